	.target	sm_103a

	.elftype	@"ET_EXEC"


//--------------------- .note.nv.tkinfo           --------------------------
	.section	.note.nv.tkinfo,"",@"SHT_NOTE"
	.sectionflags	@"SHF_NOTE_NV_TKINFO"
	.tkinfo
        /*0018*/ 	.word	0x00000002
        /*0030*/ 	.string	""
        /*0030*/ 	.string	"ptxas"
        /*0030*/ 	.string	"Cuda compilation tools, release 13.0, V13.0.88"
        /*0030*/ 	.string	"Build cuda_13.0.r13.0/compiler.36424714_0"
        /*0030*/ 	.string	"-arch sm_103a -m 64 "



//--------------------- .note.nv.cuinfo           --------------------------
	.section	.note.nv.cuinfo,"",@"SHT_NOTE"
	.sectionflags	@"SHF_NOTE_NV_CUINFO"
        /*0018*/ 	.short	0x0002
        /*001a*/ 	.short	0x0067
        /*001c*/ 	.short	0x0082
	.zero		2


//--------------------- .nv.info                  --------------------------
	.section	.nv.info,"",@"SHT_CUDA_INFO"
	.align	4


	//----- nvinfo : EIATTR_REGCOUNT
	.align		4
        /*0000*/ 	.byte	0x04, 0x2f
        /*0002*/ 	.short	(.L_1 - .L_0)
	.align		4
.L_0:
        /*0004*/ 	.word	index@(_ZN10layer_norm13ln_bwd_kernelINS_13Kernel_traitsIfffffjLj8192ELj1ELj1ELj8ELj16ENS_18Kernel_traits_baseILj8192EfffffjLj256EEEEELb1ELb1ELb1ELb1EEEvNS_9BwdParamsE)
        /*0008*/ 	.word	0x000000ff


	//----- nvinfo : EIATTR_FRAME_SIZE
	.align		4
.L_1:
        /*000c*/ 	.byte	0x04, 0x11
        /*000e*/ 	.short	(.L_3 - .L_2)
	.align		4
.L_2:
        /*0010*/ 	.word	index@(_ZN10layer_norm13ln_bwd_kernelINS_13Kernel_traitsIfffffjLj8192ELj1ELj1ELj8ELj16ENS_18Kernel_traits_baseILj8192EfffffjLj256EEEEELb1ELb1ELb1ELb1EEEvNS_9BwdParamsE)
        /*0014*/ 	.word	0x00000098


	//----- nvinfo : EIATTR_REGCOUNT
	.align		4
.L_3:
        /*0018*/ 	.byte	0x04, 0x2f
        /*001a*/ 	.short	(.L_5 - .L_4)
	.align		4
.L_4:
        /*001c*/ 	.word	index@(_ZN10layer_norm22ln_bwd_finalize_kernelINS_22Kernel_traits_finalizeILj8192EfffffjLb1ELj1024ELj4ENS_18Kernel_traits_baseILj8192EfffffjLj1024EEEEELb1ELb1EEEvNS_9BwdParamsE)
        /*0020*/ 	.word	0x00000020


	//----- nvinfo : EIATTR_FRAME_SIZE
	.align		4
.L_5:
        /*0024*/ 	.byte	0x04, 0x11
        /*0026*/ 	.short	(.L_7 - .L_6)
	.align		4
.L_6:
        /*0028*/ 	.word	index@(_ZN10layer_norm22ln_bwd_finalize_kernelINS_22Kernel_traits_finalizeILj8192EfffffjLb1ELj1024ELj4ENS_18Kernel_traits_baseILj8192EfffffjLj1024EEEEELb1ELb1EEEvNS_9BwdParamsE)
        /*002c*/ 	.word	0x00000000


	//----- nvinfo : EIATTR_REGCOUNT
	.align		4
.L_7:
        /*0030*/ 	.byte	0x04, 0x2f
        /*0032*/ 	.short	(.L_9 - .L_8)
	.align		4
.L_8:
        /*0034*/ 	.word	index@(_ZN10layer_norm13ln_bwd_kernelINS_13Kernel_traitsIfffffjLj8192ELj1ELj1ELj8ELj16ENS_18Kernel_traits_baseILj8192EfffffjLj256EEEEELb1ELb1ELb1ELb0EEEvNS_9BwdParamsE)
        /*0038*/ 	.word	0x000000ff


	//----- nvinfo : EIATTR_FRAME_SIZE
	.align		4
.L_9:
        /*003c*/ 	.byte	0x04, 0x11
        /*003e*/ 	.short	(.L_11 - .L_10)
	.align		4
.L_10:
        /*0040*/ 	.word	index@(_ZN10layer_norm13ln_bwd_kernelINS_13Kernel_traitsIfffffjLj8192ELj1ELj1ELj8ELj16ENS_18Kernel_traits_baseILj8192EfffffjLj256EEEEELb1ELb1ELb1ELb0EEEvNS_9BwdParamsE)
        /*0044*/ 	.word	0x000000b0


	//----- nvinfo : EIATTR_REGCOUNT
	.align		4
.L_11:
        /*0048*/ 	.byte	0x04, 0x2f
        /*004a*/ 	.short	(.L_13 - .L_12)
	.align		4
.L_12:
        /*004c*/ 	.word	index@(_ZN10layer_norm22ln_bwd_finalize_kernelINS_22Kernel_traits_finalizeILj8192EfffffjLb1ELj1024ELj4ENS_18Kernel_traits_baseILj8192EfffffjLj1024EEEEELb1ELb0EEEvNS_9BwdParamsE)
        /*0050*/ 	.word	0x00000020


	//----- nvinfo : EIATTR_FRAME_SIZE
	.align		4
.L_13:
        /*0054*/ 	.byte	0x04, 0x11
        /*0056*/ 	.short	(.L_15 - .L_14)
	.align		4
.L_14:
        /*0058*/ 	.word	index@(_ZN10layer_norm22ln_bwd_finalize_kernelINS_22Kernel_traits_finalizeILj8192EfffffjLb1ELj1024ELj4ENS_18Kernel_traits_baseILj8192EfffffjLj1024EEEEELb1ELb0EEEvNS_9BwdParamsE)
        /*005c*/ 	.word	0x00000000


	//----- nvinfo : EIATTR_REGCOUNT
	.align		4
.L_15:
        /*0060*/ 	.byte	0x04, 0x2f
        /*0062*/ 	.short	(.L_17 - .L_16)
	.align		4
.L_16:
        /*0064*/ 	.word	index@(_ZN10layer_norm13ln_bwd_kernelINS_13Kernel_traitsIfffffjLj8192ELj1ELj1ELj8ELj16ENS_18Kernel_traits_baseILj8192EfffffjLj256EEEEELb1ELb1ELb0ELb1EEEvNS_9BwdParamsE)
        /*0068*/ 	.word	0x000000ff


	//----- nvinfo : EIATTR_FRAME_SIZE
	.align		4
.L_17:
        /*006c*/ 	.byte	0x04, 0x11
        /*006e*/ 	.short	(.L_19 - .L_18)
	.align		4
.L_18:
        /*0070*/ 	.word	index@(_ZN10layer_norm13ln_bwd_kernelINS_13Kernel_traitsIfffffjLj8192ELj1ELj1ELj8ELj16ENS_18Kernel_traits_baseILj8192EfffffjLj256EEEEELb1ELb1ELb0ELb1EEEvNS_9BwdParamsE)
        /*0074*/ 	.word	0x000000a0


	//----- nvinfo : EIATTR_REGCOUNT
	.align		4
.L_19:
        /*0078*/ 	.byte	0x04, 0x2f
        /*007a*/ 	.short	(.L_21 - .L_20)
	.align		4
.L_20:
        /*007c*/ 	.word	index@(_ZN10layer_norm13ln_bwd_kernelINS_13Kernel_traitsIfffffjLj8192ELj1ELj1ELj8ELj16ENS_18Kernel_traits_baseILj8192EfffffjLj256EEEEELb1ELb1ELb0ELb0EEEvNS_9BwdParamsE)
        /*0080*/ 	.word	0x000000ff


	//----- nvinfo : EIATTR_FRAME_SIZE
	.align		4
.L_21:
        /*0084*/ 	.byte	0x04, 0x11
        /*0086*/ 	.short	(.L_23 - .L_22)
	.align		4
.L_22:
        /*0088*/ 	.word	index@(_ZN10layer_norm13ln_bwd_kernelINS_13Kernel_traitsIfffffjLj8192ELj1ELj1ELj8ELj16ENS_18Kernel_traits_baseILj8192EfffffjLj256EEEEELb1ELb1ELb0ELb0EEEvNS_9BwdParamsE)
        /*008c*/ 	.word	0x00000088


	//----- nvinfo : EIATTR_REGCOUNT
	.align		4
.L_23:
        /*0090*/ 	.byte	0x04, 0x2f
        /*0092*/ 	.short	(.L_25 - .L_24)
	.align		4
.L_24:
        /*0094*/ 	.word	index@(_ZN10layer_norm13ln_bwd_kernelINS_13Kernel_traitsIfffffjLj8192ELj1ELj1ELj8ELj16ENS_18Kernel_traits_baseILj8192EfffffjLj256EEEEELb1ELb0ELb1ELb1EEEvNS_9BwdParamsE)
        /*0098*/ 	.word	0x000000ff


	//----- nvinfo : EIATTR_FRAME_SIZE
	.align		4
.L_25:
        /*009c*/ 	.byte	0x04, 0x11
        /*009e*/ 	.short	(.L_27 - .L_26)
	.align		4
.L_26:
        /*00a0*/ 	.word	index@(_ZN10layer_norm13ln_bwd_kernelINS_13Kernel_traitsIfffffjLj8192ELj1ELj1ELj8ELj16ENS_18Kernel_traits_baseILj8192EfffffjLj256EEEEELb1ELb0ELb1ELb1EEEvNS_9BwdParamsE)
        /*00a4*/ 	.word	0x00000000


	//----- nvinfo : EIATTR_REGCOUNT
	.align		4
.L_27:
        /*00a8*/ 	.byte	0x04, 0x2f
        /*00aa*/ 	.short	(.L_29 - .L_28)
	.align		4
.L_28:
        /*00ac*/ 	.word	index@(_ZN10layer_norm22ln_bwd_finalize_kernelINS_22Kernel_traits_finalizeILj8192EfffffjLb0ELj1024ELj4ENS_18Kernel_traits_baseILj8192EfffffjLj1024EEEEELb0ELb1EEEvNS_9BwdParamsE)
        /*00b0*/ 	.word	0x00000020


	//----- nvinfo : EIATTR_FRAME_SIZE
	.align		4
.L_29:
        /*00b4*/ 	.byte	0x04, 0x11
        /*00b6*/ 	.short	(.L_31 - .L_30)
	.align		4
.L_30:
        /*00b8*/ 	.word	index@(_ZN10layer_norm22ln_bwd_finalize_kernelINS_22Kernel_traits_finalizeILj8192EfffffjLb0ELj1024ELj4ENS_18Kernel_traits_baseILj8192EfffffjLj1024EEEEELb0ELb1EEEvNS_9BwdParamsE)
        /*00bc*/ 	.word	0x00000000


	//----- nvinfo : EIATTR_REGCOUNT
	.align		4
.L_31:
        /*00c0*/ 	.byte	0x04, 0x2f
        /*00c2*/ 	.short	(.L_33 - .L_32)
	.align		4
.L_32:
        /*00c4*/ 	.word	index@(_ZN10layer_norm13ln_bwd_kernelINS_13Kernel_traitsIfffffjLj8192ELj1ELj1ELj8ELj16ENS_18Kernel_traits_baseILj8192EfffffjLj256EEEEELb1ELb0ELb1ELb0EEEvNS_9BwdParamsE)
        /*00c8*/ 	.word	0x000000f8


	//----- nvinfo : EIATTR_FRAME_SIZE
	.align		4
.L_33:
        /*00cc*/ 	.byte	0x04, 0x11
        /*00ce*/ 	.short	(.L_35 - .L_34)
	.align		4
.L_34:
        /*00d0*/ 	.word	index@(_ZN10layer_norm13ln_bwd_kernelINS_13Kernel_traitsIfffffjLj8192ELj1ELj1ELj8ELj16ENS_18Kernel_traits_baseILj8192EfffffjLj256EEEEELb1ELb0ELb1ELb0EEEvNS_9BwdParamsE)
        /*00d4*/ 	.word	0x00000000


	//----- nvinfo : EIATTR_REGCOUNT
	.align		4
.L_35:
        /*00d8*/ 	.byte	0x04, 0x2f
        /*00da*/ 	.short	(.L_37 - .L_36)
	.align		4
.L_36:
        /*00dc*/ 	.word	index@(_ZN10layer_norm22ln_bwd_finalize_kernelINS_22Kernel_traits_finalizeILj8192EfffffjLb0ELj1024ELj4ENS_18Kernel_traits_baseILj8192EfffffjLj1024EEEEELb0ELb0EEEvNS_9BwdParamsE)
        /*00e0*/ 	.word	0x0000003f


	//----- nvinfo : EIATTR_FRAME_SIZE
	.align		4
.L_37:
        /*00e4*/ 	.byte	0x04, 0x11
        /*00e6*/ 	.short	(.L_39 - .L_38)
	.align		4
.L_38:
        /*00e8*/ 	.word	index@(_ZN10layer_norm22ln_bwd_finalize_kernelINS_22Kernel_traits_finalizeILj8192EfffffjLb0ELj1024ELj4ENS_18Kernel_traits_baseILj8192EfffffjLj1024EEEEELb0ELb0EEEvNS_9BwdParamsE)
        /*00ec*/ 	.word	0x00000000


	//----- nvinfo : EIATTR_REGCOUNT
	.align		4
.L_39:
        /*00f0*/ 	.byte	0x04, 0x2f
        /*00f2*/ 	.short	(.L_41 - .L_40)
	.align		4
.L_40:
        /*00f4*/ 	.word	index@(_ZN10layer_norm13ln_bwd_kernelINS_13Kernel_traitsIfffffjLj8192ELj1ELj1ELj8ELj16ENS_18Kernel_traits_baseILj8192EfffffjLj256EEEEELb1ELb0ELb0ELb1EEEvNS_9BwdParamsE)
        /*00f8*/ 	.word	0x000000ff


	//----- nvinfo : EIATTR_FRAME_SIZE
	.align		4
.L_41:
        /*00fc*/ 	.byte	0x04, 0x11
        /*00fe*/ 	.short	(.L_43 - .L_42)
	.align		4
.L_42:
        /*0100*/ 	.word	index@(_ZN10layer_norm13ln_bwd_kernelINS_13Kernel_traitsIfffffjLj8192ELj1ELj1ELj8ELj16ENS_18Kernel_traits_baseILj8192EfffffjLj256EEEEELb1ELb0ELb0ELb1EEEvNS_9BwdParamsE)
        /*0104*/ 	.word	0x00000008


	//----- nvinfo : EIATTR_REGCOUNT
	.align		4
.L_43:
        /*0108*/ 	.byte	0x04, 0x2f
        /*010a*/ 	.short	(.L_45 - .L_44)
	.align		4
.L_44:
        /*010c*/ 	.word	index@(_ZN10layer_norm13ln_bwd_kernelINS_13Kernel_traitsIfffffjLj8192ELj1ELj1ELj8ELj16ENS_18Kernel_traits_baseILj8192EfffffjLj256EEEEELb1ELb0ELb0ELb0EEEvNS_9BwdParamsE)
        /*0110*/ 	.word	0x000000f2


	//----- nvinfo : EIATTR_FRAME_SIZE
	.align		4
.L_45:
        /*0114*/ 	.byte	0x04, 0x11
        /*0116*/ 	.short	(.L_47 - .L_46)
	.align		4
.L_46:
        /*0118*/ 	.word	index@(_ZN10layer_norm13ln_bwd_kernelINS_13Kernel_traitsIfffffjLj8192ELj1ELj1ELj8ELj16ENS_18Kernel_traits_baseILj8192EfffffjLj256EEEEELb1ELb0ELb0ELb0EEEvNS_9BwdParamsE)
        /*011c*/ 	.word	0x00000000


	//----- nvinfo : EIATTR_REGCOUNT
	.align		4
.L_47:
        /*0120*/ 	.byte	0x04, 0x2f
        /*0122*/ 	.short	(.L_49 - .L_48)
	.align		4
.L_48:
        /*0124*/ 	.word	index@(_ZN10layer_norm13ln_bwd_kernelINS_13Kernel_traitsIfffffjLj8192ELj1ELj1ELj8ELj16ENS_18Kernel_traits_baseILj8192EfffffjLj256EEEEELb0ELb1ELb1ELb1EEEvNS_9BwdParamsE)
        /*0128*/ 	.word	0x000000ff


	//----- nvinfo : EIATTR_FRAME_SIZE
	.align		4
.L_49:
        /*012c*/ 	.byte	0x04, 0x11
        /*012e*/ 	.short	(.L_51 - .L_50)
	.align		4
.L_50:
        /*0130*/ 	.word	index@(_ZN10layer_norm13ln_bwd_kernelINS_13Kernel_traitsIfffffjLj8192ELj1ELj1ELj8ELj16ENS_18Kernel_traits_baseILj8192EfffffjLj256EEEEELb0ELb1ELb1ELb1EEEvNS_9BwdParamsE)
        /*0134*/ 	.word	0x00000098


	//----- nvinfo : EIATTR_REGCOUNT
	.align		4
.L_51:
        /*0138*/ 	.byte	0x04, 0x2f
        /*013a*/ 	.short	(.L_53 - .L_52)
	.align		4
.L_52:
        /*013c*/ 	.word	index@(_ZN10layer_norm13ln_bwd_kernelINS_13Kernel_traitsIfffffjLj8192ELj1ELj1ELj8ELj16ENS_18Kernel_traits_baseILj8192EfffffjLj256EEEEELb0ELb1ELb1ELb0EEEvNS_9BwdParamsE)
        /*0140*/ 	.word	0x000000ff


	//----- nvinfo : EIATTR_FRAME_SIZE
	.align		4
.L_53:
        /*0144*/ 	.byte	0x04, 0x11
        /*0146*/ 	.short	(.L_55 - .L_54)
	.align		4
.L_54:
        /*0148*/ 	.word	index@(_ZN10layer_norm13ln_bwd_kernelINS_13Kernel_traitsIfffffjLj8192ELj1ELj1ELj8ELj16ENS_18Kernel_traits_baseILj8192EfffffjLj256EEEEELb0ELb1ELb1ELb0EEEvNS_9BwdParamsE)
        /*014c*/ 	.word	0x000000a0


	//----- nvinfo : EIATTR_REGCOUNT
	.align		4
.L_55:
        /*0150*/ 	.byte	0x04, 0x2f
        /*0152*/ 	.short	(.L_57 - .L_56)
	.align		4
.L_56:
        /*0154*/ 	.word	index@(_ZN10layer_norm13ln_bwd_kernelINS_13Kernel_traitsIfffffjLj8192ELj1ELj1ELj8ELj16ENS_18Kernel_traits_baseILj8192EfffffjLj256EEEEELb0ELb1ELb0ELb1EEEvNS_9BwdParamsE)
        /*0158*/ 	.word	0x000000ff


	//----- nvinfo : EIATTR_FRAME_SIZE
	.align		4
.L_57:
        /*015c*/ 	.byte	0x04, 0x11
        /*015e*/ 	.short	(.L_59 - .L_58)
	.align		4
.L_58:
        /*0160*/ 	.word	index@(_ZN10layer_norm13ln_bwd_kernelINS_13Kernel_traitsIfffffjLj8192ELj1ELj1ELj8ELj16ENS_18Kernel_traits_baseILj8192EfffffjLj256EEEEELb0ELb1ELb0ELb1EEEvNS_9BwdParamsE)
        /*0164*/ 	.word	0x00000080


	//----- nvinfo : EIATTR_REGCOUNT
	.align		4
.L_59:
        /*0168*/ 	.byte	0x04, 0x2f
        /*016a*/ 	.short	(.L_61 - .L_60)
	.align		4
.L_60:
        /*016c*/ 	.word	index@(_ZN10layer_norm13ln_bwd_kernelINS_13Kernel_traitsIfffffjLj8192ELj1ELj1ELj8ELj16ENS_18Kernel_traits_baseILj8192EfffffjLj256EEEEELb0ELb1ELb0ELb0EEEvNS_9BwdParamsE)
        /*0170*/ 	.word	0x000000ff


	//----- nvinfo : EIATTR_FRAME_SIZE
	.align		4
.L_61:
        /*0174*/ 	.byte	0x04, 0x11
        /*0176*/ 	.short	(.L_63 - .L_62)
	.align		4
.L_62:
        /*0178*/ 	.word	index@(_ZN10layer_norm13ln_bwd_kernelINS_13Kernel_traitsIfffffjLj8192ELj1ELj1ELj8ELj16ENS_18Kernel_traits_baseILj8192EfffffjLj256EEEEELb0ELb1ELb0ELb0EEEvNS_9BwdParamsE)
        /*017c*/ 	.word	0x00000060


	//----- nvinfo : EIATTR_REGCOUNT
	.align		4
.L_63:
        /*0180*/ 	.byte	0x04, 0x2f
        /*0182*/ 	.short	(.L_65 - .L_64)
	.align		4
.L_64:
        /*0184*/ 	.word	index@(_ZN10layer_norm13ln_bwd_kernelINS_13Kernel_traitsIfffffjLj8192ELj1ELj1ELj8ELj16ENS_18Kernel_traits_baseILj8192EfffffjLj256EEEEELb0ELb0ELb1ELb1EEEvNS_9BwdParamsE)
        /*0188*/ 	.word	0x000000f0


	//----- nvinfo : EIATTR_FRAME_SIZE
	.align		4
.L_65:
        /*018c*/ 	.byte	0x04, 0x11
        /*018e*/ 	.short	(.L_67 - .L_66)
	.align		4
.L_66:
        /*0190*/ 	.word	index@(_ZN10layer_norm13ln_bwd_kernelINS_13Kernel_traitsIfffffjLj8192ELj1ELj1ELj8ELj16ENS_18Kernel_traits_baseILj8192EfffffjLj256EEEEELb0ELb0ELb1ELb1EEEvNS_9BwdParamsE)
        /*0194*/ 	.word	0x00000000


	//----- nvinfo : EIATTR_REGCOUNT
	.align		4
.L_67:
        /*0198*/ 	.byte	0x04, 0x2f
        /*019a*/ 	.short	(.L_69 - .L_68)
	.align		4
.L_68:
        /*019c*/ 	.word	index@(_ZN10layer_norm13ln_bwd_kernelINS_13Kernel_traitsIfffffjLj8192ELj1ELj1ELj8ELj16ENS_18Kernel_traits_baseILj8192EfffffjLj256EEEEELb0ELb0ELb1ELb0EEEvNS_9BwdParamsE)
        /*01a0*/ 	.word	0x000000e8


	//----- nvinfo : EIATTR_FRAME_SIZE
	.align		4
.L_69:
        /*01a4*/ 	.byte	0x04, 0x11
        /*01a6*/ 	.short	(.L_71 - .L_70)
	.align		4
.L_70:
        /*01a8*/ 	.word	index@(_ZN10layer_norm13ln_bwd_kernelINS_13Kernel_traitsIfffffjLj8192ELj1ELj1ELj8ELj16ENS_18Kernel_traits_baseILj8192EfffffjLj256EEEEELb0ELb0ELb1ELb0EEEvNS_9BwdParamsE)
        /*01ac*/ 	.word	0x00000000


	//----- nvinfo : EIATTR_REGCOUNT
	.align		4
.L_71:
        /*01b0*/ 	.byte	0x04, 0x2f
        /*01b2*/ 	.short	(.L_73 - .L_72)
	.align		4
.L_72:
        /*01b4*/ 	.word	index@(_ZN10layer_norm13ln_bwd_kernelINS_13Kernel_traitsIfffffjLj8192ELj1ELj1ELj8ELj16ENS_18Kernel_traits_baseILj8192EfffffjLj256EEEEELb0ELb0ELb0ELb1EEEvNS_9BwdParamsE)
        /*01b8*/ 	.word	0x000000ff


	//----- nvinfo : EIATTR_FRAME_SIZE
	.align		4
.L_73:
        /*01bc*/ 	.byte	0x04, 0x11
        /*01be*/ 	.short	(.L_75 - .L_74)
	.align		4
.L_74:
        /*01c0*/ 	.word	index@(_ZN10layer_norm13ln_bwd_kernelINS_13Kernel_traitsIfffffjLj8192ELj1ELj1ELj8ELj16ENS_18Kernel_traits_baseILj8192EfffffjLj256EEEEELb0ELb0ELb0ELb1EEEvNS_9BwdParamsE)
        /*01c4*/ 	.word	0x00000000


	//----- nvinfo : EIATTR_REGCOUNT
	.align		4
.L_75:
        /*01c8*/ 	.byte	0x04, 0x2f
        /*01ca*/ 	.short	(.L_77 - .L_76)
	.align		4
.L_76:
        /*01cc*/ 	.word	index@(_ZN10layer_norm13ln_bwd_kernelINS_13Kernel_traitsIfffffjLj8192ELj1ELj1ELj8ELj16ENS_18Kernel_traits_baseILj8192EfffffjLj256EEEEELb0ELb0ELb0ELb0EEEvNS_9BwdParamsE)
        /*01d0*/ 	.word	0x000000e4


	//----- nvinfo : EIATTR_FRAME_SIZE
	.align		4
.L_77:
        /*01d4*/ 	.byte	0x04, 0x11
        /*01d6*/ 	.short	(.L_79 - .L_78)
	.align		4
.L_78:
        /*01d8*/ 	.word	index@(_ZN10layer_norm13ln_bwd_kernelINS_13Kernel_traitsIfffffjLj8192ELj1ELj1ELj8ELj16ENS_18Kernel_traits_baseILj8192EfffffjLj256EEEEELb0ELb0ELb0ELb0EEEvNS_9BwdParamsE)
        /*01dc*/ 	.word	0x00000000


	//----- nvinfo : EIATTR_REGCOUNT
	.align		4
.L_79:
        /*01e0*/ 	.byte	0x04, 0x2f
        /*01e2*/ 	.short	(.L_81 - .L_80)
	.align		4
.L_80:
        /*01e4*/ 	.word	index@(_ZN10layer_norm13ln_bwd_kernelINS_13Kernel_traitsI6__halfffffjLj8192ELj1ELj1ELj8ELj16ENS_18Kernel_traits_baseILj8192ES2_ffffjLj256EEEEELb1ELb1ELb1ELb1EEEvNS_9BwdParamsE)
        /*01e8*/ 	.word	0x000000ff


	//----- nvinfo : EIATTR_FRAME_SIZE
	.align		4
.L_81:
        /*01ec*/ 	.byte	0x04, 0x11
        /*01ee*/ 	.short	(.L_83 - .L_82)
	.align		4
.L_82:
        /*01f0*/ 	.word	index@(_ZN10layer_norm13ln_bwd_kernelINS_13Kernel_traitsI6__halfffffjLj8192ELj1ELj1ELj8ELj16ENS_18Kernel_traits_baseILj8192ES2_ffffjLj256EEEEELb1ELb1ELb1ELb1EEEvNS_9BwdParamsE)
        /*01f4*/ 	.word	0x00000018


	//----- nvinfo : EIATTR_REGCOUNT
	.align		4
.L_83:
        /*01f8*/ 	.byte	0x04, 0x2f
        /*01fa*/ 	.short	(.L_85 - .L_84)
	.align		4
.L_84:
        /*01fc*/ 	.word	index@(_ZN10layer_norm22ln_bwd_finalize_kernelINS_22Kernel_traits_finalizeILj8192E6__halfffffjLb1ELj1024ELj4ENS_18Kernel_traits_baseILj8192ES2_ffffjLj1024EEEEELb1ELb1EEEvNS_9BwdParamsE)
        /*0200*/ 	.word	0x00000020


	//----- nvinfo : EIATTR_FRAME_SIZE
	.align		4
.L_85:
        /*0204*/ 	.byte	0x04, 0x11
        /*0206*/ 	.short	(.L_87 - .L_86)
	.align		4
.L_86:
        /*0208*/ 	.word	index@(_ZN10layer_norm22ln_bwd_finalize_kernelINS_22Kernel_traits_finalizeILj8192E6__halfffffjLb1ELj1024ELj4ENS_18Kernel_traits_baseILj8192ES2_ffffjLj1024EEEEELb1ELb1EEEvNS_9BwdParamsE)
        /*020c*/ 	.word	0x00000000


	//----- nvinfo : EIATTR_REGCOUNT
	.align		4
.L_87:
        /*0210*/ 	.byte	0x04, 0x2f
        /*0212*/ 	.short	(.L_89 - .L_88)
	.align		4
.L_88:
        /*0214*/ 	.word	index@(_ZN10layer_norm13ln_bwd_kernelINS_13Kernel_traitsI6__halfffffjLj8192ELj1ELj1ELj8ELj16ENS_18Kernel_traits_baseILj8192ES2_ffffjLj256EEEEELb1ELb1ELb1ELb0EEEvNS_9BwdParamsE)
        /*0218*/ 	.word	0x000000ff


	//----- nvinfo : EIATTR_FRAME_SIZE
	.align		4
.L_89:
        /*021c*/ 	.byte	0x04, 0x11
        /*021e*/ 	.short	(.L_91 - .L_90)
	.align		4
.L_90:
        /*0220*/ 	.word	index@(_ZN10layer_norm13ln_bwd_kernelINS_13Kernel_traitsI6__halfffffjLj8192ELj1ELj1ELj8ELj16ENS_18Kernel_traits_baseILj8192ES2_ffffjLj256EEEEELb1ELb1ELb1ELb0EEEvNS_9BwdParamsE)
        /*0224*/ 	.word	0x00000028


	//----- nvinfo : EIATTR_REGCOUNT
	.align		4
.L_91:
        /*0228*/ 	.byte	0x04, 0x2f
        /*022a*/ 	.short	(.L_93 - .L_92)
	.align		4
.L_92:
        /*022c*/ 	.word	index@(_ZN10layer_norm22ln_bwd_finalize_kernelINS_22Kernel_traits_finalizeILj8192E6__halfffffjLb1ELj1024ELj4ENS_18Kernel_traits_baseILj8192ES2_ffffjLj1024EEEEELb1ELb0EEEvNS_9BwdParamsE)
        /*0230*/ 	.word	0x00000020


	//----- nvinfo : EIATTR_FRAME_SIZE
	.align		4
.L_93:
        /*0234*/ 	.byte	0x04, 0x11
        /*0236*/ 	.short	(.L_95 - .L_94)
	.align		4
.L_94:
        /*0238*/ 	.word	index@(_ZN10layer_norm22ln_bwd_finalize_kernelINS_22Kernel_traits_finalizeILj8192E6__halfffffjLb1ELj1024ELj4ENS_18Kernel_traits_baseILj8192ES2_ffffjLj1024EEEEELb1ELb0EEEvNS_9BwdParamsE)
        /*023c*/ 	.word	0x00000000


	//----- nvinfo : EIATTR_REGCOUNT
	.align		4
.L_95:
        /*0240*/ 	.byte	0x04, 0x2f
        /*0242*/ 	.short	(.L_97 - .L_96)
	.align		4
.L_96:
        /*0244*/ 	.word	index@(_ZN10layer_norm13ln_bwd_kernelINS_13Kernel_traitsI6__halfffffjLj8192ELj1ELj1ELj8ELj16ENS_18Kernel_traits_baseILj8192ES2_ffffjLj256EEEEELb1ELb1ELb0ELb1EEEvNS_9BwdParamsE)
        /*0248*/ 	.word	0x000000ff


	//----- nvinfo : EIATTR_FRAME_SIZE
	.align		4
.L_97:
        /*024c*/ 	.byte	0x04, 0x11
        /*024e*/ 	.short	(.L_99 - .L_98)
	.align		4
.L_98:
        /*0250*/ 	.word	index@(_ZN10layer_norm13ln_bwd_kernelINS_13Kernel_traitsI6__halfffffjLj8192ELj1ELj1ELj8ELj16ENS_18Kernel_traits_baseILj8192ES2_ffffjLj256EEEEELb1ELb1ELb0ELb1EEEvNS_9BwdParamsE)
        /*0254*/ 	.word	0x00000088


	//----- nvinfo : EIATTR_REGCOUNT
	.align		4
.L_99:
        /*0258*/ 	.byte	0x04, 0x2f
        /*025a*/ 	.short	(.L_101 - .L_100)
	.align		4
.L_100:
        /*025c*/ 	.word	index@(_ZN10layer_norm13ln_bwd_kernelINS_13Kernel_traitsI6__halfffffjLj8192ELj1ELj1ELj8ELj16ENS_18Kernel_traits_baseILj8192ES2_ffffjLj256EEEEELb1ELb1ELb0ELb0EEEvNS_9BwdParamsE)
        /*0260*/ 	.word	0x000000ff


	//----- nvinfo : EIATTR_FRAME_SIZE
	.align		4
.L_101:
        /*0264*/ 	.byte	0x04, 0x11
        /*0266*/ 	.short	(.L_103 - .L_102)
	.align		4
.L_102:
        /*0268*/ 	.word	index@(_ZN10layer_norm13ln_bwd_kernelINS_13Kernel_traitsI6__halfffffjLj8192ELj1ELj1ELj8ELj16ENS_18Kernel_traits_baseILj8192ES2_ffffjLj256EEEEELb1ELb1ELb0ELb0EEEvNS_9BwdParamsE)
        /*026c*/ 	.word	0x00000018


	//----- nvinfo : EIATTR_REGCOUNT
	.align		4
.L_103:
        /*0270*/ 	.byte	0x04, 0x2f
        /*0272*/ 	.short	(.L_105 - .L_104)
	.align		4
.L_104:
        /*0274*/ 	.word	index@(_ZN10layer_norm13ln_bwd_kernelINS_13Kernel_traitsI6__halfffffjLj8192ELj1ELj1ELj8ELj16ENS_18Kernel_traits_baseILj8192ES2_ffffjLj256EEEEELb1ELb0ELb1ELb1EEEvNS_9BwdParamsE)
        /*0278*/ 	.word	0x000000f4


	//----- nvinfo : EIATTR_FRAME_SIZE
	.align		4
.L_105:
        /*027c*/ 	.byte	0x04, 0x11
        /*027e*/ 	.short	(.L_107 - .L_106)
	.align		4
.L_106:
        /*0280*/ 	.word	index@(_ZN10layer_norm13ln_bwd_kernelINS_13Kernel_traitsI6__halfffffjLj8192ELj1ELj1ELj8ELj16ENS_18Kernel_traits_baseILj8192ES2_ffffjLj256EEEEELb1ELb0ELb1ELb1EEEvNS_9BwdParamsE)
        /*0284*/ 	.word	0x00000000


	//----- nvinfo : EIATTR_REGCOUNT
	.align		4
.L_107:
        /*0288*/ 	.byte	0x04, 0x2f
        /*028a*/ 	.short	(.L_109 - .L_108)
	.align		4
.L_108:
        /*028c*/ 	.word	index@(_ZN10layer_norm22ln_bwd_finalize_kernelINS_22Kernel_traits_finalizeILj8192E6__halfffffjLb0ELj1024ELj4ENS_18Kernel_traits_baseILj8192ES2_ffffjLj1024EEEEELb0ELb1EEEvNS_9BwdParamsE)
        /*0290*/ 	.word	0x00000020


	//----- nvinfo : EIATTR_FRAME_SIZE
	.align		4
.L_109:
        /*0294*/ 	.byte	0x04, 0x11
        /*0296*/ 	.short	(.L_111 - .L_110)
	.align		4
.L_110:
        /*0298*/ 	.word	index@(_ZN10layer_norm22ln_bwd_finalize_kernelINS_22Kernel_traits_finalizeILj8192E6__halfffffjLb0ELj1024ELj4ENS_18Kernel_traits_baseILj8192ES2_ffffjLj1024EEEEELb0ELb1EEEvNS_9BwdParamsE)
        /*029c*/ 	.word	0x00000000


	//----- nvinfo : EIATTR_REGCOUNT
	.align		4
.L_111:
        /*02a0*/ 	.byte	0x04, 0x2f
        /*02a2*/ 	.short	(.L_113 - .L_112)
	.align		4
.L_112:
        /*02a4*/ 	.word	index@(_ZN10layer_norm13ln_bwd_kernelINS_13Kernel_traitsI6__halfffffjLj8192ELj1ELj1ELj8ELj16ENS_18Kernel_traits_baseILj8192ES2_ffffjLj256EEEEELb1ELb0ELb1ELb0EEEvNS_9BwdParamsE)
        /*02a8*/ 	.word	0x000000f1


	//----- nvinfo : EIATTR_FRAME_SIZE
	.align		4
.L_113:
        /*02ac*/ 	.byte	0x04, 0x11
        /*02ae*/ 	.short	(.L_115 - .L_114)
	.align		4
.L_114:
        /*02b0*/ 	.word	index@(_ZN10layer_norm13ln_bwd_kernelINS_13Kernel_traitsI6__halfffffjLj8192ELj1ELj1ELj8ELj16ENS_18Kernel_traits_baseILj8192ES2_ffffjLj256EEEEELb1ELb0ELb1ELb0EEEvNS_9BwdParamsE)
        /*02b4*/ 	.word	0x00000000


	//----- nvinfo : EIATTR_REGCOUNT
	.align		4
.L_115:
        /*02b8*/ 	.byte	0x04, 0x2f
        /*02ba*/ 	.short	(.L_117 - .L_116)
	.align		4
.L_116:
        /*02bc*/ 	.word	index@(_ZN10layer_norm22ln_bwd_finalize_kernelINS_22Kernel_traits_finalizeILj8192E6__halfffffjLb0ELj1024ELj4ENS_18Kernel_traits_baseILj8192ES2_ffffjLj1024EEEEELb0ELb0EEEvNS_9BwdParamsE)
        /*02c0*/ 	.word	0x0000003f


	//----- nvinfo : EIATTR_FRAME_SIZE
	.align		4
.L_117:
        /*02c4*/ 	.byte	0x04, 0x11
        /*02c6*/ 	.short	(.L_119 - .L_118)
	.align		4
.L_118:
        /*02c8*/ 	.word	index@(_ZN10layer_norm22ln_bwd_finalize_kernelINS_22Kernel_traits_finalizeILj8192E6__halfffffjLb0ELj1024ELj4ENS_18Kernel_traits_baseILj8192ES2_ffffjLj1024EEEEELb0ELb0EEEvNS_9BwdParamsE)
        /*02cc*/ 	.word	0x00000000


	//----- nvinfo : EIATTR_REGCOUNT
	.align		4
.L_119:
        /*02d0*/ 	.byte	0x04, 0x2f
        /*02d2*/ 	.short	(.L_121 - .L_120)
	.align		4
.L_120:
        /*02d4*/ 	.word	index@(_ZN10layer_norm13ln_bwd_kernelINS_13Kernel_traitsI6__halfffffjLj8192ELj1ELj1ELj8ELj16ENS_18Kernel_traits_baseILj8192ES2_ffffjLj256EEEEELb1ELb0ELb0ELb1EEEvNS_9BwdParamsE)
        /*02d8*/ 	.word	0x000000ff


	//----- nvinfo : EIATTR_FRAME_SIZE
	.align		4
.L_121:
        /*02dc*/ 	.byte	0x04, 0x11
        /*02de*/ 	.short	(.L_123 - .L_122)
	.align		4
.L_122:
        /*02e0*/ 	.word	index@(_ZN10layer_norm13ln_bwd_kernelINS_13Kernel_traitsI6__halfffffjLj8192ELj1ELj1ELj8ELj16ENS_18Kernel_traits_baseILj8192ES2_ffffjLj256EEEEELb1ELb0ELb0ELb1EEEvNS_9BwdParamsE)
        /*02e4*/ 	.word	0x00000028


	//----- nvinfo : EIATTR_REGCOUNT
	.align		4
.L_123:
        /*02e8*/ 	.byte	0x04, 0x2f
        /*02ea*/ 	.short	(.L_125 - .L_124)
	.align		4
.L_124:
        /*02ec*/ 	.word	index@(_ZN10layer_norm13ln_bwd_kernelINS_13Kernel_traitsI6__halfffffjLj8192ELj1ELj1ELj8ELj16ENS_18Kernel_traits_baseILj8192ES2_ffffjLj256EEEEELb1ELb0ELb0ELb0EEEvNS_9BwdParamsE)
        /*02f0*/ 	.word	0x000000e0


	//----- nvinfo : EIATTR_FRAME_SIZE
	.align		4
.L_125:
        /*02f4*/ 	.byte	0x04, 0x11
        /*02f6*/ 	.short	(.L_127 - .L_126)
	.align		4
.L_126:
        /*02f8*/ 	.word	index@(_ZN10layer_norm13ln_bwd_kernelINS_13Kernel_traitsI6__halfffffjLj8192ELj1ELj1ELj8ELj16ENS_18Kernel_traits_baseILj8192ES2_ffffjLj256EEEEELb1ELb0ELb0ELb0EEEvNS_9BwdParamsE)
        /*02fc*/ 	.word	0x00000000


	//----- nvinfo : EIATTR_REGCOUNT
	.align		4
.L_127:
        /*0300*/ 	.byte	0x04, 0x2f
        /*0302*/ 	.short	(.L_129 - .L_128)
	.align		4
.L_128:
        /*0304*/ 	.word	index@(_ZN10layer_norm13ln_bwd_kernelINS_13Kernel_traitsI6__halfffffjLj8192ELj1ELj1ELj8ELj16ENS_18Kernel_traits_baseILj8192ES2_ffffjLj256EEEEELb0ELb1ELb1ELb1EEEvNS_9BwdParamsE)
        /*0308*/ 	.word	0x000000ff


	//----- nvinfo : EIATTR_FRAME_SIZE
	.align		4
.L_129:
        /*030c*/ 	.byte	0x04, 0x11
        /*030e*/ 	.short	(.L_131 - .L_130)
	.align		4
.L_130:
        /*0310*/ 	.word	index@(_ZN10layer_norm13ln_bwd_kernelINS_13Kernel_traitsI6__halfffffjLj8192ELj1ELj1ELj8ELj16ENS_18Kernel_traits_baseILj8192ES2_ffffjLj256EEEEELb0ELb1ELb1ELb1EEEvNS_9BwdParamsE)
        /*0314*/ 	.word	0x00000008


	//----- nvinfo : EIATTR_REGCOUNT
	.align		4
.L_131:
        /*0318*/ 	.byte	0x04, 0x2f
        /*031a*/ 	.short	(.L_133 - .L_132)
	.align		4
.L_132:
        /*031c*/ 	.word	index@(_ZN10layer_norm13ln_bwd_kernelINS_13Kernel_traitsI6__halfffffjLj8192ELj1ELj1ELj8ELj16ENS_18Kernel_traits_baseILj8192ES2_ffffjLj256EEEEELb0ELb1ELb1ELb0EEEvNS_9BwdParamsE)
        /*0320*/ 	.word	0x000000ff


	//----- nvinfo : EIATTR_FRAME_SIZE
	.align		4
.L_133:
        /*0324*/ 	.byte	0x04, 0x11
        /*0326*/ 	.short	(.L_135 - .L_134)
	.align		4
.L_134:
        /*0328*/ 	.word	index@(_ZN10layer_norm13ln_bwd_kernelINS_13Kernel_traitsI6__halfffffjLj8192ELj1ELj1ELj8ELj16ENS_18Kernel_traits_baseILj8192ES2_ffffjLj256EEEEELb0ELb1ELb1ELb0EEEvNS_9BwdParamsE)
        /*032c*/ 	.word	0x00000020


	//----- nvinfo : EIATTR_REGCOUNT
	.align		4
.L_135:
        /*0330*/ 	.byte	0x04, 0x2f
        /*0332*/ 	.short	(.L_137 - .L_136)
	.align		4
.L_136:
        /*0334*/ 	.word	index@(_ZN10layer_norm13ln_bwd_kernelINS_13Kernel_traitsI6__halfffffjLj8192ELj1ELj1ELj8ELj16ENS_18Kernel_traits_baseILj8192ES2_ffffjLj256EEEEELb0ELb1ELb0ELb1EEEvNS_9BwdParamsE)
        /*0338*/ 	.word	0x000000ff


	//----- nvinfo : EIATTR_FRAME_SIZE
	.align		4
.L_137:
        /*033c*/ 	.byte	0x04, 0x11
        /*033e*/ 	.short	(.L_139 - .L_138)
	.align		4
.L_138:
        /*0340*/ 	.word	index@(_ZN10layer_norm13ln_bwd_kernelINS_13Kernel_traitsI6__halfffffjLj8192ELj1ELj1ELj8ELj16ENS_18Kernel_traits_baseILj8192ES2_ffffjLj256EEEEELb0ELb1ELb0ELb1EEEvNS_9BwdParamsE)
        /*0344*/ 	.word	0x00000078


	//----- nvinfo : EIATTR_REGCOUNT
	.align		4
.L_139:
        /*0348*/ 	.byte	0x04, 0x2f
        /*034a*/ 	.short	(.L_141 - .L_140)
	.align		4
.L_140:
        /*034c*/ 	.word	index@(_ZN10layer_norm13ln_bwd_kernelINS_13Kernel_traitsI6__halfffffjLj8192ELj1ELj1ELj8ELj16ENS_18Kernel_traits_baseILj8192ES2_ffffjLj256EEEEELb0ELb1ELb0ELb0EEEvNS_9BwdParamsE)
        /*0350*/ 	.word	0x000000fe


	//----- nvinfo : EIATTR_FRAME_SIZE
	.align		4
.L_141:
        /*0354*/ 	.byte	0x04, 0x11
        /*0356*/ 	.short	(.L_143 - .L_142)
	.align		4
.L_142:
        /*0358*/ 	.word	index@(_ZN10layer_norm13ln_bwd_kernelINS_13Kernel_traitsI6__halfffffjLj8192ELj1ELj1ELj8ELj16ENS_18Kernel_traits_baseILj8192ES2_ffffjLj256EEEEELb0ELb1ELb0ELb0EEEvNS_9BwdParamsE)
        /*035c*/ 	.word	0x00000000


	//----- nvinfo : EIATTR_REGCOUNT
	.align		4
.L_143:
        /*0360*/ 	.byte	0x04, 0x2f
        /*0362*/ 	.short	(.L_145 - .L_144)
	.align		4
.L_144:
        /*0364*/ 	.word	index@(_ZN10layer_norm13ln_bwd_kernelINS_13Kernel_traitsI6__halfffffjLj8192ELj1ELj1ELj8ELj16ENS_18Kernel_traits_baseILj8192ES2_ffffjLj256EEEEELb0ELb0ELb1ELb1EEEvNS_9BwdParamsE)
        /*0368*/ 	.word	0x000000e4


	//----- nvinfo : EIATTR_FRAME_SIZE
	.align		4
.L_145:
        /*036c*/ 	.byte	0x04, 0x11
        /*036e*/ 	.short	(.L_147 - .L_146)
	.align		4
.L_146:
        /*0370*/ 	.word	index@(_ZN10layer_norm13ln_bwd_kernelINS_13Kernel_traitsI6__halfffffjLj8192ELj1ELj1ELj8ELj16ENS_18Kernel_traits_baseILj8192ES2_ffffjLj256EEEEELb0ELb0ELb1ELb1EEEvNS_9BwdParamsE)
        /*0374*/ 	.word	0x00000000


	//----- nvinfo : EIATTR_REGCOUNT
	.align		4
.L_147:
        /*0378*/ 	.byte	0x04, 0x2f
        /*037a*/ 	.short	(.L_149 - .L_148)
	.align		4
.L_148:
        /*037c*/ 	.word	index@(_ZN10layer_norm13ln_bwd_kernelINS_13Kernel_traitsI6__halfffffjLj8192ELj1ELj1ELj8ELj16ENS_18Kernel_traits_baseILj8192ES2_ffffjLj256EEEEELb0ELb0ELb1ELb0EEEvNS_9BwdParamsE)
        /*0380*/ 	.word	0x000000d4


	//----- nvinfo : EIATTR_FRAME_SIZE
	.align		4
.L_149:
        /*0384*/ 	.byte	0x04, 0x11
        /*0386*/ 	.short	(.L_151 - .L_150)
	.align		4
.L_150:
        /*0388*/ 	.word	index@(_ZN10layer_norm13ln_bwd_kernelINS_13Kernel_traitsI6__halfffffjLj8192ELj1ELj1ELj8ELj16ENS_18Kernel_traits_baseILj8192ES2_ffffjLj256EEEEELb0ELb0ELb1ELb0EEEvNS_9BwdParamsE)
        /*038c*/ 	.word	0x00000000


	//----- nvinfo : EIATTR_REGCOUNT
	.align		4
.L_151:
        /*0390*/ 	.byte	0x04, 0x2f
        /*0392*/ 	.short	(.L_153 - .L_152)
	.align		4
.L_152:
        /*0394*/ 	.word	index@(_ZN10layer_norm13ln_bwd_kernelINS_13Kernel_traitsI6__halfffffjLj8192ELj1ELj1ELj8ELj16ENS_18Kernel_traits_baseILj8192ES2_ffffjLj256EEEEELb0ELb0ELb0ELb1EEEvNS_9BwdParamsE)
        /*0398*/ 	.word	0x000000ff


	//----- nvinfo : EIATTR_FRAME_SIZE
	.align		4
.L_153:
        /*039c*/ 	.byte	0x04, 0x11
        /*039e*/ 	.short	(.L_155 - .L_154)
	.align		4
.L_154:
        /*03a0*/ 	.word	index@(_ZN10layer_norm13ln_bwd_kernelINS_13Kernel_traitsI6__halfffffjLj8192ELj1ELj1ELj8ELj16ENS_18Kernel_traits_baseILj8192ES2_ffffjLj256EEEEELb0ELb0ELb0ELb1EEEvNS_9BwdParamsE)
        /*03a4*/ 	.word	0x00000000


	//----- nvinfo : EIATTR_REGCOUNT
	.align		4
.L_155:
        /*03a8*/ 	.byte	0x04, 0x2f
        /*03aa*/ 	.short	(.L_157 - .L_156)
	.align		4
.L_156:
        /*03ac*/ 	.word	index@(_ZN10layer_norm13ln_bwd_kernelINS_13Kernel_traitsI6__halfffffjLj8192ELj1ELj1ELj8ELj16ENS_18Kernel_traits_baseILj8192ES2_ffffjLj256EEEEELb0ELb0ELb0ELb0EEEvNS_9BwdParamsE)
        /*03b0*/ 	.word	0x000000d4


	//----- nvinfo : EIATTR_FRAME_SIZE
	.align		4
.L_157:
        /*03b4*/ 	.byte	0x04, 0x11
        /*03b6*/ 	.short	(.L_159 - .L_158)
	.align		4
.L_158:
        /*03b8*/ 	.word	index@(_ZN10layer_norm13ln_bwd_kernelINS_13Kernel_traitsI6__halfffffjLj8192ELj1ELj1ELj8ELj16ENS_18Kernel_traits_baseILj8192ES2_ffffjLj256EEEEELb0ELb0ELb0ELb0EEEvNS_9BwdParamsE)
        /*03bc*/ 	.word	0x00000000


	//----- nvinfo : EIATTR_REGCOUNT
	.align		4
.L_159:
        /*03c0*/ 	.byte	0x04, 0x2f
        /*03c2*/ 	.short	(.L_161 - .L_160)
	.align		4
.L_160:
        /*03c4*/ 	.word	index@(_ZN10layer_norm13ln_bwd_kernelINS_13Kernel_traitsIf6__halffS2_fjLj8192ELj1ELj1ELj8ELj16ENS_18Kernel_traits_baseILj8192EfS2_fS2_fjLj256EEEEELb1ELb1ELb1ELb1EEEvNS_9BwdParamsE)
        /*03c8*/ 	.word	0x000000ff


	//----- nvinfo : EIATTR_FRAME_SIZE
	.align		4
.L_161:
        /*03cc*/ 	.byte	0x04, 0x11
        /*03ce*/ 	.short	(.L_163 - .L_162)
	.align		4
.L_162:
        /*03d0*/ 	.word	index@(_ZN10layer_norm13ln_bwd_kernelINS_13Kernel_traitsIf6__halffS2_fjLj8192ELj1ELj1ELj8ELj16ENS_18Kernel_traits_baseILj8192EfS2_fS2_fjLj256EEEEELb1ELb1ELb1ELb1EEEvNS_9BwdParamsE)
        /*03d4*/ 	.word	0x000000a0


	//----- nvinfo : EIATTR_REGCOUNT
	.align		4
.L_163:
        /*03d8*/ 	.byte	0x04, 0x2f
        /*03da*/ 	.short	(.L_165 - .L_164)
	.align		4
.L_164:
        /*03dc*/ 	.word	index@(_ZN10layer_norm22ln_bwd_finalize_kernelINS_22Kernel_traits_finalizeILj8192Ef6__halffS2_fjLb1ELj1024ELj4ENS_18Kernel_traits_baseILj8192EfS2_fS2_fjLj1024EEEEELb1ELb1EEEvNS_9BwdParamsE)
        /*03e0*/ 	.word	0x00000020


	//----- nvinfo : EIATTR_FRAME_SIZE
	.align		4
.L_165:
        /*03e4*/ 	.byte	0x04, 0x11
        /*03e6*/ 	.short	(.L_167 - .L_166)
	.align		4
.L_166:
        /*03e8*/ 	.word	index@(_ZN10layer_norm22ln_bwd_finalize_kernelINS_22Kernel_traits_finalizeILj8192Ef6__halffS2_fjLb1ELj1024ELj4ENS_18Kernel_traits_baseILj8192EfS2_fS2_fjLj1024EEEEELb1ELb1EEEvNS_9BwdParamsE)
        /*03ec*/ 	.word	0x00000000


	//----- nvinfo : EIATTR_REGCOUNT
	.align		4
.L_167:
        /*03f0*/ 	.byte	0x04, 0x2f
        /*03f2*/ 	.short	(.L_169 - .L_168)
	.align		4
.L_168:
        /*03f4*/ 	.word	index@(_ZN10layer_norm13ln_bwd_kernelINS_13Kernel_traitsIf6__halffS2_fjLj8192ELj1ELj1ELj8ELj16ENS_18Kernel_traits_baseILj8192EfS2_fS2_fjLj256EEEEELb1ELb1ELb1ELb0EEEvNS_9BwdParamsE)
        /*03f8*/ 	.word	0x000000ff


	//----- nvinfo : EIATTR_FRAME_SIZE
	.align		4
.L_169:
        /*03fc*/ 	.byte	0x04, 0x11
        /*03fe*/ 	.short	(.L_171 - .L_170)
	.align		4
.L_170:
        /*0400*/ 	.word	index@(_ZN10layer_norm13ln_bwd_kernelINS_13Kernel_traitsIf6__halffS2_fjLj8192ELj1ELj1ELj8ELj16ENS_18Kernel_traits_baseILj8192EfS2_fS2_fjLj256EEEEELb1ELb1ELb1ELb0EEEvNS_9BwdParamsE)
        /*0404*/ 	.word	0x000000c0


	//----- nvinfo : EIATTR_REGCOUNT
	.align		4
.L_171:
        /*0408*/ 	.byte	0x04, 0x2f
        /*040a*/ 	.short	(.L_173 - .L_172)
	.align		4
.L_172:
        /*040c*/ 	.word	index@(_ZN10layer_norm22ln_bwd_finalize_kernelINS_22Kernel_traits_finalizeILj8192Ef6__halffS2_fjLb1ELj1024ELj4ENS_18Kernel_traits_baseILj8192EfS2_fS2_fjLj1024EEEEELb1ELb0EEEvNS_9BwdParamsE)
        /*0410*/ 	.word	0x00000020


	//----- nvinfo : EIATTR_FRAME_SIZE
	.align		4
.L_173:
        /*0414*/ 	.byte	0x04, 0x11
        /*0416*/ 	.short	(.L_175 - .L_174)
	.align		4
.L_174:
        /*0418*/ 	.word	index@(_ZN10layer_norm22ln_bwd_finalize_kernelINS_22Kernel_traits_finalizeILj8192Ef6__halffS2_fjLb1ELj1024ELj4ENS_18Kernel_traits_baseILj8192EfS2_fS2_fjLj1024EEEEELb1ELb0EEEvNS_9BwdParamsE)
        /*041c*/ 	.word	0x00000000


	//----- nvinfo : EIATTR_REGCOUNT
	.align		4
.L_175:
        /*0420*/ 	.byte	0x04, 0x2f
        /*0422*/ 	.short	(.L_177 - .L_176)
	.align		4
.L_176:
        /*0424*/ 	.word	index@(_ZN10layer_norm13ln_bwd_kernelINS_13Kernel_traitsIf6__halffS2_fjLj8192ELj1ELj1ELj8ELj16ENS_18Kernel_traits_baseILj8192EfS2_fS2_fjLj256EEEEELb1ELb1ELb0ELb1EEEvNS_9BwdParamsE)
        /*0428*/ 	.word	0x000000ff


	//----- nvinfo : EIATTR_FRAME_SIZE
	.align		4
.L_177:
        /*042c*/ 	.byte	0x04, 0x11
        /*042e*/ 	.short	(.L_179 - .L_178)
	.align		4
.L_178:
        /*0430*/ 	.word	index@(_ZN10layer_norm13ln_bwd_kernelINS_13Kernel_traitsIf6__halffS2_fjLj8192ELj1ELj1ELj8ELj16ENS_18Kernel_traits_baseILj8192EfS2_fS2_fjLj256EEEEELb1ELb1ELb0ELb1EEEvNS_9BwdParamsE)
        /*0434*/ 	.word	0x000000a0


	//----- nvinfo : EIATTR_REGCOUNT
	.align		4
.L_179:
        /*0438*/ 	.byte	0x04, 0x2f
        /*043a*/ 	.short	(.L_181 - .L_180)
	.align		4
.L_180:
        /*043c*/ 	.word	index@(_ZN10layer_norm13ln_bwd_kernelINS_13Kernel_traitsIf6__halffS2_fjLj8192ELj1ELj1ELj8ELj16ENS_18Kernel_traits_baseILj8192EfS2_fS2_fjLj256EEEEELb1ELb1ELb0ELb0EEEvNS_9BwdParamsE)
        /*0440*/ 	.word	0x000000ff


	//----- nvinfo : EIATTR_FRAME_SIZE
	.align		4
.L_181:
        /*0444*/ 	.byte	0x04, 0x11
        /*0446*/ 	.short	(.L_183 - .L_182)
	.align		4
.L_182:
        /*0448*/ 	.word	index@(_ZN10layer_norm13ln_bwd_kernelINS_13Kernel_traitsIf6__halffS2_fjLj8192ELj1ELj1ELj8ELj16ENS_18Kernel_traits_baseILj8192EfS2_fS2_fjLj256EEEEELb1ELb1ELb0ELb0EEEvNS_9BwdParamsE)
        /*044c*/ 	.word	0x00000090


	//----- nvinfo : EIATTR_REGCOUNT
	.align		4
.L_183:
        /*0450*/ 	.byte	0x04, 0x2f
        /*0452*/ 	.short	(.L_185 - .L_184)
	.align		4
.L_184:
        /*0454*/ 	.word	index@(_ZN10layer_norm13ln_bwd_kernelINS_13Kernel_traitsIf6__halffS2_fjLj8192ELj1ELj1ELj8ELj16ENS_18Kernel_traits_baseILj8192EfS2_fS2_fjLj256EEEEELb1ELb0ELb1ELb1EEEvNS_9BwdParamsE)
        /*0458*/ 	.word	0x000000fc


	//----- nvinfo : EIATTR_FRAME_SIZE
	.align		4
.L_185:
        /*045c*/ 	.byte	0x04, 0x11
        /*045e*/ 	.short	(.L_187 - .L_186)
	.align		4
.L_186:
        /*0460*/ 	.word	index@(_ZN10layer_norm13ln_bwd_kernelINS_13Kernel_traitsIf6__halffS2_fjLj8192ELj1ELj1ELj8ELj16ENS_18Kernel_traits_baseILj8192EfS2_fS2_fjLj256EEEEELb1ELb0ELb1ELb1EEEvNS_9BwdParamsE)
        /*0464*/ 	.word	0x00000000


	//----- nvinfo : EIATTR_REGCOUNT
	.align		4
.L_187:
        /*0468*/ 	.byte	0x04, 0x2f
        /*046a*/ 	.short	(.L_189 - .L_188)
	.align		4
.L_188:
        /*046c*/ 	.word	index@(_ZN10layer_norm22ln_bwd_finalize_kernelINS_22Kernel_traits_finalizeILj8192Ef6__halffS2_fjLb0ELj1024ELj4ENS_18Kernel_traits_baseILj8192EfS2_fS2_fjLj1024EEEEELb0ELb1EEEvNS_9BwdParamsE)
        /*0470*/ 	.word	0x00000020


	//----- nvinfo : EIATTR_FRAME_SIZE
	.align		4
.L_189:
        /*0474*/ 	.byte	0x04, 0x11
        /*0476*/ 	.short	(.L_191 - .L_190)
	.align		4
.L_190:
        /*0478*/ 	.word	index@(_ZN10layer_norm22ln_bwd_finalize_kernelINS_22Kernel_traits_finalizeILj8192Ef6__halffS2_fjLb0ELj1024ELj4ENS_18Kernel_traits_baseILj8192EfS2_fS2_fjLj1024EEEEELb0ELb1EEEvNS_9BwdParamsE)
        /*047c*/ 	.word	0x00000000


	//----- nvinfo : EIATTR_REGCOUNT
	.align		4
.L_191:
        /*0480*/ 	.byte	0x04, 0x2f
        /*0482*/ 	.short	(.L_193 - .L_192)
	.align		4
.L_192:
        /*0484*/ 	.word	index@(_ZN10layer_norm13ln_bwd_kernelINS_13Kernel_traitsIf6__halffS2_fjLj8192ELj1ELj1ELj8ELj16ENS_18Kernel_traits_baseILj8192EfS2_fS2_fjLj256EEEEELb1ELb0ELb1ELb0EEEvNS_9BwdParamsE)
        /*0488*/ 	.word	0x000000ee


	//----- nvinfo : EIATTR_FRAME_SIZE
	.align		4
.L_193:
        /*048c*/ 	.byte	0x04, 0x11
        /*048e*/ 	.short	(.L_195 - .L_194)
	.align		4
.L_194:
        /*0490*/ 	.word	index@(_ZN10layer_norm13ln_bwd_kernelINS_13Kernel_traitsIf6__halffS2_fjLj8192ELj1ELj1ELj8ELj16ENS_18Kernel_traits_baseILj8192EfS2_fS2_fjLj256EEEEELb1ELb0ELb1ELb0EEEvNS_9BwdParamsE)
        /*0494*/ 	.word	0x00000000


	//----- nvinfo : EIATTR_REGCOUNT
	.align		4
.L_195:
        /*0498*/ 	.byte	0x04, 0x2f
        /*049a*/ 	.short	(.L_197 - .L_196)
	.align		4
.L_196:
        /*049c*/ 	.word	index@(_ZN10layer_norm22ln_bwd_finalize_kernelINS_22Kernel_traits_finalizeILj8192Ef6__halffS2_fjLb0ELj1024ELj4ENS_18Kernel_traits_baseILj8192EfS2_fS2_fjLj1024EEEEELb0ELb0EEEvNS_9BwdParamsE)
        /*04a0*/ 	.word	0x0000003f


	//----- nvinfo : EIATTR_FRAME_SIZE
	.align		4
.L_197:
        /*04a4*/ 	.byte	0x04, 0x11
        /*04a6*/ 	.short	(.L_199 - .L_198)
	.align		4
.L_198:
        /*04a8*/ 	.word	index@(_ZN10layer_norm22ln_bwd_finalize_kernelINS_22Kernel_traits_finalizeILj8192Ef6__halffS2_fjLb0ELj1024ELj4ENS_18Kernel_traits_baseILj8192EfS2_fS2_fjLj1024EEEEELb0ELb0EEEvNS_9BwdParamsE)
        /*04ac*/ 	.word	0x00000000


	//----- nvinfo : EIATTR_REGCOUNT
	.align		4
.L_199:
        /*04b0*/ 	.byte	0x04, 0x2f
        /*04b2*/ 	.short	(.L_201 - .L_200)
	.align		4
.L_200:
        /*04b4*/ 	.word	index@(_ZN10layer_norm13ln_bwd_kernelINS_13Kernel_traitsIf6__halffS2_fjLj8192ELj1ELj1ELj8ELj16ENS_18Kernel_traits_baseILj8192EfS2_fS2_fjLj256EEEEELb1ELb0ELb0ELb1EEEvNS_9BwdParamsE)
        /*04b8*/ 	.word	0x000000ff


	//----- nvinfo : EIATTR_FRAME_SIZE
	.align		4
.L_201:
        /*04bc*/ 	.byte	0x04, 0x11
        /*04be*/ 	.short	(.L_203 - .L_202)
	.align		4
.L_202:
        /*04c0*/ 	.word	index@(_ZN10layer_norm13ln_bwd_kernelINS_13Kernel_traitsIf6__halffS2_fjLj8192ELj1ELj1ELj8ELj16ENS_18Kernel_traits_baseILj8192EfS2_fS2_fjLj256EEEEELb1ELb0ELb0ELb1EEEvNS_9BwdParamsE)
        /*04c4*/ 	.word	0x00000000


	//----- nvinfo : EIATTR_REGCOUNT
	.align		4
.L_203:
        /*04c8*/ 	.byte	0x04, 0x2f
        /*04ca*/ 	.short	(.L_205 - .L_204)
	.align		4
.L_204:
        /*04cc*/ 	.word	index@(_ZN10layer_norm13ln_bwd_kernelINS_13Kernel_traitsIf6__halffS2_fjLj8192ELj1ELj1ELj8ELj16ENS_18Kernel_traits_baseILj8192EfS2_fS2_fjLj256EEEEELb1ELb0ELb0ELb0EEEvNS_9BwdParamsE)
        /*04d0*/ 	.word	0x000000f0


	//----- nvinfo : EIATTR_FRAME_SIZE
	.align		4
.L_205:
        /*04d4*/ 	.byte	0x04, 0x11
        /*04d6*/ 	.short	(.L_207 - .L_206)
	.align		4
.L_206:
        /*04d8*/ 	.word	index@(_ZN10layer_norm13ln_bwd_kernelINS_13Kernel_traitsIf6__halffS2_fjLj8192ELj1ELj1ELj8ELj16ENS_18Kernel_traits_baseILj8192EfS2_fS2_fjLj256EEEEELb1ELb0ELb0ELb0EEEvNS_9BwdParamsE)
        /*04dc*/ 	.word	0x00000000


	//----- nvinfo : EIATTR_REGCOUNT
	.align		4
.L_207:
        /*04e0*/ 	.byte	0x04, 0x2f
        /*04e2*/ 	.short	(.L_209 - .L_208)
	.align		4
.L_208:
        /*04e4*/ 	.word	index@(_ZN10layer_norm13ln_bwd_kernelINS_13Kernel_traitsIf6__halffS2_fjLj8192ELj1ELj1ELj8ELj16ENS_18Kernel_traits_baseILj8192EfS2_fS2_fjLj256EEEEELb0ELb1ELb1ELb1EEEvNS_9BwdParamsE)
        /*04e8*/ 	.word	0x000000ff


	//----- nvinfo : EIATTR_FRAME_SIZE
	.align		4
.L_209:
        /*04ec*/ 	.byte	0x04, 0x11
        /*04ee*/ 	.short	(.L_211 - .L_210)
	.align		4
.L_210:
        /*04f0*/ 	.word	index@(_ZN10layer_norm13ln_bwd_kernelINS_13Kernel_traitsIf6__halffS2_fjLj8192ELj1ELj1ELj8ELj16ENS_18Kernel_traits_baseILj8192EfS2_fS2_fjLj256EEEEELb0ELb1ELb1ELb1EEEvNS_9BwdParamsE)
        /*04f4*/ 	.word	0x00000080


	//----- nvinfo : EIATTR_REGCOUNT
	.align		4
.L_211:
        /*04f8*/ 	.byte	0x04, 0x2f
        /*04fa*/ 	.short	(.L_213 - .L_212)
	.align		4
.L_212:
        /*04fc*/ 	.word	index@(_ZN10layer_norm13ln_bwd_kernelINS_13Kernel_traitsIf6__halffS2_fjLj8192ELj1ELj1ELj8ELj16ENS_18Kernel_traits_baseILj8192EfS2_fS2_fjLj256EEEEELb0ELb1ELb1ELb0EEEvNS_9BwdParamsE)
        /*0500*/ 	.word	0x000000ff


	//----- nvinfo : EIATTR_FRAME_SIZE
	.align		4
.L_213:
        /*0504*/ 	.byte	0x04, 0x11
        /*0506*/ 	.short	(.L_215 - .L_214)
	.align		4
.L_214:
        /*0508*/ 	.word	index@(_ZN10layer_norm13ln_bwd_kernelINS_13Kernel_traitsIf6__halffS2_fjLj8192ELj1ELj1ELj8ELj16ENS_18Kernel_traits_baseILj8192EfS2_fS2_fjLj256EEEEELb0ELb1ELb1ELb0EEEvNS_9BwdParamsE)
        /*050c*/ 	.word	0x00000098


	//----- nvinfo : EIATTR_REGCOUNT
	.align		4
.L_215:
        /*0510*/ 	.byte	0x04, 0x2f
        /*0512*/ 	.short	(.L_217 - .L_216)
	.align		4
.L_216:
        /*0514*/ 	.word	index@(_ZN10layer_norm13ln_bwd_kernelINS_13Kernel_traitsIf6__halffS2_fjLj8192ELj1ELj1ELj8ELj16ENS_18Kernel_traits_baseILj8192EfS2_fS2_fjLj256EEEEELb0ELb1ELb0ELb1EEEvNS_9BwdParamsE)
        /*0518*/ 	.word	0x000000ff


	//----- nvinfo : EIATTR_FRAME_SIZE
	.align		4
.L_217:
        /*051c*/ 	.byte	0x04, 0x11
        /*051e*/ 	.short	(.L_219 - .L_218)
	.align		4
.L_218:
        /*0520*/ 	.word	index@(_ZN10layer_norm13ln_bwd_kernelINS_13Kernel_traitsIf6__halffS2_fjLj8192ELj1ELj1ELj8ELj16ENS_18Kernel_traits_baseILj8192EfS2_fS2_fjLj256EEEEELb0ELb1ELb0ELb1EEEvNS_9BwdParamsE)
        /*0524*/ 	.word	0x00000090


	//----- nvinfo : EIATTR_REGCOUNT
	.align		4
.L_219:
        /*0528*/ 	.byte	0x04, 0x2f
        /*052a*/ 	.short	(.L_221 - .L_220)
	.align		4
.L_220:
        /*052c*/ 	.word	index@(_ZN10layer_norm13ln_bwd_kernelINS_13Kernel_traitsIf6__halffS2_fjLj8192ELj1ELj1ELj8ELj16ENS_18Kernel_traits_baseILj8192EfS2_fS2_fjLj256EEEEELb0ELb1ELb0ELb0EEEvNS_9BwdParamsE)
        /*0530*/ 	.word	0x000000ff


	//----- nvinfo : EIATTR_FRAME_SIZE
	.align		4
.L_221:
        /*0534*/ 	.byte	0x04, 0x11
        /*0536*/ 	.short	(.L_223 - .L_222)
	.align		4
.L_222:
        /*0538*/ 	.word	index@(_ZN10layer_norm13ln_bwd_kernelINS_13Kernel_traitsIf6__halffS2_fjLj8192ELj1ELj1ELj8ELj16ENS_18Kernel_traits_baseILj8192EfS2_fS2_fjLj256EEEEELb0ELb1ELb0ELb0EEEvNS_9BwdParamsE)
        /*053c*/ 	.word	0x00000080


	//----- nvinfo : EIATTR_REGCOUNT
	.align		4
.L_223:
        /*0540*/ 	.byte	0x04, 0x2f
        /*0542*/ 	.short	(.L_225 - .L_224)
	.align		4
.L_224:
        /*0544*/ 	.word	index@(_ZN10layer_norm13ln_bwd_kernelINS_13Kernel_traitsIf6__halffS2_fjLj8192ELj1ELj1ELj8ELj16ENS_18Kernel_traits_baseILj8192EfS2_fS2_fjLj256EEEEELb0ELb0ELb1ELb1EEEvNS_9BwdParamsE)
        /*0548*/ 	.word	0x000000ff


	//----- nvinfo : EIATTR_FRAME_SIZE
	.align		4
.L_225:
        /*054c*/ 	.byte	0x04, 0x11
        /*054e*/ 	.short	(.L_227 - .L_226)
	.align		4
.L_226:
        /*0550*/ 	.word	index@(_ZN10layer_norm13ln_bwd_kernelINS_13Kernel_traitsIf6__halffS2_fjLj8192ELj1ELj1ELj8ELj16ENS_18Kernel_traits_baseILj8192EfS2_fS2_fjLj256EEEEELb0ELb0ELb1ELb1EEEvNS_9BwdParamsE)
        /*0554*/ 	.word	0x00000000


	//----- nvinfo : EIATTR_REGCOUNT
	.align		4
.L_227:
        /*0558*/ 	.byte	0x04, 0x2f
        /*055a*/ 	.short	(.L_229 - .L_228)
	.align		4
.L_228:
        /*055c*/ 	.word	index@(_ZN10layer_norm13ln_bwd_kernelINS_13Kernel_traitsIf6__halffS2_fjLj8192ELj1ELj1ELj8ELj16ENS_18Kernel_traits_baseILj8192EfS2_fS2_fjLj256EEEEELb0ELb0ELb1ELb0EEEvNS_9BwdParamsE)
        /*0560*/ 	.word	0x000000ec


	//----- nvinfo : EIATTR_FRAME_SIZE
	.align		4
.L_229:
        /*0564*/ 	.byte	0x04, 0x11
        /*0566*/ 	.short	(.L_231 - .L_230)
	.align		4
.L_230:
        /*0568*/ 	.word	index@(_ZN10layer_norm13ln_bwd_kernelINS_13Kernel_traitsIf6__halffS2_fjLj8192ELj1ELj1ELj8ELj16ENS_18Kernel_traits_baseILj8192EfS2_fS2_fjLj256EEEEELb0ELb0ELb1ELb0EEEvNS_9BwdParamsE)
        /*056c*/ 	.word	0x00000000


	//----- nvinfo : EIATTR_REGCOUNT
	.align		4
.L_231:
        /*0570*/ 	.byte	0x04, 0x2f
        /*0572*/ 	.short	(.L_233 - .L_232)
	.align		4
.L_232:
        /*0574*/ 	.word	index@(_ZN10layer_norm13ln_bwd_kernelINS_13Kernel_traitsIf6__halffS2_fjLj8192ELj1ELj1ELj8ELj16ENS_18Kernel_traits_baseILj8192EfS2_fS2_fjLj256EEEEELb0ELb0ELb0ELb1EEEvNS_9BwdParamsE)
        /*0578*/ 	.word	0x000000fd


	//----- nvinfo : EIATTR_FRAME_SIZE
	.align		4
.L_233:
        /*057c*/ 	.byte	0x04, 0x11
        /*057e*/ 	.short	(.L_235 - .L_234)
	.align		4
.L_234:
        /*0580*/ 	.word	index@(_ZN10layer_norm13ln_bwd_kernelINS_13Kernel_traitsIf6__halffS2_fjLj8192ELj1ELj1ELj8ELj16ENS_18Kernel_traits_baseILj8192EfS2_fS2_fjLj256EEEEELb0ELb0ELb0ELb1EEEvNS_9BwdParamsE)
        /*0584*/ 	.word	0x00000000


	//----- nvinfo : EIATTR_REGCOUNT
	.align		4
.L_235:
        /*0588*/ 	.byte	0x04, 0x2f
        /*058a*/ 	.short	(.L_237 - .L_236)
	.align		4
.L_236:
        /*058c*/ 	.word	index@(_ZN10layer_norm13ln_bwd_kernelINS_13Kernel_traitsIf6__halffS2_fjLj8192ELj1ELj1ELj8ELj16ENS_18Kernel_traits_baseILj8192EfS2_fS2_fjLj256EEEEELb0ELb0ELb0ELb0EEEvNS_9BwdParamsE)
        /*0590*/ 	.word	0x000000e4


	//----- nvinfo : EIATTR_FRAME_SIZE
	.align		4
.L_237:
        /*0594*/ 	.byte	0x04, 0x11
        /*0596*/ 	.short	(.L_239 - .L_238)
	.align		4
.L_238:
        /*0598*/ 	.word	index@(_ZN10layer_norm13ln_bwd_kernelINS_13Kernel_traitsIf6__halffS2_fjLj8192ELj1ELj1ELj8ELj16ENS_18Kernel_traits_baseILj8192EfS2_fS2_fjLj256EEEEELb0ELb0ELb0ELb0EEEvNS_9BwdParamsE)
        /*059c*/ 	.word	0x00000000


	//----- nvinfo : EIATTR_REGCOUNT
	.align		4
.L_239:
        /*05a0*/ 	.byte	0x04, 0x2f
        /*05a2*/ 	.short	(.L_241 - .L_240)
	.align		4
.L_240:
        /*05a4*/ 	.word	index@(_ZN10layer_norm13ln_bwd_kernelINS_13Kernel_traitsI6__halfS2_fS2_fjLj8192ELj1ELj1ELj8ELj16ENS_18Kernel_traits_baseILj8192ES2_S2_fS2_fjLj256EEEEELb1ELb1ELb1ELb1EEEvNS_9BwdParamsE)
        /*05a8*/ 	.word	0x000000ff


	//----- nvinfo : EIATTR_FRAME_SIZE
	.align		4
.L_241:
        /*05ac*/ 	.byte	0x04, 0x11
        /*05ae*/ 	.short	(.L_243 - .L_242)
	.align		4
.L_242:
        /*05b0*/ 	.word	index@(_ZN10layer_norm13ln_bwd_kernelINS_13Kernel_traitsI6__halfS2_fS2_fjLj8192ELj1ELj1ELj8ELj16ENS_18Kernel_traits_baseILj8192ES2_S2_fS2_fjLj256EEEEELb1ELb1ELb1ELb1EEEvNS_9BwdParamsE)
        /*05b4*/ 	.word	0x00000010


	//----- nvinfo : EIATTR_REGCOUNT
	.align		4
.L_243:
        /*05b8*/ 	.byte	0x04, 0x2f
        /*05ba*/ 	.short	(.L_245 - .L_244)
	.align		4
.L_244:
        /*05bc*/ 	.word	index@(_ZN10layer_norm22ln_bwd_finalize_kernelINS_22Kernel_traits_finalizeILj8192E6__halfS2_fS2_fjLb1ELj1024ELj4ENS_18Kernel_traits_baseILj8192ES2_S2_fS2_fjLj1024EEEEELb1ELb1EEEvNS_9BwdParamsE)
        /*05c0*/ 	.word	0x00000020


	//----- nvinfo : EIATTR_FRAME_SIZE
	.align		4
.L_245:
        /*05c4*/ 	.byte	0x04, 0x11
        /*05c6*/ 	.short	(.L_247 - .L_246)
	.align		4
.L_246:
        /*05c8*/ 	.word	index@(_ZN10layer_norm22ln_bwd_finalize_kernelINS_22Kernel_traits_finalizeILj8192E6__halfS2_fS2_fjLb1ELj1024ELj4ENS_18Kernel_traits_baseILj8192ES2_S2_fS2_fjLj1024EEEEELb1ELb1EEEvNS_9BwdParamsE)
        /*05cc*/ 	.word	0x00000000


	//----- nvinfo : EIATTR_REGCOUNT
	.align		4
.L_247:
        /*05d0*/ 	.byte	0x04, 0x2f
        /*05d2*/ 	.short	(.L_249 - .L_248)
	.align		4
.L_248:
        /*05d4*/ 	.word	index@(_ZN10layer_norm13ln_bwd_kernelINS_13Kernel_traitsI6__halfS2_fS2_fjLj8192ELj1ELj1ELj8ELj16ENS_18Kernel_traits_baseILj8192ES2_S2_fS2_fjLj256EEEEELb1ELb1ELb1ELb0EEEvNS_9BwdParamsE)
        /*05d8*/ 	.word	0x000000ff


	//----- nvinfo : EIATTR_FRAME_SIZE
	.align		4
.L_249:
        /*05dc*/ 	.byte	0x04, 0x11
        /*05de*/ 	.short	(.L_251 - .L_250)
	.align		4
.L_250:
        /*05e0*/ 	.word	index@(_ZN10layer_norm13ln_bwd_kernelINS_13Kernel_traitsI6__halfS2_fS2_fjLj8192ELj1ELj1ELj8ELj16ENS_18Kernel_traits_baseILj8192ES2_S2_fS2_fjLj256EEEEELb1ELb1ELb1ELb0EEEvNS_9BwdParamsE)
        /*05e4*/ 	.word	0x00000040


	//----- nvinfo : EIATTR_REGCOUNT
	.align		4
.L_251:
        /*05e8*/ 	.byte	0x04, 0x2f
        /*05ea*/ 	.short	(.L_253 - .L_252)
	.align		4
.L_252:
        /*05ec*/ 	.word	index@(_ZN10layer_norm22ln_bwd_finalize_kernelINS_22Kernel_traits_finalizeILj8192E6__halfS2_fS2_fjLb1ELj1024ELj4ENS_18Kernel_traits_baseILj8192ES2_S2_fS2_fjLj1024EEEEELb1ELb0EEEvNS_9BwdParamsE)
        /*05f0*/ 	.word	0x00000020


	//----- nvinfo : EIATTR_FRAME_SIZE
	.align		4
.L_253:
        /*05f4*/ 	.byte	0x04, 0x11
        /*05f6*/ 	.short	(.L_255 - .L_254)
	.align		4
.L_254:
        /*05f8*/ 	.word	index@(_ZN10layer_norm22ln_bwd_finalize_kernelINS_22Kernel_traits_finalizeILj8192E6__halfS2_fS2_fjLb1ELj1024ELj4ENS_18Kernel_traits_baseILj8192ES2_S2_fS2_fjLj1024EEEEELb1ELb0EEEvNS_9BwdParamsE)
        /*05fc*/ 	.word	0x00000000


	//----- nvinfo : EIATTR_REGCOUNT
	.align		4
.L_255:
        /*0600*/ 	.byte	0x04, 0x2f
        /*0602*/ 	.short	(.L_257 - .L_256)
	.align		4
.L_256:
        /*0604*/ 	.word	index@(_ZN10layer_norm13ln_bwd_kernelINS_13Kernel_traitsI6__halfS2_fS2_fjLj8192ELj1ELj1ELj8ELj16ENS_18Kernel_traits_baseILj8192ES2_S2_fS2_fjLj256EEEEELb1ELb1ELb0ELb1EEEvNS_9BwdParamsE)
        /*0608*/ 	.word	0x000000ff


	//----- nvinfo : EIATTR_FRAME_SIZE
	.align		4
.L_257:
        /*060c*/ 	.byte	0x04, 0x11
        /*060e*/ 	.short	(.L_259 - .L_258)
	.align		4
.L_258:
        /*0610*/ 	.word	index@(_ZN10layer_norm13ln_bwd_kernelINS_13Kernel_traitsI6__halfS2_fS2_fjLj8192ELj1ELj1ELj8ELj16ENS_18Kernel_traits_baseILj8192ES2_S2_fS2_fjLj256EEEEELb1ELb1ELb0ELb1EEEvNS_9BwdParamsE)
        /*0614*/ 	.word	0x00000050


	//----- nvinfo : EIATTR_REGCOUNT
	.align		4
.L_259:
        /*0618*/ 	.byte	0x04, 0x2f
        /*061a*/ 	.short	(.L_261 - .L_260)
	.align		4
.L_260:
        /*061c*/ 	.word	index@(_ZN10layer_norm13ln_bwd_kernelINS_13Kernel_traitsI6__halfS2_fS2_fjLj8192ELj1ELj1ELj8ELj16ENS_18Kernel_traits_baseILj8192ES2_S2_fS2_fjLj256EEEEELb1ELb1ELb0ELb0EEEvNS_9BwdParamsE)
        /*0620*/ 	.word	0x000000ff


	//----- nvinfo : EIATTR_FRAME_SIZE
	.align		4
.L_261:
        /*0624*/ 	.byte	0x04, 0x11
        /*0626*/ 	.short	(.L_263 - .L_262)
	.align		4
.L_262:
        /*0628*/ 	.word	index@(_ZN10layer_norm13ln_bwd_kernelINS_13Kernel_traitsI6__halfS2_fS2_fjLj8192ELj1ELj1ELj8ELj16ENS_18Kernel_traits_baseILj8192ES2_S2_fS2_fjLj256EEEEELb1ELb1ELb0ELb0EEEvNS_9BwdParamsE)
        /*062c*/ 	.word	0x00000018


	//----- nvinfo : EIATTR_REGCOUNT
	.align		4
.L_263:
        /*0630*/ 	.byte	0x04, 0x2f
        /*0632*/ 	.short	(.L_265 - .L_264)
	.align		4
.L_264:
        /*0634*/ 	.word	index@(_ZN10layer_norm13ln_bwd_kernelINS_13Kernel_traitsI6__halfS2_fS2_fjLj8192ELj1ELj1ELj8ELj16ENS_18Kernel_traits_baseILj8192ES2_S2_fS2_fjLj256EEEEELb1ELb0ELb1ELb1EEEvNS_9BwdParamsE)
        /*0638*/ 	.word	0x000000fe


	//----- nvinfo : EIATTR_FRAME_SIZE
	.align		4
.L_265:
        /*063c*/ 	.byte	0x04, 0x11
        /*063e*/ 	.short	(.L_267 - .L_266)
	.align		4
.L_266:
        /*0640*/ 	.word	index@(_ZN10layer_norm13ln_bwd_kernelINS_13Kernel_traitsI6__halfS2_fS2_fjLj8192ELj1ELj1ELj8ELj16ENS_18Kernel_traits_baseILj8192ES2_S2_fS2_fjLj256EEEEELb1ELb0ELb1ELb1EEEvNS_9BwdParamsE)
        /*0644*/ 	.word	0x00000000


	//----- nvinfo : EIATTR_REGCOUNT
	.align		4
.L_267:
        /*0648*/ 	.byte	0x04, 0x2f
        /*064a*/ 	.short	(.L_269 - .L_268)
	.align		4
.L_268:
        /*064c*/ 	.word	index@(_ZN10layer_norm22ln_bwd_finalize_kernelINS_22Kernel_traits_finalizeILj8192E6__halfS2_fS2_fjLb0ELj1024ELj4ENS_18Kernel_traits_baseILj8192ES2_S2_fS2_fjLj1024EEEEELb0ELb1EEEvNS_9BwdParamsE)
        /*0650*/ 	.word	0x00000020


	//----- nvinfo : EIATTR_FRAME_SIZE
	.align		4
.L_269:
        /*0654*/ 	.byte	0x04, 0x11
        /*0656*/ 	.short	(.L_271 - .L_270)
	.align		4
.L_270:
        /*0658*/ 	.word	index@(_ZN10layer_norm22ln_bwd_finalize_kernelINS_22Kernel_traits_finalizeILj8192E6__halfS2_fS2_fjLb0ELj1024ELj4ENS_18Kernel_traits_baseILj8192ES2_S2_fS2_fjLj1024EEEEELb0ELb1EEEvNS_9BwdParamsE)
        /*065c*/ 	.word	0x00000000


	//----- nvinfo : EIATTR_REGCOUNT
	.align		4
.L_271:
        /*0660*/ 	.byte	0x04, 0x2f
        /*0662*/ 	.short	(.L_273 - .L_272)
	.align		4
.L_272:
        /*0664*/ 	.word	index@(_ZN10layer_norm13ln_bwd_kernelINS_13Kernel_traitsI6__halfS2_fS2_fjLj8192ELj1ELj1ELj8ELj16ENS_18Kernel_traits_baseILj8192ES2_S2_fS2_fjLj256EEEEELb1ELb0ELb1ELb0EEEvNS_9BwdParamsE)
        /*0668*/ 	.word	0x000000e8


	//----- nvinfo : EIATTR_FRAME_SIZE
	.align		4
.L_273:
        /*066c*/ 	.byte	0x04, 0x11
        /*066e*/ 	.short	(.L_275 - .L_274)
	.align		4
.L_274:
        /*0670*/ 	.word	index@(_ZN10layer_norm13ln_bwd_kernelINS_13Kernel_traitsI6__halfS2_fS2_fjLj8192ELj1ELj1ELj8ELj16ENS_18Kernel_traits_baseILj8192ES2_S2_fS2_fjLj256EEEEELb1ELb0ELb1ELb0EEEvNS_9BwdParamsE)
        /*0674*/ 	.word	0x00000000


	//----- nvinfo : EIATTR_REGCOUNT
	.align		4
.L_275:
        /*0678*/ 	.byte	0x04, 0x2f
        /*067a*/ 	.short	(.L_277 - .L_276)
	.align		4
.L_276:
        /*067c*/ 	.word	index@(_ZN10layer_norm22ln_bwd_finalize_kernelINS_22Kernel_traits_finalizeILj8192E6__halfS2_fS2_fjLb0ELj1024ELj4ENS_18Kernel_traits_baseILj8192ES2_S2_fS2_fjLj1024EEEEELb0ELb0EEEvNS_9BwdParamsE)
        /*0680*/ 	.word	0x0000003f


	//----- nvinfo : EIATTR_FRAME_SIZE
	.align		4
.L_277:
        /*0684*/ 	.byte	0x04, 0x11
        /*0686*/ 	.short	(.L_279 - .L_278)
	.align		4
.L_278:
        /*0688*/ 	.word	index@(_ZN10layer_norm22ln_bwd_finalize_kernelINS_22Kernel_traits_finalizeILj8192E6__halfS2_fS2_fjLb0ELj1024ELj4ENS_18Kernel_traits_baseILj8192ES2_S2_fS2_fjLj1024EEEEELb0ELb0EEEvNS_9BwdParamsE)
        /*068c*/ 	.word	0x00000000


	//----- nvinfo : EIATTR_REGCOUNT
	.align		4
.L_279:
        /*0690*/ 	.byte	0x04, 0x2f
        /*0692*/ 	.short	(.L_281 - .L_280)
	.align		4
.L_280:
        /*0694*/ 	.word	index@(_ZN10layer_norm13ln_bwd_kernelINS_13Kernel_traitsI6__halfS2_fS2_fjLj8192ELj1ELj1ELj8ELj16ENS_18Kernel_traits_baseILj8192ES2_S2_fS2_fjLj256EEEEELb1ELb0ELb0ELb1EEEvNS_9BwdParamsE)
        /*0698*/ 	.word	0x000000ff


	//----- nvinfo : EIATTR_FRAME_SIZE
	.align		4
.L_281:
        /*069c*/ 	.byte	0x04, 0x11
        /*069e*/ 	.short	(.L_283 - .L_282)
	.align		4
.L_282:
        /*06a0*/ 	.word	index@(_ZN10layer_norm13ln_bwd_kernelINS_13Kernel_traitsI6__halfS2_fS2_fjLj8192ELj1ELj1ELj8ELj16ENS_18Kernel_traits_baseILj8192ES2_S2_fS2_fjLj256EEEEELb1ELb0ELb0ELb1EEEvNS_9BwdParamsE)
        /*06a4*/ 	.word	0x00000008


	//----- nvinfo : EIATTR_REGCOUNT
	.align		4
.L_283:
        /*06a8*/ 	.byte	0x04, 0x2f
        /*06aa*/ 	.short	(.L_285 - .L_284)
	.align		4
.L_284:
        /*06ac*/ 	.word	index@(_ZN10layer_norm13ln_bwd_kernelINS_13Kernel_traitsI6__halfS2_fS2_fjLj8192ELj1ELj1ELj8ELj16ENS_18Kernel_traits_baseILj8192ES2_S2_fS2_fjLj256EEEEELb1ELb0ELb0ELb0EEEvNS_9BwdParamsE)
        /*06b0*/ 	.word	0x000000e2


	//----- nvinfo : EIATTR_FRAME_SIZE
	.align		4
.L_285:
        /*06b4*/ 	.byte	0x04, 0x11
        /*06b6*/ 	.short	(.L_287 - .L_286)
	.align		4
.L_286:
        /*06b8*/ 	.word	index@(_ZN10layer_norm13ln_bwd_kernelINS_13Kernel_traitsI6__halfS2_fS2_fjLj8192ELj1ELj1ELj8ELj16ENS_18Kernel_traits_baseILj8192ES2_S2_fS2_fjLj256EEEEELb1ELb0ELb0ELb0EEEvNS_9BwdParamsE)
        /*06bc*/ 	.word	0x00000000


	//----- nvinfo : EIATTR_REGCOUNT
	.align		4
.L_287:
        /*06c0*/ 	.byte	0x04, 0x2f
        /*06c2*/ 	.short	(.L_289 - .L_288)
	.align		4
.L_288:
        /*06c4*/ 	.word	index@(_ZN10layer_norm13ln_bwd_kernelINS_13Kernel_traitsI6__halfS2_fS2_fjLj8192ELj1ELj1ELj8ELj16ENS_18Kernel_traits_baseILj8192ES2_S2_fS2_fjLj256EEEEELb0ELb1ELb1ELb1EEEvNS_9BwdParamsE)
        /*06c8*/ 	.word	0x000000fe


	//----- nvinfo : EIATTR_FRAME_SIZE
	.align		4
.L_289:
        /*06cc*/ 	.byte	0x04, 0x11
        /*06ce*/ 	.short	(.L_291 - .L_290)
	.align		4
.L_290:
        /*06d0*/ 	.word	index@(_ZN10layer_norm13ln_bwd_kernelINS_13Kernel_traitsI6__halfS2_fS2_fjLj8192ELj1ELj1ELj8ELj16ENS_18Kernel_traits_baseILj8192ES2_S2_fS2_fjLj256EEEEELb0ELb1ELb1ELb1EEEvNS_9BwdParamsE)
        /*06d4*/ 	.word	0x00000000


	//----- nvinfo : EIATTR_REGCOUNT
	.align		4
.L_291:
        /*06d8*/ 	.byte	0x04, 0x2f
        /*06da*/ 	.short	(.L_293 - .L_292)
	.align		4
.L_292:
        /*06dc*/ 	.word	index@(_ZN10layer_norm13ln_bwd_kernelINS_13Kernel_traitsI6__halfS2_fS2_fjLj8192ELj1ELj1ELj8ELj16ENS_18Kernel_traits_baseILj8192ES2_S2_fS2_fjLj256EEEEELb0ELb1ELb1ELb0EEEvNS_9BwdParamsE)
        /*06e0*/ 	.word	0x000000ff


	//----- nvinfo : EIATTR_FRAME_SIZE
	.align		4
.L_293:
        /*06e4*/ 	.byte	0x04, 0x11
        /*06e6*/ 	.short	(.L_295 - .L_294)
	.align		4
.L_294:
        /*06e8*/ 	.word	index@(_ZN10layer_norm13ln_bwd_kernelINS_13Kernel_traitsI6__halfS2_fS2_fjLj8192ELj1ELj1ELj8ELj16ENS_18Kernel_traits_baseILj8192ES2_S2_fS2_fjLj256EEEEELb0ELb1ELb1ELb0EEEvNS_9BwdParamsE)
        /*06ec*/ 	.word	0x00000028


	//----- nvinfo : EIATTR_REGCOUNT
	.align		4
.L_295:
        /*06f0*/ 	.byte	0x04, 0x2f
        /*06f2*/ 	.short	(.L_297 - .L_296)
	.align		4
.L_296:
        /*06f4*/ 	.word	index@(_ZN10layer_norm13ln_bwd_kernelINS_13Kernel_traitsI6__halfS2_fS2_fjLj8192ELj1ELj1ELj8ELj16ENS_18Kernel_traits_baseILj8192ES2_S2_fS2_fjLj256EEEEELb0ELb1ELb0ELb1EEEvNS_9BwdParamsE)
        /*06f8*/ 	.word	0x000000ff


	//----- nvinfo : EIATTR_FRAME_SIZE
	.align		4
.L_297:
        /*06fc*/ 	.byte	0x04, 0x11
        /*06fe*/ 	.short	(.L_299 - .L_298)
	.align		4
.L_298:
        /*0700*/ 	.word	index@(_ZN10layer_norm13ln_bwd_kernelINS_13Kernel_traitsI6__halfS2_fS2_fjLj8192ELj1ELj1ELj8ELj16ENS_18Kernel_traits_baseILj8192ES2_S2_fS2_fjLj256EEEEELb0ELb1ELb0ELb1EEEvNS_9BwdParamsE)
        /*0704*/ 	.word	0x00000048


	//----- nvinfo : EIATTR_REGCOUNT
	.align		4
.L_299:
        /*0708*/ 	.byte	0x04, 0x2f
        /*070a*/ 	.short	(.L_301 - .L_300)
	.align		4
.L_300:
        /*070c*/ 	.word	index@(_ZN10layer_norm13ln_bwd_kernelINS_13Kernel_traitsI6__halfS2_fS2_fjLj8192ELj1ELj1ELj8ELj16ENS_18Kernel_traits_baseILj8192ES2_S2_fS2_fjLj256EEEEELb0ELb1ELb0ELb0EEEvNS_9BwdParamsE)
        /*0710*/ 	.word	0x000000ff


	//----- nvinfo : EIATTR_FRAME_SIZE
	.align		4
.L_301:
        /*0714*/ 	.byte	0x04, 0x11
        /*0716*/ 	.short	(.L_303 - .L_302)
	.align		4
.L_302:
        /*0718*/ 	.word	index@(_ZN10layer_norm13ln_bwd_kernelINS_13Kernel_traitsI6__halfS2_fS2_fjLj8192ELj1ELj1ELj8ELj16ENS_18Kernel_traits_baseILj8192ES2_S2_fS2_fjLj256EEEEELb0ELb1ELb0ELb0EEEvNS_9BwdParamsE)
        /*071c*/ 	.word	0x00000000


	//----- nvinfo : EIATTR_REGCOUNT
	.align		4
.L_303:
        /*0720*/ 	.byte	0x04, 0x2f
        /*0722*/ 	.short	(.L_305 - .L_304)
	.align		4
.L_304:
        /*0724*/ 	.word	index@(_ZN10layer_norm13ln_bwd_kernelINS_13Kernel_traitsI6__halfS2_fS2_fjLj8192ELj1ELj1ELj8ELj16ENS_18Kernel_traits_baseILj8192ES2_S2_fS2_fjLj256EEEEELb0ELb0ELb1ELb1EEEvNS_9BwdParamsE)
        /*0728*/ 	.word	0x000000fd


	//----- nvinfo : EIATTR_FRAME_SIZE
	.align		4
.L_305:
        /*072c*/ 	.byte	0x04, 0x11
        /*072e*/ 	.short	(.L_307 - .L_306)
	.align		4
.L_306:
        /*0730*/ 	.word	index@(_ZN10layer_norm13ln_bwd_kernelINS_13Kernel_traitsI6__halfS2_fS2_fjLj8192ELj1ELj1ELj8ELj16ENS_18Kernel_traits_baseILj8192ES2_S2_fS2_fjLj256EEEEELb0ELb0ELb1ELb1EEEvNS_9BwdParamsE)
        /*0734*/ 	.word	0x00000000


	//----- nvinfo : EIATTR_REGCOUNT
	.align		4
.L_307:
        /*0738*/ 	.byte	0x04, 0x2f
        /*073a*/ 	.short	(.L_309 - .L_308)
	.align		4
.L_308:
        /*073c*/ 	.word	index@(_ZN10layer_norm13ln_bwd_kernelINS_13Kernel_traitsI6__halfS2_fS2_fjLj8192ELj1ELj1ELj8ELj16ENS_18Kernel_traits_baseILj8192ES2_S2_fS2_fjLj256EEEEELb0ELb0ELb1ELb0EEEvNS_9BwdParamsE)
        /*0740*/ 	.word	0x000000dd


	//----- nvinfo : EIATTR_FRAME_SIZE
	.align		4
.L_309:
        /*0744*/ 	.byte	0x04, 0x11
        /*0746*/ 	.short	(.L_311 - .L_310)
	.align		4
.L_310:
        /*0748*/ 	.word	index@(_ZN10layer_norm13ln_bwd_kernelINS_13Kernel_traitsI6__halfS2_fS2_fjLj8192ELj1ELj1ELj8ELj16ENS_18Kernel_traits_baseILj8192ES2_S2_fS2_fjLj256EEEEELb0ELb0ELb1ELb0EEEvNS_9BwdParamsE)
        /*074c*/ 	.word	0x00000000


	//----- nvinfo : EIATTR_REGCOUNT
	.align		4
.L_311:
        /*0750*/ 	.byte	0x04, 0x2f
        /*0752*/ 	.short	(.L_313 - .L_312)
	.align		4
.L_312:
        /*0754*/ 	.word	index@(_ZN10layer_norm13ln_bwd_kernelINS_13Kernel_traitsI6__halfS2_fS2_fjLj8192ELj1ELj1ELj8ELj16ENS_18Kernel_traits_baseILj8192ES2_S2_fS2_fjLj256EEEEELb0ELb0ELb0ELb1EEEvNS_9BwdParamsE)
        /*0758*/ 	.word	0x000000fc


	//----- nvinfo : EIATTR_FRAME_SIZE
	.align		4
.L_313:
        /*075c*/ 	.byte	0x04, 0x11
        /*075e*/ 	.short	(.L_315 - .L_314)
	.align		4
.L_314:
        /*0760*/ 	.word	index@(_ZN10layer_norm13ln_bwd_kernelINS_13Kernel_traitsI6__halfS2_fS2_fjLj8192ELj1ELj1ELj8ELj16ENS_18Kernel_traits_baseILj8192ES2_S2_fS2_fjLj256EEEEELb0ELb0ELb0ELb1EEEvNS_9BwdParamsE)
        /*0764*/ 	.word	0x00000000


	//----- nvinfo : EIATTR_REGCOUNT
	.align		4
.L_315:
        /*0768*/ 	.byte	0x04, 0x2f
        /*076a*/ 	.short	(.L_317 - .L_316)
	.align		4
.L_316:
        /*076c*/ 	.word	index@(_ZN10layer_norm13ln_bwd_kernelINS_13Kernel_traitsI6__halfS2_fS2_fjLj8192ELj1ELj1ELj8ELj16ENS_18Kernel_traits_baseILj8192ES2_S2_fS2_fjLj256EEEEELb0ELb0ELb0ELb0EEEvNS_9BwdParamsE)
        /*0770*/ 	.word	0x000000d5


	//----- nvinfo : EIATTR_FRAME_SIZE
	.align		4
.L_317:
        /*0774*/ 	.byte	0x04, 0x11
        /*0776*/ 	.short	(.L_319 - .L_318)
	.align		4
.L_318:
        /*0778*/ 	.word	index@(_ZN10layer_norm13ln_bwd_kernelINS_13Kernel_traitsI6__halfS2_fS2_fjLj8192ELj1ELj1ELj8ELj16ENS_18Kernel_traits_baseILj8192ES2_S2_fS2_fjLj256EEEEELb0ELb0ELb0ELb0EEEvNS_9BwdParamsE)
        /*077c*/ 	.word	0x00000000


	//----- nvinfo : EIATTR_REGCOUNT
	.align		4
.L_319:
        /*0780*/ 	.byte	0x04, 0x2f
        /*0782*/ 	.short	(.L_321 - .L_320)
	.align		4
.L_320:
        /*0784*/ 	.word	index@(_ZN10layer_norm13ln_bwd_kernelINS_13Kernel_traitsIf6__halfS2_S2_fjLj8192ELj1ELj1ELj8ELj16ENS_18Kernel_traits_baseILj8192EfS2_S2_S2_fjLj256EEEEELb1ELb1ELb1ELb1EEEvNS_9BwdParamsE)
        /*0788*/ 	.word	0x000000ff


	//----- nvinfo : EIATTR_FRAME_SIZE
	.align		4
.L_321:
        /*078c*/ 	.byte	0x04, 0x11
        /*078e*/ 	.short	(.L_323 - .L_322)
	.align		4
.L_322:
        /*0790*/ 	.word	index@(_ZN10layer_norm13ln_bwd_kernelINS_13Kernel_traitsIf6__halfS2_S2_fjLj8192ELj1ELj1ELj8ELj16ENS_18Kernel_traits_baseILj8192EfS2_S2_S2_fjLj256EEEEELb1ELb1ELb1ELb1EEEvNS_9BwdParamsE)
        /*0794*/ 	.word	0x00000058


	//----- nvinfo : EIATTR_REGCOUNT
	.align		4
.L_323:
        /*0798*/ 	.byte	0x04, 0x2f
        /*079a*/ 	.short	(.L_325 - .L_324)
	.align		4
.L_324:
        /*079c*/ 	.word	index@(_ZN10layer_norm22ln_bwd_finalize_kernelINS_22Kernel_traits_finalizeILj8192Ef6__halfS2_S2_fjLb1ELj1024ELj4ENS_18Kernel_traits_baseILj8192EfS2_S2_S2_fjLj1024EEEEELb1ELb1EEEvNS_9BwdParamsE)
        /*07a0*/ 	.word	0x00000020


	//----- nvinfo : EIATTR_FRAME_SIZE
	.align		4
.L_325:
        /*07a4*/ 	.byte	0x04, 0x11
        /*07a6*/ 	.short	(.L_327 - .L_326)
	.align		4
.L_326:
        /*07a8*/ 	.word	index@(_ZN10layer_norm22ln_bwd_finalize_kernelINS_22Kernel_traits_finalizeILj8192Ef6__halfS2_S2_fjLb1ELj1024ELj4ENS_18Kernel_traits_baseILj8192EfS2_S2_S2_fjLj1024EEEEELb1ELb1EEEvNS_9BwdParamsE)
        /*07ac*/ 	.word	0x00000000


	//----- nvinfo : EIATTR_REGCOUNT
	.align		4
.L_327:
        /*07b0*/ 	.byte	0x04, 0x2f
        /*07b2*/ 	.short	(.L_329 - .L_328)
	.align		4
.L_328:
        /*07b4*/ 	.word	index@(_ZN10layer_norm13ln_bwd_kernelINS_13Kernel_traitsIf6__halfS2_S2_fjLj8192ELj1ELj1ELj8ELj16ENS_18Kernel_traits_baseILj8192EfS2_S2_S2_fjLj256EEEEELb1ELb1ELb1ELb0EEEvNS_9BwdParamsE)
        /*07b8*/ 	.word	0x000000ff


	//----- nvinfo : EIATTR_FRAME_SIZE
	.align		4
.L_329:
        /*07bc*/ 	.byte	0x04, 0x11
        /*07be*/ 	.short	(.L_331 - .L_330)
	.align		4
.L_330:
        /*07c0*/ 	.word	index@(_ZN10layer_norm13ln_bwd_kernelINS_13Kernel_traitsIf6__halfS2_S2_fjLj8192ELj1ELj1ELj8ELj16ENS_18Kernel_traits_baseILj8192EfS2_S2_S2_fjLj256EEEEELb1ELb1ELb1ELb0EEEvNS_9BwdParamsE)
        /*07c4*/ 	.word	0x00000060


	//----- nvinfo : EIATTR_REGCOUNT
	.align		4
.L_331:
        /*07c8*/ 	.byte	0x04, 0x2f
        /*07ca*/ 	.short	(.L_333 - .L_332)
	.align		4
.L_332:
        /*07cc*/ 	.word	index@(_ZN10layer_norm22ln_bwd_finalize_kernelINS_22Kernel_traits_finalizeILj8192Ef6__halfS2_S2_fjLb1ELj1024ELj4ENS_18Kernel_traits_baseILj8192EfS2_S2_S2_fjLj1024EEEEELb1ELb0EEEvNS_9BwdParamsE)
        /*07d0*/ 	.word	0x00000020


	//----- nvinfo : EIATTR_FRAME_SIZE
	.align		4
.L_333:
        /*07d4*/ 	.byte	0x04, 0x11
        /*07d6*/ 	.short	(.L_335 - .L_334)
	.align		4
.L_334:
        /*07d8*/ 	.word	index@(_ZN10layer_norm22ln_bwd_finalize_kernelINS_22Kernel_traits_finalizeILj8192Ef6__halfS2_S2_fjLb1ELj1024ELj4ENS_18Kernel_traits_baseILj8192EfS2_S2_S2_fjLj1024EEEEELb1ELb0EEEvNS_9BwdParamsE)
        /*07dc*/ 	.word	0x00000000


	//----- nvinfo : EIATTR_REGCOUNT
	.align		4
.L_335:
        /*07e0*/ 	.byte	0x04, 0x2f
        /*07e2*/ 	.short	(.L_337 - .L_336)
	.align		4
.L_336:
        /*07e4*/ 	.word	index@(_ZN10layer_norm13ln_bwd_kernelINS_13Kernel_traitsIf6__halfS2_S2_fjLj8192ELj1ELj1ELj8ELj16ENS_18Kernel_traits_baseILj8192EfS2_S2_S2_fjLj256EEEEELb1ELb1ELb0ELb1EEEvNS_9BwdParamsE)
        /*07e8*/ 	.word	0x000000ff


	//----- nvinfo : EIATTR_FRAME_SIZE
	.align		4
.L_337:
        /*07ec*/ 	.byte	0x04, 0x11
        /*07ee*/ 	.short	(.L_339 - .L_338)
	.align		4
.L_338:
        /*07f0*/ 	.word	index@(_ZN10layer_norm13ln_bwd_kernelINS_13Kernel_traitsIf6__halfS2_S2_fjLj8192ELj1ELj1ELj8ELj16ENS_18Kernel_traits_baseILj8192EfS2_S2_S2_fjLj256EEEEELb1ELb1ELb0ELb1EEEvNS_9BwdParamsE)
        /*07f4*/ 	.word	0x00000048


	//----- nvinfo : EIATTR_REGCOUNT
	.align		4
.L_339:
        /*07f8*/ 	.byte	0x04, 0x2f
        /*07fa*/ 	.short	(.L_341 - .L_340)
	.align		4
.L_340:
        /*07fc*/ 	.word	index@(_ZN10layer_norm13ln_bwd_kernelINS_13Kernel_traitsIf6__halfS2_S2_fjLj8192ELj1ELj1ELj8ELj16ENS_18Kernel_traits_baseILj8192EfS2_S2_S2_fjLj256EEEEELb1ELb1ELb0ELb0EEEvNS_9BwdParamsE)
        /*0800*/ 	.word	0x000000ff


	//----- nvinfo : EIATTR_FRAME_SIZE
	.align		4
.L_341:
        /*0804*/ 	.byte	0x04, 0x11
        /*0806*/ 	.short	(.L_343 - .L_342)
	.align		4
.L_342:
        /*0808*/ 	.word	index@(_ZN10layer_norm13ln_bwd_kernelINS_13Kernel_traitsIf6__halfS2_S2_fjLj8192ELj1ELj1ELj8ELj16ENS_18Kernel_traits_baseILj8192EfS2_S2_S2_fjLj256EEEEELb1ELb1ELb0ELb0EEEvNS_9BwdParamsE)
        /*080c*/ 	.word	0x00000040


	//----- nvinfo : EIATTR_REGCOUNT
	.align		4
.L_343:
        /*0810*/ 	.byte	0x04, 0x2f
        /*0812*/ 	.short	(.L_345 - .L_344)
	.align		4
.L_344:
        /*0814*/ 	.word	index@(_ZN10layer_norm13ln_bwd_kernelINS_13Kernel_traitsIf6__halfS2_S2_fjLj8192ELj1ELj1ELj8ELj16ENS_18Kernel_traits_baseILj8192EfS2_S2_S2_fjLj256EEEEELb1ELb0ELb1ELb1EEEvNS_9BwdParamsE)
        /*0818*/ 	.word	0x000000ec


	//----- nvinfo : EIATTR_FRAME_SIZE
	.align		4
.L_345:
        /*081c*/ 	.byte	0x04, 0x11
        /*081e*/ 	.short	(.L_347 - .L_346)
	.align		4
.L_346:
        /*0820*/ 	.word	index@(_ZN10layer_norm13ln_bwd_kernelINS_13Kernel_traitsIf6__halfS2_S2_fjLj8192ELj1ELj1ELj8ELj16ENS_18Kernel_traits_baseILj8192EfS2_S2_S2_fjLj256EEEEELb1ELb0ELb1ELb1EEEvNS_9BwdParamsE)
        /*0824*/ 	.word	0x00000000


	//----- nvinfo : EIATTR_REGCOUNT
	.align		4
.L_347:
        /*0828*/ 	.byte	0x04, 0x2f
        /*082a*/ 	.short	(.L_349 - .L_348)
	.align		4
.L_348:
        /*082c*/ 	.word	index@(_ZN10layer_norm22ln_bwd_finalize_kernelINS_22Kernel_traits_finalizeILj8192Ef6__halfS2_S2_fjLb0ELj1024ELj4ENS_18Kernel_traits_baseILj8192EfS2_S2_S2_fjLj1024EEEEELb0ELb1EEEvNS_9BwdParamsE)
        /*0830*/ 	.word	0x00000020


	//----- nvinfo : EIATTR_FRAME_SIZE
	.align		4
.L_349:
        /*0834*/ 	.byte	0x04, 0x11
        /*0836*/ 	.short	(.L_351 - .L_350)
	.align		4
.L_350:
        /*0838*/ 	.word	index@(_ZN10layer_norm22ln_bwd_finalize_kernelINS_22Kernel_traits_finalizeILj8192Ef6__halfS2_S2_fjLb0ELj1024ELj4ENS_18Kernel_traits_baseILj8192EfS2_S2_S2_fjLj1024EEEEELb0ELb1EEEvNS_9BwdParamsE)
        /*083c*/ 	.word	0x00000000


	//----- nvinfo : EIATTR_REGCOUNT
	.align		4
.L_351:
        /*0840*/ 	.byte	0x04, 0x2f
        /*0842*/ 	.short	(.L_353 - .L_352)
	.align		4
.L_352:
        /*0844*/ 	.word	index@(_ZN10layer_norm13ln_bwd_kernelINS_13Kernel_traitsIf6__halfS2_S2_fjLj8192ELj1ELj1ELj8ELj16ENS_18Kernel_traits_baseILj8192EfS2_S2_S2_fjLj256EEEEELb1ELb0ELb1ELb0EEEvNS_9BwdParamsE)
        /*0848*/ 	.word	0x000000dd


	//----- nvinfo : EIATTR_FRAME_SIZE
	.align		4
.L_353:
        /*084c*/ 	.byte	0x04, 0x11
        /*084e*/ 	.short	(.L_355 - .L_354)
	.align		4
.L_354:
        /*0850*/ 	.word	index@(_ZN10layer_norm13ln_bwd_kernelINS_13Kernel_traitsIf6__halfS2_S2_fjLj8192ELj1ELj1ELj8ELj16ENS_18Kernel_traits_baseILj8192EfS2_S2_S2_fjLj256EEEEELb1ELb0ELb1ELb0EEEvNS_9BwdParamsE)
        /*0854*/ 	.word	0x00000000


	//----- nvinfo : EIATTR_REGCOUNT
	.align		4
.L_355:
        /*0858*/ 	.byte	0x04, 0x2f
        /*085a*/ 	.short	(.L_357 - .L_356)
	.align		4
.L_356:
        /*085c*/ 	.word	index@(_ZN10layer_norm22ln_bwd_finalize_kernelINS_22Kernel_traits_finalizeILj8192Ef6__halfS2_S2_fjLb0ELj1024ELj4ENS_18Kernel_traits_baseILj8192EfS2_S2_S2_fjLj1024EEEEELb0ELb0EEEvNS_9BwdParamsE)
        /*0860*/ 	.word	0x0000003f


	//----- nvinfo : EIATTR_FRAME_SIZE
	.align		4
.L_357:
        /*0864*/ 	.byte	0x04, 0x11
        /*0866*/ 	.short	(.L_359 - .L_358)
	.align		4
.L_358:
        /*0868*/ 	.word	index@(_ZN10layer_norm22ln_bwd_finalize_kernelINS_22Kernel_traits_finalizeILj8192Ef6__halfS2_S2_fjLb0ELj1024ELj4ENS_18Kernel_traits_baseILj8192EfS2_S2_S2_fjLj1024EEEEELb0ELb0EEEvNS_9BwdParamsE)
        /*086c*/ 	.word	0x00000000


	//----- nvinfo : EIATTR_REGCOUNT
	.align		4
.L_359:
        /*0870*/ 	.byte	0x04, 0x2f
        /*0872*/ 	.short	(.L_361 - .L_360)
	.align		4
.L_360:
        /*0874*/ 	.word	index@(_ZN10layer_norm13ln_bwd_kernelINS_13Kernel_traitsIf6__halfS2_S2_fjLj8192ELj1ELj1ELj8ELj16ENS_18Kernel_traits_baseILj8192EfS2_S2_S2_fjLj256EEEEELb1ELb0ELb0ELb1EEEvNS_9BwdParamsE)
        /*0878*/ 	.word	0x000000f5


	//----- nvinfo : EIATTR_FRAME_SIZE
	.align		4
.L_361:
        /*087c*/ 	.byte	0x04, 0x11
        /*087e*/ 	.short	(.L_363 - .L_362)
	.align		4
.L_362:
        /*0880*/ 	.word	index@(_ZN10layer_norm13ln_bwd_kernelINS_13Kernel_traitsIf6__halfS2_S2_fjLj8192ELj1ELj1ELj8ELj16ENS_18Kernel_traits_baseILj8192EfS2_S2_S2_fjLj256EEEEELb1ELb0ELb0ELb1EEEvNS_9BwdParamsE)
        /*0884*/ 	.word	0x00000000


	//----- nvinfo : EIATTR_REGCOUNT
	.align		4
.L_363:
        /*0888*/ 	.byte	0x04, 0x2f
        /*088a*/ 	.short	(.L_365 - .L_364)
	.align		4
.L_364:
        /*088c*/ 	.word	index@(_ZN10layer_norm13ln_bwd_kernelINS_13Kernel_traitsIf6__halfS2_S2_fjLj8192ELj1ELj1ELj8ELj16ENS_18Kernel_traits_baseILj8192EfS2_S2_S2_fjLj256EEEEELb1ELb0ELb0ELb0EEEvNS_9BwdParamsE)
        /*0890*/ 	.word	0x000000de


	//----- nvinfo : EIATTR_FRAME_SIZE
	.align		4
.L_365:
        /*0894*/ 	.byte	0x04, 0x11
        /*0896*/ 	.short	(.L_367 - .L_366)
	.align		4
.L_366:
        /*0898*/ 	.word	index@(_ZN10layer_norm13ln_bwd_kernelINS_13Kernel_traitsIf6__halfS2_S2_fjLj8192ELj1ELj1ELj8ELj16ENS_18Kernel_traits_baseILj8192EfS2_S2_S2_fjLj256EEEEELb1ELb0ELb0ELb0EEEvNS_9BwdParamsE)
        /*089c*/ 	.word	0x00000000


	//----- nvinfo : EIATTR_REGCOUNT
	.align		4
.L_367:
        /*08a0*/ 	.byte	0x04, 0x2f
        /*08a2*/ 	.short	(.L_369 - .L_368)
	.align		4
.L_368:
        /*08a4*/ 	.word	index@(_ZN10layer_norm13ln_bwd_kernelINS_13Kernel_traitsIf6__halfS2_S2_fjLj8192ELj1ELj1ELj8ELj16ENS_18Kernel_traits_baseILj8192EfS2_S2_S2_fjLj256EEEEELb0ELb1ELb1ELb1EEEvNS_9BwdParamsE)
        /*08a8*/ 	.word	0x000000ff


	//----- nvinfo : EIATTR_FRAME_SIZE
	.align		4
.L_369:
        /*08ac*/ 	.byte	0x04, 0x11
        /*08ae*/ 	.short	(.L_371 - .L_370)
	.align		4
.L_370:
        /*08b0*/ 	.word	index@(_ZN10layer_norm13ln_bwd_kernelINS_13Kernel_traitsIf6__halfS2_S2_fjLj8192ELj1ELj1ELj8ELj16ENS_18Kernel_traits_baseILj8192EfS2_S2_S2_fjLj256EEEEELb0ELb1ELb1ELb1EEEvNS_9BwdParamsE)
        /*08b4*/ 	.word	0x00000028


	//----- nvinfo : EIATTR_REGCOUNT
	.align		4
.L_371:
        /*08b8*/ 	.byte	0x04, 0x2f
        /*08ba*/ 	.short	(.L_373 - .L_372)
	.align		4
.L_372:
        /*08bc*/ 	.word	index@(_ZN10layer_norm13ln_bwd_kernelINS_13Kernel_traitsIf6__halfS2_S2_fjLj8192ELj1ELj1ELj8ELj16ENS_18Kernel_traits_baseILj8192EfS2_S2_S2_fjLj256EEEEELb0ELb1ELb1ELb0EEEvNS_9BwdParamsE)
        /*08c0*/ 	.word	0x000000ff


	//----- nvinfo : EIATTR_FRAME_SIZE
	.align		4
.L_373:
        /*08c4*/ 	.byte	0x04, 0x11
        /*08c6*/ 	.short	(.L_375 - .L_374)
	.align		4
.L_374:
        /*08c8*/ 	.word	index@(_ZN10layer_norm13ln_bwd_kernelINS_13Kernel_traitsIf6__halfS2_S2_fjLj8192ELj1ELj1ELj8ELj16ENS_18Kernel_traits_baseILj8192EfS2_S2_S2_fjLj256EEEEELb0ELb1ELb1ELb0EEEvNS_9BwdParamsE)
        /*08cc*/ 	.word	0x00000040


	//----- nvinfo : EIATTR_REGCOUNT
	.align		4
.L_375:
        /*08d0*/ 	.byte	0x04, 0x2f
        /*08d2*/ 	.short	(.L_377 - .L_376)
	.align		4
.L_376:
        /*08d4*/ 	.word	index@(_ZN10layer_norm13ln_bwd_kernelINS_13Kernel_traitsIf6__halfS2_S2_fjLj8192ELj1ELj1ELj8ELj16ENS_18Kernel_traits_baseILj8192EfS2_S2_S2_fjLj256EEEEELb0ELb1ELb0ELb1EEEvNS_9BwdParamsE)
        /*08d8*/ 	.word	0x000000ff


	//----- nvinfo : EIATTR_FRAME_SIZE
	.align		4
.L_377:
        /*08dc*/ 	.byte	0x04, 0x11
        /*08de*/ 	.short	(.L_379 - .L_378)
	.align		4
.L_378:
        /*08e0*/ 	.word	index@(_ZN10layer_norm13ln_bwd_kernelINS_13Kernel_traitsIf6__halfS2_S2_fjLj8192ELj1ELj1ELj8ELj16ENS_18Kernel_traits_baseILj8192EfS2_S2_S2_fjLj256EEEEELb0ELb1ELb0ELb1EEEvNS_9BwdParamsE)
        /*08e4*/ 	.word	0x00000028


	//----- nvinfo : EIATTR_REGCOUNT
	.align		4
.L_379:
        /*08e8*/ 	.byte	0x04, 0x2f
        /*08ea*/ 	.short	(.L_381 - .L_380)
	.align		4
.L_380:
        /*08ec*/ 	.word	index@(_ZN10layer_norm13ln_bwd_kernelINS_13Kernel_traitsIf6__halfS2_S2_fjLj8192ELj1ELj1ELj8ELj16ENS_18Kernel_traits_baseILj8192EfS2_S2_S2_fjLj256EEEEELb0ELb1ELb0ELb0EEEvNS_9BwdParamsE)
        /*08f0*/ 	.word	0x000000ff


	//----- nvinfo : EIATTR_FRAME_SIZE
	.align		4
.L_381:
        /*08f4*/ 	.byte	0x04, 0x11
        /*08f6*/ 	.short	(.L_383 - .L_382)
	.align		4
.L_382:
        /*08f8*/ 	.word	index@(_ZN10layer_norm13ln_bwd_kernelINS_13Kernel_traitsIf6__halfS2_S2_fjLj8192ELj1ELj1ELj8ELj16ENS_18Kernel_traits_baseILj8192EfS2_S2_S2_fjLj256EEEEELb0ELb1ELb0ELb0EEEvNS_9BwdParamsE)
        /*08fc*/ 	.word	0x00000020


	//----- nvinfo : EIATTR_REGCOUNT
	.align		4
.L_383:
        /*0900*/ 	.byte	0x04, 0x2f
        /*0902*/ 	.short	(.L_385 - .L_384)
	.align		4
.L_384:
        /*0904*/ 	.word	index@(_ZN10layer_norm13ln_bwd_kernelINS_13Kernel_traitsIf6__halfS2_S2_fjLj8192ELj1ELj1ELj8ELj16ENS_18Kernel_traits_baseILj8192EfS2_S2_S2_fjLj256EEEEELb0ELb0ELb1ELb1EEEvNS_9BwdParamsE)
        /*0908*/ 	.word	0x000000ea


	//----- nvinfo : EIATTR_FRAME_SIZE
	.align		4
.L_385:
        /*090c*/ 	.byte	0x04, 0x11
        /*090e*/ 	.short	(.L_387 - .L_386)
	.align		4
.L_386:
        /*0910*/ 	.word	index@(_ZN10layer_norm13ln_bwd_kernelINS_13Kernel_traitsIf6__halfS2_S2_fjLj8192ELj1ELj1ELj8ELj16ENS_18Kernel_traits_baseILj8192EfS2_S2_S2_fjLj256EEEEELb0ELb0ELb1ELb1EEEvNS_9BwdParamsE)
        /*0914*/ 	.word	0x00000000


	//----- nvinfo : EIATTR_REGCOUNT
	.align		4
.L_387:
        /*0918*/ 	.byte	0x04, 0x2f
        /*091a*/ 	.short	(.L_389 - .L_388)
	.align		4
.L_388:
        /*091c*/ 	.word	index@(_ZN10layer_norm13ln_bwd_kernelINS_13Kernel_traitsIf6__halfS2_S2_fjLj8192ELj1ELj1ELj8ELj16ENS_18Kernel_traits_baseILj8192EfS2_S2_S2_fjLj256EEEEELb0ELb0ELb1ELb0EEEvNS_9BwdParamsE)
        /*0920*/ 	.word	0x000000da


	//----- nvinfo : EIATTR_FRAME_SIZE
	.align		4
.L_389:
        /*0924*/ 	.byte	0x04, 0x11
        /*0926*/ 	.short	(.L_391 - .L_390)
	.align		4
.L_390:
        /*0928*/ 	.word	index@(_ZN10layer_norm13ln_bwd_kernelINS_13Kernel_traitsIf6__halfS2_S2_fjLj8192ELj1ELj1ELj8ELj16ENS_18Kernel_traits_baseILj8192EfS2_S2_S2_fjLj256EEEEELb0ELb0ELb1ELb0EEEvNS_9BwdParamsE)
        /*092c*/ 	.word	0x00000000


	//----- nvinfo : EIATTR_REGCOUNT
	.align		4
.L_391:
        /*0930*/ 	.byte	0x04, 0x2f
        /*0932*/ 	.short	(.L_393 - .L_392)
	.align		4
.L_392:
        /*0934*/ 	.word	index@(_ZN10layer_norm13ln_bwd_kernelINS_13Kernel_traitsIf6__halfS2_S2_fjLj8192ELj1ELj1ELj8ELj16ENS_18Kernel_traits_baseILj8192EfS2_S2_S2_fjLj256EEEEELb0ELb0ELb0ELb1EEEvNS_9BwdParamsE)
        /*0938*/ 	.word	0x000000ee


	//----- nvinfo : EIATTR_FRAME_SIZE
	.align		4
.L_393:
        /*093c*/ 	.byte	0x04, 0x11
        /*093e*/ 	.short	(.L_395 - .L_394)
	.align		4
.L_394:
        /*0940*/ 	.word	index@(_ZN10layer_norm13ln_bwd_kernelINS_13Kernel_traitsIf6__halfS2_S2_fjLj8192ELj1ELj1ELj8ELj16ENS_18Kernel_traits_baseILj8192EfS2_S2_S2_fjLj256EEEEELb0ELb0ELb0ELb1EEEvNS_9BwdParamsE)
        /*0944*/ 	.word	0x00000000


	//----- nvinfo : EIATTR_REGCOUNT
	.align		4
.L_395:
        /*0948*/ 	.byte	0x04, 0x2f
        /*094a*/ 	.short	(.L_397 - .L_396)
	.align		4
.L_396:
        /*094c*/ 	.word	index@(_ZN10layer_norm13ln_bwd_kernelINS_13Kernel_traitsIf6__halfS2_S2_fjLj8192ELj1ELj1ELj8ELj16ENS_18Kernel_traits_baseILj8192EfS2_S2_S2_fjLj256EEEEELb0ELb0ELb0ELb0EEEvNS_9BwdParamsE)
        /*0950*/ 	.word	0x000000d3


	//----- nvinfo : EIATTR_FRAME_SIZE
	.align		4
.L_397:
        /*0954*/ 	.byte	0x04, 0x11
        /*0956*/ 	.short	(.L_399 - .L_398)
	.align		4
.L_398:
        /*0958*/ 	.word	index@(_ZN10layer_norm13ln_bwd_kernelINS_13Kernel_traitsIf6__halfS2_S2_fjLj8192ELj1ELj1ELj8ELj16ENS_18Kernel_traits_baseILj8192EfS2_S2_S2_fjLj256EEEEELb0ELb0ELb0ELb0EEEvNS_9BwdParamsE)
        /*095c*/ 	.word	0x00000000


	//----- nvinfo : EIATTR_REGCOUNT
	.align		4
.L_399:
        /*0960*/ 	.byte	0x04, 0x2f
        /*0962*/ 	.short	(.L_401 - .L_400)
	.align		4
.L_400:
        /*0964*/ 	.word	index@(_ZN10layer_norm13ln_bwd_kernelINS_13Kernel_traitsIf13__nv_bfloat16fS2_fjLj8192ELj1ELj1ELj8ELj16ENS_18Kernel_traits_baseILj8192EfS2_fS2_fjLj256EEEEELb1ELb1ELb1ELb1EEEvNS_9BwdParamsE)
        /*0968*/ 	.word	0x000000ff


	//----- nvinfo : EIATTR_FRAME_SIZE
	.align		4
.L_401:
        /*096c*/ 	.byte	0x04, 0x11
        /*096e*/ 	.short	(.L_403 - .L_402)
	.align		4
.L_402:
        /*0970*/ 	.word	index@(_ZN10layer_norm13ln_bwd_kernelINS_13Kernel_traitsIf13__nv_bfloat16fS2_fjLj8192ELj1ELj1ELj8ELj16ENS_18Kernel_traits_baseILj8192EfS2_fS2_fjLj256EEEEELb1ELb1ELb1ELb1EEEvNS_9BwdParamsE)
        /*0974*/ 	.word	0x000000a0


	//----- nvinfo : EIATTR_REGCOUNT
	.align		4
.L_403:
        /*0978*/ 	.byte	0x04, 0x2f
        /*097a*/ 	.short	(.L_405 - .L_404)
	.align		4
.L_404:
        /*097c*/ 	.word	index@(_ZN10layer_norm22ln_bwd_finalize_kernelINS_22Kernel_traits_finalizeILj8192Ef13__nv_bfloat16fS2_fjLb1ELj1024ELj4ENS_18Kernel_traits_baseILj8192EfS2_fS2_fjLj1024EEEEELb1ELb1EEEvNS_9BwdParamsE)
        /*0980*/ 	.word	0x00000020


	//----- nvinfo : EIATTR_FRAME_SIZE
	.align		4
.L_405:
        /*0984*/ 	.byte	0x04, 0x11
        /*0986*/ 	.short	(.L_407 - .L_406)
	.align		4
.L_406:
        /*0988*/ 	.word	index@(_ZN10layer_norm22ln_bwd_finalize_kernelINS_22Kernel_traits_finalizeILj8192Ef13__nv_bfloat16fS2_fjLb1ELj1024ELj4ENS_18Kernel_traits_baseILj8192EfS2_fS2_fjLj1024EEEEELb1ELb1EEEvNS_9BwdParamsE)
        /*098c*/ 	.word	0x00000000


	//----- nvinfo : EIATTR_REGCOUNT
	.align		4
.L_407:
        /*0990*/ 	.byte	0x04, 0x2f
        /*0992*/ 	.short	(.L_409 - .L_408)
	.align		4
.L_408:
        /*0994*/ 	.word	index@(_ZN10layer_norm13ln_bwd_kernelINS_13Kernel_traitsIf13__nv_bfloat16fS2_fjLj8192ELj1ELj1ELj8ELj16ENS_18Kernel_traits_baseILj8192EfS2_fS2_fjLj256EEEEELb1ELb1ELb1ELb0EEEvNS_9BwdParamsE)
        /*0998*/ 	.word	0x000000ff


	//----- nvinfo : EIATTR_FRAME_SIZE
	.align		4
.L_409:
        /*099c*/ 	.byte	0x04, 0x11
        /*099e*/ 	.short	(.L_411 - .L_410)
	.align		4
.L_410:
        /*09a0*/ 	.word	index@(_ZN10layer_norm13ln_bwd_kernelINS_13Kernel_traitsIf13__nv_bfloat16fS2_fjLj8192ELj1ELj1ELj8ELj16ENS_18Kernel_traits_baseILj8192EfS2_fS2_fjLj256EEEEELb1ELb1ELb1ELb0EEEvNS_9BwdParamsE)
        /*09a4*/ 	.word	0x000000c8


	//----- nvinfo : EIATTR_REGCOUNT
	.align		4
.L_411:
        /*09a8*/ 	.byte	0x04, 0x2f
        /*09aa*/ 	.short	(.L_413 - .L_412)
	.align		4
.L_412:
        /*09ac*/ 	.word	index@(_ZN10layer_norm22ln_bwd_finalize_kernelINS_22Kernel_traits_finalizeILj8192Ef13__nv_bfloat16fS2_fjLb1ELj1024ELj4ENS_18Kernel_traits_baseILj8192EfS2_fS2_fjLj1024EEEEELb1ELb0EEEvNS_9BwdParamsE)
        /*09b0*/ 	.word	0x00000020


	//----- nvinfo : EIATTR_FRAME_SIZE
	.align		4
.L_413:
        /*09b4*/ 	.byte	0x04, 0x11
        /*09b6*/ 	.short	(.L_415 - .L_414)
	.align		4
.L_414:
        /*09b8*/ 	.word	index@(_ZN10layer_norm22ln_bwd_finalize_kernelINS_22Kernel_traits_finalizeILj8192Ef13__nv_bfloat16fS2_fjLb1ELj1024ELj4ENS_18Kernel_traits_baseILj8192EfS2_fS2_fjLj1024EEEEELb1ELb0EEEvNS_9BwdParamsE)
        /*09bc*/ 	.word	0x00000000


	//----- nvinfo : EIATTR_REGCOUNT
	.align		4
.L_415:
        /*09c0*/ 	.byte	0x04, 0x2f
        /*09c2*/ 	.short	(.L_417 - .L_416)
	.align		4
.L_416:
        /*09c4*/ 	.word	index@(_ZN10layer_norm13ln_bwd_kernelINS_13Kernel_traitsIf13__nv_bfloat16fS2_fjLj8192ELj1ELj1ELj8ELj16ENS_18Kernel_traits_baseILj8192EfS2_fS2_fjLj256EEEEELb1ELb1ELb0ELb1EEEvNS_9BwdParamsE)
        /*09c8*/ 	.word	0x000000ff


	//----- nvinfo : EIATTR_FRAME_SIZE
	.align		4
.L_417:
        /*09cc*/ 	.byte	0x04, 0x11
        /*09ce*/ 	.short	(.L_419 - .L_418)
	.align		4
.L_418:
        /*09d0*/ 	.word	index@(_ZN10layer_norm13ln_bwd_kernelINS_13Kernel_traitsIf13__nv_bfloat16fS2_fjLj8192ELj1ELj1ELj8ELj16ENS_18Kernel_traits_baseILj8192EfS2_fS2_fjLj256EEEEELb1ELb1ELb0ELb1EEEvNS_9BwdParamsE)
        /*09d4*/ 	.word	0x00000098


	//----- nvinfo : EIATTR_REGCOUNT
	.align		4
.L_419:
        /*09d8*/ 	.byte	0x04, 0x2f
        /*09da*/ 	.short	(.L_421 - .L_420)
	.align		4
.L_420:
        /*09dc*/ 	.word	index@(_ZN10layer_norm13ln_bwd_kernelINS_13Kernel_traitsIf13__nv_bfloat16fS2_fjLj8192ELj1ELj1ELj8ELj16ENS_18Kernel_traits_baseILj8192EfS2_fS2_fjLj256EEEEELb1ELb1ELb0ELb0EEEvNS_9BwdParamsE)
        /*09e0*/ 	.word	0x000000ff


	//----- nvinfo : EIATTR_FRAME_SIZE
	.align		4
.L_421:
        /*09e4*/ 	.byte	0x04, 0x11
        /*09e6*/ 	.short	(.L_423 - .L_422)
	.align		4
.L_422:
        /*09e8*/ 	.word	index@(_ZN10layer_norm13ln_bwd_kernelINS_13Kernel_traitsIf13__nv_bfloat16fS2_fjLj8192ELj1ELj1ELj8ELj16ENS_18Kernel_traits_baseILj8192EfS2_fS2_fjLj256EEEEELb1ELb1ELb0ELb0EEEvNS_9BwdParamsE)
        /*09ec*/ 	.word	0x00000090


	//----- nvinfo : EIATTR_REGCOUNT
	.align		4
.L_423:
        /*09f0*/ 	.byte	0x04, 0x2f
        /*09f2*/ 	.short	(.L_425 - .L_424)
	.align		4
.L_424:
        /*09f4*/ 	.word	index@(_ZN10layer_norm13ln_bwd_kernelINS_13Kernel_traitsIf13__nv_bfloat16fS2_fjLj8192ELj1ELj1ELj8ELj16ENS_18Kernel_traits_baseILj8192EfS2_fS2_fjLj256EEEEELb1ELb0ELb1ELb1EEEvNS_9BwdParamsE)
        /*09f8*/ 	.word	0x000000fc


	//----- nvinfo : EIATTR_FRAME_SIZE
	.align		4
.L_425:
        /*09fc*/ 	.byte	0x04, 0x11
        /*09fe*/ 	.short	(.L_427 - .L_426)
	.align		4
.L_426:
        /*0a00*/ 	.word	index@(_ZN10layer_norm13ln_bwd_kernelINS_13Kernel_traitsIf13__nv_bfloat16fS2_fjLj8192ELj1ELj1ELj8ELj16ENS_18Kernel_traits_baseILj8192EfS2_fS2_fjLj256EEEEELb1ELb0ELb1ELb1EEEvNS_9BwdParamsE)
        /*0a04*/ 	.word	0x00000000


	//----- nvinfo : EIATTR_REGCOUNT
	.align		4
.L_427:
        /*0a08*/ 	.byte	0x04, 0x2f
        /*0a0a*/ 	.short	(.L_429 - .L_428)
	.align		4
.L_428:
        /*0a0c*/ 	.word	index@(_ZN10layer_norm22ln_bwd_finalize_kernelINS_22Kernel_traits_finalizeILj8192Ef13__nv_bfloat16fS2_fjLb0ELj1024ELj4ENS_18Kernel_traits_baseILj8192EfS2_fS2_fjLj1024EEEEELb0ELb1EEEvNS_9BwdParamsE)
        /*0a10*/ 	.word	0x00000020


	//----- nvinfo : EIATTR_FRAME_SIZE
	.align		4
.L_429:
        /*0a14*/ 	.byte	0x04, 0x11
        /*0a16*/ 	.short	(.L_431 - .L_430)
	.align		4
.L_430:
        /*0a18*/ 	.word	index@(_ZN10layer_norm22ln_bwd_finalize_kernelINS_22Kernel_traits_finalizeILj8192Ef13__nv_bfloat16fS2_fjLb0ELj1024ELj4ENS_18Kernel_traits_baseILj8192EfS2_fS2_fjLj1024EEEEELb0ELb1EEEvNS_9BwdParamsE)
        /*0a1c*/ 	.word	0x00000000


	//----- nvinfo : EIATTR_REGCOUNT
	.align		4
.L_431:
        /*0a20*/ 	.byte	0x04, 0x2f
        /*0a22*/ 	.short	(.L_433 - .L_432)
	.align		4
.L_432:
        /*0a24*/ 	.word	index@(_ZN10layer_norm13ln_bwd_kernelINS_13Kernel_traitsIf13__nv_bfloat16fS2_fjLj8192ELj1ELj1ELj8ELj16ENS_18Kernel_traits_baseILj8192EfS2_fS2_fjLj256EEEEELb1ELb0ELb1ELb0EEEvNS_9BwdParamsE)
        /*0a28*/ 	.word	0x000000ee


	//----- nvinfo : EIATTR_FRAME_SIZE
	.align		4
.L_433:
        /*0a2c*/ 	.byte	0x04, 0x11
        /*0a2e*/ 	.short	(.L_435 - .L_434)
	.align		4
.L_434:
        /*0a30*/ 	.word	index@(_ZN10layer_norm13ln_bwd_kernelINS_13Kernel_traitsIf13__nv_bfloat16fS2_fjLj8192ELj1ELj1ELj8ELj16ENS_18Kernel_traits_baseILj8192EfS2_fS2_fjLj256EEEEELb1ELb0ELb1ELb0EEEvNS_9BwdParamsE)
        /*0a34*/ 	.word	0x00000000


	//----- nvinfo : EIATTR_REGCOUNT
	.align		4
.L_435:
        /*0a38*/ 	.byte	0x04, 0x2f
        /*0a3a*/ 	.short	(.L_437 - .L_436)
	.align		4
.L_436:
        /*0a3c*/ 	.word	index@(_ZN10layer_norm22ln_bwd_finalize_kernelINS_22Kernel_traits_finalizeILj8192Ef13__nv_bfloat16fS2_fjLb0ELj1024ELj4ENS_18Kernel_traits_baseILj8192EfS2_fS2_fjLj1024EEEEELb0ELb0EEEvNS_9BwdParamsE)
        /*0a40*/ 	.word	0x0000003f


	//----- nvinfo : EIATTR_FRAME_SIZE
	.align		4
.L_437:
        /*0a44*/ 	.byte	0x04, 0x11
        /*0a46*/ 	.short	(.L_439 - .L_438)
	.align		4
.L_438:
        /*0a48*/ 	.word	index@(_ZN10layer_norm22ln_bwd_finalize_kernelINS_22Kernel_traits_finalizeILj8192Ef13__nv_bfloat16fS2_fjLb0ELj1024ELj4ENS_18Kernel_traits_baseILj8192EfS2_fS2_fjLj1024EEEEELb0ELb0EEEvNS_9BwdParamsE)
        /*0a4c*/ 	.word	0x00000000


	//----- nvinfo : EIATTR_REGCOUNT
	.align		4
.L_439:
        /*0a50*/ 	.byte	0x04, 0x2f
        /*0a52*/ 	.short	(.L_441 - .L_440)
	.align		4
.L_440:
        /*0a54*/ 	.word	index@(_ZN10layer_norm13ln_bwd_kernelINS_13Kernel_traitsIf13__nv_bfloat16fS2_fjLj8192ELj1ELj1ELj8ELj16ENS_18Kernel_traits_baseILj8192EfS2_fS2_fjLj256EEEEELb1ELb0ELb0ELb1EEEvNS_9BwdParamsE)
        /*0a58*/ 	.word	0x000000ff


	//----- nvinfo : EIATTR_FRAME_SIZE
	.align		4
.L_441:
        /*0a5c*/ 	.byte	0x04, 0x11
        /*0a5e*/ 	.short	(.L_443 - .L_442)
	.align		4
.L_442:
        /*0a60*/ 	.word	index@(_ZN10layer_norm13ln_bwd_kernelINS_13Kernel_traitsIf13__nv_bfloat16fS2_fjLj8192ELj1ELj1ELj8ELj16ENS_18Kernel_traits_baseILj8192EfS2_fS2_fjLj256EEEEELb1ELb0ELb0ELb1EEEvNS_9BwdParamsE)
        /*0a64*/ 	.word	0x00000000


	//----- nvinfo : EIATTR_REGCOUNT
	.align		4
.L_443:
        /*0a68*/ 	.byte	0x04, 0x2f
        /*0a6a*/ 	.short	(.L_445 - .L_444)
	.align		4
.L_444:
        /*0a6c*/ 	.word	index@(_ZN10layer_norm13ln_bwd_kernelINS_13Kernel_traitsIf13__nv_bfloat16fS2_fjLj8192ELj1ELj1ELj8ELj16ENS_18Kernel_traits_baseILj8192EfS2_fS2_fjLj256EEEEELb1ELb0ELb0ELb0EEEvNS_9BwdParamsE)
        /*0a70*/ 	.word	0x000000ee


	//----- nvinfo : EIATTR_FRAME_SIZE
	.align		4
.L_445:
        /*0a74*/ 	.byte	0x04, 0x11
        /*0a76*/ 	.short	(.L_447 - .L_446)
	.align		4
.L_446:
        /*0a78*/ 	.word	index@(_ZN10layer_norm13ln_bwd_kernelINS_13Kernel_traitsIf13__nv_bfloat16fS2_fjLj8192ELj1ELj1ELj8ELj16ENS_18Kernel_traits_baseILj8192EfS2_fS2_fjLj256EEEEELb1ELb0ELb0ELb0EEEvNS_9BwdParamsE)
        /*0a7c*/ 	.word	0x00000000


	//----- nvinfo : EIATTR_REGCOUNT
	.align		4
.L_447:
        /*0a80*/ 	.byte	0x04, 0x2f
        /*0a82*/ 	.short	(.L_449 - .L_448)
	.align		4
.L_448:
        /*0a84*/ 	.word	index@(_ZN10layer_norm13ln_bwd_kernelINS_13Kernel_traitsIf13__nv_bfloat16fS2_fjLj8192ELj1ELj1ELj8ELj16ENS_18Kernel_traits_baseILj8192EfS2_fS2_fjLj256EEEEELb0ELb1ELb1ELb1EEEvNS_9BwdParamsE)
        /*0a88*/ 	.word	0x000000ff


	//----- nvinfo : EIATTR_FRAME_SIZE
	.align		4
.L_449:
        /*0a8c*/ 	.byte	0x04, 0x11
        /*0a8e*/ 	.short	(.L_451 - .L_450)
	.align		4
.L_450:
        /*0a90*/ 	.word	index@(_ZN10layer_norm13ln_bwd_kernelINS_13Kernel_traitsIf13__nv_bfloat16fS2_fjLj8192ELj1ELj1ELj8ELj16ENS_18Kernel_traits_baseILj8192EfS2_fS2_fjLj256EEEEELb0ELb1ELb1ELb1EEEvNS_9BwdParamsE)
        /*0a94*/ 	.word	0x00000088


	//----- nvinfo : EIATTR_REGCOUNT
	.align		4
.L_451:
        /*0a98*/ 	.byte	0x04, 0x2f
        /*0a9a*/ 	.short	(.L_453 - .L_452)
	.align		4
.L_452:
        /*0a9c*/ 	.word	index@(_ZN10layer_norm13ln_bwd_kernelINS_13Kernel_traitsIf13__nv_bfloat16fS2_fjLj8192ELj1ELj1ELj8ELj16ENS_18Kernel_traits_baseILj8192EfS2_fS2_fjLj256EEEEELb0ELb1ELb1ELb0EEEvNS_9BwdParamsE)
        /*0aa0*/ 	.word	0x000000ff


	//----- nvinfo : EIATTR_FRAME_SIZE
	.align		4
.L_453:
        /*0aa4*/ 	.byte	0x04, 0x11
        /*0aa6*/ 	.short	(.L_455 - .L_454)
	.align		4
.L_454:
        /*0aa8*/ 	.word	index@(_ZN10layer_norm13ln_bwd_kernelINS_13Kernel_traitsIf13__nv_bfloat16fS2_fjLj8192ELj1ELj1ELj8ELj16ENS_18Kernel_traits_baseILj8192EfS2_fS2_fjLj256EEEEELb0ELb1ELb1ELb0EEEvNS_9BwdParamsE)
        /*0aac*/ 	.word	0x00000098


	//----- nvinfo : EIATTR_REGCOUNT
	.align		4
.L_455:
        /*0ab0*/ 	.byte	0x04, 0x2f
        /*0ab2*/ 	.short	(.L_457 - .L_456)
	.align		4
.L_456:
        /*0ab4*/ 	.word	index@(_ZN10layer_norm13ln_bwd_kernelINS_13Kernel_traitsIf13__nv_bfloat16fS2_fjLj8192ELj1ELj1ELj8ELj16ENS_18Kernel_traits_baseILj8192EfS2_fS2_fjLj256EEEEELb0ELb1ELb0ELb1EEEvNS_9BwdParamsE)
        /*0ab8*/ 	.word	0x000000ff


	//----- nvinfo : EIATTR_FRAME_SIZE
	.align		4
.L_457:
        /*0abc*/ 	.byte	0x04, 0x11
        /*0abe*/ 	.short	(.L_459 - .L_458)
	.align		4
.L_458:
        /*0ac0*/ 	.word	index@(_ZN10layer_norm13ln_bwd_kernelINS_13Kernel_traitsIf13__nv_bfloat16fS2_fjLj8192ELj1ELj1ELj8ELj16ENS_18Kernel_traits_baseILj8192EfS2_fS2_fjLj256EEEEELb0ELb1ELb0ELb1EEEvNS_9BwdParamsE)
        /*0ac4*/ 	.word	0x00000080


	//----- nvinfo : EIATTR_REGCOUNT
	.align		4
.L_459:
        /*0ac8*/ 	.byte	0x04, 0x2f
        /*0aca*/ 	.short	(.L_461 - .L_460)
	.align		4
.L_460:
        /*0acc*/ 	.word	index@(_ZN10layer_norm13ln_bwd_kernelINS_13Kernel_traitsIf13__nv_bfloat16fS2_fjLj8192ELj1ELj1ELj8ELj16ENS_18Kernel_traits_baseILj8192EfS2_fS2_fjLj256EEEEELb0ELb1ELb0ELb0EEEvNS_9BwdParamsE)
        /*0ad0*/ 	.word	0x000000ff


	//----- nvinfo : EIATTR_FRAME_SIZE
	.align		4
.L_461:
        /*0ad4*/ 	.byte	0x04, 0x11
        /*0ad6*/ 	.short	(.L_463 - .L_462)
	.align		4
.L_462:
        /*0ad8*/ 	.word	index@(_ZN10layer_norm13ln_bwd_kernelINS_13Kernel_traitsIf13__nv_bfloat16fS2_fjLj8192ELj1ELj1ELj8ELj16ENS_18Kernel_traits_baseILj8192EfS2_fS2_fjLj256EEEEELb0ELb1ELb0ELb0EEEvNS_9BwdParamsE)
        /*0adc*/ 	.word	0x00000080


	//----- nvinfo : EIATTR_REGCOUNT
	.align		4
.L_463:
        /*0ae0*/ 	.byte	0x04, 0x2f
        /*0ae2*/ 	.short	(.L_465 - .L_464)
	.align		4
.L_464:
        /*0ae4*/ 	.word	index@(_ZN10layer_norm13ln_bwd_kernelINS_13Kernel_traitsIf13__nv_bfloat16fS2_fjLj8192ELj1ELj1ELj8ELj16ENS_18Kernel_traits_baseILj8192EfS2_fS2_fjLj256EEEEELb0ELb0ELb1ELb1EEEvNS_9BwdParamsE)
        /*0ae8*/ 	.word	0x000000ff


	//----- nvinfo : EIATTR_FRAME_SIZE
	.align		4
.L_465:
        /*0aec*/ 	.byte	0x04, 0x11
        /*0aee*/ 	.short	(.L_467 - .L_466)
	.align		4
.L_466:
        /*0af0*/ 	.word	index@(_ZN10layer_norm13ln_bwd_kernelINS_13Kernel_traitsIf13__nv_bfloat16fS2_fjLj8192ELj1ELj1ELj8ELj16ENS_18Kernel_traits_baseILj8192EfS2_fS2_fjLj256EEEEELb0ELb0ELb1ELb1EEEvNS_9BwdParamsE)
        /*0af4*/ 	.word	0x00000000


	//----- nvinfo : EIATTR_REGCOUNT
	.align		4
.L_467:
        /*0af8*/ 	.byte	0x04, 0x2f
        /*0afa*/ 	.short	(.L_469 - .L_468)
	.align		4
.L_468:
        /*0afc*/ 	.word	index@(_ZN10layer_norm13ln_bwd_kernelINS_13Kernel_traitsIf13__nv_bfloat16fS2_fjLj8192ELj1ELj1ELj8ELj16ENS_18Kernel_traits_baseILj8192EfS2_fS2_fjLj256EEEEELb0ELb0ELb1ELb0EEEvNS_9BwdParamsE)
        /*0b00*/ 	.word	0x000000ec


	//----- nvinfo : EIATTR_FRAME_SIZE
	.align		4
.L_469:
        /*0b04*/ 	.byte	0x04, 0x11
        /*0b06*/ 	.short	(.L_471 - .L_470)
	.align		4
.L_470:
        /*0b08*/ 	.word	index@(_ZN10layer_norm13ln_bwd_kernelINS_13Kernel_traitsIf13__nv_bfloat16fS2_fjLj8192ELj1ELj1ELj8ELj16ENS_18Kernel_traits_baseILj8192EfS2_fS2_fjLj256EEEEELb0ELb0ELb1ELb0EEEvNS_9BwdParamsE)
        /*0b0c*/ 	.word	0x00000000


	//----- nvinfo : EIATTR_REGCOUNT
	.align		4
.L_471:
        /*0b10*/ 	.byte	0x04, 0x2f
        /*0b12*/ 	.short	(.L_473 - .L_472)
	.align		4
.L_472:
        /*0b14*/ 	.word	index@(_ZN10layer_norm13ln_bwd_kernelINS_13Kernel_traitsIf13__nv_bfloat16fS2_fjLj8192ELj1ELj1ELj8ELj16ENS_18Kernel_traits_baseILj8192EfS2_fS2_fjLj256EEEEELb0ELb0ELb0ELb1EEEvNS_9BwdParamsE)
        /*0b18*/ 	.word	0x000000fc


	//----- nvinfo : EIATTR_FRAME_SIZE
	.align		4
.L_473:
        /*0b1c*/ 	.byte	0x04, 0x11
        /*0b1e*/ 	.short	(.L_475 - .L_474)
	.align		4
.L_474:
        /*0b20*/ 	.word	index@(_ZN10layer_norm13ln_bwd_kernelINS_13Kernel_traitsIf13__nv_bfloat16fS2_fjLj8192ELj1ELj1ELj8ELj16ENS_18Kernel_traits_baseILj8192EfS2_fS2_fjLj256EEEEELb0ELb0ELb0ELb1EEEvNS_9BwdParamsE)
        /*0b24*/ 	.word	0x00000000


	//----- nvinfo : EIATTR_REGCOUNT
	.align		4
.L_475:
        /*0b28*/ 	.byte	0x04, 0x2f
        /*0b2a*/ 	.short	(.L_477 - .L_476)
	.align		4
.L_476:
        /*0b2c*/ 	.word	index@(_ZN10layer_norm13ln_bwd_kernelINS_13Kernel_traitsIf13__nv_bfloat16fS2_fjLj8192ELj1ELj1ELj8ELj16ENS_18Kernel_traits_baseILj8192EfS2_fS2_fjLj256EEEEELb0ELb0ELb0ELb0EEEvNS_9BwdParamsE)
        /*0b30*/ 	.word	0x000000e4


	//----- nvinfo : EIATTR_FRAME_SIZE
	.align		4
.L_477:
        /*0b34*/ 	.byte	0x04, 0x11
        /*0b36*/ 	.short	(.L_479 - .L_478)
	.align		4
.L_478:
        /*0b38*/ 	.word	index@(_ZN10layer_norm13ln_bwd_kernelINS_13Kernel_traitsIf13__nv_bfloat16fS2_fjLj8192ELj1ELj1ELj8ELj16ENS_18Kernel_traits_baseILj8192EfS2_fS2_fjLj256EEEEELb0ELb0ELb0ELb0EEEvNS_9BwdParamsE)
        /*0b3c*/ 	.word	0x00000000


	//----- nvinfo : EIATTR_REGCOUNT
	.align		4
.L_479:
        /*0b40*/ 	.byte	0x04, 0x2f
        /*0b42*/ 	.short	(.L_481 - .L_480)
	.align		4
.L_480:
        /*0b44*/ 	.word	index@(_ZN10layer_norm13ln_bwd_kernelINS_13Kernel_traitsI13__nv_bfloat16S2_fS2_fjLj8192ELj1ELj1ELj8ELj16ENS_18Kernel_traits_baseILj8192ES2_S2_fS2_fjLj256EEEEELb1ELb1ELb1ELb1EEEvNS_9BwdParamsE)
        /*0b48*/ 	.word	0x000000ff


	//----- nvinfo : EIATTR_FRAME_SIZE
	.align		4
.L_481:
        /*0b4c*/ 	.byte	0x04, 0x11
        /*0b4e*/ 	.short	(.L_483 - .L_482)
	.align		4
.L_482:
        /*0b50*/ 	.word	index@(_ZN10layer_norm13ln_bwd_kernelINS_13Kernel_traitsI13__nv_bfloat16S2_fS2_fjLj8192ELj1ELj1ELj8ELj16ENS_18Kernel_traits_baseILj8192ES2_S2_fS2_fjLj256EEEEELb1ELb1ELb1ELb1EEEvNS_9BwdParamsE)
        /*0b54*/ 	.word	0x00000010


	//----- nvinfo : EIATTR_REGCOUNT
	.align		4
.L_483:
        /*0b58*/ 	.byte	0x04, 0x2f
        /*0b5a*/ 	.short	(.L_485 - .L_484)
	.align		4
.L_484:
        /*0b5c*/ 	.word	index@(_ZN10layer_norm22ln_bwd_finalize_kernelINS_22Kernel_traits_finalizeILj8192E13__nv_bfloat16S2_fS2_fjLb1ELj1024ELj4ENS_18Kernel_traits_baseILj8192ES2_S2_fS2_fjLj1024EEEEELb1ELb1EEEvNS_9BwdParamsE)
        /*0b60*/ 	.word	0x00000020


	//----- nvinfo : EIATTR_FRAME_SIZE
	.align		4
.L_485:
        /*0b64*/ 	.byte	0x04, 0x11
        /*0b66*/ 	.short	(.L_487 - .L_486)
	.align		4
.L_486:
        /*0b68*/ 	.word	index@(_ZN10layer_norm22ln_bwd_finalize_kernelINS_22Kernel_traits_finalizeILj8192E13__nv_bfloat16S2_fS2_fjLb1ELj1024ELj4ENS_18Kernel_traits_baseILj8192ES2_S2_fS2_fjLj1024EEEEELb1ELb1EEEvNS_9BwdParamsE)
        /*0b6c*/ 	.word	0x00000000


	//----- nvinfo : EIATTR_REGCOUNT
	.align		4
.L_487:
        /*0b70*/ 	.byte	0x04, 0x2f
        /*0b72*/ 	.short	(.L_489 - .L_488)
	.align		4
.L_488:
        /*0b74*/ 	.word	index@(_ZN10layer_norm13ln_bwd_kernelINS_13Kernel_traitsI13__nv_bfloat16S2_fS2_fjLj8192ELj1ELj1ELj8ELj16ENS_18Kernel_traits_baseILj8192ES2_S2_fS2_fjLj256EEEEELb1ELb1ELb1ELb0EEEvNS_9BwdParamsE)
        /*0b78*/ 	.word	0x000000ff


	//----- nvinfo : EIATTR_FRAME_SIZE
	.align		4
.L_489:
        /*0b7c*/ 	.byte	0x04, 0x11
        /*0b7e*/ 	.short	(.L_491 - .L_490)
	.align		4
.L_490:
        /*0b80*/ 	.word	index@(_ZN10layer_norm13ln_bwd_kernelINS_13Kernel_traitsI13__nv_bfloat16S2_fS2_fjLj8192ELj1ELj1ELj8ELj16ENS_18Kernel_traits_baseILj8192ES2_S2_fS2_fjLj256EEEEELb1ELb1ELb1ELb0EEEvNS_9BwdParamsE)
        /*0b84*/ 	.word	0x00000070


	//----- nvinfo : EIATTR_REGCOUNT
	.align		4
.L_491:
        /*0b88*/ 	.byte	0x04, 0x2f
        /*0b8a*/ 	.short	(.L_493 - .L_492)
	.align		4
.L_492:
        /*0b8c*/ 	.word	index@(_ZN10layer_norm22ln_bwd_finalize_kernelINS_22Kernel_traits_finalizeILj8192E13__nv_bfloat16S2_fS2_fjLb1ELj1024ELj4ENS_18Kernel_traits_baseILj8192ES2_S2_fS2_fjLj1024EEEEELb1ELb0EEEvNS_9BwdParamsE)
        /*0b90*/ 	.word	0x00000020


	//----- nvinfo : EIATTR_FRAME_SIZE
	.align		4
.L_493:
        /*0b94*/ 	.byte	0x04, 0x11
        /*0b96*/ 	.short	(.L_495 - .L_494)
	.align		4
.L_494:
        /*0b98*/ 	.word	index@(_ZN10layer_norm22ln_bwd_finalize_kernelINS_22Kernel_traits_finalizeILj8192E13__nv_bfloat16S2_fS2_fjLb1ELj1024ELj4ENS_18Kernel_traits_baseILj8192ES2_S2_fS2_fjLj1024EEEEELb1ELb0EEEvNS_9BwdParamsE)
        /*0b9c*/ 	.word	0x00000000


	//----- nvinfo : EIATTR_REGCOUNT
	.align		4
.L_495:
        /*0ba0*/ 	.byte	0x04, 0x2f
        /*0ba2*/ 	.short	(.L_497 - .L_496)
	.align		4
.L_496:
        /*0ba4*/ 	.word	index@(_ZN10layer_norm13ln_bwd_kernelINS_13Kernel_traitsI13__nv_bfloat16S2_fS2_fjLj8192ELj1ELj1ELj8ELj16ENS_18Kernel_traits_baseILj8192ES2_S2_fS2_fjLj256EEEEELb1ELb1ELb0ELb1EEEvNS_9BwdParamsE)
        /*0ba8*/ 	.word	0x000000ff


	//----- nvinfo : EIATTR_FRAME_SIZE
	.align		4
.L_497:
        /*0bac*/ 	.byte	0x04, 0x11
        /*0bae*/ 	.short	(.L_499 - .L_498)
	.align		4
.L_498:
        /*0bb0*/ 	.word	index@(_ZN10layer_norm13ln_bwd_kernelINS_13Kernel_traitsI13__nv_bfloat16S2_fS2_fjLj8192ELj1ELj1ELj8ELj16ENS_18Kernel_traits_baseILj8192ES2_S2_fS2_fjLj256EEEEELb1ELb1ELb0ELb1EEEvNS_9BwdParamsE)
        /*0bb4*/ 	.word	0x00000060


	//----- nvinfo : EIATTR_REGCOUNT
	.align		4
.L_499:
        /*0bb8*/ 	.byte	0x04, 0x2f
        /*0bba*/ 	.short	(.L_501 - .L_500)
	.align		4
.L_500:
        /*0bbc*/ 	.word	index@(_ZN10layer_norm13ln_bwd_kernelINS_13Kernel_traitsI13__nv_bfloat16S2_fS2_fjLj8192ELj1ELj1ELj8ELj16ENS_18Kernel_traits_baseILj8192ES2_S2_fS2_fjLj256EEEEELb1ELb1ELb0ELb0EEEvNS_9BwdParamsE)
        /*0bc0*/ 	.word	0x000000ff


	//----- nvinfo : EIATTR_FRAME_SIZE
	.align		4
.L_501:
        /*0bc4*/ 	.byte	0x04, 0x11
        /*0bc6*/ 	.short	(.L_503 - .L_502)
	.align		4
.L_502:
        /*0bc8*/ 	.word	index@(_ZN10layer_norm13ln_bwd_kernelINS_13Kernel_traitsI13__nv_bfloat16S2_fS2_fjLj8192ELj1ELj1ELj8ELj16ENS_18Kernel_traits_baseILj8192ES2_S2_fS2_fjLj256EEEEELb1ELb1ELb0ELb0EEEvNS_9BwdParamsE)
        /*0bcc*/ 	.word	0x00000098


	//----- nvinfo : EIATTR_REGCOUNT
	.align		4
.L_503:
        /*0bd0*/ 	.byte	0x04, 0x2f
        /*0bd2*/ 	.short	(.L_505 - .L_504)
	.align		4
.L_504:
        /*0bd4*/ 	.word	index@(_ZN10layer_norm13ln_bwd_kernelINS_13Kernel_traitsI13__nv_bfloat16S2_fS2_fjLj8192ELj1ELj1ELj8ELj16ENS_18Kernel_traits_baseILj8192ES2_S2_fS2_fjLj256EEEEELb1ELb0ELb1ELb1EEEvNS_9BwdParamsE)
        /*0bd8*/ 	.word	0x000000fe


	//----- nvinfo : EIATTR_FRAME_SIZE
	.align		4
.L_505:
        /*0bdc*/ 	.byte	0x04, 0x11
        /*0bde*/ 	.short	(.L_507 - .L_506)
	.align		4
.L_506:
        /*0be0*/ 	.word	index@(_ZN10layer_norm13ln_bwd_kernelINS_13Kernel_traitsI13__nv_bfloat16S2_fS2_fjLj8192ELj1ELj1ELj8ELj16ENS_18Kernel_traits_baseILj8192ES2_S2_fS2_fjLj256EEEEELb1ELb0ELb1ELb1EEEvNS_9BwdParamsE)
        /*0be4*/ 	.word	0x00000000


	//----- nvinfo : EIATTR_REGCOUNT
	.align		4
.L_507:
        /*0be8*/ 	.byte	0x04, 0x2f
        /*0bea*/ 	.short	(.L_509 - .L_508)
	.align		4
.L_508:
        /*0bec*/ 	.word	index@(_ZN10layer_norm22ln_bwd_finalize_kernelINS_22Kernel_traits_finalizeILj8192E13__nv_bfloat16S2_fS2_fjLb0ELj1024ELj4ENS_18Kernel_traits_baseILj8192ES2_S2_fS2_fjLj1024EEEEELb0ELb1EEEvNS_9BwdParamsE)
        /*0bf0*/ 	.word	0x00000020


	//----- nvinfo : EIATTR_FRAME_SIZE
	.align		4
.L_509:
        /*0bf4*/ 	.byte	0x04, 0x11
        /*0bf6*/ 	.short	(.L_511 - .L_510)
	.align		4
.L_510:
        /*0bf8*/ 	.word	index@(_ZN10layer_norm22ln_bwd_finalize_kernelINS_22Kernel_traits_finalizeILj8192E13__nv_bfloat16S2_fS2_fjLb0ELj1024ELj4ENS_18Kernel_traits_baseILj8192ES2_S2_fS2_fjLj1024EEEEELb0ELb1EEEvNS_9BwdParamsE)
        /*0bfc*/ 	.word	0x00000000


	//----- nvinfo : EIATTR_REGCOUNT
	.align		4
.L_511:
        /*0c00*/ 	.byte	0x04, 0x2f
        /*0c02*/ 	.short	(.L_513 - .L_512)
	.align		4
.L_512:
        /*0c04*/ 	.word	index@(_ZN10layer_norm13ln_bwd_kernelINS_13Kernel_traitsI13__nv_bfloat16S2_fS2_fjLj8192ELj1ELj1ELj8ELj16ENS_18Kernel_traits_baseILj8192ES2_S2_fS2_fjLj256EEEEELb1ELb0ELb1ELb0EEEvNS_9BwdParamsE)
        /*0c08*/ 	.word	0x000000e6


	//----- nvinfo : EIATTR_FRAME_SIZE
	.align		4
.L_513:
        /*0c0c*/ 	.byte	0x04, 0x11
        /*0c0e*/ 	.short	(.L_515 - .L_514)
	.align		4
.L_514:
        /*0c10*/ 	.word	index@(_ZN10layer_norm13ln_bwd_kernelINS_13Kernel_traitsI13__nv_bfloat16S2_fS2_fjLj8192ELj1ELj1ELj8ELj16ENS_18Kernel_traits_baseILj8192ES2_S2_fS2_fjLj256EEEEELb1ELb0ELb1ELb0EEEvNS_9BwdParamsE)
        /*0c14*/ 	.word	0x00000000


	//----- nvinfo : EIATTR_REGCOUNT
	.align		4
.L_515:
        /*0c18*/ 	.byte	0x04, 0x2f
        /*0c1a*/ 	.short	(.L_517 - .L_516)
	.align		4
.L_516:
        /*0c1c*/ 	.word	index@(_ZN10layer_norm22ln_bwd_finalize_kernelINS_22Kernel_traits_finalizeILj8192E13__nv_bfloat16S2_fS2_fjLb0ELj1024ELj4ENS_18Kernel_traits_baseILj8192ES2_S2_fS2_fjLj1024EEEEELb0ELb0EEEvNS_9BwdParamsE)
        /*0c20*/ 	.word	0x0000003f


	//----- nvinfo : EIATTR_FRAME_SIZE
	.align		4
.L_517:
        /*0c24*/ 	.byte	0x04, 0x11
        /*0c26*/ 	.short	(.L_519 - .L_518)
	.align		4
.L_518:
        /*0c28*/ 	.word	index@(_ZN10layer_norm22ln_bwd_finalize_kernelINS_22Kernel_traits_finalizeILj8192E13__nv_bfloat16S2_fS2_fjLb0ELj1024ELj4ENS_18Kernel_traits_baseILj8192ES2_S2_fS2_fjLj1024EEEEELb0ELb0EEEvNS_9BwdParamsE)
        /*0c2c*/ 	.word	0x00000000


	//----- nvinfo : EIATTR_REGCOUNT
	.align		4
.L_519:
        /*0c30*/ 	.byte	0x04, 0x2f
        /*0c32*/ 	.short	(.L_521 - .L_520)
	.align		4
.L_520:
        /*0c34*/ 	.word	index@(_ZN10layer_norm13ln_bwd_kernelINS_13Kernel_traitsI13__nv_bfloat16S2_fS2_fjLj8192ELj1ELj1ELj8ELj16ENS_18Kernel_traits_baseILj8192ES2_S2_fS2_fjLj256EEEEELb1ELb0ELb0ELb1EEEvNS_9BwdParamsE)
        /*0c38*/ 	.word	0x000000ff


	//----- nvinfo : EIATTR_FRAME_SIZE
	.align		4
.L_521:
        /*0c3c*/ 	.byte	0x04, 0x11
        /*0c3e*/ 	.short	(.L_523 - .L_522)
	.align		4
.L_522:
        /*0c40*/ 	.word	index@(_ZN10layer_norm13ln_bwd_kernelINS_13Kernel_traitsI13__nv_bfloat16S2_fS2_fjLj8192ELj1ELj1ELj8ELj16ENS_18Kernel_traits_baseILj8192ES2_S2_fS2_fjLj256EEEEELb1ELb0ELb0ELb1EEEvNS_9BwdParamsE)
        /*0c44*/ 	.word	0x00000008


	//----- nvinfo : EIATTR_REGCOUNT
	.align		4
.L_523:
        /*0c48*/ 	.byte	0x04, 0x2f
        /*0c4a*/ 	.short	(.L_525 - .L_524)
	.align		4
.L_524:
        /*0c4c*/ 	.word	index@(_ZN10layer_norm13ln_bwd_kernelINS_13Kernel_traitsI13__nv_bfloat16S2_fS2_fjLj8192ELj1ELj1ELj8ELj16ENS_18Kernel_traits_baseILj8192ES2_S2_fS2_fjLj256EEEEELb1ELb0ELb0ELb0EEEvNS_9BwdParamsE)
        /*0c50*/ 	.word	0x000000f0


	//----- nvinfo : EIATTR_FRAME_SIZE
	.align		4
.L_525:
        /*0c54*/ 	.byte	0x04, 0x11
        /*0c56*/ 	.short	(.L_527 - .L_526)
	.align		4
.L_526:
        /*0c58*/ 	.word	index@(_ZN10layer_norm13ln_bwd_kernelINS_13Kernel_traitsI13__nv_bfloat16S2_fS2_fjLj8192ELj1ELj1ELj8ELj16ENS_18Kernel_traits_baseILj8192ES2_S2_fS2_fjLj256EEEEELb1ELb0ELb0ELb0EEEvNS_9BwdParamsE)
        /*0c5c*/ 	.word	0x00000000


	//----- nvinfo : EIATTR_REGCOUNT
	.align		4
.L_527:
        /*0c60*/ 	.byte	0x04, 0x2f
        /*0c62*/ 	.short	(.L_529 - .L_528)
	.align		4
.L_528:
        /*0c64*/ 	.word	index@(_ZN10layer_norm13ln_bwd_kernelINS_13Kernel_traitsI13__nv_bfloat16S2_fS2_fjLj8192ELj1ELj1ELj8ELj16ENS_18Kernel_traits_baseILj8192ES2_S2_fS2_fjLj256EEEEELb0ELb1ELb1ELb1EEEvNS_9BwdParamsE)
        /*0c68*/ 	.word	0x000000ff


	//----- nvinfo : EIATTR_FRAME_SIZE
	.align		4
.L_529:
        /*0c6c*/ 	.byte	0x04, 0x11
        /*0c6e*/ 	.short	(.L_531 - .L_530)
	.align		4
.L_530:
        /*0c70*/ 	.word	index@(_ZN10layer_norm13ln_bwd_kernelINS_13Kernel_traitsI13__nv_bfloat16S2_fS2_fjLj8192ELj1ELj1ELj8ELj16ENS_18Kernel_traits_baseILj8192ES2_S2_fS2_fjLj256EEEEELb0ELb1ELb1ELb1EEEvNS_9BwdParamsE)
        /*0c74*/ 	.word	0x00000000


	//----- nvinfo : EIATTR_REGCOUNT
	.align		4
.L_531:
        /*0c78*/ 	.byte	0x04, 0x2f
        /*0c7a*/ 	.short	(.L_533 - .L_532)
	.align		4
.L_532:
        /*0c7c*/ 	.word	index@(_ZN10layer_norm13ln_bwd_kernelINS_13Kernel_traitsI13__nv_bfloat16S2_fS2_fjLj8192ELj1ELj1ELj8ELj16ENS_18Kernel_traits_baseILj8192ES2_S2_fS2_fjLj256EEEEELb0ELb1ELb1ELb0EEEvNS_9BwdParamsE)
        /*0c80*/ 	.word	0x000000ff


	//----- nvinfo : EIATTR_FRAME_SIZE
	.align		4
.L_533:
        /*0c84*/ 	.byte	0x04, 0x11
        /*0c86*/ 	.short	(.L_535 - .L_534)
	.align		4
.L_534:
        /*0c88*/ 	.word	index@(_ZN10layer_norm13ln_bwd_kernelINS_13Kernel_traitsI13__nv_bfloat16S2_fS2_fjLj8192ELj1ELj1ELj8ELj16ENS_18Kernel_traits_baseILj8192ES2_S2_fS2_fjLj256EEEEELb0ELb1ELb1ELb0EEEvNS_9BwdParamsE)
        /*0c8c*/ 	.word	0x00000098


	//----- nvinfo : EIATTR_REGCOUNT
	.align		4
.L_535:
        /*0c90*/ 	.byte	0x04, 0x2f
        /*0c92*/ 	.short	(.L_537 - .L_536)
	.align		4
.L_536:
        /*0c94*/ 	.word	index@(_ZN10layer_norm13ln_bwd_kernelINS_13Kernel_traitsI13__nv_bfloat16S2_fS2_fjLj8192ELj1ELj1ELj8ELj16ENS_18Kernel_traits_baseILj8192ES2_S2_fS2_fjLj256EEEEELb0ELb1ELb0ELb1EEEvNS_9BwdParamsE)
        /*0c98*/ 	.word	0x000000ff


	//----- nvinfo : EIATTR_FRAME_SIZE
	.align		4
.L_537:
        /*0c9c*/ 	.byte	0x04, 0x11
        /*0c9e*/ 	.short	(.L_539 - .L_538)
	.align		4
.L_538:
        /*0ca0*/ 	.word	index@(_ZN10layer_norm13ln_bwd_kernelINS_13Kernel_traitsI13__nv_bfloat16S2_fS2_fjLj8192ELj1ELj1ELj8ELj16ENS_18Kernel_traits_baseILj8192ES2_S2_fS2_fjLj256EEEEELb0ELb1ELb0ELb1EEEvNS_9BwdParamsE)
        /*0ca4*/ 	.word	0x00000048


	//----- nvinfo : EIATTR_REGCOUNT
	.align		4
.L_539:
        /*0ca8*/ 	.byte	0x04, 0x2f
        /*0caa*/ 	.short	(.L_541 - .L_540)
	.align		4
.L_540:
        /*0cac*/ 	.word	index@(_ZN10layer_norm13ln_bwd_kernelINS_13Kernel_traitsI13__nv_bfloat16S2_fS2_fjLj8192ELj1ELj1ELj8ELj16ENS_18Kernel_traits_baseILj8192ES2_S2_fS2_fjLj256EEEEELb0ELb1ELb0ELb0EEEvNS_9BwdParamsE)
        /*0cb0*/ 	.word	0x000000ff


	//----- nvinfo : EIATTR_FRAME_SIZE
	.align		4
.L_541:
        /*0cb4*/ 	.byte	0x04, 0x11
        /*0cb6*/ 	.short	(.L_543 - .L_542)
	.align		4
.L_542:
        /*0cb8*/ 	.word	index@(_ZN10layer_norm13ln_bwd_kernelINS_13Kernel_traitsI13__nv_bfloat16S2_fS2_fjLj8192ELj1ELj1ELj8ELj16ENS_18Kernel_traits_baseILj8192ES2_S2_fS2_fjLj256EEEEELb0ELb1ELb0ELb0EEEvNS_9BwdParamsE)
        /*0cbc*/ 	.word	0x00000078


	//----- nvinfo : EIATTR_REGCOUNT
	.align		4
.L_543:
        /*0cc0*/ 	.byte	0x04, 0x2f
        /*0cc2*/ 	.short	(.L_545 - .L_544)
	.align		4
.L_544:
        /*0cc4*/ 	.word	index@(_ZN10layer_norm13ln_bwd_kernelINS_13Kernel_traitsI13__nv_bfloat16S2_fS2_fjLj8192ELj1ELj1ELj8ELj16ENS_18Kernel_traits_baseILj8192ES2_S2_fS2_fjLj256EEEEELb0ELb0ELb1ELb1EEEvNS_9BwdParamsE)
        /*0cc8*/ 	.word	0x000000ec


	//----- nvinfo : EIATTR_FRAME_SIZE
	.align		4
.L_545:
        /*0ccc*/ 	.byte	0x04, 0x11
        /*0cce*/ 	.short	(.L_547 - .L_546)
	.align		4
.L_546:
        /*0cd0*/ 	.word	index@(_ZN10layer_norm13ln_bwd_kernelINS_13Kernel_traitsI13__nv_bfloat16S2_fS2_fjLj8192ELj1ELj1ELj8ELj16ENS_18Kernel_traits_baseILj8192ES2_S2_fS2_fjLj256EEEEELb0ELb0ELb1ELb1EEEvNS_9BwdParamsE)
        /*0cd4*/ 	.word	0x00000000


	//----- nvinfo : EIATTR_REGCOUNT
	.align		4
.L_547:
        /*0cd8*/ 	.byte	0x04, 0x2f
        /*0cda*/ 	.short	(.L_549 - .L_548)
	.align		4
.L_548:
        /*0cdc*/ 	.word	index@(_ZN10layer_norm13ln_bwd_kernelINS_13Kernel_traitsI13__nv_bfloat16S2_fS2_fjLj8192ELj1ELj1ELj8ELj16ENS_18Kernel_traits_baseILj8192ES2_S2_fS2_fjLj256EEEEELb0ELb0ELb1ELb0EEEvNS_9BwdParamsE)
        /*0ce0*/ 	.word	0x000000ed


	//----- nvinfo : EIATTR_FRAME_SIZE
	.align		4
.L_549:
        /*0ce4*/ 	.byte	0x04, 0x11
        /*0ce6*/ 	.short	(.L_551 - .L_550)
	.align		4
.L_550:
        /*0ce8*/ 	.word	index@(_ZN10layer_norm13ln_bwd_kernelINS_13Kernel_traitsI13__nv_bfloat16S2_fS2_fjLj8192ELj1ELj1ELj8ELj16ENS_18Kernel_traits_baseILj8192ES2_S2_fS2_fjLj256EEEEELb0ELb0ELb1ELb0EEEvNS_9BwdParamsE)
        /*0cec*/ 	.word	0x00000000


	//----- nvinfo : EIATTR_REGCOUNT
	.align		4
.L_551:
        /*0cf0*/ 	.byte	0x04, 0x2f
        /*0cf2*/ 	.short	(.L_553 - .L_552)
	.align		4
.L_552:
        /*0cf4*/ 	.word	index@(_ZN10layer_norm13ln_bwd_kernelINS_13Kernel_traitsI13__nv_bfloat16S2_fS2_fjLj8192ELj1ELj1ELj8ELj16ENS_18Kernel_traits_baseILj8192ES2_S2_fS2_fjLj256EEEEELb0ELb0ELb0ELb1EEEvNS_9BwdParamsE)
        /*0cf8*/ 	.word	0x000000fc


	//----- nvinfo : EIATTR_FRAME_SIZE
	.align		4
.L_553:
        /*0cfc*/ 	.byte	0x04, 0x11
        /*0cfe*/ 	.short	(.L_555 - .L_554)
	.align		4
.L_554:
        /*0d00*/ 	.word	index@(_ZN10layer_norm13ln_bwd_kernelINS_13Kernel_traitsI13__nv_bfloat16S2_fS2_fjLj8192ELj1ELj1ELj8ELj16ENS_18Kernel_traits_baseILj8192ES2_S2_fS2_fjLj256EEEEELb0ELb0ELb0ELb1EEEvNS_9BwdParamsE)
        /*0d04*/ 	.word	0x00000000


	//----- nvinfo : EIATTR_REGCOUNT
	.align		4
.L_555:
        /*0d08*/ 	.byte	0x04, 0x2f
        /*0d0a*/ 	.short	(.L_557 - .L_556)
	.align		4
.L_556:
        /*0d0c*/ 	.word	index@(_ZN10layer_norm13ln_bwd_kernelINS_13Kernel_traitsI13__nv_bfloat16S2_fS2_fjLj8192ELj1ELj1ELj8ELj16ENS_18Kernel_traits_baseILj8192ES2_S2_fS2_fjLj256EEEEELb0ELb0ELb0ELb0EEEvNS_9BwdParamsE)
        /*0d10*/ 	.word	0x000000e5


	//----- nvinfo : EIATTR_FRAME_SIZE
	.align		4
.L_557:
        /*0d14*/ 	.byte	0x04, 0x11
        /*0d16*/ 	.short	(.L_559 - .L_558)
	.align		4
.L_558:
        /*0d18*/ 	.word	index@(_ZN10layer_norm13ln_bwd_kernelINS_13Kernel_traitsI13__nv_bfloat16S2_fS2_fjLj8192ELj1ELj1ELj8ELj16ENS_18Kernel_traits_baseILj8192ES2_S2_fS2_fjLj256EEEEELb0ELb0ELb0ELb0EEEvNS_9BwdParamsE)
        /*0d1c*/ 	.word	0x00000000


	//----- nvinfo : EIATTR_REGCOUNT
	.align		4
.L_559:
        /*0d20*/ 	.byte	0x04, 0x2f
        /*0d22*/ 	.short	(.L_561 - .L_560)
	.align		4
.L_560:
        /*0d24*/ 	.word	index@(_ZN10layer_norm13ln_bwd_kernelINS_13Kernel_traitsIf13__nv_bfloat16S2_S2_fjLj8192ELj1ELj1ELj8ELj16ENS_18Kernel_traits_baseILj8192EfS2_S2_S2_fjLj256EEEEELb1ELb1ELb1ELb1EEEvNS_9BwdParamsE)
        /*0d28*/ 	.word	0x000000ff


	//----- nvinfo : EIATTR_FRAME_SIZE
	.align		4
.L_561:
        /*0d2c*/ 	.byte	0x04, 0x11
        /*0d2e*/ 	.short	(.L_563 - .L_562)
	.align		4
.L_562:
        /*0d30*/ 	.word	index@(_ZN10layer_norm13ln_bwd_kernelINS_13Kernel_traitsIf13__nv_bfloat16S2_S2_fjLj8192ELj1ELj1ELj8ELj16ENS_18Kernel_traits_baseILj8192EfS2_S2_S2_fjLj256EEEEELb1ELb1ELb1ELb1EEEvNS_9BwdParamsE)
        /*0d34*/ 	.word	0x00000040


	//----- nvinfo : EIATTR_REGCOUNT
	.align		4
.L_563:
        /*0d38*/ 	.byte	0x04, 0x2f
        /*0d3a*/ 	.short	(.L_565 - .L_564)
	.align		4
.L_564:
        /*0d3c*/ 	.word	index@(_ZN10layer_norm22ln_bwd_finalize_kernelINS_22Kernel_traits_finalizeILj8192Ef13__nv_bfloat16S2_S2_fjLb1ELj1024ELj4ENS_18Kernel_traits_baseILj8192EfS2_S2_S2_fjLj1024EEEEELb1ELb1EEEvNS_9BwdParamsE)
        /*0d40*/ 	.word	0x00000020


	//----- nvinfo : EIATTR_FRAME_SIZE
	.align		4
.L_565:
        /*0d44*/ 	.byte	0x04, 0x11
        /*0d46*/ 	.short	(.L_567 - .L_566)
	.align		4
.L_566:
        /*0d48*/ 	.word	index@(_ZN10layer_norm22ln_bwd_finalize_kernelINS_22Kernel_traits_finalizeILj8192Ef13__nv_bfloat16S2_S2_fjLb1ELj1024ELj4ENS_18Kernel_traits_baseILj8192EfS2_S2_S2_fjLj1024EEEEELb1ELb1EEEvNS_9BwdParamsE)
        /*0d4c*/ 	.word	0x00000000


	//----- nvinfo : EIATTR_REGCOUNT
	.align		4
.L_567:
        /*0d50*/ 	.byte	0x04, 0x2f
        /*0d52*/ 	.short	(.L_569 - .L_568)
	.align		4
.L_568:
        /*0d54*/ 	.word	index@(_ZN10layer_norm13ln_bwd_kernelINS_13Kernel_traitsIf13__nv_bfloat16S2_S2_fjLj8192ELj1ELj1ELj8ELj16ENS_18Kernel_traits_baseILj8192EfS2_S2_S2_fjLj256EEEEELb1ELb1ELb1ELb0EEEvNS_9BwdParamsE)
        /*0d58*/ 	.word	0x000000ff


	//----- nvinfo : EIATTR_FRAME_SIZE
	.align		4
.L_569:
        /*0d5c*/ 	.byte	0x04, 0x11
        /*0d5e*/ 	.short	(.L_571 - .L_570)
	.align		4
.L_570:
        /*0d60*/ 	.word	index@(_ZN10layer_norm13ln_bwd_kernelINS_13Kernel_traitsIf13__nv_bfloat16S2_S2_fjLj8192ELj1ELj1ELj8ELj16ENS_18Kernel_traits_baseILj8192EfS2_S2_S2_fjLj256EEEEELb1ELb1ELb1ELb0EEEvNS_9BwdParamsE)
        /*0d64*/ 	.word	0x00000060


	//----- nvinfo : EIATTR_REGCOUNT
	.align		4
.L_571:
        /*0d68*/ 	.byte	0x04, 0x2f
        /*0d6a*/ 	.short	(.L_573 - .L_572)
	.align		4
.L_572:
        /*0d6c*/ 	.word	index@(_ZN10layer_norm22ln_bwd_finalize_kernelINS_22Kernel_traits_finalizeILj8192Ef13__nv_bfloat16S2_S2_fjLb1ELj1024ELj4ENS_18Kernel_traits_baseILj8192EfS2_S2_S2_fjLj1024EEEEELb1ELb0EEEvNS_9BwdParamsE)
        /*0d70*/ 	.word	0x00000020


	//----- nvinfo : EIATTR_FRAME_SIZE
	.align		4
.L_573:
        /*0d74*/ 	.byte	0x04, 0x11
        /*0d76*/ 	.short	(.L_575 - .L_574)
	.align		4
.L_574:
        /*0d78*/ 	.word	index@(_ZN10layer_norm22ln_bwd_finalize_kernelINS_22Kernel_traits_finalizeILj8192Ef13__nv_bfloat16S2_S2_fjLb1ELj1024ELj4ENS_18Kernel_traits_baseILj8192EfS2_S2_S2_fjLj1024EEEEELb1ELb0EEEvNS_9BwdParamsE)
        /*0d7c*/ 	.word	0x00000000


	//----- nvinfo : EIATTR_REGCOUNT
	.align		4
.L_575:
        /*0d80*/ 	.byte	0x04, 0x2f
        /*0d82*/ 	.short	(.L_577 - .L_576)
	.align		4
.L_576:
        /*0d84*/ 	.word	index@(_ZN10layer_norm13ln_bwd_kernelINS_13Kernel_traitsIf13__nv_bfloat16S2_S2_fjLj8192ELj1ELj1ELj8ELj16ENS_18Kernel_traits_baseILj8192EfS2_S2_S2_fjLj256EEEEELb1ELb1ELb0ELb1EEEvNS_9BwdParamsE)
        /*0d88*/ 	.word	0x000000ff


	//----- nvinfo : EIATTR_FRAME_SIZE
	.align		4
.L_577:
        /*0d8c*/ 	.byte	0x04, 0x11
        /*0d8e*/ 	.short	(.L_579 - .L_578)
	.align		4
.L_578:
        /*0d90*/ 	.word	index@(_ZN10layer_norm13ln_bwd_kernelINS_13Kernel_traitsIf13__nv_bfloat16S2_S2_fjLj8192ELj1ELj1ELj8ELj16ENS_18Kernel_traits_baseILj8192EfS2_S2_S2_fjLj256EEEEELb1ELb1ELb0ELb1EEEvNS_9BwdParamsE)
        /*0d94*/ 	.word	0x00000048


	//----- nvinfo : EIATTR_REGCOUNT
	.align		4
.L_579:
        /*0d98*/ 	.byte	0x04, 0x2f
        /*0d9a*/ 	.short	(.L_581 - .L_580)
	.align		4
.L_580:
        /*0d9c*/ 	.word	index@(_ZN10layer_norm13ln_bwd_kernelINS_13Kernel_traitsIf13__nv_bfloat16S2_S2_fjLj8192ELj1ELj1ELj8ELj16ENS_18Kernel_traits_baseILj8192EfS2_S2_S2_fjLj256EEEEELb1ELb1ELb0ELb0EEEvNS_9BwdParamsE)
        /*0da0*/ 	.word	0x000000ff


	//----- nvinfo : EIATTR_FRAME_SIZE
	.align		4
.L_581:
        /*0da4*/ 	.byte	0x04, 0x11
        /*0da6*/ 	.short	(.L_583 - .L_582)
	.align		4
.L_582:
        /*0da8*/ 	.word	index@(_ZN10layer_norm13ln_bwd_kernelINS_13Kernel_traitsIf13__nv_bfloat16S2_S2_fjLj8192ELj1ELj1ELj8ELj16ENS_18Kernel_traits_baseILj8192EfS2_S2_S2_fjLj256EEEEELb1ELb1ELb0ELb0EEEvNS_9BwdParamsE)
        /*0dac*/ 	.word	0x00000040


	//----- nvinfo : EIATTR_REGCOUNT
	.align		4
.L_583:
        /*0db0*/ 	.byte	0x04, 0x2f
        /*0db2*/ 	.short	(.L_585 - .L_584)
	.align		4
.L_584:
        /*0db4*/ 	.word	index@(_ZN10layer_norm13ln_bwd_kernelINS_13Kernel_traitsIf13__nv_bfloat16S2_S2_fjLj8192ELj1ELj1ELj8ELj16ENS_18Kernel_traits_baseILj8192EfS2_S2_S2_fjLj256EEEEELb1ELb0ELb1ELb1EEEvNS_9BwdParamsE)
        /*0db8*/ 	.word	0x000000ee


	//----- nvinfo : EIATTR_FRAME_SIZE
	.align		4
.L_585:
        /*0dbc*/ 	.byte	0x04, 0x11
        /*0dbe*/ 	.short	(.L_587 - .L_586)
	.align		4
.L_586:
        /*0dc0*/ 	.word	index@(_ZN10layer_norm13ln_bwd_kernelINS_13Kernel_traitsIf13__nv_bfloat16S2_S2_fjLj8192ELj1ELj1ELj8ELj16ENS_18Kernel_traits_baseILj8192EfS2_S2_S2_fjLj256EEEEELb1ELb0ELb1ELb1EEEvNS_9BwdParamsE)
        /*0dc4*/ 	.word	0x00000000


	//----- nvinfo : EIATTR_REGCOUNT
	.align		4
.L_587:
        /*0dc8*/ 	.byte	0x04, 0x2f
        /*0dca*/ 	.short	(.L_589 - .L_588)
	.align		4
.L_588:
        /*0dcc*/ 	.word	index@(_ZN10layer_norm22ln_bwd_finalize_kernelINS_22Kernel_traits_finalizeILj8192Ef13__nv_bfloat16S2_S2_fjLb0ELj1024ELj4ENS_18Kernel_traits_baseILj8192EfS2_S2_S2_fjLj1024EEEEELb0ELb1EEEvNS_9BwdParamsE)
        /*0dd0*/ 	.word	0x00000020


	//----- nvinfo : EIATTR_FRAME_SIZE
	.align		4
.L_589:
        /*0dd4*/ 	.byte	0x04, 0x11
        /*0dd6*/ 	.short	(.L_591 - .L_590)
	.align		4
.L_590:
        /*0dd8*/ 	.word	index@(_ZN10layer_norm22ln_bwd_finalize_kernelINS_22Kernel_traits_finalizeILj8192Ef13__nv_bfloat16S2_S2_fjLb0ELj1024ELj4ENS_18Kernel_traits_baseILj8192EfS2_S2_S2_fjLj1024EEEEELb0ELb1EEEvNS_9BwdParamsE)
        /*0ddc*/ 	.word	0x00000000


	//----- nvinfo : EIATTR_REGCOUNT
	.align		4
.L_591:
        /*0de0*/ 	.byte	0x04, 0x2f
        /*0de2*/ 	.short	(.L_593 - .L_592)
	.align		4
.L_592:
        /*0de4*/ 	.word	index@(_ZN10layer_norm13ln_bwd_kernelINS_13Kernel_traitsIf13__nv_bfloat16S2_S2_fjLj8192ELj1ELj1ELj8ELj16ENS_18Kernel_traits_baseILj8192EfS2_S2_S2_fjLj256EEEEELb1ELb0ELb1ELb0EEEvNS_9BwdParamsE)
        /*0de8*/ 	.word	0x000000dd


	//----- nvinfo : EIATTR_FRAME_SIZE
	.align		4
.L_593:
        /*0dec*/ 	.byte	0x04, 0x11
        /*0dee*/ 	.short	(.L_595 - .L_594)
	.align		4
.L_594:
        /*0df0*/ 	.word	index@(_ZN10layer_norm13ln_bwd_kernelINS_13Kernel_traitsIf13__nv_bfloat16S2_S2_fjLj8192ELj1ELj1ELj8ELj16ENS_18Kernel_traits_baseILj8192EfS2_S2_S2_fjLj256EEEEELb1ELb0ELb1ELb0EEEvNS_9BwdParamsE)
        /*0df4*/ 	.word	0x00000000


	//----- nvinfo : EIATTR_REGCOUNT
	.align		4
.L_595:
        /*0df8*/ 	.byte	0x04, 0x2f
        /*0dfa*/ 	.short	(.L_597 - .L_596)
	.align		4
.L_596:
        /*0dfc*/ 	.word	index@(_ZN10layer_norm22ln_bwd_finalize_kernelINS_22Kernel_traits_finalizeILj8192Ef13__nv_bfloat16S2_S2_fjLb0ELj1024ELj4ENS_18Kernel_traits_baseILj8192EfS2_S2_S2_fjLj1024EEEEELb0ELb0EEEvNS_9BwdParamsE)
        /*0e00*/ 	.word	0x0000003f


	//----- nvinfo : EIATTR_FRAME_SIZE
	.align		4
.L_597:
        /*0e04*/ 	.byte	0x04, 0x11
        /*0e06*/ 	.short	(.L_599 - .L_598)
	.align		4
.L_598:
        /*0e08*/ 	.word	index@(_ZN10layer_norm22ln_bwd_finalize_kernelINS_22Kernel_traits_finalizeILj8192Ef13__nv_bfloat16S2_S2_fjLb0ELj1024ELj4ENS_18Kernel_traits_baseILj8192EfS2_S2_S2_fjLj1024EEEEELb0ELb0EEEvNS_9BwdParamsE)
        /*0e0c*/ 	.word	0x00000000


	//----- nvinfo : EIATTR_REGCOUNT
	.align		4
.L_599:
        /*0e10*/ 	.byte	0x04, 0x2f
        /*0e12*/ 	.short	(.L_601 - .L_600)
	.align		4
.L_600:
        /*0e14*/ 	.word	index@(_ZN10layer_norm13ln_bwd_kernelINS_13Kernel_traitsIf13__nv_bfloat16S2_S2_fjLj8192ELj1ELj1ELj8ELj16ENS_18Kernel_traits_baseILj8192EfS2_S2_S2_fjLj256EEEEELb1ELb0ELb0ELb1EEEvNS_9BwdParamsE)
        /*0e18*/ 	.word	0x000000fd


	//----- nvinfo : EIATTR_FRAME_SIZE
	.align		4
.L_601:
        /*0e1c*/ 	.byte	0x04, 0x11
        /*0e1e*/ 	.short	(.L_603 - .L_602)
	.align		4
.L_602:
        /*0e20*/ 	.word	index@(_ZN10layer_norm13ln_bwd_kernelINS_13Kernel_traitsIf13__nv_bfloat16S2_S2_fjLj8192ELj1ELj1ELj8ELj16ENS_18Kernel_traits_baseILj8192EfS2_S2_S2_fjLj256EEEEELb1ELb0ELb0ELb1EEEvNS_9BwdParamsE)
        /*0e24*/ 	.word	0x00000000


	//----- nvinfo : EIATTR_REGCOUNT
	.align		4
.L_603:
        /*0e28*/ 	.byte	0x04, 0x2f
        /*0e2a*/ 	.short	(.L_605 - .L_604)
	.align		4
.L_604:
        /*0e2c*/ 	.word	index@(_ZN10layer_norm13ln_bwd_kernelINS_13Kernel_traitsIf13__nv_bfloat16S2_S2_fjLj8192ELj1ELj1ELj8ELj16ENS_18Kernel_traits_baseILj8192EfS2_S2_S2_fjLj256EEEEELb1ELb0ELb0ELb0EEEvNS_9BwdParamsE)
        /*0e30*/ 	.word	0x000000e2


	//----- nvinfo : EIATTR_FRAME_SIZE
	.align		4
.L_605:
        /*0e34*/ 	.byte	0x04, 0x11
        /*0e36*/ 	.short	(.L_607 - .L_606)
	.align		4
.L_606:
        /*0e38*/ 	.word	index@(_ZN10layer_norm13ln_bwd_kernelINS_13Kernel_traitsIf13__nv_bfloat16S2_S2_fjLj8192ELj1ELj1ELj8ELj16ENS_18Kernel_traits_baseILj8192EfS2_S2_S2_fjLj256EEEEELb1ELb0ELb0ELb0EEEvNS_9BwdParamsE)
        /*0e3c*/ 	.word	0x00000000


	//----- nvinfo : EIATTR_REGCOUNT
	.align		4
.L_607:
        /*0e40*/ 	.byte	0x04, 0x2f
        /*0e42*/ 	.short	(.L_609 - .L_608)
	.align		4
.L_608:
        /*0e44*/ 	.word	index@(_ZN10layer_norm13ln_bwd_kernelINS_13Kernel_traitsIf13__nv_bfloat16S2_S2_fjLj8192ELj1ELj1ELj8ELj16ENS_18Kernel_traits_baseILj8192EfS2_S2_S2_fjLj256EEEEELb0ELb1ELb1ELb1EEEvNS_9BwdParamsE)
        /*0e48*/ 	.word	0x000000ff


	//----- nvinfo : EIATTR_FRAME_SIZE
	.align		4
.L_609:
        /*0e4c*/ 	.byte	0x04, 0x11
        /*0e4e*/ 	.short	(.L_611 - .L_610)
	.align		4
.L_610:
        /*0e50*/ 	.word	index@(_ZN10layer_norm13ln_bwd_kernelINS_13Kernel_traitsIf13__nv_bfloat16S2_S2_fjLj8192ELj1ELj1ELj8ELj16ENS_18Kernel_traits_baseILj8192EfS2_S2_S2_fjLj256EEEEELb0ELb1ELb1ELb1EEEvNS_9BwdParamsE)
        /*0e54*/ 	.word	0x00000020


	//----- nvinfo : EIATTR_REGCOUNT
	.align		4
.L_611:
        /*0e58*/ 	.byte	0x04, 0x2f
        /*0e5a*/ 	.short	(.L_613 - .L_612)
	.align		4
.L_612:
        /*0e5c*/ 	.word	index@(_ZN10layer_norm13ln_bwd_kernelINS_13Kernel_traitsIf13__nv_bfloat16S2_S2_fjLj8192ELj1ELj1ELj8ELj16ENS_18Kernel_traits_baseILj8192EfS2_S2_S2_fjLj256EEEEELb0ELb1ELb1ELb0EEEvNS_9BwdParamsE)
        /*0e60*/ 	.word	0x000000ff


	//----- nvinfo : EIATTR_FRAME_SIZE
	.align		4
.L_613:
        /*0e64*/ 	.byte	0x04, 0x11
        /*0e66*/ 	.short	(.L_615 - .L_614)
	.align		4
.L_614:
        /*0e68*/ 	.word	index@(_ZN10layer_norm13ln_bwd_kernelINS_13Kernel_traitsIf13__nv_bfloat16S2_S2_fjLj8192ELj1ELj1ELj8ELj16ENS_18Kernel_traits_baseILj8192EfS2_S2_S2_fjLj256EEEEELb0ELb1ELb1ELb0EEEvNS_9BwdParamsE)
        /*0e6c*/ 	.word	0x00000040


	//----- nvinfo : EIATTR_REGCOUNT
	.align		4
.L_615:
        /*0e70*/ 	.byte	0x04, 0x2f
        /*0e72*/ 	.short	(.L_617 - .L_616)
	.align		4
.L_616:
        /*0e74*/ 	.word	index@(_ZN10layer_norm13ln_bwd_kernelINS_13Kernel_traitsIf13__nv_bfloat16S2_S2_fjLj8192ELj1ELj1ELj8ELj16ENS_18Kernel_traits_baseILj8192EfS2_S2_S2_fjLj256EEEEELb0ELb1ELb0ELb1EEEvNS_9BwdParamsE)
        /*0e78*/ 	.word	0x000000ff


	//----- nvinfo : EIATTR_FRAME_SIZE
	.align		4
.L_617:
        /*0e7c*/ 	.byte	0x04, 0x11
        /*0e7e*/ 	.short	(.L_619 - .L_618)
	.align		4
.L_618:
        /*0e80*/ 	.word	index@(_ZN10layer_norm13ln_bwd_kernelINS_13Kernel_traitsIf13__nv_bfloat16S2_S2_fjLj8192ELj1ELj1ELj8ELj16ENS_18Kernel_traits_baseILj8192EfS2_S2_S2_fjLj256EEEEELb0ELb1ELb0ELb1EEEvNS_9BwdParamsE)
        /*0e84*/ 	.word	0x00000018


	//----- nvinfo : EIATTR_REGCOUNT
	.align		4
.L_619:
        /*0e88*/ 	.byte	0x04, 0x2f
        /*0e8a*/ 	.short	(.L_621 - .L_620)
	.align		4
.L_620:
        /*0e8c*/ 	.word	index@(_ZN10layer_norm13ln_bwd_kernelINS_13Kernel_traitsIf13__nv_bfloat16S2_S2_fjLj8192ELj1ELj1ELj8ELj16ENS_18Kernel_traits_baseILj8192EfS2_S2_S2_fjLj256EEEEELb0ELb1ELb0ELb0EEEvNS_9BwdParamsE)
        /*0e90*/ 	.word	0x000000ff


	//----- nvinfo : EIATTR_FRAME_SIZE
	.align		4
.L_621:
        /*0e94*/ 	.byte	0x04, 0x11
        /*0e96*/ 	.short	(.L_623 - .L_622)
	.align		4
.L_622:
        /*0e98*/ 	.word	index@(_ZN10layer_norm13ln_bwd_kernelINS_13Kernel_traitsIf13__nv_bfloat16S2_S2_fjLj8192ELj1ELj1ELj8ELj16ENS_18Kernel_traits_baseILj8192EfS2_S2_S2_fjLj256EEEEELb0ELb1ELb0ELb0EEEvNS_9BwdParamsE)
        /*0e9c*/ 	.word	0x00000020


	//----- nvinfo : EIATTR_REGCOUNT
	.align		4
.L_623:
        /*0ea0*/ 	.byte	0x04, 0x2f
        /*0ea2*/ 	.short	(.L_625 - .L_624)
	.align		4
.L_624:
        /*0ea4*/ 	.word	index@(_ZN10layer_norm13ln_bwd_kernelINS_13Kernel_traitsIf13__nv_bfloat16S2_S2_fjLj8192ELj1ELj1ELj8ELj16ENS_18Kernel_traits_baseILj8192EfS2_S2_S2_fjLj256EEEEELb0ELb0ELb1ELb1EEEvNS_9BwdParamsE)
        /*0ea8*/ 	.word	0x000000e8


	//----- nvinfo : EIATTR_FRAME_SIZE
	.align		4
.L_625:
        /*0eac*/ 	.byte	0x04, 0x11
        /*0eae*/ 	.short	(.L_627 - .L_626)
	.align		4
.L_626:
        /*0eb0*/ 	.word	index@(_ZN10layer_norm13ln_bwd_kernelINS_13Kernel_traitsIf13__nv_bfloat16S2_S2_fjLj8192ELj1ELj1ELj8ELj16ENS_18Kernel_traits_baseILj8192EfS2_S2_S2_fjLj256EEEEELb0ELb0ELb1ELb1EEEvNS_9BwdParamsE)
        /*0eb4*/ 	.word	0x00000000


	//----- nvinfo : EIATTR_REGCOUNT
	.align		4
.L_627:
        /*0eb8*/ 	.byte	0x04, 0x2f
        /*0eba*/ 	.short	(.L_629 - .L_628)
	.align		4
.L_628:
        /*0ebc*/ 	.word	index@(_ZN10layer_norm13ln_bwd_kernelINS_13Kernel_traitsIf13__nv_bfloat16S2_S2_fjLj8192ELj1ELj1ELj8ELj16ENS_18Kernel_traits_baseILj8192EfS2_S2_S2_fjLj256EEEEELb0ELb0ELb1ELb0EEEvNS_9BwdParamsE)
        /*0ec0*/ 	.word	0x000000d8


	//----- nvinfo : EIATTR_FRAME_SIZE
	.align		4
.L_629:
        /*0ec4*/ 	.byte	0x04, 0x11
        /*0ec6*/ 	.short	(.L_631 - .L_630)
	.align		4
.L_630:
        /*0ec8*/ 	.word	index@(_ZN10layer_norm13ln_bwd_kernelINS_13Kernel_traitsIf13__nv_bfloat16S2_S2_fjLj8192ELj1ELj1ELj8ELj16ENS_18Kernel_traits_baseILj8192EfS2_S2_S2_fjLj256EEEEELb0ELb0ELb1ELb0EEEvNS_9BwdParamsE)
        /*0ecc*/ 	.word	0x00000000


	//----- nvinfo : EIATTR_REGCOUNT
	.align		4
.L_631:
        /*0ed0*/ 	.byte	0x04, 0x2f
        /*0ed2*/ 	.short	(.L_633 - .L_632)
	.align		4
.L_632:
        /*0ed4*/ 	.word	index@(_ZN10layer_norm13ln_bwd_kernelINS_13Kernel_traitsIf13__nv_bfloat16S2_S2_fjLj8192ELj1ELj1ELj8ELj16ENS_18Kernel_traits_baseILj8192EfS2_S2_S2_fjLj256EEEEELb0ELb0ELb0ELb1EEEvNS_9BwdParamsE)
        /*0ed8*/ 	.word	0x000000e9


	//----- nvinfo : EIATTR_FRAME_SIZE
	.align		4
.L_633:
        /*0edc*/ 	.byte	0x04, 0x11
        /*0ede*/ 	.short	(.L_635 - .L_634)
	.align		4
.L_634:
        /*0ee0*/ 	.word	index@(_ZN10layer_norm13ln_bwd_kernelINS_13Kernel_traitsIf13__nv_bfloat16S2_S2_fjLj8192ELj1ELj1ELj8ELj16ENS_18Kernel_traits_baseILj8192EfS2_S2_S2_fjLj256EEEEELb0ELb0ELb0ELb1EEEvNS_9BwdParamsE)
        /*0ee4*/ 	.word	0x00000000


	//----- nvinfo : EIATTR_REGCOUNT
	.align		4
.L_635:
        /*0ee8*/ 	.byte	0x04, 0x2f
        /*0eea*/ 	.short	(.L_637 - .L_636)
	.align		4
.L_636:
        /*0eec*/ 	.word	index@(_ZN10layer_norm13ln_bwd_kernelINS_13Kernel_traitsIf13__nv_bfloat16S2_S2_fjLj8192ELj1ELj1ELj8ELj16ENS_18Kernel_traits_baseILj8192EfS2_S2_S2_fjLj256EEEEELb0ELb0ELb0ELb0EEEvNS_9BwdParamsE)
        /*0ef0*/ 	.word	0x000000da


	//----- nvinfo : EIATTR_FRAME_SIZE
	.align		4
.L_637:
        /*0ef4*/ 	.byte	0x04, 0x11
        /*0ef6*/ 	.short	(.L_639 - .L_638)
	.align		4
.L_638:
        /*0ef8*/ 	.word	index@(_ZN10layer_norm13ln_bwd_kernelINS_13Kernel_traitsIf13__nv_bfloat16S2_S2_fjLj8192ELj1ELj1ELj8ELj16ENS_18Kernel_traits_baseILj8192EfS2_S2_S2_fjLj256EEEEELb0ELb0ELb0ELb0EEEvNS_9BwdParamsE)
        /*0efc*/ 	.word	0x00000000


	//----- nvinfo : EIATTR_REGCOUNT
	.align		4
.L_639:
        /*0f00*/ 	.byte	0x04, 0x2f
        /*0f02*/ 	.short	(.L_641 - .L_640)
	.align		4
.L_640:
        /*0f04*/ 	.word	index@(_ZN10layer_norm13ln_bwd_kernelINS_13Kernel_traitsI6__halfS2_S2_S2_fjLj8192ELj1ELj1ELj8ELj16ENS_18Kernel_traits_baseILj8192ES2_S2_S2_S2_fjLj256EEEEELb1ELb1ELb1ELb1EEEvNS_9BwdParamsE)
        /*0f08*/ 	.word	0x000000ff


	//----- nvinfo : EIATTR_FRAME_SIZE
	.align		4
.L_641:
        /*0f0c*/ 	.byte	0x04, 0x11
        /*0f0e*/ 	.short	(.L_643 - .L_642)
	.align		4
.L_642:
        /*0f10*/ 	.word	index@(_ZN10layer_norm13ln_bwd_kernelINS_13Kernel_traitsI6__halfS2_S2_S2_fjLj8192ELj1ELj1ELj8ELj16ENS_18Kernel_traits_baseILj8192ES2_S2_S2_S2_fjLj256EEEEELb1ELb1ELb1ELb1EEEvNS_9BwdParamsE)
        /*0f14*/ 	.word	0x00000000


	//----- nvinfo : EIATTR_REGCOUNT
	.align		4
.L_643:
        /*0f18*/ 	.byte	0x04, 0x2f
        /*0f1a*/ 	.short	(.L_645 - .L_644)
	.align		4
.L_644:
        /*0f1c*/ 	.word	index@(_ZN10layer_norm22ln_bwd_finalize_kernelINS_22Kernel_traits_finalizeILj8192E6__halfS2_S2_S2_fjLb1ELj1024ELj4ENS_18Kernel_traits_baseILj8192ES2_S2_S2_S2_fjLj1024EEEEELb1ELb1EEEvNS_9BwdParamsE)
        /*0f20*/ 	.word	0x00000020


	//----- nvinfo : EIATTR_FRAME_SIZE
	.align		4
.L_645:
        /*0f24*/ 	.byte	0x04, 0x11
        /*0f26*/ 	.short	(.L_647 - .L_646)
	.align		4
.L_646:
        /*0f28*/ 	.word	index@(_ZN10layer_norm22ln_bwd_finalize_kernelINS_22Kernel_traits_finalizeILj8192E6__halfS2_S2_S2_fjLb1ELj1024ELj4ENS_18Kernel_traits_baseILj8192ES2_S2_S2_S2_fjLj1024EEEEELb1ELb1EEEvNS_9BwdParamsE)
        /*0f2c*/ 	.word	0x00000000


	//----- nvinfo : EIATTR_REGCOUNT
	.align		4
.L_647:
        /*0f30*/ 	.byte	0x04, 0x2f
        /*0f32*/ 	.short	(.L_649 - .L_648)
	.align		4
.L_648:
        /*0f34*/ 	.word	index@(_ZN10layer_norm13ln_bwd_kernelINS_13Kernel_traitsI6__halfS2_S2_S2_fjLj8192ELj1ELj1ELj8ELj16ENS_18Kernel_traits_baseILj8192ES2_S2_S2_S2_fjLj256EEEEELb1ELb1ELb1ELb0EEEvNS_9BwdParamsE)
        /*0f38*/ 	.word	0x000000fb


	//----- nvinfo : EIATTR_FRAME_SIZE
	.align		4
.L_649:
        /*0f3c*/ 	.byte	0x04, 0x11
        /*0f3e*/ 	.short	(.L_651 - .L_650)
	.align		4
.L_650:
        /*0f40*/ 	.word	index@(_ZN10layer_norm13ln_bwd_kernelINS_13Kernel_traitsI6__halfS2_S2_S2_fjLj8192ELj1ELj1ELj8ELj16ENS_18Kernel_traits_baseILj8192ES2_S2_S2_S2_fjLj256EEEEELb1ELb1ELb1ELb0EEEvNS_9BwdParamsE)
        /*0f44*/ 	.word	0x00000000


	//----- nvinfo : EIATTR_REGCOUNT
	.align		4
.L_651:
        /*0f48*/ 	.byte	0x04, 0x2f
        /*0f4a*/ 	.short	(.L_653 - .L_652)
	.align		4
.L_652:
        /*0f4c*/ 	.word	index@(_ZN10layer_norm22ln_bwd_finalize_kernelINS_22Kernel_traits_finalizeILj8192E6__halfS2_S2_S2_fjLb1ELj1024ELj4ENS_18Kernel_traits_baseILj8192ES2_S2_S2_S2_fjLj1024EEEEELb1ELb0EEEvNS_9BwdParamsE)
        /*0f50*/ 	.word	0x00000020


	//----- nvinfo : EIATTR_FRAME_SIZE
	.align		4
.L_653:
        /*0f54*/ 	.byte	0x04, 0x11
        /*0f56*/ 	.short	(.L_655 - .L_654)
	.align		4
.L_654:
        /*0f58*/ 	.word	index@(_ZN10layer_norm22ln_bwd_finalize_kernelINS_22Kernel_traits_finalizeILj8192E6__halfS2_S2_S2_fjLb1ELj1024ELj4ENS_18Kernel_traits_baseILj8192ES2_S2_S2_S2_fjLj1024EEEEELb1ELb0EEEvNS_9BwdParamsE)
        /*0f5c*/ 	.word	0x00000000


	//----- nvinfo : EIATTR_REGCOUNT
	.align		4
.L_655:
        /*0f60*/ 	.byte	0x04, 0x2f
        /*0f62*/ 	.short	(.L_657 - .L_656)
	.align		4
.L_656:
        /*0f64*/ 	.word	index@(_ZN10layer_norm13ln_bwd_kernelINS_13Kernel_traitsI6__halfS2_S2_S2_fjLj8192ELj1ELj1ELj8ELj16ENS_18Kernel_traits_baseILj8192ES2_S2_S2_S2_fjLj256EEEEELb1ELb1ELb0ELb1EEEvNS_9BwdParamsE)
        /*0f68*/ 	.word	0x000000ff


	//----- nvinfo : EIATTR_FRAME_SIZE
	.align		4
.L_657:
        /*0f6c*/ 	.byte	0x04, 0x11
        /*0f6e*/ 	.short	(.L_659 - .L_658)
	.align		4
.L_658:
        /*0f70*/ 	.word	index@(_ZN10layer_norm13ln_bwd_kernelINS_13Kernel_traitsI6__halfS2_S2_S2_fjLj8192ELj1ELj1ELj8ELj16ENS_18Kernel_traits_baseILj8192ES2_S2_S2_S2_fjLj256EEEEELb1ELb1ELb0ELb1EEEvNS_9BwdParamsE)
        /*0f74*/ 	.word	0x00000008


	//----- nvinfo : EIATTR_REGCOUNT
	.align		4
.L_659:
        /*0f78*/ 	.byte	0x04, 0x2f
        /*0f7a*/ 	.short	(.L_661 - .L_660)
	.align		4
.L_660:
        /*0f7c*/ 	.word	index@(_ZN10layer_norm13ln_bwd_kernelINS_13Kernel_traitsI6__halfS2_S2_S2_fjLj8192ELj1ELj1ELj8ELj16ENS_18Kernel_traits_baseILj8192ES2_S2_S2_S2_fjLj256EEEEELb1ELb1ELb0ELb0EEEvNS_9BwdParamsE)
        /*0f80*/ 	.word	0x000000fe


	//----- nvinfo : EIATTR_FRAME_SIZE
	.align		4
.L_661:
        /*0f84*/ 	.byte	0x04, 0x11
        /*0f86*/ 	.short	(.L_663 - .L_662)
	.align		4
.L_662:
        /*0f88*/ 	.word	index@(_ZN10layer_norm13ln_bwd_kernelINS_13Kernel_traitsI6__halfS2_S2_S2_fjLj8192ELj1ELj1ELj8ELj16ENS_18Kernel_traits_baseILj8192ES2_S2_S2_S2_fjLj256EEEEELb1ELb1ELb0ELb0EEEvNS_9BwdParamsE)
        /*0f8c*/ 	.word	0x00000000


	//----- nvinfo : EIATTR_REGCOUNT
	.align		4
.L_663:
        /*0f90*/ 	.byte	0x04, 0x2f
        /*0f92*/ 	.short	(.L_665 - .L_664)
	.align		4
.L_664:
        /*0f94*/ 	.word	index@(_ZN10layer_norm13ln_bwd_kernelINS_13Kernel_traitsI6__halfS2_S2_S2_fjLj8192ELj1ELj1ELj8ELj16ENS_18Kernel_traits_baseILj8192ES2_S2_S2_S2_fjLj256EEEEELb1ELb0ELb1ELb1EEEvNS_9BwdParamsE)
        /*0f98*/ 	.word	0x000000de


	//----- nvinfo : EIATTR_FRAME_SIZE
	.align		4
.L_665:
        /*0f9c*/ 	.byte	0x04, 0x11
        /*0f9e*/ 	.short	(.L_667 - .L_666)
	.align		4
.L_666:
        /*0fa0*/ 	.word	index@(_ZN10layer_norm13ln_bwd_kernelINS_13Kernel_traitsI6__halfS2_S2_S2_fjLj8192ELj1ELj1ELj8ELj16ENS_18Kernel_traits_baseILj8192ES2_S2_S2_S2_fjLj256EEEEELb1ELb0ELb1ELb1EEEvNS_9BwdParamsE)
        /*0fa4*/ 	.word	0x00000000


	//----- nvinfo : EIATTR_REGCOUNT
	.align		4
.L_667:
        /*0fa8*/ 	.byte	0x04, 0x2f
        /*0faa*/ 	.short	(.L_669 - .L_668)
	.align		4
.L_668:
        /*0fac*/ 	.word	index@(_ZN10layer_norm22ln_bwd_finalize_kernelINS_22Kernel_traits_finalizeILj8192E6__halfS2_S2_S2_fjLb0ELj1024ELj4ENS_18Kernel_traits_baseILj8192ES2_S2_S2_S2_fjLj1024EEEEELb0ELb1EEEvNS_9BwdParamsE)
        /*0fb0*/ 	.word	0x00000020


	//----- nvinfo : EIATTR_FRAME_SIZE
	.align		4
.L_669:
        /*0fb4*/ 	.byte	0x04, 0x11
        /*0fb6*/ 	.short	(.L_671 - .L_670)
	.align		4
.L_670:
        /*0fb8*/ 	.word	index@(_ZN10layer_norm22ln_bwd_finalize_kernelINS_22Kernel_traits_finalizeILj8192E6__halfS2_S2_S2_fjLb0ELj1024ELj4ENS_18Kernel_traits_baseILj8192ES2_S2_S2_S2_fjLj1024EEEEELb0ELb1EEEvNS_9BwdParamsE)
        /*0fbc*/ 	.word	0x00000000


	//----- nvinfo : EIATTR_REGCOUNT
	.align		4
.L_671:
        /*0fc0*/ 	.byte	0x04, 0x2f
        /*0fc2*/ 	.short	(.L_673 - .L_672)
	.align		4
.L_672:
        /*0fc4*/ 	.word	index@(_ZN10layer_norm13ln_bwd_kernelINS_13Kernel_traitsI6__halfS2_S2_S2_fjLj8192ELj1ELj1ELj8ELj16ENS_18Kernel_traits_baseILj8192ES2_S2_S2_S2_fjLj256EEEEELb1ELb0ELb1ELb0EEEvNS_9BwdParamsE)
        /*0fc8*/ 	.word	0x000000ce


	//----- nvinfo : EIATTR_FRAME_SIZE
	.align		4
.L_673:
        /*0fcc*/ 	.byte	0x04, 0x11
        /*0fce*/ 	.short	(.L_675 - .L_674)
	.align		4
.L_674:
        /*0fd0*/ 	.word	index@(_ZN10layer_norm13ln_bwd_kernelINS_13Kernel_traitsI6__halfS2_S2_S2_fjLj8192ELj1ELj1ELj8ELj16ENS_18Kernel_traits_baseILj8192ES2_S2_S2_S2_fjLj256EEEEELb1ELb0ELb1ELb0EEEvNS_9BwdParamsE)
        /*0fd4*/ 	.word	0x00000000


	//----- nvinfo : EIATTR_REGCOUNT
	.align		4
.L_675:
        /*0fd8*/ 	.byte	0x04, 0x2f
        /*0fda*/ 	.short	(.L_677 - .L_676)
	.align		4
.L_676:
        /*0fdc*/ 	.word	index@(_ZN10layer_norm22ln_bwd_finalize_kernelINS_22Kernel_traits_finalizeILj8192E6__halfS2_S2_S2_fjLb0ELj1024ELj4ENS_18Kernel_traits_baseILj8192ES2_S2_S2_S2_fjLj1024EEEEELb0ELb0EEEvNS_9BwdParamsE)
        /*0fe0*/ 	.word	0x0000003f


	//----- nvinfo : EIATTR_FRAME_SIZE
	.align		4
.L_677:
        /*0fe4*/ 	.byte	0x04, 0x11
        /*0fe6*/ 	.short	(.L_679 - .L_678)
	.align		4
.L_678:
        /*0fe8*/ 	.word	index@(_ZN10layer_norm22ln_bwd_finalize_kernelINS_22Kernel_traits_finalizeILj8192E6__halfS2_S2_S2_fjLb0ELj1024ELj4ENS_18Kernel_traits_baseILj8192ES2_S2_S2_S2_fjLj1024EEEEELb0ELb0EEEvNS_9BwdParamsE)
        /*0fec*/ 	.word	0x00000000


	//----- nvinfo : EIATTR_REGCOUNT
	.align		4
.L_679:
        /*0ff0*/ 	.byte	0x04, 0x2f
        /*0ff2*/ 	.short	(.L_681 - .L_680)
	.align		4
.L_680:
        /*0ff4*/ 	.word	index@(_ZN10layer_norm13ln_bwd_kernelINS_13Kernel_traitsI6__halfS2_S2_S2_fjLj8192ELj1ELj1ELj8ELj16ENS_18Kernel_traits_baseILj8192ES2_S2_S2_S2_fjLj256EEEEELb1ELb0ELb0ELb1EEEvNS_9BwdParamsE)
        /*0ff8*/ 	.word	0x000000f7


	//----- nvinfo : EIATTR_FRAME_SIZE
	.align		4
.L_681:
        /*0ffc*/ 	.byte	0x04, 0x11
        /*0ffe*/ 	.short	(.L_683 - .L_682)
	.align		4
.L_682:
        /*1000*/ 	.word	index@(_ZN10layer_norm13ln_bwd_kernelINS_13Kernel_traitsI6__halfS2_S2_S2_fjLj8192ELj1ELj1ELj8ELj16ENS_18Kernel_traits_baseILj8192ES2_S2_S2_S2_fjLj256EEEEELb1ELb0ELb0ELb1EEEvNS_9BwdParamsE)
        /*1004*/ 	.word	0x00000000


	//----- nvinfo : EIATTR_REGCOUNT
	.align		4
.L_683:
        /*1008*/ 	.byte	0x04, 0x2f
        /*100a*/ 	.short	(.L_685 - .L_684)
	.align		4
.L_684:
        /*100c*/ 	.word	index@(_ZN10layer_norm13ln_bwd_kernelINS_13Kernel_traitsI6__halfS2_S2_S2_fjLj8192ELj1ELj1ELj8ELj16ENS_18Kernel_traits_baseILj8192ES2_S2_S2_S2_fjLj256EEEEELb1ELb0ELb0ELb0EEEvNS_9BwdParamsE)
        /*1010*/ 	.word	0x000000ce


	//----- nvinfo : EIATTR_FRAME_SIZE
	.align		4
.L_685:
        /*1014*/ 	.byte	0x04, 0x11
        /*1016*/ 	.short	(.L_687 - .L_686)
	.align		4
.L_686:
        /*1018*/ 	.word	index@(_ZN10layer_norm13ln_bwd_kernelINS_13Kernel_traitsI6__halfS2_S2_S2_fjLj8192ELj1ELj1ELj8ELj16ENS_18Kernel_traits_baseILj8192ES2_S2_S2_S2_fjLj256EEEEELb1ELb0ELb0ELb0EEEvNS_9BwdParamsE)
        /*101c*/ 	.word	0x00000000


	//----- nvinfo : EIATTR_REGCOUNT
	.align		4
.L_687:
        /*1020*/ 	.byte	0x04, 0x2f
        /*1022*/ 	.short	(.L_689 - .L_688)
	.align		4
.L_688:
        /*1024*/ 	.word	index@(_ZN10layer_norm13ln_bwd_kernelINS_13Kernel_traitsI6__halfS2_S2_S2_fjLj8192ELj1ELj1ELj8ELj16ENS_18Kernel_traits_baseILj8192ES2_S2_S2_S2_fjLj256EEEEELb0ELb1ELb1ELb1EEEvNS_9BwdParamsE)
        /*1028*/ 	.word	0x000000fe


	//----- nvinfo : EIATTR_FRAME_SIZE
	.align		4
.L_689:
        /*102c*/ 	.byte	0x04, 0x11
        /*102e*/ 	.short	(.L_691 - .L_690)
	.align		4
.L_690:
        /*1030*/ 	.word	index@(_ZN10layer_norm13ln_bwd_kernelINS_13Kernel_traitsI6__halfS2_S2_S2_fjLj8192ELj1ELj1ELj8ELj16ENS_18Kernel_traits_baseILj8192ES2_S2_S2_S2_fjLj256EEEEELb0ELb1ELb1ELb1EEEvNS_9BwdParamsE)
        /*1034*/ 	.word	0x00000000


	//----- nvinfo : EIATTR_REGCOUNT
	.align		4
.L_691:
        /*1038*/ 	.byte	0x04, 0x2f
        /*103a*/ 	.short	(.L_693 - .L_692)
	.align		4
.L_692:
        /*103c*/ 	.word	index@(_ZN10layer_norm13ln_bwd_kernelINS_13Kernel_traitsI6__halfS2_S2_S2_fjLj8192ELj1ELj1ELj8ELj16ENS_18Kernel_traits_baseILj8192ES2_S2_S2_S2_fjLj256EEEEELb0ELb1ELb1ELb0EEEvNS_9BwdParamsE)
        /*1040*/ 	.word	0x000000f8


	//----- nvinfo : EIATTR_FRAME_SIZE
	.align		4
.L_693:
        /*1044*/ 	.byte	0x04, 0x11
        /*1046*/ 	.short	(.L_695 - .L_694)
	.align		4
.L_694:
        /*1048*/ 	.word	index@(_ZN10layer_norm13ln_bwd_kernelINS_13Kernel_traitsI6__halfS2_S2_S2_fjLj8192ELj1ELj1ELj8ELj16ENS_18Kernel_traits_baseILj8192ES2_S2_S2_S2_fjLj256EEEEELb0ELb1ELb1ELb0EEEvNS_9BwdParamsE)
        /*104c*/ 	.word	0x00000000


	//----- nvinfo : EIATTR_REGCOUNT
	.align		4
.L_695:
        /*1050*/ 	.byte	0x04, 0x2f
        /*1052*/ 	.short	(.L_697 - .L_696)
	.align		4
.L_696:
        /*1054*/ 	.word	index@(_ZN10layer_norm13ln_bwd_kernelINS_13Kernel_traitsI6__halfS2_S2_S2_fjLj8192ELj1ELj1ELj8ELj16ENS_18Kernel_traits_baseILj8192ES2_S2_S2_S2_fjLj256EEEEELb0ELb1ELb0ELb1EEEvNS_9BwdParamsE)
        /*1058*/ 	.word	0x000000ff


	//----- nvinfo : EIATTR_FRAME_SIZE
	.align		4
.L_697:
        /*105c*/ 	.byte	0x04, 0x11
        /*105e*/ 	.short	(.L_699 - .L_698)
	.align		4
.L_698:
        /*1060*/ 	.word	index@(_ZN10layer_norm13ln_bwd_kernelINS_13Kernel_traitsI6__halfS2_S2_S2_fjLj8192ELj1ELj1ELj8ELj16ENS_18Kernel_traits_baseILj8192ES2_S2_S2_S2_fjLj256EEEEELb0ELb1ELb0ELb1EEEvNS_9BwdParamsE)
        /*1064*/ 	.word	0x00000000


	//----- nvinfo : EIATTR_REGCOUNT
	.align		4
.L_699:
        /*1068*/ 	.byte	0x04, 0x2f
        /*106a*/ 	.short	(.L_701 - .L_700)
	.align		4
.L_700:
        /*106c*/ 	.word	index@(_ZN10layer_norm13ln_bwd_kernelINS_13Kernel_traitsI6__halfS2_S2_S2_fjLj8192ELj1ELj1ELj8ELj16ENS_18Kernel_traits_baseILj8192ES2_S2_S2_S2_fjLj256EEEEELb0ELb1ELb0ELb0EEEvNS_9BwdParamsE)
        /*1070*/ 	.word	0x000000f2


	//----- nvinfo : EIATTR_FRAME_SIZE
	.align		4
.L_701:
        /*1074*/ 	.byte	0x04, 0x11
        /*1076*/ 	.short	(.L_703 - .L_702)
	.align		4
.L_702:
        /*1078*/ 	.word	index@(_ZN10layer_norm13ln_bwd_kernelINS_13Kernel_traitsI6__halfS2_S2_S2_fjLj8192ELj1ELj1ELj8ELj16ENS_18Kernel_traits_baseILj8192ES2_S2_S2_S2_fjLj256EEEEELb0ELb1ELb0ELb0EEEvNS_9BwdParamsE)
        /*107c*/ 	.word	0x00000000


	//----- nvinfo : EIATTR_REGCOUNT
	.align		4
.L_703:
        /*1080*/ 	.byte	0x04, 0x2f
        /*1082*/ 	.short	(.L_705 - .L_704)
	.align		4
.L_704:
        /*1084*/ 	.word	index@(_ZN10layer_norm13ln_bwd_kernelINS_13Kernel_traitsI6__halfS2_S2_S2_fjLj8192ELj1ELj1ELj8ELj16ENS_18Kernel_traits_baseILj8192ES2_S2_S2_S2_fjLj256EEEEELb0ELb0ELb1ELb1EEEvNS_9BwdParamsE)
        /*1088*/ 	.word	0x000000d4


	//----- nvinfo : EIATTR_FRAME_SIZE
	.align		4
.L_705:
        /*108c*/ 	.byte	0x04, 0x11
        /*108e*/ 	.short	(.L_707 - .L_706)
	.align		4
.L_706:
        /*1090*/ 	.word	index@(_ZN10layer_norm13ln_bwd_kernelINS_13Kernel_traitsI6__halfS2_S2_S2_fjLj8192ELj1ELj1ELj8ELj16ENS_18Kernel_traits_baseILj8192ES2_S2_S2_S2_fjLj256EEEEELb0ELb0ELb1ELb1EEEvNS_9BwdParamsE)
        /*1094*/ 	.word	0x00000000


	//----- nvinfo : EIATTR_REGCOUNT
	.align		4
.L_707:
        /*1098*/ 	.byte	0x04, 0x2f
        /*109a*/ 	.short	(.L_709 - .L_708)
	.align		4
.L_708:
        /*109c*/ 	.word	index@(_ZN10layer_norm13ln_bwd_kernelINS_13Kernel_traitsI6__halfS2_S2_S2_fjLj8192ELj1ELj1ELj8ELj16ENS_18Kernel_traits_baseILj8192ES2_S2_S2_S2_fjLj256EEEEELb0ELb0ELb1ELb0EEEvNS_9BwdParamsE)
        /*10a0*/ 	.word	0x000000c8


	//----- nvinfo : EIATTR_FRAME_SIZE
	.align		4
.L_709:
        /*10a4*/ 	.byte	0x04, 0x11
        /*10a6*/ 	.short	(.L_711 - .L_710)
	.align		4
.L_710:
        /*10a8*/ 	.word	index@(_ZN10layer_norm13ln_bwd_kernelINS_13Kernel_traitsI6__halfS2_S2_S2_fjLj8192ELj1ELj1ELj8ELj16ENS_18Kernel_traits_baseILj8192ES2_S2_S2_S2_fjLj256EEEEELb0ELb0ELb1ELb0EEEvNS_9BwdParamsE)
        /*10ac*/ 	.word	0x00000000


	//----- nvinfo : EIATTR_REGCOUNT
	.align		4
.L_711:
        /*10b0*/ 	.byte	0x04, 0x2f
        /*10b2*/ 	.short	(.L_713 - .L_712)
	.align		4
.L_712:
        /*10b4*/ 	.word	index@(_ZN10layer_norm13ln_bwd_kernelINS_13Kernel_traitsI6__halfS2_S2_S2_fjLj8192ELj1ELj1ELj8ELj16ENS_18Kernel_traits_baseILj8192ES2_S2_S2_S2_fjLj256EEEEELb0ELb0ELb0ELb1EEEvNS_9BwdParamsE)
        /*10b8*/ 	.word	0x000000f0


	//----- nvinfo : EIATTR_FRAME_SIZE
	.align		4
.L_713:
        /*10bc*/ 	.byte	0x04, 0x11
        /*10be*/ 	.short	(.L_715 - .L_714)
	.align		4
.L_714:
        /*10c0*/ 	.word	index@(_ZN10layer_norm13ln_bwd_kernelINS_13Kernel_traitsI6__halfS2_S2_S2_fjLj8192ELj1ELj1ELj8ELj16ENS_18Kernel_traits_baseILj8192ES2_S2_S2_S2_fjLj256EEEEELb0ELb0ELb0ELb1EEEvNS_9BwdParamsE)
        /*10c4*/ 	.word	0x00000000


	//----- nvinfo : EIATTR_REGCOUNT
	.align		4
.L_715:
        /*10c8*/ 	.byte	0x04, 0x2f
        /*10ca*/ 	.short	(.L_717 - .L_716)
	.align		4
.L_716:
        /*10cc*/ 	.word	index@(_ZN10layer_norm13ln_bwd_kernelINS_13Kernel_traitsI6__halfS2_S2_S2_fjLj8192ELj1ELj1ELj8ELj16ENS_18Kernel_traits_baseILj8192ES2_S2_S2_S2_fjLj256EEEEELb0ELb0ELb0ELb0EEEvNS_9BwdParamsE)
        /*10d0*/ 	.word	0x000000c3


	//----- nvinfo : EIATTR_FRAME_SIZE
	.align		4
.L_717:
        /*10d4*/ 	.byte	0x04, 0x11
        /*10d6*/ 	.short	(.L_719 - .L_718)
	.align		4
.L_718:
        /*10d8*/ 	.word	index@(_ZN10layer_norm13ln_bwd_kernelINS_13Kernel_traitsI6__halfS2_S2_S2_fjLj8192ELj1ELj1ELj8ELj16ENS_18Kernel_traits_baseILj8192ES2_S2_S2_S2_fjLj256EEEEELb0ELb0ELb0ELb0EEEvNS_9BwdParamsE)
        /*10dc*/ 	.word	0x00000000


	//----- nvinfo : EIATTR_REGCOUNT
	.align		4
.L_719:
        /*10e0*/ 	.byte	0x04, 0x2f
        /*10e2*/ 	.short	(.L_721 - .L_720)
	.align		4
.L_720:
        /*10e4*/ 	.word	index@(_ZN10layer_norm13ln_bwd_kernelINS_13Kernel_traitsI13__nv_bfloat16S2_S2_S2_fjLj8192ELj1ELj1ELj8ELj16ENS_18Kernel_traits_baseILj8192ES2_S2_S2_S2_fjLj256EEEEELb1ELb1ELb1ELb1EEEvNS_9BwdParamsE)
        /*10e8*/ 	.word	0x000000ff


	//----- nvinfo : EIATTR_FRAME_SIZE
	.align		4
.L_721:
        /*10ec*/ 	.byte	0x04, 0x11
        /*10ee*/ 	.short	(.L_723 - .L_722)
	.align		4
.L_722:
        /*10f0*/ 	.word	index@(_ZN10layer_norm13ln_bwd_kernelINS_13Kernel_traitsI13__nv_bfloat16S2_S2_S2_fjLj8192ELj1ELj1ELj8ELj16ENS_18Kernel_traits_baseILj8192ES2_S2_S2_S2_fjLj256EEEEELb1ELb1ELb1ELb1EEEvNS_9BwdParamsE)
        /*10f4*/ 	.word	0x00000000


	//----- nvinfo : EIATTR_REGCOUNT
	.align		4
.L_723:
        /*10f8*/ 	.byte	0x04, 0x2f
        /*10fa*/ 	.short	(.L_725 - .L_724)
	.align		4
.L_724:
        /*10fc*/ 	.word	index@(_ZN10layer_norm22ln_bwd_finalize_kernelINS_22Kernel_traits_finalizeILj8192E13__nv_bfloat16S2_S2_S2_fjLb1ELj1024ELj4ENS_18Kernel_traits_baseILj8192ES2_S2_S2_S2_fjLj1024EEEEELb1ELb1EEEvNS_9BwdParamsE)
        /*1100*/ 	.word	0x00000020


	//----- nvinfo : EIATTR_FRAME_SIZE
	.align		4
.L_725:
        /*1104*/ 	.byte	0x04, 0x11
        /*1106*/ 	.short	(.L_727 - .L_726)
	.align		4
.L_726:
        /*1108*/ 	.word	index@(_ZN10layer_norm22ln_bwd_finalize_kernelINS_22Kernel_traits_finalizeILj8192E13__nv_bfloat16S2_S2_S2_fjLb1ELj1024ELj4ENS_18Kernel_traits_baseILj8192ES2_S2_S2_S2_fjLj1024EEEEELb1ELb1EEEvNS_9BwdParamsE)
        /*110c*/ 	.word	0x00000000


	//----- nvinfo : EIATTR_REGCOUNT
	.align		4
.L_727:
        /*1110*/ 	.byte	0x04, 0x2f
        /*1112*/ 	.short	(.L_729 - .L_728)
	.align		4
.L_728:
        /*1114*/ 	.word	index@(_ZN10layer_norm13ln_bwd_kernelINS_13Kernel_traitsI13__nv_bfloat16S2_S2_S2_fjLj8192ELj1ELj1ELj8ELj16ENS_18Kernel_traits_baseILj8192ES2_S2_S2_S2_fjLj256EEEEELb1ELb1ELb1ELb0EEEvNS_9BwdParamsE)
        /*1118*/ 	.word	0x000000ff


	//----- nvinfo : EIATTR_FRAME_SIZE
	.align		4
.L_729:
        /*111c*/ 	.byte	0x04, 0x11
        /*111e*/ 	.short	(.L_731 - .L_730)
	.align		4
.L_730:
        /*1120*/ 	.word	index@(_ZN10layer_norm13ln_bwd_kernelINS_13Kernel_traitsI13__nv_bfloat16S2_S2_S2_fjLj8192ELj1ELj1ELj8ELj16ENS_18Kernel_traits_baseILj8192ES2_S2_S2_S2_fjLj256EEEEELb1ELb1ELb1ELb0EEEvNS_9BwdParamsE)
        /*1124*/ 	.word	0x00000010


	//----- nvinfo : EIATTR_REGCOUNT
	.align		4
.L_731:
        /*1128*/ 	.byte	0x04, 0x2f
        /*112a*/ 	.short	(.L_733 - .L_732)
	.align		4
.L_732:
        /*112c*/ 	.word	index@(_ZN10layer_norm22ln_bwd_finalize_kernelINS_22Kernel_traits_finalizeILj8192E13__nv_bfloat16S2_S2_S2_fjLb1ELj1024ELj4ENS_18Kernel_traits_baseILj8192ES2_S2_S2_S2_fjLj1024EEEEELb1ELb0EEEvNS_9BwdParamsE)
        /*1130*/ 	.word	0x00000020


	//----- nvinfo : EIATTR_FRAME_SIZE
	.align		4
.L_733:
        /*1134*/ 	.byte	0x04, 0x11
        /*1136*/ 	.short	(.L_735 - .L_734)
	.align		4
.L_734:
        /*1138*/ 	.word	index@(_ZN10layer_norm22ln_bwd_finalize_kernelINS_22Kernel_traits_finalizeILj8192E13__nv_bfloat16S2_S2_S2_fjLb1ELj1024ELj4ENS_18Kernel_traits_baseILj8192ES2_S2_S2_S2_fjLj1024EEEEELb1ELb0EEEvNS_9BwdParamsE)
        /*113c*/ 	.word	0x00000000


	//----- nvinfo : EIATTR_REGCOUNT
	.align		4
.L_735:
        /*1140*/ 	.byte	0x04, 0x2f
        /*1142*/ 	.short	(.L_737 - .L_736)
	.align		4
.L_736:
        /*1144*/ 	.word	index@(_ZN10layer_norm13ln_bwd_kernelINS_13Kernel_traitsI13__nv_bfloat16S2_S2_S2_fjLj8192ELj1ELj1ELj8ELj16ENS_18Kernel_traits_baseILj8192ES2_S2_S2_S2_fjLj256EEEEELb1ELb1ELb0ELb1EEEvNS_9BwdParamsE)
        /*1148*/ 	.word	0x000000ff


	//----- nvinfo : EIATTR_FRAME_SIZE
	.align		4
.L_737:
        /*114c*/ 	.byte	0x04, 0x11
        /*114e*/ 	.short	(.L_739 - .L_738)
	.align		4
.L_738:
        /*1150*/ 	.word	index@(_ZN10layer_norm13ln_bwd_kernelINS_13Kernel_traitsI13__nv_bfloat16S2_S2_S2_fjLj8192ELj1ELj1ELj8ELj16ENS_18Kernel_traits_baseILj8192ES2_S2_S2_S2_fjLj256EEEEELb1ELb1ELb0ELb1EEEvNS_9BwdParamsE)
        /*1154*/ 	.word	0x00000000


	//----- nvinfo : EIATTR_REGCOUNT
	.align		4
.L_739:
        /*1158*/ 	.byte	0x04, 0x2f
        /*115a*/ 	.short	(.L_741 - .L_740)
	.align		4
.L_740:
        /*115c*/ 	.word	index@(_ZN10layer_norm13ln_bwd_kernelINS_13Kernel_traitsI13__nv_bfloat16S2_S2_S2_fjLj8192ELj1ELj1ELj8ELj16ENS_18Kernel_traits_baseILj8192ES2_S2_S2_S2_fjLj256EEEEELb1ELb1ELb0ELb0EEEvNS_9BwdParamsE)
        /*1160*/ 	.word	0x000000ff


	//----- nvinfo : EIATTR_FRAME_SIZE
	.align		4
.L_741:
        /*1164*/ 	.byte	0x04, 0x11
        /*1166*/ 	.short	(.L_743 - .L_742)
	.align		4
.L_742:
        /*1168*/ 	.word	index@(_ZN10layer_norm13ln_bwd_kernelINS_13Kernel_traitsI13__nv_bfloat16S2_S2_S2_fjLj8192ELj1ELj1ELj8ELj16ENS_18Kernel_traits_baseILj8192ES2_S2_S2_S2_fjLj256EEEEELb1ELb1ELb0ELb0EEEvNS_9BwdParamsE)
        /*116c*/ 	.word	0x00000008


	//----- nvinfo : EIATTR_REGCOUNT
	.align		4
.L_743:
        /*1170*/ 	.byte	0x04, 0x2f
        /*1172*/ 	.short	(.L_745 - .L_744)
	.align		4
.L_744:
        /*1174*/ 	.word	index@(_ZN10layer_norm13ln_bwd_kernelINS_13Kernel_traitsI13__nv_bfloat16S2_S2_S2_fjLj8192ELj1ELj1ELj8ELj16ENS_18Kernel_traits_baseILj8192ES2_S2_S2_S2_fjLj256EEEEELb1ELb0ELb1ELb1EEEvNS_9BwdParamsE)
        /*1178*/ 	.word	0x000000ea


	//----- nvinfo : EIATTR_FRAME_SIZE
	.align		4
.L_745:
        /*117c*/ 	.byte	0x04, 0x11
        /*117e*/ 	.short	(.L_747 - .L_746)
	.align		4
.L_746:
        /*1180*/ 	.word	index@(_ZN10layer_norm13ln_bwd_kernelINS_13Kernel_traitsI13__nv_bfloat16S2_S2_S2_fjLj8192ELj1ELj1ELj8ELj16ENS_18Kernel_traits_baseILj8192ES2_S2_S2_S2_fjLj256EEEEELb1ELb0ELb1ELb1EEEvNS_9BwdParamsE)
        /*1184*/ 	.word	0x00000000


	//----- nvinfo : EIATTR_REGCOUNT
	.align		4
.L_747:
        /*1188*/ 	.byte	0x04, 0x2f
        /*118a*/ 	.short	(.L_749 - .L_748)
	.align		4
.L_748:
        /*118c*/ 	.word	index@(_ZN10layer_norm22ln_bwd_finalize_kernelINS_22Kernel_traits_finalizeILj8192E13__nv_bfloat16S2_S2_S2_fjLb0ELj1024ELj4ENS_18Kernel_traits_baseILj8192ES2_S2_S2_S2_fjLj1024EEEEELb0ELb1EEEvNS_9BwdParamsE)
        /*1190*/ 	.word	0x00000020


	//----- nvinfo : EIATTR_FRAME_SIZE
	.align		4
.L_749:
        /*1194*/ 	.byte	0x04, 0x11
        /*1196*/ 	.short	(.L_751 - .L_750)
	.align		4
.L_750:
        /*1198*/ 	.word	index@(_ZN10layer_norm22ln_bwd_finalize_kernelINS_22Kernel_traits_finalizeILj8192E13__nv_bfloat16S2_S2_S2_fjLb0ELj1024ELj4ENS_18Kernel_traits_baseILj8192ES2_S2_S2_S2_fjLj1024EEEEELb0ELb1EEEvNS_9BwdParamsE)
        /*119c*/ 	.word	0x00000000


	//----- nvinfo : EIATTR_REGCOUNT
	.align		4
.L_751:
        /*11a0*/ 	.byte	0x04, 0x2f
        /*11a2*/ 	.short	(.L_753 - .L_752)
	.align		4
.L_752:
        /*11a4*/ 	.word	index@(_ZN10layer_norm13ln_bwd_kernelINS_13Kernel_traitsI13__nv_bfloat16S2_S2_S2_fjLj8192ELj1ELj1ELj8ELj16ENS_18Kernel_traits_baseILj8192ES2_S2_S2_S2_fjLj256EEEEELb1ELb0ELb1ELb0EEEvNS_9BwdParamsE)
        /*11a8*/ 	.word	0x000000cd


	//----- nvinfo : EIATTR_FRAME_SIZE
	.align		4
.L_753:
        /*11ac*/ 	.byte	0x04, 0x11
        /*11ae*/ 	.short	(.L_755 - .L_754)
	.align		4
.L_754:
        /*11b0*/ 	.word	index@(_ZN10layer_norm13ln_bwd_kernelINS_13Kernel_traitsI13__nv_bfloat16S2_S2_S2_fjLj8192ELj1ELj1ELj8ELj16ENS_18Kernel_traits_baseILj8192ES2_S2_S2_S2_fjLj256EEEEELb1ELb0ELb1ELb0EEEvNS_9BwdParamsE)
        /*11b4*/ 	.word	0x00000000


	//----- nvinfo : EIATTR_REGCOUNT
	.align		4
.L_755:
        /*11b8*/ 	.byte	0x04, 0x2f
        /*11ba*/ 	.short	(.L_757 - .L_756)
	.align		4
.L_756:
        /*11bc*/ 	.word	index@(_ZN10layer_norm22ln_bwd_finalize_kernelINS_22Kernel_traits_finalizeILj8192E13__nv_bfloat16S2_S2_S2_fjLb0ELj1024ELj4ENS_18Kernel_traits_baseILj8192ES2_S2_S2_S2_fjLj1024EEEEELb0ELb0EEEvNS_9BwdParamsE)
        /*11c0*/ 	.word	0x0000003f


	//----- nvinfo : EIATTR_FRAME_SIZE
	.align		4
.L_757:
        /*11c4*/ 	.byte	0x04, 0x11
        /*11c6*/ 	.short	(.L_759 - .L_758)
	.align		4
.L_758:
        /*11c8*/ 	.word	index@(_ZN10layer_norm22ln_bwd_finalize_kernelINS_22Kernel_traits_finalizeILj8192E13__nv_bfloat16S2_S2_S2_fjLb0ELj1024ELj4ENS_18Kernel_traits_baseILj8192ES2_S2_S2_S2_fjLj1024EEEEELb0ELb0EEEvNS_9BwdParamsE)
        /*11cc*/ 	.word	0x00000000


	//----- nvinfo : EIATTR_REGCOUNT
	.align		4
.L_759:
        /*11d0*/ 	.byte	0x04, 0x2f
        /*11d2*/ 	.short	(.L_761 - .L_760)
	.align		4
.L_760:
        /*11d4*/ 	.word	index@(_ZN10layer_norm13ln_bwd_kernelINS_13Kernel_traitsI13__nv_bfloat16S2_S2_S2_fjLj8192ELj1ELj1ELj8ELj16ENS_18Kernel_traits_baseILj8192ES2_S2_S2_S2_fjLj256EEEEELb1ELb0ELb0ELb1EEEvNS_9BwdParamsE)
        /*11d8*/ 	.word	0x000000f5


	//----- nvinfo : EIATTR_FRAME_SIZE
	.align		4
.L_761:
        /*11dc*/ 	.byte	0x04, 0x11
        /*11de*/ 	.short	(.L_763 - .L_762)
	.align		4
.L_762:
        /*11e0*/ 	.word	index@(_ZN10layer_norm13ln_bwd_kernelINS_13Kernel_traitsI13__nv_bfloat16S2_S2_S2_fjLj8192ELj1ELj1ELj8ELj16ENS_18Kernel_traits_baseILj8192ES2_S2_S2_S2_fjLj256EEEEELb1ELb0ELb0ELb1EEEvNS_9BwdParamsE)
        /*11e4*/ 	.word	0x00000000


	//----- nvinfo : EIATTR_REGCOUNT
	.align		4
.L_763:
        /*11e8*/ 	.byte	0x04, 0x2f
        /*11ea*/ 	.short	(.L_765 - .L_764)
	.align		4
.L_764:
        /*11ec*/ 	.word	index@(_ZN10layer_norm13ln_bwd_kernelINS_13Kernel_traitsI13__nv_bfloat16S2_S2_S2_fjLj8192ELj1ELj1ELj8ELj16ENS_18Kernel_traits_baseILj8192ES2_S2_S2_S2_fjLj256EEEEELb1ELb0ELb0ELb0EEEvNS_9BwdParamsE)
        /*11f0*/ 	.word	0x000000e0


	//----- nvinfo : EIATTR_FRAME_SIZE
	.align		4
.L_765:
        /*11f4*/ 	.byte	0x04, 0x11
        /*11f6*/ 	.short	(.L_767 - .L_766)
	.align		4
.L_766:
        /*11f8*/ 	.word	index@(_ZN10layer_norm13ln_bwd_kernelINS_13Kernel_traitsI13__nv_bfloat16S2_S2_S2_fjLj8192ELj1ELj1ELj8ELj16ENS_18Kernel_traits_baseILj8192ES2_S2_S2_S2_fjLj256EEEEELb1ELb0ELb0ELb0EEEvNS_9BwdParamsE)
        /*11fc*/ 	.word	0x00000000


	//----- nvinfo : EIATTR_REGCOUNT
	.align		4
.L_767:
        /*1200*/ 	.byte	0x04, 0x2f
        /*1202*/ 	.short	(.L_769 - .L_768)
	.align		4
.L_768:
        /*1204*/ 	.word	index@(_ZN10layer_norm13ln_bwd_kernelINS_13Kernel_traitsI13__nv_bfloat16S2_S2_S2_fjLj8192ELj1ELj1ELj8ELj16ENS_18Kernel_traits_baseILj8192ES2_S2_S2_S2_fjLj256EEEEELb0ELb1ELb1ELb1EEEvNS_9BwdParamsE)
        /*1208*/ 	.word	0x000000ff


	//----- nvinfo : EIATTR_FRAME_SIZE
	.align		4
.L_769:
        /*120c*/ 	.byte	0x04, 0x11
        /*120e*/ 	.short	(.L_771 - .L_770)
	.align		4
.L_770:
        /*1210*/ 	.word	index@(_ZN10layer_norm13ln_bwd_kernelINS_13Kernel_traitsI13__nv_bfloat16S2_S2_S2_fjLj8192ELj1ELj1ELj8ELj16ENS_18Kernel_traits_baseILj8192ES2_S2_S2_S2_fjLj256EEEEELb0ELb1ELb1ELb1EEEvNS_9BwdParamsE)
        /*1214*/ 	.word	0x00000000


	//----- nvinfo : EIATTR_REGCOUNT
	.align		4
.L_771:
        /*1218*/ 	.byte	0x04, 0x2f
        /*121a*/ 	.short	(.L_773 - .L_772)
	.align		4
.L_772:
        /*121c*/ 	.word	index@(_ZN10layer_norm13ln_bwd_kernelINS_13Kernel_traitsI13__nv_bfloat16S2_S2_S2_fjLj8192ELj1ELj1ELj8ELj16ENS_18Kernel_traits_baseILj8192ES2_S2_S2_S2_fjLj256EEEEELb0ELb1ELb1ELb0EEEvNS_9BwdParamsE)
        /*1220*/ 	.word	0x000000ff


	//----- nvinfo : EIATTR_FRAME_SIZE
	.align		4
.L_773:
        /*1224*/ 	.byte	0x04, 0x11
        /*1226*/ 	.short	(.L_775 - .L_774)
	.align		4
.L_774:
        /*1228*/ 	.word	index@(_ZN10layer_norm13ln_bwd_kernelINS_13Kernel_traitsI13__nv_bfloat16S2_S2_S2_fjLj8192ELj1ELj1ELj8ELj16ENS_18Kernel_traits_baseILj8192ES2_S2_S2_S2_fjLj256EEEEELb0ELb1ELb1ELb0EEEvNS_9BwdParamsE)
        /*122c*/ 	.word	0x00000010


	//----- nvinfo : EIATTR_REGCOUNT
	.align		4
.L_775:
        /*1230*/ 	.byte	0x04, 0x2f
        /*1232*/ 	.short	(.L_777 - .L_776)
	.align		4
.L_776:
        /*1234*/ 	.word	index@(_ZN10layer_norm13ln_bwd_kernelINS_13Kernel_traitsI13__nv_bfloat16S2_S2_S2_fjLj8192ELj1ELj1ELj8ELj16ENS_18Kernel_traits_baseILj8192ES2_S2_S2_S2_fjLj256EEEEELb0ELb1ELb0ELb1EEEvNS_9BwdParamsE)
        /*1238*/ 	.word	0x000000ff


	//----- nvinfo : EIATTR_FRAME_SIZE
	.align		4
.L_777:
        /*123c*/ 	.byte	0x04, 0x11
        /*123e*/ 	.short	(.L_779 - .L_778)
	.align		4
.L_778:
        /*1240*/ 	.word	index@(_ZN10layer_norm13ln_bwd_kernelINS_13Kernel_traitsI13__nv_bfloat16S2_S2_S2_fjLj8192ELj1ELj1ELj8ELj16ENS_18Kernel_traits_baseILj8192ES2_S2_S2_S2_fjLj256EEEEELb0ELb1ELb0ELb1EEEvNS_9BwdParamsE)
        /*1244*/ 	.word	0x00000000


	//----- nvinfo : EIATTR_REGCOUNT
	.align		4
.L_779:
        /*1248*/ 	.byte	0x04, 0x2f
        /*124a*/ 	.short	(.L_781 - .L_780)
	.align		4
.L_780:
        /*124c*/ 	.word	index@(_ZN10layer_norm13ln_bwd_kernelINS_13Kernel_traitsI13__nv_bfloat16S2_S2_S2_fjLj8192ELj1ELj1ELj8ELj16ENS_18Kernel_traits_baseILj8192ES2_S2_S2_S2_fjLj256EEEEELb0ELb1ELb0ELb0EEEvNS_9BwdParamsE)
        /*1250*/ 	.word	0x000000fd


	//----- nvinfo : EIATTR_FRAME_SIZE
	.align		4
.L_781:
        /*1254*/ 	.byte	0x04, 0x11
        /*1256*/ 	.short	(.L_783 - .L_782)
	.align		4
.L_782:
        /*1258*/ 	.word	index@(_ZN10layer_norm13ln_bwd_kernelINS_13Kernel_traitsI13__nv_bfloat16S2_S2_S2_fjLj8192ELj1ELj1ELj8ELj16ENS_18Kernel_traits_baseILj8192ES2_S2_S2_S2_fjLj256EEEEELb0ELb1ELb0ELb0EEEvNS_9BwdParamsE)
        /*125c*/ 	.word	0x00000000


	//----- nvinfo : EIATTR_REGCOUNT
	.align		4
.L_783:
        /*1260*/ 	.byte	0x04, 0x2f
        /*1262*/ 	.short	(.L_785 - .L_784)
	.align		4
.L_784:
        /*1264*/ 	.word	index@(_ZN10layer_norm13ln_bwd_kernelINS_13Kernel_traitsI13__nv_bfloat16S2_S2_S2_fjLj8192ELj1ELj1ELj8ELj16ENS_18Kernel_traits_baseILj8192ES2_S2_S2_S2_fjLj256EEEEELb0ELb0ELb1ELb1EEEvNS_9BwdParamsE)
        /*1268*/ 	.word	0x000000d6


	//----- nvinfo : EIATTR_FRAME_SIZE
	.align		4
.L_785:
        /*126c*/ 	.byte	0x04, 0x11
        /*126e*/ 	.short	(.L_787 - .L_786)
	.align		4
.L_786:
        /*1270*/ 	.word	index@(_ZN10layer_norm13ln_bwd_kernelINS_13Kernel_traitsI13__nv_bfloat16S2_S2_S2_fjLj8192ELj1ELj1ELj8ELj16ENS_18Kernel_traits_baseILj8192ES2_S2_S2_S2_fjLj256EEEEELb0ELb0ELb1ELb1EEEvNS_9BwdParamsE)
        /*1274*/ 	.word	0x00000000


	//----- nvinfo : EIATTR_REGCOUNT
	.align		4
.L_787:
        /*1278*/ 	.byte	0x04, 0x2f
        /*127a*/ 	.short	(.L_789 - .L_788)
	.align		4
.L_788:
        /*127c*/ 	.word	index@(_ZN10layer_norm13ln_bwd_kernelINS_13Kernel_traitsI13__nv_bfloat16S2_S2_S2_fjLj8192ELj1ELj1ELj8ELj16ENS_18Kernel_traits_baseILj8192ES2_S2_S2_S2_fjLj256EEEEELb0ELb0ELb1ELb0EEEvNS_9BwdParamsE)
        /*1280*/ 	.word	0x000000d9


	//----- nvinfo : EIATTR_FRAME_SIZE
	.align		4
.L_789:
        /*1284*/ 	.byte	0x04, 0x11
        /*1286*/ 	.short	(.L_791 - .L_790)
	.align		4
.L_790:
        /*1288*/ 	.word	index@(_ZN10layer_norm13ln_bwd_kernelINS_13Kernel_traitsI13__nv_bfloat16S2_S2_S2_fjLj8192ELj1ELj1ELj8ELj16ENS_18Kernel_traits_baseILj8192ES2_S2_S2_S2_fjLj256EEEEELb0ELb0ELb1ELb0EEEvNS_9BwdParamsE)
        /*128c*/ 	.word	0x00000000


	//----- nvinfo : EIATTR_REGCOUNT
	.align		4
.L_791:
        /*1290*/ 	.byte	0x04, 0x2f
        /*1292*/ 	.short	(.L_793 - .L_792)
	.align		4
.L_792:
        /*1294*/ 	.word	index@(_ZN10layer_norm13ln_bwd_kernelINS_13Kernel_traitsI13__nv_bfloat16S2_S2_S2_fjLj8192ELj1ELj1ELj8ELj16ENS_18Kernel_traits_baseILj8192ES2_S2_S2_S2_fjLj256EEEEELb0ELb0ELb0ELb1EEEvNS_9BwdParamsE)
        /*1298*/ 	.word	0x000000ee


	//----- nvinfo : EIATTR_FRAME_SIZE
	.align		4
.L_793:
        /*129c*/ 	.byte	0x04, 0x11
        /*129e*/ 	.short	(.L_795 - .L_794)
	.align		4
.L_794:
        /*12a0*/ 	.word	index@(_ZN10layer_norm13ln_bwd_kernelINS_13Kernel_traitsI13__nv_bfloat16S2_S2_S2_fjLj8192ELj1ELj1ELj8ELj16ENS_18Kernel_traits_baseILj8192ES2_S2_S2_S2_fjLj256EEEEELb0ELb0ELb0ELb1EEEvNS_9BwdParamsE)
        /*12a4*/ 	.word	0x00000000


	//----- nvinfo : EIATTR_REGCOUNT
	.align		4
.L_795:
        /*12a8*/ 	.byte	0x04, 0x2f
        /*12aa*/ 	.short	(.L_797 - .L_796)
	.align		4
.L_796:
        /*12ac*/ 	.word	index@(_ZN10layer_norm13ln_bwd_kernelINS_13Kernel_traitsI13__nv_bfloat16S2_S2_S2_fjLj8192ELj1ELj1ELj8ELj16ENS_18Kernel_traits_baseILj8192ES2_S2_S2_S2_fjLj256EEEEELb0ELb0ELb0ELb0EEEvNS_9BwdParamsE)
        /*12b0*/ 	.word	0x000000da


	//----- nvinfo : EIATTR_FRAME_SIZE
	.align		4
.L_797:
        /*12b4*/ 	.byte	0x04, 0x11
        /*12b6*/ 	.short	(.L_799 - .L_798)
	.align		4
.L_798:
        /*12b8*/ 	.word	index@(_ZN10layer_norm13ln_bwd_kernelINS_13Kernel_traitsI13__nv_bfloat16S2_S2_S2_fjLj8192ELj1ELj1ELj8ELj16ENS_18Kernel_traits_baseILj8192ES2_S2_S2_S2_fjLj256EEEEELb0ELb0ELb0ELb0EEEvNS_9BwdParamsE)
        /*12bc*/ 	.word	0x00000000


	//----- nvinfo : EIATTR_MIN_STACK_SIZE
	.align		4
.L_799:
        /*12c0*/ 	.byte	0x04, 0x12
        /*12c2*/ 	.short	(.L_801 - .L_800)
	.align		4
.L_800:
        /*12c4*/ 	.word	index@(_ZN10layer_norm13ln_bwd_kernelINS_13Kernel_traitsI13__nv_bfloat16S2_S2_S2_fjLj8192ELj1ELj1ELj8ELj16ENS_18Kernel_traits_baseILj8192ES2_S2_S2_S2_fjLj256EEEEELb0ELb0ELb0ELb0EEEvNS_9BwdParamsE)
        /*12c8*/ 	.word	0x00000000


	//----- nvinfo : EIATTR_MIN_STACK_SIZE
	.align		4
.L_801:
        /*12cc*/ 	.byte	0x04, 0x12
        /*12ce*/ 	.short	(.L_803 - .L_802)
	.align		4
.L_802:
        /*12d0*/ 	.word	index@(_ZN10layer_norm13ln_bwd_kernelINS_13Kernel_traitsI13__nv_bfloat16S2_S2_S2_fjLj8192ELj1ELj1ELj8ELj16ENS_18Kernel_traits_baseILj8192ES2_S2_S2_S2_fjLj256EEEEELb0ELb0ELb0ELb1EEEvNS_9BwdParamsE)
        /*12d4*/ 	.word	0x00000000


	//----- nvinfo : EIATTR_MIN_STACK_SIZE
	.align		4
.L_803:
        /*12d8*/ 	.byte	0x04, 0x12
        /*12da*/ 	.short	(.L_805 - .L_804)
	.align		4
.L_804:
        /*12dc*/ 	.word	index@(_ZN10layer_norm13ln_bwd_kernelINS_13Kernel_traitsI13__nv_bfloat16S2_S2_S2_fjLj8192ELj1ELj1ELj8ELj16ENS_18Kernel_traits_baseILj8192ES2_S2_S2_S2_fjLj256EEEEELb0ELb0ELb1ELb0EEEvNS_9BwdParamsE)
        /*12e0*/ 	.word	0x00000000


	//----- nvinfo : EIATTR_MIN_STACK_SIZE
	.align		4
.L_805:
        /*12e4*/ 	.byte	0x04, 0x12
        /*12e6*/ 	.short	(.L_807 - .L_806)
	.align		4
.L_806:
        /*12e8*/ 	.word	index@(_ZN10layer_norm13ln_bwd_kernelINS_13Kernel_traitsI13__nv_bfloat16S2_S2_S2_fjLj8192ELj1ELj1ELj8ELj16ENS_18Kernel_traits_baseILj8192ES2_S2_S2_S2_fjLj256EEEEELb0ELb0ELb1ELb1EEEvNS_9BwdParamsE)
        /*12ec*/ 	.word	0x00000000


	//----- nvinfo : EIATTR_MIN_STACK_SIZE
	.align		4
.L_807:
        /*12f0*/ 	.byte	0x04, 0x12
        /*12f2*/ 	.short	(.L_809 - .L_808)
	.align		4
.L_808:
        /*12f4*/ 	.word	index@(_ZN10layer_norm13ln_bwd_kernelINS_13Kernel_traitsI13__nv_bfloat16S2_S2_S2_fjLj8192ELj1ELj1ELj8ELj16ENS_18Kernel_traits_baseILj8192ES2_S2_S2_S2_fjLj256EEEEELb0ELb1ELb0ELb0EEEvNS_9BwdParamsE)
        /*12f8*/ 	.word	0x00000000


	//----- nvinfo : EIATTR_MIN_STACK_SIZE
	.align		4
.L_809:
        /*12fc*/ 	.byte	0x04, 0x12
        /*12fe*/ 	.short	(.L_811 - .L_810)
	.align		4
.L_810:
        /*1300*/ 	.word	index@(_ZN10layer_norm13ln_bwd_kernelINS_13Kernel_traitsI13__nv_bfloat16S2_S2_S2_fjLj8192ELj1ELj1ELj8ELj16ENS_18Kernel_traits_baseILj8192ES2_S2_S2_S2_fjLj256EEEEELb0ELb1ELb0ELb1EEEvNS_9BwdParamsE)
        /*1304*/ 	.word	0x00000000


	//----- nvinfo : EIATTR_MIN_STACK_SIZE
	.align		4
.L_811:
        /*1308*/ 	.byte	0x04, 0x12
        /*130a*/ 	.short	(.L_813 - .L_812)
	.align		4
.L_812:
        /*130c*/ 	.word	index@(_ZN10layer_norm13ln_bwd_kernelINS_13Kernel_traitsI13__nv_bfloat16S2_S2_S2_fjLj8192ELj1ELj1ELj8ELj16ENS_18Kernel_traits_baseILj8192ES2_S2_S2_S2_fjLj256EEEEELb0ELb1ELb1ELb0EEEvNS_9BwdParamsE)
        /*1310*/ 	.word	0x00000010


	//----- nvinfo : EIATTR_MIN_STACK_SIZE
	.align		4
.L_813:
        /*1314*/ 	.byte	0x04, 0x12
        /*1316*/ 	.short	(.L_815 - .L_814)
	.align		4
.L_814:
        /*1318*/ 	.word	index@(_ZN10layer_norm13ln_bwd_kernelINS_13Kernel_traitsI13__nv_bfloat16S2_S2_S2_fjLj8192ELj1ELj1ELj8ELj16ENS_18Kernel_traits_baseILj8192ES2_S2_S2_S2_fjLj256EEEEELb0ELb1ELb1ELb1EEEvNS_9BwdParamsE)
        /*131c*/ 	.word	0x00000000


	//----- nvinfo : EIATTR_MIN_STACK_SIZE
	.align		4
.L_815:
        /*1320*/ 	.byte	0x04, 0x12
        /*1322*/ 	.short	(.L_817 - .L_816)
	.align		4
.L_816:
        /*1324*/ 	.word	index@(_ZN10layer_norm13ln_bwd_kernelINS_13Kernel_traitsI13__nv_bfloat16S2_S2_S2_fjLj8192ELj1ELj1ELj8ELj16ENS_18Kernel_traits_baseILj8192ES2_S2_S2_S2_fjLj256EEEEELb1ELb0ELb0ELb0EEEvNS_9BwdParamsE)
        /*1328*/ 	.word	0x00000000


	//----- nvinfo : EIATTR_MIN_STACK_SIZE
	.align		4
.L_817:
        /*132c*/ 	.byte	0x04, 0x12
        /*132e*/ 	.short	(.L_819 - .L_818)
	.align		4
.L_818:
        /*1330*/ 	.word	index@(_ZN10layer_norm13ln_bwd_kernelINS_13Kernel_traitsI13__nv_bfloat16S2_S2_S2_fjLj8192ELj1ELj1ELj8ELj16ENS_18Kernel_traits_baseILj8192ES2_S2_S2_S2_fjLj256EEEEELb1ELb0ELb0ELb1EEEvNS_9BwdParamsE)
        /*1334*/ 	.word	0x00000000


	//----- nvinfo : EIATTR_MIN_STACK_SIZE
	.align		4
.L_819:
        /*1338*/ 	.byte	0x04, 0x12
        /*133a*/ 	.short	(.L_821 - .L_820)
	.align		4
.L_820:
        /*133c*/ 	.word	index@(_ZN10layer_norm22ln_bwd_finalize_kernelINS_22Kernel_traits_finalizeILj8192E13__nv_bfloat16S2_S2_S2_fjLb0ELj1024ELj4ENS_18Kernel_traits_baseILj8192ES2_S2_S2_S2_fjLj1024EEEEELb0ELb0EEEvNS_9BwdParamsE)
        /*1340*/ 	.word	0x00000000


	//----- nvinfo : EIATTR_MIN_STACK_SIZE
	.align		4
.L_821:
        /*1344*/ 	.byte	0x04, 0x12
        /*1346*/ 	.short	(.L_823 - .L_822)
	.align		4
.L_822:
        /*1348*/ 	.word	index@(_ZN10layer_norm13ln_bwd_kernelINS_13Kernel_traitsI13__nv_bfloat16S2_S2_S2_fjLj8192ELj1ELj1ELj8ELj16ENS_18Kernel_traits_baseILj8192ES2_S2_S2_S2_fjLj256EEEEELb1ELb0ELb1ELb0EEEvNS_9BwdParamsE)
        /*134c*/ 	.word	0x00000000


	//----- nvinfo : EIATTR_MIN_STACK_SIZE
	.align		4
.L_823:
        /*1350*/ 	.byte	0x04, 0x12
        /*1352*/ 	.short	(.L_825 - .L_824)
	.align		4
.L_824:
        /*1354*/ 	.word	index@(_ZN10layer_norm22ln_bwd_finalize_kernelINS_22Kernel_traits_finalizeILj8192E13__nv_bfloat16S2_S2_S2_fjLb0ELj1024ELj4ENS_18Kernel_traits_baseILj8192ES2_S2_S2_S2_fjLj1024EEEEELb0ELb1EEEvNS_9BwdParamsE)
        /*1358*/ 	.word	0x00000000


	//----- nvinfo : EIATTR_MIN_STACK_SIZE
	.align		4
.L_825:
        /*135c*/ 	.byte	0x04, 0x12
        /*135e*/ 	.short	(.L_827 - .L_826)
	.align		4
.L_826:
        /*1360*/ 	.word	index@(_ZN10layer_norm13ln_bwd_kernelINS_13Kernel_traitsI13__nv_bfloat16S2_S2_S2_fjLj8192ELj1ELj1ELj8ELj16ENS_18Kernel_traits_baseILj8192ES2_S2_S2_S2_fjLj256EEEEELb1ELb0ELb1ELb1EEEvNS_9BwdParamsE)
        /*1364*/ 	.word	0x00000000


	//----- nvinfo : EIATTR_MIN_STACK_SIZE
	.align		4
.L_827:
        /*1368*/ 	.byte	0x04, 0x12
        /*136a*/ 	.short	(.L_829 - .L_828)
	.align		4
.L_828:
        /*136c*/ 	.word	index@(_ZN10layer_norm13ln_bwd_kernelINS_13Kernel_traitsI13__nv_bfloat16S2_S2_S2_fjLj8192ELj1ELj1ELj8ELj16ENS_18Kernel_traits_baseILj8192ES2_S2_S2_S2_fjLj256EEEEELb1ELb1ELb0ELb0EEEvNS_9BwdParamsE)
        /*1370*/ 	.word	0x00000008


	//----- nvinfo : EIATTR_MIN_STACK_SIZE
	.align		4
.L_829:
        /*1374*/ 	.byte	0x04, 0x12
        /*1376*/ 	.short	(.L_831 - .L_830)
	.align		4
.L_830:
        /*1378*/ 	.word	index@(_ZN10layer_norm13ln_bwd_kernelINS_13Kernel_traitsI13__nv_bfloat16S2_S2_S2_fjLj8192ELj1ELj1ELj8ELj16ENS_18Kernel_traits_baseILj8192ES2_S2_S2_S2_fjLj256EEEEELb1ELb1ELb0ELb1EEEvNS_9BwdParamsE)
        /*137c*/ 	.word	0x00000000


	//----- nvinfo : EIATTR_MIN_STACK_SIZE
	.align		4
.L_831:
        /*1380*/ 	.byte	0x04, 0x12
        /*1382*/ 	.short	(.L_833 - .L_832)
	.align		4
.L_832:
        /*1384*/ 	.word	index@(_ZN10layer_norm22ln_bwd_finalize_kernelINS_22Kernel_traits_finalizeILj8192E13__nv_bfloat16S2_S2_S2_fjLb1ELj1024ELj4ENS_18Kernel_traits_baseILj8192ES2_S2_S2_S2_fjLj1024EEEEELb1ELb0EEEvNS_9BwdParamsE)
        /*1388*/ 	.word	0x00000000


	//----- nvinfo : EIATTR_MIN_STACK_SIZE
	.align		4
.L_833:
        /*138c*/ 	.byte	0x04, 0x12
        /*138e*/ 	.short	(.L_835 - .L_834)
	.align		4
.L_834:
        /*1390*/ 	.word	index@(_ZN10layer_norm13ln_bwd_kernelINS_13Kernel_traitsI13__nv_bfloat16S2_S2_S2_fjLj8192ELj1ELj1ELj8ELj16ENS_18Kernel_traits_baseILj8192ES2_S2_S2_S2_fjLj256EEEEELb1ELb1ELb1ELb0EEEvNS_9BwdParamsE)
        /*1394*/ 	.word	0x00000010


	//----- nvinfo : EIATTR_MIN_STACK_SIZE
	.align		4
.L_835:
        /*1398*/ 	.byte	0x04, 0x12
        /*139a*/ 	.short	(.L_837 - .L_836)
	.align		4
.L_836:
        /*139c*/ 	.word	index@(_ZN10layer_norm22ln_bwd_finalize_kernelINS_22Kernel_traits_finalizeILj8192E13__nv_bfloat16S2_S2_S2_fjLb1ELj1024ELj4ENS_18Kernel_traits_baseILj8192ES2_S2_S2_S2_fjLj1024EEEEELb1ELb1EEEvNS_9BwdParamsE)
        /*13a0*/ 	.word	0x00000000


	//----- nvinfo : EIATTR_MIN_STACK_SIZE
	.align		4
.L_837:
        /*13a4*/ 	.byte	0x04, 0x12
        /*13a6*/ 	.short	(.L_839 - .L_838)
	.align		4
.L_838:
        /*13a8*/ 	.word	index@(_ZN10layer_norm13ln_bwd_kernelINS_13Kernel_traitsI13__nv_bfloat16S2_S2_S2_fjLj8192ELj1ELj1ELj8ELj16ENS_18Kernel_traits_baseILj8192ES2_S2_S2_S2_fjLj256EEEEELb1ELb1ELb1ELb1EEEvNS_9BwdParamsE)
        /*13ac*/ 	.word	0x00000000


	//----- nvinfo : EIATTR_MIN_STACK_SIZE
	.align		4
.L_839:
        /*13b0*/ 	.byte	0x04, 0x12
        /*13b2*/ 	.short	(.L_841 - .L_840)
	.align		4
.L_840:
        /*13b4*/ 	.word	index@(_ZN10layer_norm13ln_bwd_kernelINS_13Kernel_traitsI6__halfS2_S2_S2_fjLj8192ELj1ELj1ELj8ELj16ENS_18Kernel_traits_baseILj8192ES2_S2_S2_S2_fjLj256EEEEELb0ELb0ELb0ELb0EEEvNS_9BwdParamsE)
        /*13b8*/ 	.word	0x00000000


	//----- nvinfo : EIATTR_MIN_STACK_SIZE
	.align		4
.L_841:
        /*13bc*/ 	.byte	0x04, 0x12
        /*13be*/ 	.short	(.L_843 - .L_842)
	.align		4
.L_842:
        /*13c0*/ 	.word	index@(_ZN10layer_norm13ln_bwd_kernelINS_13Kernel_traitsI6__halfS2_S2_S2_fjLj8192ELj1ELj1ELj8ELj16ENS_18Kernel_traits_baseILj8192ES2_S2_S2_S2_fjLj256EEEEELb0ELb0ELb0ELb1EEEvNS_9BwdParamsE)
        /*13c4*/ 	.word	0x00000000


	//----- nvinfo : EIATTR_MIN_STACK_SIZE
	.align		4
.L_843:
        /*13c8*/ 	.byte	0x04, 0x12
        /*13ca*/ 	.short	(.L_845 - .L_844)
	.align		4
.L_844:
        /*13cc*/ 	.word	index@(_ZN10layer_norm13ln_bwd_kernelINS_13Kernel_traitsI6__halfS2_S2_S2_fjLj8192ELj1ELj1ELj8ELj16ENS_18Kernel_traits_baseILj8192ES2_S2_S2_S2_fjLj256EEEEELb0ELb0ELb1ELb0EEEvNS_9BwdParamsE)
        /*13d0*/ 	.word	0x00000000


	//----- nvinfo : EIATTR_MIN_STACK_SIZE
	.align		4
.L_845:
        /*13d4*/ 	.byte	0x04, 0x12
        /*13d6*/ 	.short	(.L_847 - .L_846)
	.align		4
.L_846:
        /*13d8*/ 	.word	index@(_ZN10layer_norm13ln_bwd_kernelINS_13Kernel_traitsI6__halfS2_S2_S2_fjLj8192ELj1ELj1ELj8ELj16ENS_18Kernel_traits_baseILj8192ES2_S2_S2_S2_fjLj256EEEEELb0ELb0ELb1ELb1EEEvNS_9BwdParamsE)
        /*13dc*/ 	.word	0x00000000


	//----- nvinfo : EIATTR_MIN_STACK_SIZE
	.align		4
.L_847:
        /*13e0*/ 	.byte	0x04, 0x12
        /*13e2*/ 	.short	(.L_849 - .L_848)
	.align		4
.L_848:
        /*13e4*/ 	.word	index@(_ZN10layer_norm13ln_bwd_kernelINS_13Kernel_traitsI6__halfS2_S2_S2_fjLj8192ELj1ELj1ELj8ELj16ENS_18Kernel_traits_baseILj8192ES2_S2_S2_S2_fjLj256EEEEELb0ELb1ELb0ELb0EEEvNS_9BwdParamsE)
        /*13e8*/ 	.word	0x00000000


	//----- nvinfo : EIATTR_MIN_STACK_SIZE
	.align		4
.L_849:
        /*13ec*/ 	.byte	0x04, 0x12
        /*13ee*/ 	.short	(.L_851 - .L_850)
	.align		4
.L_850:
        /*13f0*/ 	.word	index@(_ZN10layer_norm13ln_bwd_kernelINS_13Kernel_traitsI6__halfS2_S2_S2_fjLj8192ELj1ELj1ELj8ELj16ENS_18Kernel_traits_baseILj8192ES2_S2_S2_S2_fjLj256EEEEELb0ELb1ELb0ELb1EEEvNS_9BwdParamsE)
        /*13f4*/ 	.word	0x00000000


	//----- nvinfo : EIATTR_MIN_STACK_SIZE
	.align		4
.L_851:
        /*13f8*/ 	.byte	0x04, 0x12
        /*13fa*/ 	.short	(.L_853 - .L_852)
	.align		4
.L_852:
        /*13fc*/ 	.word	index@(_ZN10layer_norm13ln_bwd_kernelINS_13Kernel_traitsI6__halfS2_S2_S2_fjLj8192ELj1ELj1ELj8ELj16ENS_18Kernel_traits_baseILj8192ES2_S2_S2_S2_fjLj256EEEEELb0ELb1ELb1ELb0EEEvNS_9BwdParamsE)
        /*1400*/ 	.word	0x00000000


	//----- nvinfo : EIATTR_MIN_STACK_SIZE
	.align		4
.L_853:
        /*1404*/ 	.byte	0x04, 0x12
        /*1406*/ 	.short	(.L_855 - .L_854)
	.align		4
.L_854:
        /*1408*/ 	.word	index@(_ZN10layer_norm13ln_bwd_kernelINS_13Kernel_traitsI6__halfS2_S2_S2_fjLj8192ELj1ELj1ELj8ELj16ENS_18Kernel_traits_baseILj8192ES2_S2_S2_S2_fjLj256EEEEELb0ELb1ELb1ELb1EEEvNS_9BwdParamsE)
        /*140c*/ 	.word	0x00000000


	//----- nvinfo : EIATTR_MIN_STACK_SIZE
	.align		4
.L_855:
        /*1410*/ 	.byte	0x04, 0x12
        /*1412*/ 	.short	(.L_857 - .L_856)
	.align		4
.L_856:
        /*1414*/ 	.word	index@(_ZN10layer_norm13ln_bwd_kernelINS_13Kernel_traitsI6__halfS2_S2_S2_fjLj8192ELj1ELj1ELj8ELj16ENS_18Kernel_traits_baseILj8192ES2_S2_S2_S2_fjLj256EEEEELb1ELb0ELb0ELb0EEEvNS_9BwdParamsE)
        /*1418*/ 	.word	0x00000000


	//----- nvinfo : EIATTR_MIN_STACK_SIZE
	.align		4
.L_857:
        /*141c*/ 	.byte	0x04, 0x12
        /*141e*/ 	.short	(.L_859 - .L_858)
	.align		4
.L_858:
        /*1420*/ 	.word	index@(_ZN10layer_norm13ln_bwd_kernelINS_13Kernel_traitsI6__halfS2_S2_S2_fjLj8192ELj1ELj1ELj8ELj16ENS_18Kernel_traits_baseILj8192ES2_S2_S2_S2_fjLj256EEEEELb1ELb0ELb0ELb1EEEvNS_9BwdParamsE)
        /*1424*/ 	.word	0x00000000


	//----- nvinfo : EIATTR_MIN_STACK_SIZE
	.align		4
.L_859:
        /*1428*/ 	.byte	0x04, 0x12
        /*142a*/ 	.short	(.L_861 - .L_860)
	.align		4
.L_860:
        /*142c*/ 	.word	index@(_ZN10layer_norm22ln_bwd_finalize_kernelINS_22Kernel_traits_finalizeILj8192E6__halfS2_S2_S2_fjLb0ELj1024ELj4ENS_18Kernel_traits_baseILj8192ES2_S2_S2_S2_fjLj1024EEEEELb0ELb0EEEvNS_9BwdParamsE)
        /*1430*/ 	.word	0x00000000


	//----- nvinfo : EIATTR_MIN_STACK_SIZE
	.align		4
.L_861:
        /*1434*/ 	.byte	0x04, 0x12
        /*1436*/ 	.short	(.L_863 - .L_862)
	.align		4
.L_862:
        /*1438*/ 	.word	index@(_ZN10layer_norm13ln_bwd_kernelINS_13Kernel_traitsI6__halfS2_S2_S2_fjLj8192ELj1ELj1ELj8ELj16ENS_18Kernel_traits_baseILj8192ES2_S2_S2_S2_fjLj256EEEEELb1ELb0ELb1ELb0EEEvNS_9BwdParamsE)
        /*143c*/ 	.word	0x00000000


	//----- nvinfo : EIATTR_MIN_STACK_SIZE
	.align		4
.L_863:
        /*1440*/ 	.byte	0x04, 0x12
        /*1442*/ 	.short	(.L_865 - .L_864)
	.align		4
.L_864:
        /*1444*/ 	.word	index@(_ZN10layer_norm22ln_bwd_finalize_kernelINS_22Kernel_traits_finalizeILj8192E6__halfS2_S2_S2_fjLb0ELj1024ELj4ENS_18Kernel_traits_baseILj8192ES2_S2_S2_S2_fjLj1024EEEEELb0ELb1EEEvNS_9BwdParamsE)
        /*1448*/ 	.word	0x00000000


	//----- nvinfo : EIATTR_MIN_STACK_SIZE
	.align		4
.L_865:
        /*144c*/ 	.byte	0x04, 0x12
        /*144e*/ 	.short	(.L_867 - .L_866)
	.align		4
.L_866:
        /*1450*/ 	.word	index@(_ZN10layer_norm13ln_bwd_kernelINS_13Kernel_traitsI6__halfS2_S2_S2_fjLj8192ELj1ELj1ELj8ELj16ENS_18Kernel_traits_baseILj8192ES2_S2_S2_S2_fjLj256EEEEELb1ELb0ELb1ELb1EEEvNS_9BwdParamsE)
        /*1454*/ 	.word	0x00000000


	//----- nvinfo : EIATTR_MIN_STACK_SIZE
	.align		4
.L_867:
        /*1458*/ 	.byte	0x04, 0x12
        /*145a*/ 	.short	(.L_869 - .L_868)
	.align		4
.L_868:
        /*145c*/ 	.word	index@(_ZN10layer_norm13ln_bwd_kernelINS_13Kernel_traitsI6__halfS2_S2_S2_fjLj8192ELj1ELj1ELj8ELj16ENS_18Kernel_traits_baseILj8192ES2_S2_S2_S2_fjLj256EEEEELb1ELb1ELb0ELb0EEEvNS_9BwdParamsE)
        /*1460*/ 	.word	0x00000000


	//----- nvinfo : EIATTR_MIN_STACK_SIZE
	.align		4
.L_869:
        /*1464*/ 	.byte	0x04, 0x12
        /*1466*/ 	.short	(.L_871 - .L_870)
	.align		4
.L_870:
        /*1468*/ 	.word	index@(_ZN10layer_norm13ln_bwd_kernelINS_13Kernel_traitsI6__halfS2_S2_S2_fjLj8192ELj1ELj1ELj8ELj16ENS_18Kernel_traits_baseILj8192ES2_S2_S2_S2_fjLj256EEEEELb1ELb1ELb0ELb1EEEvNS_9BwdParamsE)
        /*146c*/ 	.word	0x00000008


	//----- nvinfo : EIATTR_MIN_STACK_SIZE
	.align		4
.L_871:
        /*1470*/ 	.byte	0x04, 0x12
        /*1472*/ 	.short	(.L_873 - .L_872)
	.align		4
.L_872:
        /*1474*/ 	.word	index@(_ZN10layer_norm22ln_bwd_finalize_kernelINS_22Kernel_traits_finalizeILj8192E6__halfS2_S2_S2_fjLb1ELj1024ELj4ENS_18Kernel_traits_baseILj8192ES2_S2_S2_S2_fjLj1024EEEEELb1ELb0EEEvNS_9BwdParamsE)
        /*1478*/ 	.word	0x00000000


	//----- nvinfo : EIATTR_MIN_STACK_SIZE
	.align		4
.L_873:
        /*147c*/ 	.byte	0x04, 0x12
        /*147e*/ 	.short	(.L_875 - .L_874)
	.align		4
.L_874:
        /*1480*/ 	.word	index@(_ZN10layer_norm13ln_bwd_kernelINS_13Kernel_traitsI6__halfS2_S2_S2_fjLj8192ELj1ELj1ELj8ELj16ENS_18Kernel_traits_baseILj8192ES2_S2_S2_S2_fjLj256EEEEELb1ELb1ELb1ELb0EEEvNS_9BwdParamsE)
        /*1484*/ 	.word	0x00000000


	//----- nvinfo : EIATTR_MIN_STACK_SIZE
	.align		4
.L_875:
        /*1488*/ 	.byte	0x04, 0x12
        /*148a*/ 	.short	(.L_877 - .L_876)
	.align		4
.L_876:
        /*148c*/ 	.word	index@(_ZN10layer_norm22ln_bwd_finalize_kernelINS_22Kernel_traits_finalizeILj8192E6__halfS2_S2_S2_fjLb1ELj1024ELj4ENS_18Kernel_traits_baseILj8192ES2_S2_S2_S2_fjLj1024EEEEELb1ELb1EEEvNS_9BwdParamsE)
        /*1490*/ 	.word	0x00000000


	//----- nvinfo : EIATTR_MIN_STACK_SIZE
	.align		4
.L_877:
        /*1494*/ 	.byte	0x04, 0x12
        /*1496*/ 	.short	(.L_879 - .L_878)
	.align		4
.L_878:
        /*1498*/ 	.word	index@(_ZN10layer_norm13ln_bwd_kernelINS_13Kernel_traitsI6__halfS2_S2_S2_fjLj8192ELj1ELj1ELj8ELj16ENS_18Kernel_traits_baseILj8192ES2_S2_S2_S2_fjLj256EEEEELb1ELb1ELb1ELb1EEEvNS_9BwdParamsE)
        /*149c*/ 	.word	0x00000000


	//----- nvinfo : EIATTR_MIN_STACK_SIZE
	.align		4
.L_879:
        /*14a0*/ 	.byte	0x04, 0x12
        /*14a2*/ 	.short	(.L_881 - .L_880)
	.align		4
.L_880:
        /*14a4*/ 	.word	index@(_ZN10layer_norm13ln_bwd_kernelINS_13Kernel_traitsIf13__nv_bfloat16S2_S2_fjLj8192ELj1ELj1ELj8ELj16ENS_18Kernel_traits_baseILj8192EfS2_S2_S2_fjLj256EEEEELb0ELb0ELb0ELb0EEEvNS_9BwdParamsE)
        /*14a8*/ 	.word	0x00000000


	//----- nvinfo : EIATTR_MIN_STACK_SIZE
	.align		4
.L_881:
        /*14ac*/ 	.byte	0x04, 0x12
        /*14ae*/ 	.short	(.L_883 - .L_882)
	.align		4
.L_882:
        /*14b0*/ 	.word	index@(_ZN10layer_norm13ln_bwd_kernelINS_13Kernel_traitsIf13__nv_bfloat16S2_S2_fjLj8192ELj1ELj1ELj8ELj16ENS_18Kernel_traits_baseILj8192EfS2_S2_S2_fjLj256EEEEELb0ELb0ELb0ELb1EEEvNS_9BwdParamsE)
        /*14b4*/ 	.word	0x00000000


	//----- nvinfo : EIATTR_MIN_STACK_SIZE
	.align		4
.L_883:
        /*14b8*/ 	.byte	0x04, 0x12
        /*14ba*/ 	.short	(.L_885 - .L_884)
	.align		4
.L_884:
        /*14bc*/ 	.word	index@(_ZN10layer_norm13ln_bwd_kernelINS_13Kernel_traitsIf13__nv_bfloat16S2_S2_fjLj8192ELj1ELj1ELj8ELj16ENS_18Kernel_traits_baseILj8192EfS2_S2_S2_fjLj256EEEEELb0ELb0ELb1ELb0EEEvNS_9BwdParamsE)
        /*14c0*/ 	.word	0x00000000


	//----- nvinfo : EIATTR_MIN_STACK_SIZE
	.align		4
.L_885:
        /*14c4*/ 	.byte	0x04, 0x12
        /*14c6*/ 	.short	(.L_887 - .L_886)
	.align		4
.L_886:
        /*14c8*/ 	.word	index@(_ZN10layer_norm13ln_bwd_kernelINS_13Kernel_traitsIf13__nv_bfloat16S2_S2_fjLj8192ELj1ELj1ELj8ELj16ENS_18Kernel_traits_baseILj8192EfS2_S2_S2_fjLj256EEEEELb0ELb0ELb1ELb1EEEvNS_9BwdParamsE)
        /*14cc*/ 	.word	0x00000000


	//----- nvinfo : EIATTR_MIN_STACK_SIZE
	.align		4
.L_887:
        /*14d0*/ 	.byte	0x04, 0x12
        /*14d2*/ 	.short	(.L_889 - .L_888)
	.align		4
.L_888:
        /*14d4*/ 	.word	index@(_ZN10layer_norm13ln_bwd_kernelINS_13Kernel_traitsIf13__nv_bfloat16S2_S2_fjLj8192ELj1ELj1ELj8ELj16ENS_18Kernel_traits_baseILj8192EfS2_S2_S2_fjLj256EEEEELb0ELb1ELb0ELb0EEEvNS_9BwdParamsE)
        /*14d8*/ 	.word	0x00000020


	//----- nvinfo : EIATTR_MIN_STACK_SIZE
	.align		4
.L_889:
        /*14dc*/ 	.byte	0x04, 0x12
        /*14de*/ 	.short	(.L_891 - .L_890)
	.align		4
.L_890:
        /*14e0*/ 	.word	index@(_ZN10layer_norm13ln_bwd_kernelINS_13Kernel_traitsIf13__nv_bfloat16S2_S2_fjLj8192ELj1ELj1ELj8ELj16ENS_18Kernel_traits_baseILj8192EfS2_S2_S2_fjLj256EEEEELb0ELb1ELb0ELb1EEEvNS_9BwdParamsE)
        /*14e4*/ 	.word	0x00000018


	//----- nvinfo : EIATTR_MIN_STACK_SIZE
	.align		4
.L_891:
        /*14e8*/ 	.byte	0x04, 0x12
        /*14ea*/ 	.short	(.L_893 - .L_892)
	.align		4
.L_892:
        /*14ec*/ 	.word	index@(_ZN10layer_norm13ln_bwd_kernelINS_13Kernel_traitsIf13__nv_bfloat16S2_S2_fjLj8192ELj1ELj1ELj8ELj16ENS_18Kernel_traits_baseILj8192EfS2_S2_S2_fjLj256EEEEELb0ELb1ELb1ELb0EEEvNS_9BwdParamsE)
        /*14f0*/ 	.word	0x00000040


	//----- nvinfo : EIATTR_MIN_STACK_SIZE
	.align		4
.L_893:
        /*14f4*/ 	.byte	0x04, 0x12
        /*14f6*/ 	.short	(.L_895 - .L_894)
	.align		4
.L_894:
        /*14f8*/ 	.word	index@(_ZN10layer_norm13ln_bwd_kernelINS_13Kernel_traitsIf13__nv_bfloat16S2_S2_fjLj8192ELj1ELj1ELj8ELj16ENS_18Kernel_traits_baseILj8192EfS2_S2_S2_fjLj256EEEEELb0ELb1ELb1ELb1EEEvNS_9BwdParamsE)
        /*14fc*/ 	.word	0x00000020


	//----- nvinfo : EIATTR_MIN_STACK_SIZE
	.align		4
.L_895:
        /*1500*/ 	.byte	0x04, 0x12
        /*1502*/ 	.short	(.L_897 - .L_896)
	.align		4
.L_896:
        /*1504*/ 	.word	index@(_ZN10layer_norm13ln_bwd_kernelINS_13Kernel_traitsIf13__nv_bfloat16S2_S2_fjLj8192ELj1ELj1ELj8ELj16ENS_18Kernel_traits_baseILj8192EfS2_S2_S2_fjLj256EEEEELb1ELb0ELb0ELb0EEEvNS_9BwdParamsE)
        /*1508*/ 	.word	0x00000000


	//----- nvinfo : EIATTR_MIN_STACK_SIZE
	.align		4
.L_897:
        /*150c*/ 	.byte	0x04, 0x12
        /*150e*/ 	.short	(.L_899 - .L_898)
	.align		4
.L_898:
        /*1510*/ 	.word	index@(_ZN10layer_norm13ln_bwd_kernelINS_13Kernel_traitsIf13__nv_bfloat16S2_S2_fjLj8192ELj1ELj1ELj8ELj16ENS_18Kernel_traits_baseILj8192EfS2_S2_S2_fjLj256EEEEELb1ELb0ELb0ELb1EEEvNS_9BwdParamsE)
        /*1514*/ 	.word	0x00000000


	//----- nvinfo : EIATTR_MIN_STACK_SIZE
	.align		4
.L_899:
        /*1518*/ 	.byte	0x04, 0x12
        /*151a*/ 	.short	(.L_901 - .L_900)
	.align		4
.L_900:
        /*151c*/ 	.word	index@(_ZN10layer_norm22ln_bwd_finalize_kernelINS_22Kernel_traits_finalizeILj8192Ef13__nv_bfloat16S2_S2_fjLb0ELj1024ELj4ENS_18Kernel_traits_baseILj8192EfS2_S2_S2_fjLj1024EEEEELb0ELb0EEEvNS_9BwdParamsE)
        /*1520*/ 	.word	0x00000000


	//----- nvinfo : EIATTR_MIN_STACK_SIZE
	.align		4
.L_901:
        /*1524*/ 	.byte	0x04, 0x12
        /*1526*/ 	.short	(.L_903 - .L_902)
	.align		4
.L_902:
        /*1528*/ 	.word	index@(_ZN10layer_norm13ln_bwd_kernelINS_13Kernel_traitsIf13__nv_bfloat16S2_S2_fjLj8192ELj1ELj1ELj8ELj16ENS_18Kernel_traits_baseILj8192EfS2_S2_S2_fjLj256EEEEELb1ELb0ELb1ELb0EEEvNS_9BwdParamsE)
        /*152c*/ 	.word	0x00000000


	//----- nvinfo : EIATTR_MIN_STACK_SIZE
	.align		4
.L_903:
        /*1530*/ 	.byte	0x04, 0x12
        /*1532*/ 	.short	(.L_905 - .L_904)
	.align		4
.L_904:
        /*1534*/ 	.word	index@(_ZN10layer_norm22ln_bwd_finalize_kernelINS_22Kernel_traits_finalizeILj8192Ef13__nv_bfloat16S2_S2_fjLb0ELj1024ELj4ENS_18Kernel_traits_baseILj8192EfS2_S2_S2_fjLj1024EEEEELb0ELb1EEEvNS_9BwdParamsE)
        /*1538*/ 	.word	0x00000000


	//----- nvinfo : EIATTR_MIN_STACK_SIZE
	.align		4
.L_905:
        /*153c*/ 	.byte	0x04, 0x12
        /*153e*/ 	.short	(.L_907 - .L_906)
	.align		4
.L_906:
        /*1540*/ 	.word	index@(_ZN10layer_norm13ln_bwd_kernelINS_13Kernel_traitsIf13__nv_bfloat16S2_S2_fjLj8192ELj1ELj1ELj8ELj16ENS_18Kernel_traits_baseILj8192EfS2_S2_S2_fjLj256EEEEELb1ELb0ELb1ELb1EEEvNS_9BwdParamsE)
        /*1544*/ 	.word	0x00000000


	//----- nvinfo : EIATTR_MIN_STACK_SIZE
	.align		4
.L_907:
        /*1548*/ 	.byte	0x04, 0x12
        /*154a*/ 	.short	(.L_909 - .L_908)
	.align		4
.L_908:
        /*154c*/ 	.word	index@(_ZN10layer_norm13ln_bwd_kernelINS_13Kernel_traitsIf13__nv_bfloat16S2_S2_fjLj8192ELj1ELj1ELj8ELj16ENS_18Kernel_traits_baseILj8192EfS2_S2_S2_fjLj256EEEEELb1ELb1ELb0ELb0EEEvNS_9BwdParamsE)
        /*1550*/ 	.word	0x00000040


	//----- nvinfo : EIATTR_MIN_STACK_SIZE
	.align		4
.L_909:
        /*1554*/ 	.byte	0x04, 0x12
        /*1556*/ 	.short	(.L_911 - .L_910)
	.align		4
.L_910:
        /*1558*/ 	.word	index@(_ZN10layer_norm13ln_bwd_kernelINS_13Kernel_traitsIf13__nv_bfloat16S2_S2_fjLj8192ELj1ELj1ELj8ELj16ENS_18Kernel_traits_baseILj8192EfS2_S2_S2_fjLj256EEEEELb1ELb1ELb0ELb1EEEvNS_9BwdParamsE)
        /*155c*/ 	.word	0x00000048


	//----- nvinfo : EIATTR_MIN_STACK_SIZE
	.align		4
.L_911:
        /*1560*/ 	.byte	0x04, 0x12
        /*1562*/ 	.short	(.L_913 - .L_912)
	.align		4
.L_912:
        /*1564*/ 	.word	index@(_ZN10layer_norm22ln_bwd_finalize_kernelINS_22Kernel_traits_finalizeILj8192Ef13__nv_bfloat16S2_S2_fjLb1ELj1024ELj4ENS_18Kernel_traits_baseILj8192EfS2_S2_S2_fjLj1024EEEEELb1ELb0EEEvNS_9BwdParamsE)
        /*1568*/ 	.word	0x00000000


	//----- nvinfo : EIATTR_MIN_STACK_SIZE
	.align		4
.L_913:
        /*156c*/ 	.byte	0x04, 0x12
        /*156e*/ 	.short	(.L_915 - .L_914)
	.align		4
.L_914:
        /*1570*/ 	.word	index@(_ZN10layer_norm13ln_bwd_kernelINS_13Kernel_traitsIf13__nv_bfloat16S2_S2_fjLj8192ELj1ELj1ELj8ELj16ENS_18Kernel_traits_baseILj8192EfS2_S2_S2_fjLj256EEEEELb1ELb1ELb1ELb0EEEvNS_9BwdParamsE)
        /*1574*/ 	.word	0x00000060


	//----- nvinfo : EIATTR_MIN_STACK_SIZE
	.align		4
.L_915:
        /*1578*/ 	.byte	0x04, 0x12
        /*157a*/ 	.short	(.L_917 - .L_916)
	.align		4
.L_916:
        /*157c*/ 	.word	index@(_ZN10layer_norm22ln_bwd_finalize_kernelINS_22Kernel_traits_finalizeILj8192Ef13__nv_bfloat16S2_S2_fjLb1ELj1024ELj4ENS_18Kernel_traits_baseILj8192EfS2_S2_S2_fjLj1024EEEEELb1ELb1EEEvNS_9BwdParamsE)
        /*1580*/ 	.word	0x00000000


	//----- nvinfo : EIATTR_MIN_STACK_SIZE
	.align		4
.L_917:
        /*1584*/ 	.byte	0x04, 0x12
        /*1586*/ 	.short	(.L_919 - .L_918)
	.align		4
.L_918:
        /*1588*/ 	.word	index@(_ZN10layer_norm13ln_bwd_kernelINS_13Kernel_traitsIf13__nv_bfloat16S2_S2_fjLj8192ELj1ELj1ELj8ELj16ENS_18Kernel_traits_baseILj8192EfS2_S2_S2_fjLj256EEEEELb1ELb1ELb1ELb1EEEvNS_9BwdParamsE)
        /*158c*/ 	.word	0x00000040


	//----- nvinfo : EIATTR_MIN_STACK_SIZE
	.align		4
.L_919:
        /*1590*/ 	.byte	0x04, 0x12
        /*1592*/ 	.short	(.L_921 - .L_920)
	.align		4
.L_920:
        /*1594*/ 	.word	index@(_ZN10layer_norm13ln_bwd_kernelINS_13Kernel_traitsI13__nv_bfloat16S2_fS2_fjLj8192ELj1ELj1ELj8ELj16ENS_18Kernel_traits_baseILj8192ES2_S2_fS2_fjLj256EEEEELb0ELb0ELb0ELb0EEEvNS_9BwdParamsE)
        /*1598*/ 	.word	0x00000000


	//----- nvinfo : EIATTR_MIN_STACK_SIZE
	.align		4
.L_921:
        /*159c*/ 	.byte	0x04, 0x12
        /*159e*/ 	.short	(.L_923 - .L_922)
	.align		4
.L_922:
        /*15a0*/ 	.word	index@(_ZN10layer_norm13ln_bwd_kernelINS_13Kernel_traitsI13__nv_bfloat16S2_fS2_fjLj8192ELj1ELj1ELj8ELj16ENS_18Kernel_traits_baseILj8192ES2_S2_fS2_fjLj256EEEEELb0ELb0ELb0ELb1EEEvNS_9BwdParamsE)
        /*15a4*/ 	.word	0x00000000


	//----- nvinfo : EIATTR_MIN_STACK_SIZE
	.align		4
.L_923:
        /*15a8*/ 	.byte	0x04, 0x12
        /*15aa*/ 	.short	(.L_925 - .L_924)
	.align		4
.L_924:
        /*15ac*/ 	.word	index@(_ZN10layer_norm13ln_bwd_kernelINS_13Kernel_traitsI13__nv_bfloat16S2_fS2_fjLj8192ELj1ELj1ELj8ELj16ENS_18Kernel_traits_baseILj8192ES2_S2_fS2_fjLj256EEEEELb0ELb0ELb1ELb0EEEvNS_9BwdParamsE)
        /*15b0*/ 	.word	0x00000000


	//----- nvinfo : EIATTR_MIN_STACK_SIZE
	.align		4
.L_925:
        /*15b4*/ 	.byte	0x04, 0x12
        /*15b6*/ 	.short	(.L_927 - .L_926)
	.align		4
.L_926:
        /*15b8*/ 	.word	index@(_ZN10layer_norm13ln_bwd_kernelINS_13Kernel_traitsI13__nv_bfloat16S2_fS2_fjLj8192ELj1ELj1ELj8ELj16ENS_18Kernel_traits_baseILj8192ES2_S2_fS2_fjLj256EEEEELb0ELb0ELb1ELb1EEEvNS_9BwdParamsE)
        /*15bc*/ 	.word	0x00000000


	//----- nvinfo : EIATTR_MIN_STACK_SIZE
	.align		4
.L_927:
        /*15c0*/ 	.byte	0x04, 0x12
        /*15c2*/ 	.short	(.L_929 - .L_928)
	.align		4
.L_928:
        /*15c4*/ 	.word	index@(_ZN10layer_norm13ln_bwd_kernelINS_13Kernel_traitsI13__nv_bfloat16S2_fS2_fjLj8192ELj1ELj1ELj8ELj16ENS_18Kernel_traits_baseILj8192ES2_S2_fS2_fjLj256EEEEELb0ELb1ELb0ELb0EEEvNS_9BwdParamsE)
        /*15c8*/ 	.word	0x00000078


	//----- nvinfo : EIATTR_MIN_STACK_SIZE
	.align		4
.L_929:
        /*15cc*/ 	.byte	0x04, 0x12
        /*15ce*/ 	.short	(.L_931 - .L_930)
	.align		4
.L_930:
        /*15d0*/ 	.word	index@(_ZN10layer_norm13ln_bwd_kernelINS_13Kernel_traitsI13__nv_bfloat16S2_fS2_fjLj8192ELj1ELj1ELj8ELj16ENS_18Kernel_traits_baseILj8192ES2_S2_fS2_fjLj256EEEEELb0ELb1ELb0ELb1EEEvNS_9BwdParamsE)
        /*15d4*/ 	.word	0x00000048


	//----- nvinfo : EIATTR_MIN_STACK_SIZE
	.align		4
.L_931:
        /*15d8*/ 	.byte	0x04, 0x12
        /*15da*/ 	.short	(.L_933 - .L_932)
	.align		4
.L_932:
        /*15dc*/ 	.word	index@(_ZN10layer_norm13ln_bwd_kernelINS_13Kernel_traitsI13__nv_bfloat16S2_fS2_fjLj8192ELj1ELj1ELj8ELj16ENS_18Kernel_traits_baseILj8192ES2_S2_fS2_fjLj256EEEEELb0ELb1ELb1ELb0EEEvNS_9BwdParamsE)
        /*15e0*/ 	.word	0x00000098


	//----- nvinfo : EIATTR_MIN_STACK_SIZE
	.align		4
.L_933:
        /*15e4*/ 	.byte	0x04, 0x12
        /*15e6*/ 	.short	(.L_935 - .L_934)
	.align		4
.L_934:
        /*15e8*/ 	.word	index@(_ZN10layer_norm13ln_bwd_kernelINS_13Kernel_traitsI13__nv_bfloat16S2_fS2_fjLj8192ELj1ELj1ELj8ELj16ENS_18Kernel_traits_baseILj8192ES2_S2_fS2_fjLj256EEEEELb0ELb1ELb1ELb1EEEvNS_9BwdParamsE)
        /*15ec*/ 	.word	0x00000000


	//----- nvinfo : EIATTR_MIN_STACK_SIZE
	.align		4
.L_935:
        /*15f0*/ 	.byte	0x04, 0x12
        /*15f2*/ 	.short	(.L_937 - .L_936)
	.align		4
.L_936:
        /*15f4*/ 	.word	index@(_ZN10layer_norm13ln_bwd_kernelINS_13Kernel_traitsI13__nv_bfloat16S2_fS2_fjLj8192ELj1ELj1ELj8ELj16ENS_18Kernel_traits_baseILj8192ES2_S2_fS2_fjLj256EEEEELb1ELb0ELb0ELb0EEEvNS_9BwdParamsE)
        /*15f8*/ 	.word	0x00000000


	//----- nvinfo : EIATTR_MIN_STACK_SIZE
	.align		4
.L_937:
        /*15fc*/ 	.byte	0x04, 0x12
        /*15fe*/ 	.short	(.L_939 - .L_938)
	.align		4
.L_938:
        /*1600*/ 	.word	index@(_ZN10layer_norm13ln_bwd_kernelINS_13Kernel_traitsI13__nv_bfloat16S2_fS2_fjLj8192ELj1ELj1ELj8ELj16ENS_18Kernel_traits_baseILj8192ES2_S2_fS2_fjLj256EEEEELb1ELb0ELb0ELb1EEEvNS_9BwdParamsE)
        /*1604*/ 	.word	0x00000008


	//----- nvinfo : EIATTR_MIN_STACK_SIZE
	.align		4
.L_939:
        /*1608*/ 	.byte	0x04, 0x12
        /*160a*/ 	.short	(.L_941 - .L_940)
	.align		4
.L_940:
        /*160c*/ 	.word	index@(_ZN10layer_norm22ln_bwd_finalize_kernelINS_22Kernel_traits_finalizeILj8192E13__nv_bfloat16S2_fS2_fjLb0ELj1024ELj4ENS_18Kernel_traits_baseILj8192ES2_S2_fS2_fjLj1024EEEEELb0ELb0EEEvNS_9BwdParamsE)
        /*1610*/ 	.word	0x00000000


	//----- nvinfo : EIATTR_MIN_STACK_SIZE
	.align		4
.L_941:
        /*1614*/ 	.byte	0x04, 0x12
        /*1616*/ 	.short	(.L_943 - .L_942)
	.align		4
.L_942:
        /*1618*/ 	.word	index@(_ZN10layer_norm13ln_bwd_kernelINS_13Kernel_traitsI13__nv_bfloat16S2_fS2_fjLj8192ELj1ELj1ELj8ELj16ENS_18Kernel_traits_baseILj8192ES2_S2_fS2_fjLj256EEEEELb1ELb0ELb1ELb0EEEvNS_9BwdParamsE)
        /*161c*/ 	.word	0x00000000


	//----- nvinfo : EIATTR_MIN_STACK_SIZE
	.align		4
.L_943:
        /*1620*/ 	.byte	0x04, 0x12
        /*1622*/ 	.short	(.L_945 - .L_944)
	.align		4
.L_944:
        /*1624*/ 	.word	index@(_ZN10layer_norm22ln_bwd_finalize_kernelINS_22Kernel_traits_finalizeILj8192E13__nv_bfloat16S2_fS2_fjLb0ELj1024ELj4ENS_18Kernel_traits_baseILj8192ES2_S2_fS2_fjLj1024EEEEELb0ELb1EEEvNS_9BwdParamsE)
        /*1628*/ 	.word	0x00000000


	//----- nvinfo : EIATTR_MIN_STACK_SIZE
	.align		4
.L_945:
        /*162c*/ 	.byte	0x04, 0x12
        /*162e*/ 	.short	(.L_947 - .L_946)
	.align		4
.L_946:
        /*1630*/ 	.word	index@(_ZN10layer_norm13ln_bwd_kernelINS_13Kernel_traitsI13__nv_bfloat16S2_fS2_fjLj8192ELj1ELj1ELj8ELj16ENS_18Kernel_traits_baseILj8192ES2_S2_fS2_fjLj256EEEEELb1ELb0ELb1ELb1EEEvNS_9BwdParamsE)
        /*1634*/ 	.word	0x00000000


	//----- nvinfo : EIATTR_MIN_STACK_SIZE
	.align		4
.L_947:
        /*1638*/ 	.byte	0x04, 0x12
        /*163a*/ 	.short	(.L_949 - .L_948)
	.align		4
.L_948:
        /*163c*/ 	.word	index@(_ZN10layer_norm13ln_bwd_kernelINS_13Kernel_traitsI13__nv_bfloat16S2_fS2_fjLj8192ELj1ELj1ELj8ELj16ENS_18Kernel_traits_baseILj8192ES2_S2_fS2_fjLj256EEEEELb1ELb1ELb0ELb0EEEvNS_9BwdParamsE)
        /*1640*/ 	.word	0x00000098


	//----- nvinfo : EIATTR_MIN_STACK_SIZE
	.align		4
.L_949:
        /*1644*/ 	.byte	0x04, 0x12
        /*1646*/ 	.short	(.L_951 - .L_950)
	.align		4
.L_950:
        /*1648*/ 	.word	index@(_ZN10layer_norm13ln_bwd_kernelINS_13Kernel_traitsI13__nv_bfloat16S2_fS2_fjLj8192ELj1ELj1ELj8ELj16ENS_18Kernel_traits_baseILj8192ES2_S2_fS2_fjLj256EEEEELb1ELb1ELb0ELb1EEEvNS_9BwdParamsE)
        /*164c*/ 	.word	0x00000060


	//----- nvinfo : EIATTR_MIN_STACK_SIZE
	.align		4
.L_951:
        /*1650*/ 	.byte	0x04, 0x12
        /*1652*/ 	.short	(.L_953 - .L_952)
	.align		4
.L_952:
        /*1654*/ 	.word	index@(_ZN10layer_norm22ln_bwd_finalize_kernelINS_22Kernel_traits_finalizeILj8192E13__nv_bfloat16S2_fS2_fjLb1ELj1024ELj4ENS_18Kernel_traits_baseILj8192ES2_S2_fS2_fjLj1024EEEEELb1ELb0EEEvNS_9BwdParamsE)
        /*1658*/ 	.word	0x00000000


	//----- nvinfo : EIATTR_MIN_STACK_SIZE
	.align		4
.L_953:
        /*165c*/ 	.byte	0x04, 0x12
        /*165e*/ 	.short	(.L_955 - .L_954)
	.align		4
.L_954:
        /*1660*/ 	.word	index@(_ZN10layer_norm13ln_bwd_kernelINS_13Kernel_traitsI13__nv_bfloat16S2_fS2_fjLj8192ELj1ELj1ELj8ELj16ENS_18Kernel_traits_baseILj8192ES2_S2_fS2_fjLj256EEEEELb1ELb1ELb1ELb0EEEvNS_9BwdParamsE)
        /*1664*/ 	.word	0x00000070


	//----- nvinfo : EIATTR_MIN_STACK_SIZE
	.align		4
.L_955:
        /*1668*/ 	.byte	0x04, 0x12
        /*166a*/ 	.short	(.L_957 - .L_956)
	.align		4
.L_956:
        /*166c*/ 	.word	index@(_ZN10layer_norm22ln_bwd_finalize_kernelINS_22Kernel_traits_finalizeILj8192E13__nv_bfloat16S2_fS2_fjLb1ELj1024ELj4ENS_18Kernel_traits_baseILj8192ES2_S2_fS2_fjLj1024EEEEELb1ELb1EEEvNS_9BwdParamsE)
        /*1670*/ 	.word	0x00000000


	//----- nvinfo : EIATTR_MIN_STACK_SIZE
	.align		4
.L_957:
        /*1674*/ 	.byte	0x04, 0x12
        /*1676*/ 	.short	(.L_959 - .L_958)
	.align		4
.L_958:
        /*1678*/ 	.word	index@(_ZN10layer_norm13ln_bwd_kernelINS_13Kernel_traitsI13__nv_bfloat16S2_fS2_fjLj8192ELj1ELj1ELj8ELj16ENS_18Kernel_traits_baseILj8192ES2_S2_fS2_fjLj256EEEEELb1ELb1ELb1ELb1EEEvNS_9BwdParamsE)
        /*167c*/ 	.word	0x00000010


	//----- nvinfo : EIATTR_MIN_STACK_SIZE
	.align		4
.L_959:
        /*1680*/ 	.byte	0x04, 0x12
        /*1682*/ 	.short	(.L_961 - .L_960)
	.align		4
.L_960:
        /*1684*/ 	.word	index@(_ZN10layer_norm13ln_bwd_kernelINS_13Kernel_traitsIf13__nv_bfloat16fS2_fjLj8192ELj1ELj1ELj8ELj16ENS_18Kernel_traits_baseILj8192EfS2_fS2_fjLj256EEEEELb0ELb0ELb0ELb0EEEvNS_9BwdParamsE)
        /*1688*/ 	.word	0x00000000


	//----- nvinfo : EIATTR_MIN_STACK_SIZE
	.align		4
.L_961:
        /*168c*/ 	.byte	0x04, 0x12
        /*168e*/ 	.short	(.L_963 - .L_962)
	.align		4
.L_962:
        /*1690*/ 	.word	index@(_ZN10layer_norm13ln_bwd_kernelINS_13Kernel_traitsIf13__nv_bfloat16fS2_fjLj8192ELj1ELj1ELj8ELj16ENS_18Kernel_traits_baseILj8192EfS2_fS2_fjLj256EEEEELb0ELb0ELb0ELb1EEEvNS_9BwdParamsE)
        /*1694*/ 	.word	0x00000000


	//----- nvinfo : EIATTR_MIN_STACK_SIZE
	.align		4
.L_963:
        /*1698*/ 	.byte	0x04, 0x12
        /*169a*/ 	.short	(.L_965 - .L_964)
	.align		4
.L_964:
        /*169c*/ 	.word	index@(_ZN10layer_norm13ln_bwd_kernelINS_13Kernel_traitsIf13__nv_bfloat16fS2_fjLj8192ELj1ELj1ELj8ELj16ENS_18Kernel_traits_baseILj8192EfS2_fS2_fjLj256EEEEELb0ELb0ELb1ELb0EEEvNS_9BwdParamsE)
        /*16a0*/ 	.word	0x00000000


	//----- nvinfo : EIATTR_MIN_STACK_SIZE
	.align		4
.L_965:
        /*16a4*/ 	.byte	0x04, 0x12
        /*16a6*/ 	.short	(.L_967 - .L_966)
	.align		4
.L_966:
        /*16a8*/ 	.word	index@(_ZN10layer_norm13ln_bwd_kernelINS_13Kernel_traitsIf13__nv_bfloat16fS2_fjLj8192ELj1ELj1ELj8ELj16ENS_18Kernel_traits_baseILj8192EfS2_fS2_fjLj256EEEEELb0ELb0ELb1ELb1EEEvNS_9BwdParamsE)
        /*16ac*/ 	.word	0x00000000


	//----- nvinfo : EIATTR_MIN_STACK_SIZE
	.align		4
.L_967:
        /*16b0*/ 	.byte	0x04, 0x12
        /*16b2*/ 	.short	(.L_969 - .L_968)
	.align		4
.L_968:
        /*16b4*/ 	.word	index@(_ZN10layer_norm13ln_bwd_kernelINS_13Kernel_traitsIf13__nv_bfloat16fS2_fjLj8192ELj1ELj1ELj8ELj16ENS_18Kernel_traits_baseILj8192EfS2_fS2_fjLj256EEEEELb0ELb1ELb0ELb0EEEvNS_9BwdParamsE)
        /*16b8*/ 	.word	0x00000080


	//----- nvinfo : EIATTR_MIN_STACK_SIZE
	.align		4
.L_969:
        /*16bc*/ 	.byte	0x04, 0x12
        /*16be*/ 	.short	(.L_971 - .L_970)
	.align		4
.L_970:
        /*16c0*/ 	.word	index@(_ZN10layer_norm13ln_bwd_kernelINS_13Kernel_traitsIf13__nv_bfloat16fS2_fjLj8192ELj1ELj1ELj8ELj16ENS_18Kernel_traits_baseILj8192EfS2_fS2_fjLj256EEEEELb0ELb1ELb0ELb1EEEvNS_9BwdParamsE)
        /*16c4*/ 	.word	0x00000080


	//----- nvinfo : EIATTR_MIN_STACK_SIZE
	.align		4
.L_971:
        /*16c8*/ 	.byte	0x04, 0x12
        /*16ca*/ 	.short	(.L_973 - .L_972)
	.align		4
.L_972:
        /*16cc*/ 	.word	index@(_ZN10layer_norm13ln_bwd_kernelINS_13Kernel_traitsIf13__nv_bfloat16fS2_fjLj8192ELj1ELj1ELj8ELj16ENS_18Kernel_traits_baseILj8192EfS2_fS2_fjLj256EEEEELb0ELb1ELb1ELb0EEEvNS_9BwdParamsE)
        /*16d0*/ 	.word	0x00000098


	//----- nvinfo : EIATTR_MIN_STACK_SIZE
	.align		4
.L_973:
        /*16d4*/ 	.byte	0x04, 0x12
        /*16d6*/ 	.short	(.L_975 - .L_974)
	.align		4
.L_974:
        /*16d8*/ 	.word	index@(_ZN10layer_norm13ln_bwd_kernelINS_13Kernel_traitsIf13__nv_bfloat16fS2_fjLj8192ELj1ELj1ELj8ELj16ENS_18Kernel_traits_baseILj8192EfS2_fS2_fjLj256EEEEELb0ELb1ELb1ELb1EEEvNS_9BwdParamsE)
        /*16dc*/ 	.word	0x00000088


	//----- nvinfo : EIATTR_MIN_STACK_SIZE
	.align		4
.L_975:
        /*16e0*/ 	.byte	0x04, 0x12
        /*16e2*/ 	.short	(.L_977 - .L_976)
	.align		4
.L_976:
        /*16e4*/ 	.word	index@(_ZN10layer_norm13ln_bwd_kernelINS_13Kernel_traitsIf13__nv_bfloat16fS2_fjLj8192ELj1ELj1ELj8ELj16ENS_18Kernel_traits_baseILj8192EfS2_fS2_fjLj256EEEEELb1ELb0ELb0ELb0EEEvNS_9BwdParamsE)
        /*16e8*/ 	.word	0x00000000


	//----- nvinfo : EIATTR_MIN_STACK_SIZE
	.align		4
.L_977:
        /*16ec*/ 	.byte	0x04, 0x12
        /*16ee*/ 	.short	(.L_979 - .L_978)
	.align		4
.L_978:
        /*16f0*/ 	.word	index@(_ZN10layer_norm13ln_bwd_kernelINS_13Kernel_traitsIf13__nv_bfloat16fS2_fjLj8192ELj1ELj1ELj8ELj16ENS_18Kernel_traits_baseILj8192EfS2_fS2_fjLj256EEEEELb1ELb0ELb0ELb1EEEvNS_9BwdParamsE)
        /*16f4*/ 	.word	0x00000000


	//----- nvinfo : EIATTR_MIN_STACK_SIZE
	.align		4
.L_979:
        /*16f8*/ 	.byte	0x04, 0x12
        /*16fa*/ 	.short	(.L_981 - .L_980)
	.align		4
.L_980:
        /*16fc*/ 	.word	index@(_ZN10layer_norm22ln_bwd_finalize_kernelINS_22Kernel_traits_finalizeILj8192Ef13__nv_bfloat16fS2_fjLb0ELj1024ELj4ENS_18Kernel_traits_baseILj8192EfS2_fS2_fjLj1024EEEEELb0ELb0EEEvNS_9BwdParamsE)
        /*1700*/ 	.word	0x00000000


	//----- nvinfo : EIATTR_MIN_STACK_SIZE
	.align		4
.L_981:
        /*1704*/ 	.byte	0x04, 0x12
        /*1706*/ 	.short	(.L_983 - .L_982)
	.align		4
.L_982:
        /*1708*/ 	.word	index@(_ZN10layer_norm13ln_bwd_kernelINS_13Kernel_traitsIf13__nv_bfloat16fS2_fjLj8192ELj1ELj1ELj8ELj16ENS_18Kernel_traits_baseILj8192EfS2_fS2_fjLj256EEEEELb1ELb0ELb1ELb0EEEvNS_9BwdParamsE)
        /*170c*/ 	.word	0x00000000


	//----- nvinfo : EIATTR_MIN_STACK_SIZE
	.align		4
.L_983:
        /*1710*/ 	.byte	0x04, 0x12
        /*1712*/ 	.short	(.L_985 - .L_984)
	.align		4
.L_984:
        /*1714*/ 	.word	index@(_ZN10layer_norm22ln_bwd_finalize_kernelINS_22Kernel_traits_finalizeILj8192Ef13__nv_bfloat16fS2_fjLb0ELj1024ELj4ENS_18Kernel_traits_baseILj8192EfS2_fS2_fjLj1024EEEEELb0ELb1EEEvNS_9BwdParamsE)
        /*1718*/ 	.word	0x00000000


	//----- nvinfo : EIATTR_MIN_STACK_SIZE
	.align		4
.L_985:
        /*171c*/ 	.byte	0x04, 0x12
        /*171e*/ 	.short	(.L_987 - .L_986)
	.align		4
.L_986:
        /*1720*/ 	.word	index@(_ZN10layer_norm13ln_bwd_kernelINS_13Kernel_traitsIf13__nv_bfloat16fS2_fjLj8192ELj1ELj1ELj8ELj16ENS_18Kernel_traits_baseILj8192EfS2_fS2_fjLj256EEEEELb1ELb0ELb1ELb1EEEvNS_9BwdParamsE)
        /*1724*/ 	.word	0x00000000


	//----- nvinfo : EIATTR_MIN_STACK_SIZE
	.align		4
.L_987:
        /*1728*/ 	.byte	0x04, 0x12
        /*172a*/ 	.short	(.L_989 - .L_988)
	.align		4
.L_988:
        /*172c*/ 	.word	index@(_ZN10layer_norm13ln_bwd_kernelINS_13Kernel_traitsIf13__nv_bfloat16fS2_fjLj8192ELj1ELj1ELj8ELj16ENS_18Kernel_traits_baseILj8192EfS2_fS2_fjLj256EEEEELb1ELb1ELb0ELb0EEEvNS_9BwdParamsE)
        /*1730*/ 	.word	0x00000090


	//----- nvinfo : EIATTR_MIN_STACK_SIZE
	.align		4
.L_989:
        /*1734*/ 	.byte	0x04, 0x12
        /*1736*/ 	.short	(.L_991 - .L_990)
	.align		4
.L_990:
        /*1738*/ 	.word	index@(_ZN10layer_norm13ln_bwd_kernelINS_13Kernel_traitsIf13__nv_bfloat16fS2_fjLj8192ELj1ELj1ELj8ELj16ENS_18Kernel_traits_baseILj8192EfS2_fS2_fjLj256EEEEELb1ELb1ELb0ELb1EEEvNS_9BwdParamsE)
        /*173c*/ 	.word	0x00000098


	//----- nvinfo : EIATTR_MIN_STACK_SIZE
	.align		4
.L_991:
        /*1740*/ 	.byte	0x04, 0x12
        /*1742*/ 	.short	(.L_993 - .L_992)
	.align		4
.L_992:
        /*1744*/ 	.word	index@(_ZN10layer_norm22ln_bwd_finalize_kernelINS_22Kernel_traits_finalizeILj8192Ef13__nv_bfloat16fS2_fjLb1ELj1024ELj4ENS_18Kernel_traits_baseILj8192EfS2_fS2_fjLj1024EEEEELb1ELb0EEEvNS_9BwdParamsE)
        /*1748*/ 	.word	0x00000000


	//----- nvinfo : EIATTR_MIN_STACK_SIZE
	.align		4
.L_993:
        /*174c*/ 	.byte	0x04, 0x12
        /*174e*/ 	.short	(.L_995 - .L_994)
	.align		4
.L_994:
        /*1750*/ 	.word	index@(_ZN10layer_norm13ln_bwd_kernelINS_13Kernel_traitsIf13__nv_bfloat16fS2_fjLj8192ELj1ELj1ELj8ELj16ENS_18Kernel_traits_baseILj8192EfS2_fS2_fjLj256EEEEELb1ELb1ELb1ELb0EEEvNS_9BwdParamsE)
        /*1754*/ 	.word	0x000000c8


	//----- nvinfo : EIATTR_MIN_STACK_SIZE
	.align		4
.L_995:
        /*1758*/ 	.byte	0x04, 0x12
        /*175a*/ 	.short	(.L_997 - .L_996)
	.align		4
.L_996:
        /*175c*/ 	.word	index@(_ZN10layer_norm22ln_bwd_finalize_kernelINS_22Kernel_traits_finalizeILj8192Ef13__nv_bfloat16fS2_fjLb1ELj1024ELj4ENS_18Kernel_traits_baseILj8192EfS2_fS2_fjLj1024EEEEELb1ELb1EEEvNS_9BwdParamsE)
        /*1760*/ 	.word	0x00000000


	//----- nvinfo : EIATTR_MIN_STACK_SIZE
	.align		4
.L_997:
        /*1764*/ 	.byte	0x04, 0x12
        /*1766*/ 	.short	(.L_999 - .L_998)
	.align		4
.L_998:
        /*1768*/ 	.word	index@(_ZN10layer_norm13ln_bwd_kernelINS_13Kernel_traitsIf13__nv_bfloat16fS2_fjLj8192ELj1ELj1ELj8ELj16ENS_18Kernel_traits_baseILj8192EfS2_fS2_fjLj256EEEEELb1ELb1ELb1ELb1EEEvNS_9BwdParamsE)
        /*176c*/ 	.word	0x000000a0


	//----- nvinfo : EIATTR_MIN_STACK_SIZE
	.align		4
.L_999:
        /*1770*/ 	.byte	0x04, 0x12
        /*1772*/ 	.short	(.L_1001 - .L_1000)
	.align		4
.L_1000:
        /*1774*/ 	.word	index@(_ZN10layer_norm13ln_bwd_kernelINS_13Kernel_traitsIf6__halfS2_S2_fjLj8192ELj1ELj1ELj8ELj16ENS_18Kernel_traits_baseILj8192EfS2_S2_S2_fjLj256EEEEELb0ELb0ELb0ELb0EEEvNS_9BwdParamsE)
        /*1778*/ 	.word	0x00000000


	//----- nvinfo : EIATTR_MIN_STACK_SIZE
	.align		4
.L_1001:
        /*177c*/ 	.byte	0x04, 0x12
        /*177e*/ 	.short	(.L_1003 - .L_1002)
	.align		4
.L_1002:
        /*1780*/ 	.word	index@(_ZN10layer_norm13ln_bwd_kernelINS_13Kernel_traitsIf6__halfS2_S2_fjLj8192ELj1ELj1ELj8ELj16ENS_18Kernel_traits_baseILj8192EfS2_S2_S2_fjLj256EEEEELb0ELb0ELb0ELb1EEEvNS_9BwdParamsE)
        /*1784*/ 	.word	0x00000000


	//----- nvinfo : EIATTR_MIN_STACK_SIZE
	.align		4
.L_1003:
        /*1788*/ 	.byte	0x04, 0x12
        /*178a*/ 	.short	(.L_1005 - .L_1004)
	.align		4
.L_1004:
        /*178c*/ 	.word	index@(_ZN10layer_norm13ln_bwd_kernelINS_13Kernel_traitsIf6__halfS2_S2_fjLj8192ELj1ELj1ELj8ELj16ENS_18Kernel_traits_baseILj8192EfS2_S2_S2_fjLj256EEEEELb0ELb0ELb1ELb0EEEvNS_9BwdParamsE)
        /*1790*/ 	.word	0x00000000


	//----- nvinfo : EIATTR_MIN_STACK_SIZE
	.align		4
.L_1005:
        /*1794*/ 	.byte	0x04, 0x12
        /*1796*/ 	.short	(.L_1007 - .L_1006)
	.align		4
.L_1006:
        /*1798*/ 	.word	index@(_ZN10layer_norm13ln_bwd_kernelINS_13Kernel_traitsIf6__halfS2_S2_fjLj8192ELj1ELj1ELj8ELj16ENS_18Kernel_traits_baseILj8192EfS2_S2_S2_fjLj256EEEEELb0ELb0ELb1ELb1EEEvNS_9BwdParamsE)
        /*179c*/ 	.word	0x00000000


	//----- nvinfo : EIATTR_MIN_STACK_SIZE
	.align		4
.L_1007:
        /*17a0*/ 	.byte	0x04, 0x12
        /*17a2*/ 	.short	(.L_1009 - .L_1008)
	.align		4
.L_1008:
        /*17a4*/ 	.word	index@(_ZN10layer_norm13ln_bwd_kernelINS_13Kernel_traitsIf6__halfS2_S2_fjLj8192ELj1ELj1ELj8ELj16ENS_18Kernel_traits_baseILj8192EfS2_S2_S2_fjLj256EEEEELb0ELb1ELb0ELb0EEEvNS_9BwdParamsE)
        /*17a8*/ 	.word	0x00000020


	//----- nvinfo : EIATTR_MIN_STACK_SIZE
	.align		4
.L_1009:
        /*17ac*/ 	.byte	0x04, 0x12
        /*17ae*/ 	.short	(.L_1011 - .L_1010)
	.align		4
.L_1010:
        /*17b0*/ 	.word	index@(_ZN10layer_norm13ln_bwd_kernelINS_13Kernel_traitsIf6__halfS2_S2_fjLj8192ELj1ELj1ELj8ELj16ENS_18Kernel_traits_baseILj8192EfS2_S2_S2_fjLj256EEEEELb0ELb1ELb0ELb1EEEvNS_9BwdParamsE)
        /*17b4*/ 	.word	0x00000028


	//----- nvinfo : EIATTR_MIN_STACK_SIZE
	.align		4
.L_1011:
        /*17b8*/ 	.byte	0x04, 0x12
        /*17ba*/ 	.short	(.L_1013 - .L_1012)
	.align		4
.L_1012:
        /*17bc*/ 	.word	index@(_ZN10layer_norm13ln_bwd_kernelINS_13Kernel_traitsIf6__halfS2_S2_fjLj8192ELj1ELj1ELj8ELj16ENS_18Kernel_traits_baseILj8192EfS2_S2_S2_fjLj256EEEEELb0ELb1ELb1ELb0EEEvNS_9BwdParamsE)
        /*17c0*/ 	.word	0x00000040


	//----- nvinfo : EIATTR_MIN_STACK_SIZE
	.align		4
.L_1013:
        /*17c4*/ 	.byte	0x04, 0x12
        /*17c6*/ 	.short	(.L_1015 - .L_1014)
	.align		4
.L_1014:
        /*17c8*/ 	.word	index@(_ZN10layer_norm13ln_bwd_kernelINS_13Kernel_traitsIf6__halfS2_S2_fjLj8192ELj1ELj1ELj8ELj16ENS_18Kernel_traits_baseILj8192EfS2_S2_S2_fjLj256EEEEELb0ELb1ELb1ELb1EEEvNS_9BwdParamsE)
        /*17cc*/ 	.word	0x00000028


	//----- nvinfo : EIATTR_MIN_STACK_SIZE
	.align		4
.L_1015:
        /*17d0*/ 	.byte	0x04, 0x12
        /*17d2*/ 	.short	(.L_1017 - .L_1016)
	.align		4
.L_1016:
        /*17d4*/ 	.word	index@(_ZN10layer_norm13ln_bwd_kernelINS_13Kernel_traitsIf6__halfS2_S2_fjLj8192ELj1ELj1ELj8ELj16ENS_18Kernel_traits_baseILj8192EfS2_S2_S2_fjLj256EEEEELb1ELb0ELb0ELb0EEEvNS_9BwdParamsE)
        /*17d8*/ 	.word	0x00000000


	//----- nvinfo : EIATTR_MIN_STACK_SIZE
	.align		4
.L_1017:
        /*17dc*/ 	.byte	0x04, 0x12
        /*17de*/ 	.short	(.L_1019 - .L_1018)
	.align		4
.L_1018:
        /*17e0*/ 	.word	index@(_ZN10layer_norm13ln_bwd_kernelINS_13Kernel_traitsIf6__halfS2_S2_fjLj8192ELj1ELj1ELj8ELj16ENS_18Kernel_traits_baseILj8192EfS2_S2_S2_fjLj256EEEEELb1ELb0ELb0ELb1EEEvNS_9BwdParamsE)
        /*17e4*/ 	.word	0x00000000


	//----- nvinfo : EIATTR_MIN_STACK_SIZE
	.align		4
.L_1019:
        /*17e8*/ 	.byte	0x04, 0x12
        /*17ea*/ 	.short	(.L_1021 - .L_1020)
	.align		4
.L_1020:
        /*17ec*/ 	.word	index@(_ZN10layer_norm22ln_bwd_finalize_kernelINS_22Kernel_traits_finalizeILj8192Ef6__halfS2_S2_fjLb0ELj1024ELj4ENS_18Kernel_traits_baseILj8192EfS2_S2_S2_fjLj1024EEEEELb0ELb0EEEvNS_9BwdParamsE)
        /*17f0*/ 	.word	0x00000000


	//----- nvinfo : EIATTR_MIN_STACK_SIZE
	.align		4
.L_1021:
        /*17f4*/ 	.byte	0x04, 0x12
        /*17f6*/ 	.short	(.L_1023 - .L_1022)
	.align		4
.L_1022:
        /*17f8*/ 	.word	index@(_ZN10layer_norm13ln_bwd_kernelINS_13Kernel_traitsIf6__halfS2_S2_fjLj8192ELj1ELj1ELj8ELj16ENS_18Kernel_traits_baseILj8192EfS2_S2_S2_fjLj256EEEEELb1ELb0ELb1ELb0EEEvNS_9BwdParamsE)
        /*17fc*/ 	.word	0x00000000


	//----- nvinfo : EIATTR_MIN_STACK_SIZE
	.align		4
.L_1023:
        /*1800*/ 	.byte	0x04, 0x12
        /*1802*/ 	.short	(.L_1025 - .L_1024)
	.align		4
.L_1024:
        /*1804*/ 	.word	index@(_ZN10layer_norm22ln_bwd_finalize_kernelINS_22Kernel_traits_finalizeILj8192Ef6__halfS2_S2_fjLb0ELj1024ELj4ENS_18Kernel_traits_baseILj8192EfS2_S2_S2_fjLj1024EEEEELb0ELb1EEEvNS_9BwdParamsE)
        /*1808*/ 	.word	0x00000000


	//----- nvinfo : EIATTR_MIN_STACK_SIZE
	.align		4
.L_1025:
        /*180c*/ 	.byte	0x04, 0x12
        /*180e*/ 	.short	(.L_1027 - .L_1026)
	.align		4
.L_1026:
        /*1810*/ 	.word	index@(_ZN10layer_norm13ln_bwd_kernelINS_13Kernel_traitsIf6__halfS2_S2_fjLj8192ELj1ELj1ELj8ELj16ENS_18Kernel_traits_baseILj8192EfS2_S2_S2_fjLj256EEEEELb1ELb0ELb1ELb1EEEvNS_9BwdParamsE)
        /*1814*/ 	.word	0x00000000


	//----- nvinfo : EIATTR_MIN_STACK_SIZE
	.align		4
.L_1027:
        /*1818*/ 	.byte	0x04, 0x12
        /*181a*/ 	.short	(.L_1029 - .L_1028)
	.align		4
.L_1028:
        /*181c*/ 	.word	index@(_ZN10layer_norm13ln_bwd_kernelINS_13Kernel_traitsIf6__halfS2_S2_fjLj8192ELj1ELj1ELj8ELj16ENS_18Kernel_traits_baseILj8192EfS2_S2_S2_fjLj256EEEEELb1ELb1ELb0ELb0EEEvNS_9BwdParamsE)
        /*1820*/ 	.word	0x00000040


	//----- nvinfo : EIATTR_MIN_STACK_SIZE
	.align		4
.L_1029:
        /*1824*/ 	.byte	0x04, 0x12
        /*1826*/ 	.short	(.L_1031 - .L_1030)
	.align		4
.L_1030:
        /*1828*/ 	.word	index@(_ZN10layer_norm13ln_bwd_kernelINS_13Kernel_traitsIf6__halfS2_S2_fjLj8192ELj1ELj1ELj8ELj16ENS_18Kernel_traits_baseILj8192EfS2_S2_S2_fjLj256EEEEELb1ELb1ELb0ELb1EEEvNS_9BwdParamsE)
        /*182c*/ 	.word	0x00000048


	//----- nvinfo : EIATTR_MIN_STACK_SIZE
	.align		4
.L_1031:
        /*1830*/ 	.byte	0x04, 0x12
        /*1832*/ 	.short	(.L_1033 - .L_1032)
	.align		4
.L_1032:
        /*1834*/ 	.word	index@(_ZN10layer_norm22ln_bwd_finalize_kernelINS_22Kernel_traits_finalizeILj8192Ef6__halfS2_S2_fjLb1ELj1024ELj4ENS_18Kernel_traits_baseILj8192EfS2_S2_S2_fjLj1024EEEEELb1ELb0EEEvNS_9BwdParamsE)
        /*1838*/ 	.word	0x00000000


	//----- nvinfo : EIATTR_MIN_STACK_SIZE
	.align		4
.L_1033:
        /*183c*/ 	.byte	0x04, 0x12
        /*183e*/ 	.short	(.L_1035 - .L_1034)
	.align		4
.L_1034:
        /*1840*/ 	.word	index@(_ZN10layer_norm13ln_bwd_kernelINS_13Kernel_traitsIf6__halfS2_S2_fjLj8192ELj1ELj1ELj8ELj16ENS_18Kernel_traits_baseILj8192EfS2_S2_S2_fjLj256EEEEELb1ELb1ELb1ELb0EEEvNS_9BwdParamsE)
        /*1844*/ 	.word	0x00000060


	//----- nvinfo : EIATTR_MIN_STACK_SIZE
	.align		4
.L_1035:
        /*1848*/ 	.byte	0x04, 0x12
        /*184a*/ 	.short	(.L_1037 - .L_1036)
	.align		4
.L_1036:
        /*184c*/ 	.word	index@(_ZN10layer_norm22ln_bwd_finalize_kernelINS_22Kernel_traits_finalizeILj8192Ef6__halfS2_S2_fjLb1ELj1024ELj4ENS_18Kernel_traits_baseILj8192EfS2_S2_S2_fjLj1024EEEEELb1ELb1EEEvNS_9BwdParamsE)
        /*1850*/ 	.word	0x00000000


	//----- nvinfo : EIATTR_MIN_STACK_SIZE
	.align		4
.L_1037:
        /*1854*/ 	.byte	0x04, 0x12
        /*1856*/ 	.short	(.L_1039 - .L_1038)
	.align		4
.L_1038:
        /*1858*/ 	.word	index@(_ZN10layer_norm13ln_bwd_kernelINS_13Kernel_traitsIf6__halfS2_S2_fjLj8192ELj1ELj1ELj8ELj16ENS_18Kernel_traits_baseILj8192EfS2_S2_S2_fjLj256EEEEELb1ELb1ELb1ELb1EEEvNS_9BwdParamsE)
        /*185c*/ 	.word	0x00000058


	//----- nvinfo : EIATTR_MIN_STACK_SIZE
	.align		4
.L_1039:
        /*1860*/ 	.byte	0x04, 0x12
        /*1862*/ 	.short	(.L_1041 - .L_1040)
	.align		4
.L_1040:
        /*1864*/ 	.word	index@(_ZN10layer_norm13ln_bwd_kernelINS_13Kernel_traitsI6__halfS2_fS2_fjLj8192ELj1ELj1ELj8ELj16ENS_18Kernel_traits_baseILj8192ES2_S2_fS2_fjLj256EEEEELb0ELb0ELb0ELb0EEEvNS_9BwdParamsE)
        /*1868*/ 	.word	0x00000000


	//----- nvinfo : EIATTR_MIN_STACK_SIZE
	.align		4
.L_1041:
        /*186c*/ 	.byte	0x04, 0x12
        /*186e*/ 	.short	(.L_1043 - .L_1042)
	.align		4
.L_1042:
        /*1870*/ 	.word	index@(_ZN10layer_norm13ln_bwd_kernelINS_13Kernel_traitsI6__halfS2_fS2_fjLj8192ELj1ELj1ELj8ELj16ENS_18Kernel_traits_baseILj8192ES2_S2_fS2_fjLj256EEEEELb0ELb0ELb0ELb1EEEvNS_9BwdParamsE)
        /*1874*/ 	.word	0x00000000


	//----- nvinfo : EIATTR_MIN_STACK_SIZE
	.align		4
.L_1043:
        /*1878*/ 	.byte	0x04, 0x12
        /*187a*/ 	.short	(.L_1045 - .L_1044)
	.align		4
.L_1044:
        /*187c*/ 	.word	index@(_ZN10layer_norm13ln_bwd_kernelINS_13Kernel_traitsI6__halfS2_fS2_fjLj8192ELj1ELj1ELj8ELj16ENS_18Kernel_traits_baseILj8192ES2_S2_fS2_fjLj256EEEEELb0ELb0ELb1ELb0EEEvNS_9BwdParamsE)
        /*1880*/ 	.word	0x00000000


	//----- nvinfo : EIATTR_MIN_STACK_SIZE
	.align		4
.L_1045:
        /*1884*/ 	.byte	0x04, 0x12
        /*1886*/ 	.short	(.L_1047 - .L_1046)
	.align		4
.L_1046:
        /*1888*/ 	.word	index@(_ZN10layer_norm13ln_bwd_kernelINS_13Kernel_traitsI6__halfS2_fS2_fjLj8192ELj1ELj1ELj8ELj16ENS_18Kernel_traits_baseILj8192ES2_S2_fS2_fjLj256EEEEELb0ELb0ELb1ELb1EEEvNS_9BwdParamsE)
        /*188c*/ 	.word	0x00000000


	//----- nvinfo : EIATTR_MIN_STACK_SIZE
	.align		4
.L_1047:
        /*1890*/ 	.byte	0x04, 0x12
        /*1892*/ 	.short	(.L_1049 - .L_1048)
	.align		4
.L_1048:
        /*1894*/ 	.word	index@(_ZN10layer_norm13ln_bwd_kernelINS_13Kernel_traitsI6__halfS2_fS2_fjLj8192ELj1ELj1ELj8ELj16ENS_18Kernel_traits_baseILj8192ES2_S2_fS2_fjLj256EEEEELb0ELb1ELb0ELb0EEEvNS_9BwdParamsE)
        /*1898*/ 	.word	0x00000000


	//----- nvinfo : EIATTR_MIN_STACK_SIZE
	.align		4
.L_1049:
        /*189c*/ 	.byte	0x04, 0x12
        /*189e*/ 	.short	(.L_1051 - .L_1050)
	.align		4
.L_1050:
        /*18a0*/ 	.word	index@(_ZN10layer_norm13ln_bwd_kernelINS_13Kernel_traitsI6__halfS2_fS2_fjLj8192ELj1ELj1ELj8ELj16ENS_18Kernel_traits_baseILj8192ES2_S2_fS2_fjLj256EEEEELb0ELb1ELb0ELb1EEEvNS_9BwdParamsE)
        /*18a4*/ 	.word	0x00000048


	//----- nvinfo : EIATTR_MIN_STACK_SIZE
	.align		4
.L_1051:
        /*18a8*/ 	.byte	0x04, 0x12
        /*18aa*/ 	.short	(.L_1053 - .L_1052)
	.align		4
.L_1052:
        /*18ac*/ 	.word	index@(_ZN10layer_norm13ln_bwd_kernelINS_13Kernel_traitsI6__halfS2_fS2_fjLj8192ELj1ELj1ELj8ELj16ENS_18Kernel_traits_baseILj8192ES2_S2_fS2_fjLj256EEEEELb0ELb1ELb1ELb0EEEvNS_9BwdParamsE)
        /*18b0*/ 	.word	0x00000028


	//----- nvinfo : EIATTR_MIN_STACK_SIZE
	.align		4
.L_1053:
        /*18b4*/ 	.byte	0x04, 0x12
        /*18b6*/ 	.short	(.L_1055 - .L_1054)
	.align		4
.L_1054:
        /*18b8*/ 	.word	index@(_ZN10layer_norm13ln_bwd_kernelINS_13Kernel_traitsI6__halfS2_fS2_fjLj8192ELj1ELj1ELj8ELj16ENS_18Kernel_traits_baseILj8192ES2_S2_fS2_fjLj256EEEEELb0ELb1ELb1ELb1EEEvNS_9BwdParamsE)
        /*18bc*/ 	.word	0x00000000


	//----- nvinfo : EIATTR_MIN_STACK_SIZE
	.align		4
.L_1055:
        /*18c0*/ 	.byte	0x04, 0x12
        /*18c2*/ 	.short	(.L_1057 - .L_1056)
	.align		4
.L_1056:
        /*18c4*/ 	.word	index@(_ZN10layer_norm13ln_bwd_kernelINS_13Kernel_traitsI6__halfS2_fS2_fjLj8192ELj1ELj1ELj8ELj16ENS_18Kernel_traits_baseILj8192ES2_S2_fS2_fjLj256EEEEELb1ELb0ELb0ELb0EEEvNS_9BwdParamsE)
        /*18c8*/ 	.word	0x00000000


	//----- nvinfo : EIATTR_MIN_STACK_SIZE
	.align		4
.L_1057:
        /*18cc*/ 	.byte	0x04, 0x12
        /*18ce*/ 	.short	(.L_1059 - .L_1058)
	.align		4
.L_1058:
        /*18d0*/ 	.word	index@(_ZN10layer_norm13ln_bwd_kernelINS_13Kernel_traitsI6__halfS2_fS2_fjLj8192ELj1ELj1ELj8ELj16ENS_18Kernel_traits_baseILj8192ES2_S2_fS2_fjLj256EEEEELb1ELb0ELb0ELb1EEEvNS_9BwdParamsE)
        /*18d4*/ 	.word	0x00000008


	//----- nvinfo : EIATTR_MIN_STACK_SIZE
	.align		4
.L_1059:
        /*18d8*/ 	.byte	0x04, 0x12
        /*18da*/ 	.short	(.L_1061 - .L_1060)
	.align		4
.L_1060:
        /*18dc*/ 	.word	index@(_ZN10layer_norm22ln_bwd_finalize_kernelINS_22Kernel_traits_finalizeILj8192E6__halfS2_fS2_fjLb0ELj1024ELj4ENS_18Kernel_traits_baseILj8192ES2_S2_fS2_fjLj1024EEEEELb0ELb0EEEvNS_9BwdParamsE)
        /*18e0*/ 	.word	0x00000000


	//----- nvinfo : EIATTR_MIN_STACK_SIZE
	.align		4
.L_1061:
        /*18e4*/ 	.byte	0x04, 0x12
        /*18e6*/ 	.short	(.L_1063 - .L_1062)
	.align		4
.L_1062:
        /*18e8*/ 	.word	index@(_ZN10layer_norm13ln_bwd_kernelINS_13Kernel_traitsI6__halfS2_fS2_fjLj8192ELj1ELj1ELj8ELj16ENS_18Kernel_traits_baseILj8192ES2_S2_fS2_fjLj256EEEEELb1ELb0ELb1ELb0EEEvNS_9BwdParamsE)
        /*18ec*/ 	.word	0x00000000


	//----- nvinfo : EIATTR_MIN_STACK_SIZE
	.align		4
.L_1063:
        /*18f0*/ 	.byte	0x04, 0x12
        /*18f2*/ 	.short	(.L_1065 - .L_1064)
	.align		4
.L_1064:
        /*18f4*/ 	.word	index@(_ZN10layer_norm22ln_bwd_finalize_kernelINS_22Kernel_traits_finalizeILj8192E6__halfS2_fS2_fjLb0ELj1024ELj4ENS_18Kernel_traits_baseILj8192ES2_S2_fS2_fjLj1024EEEEELb0ELb1EEEvNS_9BwdParamsE)
        /*18f8*/ 	.word	0x00000000


	//----- nvinfo : EIATTR_MIN_STACK_SIZE
	.align		4
.L_1065:
        /*18fc*/ 	.byte	0x04, 0x12
        /*18fe*/ 	.short	(.L_1067 - .L_1066)
	.align		4
.L_1066:
        /*1900*/ 	.word	index@(_ZN10layer_norm13ln_bwd_kernelINS_13Kernel_traitsI6__halfS2_fS2_fjLj8192ELj1ELj1ELj8ELj16ENS_18Kernel_traits_baseILj8192ES2_S2_fS2_fjLj256EEEEELb1ELb0ELb1ELb1EEEvNS_9BwdParamsE)
        /*1904*/ 	.word	0x00000000


	//----- nvinfo : EIATTR_MIN_STACK_SIZE
	.align		4
.L_1067:
        /*1908*/ 	.byte	0x04, 0x12
        /*190a*/ 	.short	(.L_1069 - .L_1068)
	.align		4
.L_1068:
        /*190c*/ 	.word	index@(_ZN10layer_norm13ln_bwd_kernelINS_13Kernel_traitsI6__halfS2_fS2_fjLj8192ELj1ELj1ELj8ELj16ENS_18Kernel_traits_baseILj8192ES2_S2_fS2_fjLj256EEEEELb1ELb1ELb0ELb0EEEvNS_9BwdParamsE)
        /*1910*/ 	.word	0x00000018


	//----- nvinfo : EIATTR_MIN_STACK_SIZE
	.align		4
.L_1069:
        /*1914*/ 	.byte	0x04, 0x12
        /*1916*/ 	.short	(.L_1071 - .L_1070)
	.align		4
.L_1070:
        /*1918*/ 	.word	index@(_ZN10layer_norm13ln_bwd_kernelINS_13Kernel_traitsI6__halfS2_fS2_fjLj8192ELj1ELj1ELj8ELj16ENS_18Kernel_traits_baseILj8192ES2_S2_fS2_fjLj256EEEEELb1ELb1ELb0ELb1EEEvNS_9BwdParamsE)
        /*191c*/ 	.word	0x00000050


	//----- nvinfo : EIATTR_MIN_STACK_SIZE
	.align		4
.L_1071:
        /*1920*/ 	.byte	0x04, 0x12
        /*1922*/ 	.short	(.L_1073 - .L_1072)
	.align		4
.L_1072:
        /*1924*/ 	.word	index@(_ZN10layer_norm22ln_bwd_finalize_kernelINS_22Kernel_traits_finalizeILj8192E6__halfS2_fS2_fjLb1ELj1024ELj4ENS_18Kernel_traits_baseILj8192ES2_S2_fS2_fjLj1024EEEEELb1ELb0EEEvNS_9BwdParamsE)
        /*1928*/ 	.word	0x00000000


	//----- nvinfo : EIATTR_MIN_STACK_SIZE
	.align		4
.L_1073:
        /*192c*/ 	.byte	0x04, 0x12
        /*192e*/ 	.short	(.L_1075 - .L_1074)
	.align		4
.L_1074:
        /*1930*/ 	.word	index@(_ZN10layer_norm13ln_bwd_kernelINS_13Kernel_traitsI6__halfS2_fS2_fjLj8192ELj1ELj1ELj8ELj16ENS_18Kernel_traits_baseILj8192ES2_S2_fS2_fjLj256EEEEELb1ELb1ELb1ELb0EEEvNS_9BwdParamsE)
        /*1934*/ 	.word	0x00000040


	//----- nvinfo : EIATTR_MIN_STACK_SIZE
	.align		4
.L_1075:
        /*1938*/ 	.byte	0x04, 0x12
        /*193a*/ 	.short	(.L_1077 - .L_1076)
	.align		4
.L_1076:
        /*193c*/ 	.word	index@(_ZN10layer_norm22ln_bwd_finalize_kernelINS_22Kernel_traits_finalizeILj8192E6__halfS2_fS2_fjLb1ELj1024ELj4ENS_18Kernel_traits_baseILj8192ES2_S2_fS2_fjLj1024EEEEELb1ELb1EEEvNS_9BwdParamsE)
        /*1940*/ 	.word	0x00000000


	//----- nvinfo : EIATTR_MIN_STACK_SIZE
	.align		4
.L_1077:
        /*1944*/ 	.byte	0x04, 0x12
        /*1946*/ 	.short	(.L_1079 - .L_1078)
	.align		4
.L_1078:
        /*1948*/ 	.word	index@(_ZN10layer_norm13ln_bwd_kernelINS_13Kernel_traitsI6__halfS2_fS2_fjLj8192ELj1ELj1ELj8ELj16ENS_18Kernel_traits_baseILj8192ES2_S2_fS2_fjLj256EEEEELb1ELb1ELb1ELb1EEEvNS_9BwdParamsE)
        /*194c*/ 	.word	0x00000010


	//----- nvinfo : EIATTR_MIN_STACK_SIZE
	.align		4
.L_1079:
        /*1950*/ 	.byte	0x04, 0x12
        /*1952*/ 	.short	(.L_1081 - .L_1080)
	.align		4
.L_1080:
        /*1954*/ 	.word	index@(_ZN10layer_norm13ln_bwd_kernelINS_13Kernel_traitsIf6__halffS2_fjLj8192ELj1ELj1ELj8ELj16ENS_18Kernel_traits_baseILj8192EfS2_fS2_fjLj256EEEEELb0ELb0ELb0ELb0EEEvNS_9BwdParamsE)
        /*1958*/ 	.word	0x00000000


	//----- nvinfo : EIATTR_MIN_STACK_SIZE
	.align		4
.L_1081:
        /*195c*/ 	.byte	0x04, 0x12
        /*195e*/ 	.short	(.L_1083 - .L_1082)
	.align		4
.L_1082:
        /*1960*/ 	.word	index@(_ZN10layer_norm13ln_bwd_kernelINS_13Kernel_traitsIf6__halffS2_fjLj8192ELj1ELj1ELj8ELj16ENS_18Kernel_traits_baseILj8192EfS2_fS2_fjLj256EEEEELb0ELb0ELb0ELb1EEEvNS_9BwdParamsE)
        /*1964*/ 	.word	0x00000000


	//----- nvinfo : EIATTR_MIN_STACK_SIZE
	.align		4
.L_1083:
        /*1968*/ 	.byte	0x04, 0x12
        /*196a*/ 	.short	(.L_1085 - .L_1084)
	.align		4
.L_1084:
        /*196c*/ 	.word	index@(_ZN10layer_norm13ln_bwd_kernelINS_13Kernel_traitsIf6__halffS2_fjLj8192ELj1ELj1ELj8ELj16ENS_18Kernel_traits_baseILj8192EfS2_fS2_fjLj256EEEEELb0ELb0ELb1ELb0EEEvNS_9BwdParamsE)
        /*1970*/ 	.word	0x00000000


	//----- nvinfo : EIATTR_MIN_STACK_SIZE
	.align		4
.L_1085:
        /*1974*/ 	.byte	0x04, 0x12
        /*1976*/ 	.short	(.L_1087 - .L_1086)
	.align		4
.L_1086:
        /*1978*/ 	.word	index@(_ZN10layer_norm13ln_bwd_kernelINS_13Kernel_traitsIf6__halffS2_fjLj8192ELj1ELj1ELj8ELj16ENS_18Kernel_traits_baseILj8192EfS2_fS2_fjLj256EEEEELb0ELb0ELb1ELb1EEEvNS_9BwdParamsE)
        /*197c*/ 	.word	0x00000000


	//----- nvinfo : EIATTR_MIN_STACK_SIZE
	.align		4
.L_1087:
        /*1980*/ 	.byte	0x04, 0x12
        /*1982*/ 	.short	(.L_1089 - .L_1088)
	.align		4
.L_1088:
        /*1984*/ 	.word	index@(_ZN10layer_norm13ln_bwd_kernelINS_13Kernel_traitsIf6__halffS2_fjLj8192ELj1ELj1ELj8ELj16ENS_18Kernel_traits_baseILj8192EfS2_fS2_fjLj256EEEEELb0ELb1ELb0ELb0EEEvNS_9BwdParamsE)
        /*1988*/ 	.word	0x00000080


	//----- nvinfo : EIATTR_MIN_STACK_SIZE
	.align		4
.L_1089:
        /*198c*/ 	.byte	0x04, 0x12
        /*198e*/ 	.short	(.L_1091 - .L_1090)
	.align		4
.L_1090:
        /*1990*/ 	.word	index@(_ZN10layer_norm13ln_bwd_kernelINS_13Kernel_traitsIf6__halffS2_fjLj8192ELj1ELj1ELj8ELj16ENS_18Kernel_traits_baseILj8192EfS2_fS2_fjLj256EEEEELb0ELb1ELb0ELb1EEEvNS_9BwdParamsE)
        /*1994*/ 	.word	0x00000090


	//----- nvinfo : EIATTR_MIN_STACK_SIZE
	.align		4
.L_1091:
        /*1998*/ 	.byte	0x04, 0x12
        /*199a*/ 	.short	(.L_1093 - .L_1092)
	.align		4
.L_1092:
        /*199c*/ 	.word	index@(_ZN10layer_norm13ln_bwd_kernelINS_13Kernel_traitsIf6__halffS2_fjLj8192ELj1ELj1ELj8ELj16ENS_18Kernel_traits_baseILj8192EfS2_fS2_fjLj256EEEEELb0ELb1ELb1ELb0EEEvNS_9BwdParamsE)
        /*19a0*/ 	.word	0x00000098


	//----- nvinfo : EIATTR_MIN_STACK_SIZE
	.align		4
.L_1093:
        /*19a4*/ 	.byte	0x04, 0x12
        /*19a6*/ 	.short	(.L_1095 - .L_1094)
	.align		4
.L_1094:
        /*19a8*/ 	.word	index@(_ZN10layer_norm13ln_bwd_kernelINS_13Kernel_traitsIf6__halffS2_fjLj8192ELj1ELj1ELj8ELj16ENS_18Kernel_traits_baseILj8192EfS2_fS2_fjLj256EEEEELb0ELb1ELb1ELb1EEEvNS_9BwdParamsE)
        /*19ac*/ 	.word	0x00000080


	//----- nvinfo : EIATTR_MIN_STACK_SIZE
	.align		4
.L_1095:
        /*19b0*/ 	.byte	0x04, 0x12
        /*19b2*/ 	.short	(.L_1097 - .L_1096)
	.align		4
.L_1096:
        /*19b4*/ 	.word	index@(_ZN10layer_norm13ln_bwd_kernelINS_13Kernel_traitsIf6__halffS2_fjLj8192ELj1ELj1ELj8ELj16ENS_18Kernel_traits_baseILj8192EfS2_fS2_fjLj256EEEEELb1ELb0ELb0ELb0EEEvNS_9BwdParamsE)
        /*19b8*/ 	.word	0x00000000


	//----- nvinfo : EIATTR_MIN_STACK_SIZE
	.align		4
.L_1097:
        /*19bc*/ 	.byte	0x04, 0x12
        /*19be*/ 	.short	(.L_1099 - .L_1098)
	.align		4
.L_1098:
        /*19c0*/ 	.word	index@(_ZN10layer_norm13ln_bwd_kernelINS_13Kernel_traitsIf6__halffS2_fjLj8192ELj1ELj1ELj8ELj16ENS_18Kernel_traits_baseILj8192EfS2_fS2_fjLj256EEEEELb1ELb0ELb0ELb1EEEvNS_9BwdParamsE)
        /*19c4*/ 	.word	0x00000000


	//----- nvinfo : EIATTR_MIN_STACK_SIZE
	.align		4
.L_1099:
        /*19c8*/ 	.byte	0x04, 0x12
        /*19ca*/ 	.short	(.L_1101 - .L_1100)
	.align		4
.L_1100:
        /*19cc*/ 	.word	index@(_ZN10layer_norm22ln_bwd_finalize_kernelINS_22Kernel_traits_finalizeILj8192Ef6__halffS2_fjLb0ELj1024ELj4ENS_18Kernel_traits_baseILj8192EfS2_fS2_fjLj1024EEEEELb0ELb0EEEvNS_9BwdParamsE)
        /*19d0*/ 	.word	0x00000000


	//----- nvinfo : EIATTR_MIN_STACK_SIZE
	.align		4
.L_1101:
        /*19d4*/ 	.byte	0x04, 0x12
        /*19d6*/ 	.short	(.L_1103 - .L_1102)
	.align		4
.L_1102:
        /*19d8*/ 	.word	index@(_ZN10layer_norm13ln_bwd_kernelINS_13Kernel_traitsIf6__halffS2_fjLj8192ELj1ELj1ELj8ELj16ENS_18Kernel_traits_baseILj8192EfS2_fS2_fjLj256EEEEELb1ELb0ELb1ELb0EEEvNS_9BwdParamsE)
        /*19dc*/ 	.word	0x00000000


	//----- nvinfo : EIATTR_MIN_STACK_SIZE
	.align		4
.L_1103:
        /*19e0*/ 	.byte	0x04, 0x12
        /*19e2*/ 	.short	(.L_1105 - .L_1104)
	.align		4
.L_1104:
        /*19e4*/ 	.word	index@(_ZN10layer_norm22ln_bwd_finalize_kernelINS_22Kernel_traits_finalizeILj8192Ef6__halffS2_fjLb0ELj1024ELj4ENS_18Kernel_traits_baseILj8192EfS2_fS2_fjLj1024EEEEELb0ELb1EEEvNS_9BwdParamsE)
        /*19e8*/ 	.word	0x00000000


	//----- nvinfo : EIATTR_MIN_STACK_SIZE
	.align		4
.L_1105:
        /*19ec*/ 	.byte	0x04, 0x12
        /*19ee*/ 	.short	(.L_1107 - .L_1106)
	.align		4
.L_1106:
        /*19f0*/ 	.word	index@(_ZN10layer_norm13ln_bwd_kernelINS_13Kernel_traitsIf6__halffS2_fjLj8192ELj1ELj1ELj8ELj16ENS_18Kernel_traits_baseILj8192EfS2_fS2_fjLj256EEEEELb1ELb0ELb1ELb1EEEvNS_9BwdParamsE)
        /*19f4*/ 	.word	0x00000000


	//----- nvinfo : EIATTR_MIN_STACK_SIZE
	.align		4
.L_1107:
        /*19f8*/ 	.byte	0x04, 0x12
        /*19fa*/ 	.short	(.L_1109 - .L_1108)
	.align		4
.L_1108:
        /*19fc*/ 	.word	index@(_ZN10layer_norm13ln_bwd_kernelINS_13Kernel_traitsIf6__halffS2_fjLj8192ELj1ELj1ELj8ELj16ENS_18Kernel_traits_baseILj8192EfS2_fS2_fjLj256EEEEELb1ELb1ELb0ELb0EEEvNS_9BwdParamsE)
        /*1a00*/ 	.word	0x00000090


	//----- nvinfo : EIATTR_MIN_STACK_SIZE
	.align		4
.L_1109:
        /*1a04*/ 	.byte	0x04, 0x12
        /*1a06*/ 	.short	(.L_1111 - .L_1110)
	.align		4
.L_1110:
        /*1a08*/ 	.word	index@(_ZN10layer_norm13ln_bwd_kernelINS_13Kernel_traitsIf6__halffS2_fjLj8192ELj1ELj1ELj8ELj16ENS_18Kernel_traits_baseILj8192EfS2_fS2_fjLj256EEEEELb1ELb1ELb0ELb1EEEvNS_9BwdParamsE)
        /*1a0c*/ 	.word	0x000000a0


	//----- nvinfo : EIATTR_MIN_STACK_SIZE
	.align		4
.L_1111:
        /*1a10*/ 	.byte	0x04, 0x12
        /*1a12*/ 	.short	(.L_1113 - .L_1112)
	.align		4
.L_1112:
        /*1a14*/ 	.word	index@(_ZN10layer_norm22ln_bwd_finalize_kernelINS_22Kernel_traits_finalizeILj8192Ef6__halffS2_fjLb1ELj1024ELj4ENS_18Kernel_traits_baseILj8192EfS2_fS2_fjLj1024EEEEELb1ELb0EEEvNS_9BwdParamsE)
        /*1a18*/ 	.word	0x00000000


	//----- nvinfo : EIATTR_MIN_STACK_SIZE
	.align		4
.L_1113:
        /*1a1c*/ 	.byte	0x04, 0x12
        /*1a1e*/ 	.short	(.L_1115 - .L_1114)
	.align		4
.L_1114:
        /*1a20*/ 	.word	index@(_ZN10layer_norm13ln_bwd_kernelINS_13Kernel_traitsIf6__halffS2_fjLj8192ELj1ELj1ELj8ELj16ENS_18Kernel_traits_baseILj8192EfS2_fS2_fjLj256EEEEELb1ELb1ELb1ELb0EEEvNS_9BwdParamsE)
        /*1a24*/ 	.word	0x000000c0


	//----- nvinfo : EIATTR_MIN_STACK_SIZE
	.align		4
.L_1115:
        /*1a28*/ 	.byte	0x04, 0x12
        /*1a2a*/ 	.short	(.L_1117 - .L_1116)
	.align		4
.L_1116:
        /*1a2c*/ 	.word	index@(_ZN10layer_norm22ln_bwd_finalize_kernelINS_22Kernel_traits_finalizeILj8192Ef6__halffS2_fjLb1ELj1024ELj4ENS_18Kernel_traits_baseILj8192EfS2_fS2_fjLj1024EEEEELb1ELb1EEEvNS_9BwdParamsE)
        /*1a30*/ 	.word	0x00000000


	//----- nvinfo : EIATTR_MIN_STACK_SIZE
	.align		4
.L_1117:
        /*1a34*/ 	.byte	0x04, 0x12
        /*1a36*/ 	.short	(.L_1119 - .L_1118)
	.align		4
.L_1118:
        /*1a38*/ 	.word	index@(_ZN10layer_norm13ln_bwd_kernelINS_13Kernel_traitsIf6__halffS2_fjLj8192ELj1ELj1ELj8ELj16ENS_18Kernel_traits_baseILj8192EfS2_fS2_fjLj256EEEEELb1ELb1ELb1ELb1EEEvNS_9BwdParamsE)
        /*1a3c*/ 	.word	0x000000a0


	//----- nvinfo : EIATTR_MIN_STACK_SIZE
	.align		4
.L_1119:
        /*1a40*/ 	.byte	0x04, 0x12
        /*1a42*/ 	.short	(.L_1121 - .L_1120)
	.align		4
.L_1120:
        /*1a44*/ 	.word	index@(_ZN10layer_norm13ln_bwd_kernelINS_13Kernel_traitsI6__halfffffjLj8192ELj1ELj1ELj8ELj16ENS_18Kernel_traits_baseILj8192ES2_ffffjLj256EEEEELb0ELb0ELb0ELb0EEEvNS_9BwdParamsE)
        /*1a48*/ 	.word	0x00000000


	//----- nvinfo : EIATTR_MIN_STACK_SIZE
	.align		4
.L_1121:
        /*1a4c*/ 	.byte	0x04, 0x12
        /*1a4e*/ 	.short	(.L_1123 - .L_1122)
	.align		4
.L_1122:
        /*1a50*/ 	.word	index@(_ZN10layer_norm13ln_bwd_kernelINS_13Kernel_traitsI6__halfffffjLj8192ELj1ELj1ELj8ELj16ENS_18Kernel_traits_baseILj8192ES2_ffffjLj256EEEEELb0ELb0ELb0ELb1EEEvNS_9BwdParamsE)
        /*1a54*/ 	.word	0x00000000


	//----- nvinfo : EIATTR_MIN_STACK_SIZE
	.align		4
.L_1123:
        /*1a58*/ 	.byte	0x04, 0x12
        /*1a5a*/ 	.short	(.L_1125 - .L_1124)
	.align		4
.L_1124:
        /*1a5c*/ 	.word	index@(_ZN10layer_norm13ln_bwd_kernelINS_13Kernel_traitsI6__halfffffjLj8192ELj1ELj1ELj8ELj16ENS_18Kernel_traits_baseILj8192ES2_ffffjLj256EEEEELb0ELb0ELb1ELb0EEEvNS_9BwdParamsE)
        /*1a60*/ 	.word	0x00000000


	//----- nvinfo : EIATTR_MIN_STACK_SIZE
	.align		4
.L_1125:
        /*1a64*/ 	.byte	0x04, 0x12
        /*1a66*/ 	.short	(.L_1127 - .L_1126)
	.align		4
.L_1126:
        /*1a68*/ 	.word	index@(_ZN10layer_norm13ln_bwd_kernelINS_13Kernel_traitsI6__halfffffjLj8192ELj1ELj1ELj8ELj16ENS_18Kernel_traits_baseILj8192ES2_ffffjLj256EEEEELb0ELb0ELb1ELb1EEEvNS_9BwdParamsE)
        /*1a6c*/ 	.word	0x00000000


	//----- nvinfo : EIATTR_MIN_STACK_SIZE
	.align		4
.L_1127:
        /*1a70*/ 	.byte	0x04, 0x12
        /*1a72*/ 	.short	(.L_1129 - .L_1128)
	.align		4
.L_1128:
        /*1a74*/ 	.word	index@(_ZN10layer_norm13ln_bwd_kernelINS_13Kernel_traitsI6__halfffffjLj8192ELj1ELj1ELj8ELj16ENS_18Kernel_traits_baseILj8192ES2_ffffjLj256EEEEELb0ELb1ELb0ELb0EEEvNS_9BwdParamsE)
        /*1a78*/ 	.word	0x00000000


	//----- nvinfo : EIATTR_MIN_STACK_SIZE
	.align		4
.L_1129:
        /*1a7c*/ 	.byte	0x04, 0x12
        /*1a7e*/ 	.short	(.L_1131 - .L_1130)
	.align		4
.L_1130:
        /*1a80*/ 	.word	index@(_ZN10layer_norm13ln_bwd_kernelINS_13Kernel_traitsI6__halfffffjLj8192ELj1ELj1ELj8ELj16ENS_18Kernel_traits_baseILj8192ES2_ffffjLj256EEEEELb0ELb1ELb0ELb1EEEvNS_9BwdParamsE)
        /*1a84*/ 	.word	0x00000078


	//----- nvinfo : EIATTR_MIN_STACK_SIZE
	.align		4
.L_1131:
        /*1a88*/ 	.byte	0x04, 0x12
        /*1a8a*/ 	.short	(.L_1133 - .L_1132)
	.align		4
.L_1132:
        /*1a8c*/ 	.word	index@(_ZN10layer_norm13ln_bwd_kernelINS_13Kernel_traitsI6__halfffffjLj8192ELj1ELj1ELj8ELj16ENS_18Kernel_traits_baseILj8192ES2_ffffjLj256EEEEELb0ELb1ELb1ELb0EEEvNS_9BwdParamsE)
        /*1a90*/ 	.word	0x00000020


	//----- nvinfo : EIATTR_MIN_STACK_SIZE
	.align		4
.L_1133:
        /*1a94*/ 	.byte	0x04, 0x12
        /*1a96*/ 	.short	(.L_1135 - .L_1134)
	.align		4
.L_1134:
        /*1a98*/ 	.word	index@(_ZN10layer_norm13ln_bwd_kernelINS_13Kernel_traitsI6__halfffffjLj8192ELj1ELj1ELj8ELj16ENS_18Kernel_traits_baseILj8192ES2_ffffjLj256EEEEELb0ELb1ELb1ELb1EEEvNS_9BwdParamsE)
        /*1a9c*/ 	.word	0x00000008


	//----- nvinfo : EIATTR_MIN_STACK_SIZE
	.align		4
.L_1135:
        /*1aa0*/ 	.byte	0x04, 0x12
        /*1aa2*/ 	.short	(.L_1137 - .L_1136)
	.align		4
.L_1136:
        /*1aa4*/ 	.word	index@(_ZN10layer_norm13ln_bwd_kernelINS_13Kernel_traitsI6__halfffffjLj8192ELj1ELj1ELj8ELj16ENS_18Kernel_traits_baseILj8192ES2_ffffjLj256EEEEELb1ELb0ELb0ELb0EEEvNS_9BwdParamsE)
        /*1aa8*/ 	.word	0x00000000


	//----- nvinfo : EIATTR_MIN_STACK_SIZE
	.align		4
.L_1137:
        /*1aac*/ 	.byte	0x04, 0x12
        /*1aae*/ 	.short	(.L_1139 - .L_1138)
	.align		4
.L_1138:
        /*1ab0*/ 	.word	index@(_ZN10layer_norm13ln_bwd_kernelINS_13Kernel_traitsI6__halfffffjLj8192ELj1ELj1ELj8ELj16ENS_18Kernel_traits_baseILj8192ES2_ffffjLj256EEEEELb1ELb0ELb0ELb1EEEvNS_9BwdParamsE)
        /*1ab4*/ 	.word	0x00000028


	//----- nvinfo : EIATTR_MIN_STACK_SIZE
	.align		4
.L_1139:
        /*1ab8*/ 	.byte	0x04, 0x12
        /*1aba*/ 	.short	(.L_1141 - .L_1140)
	.align		4
.L_1140:
        /*1abc*/ 	.word	index@(_ZN10layer_norm22ln_bwd_finalize_kernelINS_22Kernel_traits_finalizeILj8192E6__halfffffjLb0ELj1024ELj4ENS_18Kernel_traits_baseILj8192ES2_ffffjLj1024EEEEELb0ELb0EEEvNS_9BwdParamsE)
        /*1ac0*/ 	.word	0x00000000


	//----- nvinfo : EIATTR_MIN_STACK_SIZE
	.align		4
.L_1141:
        /*1ac4*/ 	.byte	0x04, 0x12
        /*1ac6*/ 	.short	(.L_1143 - .L_1142)
	.align		4
.L_1142:
        /*1ac8*/ 	.word	index@(_ZN10layer_norm13ln_bwd_kernelINS_13Kernel_traitsI6__halfffffjLj8192ELj1ELj1ELj8ELj16ENS_18Kernel_traits_baseILj8192ES2_ffffjLj256EEEEELb1ELb0ELb1ELb0EEEvNS_9BwdParamsE)
        /*1acc*/ 	.word	0x00000000


	//----- nvinfo : EIATTR_MIN_STACK_SIZE
	.align		4
.L_1143:
        /*1ad0*/ 	.byte	0x04, 0x12
        /*1ad2*/ 	.short	(.L_1145 - .L_1144)
	.align		4
.L_1144:
        /*1ad4*/ 	.word	index@(_ZN10layer_norm22ln_bwd_finalize_kernelINS_22Kernel_traits_finalizeILj8192E6__halfffffjLb0ELj1024ELj4ENS_18Kernel_traits_baseILj8192ES2_ffffjLj1024EEEEELb0ELb1EEEvNS_9BwdParamsE)
        /*1ad8*/ 	.word	0x00000000


	//----- nvinfo : EIATTR_MIN_STACK_SIZE
	.align		4
.L_1145:
        /*1adc*/ 	.byte	0x04, 0x12
        /*1ade*/ 	.short	(.L_1147 - .L_1146)
	.align		4
.L_1146:
        /*1ae0*/ 	.word	index@(_ZN10layer_norm13ln_bwd_kernelINS_13Kernel_traitsI6__halfffffjLj8192ELj1ELj1ELj8ELj16ENS_18Kernel_traits_baseILj8192ES2_ffffjLj256EEEEELb1ELb0ELb1ELb1EEEvNS_9BwdParamsE)
        /*1ae4*/ 	.word	0x00000000


	//----- nvinfo : EIATTR_MIN_STACK_SIZE
	.align		4
.L_1147:
        /*1ae8*/ 	.byte	0x04, 0x12
        /*1aea*/ 	.short	(.L_1149 - .L_1148)
	.align		4
.L_1148:
        /*1aec*/ 	.word	index@(_ZN10layer_norm13ln_bwd_kernelINS_13Kernel_traitsI6__halfffffjLj8192ELj1ELj1ELj8ELj16ENS_18Kernel_traits_baseILj8192ES2_ffffjLj256EEEEELb1ELb1ELb0ELb0EEEvNS_9BwdParamsE)
        /*1af0*/ 	.word	0x00000018


	//----- nvinfo : EIATTR_MIN_STACK_SIZE
	.align		4
.L_1149:
        /*1af4*/ 	.byte	0x04, 0x12
        /*1af6*/ 	.short	(.L_1151 - .L_1150)
	.align		4
.L_1150:
        /*1af8*/ 	.word	index@(_ZN10layer_norm13ln_bwd_kernelINS_13Kernel_traitsI6__halfffffjLj8192ELj1ELj1ELj8ELj16ENS_18Kernel_traits_baseILj8192ES2_ffffjLj256EEEEELb1ELb1ELb0ELb1EEEvNS_9BwdParamsE)
        /*1afc*/ 	.word	0x00000088


	//----- nvinfo : EIATTR_MIN_STACK_SIZE
	.align		4
.L_1151:
        /*1b00*/ 	.byte	0x04, 0x12
        /*1b02*/ 	.short	(.L_1153 - .L_1152)
	.align		4
.L_1152:
        /*1b04*/ 	.word	index@(_ZN10layer_norm22ln_bwd_finalize_kernelINS_22Kernel_traits_finalizeILj8192E6__halfffffjLb1ELj1024ELj4ENS_18Kernel_traits_baseILj8192ES2_ffffjLj1024EEEEELb1ELb0EEEvNS_9BwdParamsE)
        /*1b08*/ 	.word	0x00000000


	//----- nvinfo : EIATTR_MIN_STACK_SIZE
	.align		4
.L_1153:
        /*1b0c*/ 	.byte	0x04, 0x12
        /*1b0e*/ 	.short	(.L_1155 - .L_1154)
	.align		4
.L_1154:
        /*1b10*/ 	.word	index@(_ZN10layer_norm13ln_bwd_kernelINS_13Kernel_traitsI6__halfffffjLj8192ELj1ELj1ELj8ELj16ENS_18Kernel_traits_baseILj8192ES2_ffffjLj256EEEEELb1ELb1ELb1ELb0EEEvNS_9BwdParamsE)
        /*1b14*/ 	.word	0x00000028


	//----- nvinfo : EIATTR_MIN_STACK_SIZE
	.align		4
.L_1155:
        /*1b18*/ 	.byte	0x04, 0x12
        /*1b1a*/ 	.short	(.L_1157 - .L_1156)
	.align		4
.L_1156:
        /*1b1c*/ 	.word	index@(_ZN10layer_norm22ln_bwd_finalize_kernelINS_22Kernel_traits_finalizeILj8192E6__halfffffjLb1ELj1024ELj4ENS_18Kernel_traits_baseILj8192ES2_ffffjLj1024EEEEELb1ELb1EEEvNS_9BwdParamsE)
        /*1b20*/ 	.word	0x00000000


	//----- nvinfo : EIATTR_MIN_STACK_SIZE
	.align		4
.L_1157:
        /*1b24*/ 	.byte	0x04, 0x12
        /*1b26*/ 	.short	(.L_1159 - .L_1158)
	.align		4
.L_1158:
        /*1b28*/ 	.word	index@(_ZN10layer_norm13ln_bwd_kernelINS_13Kernel_traitsI6__halfffffjLj8192ELj1ELj1ELj8ELj16ENS_18Kernel_traits_baseILj8192ES2_ffffjLj256EEEEELb1ELb1ELb1ELb1EEEvNS_9BwdParamsE)
        /*1b2c*/ 	.word	0x00000018


	//----- nvinfo : EIATTR_MIN_STACK_SIZE
	.align		4
.L_1159:
        /*1b30*/ 	.byte	0x04, 0x12
        /*1b32*/ 	.short	(.L_1161 - .L_1160)
	.align		4
.L_1160:
        /*1b34*/ 	.word	index@(_ZN10layer_norm13ln_bwd_kernelINS_13Kernel_traitsIfffffjLj8192ELj1ELj1ELj8ELj16ENS_18Kernel_traits_baseILj8192EfffffjLj256EEEEELb0ELb0ELb0ELb0EEEvNS_9BwdParamsE)
        /*1b38*/ 	.word	0x00000000


	//----- nvinfo : EIATTR_MIN_STACK_SIZE
	.align		4
.L_1161:
        /*1b3c*/ 	.byte	0x04, 0x12
        /*1b3e*/ 	.short	(.L_1163 - .L_1162)
	.align		4
.L_1162:
        /*1b40*/ 	.word	index@(_ZN10layer_norm13ln_bwd_kernelINS_13Kernel_traitsIfffffjLj8192ELj1ELj1ELj8ELj16ENS_18Kernel_traits_baseILj8192EfffffjLj256EEEEELb0ELb0ELb0ELb1EEEvNS_9BwdParamsE)
        /*1b44*/ 	.word	0x00000000


	//----- nvinfo : EIATTR_MIN_STACK_SIZE
	.align		4
.L_1163:
        /*1b48*/ 	.byte	0x04, 0x12
        /*1b4a*/ 	.short	(.L_1165 - .L_1164)
	.align		4
.L_1164:
        /*1b4c*/ 	.word	index@(_ZN10layer_norm13ln_bwd_kernelINS_13Kernel_traitsIfffffjLj8192ELj1ELj1ELj8ELj16ENS_18Kernel_traits_baseILj8192EfffffjLj256EEEEELb0ELb0ELb1ELb0EEEvNS_9BwdParamsE)
        /*1b50*/ 	.word	0x00000000


	//----- nvinfo : EIATTR_MIN_STACK_SIZE
	.align		4
.L_1165:
        /*1b54*/ 	.byte	0x04, 0x12
        /*1b56*/ 	.short	(.L_1167 - .L_1166)
	.align		4
.L_1166:
        /*1b58*/ 	.word	index@(_ZN10layer_norm13ln_bwd_kernelINS_13Kernel_traitsIfffffjLj8192ELj1ELj1ELj8ELj16ENS_18Kernel_traits_baseILj8192EfffffjLj256EEEEELb0ELb0ELb1ELb1EEEvNS_9BwdParamsE)
        /*1b5c*/ 	.word	0x00000000


	//----- nvinfo : EIATTR_MIN_STACK_SIZE
	.align		4
.L_1167:
        /*1b60*/ 	.byte	0x04, 0x12
        /*1b62*/ 	.short	(.L_1169 - .L_1168)
	.align		4
.L_1168:
        /*1b64*/ 	.word	index@(_ZN10layer_norm13ln_bwd_kernelINS_13Kernel_traitsIfffffjLj8192ELj1ELj1ELj8ELj16ENS_18Kernel_traits_baseILj8192EfffffjLj256EEEEELb0ELb1ELb0ELb0EEEvNS_9BwdParamsE)
        /*1b68*/ 	.word	0x00000060


	//----- nvinfo : EIATTR_MIN_STACK_SIZE
	.align		4
.L_1169:
        /*1b6c*/ 	.byte	0x04, 0x12
        /*1b6e*/ 	.short	(.L_1171 - .L_1170)
	.align		4
.L_1170:
        /*1b70*/ 	.word	index@(_ZN10layer_norm13ln_bwd_kernelINS_13Kernel_traitsIfffffjLj8192ELj1ELj1ELj8ELj16ENS_18Kernel_traits_baseILj8192EfffffjLj256EEEEELb0ELb1ELb0ELb1EEEvNS_9BwdParamsE)
        /*1b74*/ 	.word	0x00000080


	//----- nvinfo : EIATTR_MIN_STACK_SIZE
	.align		4
.L_1171:
        /*1b78*/ 	.byte	0x04, 0x12
        /*1b7a*/ 	.short	(.L_1173 - .L_1172)
	.align		4
.L_1172:
        /*1b7c*/ 	.word	index@(_ZN10layer_norm13ln_bwd_kernelINS_13Kernel_traitsIfffffjLj8192ELj1ELj1ELj8ELj16ENS_18Kernel_traits_baseILj8192EfffffjLj256EEEEELb0ELb1ELb1ELb0EEEvNS_9BwdParamsE)
        /*1b80*/ 	.word	0x000000a0


	//----- nvinfo : EIATTR_MIN_STACK_SIZE
	.align		4
.L_1173:
        /*1b84*/ 	.byte	0x04, 0x12
        /*1b86*/ 	.short	(.L_1175 - .L_1174)
	.align		4
.L_1174:
        /*1b88*/ 	.word	index@(_ZN10layer_norm13ln_bwd_kernelINS_13Kernel_traitsIfffffjLj8192ELj1ELj1ELj8ELj16ENS_18Kernel_traits_baseILj8192EfffffjLj256EEEEELb0ELb1ELb1ELb1EEEvNS_9BwdParamsE)
        /*1b8c*/ 	.word	0x00000098


	//----- nvinfo : EIATTR_MIN_STACK_SIZE
	.align		4
.L_1175:
        /*1b90*/ 	.byte	0x04, 0x12
        /*1b92*/ 	.short	(.L_1177 - .L_1176)
	.align		4
.L_1176:
        /*1b94*/ 	.word	index@(_ZN10layer_norm13ln_bwd_kernelINS_13Kernel_traitsIfffffjLj8192ELj1ELj1ELj8ELj16ENS_18Kernel_traits_baseILj8192EfffffjLj256EEEEELb1ELb0ELb0ELb0EEEvNS_9BwdParamsE)
        /*1b98*/ 	.word	0x00000000


	//----- nvinfo : EIATTR_MIN_STACK_SIZE
	.align		4
.L_1177:
        /*1b9c*/ 	.byte	0x04, 0x12
        /*1b9e*/ 	.short	(.L_1179 - .L_1178)
	.align		4
.L_1178:
        /*1ba0*/ 	.word	index@(_ZN10layer_norm13ln_bwd_kernelINS_13Kernel_traitsIfffffjLj8192ELj1ELj1ELj8ELj16ENS_18Kernel_traits_baseILj8192EfffffjLj256EEEEELb1ELb0ELb0ELb1EEEvNS_9BwdParamsE)
        /*1ba4*/ 	.word	0x00000008


	//----- nvinfo : EIATTR_MIN_STACK_SIZE
	.align		4
.L_1179:
        /*1ba8*/ 	.byte	0x04, 0x12
        /*1baa*/ 	.short	(.L_1181 - .L_1180)
	.align		4
.L_1180:
        /*1bac*/ 	.word	index@(_ZN10layer_norm22ln_bwd_finalize_kernelINS_22Kernel_traits_finalizeILj8192EfffffjLb0ELj1024ELj4ENS_18Kernel_traits_baseILj8192EfffffjLj1024EEEEELb0ELb0EEEvNS_9BwdParamsE)
        /*1bb0*/ 	.word	0x00000000


	//----- nvinfo : EIATTR_MIN_STACK_SIZE
	.align		4
.L_1181:
        /*1bb4*/ 	.byte	0x04, 0x12
        /*1bb6*/ 	.short	(.L_1183 - .L_1182)
	.align		4
.L_1182:
        /*1bb8*/ 	.word	index@(_ZN10layer_norm13ln_bwd_kernelINS_13Kernel_traitsIfffffjLj8192ELj1ELj1ELj8ELj16ENS_18Kernel_traits_baseILj8192EfffffjLj256EEEEELb1ELb0ELb1ELb0EEEvNS_9BwdParamsE)
        /*1bbc*/ 	.word	0x00000000


	//----- nvinfo : EIATTR_MIN_STACK_SIZE
	.align		4
.L_1183:
        /*1bc0*/ 	.byte	0x04, 0x12
        /*1bc2*/ 	.short	(.L_1185 - .L_1184)
	.align		4
.L_1184:
        /*1bc4*/ 	.word	index@(_ZN10layer_norm22ln_bwd_finalize_kernelINS_22Kernel_traits_finalizeILj8192EfffffjLb0ELj1024ELj4ENS_18Kernel_traits_baseILj8192EfffffjLj1024EEEEELb0ELb1EEEvNS_9BwdParamsE)
        /*1bc8*/ 	.word	0x00000000


	//----- nvinfo : EIATTR_MIN_STACK_SIZE
	.align		4
.L_1185:
        /*1bcc*/ 	.byte	0x04, 0x12
        /*1bce*/ 	.short	(.L_1187 - .L_1186)
	.align		4
.L_1186:
        /*1bd0*/ 	.word	index@(_ZN10layer_norm13ln_bwd_kernelINS_13Kernel_traitsIfffffjLj8192ELj1ELj1ELj8ELj16ENS_18Kernel_traits_baseILj8192EfffffjLj256EEEEELb1ELb0ELb1ELb1EEEvNS_9BwdParamsE)
        /*1bd4*/ 	.word	0x00000000


	//----- nvinfo : EIATTR_MIN_STACK_SIZE
	.align		4
.L_1187:
        /*1bd8*/ 	.byte	0x04, 0x12
        /*1bda*/ 	.short	(.L_1189 - .L_1188)
	.align		4
.L_1188:
        /*1bdc*/ 	.word	index@(_ZN10layer_norm13ln_bwd_kernelINS_13Kernel_traitsIfffffjLj8192ELj1ELj1ELj8ELj16ENS_18Kernel_traits_baseILj8192EfffffjLj256EEEEELb1ELb1ELb0ELb0EEEvNS_9BwdParamsE)
        /*1be0*/ 	.word	0x00000088


	//----- nvinfo : EIATTR_MIN_STACK_SIZE
	.align		4
.L_1189:
        /*1be4*/ 	.byte	0x04, 0x12
        /*1be6*/ 	.short	(.L_1191 - .L_1190)
	.align		4
.L_1190:
        /*1be8*/ 	.word	index@(_ZN10layer_norm13ln_bwd_kernelINS_13Kernel_traitsIfffffjLj8192ELj1ELj1ELj8ELj16ENS_18Kernel_traits_baseILj8192EfffffjLj256EEEEELb1ELb1ELb0ELb1EEEvNS_9BwdParamsE)
        /*1bec*/ 	.word	0x000000a0


	//----- nvinfo : EIATTR_MIN_STACK_SIZE
	.align		4
.L_1191:
        /*1bf0*/ 	.byte	0x04, 0x12
        /*1bf2*/ 	.short	(.L_1193 - .L_1192)
	.align		4
.L_1192:
        /*1bf4*/ 	.word	index@(_ZN10layer_norm22ln_bwd_finalize_kernelINS_22Kernel_traits_finalizeILj8192EfffffjLb1ELj1024ELj4ENS_18Kernel_traits_baseILj8192EfffffjLj1024EEEEELb1ELb0EEEvNS_9BwdParamsE)
        /*1bf8*/ 	.word	0x00000000


	//----- nvinfo : EIATTR_MIN_STACK_SIZE
	.align		4
.L_1193:
        /*1bfc*/ 	.byte	0x04, 0x12
        /*1bfe*/ 	.short	(.L_1195 - .L_1194)
	.align		4
.L_1194:
        /*1c00*/ 	.word	index@(_ZN10layer_norm13ln_bwd_kernelINS_13Kernel_traitsIfffffjLj8192ELj1ELj1ELj8ELj16ENS_18Kernel_traits_baseILj8192EfffffjLj256EEEEELb1ELb1ELb1ELb0EEEvNS_9BwdParamsE)
        /*1c04*/ 	.word	0x000000b0


	//----- nvinfo : EIATTR_MIN_STACK_SIZE
	.align		4
.L_1195:
        /*1c08*/ 	.byte	0x04, 0x12
        /*1c0a*/ 	.short	(.L_1197 - .L_1196)
	.align		4
.L_1196:
        /*1c0c*/ 	.word	index@(_ZN10layer_norm22ln_bwd_finalize_kernelINS_22Kernel_traits_finalizeILj8192EfffffjLb1ELj1024ELj4ENS_18Kernel_traits_baseILj8192EfffffjLj1024EEEEELb1ELb1EEEvNS_9BwdParamsE)
        /*1c10*/ 	.word	0x00000000


	//----- nvinfo : EIATTR_MIN_STACK_SIZE
	.align		4
.L_1197:
        /*1c14*/ 	.byte	0x04, 0x12
        /*1c16*/ 	.short	(.L_1199 - .L_1198)
	.align		4
.L_1198:
        /*1c18*/ 	.word	index@(_ZN10layer_norm13ln_bwd_kernelINS_13Kernel_traitsIfffffjLj8192ELj1ELj1ELj8ELj16ENS_18Kernel_traits_baseILj8192EfffffjLj256EEEEELb1ELb1ELb1ELb1EEEvNS_9BwdParamsE)
        /*1c1c*/ 	.word	0x00000098
.L_1199:


//--------------------- .nv.compat                --------------------------
	.section	.nv.compat,"",@"SHT_CUDA_COMPAT_INFO"
	.align	4
        /*0000*/ 	.byte	0x02, 0x09, 0x01, 0x00, 0x02, 0x02, 0x01, 0x00, 0x02, 0x05, 0x05, 0x00, 0x03, 0x07, 0x01, 0x01
        /*0010*/ 	.byte	0x02, 0x03, 0x00, 0x00, 0x02, 0x06, 0x01, 0x00, 0x04, 0x0b, 0x08, 0x00, 0x00, 0x00, 0x00, 0x00
        /*0020*/ 	.byte	0x00, 0x00, 0x00, 0x00


//--------------------- .nv.info._ZN10layer_norm13ln_bwd_kernelINS_13Kernel_traitsI13__nv_bfloat16S2_S2_S2_fjLj8192ELj1ELj1ELj8ELj16ENS_18Kernel_traits_baseILj8192ES2_S2_S2_S2_fjLj256EEEEELb0ELb0ELb0ELb0EEEvNS_9BwdParamsE --------------------------
	.section	.nv.info._ZN10layer_norm13ln_bwd_kernelINS_13Kernel_traitsI13__nv_bfloat16S2_S2_S2_fjLj8192ELj1ELj1ELj8ELj16ENS_18Kernel_traits_baseILj8192ES2_S2_S2_S2_fjLj256EEEEELb0ELb0ELb0ELb0EEEvNS_9BwdParamsE,"",@"SHT_CUDA_INFO"
	.sectionflags	@""
	.align	4


	//----- nvinfo : EIATTR_CUDA_API_VERSION
	.align		4
        /*0000*/ 	.byte	0x04, 0x37
        /*0002*/ 	.short	(.L_1201 - .L_1200)
.L_1200:
        /*0004*/ 	.word	0x00000082


	//----- nvinfo : EIATTR_KPARAM_INFO
	.align		4
.L_1201:
        /*0008*/ 	.byte	0x04, 0x17
        /*000a*/ 	.short	(.L_1203 - .L_1202)
.L_1202:
        /*000c*/ 	.word	0x00000000
        /*0010*/ 	.short	0x0000
        /*0012*/ 	.short	0x0000
        /*0014*/ 	.byte	0x00, 0xf0, 0xa1, 0x04


	//----- nvinfo : EIATTR_SPARSE_MMA_MASK
	.align		4
.L_1203:
        /*0018*/ 	.byte	0x03, 0x50
        /*001a*/ 	.short	0x0000


	//----- nvinfo : EIATTR_MAXREG_COUNT
	.align		4
        /*001c*/ 	.byte	0x03, 0x1b
        /*001e*/ 	.short	0x00ff


	//----- nvinfo : EIATTR_NUM_BARRIERS
	.align		4
        /*0020*/ 	.byte	0x02, 0x4c
        /*0022*/ 	.byte	0x01
	.zero		1


	//----- nvinfo : EIATTR_MERCURY_ISA_VERSION
	.align		4
        /*0024*/ 	.byte	0x03, 0x5f
        /*0026*/ 	.short	0x0101


	//----- nvinfo : EIATTR_COOP_GROUP_MASK_REGIDS
	.align		4
        /*0028*/ 	.byte	0x04, 0x29
        /*002a*/ 	.short	(.L_1205 - .L_1204)


	//   ....[0]....
.L_1204:
        /*002c*/ 	.word	0xffffffff


	//   ....[1]....
        /*0030*/ 	.word	0xffffffff


	//   ....[2]....
        /*0034*/ 	.word	0xffffffff


	//   ....[3]....
        /*0038*/ 	.word	0xffffffff


	//   ....[4]....
        /*003c*/ 	.word	0xffffffff


	//   ....[5]....
        /*0040*/ 	.word	0xffffffff


	//   ....[6]....
        /*0044*/ 	.word	0xffffffff


	//   ....[7]....
        /*0048*/ 	.word	0xffffffff


	//   ....[8]....
        /*004c*/ 	.word	0xffffffff


	//   ....[9]....
        /*0050*/ 	.word	0xffffffff


	//----- nvinfo : EIATTR_COOP_GROUP_INSTR_OFFSETS
	.align		4
.L_1205:
        /*0054*/ 	.byte	0x04, 0x28
        /*0056*/ 	.short	(.L_1207 - .L_1206)


	//   ....[0]....
.L_1206:
        /*0058*/ 	.word	0x000022d0


	//   ....[1]....
        /*005c*/ 	.word	0x00002350


	//   ....[2]....
        /*0060*/ 	.word	0x00002380


	//   ....[3]....
        /*0064*/ 	.word	0x000023c0


	//   ....[4]....
        /*0068*/ 	.word	0x000023e0


	//   ....[5]....
        /*006c*/ 	.word	0x00002410


	//   ....[6]....
        /*0070*/ 	.word	0x00002430


	//   ....[7]....
        /*0074*/ 	.word	0x00002470


	//   ....[8]....
        /*0078*/ 	.word	0x00002490


	//   ....[9]....
        /*007c*/ 	.word	0x000024b0


	//----- nvinfo : EIATTR_VRC_CTA_INIT_COUNT
	.align		4
.L_1207:
        /*0080*/ 	.byte	0x02, 0x4a
	.zero		1
	.zero		1


	//----- nvinfo : EIATTR_EXIT_INSTR_OFFSETS
	.align		4
        /*0084*/ 	.byte	0x04, 0x1c
        /*0086*/ 	.short	(.L_1209 - .L_1208)


	//   ....[0]....
.L_1208:
        /*0088*/ 	.word	0x00005c80


	//   ....[1]....
        /*008c*/ 	.word	0x00005d20


	//----- nvinfo : EIATTR_MAX_THREADS
	.align		4
.L_1209:
        /*0090*/ 	.byte	0x04, 0x05
        /*0092*/ 	.short	(.L_1211 - .L_1210)
.L_1210:
        /*0094*/ 	.word	0x00000100
        /*0098*/ 	.word	0x00000001
        /*009c*/ 	.word	0x00000001


	//----- nvinfo : EIATTR_CRS_STACK_SIZE
	.align		4
.L_1211:
        /*00a0*/ 	.byte	0x04, 0x1e
        /*00a2*/ 	.short	(.L_1213 - .L_1212)
.L_1212:
        /*00a4*/ 	.word	0x00000000


	//----- nvinfo : EIATTR_CBANK_PARAM_SIZE
	.align		4
.L_1213:
        /*00a8*/ 	.byte	0x03, 0x19
        /*00aa*/ 	.short	0x0128


	//----- nvinfo : EIATTR_PARAM_CBANK
	.align		4
        /*00ac*/ 	.byte	0x04, 0x0a
        /*00ae*/ 	.short	(.L_1215 - .L_1214)
	.align		4
.L_1214:
        /*00b0*/ 	.word	index@(.nv.constant0._ZN10layer_norm13ln_bwd_kernelINS_13Kernel_traitsI13__nv_bfloat16S2_S2_S2_fjLj8192ELj1ELj1ELj8ELj16ENS_18Kernel_traits_baseILj8192ES2_S2_S2_S2_fjLj256EEEEELb0ELb0ELb0ELb0EEEvNS_9BwdParamsE)
        /*00b4*/ 	.short	0x0380
        /*00b6*/ 	.short	0x0128


	//----- nvinfo : EIATTR_SW_WAR
	.align		4
.L_1215:
        /*00b8*/ 	.byte	0x04, 0x36
        /*00ba*/ 	.short	(.L_1217 - .L_1216)
.L_1216:
        /*00bc*/ 	.word	0x00000008
.L_1217:


//--------------------- .nv.info._ZN10layer_norm13ln_bwd_kernelINS_13Kernel_traitsI13__nv_bfloat16S2_S2_S2_fjLj8192ELj1ELj1ELj8ELj16ENS_18Kernel_traits_baseILj8192ES2_S2_S2_S2_fjLj256EEEEELb0ELb0ELb0ELb1EEEvNS_9BwdParamsE --------------------------
	.section	.nv.info._ZN10layer_norm13ln_bwd_kernelINS_13Kernel_traitsI13__nv_bfloat16S2_S2_S2_fjLj8192ELj1ELj1ELj8ELj16ENS_18Kernel_traits_baseILj8192ES2_S2_S2_S2_fjLj256EEEEELb0ELb0ELb0ELb1EEEvNS_9BwdParamsE,"",@"SHT_CUDA_INFO"
	.sectionflags	@""
	.align	4


	//----- nvinfo : EIATTR_CUDA_API_VERSION
	.align		4
        /*0000*/ 	.byte	0x04, 0x37
        /*0002*/ 	.short	(.L_1219 - .L_1218)
.L_1218:
        /*0004*/ 	.word	0x00000082


	//----- nvinfo : EIATTR_KPARAM_INFO
	.align		4
.L_1219:
        /*0008*/ 	.byte	0x04, 0x17
        /*000a*/ 	.short	(.L_1221 - .L_1220)
.L_1220:
        /*000c*/ 	.word	0x00000000
        /*0010*/ 	.short	0x0000
        /*0012*/ 	.short	0x0000
        /*0014*/ 	.byte	0x00, 0xf0, 0xa1, 0x04


	//----- nvinfo : EIATTR_SPARSE_MMA_MASK
	.align		4
.L_1221:
        /*0018*/ 	.byte	0x03, 0x50
        /*001a*/ 	.short	0x0000


	//----- nvinfo : EIATTR_MAXREG_COUNT
	.align		4
        /*001c*/ 	.byte	0x03, 0x1b
        /*001e*/ 	.short	0x00ff


	//----- nvinfo : EIATTR_NUM_BARRIERS
	.align		4
        /*0020*/ 	.byte	0x02, 0x4c
        /*0022*/ 	.byte	0x01
	.zero		1


	//----- nvinfo : EIATTR_MERCURY_ISA_VERSION
	.align		4
        /*0024*/ 	.byte	0x03, 0x5f
        /*0026*/ 	.short	0x0101


	//----- nvinfo : EIATTR_COOP_GROUP_MASK_REGIDS
	.align		4
        /*0028*/ 	.byte	0x04, 0x29
        /*002a*/ 	.short	(.L_1223 - .L_1222)


	//   ....[0]....
.L_1222:
        /*002c*/ 	.word	0xffffffff


	//   ....[1]....
        /*0030*/ 	.word	0xffffffff


	//   ....[2]....
        /*0034*/ 	.word	0xffffffff


	//   ....[3]....
        /*0038*/ 	.word	0xffffffff


	//   ....[4]....
        /*003c*/ 	.word	0xffffffff


	//   ....[5]....
        /*0040*/ 	.word	0xffffffff


	//   ....[6]....
        /*0044*/ 	.word	0xffffffff


	//   ....[7]....
        /*0048*/ 	.word	0xffffffff


	//   ....[8]....
        /*004c*/ 	.word	0xffffffff


	//   ....[9]....
        /*0050*/ 	.word	0xffffffff


	//----- nvinfo : EIATTR_COOP_GROUP_INSTR_OFFSETS
	.align		4
.L_1223:
        /*0054*/ 	.byte	0x04, 0x28
        /*0056*/ 	.short	(.L_1225 - .L_1224)


	//   ....[0]....
.L_1224:
        /*0058*/ 	.word	0x00001bc0


	//   ....[1]....
        /*005c*/ 	.word	0x00001bd0


	//   ....[2]....
        /*0060*/ 	.word	0x00001c00


	//   ....[3]....
        /*0064*/ 	.word	0x00001c10


	//   ....[4]....
        /*0068*/ 	.word	0x00001c40


	//   ....[5]....
        /*006c*/ 	.word	0x00001c50


	//   ....[6]....
        /*0070*/ 	.word	0x00001c90


	//   ....[7]....
        /*0074*/ 	.word	0x00001ca0


	//   ....[8]....
        /*0078*/ 	.word	0x00001d10


	//   ....[9]....
        /*007c*/ 	.word	0x00001d20


	//----- nvinfo : EIATTR_VRC_CTA_INIT_COUNT
	.align		4
.L_1225:
        /*0080*/ 	.byte	0x02, 0x4a
	.zero		1
	.zero		1


	//----- nvinfo : EIATTR_EXIT_INSTR_OFFSETS
	.align		4
        /*0084*/ 	.byte	0x04, 0x1c
        /*0086*/ 	.short	(.L_1227 - .L_1226)


	//   ....[0]....
.L_1226:
        /*0088*/ 	.word	0x00005960


	//----- nvinfo : EIATTR_MAX_THREADS
	.align		4
.L_1227:
        /*008c*/ 	.byte	0x04, 0x05
        /*008e*/ 	.short	(.L_1229 - .L_1228)
.L_1228:
        /*0090*/ 	.word	0x00000100
        /*0094*/ 	.word	0x00000001
        /*0098*/ 	.word	0x00000001


	//----- nvinfo : EIATTR_CBANK_PARAM_SIZE
	.align		4
.L_1229:
        /*009c*/ 	.byte	0x03, 0x19
        /*009e*/ 	.short	0x0128


	//----- nvinfo : EIATTR_PARAM_CBANK
	.align		4
        /*00a0*/ 	.byte	0x04, 0x0a
        /*00a2*/ 	.short	(.L_1231 - .L_1230)
	.align		4
.L_1230:
        /*00a4*/ 	.word	index@(.nv.constant0._ZN10layer_norm13ln_bwd_kernelINS_13Kernel_traitsI13__nv_bfloat16S2_S2_S2_fjLj8192ELj1ELj1ELj8ELj16ENS_18Kernel_traits_baseILj8192ES2_S2_S2_S2_fjLj256EEEEELb0ELb0ELb0ELb1EEEvNS_9BwdParamsE)
        /*00a8*/ 	.short	0x0380
        /*00aa*/ 	.short	0x0128


	//----- nvinfo : EIATTR_SW_WAR
	.align		4
.L_1231:
        /*00ac*/ 	.byte	0x04, 0x36
        /*00ae*/ 	.short	(.L_1233 - .L_1232)
.L_1232:
        /*00b0*/ 	.word	0x00000008
.L_1233:


//--------------------- .nv.info._ZN10layer_norm13ln_bwd_kernelINS_13Kernel_traitsI13__nv_bfloat16S2_S2_S2_fjLj8192ELj1ELj1ELj8ELj16ENS_18Kernel_traits_baseILj8192ES2_S2_S2_S2_fjLj256EEEEELb0ELb0ELb1ELb0EEEvNS_9BwdParamsE --------------------------
	.section	.nv.info._ZN10layer_norm13ln_bwd_kernelINS_13Kernel_traitsI13__nv_bfloat16S2_S2_S2_fjLj8192ELj1ELj1ELj8ELj16ENS_18Kernel_traits_baseILj8192ES2_S2_S2_S2_fjLj256EEEEELb0ELb0ELb1ELb0EEEvNS_9BwdParamsE,"",@"SHT_CUDA_INFO"
	.sectionflags	@""
	.align	4


	//----- nvinfo : EIATTR_CUDA_API_VERSION
	.align		4
        /*0000*/ 	.byte	0x04, 0x37
        /*0002*/ 	.short	(.L_1235 - .L_1234)
.L_1234:
        /*0004*/ 	.word	0x00000082


	//----- nvinfo : EIATTR_KPARAM_INFO
	.align		4
.L_1235:
        /*0008*/ 	.byte	0x04, 0x17
        /*000a*/ 	.short	(.L_1237 - .L_1236)
.L_1236:
        /*000c*/ 	.word	0x00000000
        /*0010*/ 	.short	0x0000
        /*0012*/ 	.short	0x0000
        /*0014*/ 	.byte	0x00, 0xf0, 0xa1, 0x04


	//----- nvinfo : EIATTR_SPARSE_MMA_MASK
	.align		4
.L_1237:
        /*0018*/ 	.byte	0x03, 0x50
        /*001a*/ 	.short	0x0000


	//----- nvinfo : EIATTR_MAXREG_COUNT
	.align		4
        /*001c*/ 	.byte	0x03, 0x1b
        /*001e*/ 	.short	0x00ff


	//----- nvinfo : EIATTR_NUM_BARRIERS
	.align		4
        /*0020*/ 	.byte	0x02, 0x4c
        /*0022*/ 	.byte	0x01
	.zero		1


	//----- nvinfo : EIATTR_MERCURY_ISA_VERSION
	.align		4
        /*0024*/ 	.byte	0x03, 0x5f
        /*0026*/ 	.short	0x0101


	//----- nvinfo : EIATTR_COOP_GROUP_MASK_REGIDS
	.align		4
        /*0028*/ 	.byte	0x04, 0x29
        /*002a*/ 	.short	(.L_1239 - .L_1238)


	//   ....[0]....
.L_1238:
        /*002c*/ 	.word	0xffffffff


	//   ....[1]....
        /*0030*/ 	.word	0xffffffff


	//   ....[2]....
        /*0034*/ 	.word	0xffffffff


	//   ....[3]....
        /*0038*/ 	.word	0xffffffff


	//   ....[4]....
        /*003c*/ 	.word	0xffffffff


	//   ....[5]....
        /*0040*/ 	.word	0xffffffff


	//   ....[6]....
        /*0044*/ 	.word	0xffffffff


	//   ....[7]....
        /*0048*/ 	.word	0xffffffff


	//   ....[8]....
        /*004c*/ 	.word	0xffffffff


	//   ....[9]....
        /*0050*/ 	.word	0xffffffff


	//----- nvinfo : EIATTR_COOP_GROUP_INSTR_OFFSETS
	.align		4
.L_1239:
        /*0054*/ 	.byte	0x04, 0x28
        /*0056*/ 	.short	(.L_1241 - .L_1240)


	//   ....[0]....
.L_1240:
        /*0058*/ 	.word	0x00002560


	//   ....[1]....
        /*005c*/ 	.word	0x00002580


	//   ....[2]....
        /*0060*/ 	.word	0x000025c0


	//   ....[3]....
        /*0064*/ 	.word	0x000025d0


	//   ....[4]....
        /*0068*/ 	.word	0x00002610


	//   ....[5]....
        /*006c*/ 	.word	0x00002620


	//   ....[6]....
        /*0070*/ 	.word	0x00002650


	//   ....[7]....
        /*0074*/ 	.word	0x00002660


	//   ....[8]....
        /*0078*/ 	.word	0x00002690


	//   ....[9]....
        /*007c*/ 	.word	0x000026a0


	//----- nvinfo : EIATTR_VRC_CTA_INIT_COUNT
	.align		4
.L_1241:
        /*0080*/ 	.byte	0x02, 0x4a
	.zero		1
	.zero		1


	//----- nvinfo : EIATTR_EXIT_INSTR_OFFSETS
	.align		4
        /*0084*/ 	.byte	0x04, 0x1c
        /*0086*/ 	.short	(.L_1243 - .L_1242)


	//   ....[0]....
.L_1242:
        /*0088*/ 	.word	0x000079b0


	//   ....[1]....
        /*008c*/ 	.word	0x00007a50


	//----- nvinfo : EIATTR_MAX_THREADS
	.align		4
.L_1243:
        /*0090*/ 	.byte	0x04, 0x05
        /*0092*/ 	.short	(.L_1245 - .L_1244)
.L_1244:
        /*0094*/ 	.word	0x00000100
        /*0098*/ 	.word	0x00000001
        /*009c*/ 	.word	0x00000001


	//----- nvinfo : EIATTR_CRS_STACK_SIZE
	.align		4
.L_1245:
        /*00a0*/ 	.byte	0x04, 0x1e
        /*00a2*/ 	.short	(.L_1247 - .L_1246)
.L_1246:
        /*00a4*/ 	.word	0x00000000


	//----- nvinfo : EIATTR_CBANK_PARAM_SIZE
	.align		4
.L_1247:
        /*00a8*/ 	.byte	0x03, 0x19
        /*00aa*/ 	.short	0x0128


	//----- nvinfo : EIATTR_PARAM_CBANK
	.align		4
        /*00ac*/ 	.byte	0x04, 0x0a
        /*00ae*/ 	.short	(.L_1249 - .L_1248)
	.align		4
.L_1248:
        /*00b0*/ 	.word	index@(.nv.constant0._ZN10layer_norm13ln_bwd_kernelINS_13Kernel_traitsI13__nv_bfloat16S2_S2_S2_fjLj8192ELj1ELj1ELj8ELj16ENS_18Kernel_traits_baseILj8192ES2_S2_S2_S2_fjLj256EEEEELb0ELb0ELb1ELb0EEEvNS_9BwdParamsE)
        /*00b4*/ 	.short	0x0380
        /*00b6*/ 	.short	0x0128


	//----- nvinfo : EIATTR_SW_WAR
	.align		4
.L_1249:
        /*00b8*/ 	.byte	0x04, 0x36
        /*00ba*/ 	.short	(.L_1251 - .L_1250)
.L_1250:
        /*00bc*/ 	.word	0x00000008
.L_1251:


//--------------------- .nv.info._ZN10layer_norm13ln_bwd_kernelINS_13Kernel_traitsI13__nv_bfloat16S2_S2_S2_fjLj8192ELj1ELj1ELj8ELj16ENS_18Kernel_traits_baseILj8192ES2_S2_S2_S2_fjLj256EEEEELb0ELb0ELb1ELb1EEEvNS_9BwdParamsE --------------------------
	.section	.nv.info._ZN10layer_norm13ln_bwd_kernelINS_13Kernel_traitsI13__nv_bfloat16S2_S2_S2_fjLj8192ELj1ELj1ELj8ELj16ENS_18Kernel_traits_baseILj8192ES2_S2_S2_S2_fjLj256EEEEELb0ELb0ELb1ELb1EEEvNS_9BwdParamsE,"",@"SHT_CUDA_INFO"
	.sectionflags	@""
	.align	4


	//----- nvinfo : EIATTR_CUDA_API_VERSION
	.align		4
        /*0000*/ 	.byte	0x04, 0x37
        /*0002*/ 	.short	(.L_1253 - .L_1252)
.L_1252:
        /*0004*/ 	.word	0x00000082


	//----- nvinfo : EIATTR_KPARAM_INFO
	.align		4
.L_1253:
        /*0008*/ 	.byte	0x04, 0x17
        /*000a*/ 	.short	(.L_1255 - .L_1254)
.L_1254:
        /*000c*/ 	.word	0x00000000
        /*0010*/ 	.short	0x0000
        /*0012*/ 	.short	0x0000
        /*0014*/ 	.byte	0x00, 0xf0, 0xa1, 0x04


	//----- nvinfo : EIATTR_SPARSE_MMA_MASK
	.align		4
.L_1255:
        /*0018*/ 	.byte	0x03, 0x50
        /*001a*/ 	.short	0x0000


	//----- nvinfo : EIATTR_MAXREG_COUNT
	.align		4
        /*001c*/ 	.byte	0x03, 0x1b
        /*001e*/ 	.short	0x00ff


	//----- nvinfo : EIATTR_NUM_BARRIERS
	.align		4
        /*0020*/ 	.byte	0x02, 0x4c
        /*0022*/ 	.byte	0x01
	.zero		1


	//----- nvinfo : EIATTR_MERCURY_ISA_VERSION
	.align		4
        /*0024*/ 	.byte	0x03, 0x5f
        /*0026*/ 	.short	0x0101


	//----- nvinfo : EIATTR_COOP_GROUP_MASK_REGIDS
	.align		4
        /*0028*/ 	.byte	0x04, 0x29
        /*002a*/ 	.short	(.L_1257 - .L_1256)


	//   ....[0]....
.L_1256:
        /*002c*/ 	.word	0xffffffff


	//   ....[1]....
        /*0030*/ 	.word	0xffffffff


	//   ....[2]....
        /*0034*/ 	.word	0xffffffff


	//   ....[3]....
        /*0038*/ 	.word	0xffffffff


	//   ....[4]....
        /*003c*/ 	.word	0xffffffff


	//   ....[5]....
        /*0040*/ 	.word	0xffffffff


	//   ....[6]....
        /*0044*/ 	.word	0xffffffff


	//   ....[7]....
        /*0048*/ 	.word	0xffffffff


	//   ....[8]....
        /*004c*/ 	.word	0xffffffff


	//   ....[9]....
        /*0050*/ 	.word	0xffffffff


	//----- nvinfo : EIATTR_COOP_GROUP_INSTR_OFFSETS
	.align		4
.L_1257:
        /*0054*/ 	.byte	0x04, 0x28
        /*0056*/ 	.short	(.L_1259 - .L_1258)


	//   ....[0]....
.L_1258:
        /*0058*/ 	.word	0x00001fd0


	//   ....[1]....
        /*005c*/ 	.word	0x00001ff0


	//   ....[2]....
        /*0060*/ 	.word	0x00002030


	//   ....[3]....
        /*0064*/ 	.word	0x00002040


	//   ....[4]....
        /*0068*/ 	.word	0x00002080


	//   ....[5]....
        /*006c*/ 	.word	0x00002090


	//   ....[6]....
        /*0070*/ 	.word	0x000020c0


	//   ....[7]....
        /*0074*/ 	.word	0x000020d0


	//   ....[8]....
        /*0078*/ 	.word	0x00002100


	//   ....[9]....
        /*007c*/ 	.word	0x00002110


	//----- nvinfo : EIATTR_VRC_CTA_INIT_COUNT
	.align		4
.L_1259:
        /*0080*/ 	.byte	0x02, 0x4a
	.zero		1
	.zero		1


	//----- nvinfo : EIATTR_EXIT_INSTR_OFFSETS
	.align		4
        /*0084*/ 	.byte	0x04, 0x1c
        /*0086*/ 	.short	(.L_1261 - .L_1260)


	//   ....[0]....
.L_1260:
        /*0088*/ 	.word	0x00007180


	//----- nvinfo : EIATTR_MAX_THREADS
	.align		4
.L_1261:
        /*008c*/ 	.byte	0x04, 0x05
        /*008e*/ 	.short	(.L_1263 - .L_1262)
.L_1262:
        /*0090*/ 	.word	0x00000100
        /*0094*/ 	.word	0x00000001
        /*0098*/ 	.word	0x00000001


	//----- nvinfo : EIATTR_CRS_STACK_SIZE
	.align		4
.L_1263:
        /*009c*/ 	.byte	0x04, 0x1e
        /*009e*/ 	.short	(.L_1265 - .L_1264)
.L_1264:
        /*00a0*/ 	.word	0x00000000


	//----- nvinfo : EIATTR_CBANK_PARAM_SIZE
	.align		4
.L_1265:
        /*00a4*/ 	.byte	0x03, 0x19
        /*00a6*/ 	.short	0x0128


	//----- nvinfo : EIATTR_PARAM_CBANK
	.align		4
        /*00a8*/ 	.byte	0x04, 0x0a
        /*00aa*/ 	.short	(.L_1267 - .L_1266)
	.align		4
.L_1266:
        /*00ac*/ 	.word	index@(.nv.constant0._ZN10layer_norm13ln_bwd_kernelINS_13Kernel_traitsI13__nv_bfloat16S2_S2_S2_fjLj8192ELj1ELj1ELj8ELj16ENS_18Kernel_traits_baseILj8192ES2_S2_S2_S2_fjLj256EEEEELb0ELb0ELb1ELb1EEEvNS_9BwdParamsE)
        /*00b0*/ 	.short	0x0380
        /*00b2*/ 	.short	0x0128


	//----- nvinfo : EIATTR_SW_WAR
	.align		4
.L_1267:
        /*00b4*/ 	.byte	0x04, 0x36
        /*00b6*/ 	.short	(.L_1269 - .L_1268)
.L_1268:
        /*00b8*/ 	.word	0x00000008
.L_1269:


//--------------------- .nv.info._ZN10layer_norm13ln_bwd_kernelINS_13Kernel_traitsI13__nv_bfloat16S2_S2_S2_fjLj8192ELj1ELj1ELj8ELj16ENS_18Kernel_traits_baseILj8192ES2_S2_S2_S2_fjLj256EEEEELb0ELb1ELb0ELb0EEEvNS_9BwdParamsE --------------------------
	.section	.nv.info._ZN10layer_norm13ln_bwd_kernelINS_13Kernel_traitsI13__nv_bfloat16S2_S2_S2_fjLj8192ELj1ELj1ELj8ELj16ENS_18Kernel_traits_baseILj8192ES2_S2_S2_S2_fjLj256EEEEELb0ELb1ELb0ELb0EEEvNS_9BwdParamsE,"",@"SHT_CUDA_INFO"
	.sectionflags	@""
	.align	4


	//----- nvinfo : EIATTR_CUDA_API_VERSION
	.align		4
        /*0000*/ 	.byte	0x04, 0x37
        /*0002*/ 	.short	(.L_1271 - .L_1270)
.L_1270:
        /*0004*/ 	.word	0x00000082


	//----- nvinfo : EIATTR_KPARAM_INFO
	.align		4
.L_1271:
        /*0008*/ 	.byte	0x04, 0x17
        /*000a*/ 	.short	(.L_1273 - .L_1272)
.L_1272:
        /*000c*/ 	.word	0x00000000
        /*0010*/ 	.short	0x0000
        /*0012*/ 	.short	0x0000
        /*0014*/ 	.byte	0x00, 0xf0, 0xa1, 0x04


	//----- nvinfo : EIATTR_SPARSE_MMA_MASK
	.align		4
.L_1273:
        /*0018*/ 	.byte	0x03, 0x50
        /*001a*/ 	.short	0x0000


	//----- nvinfo : EIATTR_MAXREG_COUNT
	.align		4
        /*001c*/ 	.byte	0x03, 0x1b
        /*001e*/ 	.short	0x00ff


	//----- nvinfo : EIATTR_NUM_BARRIERS
	.align		4
        /*0020*/ 	.byte	0x02, 0x4c
        /*0022*/ 	.byte	0x01
	.zero		1


	//----- nvinfo : EIATTR_MERCURY_ISA_VERSION
	.align		4
        /*0024*/ 	.byte	0x03, 0x5f
        /*0026*/ 	.short	0x0101


	//----- nvinfo : EIATTR_COOP_GROUP_MASK_REGIDS
	.align		4
        /*0028*/ 	.byte	0x04, 0x29
        /*002a*/ 	.short	(.L_1275 - .L_1274)


	//   ....[0]....
.L_1274:
        /*002c*/ 	.word	0xffffffff


	//   ....[1]....
        /*0030*/ 	.word	0xffffffff


	//   ....[2]....
        /*0034*/ 	.word	0xffffffff


	//   ....[3]....
        /*0038*/ 	.word	0xffffffff


	//   ....[4]....
        /*003c*/ 	.word	0xffffffff


	//   ....[5]....
        /*0040*/ 	.word	0xffffffff


	//   ....[6]....
        /*0044*/ 	.word	0xffffffff


	//   ....[7]....
        /*0048*/ 	.word	0xffffffff


	//   ....[8]....
        /*004c*/ 	.word	0xffffffff


	//   ....[9]....
        /*0050*/ 	.word	0xffffffff


	//----- nvinfo : EIATTR_COOP_GROUP_INSTR_OFFSETS
	.align		4
.L_1275:
        /*0054*/ 	.byte	0x04, 0x28
        /*0056*/ 	.short	(.L_1277 - .L_1276)


	//   ....[0]....
.L_1276:
        /*0058*/ 	.word	0x00002750


	//   ....[1]....
        /*005c*/ 	.word	0x00002780


	//   ....[2]....
        /*0060*/ 	.word	0x000027b0


	//   ....[3]....
        /*0064*/ 	.word	0x000027c0


	//   ....[4]....
        /*0068*/ 	.word	0x000027f0


	//   ....[5]....
        /*006c*/ 	.word	0x00002800


	//   ....[6]....
        /*0070*/ 	.word	0x00002830


	//   ....[7]....
        /*0074*/ 	.word	0x00002840


	//   ....[8]....
        /*0078*/ 	.word	0x00002870


	//   ....[9]....
        /*007c*/ 	.word	0x00002880


	//----- nvinfo : EIATTR_VRC_CTA_INIT_COUNT
	.align		4
.L_1277:
        /*0080*/ 	.byte	0x02, 0x4a
	.zero		1
	.zero		1


	//----- nvinfo : EIATTR_EXIT_INSTR_OFFSETS
	.align		4
        /*0084*/ 	.byte	0x04, 0x1c
        /*0086*/ 	.short	(.L_1279 - .L_1278)


	//   ....[0]....
.L_1278:
        /*0088*/ 	.word	0x00008910


	//   ....[1]....
        /*008c*/ 	.word	0x000089e0


	//----- nvinfo : EIATTR_MAX_THREADS
	.align		4
.L_1279:
        /*0090*/ 	.byte	0x04, 0x05
        /*0092*/ 	.short	(.L_1281 - .L_1280)
.L_1280:
        /*0094*/ 	.word	0x00000100
        /*0098*/ 	.word	0x00000001
        /*009c*/ 	.word	0x00000001


	//----- nvinfo : EIATTR_CRS_STACK_SIZE
	.align		4
.L_1281:
        /*00a0*/ 	.byte	0x04, 0x1e
        /*00a2*/ 	.short	(.L_1283 - .L_1282)
.L_1282:
        /*00a4*/ 	.word	0x00000000


	//----- nvinfo : EIATTR_CBANK_PARAM_SIZE
	.align		4
.L_1283:
        /*00a8*/ 	.byte	0x03, 0x19
        /*00aa*/ 	.short	0x0128


	//----- nvinfo : EIATTR_PARAM_CBANK
	.align		4
        /*00ac*/ 	.byte	0x04, 0x0a
        /*00ae*/ 	.short	(.L_1285 - .L_1284)
	.align		4
.L_1284:
        /*00b0*/ 	.word	index@(.nv.constant0._ZN10layer_norm13ln_bwd_kernelINS_13Kernel_traitsI13__nv_bfloat16S2_S2_S2_fjLj8192ELj1ELj1ELj8ELj16ENS_18Kernel_traits_baseILj8192ES2_S2_S2_S2_fjLj256EEEEELb0ELb1ELb0ELb0EEEvNS_9BwdParamsE)
        /*00b4*/ 	.short	0x0380
        /*00b6*/ 	.short	0x0128


	//----- nvinfo : EIATTR_SW_WAR
	.align		4
.L_1285:
        /*00b8*/ 	.byte	0x04, 0x36
        /*00ba*/ 	.short	(.L_1287 - .L_1286)
.L_1286:
        /*00bc*/ 	.word	0x00000008
.L_1287:


//--------------------- .nv.info._ZN10layer_norm13ln_bwd_kernelINS_13Kernel_traitsI13__nv_bfloat16S2_S2_S2_fjLj8192ELj1ELj1ELj8ELj16ENS_18Kernel_traits_baseILj8192ES2_S2_S2_S2_fjLj256EEEEELb0ELb1ELb0ELb1EEEvNS_9BwdParamsE --------------------------
	.section	.nv.info._ZN10layer_norm13ln_bwd_kernelINS_13Kernel_traitsI13__nv_bfloat16S2_S2_S2_fjLj8192ELj1ELj1ELj8ELj16ENS_18Kernel_traits_baseILj8192ES2_S2_S2_S2_fjLj256EEEEELb0ELb1ELb0ELb1EEEvNS_9BwdParamsE,"",@"SHT_CUDA_INFO"
	.sectionflags	@""
	.align	4


	//----- nvinfo : EIATTR_CUDA_API_VERSION
	.align		4
        /*0000*/ 	.byte	0x04, 0x37
        /*0002*/ 	.short	(.L_1289 - .L_1288)
.L_1288:
        /*0004*/ 	.word	0x00000082


	//----- nvinfo : EIATTR_KPARAM_INFO
	.align		4
.L_1289:
        /*0008*/ 	.byte	0x04, 0x17
        /*000a*/ 	.short	(.L_1291 - .L_1290)
.L_1290:
        /*000c*/ 	.word	0x00000000
        /*0010*/ 	.short	0x0000
        /*0012*/ 	.short	0x0000
        /*0014*/ 	.byte	0x00, 0xf0, 0xa1, 0x04


	//----- nvinfo : EIATTR_SPARSE_MMA_MASK
	.align		4
.L_1291:
        /*0018*/ 	.byte	0x03, 0x50
        /*001a*/ 	.short	0x0000


	//----- nvinfo : EIATTR_MAXREG_COUNT
	.align		4
        /*001c*/ 	.byte	0x03, 0x1b
        /*001e*/ 	.short	0x00ff


	//----- nvinfo : EIATTR_NUM_BARRIERS
	.align		4
        /*0020*/ 	.byte	0x02, 0x4c
        /*0022*/ 	.byte	0x01
	.zero		1


	//----- nvinfo : EIATTR_MERCURY_ISA_VERSION
	.align		4
        /*0024*/ 	.byte	0x03, 0x5f
        /*0026*/ 	.short	0x0101


	//----- nvinfo : EIATTR_COOP_GROUP_MASK_REGIDS
	.align		4
        /*0028*/ 	.byte	0x04, 0x29
        /*002a*/ 	.short	(.L_1293 - .L_1292)


	//   ....[0]....
.L_1292:
        /*002c*/ 	.word	0xffffffff


	//   ....[1]....
        /*0030*/ 	.word	0xffffffff


	//   ....[2]....
        /*0034*/ 	.word	0xffffffff


	//   ....[3]....
        /*0038*/ 	.word	0xffffffff


	//   ....[4]....
        /*003c*/ 	.word	0xffffffff


	//   ....[5]....
        /*0040*/ 	.word	0xffffffff


	//   ....[6]....
        /*0044*/ 	.word	0xffffffff


	//   ....[7]....
        /*0048*/ 	.word	0xffffffff


	//   ....[8]....
        /*004c*/ 	.word	0xffffffff


	//   ....[9]....
        /*0050*/ 	.word	0xffffffff


	//----- nvinfo : EIATTR_COOP_GROUP_INSTR_OFFSETS
	.align		4
.L_1293:
        /*0054*/ 	.byte	0x04, 0x28
        /*0056*/ 	.short	(.L_1295 - .L_1294)


	//   ....[0]....
.L_1294:
        /*0058*/ 	.word	0x00002190


	//   ....[1]....
        /*005c*/ 	.word	0x000022c0


	//   ....[2]....
        /*0060*/ 	.word	0x000022d0


	//   ....[3]....
        /*0064*/ 	.word	0x00002300


	//   ....[4]....
        /*0068*/ 	.word	0x00002310


	//   ....[5]....
        /*006c*/ 	.word	0x00002340


	//   ....[6]....
        /*0070*/ 	.word	0x00002350


	//   ....[7]....
        /*0074*/ 	.word	0x00002370


	//   ....[8]....
        /*0078*/ 	.word	0x00002390


	//   ....[9]....
        /*007c*/ 	.word	0x000023c0


	//----- nvinfo : EIATTR_VRC_CTA_INIT_COUNT
	.align		4
.L_1295:
        /*0080*/ 	.byte	0x02, 0x4a
	.zero		1
	.zero		1


	//----- nvinfo : EIATTR_EXIT_INSTR_OFFSETS
	.align		4
        /*0084*/ 	.byte	0x04, 0x1c
        /*0086*/ 	.short	(.L_1297 - .L_1296)


	//   ....[0]....
.L_1296:
        /*0088*/ 	.word	0x00008880


	//----- nvinfo : EIATTR_MAX_THREADS
	.align		4
.L_1297:
        /*008c*/ 	.byte	0x04, 0x05
        /*008e*/ 	.short	(.L_1299 - .L_1298)
.L_1298:
        /*0090*/ 	.word	0x00000100
        /*0094*/ 	.word	0x00000001
        /*0098*/ 	.word	0x00000001


	//----- nvinfo : EIATTR_CRS_STACK_SIZE
	.align		4
.L_1299:
        /*009c*/ 	.byte	0x04, 0x1e
        /*009e*/ 	.short	(.L_1301 - .L_1300)
.L_1300:
        /*00a0*/ 	.word	0x00000000


	//----- nvinfo : EIATTR_CBANK_PARAM_SIZE
	.align		4
.L_1301:
        /*00a4*/ 	.byte	0x03, 0x19
        /*00a6*/ 	.short	0x0128


	//----- nvinfo : EIATTR_PARAM_CBANK
	.align		4
        /*00a8*/ 	.byte	0x04, 0x0a
        /*00aa*/ 	.short	(.L_1303 - .L_1302)
	.align		4
.L_1302:
        /*00ac*/ 	.word	index@(.nv.constant0._ZN10layer_norm13ln_bwd_kernelINS_13Kernel_traitsI13__nv_bfloat16S2_S2_S2_fjLj8192ELj1ELj1ELj8ELj16ENS_18Kernel_traits_baseILj8192ES2_S2_S2_S2_fjLj256EEEEELb0ELb1ELb0ELb1EEEvNS_9BwdParamsE)
        /*00b0*/ 	.short	0x0380
        /*00b2*/ 	.short	0x0128


	//----- nvinfo : EIATTR_SW_WAR
	.align		4
.L_1303:
        /*00b4*/ 	.byte	0x04, 0x36
        /*00b6*/ 	.short	(.L_1305 - .L_1304)
.L_1304:
        /*00b8*/ 	.word	0x00000008
.L_1305:


//--------------------- .nv.info._ZN10layer_norm13ln_bwd_kernelINS_13Kernel_traitsI13__nv_bfloat16S2_S2_S2_fjLj8192ELj1ELj1ELj8ELj16ENS_18Kernel_traits_baseILj8192ES2_S2_S2_S2_fjLj256EEEEELb0ELb1ELb1ELb0EEEvNS_9BwdParamsE --------------------------
	.section	.nv.info._ZN10layer_norm13ln_bwd_kernelINS_13Kernel_traitsI13__nv_bfloat16S2_S2_S2_fjLj8192ELj1ELj1ELj8ELj16ENS_18Kernel_traits_baseILj8192ES2_S2_S2_S2_fjLj256EEEEELb0ELb1ELb1ELb0EEEvNS_9BwdParamsE,"",@"SHT_CUDA_INFO"
	.sectionflags	@""
	.align	4


	//----- nvinfo : EIATTR_CUDA_API_VERSION
	.align		4
        /*0000*/ 	.byte	0x04, 0x37
        /*0002*/ 	.short	(.L_1307 - .L_1306)
.L_1306:
        /*0004*/ 	.word	0x00000082


	//----- nvinfo : EIATTR_KPARAM_INFO
	.align		4
.L_1307:
        /*0008*/ 	.byte	0x04, 0x17
        /*000a*/ 	.short	(.L_1309 - .L_1308)
.L_1308:
        /*000c*/ 	.word	0x00000000
        /*0010*/ 	.short	0x0000
        /*0012*/ 	.short	0x0000
        /*0014*/ 	.byte	0x00, 0xf0, 0xa1, 0x04


	//----- nvinfo : EIATTR_SPARSE_MMA_MASK
	.align		4
.L_1309:
        /*0018*/ 	.byte	0x03, 0x50
        /*001a*/ 	.short	0x0000


	//----- nvinfo : EIATTR_MAXREG_COUNT
	.align		4
        /*001c*/ 	.byte	0x03, 0x1b
        /*001e*/ 	.short	0x00ff


	//----- nvinfo : EIATTR_NUM_BARRIERS
	.align		4
        /*0020*/ 	.byte	0x02, 0x4c
        /*0022*/ 	.byte	0x01
	.zero		1


	//----- nvinfo : EIATTR_ANNOTATIONS
	.align		4
        /*0024*/ 	.byte	0x04, 0x55
        /*0026*/ 	.short	(.L_1311 - .L_1310)


	//   ....[0]....
.L_1310:
        /*0028*/ 	.word	0x00000001
        /*002c*/ 	.byte	0x30, 0x06, 0x00, 0x00, 0x01, 0x00, 0x00, 0x00, 0x70, 0x06, 0x00, 0x00, 0x01, 0x00, 0x00, 0x00
        /*003c*/ 	.byte	0xb0, 0x06, 0x00, 0x00, 0x01, 0x00, 0x00, 0x00, 0xe0, 0x0d, 0x00, 0x00, 0x01, 0x00, 0x00, 0x00
        /*004c*/ 	.byte	0xf0, 0x0d, 0x00, 0x00, 0x01, 0x00, 0x00, 0x00, 0x10, 0x0e, 0x00, 0x00


	//----- nvinfo : EIATTR_MERCURY_ISA_VERSION
	.align		4
.L_1311:
        /*0058*/ 	.byte	0x03, 0x5f
        /*005a*/ 	.short	0x0101


	//----- nvinfo : EIATTR_COOP_GROUP_MASK_REGIDS
	.align		4
        /*005c*/ 	.byte	0x04, 0x29
        /*005e*/ 	.short	(.L_1313 - .L_1312)


	//   ....[0]....
.L_1312:
        /*0060*/ 	.word	0xffffffff


	//   ....[1]....
        /*0064*/ 	.word	0xffffffff


	//   ....[2]....
        /*0068*/ 	.word	0xffffffff


	//   ....[3]....
        /*006c*/ 	.word	0xffffffff


	//   ....[4]....
        /*0070*/ 	.word	0xffffffff


	//   ....[5]....
        /*0074*/ 	.word	0xffffffff


	//   ....[6]....
        /*0078*/ 	.word	0xffffffff


	//   ....[7]....
        /*007c*/ 	.word	0xffffffff


	//   ....[8]....
        /*0080*/ 	.word	0xffffffff


	//   ....[9]....
        /*0084*/ 	.word	0xffffffff


	//----- nvinfo : EIATTR_COOP_GROUP_INSTR_OFFSETS
	.align		4
.L_1313:
        /*0088*/ 	.byte	0x04, 0x28
        /*008a*/ 	.short	(.L_1315 - .L_1314)


	//   ....[0]....
.L_1314:
        /*008c*/ 	.word	0x00002a50


	//   ....[1]....
        /*0090*/ 	.word	0x00002a70


	//   ....[2]....
        /*0094*/ 	.word	0x00002ab0


	//   ....[3]....
        /*0098*/ 	.word	0x00002ac0


	//   ....[4]....
        /*009c*/ 	.word	0x00002b00


	//   ....[5]....
        /*00a0*/ 	.word	0x00002b10


	//   ....[6]....
        /*00a4*/ 	.word	0x00002b40


	//   ....[7]....
        /*00a8*/ 	.word	0x00002b50


	//   ....[8]....
        /*00ac*/ 	.word	0x00002b80


	//   ....[9]....
        /*00b0*/ 	.word	0x00002b90


	//----- nvinfo : EIATTR_VRC_CTA_INIT_COUNT
	.align		4
.L_1315:
        /*00b4*/ 	.byte	0x02, 0x4a
	.zero		1
	.zero		1


	//----- nvinfo : EIATTR_EXIT_INSTR_OFFSETS
	.align		4
        /*00b8*/ 	.byte	0x04, 0x1c
        /*00ba*/ 	.short	(.L_1317 - .L_1316)


	//   ....[0]....
.L_1316:
        /*00bc*/ 	.word	0x0000a540


	//   ....[1]....
        /*00c0*/ 	.word	0x0000a610


	//----- nvinfo : EIATTR_MAX_THREADS
	.align		4
.L_1317:
        /*00c4*/ 	.byte	0x04, 0x05
        /*00c6*/ 	.short	(.L_1319 - .L_1318)
.L_1318:
        /*00c8*/ 	.word	0x00000100
        /*00cc*/ 	.word	0x00000001
        /*00d0*/ 	.word	0x00000001


	//----- nvinfo : EIATTR_CRS_STACK_SIZE
	.align		4
.L_1319:
        /*00d4*/ 	.byte	0x04, 0x1e
        /*00d6*/ 	.short	(.L_1321 - .L_1320)
.L_1320:
        /*00d8*/ 	.word	0x00000000


	//----- nvinfo : EIATTR_CBANK_PARAM_SIZE
	.align		4
.L_1321:
        /*00dc*/ 	.byte	0x03, 0x19
        /*00de*/ 	.short	0x0128


	//----- nvinfo : EIATTR_PARAM_CBANK
	.align		4
        /*00e0*/ 	.byte	0x04, 0x0a
        /*00e2*/ 	.short	(.L_1323 - .L_1322)
	.align		4
.L_1322:
        /*00e4*/ 	.word	index@(.nv.constant0._ZN10layer_norm13ln_bwd_kernelINS_13Kernel_traitsI13__nv_bfloat16S2_S2_S2_fjLj8192ELj1ELj1ELj8ELj16ENS_18Kernel_traits_baseILj8192ES2_S2_S2_S2_fjLj256EEEEELb0ELb1ELb1ELb0EEEvNS_9BwdParamsE)
        /*00e8*/ 	.short	0x0380
        /*00ea*/ 	.short	0x0128


	//----- nvinfo : EIATTR_SW_WAR
	.align		4
.L_1323:
        /*00ec*/ 	.byte	0x04, 0x36
        /*00ee*/ 	.short	(.L_1325 - .L_1324)
.L_1324:
        /*00f0*/ 	.word	0x00000008
.L_1325:


//--------------------- .nv.info._ZN10layer_norm13ln_bwd_kernelINS_13Kernel_traitsI13__nv_bfloat16S2_S2_S2_fjLj8192ELj1ELj1ELj8ELj16ENS_18Kernel_traits_baseILj8192ES2_S2_S2_S2_fjLj256EEEEELb0ELb1ELb1ELb1EEEvNS_9BwdParamsE --------------------------
	.section	.nv.info._ZN10layer_norm13ln_bwd_kernelINS_13Kernel_traitsI13__nv_bfloat16S2_S2_S2_fjLj8192ELj1ELj1ELj8ELj16ENS_18Kernel_traits_baseILj8192ES2_S2_S2_S2_fjLj256EEEEELb0ELb1ELb1ELb1EEEvNS_9BwdParamsE,"",@"SHT_CUDA_INFO"
	.sectionflags	@""
	.align	4


	//----- nvinfo : EIATTR_CUDA_API_VERSION
	.align		4
        /*0000*/ 	.byte	0x04, 0x37
        /*0002*/ 	.short	(.L_1327 - .L_1326)
.L_1326:
        /*0004*/ 	.word	0x00000082


	//----- nvinfo : EIATTR_KPARAM_INFO
	.align		4
.L_1327:
        /*0008*/ 	.byte	0x04, 0x17
        /*000a*/ 	.short	(.L_1329 - .L_1328)
.L_1328:
        /*000c*/ 	.word	0x00000000
        /*0010*/ 	.short	0x0000
        /*0012*/ 	.short	0x0000
        /*0014*/ 	.byte	0x00, 0xf0, 0xa1, 0x04


	//----- nvinfo : EIATTR_SPARSE_MMA_MASK
	.align		4
.L_1329:
        /*0018*/ 	.byte	0x03, 0x50
        /*001a*/ 	.short	0x0000


	//----- nvinfo : EIATTR_MAXREG_COUNT
	.align		4
        /*001c*/ 	.byte	0x03, 0x1b
        /*001e*/ 	.short	0x00ff


	//----- nvinfo : EIATTR_NUM_BARRIERS
	.align		4
        /*0020*/ 	.byte	0x02, 0x4c
        /*0022*/ 	.byte	0x01
	.zero		1


	//----- nvinfo : EIATTR_MERCURY_ISA_VERSION
	.align		4
        /*0024*/ 	.byte	0x03, 0x5f
        /*0026*/ 	.short	0x0101


	//----- nvinfo : EIATTR_COOP_GROUP_MASK_REGIDS
	.align		4
        /*0028*/ 	.byte	0x04, 0x29
        /*002a*/ 	.short	(.L_1331 - .L_1330)


	//   ....[0]....
.L_1330:
        /*002c*/ 	.word	0xffffffff


	//   ....[1]....
        /*0030*/ 	.word	0xffffffff


	//   ....[2]....
        /*0034*/ 	.word	0xffffffff


	//   ....[3]....
        /*0038*/ 	.word	0xffffffff


	//   ....[4]....
        /*003c*/ 	.word	0xffffffff


	//   ....[5]....
        /*0040*/ 	.word	0xffffffff


	//   ....[6]....
        /*0044*/ 	.word	0xffffffff


	//   ....[7]....
        /*0048*/ 	.word	0xffffffff


	//   ....[8]....
        /*004c*/ 	.word	0xffffffff


	//   ....[9]....
        /*0050*/ 	.word	0xffffffff


	//----- nvinfo : EIATTR_COOP_GROUP_INSTR_OFFSETS
	.align		4
.L_1331:
        /*0054*/ 	.byte	0x04, 0x28
        /*0056*/ 	.short	(.L_1333 - .L_1332)


	//   ....[0]....
.L_1332:
        /*0058*/ 	.word	0x00002250


	//   ....[1]....
        /*005c*/ 	.word	0x00002270


	//   ....[2]....
        /*0060*/ 	.word	0x000022b0


	//   ....[3]....
        /*0064*/ 	.word	0x000022c0


	//   ....[4]....
        /*0068*/ 	.word	0x00002300


	//   ....[5]....
        /*006c*/ 	.word	0x00002310


	//   ....[6]....
        /*0070*/ 	.word	0x00002340


	//   ....[7]....
        /*0074*/ 	.word	0x00002350


	//   ....[8]....
        /*0078*/ 	.word	0x00002380


	//   ....[9]....
        /*007c*/ 	.word	0x00002390


	//----- nvinfo : EIATTR_VRC_CTA_INIT_COUNT
	.align		4
.L_1333:
        /*0080*/ 	.byte	0x02, 0x4a
	.zero		1
	.zero		1


	//----- nvinfo : EIATTR_EXIT_INSTR_OFFSETS
	.align		4
        /*0084*/ 	.byte	0x04, 0x1c
        /*0086*/ 	.short	(.L_1335 - .L_1334)


	//   ....[0]....
.L_1334:
        /*0088*/ 	.word	0x000099c0


	//----- nvinfo : EIATTR_MAX_THREADS
	.align		4
.L_1335:
        /*008c*/ 	.byte	0x04, 0x05
        /*008e*/ 	.short	(.L_1337 - .L_1336)
.L_1336:
        /*0090*/ 	.word	0x00000100
        /*0094*/ 	.word	0x00000001
        /*0098*/ 	.word	0x00000001


	//----- nvinfo : EIATTR_CRS_STACK_SIZE
	.align		4
.L_1337:
        /*009c*/ 	.byte	0x04, 0x1e
        /*009e*/ 	.short	(.L_1339 - .L_1338)
.L_1338:
        /*00a0*/ 	.word	0x00000000


	//----- nvinfo : EIATTR_CBANK_PARAM_SIZE
	.align		4
.L_1339:
        /*00a4*/ 	.byte	0x03, 0x19
        /*00a6*/ 	.short	0x0128


	//----- nvinfo : EIATTR_PARAM_CBANK
	.align		4
        /*00a8*/ 	.byte	0x04, 0x0a
        /*00aa*/ 	.short	(.L_1341 - .L_1340)
	.align		4
.L_1340:
        /*00ac*/ 	.word	index@(.nv.constant0._ZN10layer_norm13ln_bwd_kernelINS_13Kernel_traitsI13__nv_bfloat16S2_S2_S2_fjLj8192ELj1ELj1ELj8ELj16ENS_18Kernel_traits_baseILj8192ES2_S2_S2_S2_fjLj256EEEEELb0ELb1ELb1ELb1EEEvNS_9BwdParamsE)
        /*00b0*/ 	.short	0x0380
        /*00b2*/ 	.short	0x0128


	//----- nvinfo : EIATTR_SW_WAR
	.align		4
.L_1341:
        /*00b4*/ 	.byte	0x04, 0x36
        /*00b6*/ 	.short	(.L_1343 - .L_1342)
.L_1342:
        /*00b8*/ 	.word	0x00000008
.L_1343:


//--------------------- .nv.info._ZN10layer_norm13ln_bwd_kernelINS_13Kernel_traitsI13__nv_bfloat16S2_S2_S2_fjLj8192ELj1ELj1ELj8ELj16ENS_18Kernel_traits_baseILj8192ES2_S2_S2_S2_fjLj256EEEEELb1ELb0ELb0ELb0EEEvNS_9BwdParamsE --------------------------
	.section	.nv.info._ZN10layer_norm13ln_bwd_kernelINS_13Kernel_traitsI13__nv_bfloat16S2_S2_S2_fjLj8192ELj1ELj1ELj8ELj16ENS_18Kernel_traits_baseILj8192ES2_S2_S2_S2_fjLj256EEEEELb1ELb0ELb0ELb0EEEvNS_9BwdParamsE,"",@"SHT_CUDA_INFO"
	.sectionflags	@""
	.align	4


	//----- nvinfo : EIATTR_CUDA_API_VERSION
	.align		4
        /*0000*/ 	.byte	0x04, 0x37
        /*0002*/ 	.short	(.L_1345 - .L_1344)
.L_1344:
        /*0004*/ 	.word	0x00000082


	//----- nvinfo : EIATTR_KPARAM_INFO
	.align		4
.L_1345:
        /*0008*/ 	.byte	0x04, 0x17
        /*000a*/ 	.short	(.L_1347 - .L_1346)
.L_1346:
        /*000c*/ 	.word	0x00000000
        /*0010*/ 	.short	0x0000
        /*0012*/ 	.short	0x0000
        /*0014*/ 	.byte	0x00, 0xf0, 0xa1, 0x04


	//----- nvinfo : EIATTR_SPARSE_MMA_MASK
	.align		4
.L_1347:
        /*0018*/ 	.byte	0x03, 0x50
        /*001a*/ 	.short	0x0000


	//----- nvinfo : EIATTR_MAXREG_COUNT
	.align		4
        /*001c*/ 	.byte	0x03, 0x1b
        /*001e*/ 	.short	0x00ff


	//----- nvinfo : EIATTR_NUM_BARRIERS
	.align		4
        /*0020*/ 	.byte	0x02, 0x4c
        /*0022*/ 	.byte	0x01
	.zero		1


	//----- nvinfo : EIATTR_MERCURY_ISA_VERSION
	.align		4
        /*0024*/ 	.byte	0x03, 0x5f
        /*0026*/ 	.short	0x0101


	//----- nvinfo : EIATTR_COOP_GROUP_MASK_REGIDS
	.align		4
        /*0028*/ 	.byte	0x04, 0x29
        /*002a*/ 	.short	(.L_1349 - .L_1348)


	//   ....[0]....
.L_1348:
        /*002c*/ 	.word	0xffffffff


	//   ....[1]....
        /*0030*/ 	.word	0xffffffff


	//   ....[2]....
        /*0034*/ 	.word	0xffffffff


	//   ....[3]....
        /*0038*/ 	.word	0xffffffff


	//   ....[4]....
        /*003c*/ 	.word	0xffffffff


	//   ....[5]....
        /*0040*/ 	.word	0xffffffff


	//   ....[6]....
        /*0044*/ 	.word	0xffffffff


	//   ....[7]....
        /*0048*/ 	.word	0xffffffff


	//   ....[8]....
        /*004c*/ 	.word	0xffffffff


	//   ....[9]....
        /*0050*/ 	.word	0xffffffff


	//----- nvinfo : EIATTR_COOP_GROUP_INSTR_OFFSETS
	.align		4
.L_1349:
        /*0054*/ 	.byte	0x04, 0x28
        /*0056*/ 	.short	(.L_1351 - .L_1350)


	//   ....[0]....
.L_1350:
        /*0058*/ 	.word	0x000023a0


	//   ....[1]....
        /*005c*/ 	.word	0x000023d0


	//   ....[2]....
        /*0060*/ 	.word	0x00002450


	//   ....[3]....
        /*0064*/ 	.word	0x00002480


	//   ....[4]....
        /*0068*/ 	.word	0x000024b0


	//   ....[5]....
        /*006c*/ 	.word	0x000024d0


	//   ....[6]....
        /*0070*/ 	.word	0x00002510


	//   ....[7]....
        /*0074*/ 	.word	0x00002530


	//   ....[8]....
        /*0078*/ 	.word	0x00002550


	//   ....[9]....
        /*007c*/ 	.word	0x00002570


	//----- nvinfo : EIATTR_VRC_CTA_INIT_COUNT
	.align		4
.L_1351:
        /*0080*/ 	.byte	0x02, 0x4a
	.zero		1
	.zero		1


	//----- nvinfo : EIATTR_EXIT_INSTR_OFFSETS
	.align		4
        /*0084*/ 	.byte	0x04, 0x1c
        /*0086*/ 	.short	(.L_1353 - .L_1352)


	//   ....[0]....
.L_1352:
        /*0088*/ 	.word	0x00007680


	//   ....[1]....
        /*008c*/ 	.word	0x00007720


	//----- nvinfo : EIATTR_MAX_THREADS
	.align		4
.L_1353:
        /*0090*/ 	.byte	0x04, 0x05
        /*0092*/ 	.short	(.L_1355 - .L_1354)
.L_1354:
        /*0094*/ 	.word	0x00000100
        /*0098*/ 	.word	0x00000001
        /*009c*/ 	.word	0x00000001


	//----- nvinfo : EIATTR_CRS_STACK_SIZE
	.align		4
.L_1355:
        /*00a0*/ 	.byte	0x04, 0x1e
        /*00a2*/ 	.short	(.L_1357 - .L_1356)
.L_1356:
        /*00a4*/ 	.word	0x00000000


	//----- nvinfo : EIATTR_CBANK_PARAM_SIZE
	.align		4
.L_1357:
        /*00a8*/ 	.byte	0x03, 0x19
        /*00aa*/ 	.short	0x0128


	//----- nvinfo : EIATTR_PARAM_CBANK
	.align		4
        /*00ac*/ 	.byte	0x04, 0x0a
        /*00ae*/ 	.short	(.L_1359 - .L_1358)
	.align		4
.L_1358:
        /*00b0*/ 	.word	index@(.nv.constant0._ZN10layer_norm13ln_bwd_kernelINS_13Kernel_traitsI13__nv_bfloat16S2_S2_S2_fjLj8192ELj1ELj1ELj8ELj16ENS_18Kernel_traits_baseILj8192ES2_S2_S2_S2_fjLj256EEEEELb1ELb0ELb0ELb0EEEvNS_9BwdParamsE)
        /*00b4*/ 	.short	0x0380
        /*00b6*/ 	.short	0x0128


	//----- nvinfo : EIATTR_SW_WAR
	.align		4
.L_1359:
        /*00b8*/ 	.byte	0x04, 0x36
        /*00ba*/ 	.short	(.L_1361 - .L_1360)
.L_1360:
        /*00bc*/ 	.word	0x00000008
.L_1361:


//--------------------- .nv.info._ZN10layer_norm13ln_bwd_kernelINS_13Kernel_traitsI13__nv_bfloat16S2_S2_S2_fjLj8192ELj1ELj1ELj8ELj16ENS_18Kernel_traits_baseILj8192ES2_S2_S2_S2_fjLj256EEEEELb1ELb0ELb0ELb1EEEvNS_9BwdParamsE --------------------------
	.section	.nv.info._ZN10layer_norm13ln_bwd_kernelINS_13Kernel_traitsI13__nv_bfloat16S2_S2_S2_fjLj8192ELj1ELj1ELj8ELj16ENS_18Kernel_traits_baseILj8192ES2_S2_S2_S2_fjLj256EEEEELb1ELb0ELb0ELb1EEEvNS_9BwdParamsE,"",@"SHT_CUDA_INFO"
	.sectionflags	@""
	.align	4


	//----- nvinfo : EIATTR_CUDA_API_VERSION
	.align		4
        /*0000*/ 	.byte	0x04, 0x37
        /*0002*/ 	.short	(.L_1363 - .L_1362)
.L_1362:
        /*0004*/ 	.word	0x00000082


	//----- nvinfo : EIATTR_KPARAM_INFO
	.align		4
.L_1363:
        /*0008*/ 	.byte	0x04, 0x17
        /*000a*/ 	.short	(.L_1365 - .L_1364)
.L_1364:
        /*000c*/ 	.word	0x00000000
        /*0010*/ 	.short	0x0000
        /*0012*/ 	.short	0x0000
        /*0014*/ 	.byte	0x00, 0xf0, 0xa1, 0x04


	//----- nvinfo : EIATTR_SPARSE_MMA_MASK
	.align		4
.L_1365:
        /*0018*/ 	.byte	0x03, 0x50
        /*001a*/ 	.short	0x0000


	//----- nvinfo : EIATTR_MAXREG_COUNT
	.align		4
        /*001c*/ 	.byte	0x03, 0x1b
        /*001e*/ 	.short	0x00ff


	//----- nvinfo : EIATTR_NUM_BARRIERS
	.align		4
        /*0020*/ 	.byte	0x02, 0x4c
        /*0022*/ 	.byte	0x01
	.zero		1


	//----- nvinfo : EIATTR_MERCURY_ISA_VERSION
	.align		4
        /*0024*/ 	.byte	0x03, 0x5f
        /*0026*/ 	.short	0x0101


	//----- nvinfo : EIATTR_COOP_GROUP_MASK_REGIDS
	.align		4
        /*0028*/ 	.byte	0x04, 0x29
        /*002a*/ 	.short	(.L_1367 - .L_1366)


	//   ....[0]....
.L_1366:
        /*002c*/ 	.word	0xffffffff


	//   ....[1]....
        /*0030*/ 	.word	0xffffffff


	//   ....[2]....
        /*0034*/ 	.word	0xffffffff


	//   ....[3]....
        /*0038*/ 	.word	0xffffffff


	//   ....[4]....
        /*003c*/ 	.word	0xffffffff


	//   ....[5]....
        /*0040*/ 	.word	0xffffffff


	//   ....[6]....
        /*0044*/ 	.word	0xffffffff


	//   ....[7]....
        /*0048*/ 	.word	0xffffffff


	//   ....[8]....
        /*004c*/ 	.word	0xffffffff


	//   ....[9]....
        /*0050*/ 	.word	0xffffffff


	//----- nvinfo : EIATTR_COOP_GROUP_INSTR_OFFSETS
	.align		4
.L_1367:
        /*0054*/ 	.byte	0x04, 0x28
        /*0056*/ 	.short	(.L_1369 - .L_1368)


	//   ....[0]....
.L_1368:
        /*0058*/ 	.word	0x00001bb0


	//   ....[1]....
        /*005c*/ 	.word	0x00001bc0


	//   ....[2]....
        /*0060*/ 	.word	0x00001c10


	//   ....[3]....
        /*0064*/ 	.word	0x00001c20


	//   ....[4]....
        /*0068*/ 	.word	0x00001c50


	//   ....[5]....
        /*006c*/ 	.word	0x00001c60


	//   ....[6]....
        /*0070*/ 	.word	0x00001ca0


	//   ....[7]....
        /*0074*/ 	.word	0x00001cb0


	//   ....[8]....
        /*0078*/ 	.word	0x00001d20


	//   ....[9]....
        /*007c*/ 	.word	0x00001d40


	//----- nvinfo : EIATTR_VRC_CTA_INIT_COUNT
	.align		4
.L_1369:
        /*0080*/ 	.byte	0x02, 0x4a
	.zero		1
	.zero		1


	//----- nvinfo : EIATTR_EXIT_INSTR_OFFSETS
	.align		4
        /*0084*/ 	.byte	0x04, 0x1c
        /*0086*/ 	.short	(.L_1371 - .L_1370)


	//   ....[0]....
.L_1370:
        /*0088*/ 	.word	0x00007280


	//----- nvinfo : EIATTR_MAX_THREADS
	.align		4
.L_1371:
        /*008c*/ 	.byte	0x04, 0x05
        /*008e*/ 	.short	(.L_1373 - .L_1372)
.L_1372:
        /*0090*/ 	.word	0x00000100
        /*0094*/ 	.word	0x00000001
        /*0098*/ 	.word	0x00000001


	//----- nvinfo : EIATTR_CBANK_PARAM_SIZE
	.align		4
.L_1373:
        /*009c*/ 	.byte	0x03, 0x19
        /*009e*/ 	.short	0x0128


	//----- nvinfo : EIATTR_PARAM_CBANK
	.align		4
        /*00a0*/ 	.byte	0x04, 0x0a
        /*00a2*/ 	.short	(.L_1375 - .L_1374)
	.align		4
.L_1374:
        /*00a4*/ 	.word	index@(.nv.constant0._ZN10layer_norm13ln_bwd_kernelINS_13Kernel_traitsI13__nv_bfloat16S2_S2_S2_fjLj8192ELj1ELj1ELj8ELj16ENS_18Kernel_traits_baseILj8192ES2_S2_S2_S2_fjLj256EEEEELb1ELb0ELb0ELb1EEEvNS_9BwdParamsE)
        /*00a8*/ 	.short	0x0380
        /*00aa*/ 	.short	0x0128


	//----- nvinfo : EIATTR_SW_WAR
	.align		4
.L_1375:
        /*00ac*/ 	.byte	0x04, 0x36
        /*00ae*/ 	.short	(.L_1377 - .L_1376)
.L_1376:
        /*00b0*/ 	.word	0x00000008
.L_1377:


//--------------------- .nv.info._ZN10layer_norm22ln_bwd_finalize_kernelINS_22Kernel_traits_finalizeILj8192E13__nv_bfloat16S2_S2_S2_fjLb0ELj1024ELj4ENS_18Kernel_traits_baseILj8192ES2_S2_S2_S2_fjLj1024EEEEELb0ELb0EEEvNS_9BwdParamsE --------------------------
	.section	.nv.info._ZN10layer_norm22ln_bwd_finalize_kernelINS_22Kernel_traits_finalizeILj8192E13__nv_bfloat16S2_S2_S2_fjLb0ELj1024ELj4ENS_18Kernel_traits_baseILj8192ES2_S2_S2_S2_fjLj1024EEEEELb0ELb0EEEvNS_9BwdParamsE,"",@"SHT_CUDA_INFO"
	.sectionflags	@""
	.align	4


	//----- nvinfo : EIATTR_CUDA_API_VERSION
	.align		4
        /*0000*/ 	.byte	0x04, 0x37
        /*0002*/ 	.short	(.L_1379 - .L_1378)
.L_1378:
        /*0004*/ 	.word	0x00000082


	//----- nvinfo : EIATTR_KPARAM_INFO
	.align		4
.L_1379:
        /*0008*/ 	.byte	0x04, 0x17
        /*000a*/ 	.short	(.L_1381 - .L_1380)
.L_1380:
        /*000c*/ 	.word	0x00000000
        /*0010*/ 	.short	0x0000
        /*0012*/ 	.short	0x0000
        /*0014*/ 	.byte	0x00, 0xf0, 0xa1, 0x04


	//----- nvinfo : EIATTR_SPARSE_MMA_MASK
	.align		4
.L_1381:
        /*0018*/ 	.byte	0x03, 0x50
        /*001a*/ 	.short	0x0000


	//----- nvinfo : EIATTR_MAXREG_COUNT
	.align		4
        /*001c*/ 	.byte	0x03, 0x1b
        /*001e*/ 	.short	0x0040


	//----- nvinfo : EIATTR_NUM_BARRIERS
	.align		4
        /*0020*/ 	.byte	0x02, 0x4c
        /*0022*/ 	.byte	0x01
	.zero		1


	//----- nvinfo : EIATTR_MERCURY_ISA_VERSION
	.align		4
        /*0024*/ 	.byte	0x03, 0x5f
        /*0026*/ 	.short	0x0101


	//----- nvinfo : EIATTR_COOP_GROUP_MASK_REGIDS
	.align		4
        /*0028*/ 	.byte	0x04, 0x29
        /*002a*/ 	.short	(.L_1383 - .L_1382)


	//   ....[0]....
.L_1382:
        /*002c*/ 	.word	0xffffffff


	//   ....[1]....
        /*0030*/ 	.word	0xffffffff


	//   ....[2]....
        /*0034*/ 	.word	0xffffffff


	//   ....[3]....
        /*0038*/ 	.word	0xffffffff


	//   ....[4]....
        /*003c*/ 	.word	0xffffffff


	//   ....[5]....
        /*0040*/ 	.word	0xffffffff


	//   ....[6]....
        /*0044*/ 	.word	0xffffffff


	//   ....[7]....
        /*0048*/ 	.word	0xffffffff


	//   ....[8]....
        /*004c*/ 	.word	0xffffffff


	//   ....[9]....
        /*0050*/ 	.word	0xffffffff


	//----- nvinfo : EIATTR_COOP_GROUP_INSTR_OFFSETS
	.align		4
.L_1383:
        /*0054*/ 	.byte	0x04, 0x28
        /*0056*/ 	.short	(.L_1385 - .L_1384)


	//   ....[0]....
.L_1384:
        /*0058*/ 	.word	0x000015e0


	//   ....[1]....
        /*005c*/ 	.word	0x000015f0


	//   ....[2]....
        /*0060*/ 	.word	0x00001620


	//   ....[3]....
        /*0064*/ 	.word	0x00001630


	//   ....[4]....
        /*0068*/ 	.word	0x00001660


	//   ....[5]....
        /*006c*/ 	.word	0x00001670


	//   ....[6]....
        /*0070*/ 	.word	0x000016b0


	//   ....[7]....
        /*0074*/ 	.word	0x000016e0


	//   ....[8]....
        /*0078*/ 	.word	0x00001710


	//   ....[9]....
        /*007c*/ 	.word	0x00001720


	//----- nvinfo : EIATTR_VRC_CTA_INIT_COUNT
	.align		4
.L_1385:
        /*0080*/ 	.byte	0x02, 0x4a
	.zero		1
	.zero		1


	//----- nvinfo : EIATTR_EXIT_INSTR_OFFSETS
	.align		4
        /*0084*/ 	.byte	0x04, 0x1c
        /*0086*/ 	.short	(.L_1387 - .L_1386)


	//   ....[0]....
.L_1386:
        /*0088*/ 	.word	0x00000060


	//   ....[1]....
        /*008c*/ 	.word	0x00001780


	//   ....[2]....
        /*0090*/ 	.word	0x000017b0


	//   ....[3]....
        /*0094*/ 	.word	0x00001870


	//----- nvinfo : EIATTR_MAX_THREADS
	.align		4
.L_1387:
        /*0098*/ 	.byte	0x04, 0x05
        /*009a*/ 	.short	(.L_1389 - .L_1388)
.L_1388:
        /*009c*/ 	.word	0x00000400
        /*00a0*/ 	.word	0x00000001
        /*00a4*/ 	.word	0x00000001


	//----- nvinfo : EIATTR_CRS_STACK_SIZE
	.align		4
.L_1389:
        /*00a8*/ 	.byte	0x04, 0x1e
        /*00aa*/ 	.short	(.L_1391 - .L_1390)
.L_1390:
        /*00ac*/ 	.word	0x00000000


	//----- nvinfo : EIATTR_CBANK_PARAM_SIZE
	.align		4
.L_1391:
        /*00b0*/ 	.byte	0x03, 0x19
        /*00b2*/ 	.short	0x0128


	//----- nvinfo : EIATTR_PARAM_CBANK
	.align		4
        /*00b4*/ 	.byte	0x04, 0x0a
        /*00b6*/ 	.short	(.L_1393 - .L_1392)
	.align		4
.L_1392:
        /*00b8*/ 	.word	index@(.nv.constant0._ZN10layer_norm22ln_bwd_finalize_kernelINS_22Kernel_traits_finalizeILj8192E13__nv_bfloat16S2_S2_S2_fjLb0ELj1024ELj4ENS_18Kernel_traits_baseILj8192ES2_S2_S2_S2_fjLj1024EEEEELb0ELb0EEEvNS_9BwdParamsE)
        /*00bc*/ 	.short	0x0380
        /*00be*/ 	.short	0x0128


	//----- nvinfo : EIATTR_SW_WAR
	.align		4
.L_1393:
        /*00c0*/ 	.byte	0x04, 0x36
        /*00c2*/ 	.short	(.L_1395 - .L_1394)
.L_1394:
        /*00c4*/ 	.word	0x00000008
.L_1395:


//--------------------- .nv.info._ZN10layer_norm13ln_bwd_kernelINS_13Kernel_traitsI13__nv_bfloat16S2_S2_S2_fjLj8192ELj1ELj1ELj8ELj16ENS_18Kernel_traits_baseILj8192ES2_S2_S2_S2_fjLj256EEEEELb1ELb0ELb1ELb0EEEvNS_9BwdParamsE --------------------------
	.section	.nv.info._ZN10layer_norm13ln_bwd_kernelINS_13Kernel_traitsI13__nv_bfloat16S2_S2_S2_fjLj8192ELj1ELj1ELj8ELj16ENS_18Kernel_traits_baseILj8192ES2_S2_S2_S2_fjLj256EEEEELb1ELb0ELb1ELb0EEEvNS_9BwdParamsE,"",@"SHT_CUDA_INFO"
	.sectionflags	@""
	.align	4


	//----- nvinfo : EIATTR_CUDA_API_VERSION
	.align		4
        /*0000*/ 	.byte	0x04, 0x37
        /*0002*/ 	.short	(.L_1397 - .L_1396)
.L_1396:
        /*0004*/ 	.word	0x00000082


	//----- nvinfo : EIATTR_KPARAM_INFO
	.align		4
.L_1397:
        /*0008*/ 	.byte	0x04, 0x17
        /*000a*/ 	.short	(.L_1399 - .L_1398)
.L_1398:
        /*000c*/ 	.word	0x00000000
        /*0010*/ 	.short	0x0000
        /*0012*/ 	.short	0x0000
        /*0014*/ 	.byte	0x00, 0xf0, 0xa1, 0x04


	//----- nvinfo : EIATTR_SPARSE_MMA_MASK
	.align		4
.L_1399:
        /*0018*/ 	.byte	0x03, 0x50
        /*001a*/ 	.short	0x0000


	//----- nvinfo : EIATTR_MAXREG_COUNT
	.align		4
        /*001c*/ 	.byte	0x03, 0x1b
        /*001e*/ 	.short	0x00ff


	//----- nvinfo : EIATTR_NUM_BARRIERS
	.align		4
        /*0020*/ 	.byte	0x02, 0x4c
        /*0022*/ 	.byte	0x01
	.zero		1


	//----- nvinfo : EIATTR_MERCURY_ISA_VERSION
	.align		4
        /*0024*/ 	.byte	0x03, 0x5f
        /*0026*/ 	.short	0x0101


	//----- nvinfo : EIATTR_COOP_GROUP_MASK_REGIDS
	.align		4
        /*0028*/ 	.byte	0x04, 0x29
        /*002a*/ 	.short	(.L_1401 - .L_1400)


	//   ....[0]....
.L_1400:
        /*002c*/ 	.word	0xffffffff


	//   ....[1]....
        /*0030*/ 	.word	0xffffffff


	//   ....[2]....
        /*0034*/ 	.word	0xffffffff


	//   ....[3]....
        /*0038*/ 	.word	0xffffffff


	//   ....[4]....
        /*003c*/ 	.word	0xffffffff


	//   ....[5]....
        /*0040*/ 	.word	0xffffffff


	//   ....[6]....
        /*0044*/ 	.word	0xffffffff


	//   ....[7]....
        /*0048*/ 	.word	0xffffffff


	//   ....[8]....
        /*004c*/ 	.word	0xffffffff


	//   ....[9]....
        /*0050*/ 	.word	0xffffffff


	//----- nvinfo : EIATTR_COOP_GROUP_INSTR_OFFSETS
	.align		4
.L_1401:
        /*0054*/ 	.byte	0x04, 0x28
        /*0056*/ 	.short	(.L_1403 - .L_1402)


	//   ....[0]....
.L_1402:
        /*0058*/ 	.word	0x00002990


	//   ....[1]....
        /*005c*/ 	.word	0x000029b0


	//   ....[2]....
        /*0060*/ 	.word	0x000029f0


	//   ....[3]....
        /*0064*/ 	.word	0x00002a00


	//   ....[4]....
        /*0068*/ 	.word	0x00002a30


	//   ....[5]....
        /*006c*/ 	.word	0x00002a50


	//   ....[6]....
        /*0070*/ 	.word	0x00002a80


	//   ....[7]....
        /*0074*/ 	.word	0x00002a90


	//   ....[8]....
        /*0078*/ 	.word	0x00002ac0


	//   ....[9]....
        /*007c*/ 	.word	0x00002ad0


	//----- nvinfo : EIATTR_VRC_CTA_INIT_COUNT
	.align		4
.L_1403:
        /*0080*/ 	.byte	0x02, 0x4a
	.zero		1
	.zero		1


	//----- nvinfo : EIATTR_EXIT_INSTR_OFFSETS
	.align		4
        /*0084*/ 	.byte	0x04, 0x1c
        /*0086*/ 	.short	(.L_1405 - .L_1404)


	//   ....[0]....
.L_1404:
        /*0088*/ 	.word	0x00009b70


	//   ....[1]....
        /*008c*/ 	.word	0x00009c10


	//----- nvinfo : EIATTR_MAX_THREADS
	.align		4
.L_1405:
        /*0090*/ 	.byte	0x04, 0x05
        /*0092*/ 	.short	(.L_1407 - .L_1406)
.L_1406:
        /*0094*/ 	.word	0x00000100
        /*0098*/ 	.word	0x00000001
        /*009c*/ 	.word	0x00000001


	//----- nvinfo : EIATTR_CRS_STACK_SIZE
	.align		4
.L_1407:
        /*00a0*/ 	.byte	0x04, 0x1e
        /*00a2*/ 	.short	(.L_1409 - .L_1408)
.L_1408:
        /*00a4*/ 	.word	0x00000000


	//----- nvinfo : EIATTR_CBANK_PARAM_SIZE
	.align		4
.L_1409:
        /*00a8*/ 	.byte	0x03, 0x19
        /*00aa*/ 	.short	0x0128


	//----- nvinfo : EIATTR_PARAM_CBANK
	.align		4
        /*00ac*/ 	.byte	0x04, 0x0a
        /*00ae*/ 	.short	(.L_1411 - .L_1410)
	.align		4
.L_1410:
        /*00b0*/ 	.word	index@(.nv.constant0._ZN10layer_norm13ln_bwd_kernelINS_13Kernel_traitsI13__nv_bfloat16S2_S2_S2_fjLj8192ELj1ELj1ELj8ELj16ENS_18Kernel_traits_baseILj8192ES2_S2_S2_S2_fjLj256EEEEELb1ELb0ELb1ELb0EEEvNS_9BwdParamsE)
        /*00b4*/ 	.short	0x0380
        /*00b6*/ 	.short	0x0128


	//----- nvinfo : EIATTR_SW_WAR
	.align		4
.L_1411:
        /*00b8*/ 	.byte	0x04, 0x36
        /*00ba*/ 	.short	(.L_1413 - .L_1412)
.L_1412:
        /*00bc*/ 	.word	0x00000008
.L_1413:


//--------------------- .nv.info._ZN10layer_norm22ln_bwd_finalize_kernelINS_22Kernel_traits_finalizeILj8192E13__nv_bfloat16S2_S2_S2_fjLb0ELj1024ELj4ENS_18Kernel_traits_baseILj8192ES2_S2_S2_S2_fjLj1024EEEEELb0ELb1EEEvNS_9BwdParamsE --------------------------
	.section	.nv.info._ZN10layer_norm22ln_bwd_finalize_kernelINS_22Kernel_traits_finalizeILj8192E13__nv_bfloat16S2_S2_S2_fjLb0ELj1024ELj4ENS_18Kernel_traits_baseILj8192ES2_S2_S2_S2_fjLj1024EEEEELb0ELb1EEEvNS_9BwdParamsE,"",@"SHT_CUDA_INFO"
	.sectionflags	@""
	.align	4


	//----- nvinfo : EIATTR_CUDA_API_VERSION
	.align		4
        /*0000*/ 	.byte	0x04, 0x37
        /*0002*/ 	.short	(.L_1415 - .L_1414)
.L_1414:
        /*0004*/ 	.word	0x00000082


	//----- nvinfo : EIATTR_KPARAM_INFO
	.align		4
.L_1415:
        /*0008*/ 	.byte	0x04, 0x17
        /*000a*/ 	.short	(.L_1417 - .L_1416)
.L_1416:
        /*000c*/ 	.word	0x00000000
        /*0010*/ 	.short	0x0000
        /*0012*/ 	.short	0x0000
        /*0014*/ 	.byte	0x00, 0xf0, 0xa1, 0x04


	//----- nvinfo : EIATTR_SPARSE_MMA_MASK
	.align		4
.L_1417:
        /*0018*/ 	.byte	0x03, 0x50
        /*001a*/ 	.short	0x0000


	//----- nvinfo : EIATTR_MAXREG_COUNT
	.align		4
        /*001c*/ 	.byte	0x03, 0x1b
        /*001e*/ 	.short	0x0040


	//----- nvinfo : EIATTR_NUM_BARRIERS
	.align		4
        /*0020*/ 	.byte	0x02, 0x4c
        /*0022*/ 	.byte	0x01
	.zero		1


	//----- nvinfo : EIATTR_MERCURY_ISA_VERSION
	.align		4
        /*0024*/ 	.byte	0x03, 0x5f
        /*0026*/ 	.short	0x0101


	//----- nvinfo : EIATTR_COOP_GROUP_MASK_REGIDS
	.align		4
        /*0028*/ 	.byte	0x04, 0x29
        /*002a*/ 	.short	(.L_1419 - .L_1418)


	//   ....[0]....
.L_1418:
        /*002c*/ 	.word	0xffffffff


	//   ....[1]....
        /*0030*/ 	.word	0xffffffff


	//   ....[2]....
        /*0034*/ 	.word	0xffffffff


	//   ....[3]....
        /*0038*/ 	.word	0xffffffff


	//   ....[4]....
        /*003c*/ 	.word	0xffffffff


	//   ....[5]....
        /*0040*/ 	.word	0xffffffff


	//   ....[6]....
        /*0044*/ 	.word	0xffffffff


	//   ....[7]....
        /*0048*/ 	.word	0xffffffff


	//   ....[8]....
        /*004c*/ 	.word	0xffffffff


	//   ....[9]....
        /*0050*/ 	.word	0xffffffff


	//----- nvinfo : EIATTR_COOP_GROUP_INSTR_OFFSETS
	.align		4
.L_1419:
        /*0054*/ 	.byte	0x04, 0x28
        /*0056*/ 	.short	(.L_1421 - .L_1420)


	//   ....[0]....
.L_1420:
        /*0058*/ 	.word	0x00001630


	//   ....[1]....
        /*005c*/ 	.word	0x00001640


	//   ....[2]....
        /*0060*/ 	.word	0x00001670


	//   ....[3]....
        /*0064*/ 	.word	0x00001680


	//   ....[4]....
        /*0068*/ 	.word	0x000016b0


	//   ....[5]....
        /*006c*/ 	.word	0x000016d0


	//   ....[6]....
        /*0070*/ 	.word	0x00001700


	//   ....[7]....
        /*0074*/ 	.word	0x00001710


	//   ....[8]....
        /*0078*/ 	.word	0x00001740


	//   ....[9]....
        /*007c*/ 	.word	0x00001750


	//----- nvinfo : EIATTR_VRC_CTA_INIT_COUNT
	.align		4
.L_1421:
        /*0080*/ 	.byte	0x02, 0x4a
	.zero		1
	.zero		1


	//----- nvinfo : EIATTR_EXIT_INSTR_OFFSETS
	.align		4
        /*0084*/ 	.byte	0x04, 0x1c
        /*0086*/ 	.short	(.L_1423 - .L_1422)


	//   ....[0]....
.L_1422:
        /*0088*/ 	.word	0x00000070


	//   ....[1]....
        /*008c*/ 	.word	0x000017b0


	//   ....[2]....
        /*0090*/ 	.word	0x00001880


	//----- nvinfo : EIATTR_MAX_THREADS
	.align		4
.L_1423:
        /*0094*/ 	.byte	0x04, 0x05
        /*0096*/ 	.short	(.L_1425 - .L_1424)
.L_1424:
        /*0098*/ 	.word	0x00000400
        /*009c*/ 	.word	0x00000001
        /*00a0*/ 	.word	0x00000001


	//----- nvinfo : EIATTR_CRS_STACK_SIZE
	.align		4
.L_1425:
        /*00a4*/ 	.byte	0x04, 0x1e
        /*00a6*/ 	.short	(.L_1427 - .L_1426)
.L_1426:
        /*00a8*/ 	.word	0x00000000


	//----- nvinfo : EIATTR_CBANK_PARAM_SIZE
	.align		4
.L_1427:
        /*00ac*/ 	.byte	0x03, 0x19
        /*00ae*/ 	.short	0x0128


	//----- nvinfo : EIATTR_PARAM_CBANK
	.align		4
        /*00b0*/ 	.byte	0x04, 0x0a
        /*00b2*/ 	.short	(.L_1429 - .L_1428)
	.align		4
.L_1428:
        /*00b4*/ 	.word	index@(.nv.constant0._ZN10layer_norm22ln_bwd_finalize_kernelINS_22Kernel_traits_finalizeILj8192E13__nv_bfloat16S2_S2_S2_fjLb0ELj1024ELj4ENS_18Kernel_traits_baseILj8192ES2_S2_S2_S2_fjLj1024EEEEELb0ELb1EEEvNS_9BwdParamsE)
        /*00b8*/ 	.short	0x0380
        /*00ba*/ 	.short	0x0128


	//----- nvinfo : EIATTR_SW_WAR
	.align		4
.L_1429:
        /*00bc*/ 	.byte	0x04, 0x36
        /*00be*/ 	.short	(.L_1431 - .L_1430)
.L_1430:
        /*00c0*/ 	.word	0x00000008
.L_1431:


//--------------------- .nv.info._ZN10layer_norm13ln_bwd_kernelINS_13Kernel_traitsI13__nv_bfloat16S2_S2_S2_fjLj8192ELj1ELj1ELj8ELj16ENS_18Kernel_traits_baseILj8192ES2_S2_S2_S2_fjLj256EEEEELb1ELb0ELb1ELb1EEEvNS_9BwdParamsE --------------------------
	.section	.nv.info._ZN10layer_norm13ln_bwd_kernelINS_13Kernel_traitsI13__nv_bfloat16S2_S2_S2_fjLj8192ELj1ELj1ELj8ELj16ENS_18Kernel_traits_baseILj8192ES2_S2_S2_S2_fjLj256EEEEELb1ELb0ELb1ELb1EEEvNS_9BwdParamsE,"",@"SHT_CUDA_INFO"
	.sectionflags	@""
	.align	4


	//----- nvinfo : EIATTR_CUDA_API_VERSION
	.align		4
        /*0000*/ 	.byte	0x04, 0x37
        /*0002*/ 	.short	(.L_1433 - .L_1432)
.L_1432:
        /*0004*/ 	.word	0x00000082


	//----- nvinfo : EIATTR_KPARAM_INFO
	.align		4
.L_1433:
        /*0008*/ 	.byte	0x04, 0x17
        /*000a*/ 	.short	(.L_1435 - .L_1434)
.L_1434:
        /*000c*/ 	.word	0x00000000
        /*0010*/ 	.short	0x0000
        /*0012*/ 	.short	0x0000
        /*0014*/ 	.byte	0x00, 0xf0, 0xa1, 0x04


	//----- nvinfo : EIATTR_SPARSE_MMA_MASK
	.align		4
.L_1435:
        /*0018*/ 	.byte	0x03, 0x50
        /*001a*/ 	.short	0x0000


	//----- nvinfo : EIATTR_MAXREG_COUNT
	.align		4
        /*001c*/ 	.byte	0x03, 0x1b
        /*001e*/ 	.short	0x00ff


	//----- nvinfo : EIATTR_NUM_BARRIERS
	.align		4
        /*0020*/ 	.byte	0x02, 0x4c
        /*0022*/ 	.byte	0x01
	.zero		1


	//----- nvinfo : EIATTR_MERCURY_ISA_VERSION
	.align		4
        /*0024*/ 	.byte	0x03, 0x5f
        /*0026*/ 	.short	0x0101


	//----- nvinfo : EIATTR_COOP_GROUP_MASK_REGIDS
	.align		4
        /*0028*/ 	.byte	0x04, 0x29
        /*002a*/ 	.short	(.L_1437 - .L_1436)


	//   ....[0]....
.L_1436:
        /*002c*/ 	.word	0xffffffff


	//   ....[1]....
        /*0030*/ 	.word	0xffffffff


	//   ....[2]....
        /*0034*/ 	.word	0xffffffff


	//   ....[3]....
        /*0038*/ 	.word	0xffffffff


	//   ....[4]....
        /*003c*/ 	.word	0xffffffff


	//   ....[5]....
        /*0040*/ 	.word	0xffffffff


	//   ....[6]....
        /*0044*/ 	.word	0xffffffff


	//   ....[7]....
        /*0048*/ 	.word	0xffffffff


	//   ....[8]....
        /*004c*/ 	.word	0xffffffff


	//   ....[9]....
        /*0050*/ 	.word	0xffffffff


	//----- nvinfo : EIATTR_COOP_GROUP_INSTR_OFFSETS
	.align		4
.L_1437:
        /*0054*/ 	.byte	0x04, 0x28
        /*0056*/ 	.short	(.L_1439 - .L_1438)


	//   ....[0]....
.L_1438:
        /*0058*/ 	.word	0x00002320


	//   ....[1]....
        /*005c*/ 	.word	0x00002340


	//   ....[2]....
        /*0060*/ 	.word	0x00002380


	//   ....[3]....
        /*0064*/ 	.word	0x00002390


	//   ....[4]....
        /*0068*/ 	.word	0x000023d0


	//   ....[5]....
        /*006c*/ 	.word	0x000023e0


	//   ....[6]....
        /*0070*/ 	.word	0x00002410


	//   ....[7]....
        /*0074*/ 	.word	0x00002420


	//   ....[8]....
        /*0078*/ 	.word	0x00002450


	//   ....[9]....
        /*007c*/ 	.word	0x00002460


	//----- nvinfo : EIATTR_VRC_CTA_INIT_COUNT
	.align		4
.L_1439:
        /*0080*/ 	.byte	0x02, 0x4a
	.zero		1
	.zero		1


	//----- nvinfo : EIATTR_EXIT_INSTR_OFFSETS
	.align		4
        /*0084*/ 	.byte	0x04, 0x1c
        /*0086*/ 	.short	(.L_1441 - .L_1440)


	//   ....[0]....
.L_1440:
        /*0088*/ 	.word	0x00008f10


	//----- nvinfo : EIATTR_MAX_THREADS
	.align		4
.L_1441:
        /*008c*/ 	.byte	0x04, 0x05
        /*008e*/ 	.short	(.L_1443 - .L_1442)
.L_1442:
        /*0090*/ 	.word	0x00000100
        /*0094*/ 	.word	0x00000001
        /*0098*/ 	.word	0x00000001


	//----- nvinfo : EIATTR_CRS_STACK_SIZE
	.align		4
.L_1443:
        /*009c*/ 	.byte	0x04, 0x1e
        /*009e*/ 	.short	(.L_1445 - .L_1444)
.L_1444:
        /*00a0*/ 	.word	0x00000000


	//----- nvinfo : EIATTR_CBANK_PARAM_SIZE
	.align		4
.L_1445:
        /*00a4*/ 	.byte	0x03, 0x19
        /*00a6*/ 	.short	0x0128


	//----- nvinfo : EIATTR_PARAM_CBANK
	.align		4
        /*00a8*/ 	.byte	0x04, 0x0a
        /*00aa*/ 	.short	(.L_1447 - .L_1446)
	.align		4
.L_1446:
        /*00ac*/ 	.word	index@(.nv.constant0._ZN10layer_norm13ln_bwd_kernelINS_13Kernel_traitsI13__nv_bfloat16S2_S2_S2_fjLj8192ELj1ELj1ELj8ELj16ENS_18Kernel_traits_baseILj8192ES2_S2_S2_S2_fjLj256EEEEELb1ELb0ELb1ELb1EEEvNS_9BwdParamsE)
        /*00b0*/ 	.short	0x0380
        /*00b2*/ 	.short	0x0128


	//----- nvinfo : EIATTR_SW_WAR
	.align		4
.L_1447:
        /*00b4*/ 	.byte	0x04, 0x36
        /*00b6*/ 	.short	(.L_1449 - .L_1448)
.L_1448:
        /*00b8*/ 	.word	0x00000008
.L_1449:


//--------------------- .nv.info._ZN10layer_norm13ln_bwd_kernelINS_13Kernel_traitsI13__nv_bfloat16S2_S2_S2_fjLj8192ELj1ELj1ELj8ELj16ENS_18Kernel_traits_baseILj8192ES2_S2_S2_S2_fjLj256EEEEELb1ELb1ELb0ELb0EEEvNS_9BwdParamsE --------------------------
	.section	.nv.info._ZN10layer_norm13ln_bwd_kernelINS_13Kernel_traitsI13__nv_bfloat16S2_S2_S2_fjLj8192ELj1ELj1ELj8ELj16ENS_18Kernel_traits_baseILj8192ES2_S2_S2_S2_fjLj256EEEEELb1ELb1ELb0ELb0EEEvNS_9BwdParamsE,"",@"SHT_CUDA_INFO"
	.sectionflags	@""
	.align	4


	//----- nvinfo : EIATTR_CUDA_API_VERSION
	.align		4
        /*0000*/ 	.byte	0x04, 0x37
        /*0002*/ 	.short	(.L_1451 - .L_1450)
.L_1450:
        /*0004*/ 	.word	0x00000082


	//----- nvinfo : EIATTR_KPARAM_INFO
	.align		4
.L_1451:
        /*0008*/ 	.byte	0x04, 0x17
        /*000a*/ 	.short	(.L_1453 - .L_1452)
.L_1452:
        /*000c*/ 	.word	0x00000000
        /*0010*/ 	.short	0x0000
        /*0012*/ 	.short	0x0000
        /*0014*/ 	.byte	0x00, 0xf0, 0xa1, 0x04


	//----- nvinfo : EIATTR_SPARSE_MMA_MASK
	.align		4
.L_1453:
        /*0018*/ 	.byte	0x03, 0x50
        /*001a*/ 	.short	0x0000


	//----- nvinfo : EIATTR_MAXREG_COUNT
	.align		4
        /*001c*/ 	.byte	0x03, 0x1b
        /*001e*/ 	.short	0x00ff


	//----- nvinfo : EIATTR_NUM_BARRIERS
	.align		4
        /*0020*/ 	.byte	0x02, 0x4c
        /*0022*/ 	.byte	0x01
	.zero		1


	//----- nvinfo : EIATTR_ANNOTATIONS
	.align		4
        /*0024*/ 	.byte	0x04, 0x55
        /*0026*/ 	.short	(.L_1455 - .L_1454)


	//   ....[0]....
.L_1454:
        /*0028*/ 	.word	0x00000001
        /*002c*/ 	.byte	0xe0, 0x00, 0x00, 0x00, 0x01, 0x00, 0x00, 0x00, 0xd0, 0x0a, 0x00, 0x00


	//----- nvinfo : EIATTR_MERCURY_ISA_VERSION
	.align		4
.L_1455:
        /*0038*/ 	.byte	0x03, 0x5f
        /*003a*/ 	.short	0x0101


	//----- nvinfo : EIATTR_COOP_GROUP_MASK_REGIDS
	.align		4
        /*003c*/ 	.byte	0x04, 0x29
        /*003e*/ 	.short	(.L_1457 - .L_1456)


	//   ....[0]....
.L_1456:
        /*0040*/ 	.word	0xffffffff


	//   ....[1]....
        /*0044*/ 	.word	0xffffffff


	//   ....[2]....
        /*0048*/ 	.word	0xffffffff


	//   ....[3]....
        /*004c*/ 	.word	0xffffffff


	//   ....[4]....
        /*0050*/ 	.word	0xffffffff


	//   ....[5]....
        /*0054*/ 	.word	0xffffffff


	//   ....[6]....
        /*0058*/ 	.word	0xffffffff


	//   ....[7]....
        /*005c*/ 	.word	0xffffffff


	//   ....[8]....
        /*0060*/ 	.word	0xffffffff


	//   ....[9]....
        /*0064*/ 	.word	0xffffffff


	//----- nvinfo : EIATTR_COOP_GROUP_INSTR_OFFSETS
	.align		4
.L_1457:
        /*0068*/ 	.byte	0x04, 0x28
        /*006a*/ 	.short	(.L_1459 - .L_1458)


	//   ....[0]....
.L_1458:
        /*006c*/ 	.word	0x00002830


	//   ....[1]....
        /*0070*/ 	.word	0x00002860


	//   ....[2]....
        /*0074*/ 	.word	0x00002890


	//   ....[3]....
        /*0078*/ 	.word	0x000028a0


	//   ....[4]....
        /*007c*/ 	.word	0x000028d0


	//   ....[5]....
        /*0080*/ 	.word	0x000028e0


	//   ....[6]....
        /*0084*/ 	.word	0x00002910


	//   ....[7]....
        /*0088*/ 	.word	0x00002920


	//   ....[8]....
        /*008c*/ 	.word	0x00002950


	//   ....[9]....
        /*0090*/ 	.word	0x00002960


	//----- nvinfo : EIATTR_VRC_CTA_INIT_COUNT
	.align		4
.L_1459:
        /*0094*/ 	.byte	0x02, 0x4a
	.zero		1
	.zero		1


	//----- nvinfo : EIATTR_EXIT_INSTR_OFFSETS
	.align		4
        /*0098*/ 	.byte	0x04, 0x1c
        /*009a*/ 	.short	(.L_1461 - .L_1460)


	//   ....[0]....
.L_1460:
        /*009c*/ 	.word	0x0000c7a0


	//   ....[1]....
        /*00a0*/ 	.word	0x0000c870


	//----- nvinfo : EIATTR_MAX_THREADS
	.align		4
.L_1461:
        /*00a4*/ 	.byte	0x04, 0x05
        /*00a6*/ 	.short	(.L_1463 - .L_1462)
.L_1462:
        /*00a8*/ 	.word	0x00000100
        /*00ac*/ 	.word	0x00000001
        /*00b0*/ 	.word	0x00000001


	//----- nvinfo : EIATTR_CRS_STACK_SIZE
	.align		4
.L_1463:
        /*00b4*/ 	.byte	0x04, 0x1e
        /*00b6*/ 	.short	(.L_1465 - .L_1464)
.L_1464:
        /*00b8*/ 	.word	0x00000000


	//----- nvinfo : EIATTR_CBANK_PARAM_SIZE
	.align		4
.L_1465:
        /*00bc*/ 	.byte	0x03, 0x19
        /*00be*/ 	.short	0x0128


	//----- nvinfo : EIATTR_PARAM_CBANK
	.align		4
        /*00c0*/ 	.byte	0x04, 0x0a
        /*00c2*/ 	.short	(.L_1467 - .L_1466)
	.align		4
.L_1466:
        /*00c4*/ 	.word	index@(.nv.constant0._ZN10layer_norm13ln_bwd_kernelINS_13Kernel_traitsI13__nv_bfloat16S2_S2_S2_fjLj8192ELj1ELj1ELj8ELj16ENS_18Kernel_traits_baseILj8192ES2_S2_S2_S2_fjLj256EEEEELb1ELb1ELb0ELb0EEEvNS_9BwdParamsE)
        /*00c8*/ 	.short	0x0380
        /*00ca*/ 	.short	0x0128


	//----- nvinfo : EIATTR_SW_WAR
	.align		4
.L_1467:
        /*00cc*/ 	.byte	0x04, 0x36
        /*00ce*/ 	.short	(.L_1469 - .L_1468)
.L_1468:
        /*00d0*/ 	.word	0x00000008
.L_1469:


//--------------------- .nv.info._ZN10layer_norm13ln_bwd_kernelINS_13Kernel_traitsI13__nv_bfloat16S2_S2_S2_fjLj8192ELj1ELj1ELj8ELj16ENS_18Kernel_traits_baseILj8192ES2_S2_S2_S2_fjLj256EEEEELb1ELb1ELb0ELb1EEEvNS_9BwdParamsE --------------------------
	.section	.nv.info._ZN10layer_norm13ln_bwd_kernelINS_13Kernel_traitsI13__nv_bfloat16S2_S2_S2_fjLj8192ELj1ELj1ELj8ELj16ENS_18Kernel_traits_baseILj8192ES2_S2_S2_S2_fjLj256EEEEELb1ELb1ELb0ELb1EEEvNS_9BwdParamsE,"",@"SHT_CUDA_INFO"
	.sectionflags	@""
	.align	4


	//----- nvinfo : EIATTR_CUDA_API_VERSION
	.align		4
        /*0000*/ 	.byte	0x04, 0x37
        /*0002*/ 	.short	(.L_1471 - .L_1470)
.L_1470:
        /*0004*/ 	.word	0x00000082


	//----- nvinfo : EIATTR_KPARAM_INFO
	.align		4
.L_1471:
        /*0008*/ 	.byte	0x04, 0x17
        /*000a*/ 	.short	(.L_1473 - .L_1472)
.L_1472:
        /*000c*/ 	.word	0x00000000
        /*0010*/ 	.short	0x0000
        /*0012*/ 	.short	0x0000
        /*0014*/ 	.byte	0x00, 0xf0, 0xa1, 0x04


	//----- nvinfo : EIATTR_SPARSE_MMA_MASK
	.align		4
.L_1473:
        /*0018*/ 	.byte	0x03, 0x50
        /*001a*/ 	.short	0x0000


	//----- nvinfo : EIATTR_MAXREG_COUNT
	.align		4
        /*001c*/ 	.byte	0x03, 0x1b
        /*001e*/ 	.short	0x00ff


	//----- nvinfo : EIATTR_NUM_BARRIERS
	.align		4
        /*0020*/ 	.byte	0x02, 0x4c
        /*0022*/ 	.byte	0x01
	.zero		1


	//----- nvinfo : EIATTR_MERCURY_ISA_VERSION
	.align		4
        /*0024*/ 	.byte	0x03, 0x5f
        /*0026*/ 	.short	0x0101


	//----- nvinfo : EIATTR_COOP_GROUP_MASK_REGIDS
	.align		4
        /*0028*/ 	.byte	0x04, 0x29
        /*002a*/ 	.short	(.L_1475 - .L_1474)


	//   ....[0]....
.L_1474:
        /*002c*/ 	.word	0xffffffff


	//   ....[1]....
        /*0030*/ 	.word	0xffffffff


	//   ....[2]....
        /*0034*/ 	.word	0xffffffff


	//   ....[3]....
        /*0038*/ 	.word	0xffffffff


	//   ....[4]....
        /*003c*/ 	.word	0xffffffff


	//   ....[5]....
        /*0040*/ 	.word	0xffffffff


	//   ....[6]....
        /*0044*/ 	.word	0xffffffff


	//   ....[7]....
        /*0048*/ 	.word	0xffffffff


	//   ....[8]....
        /*004c*/ 	.word	0xffffffff


	//   ....[9]....
        /*0050*/ 	.word	0xffffffff


	//----- nvinfo : EIATTR_COOP_GROUP_INSTR_OFFSETS
	.align		4
.L_1475:
        /*0054*/ 	.byte	0x04, 0x28
        /*0056*/ 	.short	(.L_1477 - .L_1476)


	//   ....[0]....
.L_1476:
        /*0058*/ 	.word	0x000020b0


	//   ....[1]....
        /*005c*/ 	.word	0x00002170


	//   ....[2]....
        /*0060*/ 	.word	0x00002190


	//   ....[3]....
        /*0064*/ 	.word	0x000021b0


	//   ....[4]....
        /*0068*/ 	.word	0x000021d0


	//   ....[5]....
        /*006c*/ 	.word	0x000021f0


	//   ....[6]....
        /*0070*/ 	.word	0x00002210


	//   ....[7]....
        /*0074*/ 	.word	0x00002230


	//   ....[8]....
        /*0078*/ 	.word	0x00002250


	//   ....[9]....
        /*007c*/ 	.word	0x00002270


	//----- nvinfo : EIATTR_VRC_CTA_INIT_COUNT
	.align		4
.L_1477:
        /*0080*/ 	.byte	0x02, 0x4a
	.zero		1
	.zero		1


	//----- nvinfo : EIATTR_EXIT_INSTR_OFFSETS
	.align		4
        /*0084*/ 	.byte	0x04, 0x1c
        /*0086*/ 	.short	(.L_1479 - .L_1478)


	//   ....[0]....
.L_1478:
        /*0088*/ 	.word	0x0000a980


	//----- nvinfo : EIATTR_MAX_THREADS
	.align		4
.L_1479:
        /*008c*/ 	.byte	0x04, 0x05
        /*008e*/ 	.short	(.L_1481 - .L_1480)
.L_1480:
        /*0090*/ 	.word	0x00000100
        /*0094*/ 	.word	0x00000001
        /*0098*/ 	.word	0x00000001


	//----- nvinfo : EIATTR_CBANK_PARAM_SIZE
	.align		4
.L_1481:
        /*009c*/ 	.byte	0x03, 0x19
        /*009e*/ 	.short	0x0128


	//----- nvinfo : EIATTR_PARAM_CBANK
	.align		4
        /*00a0*/ 	.byte	0x04, 0x0a
        /*00a2*/ 	.short	(.L_1483 - .L_1482)
	.align		4
.L_1482:
        /*00a4*/ 	.word	index@(.nv.constant0._ZN10layer_norm13ln_bwd_kernelINS_13Kernel_traitsI13__nv_bfloat16S2_S2_S2_fjLj8192ELj1ELj1ELj8ELj16ENS_18Kernel_traits_baseILj8192ES2_S2_S2_S2_fjLj256EEEEELb1ELb1ELb0ELb1EEEvNS_9BwdParamsE)
        /*00a8*/ 	.short	0x0380
        /*00aa*/ 	.short	0x0128


	//----- nvinfo : EIATTR_SW_WAR
	.align		4
.L_1483:
        /*00ac*/ 	.byte	0x04, 0x36
        /*00ae*/ 	.short	(.L_1485 - .L_1484)
.L_1484:
        /*00b0*/ 	.word	0x00000008
.L_1485:


//--------------------- .nv.info._ZN10layer_norm22ln_bwd_finalize_kernelINS_22Kernel_traits_finalizeILj8192E13__nv_bfloat16S2_S2_S2_fjLb1ELj1024ELj4ENS_18Kernel_traits_baseILj8192ES2_S2_S2_S2_fjLj1024EEEEELb1ELb0EEEvNS_9BwdParamsE --------------------------
	.section	.nv.info._ZN10layer_norm22ln_bwd_finalize_kernelINS_22Kernel_traits_finalizeILj8192E13__nv_bfloat16S2_S2_S2_fjLb1ELj1024ELj4ENS_18Kernel_traits_baseILj8192ES2_S2_S2_S2_fjLj1024EEEEELb1ELb0EEEvNS_9BwdParamsE,"",@"SHT_CUDA_INFO"
	.sectionflags	@""
	.align	4


	//----- nvinfo : EIATTR_CUDA_API_VERSION
	.align		4
        /*0000*/ 	.byte	0x04, 0x37
        /*0002*/ 	.short	(.L_1487 - .L_1486)
.L_1486:
        /*0004*/ 	.word	0x00000082


	//----- nvinfo : EIATTR_KPARAM_INFO
	.align		4
.L_1487:
        /*0008*/ 	.byte	0x04, 0x17
        /*000a*/ 	.short	(.L_1489 - .L_1488)
.L_1488:
        /*000c*/ 	.word	0x00000000
        /*0010*/ 	.short	0x0000
        /*0012*/ 	.short	0x0000
        /*0014*/ 	.byte	0x00, 0xf0, 0xa1, 0x04


	//----- nvinfo : EIATTR_SPARSE_MMA_MASK
	.align		4
.L_1489:
        /*0018*/ 	.byte	0x03, 0x50
        /*001a*/ 	.short	0x0000


	//----- nvinfo : EIATTR_MAXREG_COUNT
	.align		4
        /*001c*/ 	.byte	0x03, 0x1b
        /*001e*/ 	.short	0x0040


	//----- nvinfo : EIATTR_NUM_BARRIERS
	.align		4
        /*0020*/ 	.byte	0x02, 0x4c
        /*0022*/ 	.byte	0x01
	.zero		1


	//----- nvinfo : EIATTR_MERCURY_ISA_VERSION
	.align		4
        /*0024*/ 	.byte	0x03, 0x5f
        /*0026*/ 	.short	0x0101


	//----- nvinfo : EIATTR_COOP_GROUP_MASK_REGIDS
	.align		4
        /*0028*/ 	.byte	0x04, 0x29
        /*002a*/ 	.short	(.L_1491 - .L_1490)


	//   ....[0]....
.L_1490:
        /*002c*/ 	.word	0xffffffff


	//   ....[1]....
        /*0030*/ 	.word	0xffffffff


	//   ....[2]....
        /*0034*/ 	.word	0xffffffff


	//   ....[3]....
        /*0038*/ 	.word	0xffffffff


	//   ....[4]....
        /*003c*/ 	.word	0xffffffff


	//   ....[5]....
        /*0040*/ 	.word	0xffffffff


	//   ....[6]....
        /*0044*/ 	.word	0xffffffff


	//   ....[7]....
        /*0048*/ 	.word	0xffffffff


	//   ....[8]....
        /*004c*/ 	.word	0xffffffff


	//   ....[9]....
        /*0050*/ 	.word	0xffffffff


	//   ....[10]....
        /*0054*/ 	.word	0xffffffff


	//   ....[11]....
        /*0058*/ 	.word	0xffffffff


	//   ....[12]....
        /*005c*/ 	.word	0xffffffff


	//   ....[13]....
        /*0060*/ 	.word	0xffffffff


	//   ....[14]....
        /*0064*/ 	.word	0xffffffff


	//----- nvinfo : EIATTR_COOP_GROUP_INSTR_OFFSETS
	.align		4
.L_1491:
        /*0068*/ 	.byte	0x04, 0x28
        /*006a*/ 	.short	(.L_1493 - .L_1492)


	//   ....[0]....
.L_1492:
        /*006c*/ 	.word	0x00001060


	//   ....[1]....
        /*0070*/ 	.word	0x00001070


	//   ....[2]....
        /*0074*/ 	.word	0x00001080


	//   ....[3]....
        /*0078*/ 	.word	0x000010b0


	//   ....[4]....
        /*007c*/ 	.word	0x000010d0


	//   ....[5]....
        /*0080*/ 	.word	0x000010e0


	//   ....[6]....
        /*0084*/ 	.word	0x00001110


	//   ....[7]....
        /*0088*/ 	.word	0x00001130


	//   ....[8]....
        /*008c*/ 	.word	0x00001140


	//   ....[9]....
        /*0090*/ 	.word	0x00001180


	//   ....[10]....
        /*0094*/ 	.word	0x000011b0


	//   ....[11]....
        /*0098*/ 	.word	0x000011c0


	//   ....[12]....
        /*009c*/ 	.word	0x00001200


	//   ....[13]....
        /*00a0*/ 	.word	0x00001220


	//   ....[14]....
        /*00a4*/ 	.word	0x00001230


	//----- nvinfo : EIATTR_VRC_CTA_INIT_COUNT
	.align		4
.L_1493:
        /*00a8*/ 	.byte	0x02, 0x4a
	.zero		1
	.zero		1


	//----- nvinfo : EIATTR_EXIT_INSTR_OFFSETS
	.align		4
        /*00ac*/ 	.byte	0x04, 0x1c
        /*00ae*/ 	.short	(.L_1495 - .L_1494)


	//   ....[0]....
.L_1494:
        /*00b0*/ 	.word	0x00000060


	//   ....[1]....
        /*00b4*/ 	.word	0x000012b0


	//   ....[2]....
        /*00b8*/ 	.word	0x000012e0


	//   ....[3]....
        /*00bc*/ 	.word	0x000013f0


	//----- nvinfo : EIATTR_MAX_THREADS
	.align		4
.L_1495:
        /*00c0*/ 	.byte	0x04, 0x05
        /*00c2*/ 	.short	(.L_1497 - .L_1496)
.L_1496:
        /*00c4*/ 	.word	0x00000400
        /*00c8*/ 	.word	0x00000001
        /*00cc*/ 	.word	0x00000001


	//----- nvinfo : EIATTR_CRS_STACK_SIZE
	.align		4
.L_1497:
        /*00d0*/ 	.byte	0x04, 0x1e
        /*00d2*/ 	.short	(.L_1499 - .L_1498)
.L_1498:
        /*00d4*/ 	.word	0x00000000


	//----- nvinfo : EIATTR_CBANK_PARAM_SIZE
	.align		4
.L_1499:
        /*00d8*/ 	.byte	0x03, 0x19
        /*00da*/ 	.short	0x0128


	//----- nvinfo : EIATTR_PARAM_CBANK
	.align		4
        /*00dc*/ 	.byte	0x04, 0x0a
        /*00de*/ 	.short	(.L_1501 - .L_1500)
	.align		4
.L_1500:
        /*00e0*/ 	.word	index@(.nv.constant0._ZN10layer_norm22ln_bwd_finalize_kernelINS_22Kernel_traits_finalizeILj8192E13__nv_bfloat16S2_S2_S2_fjLb1ELj1024ELj4ENS_18Kernel_traits_baseILj8192ES2_S2_S2_S2_fjLj1024EEEEELb1ELb0EEEvNS_9BwdParamsE)
        /*00e4*/ 	.short	0x0380
        /*00e6*/ 	.short	0x0128


	//----- nvinfo : EIATTR_SW_WAR
	.align		4
.L_1501:
        /*00e8*/ 	.byte	0x04, 0x36
        /*00ea*/ 	.short	(.L_1503 - .L_1502)
.L_1502:
        /*00ec*/ 	.word	0x00000008
.L_1503:


//--------------------- .nv.info._ZN10layer_norm13ln_bwd_kernelINS_13Kernel_traitsI13__nv_bfloat16S2_S2_S2_fjLj8192ELj1ELj1ELj8ELj16ENS_18Kernel_traits_baseILj8192ES2_S2_S2_S2_fjLj256EEEEELb1ELb1ELb1ELb0EEEvNS_9BwdParamsE --------------------------
	.section	.nv.info._ZN10layer_norm13ln_bwd_kernelINS_13Kernel_traitsI13__nv_bfloat16S2_S2_S2_fjLj8192ELj1ELj1ELj8ELj16ENS_18Kernel_traits_baseILj8192ES2_S2_S2_S2_fjLj256EEEEELb1ELb1ELb1ELb0EEEvNS_9BwdParamsE,"",@"SHT_CUDA_INFO"
	.sectionflags	@""
	.align	4


	//----- nvinfo : EIATTR_CUDA_API_VERSION
	.align		4
        /*0000*/ 	.byte	0x04, 0x37
        /*0002*/ 	.short	(.L_1505 - .L_1504)
.L_1504:
        /*0004*/ 	.word	0x00000082


	//----- nvinfo : EIATTR_KPARAM_INFO
	.align		4
.L_1505:
        /*0008*/ 	.byte	0x04, 0x17
        /*000a*/ 	.short	(.L_1507 - .L_1506)
.L_1506:
        /*000c*/ 	.word	0x00000000
        /*0010*/ 	.short	0x0000
        /*0012*/ 	.short	0x0000
        /*0014*/ 	.byte	0x00, 0xf0, 0xa1, 0x04


	//----- nvinfo : EIATTR_SPARSE_MMA_MASK
	.align		4
.L_1507:
        /*0018*/ 	.byte	0x03, 0x50
        /*001a*/ 	.short	0x0000


	//----- nvinfo : EIATTR_MAXREG_COUNT
	.align		4
        /*001c*/ 	.byte	0x03, 0x1b
        /*001e*/ 	.short	0x00ff


	//----- nvinfo : EIATTR_NUM_BARRIERS
	.align		4
        /*0020*/ 	.byte	0x02, 0x4c
        /*0022*/ 	.byte	0x01
	.zero		1


	//----- nvinfo : EIATTR_ANNOTATIONS
	.align		4
        /*0024*/ 	.byte	0x04, 0x55
        /*0026*/ 	.short	(.L_1509 - .L_1508)


	//   ....[0]....
.L_1508:
        /*0028*/ 	.word	0x00000001
        /*002c*/ 	.byte	0x30, 0x06, 0x00, 0x00, 0x01, 0x00, 0x00, 0x00, 0x70, 0x06, 0x00, 0x00, 0x01, 0x00, 0x00, 0x00
        /* <DEDUP_REMOVED lines=8> */
        /*00bc*/ 	.byte	0xe0, 0x5f, 0x00, 0x00, 0x01, 0x00, 0x00, 0x00, 0x70, 0x62, 0x00, 0x00


	//----- nvinfo : EIATTR_MERCURY_ISA_VERSION
	.align		4
.L_1509:
        /*00c8*/ 	.byte	0x03, 0x5f
        /*00ca*/ 	.short	0x0101


	//----- nvinfo : EIATTR_COOP_GROUP_MASK_REGIDS
	.align		4
        /*00cc*/ 	.byte	0x04, 0x29
        /*00ce*/ 	.short	(.L_1511 - .L_1510)


	//   ....[0]....
.L_1510:
        /*00d0*/ 	.word	0xffffffff


	//   ....[1]....
        /*00d4*/ 	.word	0xffffffff


	//   ....[2]....
        /*00d8*/ 	.word	0xffffffff


	//   ....[3]....
        /*00dc*/ 	.word	0xffffffff


	//   ....[4]....
        /*00e0*/ 	.word	0xffffffff


	//   ....[5]....
        /*00e4*/ 	.word	0xffffffff


	//   ....[6]....
        /*00e8*/ 	.word	0xffffffff


	//   ....[7]....
        /*00ec*/ 	.word	0xffffffff


	//   ....[8]....
        /*00f0*/ 	.word	0xffffffff


	//   ....[9]....
        /*00f4*/ 	.word	0xffffffff


	//----- nvinfo : EIATTR_COOP_GROUP_INSTR_OFFSETS
	.align		4
.L_1511:
        /*00f8*/ 	.byte	0x04, 0x28
        /*00fa*/ 	.short	(.L_1513 - .L_1512)


	//   ....[0]....
.L_1512:
        /*00fc*/ 	.word	0x00002e90


	//   ....[1]....
        /*0100*/ 	.word	0x00002eb0


	//   ....[2]....
        /*0104*/ 	.word	0x00002ef0


	//   ....[3]....
        /*0108*/ 	.word	0x00002f00


	//   ....[4]....
        /*010c*/ 	.word	0x00002f40


	//   ....[5]....
        /*0110*/ 	.word	0x00002f50


	//   ....[6]....
        /*0114*/ 	.word	0x00002f80


	//   ....[7]....
        /*0118*/ 	.word	0x00002f90


	//   ....[8]....
        /*011c*/ 	.word	0x00002fc0


	//   ....[9]....
        /*0120*/ 	.word	0x00002fd0


	//----- nvinfo : EIATTR_VRC_CTA_INIT_COUNT
	.align		4
.L_1513:
        /*0124*/ 	.byte	0x02, 0x4a
	.zero		1
	.zero		1


	//----- nvinfo : EIATTR_EXIT_INSTR_OFFSETS
	.align		4
        /*0128*/ 	.byte	0x04, 0x1c
        /*012a*/ 	.short	(.L_1515 - .L_1514)


	//   ....[0]....
.L_1514:
        /*012c*/ 	.word	0x0000f560


	//   ....[1]....
        /*0130*/ 	.word	0x0000f630


	//----- nvinfo : EIATTR_MAX_THREADS
	.align		4
.L_1515:
        /*0134*/ 	.byte	0x04, 0x05
        /*0136*/ 	.short	(.L_1517 - .L_1516)
.L_1516:
        /*0138*/ 	.word	0x00000100
        /*013c*/ 	.word	0x00000001
        /*0140*/ 	.word	0x00000001


	//----- nvinfo : EIATTR_CRS_STACK_SIZE
	.align		4
.L_1517:
        /*0144*/ 	.byte	0x04, 0x1e
        /*0146*/ 	.short	(.L_1519 - .L_1518)
.L_1518:
        /*0148*/ 	.word	0x00000000


	//----- nvinfo : EIATTR_CBANK_PARAM_SIZE
	.align		4
.L_1519:
        /*014c*/ 	.byte	0x03, 0x19
        /*014e*/ 	.short	0x0128


	//----- nvinfo : EIATTR_PARAM_CBANK
	.align		4
        /*0150*/ 	.byte	0x04, 0x0a
        /*0152*/ 	.short	(.L_1521 - .L_1520)
	.align		4
.L_1520:
        /*0154*/ 	.word	index@(.nv.constant0._ZN10layer_norm13ln_bwd_kernelINS_13Kernel_traitsI13__nv_bfloat16S2_S2_S2_fjLj8192ELj1ELj1ELj8ELj16ENS_18Kernel_traits_baseILj8192ES2_S2_S2_S2_fjLj256EEEEELb1ELb1ELb1ELb0EEEvNS_9BwdParamsE)
        /*0158*/ 	.short	0x0380
        /*015a*/ 	.short	0x0128


	//----- nvinfo : EIATTR_SW_WAR
	.align		4
.L_1521:
        /*015c*/ 	.byte	0x04, 0x36
        /*015e*/ 	.short	(.L_1523 - .L_1522)
.L_1522:
        /*0160*/ 	.word	0x00000008
.L_1523:


//--------------------- .nv.info._ZN10layer_norm22ln_bwd_finalize_kernelINS_22Kernel_traits_finalizeILj8192E13__nv_bfloat16S2_S2_S2_fjLb1ELj1024ELj4ENS_18Kernel_traits_baseILj8192ES2_S2_S2_S2_fjLj1024EEEEELb1ELb1EEEvNS_9BwdParamsE --------------------------
	.section	.nv.info._ZN10layer_norm22ln_bwd_finalize_kernelINS_22Kernel_traits_finalizeILj8192E13__nv_bfloat16S2_S2_S2_fjLb1ELj1024ELj4ENS_18Kernel_traits_baseILj8192ES2_S2_S2_S2_fjLj1024EEEEELb1ELb1EEEvNS_9BwdParamsE,"",@"SHT_CUDA_INFO"
	.sectionflags	@""
	.align	4


	//----- nvinfo : EIATTR_CUDA_API_VERSION
	.align		4
        /*0000*/ 	.byte	0x04, 0x37
        /*0002*/ 	.short	(.L_1525 - .L_1524)
.L_1524:
        /*0004*/ 	.word	0x00000082


	//----- nvinfo : EIATTR_KPARAM_INFO
	.align		4
.L_1525:
        /*0008*/ 	.byte	0x04, 0x17
        /*000a*/ 	.short	(.L_1527 - .L_1526)
.L_1526:
        /*000c*/ 	.word	0x00000000
        /*0010*/ 	.short	0x0000
        /*0012*/ 	.short	0x0000
        /*0014*/ 	.byte	0x00, 0xf0, 0xa1, 0x04


	//----- nvinfo : EIATTR_SPARSE_MMA_MASK
	.align		4
.L_1527:
        /*0018*/ 	.byte	0x03, 0x50
        /*001a*/ 	.short	0x0000


	//----- nvinfo : EIATTR_MAXREG_COUNT
	.align		4
        /*001c*/ 	.byte	0x03, 0x1b
        /*001e*/ 	.short	0x0040


	//----- nvinfo : EIATTR_NUM_BARRIERS
	.align		4
        /*0020*/ 	.byte	0x02, 0x4c
        /*0022*/ 	.byte	0x01
	.zero		1


	//----- nvinfo : EIATTR_MERCURY_ISA_VERSION
	.align		4
        /*0024*/ 	.byte	0x03, 0x5f
        /*0026*/ 	.short	0x0101


	//----- nvinfo : EIATTR_COOP_GROUP_MASK_REGIDS
	.align		4
        /*0028*/ 	.byte	0x04, 0x29
        /*002a*/ 	.short	(.L_1529 - .L_1528)


	//   ....[0]....
.L_1528:
        /*002c*/ 	.word	0xffffffff


	//   ....[1]....
        /*0030*/ 	.word	0xffffffff


	//   ....[2]....
        /*0034*/ 	.word	0xffffffff


	//   ....[3]....
        /*0038*/ 	.word	0xffffffff


	//   ....[4]....
        /*003c*/ 	.word	0xffffffff


	//   ....[5]....
        /*0040*/ 	.word	0xffffffff


	//   ....[6]....
        /*0044*/ 	.word	0xffffffff


	//   ....[7]....
        /*0048*/ 	.word	0xffffffff


	//   ....[8]....
        /*004c*/ 	.word	0xffffffff


	//   ....[9]....
        /*0050*/ 	.word	0xffffffff


	//   ....[10]....
        /*0054*/ 	.word	0xffffffff


	//   ....[11]....
        /*0058*/ 	.word	0xffffffff


	//   ....[12]....
        /*005c*/ 	.word	0xffffffff


	//   ....[13]....
        /*0060*/ 	.word	0xffffffff


	//   ....[14]....
        /*0064*/ 	.word	0xffffffff


	//----- nvinfo : EIATTR_COOP_GROUP_INSTR_OFFSETS
	.align		4
.L_1529:
        /*0068*/ 	.byte	0x04, 0x28
        /*006a*/ 	.short	(.L_1531 - .L_1530)


	//   ....[0]....
.L_1530:
        /*006c*/ 	.word	0x00001070


	//   ....[1]....
        /*0070*/ 	.word	0x00001080


	//   ....[2]....
        /*0074*/ 	.word	0x00001090


	//   ....[3]....
        /*0078*/ 	.word	0x000010c0


	//   ....[4]....
        /*007c*/ 	.word	0x000010e0


	//   ....[5]....
        /*0080*/ 	.word	0x000010f0


	//   ....[6]....
        /*0084*/ 	.word	0x00001120


	//   ....[7]....
        /*0088*/ 	.word	0x00001140


	//   ....[8]....
        /*008c*/ 	.word	0x00001150


	//   ....[9]....
        /*0090*/ 	.word	0x00001180


	//   ....[10]....
        /*0094*/ 	.word	0x000011a0


	//   ....[11]....
        /*0098*/ 	.word	0x000011b0


	//   ....[12]....
        /*009c*/ 	.word	0x000011f0


	//   ....[13]....
        /*00a0*/ 	.word	0x00001210


	//   ....[14]....
        /*00a4*/ 	.word	0x00001220


	//----- nvinfo : EIATTR_VRC_CTA_INIT_COUNT
	.align		4
.L_1531:
        /*00a8*/ 	.byte	0x02, 0x4a
	.zero		1
	.zero		1


	//----- nvinfo : EIATTR_EXIT_INSTR_OFFSETS
	.align		4
        /*00ac*/ 	.byte	0x04, 0x1c
        /*00ae*/ 	.short	(.L_1533 - .L_1532)


	//   ....[0]....
.L_1532:
        /*00b0*/ 	.word	0x00000060


	//   ....[1]....
        /*00b4*/ 	.word	0x000012a0


	//   ....[2]....
        /*00b8*/ 	.word	0x000013c0


	//----- nvinfo : EIATTR_MAX_THREADS
	.align		4
.L_1533:
        /*00bc*/ 	.byte	0x04, 0x05
        /*00be*/ 	.short	(.L_1535 - .L_1534)
.L_1534:
        /*00c0*/ 	.word	0x00000400
        /*00c4*/ 	.word	0x00000001
        /*00c8*/ 	.word	0x00000001


	//----- nvinfo : EIATTR_CRS_STACK_SIZE
	.align		4
.L_1535:
        /*00cc*/ 	.byte	0x04, 0x1e
        /*00ce*/ 	.short	(.L_1537 - .L_1536)
.L_1536:
        /*00d0*/ 	.word	0x00000000


	//----- nvinfo : EIATTR_CBANK_PARAM_SIZE
	.align		4
.L_1537:
        /*00d4*/ 	.byte	0x03, 0x19
        /*00d6*/ 	.short	0x0128


	//----- nvinfo : EIATTR_PARAM_CBANK
	.align		4
        /*00d8*/ 	.byte	0x04, 0x0a
        /*00da*/ 	.short	(.L_1539 - .L_1538)
	.align		4
.L_1538:
        /*00dc*/ 	.word	index@(.nv.constant0._ZN10layer_norm22ln_bwd_finalize_kernelINS_22Kernel_traits_finalizeILj8192E13__nv_bfloat16S2_S2_S2_fjLb1ELj1024ELj4ENS_18Kernel_traits_baseILj8192ES2_S2_S2_S2_fjLj1024EEEEELb1ELb1EEEvNS_9BwdParamsE)
        /*00e0*/ 	.short	0x0380
        /*00e2*/ 	.short	0x0128


	//----- nvinfo : EIATTR_SW_WAR
	.align		4
.L_1539:
        /*00e4*/ 	.byte	0x04, 0x36
        /*00e6*/ 	.short	(.L_1541 - .L_1540)
.L_1540:
        /*00e8*/ 	.word	0x00000008
.L_1541:


//--------------------- .nv.info._ZN10layer_norm13ln_bwd_kernelINS_13Kernel_traitsI13__nv_bfloat16S2_S2_S2_fjLj8192ELj1ELj1ELj8ELj16ENS_18Kernel_traits_baseILj8192ES2_S2_S2_S2_fjLj256EEEEELb1ELb1ELb1ELb1EEEvNS_9BwdParamsE --------------------------
	.section	.nv.info._ZN10layer_norm13ln_bwd_kernelINS_13Kernel_traitsI13__nv_bfloat16S2_S2_S2_fjLj8192ELj1ELj1ELj8ELj16ENS_18Kernel_traits_baseILj8192ES2_S2_S2_S2_fjLj256EEEEELb1ELb1ELb1ELb1EEEvNS_9BwdParamsE,"",@"SHT_CUDA_INFO"
	.sectionflags	@""
	.align	4


	//----- nvinfo : EIATTR_CUDA_API_VERSION
	.align		4
        /*0000*/ 	.byte	0x04, 0x37
        /*0002*/ 	.short	(.L_1543 - .L_1542)
.L_1542:
        /*0004*/ 	.word	0x00000082


	//----- nvinfo : EIATTR_KPARAM_INFO
	.align		4
.L_1543:
        /*0008*/ 	.byte	0x04, 0x17
        /*000a*/ 	.short	(.L_1545 - .L_1544)
.L_1544:
        /*000c*/ 	.word	0x00000000
        /*0010*/ 	.short	0x0000
        /*0012*/ 	.short	0x0000
        /*0014*/ 	.byte	0x00, 0xf0, 0xa1, 0x04


	//----- nvinfo : EIATTR_SPARSE_MMA_MASK
	.align		4
.L_1545:
        /*0018*/ 	.byte	0x03, 0x50
        /*001a*/ 	.short	0x0000


	//----- nvinfo : EIATTR_MAXREG_COUNT
	.align		4
        /*001c*/ 	.byte	0x03, 0x1b
        /*001e*/ 	.short	0x00ff


	//----- nvinfo : EIATTR_NUM_BARRIERS
	.align		4
        /*0020*/ 	.byte	0x02, 0x4c
        /*0022*/ 	.byte	0x01
	.zero		1


	//----- nvinfo : EIATTR_MERCURY_ISA_VERSION
	.align		4
        /*0024*/ 	.byte	0x03, 0x5f
        /*0026*/ 	.short	0x0101


	//----- nvinfo : EIATTR_COOP_GROUP_MASK_REGIDS
	.align		4
        /*0028*/ 	.byte	0x04, 0x29
        /*002a*/ 	.short	(.L_1547 - .L_1546)


	//   ....[0]....
.L_1546:
        /*002c*/ 	.word	0xffffffff


	//   ....[1]....
        /*0030*/ 	.word	0xffffffff


	//   ....[2]....
        /*0034*/ 	.word	0xffffffff


	//   ....[3]....
        /*0038*/ 	.word	0xffffffff


	//   ....[4]....
        /*003c*/ 	.word	0xffffffff


	//   ....[5]....
        /*0040*/ 	.word	0xffffffff


	//   ....[6]....
        /*0044*/ 	.word	0xffffffff


	//   ....[7]....
        /*0048*/ 	.word	0xffffffff


	//   ....[8]....
        /*004c*/ 	.word	0xffffffff


	//   ....[9]....
        /*0050*/ 	.word	0xffffffff


	//----- nvinfo : EIATTR_COOP_GROUP_INSTR_OFFSETS
	.align		4
.L_1547:
        /*0054*/ 	.byte	0x04, 0x28
        /*0056*/ 	.short	(.L_1549 - .L_1548)


	//   ....[0]....
.L_1548:
        /*0058*/ 	.word	0x000025d0


	//   ....[1]....
        /*005c*/ 	.word	0x000025f0


	//   ....[2]....
        /*0060*/ 	.word	0x00002630


	//   ....[3]....
        /*0064*/ 	.word	0x00002640


	//   ....[4]....
        /*0068*/ 	.word	0x00002680


	//   ....[5]....
        /*006c*/ 	.word	0x00002690


	//   ....[6]....
        /*0070*/ 	.word	0x000026c0


	//   ....[7]....
        /*0074*/ 	.word	0x000026d0


	//   ....[8]....
        /*0078*/ 	.word	0x00002700


	//   ....[9]....
        /*007c*/ 	.word	0x00002710


	//----- nvinfo : EIATTR_VRC_CTA_INIT_COUNT
	.align		4
.L_1549:
        /*0080*/ 	.byte	0x02, 0x4a
	.zero		1
	.zero		1


	//----- nvinfo : EIATTR_EXIT_INSTR_OFFSETS
	.align		4
        /*0084*/ 	.byte	0x04, 0x1c
        /*0086*/ 	.short	(.L_1551 - .L_1550)


	//   ....[0]....
.L_1550:
        /*0088*/ 	.word	0x0000e840


	//----- nvinfo : EIATTR_MAX_THREADS
	.align		4
.L_1551:
        /*008c*/ 	.byte	0x04, 0x05
        /*008e*/ 	.short	(.L_1553 - .L_1552)
.L_1552:
        /*0090*/ 	.word	0x00000100
        /*0094*/ 	.word	0x00000001
        /*0098*/ 	.word	0x00000001


	//----- nvinfo : EIATTR_CRS_STACK_SIZE
	.align		4
.L_1553:
        /*009c*/ 	.byte	0x04, 0x1e
        /*009e*/ 	.short	(.L_1555 - .L_1554)
.L_1554:
        /*00a0*/ 	.word	0x00000000


	//----- nvinfo : EIATTR_CBANK_PARAM_SIZE
	.align		4
.L_1555:
        /*00a4*/ 	.byte	0x03, 0x19
        /*00a6*/ 	.short	0x0128


	//----- nvinfo : EIATTR_PARAM_CBANK
	.align		4
        /*00a8*/ 	.byte	0x04, 0x0a
        /*00aa*/ 	.short	(.L_1557 - .L_1556)
	.align		4
.L_1556:
        /*00ac*/ 	.word	index@(.nv.constant0._ZN10layer_norm13ln_bwd_kernelINS_13Kernel_traitsI13__nv_bfloat16S2_S2_S2_fjLj8192ELj1ELj1ELj8ELj16ENS_18Kernel_traits_baseILj8192ES2_S2_S2_S2_fjLj256EEEEELb1ELb1ELb1ELb1EEEvNS_9BwdParamsE)
        /*00b0*/ 	.short	0x0380
        /*00b2*/ 	.short	0x0128


	//----- nvinfo : EIATTR_SW_WAR
	.align		4
.L_1557:
        /*00b4*/ 	.byte	0x04, 0x36
        /*00b6*/ 	.short	(.L_1559 - .L_1558)
.L_1558:
        /*00b8*/ 	.word	0x00000008
.L_1559:


//--------------------- .nv.info._ZN10layer_norm13ln_bwd_kernelINS_13Kernel_traitsI6__halfS2_S2_S2_fjLj8192ELj1ELj1ELj8ELj16ENS_18Kernel_traits_baseILj8192ES2_S2_S2_S2_fjLj256EEEEELb0ELb0ELb0ELb0EEEvNS_9BwdParamsE --------------------------
	.section	.nv.info._ZN10layer_norm13ln_bwd_kernelINS_13Kernel_traitsI6__halfS2_S2_S2_fjLj8192ELj1ELj1ELj8ELj16ENS_18Kernel_traits_baseILj8192ES2_S2_S2_S2_fjLj256EEEEELb0ELb0ELb0ELb0EEEvNS_9BwdParamsE,"",@"SHT_CUDA_INFO"
	.sectionflags	@""
	.align	4


	//----- nvinfo : EIATTR_CUDA_API_VERSION
	.align		4
        /*0000*/ 	.byte	0x04, 0x37
        /*0002*/ 	.short	(.L_1561 - .L_1560)
.L_1560:
        /*0004*/ 	.word	0x00000082


	//----- nvinfo : EIATTR_KPARAM_INFO
	.align		4
.L_1561:
        /*0008*/ 	.byte	0x04, 0x17
        /*000a*/ 	.short	(.L_1563 - .L_1562)
.L_1562:
        /*000c*/ 	.word	0x00000000
        /*0010*/ 	.short	0x0000
        /*0012*/ 	.short	0x0000
        /*0014*/ 	.byte	0x00, 0xf0, 0xa1, 0x04


	//----- nvinfo : EIATTR_SPARSE_MMA_MASK
	.align		4
.L_1563:
        /*0018*/ 	.byte	0x03, 0x50
        /*001a*/ 	.short	0x0000


	//----- nvinfo : EIATTR_MAXREG_COUNT
	.align		4
        /*001c*/ 	.byte	0x03, 0x1b
        /*001e*/ 	.short	0x00ff


	//----- nvinfo : EIATTR_NUM_BARRIERS
	.align		4
        /*0020*/ 	.byte	0x02, 0x4c
        /*0022*/ 	.byte	0x01
	.zero		1


	//----- nvinfo : EIATTR_MERCURY_ISA_VERSION
	.align		4
        /*0024*/ 	.byte	0x03, 0x5f
        /*0026*/ 	.short	0x0101


	//----- nvinfo : EIATTR_COOP_GROUP_MASK_REGIDS
	.align		4
        /*0028*/ 	.byte	0x04, 0x29
        /*002a*/ 	.short	(.L_1565 - .L_1564)


	//   ....[0]....
.L_1564:
        /*002c*/ 	.word	0xffffffff


	//   ....[1]....
        /*0030*/ 	.word	0xffffffff


	//   ....[2]....
        /*0034*/ 	.word	0xffffffff


	//   ....[3]....
        /*0038*/ 	.word	0xffffffff


	//   ....[4]....
        /*003c*/ 	.word	0xffffffff


	//   ....[5]....
        /*0040*/ 	.word	0xffffffff


	//   ....[6]....
        /*0044*/ 	.word	0xffffffff


	//   ....[7]....
        /*0048*/ 	.word	0xffffffff


	//   ....[8]....
        /*004c*/ 	.word	0xffffffff


	//   ....[9]....
        /*0050*/ 	.word	0xffffffff


	//----- nvinfo : EIATTR_COOP_GROUP_INSTR_OFFSETS
	.align		4
.L_1565:
        /*0054*/ 	.byte	0x04, 0x28
        /*0056*/ 	.short	(.L_1567 - .L_1566)


	//   ....[0]....
.L_1566:
        /*0058*/ 	.word	0x00001fd0


	//   ....[1]....
        /*005c*/ 	.word	0x00002050


	//   ....[2]....
        /*0060*/ 	.word	0x00002090


	//   ....[3]....
        /*0064*/ 	.word	0x000020d0


	//   ....[4]....
        /*0068*/ 	.word	0x000020f0


	//   ....[5]....
        /*006c*/ 	.word	0x00002130


	//   ....[6]....
        /*0070*/ 	.word	0x00002150


	//   ....[7]....
        /*0074*/ 	.word	0x00002170


	//   ....[8]....
        /*0078*/ 	.word	0x00002190


	//   ....[9]....
        /*007c*/ 	.word	0x000021b0


	//----- nvinfo : EIATTR_VRC_CTA_INIT_COUNT
	.align		4
.L_1567:
        /*0080*/ 	.byte	0x02, 0x4a
	.zero		1
	.zero		1


	//----- nvinfo : EIATTR_EXIT_INSTR_OFFSETS
	.align		4
        /*0084*/ 	.byte	0x04, 0x1c
        /*0086*/ 	.short	(.L_1569 - .L_1568)


	//   ....[0]....
.L_1568:
        /*0088*/ 	.word	0x00005800


	//   ....[1]....
        /*008c*/ 	.word	0x000058a0


	//----- nvinfo : EIATTR_MAX_THREADS
	.align		4
.L_1569:
        /*0090*/ 	.byte	0x04, 0x05
        /*0092*/ 	.short	(.L_1571 - .L_1570)
.L_1570:
        /*0094*/ 	.word	0x00000100
        /*0098*/ 	.word	0x00000001
        /*009c*/ 	.word	0x00000001


	//----- nvinfo : EIATTR_CRS_STACK_SIZE
	.align		4
.L_1571:
        /*00a0*/ 	.byte	0x04, 0x1e
        /*00a2*/ 	.short	(.L_1573 - .L_1572)
.L_1572:
        /*00a4*/ 	.word	0x00000000


	//----- nvinfo : EIATTR_CBANK_PARAM_SIZE
	.align		4
.L_1573:
        /*00a8*/ 	.byte	0x03, 0x19
        /*00aa*/ 	.short	0x0128


	//----- nvinfo : EIATTR_PARAM_CBANK
	.align		4
        /*00ac*/ 	.byte	0x04, 0x0a
        /*00ae*/ 	.short	(.L_1575 - .L_1574)
	.align		4
.L_1574:
        /*00b0*/ 	.word	index@(.nv.constant0._ZN10layer_norm13ln_bwd_kernelINS_13Kernel_traitsI6__halfS2_S2_S2_fjLj8192ELj1ELj1ELj8ELj16ENS_18Kernel_traits_baseILj8192ES2_S2_S2_S2_fjLj256EEEEELb0ELb0ELb0ELb0EEEvNS_9BwdParamsE)
        /*00b4*/ 	.short	0x0380
        /*00b6*/ 	.short	0x0128


	//----- nvinfo : EIATTR_SW_WAR
	.align		4
.L_1575:
        /*00b8*/ 	.byte	0x04, 0x36
        /*00ba*/ 	.short	(.L_1577 - .L_1576)
.L_1576:
        /*00bc*/ 	.word	0x00000008
.L_1577:


//--------------------- .nv.info._ZN10layer_norm13ln_bwd_kernelINS_13Kernel_traitsI6__halfS2_S2_S2_fjLj8192ELj1ELj1ELj8ELj16ENS_18Kernel_traits_baseILj8192ES2_S2_S2_S2_fjLj256EEEEELb0ELb0ELb0ELb1EEEvNS_9BwdParamsE --------------------------
	.section	.nv.info._ZN10layer_norm13ln_bwd_kernelINS_13Kernel_traitsI6__halfS2_S2_S2_fjLj8192ELj1ELj1ELj8ELj16ENS_18Kernel_traits_baseILj8192ES2_S2_S2_S2_fjLj256EEEEELb0ELb0ELb0ELb1EEEvNS_9BwdParamsE,"",@"SHT_CUDA_INFO"
	.sectionflags	@""
	.align	4


	//----- nvinfo : EIATTR_CUDA_API_VERSION
	.align		4
        /*0000*/ 	.byte	0x04, 0x37
        /*0002*/ 	.short	(.L_1579 - .L_1578)
.L_1578:
        /*0004*/ 	.word	0x00000082


	//----- nvinfo : EIATTR_KPARAM_INFO
	.align		4
.L_1579:
        /*0008*/ 	.byte	0x04, 0x17
        /*000a*/ 	.short	(.L_1581 - .L_1580)
.L_1580:
        /*000c*/ 	.word	0x00000000
        /*0010*/ 	.short	0x0000
        /*0012*/ 	.short	0x0000
        /*0014*/ 	.byte	0x00, 0xf0, 0xa1, 0x04


	//----- nvinfo : EIATTR_SPARSE_MMA_MASK
	.align		4
.L_1581:
        /*0018*/ 	.byte	0x03, 0x50
        /*001a*/ 	.short	0x0000


	//----- nvinfo : EIATTR_MAXREG_COUNT
	.align		4
        /*001c*/ 	.byte	0x03, 0x1b
        /*001e*/ 	.short	0x00ff


	//----- nvinfo : EIATTR_NUM_BARRIERS
	.align		4
        /*0020*/ 	.byte	0x02, 0x4c
        /*0022*/ 	.byte	0x01
	.zero		1


	//----- nvinfo : EIATTR_MERCURY_ISA_VERSION
	.align		4
        /*0024*/ 	.byte	0x03, 0x5f
        /*0026*/ 	.short	0x0101


	//----- nvinfo : EIATTR_COOP_GROUP_MASK_REGIDS
	.align		4
        /*0028*/ 	.byte	0x04, 0x29
        /*002a*/ 	.short	(.L_1583 - .L_1582)


	//   ....[0]....
.L_1582:
        /*002c*/ 	.word	0xffffffff


	//   ....[1]....
        /*0030*/ 	.word	0xffffffff


	//   ....[2]....
        /*0034*/ 	.word	0xffffffff


	//   ....[3]....
        /*0038*/ 	.word	0xffffffff


	//   ....[4]....
        /*003c*/ 	.word	0xffffffff


	//   ....[5]....
        /*0040*/ 	.word	0xffffffff


	//   ....[6]....
        /*0044*/ 	.word	0xffffffff


	//   ....[7]....
        /*0048*/ 	.word	0xffffffff


	//   ....[8]....
        /*004c*/ 	.word	0xffffffff


	//   ....[9]....
        /*0050*/ 	.word	0xffffffff


	//----- nvinfo : EIATTR_COOP_GROUP_INSTR_OFFSETS
	.align		4
.L_1583:
        /*0054*/ 	.byte	0x04, 0x28
        /*0056*/ 	.short	(.L_1585 - .L_1584)


	//   ....[0]....
.L_1584:
        /*0058*/ 	.word	0x00001860


	//   ....[1]....
        /*005c*/ 	.word	0x00001880


	//   ....[2]....
        /*0060*/ 	.word	0x000018d0


	//   ....[3]....
        /*0064*/ 	.word	0x000018e0


	//   ....[4]....
        /*0068*/ 	.word	0x00001910


	//   ....[5]....
        /*006c*/ 	.word	0x00001920


	//   ....[6]....
        /*0070*/ 	.word	0x00001980


	//   ....[7]....
        /*0074*/ 	.word	0x00001990


	//   ....[8]....
        /*0078*/ 	.word	0x00001a00


	//   ....[9]....
        /*007c*/ 	.word	0x00001a10


	//----- nvinfo : EIATTR_VRC_CTA_INIT_COUNT
	.align		4
.L_1585:
        /*0080*/ 	.byte	0x02, 0x4a
	.zero		1
	.zero		1


	//----- nvinfo : EIATTR_EXIT_INSTR_OFFSETS
	.align		4
        /*0084*/ 	.byte	0x04, 0x1c
        /*0086*/ 	.short	(.L_1587 - .L_1586)


	//   ....[0]....
.L_1586:
        /*0088*/ 	.word	0x00005490


	//----- nvinfo : EIATTR_MAX_THREADS
	.align		4
.L_1587:
        /*008c*/ 	.byte	0x04, 0x05
        /*008e*/ 	.short	(.L_1589 - .L_1588)
.L_1588:
        /*0090*/ 	.word	0x00000100
        /*0094*/ 	.word	0x00000001
        /*0098*/ 	.word	0x00000001


	//----- nvinfo : EIATTR_CBANK_PARAM_SIZE
	.align		4
.L_1589:
        /*009c*/ 	.byte	0x03, 0x19
        /*009e*/ 	.short	0x0128


	//----- nvinfo : EIATTR_PARAM_CBANK
	.align		4
        /*00a0*/ 	.byte	0x04, 0x0a
        /*00a2*/ 	.short	(.L_1591 - .L_1590)
	.align		4
.L_1590:
        /*00a4*/ 	.word	index@(.nv.constant0._ZN10layer_norm13ln_bwd_kernelINS_13Kernel_traitsI6__halfS2_S2_S2_fjLj8192ELj1ELj1ELj8ELj16ENS_18Kernel_traits_baseILj8192ES2_S2_S2_S2_fjLj256EEEEELb0ELb0ELb0ELb1EEEvNS_9BwdParamsE)
        /*00a8*/ 	.short	0x0380
        /*00aa*/ 	.short	0x0128


	//----- nvinfo : EIATTR_SW_WAR
	.align		4
.L_1591:
        /*00ac*/ 	.byte	0x04, 0x36
        /*00ae*/ 	.short	(.L_1593 - .L_1592)
.L_1592:
        /*00b0*/ 	.word	0x00000008
.L_1593:


//--------------------- .nv.info._ZN10layer_norm13ln_bwd_kernelINS_13Kernel_traitsI6__halfS2_S2_S2_fjLj8192ELj1ELj1ELj8ELj16ENS_18Kernel_traits_baseILj8192ES2_S2_S2_S2_fjLj256EEEEELb0ELb0ELb1ELb0EEEvNS_9BwdParamsE --------------------------
	.section	.nv.info._ZN10layer_norm13ln_bwd_kernelINS_13Kernel_traitsI6__halfS2_S2_S2_fjLj8192ELj1ELj1ELj8ELj16ENS_18Kernel_traits_baseILj8192ES2_S2_S2_S2_fjLj256EEEEELb0ELb0ELb1ELb0EEEvNS_9BwdParamsE,"",@"SHT_CUDA_INFO"
	.sectionflags	@""
	.align	4


	//----- nvinfo : EIATTR_CUDA_API_VERSION
	.align		4
        /*0000*/ 	.byte	0x04, 0x37
        /*0002*/ 	.short	(.L_1595 - .L_1594)
.L_1594:
        /*0004*/ 	.word	0x00000082


	//----- nvinfo : EIATTR_KPARAM_INFO
	.align		4
.L_1595:
        /*0008*/ 	.byte	0x04, 0x17
        /*000a*/ 	.short	(.L_1597 - .L_1596)
.L_1596:
        /*000c*/ 	.word	0x00000000
        /*0010*/ 	.short	0x0000
        /*0012*/ 	.short	0x0000
        /*0014*/ 	.byte	0x00, 0xf0, 0xa1, 0x04


	//----- nvinfo : EIATTR_SPARSE_MMA_MASK
	.align		4
.L_1597:
        /*0018*/ 	.byte	0x03, 0x50
        /*001a*/ 	.short	0x0000


	//----- nvinfo : EIATTR_MAXREG_COUNT
	.align		4
        /*001c*/ 	.byte	0x03, 0x1b
        /*001e*/ 	.short	0x00ff


	//----- nvinfo : EIATTR_NUM_BARRIERS
	.align		4
        /*0020*/ 	.byte	0x02, 0x4c
        /*0022*/ 	.byte	0x01
	.zero		1


	//----- nvinfo : EIATTR_MERCURY_ISA_VERSION
	.align		4
        /*0024*/ 	.byte	0x03, 0x5f
        /*0026*/ 	.short	0x0101


	//----- nvinfo : EIATTR_COOP_GROUP_MASK_REGIDS
	.align		4
        /*0028*/ 	.byte	0x04, 0x29
        /*002a*/ 	.short	(.L_1599 - .L_1598)


	//   ....[0]....
.L_1598:
        /*002c*/ 	.word	0xffffffff


	//   ....[1]....
        /*0030*/ 	.word	0xffffffff


	//   ....[2]....
        /*0034*/ 	.word	0xffffffff


	//   ....[3]....
        /*0038*/ 	.word	0xffffffff


	//   ....[4]....
        /*003c*/ 	.word	0xffffffff


	//   ....[5]....
        /*0040*/ 	.word	0xffffffff


	//   ....[6]....
        /*0044*/ 	.word	0xffffffff


	//   ....[7]....
        /*0048*/ 	.word	0xffffffff


	//   ....[8]....
        /*004c*/ 	.word	0xffffffff


	//   ....[9]....
        /*0050*/ 	.word	0xffffffff


	//----- nvinfo : EIATTR_COOP_GROUP_INSTR_OFFSETS
	.align		4
.L_1599:
        /*0054*/ 	.byte	0x04, 0x28
        /*0056*/ 	.short	(.L_1601 - .L_1600)


	//   ....[0]....
.L_1600:
        /*0058*/ 	.word	0x00002280


	//   ....[1]....
        /*005c*/ 	.word	0x000022a0


	//   ....[2]....
        /*0060*/ 	.word	0x000022e0


	//   ....[3]....
        /*0064*/ 	.word	0x000022f0


	//   ....[4]....
        /*0068*/ 	.word	0x00002330


	//   ....[5]....
        /*006c*/ 	.word	0x00002340


	//   ....[6]....
        /*0070*/ 	.word	0x00002370


	//   ....[7]....
        /*0074*/ 	.word	0x00002380


	//   ....[8]....
        /*0078*/ 	.word	0x000023b0


	//   ....[9]....
        /*007c*/ 	.word	0x000023c0


	//----- nvinfo : EIATTR_VRC_CTA_INIT_COUNT
	.align		4
.L_1601:
        /*0080*/ 	.byte	0x02, 0x4a
	.zero		1
	.zero		1


	//----- nvinfo : EIATTR_EXIT_INSTR_OFFSETS
	.align		4
        /*0084*/ 	.byte	0x04, 0x1c
        /*0086*/ 	.short	(.L_1603 - .L_1602)


	//   ....[0]....
.L_1602:
        /*0088*/ 	.word	0x000074c0


	//   ....[1]....
        /*008c*/ 	.word	0x00007560


	//----- nvinfo : EIATTR_MAX_THREADS
	.align		4
.L_1603:
        /*0090*/ 	.byte	0x04, 0x05
        /*0092*/ 	.short	(.L_1605 - .L_1604)
.L_1604:
        /*0094*/ 	.word	0x00000100
        /*0098*/ 	.word	0x00000001
        /*009c*/ 	.word	0x00000001


	//----- nvinfo : EIATTR_CRS_STACK_SIZE
	.align		4
.L_1605:
        /*00a0*/ 	.byte	0x04, 0x1e
        /*00a2*/ 	.short	(.L_1607 - .L_1606)
.L_1606:
        /*00a4*/ 	.word	0x00000000


	//----- nvinfo : EIATTR_CBANK_PARAM_SIZE
	.align		4
.L_1607:
        /*00a8*/ 	.byte	0x03, 0x19
        /*00aa*/ 	.short	0x0128


	//----- nvinfo : EIATTR_PARAM_CBANK
	.align		4
        /*00ac*/ 	.byte	0x04, 0x0a
        /*00ae*/ 	.short	(.L_1609 - .L_1608)
	.align		4
.L_1608:
        /*00b0*/ 	.word	index@(.nv.constant0._ZN10layer_norm13ln_bwd_kernelINS_13Kernel_traitsI6__halfS2_S2_S2_fjLj8192ELj1ELj1ELj8ELj16ENS_18Kernel_traits_baseILj8192ES2_S2_S2_S2_fjLj256EEEEELb0ELb0ELb1ELb0EEEvNS_9BwdParamsE)
        /*00b4*/ 	.short	0x0380
        /*00b6*/ 	.short	0x0128


	//----- nvinfo : EIATTR_SW_WAR
	.align		4
.L_1609:
        /*00b8*/ 	.byte	0x04, 0x36
        /*00ba*/ 	.short	(.L_1611 - .L_1610)
.L_1610:
        /*00bc*/ 	.word	0x00000008
.L_1611:


//--------------------- .nv.info._ZN10layer_norm13ln_bwd_kernelINS_13Kernel_traitsI6__halfS2_S2_S2_fjLj8192ELj1ELj1ELj8ELj16ENS_18Kernel_traits_baseILj8192ES2_S2_S2_S2_fjLj256EEEEELb0ELb0ELb1ELb1EEEvNS_9BwdParamsE --------------------------
	.section	.nv.info._ZN10layer_norm13ln_bwd_kernelINS_13Kernel_traitsI6__halfS2_S2_S2_fjLj8192ELj1ELj1ELj8ELj16ENS_18Kernel_traits_baseILj8192ES2_S2_S2_S2_fjLj256EEEEELb0ELb0ELb1ELb1EEEvNS_9BwdParamsE,"",@"SHT_CUDA_INFO"
	.sectionflags	@""
	.align	4


	//----- nvinfo : EIATTR_CUDA_API_VERSION
	.align		4
        /*0000*/ 	.byte	0x04, 0x37
        /*0002*/ 	.short	(.L_1613 - .L_1612)
.L_1612:
        /*0004*/ 	.word	0x00000082


	//----- nvinfo : EIATTR_KPARAM_INFO
	.align		4
.L_1613:
        /*0008*/ 	.byte	0x04, 0x17
        /*000a*/ 	.short	(.L_1615 - .L_1614)
.L_1614:
        /*000c*/ 	.word	0x00000000
        /*0010*/ 	.short	0x0000
        /*0012*/ 	.short	0x0000
        /*0014*/ 	.byte	0x00, 0xf0, 0xa1, 0x04


	//----- nvinfo : EIATTR_SPARSE_MMA_MASK
	.align		4
.L_1615:
        /*0018*/ 	.byte	0x03, 0x50
        /*001a*/ 	.short	0x0000


	//----- nvinfo : EIATTR_MAXREG_COUNT
	.align		4
        /*001c*/ 	.byte	0x03, 0x1b
        /*001e*/ 	.short	0x00ff


	//----- nvinfo : EIATTR_NUM_BARRIERS
	.align		4
        /*0020*/ 	.byte	0x02, 0x4c
        /*0022*/ 	.byte	0x01
	.zero		1


	//----- nvinfo : EIATTR_MERCURY_ISA_VERSION
	.align		4
        /*0024*/ 	.byte	0x03, 0x5f
        /*0026*/ 	.short	0x0101


	//----- nvinfo : EIATTR_COOP_GROUP_MASK_REGIDS
	.align		4
        /*0028*/ 	.byte	0x04, 0x29
        /*002a*/ 	.short	(.L_1617 - .L_1616)


	//   ....[0]....
.L_1616:
        /*002c*/ 	.word	0xffffffff


	//   ....[1]....
        /*0030*/ 	.word	0xffffffff


	//   ....[2]....
        /*0034*/ 	.word	0xffffffff


	//   ....[3]....
        /*0038*/ 	.word	0xffffffff


	//   ....[4]....
        /*003c*/ 	.word	0xffffffff


	//   ....[5]....
        /*0040*/ 	.word	0xffffffff


	//   ....[6]....
        /*0044*/ 	.word	0xffffffff


	//   ....[7]....
        /*0048*/ 	.word	0xffffffff


	//   ....[8]....
        /*004c*/ 	.word	0xffffffff


	//   ....[9]....
        /*0050*/ 	.word	0xffffffff


	//----- nvinfo : EIATTR_COOP_GROUP_INSTR_OFFSETS
	.align		4
.L_1617:
        /*0054*/ 	.byte	0x04, 0x28
        /*0056*/ 	.short	(.L_1619 - .L_1618)


	//   ....[0]....
.L_1618:
        /*0058*/ 	.word	0x00001cd0


	//   ....[1]....
        /*005c*/ 	.word	0x00001cf0


	//   ....[2]....
        /*0060*/ 	.word	0x00001d30


	//   ....[3]....
        /*0064*/ 	.word	0x00001d40


	//   ....[4]....
        /*0068*/ 	.word	0x00001d80


	//   ....[5]....
        /*006c*/ 	.word	0x00001d90


	//   ....[6]....
        /*0070*/ 	.word	0x00001dc0


	//   ....[7]....
        /*0074*/ 	.word	0x00001dd0


	//   ....[8]....
        /*0078*/ 	.word	0x00001e00


	//   ....[9]....
        /*007c*/ 	.word	0x00001e10


	//----- nvinfo : EIATTR_VRC_CTA_INIT_COUNT
	.align		4
.L_1619:
        /*0080*/ 	.byte	0x02, 0x4a
	.zero		1
	.zero		1


	//----- nvinfo : EIATTR_EXIT_INSTR_OFFSETS
	.align		4
        /*0084*/ 	.byte	0x04, 0x1c
        /*0086*/ 	.short	(.L_1621 - .L_1620)


	//   ....[0]....
.L_1620:
        /*0088*/ 	.word	0x00006c90


	//----- nvinfo : EIATTR_MAX_THREADS
	.align		4
.L_1621:
        /*008c*/ 	.byte	0x04, 0x05
        /*008e*/ 	.short	(.L_1623 - .L_1622)
.L_1622:
        /*0090*/ 	.word	0x00000100
        /*0094*/ 	.word	0x00000001
        /*0098*/ 	.word	0x00000001


	//----- nvinfo : EIATTR_CRS_STACK_SIZE
	.align		4
.L_1623:
        /*009c*/ 	.byte	0x04, 0x1e
        /*009e*/ 	.short	(.L_1625 - .L_1624)
.L_1624:
        /*00a0*/ 	.word	0x00000000


	//----- nvinfo : EIATTR_CBANK_PARAM_SIZE
	.align		4
.L_1625:
        /*00a4*/ 	.byte	0x03, 0x19
        /*00a6*/ 	.short	0x0128


	//----- nvinfo : EIATTR_PARAM_CBANK
	.align		4
        /*00a8*/ 	.byte	0x04, 0x0a
        /*00aa*/ 	.short	(.L_1627 - .L_1626)
	.align		4
.L_1626:
        /*00ac*/ 	.word	index@(.nv.constant0._ZN10layer_norm13ln_bwd_kernelINS_13Kernel_traitsI6__halfS2_S2_S2_fjLj8192ELj1ELj1ELj8ELj16ENS_18Kernel_traits_baseILj8192ES2_S2_S2_S2_fjLj256EEEEELb0ELb0ELb1ELb1EEEvNS_9BwdParamsE)
        /*00b0*/ 	.short	0x0380
        /*00b2*/ 	.short	0x0128


	//----- nvinfo : EIATTR_SW_WAR
	.align		4
.L_1627:
        /*00b4*/ 	.byte	0x04, 0x36
        /*00b6*/ 	.short	(.L_1629 - .L_1628)
.L_1628:
        /*00b8*/ 	.word	0x00000008
.L_1629:


//--------------------- .nv.info._ZN10layer_norm13ln_bwd_kernelINS_13Kernel_traitsI6__halfS2_S2_S2_fjLj8192ELj1ELj1ELj8ELj16ENS_18Kernel_traits_baseILj8192ES2_S2_S2_S2_fjLj256EEEEELb0ELb1ELb0ELb0EEEvNS_9BwdParamsE --------------------------
	.section	.nv.info._ZN10layer_norm13ln_bwd_kernelINS_13Kernel_traitsI6__halfS2_S2_S2_fjLj8192ELj1ELj1ELj8ELj16ENS_18Kernel_traits_baseILj8192ES2_S2_S2_S2_fjLj256EEEEELb0ELb1ELb0ELb0EEEvNS_9BwdParamsE,"",@"SHT_CUDA_INFO"
	.sectionflags	@""
	.align	4


	//----- nvinfo : EIATTR_CUDA_API_VERSION
	.align		4
        /*0000*/ 	.byte	0x04, 0x37
        /*0002*/ 	.short	(.L_1631 - .L_1630)
.L_1630:
        /*0004*/ 	.word	0x00000082


	//----- nvinfo : EIATTR_KPARAM_INFO
	.align		4
.L_1631:
        /*0008*/ 	.byte	0x04, 0x17
        /*000a*/ 	.short	(.L_1633 - .L_1632)
.L_1632:
        /*000c*/ 	.word	0x00000000
        /*0010*/ 	.short	0x0000
        /*0012*/ 	.short	0x0000
        /*0014*/ 	.byte	0x00, 0xf0, 0xa1, 0x04


	//----- nvinfo : EIATTR_SPARSE_MMA_MASK
	.align		4
.L_1633:
        /*0018*/ 	.byte	0x03, 0x50
        /*001a*/ 	.short	0x0000


	//----- nvinfo : EIATTR_MAXREG_COUNT
	.align		4
        /*001c*/ 	.byte	0x03, 0x1b
        /*001e*/ 	.short	0x00ff


	//----- nvinfo : EIATTR_NUM_BARRIERS
	.align		4
        /*0020*/ 	.byte	0x02, 0x4c
        /*0022*/ 	.byte	0x01
	.zero		1


	//----- nvinfo : EIATTR_MERCURY_ISA_VERSION
	.align		4
        /*0024*/ 	.byte	0x03, 0x5f
        /*0026*/ 	.short	0x0101


	//----- nvinfo : EIATTR_COOP_GROUP_MASK_REGIDS
	.align		4
        /*0028*/ 	.byte	0x04, 0x29
        /*002a*/ 	.short	(.L_1635 - .L_1634)


	//   ....[0]....
.L_1634:
        /*002c*/ 	.word	0xffffffff


	//   ....[1]....
        /*0030*/ 	.word	0xffffffff


	//   ....[2]....
        /*0034*/ 	.word	0xffffffff


	//   ....[3]....
        /*0038*/ 	.word	0xffffffff


	//   ....[4]....
        /*003c*/ 	.word	0xffffffff


	//   ....[5]....
        /*0040*/ 	.word	0xffffffff


	//   ....[6]....
        /*0044*/ 	.word	0xffffffff


	//   ....[7]....
        /*0048*/ 	.word	0xffffffff


	//   ....[8]....
        /*004c*/ 	.word	0xffffffff


	//   ....[9]....
        /*0050*/ 	.word	0xffffffff


	//----- nvinfo : EIATTR_COOP_GROUP_INSTR_OFFSETS
	.align		4
.L_1635:
        /*0054*/ 	.byte	0x04, 0x28
        /*0056*/ 	.short	(.L_1637 - .L_1636)


	//   ....[0]....
.L_1636:
        /*0058*/ 	.word	0x00002290


	//   ....[1]....
        /*005c*/ 	.word	0x000022c0


	//   ....[2]....
        /*0060*/ 	.word	0x000022f0


	//   ....[3]....
        /*0064*/ 	.word	0x00002300


	//   ....[4]....
        /*0068*/ 	.word	0x00002330


	//   ....[5]....
        /*006c*/ 	.word	0x00002340


	//   ....[6]....
        /*0070*/ 	.word	0x00002370


	//   ....[7]....
        /*0074*/ 	.word	0x00002380


	//   ....[8]....
        /*0078*/ 	.word	0x000023b0


	//   ....[9]....
        /*007c*/ 	.word	0x000023c0


	//----- nvinfo : EIATTR_VRC_CTA_INIT_COUNT
	.align		4
.L_1637:
        /*0080*/ 	.byte	0x02, 0x4a
	.zero		1
	.zero		1


	//----- nvinfo : EIATTR_EXIT_INSTR_OFFSETS
	.align		4
        /*0084*/ 	.byte	0x04, 0x1c
        /*0086*/ 	.short	(.L_1639 - .L_1638)


	//   ....[0]....
.L_1638:
        /*0088*/ 	.word	0x00007dc0


	//   ....[1]....
        /*008c*/ 	.word	0x00007e90


	//----- nvinfo : EIATTR_MAX_THREADS
	.align		4
.L_1639:
        /*0090*/ 	.byte	0x04, 0x05
        /*0092*/ 	.short	(.L_1641 - .L_1640)
.L_1640:
        /*0094*/ 	.word	0x00000100
        /*0098*/ 	.word	0x00000001
        /*009c*/ 	.word	0x00000001


	//----- nvinfo : EIATTR_CRS_STACK_SIZE
	.align		4
.L_1641:
        /*00a0*/ 	.byte	0x04, 0x1e
        /*00a2*/ 	.short	(.L_1643 - .L_1642)
.L_1642:
        /*00a4*/ 	.word	0x00000000


	//----- nvinfo : EIATTR_CBANK_PARAM_SIZE
	.align		4
.L_1643:
        /*00a8*/ 	.byte	0x03, 0x19
        /*00aa*/ 	.short	0x0128


	//----- nvinfo : EIATTR_PARAM_CBANK
	.align		4
        /*00ac*/ 	.byte	0x04, 0x0a
        /*00ae*/ 	.short	(.L_1645 - .L_1644)
	.align		4
.L_1644:
        /*00b0*/ 	.word	index@(.nv.constant0._ZN10layer_norm13ln_bwd_kernelINS_13Kernel_traitsI6__halfS2_S2_S2_fjLj8192ELj1ELj1ELj8ELj16ENS_18Kernel_traits_baseILj8192ES2_S2_S2_S2_fjLj256EEEEELb0ELb1ELb0ELb0EEEvNS_9BwdParamsE)
        /*00b4*/ 	.short	0x0380
        /*00b6*/ 	.short	0x0128


	//----- nvinfo : EIATTR_SW_WAR
	.align		4
.L_1645:
        /*00b8*/ 	.byte	0x04, 0x36
        /*00ba*/ 	.short	(.L_1647 - .L_1646)
.L_1646:
        /*00bc*/ 	.word	0x00000008
.L_1647:


//--------------------- .nv.info._ZN10layer_norm13ln_bwd_kernelINS_13Kernel_traitsI6__halfS2_S2_S2_fjLj8192ELj1ELj1ELj8ELj16ENS_18Kernel_traits_baseILj8192ES2_S2_S2_S2_fjLj256EEEEELb0ELb1ELb0ELb1EEEvNS_9BwdParamsE --------------------------
	.section	.nv.info._ZN10layer_norm13ln_bwd_kernelINS_13Kernel_traitsI6__halfS2_S2_S2_fjLj8192ELj1ELj1ELj8ELj16ENS_18Kernel_traits_baseILj8192ES2_S2_S2_S2_fjLj256EEEEELb0ELb1ELb0ELb1EEEvNS_9BwdParamsE,"",@"SHT_CUDA_INFO"
	.sectionflags	@""
	.align	4


	//----- nvinfo : EIATTR_CUDA_API_VERSION
	.align		4
        /*0000*/ 	.byte	0x04, 0x37
        /*0002*/ 	.short	(.L_1649 - .L_1648)
.L_1648:
        /*0004*/ 	.word	0x00000082


	//----- nvinfo : EIATTR_KPARAM_INFO
	.align		4
.L_1649:
        /*0008*/ 	.byte	0x04, 0x17
        /*000a*/ 	.short	(.L_1651 - .L_1650)
.L_1650:
        /*000c*/ 	.word	0x00000000
        /*0010*/ 	.short	0x0000
        /*0012*/ 	.short	0x0000
        /*0014*/ 	.byte	0x00, 0xf0, 0xa1, 0x04


	//----- nvinfo : EIATTR_SPARSE_MMA_MASK
	.align		4
.L_1651:
        /*0018*/ 	.byte	0x03, 0x50
        /*001a*/ 	.short	0x0000


	//----- nvinfo : EIATTR_MAXREG_COUNT
	.align		4
        /*001c*/ 	.byte	0x03, 0x1b
        /*001e*/ 	.short	0x00ff


	//----- nvinfo : EIATTR_NUM_BARRIERS
	.align		4
        /*0020*/ 	.byte	0x02, 0x4c
        /*0022*/ 	.byte	0x01
	.zero		1


	//----- nvinfo : EIATTR_MERCURY_ISA_VERSION
	.align		4
        /*0024*/ 	.byte	0x03, 0x5f
        /*0026*/ 	.short	0x0101


	//----- nvinfo : EIATTR_COOP_GROUP_MASK_REGIDS
	.align		4
        /*0028*/ 	.byte	0x04, 0x29
        /*002a*/ 	.short	(.L_1653 - .L_1652)


	//   ....[0]....
.L_1652:
        /*002c*/ 	.word	0xffffffff


	//   ....[1]....
        /*0030*/ 	.word	0xffffffff


	//   ....[2]....
        /*0034*/ 	.word	0xffffffff


	//   ....[3]....
        /*0038*/ 	.word	0xffffffff


	//   ....[4]....
        /*003c*/ 	.word	0xffffffff


	//   ....[5]....
        /*0040*/ 	.word	0xffffffff


	//   ....[6]....
        /*0044*/ 	.word	0xffffffff


	//   ....[7]....
        /*0048*/ 	.word	0xffffffff


	//   ....[8]....
        /*004c*/ 	.word	0xffffffff


	//   ....[9]....
        /*0050*/ 	.word	0xffffffff


	//----- nvinfo : EIATTR_COOP_GROUP_INSTR_OFFSETS
	.align		4
.L_1653:
        /*0054*/ 	.byte	0x04, 0x28
        /*0056*/ 	.short	(.L_1655 - .L_1654)


	//   ....[0]....
.L_1654:
        /*0058*/ 	.word	0x00001d90


	//   ....[1]....
        /*005c*/ 	.word	0x00001e40


	//   ....[2]....
        /*0060*/ 	.word	0x00001e50


	//   ....[3]....
        /*0064*/ 	.word	0x00001e80


	//   ....[4]....
        /*0068*/ 	.word	0x00001ea0


	//   ....[5]....
        /*006c*/ 	.word	0x00001ec0


	//   ....[6]....
        /*0070*/ 	.word	0x00001ed0


	//   ....[7]....
        /*0074*/ 	.word	0x00001f00


	//   ....[8]....
        /*0078*/ 	.word	0x00001f30


	//   ....[9]....
        /*007c*/ 	.word	0x00001f40


	//----- nvinfo : EIATTR_VRC_CTA_INIT_COUNT
	.align		4
.L_1655:
        /*0080*/ 	.byte	0x02, 0x4a
	.zero		1
	.zero		1


	//----- nvinfo : EIATTR_EXIT_INSTR_OFFSETS
	.align		4
        /*0084*/ 	.byte	0x04, 0x1c
        /*0086*/ 	.short	(.L_1657 - .L_1656)


	//   ....[0]....
.L_1656:
        /*0088*/ 	.word	0x00007de0


	//----- nvinfo : EIATTR_MAX_THREADS
	.align		4
.L_1657:
        /*008c*/ 	.byte	0x04, 0x05
        /*008e*/ 	.short	(.L_1659 - .L_1658)
.L_1658:
        /*0090*/ 	.word	0x00000100
        /*0094*/ 	.word	0x00000001
        /*0098*/ 	.word	0x00000001


	//----- nvinfo : EIATTR_CRS_STACK_SIZE
	.align		4
.L_1659:
        /*009c*/ 	.byte	0x04, 0x1e
        /*009e*/ 	.short	(.L_1661 - .L_1660)
.L_1660:
        /*00a0*/ 	.word	0x00000000


	//----- nvinfo : EIATTR_CBANK_PARAM_SIZE
	.align		4
.L_1661:
        /*00a4*/ 	.byte	0x03, 0x19
        /*00a6*/ 	.short	0x0128


	//----- nvinfo : EIATTR_PARAM_CBANK
	.align		4
        /*00a8*/ 	.byte	0x04, 0x0a
        /*00aa*/ 	.short	(.L_1663 - .L_1662)
	.align		4
.L_1662:
        /*00ac*/ 	.word	index@(.nv.constant0._ZN10layer_norm13ln_bwd_kernelINS_13Kernel_traitsI6__halfS2_S2_S2_fjLj8192ELj1ELj1ELj8ELj16ENS_18Kernel_traits_baseILj8192ES2_S2_S2_S2_fjLj256EEEEELb0ELb1ELb0ELb1EEEvNS_9BwdParamsE)
        /*00b0*/ 	.short	0x0380
        /*00b2*/ 	.short	0x0128


	//----- nvinfo : EIATTR_SW_WAR
	.align		4
.L_1663:
        /*00b4*/ 	.byte	0x04, 0x36
        /*00b6*/ 	.short	(.L_1665 - .L_1664)
.L_1664:
        /*00b8*/ 	.word	0x00000008
.L_1665:


//--------------------- .nv.info._ZN10layer_norm13ln_bwd_kernelINS_13Kernel_traitsI6__halfS2_S2_S2_fjLj8192ELj1ELj1ELj8ELj16ENS_18Kernel_traits_baseILj8192ES2_S2_S2_S2_fjLj256EEEEELb0ELb1ELb1ELb0EEEvNS_9BwdParamsE --------------------------
	.section	.nv.info._ZN10layer_norm13ln_bwd_kernelINS_13Kernel_traitsI6__halfS2_S2_S2_fjLj8192ELj1ELj1ELj8ELj16ENS_18Kernel_traits_baseILj8192ES2_S2_S2_S2_fjLj256EEEEELb0ELb1ELb1ELb0EEEvNS_9BwdParamsE,"",@"SHT_CUDA_INFO"
	.sectionflags	@""
	.align	4


	//----- nvinfo : EIATTR_CUDA_API_VERSION
	.align		4
        /*0000*/ 	.byte	0x04, 0x37
        /*0002*/ 	.short	(.L_1667 - .L_1666)
.L_1666:
        /*0004*/ 	.word	0x00000082


	//----- nvinfo : EIATTR_KPARAM_INFO
	.align		4
.L_1667:
        /*0008*/ 	.byte	0x04, 0x17
        /*000a*/ 	.short	(.L_1669 - .L_1668)
.L_1668:
        /*000c*/ 	.word	0x00000000
        /*0010*/ 	.short	0x0000
        /*0012*/ 	.short	0x0000
        /*0014*/ 	.byte	0x00, 0xf0, 0xa1, 0x04


	//----- nvinfo : EIATTR_SPARSE_MMA_MASK
	.align		4
.L_1669:
        /*0018*/ 	.byte	0x03, 0x50
        /*001a*/ 	.short	0x0000


	//----- nvinfo : EIATTR_MAXREG_COUNT
	.align		4
        /*001c*/ 	.byte	0x03, 0x1b
        /*001e*/ 	.short	0x00ff


	//----- nvinfo : EIATTR_NUM_BARRIERS
	.align		4
        /*0020*/ 	.byte	0x02, 0x4c
        /*0022*/ 	.byte	0x01
	.zero		1


	//----- nvinfo : EIATTR_MERCURY_ISA_VERSION
	.align		4
        /*0024*/ 	.byte	0x03, 0x5f
        /*0026*/ 	.short	0x0101


	//----- nvinfo : EIATTR_COOP_GROUP_MASK_REGIDS
	.align		4
        /*0028*/ 	.byte	0x04, 0x29
        /*002a*/ 	.short	(.L_1671 - .L_1670)


	//   ....[0]....
.L_1670:
        /*002c*/ 	.word	0xffffffff


	//   ....[1]....
        /*0030*/ 	.word	0xffffffff


	//   ....[2]....
        /*0034*/ 	.word	0xffffffff


	//   ....[3]....
        /*0038*/ 	.word	0xffffffff


	//   ....[4]....
        /*003c*/ 	.word	0xffffffff


	//   ....[5]....
        /*0040*/ 	.word	0xffffffff


	//   ....[6]....
        /*0044*/ 	.word	0xffffffff


	//   ....[7]....
        /*0048*/ 	.word	0xffffffff


	//   ....[8]....
        /*004c*/ 	.word	0xffffffff


	//   ....[9]....
        /*0050*/ 	.word	0xffffffff


	//----- nvinfo : EIATTR_COOP_GROUP_INSTR_OFFSETS
	.align		4
.L_1671:
        /*0054*/ 	.byte	0x04, 0x28
        /*0056*/ 	.short	(.L_1673 - .L_1672)


	//   ....[0]....
.L_1672:
        /*0058*/ 	.word	0x00002540


	//   ....[1]....
        /*005c*/ 	.word	0x00002570


	//   ....[2]....
        /*0060*/ 	.word	0x000025a0


	//   ....[3]....
        /*0064*/ 	.word	0x000025b0


	//   ....[4]....
        /*0068*/ 	.word	0x000025e0


	//   ....[5]....
        /*006c*/ 	.word	0x000025f0


	//   ....[6]....
        /*0070*/ 	.word	0x00002620


	//   ....[7]....
        /*0074*/ 	.word	0x00002630


	//   ....[8]....
        /*0078*/ 	.word	0x00002660


	//   ....[9]....
        /*007c*/ 	.word	0x00002670


	//----- nvinfo : EIATTR_VRC_CTA_INIT_COUNT
	.align		4
.L_1673:
        /*0080*/ 	.byte	0x02, 0x4a
	.zero		1
	.zero		1


	//----- nvinfo : EIATTR_EXIT_INSTR_OFFSETS
	.align		4
        /*0084*/ 	.byte	0x04, 0x1c
        /*0086*/ 	.short	(.L_1675 - .L_1674)


	//   ....[0]....
.L_1674:
        /*0088*/ 	.word	0x000099d0


	//   ....[1]....
        /*008c*/ 	.word	0x00009aa0


	//----- nvinfo : EIATTR_MAX_THREADS
	.align		4
.L_1675:
        /*0090*/ 	.byte	0x04, 0x05
        /*0092*/ 	.short	(.L_1677 - .L_1676)
.L_1676:
        /*0094*/ 	.word	0x00000100
        /*0098*/ 	.word	0x00000001
        /*009c*/ 	.word	0x00000001


	//----- nvinfo : EIATTR_CRS_STACK_SIZE
	.align		4
.L_1677:
        /*00a0*/ 	.byte	0x04, 0x1e
        /*00a2*/ 	.short	(.L_1679 - .L_1678)
.L_1678:
        /*00a4*/ 	.word	0x00000000


	//----- nvinfo : EIATTR_CBANK_PARAM_SIZE
	.align		4
.L_1679:
        /*00a8*/ 	.byte	0x03, 0x19
        /*00aa*/ 	.short	0x0128


	//----- nvinfo : EIATTR_PARAM_CBANK
	.align		4
        /*00ac*/ 	.byte	0x04, 0x0a
        /*00ae*/ 	.short	(.L_1681 - .L_1680)
	.align		4
.L_1680:
        /*00b0*/ 	.word	index@(.nv.constant0._ZN10layer_norm13ln_bwd_kernelINS_13Kernel_traitsI6__halfS2_S2_S2_fjLj8192ELj1ELj1ELj8ELj16ENS_18Kernel_traits_baseILj8192ES2_S2_S2_S2_fjLj256EEEEELb0ELb1ELb1ELb0EEEvNS_9BwdParamsE)
        /*00b4*/ 	.short	0x0380
        /*00b6*/ 	.short	0x0128


	//----- nvinfo : EIATTR_SW_WAR
	.align		4
.L_1681:
        /*00b8*/ 	.byte	0x04, 0x36
        /*00ba*/ 	.short	(.L_1683 - .L_1682)
.L_1682:
        /*00bc*/ 	.word	0x00000008
.L_1683:


//--------------------- .nv.info._ZN10layer_norm13ln_bwd_kernelINS_13Kernel_traitsI6__halfS2_S2_S2_fjLj8192ELj1ELj1ELj8ELj16ENS_18Kernel_traits_baseILj8192ES2_S2_S2_S2_fjLj256EEEEELb0ELb1ELb1ELb1EEEvNS_9BwdParamsE --------------------------
	.section	.nv.info._ZN10layer_norm13ln_bwd_kernelINS_13Kernel_traitsI6__halfS2_S2_S2_fjLj8192ELj1ELj1ELj8ELj16ENS_18Kernel_traits_baseILj8192ES2_S2_S2_S2_fjLj256EEEEELb0ELb1ELb1ELb1EEEvNS_9BwdParamsE,"",@"SHT_CUDA_INFO"
	.sectionflags	@""
	.align	4


	//----- nvinfo : EIATTR_CUDA_API_VERSION
	.align		4
        /*0000*/ 	.byte	0x04, 0x37
        /*0002*/ 	.short	(.L_1685 - .L_1684)
.L_1684:
        /*0004*/ 	.word	0x00000082


	//----- nvinfo : EIATTR_KPARAM_INFO
	.align		4
.L_1685:
        /*0008*/ 	.byte	0x04, 0x17
        /*000a*/ 	.short	(.L_1687 - .L_1686)
.L_1686:
        /*000c*/ 	.word	0x00000000
        /*0010*/ 	.short	0x0000
        /*0012*/ 	.short	0x0000
        /*0014*/ 	.byte	0x00, 0xf0, 0xa1, 0x04


	//----- nvinfo : EIATTR_SPARSE_MMA_MASK
	.align		4
.L_1687:
        /*0018*/ 	.byte	0x03, 0x50
        /*001a*/ 	.short	0x0000


	//----- nvinfo : EIATTR_MAXREG_COUNT
	.align		4
        /*001c*/ 	.byte	0x03, 0x1b
        /*001e*/ 	.short	0x00ff


	//----- nvinfo : EIATTR_NUM_BARRIERS
	.align		4
        /*0020*/ 	.byte	0x02, 0x4c
        /*0022*/ 	.byte	0x01
	.zero		1


	//----- nvinfo : EIATTR_MERCURY_ISA_VERSION
	.align		4
        /*0024*/ 	.byte	0x03, 0x5f
        /*0026*/ 	.short	0x0101


	//----- nvinfo : EIATTR_COOP_GROUP_MASK_REGIDS
	.align		4
        /*0028*/ 	.byte	0x04, 0x29
        /*002a*/ 	.short	(.L_1689 - .L_1688)


	//   ....[0]....
.L_1688:
        /*002c*/ 	.word	0xffffffff


	//   ....[1]....
        /*0030*/ 	.word	0xffffffff


	//   ....[2]....
        /*0034*/ 	.word	0xffffffff


	//   ....[3]....
        /*0038*/ 	.word	0xffffffff


	//   ....[4]....
        /*003c*/ 	.word	0xffffffff


	//   ....[5]....
        /*0040*/ 	.word	0xffffffff


	//   ....[6]....
        /*0044*/ 	.word	0xffffffff


	//   ....[7]....
        /*0048*/ 	.word	0xffffffff


	//   ....[8]....
        /*004c*/ 	.word	0xffffffff


	//   ....[9]....
        /*0050*/ 	.word	0xffffffff


	//----- nvinfo : EIATTR_COOP_GROUP_INSTR_OFFSETS
	.align		4
.L_1689:
        /*0054*/ 	.byte	0x04, 0x28
        /*0056*/ 	.short	(.L_1691 - .L_1690)


	//   ....[0]....
.L_1690:
        /*0058*/ 	.word	0x00001e50


	//   ....[1]....
        /*005c*/ 	.word	0x00001e90


	//   ....[2]....
        /*0060*/ 	.word	0x00001ee0


	//   ....[3]....
        /*0064*/ 	.word	0x00001ef0


	//   ....[4]....
        /*0068*/ 	.word	0x00001f30


	//   ....[5]....
        /*006c*/ 	.word	0x00001f40


	//   ....[6]....
        /*0070*/ 	.word	0x00001f70


	//   ....[7]....
        /*0074*/ 	.word	0x00001f90


	//   ....[8]....
        /*0078*/ 	.word	0x00001fd0


	//   ....[9]....
        /*007c*/ 	.word	0x00001ff0


	//----- nvinfo : EIATTR_VRC_CTA_INIT_COUNT
	.align		4
.L_1691:
        /*0080*/ 	.byte	0x02, 0x4a
	.zero		1
	.zero		1


	//----- nvinfo : EIATTR_EXIT_INSTR_OFFSETS
	.align		4
        /*0084*/ 	.byte	0x04, 0x1c
        /*0086*/ 	.short	(.L_1693 - .L_1692)


	//   ....[0]....
.L_1692:
        /*0088*/ 	.word	0x00008fc0


	//----- nvinfo : EIATTR_MAX_THREADS
	.align		4
.L_1693:
        /*008c*/ 	.byte	0x04, 0x05
        /*008e*/ 	.short	(.L_1695 - .L_1694)
.L_1694:
        /*0090*/ 	.word	0x00000100
        /*0094*/ 	.word	0x00000001
        /*0098*/ 	.word	0x00000001


	//----- nvinfo : EIATTR_CRS_STACK_SIZE
	.align		4
.L_1695:
        /*009c*/ 	.byte	0x04, 0x1e
        /*009e*/ 	.short	(.L_1697 - .L_1696)
.L_1696:
        /*00a0*/ 	.word	0x00000000


	//----- nvinfo : EIATTR_CBANK_PARAM_SIZE
	.align		4
.L_1697:
        /*00a4*/ 	.byte	0x03, 0x19
        /*00a6*/ 	.short	0x0128


	//----- nvinfo : EIATTR_PARAM_CBANK
	.align		4
        /*00a8*/ 	.byte	0x04, 0x0a
        /*00aa*/ 	.short	(.L_1699 - .L_1698)
	.align		4
.L_1698:
        /*00ac*/ 	.word	index@(.nv.constant0._ZN10layer_norm13ln_bwd_kernelINS_13Kernel_traitsI6__halfS2_S2_S2_fjLj8192ELj1ELj1ELj8ELj16ENS_18Kernel_traits_baseILj8192ES2_S2_S2_S2_fjLj256EEEEELb0ELb1ELb1ELb1EEEvNS_9BwdParamsE)
        /*00b0*/ 	.short	0x0380
        /*00b2*/ 	.short	0x0128


	//----- nvinfo : EIATTR_SW_WAR
	.align		4
.L_1699:
        /*00b4*/ 	.byte	0x04, 0x36
        /*00b6*/ 	.short	(.L_1701 - .L_1700)
.L_1700:
        /*00b8*/ 	.word	0x00000008
.L_1701:


//--------------------- .nv.info._ZN10layer_norm13ln_bwd_kernelINS_13Kernel_traitsI6__halfS2_S2_S2_fjLj8192ELj1ELj1ELj8ELj16ENS_18Kernel_traits_baseILj8192ES2_S2_S2_S2_fjLj256EEEEELb1ELb0ELb0ELb0EEEvNS_9BwdParamsE --------------------------
	.section	.nv.info._ZN10layer_norm13ln_bwd_kernelINS_13Kernel_traitsI6__halfS2_S2_S2_fjLj8192ELj1ELj1ELj8ELj16ENS_18Kernel_traits_baseILj8192ES2_S2_S2_S2_fjLj256EEEEELb1ELb0ELb0ELb0EEEvNS_9BwdParamsE,"",@"SHT_CUDA_INFO"
	.sectionflags	@""
	.align	4


	//----- nvinfo : EIATTR_CUDA_API_VERSION
	.align		4
        /*0000*/ 	.byte	0x04, 0x37
        /*0002*/ 	.short	(.L_1703 - .L_1702)
.L_1702:
        /*0004*/ 	.word	0x00000082


	//----- nvinfo : EIATTR_KPARAM_INFO
	.align		4
.L_1703:
        /*0008*/ 	.byte	0x04, 0x17
        /*000a*/ 	.short	(.L_1705 - .L_1704)
.L_1704:
        /*000c*/ 	.word	0x00000000
        /*0010*/ 	.short	0x0000
        /*0012*/ 	.short	0x0000
        /*0014*/ 	.byte	0x00, 0xf0, 0xa1, 0x04


	//----- nvinfo : EIATTR_SPARSE_MMA_MASK
	.align		4
.L_1705:
        /*0018*/ 	.byte	0x03, 0x50
        /*001a*/ 	.short	0x0000


	//----- nvinfo : EIATTR_MAXREG_COUNT
	.align		4
        /*001c*/ 	.byte	0x03, 0x1b
        /*001e*/ 	.short	0x00ff


	//----- nvinfo : EIATTR_NUM_BARRIERS
	.align		4
        /*0020*/ 	.byte	0x02, 0x4c
        /*0022*/ 	.byte	0x01
	.zero		1


	//----- nvinfo : EIATTR_MERCURY_ISA_VERSION
	.align		4
        /*0024*/ 	.byte	0x03, 0x5f
        /*0026*/ 	.short	0x0101


	//----- nvinfo : EIATTR_COOP_GROUP_MASK_REGIDS
	.align		4
        /*0028*/ 	.byte	0x04, 0x29
        /*002a*/ 	.short	(.L_1707 - .L_1706)


	//   ....[0]....
.L_1706:
        /*002c*/ 	.word	0xffffffff


	//   ....[1]....
        /*0030*/ 	.word	0xffffffff


	//   ....[2]....
        /*0034*/ 	.word	0xffffffff


	//   ....[3]....
        /*0038*/ 	.word	0xffffffff


	//   ....[4]....
        /*003c*/ 	.word	0xffffffff


	//   ....[5]....
        /*0040*/ 	.word	0xffffffff


	//   ....[6]....
        /*0044*/ 	.word	0xffffffff


	//   ....[7]....
        /*0048*/ 	.word	0xffffffff


	//   ....[8]....
        /*004c*/ 	.word	0xffffffff


	//   ....[9]....
        /*0050*/ 	.word	0xffffffff


	//----- nvinfo : EIATTR_COOP_GROUP_INSTR_OFFSETS
	.align		4
.L_1707:
        /*0054*/ 	.byte	0x04, 0x28
        /*0056*/ 	.short	(.L_1709 - .L_1708)


	//   ....[0]....
.L_1708:
        /*0058*/ 	.word	0x000020a0


	//   ....[1]....
        /*005c*/ 	.word	0x000020d0


	//   ....[2]....
        /*0060*/ 	.word	0x00002150


	//   ....[3]....
        /*0064*/ 	.word	0x00002170


	//   ....[4]....
        /*0068*/ 	.word	0x000021a0


	//   ....[5]....
        /*006c*/ 	.word	0x000021b0


	//   ....[6]....
        /*0070*/ 	.word	0x000021e0


	//   ....[7]....
        /*0074*/ 	.word	0x000021f0


	//   ....[8]....
        /*0078*/ 	.word	0x00002220


	//   ....[9]....
        /*007c*/ 	.word	0x00002230


	//----- nvinfo : EIATTR_VRC_CTA_INIT_COUNT
	.align		4
.L_1709:
        /*0080*/ 	.byte	0x02, 0x4a
	.zero		1
	.zero		1


	//----- nvinfo : EIATTR_EXIT_INSTR_OFFSETS
	.align		4
        /*0084*/ 	.byte	0x04, 0x1c
        /*0086*/ 	.short	(.L_1711 - .L_1710)


	//   ....[0]....
.L_1710:
        /*0088*/ 	.word	0x000071c0


	//   ....[1]....
        /*008c*/ 	.word	0x00007260


	//----- nvinfo : EIATTR_MAX_THREADS
	.align		4
.L_1711:
        /*0090*/ 	.byte	0x04, 0x05
        /*0092*/ 	.short	(.L_1713 - .L_1712)
.L_1712:
        /*0094*/ 	.word	0x00000100
        /*0098*/ 	.word	0x00000001
        /*009c*/ 	.word	0x00000001


	//----- nvinfo : EIATTR_CRS_STACK_SIZE
	.align		4
.L_1713:
        /*00a0*/ 	.byte	0x04, 0x1e
        /*00a2*/ 	.short	(.L_1715 - .L_1714)
.L_1714:
        /*00a4*/ 	.word	0x00000000


	//----- nvinfo : EIATTR_CBANK_PARAM_SIZE
	.align		4
.L_1715:
        /*00a8*/ 	.byte	0x03, 0x19
        /*00aa*/ 	.short	0x0128


	//----- nvinfo : EIATTR_PARAM_CBANK
	.align		4
        /*00ac*/ 	.byte	0x04, 0x0a
        /*00ae*/ 	.short	(.L_1717 - .L_1716)
	.align		4
.L_1716:
        /*00b0*/ 	.word	index@(.nv.constant0._ZN10layer_norm13ln_bwd_kernelINS_13Kernel_traitsI6__halfS2_S2_S2_fjLj8192ELj1ELj1ELj8ELj16ENS_18Kernel_traits_baseILj8192ES2_S2_S2_S2_fjLj256EEEEELb1ELb0ELb0ELb0EEEvNS_9BwdParamsE)
        /*00b4*/ 	.short	0x0380
        /*00b6*/ 	.short	0x0128


	//----- nvinfo : EIATTR_SW_WAR
	.align		4
.L_1717:
        /*00b8*/ 	.byte	0x04, 0x36
        /*00ba*/ 	.short	(.L_1719 - .L_1718)
.L_1718:
        /*00bc*/ 	.word	0x00000008
.L_1719:


//--------------------- .nv.info._ZN10layer_norm13ln_bwd_kernelINS_13Kernel_traitsI6__halfS2_S2_S2_fjLj8192ELj1ELj1ELj8ELj16ENS_18Kernel_traits_baseILj8192ES2_S2_S2_S2_fjLj256EEEEELb1ELb0ELb0ELb1EEEvNS_9BwdParamsE --------------------------
	.section	.nv.info._ZN10layer_norm13ln_bwd_kernelINS_13Kernel_traitsI6__halfS2_S2_S2_fjLj8192ELj1ELj1ELj8ELj16ENS_18Kernel_traits_baseILj8192ES2_S2_S2_S2_fjLj256EEEEELb1ELb0ELb0ELb1EEEvNS_9BwdParamsE,"",@"SHT_CUDA_INFO"
	.sectionflags	@""
	.align	4


	//----- nvinfo : EIATTR_CUDA_API_VERSION
	.align		4
        /*0000*/ 	.byte	0x04, 0x37
        /*0002*/ 	.short	(.L_1721 - .L_1720)
.L_1720:
        /*0004*/ 	.word	0x00000082


	//----- nvinfo : EIATTR_KPARAM_INFO
	.align		4
.L_1721:
        /*0008*/ 	.byte	0x04, 0x17
        /*000a*/ 	.short	(.L_1723 - .L_1722)
.L_1722:
        /*000c*/ 	.word	0x00000000
        /*0010*/ 	.short	0x0000
        /*0012*/ 	.short	0x0000
        /*0014*/ 	.byte	0x00, 0xf0, 0xa1, 0x04


	//----- nvinfo : EIATTR_SPARSE_MMA_MASK
	.align		4
.L_1723:
        /*0018*/ 	.byte	0x03, 0x50
        /*001a*/ 	.short	0x0000


	//----- nvinfo : EIATTR_MAXREG_COUNT
	.align		4
        /*001c*/ 	.byte	0x03, 0x1b
        /*001e*/ 	.short	0x00ff


	//----- nvinfo : EIATTR_NUM_BARRIERS
	.align		4
        /*0020*/ 	.byte	0x02, 0x4c
        /*0022*/ 	.byte	0x01
	.zero		1


	//----- nvinfo : EIATTR_MERCURY_ISA_VERSION
	.align		4
        /*0024*/ 	.byte	0x03, 0x5f
        /*0026*/ 	.short	0x0101


	//----- nvinfo : EIATTR_COOP_GROUP_MASK_REGIDS
	.align		4
        /*0028*/ 	.byte	0x04, 0x29
        /*002a*/ 	.short	(.L_1725 - .L_1724)


	//   ....[0]....
.L_1724:
        /*002c*/ 	.word	0xffffffff


	//   ....[1]....
        /*0030*/ 	.word	0xffffffff


	//   ....[2]....
        /*0034*/ 	.word	0xffffffff


	//   ....[3]....
        /*0038*/ 	.word	0xffffffff


	//   ....[4]....
        /*003c*/ 	.word	0xffffffff


	//   ....[5]....
        /*0040*/ 	.word	0xffffffff


	//   ....[6]....
        /*0044*/ 	.word	0xffffffff


	//   ....[7]....
        /*0048*/ 	.word	0xffffffff


	//   ....[8]....
        /*004c*/ 	.word	0xffffffff


	//   ....[9]....
        /*0050*/ 	.word	0xffffffff


	//----- nvinfo : EIATTR_COOP_GROUP_INSTR_OFFSETS
	.align		4
.L_1725:
        /*0054*/ 	.byte	0x04, 0x28
        /*0056*/ 	.short	(.L_1727 - .L_1726)


	//   ....[0]....
.L_1726:
        /*0058*/ 	.word	0x000018d0


	//   ....[1]....
        /*005c*/ 	.word	0x000018e0


	//   ....[2]....
        /*0060*/ 	.word	0x00001970


	//   ....[3]....
        /*0064*/ 	.word	0x00001980


	//   ....[4]....
        /*0068*/ 	.word	0x000019b0


	//   ....[5]....
        /*006c*/ 	.word	0x000019c0


	//   ....[6]....
        /*0070*/ 	.word	0x00001a20


	//   ....[7]....
        /*0074*/ 	.word	0x00001a30


	//   ....[8]....
        /*0078*/ 	.word	0x00001a90


	//   ....[9]....
        /*007c*/ 	.word	0x00001aa0


	//----- nvinfo : EIATTR_VRC_CTA_INIT_COUNT
	.align		4
.L_1727:
        /*0080*/ 	.byte	0x02, 0x4a
	.zero		1
	.zero		1


	//----- nvinfo : EIATTR_EXIT_INSTR_OFFSETS
	.align		4
        /*0084*/ 	.byte	0x04, 0x1c
        /*0086*/ 	.short	(.L_1729 - .L_1728)


	//   ....[0]....
.L_1728:
        /*0088*/ 	.word	0x00006e10


	//----- nvinfo : EIATTR_MAX_THREADS
	.align		4
.L_1729:
        /*008c*/ 	.byte	0x04, 0x05
        /*008e*/ 	.short	(.L_1731 - .L_1730)
.L_1730:
        /*0090*/ 	.word	0x00000100
        /*0094*/ 	.word	0x00000001
        /*0098*/ 	.word	0x00000001


	//----- nvinfo : EIATTR_CBANK_PARAM_SIZE
	.align		4
.L_1731:
        /*009c*/ 	.byte	0x03, 0x19
        /*009e*/ 	.short	0x0128


	//----- nvinfo : EIATTR_PARAM_CBANK
	.align		4
        /*00a0*/ 	.byte	0x04, 0x0a
        /*00a2*/ 	.short	(.L_1733 - .L_1732)
	.align		4
.L_1732:
        /*00a4*/ 	.word	index@(.nv.constant0._ZN10layer_norm13ln_bwd_kernelINS_13Kernel_traitsI6__halfS2_S2_S2_fjLj8192ELj1ELj1ELj8ELj16ENS_18Kernel_traits_baseILj8192ES2_S2_S2_S2_fjLj256EEEEELb1ELb0ELb0ELb1EEEvNS_9BwdParamsE)
        /*00a8*/ 	.short	0x0380
        /*00aa*/ 	.short	0x0128


	//----- nvinfo : EIATTR_SW_WAR
	.align		4
.L_1733:
        /*00ac*/ 	.byte	0x04, 0x36
        /*00ae*/ 	.short	(.L_1735 - .L_1734)
.L_1734:
        /*00b0*/ 	.word	0x00000008
.L_1735:


//--------------------- .nv.info._ZN10layer_norm22ln_bwd_finalize_kernelINS_22Kernel_traits_finalizeILj8192E6__halfS2_S2_S2_fjLb0ELj1024ELj4ENS_18Kernel_traits_baseILj8192ES2_S2_S2_S2_fjLj1024EEEEELb0ELb0EEEvNS_9BwdParamsE --------------------------
	.section	.nv.info._ZN10layer_norm22ln_bwd_finalize_kernelINS_22Kernel_traits_finalizeILj8192E6__halfS2_S2_S2_fjLb0ELj1024ELj4ENS_18Kernel_traits_baseILj8192ES2_S2_S2_S2_fjLj1024EEEEELb0ELb0EEEvNS_9BwdParamsE,"",@"SHT_CUDA_INFO"
	.sectionflags	@""
	.align	4


	//----- nvinfo : EIATTR_CUDA_API_VERSION
	.align		4
        /*0000*/ 	.byte	0x04, 0x37
        /*0002*/ 	.short	(.L_1737 - .L_1736)
.L_1736:
        /*0004*/ 	.word	0x00000082


	//----- nvinfo : EIATTR_KPARAM_INFO
	.align		4
.L_1737:
        /*0008*/ 	.byte	0x04, 0x17
        /*000a*/ 	.short	(.L_1739 - .L_1738)
.L_1738:
        /*000c*/ 	.word	0x00000000
        /*0010*/ 	.short	0x0000
        /*0012*/ 	.short	0x0000
        /*0014*/ 	.byte	0x00, 0xf0, 0xa1, 0x04


	//----- nvinfo : EIATTR_SPARSE_MMA_MASK
	.align		4
.L_1739:
        /*0018*/ 	.byte	0x03, 0x50
        /*001a*/ 	.short	0x0000


	//----- nvinfo : EIATTR_MAXREG_COUNT
	.align		4
        /*001c*/ 	.byte	0x03, 0x1b
        /*001e*/ 	.short	0x0040


	//----- nvinfo : EIATTR_NUM_BARRIERS
	.align		4
        /*0020*/ 	.byte	0x02, 0x4c
        /*0022*/ 	.byte	0x01
	.zero		1


	//----- nvinfo : EIATTR_MERCURY_ISA_VERSION
	.align		4
        /*0024*/ 	.byte	0x03, 0x5f
        /*0026*/ 	.short	0x0101


	//----- nvinfo : EIATTR_COOP_GROUP_MASK_REGIDS
	.align		4
        /*0028*/ 	.byte	0x04, 0x29
        /*002a*/ 	.short	(.L_1741 - .L_1740)


	//   ....[0]....
.L_1740:
        /*002c*/ 	.word	0xffffffff


	//   ....[1]....
        /*0030*/ 	.word	0xffffffff


	//   ....[2]....
        /*0034*/ 	.word	0xffffffff


	//   ....[3]....
        /*0038*/ 	.word	0xffffffff


	//   ....[4]....
        /*003c*/ 	.word	0xffffffff


	//   ....[5]....
        /*0040*/ 	.word	0xffffffff


	//   ....[6]....
        /*0044*/ 	.word	0xffffffff


	//   ....[7]....
        /*0048*/ 	.word	0xffffffff


	//   ....[8]....
        /*004c*/ 	.word	0xffffffff


	//   ....[9]....
        /*0050*/ 	.word	0xffffffff


	//----- nvinfo : EIATTR_COOP_GROUP_INSTR_OFFSETS
	.align		4
.L_1741:
        /*0054*/ 	.byte	0x04, 0x28
        /*0056*/ 	.short	(.L_1743 - .L_1742)


	//   ....[0]....
.L_1742:
        /*0058*/ 	.word	0x000015e0


	//   ....[1]....
        /*005c*/ 	.word	0x000015f0


	//   ....[2]....
        /*0060*/ 	.word	0x00001620


	//   ....[3]....
        /*0064*/ 	.word	0x00001630


	//   ....[4]....
        /*0068*/ 	.word	0x00001660


	//   ....[5]....
        /*006c*/ 	.word	0x00001670


	//   ....[6]....
        /*0070*/ 	.word	0x000016b0


	//   ....[7]....
        /*0074*/ 	.word	0x000016e0


	//   ....[8]....
        /*0078*/ 	.word	0x00001710


	//   ....[9]....
        /*007c*/ 	.word	0x00001720


	//----- nvinfo : EIATTR_VRC_CTA_INIT_COUNT
	.align		4
.L_1743:
        /*0080*/ 	.byte	0x02, 0x4a
	.zero		1
	.zero		1


	//----- nvinfo : EIATTR_EXIT_INSTR_OFFSETS
	.align		4
        /*0084*/ 	.byte	0x04, 0x1c
        /*0086*/ 	.short	(.L_1745 - .L_1744)


	//   ....[0]....
.L_1744:
        /*0088*/ 	.word	0x00000060


	//   ....[1]....
        /*008c*/ 	.word	0x00001780


	//   ....[2]....
        /*0090*/ 	.word	0x000017b0


	//   ....[3]....
        /*0094*/ 	.word	0x00001870


	//----- nvinfo : EIATTR_MAX_THREADS
	.align		4
.L_1745:
        /*0098*/ 	.byte	0x04, 0x05
        /*009a*/ 	.short	(.L_1747 - .L_1746)
.L_1746:
        /*009c*/ 	.word	0x00000400
        /*00a0*/ 	.word	0x00000001
        /*00a4*/ 	.word	0x00000001


	//----- nvinfo : EIATTR_CRS_STACK_SIZE
	.align		4
.L_1747:
        /*00a8*/ 	.byte	0x04, 0x1e
        /*00aa*/ 	.short	(.L_1749 - .L_1748)
.L_1748:
        /*00ac*/ 	.word	0x00000000


	//----- nvinfo : EIATTR_CBANK_PARAM_SIZE
	.align		4
.L_1749:
        /*00b0*/ 	.byte	0x03, 0x19
        /*00b2*/ 	.short	0x0128


	//----- nvinfo : EIATTR_PARAM_CBANK
	.align		4
        /*00b4*/ 	.byte	0x04, 0x0a
        /*00b6*/ 	.short	(.L_1751 - .L_1750)
	.align		4
.L_1750:
        /*00b8*/ 	.word	index@(.nv.constant0._ZN10layer_norm22ln_bwd_finalize_kernelINS_22Kernel_traits_finalizeILj8192E6__halfS2_S2_S2_fjLb0ELj1024ELj4ENS_18Kernel_traits_baseILj8192ES2_S2_S2_S2_fjLj1024EEEEELb0ELb0EEEvNS_9BwdParamsE)
        /*00bc*/ 	.short	0x0380
        /*00be*/ 	.short	0x0128


	//----- nvinfo : EIATTR_SW_WAR
	.align		4
.L_1751:
        /*00c0*/ 	.byte	0x04, 0x36
        /*00c2*/ 	.short	(.L_1753 - .L_1752)
.L_1752:
        /*00c4*/ 	.word	0x00000008
.L_1753:


//--------------------- .nv.info._ZN10layer_norm13ln_bwd_kernelINS_13Kernel_traitsI6__halfS2_S2_S2_fjLj8192ELj1ELj1ELj8ELj16ENS_18Kernel_traits_baseILj8192ES2_S2_S2_S2_fjLj256EEEEELb1ELb0ELb1ELb0EEEvNS_9BwdParamsE --------------------------
	.section	.nv.info._ZN10layer_norm13ln_bwd_kernelINS_13Kernel_traitsI6__halfS2_S2_S2_fjLj8192ELj1ELj1ELj8ELj16ENS_18Kernel_traits_baseILj8192ES2_S2_S2_S2_fjLj256EEEEELb1ELb0ELb1ELb0EEEvNS_9BwdParamsE,"",@"SHT_CUDA_INFO"
	.sectionflags	@""
	.align	4


	//----- nvinfo : EIATTR_CUDA_API_VERSION
	.align		4
        /*0000*/ 	.byte	0x04, 0x37
        /*0002*/ 	.short	(.L_1755 - .L_1754)
.L_1754:
        /*0004*/ 	.word	0x00000082


	//----- nvinfo : EIATTR_KPARAM_INFO
	.align		4
.L_1755:
        /*0008*/ 	.byte	0x04, 0x17
        /*000a*/ 	.short	(.L_1757 - .L_1756)
.L_1756:
        /*000c*/ 	.word	0x00000000
        /*0010*/ 	.short	0x0000
        /*0012*/ 	.short	0x0000
        /*0014*/ 	.byte	0x00, 0xf0, 0xa1, 0x04


	//----- nvinfo : EIATTR_SPARSE_MMA_MASK
	.align		4
.L_1757:
        /*0018*/ 	.byte	0x03, 0x50
        /*001a*/ 	.short	0x0000


	//----- nvinfo : EIATTR_MAXREG_COUNT
	.align		4
        /*001c*/ 	.byte	0x03, 0x1b
        /*001e*/ 	.short	0x00ff


	//----- nvinfo : EIATTR_NUM_BARRIERS
	.align		4
        /*0020*/ 	.byte	0x02, 0x4c
        /*0022*/ 	.byte	0x01
	.zero		1


	//----- nvinfo : EIATTR_MERCURY_ISA_VERSION
	.align		4
        /*0024*/ 	.byte	0x03, 0x5f
        /*0026*/ 	.short	0x0101


	//----- nvinfo : EIATTR_COOP_GROUP_MASK_REGIDS
	.align		4
        /*0028*/ 	.byte	0x04, 0x29
        /*002a*/ 	.short	(.L_1759 - .L_1758)


	//   ....[0]....
.L_1758:
        /*002c*/ 	.word	0xffffffff


	//   ....[1]....
        /*0030*/ 	.word	0xffffffff


	//   ....[2]....
        /*0034*/ 	.word	0xffffffff


	//   ....[3]....
        /*0038*/ 	.word	0xffffffff


	//   ....[4]....
        /*003c*/ 	.word	0xffffffff


	//   ....[5]....
        /*0040*/ 	.word	0xffffffff


	//   ....[6]....
        /*0044*/ 	.word	0xffffffff


	//   ....[7]....
        /*0048*/ 	.word	0xffffffff


	//   ....[8]....
        /*004c*/ 	.word	0xffffffff


	//   ....[9]....
        /*0050*/ 	.word	0xffffffff


	//----- nvinfo : EIATTR_COOP_GROUP_INSTR_OFFSETS
	.align		4
.L_1759:
        /*0054*/ 	.byte	0x04, 0x28
        /*0056*/ 	.short	(.L_1761 - .L_1760)


	//   ....[0]....
.L_1760:
        /*0058*/ 	.word	0x00002690


	//   ....[1]....
        /*005c*/ 	.word	0x000026b0


	//   ....[2]....
        /*0060*/ 	.word	0x000026f0


	//   ....[3]....
        /*0064*/ 	.word	0x00002700


	//   ....[4]....
        /*0068*/ 	.word	0x00002730


	//   ....[5]....
        /*006c*/ 	.word	0x00002750


	//   ....[6]....
        /*0070*/ 	.word	0x00002780


	//   ....[7]....
        /*0074*/ 	.word	0x00002790


	//   ....[8]....
        /*0078*/ 	.word	0x000027c0


	//   ....[9]....
        /*007c*/ 	.word	0x000027d0


	//----- nvinfo : EIATTR_VRC_CTA_INIT_COUNT
	.align		4
.L_1761:
        /*0080*/ 	.byte	0x02, 0x4a
	.zero		1
	.zero		1


	//----- nvinfo : EIATTR_EXIT_INSTR_OFFSETS
	.align		4
        /*0084*/ 	.byte	0x04, 0x1c
        /*0086*/ 	.short	(.L_1763 - .L_1762)


	//   ....[0]....
.L_1762:
        /*0088*/ 	.word	0x00009670


	//   ....[1]....
        /*008c*/ 	.word	0x00009710


	//----- nvinfo : EIATTR_MAX_THREADS
	.align		4
.L_1763:
        /*0090*/ 	.byte	0x04, 0x05
        /*0092*/ 	.short	(.L_1765 - .L_1764)
.L_1764:
        /*0094*/ 	.word	0x00000100
        /*0098*/ 	.word	0x00000001
        /*009c*/ 	.word	0x00000001


	//----- nvinfo : EIATTR_CRS_STACK_SIZE
	.align		4
.L_1765:
        /*00a0*/ 	.byte	0x04, 0x1e
        /*00a2*/ 	.short	(.L_1767 - .L_1766)
.L_1766:
        /*00a4*/ 	.word	0x00000000


	//----- nvinfo : EIATTR_CBANK_PARAM_SIZE
	.align		4
.L_1767:
        /*00a8*/ 	.byte	0x03, 0x19
        /*00aa*/ 	.short	0x0128


	//----- nvinfo : EIATTR_PARAM_CBANK
	.align		4
        /*00ac*/ 	.byte	0x04, 0x0a
        /*00ae*/ 	.short	(.L_1769 - .L_1768)
	.align		4
.L_1768:
        /*00b0*/ 	.word	index@(.nv.constant0._ZN10layer_norm13ln_bwd_kernelINS_13Kernel_traitsI6__halfS2_S2_S2_fjLj8192ELj1ELj1ELj8ELj16ENS_18Kernel_traits_baseILj8192ES2_S2_S2_S2_fjLj256EEEEELb1ELb0ELb1ELb0EEEvNS_9BwdParamsE)
        /*00b4*/ 	.short	0x0380
        /*00b6*/ 	.short	0x0128


	//----- nvinfo : EIATTR_SW_WAR
	.align		4
.L_1769:
        /*00b8*/ 	.byte	0x04, 0x36
        /*00ba*/ 	.short	(.L_1771 - .L_1770)
.L_1770:
        /*00bc*/ 	.word	0x00000008
.L_1771:


//--------------------- .nv.info._ZN10layer_norm22ln_bwd_finalize_kernelINS_22Kernel_traits_finalizeILj8192E6__halfS2_S2_S2_fjLb0ELj1024ELj4ENS_18Kernel_traits_baseILj8192ES2_S2_S2_S2_fjLj1024EEEEELb0ELb1EEEvNS_9BwdParamsE --------------------------
	.section	.nv.info._ZN10layer_norm22ln_bwd_finalize_kernelINS_22Kernel_traits_finalizeILj8192E6__halfS2_S2_S2_fjLb0ELj1024ELj4ENS_18Kernel_traits_baseILj8192ES2_S2_S2_S2_fjLj1024EEEEELb0ELb1EEEvNS_9BwdParamsE,"",@"SHT_CUDA_INFO"
	.sectionflags	@""
	.align	4


	//----- nvinfo : EIATTR_CUDA_API_VERSION
	.align		4
        /*0000*/ 	.byte	0x04, 0x37
        /*0002*/ 	.short	(.L_1773 - .L_1772)
.L_1772:
        /*0004*/ 	.word	0x00000082


	//----- nvinfo : EIATTR_KPARAM_INFO
	.align		4
.L_1773:
        /*0008*/ 	.byte	0x04, 0x17
        /*000a*/ 	.short	(.L_1775 - .L_1774)
.L_1774:
        /*000c*/ 	.word	0x00000000
        /*0010*/ 	.short	0x0000
        /*0012*/ 	.short	0x0000
        /*0014*/ 	.byte	0x00, 0xf0, 0xa1, 0x04


	//----- nvinfo : EIATTR_SPARSE_MMA_MASK
	.align		4
.L_1775:
        /*0018*/ 	.byte	0x03, 0x50
        /*001a*/ 	.short	0x0000


	//----- nvinfo : EIATTR_MAXREG_COUNT
	.align		4
        /*001c*/ 	.byte	0x03, 0x1b
        /*001e*/ 	.short	0x0040


	//----- nvinfo : EIATTR_NUM_BARRIERS
	.align		4
        /*0020*/ 	.byte	0x02, 0x4c
        /*0022*/ 	.byte	0x01
	.zero		1


	//----- nvinfo : EIATTR_MERCURY_ISA_VERSION
	.align		4
        /*0024*/ 	.byte	0x03, 0x5f
        /*0026*/ 	.short	0x0101


	//----- nvinfo : EIATTR_COOP_GROUP_MASK_REGIDS
	.align		4
        /*0028*/ 	.byte	0x04, 0x29
        /*002a*/ 	.short	(.L_1777 - .L_1776)


	//   ....[0]....
.L_1776:
        /*002c*/ 	.word	0xffffffff


	//   ....[1]....
        /*0030*/ 	.word	0xffffffff


	//   ....[2]....
        /*0034*/ 	.word	0xffffffff


	//   ....[3]....
        /*0038*/ 	.word	0xffffffff


	//   ....[4]....
        /*003c*/ 	.word	0xffffffff


	//   ....[5]....
        /*0040*/ 	.word	0xffffffff


	//   ....[6]....
        /*0044*/ 	.word	0xffffffff


	//   ....[7]....
        /*0048*/ 	.word	0xffffffff


	//   ....[8]....
        /*004c*/ 	.word	0xffffffff


	//   ....[9]....
        /*0050*/ 	.word	0xffffffff


	//----- nvinfo : EIATTR_COOP_GROUP_INSTR_OFFSETS
	.align		4
.L_1777:
        /*0054*/ 	.byte	0x04, 0x28
        /*0056*/ 	.short	(.L_1779 - .L_1778)


	//   ....[0]....
.L_1778:
        /*0058*/ 	.word	0x00001630


	//   ....[1]....
        /*005c*/ 	.word	0x00001640


	//   ....[2]....
        /*0060*/ 	.word	0x00001670


	//   ....[3]....
        /*0064*/ 	.word	0x00001680


	//   ....[4]....
        /*0068*/ 	.word	0x000016b0


	//   ....[5]....
        /*006c*/ 	.word	0x000016d0


	//   ....[6]....
        /*0070*/ 	.word	0x00001700


	//   ....[7]....
        /*0074*/ 	.word	0x00001710


	//   ....[8]....
        /*0078*/ 	.word	0x00001740


	//   ....[9]....
        /*007c*/ 	.word	0x00001750


	//----- nvinfo : EIATTR_VRC_CTA_INIT_COUNT
	.align		4
.L_1779:
        /*0080*/ 	.byte	0x02, 0x4a
	.zero		1
	.zero		1


	//----- nvinfo : EIATTR_EXIT_INSTR_OFFSETS
	.align		4
        /*0084*/ 	.byte	0x04, 0x1c
        /*0086*/ 	.short	(.L_1781 - .L_1780)


	//   ....[0]....
.L_1780:
        /*0088*/ 	.word	0x00000070


	//   ....[1]....
        /*008c*/ 	.word	0x000017b0


	//   ....[2]....
        /*0090*/ 	.word	0x00001880


	//----- nvinfo : EIATTR_MAX_THREADS
	.align		4
.L_1781:
        /*0094*/ 	.byte	0x04, 0x05
        /*0096*/ 	.short	(.L_1783 - .L_1782)
.L_1782:
        /*0098*/ 	.word	0x00000400
        /*009c*/ 	.word	0x00000001
        /*00a0*/ 	.word	0x00000001


	//----- nvinfo : EIATTR_CRS_STACK_SIZE
	.align		4
.L_1783:
        /*00a4*/ 	.byte	0x04, 0x1e
        /*00a6*/ 	.short	(.L_1785 - .L_1784)
.L_1784:
        /*00a8*/ 	.word	0x00000000


	//----- nvinfo : EIATTR_CBANK_PARAM_SIZE
	.align		4
.L_1785:
        /*00ac*/ 	.byte	0x03, 0x19
        /*00ae*/ 	.short	0x0128


	//----- nvinfo : EIATTR_PARAM_CBANK
	.align		4
        /*00b0*/ 	.byte	0x04, 0x0a
        /*00b2*/ 	.short	(.L_1787 - .L_1786)
	.align		4
.L_1786:
        /*00b4*/ 	.word	index@(.nv.constant0._ZN10layer_norm22ln_bwd_finalize_kernelINS_22Kernel_traits_finalizeILj8192E6__halfS2_S2_S2_fjLb0ELj1024ELj4ENS_18Kernel_traits_baseILj8192ES2_S2_S2_S2_fjLj1024EEEEELb0ELb1EEEvNS_9BwdParamsE)
        /*00b8*/ 	.short	0x0380
        /*00ba*/ 	.short	0x0128


	//----- nvinfo : EIATTR_SW_WAR
	.align		4
.L_1787:
        /*00bc*/ 	.byte	0x04, 0x36
        /*00be*/ 	.short	(.L_1789 - .L_1788)
.L_1788:
        /*00c0*/ 	.word	0x00000008
.L_1789:


//--------------------- .nv.info._ZN10layer_norm13ln_bwd_kernelINS_13Kernel_traitsI6__halfS2_S2_S2_fjLj8192ELj1ELj1ELj8ELj16ENS_18Kernel_traits_baseILj8192ES2_S2_S2_S2_fjLj256EEEEELb1ELb0ELb1ELb1EEEvNS_9BwdParamsE --------------------------
	.section	.nv.info._ZN10layer_norm13ln_bwd_kernelINS_13Kernel_traitsI6__halfS2_S2_S2_fjLj8192ELj1ELj1ELj8ELj16ENS_18Kernel_traits_baseILj8192ES2_S2_S2_S2_fjLj256EEEEELb1ELb0ELb1ELb1EEEvNS_9BwdParamsE,"",@"SHT_CUDA_INFO"
	.sectionflags	@""
	.align	4


	//----- nvinfo : EIATTR_CUDA_API_VERSION
	.align		4
        /*0000*/ 	.byte	0x04, 0x37
        /*0002*/ 	.short	(.L_1791 - .L_1790)
.L_1790:
        /*0004*/ 	.word	0x00000082


	//----- nvinfo : EIATTR_KPARAM_INFO
	.align		4
.L_1791:
        /*0008*/ 	.byte	0x04, 0x17
        /*000a*/ 	.short	(.L_1793 - .L_1792)
.L_1792:
        /*000c*/ 	.word	0x00000000
        /*0010*/ 	.short	0x0000
        /*0012*/ 	.short	0x0000
        /*0014*/ 	.byte	0x00, 0xf0, 0xa1, 0x04


	//----- nvinfo : EIATTR_SPARSE_MMA_MASK
	.align		4
.L_1793:
        /*0018*/ 	.byte	0x03, 0x50
        /*001a*/ 	.short	0x0000


	//----- nvinfo : EIATTR_MAXREG_COUNT
	.align		4
        /*001c*/ 	.byte	0x03, 0x1b
        /*001e*/ 	.short	0x00ff


	//----- nvinfo : EIATTR_NUM_BARRIERS
	.align		4
        /*0020*/ 	.byte	0x02, 0x4c
        /*0022*/ 	.byte	0x01
	.zero		1


	//----- nvinfo : EIATTR_MERCURY_ISA_VERSION
	.align		4
        /*0024*/ 	.byte	0x03, 0x5f
        /*0026*/ 	.short	0x0101


	//----- nvinfo : EIATTR_COOP_GROUP_MASK_REGIDS
	.align		4
        /*0028*/ 	.byte	0x04, 0x29
        /*002a*/ 	.short	(.L_1795 - .L_1794)


	//   ....[0]....
.L_1794:
        /*002c*/ 	.word	0xffffffff


	//   ....[1]....
        /*0030*/ 	.word	0xffffffff


	//   ....[2]....
        /*0034*/ 	.word	0xffffffff


	//   ....[3]....
        /*0038*/ 	.word	0xffffffff


	//   ....[4]....
        /*003c*/ 	.word	0xffffffff


	//   ....[5]....
        /*0040*/ 	.word	0xffffffff


	//   ....[6]....
        /*0044*/ 	.word	0xffffffff


	//   ....[7]....
        /*0048*/ 	.word	0xffffffff


	//   ....[8]....
        /*004c*/ 	.word	0xffffffff


	//   ....[9]....
        /*0050*/ 	.word	0xffffffff


	//----- nvinfo : EIATTR_COOP_GROUP_INSTR_OFFSETS
	.align		4
.L_1795:
        /*0054*/ 	.byte	0x04, 0x28
        /*0056*/ 	.short	(.L_1797 - .L_1796)


	//   ....[0]....
.L_1796:
        /*0058*/ 	.word	0x00002020


	//   ....[1]....
        /*005c*/ 	.word	0x00002040


	//   ....[2]....
        /*0060*/ 	.word	0x00002080


	//   ....[3]....
        /*0064*/ 	.word	0x00002090


	//   ....[4]....
        /*0068*/ 	.word	0x000020d0


	//   ....[5]....
        /*006c*/ 	.word	0x000020e0


	//   ....[6]....
        /*0070*/ 	.word	0x00002110


	//   ....[7]....
        /*0074*/ 	.word	0x00002120


	//   ....[8]....
        /*0078*/ 	.word	0x00002150


	//   ....[9]....
        /*007c*/ 	.word	0x00002160


	//----- nvinfo : EIATTR_VRC_CTA_INIT_COUNT
	.align		4
.L_1797:
        /*0080*/ 	.byte	0x02, 0x4a
	.zero		1
	.zero		1


	//----- nvinfo : EIATTR_EXIT_INSTR_OFFSETS
	.align		4
        /*0084*/ 	.byte	0x04, 0x1c
        /*0086*/ 	.short	(.L_1799 - .L_1798)


	//   ....[0]....
.L_1798:
        /*0088*/ 	.word	0x00008a10


	//----- nvinfo : EIATTR_MAX_THREADS
	.align		4
.L_1799:
        /*008c*/ 	.byte	0x04, 0x05
        /*008e*/ 	.short	(.L_1801 - .L_1800)
.L_1800:
        /*0090*/ 	.word	0x00000100
        /*0094*/ 	.word	0x00000001
        /*0098*/ 	.word	0x00000001


	//----- nvinfo : EIATTR_CRS_STACK_SIZE
	.align		4
.L_1801:
        /*009c*/ 	.byte	0x04, 0x1e
        /*009e*/ 	.short	(.L_1803 - .L_1802)
.L_1802:
        /*00a0*/ 	.word	0x00000000


	//----- nvinfo : EIATTR_CBANK_PARAM_SIZE
	.align		4
.L_1803:
        /*00a4*/ 	.byte	0x03, 0x19
        /*00a6*/ 	.short	0x0128


	//----- nvinfo : EIATTR_PARAM_CBANK
	.align		4
        /*00a8*/ 	.byte	0x04, 0x0a
        /*00aa*/ 	.short	(.L_1805 - .L_1804)
	.align		4
.L_1804:
        /*00ac*/ 	.word	index@(.nv.constant0._ZN10layer_norm13ln_bwd_kernelINS_13Kernel_traitsI6__halfS2_S2_S2_fjLj8192ELj1ELj1ELj8ELj16ENS_18Kernel_traits_baseILj8192ES2_S2_S2_S2_fjLj256EEEEELb1ELb0ELb1ELb1EEEvNS_9BwdParamsE)
        /*00b0*/ 	.short	0x0380
        /*00b2*/ 	.short	0x0128


	//----- nvinfo : EIATTR_SW_WAR
	.align		4
.L_1805:
        /*00b4*/ 	.byte	0x04, 0x36
        /*00b6*/ 	.short	(.L_1807 - .L_1806)
.L_1806:
        /*00b8*/ 	.word	0x00000008
.L_1807:


//--------------------- .nv.info._ZN10layer_norm13ln_bwd_kernelINS_13Kernel_traitsI6__halfS2_S2_S2_fjLj8192ELj1ELj1ELj8ELj16ENS_18Kernel_traits_baseILj8192ES2_S2_S2_S2_fjLj256EEEEELb1ELb1ELb0ELb0EEEvNS_9BwdParamsE --------------------------
	.section	.nv.info._ZN10layer_norm13ln_bwd_kernelINS_13Kernel_traitsI6__halfS2_S2_S2_fjLj8192ELj1ELj1ELj8ELj16ENS_18Kernel_traits_baseILj8192ES2_S2_S2_S2_fjLj256EEEEELb1ELb1ELb0ELb0EEEvNS_9BwdParamsE,"",@"SHT_CUDA_INFO"
	.sectionflags	@""
	.align	4


	//----- nvinfo : EIATTR_CUDA_API_VERSION
	.align		4
        /*0000*/ 	.byte	0x04, 0x37
        /*0002*/ 	.short	(.L_1809 - .L_1808)
.L_1808:
        /*0004*/ 	.word	0x00000082


	//----- nvinfo : EIATTR_KPARAM_INFO
	.align		4
.L_1809:
        /*0008*/ 	.byte	0x04, 0x17
        /*000a*/ 	.short	(.L_1811 - .L_1810)
.L_1810:
        /*000c*/ 	.word	0x00000000
        /*0010*/ 	.short	0x0000
        /*0012*/ 	.short	0x0000
        /*0014*/ 	.byte	0x00, 0xf0, 0xa1, 0x04


	//----- nvinfo : EIATTR_SPARSE_MMA_MASK
	.align		4
.L_1811:
        /*0018*/ 	.byte	0x03, 0x50
        /*001a*/ 	.short	0x0000


	//----- nvinfo : EIATTR_MAXREG_COUNT
	.align		4
        /*001c*/ 	.byte	0x03, 0x1b
        /*001e*/ 	.short	0x00ff


	//----- nvinfo : EIATTR_NUM_BARRIERS
	.align		4
        /*0020*/ 	.byte	0x02, 0x4c
        /*0022*/ 	.byte	0x01
	.zero		1


	//----- nvinfo : EIATTR_MERCURY_ISA_VERSION
	.align		4
        /*0024*/ 	.byte	0x03, 0x5f
        /*0026*/ 	.short	0x0101


	//----- nvinfo : EIATTR_COOP_GROUP_MASK_REGIDS
	.align		4
        /*0028*/ 	.byte	0x04, 0x29
        /*002a*/ 	.short	(.L_1813 - .L_1812)


	//   ....[0]....
.L_1812:
        /*002c*/ 	.word	0xffffffff


	//   ....[1]....
        /*0030*/ 	.word	0xffffffff


	//   ....[2]....
        /*0034*/ 	.word	0xffffffff


	//   ....[3]....
        /*0038*/ 	.word	0xffffffff


	//   ....[4]....
        /*003c*/ 	.word	0xffffffff


	//   ....[5]....
        /*0040*/ 	.word	0xffffffff


	//   ....[6]....
        /*0044*/ 	.word	0xffffffff


	//   ....[7]....
        /*0048*/ 	.word	0xffffffff


	//   ....[8]....
        /*004c*/ 	.word	0xffffffff


	//   ....[9]....
        /*0050*/ 	.word	0xffffffff


	//----- nvinfo : EIATTR_COOP_GROUP_INSTR_OFFSETS
	.align		4
.L_1813:
        /*0054*/ 	.byte	0x04, 0x28
        /*0056*/ 	.short	(.L_1815 - .L_1814)


	//   ....[0]....
.L_1814:
        /*0058*/ 	.word	0x00002350


	//   ....[1]....
        /*005c*/ 	.word	0x00002380


	//   ....[2]....
        /*0060*/ 	.word	0x000023b0


	//   ....[3]....
        /*0064*/ 	.word	0x000023c0


	//   ....[4]....
        /*0068*/ 	.word	0x000023f0


	//   ....[5]....
        /*006c*/ 	.word	0x00002400


	//   ....[6]....
        /*0070*/ 	.word	0x00002430


	//   ....[7]....
        /*0074*/ 	.word	0x00002440


	//   ....[8]....
        /*0078*/ 	.word	0x00002470


	//   ....[9]....
        /*007c*/ 	.word	0x00002480


	//----- nvinfo : EIATTR_VRC_CTA_INIT_COUNT
	.align		4
.L_1815:
        /*0080*/ 	.byte	0x02, 0x4a
	.zero		1
	.zero		1


	//----- nvinfo : EIATTR_EXIT_INSTR_OFFSETS
	.align		4
        /*0084*/ 	.byte	0x04, 0x1c
        /*0086*/ 	.short	(.L_1817 - .L_1816)


	//   ....[0]....
.L_1816:
        /*0088*/ 	.word	0x0000bc80


	//   ....[1]....
        /*008c*/ 	.word	0x0000bd50


	//----- nvinfo : EIATTR_MAX_THREADS
	.align		4
.L_1817:
        /*0090*/ 	.byte	0x04, 0x05
        /*0092*/ 	.short	(.L_1819 - .L_1818)
.L_1818:
        /*0094*/ 	.word	0x00000100
        /*0098*/ 	.word	0x00000001
        /*009c*/ 	.word	0x00000001


	//----- nvinfo : EIATTR_CRS_STACK_SIZE
	.align		4
.L_1819:
        /*00a0*/ 	.byte	0x04, 0x1e
        /*00a2*/ 	.short	(.L_1821 - .L_1820)
.L_1820:
        /*00a4*/ 	.word	0x00000000


	//----- nvinfo : EIATTR_CBANK_PARAM_SIZE
	.align		4
.L_1821:
        /*00a8*/ 	.byte	0x03, 0x19
        /*00aa*/ 	.short	0x0128


	//----- nvinfo : EIATTR_PARAM_CBANK
	.align		4
        /*00ac*/ 	.byte	0x04, 0x0a
        /*00ae*/ 	.short	(.L_1823 - .L_1822)
	.align		4
.L_1822:
        /*00b0*/ 	.word	index@(.nv.constant0._ZN10layer_norm13ln_bwd_kernelINS_13Kernel_traitsI6__halfS2_S2_S2_fjLj8192ELj1ELj1ELj8ELj16ENS_18Kernel_traits_baseILj8192ES2_S2_S2_S2_fjLj256EEEEELb1ELb1ELb0ELb0EEEvNS_9BwdParamsE)
        /*00b4*/ 	.short	0x0380
        /*00b6*/ 	.short	0x0128


	//----- nvinfo : EIATTR_SW_WAR
	.align		4
.L_1823:
        /*00b8*/ 	.byte	0x04, 0x36
        /*00ba*/ 	.short	(.L_1825 - .L_1824)
.L_1824:
        /*00bc*/ 	.word	0x00000008
.L_1825:


//--------------------- .nv.info._ZN10layer_norm13ln_bwd_kernelINS_13Kernel_traitsI6__halfS2_S2_S2_fjLj8192ELj1ELj1ELj8ELj16ENS_18Kernel_traits_baseILj8192ES2_S2_S2_S2_fjLj256EEEEELb1ELb1ELb0ELb1EEEvNS_9BwdParamsE --------------------------
	.section	.nv.info._ZN10layer_norm13ln_bwd_kernelINS_13Kernel_traitsI6__halfS2_S2_S2_fjLj8192ELj1ELj1ELj8ELj16ENS_18Kernel_traits_baseILj8192ES2_S2_S2_S2_fjLj256EEEEELb1ELb1ELb0ELb1EEEvNS_9BwdParamsE,"",@"SHT_CUDA_INFO"
	.sectionflags	@""
	.align	4


	//----- nvinfo : EIATTR_CUDA_API_VERSION
	.align		4
        /*0000*/ 	.byte	0x04, 0x37
        /*0002*/ 	.short	(.L_1827 - .L_1826)
.L_1826:
        /*0004*/ 	.word	0x00000082


	//----- nvinfo : EIATTR_KPARAM_INFO
	.align		4
.L_1827:
        /*0008*/ 	.byte	0x04, 0x17
        /*000a*/ 	.short	(.L_1829 - .L_1828)
.L_1828:
        /*000c*/ 	.word	0x00000000
        /*0010*/ 	.short	0x0000
        /*0012*/ 	.short	0x0000
        /*0014*/ 	.byte	0x00, 0xf0, 0xa1, 0x04


	//----- nvinfo : EIATTR_SPARSE_MMA_MASK
	.align		4
.L_1829:
        /*0018*/ 	.byte	0x03, 0x50
        /*001a*/ 	.short	0x0000


	//----- nvinfo : EIATTR_MAXREG_COUNT
	.align		4
        /*001c*/ 	.byte	0x03, 0x1b
        /*001e*/ 	.short	0x00ff


	//----- nvinfo : EIATTR_NUM_BARRIERS
	.align		4
        /*0020*/ 	.byte	0x02, 0x4c
        /*0022*/ 	.byte	0x01
	.zero		1


	//----- nvinfo : EIATTR_ANNOTATIONS
	.align		4
        /*0024*/ 	.byte	0x04, 0x55
        /*0026*/ 	.short	(.L_1831 - .L_1830)


	//   ....[0]....
.L_1830:
        /*0028*/ 	.word	0x00000001
        /*002c*/ 	.byte	0x50, 0x08, 0x00, 0x00, 0x01, 0x00, 0x00, 0x00, 0x80, 0x08, 0x00, 0x00, 0x01, 0x00, 0x00, 0x00
        /*003c*/ 	.byte	0xb0, 0x0a, 0x00, 0x00, 0x01, 0x00, 0x00, 0x00, 0xd0, 0x0a, 0x00, 0x00


	//----- nvinfo : EIATTR_MERCURY_ISA_VERSION
	.align		4
.L_1831:
        /*0048*/ 	.byte	0x03, 0x5f
        /*004a*/ 	.short	0x0101


	//----- nvinfo : EIATTR_COOP_GROUP_MASK_REGIDS
	.align		4
        /*004c*/ 	.byte	0x04, 0x29
        /*004e*/ 	.short	(.L_1833 - .L_1832)


	//   ....[0]....
.L_1832:
        /*0050*/ 	.word	0xffffffff


	//   ....[1]....
        /*0054*/ 	.word	0xffffffff


	//   ....[2]....
        /*0058*/ 	.word	0xffffffff


	//   ....[3]....
        /*005c*/ 	.word	0xffffffff


	//   ....[4]....
        /*0060*/ 	.word	0xffffffff


	//   ....[5]....
        /*0064*/ 	.word	0xffffffff


	//   ....[6]....
        /*0068*/ 	.word	0xffffffff


	//   ....[7]....
        /*006c*/ 	.word	0xffffffff


	//   ....[8]....
        /*0070*/ 	.word	0xffffffff


	//   ....[9]....
        /*0074*/ 	.word	0xffffffff


	//----- nvinfo : EIATTR_COOP_GROUP_INSTR_OFFSETS
	.align		4
.L_1833:
        /*0078*/ 	.byte	0x04, 0x28
        /*007a*/ 	.short	(.L_1835 - .L_1834)


	//   ....[0]....
.L_1834:
        /*007c*/ 	.word	0x00001de0


	//   ....[1]....
        /*0080*/ 	.word	0x00001eb0


	//   ....[2]....
        /*0084*/ 	.word	0x00001ec0


	//   ....[3]....
        /*0088*/ 	.word	0x00001ef0


	//   ....[4]....
        /*008c*/ 	.word	0x00001f00


	//   ....[5]....
        /*0090*/ 	.word	0x00001f20


	//   ....[6]....
        /*0094*/ 	.word	0x00001f40


	//   ....[7]....
        /*0098*/ 	.word	0x00001f60


	//   ....[8]....
        /*009c*/ 	.word	0x00001fa0


	//   ....[9]....
        /*00a0*/ 	.word	0x00001fb0


	//----- nvinfo : EIATTR_VRC_CTA_INIT_COUNT
	.align		4
.L_1835:
        /*00a4*/ 	.byte	0x02, 0x4a
	.zero		1
	.zero		1


	//----- nvinfo : EIATTR_EXIT_INSTR_OFFSETS
	.align		4
        /*00a8*/ 	.byte	0x04, 0x1c
        /*00aa*/ 	.short	(.L_1837 - .L_1836)


	//   ....[0]....
.L_1836:
        /*00ac*/ 	.word	0x00009e70


	//----- nvinfo : EIATTR_MAX_THREADS
	.align		4
.L_1837:
        /*00b0*/ 	.byte	0x04, 0x05
        /*00b2*/ 	.short	(.L_1839 - .L_1838)
.L_1838:
        /*00b4*/ 	.word	0x00000100
        /*00b8*/ 	.word	0x00000001
        /*00bc*/ 	.word	0x00000001


	//----- nvinfo : EIATTR_CBANK_PARAM_SIZE
	.align		4
.L_1839:
        /*00c0*/ 	.byte	0x03, 0x19
        /*00c2*/ 	.short	0x0128


	//----- nvinfo : EIATTR_PARAM_CBANK
	.align		4
        /*00c4*/ 	.byte	0x04, 0x0a
        /*00c6*/ 	.short	(.L_1841 - .L_1840)
	.align		4
.L_1840:
        /*00c8*/ 	.word	index@(.nv.constant0._ZN10layer_norm13ln_bwd_kernelINS_13Kernel_traitsI6__halfS2_S2_S2_fjLj8192ELj1ELj1ELj8ELj16ENS_18Kernel_traits_baseILj8192ES2_S2_S2_S2_fjLj256EEEEELb1ELb1ELb0ELb1EEEvNS_9BwdParamsE)
        /*00cc*/ 	.short	0x0380
        /*00ce*/ 	.short	0x0128


	//----- nvinfo : EIATTR_SW_WAR
	.align		4
.L_1841:
        /*00d0*/ 	.byte	0x04, 0x36
        /*00d2*/ 	.short	(.L_1843 - .L_1842)
.L_1842:
        /*00d4*/ 	.word	0x00000008
.L_1843:


//--------------------- .nv.info._ZN10layer_norm22ln_bwd_finalize_kernelINS_22Kernel_traits_finalizeILj8192E6__halfS2_S2_S2_fjLb1ELj1024ELj4ENS_18Kernel_traits_baseILj8192ES2_S2_S2_S2_fjLj1024EEEEELb1ELb0EEEvNS_9BwdParamsE --------------------------
	.section	.nv.info._ZN10layer_norm22ln_bwd_finalize_kernelINS_22Kernel_traits_finalizeILj8192E6__halfS2_S2_S2_fjLb1ELj1024ELj4ENS_18Kernel_traits_baseILj8192ES2_S2_S2_S2_fjLj1024EEEEELb1ELb0EEEvNS_9BwdParamsE,"",@"SHT_CUDA_INFO"
	.sectionflags	@""
	.align	4


	//----- nvinfo : EIATTR_CUDA_API_VERSION
	.align		4
        /*0000*/ 	.byte	0x04, 0x37
        /*0002*/ 	.short	(.L_1845 - .L_1844)
.L_1844:
        /*0004*/ 	.word	0x00000082


	//----- nvinfo : EIATTR_KPARAM_INFO
	.align		4
.L_1845:
        /*0008*/ 	.byte	0x04, 0x17
        /*000a*/ 	.short	(.L_1847 - .L_1846)
.L_1846:
        /*000c*/ 	.word	0x00000000
        /*0010*/ 	.short	0x0000
        /*0012*/ 	.short	0x0000
        /*0014*/ 	.byte	0x00, 0xf0, 0xa1, 0x04


	//----- nvinfo : EIATTR_SPARSE_MMA_MASK
	.align		4
.L_1847:
        /*0018*/ 	.byte	0x03, 0x50
        /*001a*/ 	.short	0x0000


	//----- nvinfo : EIATTR_MAXREG_COUNT
	.align		4
        /*001c*/ 	.byte	0x03, 0x1b
        /*001e*/ 	.short	0x0040


	//----- nvinfo : EIATTR_NUM_BARRIERS
	.align		4
        /*0020*/ 	.byte	0x02, 0x4c
        /*0022*/ 	.byte	0x01
	.zero		1


	//----- nvinfo : EIATTR_MERCURY_ISA_VERSION
	.align		4
        /*0024*/ 	.byte	0x03, 0x5f
        /*0026*/ 	.short	0x0101


	//----- nvinfo : EIATTR_COOP_GROUP_MASK_REGIDS
	.align		4
        /*0028*/ 	.byte	0x04, 0x29
        /*002a*/ 	.short	(.L_1849 - .L_1848)


	//   ....[0]....
.L_1848:
        /*002c*/ 	.word	0xffffffff


	//   ....[1]....
        /*0030*/ 	.word	0xffffffff


	//   ....[2]....
        /*0034*/ 	.word	0xffffffff


	//   ....[3]....
        /*0038*/ 	.word	0xffffffff


	//   ....[4]....
        /*003c*/ 	.word	0xffffffff


	//   ....[5]....
        /*0040*/ 	.word	0xffffffff


	//   ....[6]....
        /*0044*/ 	.word	0xffffffff


	//   ....[7]....
        /*0048*/ 	.word	0xffffffff


	//   ....[8]....
        /*004c*/ 	.word	0xffffffff


	//   ....[9]....
        /*0050*/ 	.word	0xffffffff


	//   ....[10]....
        /*0054*/ 	.word	0xffffffff


	//   ....[11]....
        /*0058*/ 	.word	0xffffffff


	//   ....[12]....
        /*005c*/ 	.word	0xffffffff


	//   ....[13]....
        /*0060*/ 	.word	0xffffffff


	//   ....[14]....
        /*0064*/ 	.word	0xffffffff


	//----- nvinfo : EIATTR_COOP_GROUP_INSTR_OFFSETS
	.align		4
.L_1849:
        /*0068*/ 	.byte	0x04, 0x28
        /*006a*/ 	.short	(.L_1851 - .L_1850)


	//   ....[0]....
.L_1850:
        /*006c*/ 	.word	0x00001060


	//   ....[1]....
        /*0070*/ 	.word	0x00001070


	//   ....[2]....
        /*0074*/ 	.word	0x00001080


	//   ....[3]....
        /*0078*/ 	.word	0x000010b0


	//   ....[4]....
        /*007c*/ 	.word	0x000010d0


	//   ....[5]....
        /*0080*/ 	.word	0x000010e0


	//   ....[6]....
        /*0084*/ 	.word	0x00001110


	//   ....[7]....
        /*0088*/ 	.word	0x00001130


	//   ....[8]....
        /*008c*/ 	.word	0x00001140


	//   ....[9]....
        /*0090*/ 	.word	0x00001180


	//   ....[10]....
        /*0094*/ 	.word	0x000011b0


	//   ....[11]....
        /*0098*/ 	.word	0x000011c0


	//   ....[12]....
        /*009c*/ 	.word	0x00001200


	//   ....[13]....
        /*00a0*/ 	.word	0x00001220


	//   ....[14]....
        /*00a4*/ 	.word	0x00001230


	//----- nvinfo : EIATTR_VRC_CTA_INIT_COUNT
	.align		4
.L_1851:
        /*00a8*/ 	.byte	0x02, 0x4a
	.zero		1
	.zero		1


	//----- nvinfo : EIATTR_EXIT_INSTR_OFFSETS
	.align		4
        /*00ac*/ 	.byte	0x04, 0x1c
        /*00ae*/ 	.short	(.L_1853 - .L_1852)


	//   ....[0]....
.L_1852:
        /*00b0*/ 	.word	0x00000060


	//   ....[1]....
        /*00b4*/ 	.word	0x000012b0


	//   ....[2]....
        /*00b8*/ 	.word	0x000012e0


	//   ....[3]....
        /*00bc*/ 	.word	0x000013f0


	//----- nvinfo : EIATTR_MAX_THREADS
	.align		4
.L_1853:
        /*00c0*/ 	.byte	0x04, 0x05
        /*00c2*/ 	.short	(.L_1855 - .L_1854)
.L_1854:
        /*00c4*/ 	.word	0x00000400
        /*00c8*/ 	.word	0x00000001
        /*00cc*/ 	.word	0x00000001


	//----- nvinfo : EIATTR_CRS_STACK_SIZE
	.align		4
.L_1855:
        /*00d0*/ 	.byte	0x04, 0x1e
        /*00d2*/ 	.short	(.L_1857 - .L_1856)
.L_1856:
        /*00d4*/ 	.word	0x00000000


	//----- nvinfo : EIATTR_CBANK_PARAM_SIZE
	.align		4
.L_1857:
        /*00d8*/ 	.byte	0x03, 0x19
        /*00da*/ 	.short	0x0128


	//----- nvinfo : EIATTR_PARAM_CBANK
	.align		4
        /*00dc*/ 	.byte	0x04, 0x0a
        /*00de*/ 	.short	(.L_1859 - .L_1858)
	.align		4
.L_1858:
        /*00e0*/ 	.word	index@(.nv.constant0._ZN10layer_norm22ln_bwd_finalize_kernelINS_22Kernel_traits_finalizeILj8192E6__halfS2_S2_S2_fjLb1ELj1024ELj4ENS_18Kernel_traits_baseILj8192ES2_S2_S2_S2_fjLj1024EEEEELb1ELb0EEEvNS_9BwdParamsE)
        /*00e4*/ 	.short	0x0380
        /*00e6*/ 	.short	0x0128


	//----- nvinfo : EIATTR_SW_WAR
	.align		4
.L_1859:
        /*00e8*/ 	.byte	0x04, 0x36
        /*00ea*/ 	.short	(.L_1861 - .L_1860)
.L_1860:
        /*00ec*/ 	.word	0x00000008
.L_1861:


//--------------------- .nv.info._ZN10layer_norm13ln_bwd_kernelINS_13Kernel_traitsI6__halfS2_S2_S2_fjLj8192ELj1ELj1ELj8ELj16ENS_18Kernel_traits_baseILj8192ES2_S2_S2_S2_fjLj256EEEEELb1ELb1ELb1ELb0EEEvNS_9BwdParamsE --------------------------
	.section	.nv.info._ZN10layer_norm13ln_bwd_kernelINS_13Kernel_traitsI6__halfS2_S2_S2_fjLj8192ELj1ELj1ELj8ELj16ENS_18Kernel_traits_baseILj8192ES2_S2_S2_S2_fjLj256EEEEELb1ELb1ELb1ELb0EEEvNS_9BwdParamsE,"",@"SHT_CUDA_INFO"
	.sectionflags	@""
	.align	4


	//----- nvinfo : EIATTR_CUDA_API_VERSION
	.align		4
        /*0000*/ 	.byte	0x04, 0x37
        /*0002*/ 	.short	(.L_1863 - .L_1862)
.L_1862:
        /*0004*/ 	.word	0x00000082


	//----- nvinfo : EIATTR_KPARAM_INFO
	.align		4
.L_1863:
        /*0008*/ 	.byte	0x04, 0x17
        /*000a*/ 	.short	(.L_1865 - .L_1864)
.L_1864:
        /*000c*/ 	.word	0x00000000
        /*0010*/ 	.short	0x0000
        /*0012*/ 	.short	0x0000
        /*0014*/ 	.byte	0x00, 0xf0, 0xa1, 0x04


	//----- nvinfo : EIATTR_SPARSE_MMA_MASK
	.align		4
.L_1865:
        /*0018*/ 	.byte	0x03, 0x50
        /*001a*/ 	.short	0x0000


	//----- nvinfo : EIATTR_MAXREG_COUNT
	.align		4
        /*001c*/ 	.byte	0x03, 0x1b
        /*001e*/ 	.short	0x00ff


	//----- nvinfo : EIATTR_NUM_BARRIERS
	.align		4
        /*0020*/ 	.byte	0x02, 0x4c
        /*0022*/ 	.byte	0x01
	.zero		1


	//----- nvinfo : EIATTR_MERCURY_ISA_VERSION
	.align		4
        /*0024*/ 	.byte	0x03, 0x5f
        /*0026*/ 	.short	0x0101


	//----- nvinfo : EIATTR_COOP_GROUP_MASK_REGIDS
	.align		4
        /*0028*/ 	.byte	0x04, 0x29
        /*002a*/ 	.short	(.L_1867 - .L_1866)


	//   ....[0]....
.L_1866:
        /*002c*/ 	.word	0xffffffff


	//   ....[1]....
        /*0030*/ 	.word	0xffffffff


	//   ....[2]....
        /*0034*/ 	.word	0xffffffff


	//   ....[3]....
        /*0038*/ 	.word	0xffffffff


	//   ....[4]....
        /*003c*/ 	.word	0xffffffff


	//   ....[5]....
        /*0040*/ 	.word	0xffffffff


	//   ....[6]....
        /*0044*/ 	.word	0xffffffff


	//   ....[7]....
        /*0048*/ 	.word	0xffffffff


	//   ....[8]....
        /*004c*/ 	.word	0xffffffff


	//   ....[9]....
        /*0050*/ 	.word	0xffffffff


	//----- nvinfo : EIATTR_COOP_GROUP_INSTR_OFFSETS
	.align		4
.L_1867:
        /*0054*/ 	.byte	0x04, 0x28
        /*0056*/ 	.short	(.L_1869 - .L_1868)


	//   ....[0]....
.L_1868:
        /*0058*/ 	.word	0x00002a50


	//   ....[1]....
        /*005c*/ 	.word	0x00002a80


	//   ....[2]....
        /*0060*/ 	.word	0x00002ab0


	//   ....[3]....
        /*0064*/ 	.word	0x00002ac0


	//   ....[4]....
        /*0068*/ 	.word	0x00002af0


	//   ....[5]....
        /*006c*/ 	.word	0x00002b00


	//   ....[6]....
        /*0070*/ 	.word	0x00002b30


	//   ....[7]....
        /*0074*/ 	.word	0x00002b40


	//   ....[8]....
        /*0078*/ 	.word	0x00002b70


	//   ....[9]....
        /*007c*/ 	.word	0x00002b80


	//----- nvinfo : EIATTR_VRC_CTA_INIT_COUNT
	.align		4
.L_1869:
        /*0080*/ 	.byte	0x02, 0x4a
	.zero		1
	.zero		1


	//----- nvinfo : EIATTR_EXIT_INSTR_OFFSETS
	.align		4
        /*0084*/ 	.byte	0x04, 0x1c
        /*0086*/ 	.short	(.L_1871 - .L_1870)


	//   ....[0]....
.L_1870:
        /*0088*/ 	.word	0x0000e940


	//   ....[1]....
        /*008c*/ 	.word	0x0000ea10


	//----- nvinfo : EIATTR_MAX_THREADS
	.align		4
.L_1871:
        /*0090*/ 	.byte	0x04, 0x05
        /*0092*/ 	.short	(.L_1873 - .L_1872)
.L_1872:
        /*0094*/ 	.word	0x00000100
        /*0098*/ 	.word	0x00000001
        /*009c*/ 	.word	0x00000001


	//----- nvinfo : EIATTR_CRS_STACK_SIZE
	.align		4
.L_1873:
        /*00a0*/ 	.byte	0x04, 0x1e
        /*00a2*/ 	.short	(.L_1875 - .L_1874)
.L_1874:
        /*00a4*/ 	.word	0x00000000


	//----- nvinfo : EIATTR_CBANK_PARAM_SIZE
	.align		4
.L_1875:
        /*00a8*/ 	.byte	0x03, 0x19
        /*00aa*/ 	.short	0x0128


	//----- nvinfo : EIATTR_PARAM_CBANK
	.align		4
        /*00ac*/ 	.byte	0x04, 0x0a
        /*00ae*/ 	.short	(.L_1877 - .L_1876)
	.align		4
.L_1876:
        /*00b0*/ 	.word	index@(.nv.constant0._ZN10layer_norm13ln_bwd_kernelINS_13Kernel_traitsI6__halfS2_S2_S2_fjLj8192ELj1ELj1ELj8ELj16ENS_18Kernel_traits_baseILj8192ES2_S2_S2_S2_fjLj256EEEEELb1ELb1ELb1ELb0EEEvNS_9BwdParamsE)
        /*00b4*/ 	.short	0x0380
        /*00b6*/ 	.short	0x0128


	//----- nvinfo : EIATTR_SW_WAR
	.align		4
.L_1877:
        /*00b8*/ 	.byte	0x04, 0x36
        /*00ba*/ 	.short	(.L_1879 - .L_1878)
.L_1878:
        /*00bc*/ 	.word	0x00000008
.L_1879:


//--------------------- .nv.info._ZN10layer_norm22ln_bwd_finalize_kernelINS_22Kernel_traits_finalizeILj8192E6__halfS2_S2_S2_fjLb1ELj1024ELj4ENS_18Kernel_traits_baseILj8192ES2_S2_S2_S2_fjLj1024EEEEELb1ELb1EEEvNS_9BwdParamsE --------------------------
	.section	.nv.info._ZN10layer_norm22ln_bwd_finalize_kernelINS_22Kernel_traits_finalizeILj8192E6__halfS2_S2_S2_fjLb1ELj1024ELj4ENS_18Kernel_traits_baseILj8192ES2_S2_S2_S2_fjLj1024EEEEELb1ELb1EEEvNS_9BwdParamsE,"",@"SHT_CUDA_INFO"
	.sectionflags	@""
	.align	4


	//----- nvinfo : EIATTR_CUDA_API_VERSION
	.align		4
        /*0000*/ 	.byte	0x04, 0x37
        /*0002*/ 	.short	(.L_1881 - .L_1880)
.L_1880:
        /*0004*/ 	.word	0x00000082


	//----- nvinfo : EIATTR_KPARAM_INFO
	.align		4
.L_1881:
        /*0008*/ 	.byte	0x04, 0x17
        /*000a*/ 	.short	(.L_1883 - .L_1882)
.L_1882:
        /*000c*/ 	.word	0x00000000
        /*0010*/ 	.short	0x0000
        /*0012*/ 	.short	0x0000
        /*0014*/ 	.byte	0x00, 0xf0, 0xa1, 0x04


	//----- nvinfo : EIATTR_SPARSE_MMA_MASK
	.align		4
.L_1883:
        /*0018*/ 	.byte	0x03, 0x50
        /*001a*/ 	.short	0x0000


	//----- nvinfo : EIATTR_MAXREG_COUNT
	.align		4
        /*001c*/ 	.byte	0x03, 0x1b
        /*001e*/ 	.short	0x0040


	//----- nvinfo : EIATTR_NUM_BARRIERS
	.align		4
        /*0020*/ 	.byte	0x02, 0x4c
        /*0022*/ 	.byte	0x01
	.zero		1


	//----- nvinfo : EIATTR_MERCURY_ISA_VERSION
	.align		4
        /*0024*/ 	.byte	0x03, 0x5f
        /*0026*/ 	.short	0x0101


	//----- nvinfo : EIATTR_COOP_GROUP_MASK_REGIDS
	.align		4
        /*0028*/ 	.byte	0x04, 0x29
        /*002a*/ 	.short	(.L_1885 - .L_1884)


	//   ....[0]....
.L_1884:
        /*002c*/ 	.word	0xffffffff


	//   ....[1]....
        /*0030*/ 	.word	0xffffffff


	//   ....[2]....
        /*0034*/ 	.word	0xffffffff


	//   ....[3]....
        /*0038*/ 	.word	0xffffffff


	//   ....[4]....
        /*003c*/ 	.word	0xffffffff


	//   ....[5]....
        /*0040*/ 	.word	0xffffffff


	//   ....[6]....
        /*0044*/ 	.word	0xffffffff


	//   ....[7]....
        /*0048*/ 	.word	0xffffffff


	//   ....[8]....
        /*004c*/ 	.word	0xffffffff


	//   ....[9]....
        /*0050*/ 	.word	0xffffffff


	//   ....[10]....
        /*0054*/ 	.word	0xffffffff


	//   ....[11]....
        /*0058*/ 	.word	0xffffffff


	//   ....[12]....
        /*005c*/ 	.word	0xffffffff


	//   ....[13]....
        /*0060*/ 	.word	0xffffffff


	//   ....[14]....
        /*0064*/ 	.word	0xffffffff


	//----- nvinfo : EIATTR_COOP_GROUP_INSTR_OFFSETS
	.align		4
.L_1885:
        /*0068*/ 	.byte	0x04, 0x28
        /*006a*/ 	.short	(.L_1887 - .L_1886)


	//   ....[0]....
.L_1886:
        /*006c*/ 	.word	0x00001070


	//   ....[1]....
        /*0070*/ 	.word	0x00001080


	//   ....[2]....
        /*0074*/ 	.word	0x00001090


	//   ....[3]....
        /*0078*/ 	.word	0x000010c0


	//   ....[4]....
        /*007c*/ 	.word	0x000010e0


	//   ....[5]....
        /*0080*/ 	.word	0x000010f0


	//   ....[6]....
        /*0084*/ 	.word	0x00001120


	//   ....[7]....
        /*0088*/ 	.word	0x00001140


	//   ....[8]....
        /*008c*/ 	.word	0x00001150


	//   ....[9]....
        /*0090*/ 	.word	0x00001180


	//   ....[10]....
        /*0094*/ 	.word	0x000011a0


	//   ....[11]....
        /*0098*/ 	.word	0x000011b0


	//   ....[12]....
        /*009c*/ 	.word	0x000011f0


	//   ....[13]....
        /*00a0*/ 	.word	0x00001210


	//   ....[14]....
        /*00a4*/ 	.word	0x00001220


	//----- nvinfo : EIATTR_VRC_CTA_INIT_COUNT
	.align		4
.L_1887:
        /*00a8*/ 	.byte	0x02, 0x4a
	.zero		1
	.zero		1


	//----- nvinfo : EIATTR_EXIT_INSTR_OFFSETS
	.align		4
        /*00ac*/ 	.byte	0x04, 0x1c
        /*00ae*/ 	.short	(.L_1889 - .L_1888)


	//   ....[0]....
.L_1888:
        /*00b0*/ 	.word	0x00000060


	//   ....[1]....
        /*00b4*/ 	.word	0x000012a0


	//   ....[2]....
        /*00b8*/ 	.word	0x000013c0


	//----- nvinfo : EIATTR_MAX_THREADS
	.align		4
.L_1889:
        /*00bc*/ 	.byte	0x04, 0x05
        /*00be*/ 	.short	(.L_1891 - .L_1890)
.L_1890:
        /*00c0*/ 	.word	0x00000400
        /*00c4*/ 	.word	0x00000001
        /*00c8*/ 	.word	0x00000001


	//----- nvinfo : EIATTR_CRS_STACK_SIZE
	.align		4
.L_1891:
        /*00cc*/ 	.byte	0x04, 0x1e
        /*00ce*/ 	.short	(.L_1893 - .L_1892)
.L_1892:
        /*00d0*/ 	.word	0x00000000


	//----- nvinfo : EIATTR_CBANK_PARAM_SIZE
	.align		4
.L_1893:
        /*00d4*/ 	.byte	0x03, 0x19
        /*00d6*/ 	.short	0x0128


	//----- nvinfo : EIATTR_PARAM_CBANK
	.align		4
        /*00d8*/ 	.byte	0x04, 0x0a
        /*00da*/ 	.short	(.L_1895 - .L_1894)
	.align		4
.L_1894:
        /*00dc*/ 	.word	index@(.nv.constant0._ZN10layer_norm22ln_bwd_finalize_kernelINS_22Kernel_traits_finalizeILj8192E6__halfS2_S2_S2_fjLb1ELj1024ELj4ENS_18Kernel_traits_baseILj8192ES2_S2_S2_S2_fjLj1024EEEEELb1ELb1EEEvNS_9BwdParamsE)
        /*00e0*/ 	.short	0x0380
        /*00e2*/ 	.short	0x0128


	//----- nvinfo : EIATTR_SW_WAR
	.align		4
.L_1895:
        /*00e4*/ 	.byte	0x04, 0x36
        /*00e6*/ 	.short	(.L_1897 - .L_1896)
.L_1896:
        /*00e8*/ 	.word	0x00000008
.L_1897:


//--------------------- .nv.info._ZN10layer_norm13ln_bwd_kernelINS_13Kernel_traitsI6__halfS2_S2_S2_fjLj8192ELj1ELj1ELj8ELj16ENS_18Kernel_traits_baseILj8192ES2_S2_S2_S2_fjLj256EEEEELb1ELb1ELb1ELb1EEEvNS_9BwdParamsE --------------------------
	.section	.nv.info._ZN10layer_norm13ln_bwd_kernelINS_13Kernel_traitsI6__halfS2_S2_S2_fjLj8192ELj1ELj1ELj8ELj16ENS_18Kernel_traits_baseILj8192ES2_S2_S2_S2_fjLj256EEEEELb1ELb1ELb1ELb1EEEvNS_9BwdParamsE,"",@"SHT_CUDA_INFO"
	.sectionflags	@""
	.align	4


	//----- nvinfo : EIATTR_CUDA_API_VERSION
	.align		4
        /*0000*/ 	.byte	0x04, 0x37
        /*0002*/ 	.short	(.L_1899 - .L_1898)
.L_1898:
        /*0004*/ 	.word	0x00000082


	//----- nvinfo : EIATTR_KPARAM_INFO
	.align		4
.L_1899:
        /*0008*/ 	.byte	0x04, 0x17
        /*000a*/ 	.short	(.L_1901 - .L_1900)
.L_1900:
        /*000c*/ 	.word	0x00000000
        /*0010*/ 	.short	0x0000
        /*0012*/ 	.short	0x0000
        /*0014*/ 	.byte	0x00, 0xf0, 0xa1, 0x04


	//----- nvinfo : EIATTR_SPARSE_MMA_MASK
	.align		4
.L_1901:
        /*0018*/ 	.byte	0x03, 0x50
        /*001a*/ 	.short	0x0000


	//----- nvinfo : EIATTR_MAXREG_COUNT
	.align		4
        /*001c*/ 	.byte	0x03, 0x1b
        /*001e*/ 	.short	0x00ff


	//----- nvinfo : EIATTR_NUM_BARRIERS
	.align		4
        /*0020*/ 	.byte	0x02, 0x4c
        /*0022*/ 	.byte	0x01
	.zero		1


	//----- nvinfo : EIATTR_MERCURY_ISA_VERSION
	.align		4
        /*0024*/ 	.byte	0x03, 0x5f
        /*0026*/ 	.short	0x0101


	//----- nvinfo : EIATTR_COOP_GROUP_MASK_REGIDS
	.align		4
        /*0028*/ 	.byte	0x04, 0x29
        /*002a*/ 	.short	(.L_1903 - .L_1902)


	//   ....[0]....
.L_1902:
        /*002c*/ 	.word	0xffffffff


	//   ....[1]....
        /*0030*/ 	.word	0xffffffff


	//   ....[2]....
        /*0034*/ 	.word	0xffffffff


	//   ....[3]....
        /*0038*/ 	.word	0xffffffff


	//   ....[4]....
        /*003c*/ 	.word	0xffffffff


	//   ....[5]....
        /*0040*/ 	.word	0xffffffff


	//   ....[6]....
        /*0044*/ 	.word	0xffffffff


	//   ....[7]....
        /*0048*/ 	.word	0xffffffff


	//   ....[8]....
        /*004c*/ 	.word	0xffffffff


	//   ....[9]....
        /*0050*/ 	.word	0xffffffff


	//----- nvinfo : EIATTR_COOP_GROUP_INSTR_OFFSETS
	.align		4
.L_1903:
        /*0054*/ 	.byte	0x04, 0x28
        /*0056*/ 	.short	(.L_1905 - .L_1904)


	//   ....[0]....
.L_1904:
        /*0058*/ 	.word	0x000021a0


	//   ....[1]....
        /*005c*/ 	.word	0x000021e0


	//   ....[2]....
        /*0060*/ 	.word	0x00002220


	//   ....[3]....
        /*0064*/ 	.word	0x00002230


	//   ....[4]....
        /*0068*/ 	.word	0x00002270


	//   ....[5]....
        /*006c*/ 	.word	0x00002290


	//   ....[6]....
        /*0070*/ 	.word	0x000022f0


	//   ....[7]....
        /*0074*/ 	.word	0x00002310


	//   ....[8]....
        /*0078*/ 	.word	0x00002350


	//   ....[9]....
        /*007c*/ 	.word	0x00002360


	//----- nvinfo : EIATTR_VRC_CTA_INIT_COUNT
	.align		4
.L_1905:
        /*0080*/ 	.byte	0x02, 0x4a
	.zero		1
	.zero		1


	//----- nvinfo : EIATTR_EXIT_INSTR_OFFSETS
	.align		4
        /*0084*/ 	.byte	0x04, 0x1c
        /*0086*/ 	.short	(.L_1907 - .L_1906)


	//   ....[0]....
.L_1906:
        /*0088*/ 	.word	0x0000dc60


	//----- nvinfo : EIATTR_MAX_THREADS
	.align		4
.L_1907:
        /*008c*/ 	.byte	0x04, 0x05
        /*008e*/ 	.short	(.L_1909 - .L_1908)
.L_1908:
        /*0090*/ 	.word	0x00000100
        /*0094*/ 	.word	0x00000001
        /*0098*/ 	.word	0x00000001


	//----- nvinfo : EIATTR_CRS_STACK_SIZE
	.align		4
.L_1909:
        /*009c*/ 	.byte	0x04, 0x1e
        /*009e*/ 	.short	(.L_1911 - .L_1910)
.L_1910:
        /*00a0*/ 	.word	0x00000000


	//----- nvinfo : EIATTR_CBANK_PARAM_SIZE
	.align		4
.L_1911:
        /*00a4*/ 	.byte	0x03, 0x19
        /*00a6*/ 	.short	0x0128


	//----- nvinfo : EIATTR_PARAM_CBANK
	.align		4
        /*00a8*/ 	.byte	0x04, 0x0a
        /*00aa*/ 	.short	(.L_1913 - .L_1912)
	.align		4
.L_1912:
        /*00ac*/ 	.word	index@(.nv.constant0._ZN10layer_norm13ln_bwd_kernelINS_13Kernel_traitsI6__halfS2_S2_S2_fjLj8192ELj1ELj1ELj8ELj16ENS_18Kernel_traits_baseILj8192ES2_S2_S2_S2_fjLj256EEEEELb1ELb1ELb1ELb1EEEvNS_9BwdParamsE)
        /*00b0*/ 	.short	0x0380
        /*00b2*/ 	.short	0x0128


	//----- nvinfo : EIATTR_SW_WAR
	.align		4
.L_1913:
        /*00b4*/ 	.byte	0x04, 0x36
        /*00b6*/ 	.short	(.L_1915 - .L_1914)
.L_1914:
        /*00b8*/ 	.word	0x00000008
.L_1915:


//--------------------- .nv.info._ZN10layer_norm13ln_bwd_kernelINS_13Kernel_traitsIf13__nv_bfloat16S2_S2_fjLj8192ELj1ELj1ELj8ELj16ENS_18Kernel_traits_baseILj8192EfS2_S2_S2_fjLj256EEEEELb0ELb0ELb0ELb0EEEvNS_9BwdParamsE --------------------------
	.section	.nv.info._ZN10layer_norm13ln_bwd_kernelINS_13Kernel_traitsIf13__nv_bfloat16S2_S2_fjLj8192ELj1ELj1ELj8ELj16ENS_18Kernel_traits_baseILj8192EfS2_S2_S2_fjLj256EEEEELb0ELb0ELb0ELb0EEEvNS_9BwdParamsE,"",@"SHT_CUDA_INFO"
	.sectionflags	@""
	.align	4


	//----- nvinfo : EIATTR_CUDA_API_VERSION
	.align		4
        /*0000*/ 	.byte	0x04, 0x37
        /*0002*/ 	.short	(.L_1917 - .L_1916)
.L_1916:
        /*0004*/ 	.word	0x00000082


	//----- nvinfo : EIATTR_KPARAM_INFO
	.align		4
.L_1917:
        /*0008*/ 	.byte	0x04, 0x17
        /*000a*/ 	.short	(.L_1919 - .L_1918)
.L_1918:
        /*000c*/ 	.word	0x00000000
        /*0010*/ 	.short	0x0000
        /*0012*/ 	.short	0x0000
        /*0014*/ 	.byte	0x00, 0xf0, 0xa1, 0x04


	//----- nvinfo : EIATTR_SPARSE_MMA_MASK
	.align		4
.L_1919:
        /*0018*/ 	.byte	0x03, 0x50
        /*001a*/ 	.short	0x0000


	//----- nvinfo : EIATTR_MAXREG_COUNT
	.align		4
        /*001c*/ 	.byte	0x03, 0x1b
        /*001e*/ 	.short	0x00ff


	//----- nvinfo : EIATTR_NUM_BARRIERS
	.align		4
        /*0020*/ 	.byte	0x02, 0x4c
        /*0022*/ 	.byte	0x01
	.zero		1


	//----- nvinfo : EIATTR_MERCURY_ISA_VERSION
	.align		4
        /*0024*/ 	.byte	0x03, 0x5f
        /*0026*/ 	.short	0x0101


	//----- nvinfo : EIATTR_COOP_GROUP_MASK_REGIDS
	.align		4
        /*0028*/ 	.byte	0x04, 0x29
        /*002a*/ 	.short	(.L_1921 - .L_1920)


	//   ....[0]....
.L_1920:
        /*002c*/ 	.word	0xffffffff


	//   ....[1]....
        /*0030*/ 	.word	0xffffffff


	//   ....[2]....
        /*0034*/ 	.word	0xffffffff


	//   ....[3]....
        /*0038*/ 	.word	0xffffffff


	//   ....[4]....
        /*003c*/ 	.word	0xffffffff


	//   ....[5]....
        /*0040*/ 	.word	0xffffffff


	//   ....[6]....
        /*0044*/ 	.word	0xffffffff


	//   ....[7]....
        /*0048*/ 	.word	0xffffffff


	//   ....[8]....
        /*004c*/ 	.word	0xffffffff


	//   ....[9]....
        /*0050*/ 	.word	0xffffffff


	//----- nvinfo : EIATTR_COOP_GROUP_INSTR_OFFSETS
	.align		4
.L_1921:
        /*0054*/ 	.byte	0x04, 0x28
        /*0056*/ 	.short	(.L_1923 - .L_1922)


	//   ....[0]....
.L_1922:
        /*0058*/ 	.word	0x00002010


	//   ....[1]....
        /*005c*/ 	.word	0x00002090


	//   ....[2]....
        /*0060*/ 	.word	0x000020c0


	//   ....[3]....
        /*0064*/ 	.word	0x00002100


	//   ....[4]....
        /*0068*/ 	.word	0x00002120


	//   ....[5]....
        /*006c*/ 	.word	0x00002150


	//   ....[6]....
        /*0070*/ 	.word	0x00002170


	//   ....[7]....
        /*0074*/ 	.word	0x000021b0


	//   ....[8]....
        /*0078*/ 	.word	0x000021d0


	//   ....[9]....
        /*007c*/ 	.word	0x000021f0


	//----- nvinfo : EIATTR_VRC_CTA_INIT_COUNT
	.align		4
.L_1923:
        /*0080*/ 	.byte	0x02, 0x4a
	.zero		1
	.zero		1


	//----- nvinfo : EIATTR_EXIT_INSTR_OFFSETS
	.align		4
        /*0084*/ 	.byte	0x04, 0x1c
        /*0086*/ 	.short	(.L_1925 - .L_1924)


	//   ....[0]....
.L_1924:
        /*0088*/ 	.word	0x000059d0


	//   ....[1]....
        /*008c*/ 	.word	0x00005a70


	//----- nvinfo : EIATTR_MAX_THREADS
	.align		4
.L_1925:
        /*0090*/ 	.byte	0x04, 0x05
        /*0092*/ 	.short	(.L_1927 - .L_1926)
.L_1926:
        /*0094*/ 	.word	0x00000100
        /*0098*/ 	.word	0x00000001
        /*009c*/ 	.word	0x00000001


	//----- nvinfo : EIATTR_CRS_STACK_SIZE
	.align		4
.L_1927:
        /*00a0*/ 	.byte	0x04, 0x1e
        /*00a2*/ 	.short	(.L_1929 - .L_1928)
.L_1928:
        /*00a4*/ 	.word	0x00000000


	//----- nvinfo : EIATTR_CBANK_PARAM_SIZE
	.align		4
.L_1929:
        /*00a8*/ 	.byte	0x03, 0x19
        /*00aa*/ 	.short	0x0128


	//----- nvinfo : EIATTR_PARAM_CBANK
	.align		4
        /*00ac*/ 	.byte	0x04, 0x0a
        /*00ae*/ 	.short	(.L_1931 - .L_1930)
	.align		4
.L_1930:
        /*00b0*/ 	.word	index@(.nv.constant0._ZN10layer_norm13ln_bwd_kernelINS_13Kernel_traitsIf13__nv_bfloat16S2_S2_fjLj8192ELj1ELj1ELj8ELj16ENS_18Kernel_traits_baseILj8192EfS2_S2_S2_fjLj256EEEEELb0ELb0ELb0ELb0EEEvNS_9BwdParamsE)
        /*00b4*/ 	.short	0x0380
        /*00b6*/ 	.short	0x0128


	//----- nvinfo : EIATTR_SW_WAR
	.align		4
.L_1931:
        /*00b8*/ 	.byte	0x04, 0x36
        /*00ba*/ 	.short	(.L_1933 - .L_1932)
.L_1932:
        /*00bc*/ 	.word	0x00000008
.L_1933:


//--------------------- .nv.info._ZN10layer_norm13ln_bwd_kernelINS_13Kernel_traitsIf13__nv_bfloat16S2_S2_fjLj8192ELj1ELj1ELj8ELj16ENS_18Kernel_traits_baseILj8192EfS2_S2_S2_fjLj256EEEEELb0ELb0ELb0ELb1EEEvNS_9BwdParamsE --------------------------
	.section	.nv.info._ZN10layer_norm13ln_bwd_kernelINS_13Kernel_traitsIf13__nv_bfloat16S2_S2_fjLj8192ELj1ELj1ELj8ELj16ENS_18Kernel_traits_baseILj8192EfS2_S2_S2_fjLj256EEEEELb0ELb0ELb0ELb1EEEvNS_9BwdParamsE,"",@"SHT_CUDA_INFO"
	.sectionflags	@""
	.align	4


	//----- nvinfo : EIATTR_CUDA_API_VERSION
	.align		4
        /*0000*/ 	.byte	0x04, 0x37
        /*0002*/ 	.short	(.L_1935 - .L_1934)
.L_1934:
        /*0004*/ 	.word	0x00000082


	//----- nvinfo : EIATTR_KPARAM_INFO
	.align		4
.L_1935:
        /*0008*/ 	.byte	0x04, 0x17
        /*000a*/ 	.short	(.L_1937 - .L_1936)
.L_1936:
        /*000c*/ 	.word	0x00000000
        /*0010*/ 	.short	0x0000
        /*0012*/ 	.short	0x0000
        /*0014*/ 	.byte	0x00, 0xf0, 0xa1, 0x04


	//----- nvinfo : EIATTR_SPARSE_MMA_MASK
	.align		4
.L_1937:
        /*0018*/ 	.byte	0x03, 0x50
        /*001a*/ 	.short	0x0000


	//----- nvinfo : EIATTR_MAXREG_COUNT
	.align		4
        /*001c*/ 	.byte	0x03, 0x1b
        /*001e*/ 	.short	0x00ff


	//----- nvinfo : EIATTR_NUM_BARRIERS
	.align		4
        /*0020*/ 	.byte	0x02, 0x4c
        /*0022*/ 	.byte	0x01
	.zero		1


	//----- nvinfo : EIATTR_MERCURY_ISA_VERSION
	.align		4
        /*0024*/ 	.byte	0x03, 0x5f
        /*0026*/ 	.short	0x0101


	//----- nvinfo : EIATTR_COOP_GROUP_MASK_REGIDS
	.align		4
        /*0028*/ 	.byte	0x04, 0x29
        /*002a*/ 	.short	(.L_1939 - .L_1938)


	//   ....[0]....
.L_1938:
        /*002c*/ 	.word	0xffffffff


	//   ....[1]....
        /*0030*/ 	.word	0xffffffff


	//   ....[2]....
        /*0034*/ 	.word	0xffffffff


	//   ....[3]....
        /*0038*/ 	.word	0xffffffff


	//   ....[4]....
        /*003c*/ 	.word	0xffffffff


	//   ....[5]....
        /*0040*/ 	.word	0xffffffff


	//   ....[6]....
        /*0044*/ 	.word	0xffffffff


	//   ....[7]....
        /*0048*/ 	.word	0xffffffff


	//   ....[8]....
        /*004c*/ 	.word	0xffffffff


	//   ....[9]....
        /*0050*/ 	.word	0xffffffff


	//----- nvinfo : EIATTR_COOP_GROUP_INSTR_OFFSETS
	.align		4
.L_1939:
        /*0054*/ 	.byte	0x04, 0x28
        /*0056*/ 	.short	(.L_1941 - .L_1940)


	//   ....[0]....
.L_1940:
        /*0058*/ 	.word	0x000018f0


	//   ....[1]....
        /*005c*/ 	.word	0x00001900


	//   ....[2]....
        /*0060*/ 	.word	0x00001930


	//   ....[3]....
        /*0064*/ 	.word	0x00001940


	//   ....[4]....
        /*0068*/ 	.word	0x00001970


	//   ....[5]....
        /*006c*/ 	.word	0x00001980


	//   ....[6]....
        /*0070*/ 	.word	0x000019c0


	//   ....[7]....
        /*0074*/ 	.word	0x000019d0


	//   ....[8]....
        /*0078*/ 	.word	0x00001a40


	//   ....[9]....
        /*007c*/ 	.word	0x00001a50


	//----- nvinfo : EIATTR_VRC_CTA_INIT_COUNT
	.align		4
.L_1941:
        /*0080*/ 	.byte	0x02, 0x4a
	.zero		1
	.zero		1


	//----- nvinfo : EIATTR_EXIT_INSTR_OFFSETS
	.align		4
        /*0084*/ 	.byte	0x04, 0x1c
        /*0086*/ 	.short	(.L_1943 - .L_1942)


	//   ....[0]....
.L_1942:
        /*0088*/ 	.word	0x00005680


	//----- nvinfo : EIATTR_MAX_THREADS
	.align		4
.L_1943:
        /*008c*/ 	.byte	0x04, 0x05
        /*008e*/ 	.short	(.L_1945 - .L_1944)
.L_1944:
        /*0090*/ 	.word	0x00000100
        /*0094*/ 	.word	0x00000001
        /*0098*/ 	.word	0x00000001


	//----- nvinfo : EIATTR_CBANK_PARAM_SIZE
	.align		4
.L_1945:
        /*009c*/ 	.byte	0x03, 0x19
        /*009e*/ 	.short	0x0128


	//----- nvinfo : EIATTR_PARAM_CBANK
	.align		4
        /*00a0*/ 	.byte	0x04, 0x0a
        /*00a2*/ 	.short	(.L_1947 - .L_1946)
	.align		4
.L_1946:
        /*00a4*/ 	.word	index@(.nv.constant0._ZN10layer_norm13ln_bwd_kernelINS_13Kernel_traitsIf13__nv_bfloat16S2_S2_fjLj8192ELj1ELj1ELj8ELj16ENS_18Kernel_traits_baseILj8192EfS2_S2_S2_fjLj256EEEEELb0ELb0ELb0ELb1EEEvNS_9BwdParamsE)
        /*00a8*/ 	.short	0x0380
        /*00aa*/ 	.short	0x0128


	//----- nvinfo : EIATTR_SW_WAR
	.align		4
.L_1947:
        /*00ac*/ 	.byte	0x04, 0x36
        /*00ae*/ 	.short	(.L_1949 - .L_1948)
.L_1948:
        /*00b0*/ 	.word	0x00000008
.L_1949:


//--------------------- .nv.info._ZN10layer_norm13ln_bwd_kernelINS_13Kernel_traitsIf13__nv_bfloat16S2_S2_fjLj8192ELj1ELj1ELj8ELj16ENS_18Kernel_traits_baseILj8192EfS2_S2_S2_fjLj256EEEEELb0ELb0ELb1ELb0EEEvNS_9BwdParamsE --------------------------
	.section	.nv.info._ZN10layer_norm13ln_bwd_kernelINS_13Kernel_traitsIf13__nv_bfloat16S2_S2_fjLj8192ELj1ELj1ELj8ELj16ENS_18Kernel_traits_baseILj8192EfS2_S2_S2_fjLj256EEEEELb0ELb0ELb1ELb0EEEvNS_9BwdParamsE,"",@"SHT_CUDA_INFO"
	.sectionflags	@""
	.align	4


	//----- nvinfo : EIATTR_CUDA_API_VERSION
	.align		4
        /*0000*/ 	.byte	0x04, 0x37
        /*0002*/ 	.short	(.L_1951 - .L_1950)
.L_1950:
        /*0004*/ 	.word	0x00000082


	//----- nvinfo : EIATTR_KPARAM_INFO
	.align		4
.L_1951:
        /*0008*/ 	.byte	0x04, 0x17
        /*000a*/ 	.short	(.L_1953 - .L_1952)
.L_1952:
        /*000c*/ 	.word	0x00000000
        /*0010*/ 	.short	0x0000
        /*0012*/ 	.short	0x0000
        /*0014*/ 	.byte	0x00, 0xf0, 0xa1, 0x04


	//----- nvinfo : EIATTR_SPARSE_MMA_MASK
	.align		4
.L_1953:
        /*0018*/ 	.byte	0x03, 0x50
        /*001a*/ 	.short	0x0000


	//----- nvinfo : EIATTR_MAXREG_COUNT
	.align		4
        /*001c*/ 	.byte	0x03, 0x1b
        /*001e*/ 	.short	0x00ff


	//----- nvinfo : EIATTR_NUM_BARRIERS
	.align		4
        /*0020*/ 	.byte	0x02, 0x4c
        /*0022*/ 	.byte	0x01
	.zero		1


	//----- nvinfo : EIATTR_MERCURY_ISA_VERSION
	.align		4
        /*0024*/ 	.byte	0x03, 0x5f
        /*0026*/ 	.short	0x0101


	//----- nvinfo : EIATTR_COOP_GROUP_MASK_REGIDS
	.align		4
        /*0028*/ 	.byte	0x04, 0x29
        /*002a*/ 	.short	(.L_1955 - .L_1954)


	//   ....[0]....
.L_1954:
        /*002c*/ 	.word	0xffffffff


	//   ....[1]....
        /*0030*/ 	.word	0xffffffff


	//   ....[2]....
        /*0034*/ 	.word	0xffffffff


	//   ....[3]....
        /*0038*/ 	.word	0xffffffff


	//   ....[4]....
        /*003c*/ 	.word	0xffffffff


	//   ....[5]....
        /*0040*/ 	.word	0xffffffff


	//   ....[6]....
        /*0044*/ 	.word	0xffffffff


	//   ....[7]....
        /*0048*/ 	.word	0xffffffff


	//   ....[8]....
        /*004c*/ 	.word	0xffffffff


	//   ....[9]....
        /*0050*/ 	.word	0xffffffff


	//----- nvinfo : EIATTR_COOP_GROUP_INSTR_OFFSETS
	.align		4
.L_1955:
        /*0054*/ 	.byte	0x04, 0x28
        /*0056*/ 	.short	(.L_1957 - .L_1956)


	//   ....[0]....
.L_1956:
        /*0058*/ 	.word	0x000022a0


	//   ....[1]....
        /*005c*/ 	.word	0x000022c0


	//   ....[2]....
        /*0060*/ 	.word	0x00002300


	//   ....[3]....
        /*0064*/ 	.word	0x00002310


	//   ....[4]....
        /*0068*/ 	.word	0x00002350


	//   ....[5]....
        /*006c*/ 	.word	0x00002360


	//   ....[6]....
        /*0070*/ 	.word	0x00002390


	//   ....[7]....
        /*0074*/ 	.word	0x000023a0


	//   ....[8]....
        /*0078*/ 	.word	0x000023d0


	//   ....[9]....
        /*007c*/ 	.word	0x000023e0


	//----- nvinfo : EIATTR_VRC_CTA_INIT_COUNT
	.align		4
.L_1957:
        /*0080*/ 	.byte	0x02, 0x4a
	.zero		1
	.zero		1


	//----- nvinfo : EIATTR_EXIT_INSTR_OFFSETS
	.align		4
        /*0084*/ 	.byte	0x04, 0x1c
        /*0086*/ 	.short	(.L_1959 - .L_1958)


	//   ....[0]....
.L_1958:
        /*0088*/ 	.word	0x000076f0


	//   ....[1]....
        /*008c*/ 	.word	0x00007790


	//----- nvinfo : EIATTR_MAX_THREADS
	.align		4
.L_1959:
        /*0090*/ 	.byte	0x04, 0x05
        /*0092*/ 	.short	(.L_1961 - .L_1960)
.L_1960:
        /*0094*/ 	.word	0x00000100
        /*0098*/ 	.word	0x00000001
        /*009c*/ 	.word	0x00000001


	//----- nvinfo : EIATTR_CRS_STACK_SIZE
	.align		4
.L_1961:
        /*00a0*/ 	.byte	0x04, 0x1e
        /*00a2*/ 	.short	(.L_1963 - .L_1962)
.L_1962:
        /*00a4*/ 	.word	0x00000000


	//----- nvinfo : EIATTR_CBANK_PARAM_SIZE
	.align		4
.L_1963:
        /*00a8*/ 	.byte	0x03, 0x19
        /*00aa*/ 	.short	0x0128


	//----- nvinfo : EIATTR_PARAM_CBANK
	.align		4
        /*00ac*/ 	.byte	0x04, 0x0a
        /*00ae*/ 	.short	(.L_1965 - .L_1964)
	.align		4
.L_1964:
        /*00b0*/ 	.word	index@(.nv.constant0._ZN10layer_norm13ln_bwd_kernelINS_13Kernel_traitsIf13__nv_bfloat16S2_S2_fjLj8192ELj1ELj1ELj8ELj16ENS_18Kernel_traits_baseILj8192EfS2_S2_S2_fjLj256EEEEELb0ELb0ELb1ELb0EEEvNS_9BwdParamsE)
        /*00b4*/ 	.short	0x0380
        /*00b6*/ 	.short	0x0128


	//----- nvinfo : EIATTR_SW_WAR
	.align		4
.L_1965:
        /*00b8*/ 	.byte	0x04, 0x36
        /*00ba*/ 	.short	(.L_1967 - .L_1966)
.L_1966:
        /*00bc*/ 	.word	0x00000008
.L_1967:


//--------------------- .nv.info._ZN10layer_norm13ln_bwd_kernelINS_13Kernel_traitsIf13__nv_bfloat16S2_S2_fjLj8192ELj1ELj1ELj8ELj16ENS_18Kernel_traits_baseILj8192EfS2_S2_S2_fjLj256EEEEELb0ELb0ELb1ELb1EEEvNS_9BwdParamsE --------------------------
	.section	.nv.info._ZN10layer_norm13ln_bwd_kernelINS_13Kernel_traitsIf13__nv_bfloat16S2_S2_fjLj8192ELj1ELj1ELj8ELj16ENS_18Kernel_traits_baseILj8192EfS2_S2_S2_fjLj256EEEEELb0ELb0ELb1ELb1EEEvNS_9BwdParamsE,"",@"SHT_CUDA_INFO"
	.sectionflags	@""
	.align	4


	//----- nvinfo : EIATTR_CUDA_API_VERSION
	.align		4
        /*0000*/ 	.byte	0x04, 0x37
        /*0002*/ 	.short	(.L_1969 - .L_1968)
.L_1968:
        /*0004*/ 	.word	0x00000082


	//----- nvinfo : EIATTR_KPARAM_INFO
	.align		4
.L_1969:
        /*0008*/ 	.byte	0x04, 0x17
        /*000a*/ 	.short	(.L_1971 - .L_1970)
.L_1970:
        /*000c*/ 	.word	0x00000000
        /*0010*/ 	.short	0x0000
        /*0012*/ 	.short	0x0000
        /*0014*/ 	.byte	0x00, 0xf0, 0xa1, 0x04


	//----- nvinfo : EIATTR_SPARSE_MMA_MASK
	.align		4
.L_1971:
        /*0018*/ 	.byte	0x03, 0x50
        /*001a*/ 	.short	0x0000


	//----- nvinfo : EIATTR_MAXREG_COUNT
	.align		4
        /*001c*/ 	.byte	0x03, 0x1b
        /*001e*/ 	.short	0x00ff


	//----- nvinfo : EIATTR_NUM_BARRIERS
	.align		4
        /*0020*/ 	.byte	0x02, 0x4c
        /*0022*/ 	.byte	0x01
	.zero		1


	//----- nvinfo : EIATTR_MERCURY_ISA_VERSION
	.align		4
        /*0024*/ 	.byte	0x03, 0x5f
        /*0026*/ 	.short	0x0101


	//----- nvinfo : EIATTR_COOP_GROUP_MASK_REGIDS
	.align		4
        /*0028*/ 	.byte	0x04, 0x29
        /*002a*/ 	.short	(.L_1973 - .L_1972)


	//   ....[0]....
.L_1972:
        /*002c*/ 	.word	0xffffffff


	//   ....[1]....
        /*0030*/ 	.word	0xffffffff


	//   ....[2]....
        /*0034*/ 	.word	0xffffffff


	//   ....[3]....
        /*0038*/ 	.word	0xffffffff


	//   ....[4]....
        /*003c*/ 	.word	0xffffffff


	//   ....[5]....
        /*0040*/ 	.word	0xffffffff


	//   ....[6]....
        /*0044*/ 	.word	0xffffffff


	//   ....[7]....
        /*0048*/ 	.word	0xffffffff


	//   ....[8]....
        /*004c*/ 	.word	0xffffffff


	//   ....[9]....
        /*0050*/ 	.word	0xffffffff


	//----- nvinfo : EIATTR_COOP_GROUP_INSTR_OFFSETS
	.align		4
.L_1973:
        /*0054*/ 	.byte	0x04, 0x28
        /*0056*/ 	.short	(.L_1975 - .L_1974)


	//   ....[0]....
.L_1974:
        /*0058*/ 	.word	0x00001d10


	//   ....[1]....
        /*005c*/ 	.word	0x00001d30


	//   ....[2]....
        /*0060*/ 	.word	0x00001d70


	//   ....[3]....
        /*0064*/ 	.word	0x00001d80


	//   ....[4]....
        /*0068*/ 	.word	0x00001dc0


	//   ....[5]....
        /*006c*/ 	.word	0x00001dd0


	//   ....[6]....
        /*0070*/ 	.word	0x00001e00


	//   ....[7]....
        /*0074*/ 	.word	0x00001e10


	//   ....[8]....
        /*0078*/ 	.word	0x00001e40


	//   ....[9]....
        /*007c*/ 	.word	0x00001e50


	//----- nvinfo : EIATTR_VRC_CTA_INIT_COUNT
	.align		4
.L_1975:
        /*0080*/ 	.byte	0x02, 0x4a
	.zero		1
	.zero		1


	//----- nvinfo : EIATTR_EXIT_INSTR_OFFSETS
	.align		4
        /*0084*/ 	.byte	0x04, 0x1c
        /*0086*/ 	.short	(.L_1977 - .L_1976)


	//   ....[0]....
.L_1976:
        /*0088*/ 	.word	0x00006ec0


	//----- nvinfo : EIATTR_MAX_THREADS
	.align		4
.L_1977:
        /*008c*/ 	.byte	0x04, 0x05
        /*008e*/ 	.short	(.L_1979 - .L_1978)
.L_1978:
        /*0090*/ 	.word	0x00000100
        /*0094*/ 	.word	0x00000001
        /*0098*/ 	.word	0x00000001


	//----- nvinfo : EIATTR_CRS_STACK_SIZE
	.align		4
.L_1979:
        /*009c*/ 	.byte	0x04, 0x1e
        /*009e*/ 	.short	(.L_1981 - .L_1980)
.L_1980:
        /*00a0*/ 	.word	0x00000000


	//----- nvinfo : EIATTR_CBANK_PARAM_SIZE
	.align		4
.L_1981:
        /*00a4*/ 	.byte	0x03, 0x19
        /*00a6*/ 	.short	0x0128


	//----- nvinfo : EIATTR_PARAM_CBANK
	.align		4
        /*00a8*/ 	.byte	0x04, 0x0a
        /*00aa*/ 	.short	(.L_1983 - .L_1982)
	.align		4
.L_1982:
        /*00ac*/ 	.word	index@(.nv.constant0._ZN10layer_norm13ln_bwd_kernelINS_13Kernel_traitsIf13__nv_bfloat16S2_S2_fjLj8192ELj1ELj1ELj8ELj16ENS_18Kernel_traits_baseILj8192EfS2_S2_S2_fjLj256EEEEELb0ELb0ELb1ELb1EEEvNS_9BwdParamsE)
        /*00b0*/ 	.short	0x0380
        /*00b2*/ 	.short	0x0128


	//----- nvinfo : EIATTR_SW_WAR
	.align		4
.L_1983:
        /*00b4*/ 	.byte	0x04, 0x36
        /*00b6*/ 	.short	(.L_1985 - .L_1984)
.L_1984:
        /*00b8*/ 	.word	0x00000008
.L_1985:


//--------------------- .nv.info._ZN10layer_norm13ln_bwd_kernelINS_13Kernel_traitsIf13__nv_bfloat16S2_S2_fjLj8192ELj1ELj1ELj8ELj16ENS_18Kernel_traits_baseILj8192EfS2_S2_S2_fjLj256EEEEELb0ELb1ELb0ELb0EEEvNS_9BwdParamsE --------------------------
	.section	.nv.info._ZN10layer_norm13ln_bwd_kernelINS_13Kernel_traitsIf13__nv_bfloat16S2_S2_fjLj8192ELj1ELj1ELj8ELj16ENS_18Kernel_traits_baseILj8192EfS2_S2_S2_fjLj256EEEEELb0ELb1ELb0ELb0EEEvNS_9BwdParamsE,"",@"SHT_CUDA_INFO"
	.sectionflags	@""
	.align	4


	//----- nvinfo : EIATTR_CUDA_API_VERSION
	.align		4
        /*0000*/ 	.byte	0x04, 0x37
        /*0002*/ 	.short	(.L_1987 - .L_1986)
.L_1986:
        /*0004*/ 	.word	0x00000082


	//----- nvinfo : EIATTR_KPARAM_INFO
	.align		4
.L_1987:
        /*0008*/ 	.byte	0x04, 0x17
        /*000a*/ 	.short	(.L_1989 - .L_1988)
.L_1988:
        /*000c*/ 	.word	0x00000000
        /*0010*/ 	.short	0x0000
        /*0012*/ 	.short	0x0000
        /*0014*/ 	.byte	0x00, 0xf0, 0xa1, 0x04


	//----- nvinfo : EIATTR_SPARSE_MMA_MASK
	.align		4
.L_1989:
        /*0018*/ 	.byte	0x03, 0x50
        /*001a*/ 	.short	0x0000


	//----- nvinfo : EIATTR_MAXREG_COUNT
	.align		4
        /*001c*/ 	.byte	0x03, 0x1b
        /*001e*/ 	.short	0x00ff


	//----- nvinfo : EIATTR_NUM_BARRIERS
	.align		4
        /*0020*/ 	.byte	0x02, 0x4c
        /*0022*/ 	.byte	0x01
	.zero		1


	//----- nvinfo : EIATTR_ANNOTATIONS
	.align		4
        /*0024*/ 	.byte	0x04, 0x55
        /*0026*/ 	.short	(.L_1991 - .L_1990)


	//   ....[0]....
.L_1990:
        /* <DEDUP_REMOVED lines=9> */


	//----- nvinfo : EIATTR_MERCURY_ISA_VERSION
	.align		4
.L_1991:
        /*00a8*/ 	.byte	0x03, 0x5f
        /*00aa*/ 	.short	0x0101


	//----- nvinfo : EIATTR_COOP_GROUP_MASK_REGIDS
	.align		4
        /*00ac*/ 	.byte	0x04, 0x29
        /*00ae*/ 	.short	(.L_1993 - .L_1992)


	//   ....[0]....
.L_1992:
        /*00b0*/ 	.word	0xffffffff


	//   ....[1]....
        /*00b4*/ 	.word	0xffffffff


	//   ....[2]....
        /*00b8*/ 	.word	0xffffffff


	//   ....[3]....
        /*00bc*/ 	.word	0xffffffff


	//   ....[4]....
        /*00c0*/ 	.word	0xffffffff


	//   ....[5]....
        /*00c4*/ 	.word	0xffffffff


	//   ....[6]....
        /*00c8*/ 	.word	0xffffffff


	//   ....[7]....
        /*00cc*/ 	.word	0xffffffff


	//   ....[8]....
        /*00d0*/ 	.word	0xffffffff


	//   ....[9]....
        /*00d4*/ 	.word	0xffffffff


	//----- nvinfo : EIATTR_COOP_GROUP_INSTR_OFFSETS
	.align		4
.L_1993:
        /*00d8*/ 	.byte	0x04, 0x28
        /*00da*/ 	.short	(.L_1995 - .L_1994)


	//   ....[0]....
.L_1994:
        /*00dc*/ 	.word	0x000024e0


	//   ....[1]....
        /*00e0*/ 	.word	0x00002520


	//   ....[2]....
        /*00e4*/ 	.word	0x00002530


	//   ....[3]....
        /*00e8*/ 	.word	0x00002560


	//   ....[4]....
        /*00ec*/ 	.word	0x00002570


	//   ....[5]....
        /*00f0*/ 	.word	0x000025a0


	//   ....[6]....
        /*00f4*/ 	.word	0x000025b0


	//   ....[7]....
        /*00f8*/ 	.word	0x000025e0


	//   ....[8]....
        /*00fc*/ 	.word	0x000025f0


	//   ....[9]....
        /*0100*/ 	.word	0x00002620


	//----- nvinfo : EIATTR_VRC_CTA_INIT_COUNT
	.align		4
.L_1995:
        /*0104*/ 	.byte	0x02, 0x4a
	.zero		1
	.zero		1


	//----- nvinfo : EIATTR_EXIT_INSTR_OFFSETS
	.align		4
        /*0108*/ 	.byte	0x04, 0x1c
        /*010a*/ 	.short	(.L_1997 - .L_1996)


	//   ....[0]....
.L_1996:
        /*010c*/ 	.word	0x00008040


	//   ....[1]....
        /*0110*/ 	.word	0x00008110


	//----- nvinfo : EIATTR_MAX_THREADS
	.align		4
.L_1997:
        /*0114*/ 	.byte	0x04, 0x05
        /*0116*/ 	.short	(.L_1999 - .L_1998)
.L_1998:
        /*0118*/ 	.word	0x00000100
        /*011c*/ 	.word	0x00000001
        /*0120*/ 	.word	0x00000001


	//----- nvinfo : EIATTR_CRS_STACK_SIZE
	.align		4
.L_1999:
        /*0124*/ 	.byte	0x04, 0x1e
        /*0126*/ 	.short	(.L_2001 - .L_2000)
.L_2000:
        /*0128*/ 	.word	0x00000000


	//----- nvinfo : EIATTR_CBANK_PARAM_SIZE
	.align		4
.L_2001:
        /*012c*/ 	.byte	0x03, 0x19
        /*012e*/ 	.short	0x0128


	//----- nvinfo : EIATTR_PARAM_CBANK
	.align		4
        /*0130*/ 	.byte	0x04, 0x0a
        /*0132*/ 	.short	(.L_2003 - .L_2002)
	.align		4
.L_2002:
        /*0134*/ 	.word	index@(.nv.constant0._ZN10layer_norm13ln_bwd_kernelINS_13Kernel_traitsIf13__nv_bfloat16S2_S2_fjLj8192ELj1ELj1ELj8ELj16ENS_18Kernel_traits_baseILj8192EfS2_S2_S2_fjLj256EEEEELb0ELb1ELb0ELb0EEEvNS_9BwdParamsE)
        /*0138*/ 	.short	0x0380
        /*013a*/ 	.short	0x0128


	//----- nvinfo : EIATTR_SW_WAR
	.align		4
.L_2003:
        /*013c*/ 	.byte	0x04, 0x36
        /*013e*/ 	.short	(.L_2005 - .L_2004)
.L_2004:
        /*0140*/ 	.word	0x00000008
.L_2005:


//--------------------- .nv.info._ZN10layer_norm13ln_bwd_kernelINS_13Kernel_traitsIf13__nv_bfloat16S2_S2_fjLj8192ELj1ELj1ELj8ELj16ENS_18Kernel_traits_baseILj8192EfS2_S2_S2_fjLj256EEEEELb0ELb1ELb0ELb1EEEvNS_9BwdParamsE --------------------------
	.section	.nv.info._ZN10layer_norm13ln_bwd_kernelINS_13Kernel_traitsIf13__nv_bfloat16S2_S2_fjLj8192ELj1ELj1ELj8ELj16ENS_18Kernel_traits_baseILj8192EfS2_S2_S2_fjLj256EEEEELb0ELb1ELb0ELb1EEEvNS_9BwdParamsE,"",@"SHT_CUDA_INFO"
	.sectionflags	@""
	.align	4


	//----- nvinfo : EIATTR_CUDA_API_VERSION
	.align		4
        /*0000*/ 	.byte	0x04, 0x37
        /*0002*/ 	.short	(.L_2007 - .L_2006)
.L_2006:
        /*0004*/ 	.word	0x00000082


	//----- nvinfo : EIATTR_KPARAM_INFO
	.align		4
.L_2007:
        /*0008*/ 	.byte	0x04, 0x17
        /*000a*/ 	.short	(.L_2009 - .L_2008)
.L_2008:
        /*000c*/ 	.word	0x00000000
        /*0010*/ 	.short	0x0000
        /*0012*/ 	.short	0x0000
        /*0014*/ 	.byte	0x00, 0xf0, 0xa1, 0x04


	//----- nvinfo : EIATTR_SPARSE_MMA_MASK
	.align		4
.L_2009:
        /*0018*/ 	.byte	0x03, 0x50
        /*001a*/ 	.short	0x0000


	//----- nvinfo : EIATTR_MAXREG_COUNT
	.align		4
        /*001c*/ 	.byte	0x03, 0x1b
        /*001e*/ 	.short	0x00ff


	//----- nvinfo : EIATTR_NUM_BARRIERS
	.align		4
        /*0020*/ 	.byte	0x02, 0x4c
        /*0022*/ 	.byte	0x01
	.zero		1


	//----- nvinfo : EIATTR_ANNOTATIONS
	.align		4
        /*0024*/ 	.byte	0x04, 0x55
        /*0026*/ 	.short	(.L_2011 - .L_2010)


	//   ....[0]....
.L_2010:
        /* <DEDUP_REMOVED lines=13> */


	//----- nvinfo : EIATTR_MERCURY_ISA_VERSION
	.align		4
.L_2011:
        /*00e8*/ 	.byte	0x03, 0x5f
        /*00ea*/ 	.short	0x0101


	//----- nvinfo : EIATTR_COOP_GROUP_MASK_REGIDS
	.align		4
        /*00ec*/ 	.byte	0x04, 0x29
        /*00ee*/ 	.short	(.L_2013 - .L_2012)


	//   ....[0]....
.L_2012:
        /*00f0*/ 	.word	0xffffffff


	//   ....[1]....
        /*00f4*/ 	.word	0xffffffff


	//   ....[2]....
        /*00f8*/ 	.word	0xffffffff


	//   ....[3]....
        /*00fc*/ 	.word	0xffffffff


	//   ....[4]....
        /*0100*/ 	.word	0xffffffff


	//   ....[5]....
        /*0104*/ 	.word	0xffffffff


	//   ....[6]....
        /*0108*/ 	.word	0xffffffff


	//   ....[7]....
        /*010c*/ 	.word	0xffffffff


	//   ....[8]....
        /*0110*/ 	.word	0xffffffff


	//   ....[9]....
        /*0114*/ 	.word	0xffffffff


	//----- nvinfo : EIATTR_COOP_GROUP_INSTR_OFFSETS
	.align		4
.L_2013:
        /*0118*/ 	.byte	0x04, 0x28
        /*011a*/ 	.short	(.L_2015 - .L_2014)


	//   ....[0]....
.L_2014:
        /*011c*/ 	.word	0x00001fa0


	//   ....[1]....
        /*0120*/ 	.word	0x00002090


	//   ....[2]....
        /*0124*/ 	.word	0x000020b0


	//   ....[3]....
        /*0128*/ 	.word	0x000020d0


	//   ....[4]....
        /*012c*/ 	.word	0x000020f0


	//   ....[5]....
        /*0130*/ 	.word	0x00002110


	//   ....[6]....
        /*0134*/ 	.word	0x00002130


	//   ....[7]....
        /*0138*/ 	.word	0x00002150


	//   ....[8]....
        /*013c*/ 	.word	0x00002180


	//   ....[9]....
        /*0140*/ 	.word	0x000021b0


	//----- nvinfo : EIATTR_VRC_CTA_INIT_COUNT
	.align		4
.L_2015:
        /*0144*/ 	.byte	0x02, 0x4a
	.zero		1
	.zero		1


	//----- nvinfo : EIATTR_EXIT_INSTR_OFFSETS
	.align		4
        /*0148*/ 	.byte	0x04, 0x1c
        /*014a*/ 	.short	(.L_2017 - .L_2016)


	//   ....[0]....
.L_2016:
        /*014c*/ 	.word	0x00007e10


	//----- nvinfo : EIATTR_MAX_THREADS
	.align		4
.L_2017:
        /*0150*/ 	.byte	0x04, 0x05
        /*0152*/ 	.short	(.L_2019 - .L_2018)
.L_2018:
        /*0154*/ 	.word	0x00000100
        /*0158*/ 	.word	0x00000001
        /*015c*/ 	.word	0x00000001


	//----- nvinfo : EIATTR_CRS_STACK_SIZE
	.align		4
.L_2019:
        /*0160*/ 	.byte	0x04, 0x1e
        /*0162*/ 	.short	(.L_2021 - .L_2020)
.L_2020:
        /*0164*/ 	.word	0x00000000


	//----- nvinfo : EIATTR_CBANK_PARAM_SIZE
	.align		4
.L_2021:
        /*0168*/ 	.byte	0x03, 0x19
        /*016a*/ 	.short	0x0128


	//----- nvinfo : EIATTR_PARAM_CBANK
	.align		4
        /*016c*/ 	.byte	0x04, 0x0a
        /*016e*/ 	.short	(.L_2023 - .L_2022)
	.align		4
.L_2022:
        /*0170*/ 	.word	index@(.nv.constant0._ZN10layer_norm13ln_bwd_kernelINS_13Kernel_traitsIf13__nv_bfloat16S2_S2_fjLj8192ELj1ELj1ELj8ELj16ENS_18Kernel_traits_baseILj8192EfS2_S2_S2_fjLj256EEEEELb0ELb1ELb0ELb1EEEvNS_9BwdParamsE)
        /*0174*/ 	.short	0x0380
        /*0176*/ 	.short	0x0128


	//----- nvinfo : EIATTR_SW_WAR
	.align		4
.L_2023:
        /*0178*/ 	.byte	0x04, 0x36
        /*017a*/ 	.short	(.L_2025 - .L_2024)
.L_2024:
        /*017c*/ 	.word	0x00000008
.L_2025:


//--------------------- .nv.info._ZN10layer_norm13ln_bwd_kernelINS_13Kernel_traitsIf13__nv_bfloat16S2_S2_fjLj8192ELj1ELj1ELj8ELj16ENS_18Kernel_traits_baseILj8192EfS2_S2_S2_fjLj256EEEEELb0ELb1ELb1ELb0EEEvNS_9BwdParamsE --------------------------
	.section	.nv.info._ZN10layer_norm13ln_bwd_kernelINS_13Kernel_traitsIf13__nv_bfloat16S2_S2_fjLj8192ELj1ELj1ELj8ELj16ENS_18Kernel_traits_baseILj8192EfS2_S2_S2_fjLj256EEEEELb0ELb1ELb1ELb0EEEvNS_9BwdParamsE,"",@"SHT_CUDA_INFO"
	.sectionflags	@""
	.align	4


	//----- nvinfo : EIATTR_CUDA_API_VERSION
	.align		4
        /*0000*/ 	.byte	0x04, 0x37
        /*0002*/ 	.short	(.L_2027 - .L_2026)
.L_2026:
        /*0004*/ 	.word	0x00000082


	//----- nvinfo : EIATTR_KPARAM_INFO
	.align		4
.L_2027:
        /*0008*/ 	.byte	0x04, 0x17
        /*000a*/ 	.short	(.L_2029 - .L_2028)
.L_2028:
        /*000c*/ 	.word	0x00000000
        /*0010*/ 	.short	0x0000
        /*0012*/ 	.short	0x0000
        /*0014*/ 	.byte	0x00, 0xf0, 0xa1, 0x04


	//----- nvinfo : EIATTR_SPARSE_MMA_MASK
	.align		4
.L_2029:
        /*0018*/ 	.byte	0x03, 0x50
        /*001a*/ 	.short	0x0000


	//----- nvinfo : EIATTR_MAXREG_COUNT
	.align		4
        /*001c*/ 	.byte	0x03, 0x1b
        /*001e*/ 	.short	0x00ff


	//----- nvinfo : EIATTR_NUM_BARRIERS
	.align		4
        /*0020*/ 	.byte	0x02, 0x4c
        /*0022*/ 	.byte	0x01
	.zero		1


	//----- nvinfo : EIATTR_ANNOTATIONS
	.align		4
        /*0024*/ 	.byte	0x04, 0x55
        /*0026*/ 	.short	(.L_2031 - .L_2030)


	//   ....[0]....
.L_2030:
        /* <DEDUP_REMOVED lines=17> */


	//----- nvinfo : EIATTR_MERCURY_ISA_VERSION
	.align		4
.L_2031:
        /*0128*/ 	.byte	0x03, 0x5f
        /*012a*/ 	.short	0x0101


	//----- nvinfo : EIATTR_COOP_GROUP_MASK_REGIDS
	.align		4
        /*012c*/ 	.byte	0x04, 0x29
        /*012e*/ 	.short	(.L_2033 - .L_2032)


	//   ....[0]....
.L_2032:
        /*0130*/ 	.word	0xffffffff


	//   ....[1]....
        /*0134*/ 	.word	0xffffffff


	//   ....[2]....
        /*0138*/ 	.word	0xffffffff


	//   ....[3]....
        /*013c*/ 	.word	0xffffffff


	//   ....[4]....
        /*0140*/ 	.word	0xffffffff


	//   ....[5]....
        /*0144*/ 	.word	0xffffffff


	//   ....[6]....
        /*0148*/ 	.word	0xffffffff


	//   ....[7]....
        /*014c*/ 	.word	0xffffffff


	//   ....[8]....
        /*0150*/ 	.word	0xffffffff


	//   ....[9]....
        /*0154*/ 	.word	0xffffffff


	//----- nvinfo : EIATTR_COOP_GROUP_INSTR_OFFSETS
	.align		4
.L_2033:
        /*0158*/ 	.byte	0x04, 0x28
        /*015a*/ 	.short	(.L_2035 - .L_2034)


	//   ....[0]....
.L_2034:
        /*015c*/ 	.word	0x00002880


	//   ....[1]....
        /*0160*/ 	.word	0x000028b0


	//   ....[2]....
        /*0164*/ 	.word	0x000028e0


	//   ....[3]....
        /*0168*/ 	.word	0x00002900


	//   ....[4]....
        /*016c*/ 	.word	0x00002920


	//   ....[5]....
        /*0170*/ 	.word	0x00002940


	//   ....[6]....
        /*0174*/ 	.word	0x00002960


	//   ....[7]....
        /*0178*/ 	.word	0x00002980


	//   ....[8]....
        /*017c*/ 	.word	0x000029a0


	//   ....[9]....
        /*0180*/ 	.word	0x000029c0


	//----- nvinfo : EIATTR_VRC_CTA_INIT_COUNT
	.align		4
.L_2035:
        /*0184*/ 	.byte	0x02, 0x4a
	.zero		1
	.zero		1


	//----- nvinfo : EIATTR_EXIT_INSTR_OFFSETS
	.align		4
        /*0188*/ 	.byte	0x04, 0x1c
        /*018a*/ 	.short	(.L_2037 - .L_2036)


	//   ....[0]....
.L_2036:
        /*018c*/ 	.word	0x0000a370


	//   ....[1]....
        /*0190*/ 	.word	0x0000a440


	//----- nvinfo : EIATTR_MAX_THREADS
	.align		4
.L_2037:
        /*0194*/ 	.byte	0x04, 0x05
        /*0196*/ 	.short	(.L_2039 - .L_2038)
.L_2038:
        /*0198*/ 	.word	0x00000100
        /*019c*/ 	.word	0x00000001
        /*01a0*/ 	.word	0x00000001


	//----- nvinfo : EIATTR_CRS_STACK_SIZE
	.align		4
.L_2039:
        /*01a4*/ 	.byte	0x04, 0x1e
        /*01a6*/ 	.short	(.L_2041 - .L_2040)
.L_2040:
        /*01a8*/ 	.word	0x00000000


	//----- nvinfo : EIATTR_CBANK_PARAM_SIZE
	.align		4
.L_2041:
        /*01ac*/ 	.byte	0x03, 0x19
        /*01ae*/ 	.short	0x0128


	//----- nvinfo : EIATTR_PARAM_CBANK
	.align		4
        /*01b0*/ 	.byte	0x04, 0x0a
        /*01b2*/ 	.short	(.L_2043 - .L_2042)
	.align		4
.L_2042:
        /*01b4*/ 	.word	index@(.nv.constant0._ZN10layer_norm13ln_bwd_kernelINS_13Kernel_traitsIf13__nv_bfloat16S2_S2_fjLj8192ELj1ELj1ELj8ELj16ENS_18Kernel_traits_baseILj8192EfS2_S2_S2_fjLj256EEEEELb0ELb1ELb1ELb0EEEvNS_9BwdParamsE)
        /*01b8*/ 	.short	0x0380
        /*01ba*/ 	.short	0x0128


	//----- nvinfo : EIATTR_SW_WAR
	.align		4
.L_2043:
        /*01bc*/ 	.byte	0x04, 0x36
        /*01be*/ 	.short	(.L_2045 - .L_2044)
.L_2044:
        /*01c0*/ 	.word	0x00000008
.L_2045:


//--------------------- .nv.info._ZN10layer_norm13ln_bwd_kernelINS_13Kernel_traitsIf13__nv_bfloat16S2_S2_fjLj8192ELj1ELj1ELj8ELj16ENS_18Kernel_traits_baseILj8192EfS2_S2_S2_fjLj256EEEEELb0ELb1ELb1ELb1EEEvNS_9BwdParamsE --------------------------
	.section	.nv.info._ZN10layer_norm13ln_bwd_kernelINS_13Kernel_traitsIf13__nv_bfloat16S2_S2_fjLj8192ELj1ELj1ELj8ELj16ENS_18Kernel_traits_baseILj8192EfS2_S2_S2_fjLj256EEEEELb0ELb1ELb1ELb1EEEvNS_9BwdParamsE,"",@"SHT_CUDA_INFO"
	.sectionflags	@""
	.align	4


	//----- nvinfo : EIATTR_CUDA_API_VERSION
	.align		4
        /*0000*/ 	.byte	0x04, 0x37
        /*0002*/ 	.short	(.L_2047 - .L_2046)
.L_2046:
        /*0004*/ 	.word	0x00000082


	//----- nvinfo : EIATTR_KPARAM_INFO
	.align		4
.L_2047:
        /*0008*/ 	.byte	0x04, 0x17
        /*000a*/ 	.short	(.L_2049 - .L_2048)
.L_2048:
        /*000c*/ 	.word	0x00000000
        /*0010*/ 	.short	0x0000
        /*0012*/ 	.short	0x0000
        /*0014*/ 	.byte	0x00, 0xf0, 0xa1, 0x04


	//----- nvinfo : EIATTR_SPARSE_MMA_MASK
	.align		4
.L_2049:
        /*0018*/ 	.byte	0x03, 0x50
        /*001a*/ 	.short	0x0000


	//----- nvinfo : EIATTR_MAXREG_COUNT
	.align		4
        /*001c*/ 	.byte	0x03, 0x1b
        /*001e*/ 	.short	0x00ff


	//----- nvinfo : EIATTR_NUM_BARRIERS
	.align		4
        /*0020*/ 	.byte	0x02, 0x4c
        /*0022*/ 	.byte	0x01
	.zero		1


	//----- nvinfo : EIATTR_ANNOTATIONS
	.align		4
        /*0024*/ 	.byte	0x04, 0x55
        /*0026*/ 	.short	(.L_2051 - .L_2050)


	//   ....[0]....
.L_2050:
        /*0028*/ 	.word	0x00000001
        /*002c*/ 	.byte	0x80, 0x05, 0x00, 0x00, 0x01, 0x00, 0x00, 0x00, 0x90, 0x05, 0x00, 0x00, 0x01, 0x00, 0x00, 0x00
        /*003c*/ 	.byte	0xa0, 0x05, 0x00, 0x00, 0x01, 0x00, 0x00, 0x00, 0xb0, 0x05, 0x00, 0x00, 0x01, 0x00, 0x00, 0x00
        /*004c*/ 	.byte	0xa0, 0x0e, 0x00, 0x00, 0x01, 0x00, 0x00, 0x00, 0x90, 0x0f, 0x00, 0x00, 0x01, 0x00, 0x00, 0x00
        /*005c*/ 	.byte	0x10, 0x11, 0x00, 0x00, 0x01, 0x00, 0x00, 0x00, 0x40, 0x11, 0x00, 0x00, 0x01, 0x00, 0x00, 0x00
        /*006c*/ 	.byte	0xc0, 0x11, 0x00, 0x00, 0x01, 0x00, 0x00, 0x00, 0x20, 0x12, 0x00, 0x00, 0x01, 0x00, 0x00, 0x00
        /*007c*/ 	.byte	0x40, 0x12, 0x00, 0x00, 0x01, 0x00, 0x00, 0x00, 0x60, 0x12, 0x00, 0x00


	//----- nvinfo : EIATTR_MERCURY_ISA_VERSION
	.align		4
.L_2051:
        /*0088*/ 	.byte	0x03, 0x5f
        /*008a*/ 	.short	0x0101


	//----- nvinfo : EIATTR_COOP_GROUP_MASK_REGIDS
	.align		4
        /*008c*/ 	.byte	0x04, 0x29
        /*008e*/ 	.short	(.L_2053 - .L_2052)


	//   ....[0]....
.L_2052:
        /*0090*/ 	.word	0xffffffff


	//   ....[1]....
        /*0094*/ 	.word	0xffffffff


	//   ....[2]....
        /*0098*/ 	.word	0xffffffff


	//   ....[3]....
        /*009c*/ 	.word	0xffffffff


	//   ....[4]....
        /*00a0*/ 	.word	0xffffffff


	//   ....[5]....
        /*00a4*/ 	.word	0xffffffff


	//   ....[6]....
        /*00a8*/ 	.word	0xffffffff


	//   ....[7]....
        /*00ac*/ 	.word	0xffffffff


	//   ....[8]....
        /*00b0*/ 	.word	0xffffffff


	//   ....[9]....
        /*00b4*/ 	.word	0xffffffff


	//----- nvinfo : EIATTR_COOP_GROUP_INSTR_OFFSETS
	.align		4
.L_2053:
        /*00b8*/ 	.byte	0x04, 0x28
        /*00ba*/ 	.short	(.L_2055 - .L_2054)


	//   ....[0]....
.L_2054:
        /*00bc*/ 	.word	0x000020f0


	//   ....[1]....
        /*00c0*/ 	.word	0x00002110


	//   ....[2]....
        /*00c4*/ 	.word	0x00002150


	//   ....[3]....
        /*00c8*/ 	.word	0x00002160


	//   ....[4]....
        /*00cc*/ 	.word	0x000021a0


	//   ....[5]....
        /*00d0*/ 	.word	0x000021b0


	//   ....[6]....
        /*00d4*/ 	.word	0x000021e0


	//   ....[7]....
        /*00d8*/ 	.word	0x000021f0


	//   ....[8]....
        /*00dc*/ 	.word	0x00002220


	//   ....[9]....
        /*00e0*/ 	.word	0x00002230


	//----- nvinfo : EIATTR_VRC_CTA_INIT_COUNT
	.align		4
.L_2055:
        /*00e4*/ 	.byte	0x02, 0x4a
	.zero		1
	.zero		1


	//----- nvinfo : EIATTR_EXIT_INSTR_OFFSETS
	.align		4
        /*00e8*/ 	.byte	0x04, 0x1c
        /*00ea*/ 	.short	(.L_2057 - .L_2056)


	//   ....[0]....
.L_2056:
        /*00ec*/ 	.word	0x000098b0


	//----- nvinfo : EIATTR_MAX_THREADS
	.align		4
.L_2057:
        /*00f0*/ 	.byte	0x04, 0x05
        /*00f2*/ 	.short	(.L_2059 - .L_2058)
.L_2058:
        /*00f4*/ 	.word	0x00000100
        /*00f8*/ 	.word	0x00000001
        /*00fc*/ 	.word	0x00000001


	//----- nvinfo : EIATTR_CRS_STACK_SIZE
	.align		4
.L_2059:
        /*0100*/ 	.byte	0x04, 0x1e
        /*0102*/ 	.short	(.L_2061 - .L_2060)
.L_2060:
        /*0104*/ 	.word	0x00000000


	//----- nvinfo : EIATTR_CBANK_PARAM_SIZE
	.align		4
.L_2061:
        /*0108*/ 	.byte	0x03, 0x19
        /*010a*/ 	.short	0x0128


	//----- nvinfo : EIATTR_PARAM_CBANK
	.align		4
        /*010c*/ 	.byte	0x04, 0x0a
        /*010e*/ 	.short	(.L_2063 - .L_2062)
	.align		4
.L_2062:
        /*0110*/ 	.word	index@(.nv.constant0._ZN10layer_norm13ln_bwd_kernelINS_13Kernel_traitsIf13__nv_bfloat16S2_S2_fjLj8192ELj1ELj1ELj8ELj16ENS_18Kernel_traits_baseILj8192EfS2_S2_S2_fjLj256EEEEELb0ELb1ELb1ELb1EEEvNS_9BwdParamsE)
        /*0114*/ 	.short	0x0380
        /*0116*/ 	.short	0x0128


	//----- nvinfo : EIATTR_SW_WAR
	.align		4
.L_2063:
        /*0118*/ 	.byte	0x04, 0x36
        /*011a*/ 	.short	(.L_2065 - .L_2064)
.L_2064:
        /*011c*/ 	.word	0x00000008
.L_2065:


//--------------------- .nv.info._ZN10layer_norm13ln_bwd_kernelINS_13Kernel_traitsIf13__nv_bfloat16S2_S2_fjLj8192ELj1ELj1ELj8ELj16ENS_18Kernel_traits_baseILj8192EfS2_S2_S2_fjLj256EEEEELb1ELb0ELb0ELb0EEEvNS_9BwdParamsE --------------------------
	.section	.nv.info._ZN10layer_norm13ln_bwd_kernelINS_13Kernel_traitsIf13__nv_bfloat16S2_S2_fjLj8192ELj1ELj1ELj8ELj16ENS_18Kernel_traits_baseILj8192EfS2_S2_S2_fjLj256EEEEELb1ELb0ELb0ELb0EEEvNS_9BwdParamsE,"",@"SHT_CUDA_INFO"
	.sectionflags	@""
	.align	4


	//----- nvinfo : EIATTR_CUDA_API_VERSION
	.align		4
        /*0000*/ 	.byte	0x04, 0x37
        /*0002*/ 	.short	(.L_2067 - .L_2066)
.L_2066:
        /*0004*/ 	.word	0x00000082


	//----- nvinfo : EIATTR_KPARAM_INFO
	.align		4
.L_2067:
        /*0008*/ 	.byte	0x04, 0x17
        /*000a*/ 	.short	(.L_2069 - .L_2068)
.L_2068:
        /*000c*/ 	.word	0x00000000
        /*0010*/ 	.short	0x0000
        /*0012*/ 	.short	0x0000
        /*0014*/ 	.byte	0x00, 0xf0, 0xa1, 0x04


	//----- nvinfo : EIATTR_SPARSE_MMA_MASK
	.align		4
.L_2069:
        /*0018*/ 	.byte	0x03, 0x50
        /*001a*/ 	.short	0x0000


	//----- nvinfo : EIATTR_MAXREG_COUNT
	.align		4
        /*001c*/ 	.byte	0x03, 0x1b
        /*001e*/ 	.short	0x00ff


	//----- nvinfo : EIATTR_NUM_BARRIERS
	.align		4
        /*0020*/ 	.byte	0x02, 0x4c
        /*0022*/ 	.byte	0x01
	.zero		1


	//----- nvinfo : EIATTR_MERCURY_ISA_VERSION
	.align		4
        /*0024*/ 	.byte	0x03, 0x5f
        /*0026*/ 	.short	0x0101


	//----- nvinfo : EIATTR_COOP_GROUP_MASK_REGIDS
	.align		4
        /*0028*/ 	.byte	0x04, 0x29
        /*002a*/ 	.short	(.L_2071 - .L_2070)


	//   ....[0]....
.L_2070:
        /*002c*/ 	.word	0xffffffff


	//   ....[1]....
        /*0030*/ 	.word	0xffffffff


	//   ....[2]....
        /*0034*/ 	.word	0xffffffff


	//   ....[3]....
        /*0038*/ 	.word	0xffffffff


	//   ....[4]....
        /*003c*/ 	.word	0xffffffff


	//   ....[5]....
        /*0040*/ 	.word	0xffffffff


	//   ....[6]....
        /*0044*/ 	.word	0xffffffff


	//   ....[7]....
        /*0048*/ 	.word	0xffffffff


	//   ....[8]....
        /*004c*/ 	.word	0xffffffff


	//   ....[9]....
        /*0050*/ 	.word	0xffffffff


	//----- nvinfo : EIATTR_COOP_GROUP_INSTR_OFFSETS
	.align		4
.L_2071:
        /*0054*/ 	.byte	0x04, 0x28
        /*0056*/ 	.short	(.L_2073 - .L_2072)


	//   ....[0]....
.L_2072:
        /*0058*/ 	.word	0x000020e0


	//   ....[1]....
        /*005c*/ 	.word	0x00002110


	//   ....[2]....
        /*0060*/ 	.word	0x00002190


	//   ....[3]....
        /*0064*/ 	.word	0x000021c0


	//   ....[4]....
        /*0068*/ 	.word	0x000021f0


	//   ....[5]....
        /*006c*/ 	.word	0x00002210


	//   ....[6]....
        /*0070*/ 	.word	0x00002250


	//   ....[7]....
        /*0074*/ 	.word	0x00002270


	//   ....[8]....
        /*0078*/ 	.word	0x00002290


	//   ....[9]....
        /*007c*/ 	.word	0x000022b0


	//----- nvinfo : EIATTR_VRC_CTA_INIT_COUNT
	.align		4
.L_2073:
        /*0080*/ 	.byte	0x02, 0x4a
	.zero		1
	.zero		1


	//----- nvinfo : EIATTR_EXIT_INSTR_OFFSETS
	.align		4
        /*0084*/ 	.byte	0x04, 0x1c
        /*0086*/ 	.short	(.L_2075 - .L_2074)


	//   ....[0]....
.L_2074:
        /*0088*/ 	.word	0x000073c0


	//   ....[1]....
        /*008c*/ 	.word	0x00007460


	//----- nvinfo : EIATTR_MAX_THREADS
	.align		4
.L_2075:
        /*0090*/ 	.byte	0x04, 0x05
        /*0092*/ 	.short	(.L_2077 - .L_2076)
.L_2076:
        /*0094*/ 	.word	0x00000100
        /*0098*/ 	.word	0x00000001
        /*009c*/ 	.word	0x00000001


	//----- nvinfo : EIATTR_CRS_STACK_SIZE
	.align		4
.L_2077:
        /*00a0*/ 	.byte	0x04, 0x1e
        /*00a2*/ 	.short	(.L_2079 - .L_2078)
.L_2078:
        /*00a4*/ 	.word	0x00000000


	//----- nvinfo : EIATTR_CBANK_PARAM_SIZE
	.align		4
.L_2079:
        /*00a8*/ 	.byte	0x03, 0x19
        /*00aa*/ 	.short	0x0128


	//----- nvinfo : EIATTR_PARAM_CBANK
	.align		4
        /*00ac*/ 	.byte	0x04, 0x0a
        /*00ae*/ 	.short	(.L_2081 - .L_2080)
	.align		4
.L_2080:
        /*00b0*/ 	.word	index@(.nv.constant0._ZN10layer_norm13ln_bwd_kernelINS_13Kernel_traitsIf13__nv_bfloat16S2_S2_fjLj8192ELj1ELj1ELj8ELj16ENS_18Kernel_traits_baseILj8192EfS2_S2_S2_fjLj256EEEEELb1ELb0ELb0ELb0EEEvNS_9BwdParamsE)
        /*00b4*/ 	.short	0x0380
        /*00b6*/ 	.short	0x0128


	//----- nvinfo : EIATTR_SW_WAR
	.align		4
.L_2081:
        /*00b8*/ 	.byte	0x04, 0x36
        /*00ba*/ 	.short	(.L_2083 - .L_2082)
.L_2082:
        /*00bc*/ 	.word	0x00000008
.L_2083:


//--------------------- .nv.info._ZN10layer_norm13ln_bwd_kernelINS_13Kernel_traitsIf13__nv_bfloat16S2_S2_fjLj8192ELj1ELj1ELj8ELj16ENS_18Kernel_traits_baseILj8192EfS2_S2_S2_fjLj256EEEEELb1ELb0ELb0ELb1EEEvNS_9BwdParamsE --------------------------
	.section	.nv.info._ZN10layer_norm13ln_bwd_kernelINS_13Kernel_traitsIf13__nv_bfloat16S2_S2_fjLj8192ELj1ELj1ELj8ELj16ENS_18Kernel_traits_baseILj8192EfS2_S2_S2_fjLj256EEEEELb1ELb0ELb0ELb1EEEvNS_9BwdParamsE,"",@"SHT_CUDA_INFO"
	.sectionflags	@""
	.align	4


	//----- nvinfo : EIATTR_CUDA_API_VERSION
	.align		4
        /*0000*/ 	.byte	0x04, 0x37
        /*0002*/ 	.short	(.L_2085 - .L_2084)
.L_2084:
        /*0004*/ 	.word	0x00000082


	//----- nvinfo : EIATTR_KPARAM_INFO
	.align		4
.L_2085:
        /*0008*/ 	.byte	0x04, 0x17
        /*000a*/ 	.short	(.L_2087 - .L_2086)
.L_2086:
        /*000c*/ 	.word	0x00000000
        /*0010*/ 	.short	0x0000
        /*0012*/ 	.short	0x0000
        /*0014*/ 	.byte	0x00, 0xf0, 0xa1, 0x04


	//----- nvinfo : EIATTR_SPARSE_MMA_MASK
	.align		4
.L_2087:
        /*0018*/ 	.byte	0x03, 0x50
        /*001a*/ 	.short	0x0000


	//----- nvinfo : EIATTR_MAXREG_COUNT
	.align		4
        /*001c*/ 	.byte	0x03, 0x1b
        /*001e*/ 	.short	0x00ff


	//----- nvinfo : EIATTR_NUM_BARRIERS
	.align		4
        /*0020*/ 	.byte	0x02, 0x4c
        /*0022*/ 	.byte	0x01
	.zero		1


	//----- nvinfo : EIATTR_MERCURY_ISA_VERSION
	.align		4
        /*0024*/ 	.byte	0x03, 0x5f
        /*0026*/ 	.short	0x0101


	//----- nvinfo : EIATTR_COOP_GROUP_MASK_REGIDS
	.align		4
        /*0028*/ 	.byte	0x04, 0x29
        /*002a*/ 	.short	(.L_2089 - .L_2088)


	//   ....[0]....
.L_2088:
        /*002c*/ 	.word	0xffffffff


	//   ....[1]....
        /*0030*/ 	.word	0xffffffff


	//   ....[2]....
        /*0034*/ 	.word	0xffffffff


	//   ....[3]....
        /*0038*/ 	.word	0xffffffff


	//   ....[4]....
        /*003c*/ 	.word	0xffffffff


	//   ....[5]....
        /*0040*/ 	.word	0xffffffff


	//   ....[6]....
        /*0044*/ 	.word	0xffffffff


	//   ....[7]....
        /*0048*/ 	.word	0xffffffff


	//   ....[8]....
        /*004c*/ 	.word	0xffffffff


	//   ....[9]....
        /*0050*/ 	.word	0xffffffff


	//----- nvinfo : EIATTR_COOP_GROUP_INSTR_OFFSETS
	.align		4
.L_2089:
        /*0054*/ 	.byte	0x04, 0x28
        /*0056*/ 	.short	(.L_2091 - .L_2090)


	//   ....[0]....
.L_2090:
        /*0058*/ 	.word	0x000019a0


	//   ....[1]....
        /*005c*/ 	.word	0x000019b0


	//   ....[2]....
        /*0060*/ 	.word	0x00001a10


	//   ....[3]....
        /*0064*/ 	.word	0x00001a20


	//   ....[4]....
        /*0068*/ 	.word	0x00001a50


	//   ....[5]....
        /*006c*/ 	.word	0x00001a60


	//   ....[6]....
        /*0070*/ 	.word	0x00001aa0


	//   ....[7]....
        /*0074*/ 	.word	0x00001ab0


	//   ....[8]....
        /*0078*/ 	.word	0x00001b00


	//   ....[9]....
        /*007c*/ 	.word	0x00001b10


	//----- nvinfo : EIATTR_VRC_CTA_INIT_COUNT
	.align		4
.L_2091:
        /*0080*/ 	.byte	0x02, 0x4a
	.zero		1
	.zero		1


	//----- nvinfo : EIATTR_EXIT_INSTR_OFFSETS
	.align		4
        /*0084*/ 	.byte	0x04, 0x1c
        /*0086*/ 	.short	(.L_2093 - .L_2092)


	//   ....[0]....
.L_2092:
        /*0088*/ 	.word	0x00007010


	//----- nvinfo : EIATTR_MAX_THREADS
	.align		4
.L_2093:
        /*008c*/ 	.byte	0x04, 0x05
        /*008e*/ 	.short	(.L_2095 - .L_2094)
.L_2094:
        /*0090*/ 	.word	0x00000100
        /*0094*/ 	.word	0x00000001
        /*0098*/ 	.word	0x00000001


	//----- nvinfo : EIATTR_CBANK_PARAM_SIZE
	.align		4
.L_2095:
        /*009c*/ 	.byte	0x03, 0x19
        /*009e*/ 	.short	0x0128


	//----- nvinfo : EIATTR_PARAM_CBANK
	.align		4
        /*00a0*/ 	.byte	0x04, 0x0a
        /*00a2*/ 	.short	(.L_2097 - .L_2096)
	.align		4
.L_2096:
        /*00a4*/ 	.word	index@(.nv.constant0._ZN10layer_norm13ln_bwd_kernelINS_13Kernel_traitsIf13__nv_bfloat16S2_S2_fjLj8192ELj1ELj1ELj8ELj16ENS_18Kernel_traits_baseILj8192EfS2_S2_S2_fjLj256EEEEELb1ELb0ELb0ELb1EEEvNS_9BwdParamsE)
        /*00a8*/ 	.short	0x0380
        /*00aa*/ 	.short	0x0128


	//----- nvinfo : EIATTR_SW_WAR
	.align		4
.L_2097:
        /*00ac*/ 	.byte	0x04, 0x36
        /*00ae*/ 	.short	(.L_2099 - .L_2098)
.L_2098:
        /*00b0*/ 	.word	0x00000008
.L_2099:


//--------------------- .nv.info._ZN10layer_norm22ln_bwd_finalize_kernelINS_22Kernel_traits_finalizeILj8192Ef13__nv_bfloat16S2_S2_fjLb0ELj1024ELj4ENS_18Kernel_traits_baseILj8192EfS2_S2_S2_fjLj1024EEEEELb0ELb0EEEvNS_9BwdParamsE --------------------------
	.section	.nv.info._ZN10layer_norm22ln_bwd_finalize_kernelINS_22Kernel_traits_finalizeILj8192Ef13__nv_bfloat16S2_S2_fjLb0ELj1024ELj4ENS_18Kernel_traits_baseILj8192EfS2_S2_S2_fjLj1024EEEEELb0ELb0EEEvNS_9BwdParamsE,"",@"SHT_CUDA_INFO"
	.sectionflags	@""
	.align	4


	//----- nvinfo : EIATTR_CUDA_API_VERSION
	.align		4
        /*0000*/ 	.byte	0x04, 0x37
        /*0002*/ 	.short	(.L_2101 - .L_2100)
.L_2100:
        /*0004*/ 	.word	0x00000082


	//----- nvinfo : EIATTR_KPARAM_INFO
	.align		4
.L_2101:
        /*0008*/ 	.byte	0x04, 0x17
        /*000a*/ 	.short	(.L_2103 - .L_2102)
.L_2102:
        /*000c*/ 	.word	0x00000000
        /*0010*/ 	.short	0x0000
        /*0012*/ 	.short	0x0000
        /*0014*/ 	.byte	0x00, 0xf0, 0xa1, 0x04


	//----- nvinfo : EIATTR_SPARSE_MMA_MASK
	.align		4
.L_2103:
        /*0018*/ 	.byte	0x03, 0x50
        /*001a*/ 	.short	0x0000


	//----- nvinfo : EIATTR_MAXREG_COUNT
	.align		4
        /*001c*/ 	.byte	0x03, 0x1b
        /*001e*/ 	.short	0x0040


	//----- nvinfo : EIATTR_NUM_BARRIERS
	.align		4
        /*0020*/ 	.byte	0x02, 0x4c
        /*0022*/ 	.byte	0x01
	.zero		1


	//----- nvinfo : EIATTR_MERCURY_ISA_VERSION
	.align		4
        /*0024*/ 	.byte	0x03, 0x5f
        /*0026*/ 	.short	0x0101


	//----- nvinfo : EIATTR_COOP_GROUP_MASK_REGIDS
	.align		4
        /*0028*/ 	.byte	0x04, 0x29
        /*002a*/ 	.short	(.L_2105 - .L_2104)


	//   ....[0]....
.L_2104:
        /*002c*/ 	.word	0xffffffff


	//   ....[1]....
        /*0030*/ 	.word	0xffffffff


	//   ....[2]....
        /*0034*/ 	.word	0xffffffff


	//   ....[3]....
        /*0038*/ 	.word	0xffffffff


	//   ....[4]....
        /*003c*/ 	.word	0xffffffff


	//   ....[5]....
        /*0040*/ 	.word	0xffffffff


	//   ....[6]....
        /*0044*/ 	.word	0xffffffff


	//   ....[7]....
        /*0048*/ 	.word	0xffffffff


	//   ....[8]....
        /*004c*/ 	.word	0xffffffff


	//   ....[9]....
        /*0050*/ 	.word	0xffffffff


	//----- nvinfo : EIATTR_COOP_GROUP_INSTR_OFFSETS
	.align		4
.L_2105:
        /*0054*/ 	.byte	0x04, 0x28
        /*0056*/ 	.short	(.L_2107 - .L_2106)


	//   ....[0]....
.L_2106:
        /*0058*/ 	.word	0x000015e0


	//   ....[1]....
        /*005c*/ 	.word	0x000015f0


	//   ....[2]....
        /*0060*/ 	.word	0x00001620


	//   ....[3]....
        /*0064*/ 	.word	0x00001630


	//   ....[4]....
        /*0068*/ 	.word	0x00001660


	//   ....[5]....
        /*006c*/ 	.word	0x00001670


	//   ....[6]....
        /*0070*/ 	.word	0x000016b0


	//   ....[7]....
        /*0074*/ 	.word	0x000016e0


	//   ....[8]....
        /*0078*/ 	.word	0x00001710


	//   ....[9]....
        /*007c*/ 	.word	0x00001720


	//----- nvinfo : EIATTR_VRC_CTA_INIT_COUNT
	.align		4
.L_2107:
        /*0080*/ 	.byte	0x02, 0x4a
	.zero		1
	.zero		1


	//----- nvinfo : EIATTR_EXIT_INSTR_OFFSETS
	.align		4
        /*0084*/ 	.byte	0x04, 0x1c
        /*0086*/ 	.short	(.L_2109 - .L_2108)


	//   ....[0]....
.L_2108:
        /*0088*/ 	.word	0x00000060


	//   ....[1]....
        /*008c*/ 	.word	0x00001780


	//   ....[2]....
        /*0090*/ 	.word	0x000017b0


	//   ....[3]....
        /*0094*/ 	.word	0x00001850


	//----- nvinfo : EIATTR_MAX_THREADS
	.align		4
.L_2109:
        /*0098*/ 	.byte	0x04, 0x05
        /*009a*/ 	.short	(.L_2111 - .L_2110)
.L_2110:
        /*009c*/ 	.word	0x00000400
        /*00a0*/ 	.word	0x00000001
        /*00a4*/ 	.word	0x00000001


	//----- nvinfo : EIATTR_CRS_STACK_SIZE
	.align		4
.L_2111:
        /*00a8*/ 	.byte	0x04, 0x1e
        /*00aa*/ 	.short	(.L_2113 - .L_2112)
.L_2112:
        /*00ac*/ 	.word	0x00000000


	//----- nvinfo : EIATTR_CBANK_PARAM_SIZE
	.align		4
.L_2113:
        /*00b0*/ 	.byte	0x03, 0x19
        /*00b2*/ 	.short	0x0128


	//----- nvinfo : EIATTR_PARAM_CBANK
	.align		4
        /*00b4*/ 	.byte	0x04, 0x0a
        /*00b6*/ 	.short	(.L_2115 - .L_2114)
	.align		4
.L_2114:
        /*00b8*/ 	.word	index@(.nv.constant0._ZN10layer_norm22ln_bwd_finalize_kernelINS_22Kernel_traits_finalizeILj8192Ef13__nv_bfloat16S2_S2_fjLb0ELj1024ELj4ENS_18Kernel_traits_baseILj8192EfS2_S2_S2_fjLj1024EEEEELb0ELb0EEEvNS_9BwdParamsE)
        /*00bc*/ 	.short	0x0380
        /*00be*/ 	.short	0x0128


	//----- nvinfo : EIATTR_SW_WAR
	.align		4
.L_2115:
        /*00c0*/ 	.byte	0x04, 0x36
        /*00c2*/ 	.short	(.L_2117 - .L_2116)
.L_2116:
        /*00c4*/ 	.word	0x00000008
.L_2117:


//--------------------- .nv.info._ZN10layer_norm13ln_bwd_kernelINS_13Kernel_traitsIf13__nv_bfloat16S2_S2_fjLj8192ELj1ELj1ELj8ELj16ENS_18Kernel_traits_baseILj8192EfS2_S2_S2_fjLj256EEEEELb1ELb0ELb1ELb0EEEvNS_9BwdParamsE --------------------------
	.section	.nv.info._ZN10layer_norm13ln_bwd_kernelINS_13Kernel_traitsIf13__nv_bfloat16S2_S2_fjLj8192ELj1ELj1ELj8ELj16ENS_18Kernel_traits_baseILj8192EfS2_S2_S2_fjLj256EEEEELb1ELb0ELb1ELb0EEEvNS_9BwdParamsE,"",@"SHT_CUDA_INFO"
	.sectionflags	@""
	.align	4


	//----- nvinfo : EIATTR_CUDA_API_VERSION
	.align		4
        /*0000*/ 	.byte	0x04, 0x37
        /*0002*/ 	.short	(.L_2119 - .L_2118)
.L_2118:
        /*0004*/ 	.word	0x00000082


	//----- nvinfo : EIATTR_KPARAM_INFO
	.align		4
.L_2119:
        /*0008*/ 	.byte	0x04, 0x17
        /*000a*/ 	.short	(.L_2121 - .L_2120)
.L_2120:
        /*000c*/ 	.word	0x00000000
        /*0010*/ 	.short	0x0000
        /*0012*/ 	.short	0x0000
        /*0014*/ 	.byte	0x00, 0xf0, 0xa1, 0x04


	//----- nvinfo : EIATTR_SPARSE_MMA_MASK
	.align		4
.L_2121:
        /*0018*/ 	.byte	0x03, 0x50
        /*001a*/ 	.short	0x0000


	//----- nvinfo : EIATTR_MAXREG_COUNT
	.align		4
        /*001c*/ 	.byte	0x03, 0x1b
        /*001e*/ 	.short	0x00ff


	//----- nvinfo : EIATTR_NUM_BARRIERS
	.align		4
        /*0020*/ 	.byte	0x02, 0x4c
        /*0022*/ 	.byte	0x01
	.zero		1


	//----- nvinfo : EIATTR_MERCURY_ISA_VERSION
	.align		4
        /*0024*/ 	.byte	0x03, 0x5f
        /*0026*/ 	.short	0x0101


	//----- nvinfo : EIATTR_COOP_GROUP_MASK_REGIDS
	.align		4
        /*0028*/ 	.byte	0x04, 0x29
        /*002a*/ 	.short	(.L_2123 - .L_2122)


	//   ....[0]....
.L_2122:
        /*002c*/ 	.word	0xffffffff


	//   ....[1]....
        /*0030*/ 	.word	0xffffffff


	//   ....[2]....
        /*0034*/ 	.word	0xffffffff


	//   ....[3]....
        /*0038*/ 	.word	0xffffffff


	//   ....[4]....
        /*003c*/ 	.word	0xffffffff


	//   ....[5]....
        /*0040*/ 	.word	0xffffffff


	//   ....[6]....
        /*0044*/ 	.word	0xffffffff


	//   ....[7]....
        /*0048*/ 	.word	0xffffffff


	//   ....[8]....
        /*004c*/ 	.word	0xffffffff


	//   ....[9]....
        /*0050*/ 	.word	0xffffffff


	//----- nvinfo : EIATTR_COOP_GROUP_INSTR_OFFSETS
	.align		4
.L_2123:
        /*0054*/ 	.byte	0x04, 0x28
        /*0056*/ 	.short	(.L_2125 - .L_2124)


	//   ....[0]....
.L_2124:
        /*0058*/ 	.word	0x000026d0


	//   ....[1]....
        /*005c*/ 	.word	0x000026f0


	//   ....[2]....
        /*0060*/ 	.word	0x00002730


	//   ....[3]....
        /*0064*/ 	.word	0x00002740


	//   ....[4]....
        /*0068*/ 	.word	0x00002770


	//   ....[5]....
        /*006c*/ 	.word	0x00002790


	//   ....[6]....
        /*0070*/ 	.word	0x000027c0


	//   ....[7]....
        /*0074*/ 	.word	0x000027d0


	//   ....[8]....
        /*0078*/ 	.word	0x00002800


	//   ....[9]....
        /*007c*/ 	.word	0x00002810


	//----- nvinfo : EIATTR_VRC_CTA_INIT_COUNT
	.align		4
.L_2125:
        /*0080*/ 	.byte	0x02, 0x4a
	.zero		1
	.zero		1


	//----- nvinfo : EIATTR_EXIT_INSTR_OFFSETS
	.align		4
        /*0084*/ 	.byte	0x04, 0x1c
        /*0086*/ 	.short	(.L_2127 - .L_2126)


	//   ....[0]....
.L_2126:
        /*0088*/ 	.word	0x000098a0


	//   ....[1]....
        /*008c*/ 	.word	0x00009940


	//----- nvinfo : EIATTR_MAX_THREADS
	.align		4
.L_2127:
        /*0090*/ 	.byte	0x04, 0x05
        /*0092*/ 	.short	(.L_2129 - .L_2128)
.L_2128:
        /*0094*/ 	.word	0x00000100
        /*0098*/ 	.word	0x00000001
        /*009c*/ 	.word	0x00000001


	//----- nvinfo : EIATTR_CRS_STACK_SIZE
	.align		4
.L_2129:
        /*00a0*/ 	.byte	0x04, 0x1e
        /*00a2*/ 	.short	(.L_2131 - .L_2130)
.L_2130:
        /*00a4*/ 	.word	0x00000000


	//----- nvinfo : EIATTR_CBANK_PARAM_SIZE
	.align		4
.L_2131:
        /*00a8*/ 	.byte	0x03, 0x19
        /*00aa*/ 	.short	0x0128


	//----- nvinfo : EIATTR_PARAM_CBANK
	.align		4
        /*00ac*/ 	.byte	0x04, 0x0a
        /*00ae*/ 	.short	(.L_2133 - .L_2132)
	.align		4
.L_2132:
        /*00b0*/ 	.word	index@(.nv.constant0._ZN10layer_norm13ln_bwd_kernelINS_13Kernel_traitsIf13__nv_bfloat16S2_S2_fjLj8192ELj1ELj1ELj8ELj16ENS_18Kernel_traits_baseILj8192EfS2_S2_S2_fjLj256EEEEELb1ELb0ELb1ELb0EEEvNS_9BwdParamsE)
        /*00b4*/ 	.short	0x0380
        /*00b6*/ 	.short	0x0128


	//----- nvinfo : EIATTR_SW_WAR
	.align		4
.L_2133:
        /*00b8*/ 	.byte	0x04, 0x36
        /*00ba*/ 	.short	(.L_2135 - .L_2134)
.L_2134:
        /*00bc*/ 	.word	0x00000008
.L_2135:


//--------------------- .nv.info._ZN10layer_norm22ln_bwd_finalize_kernelINS_22Kernel_traits_finalizeILj8192Ef13__nv_bfloat16S2_S2_fjLb0ELj1024ELj4ENS_18Kernel_traits_baseILj8192EfS2_S2_S2_fjLj1024EEEEELb0ELb1EEEvNS_9BwdParamsE --------------------------
	.section	.nv.info._ZN10layer_norm22ln_bwd_finalize_kernelINS_22Kernel_traits_finalizeILj8192Ef13__nv_bfloat16S2_S2_fjLb0ELj1024ELj4ENS_18Kernel_traits_baseILj8192EfS2_S2_S2_fjLj1024EEEEELb0ELb1EEEvNS_9BwdParamsE,"",@"SHT_CUDA_INFO"
	.sectionflags	@""
	.align	4


	//----- nvinfo : EIATTR_CUDA_API_VERSION
	.align		4
        /*0000*/ 	.byte	0x04, 0x37
        /*0002*/ 	.short	(.L_2137 - .L_2136)
.L_2136:
        /*0004*/ 	.word	0x00000082


	//----- nvinfo : EIATTR_KPARAM_INFO
	.align		4
.L_2137:
        /*0008*/ 	.byte	0x04, 0x17
        /*000a*/ 	.short	(.L_2139 - .L_2138)
.L_2138:
        /*000c*/ 	.word	0x00000000
        /*0010*/ 	.short	0x0000
        /*0012*/ 	.short	0x0000
        /*0014*/ 	.byte	0x00, 0xf0, 0xa1, 0x04


	//----- nvinfo : EIATTR_SPARSE_MMA_MASK
	.align		4
.L_2139:
        /*0018*/ 	.byte	0x03, 0x50
        /*001a*/ 	.short	0x0000


	//----- nvinfo : EIATTR_MAXREG_COUNT
	.align		4
        /*001c*/ 	.byte	0x03, 0x1b
        /*001e*/ 	.short	0x0040


	//----- nvinfo : EIATTR_NUM_BARRIERS
	.align		4
        /*0020*/ 	.byte	0x02, 0x4c
        /*0022*/ 	.byte	0x01
	.zero		1


	//----- nvinfo : EIATTR_MERCURY_ISA_VERSION
	.align		4
        /*0024*/ 	.byte	0x03, 0x5f
        /*0026*/ 	.short	0x0101


	//----- nvinfo : EIATTR_COOP_GROUP_MASK_REGIDS
	.align		4
        /*0028*/ 	.byte	0x04, 0x29
        /*002a*/ 	.short	(.L_2141 - .L_2140)


	//   ....[0]....
.L_2140:
        /*002c*/ 	.word	0xffffffff


	//   ....[1]....
        /*0030*/ 	.word	0xffffffff


	//   ....[2]....
        /*0034*/ 	.word	0xffffffff


	//   ....[3]....
        /*0038*/ 	.word	0xffffffff


	//   ....[4]....
        /*003c*/ 	.word	0xffffffff


	//   ....[5]....
        /*0040*/ 	.word	0xffffffff


	//   ....[6]....
        /*0044*/ 	.word	0xffffffff


	//   ....[7]....
        /*0048*/ 	.word	0xffffffff


	//   ....[8]....
        /*004c*/ 	.word	0xffffffff


	//   ....[9]....
        /*0050*/ 	.word	0xffffffff


	//----- nvinfo : EIATTR_COOP_GROUP_INSTR_OFFSETS
	.align		4
.L_2141:
        /*0054*/ 	.byte	0x04, 0x28
        /*0056*/ 	.short	(.L_2143 - .L_2142)


	//   ....[0]....
.L_2142:
        /*0058*/ 	.word	0x00001630


	//   ....[1]....
        /*005c*/ 	.word	0x00001640


	//   ....[2]....
        /*0060*/ 	.word	0x00001670


	//   ....[3]....
        /*0064*/ 	.word	0x00001680


	//   ....[4]....
        /*0068*/ 	.word	0x000016b0


	//   ....[5]....
        /*006c*/ 	.word	0x000016c0


	//   ....[6]....
        /*0070*/ 	.word	0x000016f0


	//   ....[7]....
        /*0074*/ 	.word	0x00001710


	//   ....[8]....
        /*0078*/ 	.word	0x00001740


	//   ....[9]....
        /*007c*/ 	.word	0x00001750


	//----- nvinfo : EIATTR_VRC_CTA_INIT_COUNT
	.align		4
.L_2143:
        /*0080*/ 	.byte	0x02, 0x4a
	.zero		1
	.zero		1


	//----- nvinfo : EIATTR_EXIT_INSTR_OFFSETS
	.align		4
        /*0084*/ 	.byte	0x04, 0x1c
        /*0086*/ 	.short	(.L_2145 - .L_2144)


	//   ....[0]....
.L_2144:
        /*0088*/ 	.word	0x00000070


	//   ....[1]....
        /*008c*/ 	.word	0x000017b0


	//   ....[2]....
        /*0090*/ 	.word	0x00001860


	//----- nvinfo : EIATTR_MAX_THREADS
	.align		4
.L_2145:
        /*0094*/ 	.byte	0x04, 0x05
        /*0096*/ 	.short	(.L_2147 - .L_2146)
.L_2146:
        /*0098*/ 	.word	0x00000400
        /*009c*/ 	.word	0x00000001
        /*00a0*/ 	.word	0x00000001


	//----- nvinfo : EIATTR_CRS_STACK_SIZE
	.align		4
.L_2147:
        /*00a4*/ 	.byte	0x04, 0x1e
        /*00a6*/ 	.short	(.L_2149 - .L_2148)
.L_2148:
        /*00a8*/ 	.word	0x00000000


	//----- nvinfo : EIATTR_CBANK_PARAM_SIZE
	.align		4
.L_2149:
        /*00ac*/ 	.byte	0x03, 0x19
        /*00ae*/ 	.short	0x0128


	//----- nvinfo : EIATTR_PARAM_CBANK
	.align		4
        /*00b0*/ 	.byte	0x04, 0x0a
        /*00b2*/ 	.short	(.L_2151 - .L_2150)
	.align		4
.L_2150:
        /*00b4*/ 	.word	index@(.nv.constant0._ZN10layer_norm22ln_bwd_finalize_kernelINS_22Kernel_traits_finalizeILj8192Ef13__nv_bfloat16S2_S2_fjLb0ELj1024ELj4ENS_18Kernel_traits_baseILj8192EfS2_S2_S2_fjLj1024EEEEELb0ELb1EEEvNS_9BwdParamsE)
        /*00b8*/ 	.short	0x0380
        /*00ba*/ 	.short	0x0128


	//----- nvinfo : EIATTR_SW_WAR
	.align		4
.L_2151:
        /*00bc*/ 	.byte	0x04, 0x36
        /*00be*/ 	.short	(.L_2153 - .L_2152)
.L_2152:
        /*00c0*/ 	.word	0x00000008
.L_2153:


//--------------------- .nv.info._ZN10layer_norm13ln_bwd_kernelINS_13Kernel_traitsIf13__nv_bfloat16S2_S2_fjLj8192ELj1ELj1ELj8ELj16ENS_18Kernel_traits_baseILj8192EfS2_S2_S2_fjLj256EEEEELb1ELb0ELb1ELb1EEEvNS_9BwdParamsE --------------------------
	.section	.nv.info._ZN10layer_norm13ln_bwd_kernelINS_13Kernel_traitsIf13__nv_bfloat16S2_S2_fjLj8192ELj1ELj1ELj8ELj16ENS_18Kernel_traits_baseILj8192EfS2_S2_S2_fjLj256EEEEELb1ELb0ELb1ELb1EEEvNS_9BwdParamsE,"",@"SHT_CUDA_INFO"
	.sectionflags	@""
	.align	4


	//----- nvinfo : EIATTR_CUDA_API_VERSION
	.align		4
        /*0000*/ 	.byte	0x04, 0x37
        /*0002*/ 	.short	(.L_2155 - .L_2154)
.L_2154:
        /*0004*/ 	.word	0x00000082


	//----- nvinfo : EIATTR_KPARAM_INFO
	.align		4
.L_2155:
        /*0008*/ 	.byte	0x04, 0x17
        /*000a*/ 	.short	(.L_2157 - .L_2156)
.L_2156:
        /*000c*/ 	.word	0x00000000
        /*0010*/ 	.short	0x0000
        /*0012*/ 	.short	0x0000
        /*0014*/ 	.byte	0x00, 0xf0, 0xa1, 0x04


	//----- nvinfo : EIATTR_SPARSE_MMA_MASK
	.align		4
.L_2157:
        /*0018*/ 	.byte	0x03, 0x50
        /*001a*/ 	.short	0x0000


	//----- nvinfo : EIATTR_MAXREG_COUNT
	.align		4
        /*001c*/ 	.byte	0x03, 0x1b
        /*001e*/ 	.short	0x00ff


	//----- nvinfo : EIATTR_NUM_BARRIERS
	.align		4
        /*0020*/ 	.byte	0x02, 0x4c
        /*0022*/ 	.byte	0x01
	.zero		1


	//----- nvinfo : EIATTR_MERCURY_ISA_VERSION
	.align		4
        /*0024*/ 	.byte	0x03, 0x5f
        /*0026*/ 	.short	0x0101


	//----- nvinfo : EIATTR_COOP_GROUP_MASK_REGIDS
	.align		4
        /*0028*/ 	.byte	0x04, 0x29
        /*002a*/ 	.short	(.L_2159 - .L_2158)


	//   ....[0]....
.L_2158:
        /*002c*/ 	.word	0xffffffff


	//   ....[1]....
        /*0030*/ 	.word	0xffffffff


	//   ....[2]....
        /*0034*/ 	.word	0xffffffff


	//   ....[3]....
        /*0038*/ 	.word	0xffffffff


	//   ....[4]....
        /*003c*/ 	.word	0xffffffff


	//   ....[5]....
        /*0040*/ 	.word	0xffffffff


	//   ....[6]....
        /*0044*/ 	.word	0xffffffff


	//   ....[7]....
        /*0048*/ 	.word	0xffffffff


	//   ....[8]....
        /*004c*/ 	.word	0xffffffff


	//   ....[9]....
        /*0050*/ 	.word	0xffffffff


	//----- nvinfo : EIATTR_COOP_GROUP_INSTR_OFFSETS
	.align		4
.L_2159:
        /*0054*/ 	.byte	0x04, 0x28
        /*0056*/ 	.short	(.L_2161 - .L_2160)


	//   ....[0]....
.L_2160:
        /*0058*/ 	.word	0x00002060


	//   ....[1]....
        /*005c*/ 	.word	0x00002080


	//   ....[2]....
        /*0060*/ 	.word	0x000020c0


	//   ....[3]....
        /*0064*/ 	.word	0x000020d0


	//   ....[4]....
        /*0068*/ 	.word	0x00002110


	//   ....[5]....
        /*006c*/ 	.word	0x00002120


	//   ....[6]....
        /*0070*/ 	.word	0x00002150


	//   ....[7]....
        /*0074*/ 	.word	0x00002160


	//   ....[8]....
        /*0078*/ 	.word	0x00002190


	//   ....[9]....
        /*007c*/ 	.word	0x000021a0


	//----- nvinfo : EIATTR_VRC_CTA_INIT_COUNT
	.align		4
.L_2161:
        /*0080*/ 	.byte	0x02, 0x4a
	.zero		1
	.zero		1


	//----- nvinfo : EIATTR_EXIT_INSTR_OFFSETS
	.align		4
        /*0084*/ 	.byte	0x04, 0x1c
        /*0086*/ 	.short	(.L_2163 - .L_2162)


	//   ....[0]....
.L_2162:
        /*0088*/ 	.word	0x00008c50


	//----- nvinfo : EIATTR_MAX_THREADS
	.align		4
.L_2163:
        /*008c*/ 	.byte	0x04, 0x05
        /*008e*/ 	.short	(.L_2165 - .L_2164)
.L_2164:
        /*0090*/ 	.word	0x00000100
        /*0094*/ 	.word	0x00000001
        /*0098*/ 	.word	0x00000001


	//----- nvinfo : EIATTR_CRS_STACK_SIZE
	.align		4
.L_2165:
        /*009c*/ 	.byte	0x04, 0x1e
        /*009e*/ 	.short	(.L_2167 - .L_2166)
.L_2166:
        /*00a0*/ 	.word	0x00000000


	//----- nvinfo : EIATTR_CBANK_PARAM_SIZE
	.align		4
.L_2167:
        /*00a4*/ 	.byte	0x03, 0x19
        /*00a6*/ 	.short	0x0128


	//----- nvinfo : EIATTR_PARAM_CBANK
	.align		4
        /*00a8*/ 	.byte	0x04, 0x0a
        /*00aa*/ 	.short	(.L_2169 - .L_2168)
	.align		4
.L_2168:
        /*00ac*/ 	.word	index@(.nv.constant0._ZN10layer_norm13ln_bwd_kernelINS_13Kernel_traitsIf13__nv_bfloat16S2_S2_fjLj8192ELj1ELj1ELj8ELj16ENS_18Kernel_traits_baseILj8192EfS2_S2_S2_fjLj256EEEEELb1ELb0ELb1ELb1EEEvNS_9BwdParamsE)
        /*00b0*/ 	.short	0x0380
        /*00b2*/ 	.short	0x0128


	//----- nvinfo : EIATTR_SW_WAR
	.align		4
.L_2169:
        /*00b4*/ 	.byte	0x04, 0x36
        /*00b6*/ 	.short	(.L_2171 - .L_2170)
.L_2170:
        /*00b8*/ 	.word	0x00000008
.L_2171:


//--------------------- .nv.info._ZN10layer_norm13ln_bwd_kernelINS_13Kernel_traitsIf13__nv_bfloat16S2_S2_fjLj8192ELj1ELj1ELj8ELj16ENS_18Kernel_traits_baseILj8192EfS2_S2_S2_fjLj256EEEEELb1ELb1ELb0ELb0EEEvNS_9BwdParamsE --------------------------
	.section	.nv.info._ZN10layer_norm13ln_bwd_kernelINS_13Kernel_traitsIf13__nv_bfloat16S2_S2_fjLj8192ELj1ELj1ELj8ELj16ENS_18Kernel_traits_baseILj8192EfS2_S2_S2_fjLj256EEEEELb1ELb1ELb0ELb0EEEvNS_9BwdParamsE,"",@"SHT_CUDA_INFO"
	.sectionflags	@""
	.align	4


	//----- nvinfo : EIATTR_CUDA_API_VERSION
	.align		4
        /*0000*/ 	.byte	0x04, 0x37
        /*0002*/ 	.short	(.L_2173 - .L_2172)
.L_2172:
        /*0004*/ 	.word	0x00000082


	//----- nvinfo : EIATTR_KPARAM_INFO
	.align		4
.L_2173:
        /*0008*/ 	.byte	0x04, 0x17
        /*000a*/ 	.short	(.L_2175 - .L_2174)
.L_2174:
        /*000c*/ 	.word	0x00000000
        /*0010*/ 	.short	0x0000
        /*0012*/ 	.short	0x0000
        /*0014*/ 	.byte	0x00, 0xf0, 0xa1, 0x04


	//----- nvinfo : EIATTR_SPARSE_MMA_MASK
	.align		4
.L_2175:
        /*0018*/ 	.byte	0x03, 0x50
        /*001a*/ 	.short	0x0000


	//----- nvinfo : EIATTR_MAXREG_COUNT
	.align		4
        /*001c*/ 	.byte	0x03, 0x1b
        /*001e*/ 	.short	0x00ff


	//----- nvinfo : EIATTR_NUM_BARRIERS
	.align		4
        /*0020*/ 	.byte	0x02, 0x4c
        /*0022*/ 	.byte	0x01
	.zero		1


	//----- nvinfo : EIATTR_ANNOTATIONS
	.align		4
        /*0024*/ 	.byte	0x04, 0x55
        /*0026*/ 	.short	(.L_2177 - .L_2176)


	//   ....[0]....
.L_2176:
        /* <DEDUP_REMOVED lines=17> */


	//----- nvinfo : EIATTR_MERCURY_ISA_VERSION
	.align		4
.L_2177:
        /*0128*/ 	.byte	0x03, 0x5f
        /*012a*/ 	.short	0x0101


	//----- nvinfo : EIATTR_COOP_GROUP_MASK_REGIDS
	.align		4
        /*012c*/ 	.byte	0x04, 0x29
        /*012e*/ 	.short	(.L_2179 - .L_2178)


	//   ....[0]....
.L_2178:
        /*0130*/ 	.word	0xffffffff


	//   ....[1]....
        /*0134*/ 	.word	0xffffffff


	//   ....[2]....
        /*0138*/ 	.word	0xffffffff


	//   ....[3]....
        /*013c*/ 	.word	0xffffffff


	//   ....[4]....
        /*0140*/ 	.word	0xffffffff


	//   ....[5]....
        /*0144*/ 	.word	0xffffffff


	//   ....[6]....
        /*0148*/ 	.word	0xffffffff


	//   ....[7]....
        /*014c*/ 	.word	0xffffffff


	//   ....[8]....
        /*0150*/ 	.word	0xffffffff


	//   ....[9]....
        /*0154*/ 	.word	0xffffffff


	//----- nvinfo : EIATTR_COOP_GROUP_INSTR_OFFSETS
	.align		4
.L_2179:
        /*0158*/ 	.byte	0x04, 0x28
        /*015a*/ 	.short	(.L_2181 - .L_2180)


	//   ....[0]....
.L_2180:
        /*015c*/ 	.word	0x000026d0


	//   ....[1]....
        /*0160*/ 	.word	0x00002700


	//   ....[2]....
        /*0164*/ 	.word	0x00002730


	//   ....[3]....
        /*0168*/ 	.word	0x00002740


	//   ....[4]....
        /*016c*/ 	.word	0x00002770


	//   ....[5]....
        /*0170*/ 	.word	0x00002780


	//   ....[6]....
        /*0174*/ 	.word	0x000027b0


	//   ....[7]....
        /*0178*/ 	.word	0x000027c0


	//   ....[8]....
        /*017c*/ 	.word	0x000027f0


	//   ....[9]....
        /*0180*/ 	.word	0x00002800


	//----- nvinfo : EIATTR_VRC_CTA_INIT_COUNT
	.align		4
.L_2181:
        /*0184*/ 	.byte	0x02, 0x4a
	.zero		1
	.zero		1


	//----- nvinfo : EIATTR_EXIT_INSTR_OFFSETS
	.align		4
        /*0188*/ 	.byte	0x04, 0x1c
        /*018a*/ 	.short	(.L_2183 - .L_2182)


	//   ....[0]....
.L_2182:
        /*018c*/ 	.word	0x0000ab90


	//   ....[1]....
        /*0190*/ 	.word	0x0000ac60


	//----- nvinfo : EIATTR_MAX_THREADS
	.align		4
.L_2183:
        /*0194*/ 	.byte	0x04, 0x05
        /*0196*/ 	.short	(.L_2185 - .L_2184)
.L_2184:
        /*0198*/ 	.word	0x00000100
        /*019c*/ 	.word	0x00000001
        /*01a0*/ 	.word	0x00000001


	//----- nvinfo : EIATTR_CRS_STACK_SIZE
	.align		4
.L_2185:
        /*01a4*/ 	.byte	0x04, 0x1e
        /*01a6*/ 	.short	(.L_2187 - .L_2186)
.L_2186:
        /*01a8*/ 	.word	0x00000000


	//----- nvinfo : EIATTR_CBANK_PARAM_SIZE
	.align		4
.L_2187:
        /*01ac*/ 	.byte	0x03, 0x19
        /*01ae*/ 	.short	0x0128


	//----- nvinfo : EIATTR_PARAM_CBANK
	.align		4
        /*01b0*/ 	.byte	0x04, 0x0a
        /*01b2*/ 	.short	(.L_2189 - .L_2188)
	.align		4
.L_2188:
        /*01b4*/ 	.word	index@(.nv.constant0._ZN10layer_norm13ln_bwd_kernelINS_13Kernel_traitsIf13__nv_bfloat16S2_S2_fjLj8192ELj1ELj1ELj8ELj16ENS_18Kernel_traits_baseILj8192EfS2_S2_S2_fjLj256EEEEELb1ELb1ELb0ELb0EEEvNS_9BwdParamsE)
        /*01b8*/ 	.short	0x0380
        /*01ba*/ 	.short	0x0128


	//----- nvinfo : EIATTR_SW_WAR
	.align		4
.L_2189:
        /*01bc*/ 	.byte	0x04, 0x36
        /*01be*/ 	.short	(.L_2191 - .L_2190)
.L_2190:
        /*01c0*/ 	.word	0x00000008
.L_2191:


//--------------------- .nv.info._ZN10layer_norm13ln_bwd_kernelINS_13Kernel_traitsIf13__nv_bfloat16S2_S2_fjLj8192ELj1ELj1ELj8ELj16ENS_18Kernel_traits_baseILj8192EfS2_S2_S2_fjLj256EEEEELb1ELb1ELb0ELb1EEEvNS_9BwdParamsE --------------------------
	.section	.nv.info._ZN10layer_norm13ln_bwd_kernelINS_13Kernel_traitsIf13__nv_bfloat16S2_S2_fjLj8192ELj1ELj1ELj8ELj16ENS_18Kernel_traits_baseILj8192EfS2_S2_S2_fjLj256EEEEELb1ELb1ELb0ELb1EEEvNS_9BwdParamsE,"",@"SHT_CUDA_INFO"
	.sectionflags	@""
	.align	4


	//----- nvinfo : EIATTR_CUDA_API_VERSION
	.align		4
        /*0000*/ 	.byte	0x04, 0x37
        /*0002*/ 	.short	(.L_2193 - .L_2192)
.L_2192:
        /*0004*/ 	.word	0x00000082


	//----- nvinfo : EIATTR_KPARAM_INFO
	.align		4
.L_2193:
        /*0008*/ 	.byte	0x04, 0x17
        /*000a*/ 	.short	(.L_2195 - .L_2194)
.L_2194:
        /*000c*/ 	.word	0x00000000
        /*0010*/ 	.short	0x0000
        /*0012*/ 	.short	0x0000
        /*0014*/ 	.byte	0x00, 0xf0, 0xa1, 0x04


	//----- nvinfo : EIATTR_SPARSE_MMA_MASK
	.align		4
.L_2195:
        /*0018*/ 	.byte	0x03, 0x50
        /*001a*/ 	.short	0x0000


	//----- nvinfo : EIATTR_MAXREG_COUNT
	.align		4
        /*001c*/ 	.byte	0x03, 0x1b
        /*001e*/ 	.short	0x00ff


	//----- nvinfo : EIATTR_NUM_BARRIERS
	.align		4
        /*0020*/ 	.byte	0x02, 0x4c
        /*0022*/ 	.byte	0x01
	.zero		1


	//----- nvinfo : EIATTR_ANNOTATIONS
	.align		4
        /*0024*/ 	.byte	0x04, 0x55
        /*0026*/ 	.short	(.L_2197 - .L_2196)


	//   ....[0]....
.L_2196:
        /* <DEDUP_REMOVED lines=32> */


	//----- nvinfo : EIATTR_MERCURY_ISA_VERSION
	.align		4
.L_2197:
        /*0218*/ 	.byte	0x03, 0x5f
        /*021a*/ 	.short	0x0101


	//----- nvinfo : EIATTR_COOP_GROUP_MASK_REGIDS
	.align		4
        /*021c*/ 	.byte	0x04, 0x29
        /*021e*/ 	.short	(.L_2199 - .L_2198)


	//   ....[0]....
.L_2198:
        /*0220*/ 	.word	0xffffffff


	//   ....[1]....
        /*0224*/ 	.word	0xffffffff


	//   ....[2]....
        /*0228*/ 	.word	0xffffffff


	//   ....[3]....
        /*022c*/ 	.word	0xffffffff


	//   ....[4]....
        /*0230*/ 	.word	0xffffffff


	//   ....[5]....
        /*0234*/ 	.word	0xffffffff


	//   ....[6]....
        /*0238*/ 	.word	0xffffffff


	//   ....[7]....
        /*023c*/ 	.word	0xffffffff


	//   ....[8]....
        /*0240*/ 	.word	0xffffffff


	//   ....[9]....
        /*0244*/ 	.word	0xffffffff


	//----- nvinfo : EIATTR_COOP_GROUP_INSTR_OFFSETS
	.align		4
.L_2199:
        /*0248*/ 	.byte	0x04, 0x28
        /*024a*/ 	.short	(.L_2201 - .L_2200)


	//   ....[0]....
.L_2200:
        /*024c*/ 	.word	0x00001ef0


	//   ....[1]....
        /*0250*/ 	.word	0x00001fc0


	//   ....[2]....
        /*0254*/ 	.word	0x00001fe0


	//   ....[3]....
        /*0258*/ 	.word	0x00002000


	//   ....[4]....
        /*025c*/ 	.word	0x00002060


	//   ....[5]....
        /*0260*/ 	.word	0x00002090


	//   ....[6]....
        /*0264*/ 	.word	0x000020b0


	//   ....[7]....
        /*0268*/ 	.word	0x000020d0


	//   ....[8]....
        /*026c*/ 	.word	0x000020f0


	//   ....[9]....
        /*0270*/ 	.word	0x00002110


	//----- nvinfo : EIATTR_VRC_CTA_INIT_COUNT
	.align		4
.L_2201:
        /*0274*/ 	.byte	0x02, 0x4a
	.zero		1
	.zero		1


	//----- nvinfo : EIATTR_EXIT_INSTR_OFFSETS
	.align		4
        /*0278*/ 	.byte	0x04, 0x1c
        /*027a*/ 	.short	(.L_2203 - .L_2202)


	//   ....[0]....
.L_2202:
        /*027c*/ 	.word	0x00009fc0


	//----- nvinfo : EIATTR_MAX_THREADS
	.align		4
.L_2203:
        /*0280*/ 	.byte	0x04, 0x05
        /*0282*/ 	.short	(.L_2205 - .L_2204)
.L_2204:
        /*0284*/ 	.word	0x00000100
        /*0288*/ 	.word	0x00000001
        /*028c*/ 	.word	0x00000001


	//----- nvinfo : EIATTR_CBANK_PARAM_SIZE
	.align		4
.L_2205:
        /*0290*/ 	.byte	0x03, 0x19
        /*0292*/ 	.short	0x0128


	//----- nvinfo : EIATTR_PARAM_CBANK
	.align		4
        /*0294*/ 	.byte	0x04, 0x0a
        /*0296*/ 	.short	(.L_2207 - .L_2206)
	.align		4
.L_2206:
        /*0298*/ 	.word	index@(.nv.constant0._ZN10layer_norm13ln_bwd_kernelINS_13Kernel_traitsIf13__nv_bfloat16S2_S2_fjLj8192ELj1ELj1ELj8ELj16ENS_18Kernel_traits_baseILj8192EfS2_S2_S2_fjLj256EEEEELb1ELb1ELb0ELb1EEEvNS_9BwdParamsE)
        /*029c*/ 	.short	0x0380
        /*029e*/ 	.short	0x0128


	//----- nvinfo : EIATTR_SW_WAR
	.align		4
.L_2207:
        /*02a0*/ 	.byte	0x04, 0x36
        /*02a2*/ 	.short	(.L_2209 - .L_2208)
.L_2208:
        /*02a4*/ 	.word	0x00000008
.L_2209:


//--------------------- .nv.info._ZN10layer_norm22ln_bwd_finalize_kernelINS_22Kernel_traits_finalizeILj8192Ef13__nv_bfloat16S2_S2_fjLb1ELj1024ELj4ENS_18Kernel_traits_baseILj8192EfS2_S2_S2_fjLj1024EEEEELb1ELb0EEEvNS_9BwdParamsE --------------------------
	.section	.nv.info._ZN10layer_norm22ln_bwd_finalize_kernelINS_22Kernel_traits_finalizeILj8192Ef13__nv_bfloat16S2_S2_fjLb1ELj1024ELj4ENS_18Kernel_traits_baseILj8192EfS2_S2_S2_fjLj1024EEEEELb1ELb0EEEvNS_9BwdParamsE,"",@"SHT_CUDA_INFO"
	.sectionflags	@""
	.align	4


	//----- nvinfo : EIATTR_CUDA_API_VERSION
	.align		4
        /*0000*/ 	.byte	0x04, 0x37
        /*0002*/ 	.short	(.L_2211 - .L_2210)
.L_2210:
        /*0004*/ 	.word	0x00000082


	//----- nvinfo : EIATTR_KPARAM_INFO
	.align		4
.L_2211:
        /*0008*/ 	.byte	0x04, 0x17
        /*000a*/ 	.short	(.L_2213 - .L_2212)
.L_2212:
        /*000c*/ 	.word	0x00000000
        /*0010*/ 	.short	0x0000
        /*0012*/ 	.short	0x0000
        /*0014*/ 	.byte	0x00, 0xf0, 0xa1, 0x04


	//----- nvinfo : EIATTR_SPARSE_MMA_MASK
	.align		4
.L_2213:
        /*0018*/ 	.byte	0x03, 0x50
        /*001a*/ 	.short	0x0000


	//----- nvinfo : EIATTR_MAXREG_COUNT
	.align		4
        /*001c*/ 	.byte	0x03, 0x1b
        /*001e*/ 	.short	0x0040


	//----- nvinfo : EIATTR_NUM_BARRIERS
	.align		4
        /*0020*/ 	.byte	0x02, 0x4c
        /*0022*/ 	.byte	0x01
	.zero		1


	//----- nvinfo : EIATTR_MERCURY_ISA_VERSION
	.align		4
        /*0024*/ 	.byte	0x03, 0x5f
        /*0026*/ 	.short	0x0101


	//----- nvinfo : EIATTR_COOP_GROUP_MASK_REGIDS
	.align		4
        /*0028*/ 	.byte	0x04, 0x29
        /*002a*/ 	.short	(.L_2215 - .L_2214)


	//   ....[0]....
.L_2214:
        /*002c*/ 	.word	0xffffffff


	//   ....[1]....
        /*0030*/ 	.word	0xffffffff


	//   ....[2]....
        /*0034*/ 	.word	0xffffffff


	//   ....[3]....
        /*0038*/ 	.word	0xffffffff


	//   ....[4]....
        /*003c*/ 	.word	0xffffffff


	//   ....[5]....
        /*0040*/ 	.word	0xffffffff


	//   ....[6]....
        /*0044*/ 	.word	0xffffffff


	//   ....[7]....
        /*0048*/ 	.word	0xffffffff


	//   ....[8]....
        /*004c*/ 	.word	0xffffffff


	//   ....[9]....
        /*0050*/ 	.word	0xffffffff


	//   ....[10]....
        /*0054*/ 	.word	0xffffffff


	//   ....[11]....
        /*0058*/ 	.word	0xffffffff


	//   ....[12]....
        /*005c*/ 	.word	0xffffffff


	//   ....[13]....
        /*0060*/ 	.word	0xffffffff


	//   ....[14]....
        /*0064*/ 	.word	0xffffffff


	//----- nvinfo : EIATTR_COOP_GROUP_INSTR_OFFSETS
	.align		4
.L_2215:
        /*0068*/ 	.byte	0x04, 0x28
        /*006a*/ 	.short	(.L_2217 - .L_2216)


	//   ....[0]....
.L_2216:
        /*006c*/ 	.word	0x00001040


	//   ....[1]....
        /*0070*/ 	.word	0x00001050


	//   ....[2]....
        /*0074*/ 	.word	0x00001060


	//   ....[3]....
        /*0078*/ 	.word	0x00001090


	//   ....[4]....
        /*007c*/ 	.word	0x000010b0


	//   ....[5]....
        /*0080*/ 	.word	0x000010c0


	//   ....[6]....
        /*0084*/ 	.word	0x000010f0


	//   ....[7]....
        /*0088*/ 	.word	0x00001110


	//   ....[8]....
        /*008c*/ 	.word	0x00001120


	//   ....[9]....
        /*0090*/ 	.word	0x00001160


	//   ....[10]....
        /*0094*/ 	.word	0x00001190


	//   ....[11]....
        /*0098*/ 	.word	0x000011a0


	//   ....[12]....
        /*009c*/ 	.word	0x000011e0


	//   ....[13]....
        /*00a0*/ 	.word	0x00001200


	//   ....[14]....
        /*00a4*/ 	.word	0x00001210


	//----- nvinfo : EIATTR_VRC_CTA_INIT_COUNT
	.align		4
.L_2217:
        /*00a8*/ 	.byte	0x02, 0x4a
	.zero		1
	.zero		1


	//----- nvinfo : EIATTR_EXIT_INSTR_OFFSETS
	.align		4
        /*00ac*/ 	.byte	0x04, 0x1c
        /*00ae*/ 	.short	(.L_2219 - .L_2218)


	//   ....[0]....
.L_2218:
        /*00b0*/ 	.word	0x00000060


	//   ....[1]....
        /*00b4*/ 	.word	0x00001290


	//   ....[2]....
        /*00b8*/ 	.word	0x000012c0


	//   ....[3]....
        /*00bc*/ 	.word	0x000013a0


	//----- nvinfo : EIATTR_MAX_THREADS
	.align		4
.L_2219:
        /*00c0*/ 	.byte	0x04, 0x05
        /*00c2*/ 	.short	(.L_2221 - .L_2220)
.L_2220:
        /*00c4*/ 	.word	0x00000400
        /*00c8*/ 	.word	0x00000001
        /*00cc*/ 	.word	0x00000001


	//----- nvinfo : EIATTR_CRS_STACK_SIZE
	.align		4
.L_2221:
        /*00d0*/ 	.byte	0x04, 0x1e
        /*00d2*/ 	.short	(.L_2223 - .L_2222)
.L_2222:
        /*00d4*/ 	.word	0x00000000


	//----- nvinfo : EIATTR_CBANK_PARAM_SIZE
	.align		4
.L_2223:
        /*00d8*/ 	.byte	0x03, 0x19
        /*00da*/ 	.short	0x0128


	//----- nvinfo : EIATTR_PARAM_CBANK
	.align		4
        /*00dc*/ 	.byte	0x04, 0x0a
        /*00de*/ 	.short	(.L_2225 - .L_2224)
	.align		4
.L_2224:
        /*00e0*/ 	.word	index@(.nv.constant0._ZN10layer_norm22ln_bwd_finalize_kernelINS_22Kernel_traits_finalizeILj8192Ef13__nv_bfloat16S2_S2_fjLb1ELj1024ELj4ENS_18Kernel_traits_baseILj8192EfS2_S2_S2_fjLj1024EEEEELb1ELb0EEEvNS_9BwdParamsE)
        /*00e4*/ 	.short	0x0380
        /*00e6*/ 	.short	0x0128


	//----- nvinfo : EIATTR_SW_WAR
	.align		4
.L_2225:
        /*00e8*/ 	.byte	0x04, 0x36
        /*00ea*/ 	.short	(.L_2227 - .L_2226)
.L_2226:
        /*00ec*/ 	.word	0x00000008
.L_2227:


//--------------------- .nv.info._ZN10layer_norm13ln_bwd_kernelINS_13Kernel_traitsIf13__nv_bfloat16S2_S2_fjLj8192ELj1ELj1ELj8ELj16ENS_18Kernel_traits_baseILj8192EfS2_S2_S2_fjLj256EEEEELb1ELb1ELb1ELb0EEEvNS_9BwdParamsE --------------------------
	.section	.nv.info._ZN10layer_norm13ln_bwd_kernelINS_13Kernel_traitsIf13__nv_bfloat16S2_S2_fjLj8192ELj1ELj1ELj8ELj16ENS_18Kernel_traits_baseILj8192EfS2_S2_S2_fjLj256EEEEELb1ELb1ELb1ELb0EEEvNS_9BwdParamsE,"",@"SHT_CUDA_INFO"
	.sectionflags	@""
	.align	4


	//----- nvinfo : EIATTR_CUDA_API_VERSION
	.align		4
        /*0000*/ 	.byte	0x04, 0x37
        /*0002*/ 	.short	(.L_2229 - .L_2228)
.L_2228:
        /*0004*/ 	.word	0x00000082


	//----- nvinfo : EIATTR_KPARAM_INFO
	.align		4
.L_2229:
        /*0008*/ 	.byte	0x04, 0x17
        /*000a*/ 	.short	(.L_2231 - .L_2230)
.L_2230:
        /*000c*/ 	.word	0x00000000
        /*0010*/ 	.short	0x0000
        /*0012*/ 	.short	0x0000
        /*0014*/ 	.byte	0x00, 0xf0, 0xa1, 0x04


	//----- nvinfo : EIATTR_SPARSE_MMA_MASK
	.align		4
.L_2231:
        /*0018*/ 	.byte	0x03, 0x50
        /*001a*/ 	.short	0x0000


	//----- nvinfo : EIATTR_MAXREG_COUNT
	.align		4
        /*001c*/ 	.byte	0x03, 0x1b
        /*001e*/ 	.short	0x00ff


	//----- nvinfo : EIATTR_NUM_BARRIERS
	.align		4
        /*0020*/ 	.byte	0x02, 0x4c
        /*0022*/ 	.byte	0x01
	.zero		1


	//----- nvinfo : EIATTR_ANNOTATIONS
	.align		4
        /*0024*/ 	.byte	0x04, 0x55
        /*0026*/ 	.short	(.L_2233 - .L_2232)


	//   ....[0]....
.L_2232:
        /* <DEDUP_REMOVED lines=25> */


	//----- nvinfo : EIATTR_MERCURY_ISA_VERSION
	.align		4
.L_2233:
        /*01a8*/ 	.byte	0x03, 0x5f
        /*01aa*/ 	.short	0x0101


	//----- nvinfo : EIATTR_COOP_GROUP_MASK_REGIDS
	.align		4
        /*01ac*/ 	.byte	0x04, 0x29
        /*01ae*/ 	.short	(.L_2235 - .L_2234)


	//   ....[0]....
.L_2234:
        /*01b0*/ 	.word	0xffffffff


	//   ....[1]....
        /*01b4*/ 	.word	0xffffffff


	//   ....[2]....
        /*01b8*/ 	.word	0xffffffff


	//   ....[3]....
        /*01bc*/ 	.word	0xffffffff


	//   ....[4]....
        /*01c0*/ 	.word	0xffffffff


	//   ....[5]....
        /*01c4*/ 	.word	0xffffffff


	//   ....[6]....
        /*01c8*/ 	.word	0xffffffff


	//   ....[7]....
        /*01cc*/ 	.word	0xffffffff


	//   ....[8]....
        /*01d0*/ 	.word	0xffffffff


	//   ....[9]....
        /*01d4*/ 	.word	0xffffffff


	//----- nvinfo : EIATTR_COOP_GROUP_INSTR_OFFSETS
	.align		4
.L_2235:
        /*01d8*/ 	.byte	0x04, 0x28
        /*01da*/ 	.short	(.L_2237 - .L_2236)


	//   ....[0]....
.L_2236:
        /*01dc*/ 	.word	0x00002df0


	//   ....[1]....
        /*01e0*/ 	.word	0x00002e20


	//   ....[2]....
        /*01e4*/ 	.word	0x00002e50


	//   ....[3]....
        /*01e8*/ 	.word	0x00002e70


	//   ....[4]....
        /*01ec*/ 	.word	0x00002e90


	//   ....[5]....
        /*01f0*/ 	.word	0x00002eb0


	//   ....[6]....
        /*01f4*/ 	.word	0x00002ed0


	//   ....[7]....
        /*01f8*/ 	.word	0x00002ef0


	//   ....[8]....
        /*01fc*/ 	.word	0x00002f10


	//   ....[9]....
        /*0200*/ 	.word	0x00002f30


	//----- nvinfo : EIATTR_VRC_CTA_INIT_COUNT
	.align		4
.L_2237:
        /*0204*/ 	.byte	0x02, 0x4a
	.zero		1
	.zero		1


	//----- nvinfo : EIATTR_EXIT_INSTR_OFFSETS
	.align		4
        /*0208*/ 	.byte	0x04, 0x1c
        /*020a*/ 	.short	(.L_2239 - .L_2238)


	//   ....[0]....
.L_2238:
        /*020c*/ 	.word	0x0000e7a0


	//   ....[1]....
        /*0210*/ 	.word	0x0000e870


	//----- nvinfo : EIATTR_MAX_THREADS
	.align		4
.L_2239:
        /*0214*/ 	.byte	0x04, 0x05
        /*0216*/ 	.short	(.L_2241 - .L_2240)
.L_2240:
        /*0218*/ 	.word	0x00000100
        /*021c*/ 	.word	0x00000001
        /*0220*/ 	.word	0x00000001


	//----- nvinfo : EIATTR_CRS_STACK_SIZE
	.align		4
.L_2241:
        /*0224*/ 	.byte	0x04, 0x1e
        /*0226*/ 	.short	(.L_2243 - .L_2242)
.L_2242:
        /*0228*/ 	.word	0x00000000


	//----- nvinfo : EIATTR_CBANK_PARAM_SIZE
	.align		4
.L_2243:
        /*022c*/ 	.byte	0x03, 0x19
        /*022e*/ 	.short	0x0128


	//----- nvinfo : EIATTR_PARAM_CBANK
	.align		4
        /*0230*/ 	.byte	0x04, 0x0a
        /*0232*/ 	.short	(.L_2245 - .L_2244)
	.align		4
.L_2244:
        /*0234*/ 	.word	index@(.nv.constant0._ZN10layer_norm13ln_bwd_kernelINS_13Kernel_traitsIf13__nv_bfloat16S2_S2_fjLj8192ELj1ELj1ELj8ELj16ENS_18Kernel_traits_baseILj8192EfS2_S2_S2_fjLj256EEEEELb1ELb1ELb1ELb0EEEvNS_9BwdParamsE)
        /*0238*/ 	.short	0x0380
        /*023a*/ 	.short	0x0128


	//----- nvinfo : EIATTR_SW_WAR
	.align		4
.L_2245:
        /*023c*/ 	.byte	0x04, 0x36
        /*023e*/ 	.short	(.L_2247 - .L_2246)
.L_2246:
        /*0240*/ 	.word	0x00000008
.L_2247:


//--------------------- .nv.info._ZN10layer_norm22ln_bwd_finalize_kernelINS_22Kernel_traits_finalizeILj8192Ef13__nv_bfloat16S2_S2_fjLb1ELj1024ELj4ENS_18Kernel_traits_baseILj8192EfS2_S2_S2_fjLj1024EEEEELb1ELb1EEEvNS_9BwdParamsE --------------------------
	.section	.nv.info._ZN10layer_norm22ln_bwd_finalize_kernelINS_22Kernel_traits_finalizeILj8192Ef13__nv_bfloat16S2_S2_fjLb1ELj1024ELj4ENS_18Kernel_traits_baseILj8192EfS2_S2_S2_fjLj1024EEEEELb1ELb1EEEvNS_9BwdParamsE,"",@"SHT_CUDA_INFO"
	.sectionflags	@""
	.align	4


	//----- nvinfo : EIATTR_CUDA_API_VERSION
	.align		4
        /*0000*/ 	.byte	0x04, 0x37
        /*0002*/ 	.short	(.L_2249 - .L_2248)
.L_2248:
        /*0004*/ 	.word	0x00000082


	//----- nvinfo : EIATTR_KPARAM_INFO
	.align		4
.L_2249:
        /*0008*/ 	.byte	0x04, 0x17
        /*000a*/ 	.short	(.L_2251 - .L_2250)
.L_2250:
        /*000c*/ 	.word	0x00000000
        /*0010*/ 	.short	0x0000
        /*0012*/ 	.short	0x0000
        /*0014*/ 	.byte	0x00, 0xf0, 0xa1, 0x04


	//----- nvinfo : EIATTR_SPARSE_MMA_MASK
	.align		4
.L_2251:
        /*0018*/ 	.byte	0x03, 0x50
        /*001a*/ 	.short	0x0000


	//----- nvinfo : EIATTR_MAXREG_COUNT
	.align		4
        /*001c*/ 	.byte	0x03, 0x1b
        /*001e*/ 	.short	0x0040


	//----- nvinfo : EIATTR_NUM_BARRIERS
	.align		4
        /*0020*/ 	.byte	0x02, 0x4c
        /*0022*/ 	.byte	0x01
	.zero		1


	//----- nvinfo : EIATTR_MERCURY_ISA_VERSION
	.align		4
        /*0024*/ 	.byte	0x03, 0x5f
        /*0026*/ 	.short	0x0101


	//----- nvinfo : EIATTR_COOP_GROUP_MASK_REGIDS
	.align		4
        /*0028*/ 	.byte	0x04, 0x29
        /*002a*/ 	.short	(.L_2253 - .L_2252)


	//   ....[0]....
.L_2252:
        /*002c*/ 	.word	0xffffffff


	//   ....[1]....
        /*0030*/ 	.word	0xffffffff


	//   ....[2]....
        /*0034*/ 	.word	0xffffffff


	//   ....[3]....
        /*0038*/ 	.word	0xffffffff


	//   ....[4]....
        /*003c*/ 	.word	0xffffffff


	//   ....[5]....
        /*0040*/ 	.word	0xffffffff


	//   ....[6]....
        /*0044*/ 	.word	0xffffffff


	//   ....[7]....
        /*0048*/ 	.word	0xffffffff


	//   ....[8]....
        /*004c*/ 	.word	0xffffffff


	//   ....[9]....
        /*0050*/ 	.word	0xffffffff


	//   ....[10]....
        /*0054*/ 	.word	0xffffffff


	//   ....[11]....
        /*0058*/ 	.word	0xffffffff


	//   ....[12]....
        /*005c*/ 	.word	0xffffffff


	//   ....[13]....
        /*0060*/ 	.word	0xffffffff


	//   ....[14]....
        /*0064*/ 	.word	0xffffffff


	//----- nvinfo : EIATTR_COOP_GROUP_INSTR_OFFSETS
	.align		4
.L_2253:
        /*0068*/ 	.byte	0x04, 0x28
        /*006a*/ 	.short	(.L_2255 - .L_2254)


	//   ....[0]....
.L_2254:
        /*006c*/ 	.word	0x00001090


	//   ....[1]....
        /*0070*/ 	.word	0x000010a0


	//   ....[2]....
        /*0074*/ 	.word	0x000010b0


	//   ....[3]....
        /*0078*/ 	.word	0x000010e0


	//   ....[4]....
        /*007c*/ 	.word	0x00001100


	//   ....[5]....
        /*0080*/ 	.word	0x00001110


	//   ....[6]....
        /*0084*/ 	.word	0x00001140


	//   ....[7]....
        /*0088*/ 	.word	0x00001160


	//   ....[8]....
        /*008c*/ 	.word	0x00001170


	//   ....[9]....
        /*0090*/ 	.word	0x000011a0


	//   ....[10]....
        /*0094*/ 	.word	0x000011c0


	//   ....[11]....
        /*0098*/ 	.word	0x000011d0


	//   ....[12]....
        /*009c*/ 	.word	0x00001210


	//   ....[13]....
        /*00a0*/ 	.word	0x00001230


	//   ....[14]....
        /*00a4*/ 	.word	0x00001240


	//----- nvinfo : EIATTR_VRC_CTA_INIT_COUNT
	.align		4
.L_2255:
        /*00a8*/ 	.byte	0x02, 0x4a
	.zero		1
	.zero		1


	//----- nvinfo : EIATTR_EXIT_INSTR_OFFSETS
	.align		4
        /*00ac*/ 	.byte	0x04, 0x1c
        /*00ae*/ 	.short	(.L_2257 - .L_2256)


	//   ....[0]....
.L_2256:
        /*00b0*/ 	.word	0x00000060


	//   ....[1]....
        /*00b4*/ 	.word	0x000012c0


	//   ....[2]....
        /*00b8*/ 	.word	0x000013b0


	//----- nvinfo : EIATTR_MAX_THREADS
	.align		4
.L_2257:
        /*00bc*/ 	.byte	0x04, 0x05
        /*00be*/ 	.short	(.L_2259 - .L_2258)
.L_2258:
        /*00c0*/ 	.word	0x00000400
        /*00c4*/ 	.word	0x00000001
        /*00c8*/ 	.word	0x00000001


	//----- nvinfo : EIATTR_CRS_STACK_SIZE
	.align		4
.L_2259:
        /*00cc*/ 	.byte	0x04, 0x1e
        /*00ce*/ 	.short	(.L_2261 - .L_2260)
.L_2260:
        /*00d0*/ 	.word	0x00000000


	//----- nvinfo : EIATTR_CBANK_PARAM_SIZE
	.align		4
.L_2261:
        /*00d4*/ 	.byte	0x03, 0x19
        /*00d6*/ 	.short	0x0128


	//----- nvinfo : EIATTR_PARAM_CBANK
	.align		4
        /*00d8*/ 	.byte	0x04, 0x0a
        /*00da*/ 	.short	(.L_2263 - .L_2262)
	.align		4
.L_2262:
        /*00dc*/ 	.word	index@(.nv.constant0._ZN10layer_norm22ln_bwd_finalize_kernelINS_22Kernel_traits_finalizeILj8192Ef13__nv_bfloat16S2_S2_fjLb1ELj1024ELj4ENS_18Kernel_traits_baseILj8192EfS2_S2_S2_fjLj1024EEEEELb1ELb1EEEvNS_9BwdParamsE)
        /*00e0*/ 	.short	0x0380
        /*00e2*/ 	.short	0x0128


	//----- nvinfo : EIATTR_SW_WAR
	.align		4
.L_2263:
        /*00e4*/ 	.byte	0x04, 0x36
        /*00e6*/ 	.short	(.L_2265 - .L_2264)
.L_2264:
        /*00e8*/ 	.word	0x00000008
.L_2265:


//--------------------- .nv.info._ZN10layer_norm13ln_bwd_kernelINS_13Kernel_traitsIf13__nv_bfloat16S2_S2_fjLj8192ELj1ELj1ELj8ELj16ENS_18Kernel_traits_baseILj8192EfS2_S2_S2_fjLj256EEEEELb1ELb1ELb1ELb1EEEvNS_9BwdParamsE --------------------------
	.section	.nv.info._ZN10layer_norm13ln_bwd_kernelINS_13Kernel_traitsIf13__nv_bfloat16S2_S2_fjLj8192ELj1ELj1ELj8ELj16ENS_18Kernel_traits_baseILj8192EfS2_S2_S2_fjLj256EEEEELb1ELb1ELb1ELb1EEEvNS_9BwdParamsE,"",@"SHT_CUDA_INFO"
	.sectionflags	@""
	.align	4


	//----- nvinfo : EIATTR_CUDA_API_VERSION
	.align		4
        /*0000*/ 	.byte	0x04, 0x37
        /*0002*/ 	.short	(.L_2267 - .L_2266)
.L_2266:
        /*0004*/ 	.word	0x00000082


	//----- nvinfo : EIATTR_KPARAM_INFO
	.align		4
.L_2267:
        /*0008*/ 	.byte	0x04, 0x17
        /*000a*/ 	.short	(.L_2269 - .L_2268)
.L_2268:
        /*000c*/ 	.word	0x00000000
        /*0010*/ 	.short	0x0000
        /*0012*/ 	.short	0x0000
        /*0014*/ 	.byte	0x00, 0xf0, 0xa1, 0x04


	//----- nvinfo : EIATTR_SPARSE_MMA_MASK
	.align		4
.L_2269:
        /*0018*/ 	.byte	0x03, 0x50
        /*001a*/ 	.short	0x0000


	//----- nvinfo : EIATTR_MAXREG_COUNT
	.align		4
        /*001c*/ 	.byte	0x03, 0x1b
        /*001e*/ 	.short	0x00ff


	//----- nvinfo : EIATTR_NUM_BARRIERS
	.align		4
        /*0020*/ 	.byte	0x02, 0x4c
        /*0022*/ 	.byte	0x01
	.zero		1


	//----- nvinfo : EIATTR_ANNOTATIONS
	.align		4
        /*0024*/ 	.byte	0x04, 0x55
        /*0026*/ 	.short	(.L_2271 - .L_2270)


	//   ....[0]....
.L_2270:
        /* <DEDUP_REMOVED lines=13> */


	//----- nvinfo : EIATTR_MERCURY_ISA_VERSION
	.align		4
.L_2271:
        /*00e8*/ 	.byte	0x03, 0x5f
        /*00ea*/ 	.short	0x0101


	//----- nvinfo : EIATTR_COOP_GROUP_MASK_REGIDS
	.align		4
        /*00ec*/ 	.byte	0x04, 0x29
        /*00ee*/ 	.short	(.L_2273 - .L_2272)


	//   ....[0]....
.L_2272:
        /*00f0*/ 	.word	0xffffffff


	//   ....[1]....
        /*00f4*/ 	.word	0xffffffff


	//   ....[2]....
        /*00f8*/ 	.word	0xffffffff


	//   ....[3]....
        /*00fc*/ 	.word	0xffffffff


	//   ....[4]....
        /*0100*/ 	.word	0xffffffff


	//   ....[5]....
        /*0104*/ 	.word	0xffffffff


	//   ....[6]....
        /*0108*/ 	.word	0xffffffff


	//   ....[7]....
        /*010c*/ 	.word	0xffffffff


	//   ....[8]....
        /*0110*/ 	.word	0xffffffff


	//   ....[9]....
        /*0114*/ 	.word	0xffffffff


	//----- nvinfo : EIATTR_COOP_GROUP_INSTR_OFFSETS
	.align		4
.L_2273:
        /*0118*/ 	.byte	0x04, 0x28
        /*011a*/ 	.short	(.L_2275 - .L_2274)


	//   ....[0]....
.L_2274:
        /*011c*/ 	.word	0x000024f0


	//   ....[1]....
        /*0120*/ 	.word	0x00002510


	//   ....[2]....
        /*0124*/ 	.word	0x00002550


	//   ....[3]....
        /*0128*/ 	.word	0x00002560


	//   ....[4]....
        /*012c*/ 	.word	0x000025a0


	//   ....[5]....
        /*0130*/ 	.word	0x000025b0


	//   ....[6]....
        /*0134*/ 	.word	0x000025e0


	//   ....[7]....
        /*0138*/ 	.word	0x000025f0


	//   ....[8]....
        /*013c*/ 	.word	0x00002620


	//   ....[9]....
        /*0140*/ 	.word	0x00002630


	//----- nvinfo : EIATTR_VRC_CTA_INIT_COUNT
	.align		4
.L_2275:
        /*0144*/ 	.byte	0x02, 0x4a
	.zero		1
	.zero		1


	//----- nvinfo : EIATTR_EXIT_INSTR_OFFSETS
	.align		4
        /*0148*/ 	.byte	0x04, 0x1c
        /*014a*/ 	.short	(.L_2277 - .L_2276)


	//   ....[0]....
.L_2276:
        /*014c*/ 	.word	0x0000db50


	//----- nvinfo : EIATTR_MAX_THREADS
	.align		4
.L_2277:
        /*0150*/ 	.byte	0x04, 0x05
        /*0152*/ 	.short	(.L_2279 - .L_2278)
.L_2278:
        /*0154*/ 	.word	0x00000100
        /*0158*/ 	.word	0x00000001
        /*015c*/ 	.word	0x00000001


	//----- nvinfo : EIATTR_CRS_STACK_SIZE
	.align		4
.L_2279:
        /*0160*/ 	.byte	0x04, 0x1e
        /*0162*/ 	.short	(.L_2281 - .L_2280)
.L_2280:
        /*0164*/ 	.word	0x00000000


	//----- nvinfo : EIATTR_CBANK_PARAM_SIZE
	.align		4
.L_2281:
        /*0168*/ 	.byte	0x03, 0x19
        /*016a*/ 	.short	0x0128


	//----- nvinfo : EIATTR_PARAM_CBANK
	.align		4
        /*016c*/ 	.byte	0x04, 0x0a
        /*016e*/ 	.short	(.L_2283 - .L_2282)
	.align		4
.L_2282:
        /*0170*/ 	.word	index@(.nv.constant0._ZN10layer_norm13ln_bwd_kernelINS_13Kernel_traitsIf13__nv_bfloat16S2_S2_fjLj8192ELj1ELj1ELj8ELj16ENS_18Kernel_traits_baseILj8192EfS2_S2_S2_fjLj256EEEEELb1ELb1ELb1ELb1EEEvNS_9BwdParamsE)
        /*0174*/ 	.short	0x0380
        /*0176*/ 	.short	0x0128


	//----- nvinfo : EIATTR_SW_WAR
	.align		4
.L_2283:
        /*0178*/ 	.byte	0x04, 0x36
        /*017a*/ 	.short	(.L_2285 - .L_2284)
.L_2284:
        /*017c*/ 	.word	0x00000008
.L_2285:


//--------------------- .nv.info._ZN10layer_norm13ln_bwd_kernelINS_13Kernel_traitsI13__nv_bfloat16S2_fS2_fjLj8192ELj1ELj1ELj8ELj16ENS_18Kernel_traits_baseILj8192ES2_S2_fS2_fjLj256EEEEELb0ELb0ELb0ELb0EEEvNS_9BwdParamsE --------------------------
	.section	.nv.info._ZN10layer_norm13ln_bwd_kernelINS_13Kernel_traitsI13__nv_bfloat16S2_fS2_fjLj8192ELj1ELj1ELj8ELj16ENS_18Kernel_traits_baseILj8192ES2_S2_fS2_fjLj256EEEEELb0ELb0ELb0ELb0EEEvNS_9BwdParamsE,"",@"SHT_CUDA_INFO"
	.sectionflags	@""
	.align	4


	//----- nvinfo : EIATTR_CUDA_API_VERSION
	.align		4
        /*0000*/ 	.byte	0x04, 0x37
        /*0002*/ 	.short	(.L_2287 - .L_2286)
.L_2286:
        /*0004*/ 	.word	0x00000082


	//----- nvinfo : EIATTR_KPARAM_INFO
	.align		4
.L_2287:
        /*0008*/ 	.byte	0x04, 0x17
        /*000a*/ 	.short	(.L_2289 - .L_2288)
.L_2288:
        /*000c*/ 	.word	0x00000000
        /*0010*/ 	.short	0x0000
        /*0012*/ 	.short	0x0000
        /*0014*/ 	.byte	0x00, 0xf0, 0xa1, 0x04


	//----- nvinfo : EIATTR_SPARSE_MMA_MASK
	.align		4
.L_2289:
        /*0018*/ 	.byte	0x03, 0x50
        /*001a*/ 	.short	0x0000


	//----- nvinfo : EIATTR_MAXREG_COUNT
	.align		4
        /*001c*/ 	.byte	0x03, 0x1b
        /*001e*/ 	.short	0x00ff


	//----- nvinfo : EIATTR_NUM_BARRIERS
	.align		4
        /*0020*/ 	.byte	0x02, 0x4c
        /*0022*/ 	.byte	0x01
	.zero		1


	//----- nvinfo : EIATTR_MERCURY_ISA_VERSION
	.align		4
        /*0024*/ 	.byte	0x03, 0x5f
        /*0026*/ 	.short	0x0101


	//----- nvinfo : EIATTR_COOP_GROUP_MASK_REGIDS
	.align		4
        /*0028*/ 	.byte	0x04, 0x29
        /*002a*/ 	.short	(.L_2291 - .L_2290)


	//   ....[0]....
.L_2290:
        /*002c*/ 	.word	0xffffffff


	//   ....[1]....
        /*0030*/ 	.word	0xffffffff


	//   ....[2]....
        /*0034*/ 	.word	0xffffffff


	//   ....[3]....
        /*0038*/ 	.word	0xffffffff


	//   ....[4]....
        /*003c*/ 	.word	0xffffffff


	//   ....[5]....
        /*0040*/ 	.word	0xffffffff


	//   ....[6]....
        /*0044*/ 	.word	0xffffffff


	//   ....[7]....
        /*0048*/ 	.word	0xffffffff


	//   ....[8]....
        /*004c*/ 	.word	0xffffffff


	//   ....[9]....
        /*0050*/ 	.word	0xffffffff


	//----- nvinfo : EIATTR_COOP_GROUP_INSTR_OFFSETS
	.align		4
.L_2291:
        /*0054*/ 	.byte	0x04, 0x28
        /*0056*/ 	.short	(.L_2293 - .L_2292)


	//   ....[0]....
.L_2292:
        /*0058*/ 	.word	0x00002040


	//   ....[1]....
        /*005c*/ 	.word	0x00002070


	//   ....[2]....
        /*0060*/ 	.word	0x000020a0


	//   ....[3]....
        /*0064*/ 	.word	0x000020b0


	//   ....[4]....
        /*0068*/ 	.word	0x000020e0


	//   ....[5]....
        /*006c*/ 	.word	0x000020f0


	//   ....[6]....
        /*0070*/ 	.word	0x00002120


	//   ....[7]....
        /*0074*/ 	.word	0x00002130


	//   ....[8]....
        /*0078*/ 	.word	0x00002160


	//   ....[9]....
        /*007c*/ 	.word	0x00002170


	//----- nvinfo : EIATTR_VRC_CTA_INIT_COUNT
	.align		4
.L_2293:
        /*0080*/ 	.byte	0x02, 0x4a
	.zero		1
	.zero		1


	//----- nvinfo : EIATTR_EXIT_INSTR_OFFSETS
	.align		4
        /*0084*/ 	.byte	0x04, 0x1c
        /*0086*/ 	.short	(.L_2295 - .L_2294)


	//   ....[0]....
.L_2294:
        /*0088*/ 	.word	0x00005250


	//   ....[1]....
        /*008c*/ 	.word	0x000052f0


	//----- nvinfo : EIATTR_MAX_THREADS
	.align		4
.L_2295:
        /*0090*/ 	.byte	0x04, 0x05
        /*0092*/ 	.short	(.L_2297 - .L_2296)
.L_2296:
        /*0094*/ 	.word	0x00000100
        /*0098*/ 	.word	0x00000001
        /*009c*/ 	.word	0x00000001


	//----- nvinfo : EIATTR_CRS_STACK_SIZE
	.align		4
.L_2297:
        /*00a0*/ 	.byte	0x04, 0x1e
        /*00a2*/ 	.short	(.L_2299 - .L_2298)
.L_2298:
        /*00a4*/ 	.word	0x00000000


	//----- nvinfo : EIATTR_CBANK_PARAM_SIZE
	.align		4
.L_2299:
        /*00a8*/ 	.byte	0x03, 0x19
        /*00aa*/ 	.short	0x0128


	//----- nvinfo : EIATTR_PARAM_CBANK
	.align		4
        /*00ac*/ 	.byte	0x04, 0x0a
        /*00ae*/ 	.short	(.L_2301 - .L_2300)
	.align		4
.L_2300:
        /*00b0*/ 	.word	index@(.nv.constant0._ZN10layer_norm13ln_bwd_kernelINS_13Kernel_traitsI13__nv_bfloat16S2_fS2_fjLj8192ELj1ELj1ELj8ELj16ENS_18Kernel_traits_baseILj8192ES2_S2_fS2_fjLj256EEEEELb0ELb0ELb0ELb0EEEvNS_9BwdParamsE)
        /*00b4*/ 	.short	0x0380
        /*00b6*/ 	.short	0x0128


	//----- nvinfo : EIATTR_SW_WAR
	.align		4
.L_2301:
        /*00b8*/ 	.byte	0x04, 0x36
        /*00ba*/ 	.short	(.L_2303 - .L_2302)
.L_2302:
        /*00bc*/ 	.word	0x00000008
.L_2303:


//--------------------- .nv.info._ZN10layer_norm13ln_bwd_kernelINS_13Kernel_traitsI13__nv_bfloat16S2_fS2_fjLj8192ELj1ELj1ELj8ELj16ENS_18Kernel_traits_baseILj8192ES2_S2_fS2_fjLj256EEEEELb0ELb0ELb0ELb1EEEvNS_9BwdParamsE --------------------------
	.section	.nv.info._ZN10layer_norm13ln_bwd_kernelINS_13Kernel_traitsI13__nv_bfloat16S2_fS2_fjLj8192ELj1ELj1ELj8ELj16ENS_18Kernel_traits_baseILj8192ES2_S2_fS2_fjLj256EEEEELb0ELb0ELb0ELb1EEEvNS_9BwdParamsE,"",@"SHT_CUDA_INFO"
	.sectionflags	@""
	.align	4


	//----- nvinfo : EIATTR_CUDA_API_VERSION
	.align		4
        /*0000*/ 	.byte	0x04, 0x37
        /*0002*/ 	.short	(.L_2305 - .L_2304)
.L_2304:
        /*0004*/ 	.word	0x00000082


	//----- nvinfo : EIATTR_KPARAM_INFO
	.align		4
.L_2305:
        /*0008*/ 	.byte	0x04, 0x17
        /*000a*/ 	.short	(.L_2307 - .L_2306)
.L_2306:
        /*000c*/ 	.word	0x00000000
        /*0010*/ 	.short	0x0000
        /*0012*/ 	.short	0x0000
        /*0014*/ 	.byte	0x00, 0xf0, 0xa1, 0x04


	//----- nvinfo : EIATTR_SPARSE_MMA_MASK
	.align		4
.L_2307:
        /*0018*/ 	.byte	0x03, 0x50
        /*001a*/ 	.short	0x0000


	//----- nvinfo : EIATTR_MAXREG_COUNT
	.align		4
        /*001c*/ 	.byte	0x03, 0x1b
        /*001e*/ 	.short	0x00ff


	//----- nvinfo : EIATTR_NUM_BARRIERS
	.align		4
        /*0020*/ 	.byte	0x02, 0x4c
        /*0022*/ 	.byte	0x01
	.zero		1


	//----- nvinfo : EIATTR_MERCURY_ISA_VERSION
	.align		4
        /*0024*/ 	.byte	0x03, 0x5f
        /*0026*/ 	.short	0x0101


	//----- nvinfo : EIATTR_COOP_GROUP_MASK_REGIDS
	.align		4
        /*0028*/ 	.byte	0x04, 0x29
        /*002a*/ 	.short	(.L_2309 - .L_2308)


	//   ....[0]....
.L_2308:
        /*002c*/ 	.word	0xffffffff


	//   ....[1]....
        /*0030*/ 	.word	0xffffffff


	//   ....[2]....
        /*0034*/ 	.word	0xffffffff


	//   ....[3]....
        /*0038*/ 	.word	0xffffffff


	//   ....[4]....
        /*003c*/ 	.word	0xffffffff


	//   ....[5]....
        /*0040*/ 	.word	0xffffffff


	//   ....[6]....
        /*0044*/ 	.word	0xffffffff


	//   ....[7]....
        /*0048*/ 	.word	0xffffffff


	//   ....[8]....
        /*004c*/ 	.word	0xffffffff


	//   ....[9]....
        /*0050*/ 	.word	0xffffffff


	//----- nvinfo : EIATTR_COOP_GROUP_INSTR_OFFSETS
	.align		4
.L_2309:
        /*0054*/ 	.byte	0x04, 0x28
        /*0056*/ 	.short	(.L_2311 - .L_2310)


	//   ....[0]....
.L_2310:
        /*0058*/ 	.word	0x00001930


	//   ....[1]....
        /*005c*/ 	.word	0x00001940


	//   ....[2]....
        /*0060*/ 	.word	0x00001970


	//   ....[3]....
        /*0064*/ 	.word	0x00001980


	//   ....[4]....
        /*0068*/ 	.word	0x000019b0


	//   ....[5]....
        /*006c*/ 	.word	0x000019c0


	//   ....[6]....
        /*0070*/ 	.word	0x000019f0


	//   ....[7]....
        /*0074*/ 	.word	0x00001a00


	//   ....[8]....
        /*0078*/ 	.word	0x00001a40


	//   ....[9]....
        /*007c*/ 	.word	0x00001a50


	//----- nvinfo : EIATTR_VRC_CTA_INIT_COUNT
	.align		4
.L_2311:
        /*0080*/ 	.byte	0x02, 0x4a
	.zero		1
	.zero		1


	//----- nvinfo : EIATTR_EXIT_INSTR_OFFSETS
	.align		4
        /*0084*/ 	.byte	0x04, 0x1c
        /*0086*/ 	.short	(.L_2313 - .L_2312)


	//   ....[0]....
.L_2312:
        /*0088*/ 	.word	0x00004ff0


	//----- nvinfo : EIATTR_MAX_THREADS
	.align		4
.L_2313:
        /*008c*/ 	.byte	0x04, 0x05
        /*008e*/ 	.short	(.L_2315 - .L_2314)
.L_2314:
        /*0090*/ 	.word	0x00000100
        /*0094*/ 	.word	0x00000001
        /*0098*/ 	.word	0x00000001


	//----- nvinfo : EIATTR_CRS_STACK_SIZE
	.align		4
.L_2315:
        /*009c*/ 	.byte	0x04, 0x1e
        /*009e*/ 	.short	(.L_2317 - .L_2316)
.L_2316:
        /*00a0*/ 	.word	0x00000000


	//----- nvinfo : EIATTR_CBANK_PARAM_SIZE
	.align		4
.L_2317:
        /*00a4*/ 	.byte	0x03, 0x19
        /*00a6*/ 	.short	0x0128


	//----- nvinfo : EIATTR_PARAM_CBANK
	.align		4
        /*00a8*/ 	.byte	0x04, 0x0a
        /*00aa*/ 	.short	(.L_2319 - .L_2318)
	.align		4
.L_2318:
        /*00ac*/ 	.word	index@(.nv.constant0._ZN10layer_norm13ln_bwd_kernelINS_13Kernel_traitsI13__nv_bfloat16S2_fS2_fjLj8192ELj1ELj1ELj8ELj16ENS_18Kernel_traits_baseILj8192ES2_S2_fS2_fjLj256EEEEELb0ELb0ELb0ELb1EEEvNS_9BwdParamsE)
        /*00b0*/ 	.short	0x0380
        /*00b2*/ 	.short	0x0128


	//----- nvinfo : EIATTR_SW_WAR
	.align		4
.L_2319:
        /*00b4*/ 	.byte	0x04, 0x36
        /*00b6*/ 	.short	(.L_2321 - .L_2320)
.L_2320:
        /*00b8*/ 	.word	0x00000008
.L_2321:


//--------------------- .nv.info._ZN10layer_norm13ln_bwd_kernelINS_13Kernel_traitsI13__nv_bfloat16S2_fS2_fjLj8192ELj1ELj1ELj8ELj16ENS_18Kernel_traits_baseILj8192ES2_S2_fS2_fjLj256EEEEELb0ELb0ELb1ELb0EEEvNS_9BwdParamsE --------------------------
	.section	.nv.info._ZN10layer_norm13ln_bwd_kernelINS_13Kernel_traitsI13__nv_bfloat16S2_fS2_fjLj8192ELj1ELj1ELj8ELj16ENS_18Kernel_traits_baseILj8192ES2_S2_fS2_fjLj256EEEEELb0ELb0ELb1ELb0EEEvNS_9BwdParamsE,"",@"SHT_CUDA_INFO"
	.sectionflags	@""
	.align	4


	//----- nvinfo : EIATTR_CUDA_API_VERSION
	.align		4
        /*0000*/ 	.byte	0x04, 0x37
        /*0002*/ 	.short	(.L_2323 - .L_2322)
.L_2322:
        /*0004*/ 	.word	0x00000082


	//----- nvinfo : EIATTR_KPARAM_INFO
	.align		4
.L_2323:
        /*0008*/ 	.byte	0x04, 0x17
        /*000a*/ 	.short	(.L_2325 - .L_2324)
.L_2324:
        /*000c*/ 	.word	0x00000000
        /*0010*/ 	.short	0x0000
        /*0012*/ 	.short	0x0000
        /*0014*/ 	.byte	0x00, 0xf0, 0xa1, 0x04


	//----- nvinfo : EIATTR_SPARSE_MMA_MASK
	.align		4
.L_2325:
        /*0018*/ 	.byte	0x03, 0x50
        /*001a*/ 	.short	0x0000


	//----- nvinfo : EIATTR_MAXREG_COUNT
	.align		4
        /*001c*/ 	.byte	0x03, 0x1b
        /*001e*/ 	.short	0x00ff


	//----- nvinfo : EIATTR_NUM_BARRIERS
	.align		4
        /*0020*/ 	.byte	0x02, 0x4c
        /*0022*/ 	.byte	0x01
	.zero		1


	//----- nvinfo : EIATTR_MERCURY_ISA_VERSION
	.align		4
        /*0024*/ 	.byte	0x03, 0x5f
        /*0026*/ 	.short	0x0101


	//----- nvinfo : EIATTR_COOP_GROUP_MASK_REGIDS
	.align		4
        /*0028*/ 	.byte	0x04, 0x29
        /*002a*/ 	.short	(.L_2327 - .L_2326)


	//   ....[0]....
.L_2326:
        /*002c*/ 	.word	0xffffffff


	//   ....[1]....
        /*0030*/ 	.word	0xffffffff


	//   ....[2]....
        /*0034*/ 	.word	0xffffffff


	//   ....[3]....
        /*0038*/ 	.word	0xffffffff


	//   ....[4]....
        /*003c*/ 	.word	0xffffffff


	//   ....[5]....
        /*0040*/ 	.word	0xffffffff


	//   ....[6]....
        /*0044*/ 	.word	0xffffffff


	//   ....[7]....
        /*0048*/ 	.word	0xffffffff


	//   ....[8]....
        /*004c*/ 	.word	0xffffffff


	//   ....[9]....
        /*0050*/ 	.word	0xffffffff


	//----- nvinfo : EIATTR_COOP_GROUP_INSTR_OFFSETS
	.align		4
.L_2327:
        /*0054*/ 	.byte	0x04, 0x28
        /*0056*/ 	.short	(.L_2329 - .L_2328)


	//   ....[0]....
.L_2328:
        /*0058*/ 	.word	0x00002340


	//   ....[1]....
        /*005c*/ 	.word	0x00002370


	//   ....[2]....
        /*0060*/ 	.word	0x000023a0


	//   ....[3]....
        /*0064*/ 	.word	0x000023b0


	//   ....[4]....
        /*0068*/ 	.word	0x000023e0


	//   ....[5]....
        /*006c*/ 	.word	0x000023f0


	//   ....[6]....
        /*0070*/ 	.word	0x00002420


	//   ....[7]....
        /*0074*/ 	.word	0x00002430


	//   ....[8]....
        /*0078*/ 	.word	0x00002460


	//   ....[9]....
        /*007c*/ 	.word	0x00002470


	//----- nvinfo : EIATTR_VRC_CTA_INIT_COUNT
	.align		4
.L_2329:
        /*0080*/ 	.byte	0x02, 0x4a
	.zero		1
	.zero		1


	//----- nvinfo : EIATTR_EXIT_INSTR_OFFSETS
	.align		4
        /*0084*/ 	.byte	0x04, 0x1c
        /*0086*/ 	.short	(.L_2331 - .L_2330)


	//   ....[0]....
.L_2330:
        /*0088*/ 	.word	0x00007c20


	//   ....[1]....
        /*008c*/ 	.word	0x00007cc0


	//----- nvinfo : EIATTR_MAX_THREADS
	.align		4
.L_2331:
        /*0090*/ 	.byte	0x04, 0x05
        /*0092*/ 	.short	(.L_2333 - .L_2332)
.L_2332:
        /*0094*/ 	.word	0x00000100
        /*0098*/ 	.word	0x00000001
        /*009c*/ 	.word	0x00000001


	//----- nvinfo : EIATTR_CRS_STACK_SIZE
	.align		4
.L_2333:
        /*00a0*/ 	.byte	0x04, 0x1e
        /*00a2*/ 	.short	(.L_2335 - .L_2334)
.L_2334:
        /*00a4*/ 	.word	0x00000000


	//----- nvinfo : EIATTR_CBANK_PARAM_SIZE
	.align		4
.L_2335:
        /*00a8*/ 	.byte	0x03, 0x19
        /*00aa*/ 	.short	0x0128


	//----- nvinfo : EIATTR_PARAM_CBANK
	.align		4
        /*00ac*/ 	.byte	0x04, 0x0a
        /*00ae*/ 	.short	(.L_2337 - .L_2336)
	.align		4
.L_2336:
        /*00b0*/ 	.word	index@(.nv.constant0._ZN10layer_norm13ln_bwd_kernelINS_13Kernel_traitsI13__nv_bfloat16S2_fS2_fjLj8192ELj1ELj1ELj8ELj16ENS_18Kernel_traits_baseILj8192ES2_S2_fS2_fjLj256EEEEELb0ELb0ELb1ELb0EEEvNS_9BwdParamsE)
        /*00b4*/ 	.short	0x0380
        /*00b6*/ 	.short	0x0128


	//----- nvinfo : EIATTR_SW_WAR
	.align		4
.L_2337:
        /*00b8*/ 	.byte	0x04, 0x36
        /*00ba*/ 	.short	(.L_2339 - .L_2338)
.L_2338:
        /*00bc*/ 	.word	0x00000008
.L_2339:


//--------------------- .nv.info._ZN10layer_norm13ln_bwd_kernelINS_13Kernel_traitsI13__nv_bfloat16S2_fS2_fjLj8192ELj1ELj1ELj8ELj16ENS_18Kernel_traits_baseILj8192ES2_S2_fS2_fjLj256EEEEELb0ELb0ELb1ELb1EEEvNS_9BwdParamsE --------------------------
	.section	.nv.info._ZN10layer_norm13ln_bwd_kernelINS_13Kernel_traitsI13__nv_bfloat16S2_fS2_fjLj8192ELj1ELj1ELj8ELj16ENS_18Kernel_traits_baseILj8192ES2_S2_fS2_fjLj256EEEEELb0ELb0ELb1ELb1EEEvNS_9BwdParamsE,"",@"SHT_CUDA_INFO"
	.sectionflags	@""
	.align	4


	//----- nvinfo : EIATTR_CUDA_API_VERSION
	.align		4
        /*0000*/ 	.byte	0x04, 0x37
        /*0002*/ 	.short	(.L_2341 - .L_2340)
.L_2340:
        /*0004*/ 	.word	0x00000082


	//----- nvinfo : EIATTR_KPARAM_INFO
	.align		4
.L_2341:
        /*0008*/ 	.byte	0x04, 0x17
        /*000a*/ 	.short	(.L_2343 - .L_2342)
.L_2342:
        /*000c*/ 	.word	0x00000000
        /*0010*/ 	.short	0x0000
        /*0012*/ 	.short	0x0000
        /*0014*/ 	.byte	0x00, 0xf0, 0xa1, 0x04


	//----- nvinfo : EIATTR_SPARSE_MMA_MASK
	.align		4
.L_2343:
        /*0018*/ 	.byte	0x03, 0x50
        /*001a*/ 	.short	0x0000


	//----- nvinfo : EIATTR_MAXREG_COUNT
	.align		4
        /*001c*/ 	.byte	0x03, 0x1b
        /*001e*/ 	.short	0x00ff


	//----- nvinfo : EIATTR_NUM_BARRIERS
	.align		4
        /*0020*/ 	.byte	0x02, 0x4c
        /*0022*/ 	.byte	0x01
	.zero		1


	//----- nvinfo : EIATTR_MERCURY_ISA_VERSION
	.align		4
        /*0024*/ 	.byte	0x03, 0x5f
        /*0026*/ 	.short	0x0101


	//----- nvinfo : EIATTR_COOP_GROUP_MASK_REGIDS
	.align		4
        /*0028*/ 	.byte	0x04, 0x29
        /*002a*/ 	.short	(.L_2345 - .L_2344)


	//   ....[0]....
.L_2344:
        /*002c*/ 	.word	0xffffffff


	//   ....[1]....
        /*0030*/ 	.word	0xffffffff


	//   ....[2]....
        /*0034*/ 	.word	0xffffffff


	//   ....[3]....
        /*0038*/ 	.word	0xffffffff


	//   ....[4]....
        /*003c*/ 	.word	0xffffffff


	//   ....[5]....
        /*0040*/ 	.word	0xffffffff


	//   ....[6]....
        /*0044*/ 	.word	0xffffffff


	//   ....[7]....
        /*0048*/ 	.word	0xffffffff


	//   ....[8]....
        /*004c*/ 	.word	0xffffffff


	//   ....[9]....
        /*0050*/ 	.word	0xffffffff


	//----- nvinfo : EIATTR_COOP_GROUP_INSTR_OFFSETS
	.align		4
.L_2345:
        /*0054*/ 	.byte	0x04, 0x28
        /*0056*/ 	.short	(.L_2347 - .L_2346)


	//   ....[0]....
.L_2346:
        /*0058*/ 	.word	0x00001d90


	//   ....[1]....
        /*005c*/ 	.word	0x00001db0


	//   ....[2]....
        /*0060*/ 	.word	0x00001df0


	//   ....[3]....
        /*0064*/ 	.word	0x00001e00


	//   ....[4]....
        /*0068*/ 	.word	0x00001e40


	//   ....[5]....
        /*006c*/ 	.word	0x00001e50


	//   ....[6]....
        /*0070*/ 	.word	0x00001e80


	//   ....[7]....
        /*0074*/ 	.word	0x00001e90


	//   ....[8]....
        /*0078*/ 	.word	0x00001ec0


	//   ....[9]....
        /*007c*/ 	.word	0x00001ed0


	//----- nvinfo : EIATTR_VRC_CTA_INIT_COUNT
	.align		4
.L_2347:
        /*0080*/ 	.byte	0x02, 0x4a
	.zero		1
	.zero		1


	//----- nvinfo : EIATTR_EXIT_INSTR_OFFSETS
	.align		4
        /*0084*/ 	.byte	0x04, 0x1c
        /*0086*/ 	.short	(.L_2349 - .L_2348)


	//   ....[0]....
.L_2348:
        /*0088*/ 	.word	0x00007410


	//----- nvinfo : EIATTR_MAX_THREADS
	.align		4
.L_2349:
        /*008c*/ 	.byte	0x04, 0x05
        /*008e*/ 	.short	(.L_2351 - .L_2350)
.L_2350:
        /*0090*/ 	.word	0x00000100
        /*0094*/ 	.word	0x00000001
        /*0098*/ 	.word	0x00000001


	//----- nvinfo : EIATTR_CRS_STACK_SIZE
	.align		4
.L_2351:
        /*009c*/ 	.byte	0x04, 0x1e
        /*009e*/ 	.short	(.L_2353 - .L_2352)
.L_2352:
        /*00a0*/ 	.word	0x00000000


	//----- nvinfo : EIATTR_CBANK_PARAM_SIZE
	.align		4
.L_2353:
        /*00a4*/ 	.byte	0x03, 0x19
        /*00a6*/ 	.short	0x0128


	//----- nvinfo : EIATTR_PARAM_CBANK
	.align		4
        /*00a8*/ 	.byte	0x04, 0x0a
        /*00aa*/ 	.short	(.L_2355 - .L_2354)
	.align		4
.L_2354:
        /*00ac*/ 	.word	index@(.nv.constant0._ZN10layer_norm13ln_bwd_kernelINS_13Kernel_traitsI13__nv_bfloat16S2_fS2_fjLj8192ELj1ELj1ELj8ELj16ENS_18Kernel_traits_baseILj8192ES2_S2_fS2_fjLj256EEEEELb0ELb0ELb1ELb1EEEvNS_9BwdParamsE)
        /*00b0*/ 	.short	0x0380
        /*00b2*/ 	.short	0x0128


	//----- nvinfo : EIATTR_SW_WAR
	.align		4
.L_2355:
        /*00b4*/ 	.byte	0x04, 0x36
        /*00b6*/ 	.short	(.L_2357 - .L_2356)
.L_2356:
        /*00b8*/ 	.word	0x00000008
.L_2357:


//--------------------- .nv.info._ZN10layer_norm13ln_bwd_kernelINS_13Kernel_traitsI13__nv_bfloat16S2_fS2_fjLj8192ELj1ELj1ELj8ELj16ENS_18Kernel_traits_baseILj8192ES2_S2_fS2_fjLj256EEEEELb0ELb1ELb0ELb0EEEvNS_9BwdParamsE --------------------------
	.section	.nv.info._ZN10layer_norm13ln_bwd_kernelINS_13Kernel_traitsI13__nv_bfloat16S2_fS2_fjLj8192ELj1ELj1ELj8ELj16ENS_18Kernel_traits_baseILj8192ES2_S2_fS2_fjLj256EEEEELb0ELb1ELb0ELb0EEEvNS_9BwdParamsE,"",@"SHT_CUDA_INFO"
	.sectionflags	@""
	.align	4


	//----- nvinfo : EIATTR_CUDA_API_VERSION
	.align		4
        /*0000*/ 	.byte	0x04, 0x37
        /*0002*/ 	.short	(.L_2359 - .L_2358)
.L_2358:
        /*0004*/ 	.word	0x00000082


	//----- nvinfo : EIATTR_KPARAM_INFO
	.align		4
.L_2359:
        /*0008*/ 	.byte	0x04, 0x17
        /*000a*/ 	.short	(.L_2361 - .L_2360)
.L_2360:
        /*000c*/ 	.word	0x00000000
        /*0010*/ 	.short	0x0000
        /*0012*/ 	.short	0x0000
        /*0014*/ 	.byte	0x00, 0xf0, 0xa1, 0x04


	//----- nvinfo : EIATTR_SPARSE_MMA_MASK
	.align		4
.L_2361:
        /*0018*/ 	.byte	0x03, 0x50
        /*001a*/ 	.short	0x0000


	//----- nvinfo : EIATTR_MAXREG_COUNT
	.align		4
        /*001c*/ 	.byte	0x03, 0x1b
        /*001e*/ 	.short	0x00ff


	//----- nvinfo : EIATTR_NUM_BARRIERS
	.align		4
        /*0020*/ 	.byte	0x02, 0x4c
        /*0022*/ 	.byte	0x01
	.zero		1


	//----- nvinfo : EIATTR_ANNOTATIONS
	.align		4
        /*0024*/ 	.byte	0x04, 0x55
        /*0026*/ 	.short	(.L_2363 - .L_2362)


	//   ....[0]....
.L_2362:
        /* <DEDUP_REMOVED lines=32> */


	//----- nvinfo : EIATTR_MERCURY_ISA_VERSION
	.align		4
.L_2363:
        /*0218*/ 	.byte	0x03, 0x5f
        /*021a*/ 	.short	0x0101


	//----- nvinfo : EIATTR_COOP_GROUP_MASK_REGIDS
	.align		4
        /*021c*/ 	.byte	0x04, 0x29
        /*021e*/ 	.short	(.L_2365 - .L_2364)


	//   ....[0]....
.L_2364:
        /*0220*/ 	.word	0xffffffff


	//   ....[1]....
        /*0224*/ 	.word	0xffffffff


	//   ....[2]....
        /*0228*/ 	.word	0xffffffff


	//   ....[3]....
        /*022c*/ 	.word	0xffffffff


	//   ....[4]....
        /*0230*/ 	.word	0xffffffff


	//   ....[5]....
        /*0234*/ 	.word	0xffffffff


	//   ....[6]....
        /*0238*/ 	.word	0xffffffff


	//   ....[7]....
        /*023c*/ 	.word	0xffffffff


	//   ....[8]....
        /*0240*/ 	.word	0xffffffff


	//   ....[9]....
        /*0244*/ 	.word	0xffffffff


	//----- nvinfo : EIATTR_COOP_GROUP_INSTR_OFFSETS
	.align		4
.L_2365:
        /*0248*/ 	.byte	0x04, 0x28
        /*024a*/ 	.short	(.L_2367 - .L_2366)


	//   ....[0]....
.L_2366:
        /*024c*/ 	.word	0x000028b0


	//   ....[1]....
        /*0250*/ 	.word	0x000028d0


	//   ....[2]....
        /*0254*/ 	.word	0x00002910


	//   ....[3]....
        /*0258*/ 	.word	0x00002940


	//   ....[4]....
        /*025c*/ 	.word	0x00002960


	//   ....[5]....
        /*0260*/ 	.word	0x00002980


	//   ....[6]....
        /*0264*/ 	.word	0x000029a0


	//   ....[7]....
        /*0268*/ 	.word	0x000029c0


	//   ....[8]....
        /*026c*/ 	.word	0x000029e0


	//   ....[9]....
        /*0270*/ 	.word	0x00002a00


	//----- nvinfo : EIATTR_VRC_CTA_INIT_COUNT
	.align		4
.L_2367:
        /*0274*/ 	.byte	0x02, 0x4a
	.zero		1
	.zero		1


	//----- nvinfo : EIATTR_EXIT_INSTR_OFFSETS
	.align		4
        /*0278*/ 	.byte	0x04, 0x1c
        /*027a*/ 	.short	(.L_2369 - .L_2368)


	//   ....[0]....
.L_2368:
        /*027c*/ 	.word	0x000081c0


	//   ....[1]....
        /*0280*/ 	.word	0x00008290


	//----- nvinfo : EIATTR_MAX_THREADS
	.align		4
.L_2369:
        /*0284*/ 	.byte	0x04, 0x05
        /*0286*/ 	.short	(.L_2371 - .L_2370)
.L_2370:
        /*0288*/ 	.word	0x00000100
        /*028c*/ 	.word	0x00000001
        /*0290*/ 	.word	0x00000001


	//----- nvinfo : EIATTR_CRS_STACK_SIZE
	.align		4
.L_2371:
        /*0294*/ 	.byte	0x04, 0x1e
        /*0296*/ 	.short	(.L_2373 - .L_2372)
.L_2372:
        /*0298*/ 	.word	0x00000000


	//----- nvinfo : EIATTR_CBANK_PARAM_SIZE
	.align		4
.L_2373:
        /*029c*/ 	.byte	0x03, 0x19
        /*029e*/ 	.short	0x0128


	//----- nvinfo : EIATTR_PARAM_CBANK
	.align		4
        /*02a0*/ 	.byte	0x04, 0x0a
        /*02a2*/ 	.short	(.L_2375 - .L_2374)
	.align		4
.L_2374:
        /*02a4*/ 	.word	index@(.nv.constant0._ZN10layer_norm13ln_bwd_kernelINS_13Kernel_traitsI13__nv_bfloat16S2_fS2_fjLj8192ELj1ELj1ELj8ELj16ENS_18Kernel_traits_baseILj8192ES2_S2_fS2_fjLj256EEEEELb0ELb1ELb0ELb0EEEvNS_9BwdParamsE)
        /*02a8*/ 	.short	0x0380
        /*02aa*/ 	.short	0x0128


	//----- nvinfo : EIATTR_SW_WAR
	.align		4
.L_2375:
        /*02ac*/ 	.byte	0x04, 0x36
        /*02ae*/ 	.short	(.L_2377 - .L_2376)
.L_2376:
        /*02b0*/ 	.word	0x00000008
.L_2377:


//--------------------- .nv.info._ZN10layer_norm13ln_bwd_kernelINS_13Kernel_traitsI13__nv_bfloat16S2_fS2_fjLj8192ELj1ELj1ELj8ELj16ENS_18Kernel_traits_baseILj8192ES2_S2_fS2_fjLj256EEEEELb0ELb1ELb0ELb1EEEvNS_9BwdParamsE --------------------------
	.section	.nv.info._ZN10layer_norm13ln_bwd_kernelINS_13Kernel_traitsI13__nv_bfloat16S2_fS2_fjLj8192ELj1ELj1ELj8ELj16ENS_18Kernel_traits_baseILj8192ES2_S2_fS2_fjLj256EEEEELb0ELb1ELb0ELb1EEEvNS_9BwdParamsE,"",@"SHT_CUDA_INFO"
	.sectionflags	@""
	.align	4


	//----- nvinfo : EIATTR_CUDA_API_VERSION
	.align		4
        /*0000*/ 	.byte	0x04, 0x37
        /*0002*/ 	.short	(.L_2379 - .L_2378)
.L_2378:
        /*0004*/ 	.word	0x00000082


	//----- nvinfo : EIATTR_KPARAM_INFO
	.align		4
.L_2379:
        /*0008*/ 	.byte	0x04, 0x17
        /*000a*/ 	.short	(.L_2381 - .L_2380)
.L_2380:
        /*000c*/ 	.word	0x00000000
        /*0010*/ 	.short	0x0000
        /*0012*/ 	.short	0x0000
        /*0014*/ 	.byte	0x00, 0xf0, 0xa1, 0x04


	//----- nvinfo : EIATTR_SPARSE_MMA_MASK
	.align		4
.L_2381:
        /*0018*/ 	.byte	0x03, 0x50
        /*001a*/ 	.short	0x0000


	//----- nvinfo : EIATTR_MAXREG_COUNT
	.align		4
        /*001c*/ 	.byte	0x03, 0x1b
        /*001e*/ 	.short	0x00ff


	//----- nvinfo : EIATTR_NUM_BARRIERS
	.align		4
        /*0020*/ 	.byte	0x02, 0x4c
        /*0022*/ 	.byte	0x01
	.zero		1


	//----- nvinfo : EIATTR_ANNOTATIONS
	.align		4
        /*0024*/ 	.byte	0x04, 0x55
        /*0026*/ 	.short	(.L_2383 - .L_2382)


	//   ....[0]....
.L_2382:
        /* <DEDUP_REMOVED lines=19> */


	//----- nvinfo : EIATTR_MERCURY_ISA_VERSION
	.align		4
.L_2383:
        /*0148*/ 	.byte	0x03, 0x5f
        /*014a*/ 	.short	0x0101


	//----- nvinfo : EIATTR_COOP_GROUP_MASK_REGIDS
	.align		4
        /*014c*/ 	.byte	0x04, 0x29
        /*014e*/ 	.short	(.L_2385 - .L_2384)


	//   ....[0]....
.L_2384:
        /*0150*/ 	.word	0xffffffff


	//   ....[1]....
        /*0154*/ 	.word	0xffffffff


	//   ....[2]....
        /*0158*/ 	.word	0xffffffff


	//   ....[3]....
        /*015c*/ 	.word	0xffffffff


	//   ....[4]....
        /*0160*/ 	.word	0xffffffff


	//   ....[5]....
        /*0164*/ 	.word	0xffffffff


	//   ....[6]....
        /*0168*/ 	.word	0xffffffff


	//   ....[7]....
        /*016c*/ 	.word	0xffffffff


	//   ....[8]....
        /*0170*/ 	.word	0xffffffff


	//   ....[9]....
        /*0174*/ 	.word	0xffffffff


	//----- nvinfo : EIATTR_COOP_GROUP_INSTR_OFFSETS
	.align		4
.L_2385:
        /*0178*/ 	.byte	0x04, 0x28
        /*017a*/ 	.short	(.L_2387 - .L_2386)


	//   ....[0]....
.L_2386:
        /*017c*/ 	.word	0x00002270


	//   ....[1]....
        /*0180*/ 	.word	0x00002300


	//   ....[2]....
        /*0184*/ 	.word	0x00002320


	//   ....[3]....
        /*0188*/ 	.word	0x00002340


	//   ....[4]....
        /*018c*/ 	.word	0x00002360


	//   ....[5]....
        /*0190*/ 	.word	0x00002380


	//   ....[6]....
        /*0194*/ 	.word	0x000023a0


	//   ....[7]....
        /*0198*/ 	.word	0x000023c0


	//   ....[8]....
        /*019c*/ 	.word	0x000023f0


	//   ....[9]....
        /*01a0*/ 	.word	0x00002420


	//----- nvinfo : EIATTR_VRC_CTA_INIT_COUNT
	.align		4
.L_2387:
        /*01a4*/ 	.byte	0x02, 0x4a
	.zero		1
	.zero		1


	//----- nvinfo : EIATTR_EXIT_INSTR_OFFSETS
	.align		4
        /*01a8*/ 	.byte	0x04, 0x1c
        /*01aa*/ 	.short	(.L_2389 - .L_2388)


	//   ....[0]....
.L_2388:
        /*01ac*/ 	.word	0x000082f0


	//----- nvinfo : EIATTR_MAX_THREADS
	.align		4
.L_2389:
        /*01b0*/ 	.byte	0x04, 0x05
        /*01b2*/ 	.short	(.L_2391 - .L_2390)
.L_2390:
        /*01b4*/ 	.word	0x00000100
        /*01b8*/ 	.word	0x00000001
        /*01bc*/ 	.word	0x00000001


	//----- nvinfo : EIATTR_CRS_STACK_SIZE
	.align		4
.L_2391:
        /*01c0*/ 	.byte	0x04, 0x1e
        /*01c2*/ 	.short	(.L_2393 - .L_2392)
.L_2392:
        /*01c4*/ 	.word	0x00000000


	//----- nvinfo : EIATTR_CBANK_PARAM_SIZE
	.align		4
.L_2393:
        /*01c8*/ 	.byte	0x03, 0x19
        /*01ca*/ 	.short	0x0128


	//----- nvinfo : EIATTR_PARAM_CBANK
	.align		4
        /*01cc*/ 	.byte	0x04, 0x0a
        /*01ce*/ 	.short	(.L_2395 - .L_2394)
	.align		4
.L_2394:
        /*01d0*/ 	.word	index@(.nv.constant0._ZN10layer_norm13ln_bwd_kernelINS_13Kernel_traitsI13__nv_bfloat16S2_fS2_fjLj8192ELj1ELj1ELj8ELj16ENS_18Kernel_traits_baseILj8192ES2_S2_fS2_fjLj256EEEEELb0ELb1ELb0ELb1EEEvNS_9BwdParamsE)
        /*01d4*/ 	.short	0x0380
        /*01d6*/ 	.short	0x0128


	//----- nvinfo : EIATTR_SW_WAR
	.align		4
.L_2395:
        /*01d8*/ 	.byte	0x04, 0x36
        /*01da*/ 	.short	(.L_2397 - .L_2396)
.L_2396:
        /*01dc*/ 	.word	0x00000008
.L_2397:


//--------------------- .nv.info._ZN10layer_norm13ln_bwd_kernelINS_13Kernel_traitsI13__nv_bfloat16S2_fS2_fjLj8192ELj1ELj1ELj8ELj16ENS_18Kernel_traits_baseILj8192ES2_S2_fS2_fjLj256EEEEELb0ELb1ELb1ELb0EEEvNS_9BwdParamsE --------------------------
	.section	.nv.info._ZN10layer_norm13ln_bwd_kernelINS_13Kernel_traitsI13__nv_bfloat16S2_fS2_fjLj8192ELj1ELj1ELj8ELj16ENS_18Kernel_traits_baseILj8192ES2_S2_fS2_fjLj256EEEEELb0ELb1ELb1ELb0EEEvNS_9BwdParamsE,"",@"SHT_CUDA_INFO"
	.sectionflags	@""
	.align	4


	//----- nvinfo : EIATTR_CUDA_API_VERSION
	.align		4
        /*0000*/ 	.byte	0x04, 0x37
        /*0002*/ 	.short	(.L_2399 - .L_2398)
.L_2398:
        /*0004*/ 	.word	0x00000082


	//----- nvinfo : EIATTR_KPARAM_INFO
	.align		4
.L_2399:
        /*0008*/ 	.byte	0x04, 0x17
        /*000a*/ 	.short	(.L_2401 - .L_2400)
.L_2400:
        /*000c*/ 	.word	0x00000000
        /*0010*/ 	.short	0x0000
        /*0012*/ 	.short	0x0000
        /*0014*/ 	.byte	0x00, 0xf0, 0xa1, 0x04


	//----- nvinfo : EIATTR_SPARSE_MMA_MASK
	.align		4
.L_2401:
        /*0018*/ 	.byte	0x03, 0x50
        /*001a*/ 	.short	0x0000


	//----- nvinfo : EIATTR_MAXREG_COUNT
	.align		4
        /*001c*/ 	.byte	0x03, 0x1b
        /*001e*/ 	.short	0x00ff


	//----- nvinfo : EIATTR_NUM_BARRIERS
	.align		4
        /*0020*/ 	.byte	0x02, 0x4c
        /*0022*/ 	.byte	0x01
	.zero		1


	//----- nvinfo : EIATTR_ANNOTATIONS
	.align		4
        /*0024*/ 	.byte	0x04, 0x55
        /*0026*/ 	.short	(.L_2403 - .L_2402)


	//   ....[0]....
.L_2402:
        /* <DEDUP_REMOVED lines=54> */


	//----- nvinfo : EIATTR_MERCURY_ISA_VERSION
	.align		4
.L_2403:
        /*0378*/ 	.byte	0x03, 0x5f
        /*037a*/ 	.short	0x0101


	//----- nvinfo : EIATTR_COOP_GROUP_MASK_REGIDS
	.align		4
        /*037c*/ 	.byte	0x04, 0x29
        /*037e*/ 	.short	(.L_2405 - .L_2404)


	//   ....[0]....
.L_2404:
        /*0380*/ 	.word	0xffffffff


	//   ....[1]....
        /*0384*/ 	.word	0xffffffff


	//   ....[2]....
        /*0388*/ 	.word	0xffffffff


	//   ....[3]....
        /*038c*/ 	.word	0xffffffff


	//   ....[4]....
        /*0390*/ 	.word	0xffffffff


	//   ....[5]....
        /*0394*/ 	.word	0xffffffff


	//   ....[6]....
        /*0398*/ 	.word	0xffffffff


	//   ....[7]....
        /*039c*/ 	.word	0xffffffff


	//   ....[8]....
        /*03a0*/ 	.word	0xffffffff


	//   ....[9]....
        /*03a4*/ 	.word	0xffffffff


	//----- nvinfo : EIATTR_COOP_GROUP_INSTR_OFFSETS
	.align		4
.L_2405:
        /*03a8*/ 	.byte	0x04, 0x28
        /*03aa*/ 	.short	(.L_2407 - .L_2406)


	//   ....[0]....
.L_2406:
        /*03ac*/ 	.word	0x00002cc0


	//   ....[1]....
        /*03b0*/ 	.word	0x00002ce0


	//   ....[2]....
        /*03b4*/ 	.word	0x00002d20


	//   ....[3]....
        /*03b8*/ 	.word	0x00002d50


	//   ....[4]....
        /*03bc*/ 	.word	0x00002d70


	//   ....[5]....
        /*03c0*/ 	.word	0x00002d90


	//   ....[6]....
        /*03c4*/ 	.word	0x00002db0


	//   ....[7]....
        /*03c8*/ 	.word	0x00002dd0


	//   ....[8]....
        /*03cc*/ 	.word	0x00002df0


	//   ....[9]....
        /*03d0*/ 	.word	0x00002e10


	//----- nvinfo : EIATTR_VRC_CTA_INIT_COUNT
	.align		4
.L_2407:
        /*03d4*/ 	.byte	0x02, 0x4a
	.zero		1
	.zero		1


	//----- nvinfo : EIATTR_EXIT_INSTR_OFFSETS
	.align		4
        /*03d8*/ 	.byte	0x04, 0x1c
        /*03da*/ 	.short	(.L_2409 - .L_2408)


	//   ....[0]....
.L_2408:
        /*03dc*/ 	.word	0x0000ba00


	//   ....[1]....
        /*03e0*/ 	.word	0x0000bad0


	//----- nvinfo : EIATTR_MAX_THREADS
	.align		4
.L_2409:
        /*03e4*/ 	.byte	0x04, 0x05
        /*03e6*/ 	.short	(.L_2411 - .L_2410)
.L_2410:
        /*03e8*/ 	.word	0x00000100
        /*03ec*/ 	.word	0x00000001
        /*03f0*/ 	.word	0x00000001


	//----- nvinfo : EIATTR_CRS_STACK_SIZE
	.align		4
.L_2411:
        /*03f4*/ 	.byte	0x04, 0x1e
        /*03f6*/ 	.short	(.L_2413 - .L_2412)
.L_2412:
        /*03f8*/ 	.word	0x00000000


	//----- nvinfo : EIATTR_CBANK_PARAM_SIZE
	.align		4
.L_2413:
        /*03fc*/ 	.byte	0x03, 0x19
        /*03fe*/ 	.short	0x0128


	//----- nvinfo : EIATTR_PARAM_CBANK
	.align		4
        /*0400*/ 	.byte	0x04, 0x0a
        /*0402*/ 	.short	(.L_2415 - .L_2414)
	.align		4
.L_2414:
        /*0404*/ 	.word	index@(.nv.constant0._ZN10layer_norm13ln_bwd_kernelINS_13Kernel_traitsI13__nv_bfloat16S2_fS2_fjLj8192ELj1ELj1ELj8ELj16ENS_18Kernel_traits_baseILj8192ES2_S2_fS2_fjLj256EEEEELb0ELb1ELb1ELb0EEEvNS_9BwdParamsE)
        /*0408*/ 	.short	0x0380
        /*040a*/ 	.short	0x0128


	//----- nvinfo : EIATTR_SW_WAR
	.align		4
.L_2415:
        /*040c*/ 	.byte	0x04, 0x36
        /*040e*/ 	.short	(.L_2417 - .L_2416)
.L_2416:
        /*0410*/ 	.word	0x00000008
.L_2417:


//--------------------- .nv.info._ZN10layer_norm13ln_bwd_kernelINS_13Kernel_traitsI13__nv_bfloat16S2_fS2_fjLj8192ELj1ELj1ELj8ELj16ENS_18Kernel_traits_baseILj8192ES2_S2_fS2_fjLj256EEEEELb0ELb1ELb1ELb1EEEvNS_9BwdParamsE --------------------------
	.section	.nv.info._ZN10layer_norm13ln_bwd_kernelINS_13Kernel_traitsI13__nv_bfloat16S2_fS2_fjLj8192ELj1ELj1ELj8ELj16ENS_18Kernel_traits_baseILj8192ES2_S2_fS2_fjLj256EEEEELb0ELb1ELb1ELb1EEEvNS_9BwdParamsE,"",@"SHT_CUDA_INFO"
	.sectionflags	@""
	.align	4


	//----- nvinfo : EIATTR_CUDA_API_VERSION
	.align		4
        /*0000*/ 	.byte	0x04, 0x37
        /*0002*/ 	.short	(.L_2419 - .L_2418)
.L_2418:
        /*0004*/ 	.word	0x00000082


	//----- nvinfo : EIATTR_KPARAM_INFO
	.align		4
.L_2419:
        /*0008*/ 	.byte	0x04, 0x17
        /*000a*/ 	.short	(.L_2421 - .L_2420)
.L_2420:
        /*000c*/ 	.word	0x00000000
        /*0010*/ 	.short	0x0000
        /*0012*/ 	.short	0x0000
        /*0014*/ 	.byte	0x00, 0xf0, 0xa1, 0x04


	//----- nvinfo : EIATTR_SPARSE_MMA_MASK
	.align		4
.L_2421:
        /*0018*/ 	.byte	0x03, 0x50
        /*001a*/ 	.short	0x0000


	//----- nvinfo : EIATTR_MAXREG_COUNT
	.align		4
        /*001c*/ 	.byte	0x03, 0x1b
        /*001e*/ 	.short	0x00ff


	//----- nvinfo : EIATTR_NUM_BARRIERS
	.align		4
        /*0020*/ 	.byte	0x02, 0x4c
        /*0022*/ 	.byte	0x01
	.zero		1


	//----- nvinfo : EIATTR_MERCURY_ISA_VERSION
	.align		4
        /*0024*/ 	.byte	0x03, 0x5f
        /*0026*/ 	.short	0x0101


	//----- nvinfo : EIATTR_COOP_GROUP_MASK_REGIDS
	.align		4
        /*0028*/ 	.byte	0x04, 0x29
        /*002a*/ 	.short	(.L_2423 - .L_2422)


	//   ....[0]....
.L_2422:
        /*002c*/ 	.word	0xffffffff


	//   ....[1]....
        /*0030*/ 	.word	0xffffffff


	//   ....[2]....
        /*0034*/ 	.word	0xffffffff


	//   ....[3]....
        /*0038*/ 	.word	0xffffffff


	//   ....[4]....
        /*003c*/ 	.word	0xffffffff


	//   ....[5]....
        /*0040*/ 	.word	0xffffffff


	//   ....[6]....
        /*0044*/ 	.word	0xffffffff


	//   ....[7]....
        /*0048*/ 	.word	0xffffffff


	//   ....[8]....
        /*004c*/ 	.word	0xffffffff


	//   ....[9]....
        /*0050*/ 	.word	0xffffffff


	//----- nvinfo : EIATTR_COOP_GROUP_INSTR_OFFSETS
	.align		4
.L_2423:
        /*0054*/ 	.byte	0x04, 0x28
        /*0056*/ 	.short	(.L_2425 - .L_2424)


	//   ....[0]....
.L_2424:
        /*0058*/ 	.word	0x000020e0


	//   ....[1]....
        /*005c*/ 	.word	0x00002100


	//   ....[2]....
        /*0060*/ 	.word	0x00002140


	//   ....[3]....
        /*0064*/ 	.word	0x00002150


	//   ....[4]....
        /*0068*/ 	.word	0x00002190


	//   ....[5]....
        /*006c*/ 	.word	0x000021a0


	//   ....[6]....
        /*0070*/ 	.word	0x000021d0


	//   ....[7]....
        /*0074*/ 	.word	0x000021e0


	//   ....[8]....
        /*0078*/ 	.word	0x00002210


	//   ....[9]....
        /*007c*/ 	.word	0x00002220


	//----- nvinfo : EIATTR_VRC_CTA_INIT_COUNT
	.align		4
.L_2425:
        /*0080*/ 	.byte	0x02, 0x4a
	.zero		1
	.zero		1


	//----- nvinfo : EIATTR_EXIT_INSTR_OFFSETS
	.align		4
        /*0084*/ 	.byte	0x04, 0x1c
        /*0086*/ 	.short	(.L_2427 - .L_2426)


	//   ....[0]....
.L_2426:
        /*0088*/ 	.word	0x0000acd0


	//----- nvinfo : EIATTR_MAX_THREADS
	.align		4
.L_2427:
        /*008c*/ 	.byte	0x04, 0x05
        /*008e*/ 	.short	(.L_2429 - .L_2428)
.L_2428:
        /*0090*/ 	.word	0x00000100
        /*0094*/ 	.word	0x00000001
        /*0098*/ 	.word	0x00000001


	//----- nvinfo : EIATTR_CRS_STACK_SIZE
	.align		4
.L_2429:
        /*009c*/ 	.byte	0x04, 0x1e
        /*009e*/ 	.short	(.L_2431 - .L_2430)
.L_2430:
        /*00a0*/ 	.word	0x00000000


	//----- nvinfo : EIATTR_CBANK_PARAM_SIZE
	.align		4
.L_2431:
        /*00a4*/ 	.byte	0x03, 0x19
        /*00a6*/ 	.short	0x0128


	//----- nvinfo : EIATTR_PARAM_CBANK
	.align		4
        /*00a8*/ 	.byte	0x04, 0x0a
        /*00aa*/ 	.short	(.L_2433 - .L_2432)
	.align		4
.L_2432:
        /*00ac*/ 	.word	index@(.nv.constant0._ZN10layer_norm13ln_bwd_kernelINS_13Kernel_traitsI13__nv_bfloat16S2_fS2_fjLj8192ELj1ELj1ELj8ELj16ENS_18Kernel_traits_baseILj8192ES2_S2_fS2_fjLj256EEEEELb0ELb1ELb1ELb1EEEvNS_9BwdParamsE)
        /*00b0*/ 	.short	0x0380
        /*00b2*/ 	.short	0x0128


	//----- nvinfo : EIATTR_SW_WAR
	.align		4
.L_2433:
        /*00b4*/ 	.byte	0x04, 0x36
        /*00b6*/ 	.short	(.L_2435 - .L_2434)
.L_2434:
        /*00b8*/ 	.word	0x00000008
.L_2435:


//--------------------- .nv.info._ZN10layer_norm13ln_bwd_kernelINS_13Kernel_traitsI13__nv_bfloat16S2_fS2_fjLj8192ELj1ELj1ELj8ELj16ENS_18Kernel_traits_baseILj8192ES2_S2_fS2_fjLj256EEEEELb1ELb0ELb0ELb0EEEvNS_9BwdParamsE --------------------------
	.section	.nv.info._ZN10layer_norm13ln_bwd_kernelINS_13Kernel_traitsI13__nv_bfloat16S2_fS2_fjLj8192ELj1ELj1ELj8ELj16ENS_18Kernel_traits_baseILj8192ES2_S2_fS2_fjLj256EEEEELb1ELb0ELb0ELb0EEEvNS_9BwdParamsE,"",@"SHT_CUDA_INFO"
	.sectionflags	@""
	.align	4


	//----- nvinfo : EIATTR_CUDA_API_VERSION
	.align		4
        /*0000*/ 	.byte	0x04, 0x37
        /*0002*/ 	.short	(.L_2437 - .L_2436)
.L_2436:
        /*0004*/ 	.word	0x00000082


	//----- nvinfo : EIATTR_KPARAM_INFO
	.align		4
.L_2437:
        /*0008*/ 	.byte	0x04, 0x17
        /*000a*/ 	.short	(.L_2439 - .L_2438)
.L_2438:
        /*000c*/ 	.word	0x00000000
        /*0010*/ 	.short	0x0000
        /*0012*/ 	.short	0x0000
        /*0014*/ 	.byte	0x00, 0xf0, 0xa1, 0x04


	//----- nvinfo : EIATTR_SPARSE_MMA_MASK
	.align		4
.L_2439:
        /*0018*/ 	.byte	0x03, 0x50
        /*001a*/ 	.short	0x0000


	//----- nvinfo : EIATTR_MAXREG_COUNT
	.align		4
        /*001c*/ 	.byte	0x03, 0x1b
        /*001e*/ 	.short	0x00ff


	//----- nvinfo : EIATTR_NUM_BARRIERS
	.align		4
        /*0020*/ 	.byte	0x02, 0x4c
        /*0022*/ 	.byte	0x01
	.zero		1


	//----- nvinfo : EIATTR_MERCURY_ISA_VERSION
	.align		4
        /*0024*/ 	.byte	0x03, 0x5f
        /*0026*/ 	.short	0x0101


	//----- nvinfo : EIATTR_COOP_GROUP_MASK_REGIDS
	.align		4
        /*0028*/ 	.byte	0x04, 0x29
        /*002a*/ 	.short	(.L_2441 - .L_2440)


	//   ....[0]....
.L_2440:
        /*002c*/ 	.word	0xffffffff


	//   ....[1]....
        /*0030*/ 	.word	0xffffffff


	//   ....[2]....
        /*0034*/ 	.word	0xffffffff


	//   ....[3]....
        /*0038*/ 	.word	0xffffffff


	//   ....[4]....
        /*003c*/ 	.word	0xffffffff


	//   ....[5]....
        /*0040*/ 	.word	0xffffffff


	//   ....[6]....
        /*0044*/ 	.word	0xffffffff


	//   ....[7]....
        /*0048*/ 	.word	0xffffffff


	//   ....[8]....
        /*004c*/ 	.word	0xffffffff


	//   ....[9]....
        /*0050*/ 	.word	0xffffffff


	//----- nvinfo : EIATTR_COOP_GROUP_INSTR_OFFSETS
	.align		4
.L_2441:
        /*0054*/ 	.byte	0x04, 0x28
        /*0056*/ 	.short	(.L_2443 - .L_2442)


	//   ....[0]....
.L_2442:
        /*0058*/ 	.word	0x00002130


	//   ....[1]....
        /*005c*/ 	.word	0x00002160


	//   ....[2]....
        /*0060*/ 	.word	0x000021e0


	//   ....[3]....
        /*0064*/ 	.word	0x00002200


	//   ....[4]....
        /*0068*/ 	.word	0x00002230


	//   ....[5]....
        /*006c*/ 	.word	0x00002240


	//   ....[6]....
        /*0070*/ 	.word	0x00002270


	//   ....[7]....
        /*0074*/ 	.word	0x00002280


	//   ....[8]....
        /*0078*/ 	.word	0x000022b0


	//   ....[9]....
        /*007c*/ 	.word	0x000022c0


	//----- nvinfo : EIATTR_VRC_CTA_INIT_COUNT
	.align		4
.L_2443:
        /*0080*/ 	.byte	0x02, 0x4a
	.zero		1
	.zero		1


	//----- nvinfo : EIATTR_EXIT_INSTR_OFFSETS
	.align		4
        /*0084*/ 	.byte	0x04, 0x1c
        /*0086*/ 	.short	(.L_2445 - .L_2444)


	//   ....[0]....
.L_2444:
        /*0088*/ 	.word	0x00006c10


	//   ....[1]....
        /*008c*/ 	.word	0x00006cb0


	//----- nvinfo : EIATTR_MAX_THREADS
	.align		4
.L_2445:
        /*0090*/ 	.byte	0x04, 0x05
        /*0092*/ 	.short	(.L_2447 - .L_2446)
.L_2446:
        /*0094*/ 	.word	0x00000100
        /*0098*/ 	.word	0x00000001
        /*009c*/ 	.word	0x00000001


	//----- nvinfo : EIATTR_CRS_STACK_SIZE
	.align		4
.L_2447:
        /*00a0*/ 	.byte	0x04, 0x1e
        /*00a2*/ 	.short	(.L_2449 - .L_2448)
.L_2448:
        /*00a4*/ 	.word	0x00000000


	//----- nvinfo : EIATTR_CBANK_PARAM_SIZE
	.align		4
.L_2449:
        /*00a8*/ 	.byte	0x03, 0x19
        /*00aa*/ 	.short	0x0128


	//----- nvinfo : EIATTR_PARAM_CBANK
	.align		4
        /*00ac*/ 	.byte	0x04, 0x0a
        /*00ae*/ 	.short	(.L_2451 - .L_2450)
	.align		4
.L_2450:
        /*00b0*/ 	.word	index@(.nv.constant0._ZN10layer_norm13ln_bwd_kernelINS_13Kernel_traitsI13__nv_bfloat16S2_fS2_fjLj8192ELj1ELj1ELj8ELj16ENS_18Kernel_traits_baseILj8192ES2_S2_fS2_fjLj256EEEEELb1ELb0ELb0ELb0EEEvNS_9BwdParamsE)
        /*00b4*/ 	.short	0x0380
        /*00b6*/ 	.short	0x0128


	//----- nvinfo : EIATTR_SW_WAR
	.align		4
.L_2451:
        /*00b8*/ 	.byte	0x04, 0x36
        /*00ba*/ 	.short	(.L_2453 - .L_2452)
.L_2452:
        /*00bc*/ 	.word	0x00000008
.L_2453:


//--------------------- .nv.info._ZN10layer_norm13ln_bwd_kernelINS_13Kernel_traitsI13__nv_bfloat16S2_fS2_fjLj8192ELj1ELj1ELj8ELj16ENS_18Kernel_traits_baseILj8192ES2_S2_fS2_fjLj256EEEEELb1ELb0ELb0ELb1EEEvNS_9BwdParamsE --------------------------
	.section	.nv.info._ZN10layer_norm13ln_bwd_kernelINS_13Kernel_traitsI13__nv_bfloat16S2_fS2_fjLj8192ELj1ELj1ELj8ELj16ENS_18Kernel_traits_baseILj8192ES2_S2_fS2_fjLj256EEEEELb1ELb0ELb0ELb1EEEvNS_9BwdParamsE,"",@"SHT_CUDA_INFO"
	.sectionflags	@""
	.align	4


	//----- nvinfo : EIATTR_CUDA_API_VERSION
	.align		4
        /*0000*/ 	.byte	0x04, 0x37
        /*0002*/ 	.short	(.L_2455 - .L_2454)
.L_2454:
        /*0004*/ 	.word	0x00000082


	//----- nvinfo : EIATTR_KPARAM_INFO
	.align		4
.L_2455:
        /*0008*/ 	.byte	0x04, 0x17
        /*000a*/ 	.short	(.L_2457 - .L_2456)
.L_2456:
        /*000c*/ 	.word	0x00000000
        /*0010*/ 	.short	0x0000
        /*0012*/ 	.short	0x0000
        /*0014*/ 	.byte	0x00, 0xf0, 0xa1, 0x04


	//----- nvinfo : EIATTR_SPARSE_MMA_MASK
	.align		4
.L_2457:
        /*0018*/ 	.byte	0x03, 0x50
        /*001a*/ 	.short	0x0000


	//----- nvinfo : EIATTR_MAXREG_COUNT
	.align		4
        /*001c*/ 	.byte	0x03, 0x1b
        /*001e*/ 	.short	0x00ff


	//----- nvinfo : EIATTR_NUM_BARRIERS
	.align		4
        /*0020*/ 	.byte	0x02, 0x4c
        /*0022*/ 	.byte	0x01
	.zero		1


	//----- nvinfo : EIATTR_ANNOTATIONS
	.align		4
        /*0024*/ 	.byte	0x04, 0x55
        /*0026*/ 	.short	(.L_2459 - .L_2458)


	//   ....[0]....
.L_2458:
        /*0028*/ 	.word	0x00000001
        /*002c*/ 	.byte	0xb0, 0x05, 0x00, 0x00, 0x01, 0x00, 0x00, 0x00, 0xe0, 0x08, 0x00, 0x00


	//----- nvinfo : EIATTR_MERCURY_ISA_VERSION
	.align		4
.L_2459:
        /*0038*/ 	.byte	0x03, 0x5f
        /*003a*/ 	.short	0x0101


	//----- nvinfo : EIATTR_COOP_GROUP_MASK_REGIDS
	.align		4
        /*003c*/ 	.byte	0x04, 0x29
        /*003e*/ 	.short	(.L_2461 - .L_2460)


	//   ....[0]....
.L_2460:
        /*0040*/ 	.word	0xffffffff


	//   ....[1]....
        /*0044*/ 	.word	0xffffffff


	//   ....[2]....
        /*0048*/ 	.word	0xffffffff


	//   ....[3]....
        /*004c*/ 	.word	0xffffffff


	//   ....[4]....
        /*0050*/ 	.word	0xffffffff


	//   ....[5]....
        /*0054*/ 	.word	0xffffffff


	//   ....[6]....
        /*0058*/ 	.word	0xffffffff


	//   ....[7]....
        /*005c*/ 	.word	0xffffffff


	//   ....[8]....
        /*0060*/ 	.word	0xffffffff


	//   ....[9]....
        /*0064*/ 	.word	0xffffffff


	//----- nvinfo : EIATTR_COOP_GROUP_INSTR_OFFSETS
	.align		4
.L_2461:
        /*0068*/ 	.byte	0x04, 0x28
        /*006a*/ 	.short	(.L_2463 - .L_2462)


	//   ....[0]....
.L_2462:
        /*006c*/ 	.word	0x00001820


	//   ....[1]....
        /*0070*/ 	.word	0x00001830


	//   ....[2]....
        /*0074*/ 	.word	0x00001860


	//   ....[3]....
        /*0078*/ 	.word	0x00001870


	//   ....[4]....
        /*007c*/ 	.word	0x000018a0


	//   ....[5]....
        /*0080*/ 	.word	0x000018b0


	//   ....[6]....
        /*0084*/ 	.word	0x00001900


	//   ....[7]....
        /*0088*/ 	.word	0x00001910


	//   ....[8]....
        /*008c*/ 	.word	0x00001970


	//   ....[9]....
        /*0090*/ 	.word	0x00001990


	//----- nvinfo : EIATTR_VRC_CTA_INIT_COUNT
	.align		4
.L_2463:
        /*0094*/ 	.byte	0x02, 0x4a
	.zero		1
	.zero		1


	//----- nvinfo : EIATTR_EXIT_INSTR_OFFSETS
	.align		4
        /*0098*/ 	.byte	0x04, 0x1c
        /*009a*/ 	.short	(.L_2465 - .L_2464)


	//   ....[0]....
.L_2464:
        /*009c*/ 	.word	0x00006980


	//----- nvinfo : EIATTR_MAX_THREADS
	.align		4
.L_2465:
        /*00a0*/ 	.byte	0x04, 0x05
        /*00a2*/ 	.short	(.L_2467 - .L_2466)
.L_2466:
        /*00a4*/ 	.word	0x00000100
        /*00a8*/ 	.word	0x00000001
        /*00ac*/ 	.word	0x00000001


	//----- nvinfo : EIATTR_CBANK_PARAM_SIZE
	.align		4
.L_2467:
        /*00b0*/ 	.byte	0x03, 0x19
        /*00b2*/ 	.short	0x0128


	//----- nvinfo : EIATTR_PARAM_CBANK
	.align		4
        /*00b4*/ 	.byte	0x04, 0x0a
        /*00b6*/ 	.short	(.L_2469 - .L_2468)
	.align		4
.L_2468:
        /*00b8*/ 	.word	index@(.nv.constant0._ZN10layer_norm13ln_bwd_kernelINS_13Kernel_traitsI13__nv_bfloat16S2_fS2_fjLj8192ELj1ELj1ELj8ELj16ENS_18Kernel_traits_baseILj8192ES2_S2_fS2_fjLj256EEEEELb1ELb0ELb0ELb1EEEvNS_9BwdParamsE)
        /*00bc*/ 	.short	0x0380
        /*00be*/ 	.short	0x0128


	//----- nvinfo : EIATTR_SW_WAR
	.align		4
.L_2469:
        /*00c0*/ 	.byte	0x04, 0x36
        /*00c2*/ 	.short	(.L_2471 - .L_2470)
.L_2470:
        /*00c4*/ 	.word	0x00000008
.L_2471:


//--------------------- .nv.info._ZN10layer_norm22ln_bwd_finalize_kernelINS_22Kernel_traits_finalizeILj8192E13__nv_bfloat16S2_fS2_fjLb0ELj1024ELj4ENS_18Kernel_traits_baseILj8192ES2_S2_fS2_fjLj1024EEEEELb0ELb0EEEvNS_9BwdParamsE --------------------------
	.section	.nv.info._ZN10layer_norm22ln_bwd_finalize_kernelINS_22Kernel_traits_finalizeILj8192E13__nv_bfloat16S2_fS2_fjLb0ELj1024ELj4ENS_18Kernel_traits_baseILj8192ES2_S2_fS2_fjLj1024EEEEELb0ELb0EEEvNS_9BwdParamsE,"",@"SHT_CUDA_INFO"
	.sectionflags	@""
	.align	4


	//----- nvinfo : EIATTR_CUDA_API_VERSION
	.align		4
        /*0000*/ 	.byte	0x04, 0x37
        /*0002*/ 	.short	(.L_2473 - .L_2472)
.L_2472:
        /*0004*/ 	.word	0x00000082


	//----- nvinfo : EIATTR_KPARAM_INFO
	.align		4
.L_2473:
        /*0008*/ 	.byte	0x04, 0x17
        /*000a*/ 	.short	(.L_2475 - .L_2474)
.L_2474:
        /*000c*/ 	.word	0x00000000
        /*0010*/ 	.short	0x0000
        /*0012*/ 	.short	0x0000
        /*0014*/ 	.byte	0x00, 0xf0, 0xa1, 0x04


	//----- nvinfo : EIATTR_SPARSE_MMA_MASK
	.align		4
.L_2475:
        /*0018*/ 	.byte	0x03, 0x50
        /*001a*/ 	.short	0x0000


	//----- nvinfo : EIATTR_MAXREG_COUNT
	.align		4
        /*001c*/ 	.byte	0x03, 0x1b
        /*001e*/ 	.short	0x0040


	//----- nvinfo : EIATTR_NUM_BARRIERS
	.align		4
        /*0020*/ 	.byte	0x02, 0x4c
        /*0022*/ 	.byte	0x01
	.zero		1


	//----- nvinfo : EIATTR_MERCURY_ISA_VERSION
	.align		4
        /*0024*/ 	.byte	0x03, 0x5f
        /*0026*/ 	.short	0x0101


	//----- nvinfo : EIATTR_COOP_GROUP_MASK_REGIDS
	.align		4
        /*0028*/ 	.byte	0x04, 0x29
        /*002a*/ 	.short	(.L_2477 - .L_2476)


	//   ....[0]....
.L_2476:
        /*002c*/ 	.word	0xffffffff


	//   ....[1]....
        /*0030*/ 	.word	0xffffffff


	//   ....[2]....
        /*0034*/ 	.word	0xffffffff


	//   ....[3]....
        /*0038*/ 	.word	0xffffffff


	//   ....[4]....
        /*003c*/ 	.word	0xffffffff


	//   ....[5]....
        /*0040*/ 	.word	0xffffffff


	//   ....[6]....
        /*0044*/ 	.word	0xffffffff


	//   ....[7]....
        /*0048*/ 	.word	0xffffffff


	//   ....[8]....
        /*004c*/ 	.word	0xffffffff


	//   ....[9]....
        /*0050*/ 	.word	0xffffffff


	//----- nvinfo : EIATTR_COOP_GROUP_INSTR_OFFSETS
	.align		4
.L_2477:
        /*0054*/ 	.byte	0x04, 0x28
        /*0056*/ 	.short	(.L_2479 - .L_2478)


	//   ....[0]....
.L_2478:
        /*0058*/ 	.word	0x000015e0


	//   ....[1]....
        /*005c*/ 	.word	0x000015f0


	//   ....[2]....
        /*0060*/ 	.word	0x00001620


	//   ....[3]....
        /*0064*/ 	.word	0x00001630


	//   ....[4]....
        /*0068*/ 	.word	0x00001660


	//   ....[5]....
        /*006c*/ 	.word	0x00001670


	//   ....[6]....
        /*0070*/ 	.word	0x000016b0


	//   ....[7]....
        /*0074*/ 	.word	0x000016e0


	//   ....[8]....
        /*0078*/ 	.word	0x00001710


	//   ....[9]....
        /*007c*/ 	.word	0x00001720


	//----- nvinfo : EIATTR_VRC_CTA_INIT_COUNT
	.align		4
.L_2479:
        /*0080*/ 	.byte	0x02, 0x4a
	.zero		1
	.zero		1


	//----- nvinfo : EIATTR_EXIT_INSTR_OFFSETS
	.align		4
        /*0084*/ 	.byte	0x04, 0x1c
        /*0086*/ 	.short	(.L_2481 - .L_2480)


	//   ....[0]....
.L_2480:
        /*0088*/ 	.word	0x00000060


	//   ....[1]....
        /*008c*/ 	.word	0x00001780


	//   ....[2]....
        /*0090*/ 	.word	0x000017b0


	//   ....[3]....
        /*0094*/ 	.word	0x00001870


	//----- nvinfo : EIATTR_MAX_THREADS
	.align		4
.L_2481:
        /*0098*/ 	.byte	0x04, 0x05
        /*009a*/ 	.short	(.L_2483 - .L_2482)
.L_2482:
        /*009c*/ 	.word	0x00000400
        /*00a0*/ 	.word	0x00000001
        /*00a4*/ 	.word	0x00000001


	//----- nvinfo : EIATTR_CRS_STACK_SIZE
	.align		4
.L_2483:
        /*00a8*/ 	.byte	0x04, 0x1e
        /*00aa*/ 	.short	(.L_2485 - .L_2484)
.L_2484:
        /*00ac*/ 	.word	0x00000000


	//----- nvinfo : EIATTR_CBANK_PARAM_SIZE
	.align		4
.L_2485:
        /*00b0*/ 	.byte	0x03, 0x19
        /*00b2*/ 	.short	0x0128


	//----- nvinfo : EIATTR_PARAM_CBANK
	.align		4
        /*00b4*/ 	.byte	0x04, 0x0a
        /*00b6*/ 	.short	(.L_2487 - .L_2486)
	.align		4
.L_2486:
        /*00b8*/ 	.word	index@(.nv.constant0._ZN10layer_norm22ln_bwd_finalize_kernelINS_22Kernel_traits_finalizeILj8192E13__nv_bfloat16S2_fS2_fjLb0ELj1024ELj4ENS_18Kernel_traits_baseILj8192ES2_S2_fS2_fjLj1024EEEEELb0ELb0EEEvNS_9BwdParamsE)
        /*00bc*/ 	.short	0x0380
        /*00be*/ 	.short	0x0128


	//----- nvinfo : EIATTR_SW_WAR
	.align		4
.L_2487:
        /*00c0*/ 	.byte	0x04, 0x36
        /*00c2*/ 	.short	(.L_2489 - .L_2488)
.L_2488:
        /*00c4*/ 	.word	0x00000008
.L_2489:


//--------------------- .nv.info._ZN10layer_norm13ln_bwd_kernelINS_13Kernel_traitsI13__nv_bfloat16S2_fS2_fjLj8192ELj1ELj1ELj8ELj16ENS_18Kernel_traits_baseILj8192ES2_S2_fS2_fjLj256EEEEELb1ELb0ELb1ELb0EEEvNS_9BwdParamsE --------------------------
	.section	.nv.info._ZN10layer_norm13ln_bwd_kernelINS_13Kernel_traitsI13__nv_bfloat16S2_fS2_fjLj8192ELj1ELj1ELj8ELj16ENS_18Kernel_traits_baseILj8192ES2_S2_fS2_fjLj256EEEEELb1ELb0ELb1ELb0EEEvNS_9BwdParamsE,"",@"SHT_CUDA_INFO"
	.sectionflags	@""
	.align	4


	//----- nvinfo : EIATTR_CUDA_API_VERSION
	.align		4
        /*0000*/ 	.byte	0x04, 0x37
        /*0002*/ 	.short	(.L_2491 - .L_2490)
.L_2490:
        /*0004*/ 	.word	0x00000082


	//----- nvinfo : EIATTR_KPARAM_INFO
	.align		4
.L_2491:
        /*0008*/ 	.byte	0x04, 0x17
        /*000a*/ 	.short	(.L_2493 - .L_2492)
.L_2492:
        /*000c*/ 	.word	0x00000000
        /*0010*/ 	.short	0x0000
        /*0012*/ 	.short	0x0000
        /*0014*/ 	.byte	0x00, 0xf0, 0xa1, 0x04


	//----- nvinfo : EIATTR_SPARSE_MMA_MASK
	.align		4
.L_2493:
        /*0018*/ 	.byte	0x03, 0x50
        /*001a*/ 	.short	0x0000


	//----- nvinfo : EIATTR_MAXREG_COUNT
	.align		4
        /*001c*/ 	.byte	0x03, 0x1b
        /*001e*/ 	.short	0x00ff


	//----- nvinfo : EIATTR_NUM_BARRIERS
	.align		4
        /*0020*/ 	.byte	0x02, 0x4c
        /*0022*/ 	.byte	0x01
	.zero		1


	//----- nvinfo : EIATTR_MERCURY_ISA_VERSION
	.align		4
        /*0024*/ 	.byte	0x03, 0x5f
        /*0026*/ 	.short	0x0101


	//----- nvinfo : EIATTR_COOP_GROUP_MASK_REGIDS
	.align		4
        /*0028*/ 	.byte	0x04, 0x29
        /*002a*/ 	.short	(.L_2495 - .L_2494)


	//   ....[0]....
.L_2494:
        /*002c*/ 	.word	0xffffffff


	//   ....[1]....
        /*0030*/ 	.word	0xffffffff


	//   ....[2]....
        /*0034*/ 	.word	0xffffffff


	//   ....[3]....
        /*0038*/ 	.word	0xffffffff


	//   ....[4]....
        /*003c*/ 	.word	0xffffffff


	//   ....[5]....
        /*0040*/ 	.word	0xffffffff


	//   ....[6]....
        /*0044*/ 	.word	0xffffffff


	//   ....[7]....
        /*0048*/ 	.word	0xffffffff


	//   ....[8]....
        /*004c*/ 	.word	0xffffffff


	//   ....[9]....
        /*0050*/ 	.word	0xffffffff


	//----- nvinfo : EIATTR_COOP_GROUP_INSTR_OFFSETS
	.align		4
.L_2495:
        /*0054*/ 	.byte	0x04, 0x28
        /*0056*/ 	.short	(.L_2497 - .L_2496)


	//   ....[0]....
.L_2496:
        /*0058*/ 	.word	0x00002760


	//   ....[1]....
        /*005c*/ 	.word	0x00002790


	//   ....[2]....
        /*0060*/ 	.word	0x000027c0


	//   ....[3]....
        /*0064*/ 	.word	0x000027d0


	//   ....[4]....
        /*0068*/ 	.word	0x00002800


	//   ....[5]....
        /*006c*/ 	.word	0x00002810


	//   ....[6]....
        /*0070*/ 	.word	0x00002840


	//   ....[7]....
        /*0074*/ 	.word	0x00002850


	//   ....[8]....
        /*0078*/ 	.word	0x00002880


	//   ....[9]....
        /*007c*/ 	.word	0x00002890


	//----- nvinfo : EIATTR_VRC_CTA_INIT_COUNT
	.align		4
.L_2497:
        /*0080*/ 	.byte	0x02, 0x4a
	.zero		1
	.zero		1


	//----- nvinfo : EIATTR_EXIT_INSTR_OFFSETS
	.align		4
        /*0084*/ 	.byte	0x04, 0x1c
        /*0086*/ 	.short	(.L_2499 - .L_2498)


	//   ....[0]....
.L_2498:
        /*0088*/ 	.word	0x00009170


	//   ....[1]....
        /*008c*/ 	.word	0x00009210


	//----- nvinfo : EIATTR_MAX_THREADS
	.align		4
.L_2499:
        /*0090*/ 	.byte	0x04, 0x05
        /*0092*/ 	.short	(.L_2501 - .L_2500)
.L_2500:
        /*0094*/ 	.word	0x00000100
        /*0098*/ 	.word	0x00000001
        /*009c*/ 	.word	0x00000001


	//----- nvinfo : EIATTR_CRS_STACK_SIZE
	.align		4
.L_2501:
        /*00a0*/ 	.byte	0x04, 0x1e
        /*00a2*/ 	.short	(.L_2503 - .L_2502)
.L_2502:
        /*00a4*/ 	.word	0x00000000


	//----- nvinfo : EIATTR_CBANK_PARAM_SIZE
	.align		4
.L_2503:
        /*00a8*/ 	.byte	0x03, 0x19
        /*00aa*/ 	.short	0x0128


	//----- nvinfo : EIATTR_PARAM_CBANK
	.align		4
        /*00ac*/ 	.byte	0x04, 0x0a
        /*00ae*/ 	.short	(.L_2505 - .L_2504)
	.align		4
.L_2504:
        /*00b0*/ 	.word	index@(.nv.constant0._ZN10layer_norm13ln_bwd_kernelINS_13Kernel_traitsI13__nv_bfloat16S2_fS2_fjLj8192ELj1ELj1ELj8ELj16ENS_18Kernel_traits_baseILj8192ES2_S2_fS2_fjLj256EEEEELb1ELb0ELb1ELb0EEEvNS_9BwdParamsE)
        /*00b4*/ 	.short	0x0380
        /*00b6*/ 	.short	0x0128


	//----- nvinfo : EIATTR_SW_WAR
	.align		4
.L_2505:
        /*00b8*/ 	.byte	0x04, 0x36
        /*00ba*/ 	.short	(.L_2507 - .L_2506)
.L_2506:
        /*00bc*/ 	.word	0x00000008
.L_2507:


//--------------------- .nv.info._ZN10layer_norm22ln_bwd_finalize_kernelINS_22Kernel_traits_finalizeILj8192E13__nv_bfloat16S2_fS2_fjLb0ELj1024ELj4ENS_18Kernel_traits_baseILj8192ES2_S2_fS2_fjLj1024EEEEELb0ELb1EEEvNS_9BwdParamsE --------------------------
	.section	.nv.info._ZN10layer_norm22ln_bwd_finalize_kernelINS_22Kernel_traits_finalizeILj8192E13__nv_bfloat16S2_fS2_fjLb0ELj1024ELj4ENS_18Kernel_traits_baseILj8192ES2_S2_fS2_fjLj1024EEEEELb0ELb1EEEvNS_9BwdParamsE,"",@"SHT_CUDA_INFO"
	.sectionflags	@""
	.align	4


	//----- nvinfo : EIATTR_CUDA_API_VERSION
	.align		4
        /*0000*/ 	.byte	0x04, 0x37
        /*0002*/ 	.short	(.L_2509 - .L_2508)
.L_2508:
        /*0004*/ 	.word	0x00000082


	//----- nvinfo : EIATTR_KPARAM_INFO
	.align		4
.L_2509:
        /*0008*/ 	.byte	0x04, 0x17
        /*000a*/ 	.short	(.L_2511 - .L_2510)
.L_2510:
        /*000c*/ 	.word	0x00000000
        /*0010*/ 	.short	0x0000
        /*0012*/ 	.short	0x0000
        /*0014*/ 	.byte	0x00, 0xf0, 0xa1, 0x04


	//----- nvinfo : EIATTR_SPARSE_MMA_MASK
	.align		4
.L_2511:
        /*0018*/ 	.byte	0x03, 0x50
        /*001a*/ 	.short	0x0000


	//----- nvinfo : EIATTR_MAXREG_COUNT
	.align		4
        /*001c*/ 	.byte	0x03, 0x1b
        /*001e*/ 	.short	0x0040


	//----- nvinfo : EIATTR_NUM_BARRIERS
	.align		4
        /*0020*/ 	.byte	0x02, 0x4c
        /*0022*/ 	.byte	0x01
	.zero		1


	//----- nvinfo : EIATTR_MERCURY_ISA_VERSION
	.align		4
        /*0024*/ 	.byte	0x03, 0x5f
        /*0026*/ 	.short	0x0101


	//----- nvinfo : EIATTR_COOP_GROUP_MASK_REGIDS
	.align		4
        /*0028*/ 	.byte	0x04, 0x29
        /*002a*/ 	.short	(.L_2513 - .L_2512)


	//   ....[0]....
.L_2512:
        /*002c*/ 	.word	0xffffffff


	//   ....[1]....
        /*0030*/ 	.word	0xffffffff


	//   ....[2]....
        /*0034*/ 	.word	0xffffffff


	//   ....[3]....
        /*0038*/ 	.word	0xffffffff


	//   ....[4]....
        /*003c*/ 	.word	0xffffffff


	//   ....[5]....
        /*0040*/ 	.word	0xffffffff


	//   ....[6]....
        /*0044*/ 	.word	0xffffffff


	//   ....[7]....
        /*0048*/ 	.word	0xffffffff


	//   ....[8]....
        /*004c*/ 	.word	0xffffffff


	//   ....[9]....
        /*0050*/ 	.word	0xffffffff


	//----- nvinfo : EIATTR_COOP_GROUP_INSTR_OFFSETS
	.align		4
.L_2513:
        /*0054*/ 	.byte	0x04, 0x28
        /*0056*/ 	.short	(.L_2515 - .L_2514)


	//   ....[0]....
.L_2514:
        /*0058*/ 	.word	0x00001630


	//   ....[1]....
        /*005c*/ 	.word	0x00001640


	//   ....[2]....
        /*0060*/ 	.word	0x00001670


	//   ....[3]....
        /*0064*/ 	.word	0x00001680


	//   ....[4]....
        /*0068*/ 	.word	0x000016b0


	//   ....[5]....
        /*006c*/ 	.word	0x000016d0


	//   ....[6]....
        /*0070*/ 	.word	0x00001700


	//   ....[7]....
        /*0074*/ 	.word	0x00001710


	//   ....[8]....
        /*0078*/ 	.word	0x00001740


	//   ....[9]....
        /*007c*/ 	.word	0x00001750


	//----- nvinfo : EIATTR_VRC_CTA_INIT_COUNT
	.align		4
.L_2515:
        /*0080*/ 	.byte	0x02, 0x4a
	.zero		1
	.zero		1


	//----- nvinfo : EIATTR_EXIT_INSTR_OFFSETS
	.align		4
        /*0084*/ 	.byte	0x04, 0x1c
        /*0086*/ 	.short	(.L_2517 - .L_2516)


	//   ....[0]....
.L_2516:
        /*0088*/ 	.word	0x00000070


	//   ....[1]....
        /*008c*/ 	.word	0x000017b0


	//   ....[2]....
        /*0090*/ 	.word	0x00001880


	//----- nvinfo : EIATTR_MAX_THREADS
	.align		4
.L_2517:
        /*0094*/ 	.byte	0x04, 0x05
        /*0096*/ 	.short	(.L_2519 - .L_2518)
.L_2518:
        /*0098*/ 	.word	0x00000400
        /*009c*/ 	.word	0x00000001
        /*00a0*/ 	.word	0x00000001


	//----- nvinfo : EIATTR_CRS_STACK_SIZE
	.align		4
.L_2519:
        /*00a4*/ 	.byte	0x04, 0x1e
        /*00a6*/ 	.short	(.L_2521 - .L_2520)
.L_2520:
        /*00a8*/ 	.word	0x00000000


	//----- nvinfo : EIATTR_CBANK_PARAM_SIZE
	.align		4
.L_2521:
        /*00ac*/ 	.byte	0x03, 0x19
        /*00ae*/ 	.short	0x0128


	//----- nvinfo : EIATTR_PARAM_CBANK
	.align		4
        /*00b0*/ 	.byte	0x04, 0x0a
        /*00b2*/ 	.short	(.L_2523 - .L_2522)
	.align		4
.L_2522:
        /*00b4*/ 	.word	index@(.nv.constant0._ZN10layer_norm22ln_bwd_finalize_kernelINS_22Kernel_traits_finalizeILj8192E13__nv_bfloat16S2_fS2_fjLb0ELj1024ELj4ENS_18Kernel_traits_baseILj8192ES2_S2_fS2_fjLj1024EEEEELb0ELb1EEEvNS_9BwdParamsE)
        /*00b8*/ 	.short	0x0380
        /*00ba*/ 	.short	0x0128


	//----- nvinfo : EIATTR_SW_WAR
	.align		4
.L_2523:
        /*00bc*/ 	.byte	0x04, 0x36
        /*00be*/ 	.short	(.L_2525 - .L_2524)
.L_2524:
        /*00c0*/ 	.word	0x00000008
.L_2525:


//--------------------- .nv.info._ZN10layer_norm13ln_bwd_kernelINS_13Kernel_traitsI13__nv_bfloat16S2_fS2_fjLj8192ELj1ELj1ELj8ELj16ENS_18Kernel_traits_baseILj8192ES2_S2_fS2_fjLj256EEEEELb1ELb0ELb1ELb1EEEvNS_9BwdParamsE --------------------------
	.section	.nv.info._ZN10layer_norm13ln_bwd_kernelINS_13Kernel_traitsI13__nv_bfloat16S2_fS2_fjLj8192ELj1ELj1ELj8ELj16ENS_18Kernel_traits_baseILj8192ES2_S2_fS2_fjLj256EEEEELb1ELb0ELb1ELb1EEEvNS_9BwdParamsE,"",@"SHT_CUDA_INFO"
	.sectionflags	@""
	.align	4


	//----- nvinfo : EIATTR_CUDA_API_VERSION
	.align		4
        /*0000*/ 	.byte	0x04, 0x37
        /*0002*/ 	.short	(.L_2527 - .L_2526)
.L_2526:
        /*0004*/ 	.word	0x00000082


	//----- nvinfo : EIATTR_KPARAM_INFO
	.align		4
.L_2527:
        /*0008*/ 	.byte	0x04, 0x17
        /*000a*/ 	.short	(.L_2529 - .L_2528)
.L_2528:
        /*000c*/ 	.word	0x00000000
        /*0010*/ 	.short	0x0000
        /*0012*/ 	.short	0x0000
        /*0014*/ 	.byte	0x00, 0xf0, 0xa1, 0x04


	//----- nvinfo : EIATTR_SPARSE_MMA_MASK
	.align		4
.L_2529:
        /*0018*/ 	.byte	0x03, 0x50
        /*001a*/ 	.short	0x0000


	//----- nvinfo : EIATTR_MAXREG_COUNT
	.align		4
        /*001c*/ 	.byte	0x03, 0x1b
        /*001e*/ 	.short	0x00ff


	//----- nvinfo : EIATTR_NUM_BARRIERS
	.align		4
        /*0020*/ 	.byte	0x02, 0x4c
        /*0022*/ 	.byte	0x01
	.zero		1


	//----- nvinfo : EIATTR_MERCURY_ISA_VERSION
	.align		4
        /*0024*/ 	.byte	0x03, 0x5f
        /*0026*/ 	.short	0x0101


	//----- nvinfo : EIATTR_COOP_GROUP_MASK_REGIDS
	.align		4
        /*0028*/ 	.byte	0x04, 0x29
        /*002a*/ 	.short	(.L_2531 - .L_2530)


	//   ....[0]....
.L_2530:
        /*002c*/ 	.word	0xffffffff


	//   ....[1]....
        /*0030*/ 	.word	0xffffffff


	//   ....[2]....
        /*0034*/ 	.word	0xffffffff


	//   ....[3]....
        /*0038*/ 	.word	0xffffffff


	//   ....[4]....
        /*003c*/ 	.word	0xffffffff


	//   ....[5]....
        /*0040*/ 	.word	0xffffffff


	//   ....[6]....
        /*0044*/ 	.word	0xffffffff


	//   ....[7]....
        /*0048*/ 	.word	0xffffffff


	//   ....[8]....
        /*004c*/ 	.word	0xffffffff


	//   ....[9]....
        /*0050*/ 	.word	0xffffffff


	//----- nvinfo : EIATTR_COOP_GROUP_INSTR_OFFSETS
	.align		4
.L_2531:
        /*0054*/ 	.byte	0x04, 0x28
        /*0056*/ 	.short	(.L_2533 - .L_2532)


	//   ....[0]....
.L_2532:
        /*0058*/ 	.word	0x000020d0


	//   ....[1]....
        /*005c*/ 	.word	0x00002100


	//   ....[2]....
        /*0060*/ 	.word	0x00002130


	//   ....[3]....
        /*0064*/ 	.word	0x00002140


	//   ....[4]....
        /*0068*/ 	.word	0x00002170


	//   ....[5]....
        /*006c*/ 	.word	0x00002180


	//   ....[6]....
        /*0070*/ 	.word	0x000021b0


	//   ....[7]....
        /*0074*/ 	.word	0x000021c0


	//   ....[8]....
        /*0078*/ 	.word	0x000021f0


	//   ....[9]....
        /*007c*/ 	.word	0x00002200


	//----- nvinfo : EIATTR_VRC_CTA_INIT_COUNT
	.align		4
.L_2533:
        /*0080*/ 	.byte	0x02, 0x4a
	.zero		1
	.zero		1


	//----- nvinfo : EIATTR_EXIT_INSTR_OFFSETS
	.align		4
        /*0084*/ 	.byte	0x04, 0x1c
        /*0086*/ 	.short	(.L_2535 - .L_2534)


	//   ....[0]....
.L_2534:
        /*0088*/ 	.word	0x000088a0


	//----- nvinfo : EIATTR_MAX_THREADS
	.align		4
.L_2535:
        /*008c*/ 	.byte	0x04, 0x05
        /*008e*/ 	.short	(.L_2537 - .L_2536)
.L_2536:
        /*0090*/ 	.word	0x00000100
        /*0094*/ 	.word	0x00000001
        /*0098*/ 	.word	0x00000001


	//----- nvinfo : EIATTR_CRS_STACK_SIZE
	.align		4
.L_2537:
        /*009c*/ 	.byte	0x04, 0x1e
        /*009e*/ 	.short	(.L_2539 - .L_2538)
.L_2538:
        /*00a0*/ 	.word	0x00000000


	//----- nvinfo : EIATTR_CBANK_PARAM_SIZE
	.align		4
.L_2539:
        /*00a4*/ 	.byte	0x03, 0x19
        /*00a6*/ 	.short	0x0128


	//----- nvinfo : EIATTR_PARAM_CBANK
	.align		4
        /*00a8*/ 	.byte	0x04, 0x0a
        /*00aa*/ 	.short	(.L_2541 - .L_2540)
	.align		4
.L_2540:
        /*00ac*/ 	.word	index@(.nv.constant0._ZN10layer_norm13ln_bwd_kernelINS_13Kernel_traitsI13__nv_bfloat16S2_fS2_fjLj8192ELj1ELj1ELj8ELj16ENS_18Kernel_traits_baseILj8192ES2_S2_fS2_fjLj256EEEEELb1ELb0ELb1ELb1EEEvNS_9BwdParamsE)
        /*00b0*/ 	.short	0x0380
        /*00b2*/ 	.short	0x0128


	//----- nvinfo : EIATTR_SW_WAR
	.align		4
.L_2541:
        /*00b4*/ 	.byte	0x04, 0x36
        /*00b6*/ 	.short	(.L_2543 - .L_2542)
.L_2542:
        /*00b8*/ 	.word	0x00000008
.L_2543:


//--------------------- .nv.info._ZN10layer_norm13ln_bwd_kernelINS_13Kernel_traitsI13__nv_bfloat16S2_fS2_fjLj8192ELj1ELj1ELj8ELj16ENS_18Kernel_traits_baseILj8192ES2_S2_fS2_fjLj256EEEEELb1ELb1ELb0ELb0EEEvNS_9BwdParamsE --------------------------
	.section	.nv.info._ZN10layer_norm13ln_bwd_kernelINS_13Kernel_traitsI13__nv_bfloat16S2_fS2_fjLj8192ELj1ELj1ELj8ELj16ENS_18Kernel_traits_baseILj8192ES2_S2_fS2_fjLj256EEEEELb1ELb1ELb0ELb0EEEvNS_9BwdParamsE,"",@"SHT_CUDA_INFO"
	.sectionflags	@""
	.align	4


	//----- nvinfo : EIATTR_CUDA_API_VERSION
	.align		4
        /*0000*/ 	.byte	0x04, 0x37
        /*0002*/ 	.short	(.L_2545 - .L_2544)
.L_2544:
        /*0004*/ 	.word	0x00000082


	//----- nvinfo : EIATTR_KPARAM_INFO
	.align		4
.L_2545:
        /*0008*/ 	.byte	0x04, 0x17
        /*000a*/ 	.short	(.L_2547 - .L_2546)
.L_2546:
        /*000c*/ 	.word	0x00000000
        /*0010*/ 	.short	0x0000
        /*0012*/ 	.short	0x0000
        /*0014*/ 	.byte	0x00, 0xf0, 0xa1, 0x04


	//----- nvinfo : EIATTR_SPARSE_MMA_MASK
	.align		4
.L_2547:
        /*0018*/ 	.byte	0x03, 0x50
        /*001a*/ 	.short	0x0000


	//----- nvinfo : EIATTR_MAXREG_COUNT
	.align		4
        /*001c*/ 	.byte	0x03, 0x1b
        /*001e*/ 	.short	0x00ff


	//----- nvinfo : EIATTR_NUM_BARRIERS
	.align		4
        /*0020*/ 	.byte	0x02, 0x4c
        /*0022*/ 	.byte	0x01
	.zero		1


	//----- nvinfo : EIATTR_ANNOTATIONS
	.align		4
        /*0024*/ 	.byte	0x04, 0x55
        /*0026*/ 	.short	(.L_2549 - .L_2548)


	//   ....[0]....
.L_2548:
        /* <DEDUP_REMOVED lines=40> */


	//----- nvinfo : EIATTR_MERCURY_ISA_VERSION
	.align		4
.L_2549:
        /*0298*/ 	.byte	0x03, 0x5f
        /*029a*/ 	.short	0x0101


	//----- nvinfo : EIATTR_COOP_GROUP_MASK_REGIDS
	.align		4
        /*029c*/ 	.byte	0x04, 0x29
        /*029e*/ 	.short	(.L_2551 - .L_2550)


	//   ....[0]....
.L_2550:
        /*02a0*/ 	.word	0xffffffff


	//   ....[1]....
        /*02a4*/ 	.word	0xffffffff


	//   ....[2]....
        /*02a8*/ 	.word	0xffffffff


	//   ....[3]....
        /*02ac*/ 	.word	0xffffffff


	//   ....[4]....
        /*02b0*/ 	.word	0xffffffff


	//   ....[5]....
        /*02b4*/ 	.word	0xffffffff


	//   ....[6]....
        /*02b8*/ 	.word	0xffffffff


	//   ....[7]....
        /*02bc*/ 	.word	0xffffffff


	//   ....[8]....
        /*02c0*/ 	.word	0xffffffff


	//   ....[9]....
        /*02c4*/ 	.word	0xffffffff


	//----- nvinfo : EIATTR_COOP_GROUP_INSTR_OFFSETS
	.align		4
.L_2551:
        /*02c8*/ 	.byte	0x04, 0x28
        /*02ca*/ 	.short	(.L_2553 - .L_2552)


	//   ....[0]....
.L_2552:
        /*02cc*/ 	.word	0x00002b10


	//   ....[1]....
        /*02d0*/ 	.word	0x00002b30


	//   ....[2]....
        /*02d4*/ 	.word	0x00002b70


	//   ....[3]....
        /*02d8*/ 	.word	0x00002ba0


	//   ....[4]....
        /*02dc*/ 	.word	0x00002bc0


	//   ....[5]....
        /*02e0*/ 	.word	0x00002be0


	//   ....[6]....
        /*02e4*/ 	.word	0x00002c00


	//   ....[7]....
        /*02e8*/ 	.word	0x00002c20


	//   ....[8]....
        /*02ec*/ 	.word	0x00002c40


	//   ....[9]....
        /*02f0*/ 	.word	0x00002c60


	//----- nvinfo : EIATTR_VRC_CTA_INIT_COUNT
	.align		4
.L_2553:
        /*02f4*/ 	.byte	0x02, 0x4a
	.zero		1
	.zero		1


	//----- nvinfo : EIATTR_EXIT_INSTR_OFFSETS
	.align		4
        /*02f8*/ 	.byte	0x04, 0x1c
        /*02fa*/ 	.short	(.L_2555 - .L_2554)


	//   ....[0]....
.L_2554:
        /*02fc*/ 	.word	0x0000d730


	//   ....[1]....
        /*0300*/ 	.word	0x0000d800


	//----- nvinfo : EIATTR_MAX_THREADS
	.align		4
.L_2555:
        /*0304*/ 	.byte	0x04, 0x05
        /*0306*/ 	.short	(.L_2557 - .L_2556)
.L_2556:
        /*0308*/ 	.word	0x00000100
        /*030c*/ 	.word	0x00000001
        /*0310*/ 	.word	0x00000001


	//----- nvinfo : EIATTR_CRS_STACK_SIZE
	.align		4
.L_2557:
        /*0314*/ 	.byte	0x04, 0x1e
        /*0316*/ 	.short	(.L_2559 - .L_2558)
.L_2558:
        /*0318*/ 	.word	0x00000000


	//----- nvinfo : EIATTR_CBANK_PARAM_SIZE
	.align		4
.L_2559:
        /*031c*/ 	.byte	0x03, 0x19
        /*031e*/ 	.short	0x0128


	//----- nvinfo : EIATTR_PARAM_CBANK
	.align		4
        /*0320*/ 	.byte	0x04, 0x0a
        /*0322*/ 	.short	(.L_2561 - .L_2560)
	.align		4
.L_2560:
        /*0324*/ 	.word	index@(.nv.constant0._ZN10layer_norm13ln_bwd_kernelINS_13Kernel_traitsI13__nv_bfloat16S2_fS2_fjLj8192ELj1ELj1ELj8ELj16ENS_18Kernel_traits_baseILj8192ES2_S2_fS2_fjLj256EEEEELb1ELb1ELb0ELb0EEEvNS_9BwdParamsE)
        /*0328*/ 	.short	0x0380
        /*032a*/ 	.short	0x0128


	//----- nvinfo : EIATTR_SW_WAR
	.align		4
.L_2561:
        /*032c*/ 	.byte	0x04, 0x36
        /*032e*/ 	.short	(.L_2563 - .L_2562)
.L_2562:
        /*0330*/ 	.word	0x00000008
.L_2563:


//--------------------- .nv.info._ZN10layer_norm13ln_bwd_kernelINS_13Kernel_traitsI13__nv_bfloat16S2_fS2_fjLj8192ELj1ELj1ELj8ELj16ENS_18Kernel_traits_baseILj8192ES2_S2_fS2_fjLj256EEEEELb1ELb1ELb0ELb1EEEvNS_9BwdParamsE --------------------------
	.section	.nv.info._ZN10layer_norm13ln_bwd_kernelINS_13Kernel_traitsI13__nv_bfloat16S2_fS2_fjLj8192ELj1ELj1ELj8ELj16ENS_18Kernel_traits_baseILj8192ES2_S2_fS2_fjLj256EEEEELb1ELb1ELb0ELb1EEEvNS_9BwdParamsE,"",@"SHT_CUDA_INFO"
	.sectionflags	@""
	.align	4


	//----- nvinfo : EIATTR_CUDA_API_VERSION
	.align		4
        /*0000*/ 	.byte	0x04, 0x37
        /*0002*/ 	.short	(.L_2565 - .L_2564)
.L_2564:
        /*0004*/ 	.word	0x00000082


	//----- nvinfo : EIATTR_KPARAM_INFO
	.align		4
.L_2565:
        /*0008*/ 	.byte	0x04, 0x17
        /*000a*/ 	.short	(.L_2567 - .L_2566)
.L_2566:
        /*000c*/ 	.word	0x00000000
        /*0010*/ 	.short	0x0000
        /*0012*/ 	.short	0x0000
        /*0014*/ 	.byte	0x00, 0xf0, 0xa1, 0x04


	//----- nvinfo : EIATTR_SPARSE_MMA_MASK
	.align		4
.L_2567:
        /*0018*/ 	.byte	0x03, 0x50
        /*001a*/ 	.short	0x0000


	//----- nvinfo : EIATTR_MAXREG_COUNT
	.align		4
        /*001c*/ 	.byte	0x03, 0x1b
        /*001e*/ 	.short	0x00ff


	//----- nvinfo : EIATTR_NUM_BARRIERS
	.align		4
        /*0020*/ 	.byte	0x02, 0x4c
        /*0022*/ 	.byte	0x01
	.zero		1


	//----- nvinfo : EIATTR_ANNOTATIONS
	.align		4
        /*0024*/ 	.byte	0x04, 0x55
        /*0026*/ 	.short	(.L_2569 - .L_2568)


	//   ....[0]....
.L_2568:
        /* <DEDUP_REMOVED lines=25> */


	//----- nvinfo : EIATTR_MERCURY_ISA_VERSION
	.align		4
.L_2569:
        /*01a8*/ 	.byte	0x03, 0x5f
        /*01aa*/ 	.short	0x0101


	//----- nvinfo : EIATTR_COOP_GROUP_MASK_REGIDS
	.align		4
        /*01ac*/ 	.byte	0x04, 0x29
        /*01ae*/ 	.short	(.L_2571 - .L_2570)


	//   ....[0]....
.L_2570:
        /*01b0*/ 	.word	0xffffffff


	//   ....[1]....
        /*01b4*/ 	.word	0xffffffff


	//   ....[2]....
        /*01b8*/ 	.word	0xffffffff


	//   ....[3]....
        /*01bc*/ 	.word	0xffffffff


	//   ....[4]....
        /*01c0*/ 	.word	0xffffffff


	//   ....[5]....
        /*01c4*/ 	.word	0xffffffff


	//   ....[6]....
        /*01c8*/ 	.word	0xffffffff


	//   ....[7]....
        /*01cc*/ 	.word	0xffffffff


	//   ....[8]....
        /*01d0*/ 	.word	0xffffffff


	//   ....[9]....
        /*01d4*/ 	.word	0xffffffff


	//----- nvinfo : EIATTR_COOP_GROUP_INSTR_OFFSETS
	.align		4
.L_2571:
        /*01d8*/ 	.byte	0x04, 0x28
        /*01da*/ 	.short	(.L_2573 - .L_2572)


	//   ....[0]....
.L_2572:
        /*01dc*/ 	.word	0x00002190


	//   ....[1]....
        /*01e0*/ 	.word	0x00002200


	//   ....[2]....
        /*01e4*/ 	.word	0x00002220


	//   ....[3]....
        /*01e8*/ 	.word	0x00002240


	//   ....[4]....
        /*01ec*/ 	.word	0x00002260


	//   ....[5]....
        /*01f0*/ 	.word	0x00002280


	//   ....[6]....
        /*01f4*/ 	.word	0x000022a0


	//   ....[7]....
        /*01f8*/ 	.word	0x000022c0


	//   ....[8]....
        /*01fc*/ 	.word	0x000022e0


	//   ....[9]....
        /*0200*/ 	.word	0x00002310


	//----- nvinfo : EIATTR_VRC_CTA_INIT_COUNT
	.align		4
.L_2573:
        /*0204*/ 	.byte	0x02, 0x4a
	.zero		1
	.zero		1


	//----- nvinfo : EIATTR_EXIT_INSTR_OFFSETS
	.align		4
        /*0208*/ 	.byte	0x04, 0x1c
        /*020a*/ 	.short	(.L_2575 - .L_2574)


	//   ....[0]....
.L_2574:
        /*020c*/ 	.word	0x0000add0


	//----- nvinfo : EIATTR_MAX_THREADS
	.align		4
.L_2575:
        /*0210*/ 	.byte	0x04, 0x05
        /*0212*/ 	.short	(.L_2577 - .L_2576)
.L_2576:
        /*0214*/ 	.word	0x00000100
        /*0218*/ 	.word	0x00000001
        /*021c*/ 	.word	0x00000001


	//----- nvinfo : EIATTR_CBANK_PARAM_SIZE
	.align		4
.L_2577:
        /*0220*/ 	.byte	0x03, 0x19
        /*0222*/ 	.short	0x0128


	//----- nvinfo : EIATTR_PARAM_CBANK
	.align		4
        /*0224*/ 	.byte	0x04, 0x0a
        /*0226*/ 	.short	(.L_2579 - .L_2578)
	.align		4
.L_2578:
        /*0228*/ 	.word	index@(.nv.constant0._ZN10layer_norm13ln_bwd_kernelINS_13Kernel_traitsI13__nv_bfloat16S2_fS2_fjLj8192ELj1ELj1ELj8ELj16ENS_18Kernel_traits_baseILj8192ES2_S2_fS2_fjLj256EEEEELb1ELb1ELb0ELb1EEEvNS_9BwdParamsE)
        /*022c*/ 	.short	0x0380
        /*022e*/ 	.short	0x0128


	//----- nvinfo : EIATTR_SW_WAR
	.align		4
.L_2579:
        /*0230*/ 	.byte	0x04, 0x36
        /*0232*/ 	.short	(.L_2581 - .L_2580)
.L_2580:
        /*0234*/ 	.word	0x00000008
.L_2581:


//--------------------- .nv.info._ZN10layer_norm22ln_bwd_finalize_kernelINS_22Kernel_traits_finalizeILj8192E13__nv_bfloat16S2_fS2_fjLb1ELj1024ELj4ENS_18Kernel_traits_baseILj8192ES2_S2_fS2_fjLj1024EEEEELb1ELb0EEEvNS_9BwdParamsE --------------------------
	.section	.nv.info._ZN10layer_norm22ln_bwd_finalize_kernelINS_22Kernel_traits_finalizeILj8192E13__nv_bfloat16S2_fS2_fjLb1ELj1024ELj4ENS_18Kernel_traits_baseILj8192ES2_S2_fS2_fjLj1024EEEEELb1ELb0EEEvNS_9BwdParamsE,"",@"SHT_CUDA_INFO"
	.sectionflags	@""
	.align	4


	//----- nvinfo : EIATTR_CUDA_API_VERSION
	.align		4
        /*0000*/ 	.byte	0x04, 0x37
        /*0002*/ 	.short	(.L_2583 - .L_2582)
.L_2582:
        /*0004*/ 	.word	0x00000082


	//----- nvinfo : EIATTR_KPARAM_INFO
	.align		4
.L_2583:
        /*0008*/ 	.byte	0x04, 0x17
        /*000a*/ 	.short	(.L_2585 - .L_2584)
.L_2584:
        /*000c*/ 	.word	0x00000000
        /*0010*/ 	.short	0x0000
        /*0012*/ 	.short	0x0000
        /*0014*/ 	.byte	0x00, 0xf0, 0xa1, 0x04


	//----- nvinfo : EIATTR_SPARSE_MMA_MASK
	.align		4
.L_2585:
        /*0018*/ 	.byte	0x03, 0x50
        /*001a*/ 	.short	0x0000


	//----- nvinfo : EIATTR_MAXREG_COUNT
	.align		4
        /*001c*/ 	.byte	0x03, 0x1b
        /*001e*/ 	.short	0x0040


	//----- nvinfo : EIATTR_NUM_BARRIERS
	.align		4
        /*0020*/ 	.byte	0x02, 0x4c
        /*0022*/ 	.byte	0x01
	.zero		1


	//----- nvinfo : EIATTR_MERCURY_ISA_VERSION
	.align		4
        /*0024*/ 	.byte	0x03, 0x5f
        /*0026*/ 	.short	0x0101


	//----- nvinfo : EIATTR_COOP_GROUP_MASK_REGIDS
	.align		4
        /*0028*/ 	.byte	0x04, 0x29
        /*002a*/ 	.short	(.L_2587 - .L_2586)


	//   ....[0]....
.L_2586:
        /*002c*/ 	.word	0xffffffff


	//   ....[1]....
        /*0030*/ 	.word	0xffffffff


	//   ....[2]....
        /*0034*/ 	.word	0xffffffff


	//   ....[3]....
        /*0038*/ 	.word	0xffffffff


	//   ....[4]....
        /*003c*/ 	.word	0xffffffff


	//   ....[5]....
        /*0040*/ 	.word	0xffffffff


	//   ....[6]....
        /*0044*/ 	.word	0xffffffff


	//   ....[7]....
        /*0048*/ 	.word	0xffffffff


	//   ....[8]....
        /*004c*/ 	.word	0xffffffff


	//   ....[9]....
        /*0050*/ 	.word	0xffffffff


	//   ....[10]....
        /*0054*/ 	.word	0xffffffff


	//   ....[11]....
        /*0058*/ 	.word	0xffffffff


	//   ....[12]....
        /*005c*/ 	.word	0xffffffff


	//   ....[13]....
        /*0060*/ 	.word	0xffffffff


	//   ....[14]....
        /*0064*/ 	.word	0xffffffff


	//----- nvinfo : EIATTR_COOP_GROUP_INSTR_OFFSETS
	.align		4
.L_2587:
        /*0068*/ 	.byte	0x04, 0x28
        /*006a*/ 	.short	(.L_2589 - .L_2588)


	//   ....[0]....
.L_2588:
        /*006c*/ 	.word	0x00001060


	//   ....[1]....
        /*0070*/ 	.word	0x00001070


	//   ....[2]....
        /*0074*/ 	.word	0x00001080


	//   ....[3]....
        /*0078*/ 	.word	0x000010b0


	//   ....[4]....
        /*007c*/ 	.word	0x000010d0


	//   ....[5]....
        /*0080*/ 	.word	0x000010e0


	//   ....[6]....
        /*0084*/ 	.word	0x00001110


	//   ....[7]....
        /*0088*/ 	.word	0x00001130


	//   ....[8]....
        /*008c*/ 	.word	0x00001140


	//   ....[9]....
        /*0090*/ 	.word	0x00001180


	//   ....[10]....
        /*0094*/ 	.word	0x000011b0


	//   ....[11]....
        /*0098*/ 	.word	0x000011c0


	//   ....[12]....
        /*009c*/ 	.word	0x00001200


	//   ....[13]....
        /*00a0*/ 	.word	0x00001220


	//   ....[14]....
        /*00a4*/ 	.word	0x00001230


	//----- nvinfo : EIATTR_VRC_CTA_INIT_COUNT
	.align		4
.L_2589:
        /*00a8*/ 	.byte	0x02, 0x4a
	.zero		1
	.zero		1


	//----- nvinfo : EIATTR_EXIT_INSTR_OFFSETS
	.align		4
        /*00ac*/ 	.byte	0x04, 0x1c
        /*00ae*/ 	.short	(.L_2591 - .L_2590)


	//   ....[0]....
.L_2590:
        /*00b0*/ 	.word	0x00000060


	//   ....[1]....
        /*00b4*/ 	.word	0x000012b0


	//   ....[2]....
        /*00b8*/ 	.word	0x000012e0


	//   ....[3]....
        /*00bc*/ 	.word	0x000013f0


	//----- nvinfo : EIATTR_MAX_THREADS
	.align		4
.L_2591:
        /*00c0*/ 	.byte	0x04, 0x05
        /*00c2*/ 	.short	(.L_2593 - .L_2592)
.L_2592:
        /*00c4*/ 	.word	0x00000400
        /*00c8*/ 	.word	0x00000001
        /*00cc*/ 	.word	0x00000001


	//----- nvinfo : EIATTR_CRS_STACK_SIZE
	.align		4
.L_2593:
        /*00d0*/ 	.byte	0x04, 0x1e
        /*00d2*/ 	.short	(.L_2595 - .L_2594)
.L_2594:
        /*00d4*/ 	.word	0x00000000


	//----- nvinfo : EIATTR_CBANK_PARAM_SIZE
	.align		4
.L_2595:
        /*00d8*/ 	.byte	0x03, 0x19
        /*00da*/ 	.short	0x0128


	//----- nvinfo : EIATTR_PARAM_CBANK
	.align		4
        /*00dc*/ 	.byte	0x04, 0x0a
        /*00de*/ 	.short	(.L_2597 - .L_2596)
	.align		4
.L_2596:
        /*00e0*/ 	.word	index@(.nv.constant0._ZN10layer_norm22ln_bwd_finalize_kernelINS_22Kernel_traits_finalizeILj8192E13__nv_bfloat16S2_fS2_fjLb1ELj1024ELj4ENS_18Kernel_traits_baseILj8192ES2_S2_fS2_fjLj1024EEEEELb1ELb0EEEvNS_9BwdParamsE)
        /*00e4*/ 	.short	0x0380
        /*00e6*/ 	.short	0x0128


	//----- nvinfo : EIATTR_SW_WAR
	.align		4
.L_2597:
        /*00e8*/ 	.byte	0x04, 0x36
        /*00ea*/ 	.short	(.L_2599 - .L_2598)
.L_2598:
        /*00ec*/ 	.word	0x00000008
.L_2599:


//--------------------- .nv.info._ZN10layer_norm13ln_bwd_kernelINS_13Kernel_traitsI13__nv_bfloat16S2_fS2_fjLj8192ELj1ELj1ELj8ELj16ENS_18Kernel_traits_baseILj8192ES2_S2_fS2_fjLj256EEEEELb1ELb1ELb1ELb0EEEvNS_9BwdParamsE --------------------------
	.section	.nv.info._ZN10layer_norm13ln_bwd_kernelINS_13Kernel_traitsI13__nv_bfloat16S2_fS2_fjLj8192ELj1ELj1ELj8ELj16ENS_18Kernel_traits_baseILj8192ES2_S2_fS2_fjLj256EEEEELb1ELb1ELb1ELb0EEEvNS_9BwdParamsE,"",@"SHT_CUDA_INFO"
	.sectionflags	@""
	.align	4


	//----- nvinfo : EIATTR_CUDA_API_VERSION
	.align		4
        /*0000*/ 	.byte	0x04, 0x37
        /*0002*/ 	.short	(.L_2601 - .L_2600)
.L_2600:
        /*0004*/ 	.word	0x00000082


	//----- nvinfo : EIATTR_KPARAM_INFO
	.align		4
.L_2601:
        /*0008*/ 	.byte	0x04, 0x17
        /*000a*/ 	.short	(.L_2603 - .L_2602)
.L_2602:
        /*000c*/ 	.word	0x00000000
        /*0010*/ 	.short	0x0000
        /*0012*/ 	.short	0x0000
        /*0014*/ 	.byte	0x00, 0xf0, 0xa1, 0x04


	//----- nvinfo : EIATTR_SPARSE_MMA_MASK
	.align		4
.L_2603:
        /*0018*/ 	.byte	0x03, 0x50
        /*001a*/ 	.short	0x0000


	//----- nvinfo : EIATTR_MAXREG_COUNT
	.align		4
        /*001c*/ 	.byte	0x03, 0x1b
        /*001e*/ 	.short	0x00ff


	//----- nvinfo : EIATTR_NUM_BARRIERS
	.align		4
        /*0020*/ 	.byte	0x02, 0x4c
        /*0022*/ 	.byte	0x01
	.zero		1


	//----- nvinfo : EIATTR_ANNOTATIONS
	.align		4
        /*0024*/ 	.byte	0x04, 0x55
        /*0026*/ 	.short	(.L_2605 - .L_2604)


	//   ....[0]....
.L_2604:
        /* <DEDUP_REMOVED lines=71> */


	//----- nvinfo : EIATTR_MERCURY_ISA_VERSION
	.align		4
.L_2605:
        /*0488*/ 	.byte	0x03, 0x5f
        /*048a*/ 	.short	0x0101


	//----- nvinfo : EIATTR_COOP_GROUP_MASK_REGIDS
	.align		4
        /*048c*/ 	.byte	0x04, 0x29
        /*048e*/ 	.short	(.L_2607 - .L_2606)


	//   ....[0]....
.L_2606:
        /*0490*/ 	.word	0xffffffff


	//   ....[1]....
        /*0494*/ 	.word	0xffffffff


	//   ....[2]....
        /*0498*/ 	.word	0xffffffff


	//   ....[3]....
        /*049c*/ 	.word	0xffffffff


	//   ....[4]....
        /*04a0*/ 	.word	0xffffffff


	//   ....[5]....
        /*04a4*/ 	.word	0xffffffff


	//   ....[6]....
        /*04a8*/ 	.word	0xffffffff


	//   ....[7]....
        /*04ac*/ 	.word	0xffffffff


	//   ....[8]....
        /*04b0*/ 	.word	0xffffffff


	//   ....[9]....
        /*04b4*/ 	.word	0xffffffff


	//----- nvinfo : EIATTR_COOP_GROUP_INSTR_OFFSETS
	.align		4
.L_2607:
        /*04b8*/ 	.byte	0x04, 0x28
        /*04ba*/ 	.short	(.L_2609 - .L_2608)


	//   ....[0]....
.L_2608:
        /*04bc*/ 	.word	0x00002e60


	//   ....[1]....
        /*04c0*/ 	.word	0x00002e80


	//   ....[2]....
        /*04c4*/ 	.word	0x00002ec0


	//   ....[3]....
        /*04c8*/ 	.word	0x00002ef0


	//   ....[4]....
        /*04cc*/ 	.word	0x00002f10


	//   ....[5]....
        /*04d0*/ 	.word	0x00002f30


	//   ....[6]....
        /*04d4*/ 	.word	0x00002f50


	//   ....[7]....
        /*04d8*/ 	.word	0x00002f70


	//   ....[8]....
        /*04dc*/ 	.word	0x00002f90


	//   ....[9]....
        /*04e0*/ 	.word	0x00002fb0


	//----- nvinfo : EIATTR_VRC_CTA_INIT_COUNT
	.align		4
.L_2609:
        /*04e4*/ 	.byte	0x02, 0x4a
	.zero		1
	.zero		1


	//----- nvinfo : EIATTR_EXIT_INSTR_OFFSETS
	.align		4
        /*04e8*/ 	.byte	0x04, 0x1c
        /*04ea*/ 	.short	(.L_2611 - .L_2610)


	//   ....[0]....
.L_2610:
        /*04ec*/ 	.word	0x000130e0


	//   ....[1]....
        /*04f0*/ 	.word	0x000131b0


	//----- nvinfo : EIATTR_MAX_THREADS
	.align		4
.L_2611:
        /*04f4*/ 	.byte	0x04, 0x05
        /*04f6*/ 	.short	(.L_2613 - .L_2612)
.L_2612:
        /*04f8*/ 	.word	0x00000100
        /*04fc*/ 	.word	0x00000001
        /*0500*/ 	.word	0x00000001


	//----- nvinfo : EIATTR_CRS_STACK_SIZE
	.align		4
.L_2613:
        /*0504*/ 	.byte	0x04, 0x1e
        /*0506*/ 	.short	(.L_2615 - .L_2614)
.L_2614:
        /*0508*/ 	.word	0x00000000


	//----- nvinfo : EIATTR_CBANK_PARAM_SIZE
	.align		4
.L_2615:
        /*050c*/ 	.byte	0x03, 0x19
        /*050e*/ 	.short	0x0128


	//----- nvinfo : EIATTR_PARAM_CBANK
	.align		4
        /*0510*/ 	.byte	0x04, 0x0a
        /*0512*/ 	.short	(.L_2617 - .L_2616)
	.align		4
.L_2616:
        /*0514*/ 	.word	index@(.nv.constant0._ZN10layer_norm13ln_bwd_kernelINS_13Kernel_traitsI13__nv_bfloat16S2_fS2_fjLj8192ELj1ELj1ELj8ELj16ENS_18Kernel_traits_baseILj8192ES2_S2_fS2_fjLj256EEEEELb1ELb1ELb1ELb0EEEvNS_9BwdParamsE)
        /*0518*/ 	.short	0x0380
        /*051a*/ 	.short	0x0128


	//----- nvinfo : EIATTR_SW_WAR
	.align		4
.L_2617:
        /*051c*/ 	.byte	0x04, 0x36
        /*051e*/ 	.short	(.L_2619 - .L_2618)
.L_2618:
        /*0520*/ 	.word	0x00000008
.L_2619:


//--------------------- .nv.info._ZN10layer_norm22ln_bwd_finalize_kernelINS_22Kernel_traits_finalizeILj8192E13__nv_bfloat16S2_fS2_fjLb1ELj1024ELj4ENS_18Kernel_traits_baseILj8192ES2_S2_fS2_fjLj1024EEEEELb1ELb1EEEvNS_9BwdParamsE --------------------------
	.section	.nv.info._ZN10layer_norm22ln_bwd_finalize_kernelINS_22Kernel_traits_finalizeILj8192E13__nv_bfloat16S2_fS2_fjLb1ELj1024ELj4ENS_18Kernel_traits_baseILj8192ES2_S2_fS2_fjLj1024EEEEELb1ELb1EEEvNS_9BwdParamsE,"",@"SHT_CUDA_INFO"
	.sectionflags	@""
	.align	4


	//----- nvinfo : EIATTR_CUDA_API_VERSION
	.align		4
        /*0000*/ 	.byte	0x04, 0x37
        /*0002*/ 	.short	(.L_2621 - .L_2620)
.L_2620:
        /*0004*/ 	.word	0x00000082


	//----- nvinfo : EIATTR_KPARAM_INFO
	.align		4
.L_2621:
        /*0008*/ 	.byte	0x04, 0x17
        /*000a*/ 	.short	(.L_2623 - .L_2622)
.L_2622:
        /*000c*/ 	.word	0x00000000
        /*0010*/ 	.short	0x0000
        /*0012*/ 	.short	0x0000
        /*0014*/ 	.byte	0x00, 0xf0, 0xa1, 0x04


	//----- nvinfo : EIATTR_SPARSE_MMA_MASK
	.align		4
.L_2623:
        /*0018*/ 	.byte	0x03, 0x50
        /*001a*/ 	.short	0x0000


	//----- nvinfo : EIATTR_MAXREG_COUNT
	.align		4
        /*001c*/ 	.byte	0x03, 0x1b
        /*001e*/ 	.short	0x0040


	//----- nvinfo : EIATTR_NUM_BARRIERS
	.align		4
        /*0020*/ 	.byte	0x02, 0x4c
        /*0022*/ 	.byte	0x01
	.zero		1


	//----- nvinfo : EIATTR_MERCURY_ISA_VERSION
	.align		4
        /*0024*/ 	.byte	0x03, 0x5f
        /*0026*/ 	.short	0x0101


	//----- nvinfo : EIATTR_COOP_GROUP_MASK_REGIDS
	.align		4
        /*0028*/ 	.byte	0x04, 0x29
        /*002a*/ 	.short	(.L_2625 - .L_2624)


	//   ....[0]....
.L_2624:
        /*002c*/ 	.word	0xffffffff


	//   ....[1]....
        /*0030*/ 	.word	0xffffffff


	//   ....[2]....
        /*0034*/ 	.word	0xffffffff


	//   ....[3]....
        /*0038*/ 	.word	0xffffffff


	//   ....[4]....
        /*003c*/ 	.word	0xffffffff


	//   ....[5]....
        /*0040*/ 	.word	0xffffffff


	//   ....[6]....
        /*0044*/ 	.word	0xffffffff


	//   ....[7]....
        /*0048*/ 	.word	0xffffffff


	//   ....[8]....
        /*004c*/ 	.word	0xffffffff


	//   ....[9]....
        /*0050*/ 	.word	0xffffffff


	//   ....[10]....
        /*0054*/ 	.word	0xffffffff


	//   ....[11]....
        /*0058*/ 	.word	0xffffffff


	//   ....[12]....
        /*005c*/ 	.word	0xffffffff


	//   ....[13]....
        /*0060*/ 	.word	0xffffffff


	//   ....[14]....
        /*0064*/ 	.word	0xffffffff


	//----- nvinfo : EIATTR_COOP_GROUP_INSTR_OFFSETS
	.align		4
.L_2625:
        /*0068*/ 	.byte	0x04, 0x28
        /*006a*/ 	.short	(.L_2627 - .L_2626)


	//   ....[0]....
.L_2626:
        /*006c*/ 	.word	0x00001070


	//   ....[1]....
        /*0070*/ 	.word	0x00001080


	//   ....[2]....
        /*0074*/ 	.word	0x00001090


	//   ....[3]....
        /*0078*/ 	.word	0x000010c0


	//   ....[4]....
        /*007c*/ 	.word	0x000010e0


	//   ....[5]....
        /*0080*/ 	.word	0x000010f0


	//   ....[6]....
        /*0084*/ 	.word	0x00001120


	//   ....[7]....
        /*0088*/ 	.word	0x00001140


	//   ....[8]....
        /*008c*/ 	.word	0x00001150


	//   ....[9]....
        /*0090*/ 	.word	0x00001180


	//   ....[10]....
        /*0094*/ 	.word	0x000011a0


	//   ....[11]....
        /*0098*/ 	.word	0x000011b0


	//   ....[12]....
        /*009c*/ 	.word	0x000011f0


	//   ....[13]....
        /*00a0*/ 	.word	0x00001210


	//   ....[14]....
        /*00a4*/ 	.word	0x00001220


	//----- nvinfo : EIATTR_VRC_CTA_INIT_COUNT
	.align		4
.L_2627:
        /*00a8*/ 	.byte	0x02, 0x4a
	.zero		1
	.zero		1


	//----- nvinfo : EIATTR_EXIT_INSTR_OFFSETS
	.align		4
        /*00ac*/ 	.byte	0x04, 0x1c
        /*00ae*/ 	.short	(.L_2629 - .L_2628)


	//   ....[0]....
.L_2628:
        /*00b0*/ 	.word	0x00000060


	//   ....[1]....
        /*00b4*/ 	.word	0x000012a0


	//   ....[2]....
        /*00b8*/ 	.word	0x000013c0


	//----- nvinfo : EIATTR_MAX_THREADS
	.align		4
.L_2629:
        /*00bc*/ 	.byte	0x04, 0x05
        /*00be*/ 	.short	(.L_2631 - .L_2630)
.L_2630:
        /*00c0*/ 	.word	0x00000400
        /*00c4*/ 	.word	0x00000001
        /*00c8*/ 	.word	0x00000001


	//----- nvinfo : EIATTR_CRS_STACK_SIZE
	.align		4
.L_2631:
        /*00cc*/ 	.byte	0x04, 0x1e
        /*00ce*/ 	.short	(.L_2633 - .L_2632)
.L_2632:
        /*00d0*/ 	.word	0x00000000


	//----- nvinfo : EIATTR_CBANK_PARAM_SIZE
	.align		4
.L_2633:
        /*00d4*/ 	.byte	0x03, 0x19
        /*00d6*/ 	.short	0x0128


	//----- nvinfo : EIATTR_PARAM_CBANK
	.align		4
        /*00d8*/ 	.byte	0x04, 0x0a
        /*00da*/ 	.short	(.L_2635 - .L_2634)
	.align		4
.L_2634:
        /*00dc*/ 	.word	index@(.nv.constant0._ZN10layer_norm22ln_bwd_finalize_kernelINS_22Kernel_traits_finalizeILj8192E13__nv_bfloat16S2_fS2_fjLb1ELj1024ELj4ENS_18Kernel_traits_baseILj8192ES2_S2_fS2_fjLj1024EEEEELb1ELb1EEEvNS_9BwdParamsE)
        /*00e0*/ 	.short	0x0380
        /*00e2*/ 	.short	0x0128


	//----- nvinfo : EIATTR_SW_WAR
	.align		4
.L_2635:
        /*00e4*/ 	.byte	0x04, 0x36
        /*00e6*/ 	.short	(.L_2637 - .L_2636)
.L_2636:
        /*00e8*/ 	.word	0x00000008
.L_2637:


//--------------------- .nv.info._ZN10layer_norm13ln_bwd_kernelINS_13Kernel_traitsI13__nv_bfloat16S2_fS2_fjLj8192ELj1ELj1ELj8ELj16ENS_18Kernel_traits_baseILj8192ES2_S2_fS2_fjLj256EEEEELb1ELb1ELb1ELb1EEEvNS_9BwdParamsE --------------------------
	.section	.nv.info._ZN10layer_norm13ln_bwd_kernelINS_13Kernel_traitsI13__nv_bfloat16S2_fS2_fjLj8192ELj1ELj1ELj8ELj16ENS_18Kernel_traits_baseILj8192ES2_S2_fS2_fjLj256EEEEELb1ELb1ELb1ELb1EEEvNS_9BwdParamsE,"",@"SHT_CUDA_INFO"
	.sectionflags	@""
	.align	4


	//----- nvinfo : EIATTR_CUDA_API_VERSION
	.align		4
        /*0000*/ 	.byte	0x04, 0x37
        /*0002*/ 	.short	(.L_2639 - .L_2638)
.L_2638:
        /*0004*/ 	.word	0x00000082


	//----- nvinfo : EIATTR_KPARAM_INFO
	.align		4
.L_2639:
        /*0008*/ 	.byte	0x04, 0x17
        /*000a*/ 	.short	(.L_2641 - .L_2640)
.L_2640:
        /*000c*/ 	.word	0x00000000
        /*0010*/ 	.short	0x0000
        /*0012*/ 	.short	0x0000
        /*0014*/ 	.byte	0x00, 0xf0, 0xa1, 0x04


	//----- nvinfo : EIATTR_SPARSE_MMA_MASK
	.align		4
.L_2641:
        /*0018*/ 	.byte	0x03, 0x50
        /*001a*/ 	.short	0x0000


	//----- nvinfo : EIATTR_MAXREG_COUNT
	.align		4
        /*001c*/ 	.byte	0x03, 0x1b
        /*001e*/ 	.short	0x00ff


	//----- nvinfo : EIATTR_NUM_BARRIERS
	.align		4
        /*0020*/ 	.byte	0x02, 0x4c
        /*0022*/ 	.byte	0x01
	.zero		1


	//----- nvinfo : EIATTR_ANNOTATIONS
	.align		4
        /*0024*/ 	.byte	0x04, 0x55
        /*0026*/ 	.short	(.L_2643 - .L_2642)


	//   ....[0]....
.L_2642:
        /*0028*/ 	.word	0x00000001
        /*002c*/ 	.byte	0xd0, 0x24, 0x00, 0x00, 0x01, 0x00, 0x00, 0x00, 0x60, 0x25, 0x00, 0x00, 0x01, 0x00, 0x00, 0x00
        /*003c*/ 	.byte	0x40, 0x27, 0x00, 0x00, 0x01, 0x00, 0x00, 0x00, 0x80, 0x27, 0x00, 0x00, 0x01, 0x00, 0x00, 0x00
        /*004c*/ 	.byte	0x70, 0x29, 0x00, 0x00, 0x01, 0x00, 0x00, 0x00, 0x90, 0x29, 0x00, 0x00, 0x01, 0x00, 0x00, 0x00
        /*005c*/ 	.byte	0x00, 0x2b, 0x00, 0x00, 0x01, 0x00, 0x00, 0x00, 0x90, 0x65, 0x00, 0x00


	//----- nvinfo : EIATTR_MERCURY_ISA_VERSION
	.align		4
.L_2643:
        /*0068*/ 	.byte	0x03, 0x5f
        /*006a*/ 	.short	0x0101


	//----- nvinfo : EIATTR_COOP_GROUP_MASK_REGIDS
	.align		4
        /*006c*/ 	.byte	0x04, 0x29
        /*006e*/ 	.short	(.L_2645 - .L_2644)


	//   ....[0]....
.L_2644:
        /*0070*/ 	.word	0xffffffff


	//   ....[1]....
        /*0074*/ 	.word	0xffffffff


	//   ....[2]....
        /*0078*/ 	.word	0xffffffff


	//   ....[3]....
        /*007c*/ 	.word	0xffffffff


	//   ....[4]....
        /*0080*/ 	.word	0xffffffff


	//   ....[5]....
        /*0084*/ 	.word	0xffffffff


	//   ....[6]....
        /*0088*/ 	.word	0xffffffff


	//   ....[7]....
        /*008c*/ 	.word	0xffffffff


	//   ....[8]....
        /*0090*/ 	.word	0xffffffff


	//   ....[9]....
        /*0094*/ 	.word	0xffffffff


	//----- nvinfo : EIATTR_COOP_GROUP_INSTR_OFFSETS
	.align		4
.L_2645:
        /*0098*/ 	.byte	0x04, 0x28
        /*009a*/ 	.short	(.L_2647 - .L_2646)


	//   ....[0]....
.L_2646:
        /*009c*/ 	.word	0x000024e0


	//   ....[1]....
        /*00a0*/ 	.word	0x000024f0


	//   ....[2]....
        /*00a4*/ 	.word	0x00002530


	//   ....[3]....
        /*00a8*/ 	.word	0x00002540


	//   ....[4]....
        /*00ac*/ 	.word	0x00002590


	//   ....[5]....
        /*00b0*/ 	.word	0x000025a0


	//   ....[6]....
        /*00b4*/ 	.word	0x000025d0


	//   ....[7]....
        /*00b8*/ 	.word	0x000025e0


	//   ....[8]....
        /*00bc*/ 	.word	0x00002610


	//   ....[9]....
        /*00c0*/ 	.word	0x00002620


	//----- nvinfo : EIATTR_VRC_CTA_INIT_COUNT
	.align		4
.L_2647:
        /*00c4*/ 	.byte	0x02, 0x4a
	.zero		1
	.zero		1


	//----- nvinfo : EIATTR_EXIT_INSTR_OFFSETS
	.align		4
        /*00c8*/ 	.byte	0x04, 0x1c
        /*00ca*/ 	.short	(.L_2649 - .L_2648)


	//   ....[0]....
.L_2648:
        /*00cc*/ 	.word	0x00011840


	//----- nvinfo : EIATTR_MAX_THREADS
	.align		4
.L_2649:
        /*00d0*/ 	.byte	0x04, 0x05
        /*00d2*/ 	.short	(.L_2651 - .L_2650)
.L_2650:
        /*00d4*/ 	.word	0x00000100
        /*00d8*/ 	.word	0x00000001
        /*00dc*/ 	.word	0x00000001


	//----- nvinfo : EIATTR_CRS_STACK_SIZE
	.align		4
.L_2651:
        /*00e0*/ 	.byte	0x04, 0x1e
        /*00e2*/ 	.short	(.L_2653 - .L_2652)
.L_2652:
        /*00e4*/ 	.word	0x00000000


	//----- nvinfo : EIATTR_CBANK_PARAM_SIZE
	.align		4
.L_2653:
        /*00e8*/ 	.byte	0x03, 0x19
        /*00ea*/ 	.short	0x0128


	//----- nvinfo : EIATTR_PARAM_CBANK
	.align		4
        /*00ec*/ 	.byte	0x04, 0x0a
        /*00ee*/ 	.short	(.L_2655 - .L_2654)
	.align		4
.L_2654:
        /*00f0*/ 	.word	index@(.nv.constant0._ZN10layer_norm13ln_bwd_kernelINS_13Kernel_traitsI13__nv_bfloat16S2_fS2_fjLj8192ELj1ELj1ELj8ELj16ENS_18Kernel_traits_baseILj8192ES2_S2_fS2_fjLj256EEEEELb1ELb1ELb1ELb1EEEvNS_9BwdParamsE)
        /*00f4*/ 	.short	0x0380
        /*00f6*/ 	.short	0x0128


	//----- nvinfo : EIATTR_SW_WAR
	.align		4
.L_2655:
        /*00f8*/ 	.byte	0x04, 0x36
        /*00fa*/ 	.short	(.L_2657 - .L_2656)
.L_2656:
        /*00fc*/ 	.word	0x00000008
.L_2657:


//--------------------- .nv.info._ZN10layer_norm13ln_bwd_kernelINS_13Kernel_traitsIf13__nv_bfloat16fS2_fjLj8192ELj1ELj1ELj8ELj16ENS_18Kernel_traits_baseILj8192EfS2_fS2_fjLj256EEEEELb0ELb0ELb0ELb0EEEvNS_9BwdParamsE --------------------------
	.section	.nv.info._ZN10layer_norm13ln_bwd_kernelINS_13Kernel_traitsIf13__nv_bfloat16fS2_fjLj8192ELj1ELj1ELj8ELj16ENS_18Kernel_traits_baseILj8192EfS2_fS2_fjLj256EEEEELb0ELb0ELb0ELb0EEEvNS_9BwdParamsE,"",@"SHT_CUDA_INFO"
	.sectionflags	@""
	.align	4


	//----- nvinfo : EIATTR_CUDA_API_VERSION
	.align		4
        /*0000*/ 	.byte	0x04, 0x37
        /*0002*/ 	.short	(.L_2659 - .L_2658)
.L_2658:
        /*0004*/ 	.word	0x00000082


	//----- nvinfo : EIATTR_KPARAM_INFO
	.align		4
.L_2659:
        /*0008*/ 	.byte	0x04, 0x17
        /*000a*/ 	.short	(.L_2661 - .L_2660)
.L_2660:
        /*000c*/ 	.word	0x00000000
        /*0010*/ 	.short	0x0000
        /*0012*/ 	.short	0x0000
        /*0014*/ 	.byte	0x00, 0xf0, 0xa1, 0x04


	//----- nvinfo : EIATTR_SPARSE_MMA_MASK
	.align		4
.L_2661:
        /*0018*/ 	.byte	0x03, 0x50
        /*001a*/ 	.short	0x0000


	//----- nvinfo : EIATTR_MAXREG_COUNT
	.align		4
        /*001c*/ 	.byte	0x03, 0x1b
        /*001e*/ 	.short	0x00ff


	//----- nvinfo : EIATTR_NUM_BARRIERS
	.align		4
        /*0020*/ 	.byte	0x02, 0x4c
        /*0022*/ 	.byte	0x01
	.zero		1


	//----- nvinfo : EIATTR_MERCURY_ISA_VERSION
	.align		4
        /*0024*/ 	.byte	0x03, 0x5f
        /*0026*/ 	.short	0x0101


	//----- nvinfo : EIATTR_COOP_GROUP_MASK_REGIDS
	.align		4
        /*0028*/ 	.byte	0x04, 0x29
        /*002a*/ 	.short	(.L_2663 - .L_2662)


	//   ....[0]....
.L_2662:
        /*002c*/ 	.word	0xffffffff


	//   ....[1]....
        /*0030*/ 	.word	0xffffffff


	//   ....[2]....
        /*0034*/ 	.word	0xffffffff


	//   ....[3]....
        /*0038*/ 	.word	0xffffffff


	//   ....[4]....
        /*003c*/ 	.word	0xffffffff


	//   ....[5]....
        /*0040*/ 	.word	0xffffffff


	//   ....[6]....
        /*0044*/ 	.word	0xffffffff


	//   ....[7]....
        /*0048*/ 	.word	0xffffffff


	//   ....[8]....
        /*004c*/ 	.word	0xffffffff


	//   ....[9]....
        /*0050*/ 	.word	0xffffffff


	//----- nvinfo : EIATTR_COOP_GROUP_INSTR_OFFSETS
	.align		4
.L_2663:
        /*0054*/ 	.byte	0x04, 0x28
        /*0056*/ 	.short	(.L_2665 - .L_2664)


	//   ....[0]....
.L_2664:
        /*0058*/ 	.word	0x00001d80


	//   ....[1]....
        /*005c*/ 	.word	0x00001db0


	//   ....[2]....
        /*0060*/ 	.word	0x00001de0


	//   ....[3]....
        /*0064*/ 	.word	0x00001df0


	//   ....[4]....
        /*0068*/ 	.word	0x00001e20


	//   ....[5]....
        /*006c*/ 	.word	0x00001e30


	//   ....[6]....
        /*0070*/ 	.word	0x00001e60


	//   ....[7]....
        /*0074*/ 	.word	0x00001e70


	//   ....[8]....
        /*0078*/ 	.word	0x00001ea0


	//   ....[9]....
        /*007c*/ 	.word	0x00001eb0


	//----- nvinfo : EIATTR_VRC_CTA_INIT_COUNT
	.align		4
.L_2665:
        /*0080*/ 	.byte	0x02, 0x4a
	.zero		1
	.zero		1


	//----- nvinfo : EIATTR_EXIT_INSTR_OFFSETS
	.align		4
        /*0084*/ 	.byte	0x04, 0x1c
        /*0086*/ 	.short	(.L_2667 - .L_2666)


	//   ....[0]....
.L_2666:
        /*0088*/ 	.word	0x00004f90


	//   ....[1]....
        /*008c*/ 	.word	0x00005030


	//----- nvinfo : EIATTR_MAX_THREADS
	.align		4
.L_2667:
        /*0090*/ 	.byte	0x04, 0x05
        /*0092*/ 	.short	(.L_2669 - .L_2668)
.L_2668:
        /*0094*/ 	.word	0x00000100
        /*0098*/ 	.word	0x00000001
        /*009c*/ 	.word	0x00000001


	//----- nvinfo : EIATTR_CRS_STACK_SIZE
	.align		4
.L_2669:
        /*00a0*/ 	.byte	0x04, 0x1e
        /*00a2*/ 	.short	(.L_2671 - .L_2670)
.L_2670:
        /*00a4*/ 	.word	0x00000000


	//----- nvinfo : EIATTR_CBANK_PARAM_SIZE
	.align		4
.L_2671:
        /*00a8*/ 	.byte	0x03, 0x19
        /*00aa*/ 	.short	0x0128


	//----- nvinfo : EIATTR_PARAM_CBANK
	.align		4
        /*00ac*/ 	.byte	0x04, 0x0a
        /*00ae*/ 	.short	(.L_2673 - .L_2672)
	.align		4
.L_2672:
        /*00b0*/ 	.word	index@(.nv.constant0._ZN10layer_norm13ln_bwd_kernelINS_13Kernel_traitsIf13__nv_bfloat16fS2_fjLj8192ELj1ELj1ELj8ELj16ENS_18Kernel_traits_baseILj8192EfS2_fS2_fjLj256EEEEELb0ELb0ELb0ELb0EEEvNS_9BwdParamsE)
        /*00b4*/ 	.short	0x0380
        /*00b6*/ 	.short	0x0128


	//----- nvinfo : EIATTR_SW_WAR
	.align		4
.L_2673:
        /*00b8*/ 	.byte	0x04, 0x36
        /*00ba*/ 	.short	(.L_2675 - .L_2674)
.L_2674:
        /*00bc*/ 	.word	0x00000008
.L_2675:


//--------------------- .nv.info._ZN10layer_norm13ln_bwd_kernelINS_13Kernel_traitsIf13__nv_bfloat16fS2_fjLj8192ELj1ELj1ELj8ELj16ENS_18Kernel_traits_baseILj8192EfS2_fS2_fjLj256EEEEELb0ELb0ELb0ELb1EEEvNS_9BwdParamsE --------------------------
	.section	.nv.info._ZN10layer_norm13ln_bwd_kernelINS_13Kernel_traitsIf13__nv_bfloat16fS2_fjLj8192ELj1ELj1ELj8ELj16ENS_18Kernel_traits_baseILj8192EfS2_fS2_fjLj256EEEEELb0ELb0ELb0ELb1EEEvNS_9BwdParamsE,"",@"SHT_CUDA_INFO"
	.sectionflags	@""
	.align	4


	//----- nvinfo : EIATTR_CUDA_API_VERSION
	.align		4
        /*0000*/ 	.byte	0x04, 0x37
        /*0002*/ 	.short	(.L_2677 - .L_2676)
.L_2676:
        /*0004*/ 	.word	0x00000082


	//----- nvinfo : EIATTR_KPARAM_INFO
	.align		4
.L_2677:
        /*0008*/ 	.byte	0x04, 0x17
        /*000a*/ 	.short	(.L_2679 - .L_2678)
.L_2678:
        /*000c*/ 	.word	0x00000000
        /*0010*/ 	.short	0x0000
        /*0012*/ 	.short	0x0000
        /*0014*/ 	.byte	0x00, 0xf0, 0xa1, 0x04


	//----- nvinfo : EIATTR_SPARSE_MMA_MASK
	.align		4
.L_2679:
        /*0018*/ 	.byte	0x03, 0x50
        /*001a*/ 	.short	0x0000


	//----- nvinfo : EIATTR_MAXREG_COUNT
	.align		4
        /*001c*/ 	.byte	0x03, 0x1b
        /*001e*/ 	.short	0x00ff


	//----- nvinfo : EIATTR_NUM_BARRIERS
	.align		4
        /*0020*/ 	.byte	0x02, 0x4c
        /*0022*/ 	.byte	0x01
	.zero		1


	//----- nvinfo : EIATTR_MERCURY_ISA_VERSION
	.align		4
        /*0024*/ 	.byte	0x03, 0x5f
        /*0026*/ 	.short	0x0101


	//----- nvinfo : EIATTR_COOP_GROUP_MASK_REGIDS
	.align		4
        /*0028*/ 	.byte	0x04, 0x29
        /*002a*/ 	.short	(.L_2681 - .L_2680)


	//   ....[0]....
.L_2680:
        /*002c*/ 	.word	0xffffffff


	//   ....[1]....
        /*0030*/ 	.word	0xffffffff


	//   ....[2]....
        /*0034*/ 	.word	0xffffffff


	//   ....[3]....
        /*0038*/ 	.word	0xffffffff


	//   ....[4]....
        /*003c*/ 	.word	0xffffffff


	//   ....[5]....
        /*0040*/ 	.word	0xffffffff


	//   ....[6]....
        /*0044*/ 	.word	0xffffffff


	//   ....[7]....
        /*0048*/ 	.word	0xffffffff


	//   ....[8]....
        /*004c*/ 	.word	0xffffffff


	//   ....[9]....
        /*0050*/ 	.word	0xffffffff


	//----- nvinfo : EIATTR_COOP_GROUP_INSTR_OFFSETS
	.align		4
.L_2681:
        /*0054*/ 	.byte	0x04, 0x28
        /*0056*/ 	.short	(.L_2683 - .L_2682)


	//   ....[0]....
.L_2682:
        /*0058*/ 	.word	0x00001670


	//   ....[1]....
        /*005c*/ 	.word	0x00001680


	//   ....[2]....
        /*0060*/ 	.word	0x000016b0


	//   ....[3]....
        /*0064*/ 	.word	0x000016c0


	//   ....[4]....
        /*0068*/ 	.word	0x000016f0


	//   ....[5]....
        /*006c*/ 	.word	0x00001700


	//   ....[6]....
        /*0070*/ 	.word	0x00001730


	//   ....[7]....
        /*0074*/ 	.word	0x00001740


	//   ....[8]....
        /*0078*/ 	.word	0x00001780


	//   ....[9]....
        /*007c*/ 	.word	0x00001790


	//----- nvinfo : EIATTR_VRC_CTA_INIT_COUNT
	.align		4
.L_2683:
        /*0080*/ 	.byte	0x02, 0x4a
	.zero		1
	.zero		1


	//----- nvinfo : EIATTR_EXIT_INSTR_OFFSETS
	.align		4
        /*0084*/ 	.byte	0x04, 0x1c
        /*0086*/ 	.short	(.L_2685 - .L_2684)


	//   ....[0]....
.L_2684:
        /*0088*/ 	.word	0x00004d30


	//----- nvinfo : EIATTR_MAX_THREADS
	.align		4
.L_2685:
        /*008c*/ 	.byte	0x04, 0x05
        /*008e*/ 	.short	(.L_2687 - .L_2686)
.L_2686:
        /*0090*/ 	.word	0x00000100
        /*0094*/ 	.word	0x00000001
        /*0098*/ 	.word	0x00000001


	//----- nvinfo : EIATTR_CRS_STACK_SIZE
	.align		4
.L_2687:
        /*009c*/ 	.byte	0x04, 0x1e
        /*009e*/ 	.short	(.L_2689 - .L_2688)
.L_2688:
        /*00a0*/ 	.word	0x00000000


	//----- nvinfo : EIATTR_CBANK_PARAM_SIZE
	.align		4
.L_2689:
        /*00a4*/ 	.byte	0x03, 0x19
        /*00a6*/ 	.short	0x0128


	//----- nvinfo : EIATTR_PARAM_CBANK
	.align		4
        /*00a8*/ 	.byte	0x04, 0x0a
        /*00aa*/ 	.short	(.L_2691 - .L_2690)
	.align		4
.L_2690:
        /*00ac*/ 	.word	index@(.nv.constant0._ZN10layer_norm13ln_bwd_kernelINS_13Kernel_traitsIf13__nv_bfloat16fS2_fjLj8192ELj1ELj1ELj8ELj16ENS_18Kernel_traits_baseILj8192EfS2_fS2_fjLj256EEEEELb0ELb0ELb0ELb1EEEvNS_9BwdParamsE)
        /*00b0*/ 	.short	0x0380
        /*00b2*/ 	.short	0x0128


	//----- nvinfo : EIATTR_SW_WAR
	.align		4
.L_2691:
        /*00b4*/ 	.byte	0x04, 0x36
        /*00b6*/ 	.short	(.L_2693 - .L_2692)
.L_2692:
        /*00b8*/ 	.word	0x00000008
.L_2693:


//--------------------- .nv.info._ZN10layer_norm13ln_bwd_kernelINS_13Kernel_traitsIf13__nv_bfloat16fS2_fjLj8192ELj1ELj1ELj8ELj16ENS_18Kernel_traits_baseILj8192EfS2_fS2_fjLj256EEEEELb0ELb0ELb1ELb0EEEvNS_9BwdParamsE --------------------------
	.section	.nv.info._ZN10layer_norm13ln_bwd_kernelINS_13Kernel_traitsIf13__nv_bfloat16fS2_fjLj8192ELj1ELj1ELj8ELj16ENS_18Kernel_traits_baseILj8192EfS2_fS2_fjLj256EEEEELb0ELb0ELb1ELb0EEEvNS_9BwdParamsE,"",@"SHT_CUDA_INFO"
	.sectionflags	@""
	.align	4


	//----- nvinfo : EIATTR_CUDA_API_VERSION
	.align		4
        /*0000*/ 	.byte	0x04, 0x37
        /*0002*/ 	.short	(.L_2695 - .L_2694)
.L_2694:
        /*0004*/ 	.word	0x00000082


	//----- nvinfo : EIATTR_KPARAM_INFO
	.align		4
.L_2695:
        /*0008*/ 	.byte	0x04, 0x17
        /*000a*/ 	.short	(.L_2697 - .L_2696)
.L_2696:
        /*000c*/ 	.word	0x00000000
        /*0010*/ 	.short	0x0000
        /*0012*/ 	.short	0x0000
        /*0014*/ 	.byte	0x00, 0xf0, 0xa1, 0x04


	//----- nvinfo : EIATTR_SPARSE_MMA_MASK
	.align		4
.L_2697:
        /*0018*/ 	.byte	0x03, 0x50
        /*001a*/ 	.short	0x0000


	//----- nvinfo : EIATTR_MAXREG_COUNT
	.align		4
        /*001c*/ 	.byte	0x03, 0x1b
        /*001e*/ 	.short	0x00ff


	//----- nvinfo : EIATTR_NUM_BARRIERS
	.align		4
        /*0020*/ 	.byte	0x02, 0x4c
        /*0022*/ 	.byte	0x01
	.zero		1


	//----- nvinfo : EIATTR_MERCURY_ISA_VERSION
	.align		4
        /*0024*/ 	.byte	0x03, 0x5f
        /*0026*/ 	.short	0x0101


	//----- nvinfo : EIATTR_COOP_GROUP_MASK_REGIDS
	.align		4
        /*0028*/ 	.byte	0x04, 0x29
        /*002a*/ 	.short	(.L_2699 - .L_2698)


	//   ....[0]....
.L_2698:
        /*002c*/ 	.word	0xffffffff


	//   ....[1]....
        /*0030*/ 	.word	0xffffffff


	//   ....[2]....
        /*0034*/ 	.word	0xffffffff


	//   ....[3]....
        /*0038*/ 	.word	0xffffffff


	//   ....[4]....
        /*003c*/ 	.word	0xffffffff


	//   ....[5]....
        /*0040*/ 	.word	0xffffffff


	//   ....[6]....
        /*0044*/ 	.word	0xffffffff


	//   ....[7]....
        /*0048*/ 	.word	0xffffffff


	//   ....[8]....
        /*004c*/ 	.word	0xffffffff


	//   ....[9]....
        /*0050*/ 	.word	0xffffffff


	//----- nvinfo : EIATTR_COOP_GROUP_INSTR_OFFSETS
	.align		4
.L_2699:
        /*0054*/ 	.byte	0x04, 0x28
        /*0056*/ 	.short	(.L_2701 - .L_2700)


	//   ....[0]....
.L_2700:
        /*0058*/ 	.word	0x00002080


	//   ....[1]....
        /*005c*/ 	.word	0x000020b0


	//   ....[2]....
        /*0060*/ 	.word	0x000020e0


	//   ....[3]....
        /*0064*/ 	.word	0x000020f0


	//   ....[4]....
        /*0068*/ 	.word	0x00002120


	//   ....[5]....
        /*006c*/ 	.word	0x00002130


	//   ....[6]....
        /*0070*/ 	.word	0x00002160


	//   ....[7]....
        /*0074*/ 	.word	0x00002170


	//   ....[8]....
        /*0078*/ 	.word	0x000021a0


	//   ....[9]....
        /*007c*/ 	.word	0x000021b0


	//----- nvinfo : EIATTR_VRC_CTA_INIT_COUNT
	.align		4
.L_2701:
        /*0080*/ 	.byte	0x02, 0x4a
	.zero		1
	.zero		1


	//----- nvinfo : EIATTR_EXIT_INSTR_OFFSETS
	.align		4
        /*0084*/ 	.byte	0x04, 0x1c
        /*0086*/ 	.short	(.L_2703 - .L_2702)


	//   ....[0]....
.L_2702:
        /*0088*/ 	.word	0x00007960


	//   ....[1]....
        /*008c*/ 	.word	0x00007a00


	//----- nvinfo : EIATTR_MAX_THREADS
	.align		4
.L_2703:
        /*0090*/ 	.byte	0x04, 0x05
        /*0092*/ 	.short	(.L_2705 - .L_2704)
.L_2704:
        /*0094*/ 	.word	0x00000100
        /*0098*/ 	.word	0x00000001
        /*009c*/ 	.word	0x00000001


	//----- nvinfo : EIATTR_CRS_STACK_SIZE
	.align		4
.L_2705:
        /*00a0*/ 	.byte	0x04, 0x1e
        /*00a2*/ 	.short	(.L_2707 - .L_2706)
.L_2706:
        /*00a4*/ 	.word	0x00000000


	//----- nvinfo : EIATTR_CBANK_PARAM_SIZE
	.align		4
.L_2707:
        /*00a8*/ 	.byte	0x03, 0x19
        /*00aa*/ 	.short	0x0128


	//----- nvinfo : EIATTR_PARAM_CBANK
	.align		4
        /*00ac*/ 	.byte	0x04, 0x0a
        /*00ae*/ 	.short	(.L_2709 - .L_2708)
	.align		4
.L_2708:
        /*00b0*/ 	.word	index@(.nv.constant0._ZN10layer_norm13ln_bwd_kernelINS_13Kernel_traitsIf13__nv_bfloat16fS2_fjLj8192ELj1ELj1ELj8ELj16ENS_18Kernel_traits_baseILj8192EfS2_fS2_fjLj256EEEEELb0ELb0ELb1ELb0EEEvNS_9BwdParamsE)
        /*00b4*/ 	.short	0x0380
        /*00b6*/ 	.short	0x0128


	//----- nvinfo : EIATTR_SW_WAR
	.align		4
.L_2709:
        /*00b8*/ 	.byte	0x04, 0x36
        /*00ba*/ 	.short	(.L_2711 - .L_2710)
.L_2710:
        /*00bc*/ 	.word	0x00000008
.L_2711:


//--------------------- .nv.info._ZN10layer_norm13ln_bwd_kernelINS_13Kernel_traitsIf13__nv_bfloat16fS2_fjLj8192ELj1ELj1ELj8ELj16ENS_18Kernel_traits_baseILj8192EfS2_fS2_fjLj256EEEEELb0ELb0ELb1ELb1EEEvNS_9BwdParamsE --------------------------
	.section	.nv.info._ZN10layer_norm13ln_bwd_kernelINS_13Kernel_traitsIf13__nv_bfloat16fS2_fjLj8192ELj1ELj1ELj8ELj16ENS_18Kernel_traits_baseILj8192EfS2_fS2_fjLj256EEEEELb0ELb0ELb1ELb1EEEvNS_9BwdParamsE,"",@"SHT_CUDA_INFO"
	.sectionflags	@""
	.align	4


	//----- nvinfo : EIATTR_CUDA_API_VERSION
	.align		4
        /*0000*/ 	.byte	0x04, 0x37
        /*0002*/ 	.short	(.L_2713 - .L_2712)
.L_2712:
        /*0004*/ 	.word	0x00000082


	//----- nvinfo : EIATTR_KPARAM_INFO
	.align		4
.L_2713:
        /*0008*/ 	.byte	0x04, 0x17
        /*000a*/ 	.short	(.L_2715 - .L_2714)
.L_2714:
        /*000c*/ 	.word	0x00000000
        /*0010*/ 	.short	0x0000
        /*0012*/ 	.short	0x0000
        /*0014*/ 	.byte	0x00, 0xf0, 0xa1, 0x04


	//----- nvinfo : EIATTR_SPARSE_MMA_MASK
	.align		4
.L_2715:
        /*0018*/ 	.byte	0x03, 0x50
        /*001a*/ 	.short	0x0000


	//----- nvinfo : EIATTR_MAXREG_COUNT
	.align		4
        /*001c*/ 	.byte	0x03, 0x1b
        /*001e*/ 	.short	0x00ff


	//----- nvinfo : EIATTR_NUM_BARRIERS
	.align		4
        /*0020*/ 	.byte	0x02, 0x4c
        /*0022*/ 	.byte	0x01
	.zero		1


	//----- nvinfo : EIATTR_MERCURY_ISA_VERSION
	.align		4
        /*0024*/ 	.byte	0x03, 0x5f
        /*0026*/ 	.short	0x0101


	//----- nvinfo : EIATTR_COOP_GROUP_MASK_REGIDS
	.align		4
        /*0028*/ 	.byte	0x04, 0x29
        /*002a*/ 	.short	(.L_2717 - .L_2716)


	//   ....[0]....
.L_2716:
        /*002c*/ 	.word	0xffffffff


	//   ....[1]....
        /*0030*/ 	.word	0xffffffff


	//   ....[2]....
        /*0034*/ 	.word	0xffffffff


	//   ....[3]....
        /*0038*/ 	.word	0xffffffff


	//   ....[4]....
        /*003c*/ 	.word	0xffffffff


	//   ....[5]....
        /*0040*/ 	.word	0xffffffff


	//   ....[6]....
        /*0044*/ 	.word	0xffffffff


	//   ....[7]....
        /*0048*/ 	.word	0xffffffff


	//   ....[8]....
        /*004c*/ 	.word	0xffffffff


	//   ....[9]....
        /*0050*/ 	.word	0xffffffff


	//----- nvinfo : EIATTR_COOP_GROUP_INSTR_OFFSETS
	.align		4
.L_2717:
        /*0054*/ 	.byte	0x04, 0x28
        /*0056*/ 	.short	(.L_2719 - .L_2718)


	//   ....[0]....
.L_2718:
        /*0058*/ 	.word	0x00001ae0


	//   ....[1]....
        /*005c*/ 	.word	0x00001b00


	//   ....[2]....
        /*0060*/ 	.word	0x00001b40


	//   ....[3]....
        /*0064*/ 	.word	0x00001b50


	//   ....[4]....
        /*0068*/ 	.word	0x00001b80


	//   ....[5]....
        /*006c*/ 	.word	0x00001ba0


	//   ....[6]....
        /*0070*/ 	.word	0x00001bd0


	//   ....[7]....
        /*0074*/ 	.word	0x00001be0


	//   ....[8]....
        /*0078*/ 	.word	0x00001c10


	//   ....[9]....
        /*007c*/ 	.word	0x00001c20


	//----- nvinfo : EIATTR_VRC_CTA_INIT_COUNT
	.align		4
.L_2719:
        /*0080*/ 	.byte	0x02, 0x4a
	.zero		1
	.zero		1


	//----- nvinfo : EIATTR_EXIT_INSTR_OFFSETS
	.align		4
        /*0084*/ 	.byte	0x04, 0x1c
        /*0086*/ 	.short	(.L_2721 - .L_2720)


	//   ....[0]....
.L_2720:
        /*0088*/ 	.word	0x00007160


	//----- nvinfo : EIATTR_MAX_THREADS
	.align		4
.L_2721:
        /*008c*/ 	.byte	0x04, 0x05
        /*008e*/ 	.short	(.L_2723 - .L_2722)
.L_2722:
        /*0090*/ 	.word	0x00000100
        /*0094*/ 	.word	0x00000001
        /*0098*/ 	.word	0x00000001


	//----- nvinfo : EIATTR_CRS_STACK_SIZE
	.align		4
.L_2723:
        /*009c*/ 	.byte	0x04, 0x1e
        /*009e*/ 	.short	(.L_2725 - .L_2724)
.L_2724:
        /*00a0*/ 	.word	0x00000000


	//----- nvinfo : EIATTR_CBANK_PARAM_SIZE
	.align		4
.L_2725:
        /*00a4*/ 	.byte	0x03, 0x19
        /*00a6*/ 	.short	0x0128


	//----- nvinfo : EIATTR_PARAM_CBANK
	.align		4
        /*00a8*/ 	.byte	0x04, 0x0a
        /*00aa*/ 	.short	(.L_2727 - .L_2726)
	.align		4
.L_2726:
        /*00ac*/ 	.word	index@(.nv.constant0._ZN10layer_norm13ln_bwd_kernelINS_13Kernel_traitsIf13__nv_bfloat16fS2_fjLj8192ELj1ELj1ELj8ELj16ENS_18Kernel_traits_baseILj8192EfS2_fS2_fjLj256EEEEELb0ELb0ELb1ELb1EEEvNS_9BwdParamsE)
        /*00b0*/ 	.short	0x0380
        /*00b2*/ 	.short	0x0128


	//----- nvinfo : EIATTR_SW_WAR
	.align		4
.L_2727:
        /*00b4*/ 	.byte	0x04, 0x36
        /*00b6*/ 	.short	(.L_2729 - .L_2728)
.L_2728:
        /*00b8*/ 	.word	0x00000008
.L_2729:


//--------------------- .nv.info._ZN10layer_norm13ln_bwd_kernelINS_13Kernel_traitsIf13__nv_bfloat16fS2_fjLj8192ELj1ELj1ELj8ELj16ENS_18Kernel_traits_baseILj8192EfS2_fS2_fjLj256EEEEELb0ELb1ELb0ELb0EEEvNS_9BwdParamsE --------------------------
	.section	.nv.info._ZN10layer_norm13ln_bwd_kernelINS_13Kernel_traitsIf13__nv_bfloat16fS2_fjLj8192ELj1ELj1ELj8ELj16ENS_18Kernel_traits_baseILj8192EfS2_fS2_fjLj256EEEEELb0ELb1ELb0ELb0EEEvNS_9BwdParamsE,"",@"SHT_CUDA_INFO"
	.sectionflags	@""
	.align	4


	//----- nvinfo : EIATTR_CUDA_API_VERSION
	.align		4
        /*0000*/ 	.byte	0x04, 0x37
        /*0002*/ 	.short	(.L_2731 - .L_2730)
.L_2730:
        /*0004*/ 	.word	0x00000082


	//----- nvinfo : EIATTR_KPARAM_INFO
	.align		4
.L_2731:
        /*0008*/ 	.byte	0x04, 0x17
        /*000a*/ 	.short	(.L_2733 - .L_2732)
.L_2732:
        /*000c*/ 	.word	0x00000000
        /*0010*/ 	.short	0x0000
        /*0012*/ 	.short	0x0000
        /*0014*/ 	.byte	0x00, 0xf0, 0xa1, 0x04


	//----- nvinfo : EIATTR_SPARSE_MMA_MASK
	.align		4
.L_2733:
        /*0018*/ 	.byte	0x03, 0x50
        /*001a*/ 	.short	0x0000


	//----- nvinfo : EIATTR_MAXREG_COUNT
	.align		4
        /*001c*/ 	.byte	0x03, 0x1b
        /*001e*/ 	.short	0x00ff


	//----- nvinfo : EIATTR_NUM_BARRIERS
	.align		4
        /*0020*/ 	.byte	0x02, 0x4c
        /*0022*/ 	.byte	0x01
	.zero		1


	//----- nvinfo : EIATTR_ANNOTATIONS
	.align		4
        /*0024*/ 	.byte	0x04, 0x55
        /*0026*/ 	.short	(.L_2735 - .L_2734)


	//   ....[0]....
.L_2734:
        /* <DEDUP_REMOVED lines=33> */


	//----- nvinfo : EIATTR_MERCURY_ISA_VERSION
	.align		4
.L_2735:
        /*0228*/ 	.byte	0x03, 0x5f
        /*022a*/ 	.short	0x0101


	//----- nvinfo : EIATTR_COOP_GROUP_MASK_REGIDS
	.align		4
        /*022c*/ 	.byte	0x04, 0x29
        /*022e*/ 	.short	(.L_2737 - .L_2736)


	//   ....[0]....
.L_2736:
        /*0230*/ 	.word	0xffffffff


	//   ....[1]....
        /*0234*/ 	.word	0xffffffff


	//   ....[2]....
        /*0238*/ 	.word	0xffffffff


	//   ....[3]....
        /*023c*/ 	.word	0xffffffff


	//   ....[4]....
        /*0240*/ 	.word	0xffffffff


	//   ....[5]....
        /*0244*/ 	.word	0xffffffff


	//   ....[6]....
        /*0248*/ 	.word	0xffffffff


	//   ....[7]....
        /*024c*/ 	.word	0xffffffff


	//   ....[8]....
        /*0250*/ 	.word	0xffffffff


	//   ....[9]....
        /*0254*/ 	.word	0xffffffff


	//----- nvinfo : EIATTR_COOP_GROUP_INSTR_OFFSETS
	.align		4
.L_2737:
        /*0258*/ 	.byte	0x04, 0x28
        /*025a*/ 	.short	(.L_2739 - .L_2738)


	//   ....[0]....
.L_2738:
        /*025c*/ 	.word	0x00002560


	//   ....[1]....
        /*0260*/ 	.word	0x00002590


	//   ....[2]....
        /*0264*/ 	.word	0x000025c0


	//   ....[3]....
        /*0268*/ 	.word	0x000025e0


	//   ....[4]....
        /*026c*/ 	.word	0x00002600


	//   ....[5]....
        /*0270*/ 	.word	0x00002620


	//   ....[6]....
        /*0274*/ 	.word	0x00002640


	//   ....[7]....
        /*0278*/ 	.word	0x00002660


	//   ....[8]....
        /*027c*/ 	.word	0x00002680


	//   ....[9]....
        /*0280*/ 	.word	0x000026a0


	//----- nvinfo : EIATTR_VRC_CTA_INIT_COUNT
	.align		4
.L_2739:
        /*0284*/ 	.byte	0x02, 0x4a
	.zero		1
	.zero		1


	//----- nvinfo : EIATTR_EXIT_INSTR_OFFSETS
	.align		4
        /*0288*/ 	.byte	0x04, 0x1c
        /*028a*/ 	.short	(.L_2741 - .L_2740)


	//   ....[0]....
.L_2740:
        /*028c*/ 	.word	0x000074d0


	//   ....[1]....
        /*0290*/ 	.word	0x000075a0


	//----- nvinfo : EIATTR_MAX_THREADS
	.align		4
.L_2741:
        /*0294*/ 	.byte	0x04, 0x05
        /*0296*/ 	.short	(.L_2743 - .L_2742)
.L_2742:
        /*0298*/ 	.word	0x00000100
        /*029c*/ 	.word	0x00000001
        /*02a0*/ 	.word	0x00000001


	//----- nvinfo : EIATTR_CRS_STACK_SIZE
	.align		4
.L_2743:
        /*02a4*/ 	.byte	0x04, 0x1e
        /*02a6*/ 	.short	(.L_2745 - .L_2744)
.L_2744:
        /*02a8*/ 	.word	0x00000000


	//----- nvinfo : EIATTR_CBANK_PARAM_SIZE
	.align		4
.L_2745:
        /*02ac*/ 	.byte	0x03, 0x19
        /*02ae*/ 	.short	0x0128


	//----- nvinfo : EIATTR_PARAM_CBANK
	.align		4
        /*02b0*/ 	.byte	0x04, 0x0a
        /*02b2*/ 	.short	(.L_2747 - .L_2746)
	.align		4
.L_2746:
        /*02b4*/ 	.word	index@(.nv.constant0._ZN10layer_norm13ln_bwd_kernelINS_13Kernel_traitsIf13__nv_bfloat16fS2_fjLj8192ELj1ELj1ELj8ELj16ENS_18Kernel_traits_baseILj8192EfS2_fS2_fjLj256EEEEELb0ELb1ELb0ELb0EEEvNS_9BwdParamsE)
        /*02b8*/ 	.short	0x0380
        /*02ba*/ 	.short	0x0128


	//----- nvinfo : EIATTR_SW_WAR
	.align		4
.L_2747:
        /*02bc*/ 	.byte	0x04, 0x36
        /*02be*/ 	.short	(.L_2749 - .L_2748)
.L_2748:
        /*02c0*/ 	.word	0x00000008
.L_2749:


//--------------------- .nv.info._ZN10layer_norm13ln_bwd_kernelINS_13Kernel_traitsIf13__nv_bfloat16fS2_fjLj8192ELj1ELj1ELj8ELj16ENS_18Kernel_traits_baseILj8192EfS2_fS2_fjLj256EEEEELb0ELb1ELb0ELb1EEEvNS_9BwdParamsE --------------------------
	.section	.nv.info._ZN10layer_norm13ln_bwd_kernelINS_13Kernel_traitsIf13__nv_bfloat16fS2_fjLj8192ELj1ELj1ELj8ELj16ENS_18Kernel_traits_baseILj8192EfS2_fS2_fjLj256EEEEELb0ELb1ELb0ELb1EEEvNS_9BwdParamsE,"",@"SHT_CUDA_INFO"
	.sectionflags	@""
	.align	4


	//----- nvinfo : EIATTR_CUDA_API_VERSION
	.align		4
        /*0000*/ 	.byte	0x04, 0x37
        /*0002*/ 	.short	(.L_2751 - .L_2750)
.L_2750:
        /*0004*/ 	.word	0x00000082


	//----- nvinfo : EIATTR_KPARAM_INFO
	.align		4
.L_2751:
        /*0008*/ 	.byte	0x04, 0x17
        /*000a*/ 	.short	(.L_2753 - .L_2752)
.L_2752:
        /*000c*/ 	.word	0x00000000
        /*0010*/ 	.short	0x0000
        /*0012*/ 	.short	0x0000
        /*0014*/ 	.byte	0x00, 0xf0, 0xa1, 0x04


	//----- nvinfo : EIATTR_SPARSE_MMA_MASK
	.align		4
.L_2753:
        /*0018*/ 	.byte	0x03, 0x50
        /*001a*/ 	.short	0x0000


	//----- nvinfo : EIATTR_MAXREG_COUNT
	.align		4
        /*001c*/ 	.byte	0x03, 0x1b
        /*001e*/ 	.short	0x00ff


	//----- nvinfo : EIATTR_NUM_BARRIERS
	.align		4
        /*0020*/ 	.byte	0x02, 0x4c
        /*0022*/ 	.byte	0x01
	.zero		1


	//----- nvinfo : EIATTR_ANNOTATIONS
	.align		4
        /*0024*/ 	.byte	0x04, 0x55
        /*0026*/ 	.short	(.L_2755 - .L_2754)


	//   ....[0]....
.L_2754:
        /* <DEDUP_REMOVED lines=55> */


	//----- nvinfo : EIATTR_MERCURY_ISA_VERSION
	.align		4
.L_2755:
        /*0388*/ 	.byte	0x03, 0x5f
        /*038a*/ 	.short	0x0101


	//----- nvinfo : EIATTR_COOP_GROUP_MASK_REGIDS
	.align		4
        /*038c*/ 	.byte	0x04, 0x29
        /*038e*/ 	.short	(.L_2757 - .L_2756)


	//   ....[0]....
.L_2756:
        /*0390*/ 	.word	0xffffffff


	//   ....[1]....
        /*0394*/ 	.word	0xffffffff


	//   ....[2]....
        /*0398*/ 	.word	0xffffffff


	//   ....[3]....
        /*039c*/ 	.word	0xffffffff


	//   ....[4]....
        /*03a0*/ 	.word	0xffffffff


	//   ....[5]....
        /*03a4*/ 	.word	0xffffffff


	//   ....[6]....
        /*03a8*/ 	.word	0xffffffff


	//   ....[7]....
        /*03ac*/ 	.word	0xffffffff


	//   ....[8]....
        /*03b0*/ 	.word	0xffffffff


	//   ....[9]....
        /*03b4*/ 	.word	0xffffffff


	//----- nvinfo : EIATTR_COOP_GROUP_INSTR_OFFSETS
	.align		4
.L_2757:
        /*03b8*/ 	.byte	0x04, 0x28
        /*03ba*/ 	.short	(.L_2759 - .L_2758)


	//   ....[0]....
.L_2758:
        /*03bc*/ 	.word	0x00001e30


	//   ....[1]....
        /*03c0*/ 	.word	0x00001ef0


	//   ....[2]....
        /*03c4*/ 	.word	0x00001f10


	//   ....[3]....
        /*03c8*/ 	.word	0x00001f30


	//   ....[4]....
        /*03cc*/ 	.word	0x00001f50


	//   ....[5]....
        /*03d0*/ 	.word	0x00001f70


	//   ....[6]....
        /*03d4*/ 	.word	0x00001f90


	//   ....[7]....
        /*03d8*/ 	.word	0x00001fb0


	//   ....[8]....
        /*03dc*/ 	.word	0x00001fe0


	//   ....[9]....
        /*03e0*/ 	.word	0x00002010


	//----- nvinfo : EIATTR_VRC_CTA_INIT_COUNT
	.align		4
.L_2759:
        /*03e4*/ 	.byte	0x02, 0x4a
	.zero		1
	.zero		1


	//----- nvinfo : EIATTR_EXIT_INSTR_OFFSETS
	.align		4
        /*03e8*/ 	.byte	0x04, 0x1c
        /*03ea*/ 	.short	(.L_2761 - .L_2760)


	//   ....[0]....
.L_2760:
        /*03ec*/ 	.word	0x00007680


	//----- nvinfo : EIATTR_MAX_THREADS
	.align		4
.L_2761:
        /*03f0*/ 	.byte	0x04, 0x05
        /*03f2*/ 	.short	(.L_2763 - .L_2762)
.L_2762:
        /*03f4*/ 	.word	0x00000100
        /*03f8*/ 	.word	0x00000001
        /*03fc*/ 	.word	0x00000001


	//----- nvinfo : EIATTR_CRS_STACK_SIZE
	.align		4
.L_2763:
        /*0400*/ 	.byte	0x04, 0x1e
        /*0402*/ 	.short	(.L_2765 - .L_2764)
.L_2764:
        /*0404*/ 	.word	0x00000000


	//----- nvinfo : EIATTR_CBANK_PARAM_SIZE
	.align		4
.L_2765:
        /*0408*/ 	.byte	0x03, 0x19
        /*040a*/ 	.short	0x0128


	//----- nvinfo : EIATTR_PARAM_CBANK
	.align		4
        /*040c*/ 	.byte	0x04, 0x0a
        /*040e*/ 	.short	(.L_2767 - .L_2766)
	.align		4
.L_2766:
        /*0410*/ 	.word	index@(.nv.constant0._ZN10layer_norm13ln_bwd_kernelINS_13Kernel_traitsIf13__nv_bfloat16fS2_fjLj8192ELj1ELj1ELj8ELj16ENS_18Kernel_traits_baseILj8192EfS2_fS2_fjLj256EEEEELb0ELb1ELb0ELb1EEEvNS_9BwdParamsE)
        /*0414*/ 	.short	0x0380
        /*0416*/ 	.short	0x0128


	//----- nvinfo : EIATTR_SW_WAR
	.align		4
.L_2767:
        /*0418*/ 	.byte	0x04, 0x36
        /*041a*/ 	.short	(.L_2769 - .L_2768)
.L_2768:
        /*041c*/ 	.word	0x00000008
.L_2769:


//--------------------- .nv.info._ZN10layer_norm13ln_bwd_kernelINS_13Kernel_traitsIf13__nv_bfloat16fS2_fjLj8192ELj1ELj1ELj8ELj16ENS_18Kernel_traits_baseILj8192EfS2_fS2_fjLj256EEEEELb0ELb1ELb1ELb0EEEvNS_9BwdParamsE --------------------------
	.section	.nv.info._ZN10layer_norm13ln_bwd_kernelINS_13Kernel_traitsIf13__nv_bfloat16fS2_fjLj8192ELj1ELj1ELj8ELj16ENS_18Kernel_traits_baseILj8192EfS2_fS2_fjLj256EEEEELb0ELb1ELb1ELb0EEEvNS_9BwdParamsE,"",@"SHT_CUDA_INFO"
	.sectionflags	@""
	.align	4


	//----- nvinfo : EIATTR_CUDA_API_VERSION
	.align		4
        /*0000*/ 	.byte	0x04, 0x37
        /*0002*/ 	.short	(.L_2771 - .L_2770)
.L_2770:
        /*0004*/ 	.word	0x00000082


	//----- nvinfo : EIATTR_KPARAM_INFO
	.align		4
.L_2771:
        /*0008*/ 	.byte	0x04, 0x17
        /*000a*/ 	.short	(.L_2773 - .L_2772)
.L_2772:
        /*000c*/ 	.word	0x00000000
        /*0010*/ 	.short	0x0000
        /*0012*/ 	.short	0x0000
        /*0014*/ 	.byte	0x00, 0xf0, 0xa1, 0x04


	//----- nvinfo : EIATTR_SPARSE_MMA_MASK
	.align		4
.L_2773:
        /*0018*/ 	.byte	0x03, 0x50
        /*001a*/ 	.short	0x0000


	//----- nvinfo : EIATTR_MAXREG_COUNT
	.align		4
        /*001c*/ 	.byte	0x03, 0x1b
        /*001e*/ 	.short	0x00ff


	//----- nvinfo : EIATTR_NUM_BARRIERS
	.align		4
        /*0020*/ 	.byte	0x02, 0x4c
        /*0022*/ 	.byte	0x01
	.zero		1


	//----- nvinfo : EIATTR_ANNOTATIONS
	.align		4
        /*0024*/ 	.byte	0x04, 0x55
        /*0026*/ 	.short	(.L_2775 - .L_2774)


	//   ....[0]....
.L_2774:
        /* <DEDUP_REMOVED lines=47> */


	//----- nvinfo : EIATTR_MERCURY_ISA_VERSION
	.align		4
.L_2775:
        /*0308*/ 	.byte	0x03, 0x5f
        /*030a*/ 	.short	0x0101


	//----- nvinfo : EIATTR_COOP_GROUP_MASK_REGIDS
	.align		4
        /*030c*/ 	.byte	0x04, 0x29
        /*030e*/ 	.short	(.L_2777 - .L_2776)


	//   ....[0]....
.L_2776:
        /*0310*/ 	.word	0xffffffff


	//   ....[1]....
        /*0314*/ 	.word	0xffffffff


	//   ....[2]....
        /*0318*/ 	.word	0xffffffff


	//   ....[3]....
        /*031c*/ 	.word	0xffffffff


	//   ....[4]....
        /*0320*/ 	.word	0xffffffff


	//   ....[5]....
        /*0324*/ 	.word	0xffffffff


	//   ....[6]....
        /*0328*/ 	.word	0xffffffff


	//   ....[7]....
        /*032c*/ 	.word	0xffffffff


	//   ....[8]....
        /*0330*/ 	.word	0xffffffff


	//   ....[9]....
        /*0334*/ 	.word	0xffffffff


	//----- nvinfo : EIATTR_COOP_GROUP_INSTR_OFFSETS
	.align		4
.L_2777:
        /*0338*/ 	.byte	0x04, 0x28
        /*033a*/ 	.short	(.L_2779 - .L_2778)


	//   ....[0]....
.L_2778:
        /*033c*/ 	.word	0x000028c0


	//   ....[1]....
        /*0340*/ 	.word	0x000028e0


	//   ....[2]....
        /*0344*/ 	.word	0x00002920


	//   ....[3]....
        /*0348*/ 	.word	0x00002950


	//   ....[4]....
        /*034c*/ 	.word	0x00002970


	//   ....[5]....
        /*0350*/ 	.word	0x00002990


	//   ....[6]....
        /*0354*/ 	.word	0x000029b0


	//   ....[7]....
        /*0358*/ 	.word	0x000029d0


	//   ....[8]....
        /*035c*/ 	.word	0x000029f0


	//   ....[9]....
        /*0360*/ 	.word	0x00002a10


	//----- nvinfo : EIATTR_VRC_CTA_INIT_COUNT
	.align		4
.L_2779:
        /*0364*/ 	.byte	0x02, 0x4a
	.zero		1
	.zero		1


	//----- nvinfo : EIATTR_EXIT_INSTR_OFFSETS
	.align		4
        /*0368*/ 	.byte	0x04, 0x1c
        /*036a*/ 	.short	(.L_2781 - .L_2780)


	//   ....[0]....
.L_2780:
        /*036c*/ 	.word	0x0000acd0


	//   ....[1]....
        /*0370*/ 	.word	0x0000ada0


	//----- nvinfo : EIATTR_MAX_THREADS
	.align		4
.L_2781:
        /*0374*/ 	.byte	0x04, 0x05
        /*0376*/ 	.short	(.L_2783 - .L_2782)
.L_2782:
        /*0378*/ 	.word	0x00000100
        /*037c*/ 	.word	0x00000001
        /*0380*/ 	.word	0x00000001


	//----- nvinfo : EIATTR_CRS_STACK_SIZE
	.align		4
.L_2783:
        /*0384*/ 	.byte	0x04, 0x1e
        /*0386*/ 	.short	(.L_2785 - .L_2784)
.L_2784:
        /*0388*/ 	.word	0x00000000


	//----- nvinfo : EIATTR_CBANK_PARAM_SIZE
	.align		4
.L_2785:
        /*038c*/ 	.byte	0x03, 0x19
        /*038e*/ 	.short	0x0128


	//----- nvinfo : EIATTR_PARAM_CBANK
	.align		4
        /*0390*/ 	.byte	0x04, 0x0a
        /*0392*/ 	.short	(.L_2787 - .L_2786)
	.align		4
.L_2786:
        /*0394*/ 	.word	index@(.nv.constant0._ZN10layer_norm13ln_bwd_kernelINS_13Kernel_traitsIf13__nv_bfloat16fS2_fjLj8192ELj1ELj1ELj8ELj16ENS_18Kernel_traits_baseILj8192EfS2_fS2_fjLj256EEEEELb0ELb1ELb1ELb0EEEvNS_9BwdParamsE)
        /*0398*/ 	.short	0x0380
        /*039a*/ 	.short	0x0128


	//----- nvinfo : EIATTR_SW_WAR
	.align		4
.L_2787:
        /*039c*/ 	.byte	0x04, 0x36
        /*039e*/ 	.short	(.L_2789 - .L_2788)
.L_2788:
        /*03a0*/ 	.word	0x00000008
.L_2789:


//--------------------- .nv.info._ZN10layer_norm13ln_bwd_kernelINS_13Kernel_traitsIf13__nv_bfloat16fS2_fjLj8192ELj1ELj1ELj8ELj16ENS_18Kernel_traits_baseILj8192EfS2_fS2_fjLj256EEEEELb0ELb1ELb1ELb1EEEvNS_9BwdParamsE --------------------------
	.section	.nv.info._ZN10layer_norm13ln_bwd_kernelINS_13Kernel_traitsIf13__nv_bfloat16fS2_fjLj8192ELj1ELj1ELj8ELj16ENS_18Kernel_traits_baseILj8192EfS2_fS2_fjLj256EEEEELb0ELb1ELb1ELb1EEEvNS_9BwdParamsE,"",@"SHT_CUDA_INFO"
	.sectionflags	@""
	.align	4


	//----- nvinfo : EIATTR_CUDA_API_VERSION
	.align		4
        /*0000*/ 	.byte	0x04, 0x37
        /*0002*/ 	.short	(.L_2791 - .L_2790)
.L_2790:
        /*0004*/ 	.word	0x00000082


	//----- nvinfo : EIATTR_KPARAM_INFO
	.align		4
.L_2791:
        /*0008*/ 	.byte	0x04, 0x17
        /*000a*/ 	.short	(.L_2793 - .L_2792)
.L_2792:
        /*000c*/ 	.word	0x00000000
        /*0010*/ 	.short	0x0000
        /*0012*/ 	.short	0x0000
        /*0014*/ 	.byte	0x00, 0xf0, 0xa1, 0x04


	//----- nvinfo : EIATTR_SPARSE_MMA_MASK
	.align		4
.L_2793:
        /*0018*/ 	.byte	0x03, 0x50
        /*001a*/ 	.short	0x0000


	//----- nvinfo : EIATTR_MAXREG_COUNT
	.align		4
        /*001c*/ 	.byte	0x03, 0x1b
        /*001e*/ 	.short	0x00ff


	//----- nvinfo : EIATTR_NUM_BARRIERS
	.align		4
        /*0020*/ 	.byte	0x02, 0x4c
        /*0022*/ 	.byte	0x01
	.zero		1


	//----- nvinfo : EIATTR_ANNOTATIONS
	.align		4
        /*0024*/ 	.byte	0x04, 0x55
        /*0026*/ 	.short	(.L_2795 - .L_2794)


	//   ....[0]....
.L_2794:
        /* <DEDUP_REMOVED lines=28> */


	//----- nvinfo : EIATTR_MERCURY_ISA_VERSION
	.align		4
.L_2795:
        /*01d8*/ 	.byte	0x03, 0x5f
        /*01da*/ 	.short	0x0101


	//----- nvinfo : EIATTR_COOP_GROUP_MASK_REGIDS
	.align		4
        /*01dc*/ 	.byte	0x04, 0x29
        /*01de*/ 	.short	(.L_2797 - .L_2796)


	//   ....[0]....
.L_2796:
        /*01e0*/ 	.word	0xffffffff


	//   ....[1]....
        /*01e4*/ 	.word	0xffffffff


	//   ....[2]....
        /*01e8*/ 	.word	0xffffffff


	//   ....[3]....
        /*01ec*/ 	.word	0xffffffff


	//   ....[4]....
        /*01f0*/ 	.word	0xffffffff


	//   ....[5]....
        /*01f4*/ 	.word	0xffffffff


	//   ....[6]....
        /*01f8*/ 	.word	0xffffffff


	//   ....[7]....
        /*01fc*/ 	.word	0xffffffff


	//   ....[8]....
        /*0200*/ 	.word	0xffffffff


	//   ....[9]....
        /*0204*/ 	.word	0xffffffff


	//----- nvinfo : EIATTR_COOP_GROUP_INSTR_OFFSETS
	.align		4
.L_2797:
        /*0208*/ 	.byte	0x04, 0x28
        /*020a*/ 	.short	(.L_2799 - .L_2798)


	//   ....[0]....
.L_2798:
        /*020c*/ 	.word	0x000021a0


	//   ....[1]....
        /*0210*/ 	.word	0x000021c0


	//   ....[2]....
        /*0214*/ 	.word	0x00002200


	//   ....[3]....
        /*0218*/ 	.word	0x00002210


	//   ....[4]....
        /*021c*/ 	.word	0x00002250


	//   ....[5]....
        /*0220*/ 	.word	0x00002260


	//   ....[6]....
        /*0224*/ 	.word	0x00002290


	//   ....[7]....
        /*0228*/ 	.word	0x000022a0


	//   ....[8]....
        /*022c*/ 	.word	0x000022d0


	//   ....[9]....
        /*0230*/ 	.word	0x000022e0


	//----- nvinfo : EIATTR_VRC_CTA_INIT_COUNT
	.align		4
.L_2799:
        /*0234*/ 	.byte	0x02, 0x4a
	.zero		1
	.zero		1


	//----- nvinfo : EIATTR_EXIT_INSTR_OFFSETS
	.align		4
        /*0238*/ 	.byte	0x04, 0x1c
        /*023a*/ 	.short	(.L_2801 - .L_2800)


	//   ....[0]....
.L_2800:
        /*023c*/ 	.word	0x0000a1a0


	//----- nvinfo : EIATTR_MAX_THREADS
	.align		4
.L_2801:
        /*0240*/ 	.byte	0x04, 0x05
        /*0242*/ 	.short	(.L_2803 - .L_2802)
.L_2802:
        /*0244*/ 	.word	0x00000100
        /*0248*/ 	.word	0x00000001
        /*024c*/ 	.word	0x00000001


	//----- nvinfo : EIATTR_CRS_STACK_SIZE
	.align		4
.L_2803:
        /*0250*/ 	.byte	0x04, 0x1e
        /*0252*/ 	.short	(.L_2805 - .L_2804)
.L_2804:
        /*0254*/ 	.word	0x00000000


	//----- nvinfo : EIATTR_CBANK_PARAM_SIZE
	.align		4
.L_2805:
        /*0258*/ 	.byte	0x03, 0x19
        /*025a*/ 	.short	0x0128


	//----- nvinfo : EIATTR_PARAM_CBANK
	.align		4
        /*025c*/ 	.byte	0x04, 0x0a
        /*025e*/ 	.short	(.L_2807 - .L_2806)
	.align		4
.L_2806:
        /*0260*/ 	.word	index@(.nv.constant0._ZN10layer_norm13ln_bwd_kernelINS_13Kernel_traitsIf13__nv_bfloat16fS2_fjLj8192ELj1ELj1ELj8ELj16ENS_18Kernel_traits_baseILj8192EfS2_fS2_fjLj256EEEEELb0ELb1ELb1ELb1EEEvNS_9BwdParamsE)
        /*0264*/ 	.short	0x0380
        /*0266*/ 	.short	0x0128


	//----- nvinfo : EIATTR_SW_WAR
	.align		4
.L_2807:
        /*0268*/ 	.byte	0x04, 0x36
        /*026a*/ 	.short	(.L_2809 - .L_2808)
.L_2808:
        /*026c*/ 	.word	0x00000008
.L_2809:


//--------------------- .nv.info._ZN10layer_norm13ln_bwd_kernelINS_13Kernel_traitsIf13__nv_bfloat16fS2_fjLj8192ELj1ELj1ELj8ELj16ENS_18Kernel_traits_baseILj8192EfS2_fS2_fjLj256EEEEELb1ELb0ELb0ELb0EEEvNS_9BwdParamsE --------------------------
	.section	.nv.info._ZN10layer_norm13ln_bwd_kernelINS_13Kernel_traitsIf13__nv_bfloat16fS2_fjLj8192ELj1ELj1ELj8ELj16ENS_18Kernel_traits_baseILj8192EfS2_fS2_fjLj256EEEEELb1ELb0ELb0ELb0EEEvNS_9BwdParamsE,"",@"SHT_CUDA_INFO"
	.sectionflags	@""
	.align	4


	//----- nvinfo : EIATTR_CUDA_API_VERSION
	.align		4
        /*0000*/ 	.byte	0x04, 0x37
        /*0002*/ 	.short	(.L_2811 - .L_2810)
.L_2810:
        /*0004*/ 	.word	0x00000082


	//----- nvinfo : EIATTR_KPARAM_INFO
	.align		4
.L_2811:
        /*0008*/ 	.byte	0x04, 0x17
        /*000a*/ 	.short	(.L_2813 - .L_2812)
.L_2812:
        /*000c*/ 	.word	0x00000000
        /*0010*/ 	.short	0x0000
        /*0012*/ 	.short	0x0000
        /*0014*/ 	.byte	0x00, 0xf0, 0xa1, 0x04


	//----- nvinfo : EIATTR_SPARSE_MMA_MASK
	.align		4
.L_2813:
        /*0018*/ 	.byte	0x03, 0x50
        /*001a*/ 	.short	0x0000


	//----- nvinfo : EIATTR_MAXREG_COUNT
	.align		4
        /*001c*/ 	.byte	0x03, 0x1b
        /*001e*/ 	.short	0x00ff


	//----- nvinfo : EIATTR_NUM_BARRIERS
	.align		4
        /*0020*/ 	.byte	0x02, 0x4c
        /*0022*/ 	.byte	0x01
	.zero		1


	//----- nvinfo : EIATTR_MERCURY_ISA_VERSION
	.align		4
        /*0024*/ 	.byte	0x03, 0x5f
        /*0026*/ 	.short	0x0101


	//----- nvinfo : EIATTR_COOP_GROUP_MASK_REGIDS
	.align		4
        /*0028*/ 	.byte	0x04, 0x29
        /*002a*/ 	.short	(.L_2815 - .L_2814)


	//   ....[0]....
.L_2814:
        /*002c*/ 	.word	0xffffffff


	//   ....[1]....
        /*0030*/ 	.word	0xffffffff


	//   ....[2]....
        /*0034*/ 	.word	0xffffffff


	//   ....[3]....
        /*0038*/ 	.word	0xffffffff


	//   ....[4]....
        /*003c*/ 	.word	0xffffffff


	//   ....[5]....
        /*0040*/ 	.word	0xffffffff


	//   ....[6]....
        /*0044*/ 	.word	0xffffffff


	//   ....[7]....
        /*0048*/ 	.word	0xffffffff


	//   ....[8]....
        /*004c*/ 	.word	0xffffffff


	//   ....[9]....
        /*0050*/ 	.word	0xffffffff


	//----- nvinfo : EIATTR_COOP_GROUP_INSTR_OFFSETS
	.align		4
.L_2815:
        /*0054*/ 	.byte	0x04, 0x28
        /*0056*/ 	.short	(.L_2817 - .L_2816)


	//   ....[0]....
.L_2816:
        /*0058*/ 	.word	0x00001e70


	//   ....[1]....
        /*005c*/ 	.word	0x00001ea0


	//   ....[2]....
        /*0060*/ 	.word	0x00001f10


	//   ....[3]....
        /*0064*/ 	.word	0x00001f30


	//   ....[4]....
        /*0068*/ 	.word	0x00001f70


	//   ....[5]....
        /*006c*/ 	.word	0x00001f80


	//   ....[6]....
        /*0070*/ 	.word	0x00001fb0


	//   ....[7]....
        /*0074*/ 	.word	0x00001fc0


	//   ....[8]....
        /*0078*/ 	.word	0x00001ff0


	//   ....[9]....
        /*007c*/ 	.word	0x00002000


	//----- nvinfo : EIATTR_VRC_CTA_INIT_COUNT
	.align		4
.L_2817:
        /*0080*/ 	.byte	0x02, 0x4a
	.zero		1
	.zero		1


	//----- nvinfo : EIATTR_EXIT_INSTR_OFFSETS
	.align		4
        /*0084*/ 	.byte	0x04, 0x1c
        /*0086*/ 	.short	(.L_2819 - .L_2818)


	//   ....[0]....
.L_2818:
        /*0088*/ 	.word	0x00006950


	//   ....[1]....
        /*008c*/ 	.word	0x000069f0


	//----- nvinfo : EIATTR_MAX_THREADS
	.align		4
.L_2819:
        /*0090*/ 	.byte	0x04, 0x05
        /*0092*/ 	.short	(.L_2821 - .L_2820)
.L_2820:
        /*0094*/ 	.word	0x00000100
        /*0098*/ 	.word	0x00000001
        /*009c*/ 	.word	0x00000001


	//----- nvinfo : EIATTR_CRS_STACK_SIZE
	.align		4
.L_2821:
        /*00a0*/ 	.byte	0x04, 0x1e
        /*00a2*/ 	.short	(.L_2823 - .L_2822)
.L_2822:
        /*00a4*/ 	.word	0x00000000


	//----- nvinfo : EIATTR_CBANK_PARAM_SIZE
	.align		4
.L_2823:
        /*00a8*/ 	.byte	0x03, 0x19
        /*00aa*/ 	.short	0x0128


	//----- nvinfo : EIATTR_PARAM_CBANK
	.align		4
        /*00ac*/ 	.byte	0x04, 0x0a
        /*00ae*/ 	.short	(.L_2825 - .L_2824)
	.align		4
.L_2824:
        /*00b0*/ 	.word	index@(.nv.constant0._ZN10layer_norm13ln_bwd_kernelINS_13Kernel_traitsIf13__nv_bfloat16fS2_fjLj8192ELj1ELj1ELj8ELj16ENS_18Kernel_traits_baseILj8192EfS2_fS2_fjLj256EEEEELb1ELb0ELb0ELb0EEEvNS_9BwdParamsE)
        /*00b4*/ 	.short	0x0380
        /*00b6*/ 	.short	0x0128


	//----- nvinfo : EIATTR_SW_WAR
	.align		4
.L_2825:
        /*00b8*/ 	.byte	0x04, 0x36
        /*00ba*/ 	.short	(.L_2827 - .L_2826)
.L_2826:
        /*00bc*/ 	.word	0x00000008
.L_2827:


//--------------------- .nv.info._ZN10layer_norm13ln_bwd_kernelINS_13Kernel_traitsIf13__nv_bfloat16fS2_fjLj8192ELj1ELj1ELj8ELj16ENS_18Kernel_traits_baseILj8192EfS2_fS2_fjLj256EEEEELb1ELb0ELb0ELb1EEEvNS_9BwdParamsE --------------------------
	.section	.nv.info._ZN10layer_norm13ln_bwd_kernelINS_13Kernel_traitsIf13__nv_bfloat16fS2_fjLj8192ELj1ELj1ELj8ELj16ENS_18Kernel_traits_baseILj8192EfS2_fS2_fjLj256EEEEELb1ELb0ELb0ELb1EEEvNS_9BwdParamsE,"",@"SHT_CUDA_INFO"
	.sectionflags	@""
	.align	4


	//----- nvinfo : EIATTR_CUDA_API_VERSION
	.align		4
        /*0000*/ 	.byte	0x04, 0x37
        /*0002*/ 	.short	(.L_2829 - .L_2828)
.L_2828:
        /*0004*/ 	.word	0x00000082


	//----- nvinfo : EIATTR_KPARAM_INFO
	.align		4
.L_2829:
        /*0008*/ 	.byte	0x04, 0x17
        /*000a*/ 	.short	(.L_2831 - .L_2830)
.L_2830:
        /*000c*/ 	.word	0x00000000
        /*0010*/ 	.short	0x0000
        /*0012*/ 	.short	0x0000
        /*0014*/ 	.byte	0x00, 0xf0, 0xa1, 0x04


	//----- nvinfo : EIATTR_SPARSE_MMA_MASK
	.align		4
.L_2831:
        /*0018*/ 	.byte	0x03, 0x50
        /*001a*/ 	.short	0x0000


	//----- nvinfo : EIATTR_MAXREG_COUNT
	.align		4
        /*001c*/ 	.byte	0x03, 0x1b
        /*001e*/ 	.short	0x00ff


	//----- nvinfo : EIATTR_NUM_BARRIERS
	.align		4
        /*0020*/ 	.byte	0x02, 0x4c
        /*0022*/ 	.byte	0x01
	.zero		1


	//----- nvinfo : EIATTR_MERCURY_ISA_VERSION
	.align		4
        /*0024*/ 	.byte	0x03, 0x5f
        /*0026*/ 	.short	0x0101


	//----- nvinfo : EIATTR_COOP_GROUP_MASK_REGIDS
	.align		4
        /*0028*/ 	.byte	0x04, 0x29
        /*002a*/ 	.short	(.L_2833 - .L_2832)


	//   ....[0]....
.L_2832:
        /*002c*/ 	.word	0xffffffff


	//   ....[1]....
        /*0030*/ 	.word	0xffffffff


	//   ....[2]....
        /*0034*/ 	.word	0xffffffff


	//   ....[3]....
        /*0038*/ 	.word	0xffffffff


	//   ....[4]....
        /*003c*/ 	.word	0xffffffff


	//   ....[5]....
        /*0040*/ 	.word	0xffffffff


	//   ....[6]....
        /*0044*/ 	.word	0xffffffff


	//   ....[7]....
        /*0048*/ 	.word	0xffffffff


	//   ....[8]....
        /*004c*/ 	.word	0xffffffff


	//   ....[9]....
        /*0050*/ 	.word	0xffffffff


	//----- nvinfo : EIATTR_COOP_GROUP_INSTR_OFFSETS
	.align		4
.L_2833:
        /*0054*/ 	.byte	0x04, 0x28
        /*0056*/ 	.short	(.L_2835 - .L_2834)


	//   ....[0]....
.L_2834:
        /*0058*/ 	.word	0x00001530


	//   ....[1]....
        /*005c*/ 	.word	0x00001540


	//   ....[2]....
        /*0060*/ 	.word	0x00001570


	//   ....[3]....
        /*0064*/ 	.word	0x00001580


	//   ....[4]....
        /*0068*/ 	.word	0x000015b0


	//   ....[5]....
        /*006c*/ 	.word	0x000015c0


	//   ....[6]....
        /*0070*/ 	.word	0x00001600


	//   ....[7]....
        /*0074*/ 	.word	0x00001610


	//   ....[8]....
        /*0078*/ 	.word	0x00001670


	//   ....[9]....
        /*007c*/ 	.word	0x00001690


	//----- nvinfo : EIATTR_VRC_CTA_INIT_COUNT
	.align		4
.L_2835:
        /*0080*/ 	.byte	0x02, 0x4a
	.zero		1
	.zero		1


	//----- nvinfo : EIATTR_EXIT_INSTR_OFFSETS
	.align		4
        /*0084*/ 	.byte	0x04, 0x1c
        /*0086*/ 	.short	(.L_2837 - .L_2836)


	//   ....[0]....
.L_2836:
        /*0088*/ 	.word	0x00006660


	//----- nvinfo : EIATTR_MAX_THREADS
	.align		4
.L_2837:
        /*008c*/ 	.byte	0x04, 0x05
        /*008e*/ 	.short	(.L_2839 - .L_2838)
.L_2838:
        /*0090*/ 	.word	0x00000100
        /*0094*/ 	.word	0x00000001
        /*0098*/ 	.word	0x00000001


	//----- nvinfo : EIATTR_CBANK_PARAM_SIZE
	.align		4
.L_2839:
        /*009c*/ 	.byte	0x03, 0x19
        /*009e*/ 	.short	0x0128


	//----- nvinfo : EIATTR_PARAM_CBANK
	.align		4
        /*00a0*/ 	.byte	0x04, 0x0a
        /*00a2*/ 	.short	(.L_2841 - .L_2840)
	.align		4
.L_2840:
        /*00a4*/ 	.word	index@(.nv.constant0._ZN10layer_norm13ln_bwd_kernelINS_13Kernel_traitsIf13__nv_bfloat16fS2_fjLj8192ELj1ELj1ELj8ELj16ENS_18Kernel_traits_baseILj8192EfS2_fS2_fjLj256EEEEELb1ELb0ELb0ELb1EEEvNS_9BwdParamsE)
        /*00a8*/ 	.short	0x0380
        /*00aa*/ 	.short	0x0128


	//----- nvinfo : EIATTR_SW_WAR
	.align		4
.L_2841:
        /*00ac*/ 	.byte	0x04, 0x36
        /*00ae*/ 	.short	(.L_2843 - .L_2842)
.L_2842:
        /*00b0*/ 	.word	0x00000008
.L_2843:


//--------------------- .nv.info._ZN10layer_norm22ln_bwd_finalize_kernelINS_22Kernel_traits_finalizeILj8192Ef13__nv_bfloat16fS2_fjLb0ELj1024ELj4ENS_18Kernel_traits_baseILj8192EfS2_fS2_fjLj1024EEEEELb0ELb0EEEvNS_9BwdParamsE --------------------------
	.section	.nv.info._ZN10layer_norm22ln_bwd_finalize_kernelINS_22Kernel_traits_finalizeILj8192Ef13__nv_bfloat16fS2_fjLb0ELj1024ELj4ENS_18Kernel_traits_baseILj8192EfS2_fS2_fjLj1024EEEEELb0ELb0EEEvNS_9BwdParamsE,"",@"SHT_CUDA_INFO"
	.sectionflags	@""
	.align	4


	//----- nvinfo : EIATTR_CUDA_API_VERSION
	.align		4
        /*0000*/ 	.byte	0x04, 0x37
        /*0002*/ 	.short	(.L_2845 - .L_2844)
.L_2844:
        /*0004*/ 	.word	0x00000082


	//----- nvinfo : EIATTR_KPARAM_INFO
	.align		4
.L_2845:
        /*0008*/ 	.byte	0x04, 0x17
        /*000a*/ 	.short	(.L_2847 - .L_2846)
.L_2846:
        /*000c*/ 	.word	0x00000000
        /*0010*/ 	.short	0x0000
        /*0012*/ 	.short	0x0000
        /*0014*/ 	.byte	0x00, 0xf0, 0xa1, 0x04


	//----- nvinfo : EIATTR_SPARSE_MMA_MASK
	.align		4
.L_2847:
        /*0018*/ 	.byte	0x03, 0x50
        /*001a*/ 	.short	0x0000


	//----- nvinfo : EIATTR_MAXREG_COUNT
	.align		4
        /*001c*/ 	.byte	0x03, 0x1b
        /*001e*/ 	.short	0x0040


	//----- nvinfo : EIATTR_NUM_BARRIERS
	.align		4
        /*0020*/ 	.byte	0x02, 0x4c
        /*0022*/ 	.byte	0x01
	.zero		1


	//----- nvinfo : EIATTR_MERCURY_ISA_VERSION
	.align		4
        /*0024*/ 	.byte	0x03, 0x5f
        /*0026*/ 	.short	0x0101


	//----- nvinfo : EIATTR_COOP_GROUP_MASK_REGIDS
	.align		4
        /*0028*/ 	.byte	0x04, 0x29
        /*002a*/ 	.short	(.L_2849 - .L_2848)


	//   ....[0]....
.L_2848:
        /*002c*/ 	.word	0xffffffff


	//   ....[1]....
        /*0030*/ 	.word	0xffffffff


	//   ....[2]....
        /*0034*/ 	.word	0xffffffff


	//   ....[3]....
        /*0038*/ 	.word	0xffffffff


	//   ....[4]....
        /*003c*/ 	.word	0xffffffff


	//   ....[5]....
        /*0040*/ 	.word	0xffffffff


	//   ....[6]....
        /*0044*/ 	.word	0xffffffff


	//   ....[7]....
        /*0048*/ 	.word	0xffffffff


	//   ....[8]....
        /*004c*/ 	.word	0xffffffff


	//   ....[9]....
        /*0050*/ 	.word	0xffffffff


	//----- nvinfo : EIATTR_COOP_GROUP_INSTR_OFFSETS
	.align		4
.L_2849:
        /*0054*/ 	.byte	0x04, 0x28
        /*0056*/ 	.short	(.L_2851 - .L_2850)


	//   ....[0]....
.L_2850:
        /*0058*/ 	.word	0x000015e0


	//   ....[1]....
        /*005c*/ 	.word	0x000015f0


	//   ....[2]....
        /*0060*/ 	.word	0x00001620


	//   ....[3]....
        /*0064*/ 	.word	0x00001630


	//   ....[4]....
        /*0068*/ 	.word	0x00001660


	//   ....[5]....
        /*006c*/ 	.word	0x00001670


	//   ....[6]....
        /*0070*/ 	.word	0x000016b0


	//   ....[7]....
        /*0074*/ 	.word	0x000016e0


	//   ....[8]....
        /*0078*/ 	.word	0x00001710


	//   ....[9]....
        /*007c*/ 	.word	0x00001720


	//----- nvinfo : EIATTR_VRC_CTA_INIT_COUNT
	.align		4
.L_2851:
        /*0080*/ 	.byte	0x02, 0x4a
	.zero		1
	.zero		1


	//----- nvinfo : EIATTR_EXIT_INSTR_OFFSETS
	.align		4
        /*0084*/ 	.byte	0x04, 0x1c
        /*0086*/ 	.short	(.L_2853 - .L_2852)


	//   ....[0]....
.L_2852:
        /*0088*/ 	.word	0x00000060


	//   ....[1]....
        /*008c*/ 	.word	0x00001780


	//   ....[2]....
        /*0090*/ 	.word	0x000017b0


	//   ....[3]....
        /*0094*/ 	.word	0x00001850


	//----- nvinfo : EIATTR_MAX_THREADS
	.align		4
.L_2853:
        /*0098*/ 	.byte	0x04, 0x05
        /*009a*/ 	.short	(.L_2855 - .L_2854)
.L_2854:
        /*009c*/ 	.word	0x00000400
        /*00a0*/ 	.word	0x00000001
        /*00a4*/ 	.word	0x00000001


	//----- nvinfo : EIATTR_CRS_STACK_SIZE
	.align		4
.L_2855:
        /*00a8*/ 	.byte	0x04, 0x1e
        /*00aa*/ 	.short	(.L_2857 - .L_2856)
.L_2856:
        /*00ac*/ 	.word	0x00000000


	//----- nvinfo : EIATTR_CBANK_PARAM_SIZE
	.align		4
.L_2857:
        /*00b0*/ 	.byte	0x03, 0x19
        /*00b2*/ 	.short	0x0128


	//----- nvinfo : EIATTR_PARAM_CBANK
	.align		4
        /*00b4*/ 	.byte	0x04, 0x0a
        /*00b6*/ 	.short	(.L_2859 - .L_2858)
	.align		4
.L_2858:
        /*00b8*/ 	.word	index@(.nv.constant0._ZN10layer_norm22ln_bwd_finalize_kernelINS_22Kernel_traits_finalizeILj8192Ef13__nv_bfloat16fS2_fjLb0ELj1024ELj4ENS_18Kernel_traits_baseILj8192EfS2_fS2_fjLj1024EEEEELb0ELb0EEEvNS_9BwdParamsE)
        /*00bc*/ 	.short	0x0380
        /*00be*/ 	.short	0x0128


	//----- nvinfo : EIATTR_SW_WAR
	.align		4
.L_2859:
        /*00c0*/ 	.byte	0x04, 0x36
        /*00c2*/ 	.short	(.L_2861 - .L_2860)
.L_2860:
        /*00c4*/ 	.word	0x00000008
.L_2861:


//--------------------- .nv.info._ZN10layer_norm13ln_bwd_kernelINS_13Kernel_traitsIf13__nv_bfloat16fS2_fjLj8192ELj1ELj1ELj8ELj16ENS_18Kernel_traits_baseILj8192EfS2_fS2_fjLj256EEEEELb1ELb0ELb1ELb0EEEvNS_9BwdParamsE --------------------------
	.section	.nv.info._ZN10layer_norm13ln_bwd_kernelINS_13Kernel_traitsIf13__nv_bfloat16fS2_fjLj8192ELj1ELj1ELj8ELj16ENS_18Kernel_traits_baseILj8192EfS2_fS2_fjLj256EEEEELb1ELb0ELb1ELb0EEEvNS_9BwdParamsE,"",@"SHT_CUDA_INFO"
	.sectionflags	@""
	.align	4


	//----- nvinfo : EIATTR_CUDA_API_VERSION
	.align		4
        /*0000*/ 	.byte	0x04, 0x37
        /*0002*/ 	.short	(.L_2863 - .L_2862)
.L_2862:
        /*0004*/ 	.word	0x00000082


	//----- nvinfo : EIATTR_KPARAM_INFO
	.align		4
.L_2863:
        /*0008*/ 	.byte	0x04, 0x17
        /*000a*/ 	.short	(.L_2865 - .L_2864)
.L_2864:
        /*000c*/ 	.word	0x00000000
        /*0010*/ 	.short	0x0000
        /*0012*/ 	.short	0x0000
        /*0014*/ 	.byte	0x00, 0xf0, 0xa1, 0x04


	//----- nvinfo : EIATTR_SPARSE_MMA_MASK
	.align		4
.L_2865:
        /*0018*/ 	.byte	0x03, 0x50
        /*001a*/ 	.short	0x0000


	//----- nvinfo : EIATTR_MAXREG_COUNT
	.align		4
        /*001c*/ 	.byte	0x03, 0x1b
        /*001e*/ 	.short	0x00ff


	//----- nvinfo : EIATTR_NUM_BARRIERS
	.align		4
        /*0020*/ 	.byte	0x02, 0x4c
        /*0022*/ 	.byte	0x01
	.zero		1


	//----- nvinfo : EIATTR_MERCURY_ISA_VERSION
	.align		4
        /*0024*/ 	.byte	0x03, 0x5f
        /*0026*/ 	.short	0x0101


	//----- nvinfo : EIATTR_COOP_GROUP_MASK_REGIDS
	.align		4
        /*0028*/ 	.byte	0x04, 0x29
        /*002a*/ 	.short	(.L_2867 - .L_2866)


	//   ....[0]....
.L_2866:
        /*002c*/ 	.word	0xffffffff


	//   ....[1]....
        /*0030*/ 	.word	0xffffffff


	//   ....[2]....
        /*0034*/ 	.word	0xffffffff


	//   ....[3]....
        /*0038*/ 	.word	0xffffffff


	//   ....[4]....
        /*003c*/ 	.word	0xffffffff


	//   ....[5]....
        /*0040*/ 	.word	0xffffffff


	//   ....[6]....
        /*0044*/ 	.word	0xffffffff


	//   ....[7]....
        /*0048*/ 	.word	0xffffffff


	//   ....[8]....
        /*004c*/ 	.word	0xffffffff


	//   ....[9]....
        /*0050*/ 	.word	0xffffffff


	//----- nvinfo : EIATTR_COOP_GROUP_INSTR_OFFSETS
	.align		4
.L_2867:
        /*0054*/ 	.byte	0x04, 0x28
        /*0056*/ 	.short	(.L_2869 - .L_2868)


	//   ....[0]....
.L_2868:
        /*0058*/ 	.word	0x00002570


	//   ....[1]....
        /*005c*/ 	.word	0x000025a0


	//   ....[2]....
        /*0060*/ 	.word	0x000025d0


	//   ....[3]....
        /*0064*/ 	.word	0x000025e0


	//   ....[4]....
        /*0068*/ 	.word	0x00002610


	//   ....[5]....
        /*006c*/ 	.word	0x00002620


	//   ....[6]....
        /*0070*/ 	.word	0x00002650


	//   ....[7]....
        /*0074*/ 	.word	0x00002660


	//   ....[8]....
        /*0078*/ 	.word	0x00002690


	//   ....[9]....
        /*007c*/ 	.word	0x000026a0


	//----- nvinfo : EIATTR_VRC_CTA_INIT_COUNT
	.align		4
.L_2869:
        /*0080*/ 	.byte	0x02, 0x4a
	.zero		1
	.zero		1


	//----- nvinfo : EIATTR_EXIT_INSTR_OFFSETS
	.align		4
        /*0084*/ 	.byte	0x04, 0x1c
        /*0086*/ 	.short	(.L_2871 - .L_2870)


	//   ....[0]....
.L_2870:
        /*0088*/ 	.word	0x00009b40


	//   ....[1]....
        /*008c*/ 	.word	0x00009be0


	//----- nvinfo : EIATTR_MAX_THREADS
	.align		4
.L_2871:
        /*0090*/ 	.byte	0x04, 0x05
        /*0092*/ 	.short	(.L_2873 - .L_2872)
.L_2872:
        /*0094*/ 	.word	0x00000100
        /*0098*/ 	.word	0x00000001
        /*009c*/ 	.word	0x00000001


	//----- nvinfo : EIATTR_CRS_STACK_SIZE
	.align		4
.L_2873:
        /*00a0*/ 	.byte	0x04, 0x1e
        /*00a2*/ 	.short	(.L_2875 - .L_2874)
.L_2874:
        /*00a4*/ 	.word	0x00000000


	//----- nvinfo : EIATTR_CBANK_PARAM_SIZE
	.align		4
.L_2875:
        /*00a8*/ 	.byte	0x03, 0x19
        /*00aa*/ 	.short	0x0128


	//----- nvinfo : EIATTR_PARAM_CBANK
	.align		4
        /*00ac*/ 	.byte	0x04, 0x0a
        /*00ae*/ 	.short	(.L_2877 - .L_2876)
	.align		4
.L_2876:
        /*00b0*/ 	.word	index@(.nv.constant0._ZN10layer_norm13ln_bwd_kernelINS_13Kernel_traitsIf13__nv_bfloat16fS2_fjLj8192ELj1ELj1ELj8ELj16ENS_18Kernel_traits_baseILj8192EfS2_fS2_fjLj256EEEEELb1ELb0ELb1ELb0EEEvNS_9BwdParamsE)
        /*00b4*/ 	.short	0x0380
        /*00b6*/ 	.short	0x0128


	//----- nvinfo : EIATTR_SW_WAR
	.align		4
.L_2877:
        /*00b8*/ 	.byte	0x04, 0x36
        /*00ba*/ 	.short	(.L_2879 - .L_2878)
.L_2878:
        /*00bc*/ 	.word	0x00000008
.L_2879:


//--------------------- .nv.info._ZN10layer_norm22ln_bwd_finalize_kernelINS_22Kernel_traits_finalizeILj8192Ef13__nv_bfloat16fS2_fjLb0ELj1024ELj4ENS_18Kernel_traits_baseILj8192EfS2_fS2_fjLj1024EEEEELb0ELb1EEEvNS_9BwdParamsE --------------------------
	.section	.nv.info._ZN10layer_norm22ln_bwd_finalize_kernelINS_22Kernel_traits_finalizeILj8192Ef13__nv_bfloat16fS2_fjLb0ELj1024ELj4ENS_18Kernel_traits_baseILj8192EfS2_fS2_fjLj1024EEEEELb0ELb1EEEvNS_9BwdParamsE,"",@"SHT_CUDA_INFO"
	.sectionflags	@""
	.align	4


	//----- nvinfo : EIATTR_CUDA_API_VERSION
	.align		4
        /*0000*/ 	.byte	0x04, 0x37
        /*0002*/ 	.short	(.L_2881 - .L_2880)
.L_2880:
        /*0004*/ 	.word	0x00000082


	//----- nvinfo : EIATTR_KPARAM_INFO
	.align		4
.L_2881:
        /*0008*/ 	.byte	0x04, 0x17
        /*000a*/ 	.short	(.L_2883 - .L_2882)
.L_2882:
        /*000c*/ 	.word	0x00000000
        /*0010*/ 	.short	0x0000
        /*0012*/ 	.short	0x0000
        /*0014*/ 	.byte	0x00, 0xf0, 0xa1, 0x04


	//----- nvinfo : EIATTR_SPARSE_MMA_MASK
	.align		4
.L_2883:
        /*0018*/ 	.byte	0x03, 0x50
        /*001a*/ 	.short	0x0000


	//----- nvinfo : EIATTR_MAXREG_COUNT
	.align		4
        /*001c*/ 	.byte	0x03, 0x1b
        /*001e*/ 	.short	0x0040


	//----- nvinfo : EIATTR_NUM_BARRIERS
	.align		4
        /*0020*/ 	.byte	0x02, 0x4c
        /*0022*/ 	.byte	0x01
	.zero		1


	//----- nvinfo : EIATTR_MERCURY_ISA_VERSION
	.align		4
        /*0024*/ 	.byte	0x03, 0x5f
        /*0026*/ 	.short	0x0101


	//----- nvinfo : EIATTR_COOP_GROUP_MASK_REGIDS
	.align		4
        /*0028*/ 	.byte	0x04, 0x29
        /*002a*/ 	.short	(.L_2885 - .L_2884)


	//   ....[0]....
.L_2884:
        /*002c*/ 	.word	0xffffffff


	//   ....[1]....
        /*0030*/ 	.word	0xffffffff


	//   ....[2]....
        /*0034*/ 	.word	0xffffffff


	//   ....[3]....
        /*0038*/ 	.word	0xffffffff


	//   ....[4]....
        /*003c*/ 	.word	0xffffffff


	//   ....[5]....
        /*0040*/ 	.word	0xffffffff


	//   ....[6]....
        /*0044*/ 	.word	0xffffffff


	//   ....[7]....
        /*0048*/ 	.word	0xffffffff


	//   ....[8]....
        /*004c*/ 	.word	0xffffffff


	//   ....[9]....
        /*0050*/ 	.word	0xffffffff


	//----- nvinfo : EIATTR_COOP_GROUP_INSTR_OFFSETS
	.align		4
.L_2885:
        /*0054*/ 	.byte	0x04, 0x28
        /*0056*/ 	.short	(.L_2887 - .L_2886)


	//   ....[0]....
.L_2886:
        /*0058*/ 	.word	0x00001630


	//   ....[1]....
        /*005c*/ 	.word	0x00001640


	//   ....[2]....
        /*0060*/ 	.word	0x00001670


	//   ....[3]....
        /*0064*/ 	.word	0x00001680


	//   ....[4]....
        /*0068*/ 	.word	0x000016b0


	//   ....[5]....
        /*006c*/ 	.word	0x000016c0


	//   ....[6]....
        /*0070*/ 	.word	0x000016f0


	//   ....[7]....
        /*0074*/ 	.word	0x00001710


	//   ....[8]....
        /*0078*/ 	.word	0x00001740


	//   ....[9]....
        /*007c*/ 	.word	0x00001750


	//----- nvinfo : EIATTR_VRC_CTA_INIT_COUNT
	.align		4
.L_2887:
        /*0080*/ 	.byte	0x02, 0x4a
	.zero		1
	.zero		1


	//----- nvinfo : EIATTR_EXIT_INSTR_OFFSETS
	.align		4
        /*0084*/ 	.byte	0x04, 0x1c
        /*0086*/ 	.short	(.L_2889 - .L_2888)


	//   ....[0]....
.L_2888:
        /*0088*/ 	.word	0x00000070


	//   ....[1]....
        /*008c*/ 	.word	0x000017b0


	//   ....[2]....
        /*0090*/ 	.word	0x00001860


	//----- nvinfo : EIATTR_MAX_THREADS
	.align		4
.L_2889:
        /*0094*/ 	.byte	0x04, 0x05
        /*0096*/ 	.short	(.L_2891 - .L_2890)
.L_2890:
        /*0098*/ 	.word	0x00000400
        /*009c*/ 	.word	0x00000001
        /*00a0*/ 	.word	0x00000001


	//----- nvinfo : EIATTR_CRS_STACK_SIZE
	.align		4
.L_2891:
        /*00a4*/ 	.byte	0x04, 0x1e
        /*00a6*/ 	.short	(.L_2893 - .L_2892)
.L_2892:
        /*00a8*/ 	.word	0x00000000


	//----- nvinfo : EIATTR_CBANK_PARAM_SIZE
	.align		4
.L_2893:
        /*00ac*/ 	.byte	0x03, 0x19
        /*00ae*/ 	.short	0x0128


	//----- nvinfo : EIATTR_PARAM_CBANK
	.align		4
        /*00b0*/ 	.byte	0x04, 0x0a
        /*00b2*/ 	.short	(.L_2895 - .L_2894)
	.align		4
.L_2894:
        /*00b4*/ 	.word	index@(.nv.constant0._ZN10layer_norm22ln_bwd_finalize_kernelINS_22Kernel_traits_finalizeILj8192Ef13__nv_bfloat16fS2_fjLb0ELj1024ELj4ENS_18Kernel_traits_baseILj8192EfS2_fS2_fjLj1024EEEEELb0ELb1EEEvNS_9BwdParamsE)
        /*00b8*/ 	.short	0x0380
        /*00ba*/ 	.short	0x0128


	//----- nvinfo : EIATTR_SW_WAR
	.align		4
.L_2895:
        /*00bc*/ 	.byte	0x04, 0x36
        /*00be*/ 	.short	(.L_2897 - .L_2896)
.L_2896:
        /*00c0*/ 	.word	0x00000008
.L_2897:


//--------------------- .nv.info._ZN10layer_norm13ln_bwd_kernelINS_13Kernel_traitsIf13__nv_bfloat16fS2_fjLj8192ELj1ELj1ELj8ELj16ENS_18Kernel_traits_baseILj8192EfS2_fS2_fjLj256EEEEELb1ELb0ELb1ELb1EEEvNS_9BwdParamsE --------------------------
	.section	.nv.info._ZN10layer_norm13ln_bwd_kernelINS_13Kernel_traitsIf13__nv_bfloat16fS2_fjLj8192ELj1ELj1ELj8ELj16ENS_18Kernel_traits_baseILj8192EfS2_fS2_fjLj256EEEEELb1ELb0ELb1ELb1EEEvNS_9BwdParamsE,"",@"SHT_CUDA_INFO"
	.sectionflags	@""
	.align	4


	//----- nvinfo : EIATTR_CUDA_API_VERSION
	.align		4
        /*0000*/ 	.byte	0x04, 0x37
        /*0002*/ 	.short	(.L_2899 - .L_2898)
.L_2898:
        /*0004*/ 	.word	0x00000082


	//----- nvinfo : EIATTR_KPARAM_INFO
	.align		4
.L_2899:
        /*0008*/ 	.byte	0x04, 0x17
        /*000a*/ 	.short	(.L_2901 - .L_2900)
.L_2900:
        /*000c*/ 	.word	0x00000000
        /*0010*/ 	.short	0x0000
        /*0012*/ 	.short	0x0000
        /*0014*/ 	.byte	0x00, 0xf0, 0xa1, 0x04


	//----- nvinfo : EIATTR_SPARSE_MMA_MASK
	.align		4
.L_2901:
        /*0018*/ 	.byte	0x03, 0x50
        /*001a*/ 	.short	0x0000


	//----- nvinfo : EIATTR_MAXREG_COUNT
	.align		4
        /*001c*/ 	.byte	0x03, 0x1b
        /*001e*/ 	.short	0x00ff


	//----- nvinfo : EIATTR_NUM_BARRIERS
	.align		4
        /*0020*/ 	.byte	0x02, 0x4c
        /*0022*/ 	.byte	0x01
	.zero		1


	//----- nvinfo : EIATTR_MERCURY_ISA_VERSION
	.align		4
        /*0024*/ 	.byte	0x03, 0x5f
        /*0026*/ 	.short	0x0101


	//----- nvinfo : EIATTR_COOP_GROUP_MASK_REGIDS
	.align		4
        /*0028*/ 	.byte	0x04, 0x29
        /*002a*/ 	.short	(.L_2903 - .L_2902)


	//   ....[0]....
.L_2902:
        /*002c*/ 	.word	0xffffffff


	//   ....[1]....
        /*0030*/ 	.word	0xffffffff


	//   ....[2]....
        /*0034*/ 	.word	0xffffffff


	//   ....[3]....
        /*0038*/ 	.word	0xffffffff


	//   ....[4]....
        /*003c*/ 	.word	0xffffffff


	//   ....[5]....
        /*0040*/ 	.word	0xffffffff


	//   ....[6]....
        /*0044*/ 	.word	0xffffffff


	//   ....[7]....
        /*0048*/ 	.word	0xffffffff


	//   ....[8]....
        /*004c*/ 	.word	0xffffffff


	//   ....[9]....
        /*0050*/ 	.word	0xffffffff


	//----- nvinfo : EIATTR_COOP_GROUP_INSTR_OFFSETS
	.align		4
.L_2903:
        /*0054*/ 	.byte	0x04, 0x28
        /*0056*/ 	.short	(.L_2905 - .L_2904)


	//   ....[0]....
.L_2904:
        /*0058*/ 	.word	0x00001e10


	//   ....[1]....
        /*005c*/ 	.word	0x00001e40


	//   ....[2]....
        /*0060*/ 	.word	0x00001e70


	//   ....[3]....
        /*0064*/ 	.word	0x00001e80


	//   ....[4]....
        /*0068*/ 	.word	0x00001eb0


	//   ....[5]....
        /*006c*/ 	.word	0x00001ec0


	//   ....[6]....
        /*0070*/ 	.word	0x00001ef0


	//   ....[7]....
        /*0074*/ 	.word	0x00001f00


	//   ....[8]....
        /*0078*/ 	.word	0x00001f30


	//   ....[9]....
        /*007c*/ 	.word	0x00001f40


	//----- nvinfo : EIATTR_VRC_CTA_INIT_COUNT
	.align		4
.L_2905:
        /*0080*/ 	.byte	0x02, 0x4a
	.zero		1
	.zero		1


	//----- nvinfo : EIATTR_EXIT_INSTR_OFFSETS
	.align		4
        /*0084*/ 	.byte	0x04, 0x1c
        /*0086*/ 	.short	(.L_2907 - .L_2906)


	//   ....[0]....
.L_2906:
        /*0088*/ 	.word	0x00008540


	//----- nvinfo : EIATTR_MAX_THREADS
	.align		4
.L_2907:
        /*008c*/ 	.byte	0x04, 0x05
        /*008e*/ 	.short	(.L_2909 - .L_2908)
.L_2908:
        /*0090*/ 	.word	0x00000100
        /*0094*/ 	.word	0x00000001
        /*0098*/ 	.word	0x00000001


	//----- nvinfo : EIATTR_CRS_STACK_SIZE
	.align		4
.L_2909:
        /*009c*/ 	.byte	0x04, 0x1e
        /*009e*/ 	.short	(.L_2911 - .L_2910)
.L_2910:
        /*00a0*/ 	.word	0x00000000


	//----- nvinfo : EIATTR_CBANK_PARAM_SIZE
	.align		4
.L_2911:
        /*00a4*/ 	.byte	0x03, 0x19
        /*00a6*/ 	.short	0x0128


	//----- nvinfo : EIATTR_PARAM_CBANK
	.align		4
        /*00a8*/ 	.byte	0x04, 0x0a
        /*00aa*/ 	.short	(.L_2913 - .L_2912)
	.align		4
.L_2912:
        /*00ac*/ 	.word	index@(.nv.constant0._ZN10layer_norm13ln_bwd_kernelINS_13Kernel_traitsIf13__nv_bfloat16fS2_fjLj8192ELj1ELj1ELj8ELj16ENS_18Kernel_traits_baseILj8192EfS2_fS2_fjLj256EEEEELb1ELb0ELb1ELb1EEEvNS_9BwdParamsE)
        /*00b0*/ 	.short	0x0380
        /*00b2*/ 	.short	0x0128


	//----- nvinfo : EIATTR_SW_WAR
	.align		4
.L_2913:
        /*00b4*/ 	.byte	0x04, 0x36
        /*00b6*/ 	.short	(.L_2915 - .L_2914)
.L_2914:
        /*00b8*/ 	.word	0x00000008
.L_2915:


//--------------------- .nv.info._ZN10layer_norm13ln_bwd_kernelINS_13Kernel_traitsIf13__nv_bfloat16fS2_fjLj8192ELj1ELj1ELj8ELj16ENS_18Kernel_traits_baseILj8192EfS2_fS2_fjLj256EEEEELb1ELb1ELb0ELb0EEEvNS_9BwdParamsE --------------------------
	.section	.nv.info._ZN10layer_norm13ln_bwd_kernelINS_13Kernel_traitsIf13__nv_bfloat16fS2_fjLj8192ELj1ELj1ELj8ELj16ENS_18Kernel_traits_baseILj8192EfS2_fS2_fjLj256EEEEELb1ELb1ELb0ELb0EEEvNS_9BwdParamsE,"",@"SHT_CUDA_INFO"
	.sectionflags	@""
	.align	4


	//----- nvinfo : EIATTR_CUDA_API_VERSION
	.align		4
        /*0000*/ 	.byte	0x04, 0x37
        /*0002*/ 	.short	(.L_2917 - .L_2916)
.L_2916:
        /*0004*/ 	.word	0x00000082


	//----- nvinfo : EIATTR_KPARAM_INFO
	.align		4
.L_2917:
        /*0008*/ 	.byte	0x04, 0x17
        /*000a*/ 	.short	(.L_2919 - .L_2918)
.L_2918:
        /*000c*/ 	.word	0x00000000
        /*0010*/ 	.short	0x0000
        /*0012*/ 	.short	0x0000
        /*0014*/ 	.byte	0x00, 0xf0, 0xa1, 0x04


	//----- nvinfo : EIATTR_SPARSE_MMA_MASK
	.align		4
.L_2919:
        /*0018*/ 	.byte	0x03, 0x50
        /*001a*/ 	.short	0x0000


	//----- nvinfo : EIATTR_MAXREG_COUNT
	.align		4
        /*001c*/ 	.byte	0x03, 0x1b
        /*001e*/ 	.short	0x00ff


	//----- nvinfo : EIATTR_NUM_BARRIERS
	.align		4
        /*0020*/ 	.byte	0x02, 0x4c
        /*0022*/ 	.byte	0x01
	.zero		1


	//----- nvinfo : EIATTR_ANNOTATIONS
	.align		4
        /*0024*/ 	.byte	0x04, 0x55
        /*0026*/ 	.short	(.L_2921 - .L_2920)


	//   ....[0]....
.L_2920:
        /* <DEDUP_REMOVED lines=37> */
        /*026c*/ 	.byte	0xa0, 0xa0, 0x00, 0x00


	//----- nvinfo : EIATTR_MERCURY_ISA_VERSION
	.align		4
.L_2921:
        /*0270*/ 	.byte	0x03, 0x5f
        /*0272*/ 	.short	0x0101


	//----- nvinfo : EIATTR_COOP_GROUP_MASK_REGIDS
	.align		4
        /*0274*/ 	.byte	0x04, 0x29
        /*0276*/ 	.short	(.L_2923 - .L_2922)


	//   ....[0]....
.L_2922:
        /*0278*/ 	.word	0xffffffff


	//   ....[1]....
        /*027c*/ 	.word	0xffffffff


	//   ....[2]....
        /*0280*/ 	.word	0xffffffff


	//   ....[3]....
        /*0284*/ 	.word	0xffffffff


	//   ....[4]....
        /*0288*/ 	.word	0xffffffff


	//   ....[5]....
        /*028c*/ 	.word	0xffffffff


	//   ....[6]....
        /*0290*/ 	.word	0xffffffff


	//   ....[7]....
        /*0294*/ 	.word	0xffffffff


	//   ....[8]....
        /*0298*/ 	.word	0xffffffff


	//   ....[9]....
        /*029c*/ 	.word	0xffffffff


	//----- nvinfo : EIATTR_COOP_GROUP_INSTR_OFFSETS
	.align		4
.L_2923:
        /*02a0*/ 	.byte	0x04, 0x28
        /*02a2*/ 	.short	(.L_2925 - .L_2924)


	//   ....[0]....
.L_2924:
        /*02a4*/ 	.word	0x000026d0


	//   ....[1]....
        /*02a8*/ 	.word	0x000026f0


	//   ....[2]....
        /*02ac*/ 	.word	0x00002730


	//   ....[3]....
        /*02b0*/ 	.word	0x00002760


	//   ....[4]....
        /*02b4*/ 	.word	0x00002780


	//   ....[5]....
        /*02b8*/ 	.word	0x000027a0


	//   ....[6]....
        /*02bc*/ 	.word	0x000027c0


	//   ....[7]....
        /*02c0*/ 	.word	0x000027e0


	//   ....[8]....
        /*02c4*/ 	.word	0x00002800


	//   ....[9]....
        /*02c8*/ 	.word	0x00002820


	//----- nvinfo : EIATTR_VRC_CTA_INIT_COUNT
	.align		4
.L_2925:
        /*02cc*/ 	.byte	0x02, 0x4a
	.zero		1
	.zero		1


	//----- nvinfo : EIATTR_EXIT_INSTR_OFFSETS
	.align		4
        /*02d0*/ 	.byte	0x04, 0x1c
        /*02d2*/ 	.short	(.L_2927 - .L_2926)


	//   ....[0]....
.L_2926:
        /*02d4*/ 	.word	0x0000a0c0


	//   ....[1]....
        /*02d8*/ 	.word	0x0000a190


	//----- nvinfo : EIATTR_MAX_THREADS
	.align		4
.L_2927:
        /*02dc*/ 	.byte	0x04, 0x05
        /*02de*/ 	.short	(.L_2929 - .L_2928)
.L_2928:
        /*02e0*/ 	.word	0x00000100
        /*02e4*/ 	.word	0x00000001
        /*02e8*/ 	.word	0x00000001


	//----- nvinfo : EIATTR_CRS_STACK_SIZE
	.align		4
.L_2929:
        /*02ec*/ 	.byte	0x04, 0x1e
        /*02ee*/ 	.short	(.L_2931 - .L_2930)
.L_2930:
        /*02f0*/ 	.word	0x00000000


	//----- nvinfo : EIATTR_CBANK_PARAM_SIZE
	.align		4
.L_2931:
        /*02f4*/ 	.byte	0x03, 0x19
        /*02f6*/ 	.short	0x0128


	//----- nvinfo : EIATTR_PARAM_CBANK
	.align		4
        /*02f8*/ 	.byte	0x04, 0x0a
        /*02fa*/ 	.short	(.L_2933 - .L_2932)
	.align		4
.L_2932:
        /*02fc*/ 	.word	index@(.nv.constant0._ZN10layer_norm13ln_bwd_kernelINS_13Kernel_traitsIf13__nv_bfloat16fS2_fjLj8192ELj1ELj1ELj8ELj16ENS_18Kernel_traits_baseILj8192EfS2_fS2_fjLj256EEEEELb1ELb1ELb0ELb0EEEvNS_9BwdParamsE)
        /*0300*/ 	.short	0x0380
        /*0302*/ 	.short	0x0128


	//----- nvinfo : EIATTR_SW_WAR
	.align		4
.L_2933:
        /*0304*/ 	.byte	0x04, 0x36
        /*0306*/ 	.short	(.L_2935 - .L_2934)
.L_2934:
        /*0308*/ 	.word	0x00000008
.L_2935:


//--------------------- .nv.info._ZN10layer_norm13ln_bwd_kernelINS_13Kernel_traitsIf13__nv_bfloat16fS2_fjLj8192ELj1ELj1ELj8ELj16ENS_18Kernel_traits_baseILj8192EfS2_fS2_fjLj256EEEEELb1ELb1ELb0ELb1EEEvNS_9BwdParamsE --------------------------
	.section	.nv.info._ZN10layer_norm13ln_bwd_kernelINS_13Kernel_traitsIf13__nv_bfloat16fS2_fjLj8192ELj1ELj1ELj8ELj16ENS_18Kernel_traits_baseILj8192EfS2_fS2_fjLj256EEEEELb1ELb1ELb0ELb1EEEvNS_9BwdParamsE,"",@"SHT_CUDA_INFO"
	.sectionflags	@""
	.align	4


	//----- nvinfo : EIATTR_CUDA_API_VERSION
	.align		4
        /*0000*/ 	.byte	0x04, 0x37
        /*0002*/ 	.short	(.L_2937 - .L_2936)
.L_2936:
        /*0004*/ 	.word	0x00000082


	//----- nvinfo : EIATTR_KPARAM_INFO
	.align		4
.L_2937:
        /*0008*/ 	.byte	0x04, 0x17
        /*000a*/ 	.short	(.L_2939 - .L_2938)
.L_2938:
        /*000c*/ 	.word	0x00000000
        /*0010*/ 	.short	0x0000
        /*0012*/ 	.short	0x0000
        /*0014*/ 	.byte	0x00, 0xf0, 0xa1, 0x04


	//----- nvinfo : EIATTR_SPARSE_MMA_MASK
	.align		4
.L_2939:
        /*0018*/ 	.byte	0x03, 0x50
        /*001a*/ 	.short	0x0000


	//----- nvinfo : EIATTR_MAXREG_COUNT
	.align		4
        /*001c*/ 	.byte	0x03, 0x1b
        /*001e*/ 	.short	0x00ff


	//----- nvinfo : EIATTR_NUM_BARRIERS
	.align		4
        /*0020*/ 	.byte	0x02, 0x4c
        /*0022*/ 	.byte	0x01
	.zero		1


	//----- nvinfo : EIATTR_ANNOTATIONS
	.align		4
        /*0024*/ 	.byte	0x04, 0x55
        /*0026*/ 	.short	(.L_2941 - .L_2940)


	//   ....[0]....
.L_2940:
        /* <DEDUP_REMOVED lines=58> */


	//----- nvinfo : EIATTR_MERCURY_ISA_VERSION
	.align		4
.L_2941:
        /*03b0*/ 	.byte	0x03, 0x5f
        /*03b2*/ 	.short	0x0101


	//----- nvinfo : EIATTR_COOP_GROUP_MASK_REGIDS
	.align		4
        /*03b4*/ 	.byte	0x04, 0x29
        /*03b6*/ 	.short	(.L_2943 - .L_2942)


	//   ....[0]....
.L_2942:
        /*03b8*/ 	.word	0xffffffff


	//   ....[1]....
        /*03bc*/ 	.word	0xffffffff


	//   ....[2]....
        /*03c0*/ 	.word	0xffffffff


	//   ....[3]....
        /*03c4*/ 	.word	0xffffffff


	//   ....[4]....
        /*03c8*/ 	.word	0xffffffff


	//   ....[5]....
        /*03cc*/ 	.word	0xffffffff


	//   ....[6]....
        /*03d0*/ 	.word	0xffffffff


	//   ....[7]....
        /*03d4*/ 	.word	0xffffffff


	//   ....[8]....
        /*03d8*/ 	.word	0xffffffff


	//   ....[9]....
        /*03dc*/ 	.word	0xffffffff


	//----- nvinfo : EIATTR_COOP_GROUP_INSTR_OFFSETS
	.align		4
.L_2943:
        /*03e0*/ 	.byte	0x04, 0x28
        /*03e2*/ 	.short	(.L_2945 - .L_2944)


	//   ....[0]....
.L_2944:
        /*03e4*/ 	.word	0x00001cb0


	//   ....[1]....
        /*03e8*/ 	.word	0x00001db0


	//   ....[2]....
        /*03ec*/ 	.word	0x00001dd0


	//   ....[3]....
        /*03f0*/ 	.word	0x00001df0


	//   ....[4]....
        /*03f4*/ 	.word	0x00001e10


	//   ....[5]....
        /*03f8*/ 	.word	0x00001e30


	//   ....[6]....
        /*03fc*/ 	.word	0x00001e50


	//   ....[7]....
        /*0400*/ 	.word	0x00001e70


	//   ....[8]....
        /*0404*/ 	.word	0x00001e90


	//   ....[9]....
        /*0408*/ 	.word	0x00001eb0


	//----- nvinfo : EIATTR_VRC_CTA_INIT_COUNT
	.align		4
.L_2945:
        /*040c*/ 	.byte	0x02, 0x4a
	.zero		1
	.zero		1


	//----- nvinfo : EIATTR_EXIT_INSTR_OFFSETS
	.align		4
        /*0410*/ 	.byte	0x04, 0x1c
        /*0412*/ 	.short	(.L_2947 - .L_2946)


	//   ....[0]....
.L_2946:
        /*0414*/ 	.word	0x00009710


	//----- nvinfo : EIATTR_MAX_THREADS
	.align		4
.L_2947:
        /*0418*/ 	.byte	0x04, 0x05
        /*041a*/ 	.short	(.L_2949 - .L_2948)
.L_2948:
        /*041c*/ 	.word	0x00000100
        /*0420*/ 	.word	0x00000001
        /*0424*/ 	.word	0x00000001


	//----- nvinfo : EIATTR_CBANK_PARAM_SIZE
	.align		4
.L_2949:
        /*0428*/ 	.byte	0x03, 0x19
        /*042a*/ 	.short	0x0128


	//----- nvinfo : EIATTR_PARAM_CBANK
	.align		4
        /*042c*/ 	.byte	0x04, 0x0a
        /*042e*/ 	.short	(.L_2951 - .L_2950)
	.align		4
.L_2950:
        /*0430*/ 	.word	index@(.nv.constant0._ZN10layer_norm13ln_bwd_kernelINS_13Kernel_traitsIf13__nv_bfloat16fS2_fjLj8192ELj1ELj1ELj8ELj16ENS_18Kernel_traits_baseILj8192EfS2_fS2_fjLj256EEEEELb1ELb1ELb0ELb1EEEvNS_9BwdParamsE)
        /*0434*/ 	.short	0x0380
        /*0436*/ 	.short	0x0128


	//----- nvinfo : EIATTR_SW_WAR
	.align		4
.L_2951:
        /*0438*/ 	.byte	0x04, 0x36
        /*043a*/ 	.short	(.L_2953 - .L_2952)
.L_2952:
        /*043c*/ 	.word	0x00000008
.L_2953:


//--------------------- .nv.info._ZN10layer_norm22ln_bwd_finalize_kernelINS_22Kernel_traits_finalizeILj8192Ef13__nv_bfloat16fS2_fjLb1ELj1024ELj4ENS_18Kernel_traits_baseILj8192EfS2_fS2_fjLj1024EEEEELb1ELb0EEEvNS_9BwdParamsE --------------------------
	.section	.nv.info._ZN10layer_norm22ln_bwd_finalize_kernelINS_22Kernel_traits_finalizeILj8192Ef13__nv_bfloat16fS2_fjLb1ELj1024ELj4ENS_18Kernel_traits_baseILj8192EfS2_fS2_fjLj1024EEEEELb1ELb0EEEvNS_9BwdParamsE,"",@"SHT_CUDA_INFO"
	.sectionflags	@""
	.align	4


	//----- nvinfo : EIATTR_CUDA_API_VERSION
	.align		4
        /*0000*/ 	.byte	0x04, 0x37
        /*0002*/ 	.short	(.L_2955 - .L_2954)
.L_2954:
        /*0004*/ 	.word	0x00000082


	//----- nvinfo : EIATTR_KPARAM_INFO
	.align		4
.L_2955:
        /*0008*/ 	.byte	0x04, 0x17
        /*000a*/ 	.short	(.L_2957 - .L_2956)
.L_2956:
        /*000c*/ 	.word	0x00000000
        /*0010*/ 	.short	0x0000
        /*0012*/ 	.short	0x0000
        /*0014*/ 	.byte	0x00, 0xf0, 0xa1, 0x04


	//----- nvinfo : EIATTR_SPARSE_MMA_MASK
	.align		4
.L_2957:
        /*0018*/ 	.byte	0x03, 0x50
        /*001a*/ 	.short	0x0000


	//----- nvinfo : EIATTR_MAXREG_COUNT
	.align		4
        /*001c*/ 	.byte	0x03, 0x1b
        /*001e*/ 	.short	0x0040


	//----- nvinfo : EIATTR_NUM_BARRIERS
	.align		4
        /*0020*/ 	.byte	0x02, 0x4c
        /*0022*/ 	.byte	0x01
	.zero		1


	//----- nvinfo : EIATTR_MERCURY_ISA_VERSION
	.align		4
        /*0024*/ 	.byte	0x03, 0x5f
        /*0026*/ 	.short	0x0101


	//----- nvinfo : EIATTR_COOP_GROUP_MASK_REGIDS
	.align		4
        /*0028*/ 	.byte	0x04, 0x29
        /*002a*/ 	.short	(.L_2959 - .L_2958)


	//   ....[0]....
.L_2958:
        /*002c*/ 	.word	0xffffffff


	//   ....[1]....
        /*0030*/ 	.word	0xffffffff


	//   ....[2]....
        /*0034*/ 	.word	0xffffffff


	//   ....[3]....
        /*0038*/ 	.word	0xffffffff


	//   ....[4]....
        /*003c*/ 	.word	0xffffffff


	//   ....[5]....
        /*0040*/ 	.word	0xffffffff


	//   ....[6]....
        /*0044*/ 	.word	0xffffffff


	//   ....[7]....
        /*0048*/ 	.word	0xffffffff


	//   ....[8]....
        /*004c*/ 	.word	0xffffffff


	//   ....[9]....
        /*0050*/ 	.word	0xffffffff


	//   ....[10]....
        /*0054*/ 	.word	0xffffffff


	//   ....[11]....
        /*0058*/ 	.word	0xffffffff


	//   ....[12]....
        /*005c*/ 	.word	0xffffffff


	//   ....[13]....
        /*0060*/ 	.word	0xffffffff


	//   ....[14]....
        /*0064*/ 	.word	0xffffffff


	//----- nvinfo : EIATTR_COOP_GROUP_INSTR_OFFSETS
	.align		4
.L_2959:
        /*0068*/ 	.byte	0x04, 0x28
        /*006a*/ 	.short	(.L_2961 - .L_2960)


	//   ....[0]....
.L_2960:
        /*006c*/ 	.word	0x00001040


	//   ....[1]....
        /*0070*/ 	.word	0x00001050


	//   ....[2]....
        /*0074*/ 	.word	0x00001060


	//   ....[3]....
        /*0078*/ 	.word	0x00001090


	//   ....[4]....
        /*007c*/ 	.word	0x000010b0


	//   ....[5]....
        /*0080*/ 	.word	0x000010c0


	//   ....[6]....
        /*0084*/ 	.word	0x000010f0


	//   ....[7]....
        /*0088*/ 	.word	0x00001110


	//   ....[8]....
        /*008c*/ 	.word	0x00001120


	//   ....[9]....
        /*0090*/ 	.word	0x00001160


	//   ....[10]....
        /*0094*/ 	.word	0x00001190


	//   ....[11]....
        /*0098*/ 	.word	0x000011a0


	//   ....[12]....
        /*009c*/ 	.word	0x000011e0


	//   ....[13]....
        /*00a0*/ 	.word	0x00001200


	//   ....[14]....
        /*00a4*/ 	.word	0x00001210


	//----- nvinfo : EIATTR_VRC_CTA_INIT_COUNT
	.align		4
.L_2961:
        /*00a8*/ 	.byte	0x02, 0x4a
	.zero		1
	.zero		1


	//----- nvinfo : EIATTR_EXIT_INSTR_OFFSETS
	.align		4
        /*00ac*/ 	.byte	0x04, 0x1c
        /*00ae*/ 	.short	(.L_2963 - .L_2962)


	//   ....[0]....
.L_2962:
        /*00b0*/ 	.word	0x00000060


	//   ....[1]....
        /*00b4*/ 	.word	0x00001290


	//   ....[2]....
        /*00b8*/ 	.word	0x000012c0


	//   ....[3]....
        /*00bc*/ 	.word	0x000013a0


	//----- nvinfo : EIATTR_MAX_THREADS
	.align		4
.L_2963:
        /*00c0*/ 	.byte	0x04, 0x05
        /*00c2*/ 	.short	(.L_2965 - .L_2964)
.L_2964:
        /*00c4*/ 	.word	0x00000400
        /*00c8*/ 	.word	0x00000001
        /*00cc*/ 	.word	0x00000001


	//----- nvinfo : EIATTR_CRS_STACK_SIZE
	.align		4
.L_2965:
        /*00d0*/ 	.byte	0x04, 0x1e
        /*00d2*/ 	.short	(.L_2967 - .L_2966)
.L_2966:
        /*00d4*/ 	.word	0x00000000


	//----- nvinfo : EIATTR_CBANK_PARAM_SIZE
	.align		4
.L_2967:
        /*00d8*/ 	.byte	0x03, 0x19
        /*00da*/ 	.short	0x0128


	//----- nvinfo : EIATTR_PARAM_CBANK
	.align		4
        /*00dc*/ 	.byte	0x04, 0x0a
        /*00de*/ 	.short	(.L_2969 - .L_2968)
	.align		4
.L_2968:
        /*00e0*/ 	.word	index@(.nv.constant0._ZN10layer_norm22ln_bwd_finalize_kernelINS_22Kernel_traits_finalizeILj8192Ef13__nv_bfloat16fS2_fjLb1ELj1024ELj4ENS_18Kernel_traits_baseILj8192EfS2_fS2_fjLj1024EEEEELb1ELb0EEEvNS_9BwdParamsE)
        /*00e4*/ 	.short	0x0380
        /*00e6*/ 	.short	0x0128


	//----- nvinfo : EIATTR_SW_WAR
	.align		4
.L_2969:
        /*00e8*/ 	.byte	0x04, 0x36
        /*00ea*/ 	.short	(.L_2971 - .L_2970)
.L_2970:
        /*00ec*/ 	.word	0x00000008
.L_2971:


//--------------------- .nv.info._ZN10layer_norm13ln_bwd_kernelINS_13Kernel_traitsIf13__nv_bfloat16fS2_fjLj8192ELj1ELj1ELj8ELj16ENS_18Kernel_traits_baseILj8192EfS2_fS2_fjLj256EEEEELb1ELb1ELb1ELb0EEEvNS_9BwdParamsE --------------------------
	.section	.nv.info._ZN10layer_norm13ln_bwd_kernelINS_13Kernel_traitsIf13__nv_bfloat16fS2_fjLj8192ELj1ELj1ELj8ELj16ENS_18Kernel_traits_baseILj8192EfS2_fS2_fjLj256EEEEELb1ELb1ELb1ELb0EEEvNS_9BwdParamsE,"",@"SHT_CUDA_INFO"
	.sectionflags	@""
	.align	4


	//----- nvinfo : EIATTR_CUDA_API_VERSION
	.align		4
        /*0000*/ 	.byte	0x04, 0x37
        /*0002*/ 	.short	(.L_2973 - .L_2972)
.L_2972:
        /*0004*/ 	.word	0x00000082


	//----- nvinfo : EIATTR_KPARAM_INFO
	.align		4
.L_2973:
        /*0008*/ 	.byte	0x04, 0x17
        /*000a*/ 	.short	(.L_2975 - .L_2974)
.L_2974:
        /*000c*/ 	.word	0x00000000
        /*0010*/ 	.short	0x0000
        /*0012*/ 	.short	0x0000
        /*0014*/ 	.byte	0x00, 0xf0, 0xa1, 0x04


	//----- nvinfo : EIATTR_SPARSE_MMA_MASK
	.align		4
.L_2975:
        /*0018*/ 	.byte	0x03, 0x50
        /*001a*/ 	.short	0x0000


	//----- nvinfo : EIATTR_MAXREG_COUNT
	.align		4
        /*001c*/ 	.byte	0x03, 0x1b
        /*001e*/ 	.short	0x00ff


	//----- nvinfo : EIATTR_NUM_BARRIERS
	.align		4
        /*0020*/ 	.byte	0x02, 0x4c
        /*0022*/ 	.byte	0x01
	.zero		1


	//----- nvinfo : EIATTR_ANNOTATIONS
	.align		4
        /*0024*/ 	.byte	0x04, 0x55
        /*0026*/ 	.short	(.L_2977 - .L_2976)


	//   ....[0]....
.L_2976:
        /* <DEDUP_REMOVED lines=72> */


	//----- nvinfo : EIATTR_MERCURY_ISA_VERSION
	.align		4
.L_2977:
        /*0490*/ 	.byte	0x03, 0x5f
        /*0492*/ 	.short	0x0101


	//----- nvinfo : EIATTR_COOP_GROUP_MASK_REGIDS
	.align		4
        /*0494*/ 	.byte	0x04, 0x29
        /*0496*/ 	.short	(.L_2979 - .L_2978)


	//   ....[0]....
.L_2978:
        /*0498*/ 	.word	0xffffffff


	//   ....[1]....
        /*049c*/ 	.word	0xffffffff


	//   ....[2]....
        /*04a0*/ 	.word	0xffffffff


	//   ....[3]....
        /*04a4*/ 	.word	0xffffffff


	//   ....[4]....
        /*04a8*/ 	.word	0xffffffff


	//   ....[5]....
        /*04ac*/ 	.word	0xffffffff


	//   ....[6]....
        /*04b0*/ 	.word	0xffffffff


	//   ....[7]....
        /*04b4*/ 	.word	0xffffffff


	//   ....[8]....
        /*04b8*/ 	.word	0xffffffff


	//   ....[9]....
        /*04bc*/ 	.word	0xffffffff


	//----- nvinfo : EIATTR_COOP_GROUP_INSTR_OFFSETS
	.align		4
.L_2979:
        /*04c0*/ 	.byte	0x04, 0x28
        /*04c2*/ 	.short	(.L_2981 - .L_2980)


	//   ....[0]....
.L_2980:
        /*04c4*/ 	.word	0x00002e60


	//   ....[1]....
        /*04c8*/ 	.word	0x00002e80


	//   ....[2]....
        /*04cc*/ 	.word	0x00002ec0


	//   ....[3]....
        /*04d0*/ 	.word	0x00002ef0


	//   ....[4]....
        /*04d4*/ 	.word	0x00002f10


	//   ....[5]....
        /*04d8*/ 	.word	0x00002f30


	//   ....[6]....
        /*04dc*/ 	.word	0x00002f50


	//   ....[7]....
        /*04e0*/ 	.word	0x00002f70


	//   ....[8]....
        /*04e4*/ 	.word	0x00002f90


	//   ....[9]....
        /*04e8*/ 	.word	0x00002fb0


	//----- nvinfo : EIATTR_VRC_CTA_INIT_COUNT
	.align		4
.L_2981:
        /*04ec*/ 	.byte	0x02, 0x4a
	.zero		1
	.zero		1


	//----- nvinfo : EIATTR_EXIT_INSTR_OFFSETS
	.align		4
        /*04f0*/ 	.byte	0x04, 0x1c
        /*04f2*/ 	.short	(.L_2983 - .L_2982)


	//   ....[0]....
.L_2982:
        /*04f4*/ 	.word	0x00011050


	//   ....[1]....
        /*04f8*/ 	.word	0x00011120


	//----- nvinfo : EIATTR_MAX_THREADS
	.align		4
.L_2983:
        /*04fc*/ 	.byte	0x04, 0x05
        /*04fe*/ 	.short	(.L_2985 - .L_2984)
.L_2984:
        /*0500*/ 	.word	0x00000100
        /*0504*/ 	.word	0x00000001
        /*0508*/ 	.word	0x00000001


	//----- nvinfo : EIATTR_CRS_STACK_SIZE
	.align		4
.L_2985:
        /*050c*/ 	.byte	0x04, 0x1e
        /*050e*/ 	.short	(.L_2987 - .L_2986)
.L_2986:
        /*0510*/ 	.word	0x00000000


	//----- nvinfo : EIATTR_CBANK_PARAM_SIZE
	.align		4
.L_2987:
        /*0514*/ 	.byte	0x03, 0x19
        /*0516*/ 	.short	0x0128


	//----- nvinfo : EIATTR_PARAM_CBANK
	.align		4
        /*0518*/ 	.byte	0x04, 0x0a
        /*051a*/ 	.short	(.L_2989 - .L_2988)
	.align		4
.L_2988:
        /*051c*/ 	.word	index@(.nv.constant0._ZN10layer_norm13ln_bwd_kernelINS_13Kernel_traitsIf13__nv_bfloat16fS2_fjLj8192ELj1ELj1ELj8ELj16ENS_18Kernel_traits_baseILj8192EfS2_fS2_fjLj256EEEEELb1ELb1ELb1ELb0EEEvNS_9BwdParamsE)
        /*0520*/ 	.short	0x0380
        /*0522*/ 	.short	0x0128


	//----- nvinfo : EIATTR_SW_WAR
	.align		4
.L_2989:
        /*0524*/ 	.byte	0x04, 0x36
        /*0526*/ 	.short	(.L_2991 - .L_2990)
.L_2990:
        /*0528*/ 	.word	0x00000008
.L_2991:


//--------------------- .nv.info._ZN10layer_norm22ln_bwd_finalize_kernelINS_22Kernel_traits_finalizeILj8192Ef13__nv_bfloat16fS2_fjLb1ELj1024ELj4ENS_18Kernel_traits_baseILj8192EfS2_fS2_fjLj1024EEEEELb1ELb1EEEvNS_9BwdParamsE --------------------------
	.section	.nv.info._ZN10layer_norm22ln_bwd_finalize_kernelINS_22Kernel_traits_finalizeILj8192Ef13__nv_bfloat16fS2_fjLb1ELj1024ELj4ENS_18Kernel_traits_baseILj8192EfS2_fS2_fjLj1024EEEEELb1ELb1EEEvNS_9BwdParamsE,"",@"SHT_CUDA_INFO"
	.sectionflags	@""
	.align	4


	//----- nvinfo : EIATTR_CUDA_API_VERSION
	.align		4
        /*0000*/ 	.byte	0x04, 0x37
        /*0002*/ 	.short	(.L_2993 - .L_2992)
.L_2992:
        /*0004*/ 	.word	0x00000082


	//----- nvinfo : EIATTR_KPARAM_INFO
	.align		4
.L_2993:
        /*0008*/ 	.byte	0x04, 0x17
        /*000a*/ 	.short	(.L_2995 - .L_2994)
.L_2994:
        /*000c*/ 	.word	0x00000000
        /*0010*/ 	.short	0x0000
        /*0012*/ 	.short	0x0000
        /*0014*/ 	.byte	0x00, 0xf0, 0xa1, 0x04


	//----- nvinfo : EIATTR_SPARSE_MMA_MASK
	.align		4
.L_2995:
        /*0018*/ 	.byte	0x03, 0x50
        /*001a*/ 	.short	0x0000


	//----- nvinfo : EIATTR_MAXREG_COUNT
	.align		4
        /*001c*/ 	.byte	0x03, 0x1b
        /*001e*/ 	.short	0x0040


	//----- nvinfo : EIATTR_NUM_BARRIERS
	.align		4
        /*0020*/ 	.byte	0x02, 0x4c
        /*0022*/ 	.byte	0x01
	.zero		1


	//----- nvinfo : EIATTR_MERCURY_ISA_VERSION
	.align		4
        /*0024*/ 	.byte	0x03, 0x5f
        /*0026*/ 	.short	0x0101


	//----- nvinfo : EIATTR_COOP_GROUP_MASK_REGIDS
	.align		4
        /*0028*/ 	.byte	0x04, 0x29
        /*002a*/ 	.short	(.L_2997 - .L_2996)


	//   ....[0]....
.L_2996:
        /*002c*/ 	.word	0xffffffff


	//   ....[1]....
        /*0030*/ 	.word	0xffffffff


	//   ....[2]....
        /*0034*/ 	.word	0xffffffff


	//   ....[3]....
        /*0038*/ 	.word	0xffffffff


	//   ....[4]....
        /*003c*/ 	.word	0xffffffff


	//   ....[5]....
        /*0040*/ 	.word	0xffffffff


	//   ....[6]....
        /*0044*/ 	.word	0xffffffff


	//   ....[7]....
        /*0048*/ 	.word	0xffffffff


	//   ....[8]....
        /*004c*/ 	.word	0xffffffff


	//   ....[9]....
        /*0050*/ 	.word	0xffffffff


	//   ....[10]....
        /*0054*/ 	.word	0xffffffff


	//   ....[11]....
        /*0058*/ 	.word	0xffffffff


	//   ....[12]....
        /*005c*/ 	.word	0xffffffff


	//   ....[13]....
        /*0060*/ 	.word	0xffffffff


	//   ....[14]....
        /*0064*/ 	.word	0xffffffff


	//----- nvinfo : EIATTR_COOP_GROUP_INSTR_OFFSETS
	.align		4
.L_2997:
        /*0068*/ 	.byte	0x04, 0x28
        /*006a*/ 	.short	(.L_2999 - .L_2998)


	//   ....[0]....
.L_2998:
        /*006c*/ 	.word	0x00001090


	//   ....[1]....
        /*0070*/ 	.word	0x000010a0


	//   ....[2]....
        /*0074*/ 	.word	0x000010b0


	//   ....[3]....
        /*0078*/ 	.word	0x000010e0


	//   ....[4]....
        /*007c*/ 	.word	0x00001100


	//   ....[5]....
        /*0080*/ 	.word	0x00001110


	//   ....[6]....
        /*0084*/ 	.word	0x00001140


	//   ....[7]....
        /*0088*/ 	.word	0x00001160


	//   ....[8]....
        /*008c*/ 	.word	0x00001170


	//   ....[9]....
        /*0090*/ 	.word	0x000011a0


	//   ....[10]....
        /*0094*/ 	.word	0x000011c0


	//   ....[11]....
        /*0098*/ 	.word	0x000011d0


	//   ....[12]....
        /*009c*/ 	.word	0x00001210


	//   ....[13]....
        /*00a0*/ 	.word	0x00001230


	//   ....[14]....
        /*00a4*/ 	.word	0x00001240


	//----- nvinfo : EIATTR_VRC_CTA_INIT_COUNT
	.align		4
.L_2999:
        /*00a8*/ 	.byte	0x02, 0x4a
	.zero		1
	.zero		1


	//----- nvinfo : EIATTR_EXIT_INSTR_OFFSETS
	.align		4
        /*00ac*/ 	.byte	0x04, 0x1c
        /*00ae*/ 	.short	(.L_3001 - .L_3000)


	//   ....[0]....
.L_3000:
        /*00b0*/ 	.word	0x00000060


	//   ....[1]....
        /*00b4*/ 	.word	0x000012c0


	//   ....[2]....
        /*00b8*/ 	.word	0x000013b0


	//----- nvinfo : EIATTR_MAX_THREADS
	.align		4
.L_3001:
        /*00bc*/ 	.byte	0x04, 0x05
        /*00be*/ 	.short	(.L_3003 - .L_3002)
.L_3002:
        /*00c0*/ 	.word	0x00000400
        /*00c4*/ 	.word	0x00000001
        /*00c8*/ 	.word	0x00000001


	//----- nvinfo : EIATTR_CRS_STACK_SIZE
	.align		4
.L_3003:
        /*00cc*/ 	.byte	0x04, 0x1e
        /*00ce*/ 	.short	(.L_3005 - .L_3004)
.L_3004:
        /*00d0*/ 	.word	0x00000000


	//----- nvinfo : EIATTR_CBANK_PARAM_SIZE
	.align		4
.L_3005:
        /*00d4*/ 	.byte	0x03, 0x19
        /*00d6*/ 	.short	0x0128


	//----- nvinfo : EIATTR_PARAM_CBANK
	.align		4
        /*00d8*/ 	.byte	0x04, 0x0a
        /*00da*/ 	.short	(.L_3007 - .L_3006)
	.align		4
.L_3006:
        /*00dc*/ 	.word	index@(.nv.constant0._ZN10layer_norm22ln_bwd_finalize_kernelINS_22Kernel_traits_finalizeILj8192Ef13__nv_bfloat16fS2_fjLb1ELj1024ELj4ENS_18Kernel_traits_baseILj8192EfS2_fS2_fjLj1024EEEEELb1ELb1EEEvNS_9BwdParamsE)
        /*00e0*/ 	.short	0x0380
        /*00e2*/ 	.short	0x0128


	//----- nvinfo : EIATTR_SW_WAR
	.align		4
.L_3007:
        /*00e4*/ 	.byte	0x04, 0x36
        /*00e6*/ 	.short	(.L_3009 - .L_3008)
.L_3008:
        /*00e8*/ 	.word	0x00000008
.L_3009:


//--------------------- .nv.info._ZN10layer_norm13ln_bwd_kernelINS_13Kernel_traitsIf13__nv_bfloat16fS2_fjLj8192ELj1ELj1ELj8ELj16ENS_18Kernel_traits_baseILj8192EfS2_fS2_fjLj256EEEEELb1ELb1ELb1ELb1EEEvNS_9BwdParamsE --------------------------
	.section	.nv.info._ZN10layer_norm13ln_bwd_kernelINS_13Kernel_traitsIf13__nv_bfloat16fS2_fjLj8192ELj1ELj1ELj8ELj16ENS_18Kernel_traits_baseILj8192EfS2_fS2_fjLj256EEEEELb1ELb1ELb1ELb1EEEvNS_9BwdParamsE,"",@"SHT_CUDA_INFO"
	.sectionflags	@""
	.align	4


	//----- nvinfo : EIATTR_CUDA_API_VERSION
	.align		4
        /*0000*/ 	.byte	0x04, 0x37
        /*0002*/ 	.short	(.L_3011 - .L_3010)
.L_3010:
        /*0004*/ 	.word	0x00000082


	//----- nvinfo : EIATTR_KPARAM_INFO
	.align		4
.L_3011:
        /*0008*/ 	.byte	0x04, 0x17
        /*000a*/ 	.short	(.L_3013 - .L_3012)
.L_3012:
        /*000c*/ 	.word	0x00000000
        /*0010*/ 	.short	0x0000
        /*0012*/ 	.short	0x0000
        /*0014*/ 	.byte	0x00, 0xf0, 0xa1, 0x04


	//----- nvinfo : EIATTR_SPARSE_MMA_MASK
	.align		4
.L_3013:
        /*0018*/ 	.byte	0x03, 0x50
        /*001a*/ 	.short	0x0000


	//----- nvinfo : EIATTR_MAXREG_COUNT
	.align		4
        /*001c*/ 	.byte	0x03, 0x1b
        /*001e*/ 	.short	0x00ff


	//----- nvinfo : EIATTR_NUM_BARRIERS
	.align		4
        /*0020*/ 	.byte	0x02, 0x4c
        /*0022*/ 	.byte	0x01
	.zero		1


	//----- nvinfo : EIATTR_ANNOTATIONS
	.align		4
        /*0024*/ 	.byte	0x04, 0x55
        /*0026*/ 	.short	(.L_3015 - .L_3014)


	//   ....[0]....
.L_3014:
        /* <DEDUP_REMOVED lines=43> */


	//----- nvinfo : EIATTR_MERCURY_ISA_VERSION
	.align		4
.L_3015:
        /*02c8*/ 	.byte	0x03, 0x5f
        /*02ca*/ 	.short	0x0101


	//----- nvinfo : EIATTR_COOP_GROUP_MASK_REGIDS
	.align		4
        /*02cc*/ 	.byte	0x04, 0x29
        /*02ce*/ 	.short	(.L_3017 - .L_3016)


	//   ....[0]....
.L_3016:
        /*02d0*/ 	.word	0xffffffff


	//   ....[1]....
        /*02d4*/ 	.word	0xffffffff


	//   ....[2]....
        /*02d8*/ 	.word	0xffffffff


	//   ....[3]....
        /*02dc*/ 	.word	0xffffffff


	//   ....[4]....
        /*02e0*/ 	.word	0xffffffff


	//   ....[5]....
        /*02e4*/ 	.word	0xffffffff


	//   ....[6]....
        /*02e8*/ 	.word	0xffffffff


	//   ....[7]....
        /*02ec*/ 	.word	0xffffffff


	//   ....[8]....
        /*02f0*/ 	.word	0xffffffff


	//   ....[9]....
        /*02f4*/ 	.word	0xffffffff


	//----- nvinfo : EIATTR_COOP_GROUP_INSTR_OFFSETS
	.align		4
.L_3017:
        /*02f8*/ 	.byte	0x04, 0x28
        /*02fa*/ 	.short	(.L_3019 - .L_3018)


	//   ....[0]....
.L_3018:
        /*02fc*/ 	.word	0x00002540


	//   ....[1]....
        /*0300*/ 	.word	0x00002550


	//   ....[2]....
        /*0304*/ 	.word	0x00002590


	//   ....[3]....
        /*0308*/ 	.word	0x000025a0


	//   ....[4]....
        /*030c*/ 	.word	0x000025f0


	//   ....[5]....
        /*0310*/ 	.word	0x00002600


	//   ....[6]....
        /*0314*/ 	.word	0x00002630


	//   ....[7]....
        /*0318*/ 	.word	0x00002640


	//   ....[8]....
        /*031c*/ 	.word	0x00002670


	//   ....[9]....
        /*0320*/ 	.word	0x00002680


	//----- nvinfo : EIATTR_VRC_CTA_INIT_COUNT
	.align		4
.L_3019:
        /*0324*/ 	.byte	0x02, 0x4a
	.zero		1
	.zero		1


	//----- nvinfo : EIATTR_EXIT_INSTR_OFFSETS
	.align		4
        /*0328*/ 	.byte	0x04, 0x1c
        /*032a*/ 	.short	(.L_3021 - .L_3020)


	//   ....[0]....
.L_3020:
        /*032c*/ 	.word	0x0000f8f0


	//----- nvinfo : EIATTR_MAX_THREADS
	.align		4
.L_3021:
        /*0330*/ 	.byte	0x04, 0x05
        /*0332*/ 	.short	(.L_3023 - .L_3022)
.L_3022:
        /*0334*/ 	.word	0x00000100
        /*0338*/ 	.word	0x00000001
        /*033c*/ 	.word	0x00000001


	//----- nvinfo : EIATTR_CRS_STACK_SIZE
	.align		4
.L_3023:
        /*0340*/ 	.byte	0x04, 0x1e
        /*0342*/ 	.short	(.L_3025 - .L_3024)
.L_3024:
        /*0344*/ 	.word	0x00000000


	//----- nvinfo : EIATTR_CBANK_PARAM_SIZE
	.align		4
.L_3025:
        /*0348*/ 	.byte	0x03, 0x19
        /*034a*/ 	.short	0x0128


	//----- nvinfo : EIATTR_PARAM_CBANK
	.align		4
        /*034c*/ 	.byte	0x04, 0x0a
        /*034e*/ 	.short	(.L_3027 - .L_3026)
	.align		4
.L_3026:
        /*0350*/ 	.word	index@(.nv.constant0._ZN10layer_norm13ln_bwd_kernelINS_13Kernel_traitsIf13__nv_bfloat16fS2_fjLj8192ELj1ELj1ELj8ELj16ENS_18Kernel_traits_baseILj8192EfS2_fS2_fjLj256EEEEELb1ELb1ELb1ELb1EEEvNS_9BwdParamsE)
        /*0354*/ 	.short	0x0380
        /*0356*/ 	.short	0x0128


	//----- nvinfo : EIATTR_SW_WAR
	.align		4
.L_3027:
        /*0358*/ 	.byte	0x04, 0x36
        /*035a*/ 	.short	(.L_3029 - .L_3028)
.L_3028:
        /*035c*/ 	.word	0x00000008
.L_3029:


//--------------------- .nv.info._ZN10layer_norm13ln_bwd_kernelINS_13Kernel_traitsIf6__halfS2_S2_fjLj8192ELj1ELj1ELj8ELj16ENS_18Kernel_traits_baseILj8192EfS2_S2_S2_fjLj256EEEEELb0ELb0ELb0ELb0EEEvNS_9BwdParamsE --------------------------
	.section	.nv.info._ZN10layer_norm13ln_bwd_kernelINS_13Kernel_traitsIf6__halfS2_S2_fjLj8192ELj1ELj1ELj8ELj16ENS_18Kernel_traits_baseILj8192EfS2_S2_S2_fjLj256EEEEELb0ELb0ELb0ELb0EEEvNS_9BwdParamsE,"",@"SHT_CUDA_INFO"
	.sectionflags	@""
	.align	4


	//----- nvinfo : EIATTR_CUDA_API_VERSION
	.align		4
        /*0000*/ 	.byte	0x04, 0x37
        /*0002*/ 	.short	(.L_3031 - .L_3030)
.L_3030:
        /*0004*/ 	.word	0x00000082


	//----- nvinfo : EIATTR_KPARAM_INFO
	.align		4
.L_3031:
        /*0008*/ 	.byte	0x04, 0x17
        /*000a*/ 	.short	(.L_3033 - .L_3032)
.L_3032:
        /*000c*/ 	.word	0x00000000
        /*0010*/ 	.short	0x0000
        /*0012*/ 	.short	0x0000
        /*0014*/ 	.byte	0x00, 0xf0, 0xa1, 0x04


	//----- nvinfo : EIATTR_SPARSE_MMA_MASK
	.align		4
.L_3033:
        /*0018*/ 	.byte	0x03, 0x50
        /*001a*/ 	.short	0x0000


	//----- nvinfo : EIATTR_MAXREG_COUNT
	.align		4
        /*001c*/ 	.byte	0x03, 0x1b
        /*001e*/ 	.short	0x00ff


	//----- nvinfo : EIATTR_NUM_BARRIERS
	.align		4
        /*0020*/ 	.byte	0x02, 0x4c
        /*0022*/ 	.byte	0x01
	.zero		1


	//----- nvinfo : EIATTR_MERCURY_ISA_VERSION
	.align		4
        /*0024*/ 	.byte	0x03, 0x5f
        /*0026*/ 	.short	0x0101


	//----- nvinfo : EIATTR_COOP_GROUP_MASK_REGIDS
	.align		4
        /*0028*/ 	.byte	0x04, 0x29
        /*002a*/ 	.short	(.L_3035 - .L_3034)


	//   ....[0]....
.L_3034:
        /*002c*/ 	.word	0xffffffff


	//   ....[1]....
        /*0030*/ 	.word	0xffffffff


	//   ....[2]....
        /*0034*/ 	.word	0xffffffff


	//   ....[3]....
        /*0038*/ 	.word	0xffffffff


	//   ....[4]....
        /*003c*/ 	.word	0xffffffff


	//   ....[5]....
        /*0040*/ 	.word	0xffffffff


	//   ....[6]....
        /*0044*/ 	.word	0xffffffff


	//   ....[7]....
        /*0048*/ 	.word	0xffffffff


	//   ....[8]....
        /*004c*/ 	.word	0xffffffff


	//   ....[9]....
        /*0050*/ 	.word	0xffffffff


	//----- nvinfo : EIATTR_COOP_GROUP_INSTR_OFFSETS
	.align		4
.L_3035:
        /*0054*/ 	.byte	0x04, 0x28
        /*0056*/ 	.short	(.L_3037 - .L_3036)


	//   ....[0]....
.L_3036:
        /*0058*/ 	.word	0x00001e10


	//   ....[1]....
        /*005c*/ 	.word	0x00001e90


	//   ....[2]....
        /*0060*/ 	.word	0x00001ec0


	//   ....[3]....
        /*0064*/ 	.word	0x00001f00


	//   ....[4]....
        /*0068*/ 	.word	0x00001f20


	//   ....[5]....
        /*006c*/ 	.word	0x00001f50


	//   ....[6]....
        /*0070*/ 	.word	0x00001f70


	//   ....[7]....
        /*0074*/ 	.word	0x00001fb0


	//   ....[8]....
        /*0078*/ 	.word	0x00001fd0


	//   ....[9]....
        /*007c*/ 	.word	0x00001ff0


	//----- nvinfo : EIATTR_VRC_CTA_INIT_COUNT
	.align		4
.L_3037:
        /*0080*/ 	.byte	0x02, 0x4a
	.zero		1
	.zero		1


	//----- nvinfo : EIATTR_EXIT_INSTR_OFFSETS
	.align		4
        /*0084*/ 	.byte	0x04, 0x1c
        /*0086*/ 	.short	(.L_3039 - .L_3038)


	//   ....[0]....
.L_3038:
        /*0088*/ 	.word	0x00005640


	//   ....[1]....
        /*008c*/ 	.word	0x000056e0


	//----- nvinfo : EIATTR_MAX_THREADS
	.align		4
.L_3039:
        /*0090*/ 	.byte	0x04, 0x05
        /*0092*/ 	.short	(.L_3041 - .L_3040)
.L_3040:
        /*0094*/ 	.word	0x00000100
        /*0098*/ 	.word	0x00000001
        /*009c*/ 	.word	0x00000001


	//----- nvinfo : EIATTR_CRS_STACK_SIZE
	.align		4
.L_3041:
        /*00a0*/ 	.byte	0x04, 0x1e
        /*00a2*/ 	.short	(.L_3043 - .L_3042)
.L_3042:
        /*00a4*/ 	.word	0x00000000


	//----- nvinfo : EIATTR_CBANK_PARAM_SIZE
	.align		4
.L_3043:
        /*00a8*/ 	.byte	0x03, 0x19
        /*00aa*/ 	.short	0x0128


	//----- nvinfo : EIATTR_PARAM_CBANK
	.align		4
        /*00ac*/ 	.byte	0x04, 0x0a
        /*00ae*/ 	.short	(.L_3045 - .L_3044)
	.align		4
.L_3044:
        /*00b0*/ 	.word	index@(.nv.constant0._ZN10layer_norm13ln_bwd_kernelINS_13Kernel_traitsIf6__halfS2_S2_fjLj8192ELj1ELj1ELj8ELj16ENS_18Kernel_traits_baseILj8192EfS2_S2_S2_fjLj256EEEEELb0ELb0ELb0ELb0EEEvNS_9BwdParamsE)
        /*00b4*/ 	.short	0x0380
        /*00b6*/ 	.short	0x0128


	//----- nvinfo : EIATTR_SW_WAR
	.align		4
.L_3045:
        /*00b8*/ 	.byte	0x04, 0x36
        /*00ba*/ 	.short	(.L_3047 - .L_3046)
.L_3046:
        /*00bc*/ 	.word	0x00000008
.L_3047:


//--------------------- .nv.info._ZN10layer_norm13ln_bwd_kernelINS_13Kernel_traitsIf6__halfS2_S2_fjLj8192ELj1ELj1ELj8ELj16ENS_18Kernel_traits_baseILj8192EfS2_S2_S2_fjLj256EEEEELb0ELb0ELb0ELb1EEEvNS_9BwdParamsE --------------------------
	.section	.nv.info._ZN10layer_norm13ln_bwd_kernelINS_13Kernel_traitsIf6__halfS2_S2_fjLj8192ELj1ELj1ELj8ELj16ENS_18Kernel_traits_baseILj8192EfS2_S2_S2_fjLj256EEEEELb0ELb0ELb0ELb1EEEvNS_9BwdParamsE,"",@"SHT_CUDA_INFO"
	.sectionflags	@""
	.align	4


	//----- nvinfo : EIATTR_CUDA_API_VERSION
	.align		4
        /*0000*/ 	.byte	0x04, 0x37
        /*0002*/ 	.short	(.L_3049 - .L_3048)
.L_3048:
        /*0004*/ 	.word	0x00000082


	//----- nvinfo : EIATTR_KPARAM_INFO
	.align		4
.L_3049:
        /*0008*/ 	.byte	0x04, 0x17
        /*000a*/ 	.short	(.L_3051 - .L_3050)
.L_3050:
        /*000c*/ 	.word	0x00000000
        /*0010*/ 	.short	0x0000
        /*0012*/ 	.short	0x0000
        /*0014*/ 	.byte	0x00, 0xf0, 0xa1, 0x04


	//----- nvinfo : EIATTR_SPARSE_MMA_MASK
	.align		4
.L_3051:
        /*0018*/ 	.byte	0x03, 0x50
        /*001a*/ 	.short	0x0000


	//----- nvinfo : EIATTR_MAXREG_COUNT
	.align		4
        /*001c*/ 	.byte	0x03, 0x1b
        /*001e*/ 	.short	0x00ff


	//----- nvinfo : EIATTR_NUM_BARRIERS
	.align		4
        /*0020*/ 	.byte	0x02, 0x4c
        /*0022*/ 	.byte	0x01
	.zero		1


	//----- nvinfo : EIATTR_MERCURY_ISA_VERSION
	.align		4
        /*0024*/ 	.byte	0x03, 0x5f
        /*0026*/ 	.short	0x0101


	//----- nvinfo : EIATTR_COOP_GROUP_MASK_REGIDS
	.align		4
        /*0028*/ 	.byte	0x04, 0x29
        /*002a*/ 	.short	(.L_3053 - .L_3052)


	//   ....[0]....
.L_3052:
        /*002c*/ 	.word	0xffffffff


	//   ....[1]....
        /*0030*/ 	.word	0xffffffff


	//   ....[2]....
        /*0034*/ 	.word	0xffffffff


	//   ....[3]....
        /*0038*/ 	.word	0xffffffff


	//   ....[4]....
        /*003c*/ 	.word	0xffffffff


	//   ....[5]....
        /*0040*/ 	.word	0xffffffff


	//   ....[6]....
        /*0044*/ 	.word	0xffffffff


	//   ....[7]....
        /*0048*/ 	.word	0xffffffff


	//   ....[8]....
        /*004c*/ 	.word	0xffffffff


	//   ....[9]....
        /*0050*/ 	.word	0xffffffff


	//----- nvinfo : EIATTR_COOP_GROUP_INSTR_OFFSETS
	.align		4
.L_3053:
        /*0054*/ 	.byte	0x04, 0x28
        /*0056*/ 	.short	(.L_3055 - .L_3054)


	//   ....[0]....
.L_3054:
        /*0058*/ 	.word	0x000016b0


	//   ....[1]....
        /*005c*/ 	.word	0x000016c0


	//   ....[2]....
        /*0060*/ 	.word	0x00001710


	//   ....[3]....
        /*0064*/ 	.word	0x00001720


	//   ....[4]....
        /*0068*/ 	.word	0x00001750


	//   ....[5]....
        /*006c*/ 	.word	0x00001760


	//   ....[6]....
        /*0070*/ 	.word	0x000017c0


	//   ....[7]....
        /*0074*/ 	.word	0x000017d0


	//   ....[8]....
        /*0078*/ 	.word	0x00001840


	//   ....[9]....
        /*007c*/ 	.word	0x00001850


	//----- nvinfo : EIATTR_VRC_CTA_INIT_COUNT
	.align		4
.L_3055:
        /*0080*/ 	.byte	0x02, 0x4a
	.zero		1
	.zero		1


	//----- nvinfo : EIATTR_EXIT_INSTR_OFFSETS
	.align		4
        /*0084*/ 	.byte	0x04, 0x1c
        /*0086*/ 	.short	(.L_3057 - .L_3056)


	//   ....[0]....
.L_3056:
        /*0088*/ 	.word	0x000052c0


	//----- nvinfo : EIATTR_MAX_THREADS
	.align		4
.L_3057:
        /*008c*/ 	.byte	0x04, 0x05
        /*008e*/ 	.short	(.L_3059 - .L_3058)
.L_3058:
        /*0090*/ 	.word	0x00000100
        /*0094*/ 	.word	0x00000001
        /*0098*/ 	.word	0x00000001


	//----- nvinfo : EIATTR_CBANK_PARAM_SIZE
	.align		4
.L_3059:
        /*009c*/ 	.byte	0x03, 0x19
        /*009e*/ 	.short	0x0128


	//----- nvinfo : EIATTR_PARAM_CBANK
	.align		4
        /*00a0*/ 	.byte	0x04, 0x0a
        /*00a2*/ 	.short	(.L_3061 - .L_3060)
	.align		4
.L_3060:
        /*00a4*/ 	.word	index@(.nv.constant0._ZN10layer_norm13ln_bwd_kernelINS_13Kernel_traitsIf6__halfS2_S2_fjLj8192ELj1ELj1ELj8ELj16ENS_18Kernel_traits_baseILj8192EfS2_S2_S2_fjLj256EEEEELb0ELb0ELb0ELb1EEEvNS_9BwdParamsE)
        /*00a8*/ 	.short	0x0380
        /*00aa*/ 	.short	0x0128


	//----- nvinfo : EIATTR_SW_WAR
	.align		4
.L_3061:
        /*00ac*/ 	.byte	0x04, 0x36
        /*00ae*/ 	.short	(.L_3063 - .L_3062)
.L_3062:
        /*00b0*/ 	.word	0x00000008
.L_3063:


//--------------------- .nv.info._ZN10layer_norm13ln_bwd_kernelINS_13Kernel_traitsIf6__halfS2_S2_fjLj8192ELj1ELj1ELj8ELj16ENS_18Kernel_traits_baseILj8192EfS2_S2_S2_fjLj256EEEEELb0ELb0ELb1ELb0EEEvNS_9BwdParamsE --------------------------
	.section	.nv.info._ZN10layer_norm13ln_bwd_kernelINS_13Kernel_traitsIf6__halfS2_S2_fjLj8192ELj1ELj1ELj8ELj16ENS_18Kernel_traits_baseILj8192EfS2_S2_S2_fjLj256EEEEELb0ELb0ELb1ELb0EEEvNS_9BwdParamsE,"",@"SHT_CUDA_INFO"
	.sectionflags	@""
	.align	4


	//----- nvinfo : EIATTR_CUDA_API_VERSION
	.align		4
        /*0000*/ 	.byte	0x04, 0x37
        /*0002*/ 	.short	(.L_3065 - .L_3064)
.L_3064:
        /*0004*/ 	.word	0x00000082


	//----- nvinfo : EIATTR_KPARAM_INFO
	.align		4
.L_3065:
        /*0008*/ 	.byte	0x04, 0x17
        /*000a*/ 	.short	(.L_3067 - .L_3066)
.L_3066:
        /*000c*/ 	.word	0x00000000
        /*0010*/ 	.short	0x0000
        /*0012*/ 	.short	0x0000
        /*0014*/ 	.byte	0x00, 0xf0, 0xa1, 0x04


	//----- nvinfo : EIATTR_SPARSE_MMA_MASK
	.align		4
.L_3067:
        /*0018*/ 	.byte	0x03, 0x50
        /*001a*/ 	.short	0x0000


	//----- nvinfo : EIATTR_MAXREG_COUNT
	.align		4
        /*001c*/ 	.byte	0x03, 0x1b
        /*001e*/ 	.short	0x00ff


	//----- nvinfo : EIATTR_NUM_BARRIERS
	.align		4
        /*0020*/ 	.byte	0x02, 0x4c
        /*0022*/ 	.byte	0x01
	.zero		1


	//----- nvinfo : EIATTR_MERCURY_ISA_VERSION
	.align		4
        /*0024*/ 	.byte	0x03, 0x5f
        /*0026*/ 	.short	0x0101


	//----- nvinfo : EIATTR_COOP_GROUP_MASK_REGIDS
	.align		4
        /*0028*/ 	.byte	0x04, 0x29
        /*002a*/ 	.short	(.L_3069 - .L_3068)


	//   ....[0]....
.L_3068:
        /*002c*/ 	.word	0xffffffff


	//   ....[1]....
        /*0030*/ 	.word	0xffffffff


	//   ....[2]....
        /*0034*/ 	.word	0xffffffff


	//   ....[3]....
        /*0038*/ 	.word	0xffffffff


	//   ....[4]....
        /*003c*/ 	.word	0xffffffff


	//   ....[5]....
        /*0040*/ 	.word	0xffffffff


	//   ....[6]....
        /*0044*/ 	.word	0xffffffff


	//   ....[7]....
        /*0048*/ 	.word	0xffffffff


	//   ....[8]....
        /*004c*/ 	.word	0xffffffff


	//   ....[9]....
        /*0050*/ 	.word	0xffffffff


	//----- nvinfo : EIATTR_COOP_GROUP_INSTR_OFFSETS
	.align		4
.L_3069:
        /*0054*/ 	.byte	0x04, 0x28
        /*0056*/ 	.short	(.L_3071 - .L_3070)


	//   ....[0]....
.L_3070:
        /*0058*/ 	.word	0x000020a0


	//   ....[1]....
        /*005c*/ 	.word	0x000020c0


	//   ....[2]....
        /*0060*/ 	.word	0x00002100


	//   ....[3]....
        /*0064*/ 	.word	0x00002110


	//   ....[4]....
        /*0068*/ 	.word	0x00002150


	//   ....[5]....
        /*006c*/ 	.word	0x00002160


	//   ....[6]....
        /*0070*/ 	.word	0x00002190


	//   ....[7]....
        /*0074*/ 	.word	0x000021a0


	//   ....[8]....
        /*0078*/ 	.word	0x000021d0


	//   ....[9]....
        /*007c*/ 	.word	0x000021e0


	//----- nvinfo : EIATTR_VRC_CTA_INIT_COUNT
	.align		4
.L_3071:
        /*0080*/ 	.byte	0x02, 0x4a
	.zero		1
	.zero		1


	//----- nvinfo : EIATTR_EXIT_INSTR_OFFSETS
	.align		4
        /*0084*/ 	.byte	0x04, 0x1c
        /*0086*/ 	.short	(.L_3073 - .L_3072)


	//   ....[0]....
.L_3072:
        /*0088*/ 	.word	0x000072e0


	//   ....[1]....
        /*008c*/ 	.word	0x00007380


	//----- nvinfo : EIATTR_MAX_THREADS
	.align		4
.L_3073:
        /*0090*/ 	.byte	0x04, 0x05
        /*0092*/ 	.short	(.L_3075 - .L_3074)
.L_3074:
        /*0094*/ 	.word	0x00000100
        /*0098*/ 	.word	0x00000001
        /*009c*/ 	.word	0x00000001


	//----- nvinfo : EIATTR_CRS_STACK_SIZE
	.align		4
.L_3075:
        /*00a0*/ 	.byte	0x04, 0x1e
        /*00a2*/ 	.short	(.L_3077 - .L_3076)
.L_3076:
        /*00a4*/ 	.word	0x00000000


	//----- nvinfo : EIATTR_CBANK_PARAM_SIZE
	.align		4
.L_3077:
        /*00a8*/ 	.byte	0x03, 0x19
        /*00aa*/ 	.short	0x0128


	//----- nvinfo : EIATTR_PARAM_CBANK
	.align		4
        /*00ac*/ 	.byte	0x04, 0x0a
        /*00ae*/ 	.short	(.L_3079 - .L_3078)
	.align		4
.L_3078:
        /*00b0*/ 	.word	index@(.nv.constant0._ZN10layer_norm13ln_bwd_kernelINS_13Kernel_traitsIf6__halfS2_S2_fjLj8192ELj1ELj1ELj8ELj16ENS_18Kernel_traits_baseILj8192EfS2_S2_S2_fjLj256EEEEELb0ELb0ELb1ELb0EEEvNS_9BwdParamsE)
        /*00b4*/ 	.short	0x0380
        /*00b6*/ 	.short	0x0128


	//----- nvinfo : EIATTR_SW_WAR
	.align		4
.L_3079:
        /*00b8*/ 	.byte	0x04, 0x36
        /*00ba*/ 	.short	(.L_3081 - .L_3080)
.L_3080:
        /*00bc*/ 	.word	0x00000008
.L_3081:


//--------------------- .nv.info._ZN10layer_norm13ln_bwd_kernelINS_13Kernel_traitsIf6__halfS2_S2_fjLj8192ELj1ELj1ELj8ELj16ENS_18Kernel_traits_baseILj8192EfS2_S2_S2_fjLj256EEEEELb0ELb0ELb1ELb1EEEvNS_9BwdParamsE --------------------------
	.section	.nv.info._ZN10layer_norm13ln_bwd_kernelINS_13Kernel_traitsIf6__halfS2_S2_fjLj8192ELj1ELj1ELj8ELj16ENS_18Kernel_traits_baseILj8192EfS2_S2_S2_fjLj256EEEEELb0ELb0ELb1ELb1EEEvNS_9BwdParamsE,"",@"SHT_CUDA_INFO"
	.sectionflags	@""
	.align	4


	//----- nvinfo : EIATTR_CUDA_API_VERSION
	.align		4
        /*0000*/ 	.byte	0x04, 0x37
        /*0002*/ 	.short	(.L_3083 - .L_3082)
.L_3082:
        /*0004*/ 	.word	0x00000082


	//----- nvinfo : EIATTR_KPARAM_INFO
	.align		4
.L_3083:
        /*0008*/ 	.byte	0x04, 0x17
        /*000a*/ 	.short	(.L_3085 - .L_3084)
.L_3084:
        /*000c*/ 	.word	0x00000000
        /*0010*/ 	.short	0x0000
        /*0012*/ 	.short	0x0000
        /*0014*/ 	.byte	0x00, 0xf0, 0xa1, 0x04


	//----- nvinfo : EIATTR_SPARSE_MMA_MASK
	.align		4
.L_3085:
        /*0018*/ 	.byte	0x03, 0x50
        /*001a*/ 	.short	0x0000


	//----- nvinfo : EIATTR_MAXREG_COUNT
	.align		4
        /*001c*/ 	.byte	0x03, 0x1b
        /*001e*/ 	.short	0x00ff


	//----- nvinfo : EIATTR_NUM_BARRIERS
	.align		4
        /*0020*/ 	.byte	0x02, 0x4c
        /*0022*/ 	.byte	0x01
	.zero		1


	//----- nvinfo : EIATTR_MERCURY_ISA_VERSION
	.align		4
        /*0024*/ 	.byte	0x03, 0x5f
        /*0026*/ 	.short	0x0101


	//----- nvinfo : EIATTR_COOP_GROUP_MASK_REGIDS
	.align		4
        /*0028*/ 	.byte	0x04, 0x29
        /*002a*/ 	.short	(.L_3087 - .L_3086)


	//   ....[0]....
.L_3086:
        /*002c*/ 	.word	0xffffffff


	//   ....[1]....
        /*0030*/ 	.word	0xffffffff


	//   ....[2]....
        /*0034*/ 	.word	0xffffffff


	//   ....[3]....
        /*0038*/ 	.word	0xffffffff


	//   ....[4]....
        /*003c*/ 	.word	0xffffffff


	//   ....[5]....
        /*0040*/ 	.word	0xffffffff


	//   ....[6]....
        /*0044*/ 	.word	0xffffffff


	//   ....[7]....
        /*0048*/ 	.word	0xffffffff


	//   ....[8]....
        /*004c*/ 	.word	0xffffffff


	//   ....[9]....
        /*0050*/ 	.word	0xffffffff


	//----- nvinfo : EIATTR_COOP_GROUP_INSTR_OFFSETS
	.align		4
.L_3087:
        /*0054*/ 	.byte	0x04, 0x28
        /*0056*/ 	.short	(.L_3089 - .L_3088)


	//   ....[0]....
.L_3088:
        /*0058*/ 	.word	0x00001b10


	//   ....[1]....
        /*005c*/ 	.word	0x00001b30


	//   ....[2]....
        /*0060*/ 	.word	0x00001b70


	//   ....[3]....
        /*0064*/ 	.word	0x00001b80


	//   ....[4]....
        /*0068*/ 	.word	0x00001bc0


	//   ....[5]....
        /*006c*/ 	.word	0x00001bd0


	//   ....[6]....
        /*0070*/ 	.word	0x00001c00


	//   ....[7]....
        /*0074*/ 	.word	0x00001c10


	//   ....[8]....
        /*0078*/ 	.word	0x00001c40


	//   ....[9]....
        /*007c*/ 	.word	0x00001c50


	//----- nvinfo : EIATTR_VRC_CTA_INIT_COUNT
	.align		4
.L_3089:
        /*0080*/ 	.byte	0x02, 0x4a
	.zero		1
	.zero		1


	//----- nvinfo : EIATTR_EXIT_INSTR_OFFSETS
	.align		4
        /*0084*/ 	.byte	0x04, 0x1c
        /*0086*/ 	.short	(.L_3091 - .L_3090)


	//   ....[0]....
.L_3090:
        /*0088*/ 	.word	0x00006ad0


	//----- nvinfo : EIATTR_MAX_THREADS
	.align		4
.L_3091:
        /*008c*/ 	.byte	0x04, 0x05
        /*008e*/ 	.short	(.L_3093 - .L_3092)
.L_3092:
        /*0090*/ 	.word	0x00000100
        /*0094*/ 	.word	0x00000001
        /*0098*/ 	.word	0x00000001


	//----- nvinfo : EIATTR_CRS_STACK_SIZE
	.align		4
.L_3093:
        /*009c*/ 	.byte	0x04, 0x1e
        /*009e*/ 	.short	(.L_3095 - .L_3094)
.L_3094:
        /*00a0*/ 	.word	0x00000000


	//----- nvinfo : EIATTR_CBANK_PARAM_SIZE
	.align		4
.L_3095:
        /*00a4*/ 	.byte	0x03, 0x19
        /*00a6*/ 	.short	0x0128


	//----- nvinfo : EIATTR_PARAM_CBANK
	.align		4
        /*00a8*/ 	.byte	0x04, 0x0a
        /*00aa*/ 	.short	(.L_3097 - .L_3096)
	.align		4
.L_3096:
        /*00ac*/ 	.word	index@(.nv.constant0._ZN10layer_norm13ln_bwd_kernelINS_13Kernel_traitsIf6__halfS2_S2_fjLj8192ELj1ELj1ELj8ELj16ENS_18Kernel_traits_baseILj8192EfS2_S2_S2_fjLj256EEEEELb0ELb0ELb1ELb1EEEvNS_9BwdParamsE)
        /*00b0*/ 	.short	0x0380
        /*00b2*/ 	.short	0x0128


	//----- nvinfo : EIATTR_SW_WAR
	.align		4
.L_3097:
        /*00b4*/ 	.byte	0x04, 0x36
        /*00b6*/ 	.short	(.L_3099 - .L_3098)
.L_3098:
        /*00b8*/ 	.word	0x00000008
.L_3099:


//--------------------- .nv.info._ZN10layer_norm13ln_bwd_kernelINS_13Kernel_traitsIf6__halfS2_S2_fjLj8192ELj1ELj1ELj8ELj16ENS_18Kernel_traits_baseILj8192EfS2_S2_S2_fjLj256EEEEELb0ELb1ELb0ELb0EEEvNS_9BwdParamsE --------------------------
	.section	.nv.info._ZN10layer_norm13ln_bwd_kernelINS_13Kernel_traitsIf6__halfS2_S2_fjLj8192ELj1ELj1ELj8ELj16ENS_18Kernel_traits_baseILj8192EfS2_S2_S2_fjLj256EEEEELb0ELb1ELb0ELb0EEEvNS_9BwdParamsE,"",@"SHT_CUDA_INFO"
	.sectionflags	@""
	.align	4


	//----- nvinfo : EIATTR_CUDA_API_VERSION
	.align		4
        /*0000*/ 	.byte	0x04, 0x37
        /*0002*/ 	.short	(.L_3101 - .L_3100)
.L_3100:
        /*0004*/ 	.word	0x00000082


	//----- nvinfo : EIATTR_KPARAM_INFO
	.align		4
.L_3101:
        /*0008*/ 	.byte	0x04, 0x17
        /*000a*/ 	.short	(.L_3103 - .L_3102)
.L_3102:
        /*000c*/ 	.word	0x00000000
        /*0010*/ 	.short	0x0000
        /*0012*/ 	.short	0x0000
        /*0014*/ 	.byte	0x00, 0xf0, 0xa1, 0x04


	//----- nvinfo : EIATTR_SPARSE_MMA_MASK
	.align		4
.L_3103:
        /*0018*/ 	.byte	0x03, 0x50
        /*001a*/ 	.short	0x0000


	//----- nvinfo : EIATTR_MAXREG_COUNT
	.align		4
        /*001c*/ 	.byte	0x03, 0x1b
        /*001e*/ 	.short	0x00ff


	//----- nvinfo : EIATTR_NUM_BARRIERS
	.align		4
        /*0020*/ 	.byte	0x02, 0x4c
        /*0022*/ 	.byte	0x01
	.zero		1


	//----- nvinfo : EIATTR_ANNOTATIONS
	.align		4
        /*0024*/ 	.byte	0x04, 0x55
        /*0026*/ 	.short	(.L_3105 - .L_3104)


	//   ....[0]....
.L_3104:
        /* <DEDUP_REMOVED lines=9> */


	//----- nvinfo : EIATTR_MERCURY_ISA_VERSION
	.align		4
.L_3105:
        /*00a8*/ 	.byte	0x03, 0x5f
        /*00aa*/ 	.short	0x0101


	//----- nvinfo : EIATTR_COOP_GROUP_MASK_REGIDS
	.align		4
        /*00ac*/ 	.byte	0x04, 0x29
        /*00ae*/ 	.short	(.L_3107 - .L_3106)


	//   ....[0]....
.L_3106:
        /*00b0*/ 	.word	0xffffffff


	//   ....[1]....
        /*00b4*/ 	.word	0xffffffff


	//   ....[2]....
        /*00b8*/ 	.word	0xffffffff


	//   ....[3]....
        /*00bc*/ 	.word	0xffffffff


	//   ....[4]....
        /*00c0*/ 	.word	0xffffffff


	//   ....[5]....
        /*00c4*/ 	.word	0xffffffff


	//   ....[6]....
        /*00c8*/ 	.word	0xffffffff


	//   ....[7]....
        /*00cc*/ 	.word	0xffffffff


	//   ....[8]....
        /*00d0*/ 	.word	0xffffffff


	//   ....[9]....
        /*00d4*/ 	.word	0xffffffff


	//----- nvinfo : EIATTR_COOP_GROUP_INSTR_OFFSETS
	.align		4
.L_3107:
        /*00d8*/ 	.byte	0x04, 0x28
        /*00da*/ 	.short	(.L_3109 - .L_3108)


	//   ....[0]....
.L_3108:
        /*00dc*/ 	.word	0x000022f0


	//   ....[1]....
        /*00e0*/ 	.word	0x00002330


	//   ....[2]....
        /*00e4*/ 	.word	0x00002340


	//   ....[3]....
        /*00e8*/ 	.word	0x00002370


	//   ....[4]....
        /*00ec*/ 	.word	0x00002380


	//   ....[5]....
        /*00f0*/ 	.word	0x000023b0


	//   ....[6]....
        /*00f4*/ 	.word	0x000023c0


	//   ....[7]....
        /*00f8*/ 	.word	0x000023f0


	//   ....[8]....
        /*00fc*/ 	.word	0x00002400


	//   ....[9]....
        /*0100*/ 	.word	0x00002430


	//----- nvinfo : EIATTR_VRC_CTA_INIT_COUNT
	.align		4
.L_3109:
        /*0104*/ 	.byte	0x02, 0x4a
	.zero		1
	.zero		1


	//----- nvinfo : EIATTR_EXIT_INSTR_OFFSETS
	.align		4
        /*0108*/ 	.byte	0x04, 0x1c
        /*010a*/ 	.short	(.L_3111 - .L_3110)


	//   ....[0]....
.L_3110:
        /*010c*/ 	.word	0x00007850


	//   ....[1]....
        /*0110*/ 	.word	0x00007920


	//----- nvinfo : EIATTR_MAX_THREADS
	.align		4
.L_3111:
        /*0114*/ 	.byte	0x04, 0x05
        /*0116*/ 	.short	(.L_3113 - .L_3112)
.L_3112:
        /*0118*/ 	.word	0x00000100
        /*011c*/ 	.word	0x00000001
        /*0120*/ 	.word	0x00000001


	//----- nvinfo : EIATTR_CRS_STACK_SIZE
	.align		4
.L_3113:
        /*0124*/ 	.byte	0x04, 0x1e
        /*0126*/ 	.short	(.L_3115 - .L_3114)
.L_3114:
        /*0128*/ 	.word	0x00000000


	//----- nvinfo : EIATTR_CBANK_PARAM_SIZE
	.align		4
.L_3115:
        /*012c*/ 	.byte	0x03, 0x19
        /*012e*/ 	.short	0x0128


	//----- nvinfo : EIATTR_PARAM_CBANK
	.align		4
        /*0130*/ 	.byte	0x04, 0x0a
        /*0132*/ 	.short	(.L_3117 - .L_3116)
	.align		4
.L_3116:
        /*0134*/ 	.word	index@(.nv.constant0._ZN10layer_norm13ln_bwd_kernelINS_13Kernel_traitsIf6__halfS2_S2_fjLj8192ELj1ELj1ELj8ELj16ENS_18Kernel_traits_baseILj8192EfS2_S2_S2_fjLj256EEEEELb0ELb1ELb0ELb0EEEvNS_9BwdParamsE)
        /*0138*/ 	.short	0x0380
        /*013a*/ 	.short	0x0128


	//----- nvinfo : EIATTR_SW_WAR
	.align		4
.L_3117:
        /*013c*/ 	.byte	0x04, 0x36
        /*013e*/ 	.short	(.L_3119 - .L_3118)
.L_3118:
        /*0140*/ 	.word	0x00000008
.L_3119:


//--------------------- .nv.info._ZN10layer_norm13ln_bwd_kernelINS_13Kernel_traitsIf6__halfS2_S2_fjLj8192ELj1ELj1ELj8ELj16ENS_18Kernel_traits_baseILj8192EfS2_S2_S2_fjLj256EEEEELb0ELb1ELb0ELb1EEEvNS_9BwdParamsE --------------------------
	.section	.nv.info._ZN10layer_norm13ln_bwd_kernelINS_13Kernel_traitsIf6__halfS2_S2_fjLj8192ELj1ELj1ELj8ELj16ENS_18Kernel_traits_baseILj8192EfS2_S2_S2_fjLj256EEEEELb0ELb1ELb0ELb1EEEvNS_9BwdParamsE,"",@"SHT_CUDA_INFO"
	.sectionflags	@""
	.align	4


	//----- nvinfo : EIATTR_CUDA_API_VERSION
	.align		4
        /*0000*/ 	.byte	0x04, 0x37
        /*0002*/ 	.short	(.L_3121 - .L_3120)
.L_3120:
        /*0004*/ 	.word	0x00000082


	//----- nvinfo : EIATTR_KPARAM_INFO
	.align		4
.L_3121:
        /*0008*/ 	.byte	0x04, 0x17
        /*000a*/ 	.short	(.L_3123 - .L_3122)
.L_3122:
        /*000c*/ 	.word	0x00000000
        /*0010*/ 	.short	0x0000
        /*0012*/ 	.short	0x0000
        /*0014*/ 	.byte	0x00, 0xf0, 0xa1, 0x04


	//----- nvinfo : EIATTR_SPARSE_MMA_MASK
	.align		4
.L_3123:
        /*0018*/ 	.byte	0x03, 0x50
        /*001a*/ 	.short	0x0000


	//----- nvinfo : EIATTR_MAXREG_COUNT
	.align		4
        /*001c*/ 	.byte	0x03, 0x1b
        /*001e*/ 	.short	0x00ff


	//----- nvinfo : EIATTR_NUM_BARRIERS
	.align		4
        /*0020*/ 	.byte	0x02, 0x4c
        /*0022*/ 	.byte	0x01
	.zero		1


	//----- nvinfo : EIATTR_ANNOTATIONS
	.align		4
        /*0024*/ 	.byte	0x04, 0x55
        /*0026*/ 	.short	(.L_3125 - .L_3124)


	//   ....[0]....
.L_3124:
        /* <DEDUP_REMOVED lines=19> */


	//----- nvinfo : EIATTR_MERCURY_ISA_VERSION
	.align		4
.L_3125:
        /*0140*/ 	.byte	0x03, 0x5f
        /*0142*/ 	.short	0x0101


	//----- nvinfo : EIATTR_COOP_GROUP_MASK_REGIDS
	.align		4
        /*0144*/ 	.byte	0x04, 0x29
        /*0146*/ 	.short	(.L_3127 - .L_3126)


	//   ....[0]....
.L_3126:
        /*0148*/ 	.word	0xffffffff


	//   ....[1]....
        /*014c*/ 	.word	0xffffffff


	//   ....[2]....
        /*0150*/ 	.word	0xffffffff


	//   ....[3]....
        /*0154*/ 	.word	0xffffffff


	//   ....[4]....
        /*0158*/ 	.word	0xffffffff


	//   ....[5]....
        /*015c*/ 	.word	0xffffffff


	//   ....[6]....
        /*0160*/ 	.word	0xffffffff


	//   ....[7]....
        /*0164*/ 	.word	0xffffffff


	//   ....[8]....
        /*0168*/ 	.word	0xffffffff


	//   ....[9]....
        /*016c*/ 	.word	0xffffffff


	//----- nvinfo : EIATTR_COOP_GROUP_INSTR_OFFSETS
	.align		4
.L_3127:
        /*0170*/ 	.byte	0x04, 0x28
        /*0172*/ 	.short	(.L_3129 - .L_3128)


	//   ....[0]....
.L_3128:
        /*0174*/ 	.word	0x00001d00


	//   ....[1]....
        /*0178*/ 	.word	0x00001e30


	//   ....[2]....
        /*017c*/ 	.word	0x00001e50


	//   ....[3]....
        /*0180*/ 	.word	0x00001e70


	//   ....[4]....
        /*0184*/ 	.word	0x00001e90


	//   ....[5]....
        /*0188*/ 	.word	0x00001eb0


	//   ....[6]....
        /*018c*/ 	.word	0x00001ed0


	//   ....[7]....
        /*0190*/ 	.word	0x00001ef0


	//   ....[8]....
        /*0194*/ 	.word	0x00001f20


	//   ....[9]....
        /*0198*/ 	.word	0x00001f50


	//----- nvinfo : EIATTR_VRC_CTA_INIT_COUNT
	.align		4
.L_3129:
        /*019c*/ 	.byte	0x02, 0x4a
	.zero		1
	.zero		1


	//----- nvinfo : EIATTR_EXIT_INSTR_OFFSETS
	.align		4
        /*01a0*/ 	.byte	0x04, 0x1c
        /*01a2*/ 	.short	(.L_3131 - .L_3130)


	//   ....[0]....
.L_3130:
        /*01a4*/ 	.word	0x00007610


	//----- nvinfo : EIATTR_MAX_THREADS
	.align		4
.L_3131:
        /*01a8*/ 	.byte	0x04, 0x05
        /*01aa*/ 	.short	(.L_3133 - .L_3132)
.L_3132:
        /*01ac*/ 	.word	0x00000100
        /*01b0*/ 	.word	0x00000001
        /*01b4*/ 	.word	0x00000001


	//----- nvinfo : EIATTR_CRS_STACK_SIZE
	.align		4
.L_3133:
        /*01b8*/ 	.byte	0x04, 0x1e
        /*01ba*/ 	.short	(.L_3135 - .L_3134)
.L_3134:
        /*01bc*/ 	.word	0x00000000


	//----- nvinfo : EIATTR_CBANK_PARAM_SIZE
	.align		4
.L_3135:
        /*01c0*/ 	.byte	0x03, 0x19
        /*01c2*/ 	.short	0x0128


	//----- nvinfo : EIATTR_PARAM_CBANK
	.align		4
        /*01c4*/ 	.byte	0x04, 0x0a
        /*01c6*/ 	.short	(.L_3137 - .L_3136)
	.align		4
.L_3136:
        /*01c8*/ 	.word	index@(.nv.constant0._ZN10layer_norm13ln_bwd_kernelINS_13Kernel_traitsIf6__halfS2_S2_fjLj8192ELj1ELj1ELj8ELj16ENS_18Kernel_traits_baseILj8192EfS2_S2_S2_fjLj256EEEEELb0ELb1ELb0ELb1EEEvNS_9BwdParamsE)
        /*01cc*/ 	.short	0x0380
        /*01ce*/ 	.short	0x0128


	//----- nvinfo : EIATTR_SW_WAR
	.align		4
.L_3137:
        /*01d0*/ 	.byte	0x04, 0x36
        /*01d2*/ 	.short	(.L_3139 - .L_3138)
.L_3138:
        /*01d4*/ 	.word	0x00000008
.L_3139:


//--------------------- .nv.info._ZN10layer_norm13ln_bwd_kernelINS_13Kernel_traitsIf6__halfS2_S2_fjLj8192ELj1ELj1ELj8ELj16ENS_18Kernel_traits_baseILj8192EfS2_S2_S2_fjLj256EEEEELb0ELb1ELb1ELb0EEEvNS_9BwdParamsE --------------------------
	.section	.nv.info._ZN10layer_norm13ln_bwd_kernelINS_13Kernel_traitsIf6__halfS2_S2_fjLj8192ELj1ELj1ELj8ELj16ENS_18Kernel_traits_baseILj8192EfS2_S2_S2_fjLj256EEEEELb0ELb1ELb1ELb0EEEvNS_9BwdParamsE,"",@"SHT_CUDA_INFO"
	.sectionflags	@""
	.align	4


	//----- nvinfo : EIATTR_CUDA_API_VERSION
	.align		4
        /*0000*/ 	.byte	0x04, 0x37
        /*0002*/ 	.short	(.L_3141 - .L_3140)
.L_3140:
        /*0004*/ 	.word	0x00000082


	//----- nvinfo : EIATTR_KPARAM_INFO
	.align		4
.L_3141:
        /*0008*/ 	.byte	0x04, 0x17
        /*000a*/ 	.short	(.L_3143 - .L_3142)
.L_3142:
        /*000c*/ 	.word	0x00000000
        /*0010*/ 	.short	0x0000
        /*0012*/ 	.short	0x0000
        /*0014*/ 	.byte	0x00, 0xf0, 0xa1, 0x04


	//----- nvinfo : EIATTR_SPARSE_MMA_MASK
	.align		4
.L_3143:
        /*0018*/ 	.byte	0x03, 0x50
        /*001a*/ 	.short	0x0000


	//----- nvinfo : EIATTR_MAXREG_COUNT
	.align		4
        /*001c*/ 	.byte	0x03, 0x1b
        /*001e*/ 	.short	0x00ff


	//----- nvinfo : EIATTR_NUM_BARRIERS
	.align		4
        /*0020*/ 	.byte	0x02, 0x4c
        /*0022*/ 	.byte	0x01
	.zero		1


	//----- nvinfo : EIATTR_ANNOTATIONS
	.align		4
        /*0024*/ 	.byte	0x04, 0x55
        /*0026*/ 	.short	(.L_3145 - .L_3144)


	//   ....[0]....
.L_3144:
        /* <DEDUP_REMOVED lines=17> */


	//----- nvinfo : EIATTR_MERCURY_ISA_VERSION
	.align		4
.L_3145:
        /*0128*/ 	.byte	0x03, 0x5f
        /*012a*/ 	.short	0x0101


	//----- nvinfo : EIATTR_COOP_GROUP_MASK_REGIDS
	.align		4
        /*012c*/ 	.byte	0x04, 0x29
        /*012e*/ 	.short	(.L_3147 - .L_3146)


	//   ....[0]....
.L_3146:
        /*0130*/ 	.word	0xffffffff


	//   ....[1]....
        /*0134*/ 	.word	0xffffffff


	//   ....[2]....
        /*0138*/ 	.word	0xffffffff


	//   ....[3]....
        /*013c*/ 	.word	0xffffffff


	//   ....[4]....
        /*0140*/ 	.word	0xffffffff


	//   ....[5]....
        /*0144*/ 	.word	0xffffffff


	//   ....[6]....
        /*0148*/ 	.word	0xffffffff


	//   ....[7]....
        /*014c*/ 	.word	0xffffffff


	//   ....[8]....
        /*0150*/ 	.word	0xffffffff


	//   ....[9]....
        /*0154*/ 	.word	0xffffffff


	//----- nvinfo : EIATTR_COOP_GROUP_INSTR_OFFSETS
	.align		4
.L_3147:
        /*0158*/ 	.byte	0x04, 0x28
        /*015a*/ 	.short	(.L_3149 - .L_3148)


	//   ....[0]....
.L_3148:
        /*015c*/ 	.word	0x00002680


	//   ....[1]....
        /*0160*/ 	.word	0x000026b0


	//   ....[2]....
        /*0164*/ 	.word	0x000026e0


	//   ....[3]....
        /*0168*/ 	.word	0x00002700


	//   ....[4]....
        /*016c*/ 	.word	0x00002720


	//   ....[5]....
        /*0170*/ 	.word	0x00002740


	//   ....[6]....
        /*0174*/ 	.word	0x00002760


	//   ....[7]....
        /*0178*/ 	.word	0x00002780


	//   ....[8]....
        /*017c*/ 	.word	0x000027a0


	//   ....[9]....
        /*0180*/ 	.word	0x000027c0


	//----- nvinfo : EIATTR_VRC_CTA_INIT_COUNT
	.align		4
.L_3149:
        /*0184*/ 	.byte	0x02, 0x4a
	.zero		1
	.zero		1


	//----- nvinfo : EIATTR_EXIT_INSTR_OFFSETS
	.align		4
        /*0188*/ 	.byte	0x04, 0x1c
        /*018a*/ 	.short	(.L_3151 - .L_3150)


	//   ....[0]....
.L_3150:
        /*018c*/ 	.word	0x00009b70


	//   ....[1]....
        /*0190*/ 	.word	0x00009c40


	//----- nvinfo : EIATTR_MAX_THREADS
	.align		4
.L_3151:
        /*0194*/ 	.byte	0x04, 0x05
        /*0196*/ 	.short	(.L_3153 - .L_3152)
.L_3152:
        /*0198*/ 	.word	0x00000100
        /*019c*/ 	.word	0x00000001
        /*01a0*/ 	.word	0x00000001


	//----- nvinfo : EIATTR_CRS_STACK_SIZE
	.align		4
.L_3153:
        /*01a4*/ 	.byte	0x04, 0x1e
        /*01a6*/ 	.short	(.L_3155 - .L_3154)
.L_3154:
        /*01a8*/ 	.word	0x00000000


	//----- nvinfo : EIATTR_CBANK_PARAM_SIZE
	.align		4
.L_3155:
        /*01ac*/ 	.byte	0x03, 0x19
        /*01ae*/ 	.short	0x0128


	//----- nvinfo : EIATTR_PARAM_CBANK
	.align		4
        /*01b0*/ 	.byte	0x04, 0x0a
        /*01b2*/ 	.short	(.L_3157 - .L_3156)
	.align		4
.L_3156:
        /*01b4*/ 	.word	index@(.nv.constant0._ZN10layer_norm13ln_bwd_kernelINS_13Kernel_traitsIf6__halfS2_S2_fjLj8192ELj1ELj1ELj8ELj16ENS_18Kernel_traits_baseILj8192EfS2_S2_S2_fjLj256EEEEELb0ELb1ELb1ELb0EEEvNS_9BwdParamsE)
        /*01b8*/ 	.short	0x0380
        /*01ba*/ 	.short	0x0128


	//----- nvinfo : EIATTR_SW_WAR
	.align		4
.L_3157:
        /*01bc*/ 	.byte	0x04, 0x36
        /*01be*/ 	.short	(.L_3159 - .L_3158)
.L_3158:
        /*01c0*/ 	.word	0x00000008
.L_3159:


//--------------------- .nv.info._ZN10layer_norm13ln_bwd_kernelINS_13Kernel_traitsIf6__halfS2_S2_fjLj8192ELj1ELj1ELj8ELj16ENS_18Kernel_traits_baseILj8192EfS2_S2_S2_fjLj256EEEEELb0ELb1ELb1ELb1EEEvNS_9BwdParamsE --------------------------
	.section	.nv.info._ZN10layer_norm13ln_bwd_kernelINS_13Kernel_traitsIf6__halfS2_S2_fjLj8192ELj1ELj1ELj8ELj16ENS_18Kernel_traits_baseILj8192EfS2_S2_S2_fjLj256EEEEELb0ELb1ELb1ELb1EEEvNS_9BwdParamsE,"",@"SHT_CUDA_INFO"
	.sectionflags	@""
	.align	4


	//----- nvinfo : EIATTR_CUDA_API_VERSION
	.align		4
        /*0000*/ 	.byte	0x04, 0x37
        /*0002*/ 	.short	(.L_3161 - .L_3160)
.L_3160:
        /*0004*/ 	.word	0x00000082


	//----- nvinfo : EIATTR_KPARAM_INFO
	.align		4
.L_3161:
        /*0008*/ 	.byte	0x04, 0x17
        /*000a*/ 	.short	(.L_3163 - .L_3162)
.L_3162:
        /*000c*/ 	.word	0x00000000
        /*0010*/ 	.short	0x0000
        /*0012*/ 	.short	0x0000
        /*0014*/ 	.byte	0x00, 0xf0, 0xa1, 0x04


	//----- nvinfo : EIATTR_SPARSE_MMA_MASK
	.align		4
.L_3163:
        /*0018*/ 	.byte	0x03, 0x50
        /*001a*/ 	.short	0x0000


	//----- nvinfo : EIATTR_MAXREG_COUNT
	.align		4
        /*001c*/ 	.byte	0x03, 0x1b
        /*001e*/ 	.short	0x00ff


	//----- nvinfo : EIATTR_NUM_BARRIERS
	.align		4
        /*0020*/ 	.byte	0x02, 0x4c
        /*0022*/ 	.byte	0x01
	.zero		1


	//----- nvinfo : EIATTR_ANNOTATIONS
	.align		4
        /*0024*/ 	.byte	0x04, 0x55
        /*0026*/ 	.short	(.L_3165 - .L_3164)


	//   ....[0]....
.L_3164:
        /*0028*/ 	.word	0x00000001
        /*002c*/ 	.byte	0x80, 0x05, 0x00, 0x00, 0x01, 0x00, 0x00, 0x00, 0x90, 0x05, 0x00, 0x00, 0x01, 0x00, 0x00, 0x00
        /*003c*/ 	.byte	0xa0, 0x05, 0x00, 0x00, 0x01, 0x00, 0x00, 0x00, 0xb0, 0x05, 0x00, 0x00, 0x01, 0x00, 0x00, 0x00
        /*004c*/ 	.byte	0x20, 0x07, 0x00, 0x00, 0x01, 0x00, 0x00, 0x00, 0x10, 0x0f, 0x00, 0x00, 0x01, 0x00, 0x00, 0x00
        /*005c*/ 	.byte	0x90, 0x0f, 0x00, 0x00, 0x01, 0x00, 0x00, 0x00, 0xc0, 0x0f, 0x00, 0x00, 0x01, 0x00, 0x00, 0x00
        /*006c*/ 	.byte	0xe0, 0x0f, 0x00, 0x00, 0x01, 0x00, 0x00, 0x00, 0xb0, 0x10, 0x00, 0x00, 0x01, 0x00, 0x00, 0x00
        /*007c*/ 	.byte	0x10, 0x11, 0x00, 0x00, 0x01, 0x00, 0x00, 0x00, 0x50, 0x11, 0x00, 0x00, 0x01, 0x00, 0x00, 0x00
        /*008c*/ 	.byte	0x90, 0x11, 0x00, 0x00, 0x01, 0x00, 0x00, 0x00, 0xc0, 0x17, 0x00, 0x00


	//----- nvinfo : EIATTR_MERCURY_ISA_VERSION
	.align		4
.L_3165:
        /*0098*/ 	.byte	0x03, 0x5f
        /*009a*/ 	.short	0x0101


	//----- nvinfo : EIATTR_COOP_GROUP_MASK_REGIDS
	.align		4
        /*009c*/ 	.byte	0x04, 0x29
        /*009e*/ 	.short	(.L_3167 - .L_3166)


	//   ....[0]....
.L_3166:
        /*00a0*/ 	.word	0xffffffff


	//   ....[1]....
        /*00a4*/ 	.word	0xffffffff


	//   ....[2]....
        /*00a8*/ 	.word	0xffffffff


	//   ....[3]....
        /*00ac*/ 	.word	0xffffffff


	//   ....[4]....
        /*00b0*/ 	.word	0xffffffff


	//   ....[5]....
        /*00b4*/ 	.word	0xffffffff


	//   ....[6]....
        /*00b8*/ 	.word	0xffffffff


	//   ....[7]....
        /*00bc*/ 	.word	0xffffffff


	//   ....[8]....
        /*00c0*/ 	.word	0xffffffff


	//   ....[9]....
        /*00c4*/ 	.word	0xffffffff


	//----- nvinfo : EIATTR_COOP_GROUP_INSTR_OFFSETS
	.align		4
.L_3167:
        /*00c8*/ 	.byte	0x04, 0x28
        /*00ca*/ 	.short	(.L_3169 - .L_3168)


	//   ....[0]....
.L_3168:
        /*00cc*/ 	.word	0x00001ef0


	//   ....[1]....
        /*00d0*/ 	.word	0x00001f10


	//   ....[2]....
        /*00d4*/ 	.word	0x00001f50


	//   ....[3]....
        /*00d8*/ 	.word	0x00001f60


	//   ....[4]....
        /*00dc*/ 	.word	0x00001fa0


	//   ....[5]....
        /*00e0*/ 	.word	0x00001fb0


	//   ....[6]....
        /*00e4*/ 	.word	0x00001fe0


	//   ....[7]....
        /*00e8*/ 	.word	0x00001ff0


	//   ....[8]....
        /*00ec*/ 	.word	0x00002020


	//   ....[9]....
        /*00f0*/ 	.word	0x00002030


	//----- nvinfo : EIATTR_VRC_CTA_INIT_COUNT
	.align		4
.L_3169:
        /*00f4*/ 	.byte	0x02, 0x4a
	.zero		1
	.zero		1


	//----- nvinfo : EIATTR_EXIT_INSTR_OFFSETS
	.align		4
        /*00f8*/ 	.byte	0x04, 0x1c
        /*00fa*/ 	.short	(.L_3171 - .L_3170)


	//   ....[0]....
.L_3170:
        /*00fc*/ 	.word	0x000090b0


	//----- nvinfo : EIATTR_MAX_THREADS
	.align		4
.L_3171:
        /*0100*/ 	.byte	0x04, 0x05
        /*0102*/ 	.short	(.L_3173 - .L_3172)
.L_3172:
        /*0104*/ 	.word	0x00000100
        /*0108*/ 	.word	0x00000001
        /*010c*/ 	.word	0x00000001


	//----- nvinfo : EIATTR_CRS_STACK_SIZE
	.align		4
.L_3173:
        /*0110*/ 	.byte	0x04, 0x1e
        /*0112*/ 	.short	(.L_3175 - .L_3174)
.L_3174:
        /*0114*/ 	.word	0x00000000


	//----- nvinfo : EIATTR_CBANK_PARAM_SIZE
	.align		4
.L_3175:
        /*0118*/ 	.byte	0x03, 0x19
        /*011a*/ 	.short	0x0128


	//----- nvinfo : EIATTR_PARAM_CBANK
	.align		4
        /*011c*/ 	.byte	0x04, 0x0a
        /*011e*/ 	.short	(.L_3177 - .L_3176)
	.align		4
.L_3176:
        /*0120*/ 	.word	index@(.nv.constant0._ZN10layer_norm13ln_bwd_kernelINS_13Kernel_traitsIf6__halfS2_S2_fjLj8192ELj1ELj1ELj8ELj16ENS_18Kernel_traits_baseILj8192EfS2_S2_S2_fjLj256EEEEELb0ELb1ELb1ELb1EEEvNS_9BwdParamsE)
        /*0124*/ 	.short	0x0380
        /*0126*/ 	.short	0x0128


	//----- nvinfo : EIATTR_SW_WAR
	.align		4
.L_3177:
        /*0128*/ 	.byte	0x04, 0x36
        /*012a*/ 	.short	(.L_3179 - .L_3178)
.L_3178:
        /*012c*/ 	.word	0x00000008
.L_3179:


//--------------------- .nv.info._ZN10layer_norm13ln_bwd_kernelINS_13Kernel_traitsIf6__halfS2_S2_fjLj8192ELj1ELj1ELj8ELj16ENS_18Kernel_traits_baseILj8192EfS2_S2_S2_fjLj256EEEEELb1ELb0ELb0ELb0EEEvNS_9BwdParamsE --------------------------
	.section	.nv.info._ZN10layer_norm13ln_bwd_kernelINS_13Kernel_traitsIf6__halfS2_S2_fjLj8192ELj1ELj1ELj8ELj16ENS_18Kernel_traits_baseILj8192EfS2_S2_S2_fjLj256EEEEELb1ELb0ELb0ELb0EEEvNS_9BwdParamsE,"",@"SHT_CUDA_INFO"
	.sectionflags	@""
	.align	4


	//----- nvinfo : EIATTR_CUDA_API_VERSION
	.align		4
        /*0000*/ 	.byte	0x04, 0x37
        /*0002*/ 	.short	(.L_3181 - .L_3180)
.L_3180:
        /*0004*/ 	.word	0x00000082


	//----- nvinfo : EIATTR_KPARAM_INFO
	.align		4
.L_3181:
        /*0008*/ 	.byte	0x04, 0x17
        /*000a*/ 	.short	(.L_3183 - .L_3182)
.L_3182:
        /*000c*/ 	.word	0x00000000
        /*0010*/ 	.short	0x0000
        /*0012*/ 	.short	0x0000
        /*0014*/ 	.byte	0x00, 0xf0, 0xa1, 0x04


	//----- nvinfo : EIATTR_SPARSE_MMA_MASK
	.align		4
.L_3183:
        /*0018*/ 	.byte	0x03, 0x50
        /*001a*/ 	.short	0x0000


	//----- nvinfo : EIATTR_MAXREG_COUNT
	.align		4
        /*001c*/ 	.byte	0x03, 0x1b
        /*001e*/ 	.short	0x00ff


	//----- nvinfo : EIATTR_NUM_BARRIERS
	.align		4
        /*0020*/ 	.byte	0x02, 0x4c
        /*0022*/ 	.byte	0x01
	.zero		1


	//----- nvinfo : EIATTR_MERCURY_ISA_VERSION
	.align		4
        /*0024*/ 	.byte	0x03, 0x5f
        /*0026*/ 	.short	0x0101


	//----- nvinfo : EIATTR_COOP_GROUP_MASK_REGIDS
	.align		4
        /*0028*/ 	.byte	0x04, 0x29
        /*002a*/ 	.short	(.L_3185 - .L_3184)


	//   ....[0]....
.L_3184:
        /*002c*/ 	.word	0xffffffff


	//   ....[1]....
        /*0030*/ 	.word	0xffffffff


	//   ....[2]....
        /*0034*/ 	.word	0xffffffff


	//   ....[3]....
        /*0038*/ 	.word	0xffffffff


	//   ....[4]....
        /*003c*/ 	.word	0xffffffff


	//   ....[5]....
        /*0040*/ 	.word	0xffffffff


	//   ....[6]....
        /*0044*/ 	.word	0xffffffff


	//   ....[7]....
        /*0048*/ 	.word	0xffffffff


	//   ....[8]....
        /*004c*/ 	.word	0xffffffff


	//   ....[9]....
        /*0050*/ 	.word	0xffffffff


	//----- nvinfo : EIATTR_COOP_GROUP_INSTR_OFFSETS
	.align		4
.L_3185:
        /*0054*/ 	.byte	0x04, 0x28
        /*0056*/ 	.short	(.L_3187 - .L_3186)


	//   ....[0]....
.L_3186:
        /*0058*/ 	.word	0x00001ee0


	//   ....[1]....
        /*005c*/ 	.word	0x00001f10


	//   ....[2]....
        /*0060*/ 	.word	0x00001f90


	//   ....[3]....
        /*0064*/ 	.word	0x00001fb0


	//   ....[4]....
        /*0068*/ 	.word	0x00001fe0


	//   ....[5]....
        /*006c*/ 	.word	0x00001ff0


	//   ....[6]....
        /*0070*/ 	.word	0x00002020


	//   ....[7]....
        /*0074*/ 	.word	0x00002030


	//   ....[8]....
        /*0078*/ 	.word	0x00002060


	//   ....[9]....
        /*007c*/ 	.word	0x00002070


	//----- nvinfo : EIATTR_VRC_CTA_INIT_COUNT
	.align		4
.L_3187:
        /*0080*/ 	.byte	0x02, 0x4a
	.zero		1
	.zero		1


	//----- nvinfo : EIATTR_EXIT_INSTR_OFFSETS
	.align		4
        /*0084*/ 	.byte	0x04, 0x1c
        /*0086*/ 	.short	(.L_3189 - .L_3188)


	//   ....[0]....
.L_3188:
        /*0088*/ 	.word	0x00007000


	//   ....[1]....
        /*008c*/ 	.word	0x000070a0


	//----- nvinfo : EIATTR_MAX_THREADS
	.align		4
.L_3189:
        /*0090*/ 	.byte	0x04, 0x05
        /*0092*/ 	.short	(.L_3191 - .L_3190)
.L_3190:
        /*0094*/ 	.word	0x00000100
        /*0098*/ 	.word	0x00000001
        /*009c*/ 	.word	0x00000001


	//----- nvinfo : EIATTR_CRS_STACK_SIZE
	.align		4
.L_3191:
        /*00a0*/ 	.byte	0x04, 0x1e
        /*00a2*/ 	.short	(.L_3193 - .L_3192)
.L_3192:
        /*00a4*/ 	.word	0x00000000


	//----- nvinfo : EIATTR_CBANK_PARAM_SIZE
	.align		4
.L_3193:
        /*00a8*/ 	.byte	0x03, 0x19
        /*00aa*/ 	.short	0x0128


	//----- nvinfo : EIATTR_PARAM_CBANK
	.align		4
        /*00ac*/ 	.byte	0x04, 0x0a
        /*00ae*/ 	.short	(.L_3195 - .L_3194)
	.align		4
.L_3194:
        /*00b0*/ 	.word	index@(.nv.constant0._ZN10layer_norm13ln_bwd_kernelINS_13Kernel_traitsIf6__halfS2_S2_fjLj8192ELj1ELj1ELj8ELj16ENS_18Kernel_traits_baseILj8192EfS2_S2_S2_fjLj256EEEEELb1ELb0ELb0ELb0EEEvNS_9BwdParamsE)
        /*00b4*/ 	.short	0x0380
        /*00b6*/ 	.short	0x0128


	//----- nvinfo : EIATTR_SW_WAR
	.align		4
.L_3195:
        /*00b8*/ 	.byte	0x04, 0x36
        /*00ba*/ 	.short	(.L_3197 - .L_3196)
.L_3196:
        /*00bc*/ 	.word	0x00000008
.L_3197:


//--------------------- .nv.info._ZN10layer_norm13ln_bwd_kernelINS_13Kernel_traitsIf6__halfS2_S2_fjLj8192ELj1ELj1ELj8ELj16ENS_18Kernel_traits_baseILj8192EfS2_S2_S2_fjLj256EEEEELb1ELb0ELb0ELb1EEEvNS_9BwdParamsE --------------------------
	.section	.nv.info._ZN10layer_norm13ln_bwd_kernelINS_13Kernel_traitsIf6__halfS2_S2_fjLj8192ELj1ELj1ELj8ELj16ENS_18Kernel_traits_baseILj8192EfS2_S2_S2_fjLj256EEEEELb1ELb0ELb0ELb1EEEvNS_9BwdParamsE,"",@"SHT_CUDA_INFO"
	.sectionflags	@""
	.align	4


	//----- nvinfo : EIATTR_CUDA_API_VERSION
	.align		4
        /*0000*/ 	.byte	0x04, 0x37
        /*0002*/ 	.short	(.L_3199 - .L_3198)
.L_3198:
        /*0004*/ 	.word	0x00000082


	//----- nvinfo : EIATTR_KPARAM_INFO
	.align		4
.L_3199:
        /*0008*/ 	.byte	0x04, 0x17
        /*000a*/ 	.short	(.L_3201 - .L_3200)
.L_3200:
        /*000c*/ 	.word	0x00000000
        /*0010*/ 	.short	0x0000
        /*0012*/ 	.short	0x0000
        /*0014*/ 	.byte	0x00, 0xf0, 0xa1, 0x04


	//----- nvinfo : EIATTR_SPARSE_MMA_MASK
	.align		4
.L_3201:
        /*0018*/ 	.byte	0x03, 0x50
        /*001a*/ 	.short	0x0000


	//----- nvinfo : EIATTR_MAXREG_COUNT
	.align		4
        /*001c*/ 	.byte	0x03, 0x1b
        /*001e*/ 	.short	0x00ff


	//----- nvinfo : EIATTR_NUM_BARRIERS
	.align		4
        /*0020*/ 	.byte	0x02, 0x4c
        /*0022*/ 	.byte	0x01
	.zero		1


	//----- nvinfo : EIATTR_MERCURY_ISA_VERSION
	.align		4
        /*0024*/ 	.byte	0x03, 0x5f
        /*0026*/ 	.short	0x0101


	//----- nvinfo : EIATTR_COOP_GROUP_MASK_REGIDS
	.align		4
        /*0028*/ 	.byte	0x04, 0x29
        /*002a*/ 	.short	(.L_3203 - .L_3202)


	//   ....[0]....
.L_3202:
        /*002c*/ 	.word	0xffffffff


	//   ....[1]....
        /*0030*/ 	.word	0xffffffff


	//   ....[2]....
        /*0034*/ 	.word	0xffffffff


	//   ....[3]....
        /*0038*/ 	.word	0xffffffff


	//   ....[4]....
        /*003c*/ 	.word	0xffffffff


	//   ....[5]....
        /*0040*/ 	.word	0xffffffff


	//   ....[6]....
        /*0044*/ 	.word	0xffffffff


	//   ....[7]....
        /*0048*/ 	.word	0xffffffff


	//   ....[8]....
        /*004c*/ 	.word	0xffffffff


	//   ....[9]....
        /*0050*/ 	.word	0xffffffff


	//----- nvinfo : EIATTR_COOP_GROUP_INSTR_OFFSETS
	.align		4
.L_3203:
        /*0054*/ 	.byte	0x04, 0x28
        /*0056*/ 	.short	(.L_3205 - .L_3204)


	//   ....[0]....
.L_3204:
        /*0058*/ 	.word	0x000017c0


	//   ....[1]....
        /*005c*/ 	.word	0x000017d0


	//   ....[2]....
        /*0060*/ 	.word	0x00001800


	//   ....[3]....
        /*0064*/ 	.word	0x00001810


	//   ....[4]....
        /*0068*/ 	.word	0x00001840


	//   ....[5]....
        /*006c*/ 	.word	0x00001850


	//   ....[6]....
        /*0070*/ 	.word	0x00001880


	//   ....[7]....
        /*0074*/ 	.word	0x00001890


	//   ....[8]....
        /*0078*/ 	.word	0x000018f0


	//   ....[9]....
        /*007c*/ 	.word	0x00001900


	//----- nvinfo : EIATTR_VRC_CTA_INIT_COUNT
	.align		4
.L_3205:
        /*0080*/ 	.byte	0x02, 0x4a
	.zero		1
	.zero		1


	//----- nvinfo : EIATTR_EXIT_INSTR_OFFSETS
	.align		4
        /*0084*/ 	.byte	0x04, 0x1c
        /*0086*/ 	.short	(.L_3207 - .L_3206)


	//   ....[0]....
.L_3206:
        /*0088*/ 	.word	0x00006c50


	//----- nvinfo : EIATTR_MAX_THREADS
	.align		4
.L_3207:
        /*008c*/ 	.byte	0x04, 0x05
        /*008e*/ 	.short	(.L_3209 - .L_3208)
.L_3208:
        /*0090*/ 	.word	0x00000100
        /*0094*/ 	.word	0x00000001
        /*0098*/ 	.word	0x00000001


	//----- nvinfo : EIATTR_CBANK_PARAM_SIZE
	.align		4
.L_3209:
        /*009c*/ 	.byte	0x03, 0x19
        /*009e*/ 	.short	0x0128


	//----- nvinfo : EIATTR_PARAM_CBANK
	.align		4
        /*00a0*/ 	.byte	0x04, 0x0a
        /*00a2*/ 	.short	(.L_3211 - .L_3210)
	.align		4
.L_3210:
        /*00a4*/ 	.word	index@(.nv.constant0._ZN10layer_norm13ln_bwd_kernelINS_13Kernel_traitsIf6__halfS2_S2_fjLj8192ELj1ELj1ELj8ELj16ENS_18Kernel_traits_baseILj8192EfS2_S2_S2_fjLj256EEEEELb1ELb0ELb0ELb1EEEvNS_9BwdParamsE)
        /*00a8*/ 	.short	0x0380
        /*00aa*/ 	.short	0x0128


	//----- nvinfo : EIATTR_SW_WAR
	.align		4
.L_3211:
        /*00ac*/ 	.byte	0x04, 0x36
        /*00ae*/ 	.short	(.L_3213 - .L_3212)
.L_3212:
        /*00b0*/ 	.word	0x00000008
.L_3213:


//--------------------- .nv.info._ZN10layer_norm22ln_bwd_finalize_kernelINS_22Kernel_traits_finalizeILj8192Ef6__halfS2_S2_fjLb0ELj1024ELj4ENS_18Kernel_traits_baseILj8192EfS2_S2_S2_fjLj1024EEEEELb0ELb0EEEvNS_9BwdParamsE --------------------------
	.section	.nv.info._ZN10layer_norm22ln_bwd_finalize_kernelINS_22Kernel_traits_finalizeILj8192Ef6__halfS2_S2_fjLb0ELj1024ELj4ENS_18Kernel_traits_baseILj8192EfS2_S2_S2_fjLj1024EEEEELb0ELb0EEEvNS_9BwdParamsE,"",@"SHT_CUDA_INFO"
	.sectionflags	@""
	.align	4


	//----- nvinfo : EIATTR_CUDA_API_VERSION
	.align		4
        /*0000*/ 	.byte	0x04, 0x37
        /*0002*/ 	.short	(.L_3215 - .L_3214)
.L_3214:
        /*0004*/ 	.word	0x00000082


	//----- nvinfo : EIATTR_KPARAM_INFO
	.align		4
.L_3215:
        /*0008*/ 	.byte	0x04, 0x17
        /*000a*/ 	.short	(.L_3217 - .L_3216)
.L_3216:
        /*000c*/ 	.word	0x00000000
        /*0010*/ 	.short	0x0000
        /*0012*/ 	.short	0x0000
        /*0014*/ 	.byte	0x00, 0xf0, 0xa1, 0x04


	//----- nvinfo : EIATTR_SPARSE_MMA_MASK
	.align		4
.L_3217:
        /*0018*/ 	.byte	0x03, 0x50
        /*001a*/ 	.short	0x0000


	//----- nvinfo : EIATTR_MAXREG_COUNT
	.align		4
        /*001c*/ 	.byte	0x03, 0x1b
        /*001e*/ 	.short	0x0040


	//----- nvinfo : EIATTR_NUM_BARRIERS
	.align		4
        /*0020*/ 	.byte	0x02, 0x4c
        /*0022*/ 	.byte	0x01
	.zero		1


	//----- nvinfo : EIATTR_MERCURY_ISA_VERSION
	.align		4
        /*0024*/ 	.byte	0x03, 0x5f
        /*0026*/ 	.short	0x0101


	//----- nvinfo : EIATTR_COOP_GROUP_MASK_REGIDS
	.align		4
        /*0028*/ 	.byte	0x04, 0x29
        /*002a*/ 	.short	(.L_3219 - .L_3218)


	//   ....[0]....
.L_3218:
        /*002c*/ 	.word	0xffffffff


	//   ....[1]....
        /*0030*/ 	.word	0xffffffff


	//   ....[2]....
        /*0034*/ 	.word	0xffffffff


	//   ....[3]....
        /*0038*/ 	.word	0xffffffff


	//   ....[4]....
        /*003c*/ 	.word	0xffffffff


	//   ....[5]....
        /*0040*/ 	.word	0xffffffff


	//   ....[6]....
        /*0044*/ 	.word	0xffffffff


	//   ....[7]....
        /*0048*/ 	.word	0xffffffff


	//   ....[8]....
        /*004c*/ 	.word	0xffffffff


	//   ....[9]....
        /*0050*/ 	.word	0xffffffff


	//----- nvinfo : EIATTR_COOP_GROUP_INSTR_OFFSETS
	.align		4
.L_3219:
        /*0054*/ 	.byte	0x04, 0x28
        /*0056*/ 	.short	(.L_3221 - .L_3220)


	//   ....[0]....
.L_3220:
        /*0058*/ 	.word	0x000015e0


	//   ....[1]....
        /*005c*/ 	.word	0x000015f0


	//   ....[2]....
        /*0060*/ 	.word	0x00001620


	//   ....[3]....
        /*0064*/ 	.word	0x00001630


	//   ....[4]....
        /*0068*/ 	.word	0x00001660


	//   ....[5]....
        /*006c*/ 	.word	0x00001670


	//   ....[6]....
        /*0070*/ 	.word	0x000016b0


	//   ....[7]....
        /*0074*/ 	.word	0x000016e0


	//   ....[8]....
        /*0078*/ 	.word	0x00001710


	//   ....[9]....
        /*007c*/ 	.word	0x00001720


	//----- nvinfo : EIATTR_VRC_CTA_INIT_COUNT
	.align		4
.L_3221:
        /*0080*/ 	.byte	0x02, 0x4a
	.zero		1
	.zero		1


	//----- nvinfo : EIATTR_EXIT_INSTR_OFFSETS
	.align		4
        /*0084*/ 	.byte	0x04, 0x1c
        /*0086*/ 	.short	(.L_3223 - .L_3222)


	//   ....[0]....
.L_3222:
        /*0088*/ 	.word	0x00000060


	//   ....[1]....
        /*008c*/ 	.word	0x00001780


	//   ....[2]....
        /*0090*/ 	.word	0x000017b0


	//   ....[3]....
        /*0094*/ 	.word	0x00001850


	//----- nvinfo : EIATTR_MAX_THREADS
	.align		4
.L_3223:
        /*0098*/ 	.byte	0x04, 0x05
        /*009a*/ 	.short	(.L_3225 - .L_3224)
.L_3224:
        /*009c*/ 	.word	0x00000400
        /*00a0*/ 	.word	0x00000001
        /*00a4*/ 	.word	0x00000001


	//----- nvinfo : EIATTR_CRS_STACK_SIZE
	.align		4
.L_3225:
        /*00a8*/ 	.byte	0x04, 0x1e
        /*00aa*/ 	.short	(.L_3227 - .L_3226)
.L_3226:
        /*00ac*/ 	.word	0x00000000


	//----- nvinfo : EIATTR_CBANK_PARAM_SIZE
	.align		4
.L_3227:
        /*00b0*/ 	.byte	0x03, 0x19
        /*00b2*/ 	.short	0x0128


	//----- nvinfo : EIATTR_PARAM_CBANK
	.align		4
        /*00b4*/ 	.byte	0x04, 0x0a
        /*00b6*/ 	.short	(.L_3229 - .L_3228)
	.align		4
.L_3228:
        /*00b8*/ 	.word	index@(.nv.constant0._ZN10layer_norm22ln_bwd_finalize_kernelINS_22Kernel_traits_finalizeILj8192Ef6__halfS2_S2_fjLb0ELj1024ELj4ENS_18Kernel_traits_baseILj8192EfS2_S2_S2_fjLj1024EEEEELb0ELb0EEEvNS_9BwdParamsE)
        /*00bc*/ 	.short	0x0380
        /*00be*/ 	.short	0x0128


	//----- nvinfo : EIATTR_SW_WAR
	.align		4
.L_3229:
        /*00c0*/ 	.byte	0x04, 0x36
        /*00c2*/ 	.short	(.L_3231 - .L_3230)
.L_3230:
        /*00c4*/ 	.word	0x00000008
.L_3231:


//--------------------- .nv.info._ZN10layer_norm13ln_bwd_kernelINS_13Kernel_traitsIf6__halfS2_S2_fjLj8192ELj1ELj1ELj8ELj16ENS_18Kernel_traits_baseILj8192EfS2_S2_S2_fjLj256EEEEELb1ELb0ELb1ELb0EEEvNS_9BwdParamsE --------------------------
	.section	.nv.info._ZN10layer_norm13ln_bwd_kernelINS_13Kernel_traitsIf6__halfS2_S2_fjLj8192ELj1ELj1ELj8ELj16ENS_18Kernel_traits_baseILj8192EfS2_S2_S2_fjLj256EEEEELb1ELb0ELb1ELb0EEEvNS_9BwdParamsE,"",@"SHT_CUDA_INFO"
	.sectionflags	@""
	.align	4


	//----- nvinfo : EIATTR_CUDA_API_VERSION
	.align		4
        /*0000*/ 	.byte	0x04, 0x37
        /*0002*/ 	.short	(.L_3233 - .L_3232)
.L_3232:
        /*0004*/ 	.word	0x00000082


	//----- nvinfo : EIATTR_KPARAM_INFO
	.align		4
.L_3233:
        /*0008*/ 	.byte	0x04, 0x17
        /*000a*/ 	.short	(.L_3235 - .L_3234)
.L_3234:
        /*000c*/ 	.word	0x00000000
        /*0010*/ 	.short	0x0000
        /*0012*/ 	.short	0x0000
        /*0014*/ 	.byte	0x00, 0xf0, 0xa1, 0x04


	//----- nvinfo : EIATTR_SPARSE_MMA_MASK
	.align		4
.L_3235:
        /*0018*/ 	.byte	0x03, 0x50
        /*001a*/ 	.short	0x0000


	//----- nvinfo : EIATTR_MAXREG_COUNT
	.align		4
        /*001c*/ 	.byte	0x03, 0x1b
        /*001e*/ 	.short	0x00ff


	//----- nvinfo : EIATTR_NUM_BARRIERS
	.align		4
        /*0020*/ 	.byte	0x02, 0x4c
        /*0022*/ 	.byte	0x01
	.zero		1


	//----- nvinfo : EIATTR_MERCURY_ISA_VERSION
	.align		4
        /*0024*/ 	.byte	0x03, 0x5f
        /*0026*/ 	.short	0x0101


	//----- nvinfo : EIATTR_COOP_GROUP_MASK_REGIDS
	.align		4
        /*0028*/ 	.byte	0x04, 0x29
        /*002a*/ 	.short	(.L_3237 - .L_3236)


	//   ....[0]....
.L_3236:
        /*002c*/ 	.word	0xffffffff


	//   ....[1]....
        /*0030*/ 	.word	0xffffffff


	//   ....[2]....
        /*0034*/ 	.word	0xffffffff


	//   ....[3]....
        /*0038*/ 	.word	0xffffffff


	//   ....[4]....
        /*003c*/ 	.word	0xffffffff


	//   ....[5]....
        /*0040*/ 	.word	0xffffffff


	//   ....[6]....
        /*0044*/ 	.word	0xffffffff


	//   ....[7]....
        /*0048*/ 	.word	0xffffffff


	//   ....[8]....
        /*004c*/ 	.word	0xffffffff


	//   ....[9]....
        /*0050*/ 	.word	0xffffffff


	//----- nvinfo : EIATTR_COOP_GROUP_INSTR_OFFSETS
	.align		4
.L_3237:
        /*0054*/ 	.byte	0x04, 0x28
        /*0056*/ 	.short	(.L_3239 - .L_3238)


	//   ....[0]....
.L_3238:
        /*0058*/ 	.word	0x000024d0


	//   ....[1]....
        /*005c*/ 	.word	0x000024f0


	//   ....[2]....
        /*0060*/ 	.word	0x00002530


	//   ....[3]....
        /*0064*/ 	.word	0x00002540


	//   ....[4]....
        /*0068*/ 	.word	0x00002570


	//   ....[5]....
        /*006c*/ 	.word	0x00002590


	//   ....[6]....
        /*0070*/ 	.word	0x000025c0


	//   ....[7]....
        /*0074*/ 	.word	0x000025d0


	//   ....[8]....
        /*0078*/ 	.word	0x00002600


	//   ....[9]....
        /*007c*/ 	.word	0x00002610


	//----- nvinfo : EIATTR_VRC_CTA_INIT_COUNT
	.align		4
.L_3239:
        /*0080*/ 	.byte	0x02, 0x4a
	.zero		1
	.zero		1


	//----- nvinfo : EIATTR_EXIT_INSTR_OFFSETS
	.align		4
        /*0084*/ 	.byte	0x04, 0x1c
        /*0086*/ 	.short	(.L_3241 - .L_3240)


	//   ....[0]....
.L_3240:
        /*0088*/ 	.word	0x000094a0


	//   ....[1]....
        /*008c*/ 	.word	0x00009540


	//----- nvinfo : EIATTR_MAX_THREADS
	.align		4
.L_3241:
        /*0090*/ 	.byte	0x04, 0x05
        /*0092*/ 	.short	(.L_3243 - .L_3242)
.L_3242:
        /*0094*/ 	.word	0x00000100
        /*0098*/ 	.word	0x00000001
        /*009c*/ 	.word	0x00000001


	//----- nvinfo : EIATTR_CRS_STACK_SIZE
	.align		4
.L_3243:
        /*00a0*/ 	.byte	0x04, 0x1e
        /*00a2*/ 	.short	(.L_3245 - .L_3244)
.L_3244:
        /*00a4*/ 	.word	0x00000000


	//----- nvinfo : EIATTR_CBANK_PARAM_SIZE
	.align		4
.L_3245:
        /*00a8*/ 	.byte	0x03, 0x19
        /*00aa*/ 	.short	0x0128


	//----- nvinfo : EIATTR_PARAM_CBANK
	.align		4
        /*00ac*/ 	.byte	0x04, 0x0a
        /*00ae*/ 	.short	(.L_3247 - .L_3246)
	.align		4
.L_3246:
        /*00b0*/ 	.word	index@(.nv.constant0._ZN10layer_norm13ln_bwd_kernelINS_13Kernel_traitsIf6__halfS2_S2_fjLj8192ELj1ELj1ELj8ELj16ENS_18Kernel_traits_baseILj8192EfS2_S2_S2_fjLj256EEEEELb1ELb0ELb1ELb0EEEvNS_9BwdParamsE)
        /*00b4*/ 	.short	0x0380
        /*00b6*/ 	.short	0x0128


	//----- nvinfo : EIATTR_SW_WAR
	.align		4
.L_3247:
        /*00b8*/ 	.byte	0x04, 0x36
        /*00ba*/ 	.short	(.L_3249 - .L_3248)
.L_3248:
        /*00bc*/ 	.word	0x00000008
.L_3249:


//--------------------- .nv.info._ZN10layer_norm22ln_bwd_finalize_kernelINS_22Kernel_traits_finalizeILj8192Ef6__halfS2_S2_fjLb0ELj1024ELj4ENS_18Kernel_traits_baseILj8192EfS2_S2_S2_fjLj1024EEEEELb0ELb1EEEvNS_9BwdParamsE --------------------------
	.section	.nv.info._ZN10layer_norm22ln_bwd_finalize_kernelINS_22Kernel_traits_finalizeILj8192Ef6__halfS2_S2_fjLb0ELj1024ELj4ENS_18Kernel_traits_baseILj8192EfS2_S2_S2_fjLj1024EEEEELb0ELb1EEEvNS_9BwdParamsE,"",@"SHT_CUDA_INFO"
	.sectionflags	@""
	.align	4


	//----- nvinfo : EIATTR_CUDA_API_VERSION
	.align		4
        /*0000*/ 	.byte	0x04, 0x37
        /*0002*/ 	.short	(.L_3251 - .L_3250)
.L_3250:
        /*0004*/ 	.word	0x00000082


	//----- nvinfo : EIATTR_KPARAM_INFO
	.align		4
.L_3251:
        /*0008*/ 	.byte	0x04, 0x17
        /*000a*/ 	.short	(.L_3253 - .L_3252)
.L_3252:
        /*000c*/ 	.word	0x00000000
        /*0010*/ 	.short	0x0000
        /*0012*/ 	.short	0x0000
        /*0014*/ 	.byte	0x00, 0xf0, 0xa1, 0x04


	//----- nvinfo : EIATTR_SPARSE_MMA_MASK
	.align		4
.L_3253:
        /*0018*/ 	.byte	0x03, 0x50
        /*001a*/ 	.short	0x0000


	//----- nvinfo : EIATTR_MAXREG_COUNT
	.align		4
        /*001c*/ 	.byte	0x03, 0x1b
        /*001e*/ 	.short	0x0040


	//----- nvinfo : EIATTR_NUM_BARRIERS
	.align		4
        /*0020*/ 	.byte	0x02, 0x4c
        /*0022*/ 	.byte	0x01
	.zero		1


	//----- nvinfo : EIATTR_MERCURY_ISA_VERSION
	.align		4
        /*0024*/ 	.byte	0x03, 0x5f
        /*0026*/ 	.short	0x0101


	//----- nvinfo : EIATTR_COOP_GROUP_MASK_REGIDS
	.align		4
        /*0028*/ 	.byte	0x04, 0x29
        /*002a*/ 	.short	(.L_3255 - .L_3254)


	//   ....[0]....
.L_3254:
        /*002c*/ 	.word	0xffffffff


	//   ....[1]....
        /*0030*/ 	.word	0xffffffff


	//   ....[2]....
        /*0034*/ 	.word	0xffffffff


	//   ....[3]....
        /*0038*/ 	.word	0xffffffff


	//   ....[4]....
        /*003c*/ 	.word	0xffffffff


	//   ....[5]....
        /*0040*/ 	.word	0xffffffff


	//   ....[6]....
        /*0044*/ 	.word	0xffffffff


	//   ....[7]....
        /*0048*/ 	.word	0xffffffff


	//   ....[8]....
        /*004c*/ 	.word	0xffffffff


	//   ....[9]....
        /*0050*/ 	.word	0xffffffff


	//----- nvinfo : EIATTR_COOP_GROUP_INSTR_OFFSETS
	.align		4
.L_3255:
        /*0054*/ 	.byte	0x04, 0x28
        /*0056*/ 	.short	(.L_3257 - .L_3256)


	//   ....[0]....
.L_3256:
        /*0058*/ 	.word	0x00001630


	//   ....[1]....
        /*005c*/ 	.word	0x00001640


	//   ....[2]....
        /*0060*/ 	.word	0x00001670


	//   ....[3]....
        /*0064*/ 	.word	0x00001680


	//   ....[4]....
        /*0068*/ 	.word	0x000016b0


	//   ....[5]....
        /*006c*/ 	.word	0x000016c0


	//   ....[6]....
        /*0070*/ 	.word	0x000016f0


	//   ....[7]....
        /*0074*/ 	.word	0x00001710


	//   ....[8]....
        /*0078*/ 	.word	0x00001740


	//   ....[9]....
        /*007c*/ 	.word	0x00001750


	//----- nvinfo : EIATTR_VRC_CTA_INIT_COUNT
	.align		4
.L_3257:
        /*0080*/ 	.byte	0x02, 0x4a
	.zero		1
	.zero		1


	//----- nvinfo : EIATTR_EXIT_INSTR_OFFSETS
	.align		4
        /*0084*/ 	.byte	0x04, 0x1c
        /*0086*/ 	.short	(.L_3259 - .L_3258)


	//   ....[0]....
.L_3258:
        /*0088*/ 	.word	0x00000070


	//   ....[1]....
        /*008c*/ 	.word	0x000017b0


	//   ....[2]....
        /*0090*/ 	.word	0x00001860


	//----- nvinfo : EIATTR_MAX_THREADS
	.align		4
.L_3259:
        /*0094*/ 	.byte	0x04, 0x05
        /*0096*/ 	.short	(.L_3261 - .L_3260)
.L_3260:
        /*0098*/ 	.word	0x00000400
        /*009c*/ 	.word	0x00000001
        /*00a0*/ 	.word	0x00000001


	//----- nvinfo : EIATTR_CRS_STACK_SIZE
	.align		4
.L_3261:
        /*00a4*/ 	.byte	0x04, 0x1e
        /*00a6*/ 	.short	(.L_3263 - .L_3262)
.L_3262:
        /*00a8*/ 	.word	0x00000000


	//----- nvinfo : EIATTR_CBANK_PARAM_SIZE
	.align		4
.L_3263:
        /*00ac*/ 	.byte	0x03, 0x19
        /*00ae*/ 	.short	0x0128


	//----- nvinfo : EIATTR_PARAM_CBANK
	.align		4
        /*00b0*/ 	.byte	0x04, 0x0a
        /*00b2*/ 	.short	(.L_3265 - .L_3264)
	.align		4
.L_3264:
        /*00b4*/ 	.word	index@(.nv.constant0._ZN10layer_norm22ln_bwd_finalize_kernelINS_22Kernel_traits_finalizeILj8192Ef6__halfS2_S2_fjLb0ELj1024ELj4ENS_18Kernel_traits_baseILj8192EfS2_S2_S2_fjLj1024EEEEELb0ELb1EEEvNS_9BwdParamsE)
        /*00b8*/ 	.short	0x0380
        /*00ba*/ 	.short	0x0128


	//----- nvinfo : EIATTR_SW_WAR
	.align		4
.L_3265:
        /*00bc*/ 	.byte	0x04, 0x36
        /*00be*/ 	.short	(.L_3267 - .L_3266)
.L_3266:
        /*00c0*/ 	.word	0x00000008
.L_3267:


//--------------------- .nv.info._ZN10layer_norm13ln_bwd_kernelINS_13Kernel_traitsIf6__halfS2_S2_fjLj8192ELj1ELj1ELj8ELj16ENS_18Kernel_traits_baseILj8192EfS2_S2_S2_fjLj256EEEEELb1ELb0ELb1ELb1EEEvNS_9BwdParamsE --------------------------
	.section	.nv.info._ZN10layer_norm13ln_bwd_kernelINS_13Kernel_traitsIf6__halfS2_S2_fjLj8192ELj1ELj1ELj8ELj16ENS_18Kernel_traits_baseILj8192EfS2_S2_S2_fjLj256EEEEELb1ELb0ELb1ELb1EEEvNS_9BwdParamsE,"",@"SHT_CUDA_INFO"
	.sectionflags	@""
	.align	4


	//----- nvinfo : EIATTR_CUDA_API_VERSION
	.align		4
        /*0000*/ 	.byte	0x04, 0x37
        /*0002*/ 	.short	(.L_3269 - .L_3268)
.L_3268:
        /*0004*/ 	.word	0x00000082


	//----- nvinfo : EIATTR_KPARAM_INFO
	.align		4
.L_3269:
        /*0008*/ 	.byte	0x04, 0x17
        /*000a*/ 	.short	(.L_3271 - .L_3270)
.L_3270:
        /*000c*/ 	.word	0x00000000
        /*0010*/ 	.short	0x0000
        /*0012*/ 	.short	0x0000
        /*0014*/ 	.byte	0x00, 0xf0, 0xa1, 0x04


	//----- nvinfo : EIATTR_SPARSE_MMA_MASK
	.align		4
.L_3271:
        /*0018*/ 	.byte	0x03, 0x50
        /*001a*/ 	.short	0x0000


	//----- nvinfo : EIATTR_MAXREG_COUNT
	.align		4
        /*001c*/ 	.byte	0x03, 0x1b
        /*001e*/ 	.short	0x00ff


	//----- nvinfo : EIATTR_NUM_BARRIERS
	.align		4
        /*0020*/ 	.byte	0x02, 0x4c
        /*0022*/ 	.byte	0x01
	.zero		1


	//----- nvinfo : EIATTR_MERCURY_ISA_VERSION
	.align		4
        /*0024*/ 	.byte	0x03, 0x5f
        /*0026*/ 	.short	0x0101


	//----- nvinfo : EIATTR_COOP_GROUP_MASK_REGIDS
	.align		4
        /*0028*/ 	.byte	0x04, 0x29
        /*002a*/ 	.short	(.L_3273 - .L_3272)


	//   ....[0]....
.L_3272:
        /*002c*/ 	.word	0xffffffff


	//   ....[1]....
        /*0030*/ 	.word	0xffffffff


	//   ....[2]....
        /*0034*/ 	.word	0xffffffff


	//   ....[3]....
        /*0038*/ 	.word	0xffffffff


	//   ....[4]....
        /*003c*/ 	.word	0xffffffff


	//   ....[5]....
        /*0040*/ 	.word	0xffffffff


	//   ....[6]....
        /*0044*/ 	.word	0xffffffff


	//   ....[7]....
        /*0048*/ 	.word	0xffffffff


	//   ....[8]....
        /*004c*/ 	.word	0xffffffff


	//   ....[9]....
        /*0050*/ 	.word	0xffffffff


	//----- nvinfo : EIATTR_COOP_GROUP_INSTR_OFFSETS
	.align		4
.L_3273:
        /*0054*/ 	.byte	0x04, 0x28
        /*0056*/ 	.short	(.L_3275 - .L_3274)


	//   ....[0]....
.L_3274:
        /*0058*/ 	.word	0x00001e60


	//   ....[1]....
        /*005c*/ 	.word	0x00001e80


	//   ....[2]....
        /*0060*/ 	.word	0x00001ec0


	//   ....[3]....
        /*0064*/ 	.word	0x00001ed0


	//   ....[4]....
        /*0068*/ 	.word	0x00001f10


	//   ....[5]....
        /*006c*/ 	.word	0x00001f20


	//   ....[6]....
        /*0070*/ 	.word	0x00001f50


	//   ....[7]....
        /*0074*/ 	.word	0x00001f60


	//   ....[8]....
        /*0078*/ 	.word	0x00001f90


	//   ....[9]....
        /*007c*/ 	.word	0x00001fa0


	//----- nvinfo : EIATTR_VRC_CTA_INIT_COUNT
	.align		4
.L_3275:
        /*0080*/ 	.byte	0x02, 0x4a
	.zero		1
	.zero		1


	//----- nvinfo : EIATTR_EXIT_INSTR_OFFSETS
	.align		4
        /*0084*/ 	.byte	0x04, 0x1c
        /*0086*/ 	.short	(.L_3277 - .L_3276)


	//   ....[0]....
.L_3276:
        /*0088*/ 	.word	0x00008850


	//----- nvinfo : EIATTR_MAX_THREADS
	.align		4
.L_3277:
        /*008c*/ 	.byte	0x04, 0x05
        /*008e*/ 	.short	(.L_3279 - .L_3278)
.L_3278:
        /*0090*/ 	.word	0x00000100
        /*0094*/ 	.word	0x00000001
        /*0098*/ 	.word	0x00000001


	//----- nvinfo : EIATTR_CRS_STACK_SIZE
	.align		4
.L_3279:
        /*009c*/ 	.byte	0x04, 0x1e
        /*009e*/ 	.short	(.L_3281 - .L_3280)
.L_3280:
        /*00a0*/ 	.word	0x00000000


	//----- nvinfo : EIATTR_CBANK_PARAM_SIZE
	.align		4
.L_3281:
        /*00a4*/ 	.byte	0x03, 0x19
        /*00a6*/ 	.short	0x0128


	//----- nvinfo : EIATTR_PARAM_CBANK
	.align		4
        /*00a8*/ 	.byte	0x04, 0x0a
        /*00aa*/ 	.short	(.L_3283 - .L_3282)
	.align		4
.L_3282:
        /*00ac*/ 	.word	index@(.nv.constant0._ZN10layer_norm13ln_bwd_kernelINS_13Kernel_traitsIf6__halfS2_S2_fjLj8192ELj1ELj1ELj8ELj16ENS_18Kernel_traits_baseILj8192EfS2_S2_S2_fjLj256EEEEELb1ELb0ELb1ELb1EEEvNS_9BwdParamsE)
        /*00b0*/ 	.short	0x0380
        /*00b2*/ 	.short	0x0128


	//----- nvinfo : EIATTR_SW_WAR
	.align		4
.L_3283:
        /*00b4*/ 	.byte	0x04, 0x36
        /*00b6*/ 	.short	(.L_3285 - .L_3284)
.L_3284:
        /*00b8*/ 	.word	0x00000008
.L_3285:


//--------------------- .nv.info._ZN10layer_norm13ln_bwd_kernelINS_13Kernel_traitsIf6__halfS2_S2_fjLj8192ELj1ELj1ELj8ELj16ENS_18Kernel_traits_baseILj8192EfS2_S2_S2_fjLj256EEEEELb1ELb1ELb0ELb0EEEvNS_9BwdParamsE --------------------------
	.section	.nv.info._ZN10layer_norm13ln_bwd_kernelINS_13Kernel_traitsIf6__halfS2_S2_fjLj8192ELj1ELj1ELj8ELj16ENS_18Kernel_traits_baseILj8192EfS2_S2_S2_fjLj256EEEEELb1ELb1ELb0ELb0EEEvNS_9BwdParamsE,"",@"SHT_CUDA_INFO"
	.sectionflags	@""
	.align	4


	//----- nvinfo : EIATTR_CUDA_API_VERSION
	.align		4
        /*0000*/ 	.byte	0x04, 0x37
        /*0002*/ 	.short	(.L_3287 - .L_3286)
.L_3286:
        /*0004*/ 	.word	0x00000082


	//----- nvinfo : EIATTR_KPARAM_INFO
	.align		4
.L_3287:
        /*0008*/ 	.byte	0x04, 0x17
        /*000a*/ 	.short	(.L_3289 - .L_3288)
.L_3288:
        /*000c*/ 	.word	0x00000000
        /*0010*/ 	.short	0x0000
        /*0012*/ 	.short	0x0000
        /*0014*/ 	.byte	0x00, 0xf0, 0xa1, 0x04


	//----- nvinfo : EIATTR_SPARSE_MMA_MASK
	.align		4
.L_3289:
        /*0018*/ 	.byte	0x03, 0x50
        /*001a*/ 	.short	0x0000


	//----- nvinfo : EIATTR_MAXREG_COUNT
	.align		4
        /*001c*/ 	.byte	0x03, 0x1b
        /*001e*/ 	.short	0x00ff


	//----- nvinfo : EIATTR_NUM_BARRIERS
	.align		4
        /*0020*/ 	.byte	0x02, 0x4c
        /*0022*/ 	.byte	0x01
	.zero		1


	//----- nvinfo : EIATTR_ANNOTATIONS
	.align		4
        /*0024*/ 	.byte	0x04, 0x55
        /*0026*/ 	.short	(.L_3291 - .L_3290)


	//   ....[0]....
.L_3290:
        /* <DEDUP_REMOVED lines=17> */


	//----- nvinfo : EIATTR_MERCURY_ISA_VERSION
	.align		4
.L_3291:
        /*0128*/ 	.byte	0x03, 0x5f
        /*012a*/ 	.short	0x0101


	//----- nvinfo : EIATTR_COOP_GROUP_MASK_REGIDS
	.align		4
        /*012c*/ 	.byte	0x04, 0x29
        /*012e*/ 	.short	(.L_3293 - .L_3292)


	//   ....[0]....
.L_3292:
        /*0130*/ 	.word	0xffffffff


	//   ....[1]....
        /*0134*/ 	.word	0xffffffff


	//   ....[2]....
        /*0138*/ 	.word	0xffffffff


	//   ....[3]....
        /*013c*/ 	.word	0xffffffff


	//   ....[4]....
        /*0140*/ 	.word	0xffffffff


	//   ....[5]....
        /*0144*/ 	.word	0xffffffff


	//   ....[6]....
        /*0148*/ 	.word	0xffffffff


	//   ....[7]....
        /*014c*/ 	.word	0xffffffff


	//   ....[8]....
        /*0150*/ 	.word	0xffffffff


	//   ....[9]....
        /*0154*/ 	.word	0xffffffff


	//----- nvinfo : EIATTR_COOP_GROUP_INSTR_OFFSETS
	.align		4
.L_3293:
        /*0158*/ 	.byte	0x04, 0x28
        /*015a*/ 	.short	(.L_3295 - .L_3294)


	//   ....[0]....
.L_3294:
        /*015c*/ 	.word	0x000024e0


	//   ....[1]....
        /*0160*/ 	.word	0x00002510


	//   ....[2]....
        /*0164*/ 	.word	0x00002540


	//   ....[3]....
        /*0168*/ 	.word	0x00002550


	//   ....[4]....
        /*016c*/ 	.word	0x00002580


	//   ....[5]....
        /*0170*/ 	.word	0x00002590


	//   ....[6]....
        /*0174*/ 	.word	0x000025c0


	//   ....[7]....
        /*0178*/ 	.word	0x000025d0


	//   ....[8]....
        /*017c*/ 	.word	0x00002600


	//   ....[9]....
        /*0180*/ 	.word	0x00002610


	//----- nvinfo : EIATTR_VRC_CTA_INIT_COUNT
	.align		4
.L_3295:
        /*0184*/ 	.byte	0x02, 0x4a
	.zero		1
	.zero		1


	//----- nvinfo : EIATTR_EXIT_INSTR_OFFSETS
	.align		4
        /*0188*/ 	.byte	0x04, 0x1c
        /*018a*/ 	.short	(.L_3297 - .L_3296)


	//   ....[0]....
.L_3296:
        /*018c*/ 	.word	0x0000a3a0


	//   ....[1]....
        /*0190*/ 	.word	0x0000a470


	//----- nvinfo : EIATTR_MAX_THREADS
	.align		4
.L_3297:
        /*0194*/ 	.byte	0x04, 0x05
        /*0196*/ 	.short	(.L_3299 - .L_3298)
.L_3298:
        /*0198*/ 	.word	0x00000100
        /*019c*/ 	.word	0x00000001
        /*01a0*/ 	.word	0x00000001


	//----- nvinfo : EIATTR_CRS_STACK_SIZE
	.align		4
.L_3299:
        /*01a4*/ 	.byte	0x04, 0x1e
        /*01a6*/ 	.short	(.L_3301 - .L_3300)
.L_3300:
        /*01a8*/ 	.word	0x00000000


	//----- nvinfo : EIATTR_CBANK_PARAM_SIZE
	.align		4
.L_3301:
        /*01ac*/ 	.byte	0x03, 0x19
        /*01ae*/ 	.short	0x0128


	//----- nvinfo : EIATTR_PARAM_CBANK
	.align		4
        /*01b0*/ 	.byte	0x04, 0x0a
        /*01b2*/ 	.short	(.L_3303 - .L_3302)
	.align		4
.L_3302:
        /*01b4*/ 	.word	index@(.nv.constant0._ZN10layer_norm13ln_bwd_kernelINS_13Kernel_traitsIf6__halfS2_S2_fjLj8192ELj1ELj1ELj8ELj16ENS_18Kernel_traits_baseILj8192EfS2_S2_S2_fjLj256EEEEELb1ELb1ELb0ELb0EEEvNS_9BwdParamsE)
        /*01b8*/ 	.short	0x0380
        /*01ba*/ 	.short	0x0128


	//----- nvinfo : EIATTR_SW_WAR
	.align		4
.L_3303:
        /*01bc*/ 	.byte	0x04, 0x36
        /*01be*/ 	.short	(.L_3305 - .L_3304)
.L_3304:
        /*01c0*/ 	.word	0x00000008
.L_3305:


//--------------------- .nv.info._ZN10layer_norm13ln_bwd_kernelINS_13Kernel_traitsIf6__halfS2_S2_fjLj8192ELj1ELj1ELj8ELj16ENS_18Kernel_traits_baseILj8192EfS2_S2_S2_fjLj256EEEEELb1ELb1ELb0ELb1EEEvNS_9BwdParamsE --------------------------
	.section	.nv.info._ZN10layer_norm13ln_bwd_kernelINS_13Kernel_traitsIf6__halfS2_S2_fjLj8192ELj1ELj1ELj8ELj16ENS_18Kernel_traits_baseILj8192EfS2_S2_S2_fjLj256EEEEELb1ELb1ELb0ELb1EEEvNS_9BwdParamsE,"",@"SHT_CUDA_INFO"
	.sectionflags	@""
	.align	4


	//----- nvinfo : EIATTR_CUDA_API_VERSION
	.align		4
        /*0000*/ 	.byte	0x04, 0x37
        /*0002*/ 	.short	(.L_3307 - .L_3306)
.L_3306:
        /*0004*/ 	.word	0x00000082


	//----- nvinfo : EIATTR_KPARAM_INFO
	.align		4
.L_3307:
        /*0008*/ 	.byte	0x04, 0x17
        /*000a*/ 	.short	(.L_3309 - .L_3308)
.L_3308:
        /*000c*/ 	.word	0x00000000
        /*0010*/ 	.short	0x0000
        /*0012*/ 	.short	0x0000
        /*0014*/ 	.byte	0x00, 0xf0, 0xa1, 0x04


	//----- nvinfo : EIATTR_SPARSE_MMA_MASK
	.align		4
.L_3309:
        /*0018*/ 	.byte	0x03, 0x50
        /*001a*/ 	.short	0x0000


	//----- nvinfo : EIATTR_MAXREG_COUNT
	.align		4
        /*001c*/ 	.byte	0x03, 0x1b
        /*001e*/ 	.short	0x00ff


	//----- nvinfo : EIATTR_NUM_BARRIERS
	.align		4
        /*0020*/ 	.byte	0x02, 0x4c
        /*0022*/ 	.byte	0x01
	.zero		1


	//----- nvinfo : EIATTR_ANNOTATIONS
	.align		4
        /*0024*/ 	.byte	0x04, 0x55
        /*0026*/ 	.short	(.L_3311 - .L_3310)


	//   ....[0]....
.L_3310:
        /* <DEDUP_REMOVED lines=33> */


	//----- nvinfo : EIATTR_MERCURY_ISA_VERSION
	.align		4
.L_3311:
        /*0220*/ 	.byte	0x03, 0x5f
        /*0222*/ 	.short	0x0101


	//----- nvinfo : EIATTR_COOP_GROUP_MASK_REGIDS
	.align		4
        /*0224*/ 	.byte	0x04, 0x29
        /*0226*/ 	.short	(.L_3313 - .L_3312)


	//   ....[0]....
.L_3312:
        /*0228*/ 	.word	0xffffffff


	//   ....[1]....
        /*022c*/ 	.word	0xffffffff


	//   ....[2]....
        /*0230*/ 	.word	0xffffffff


	//   ....[3]....
        /*0234*/ 	.word	0xffffffff


	//   ....[4]....
        /*0238*/ 	.word	0xffffffff


	//   ....[5]....
        /*023c*/ 	.word	0xffffffff


	//   ....[6]....
        /*0240*/ 	.word	0xffffffff


	//   ....[7]....
        /*0244*/ 	.word	0xffffffff


	//   ....[8]....
        /*0248*/ 	.word	0xffffffff


	//   ....[9]....
        /*024c*/ 	.word	0xffffffff


	//----- nvinfo : EIATTR_COOP_GROUP_INSTR_OFFSETS
	.align		4
.L_3313:
        /*0250*/ 	.byte	0x04, 0x28
        /*0252*/ 	.short	(.L_3315 - .L_3314)


	//   ....[0]....
.L_3314:
        /*0254*/ 	.word	0x00001d40


	//   ....[1]....
        /*0258*/ 	.word	0x00001e30


	//   ....[2]....
        /*025c*/ 	.word	0x00001e50


	//   ....[3]....
        /*0260*/ 	.word	0x00001e70


	//   ....[4]....
        /*0264*/ 	.word	0x00001e90


	//   ....[5]....
        /*0268*/ 	.word	0x00001eb0


	//   ....[6]....
        /*026c*/ 	.word	0x00001ed0


	//   ....[7]....
        /*0270*/ 	.word	0x00001ef0


	//   ....[8]....
        /*0274*/ 	.word	0x00001f10


	//   ....[9]....
        /*0278*/ 	.word	0x00001f30


	//----- nvinfo : EIATTR_VRC_CTA_INIT_COUNT
	.align		4
.L_3315:
        /*027c*/ 	.byte	0x02, 0x4a
	.zero		1
	.zero		1


	//----- nvinfo : EIATTR_EXIT_INSTR_OFFSETS
	.align		4
        /*0280*/ 	.byte	0x04, 0x1c
        /*0282*/ 	.short	(.L_3317 - .L_3316)


	//   ....[0]....
.L_3316:
        /*0284*/ 	.word	0x000097a0


	//----- nvinfo : EIATTR_MAX_THREADS
	.align		4
.L_3317:
        /*0288*/ 	.byte	0x04, 0x05
        /*028a*/ 	.short	(.L_3319 - .L_3318)
.L_3318:
        /*028c*/ 	.word	0x00000100
        /*0290*/ 	.word	0x00000001
        /*0294*/ 	.word	0x00000001


	//----- nvinfo : EIATTR_CBANK_PARAM_SIZE
	.align		4
.L_3319:
        /*0298*/ 	.byte	0x03, 0x19
        /*029a*/ 	.short	0x0128


	//----- nvinfo : EIATTR_PARAM_CBANK
	.align		4
        /*029c*/ 	.byte	0x04, 0x0a
        /*029e*/ 	.short	(.L_3321 - .L_3320)
	.align		4
.L_3320:
        /*02a0*/ 	.word	index@(.nv.constant0._ZN10layer_norm13ln_bwd_kernelINS_13Kernel_traitsIf6__halfS2_S2_fjLj8192ELj1ELj1ELj8ELj16ENS_18Kernel_traits_baseILj8192EfS2_S2_S2_fjLj256EEEEELb1ELb1ELb0ELb1EEEvNS_9BwdParamsE)
        /*02a4*/ 	.short	0x0380
        /*02a6*/ 	.short	0x0128


	//----- nvinfo : EIATTR_SW_WAR
	.align		4
.L_3321:
        /*02a8*/ 	.byte	0x04, 0x36
        /*02aa*/ 	.short	(.L_3323 - .L_3322)
.L_3322:
        /*02ac*/ 	.word	0x00000008
.L_3323:


//--------------------- .nv.info._ZN10layer_norm22ln_bwd_finalize_kernelINS_22Kernel_traits_finalizeILj8192Ef6__halfS2_S2_fjLb1ELj1024ELj4ENS_18Kernel_traits_baseILj8192EfS2_S2_S2_fjLj1024EEEEELb1ELb0EEEvNS_9BwdParamsE --------------------------
	.section	.nv.info._ZN10layer_norm22ln_bwd_finalize_kernelINS_22Kernel_traits_finalizeILj8192Ef6__halfS2_S2_fjLb1ELj1024ELj4ENS_18Kernel_traits_baseILj8192EfS2_S2_S2_fjLj1024EEEEELb1ELb0EEEvNS_9BwdParamsE,"",@"SHT_CUDA_INFO"
	.sectionflags	@""
	.align	4


	//----- nvinfo : EIATTR_CUDA_API_VERSION
	.align		4
        /*0000*/ 	.byte	0x04, 0x37
        /*0002*/ 	.short	(.L_3325 - .L_3324)
.L_3324:
        /*0004*/ 	.word	0x00000082


	//----- nvinfo : EIATTR_KPARAM_INFO
	.align		4
.L_3325:
        /*0008*/ 	.byte	0x04, 0x17
        /*000a*/ 	.short	(.L_3327 - .L_3326)
.L_3326:
        /*000c*/ 	.word	0x00000000
        /*0010*/ 	.short	0x0000
        /*0012*/ 	.short	0x0000
        /*0014*/ 	.byte	0x00, 0xf0, 0xa1, 0x04


	//----- nvinfo : EIATTR_SPARSE_MMA_MASK
	.align		4
.L_3327:
        /*0018*/ 	.byte	0x03, 0x50
        /*001a*/ 	.short	0x0000


	//----- nvinfo : EIATTR_MAXREG_COUNT
	.align		4
        /*001c*/ 	.byte	0x03, 0x1b
        /*001e*/ 	.short	0x0040


	//----- nvinfo : EIATTR_NUM_BARRIERS
	.align		4
        /*0020*/ 	.byte	0x02, 0x4c
        /*0022*/ 	.byte	0x01
	.zero		1


	//----- nvinfo : EIATTR_MERCURY_ISA_VERSION
	.align		4
        /*0024*/ 	.byte	0x03, 0x5f
        /*0026*/ 	.short	0x0101


	//----- nvinfo : EIATTR_COOP_GROUP_MASK_REGIDS
	.align		4
        /*0028*/ 	.byte	0x04, 0x29
        /*002a*/ 	.short	(.L_3329 - .L_3328)


	//   ....[0]....
.L_3328:
        /*002c*/ 	.word	0xffffffff


	//   ....[1]....
        /*0030*/ 	.word	0xffffffff


	//   ....[2]....
        /*0034*/ 	.word	0xffffffff


	//   ....[3]....
        /*0038*/ 	.word	0xffffffff


	//   ....[4]....
        /*003c*/ 	.word	0xffffffff


	//   ....[5]....
        /*0040*/ 	.word	0xffffffff


	//   ....[6]....
        /*0044*/ 	.word	0xffffffff


	//   ....[7]....
        /*0048*/ 	.word	0xffffffff


	//   ....[8]....
        /*004c*/ 	.word	0xffffffff


	//   ....[9]....
        /*0050*/ 	.word	0xffffffff


	//   ....[10]....
        /*0054*/ 	.word	0xffffffff


	//   ....[11]....
        /*0058*/ 	.word	0xffffffff


	//   ....[12]....
        /*005c*/ 	.word	0xffffffff


	//   ....[13]....
        /*0060*/ 	.word	0xffffffff


	//   ....[14]....
        /*0064*/ 	.word	0xffffffff


	//----- nvinfo : EIATTR_COOP_GROUP_INSTR_OFFSETS
	.align		4
.L_3329:
        /*0068*/ 	.byte	0x04, 0x28
        /*006a*/ 	.short	(.L_3331 - .L_3330)


	//   ....[0]....
.L_3330:
        /*006c*/ 	.word	0x00001040


	//   ....[1]....
        /*0070*/ 	.word	0x00001050


	//   ....[2]....
        /*0074*/ 	.word	0x00001060


	//   ....[3]....
        /*0078*/ 	.word	0x00001090


	//   ....[4]....
        /*007c*/ 	.word	0x000010b0


	//   ....[5]....
        /*0080*/ 	.word	0x000010c0


	//   ....[6]....
        /*0084*/ 	.word	0x000010f0


	//   ....[7]....
        /*0088*/ 	.word	0x00001110


	//   ....[8]....
        /*008c*/ 	.word	0x00001120


	//   ....[9]....
        /*0090*/ 	.word	0x00001160


	//   ....[10]....
        /*0094*/ 	.word	0x00001190


	//   ....[11]....
        /*0098*/ 	.word	0x000011a0


	//   ....[12]....
        /*009c*/ 	.word	0x000011e0


	//   ....[13]....
        /*00a0*/ 	.word	0x00001200


	//   ....[14]....
        /*00a4*/ 	.word	0x00001210


	//----- nvinfo : EIATTR_VRC_CTA_INIT_COUNT
	.align		4
.L_3331:
        /*00a8*/ 	.byte	0x02, 0x4a
	.zero		1
	.zero		1


	//----- nvinfo : EIATTR_EXIT_INSTR_OFFSETS
	.align		4
        /*00ac*/ 	.byte	0x04, 0x1c
        /*00ae*/ 	.short	(.L_3333 - .L_3332)


	//   ....[0]....
.L_3332:
        /*00b0*/ 	.word	0x00000060


	//   ....[1]....
        /*00b4*/ 	.word	0x00001290


	//   ....[2]....
        /*00b8*/ 	.word	0x000012c0


	//   ....[3]....
        /*00bc*/ 	.word	0x000013a0


	//----- nvinfo : EIATTR_MAX_THREADS
	.align		4
.L_3333:
        /*00c0*/ 	.byte	0x04, 0x05
        /*00c2*/ 	.short	(.L_3335 - .L_3334)
.L_3334:
        /*00c4*/ 	.word	0x00000400
        /*00c8*/ 	.word	0x00000001
        /*00cc*/ 	.word	0x00000001


	//----- nvinfo : EIATTR_CRS_STACK_SIZE
	.align		4
.L_3335:
        /*00d0*/ 	.byte	0x04, 0x1e
        /*00d2*/ 	.short	(.L_3337 - .L_3336)
.L_3336:
        /*00d4*/ 	.word	0x00000000


	//----- nvinfo : EIATTR_CBANK_PARAM_SIZE
	.align		4
.L_3337:
        /*00d8*/ 	.byte	0x03, 0x19
        /*00da*/ 	.short	0x0128


	//----- nvinfo : EIATTR_PARAM_CBANK
	.align		4
        /*00dc*/ 	.byte	0x04, 0x0a
        /*00de*/ 	.short	(.L_3339 - .L_3338)
	.align		4
.L_3338:
        /*00e0*/ 	.word	index@(.nv.constant0._ZN10layer_norm22ln_bwd_finalize_kernelINS_22Kernel_traits_finalizeILj8192Ef6__halfS2_S2_fjLb1ELj1024ELj4ENS_18Kernel_traits_baseILj8192EfS2_S2_S2_fjLj1024EEEEELb1ELb0EEEvNS_9BwdParamsE)
        /*00e4*/ 	.short	0x0380
        /*00e6*/ 	.short	0x0128


	//----- nvinfo : EIATTR_SW_WAR
	.align		4
.L_3339:
        /*00e8*/ 	.byte	0x04, 0x36
        /*00ea*/ 	.short	(.L_3341 - .L_3340)
.L_3340:
        /*00ec*/ 	.word	0x00000008
.L_3341:


//--------------------- .nv.info._ZN10layer_norm13ln_bwd_kernelINS_13Kernel_traitsIf6__halfS2_S2_fjLj8192ELj1ELj1ELj8ELj16ENS_18Kernel_traits_baseILj8192EfS2_S2_S2_fjLj256EEEEELb1ELb1ELb1ELb0EEEvNS_9BwdParamsE --------------------------
	.section	.nv.info._ZN10layer_norm13ln_bwd_kernelINS_13Kernel_traitsIf6__halfS2_S2_fjLj8192ELj1ELj1ELj8ELj16ENS_18Kernel_traits_baseILj8192EfS2_S2_S2_fjLj256EEEEELb1ELb1ELb1ELb0EEEvNS_9BwdParamsE,"",@"SHT_CUDA_INFO"
	.sectionflags	@""
	.align	4


	//----- nvinfo : EIATTR_CUDA_API_VERSION
	.align		4
        /*0000*/ 	.byte	0x04, 0x37
        /*0002*/ 	.short	(.L_3343 - .L_3342)
.L_3342:
        /*0004*/ 	.word	0x00000082


	//----- nvinfo : EIATTR_KPARAM_INFO
	.align		4
.L_3343:
        /*0008*/ 	.byte	0x04, 0x17
        /*000a*/ 	.short	(.L_3345 - .L_3344)
.L_3344:
        /*000c*/ 	.word	0x00000000
        /*0010*/ 	.short	0x0000
        /*0012*/ 	.short	0x0000
        /*0014*/ 	.byte	0x00, 0xf0, 0xa1, 0x04


	//----- nvinfo : EIATTR_SPARSE_MMA_MASK
	.align		4
.L_3345:
        /*0018*/ 	.byte	0x03, 0x50
        /*001a*/ 	.short	0x0000


	//----- nvinfo : EIATTR_MAXREG_COUNT
	.align		4
        /*001c*/ 	.byte	0x03, 0x1b
        /*001e*/ 	.short	0x00ff


	//----- nvinfo : EIATTR_NUM_BARRIERS
	.align		4
        /*0020*/ 	.byte	0x02, 0x4c
        /*0022*/ 	.byte	0x01
	.zero		1


	//----- nvinfo : EIATTR_ANNOTATIONS
	.align		4
        /*0024*/ 	.byte	0x04, 0x55
        /*0026*/ 	.short	(.L_3347 - .L_3346)


	//   ....[0]....
.L_3346:
        /* <DEDUP_REMOVED lines=25> */


	//----- nvinfo : EIATTR_MERCURY_ISA_VERSION
	.align		4
.L_3347:
        /*01a8*/ 	.byte	0x03, 0x5f
        /*01aa*/ 	.short	0x0101


	//----- nvinfo : EIATTR_COOP_GROUP_MASK_REGIDS
	.align		4
        /*01ac*/ 	.byte	0x04, 0x29
        /*01ae*/ 	.short	(.L_3349 - .L_3348)


	//   ....[0]....
.L_3348:
        /*01b0*/ 	.word	0xffffffff


	//   ....[1]....
        /*01b4*/ 	.word	0xffffffff


	//   ....[2]....
        /*01b8*/ 	.word	0xffffffff


	//   ....[3]....
        /*01bc*/ 	.word	0xffffffff


	//   ....[4]....
        /*01c0*/ 	.word	0xffffffff


	//   ....[5]....
        /*01c4*/ 	.word	0xffffffff


	//   ....[6]....
        /*01c8*/ 	.word	0xffffffff


	//   ....[7]....
        /*01cc*/ 	.word	0xffffffff


	//   ....[8]....
        /*01d0*/ 	.word	0xffffffff


	//   ....[9]....
        /*01d4*/ 	.word	0xffffffff


	//----- nvinfo : EIATTR_COOP_GROUP_INSTR_OFFSETS
	.align		4
.L_3349:
        /*01d8*/ 	.byte	0x04, 0x28
        /*01da*/ 	.short	(.L_3351 - .L_3350)


	//   ....[0]....
.L_3350:
        /*01dc*/ 	.word	0x00002bf0


	//   ....[1]....
        /*01e0*/ 	.word	0x00002c20


	//   ....[2]....
        /*01e4*/ 	.word	0x00002c50


	//   ....[3]....
        /*01e8*/ 	.word	0x00002c70


	//   ....[4]....
        /*01ec*/ 	.word	0x00002c90


	//   ....[5]....
        /*01f0*/ 	.word	0x00002cb0


	//   ....[6]....
        /*01f4*/ 	.word	0x00002cd0


	//   ....[7]....
        /*01f8*/ 	.word	0x00002cf0


	//   ....[8]....
        /*01fc*/ 	.word	0x00002d10


	//   ....[9]....
        /*0200*/ 	.word	0x00002d30


	//----- nvinfo : EIATTR_VRC_CTA_INIT_COUNT
	.align		4
.L_3351:
        /*0204*/ 	.byte	0x02, 0x4a
	.zero		1
	.zero		1


	//----- nvinfo : EIATTR_EXIT_INSTR_OFFSETS
	.align		4
        /*0208*/ 	.byte	0x04, 0x1c
        /*020a*/ 	.short	(.L_3353 - .L_3352)


	//   ....[0]....
.L_3352:
        /*020c*/ 	.word	0x0000dfa0


	//   ....[1]....
        /*0210*/ 	.word	0x0000e070


	//----- nvinfo : EIATTR_MAX_THREADS
	.align		4
.L_3353:
        /*0214*/ 	.byte	0x04, 0x05
        /*0216*/ 	.short	(.L_3355 - .L_3354)
.L_3354:
        /*0218*/ 	.word	0x00000100
        /*021c*/ 	.word	0x00000001
        /*0220*/ 	.word	0x00000001


	//----- nvinfo : EIATTR_CRS_STACK_SIZE
	.align		4
.L_3355:
        /*0224*/ 	.byte	0x04, 0x1e
        /*0226*/ 	.short	(.L_3357 - .L_3356)
.L_3356:
        /*0228*/ 	.word	0x00000000


	//----- nvinfo : EIATTR_CBANK_PARAM_SIZE
	.align		4
.L_3357:
        /*022c*/ 	.byte	0x03, 0x19
        /*022e*/ 	.short	0x0128


	//----- nvinfo : EIATTR_PARAM_CBANK
	.align		4
        /*0230*/ 	.byte	0x04, 0x0a
        /*0232*/ 	.short	(.L_3359 - .L_3358)
	.align		4
.L_3358:
        /*0234*/ 	.word	index@(.nv.constant0._ZN10layer_norm13ln_bwd_kernelINS_13Kernel_traitsIf6__halfS2_S2_fjLj8192ELj1ELj1ELj8ELj16ENS_18Kernel_traits_baseILj8192EfS2_S2_S2_fjLj256EEEEELb1ELb1ELb1ELb0EEEvNS_9BwdParamsE)
        /*0238*/ 	.short	0x0380
        /*023a*/ 	.short	0x0128


	//----- nvinfo : EIATTR_SW_WAR
	.align		4
.L_3359:
        /*023c*/ 	.byte	0x04, 0x36
        /*023e*/ 	.short	(.L_3361 - .L_3360)
.L_3360:
        /*0240*/ 	.word	0x00000008
.L_3361:


//--------------------- .nv.info._ZN10layer_norm22ln_bwd_finalize_kernelINS_22Kernel_traits_finalizeILj8192Ef6__halfS2_S2_fjLb1ELj1024ELj4ENS_18Kernel_traits_baseILj8192EfS2_S2_S2_fjLj1024EEEEELb1ELb1EEEvNS_9BwdParamsE --------------------------
	.section	.nv.info._ZN10layer_norm22ln_bwd_finalize_kernelINS_22Kernel_traits_finalizeILj8192Ef6__halfS2_S2_fjLb1ELj1024ELj4ENS_18Kernel_traits_baseILj8192EfS2_S2_S2_fjLj1024EEEEELb1ELb1EEEvNS_9BwdParamsE,"",@"SHT_CUDA_INFO"
	.sectionflags	@""
	.align	4


	//----- nvinfo : EIATTR_CUDA_API_VERSION
	.align		4
        /*0000*/ 	.byte	0x04, 0x37
        /*0002*/ 	.short	(.L_3363 - .L_3362)
.L_3362:
        /*0004*/ 	.word	0x00000082


	//----- nvinfo : EIATTR_KPARAM_INFO
	.align		4
.L_3363:
        /*0008*/ 	.byte	0x04, 0x17
        /*000a*/ 	.short	(.L_3365 - .L_3364)
.L_3364:
        /*000c*/ 	.word	0x00000000
        /*0010*/ 	.short	0x0000
        /*0012*/ 	.short	0x0000
        /*0014*/ 	.byte	0x00, 0xf0, 0xa1, 0x04


	//----- nvinfo : EIATTR_SPARSE_MMA_MASK
	.align		4
.L_3365:
        /*0018*/ 	.byte	0x03, 0x50
        /*001a*/ 	.short	0x0000


	//----- nvinfo : EIATTR_MAXREG_COUNT
	.align		4
        /*001c*/ 	.byte	0x03, 0x1b
        /*001e*/ 	.short	0x0040


	//----- nvinfo : EIATTR_NUM_BARRIERS
	.align		4
        /*0020*/ 	.byte	0x02, 0x4c
        /*0022*/ 	.byte	0x01
	.zero		1


	//----- nvinfo : EIATTR_MERCURY_ISA_VERSION
	.align		4
        /*0024*/ 	.byte	0x03, 0x5f
        /*0026*/ 	.short	0x0101


	//----- nvinfo : EIATTR_COOP_GROUP_MASK_REGIDS
	.align		4
        /*0028*/ 	.byte	0x04, 0x29
        /*002a*/ 	.short	(.L_3367 - .L_3366)


	//   ....[0]....
.L_3366:
        /*002c*/ 	.word	0xffffffff


	//   ....[1]....
        /*0030*/ 	.word	0xffffffff


	//   ....[2]....
        /*0034*/ 	.word	0xffffffff


	//   ....[3]....
        /*0038*/ 	.word	0xffffffff


	//   ....[4]....
        /*003c*/ 	.word	0xffffffff


	//   ....[5]....
        /*0040*/ 	.word	0xffffffff


	//   ....[6]....
        /*0044*/ 	.word	0xffffffff


	//   ....[7]....
        /*0048*/ 	.word	0xffffffff


	//   ....[8]....
        /*004c*/ 	.word	0xffffffff


	//   ....[9]....
        /*0050*/ 	.word	0xffffffff


	//   ....[10]....
        /*0054*/ 	.word	0xffffffff


	//   ....[11]....
        /*0058*/ 	.word	0xffffffff


	//   ....[12]....
        /*005c*/ 	.word	0xffffffff


	//   ....[13]....
        /*0060*/ 	.word	0xffffffff


	//   ....[14]....
        /*0064*/ 	.word	0xffffffff


	//----- nvinfo : EIATTR_COOP_GROUP_INSTR_OFFSETS
	.align		4
.L_3367:
        /*0068*/ 	.byte	0x04, 0x28
        /*006a*/ 	.short	(.L_3369 - .L_3368)


	//   ....[0]....
.L_3368:
        /*006c*/ 	.word	0x00001090


	//   ....[1]....
        /*0070*/ 	.word	0x000010a0


	//   ....[2]....
        /*0074*/ 	.word	0x000010b0


	//   ....[3]....
        /*0078*/ 	.word	0x000010e0


	//   ....[4]....
        /*007c*/ 	.word	0x00001100


	//   ....[5]....
        /*0080*/ 	.word	0x00001110


	//   ....[6]....
        /*0084*/ 	.word	0x00001140


	//   ....[7]....
        /*0088*/ 	.word	0x00001160


	//   ....[8]....
        /*008c*/ 	.word	0x00001170


	//   ....[9]....
        /*0090*/ 	.word	0x000011a0


	//   ....[10]....
        /*0094*/ 	.word	0x000011c0


	//   ....[11]....
        /*0098*/ 	.word	0x000011d0


	//   ....[12]....
        /*009c*/ 	.word	0x00001210


	//   ....[13]....
        /*00a0*/ 	.word	0x00001230


	//   ....[14]....
        /*00a4*/ 	.word	0x00001240


	//----- nvinfo : EIATTR_VRC_CTA_INIT_COUNT
	.align		4
.L_3369:
        /*00a8*/ 	.byte	0x02, 0x4a
	.zero		1
	.zero		1


	//----- nvinfo : EIATTR_EXIT_INSTR_OFFSETS
	.align		4
        /*00ac*/ 	.byte	0x04, 0x1c
        /*00ae*/ 	.short	(.L_3371 - .L_3370)


	//   ....[0]....
.L_3370:
        /*00b0*/ 	.word	0x00000060


	//   ....[1]....
        /*00b4*/ 	.word	0x000012c0


	//   ....[2]....
        /*00b8*/ 	.word	0x000013b0


	//----- nvinfo : EIATTR_MAX_THREADS
	.align		4
.L_3371:
        /*00bc*/ 	.byte	0x04, 0x05
        /*00be*/ 	.short	(.L_3373 - .L_3372)
.L_3372:
        /*00c0*/ 	.word	0x00000400
        /*00c4*/ 	.word	0x00000001
        /*00c8*/ 	.word	0x00000001


	//----- nvinfo : EIATTR_CRS_STACK_SIZE
	.align		4
.L_3373:
        /*00cc*/ 	.byte	0x04, 0x1e
        /*00ce*/ 	.short	(.L_3375 - .L_3374)
.L_3374:
        /*00d0*/ 	.word	0x00000000


	//----- nvinfo : EIATTR_CBANK_PARAM_SIZE
	.align		4
.L_3375:
        /*00d4*/ 	.byte	0x03, 0x19
        /*00d6*/ 	.short	0x0128


	//----- nvinfo : EIATTR_PARAM_CBANK
	.align		4
        /*00d8*/ 	.byte	0x04, 0x0a
        /*00da*/ 	.short	(.L_3377 - .L_3376)
	.align		4
.L_3376:
        /*00dc*/ 	.word	index@(.nv.constant0._ZN10layer_norm22ln_bwd_finalize_kernelINS_22Kernel_traits_finalizeILj8192Ef6__halfS2_S2_fjLb1ELj1024ELj4ENS_18Kernel_traits_baseILj8192EfS2_S2_S2_fjLj1024EEEEELb1ELb1EEEvNS_9BwdParamsE)
        /*00e0*/ 	.short	0x0380
        /*00e2*/ 	.short	0x0128


	//----- nvinfo : EIATTR_SW_WAR
	.align		4
.L_3377:
        /*00e4*/ 	.byte	0x04, 0x36
        /*00e6*/ 	.short	(.L_3379 - .L_3378)
.L_3378:
        /*00e8*/ 	.word	0x00000008
.L_3379:


//--------------------- .nv.info._ZN10layer_norm13ln_bwd_kernelINS_13Kernel_traitsIf6__halfS2_S2_fjLj8192ELj1ELj1ELj8ELj16ENS_18Kernel_traits_baseILj8192EfS2_S2_S2_fjLj256EEEEELb1ELb1ELb1ELb1EEEvNS_9BwdParamsE --------------------------
	.section	.nv.info._ZN10layer_norm13ln_bwd_kernelINS_13Kernel_traitsIf6__halfS2_S2_fjLj8192ELj1ELj1ELj8ELj16ENS_18Kernel_traits_baseILj8192EfS2_S2_S2_fjLj256EEEEELb1ELb1ELb1ELb1EEEvNS_9BwdParamsE,"",@"SHT_CUDA_INFO"
	.sectionflags	@""
	.align	4


	//----- nvinfo : EIATTR_CUDA_API_VERSION
	.align		4
        /*0000*/ 	.byte	0x04, 0x37
        /*0002*/ 	.short	(.L_3381 - .L_3380)
.L_3380:
        /*0004*/ 	.word	0x00000082


	//----- nvinfo : EIATTR_KPARAM_INFO
	.align		4
.L_3381:
        /*0008*/ 	.byte	0x04, 0x17
        /*000a*/ 	.short	(.L_3383 - .L_3382)
.L_3382:
        /*000c*/ 	.word	0x00000000
        /*0010*/ 	.short	0x0000
        /*0012*/ 	.short	0x0000
        /*0014*/ 	.byte	0x00, 0xf0, 0xa1, 0x04


	//----- nvinfo : EIATTR_SPARSE_MMA_MASK
	.align		4
.L_3383:
        /*0018*/ 	.byte	0x03, 0x50
        /*001a*/ 	.short	0x0000


	//----- nvinfo : EIATTR_MAXREG_COUNT
	.align		4
        /*001c*/ 	.byte	0x03, 0x1b
        /*001e*/ 	.short	0x00ff


	//----- nvinfo : EIATTR_NUM_BARRIERS
	.align		4
        /*0020*/ 	.byte	0x02, 0x4c
        /*0022*/ 	.byte	0x01
	.zero		1


	//----- nvinfo : EIATTR_ANNOTATIONS
	.align		4
        /*0024*/ 	.byte	0x04, 0x55
        /*0026*/ 	.short	(.L_3385 - .L_3384)


	//   ....[0]....
.L_3384:
        /* <DEDUP_REMOVED lines=17> */


	//----- nvinfo : EIATTR_MERCURY_ISA_VERSION
	.align		4
.L_3385:
        /*0128*/ 	.byte	0x03, 0x5f
        /*012a*/ 	.short	0x0101


	//----- nvinfo : EIATTR_COOP_GROUP_MASK_REGIDS
	.align		4
        /*012c*/ 	.byte	0x04, 0x29
        /*012e*/ 	.short	(.L_3387 - .L_3386)


	//   ....[0]....
.L_3386:
        /*0130*/ 	.word	0xffffffff


	//   ....[1]....
        /*0134*/ 	.word	0xffffffff


	//   ....[2]....
        /*0138*/ 	.word	0xffffffff


	//   ....[3]....
        /*013c*/ 	.word	0xffffffff


	//   ....[4]....
        /*0140*/ 	.word	0xffffffff


	//   ....[5]....
        /*0144*/ 	.word	0xffffffff


	//   ....[6]....
        /*0148*/ 	.word	0xffffffff


	//   ....[7]....
        /*014c*/ 	.word	0xffffffff


	//   ....[8]....
        /*0150*/ 	.word	0xffffffff


	//   ....[9]....
        /*0154*/ 	.word	0xffffffff


	//----- nvinfo : EIATTR_COOP_GROUP_INSTR_OFFSETS
	.align		4
.L_3387:
        /*0158*/ 	.byte	0x04, 0x28
        /*015a*/ 	.short	(.L_3389 - .L_3388)


	//   ....[0]....
.L_3388:
        /*015c*/ 	.word	0x000022f0


	//   ....[1]....
        /*0160*/ 	.word	0x00002310


	//   ....[2]....
        /*0164*/ 	.word	0x00002350


	//   ....[3]....
        /*0168*/ 	.word	0x00002360


	//   ....[4]....
        /*016c*/ 	.word	0x000023a0


	//   ....[5]....
        /*0170*/ 	.word	0x000023b0


	//   ....[6]....
        /*0174*/ 	.word	0x000023e0


	//   ....[7]....
        /*0178*/ 	.word	0x000023f0


	//   ....[8]....
        /*017c*/ 	.word	0x00002420


	//   ....[9]....
        /*0180*/ 	.word	0x00002430


	//----- nvinfo : EIATTR_VRC_CTA_INIT_COUNT
	.align		4
.L_3389:
        /*0184*/ 	.byte	0x02, 0x4a
	.zero		1
	.zero		1


	//----- nvinfo : EIATTR_EXIT_INSTR_OFFSETS
	.align		4
        /*0188*/ 	.byte	0x04, 0x1c
        /*018a*/ 	.short	(.L_3391 - .L_3390)


	//   ....[0]....
.L_3390:
        /*018c*/ 	.word	0x0000d350


	//----- nvinfo : EIATTR_MAX_THREADS
	.align		4
.L_3391:
        /*0190*/ 	.byte	0x04, 0x05
        /*0192*/ 	.short	(.L_3393 - .L_3392)
.L_3392:
        /*0194*/ 	.word	0x00000100
        /*0198*/ 	.word	0x00000001
        /*019c*/ 	.word	0x00000001


	//----- nvinfo : EIATTR_CRS_STACK_SIZE
	.align		4
.L_3393:
        /*01a0*/ 	.byte	0x04, 0x1e
        /*01a2*/ 	.short	(.L_3395 - .L_3394)
.L_3394:
        /*01a4*/ 	.word	0x00000000


	//----- nvinfo : EIATTR_CBANK_PARAM_SIZE
	.align		4
.L_3395:
        /*01a8*/ 	.byte	0x03, 0x19
        /*01aa*/ 	.short	0x0128


	//----- nvinfo : EIATTR_PARAM_CBANK
	.align		4
        /*01ac*/ 	.byte	0x04, 0x0a
        /*01ae*/ 	.short	(.L_3397 - .L_3396)
	.align		4
.L_3396:
        /*01b0*/ 	.word	index@(.nv.constant0._ZN10layer_norm13ln_bwd_kernelINS_13Kernel_traitsIf6__halfS2_S2_fjLj8192ELj1ELj1ELj8ELj16ENS_18Kernel_traits_baseILj8192EfS2_S2_S2_fjLj256EEEEELb1ELb1ELb1ELb1EEEvNS_9BwdParamsE)
        /*01b4*/ 	.short	0x0380
        /*01b6*/ 	.short	0x0128


	//----- nvinfo : EIATTR_SW_WAR
	.align		4
.L_3397:
        /*01b8*/ 	.byte	0x04, 0x36
        /*01ba*/ 	.short	(.L_3399 - .L_3398)
.L_3398:
        /*01bc*/ 	.word	0x00000008
.L_3399:


//--------------------- .nv.info._ZN10layer_norm13ln_bwd_kernelINS_13Kernel_traitsI6__halfS2_fS2_fjLj8192ELj1ELj1ELj8ELj16ENS_18Kernel_traits_baseILj8192ES2_S2_fS2_fjLj256EEEEELb0ELb0ELb0ELb0EEEvNS_9BwdParamsE --------------------------
	.section	.nv.info._ZN10layer_norm13ln_bwd_kernelINS_13Kernel_traitsI6__halfS2_fS2_fjLj8192ELj1ELj1ELj8ELj16ENS_18Kernel_traits_baseILj8192ES2_S2_fS2_fjLj256EEEEELb0ELb0ELb0ELb0EEEvNS_9BwdParamsE,"",@"SHT_CUDA_INFO"
	.sectionflags	@""
	.align	4


	//----- nvinfo : EIATTR_CUDA_API_VERSION
	.align		4
        /*0000*/ 	.byte	0x04, 0x37
        /*0002*/ 	.short	(.L_3401 - .L_3400)
.L_3400:
        /*0004*/ 	.word	0x00000082


	//----- nvinfo : EIATTR_KPARAM_INFO
	.align		4
.L_3401:
        /*0008*/ 	.byte	0x04, 0x17
        /*000a*/ 	.short	(.L_3403 - .L_3402)
.L_3402:
        /*000c*/ 	.word	0x00000000
        /*0010*/ 	.short	0x0000
        /*0012*/ 	.short	0x0000
        /*0014*/ 	.byte	0x00, 0xf0, 0xa1, 0x04


	//----- nvinfo : EIATTR_SPARSE_MMA_MASK
	.align		4
.L_3403:
        /*0018*/ 	.byte	0x03, 0x50
        /*001a*/ 	.short	0x0000


	//----- nvinfo : EIATTR_MAXREG_COUNT
	.align		4
        /*001c*/ 	.byte	0x03, 0x1b
        /*001e*/ 	.short	0x00ff


	//----- nvinfo : EIATTR_NUM_BARRIERS
	.align		4
        /*0020*/ 	.byte	0x02, 0x4c
        /*0022*/ 	.byte	0x01
	.zero		1


	//----- nvinfo : EIATTR_MERCURY_ISA_VERSION
	.align		4
        /*0024*/ 	.byte	0x03, 0x5f
        /*0026*/ 	.short	0x0101


	//----- nvinfo : EIATTR_COOP_GROUP_MASK_REGIDS
	.align		4
        /*0028*/ 	.byte	0x04, 0x29
        /*002a*/ 	.short	(.L_3405 - .L_3404)


	//   ....[0]....
.L_3404:
        /*002c*/ 	.word	0xffffffff


	//   ....[1]....
        /*0030*/ 	.word	0xffffffff


	//   ....[2]....
        /*0034*/ 	.word	0xffffffff


	//   ....[3]....
        /*0038*/ 	.word	0xffffffff


	//   ....[4]....
        /*003c*/ 	.word	0xffffffff


	//   ....[5]....
        /*0040*/ 	.word	0xffffffff


	//   ....[6]....
        /*0044*/ 	.word	0xffffffff


	//   ....[7]....
        /*0048*/ 	.word	0xffffffff


	//   ....[8]....
        /*004c*/ 	.word	0xffffffff


	//   ....[9]....
        /*0050*/ 	.word	0xffffffff


	//----- nvinfo : EIATTR_COOP_GROUP_INSTR_OFFSETS
	.align		4
.L_3405:
        /*0054*/ 	.byte	0x04, 0x28
        /*0056*/ 	.short	(.L_3407 - .L_3406)


	//   ....[0]....
.L_3406:
        /*0058*/ 	.word	0x00001e50


	//   ....[1]....
        /*005c*/ 	.word	0x00001e80


	//   ....[2]....
        /*0060*/ 	.word	0x00001eb0


	//   ....[3]....
        /*0064*/ 	.word	0x00001ec0


	//   ....[4]....
        /*0068*/ 	.word	0x00001ef0


	//   ....[5]....
        /*006c*/ 	.word	0x00001f00


	//   ....[6]....
        /*0070*/ 	.word	0x00001f30


	//   ....[7]....
        /*0074*/ 	.word	0x00001f40


	//   ....[8]....
        /*0078*/ 	.word	0x00001f70


	//   ....[9]....
        /*007c*/ 	.word	0x00001f80


	//----- nvinfo : EIATTR_VRC_CTA_INIT_COUNT
	.align		4
.L_3407:
        /*0080*/ 	.byte	0x02, 0x4a
	.zero		1
	.zero		1


	//----- nvinfo : EIATTR_EXIT_INSTR_OFFSETS
	.align		4
        /*0084*/ 	.byte	0x04, 0x1c
        /*0086*/ 	.short	(.L_3409 - .L_3408)


	//   ....[0]....
.L_3408:
        /*0088*/ 	.word	0x00005060


	//   ....[1]....
        /*008c*/ 	.word	0x00005100


	//----- nvinfo : EIATTR_MAX_THREADS
	.align		4
.L_3409:
        /*0090*/ 	.byte	0x04, 0x05
        /*0092*/ 	.short	(.L_3411 - .L_3410)
.L_3410:
        /*0094*/ 	.word	0x00000100
        /*0098*/ 	.word	0x00000001
        /*009c*/ 	.word	0x00000001


	//----- nvinfo : EIATTR_CRS_STACK_SIZE
	.align		4
.L_3411:
        /*00a0*/ 	.byte	0x04, 0x1e
        /*00a2*/ 	.short	(.L_3413 - .L_3412)
.L_3412:
        /*00a4*/ 	.word	0x00000000


	//----- nvinfo : EIATTR_CBANK_PARAM_SIZE
	.align		4
.L_3413:
        /*00a8*/ 	.byte	0x03, 0x19
        /*00aa*/ 	.short	0x0128


	//----- nvinfo : EIATTR_PARAM_CBANK
	.align		4
        /*00ac*/ 	.byte	0x04, 0x0a
        /*00ae*/ 	.short	(.L_3415 - .L_3414)
	.align		4
.L_3414:
        /*00b0*/ 	.word	index@(.nv.constant0._ZN10layer_norm13ln_bwd_kernelINS_13Kernel_traitsI6__halfS2_fS2_fjLj8192ELj1ELj1ELj8ELj16ENS_18Kernel_traits_baseILj8192ES2_S2_fS2_fjLj256EEEEELb0ELb0ELb0ELb0EEEvNS_9BwdParamsE)
        /*00b4*/ 	.short	0x0380
        /*00b6*/ 	.short	0x0128


	//----- nvinfo : EIATTR_SW_WAR
	.align		4
.L_3415:
        /*00b8*/ 	.byte	0x04, 0x36
        /*00ba*/ 	.short	(.L_3417 - .L_3416)
.L_3416:
        /*00bc*/ 	.word	0x00000008
.L_3417:


//--------------------- .nv.info._ZN10layer_norm13ln_bwd_kernelINS_13Kernel_traitsI6__halfS2_fS2_fjLj8192ELj1ELj1ELj8ELj16ENS_18Kernel_traits_baseILj8192ES2_S2_fS2_fjLj256EEEEELb0ELb0ELb0ELb1EEEvNS_9BwdParamsE --------------------------
	.section	.nv.info._ZN10layer_norm13ln_bwd_kernelINS_13Kernel_traitsI6__halfS2_fS2_fjLj8192ELj1ELj1ELj8ELj16ENS_18Kernel_traits_baseILj8192ES2_S2_fS2_fjLj256EEEEELb0ELb0ELb0ELb1EEEvNS_9BwdParamsE,"",@"SHT_CUDA_INFO"
	.sectionflags	@""
	.align	4


	//----- nvinfo : EIATTR_CUDA_API_VERSION
	.align		4
        /*0000*/ 	.byte	0x04, 0x37
        /*0002*/ 	.short	(.L_3419 - .L_3418)
.L_3418:
        /*0004*/ 	.word	0x00000082


	//----- nvinfo : EIATTR_KPARAM_INFO
	.align		4
.L_3419:
        /*0008*/ 	.byte	0x04, 0x17
        /*000a*/ 	.short	(.L_3421 - .L_3420)
.L_3420:
        /*000c*/ 	.word	0x00000000
        /*0010*/ 	.short	0x0000
        /*0012*/ 	.short	0x0000
        /*0014*/ 	.byte	0x00, 0xf0, 0xa1, 0x04


	//----- nvinfo : EIATTR_SPARSE_MMA_MASK
	.align		4
.L_3421:
        /*0018*/ 	.byte	0x03, 0x50
        /*001a*/ 	.short	0x0000


	//----- nvinfo : EIATTR_MAXREG_COUNT
	.align		4
        /*001c*/ 	.byte	0x03, 0x1b
        /*001e*/ 	.short	0x00ff


	//----- nvinfo : EIATTR_NUM_BARRIERS
	.align		4
        /*0020*/ 	.byte	0x02, 0x4c
        /*0022*/ 	.byte	0x01
	.zero		1


	//----- nvinfo : EIATTR_MERCURY_ISA_VERSION
	.align		4
        /*0024*/ 	.byte	0x03, 0x5f
        /*0026*/ 	.short	0x0101


	//----- nvinfo : EIATTR_COOP_GROUP_MASK_REGIDS
	.align		4
        /*0028*/ 	.byte	0x04, 0x29
        /*002a*/ 	.short	(.L_3423 - .L_3422)


	//   ....[0]....
.L_3422:
        /*002c*/ 	.word	0xffffffff


	//   ....[1]....
        /*0030*/ 	.word	0xffffffff


	//   ....[2]....
        /*0034*/ 	.word	0xffffffff


	//   ....[3]....
        /*0038*/ 	.word	0xffffffff


	//   ....[4]....
        /*003c*/ 	.word	0xffffffff


	//   ....[5]....
        /*0040*/ 	.word	0xffffffff


	//   ....[6]....
        /*0044*/ 	.word	0xffffffff


	//   ....[7]....
        /*0048*/ 	.word	0xffffffff


	//   ....[8]....
        /*004c*/ 	.word	0xffffffff


	//   ....[9]....
        /*0050*/ 	.word	0xffffffff


	//----- nvinfo : EIATTR_COOP_GROUP_INSTR_OFFSETS
	.align		4
.L_3423:
        /*0054*/ 	.byte	0x04, 0x28
        /*0056*/ 	.short	(.L_3425 - .L_3424)


	//   ....[0]....
.L_3424:
        /*0058*/ 	.word	0x00001740


	//   ....[1]....
        /*005c*/ 	.word	0x00001750


	//   ....[2]....
        /*0060*/ 	.word	0x00001780


	//   ....[3]....
        /*0064*/ 	.word	0x00001790


	//   ....[4]....
        /*0068*/ 	.word	0x000017c0


	//   ....[5]....
        /*006c*/ 	.word	0x000017d0


	//   ....[6]....
        /*0070*/ 	.word	0x00001800


	//   ....[7]....
        /*0074*/ 	.word	0x00001810


	//   ....[8]....
        /*0078*/ 	.word	0x00001850


	//   ....[9]....
        /*007c*/ 	.word	0x00001860


	//----- nvinfo : EIATTR_VRC_CTA_INIT_COUNT
	.align		4
.L_3425:
        /*0080*/ 	.byte	0x02, 0x4a
	.zero		1
	.zero		1


	//----- nvinfo : EIATTR_EXIT_INSTR_OFFSETS
	.align		4
        /*0084*/ 	.byte	0x04, 0x1c
        /*0086*/ 	.short	(.L_3427 - .L_3426)


	//   ....[0]....
.L_3426:
        /*0088*/ 	.word	0x00004e00


	//----- nvinfo : EIATTR_MAX_THREADS
	.align		4
.L_3427:
        /*008c*/ 	.byte	0x04, 0x05
        /*008e*/ 	.short	(.L_3429 - .L_3428)
.L_3428:
        /*0090*/ 	.word	0x00000100
        /*0094*/ 	.word	0x00000001
        /*0098*/ 	.word	0x00000001


	//----- nvinfo : EIATTR_CRS_STACK_SIZE
	.align		4
.L_3429:
        /*009c*/ 	.byte	0x04, 0x1e
        /*009e*/ 	.short	(.L_3431 - .L_3430)
.L_3430:
        /*00a0*/ 	.word	0x00000000


	//----- nvinfo : EIATTR_CBANK_PARAM_SIZE
	.align		4
.L_3431:
        /*00a4*/ 	.byte	0x03, 0x19
        /*00a6*/ 	.short	0x0128


	//----- nvinfo : EIATTR_PARAM_CBANK
	.align		4
        /*00a8*/ 	.byte	0x04, 0x0a
        /*00aa*/ 	.short	(.L_3433 - .L_3432)
	.align		4
.L_3432:
        /*00ac*/ 	.word	index@(.nv.constant0._ZN10layer_norm13ln_bwd_kernelINS_13Kernel_traitsI6__halfS2_fS2_fjLj8192ELj1ELj1ELj8ELj16ENS_18Kernel_traits_baseILj8192ES2_S2_fS2_fjLj256EEEEELb0ELb0ELb0ELb1EEEvNS_9BwdParamsE)
        /*00b0*/ 	.short	0x0380
        /*00b2*/ 	.short	0x0128


	//----- nvinfo : EIATTR_SW_WAR
	.align		4
.L_3433:
        /*00b4*/ 	.byte	0x04, 0x36
        /*00b6*/ 	.short	(.L_3435 - .L_3434)
.L_3434:
        /*00b8*/ 	.word	0x00000008
.L_3435:


//--------------------- .nv.info._ZN10layer_norm13ln_bwd_kernelINS_13Kernel_traitsI6__halfS2_fS2_fjLj8192ELj1ELj1ELj8ELj16ENS_18Kernel_traits_baseILj8192ES2_S2_fS2_fjLj256EEEEELb0ELb0ELb1ELb0EEEvNS_9BwdParamsE --------------------------
	.section	.nv.info._ZN10layer_norm13ln_bwd_kernelINS_13Kernel_traitsI6__halfS2_fS2_fjLj8192ELj1ELj1ELj8ELj16ENS_18Kernel_traits_baseILj8192ES2_S2_fS2_fjLj256EEEEELb0ELb0ELb1ELb0EEEvNS_9BwdParamsE,"",@"SHT_CUDA_INFO"
	.sectionflags	@""
	.align	4


	//----- nvinfo : EIATTR_CUDA_API_VERSION
	.align		4
        /*0000*/ 	.byte	0x04, 0x37
        /*0002*/ 	.short	(.L_3437 - .L_3436)
.L_3436:
        /*0004*/ 	.word	0x00000082


	//----- nvinfo : EIATTR_KPARAM_INFO
	.align		4
.L_3437:
        /*0008*/ 	.byte	0x04, 0x17
        /*000a*/ 	.short	(.L_3439 - .L_3438)
.L_3438:
        /*000c*/ 	.word	0x00000000
        /*0010*/ 	.short	0x0000
        /*0012*/ 	.short	0x0000
        /*0014*/ 	.byte	0x00, 0xf0, 0xa1, 0x04


	//----- nvinfo : EIATTR_SPARSE_MMA_MASK
	.align		4
.L_3439:
        /*0018*/ 	.byte	0x03, 0x50
        /*001a*/ 	.short	0x0000


	//----- nvinfo : EIATTR_MAXREG_COUNT
	.align		4
        /*001c*/ 	.byte	0x03, 0x1b
        /*001e*/ 	.short	0x00ff


	//----- nvinfo : EIATTR_NUM_BARRIERS
	.align		4
        /*0020*/ 	.byte	0x02, 0x4c
        /*0022*/ 	.byte	0x01
	.zero		1


	//----- nvinfo : EIATTR_MERCURY_ISA_VERSION
	.align		4
        /*0024*/ 	.byte	0x03, 0x5f
        /*0026*/ 	.short	0x0101


	//----- nvinfo : EIATTR_COOP_GROUP_MASK_REGIDS
	.align		4
        /*0028*/ 	.byte	0x04, 0x29
        /*002a*/ 	.short	(.L_3441 - .L_3440)


	//   ....[0]....
.L_3440:
        /*002c*/ 	.word	0xffffffff


	//   ....[1]....
        /*0030*/ 	.word	0xffffffff


	//   ....[2]....
        /*0034*/ 	.word	0xffffffff


	//   ....[3]....
        /*0038*/ 	.word	0xffffffff


	//   ....[4]....
        /*003c*/ 	.word	0xffffffff


	//   ....[5]....
        /*0040*/ 	.word	0xffffffff


	//   ....[6]....
        /*0044*/ 	.word	0xffffffff


	//   ....[7]....
        /*0048*/ 	.word	0xffffffff


	//   ....[8]....
        /*004c*/ 	.word	0xffffffff


	//   ....[9]....
        /*0050*/ 	.word	0xffffffff


	//----- nvinfo : EIATTR_COOP_GROUP_INSTR_OFFSETS
	.align		4
.L_3441:
        /*0054*/ 	.byte	0x04, 0x28
        /*0056*/ 	.short	(.L_3443 - .L_3442)


	//   ....[0]....
.L_3442:
        /*0058*/ 	.word	0x00002120


	//   ....[1]....
        /*005c*/ 	.word	0x00002150


	//   ....[2]....
        /*0060*/ 	.word	0x00002180


	//   ....[3]....
        /*0064*/ 	.word	0x00002190


	//   ....[4]....
        /*0068*/ 	.word	0x000021c0


	//   ....[5]....
        /*006c*/ 	.word	0x000021d0


	//   ....[6]....
        /*0070*/ 	.word	0x00002200


	//   ....[7]....
        /*0074*/ 	.word	0x00002210


	//   ....[8]....
        /*0078*/ 	.word	0x00002240


	//   ....[9]....
        /*007c*/ 	.word	0x00002250


	//----- nvinfo : EIATTR_VRC_CTA_INIT_COUNT
	.align		4
.L_3443:
        /*0080*/ 	.byte	0x02, 0x4a
	.zero		1
	.zero		1


	//----- nvinfo : EIATTR_EXIT_INSTR_OFFSETS
	.align		4
        /*0084*/ 	.byte	0x04, 0x1c
        /*0086*/ 	.short	(.L_3445 - .L_3444)


	//   ....[0]....
.L_3444:
        /*0088*/ 	.word	0x00007a60


	//   ....[1]....
        /*008c*/ 	.word	0x00007b00


	//----- nvinfo : EIATTR_MAX_THREADS
	.align		4
.L_3445:
        /*0090*/ 	.byte	0x04, 0x05
        /*0092*/ 	.short	(.L_3447 - .L_3446)
.L_3446:
        /*0094*/ 	.word	0x00000100
        /*0098*/ 	.word	0x00000001
        /*009c*/ 	.word	0x00000001


	//----- nvinfo : EIATTR_CRS_STACK_SIZE
	.align		4
.L_3447:
        /*00a0*/ 	.byte	0x04, 0x1e
        /*00a2*/ 	.short	(.L_3449 - .L_3448)
.L_3448:
        /*00a4*/ 	.word	0x00000000


	//----- nvinfo : EIATTR_CBANK_PARAM_SIZE
	.align		4
.L_3449:
        /*00a8*/ 	.byte	0x03, 0x19
        /*00aa*/ 	.short	0x0128


	//----- nvinfo : EIATTR_PARAM_CBANK
	.align		4
        /*00ac*/ 	.byte	0x04, 0x0a
        /*00ae*/ 	.short	(.L_3451 - .L_3450)
	.align		4
.L_3450:
        /*00b0*/ 	.word	index@(.nv.constant0._ZN10layer_norm13ln_bwd_kernelINS_13Kernel_traitsI6__halfS2_fS2_fjLj8192ELj1ELj1ELj8ELj16ENS_18Kernel_traits_baseILj8192ES2_S2_fS2_fjLj256EEEEELb0ELb0ELb1ELb0EEEvNS_9BwdParamsE)
        /*00b4*/ 	.short	0x0380
        /*00b6*/ 	.short	0x0128


	//----- nvinfo : EIATTR_SW_WAR
	.align		4
.L_3451:
        /*00b8*/ 	.byte	0x04, 0x36
        /*00ba*/ 	.short	(.L_3453 - .L_3452)
.L_3452:
        /*00bc*/ 	.word	0x00000008
.L_3453:


//--------------------- .nv.info._ZN10layer_norm13ln_bwd_kernelINS_13Kernel_traitsI6__halfS2_fS2_fjLj8192ELj1ELj1ELj8ELj16ENS_18Kernel_traits_baseILj8192ES2_S2_fS2_fjLj256EEEEELb0ELb0ELb1ELb1EEEvNS_9BwdParamsE --------------------------
	.section	.nv.info._ZN10layer_norm13ln_bwd_kernelINS_13Kernel_traitsI6__halfS2_fS2_fjLj8192ELj1ELj1ELj8ELj16ENS_18Kernel_traits_baseILj8192ES2_S2_fS2_fjLj256EEEEELb0ELb0ELb1ELb1EEEvNS_9BwdParamsE,"",@"SHT_CUDA_INFO"
	.sectionflags	@""
	.align	4


	//----- nvinfo : EIATTR_CUDA_API_VERSION
	.align		4
        /*0000*/ 	.byte	0x04, 0x37
        /*0002*/ 	.short	(.L_3455 - .L_3454)
.L_3454:
        /*0004*/ 	.word	0x00000082


	//----- nvinfo : EIATTR_KPARAM_INFO
	.align		4
.L_3455:
        /*0008*/ 	.byte	0x04, 0x17
        /*000a*/ 	.short	(.L_3457 - .L_3456)
.L_3456:
        /*000c*/ 	.word	0x00000000
        /*0010*/ 	.short	0x0000
        /*0012*/ 	.short	0x0000
        /*0014*/ 	.byte	0x00, 0xf0, 0xa1, 0x04


	//----- nvinfo : EIATTR_SPARSE_MMA_MASK
	.align		4
.L_3457:
        /*0018*/ 	.byte	0x03, 0x50
        /*001a*/ 	.short	0x0000


	//----- nvinfo : EIATTR_MAXREG_COUNT
	.align		4
        /*001c*/ 	.byte	0x03, 0x1b
        /*001e*/ 	.short	0x00ff


	//----- nvinfo : EIATTR_NUM_BARRIERS
	.align		4
        /*0020*/ 	.byte	0x02, 0x4c
        /*0022*/ 	.byte	0x01
	.zero		1


	//----- nvinfo : EIATTR_MERCURY_ISA_VERSION
	.align		4
        /*0024*/ 	.byte	0x03, 0x5f
        /*0026*/ 	.short	0x0101


	//----- nvinfo : EIATTR_COOP_GROUP_MASK_REGIDS
	.align		4
        /*0028*/ 	.byte	0x04, 0x29
        /*002a*/ 	.short	(.L_3459 - .L_3458)


	//   ....[0]....
.L_3458:
        /*002c*/ 	.word	0xffffffff


	//   ....[1]....
        /*0030*/ 	.word	0xffffffff


	//   ....[2]....
        /*0034*/ 	.word	0xffffffff


	//   ....[3]....
        /*0038*/ 	.word	0xffffffff


	//   ....[4]....
        /*003c*/ 	.word	0xffffffff


	//   ....[5]....
        /*0040*/ 	.word	0xffffffff


	//   ....[6]....
        /*0044*/ 	.word	0xffffffff


	//   ....[7]....
        /*0048*/ 	.word	0xffffffff


	//   ....[8]....
        /*004c*/ 	.word	0xffffffff


	//   ....[9]....
        /*0050*/ 	.word	0xffffffff


	//----- nvinfo : EIATTR_COOP_GROUP_INSTR_OFFSETS
	.align		4
.L_3459:
        /*0054*/ 	.byte	0x04, 0x28
        /*0056*/ 	.short	(.L_3461 - .L_3460)


	//   ....[0]....
.L_3460:
        /*0058*/ 	.word	0x00001b90


	//   ....[1]....
        /*005c*/ 	.word	0x00001bb0


	//   ....[2]....
        /*0060*/ 	.word	0x00001bf0


	//   ....[3]....
        /*0064*/ 	.word	0x00001c00


	//   ....[4]....
        /*0068*/ 	.word	0x00001c40


	//   ....[5]....
        /*006c*/ 	.word	0x00001c50


	//   ....[6]....
        /*0070*/ 	.word	0x00001c80


	//   ....[7]....
        /*0074*/ 	.word	0x00001c90


	//   ....[8]....
        /*0078*/ 	.word	0x00001cc0


	//   ....[9]....
        /*007c*/ 	.word	0x00001cd0


	//----- nvinfo : EIATTR_VRC_CTA_INIT_COUNT
	.align		4
.L_3461:
        /*0080*/ 	.byte	0x02, 0x4a
	.zero		1
	.zero		1


	//----- nvinfo : EIATTR_EXIT_INSTR_OFFSETS
	.align		4
        /*0084*/ 	.byte	0x04, 0x1c
        /*0086*/ 	.short	(.L_3463 - .L_3462)


	//   ....[0]....
.L_3462:
        /*0088*/ 	.word	0x00007250


	//----- nvinfo : EIATTR_MAX_THREADS
	.align		4
.L_3463:
        /*008c*/ 	.byte	0x04, 0x05
        /*008e*/ 	.short	(.L_3465 - .L_3464)
.L_3464:
        /*0090*/ 	.word	0x00000100
        /*0094*/ 	.word	0x00000001
        /*0098*/ 	.word	0x00000001


	//----- nvinfo : EIATTR_CRS_STACK_SIZE
	.align		4
.L_3465:
        /*009c*/ 	.byte	0x04, 0x1e
        /*009e*/ 	.short	(.L_3467 - .L_3466)
.L_3466:
        /*00a0*/ 	.word	0x00000000


	//----- nvinfo : EIATTR_CBANK_PARAM_SIZE
	.align		4
.L_3467:
        /*00a4*/ 	.byte	0x03, 0x19
        /*00a6*/ 	.short	0x0128


	//----- nvinfo : EIATTR_PARAM_CBANK
	.align		4
        /*00a8*/ 	.byte	0x04, 0x0a
        /*00aa*/ 	.short	(.L_3469 - .L_3468)
	.align		4
.L_3468:
        /*00ac*/ 	.word	index@(.nv.constant0._ZN10layer_norm13ln_bwd_kernelINS_13Kernel_traitsI6__halfS2_fS2_fjLj8192ELj1ELj1ELj8ELj16ENS_18Kernel_traits_baseILj8192ES2_S2_fS2_fjLj256EEEEELb0ELb0ELb1ELb1EEEvNS_9BwdParamsE)
        /*00b0*/ 	.short	0x0380
        /*00b2*/ 	.short	0x0128


	//----- nvinfo : EIATTR_SW_WAR
	.align		4
.L_3469:
        /*00b4*/ 	.byte	0x04, 0x36
        /*00b6*/ 	.short	(.L_3471 - .L_3470)
.L_3470:
        /*00b8*/ 	.word	0x00000008
.L_3471:


//--------------------- .nv.info._ZN10layer_norm13ln_bwd_kernelINS_13Kernel_traitsI6__halfS2_fS2_fjLj8192ELj1ELj1ELj8ELj16ENS_18Kernel_traits_baseILj8192ES2_S2_fS2_fjLj256EEEEELb0ELb1ELb0ELb0EEEvNS_9BwdParamsE --------------------------
	.section	.nv.info._ZN10layer_norm13ln_bwd_kernelINS_13Kernel_traitsI6__halfS2_fS2_fjLj8192ELj1ELj1ELj8ELj16ENS_18Kernel_traits_baseILj8192ES2_S2_fS2_fjLj256EEEEELb0ELb1ELb0ELb0EEEvNS_9BwdParamsE,"",@"SHT_CUDA_INFO"
	.sectionflags	@""
	.align	4


	//----- nvinfo : EIATTR_CUDA_API_VERSION
	.align		4
        /*0000*/ 	.byte	0x04, 0x37
        /*0002*/ 	.short	(.L_3473 - .L_3472)
.L_3472:
        /*0004*/ 	.word	0x00000082


	//----- nvinfo : EIATTR_KPARAM_INFO
	.align		4
.L_3473:
        /*0008*/ 	.byte	0x04, 0x17
        /*000a*/ 	.short	(.L_3475 - .L_3474)
.L_3474:
        /*000c*/ 	.word	0x00000000
        /*0010*/ 	.short	0x0000
        /*0012*/ 	.short	0x0000
        /*0014*/ 	.byte	0x00, 0xf0, 0xa1, 0x04


	//----- nvinfo : EIATTR_SPARSE_MMA_MASK
	.align		4
.L_3475:
        /*0018*/ 	.byte	0x03, 0x50
        /*001a*/ 	.short	0x0000


	//----- nvinfo : EIATTR_MAXREG_COUNT
	.align		4
        /*001c*/ 	.byte	0x03, 0x1b
        /*001e*/ 	.short	0x00ff


	//----- nvinfo : EIATTR_NUM_BARRIERS
	.align		4
        /*0020*/ 	.byte	0x02, 0x4c
        /*0022*/ 	.byte	0x01
	.zero		1


	//----- nvinfo : EIATTR_MERCURY_ISA_VERSION
	.align		4
        /*0024*/ 	.byte	0x03, 0x5f
        /*0026*/ 	.short	0x0101


	//----- nvinfo : EIATTR_COOP_GROUP_MASK_REGIDS
	.align		4
        /*0028*/ 	.byte	0x04, 0x29
        /*002a*/ 	.short	(.L_3477 - .L_3476)


	//   ....[0]....
.L_3476:
        /*002c*/ 	.word	0xffffffff


	//   ....[1]....
        /*0030*/ 	.word	0xffffffff


	//   ....[2]....
        /*0034*/ 	.word	0xffffffff


	//   ....[3]....
        /*0038*/ 	.word	0xffffffff


	//   ....[4]....
        /*003c*/ 	.word	0xffffffff


	//   ....[5]....
        /*0040*/ 	.word	0xffffffff


	//   ....[6]....
        /*0044*/ 	.word	0xffffffff


	//   ....[7]....
        /*0048*/ 	.word	0xffffffff


	//   ....[8]....
        /*004c*/ 	.word	0xffffffff


	//   ....[9]....
        /*0050*/ 	.word	0xffffffff


	//----- nvinfo : EIATTR_COOP_GROUP_INSTR_OFFSETS
	.align		4
.L_3477:
        /*0054*/ 	.byte	0x04, 0x28
        /*0056*/ 	.short	(.L_3479 - .L_3478)


	//   ....[0]....
.L_3478:
        /*0058*/ 	.word	0x000021e0


	//   ....[1]....
        /*005c*/ 	.word	0x00002210


	//   ....[2]....
        /*0060*/ 	.word	0x00002240


	//   ....[3]....
        /*0064*/ 	.word	0x00002250


	//   ....[4]....
        /*0068*/ 	.word	0x00002280


	//   ....[5]....
        /*006c*/ 	.word	0x00002290


	//   ....[6]....
        /*0070*/ 	.word	0x000022c0


	//   ....[7]....
        /*0074*/ 	.word	0x000022d0


	//   ....[8]....
        /*0078*/ 	.word	0x00002300


	//   ....[9]....
        /*007c*/ 	.word	0x00002310


	//----- nvinfo : EIATTR_VRC_CTA_INIT_COUNT
	.align		4
.L_3479:
        /*0080*/ 	.byte	0x02, 0x4a
	.zero		1
	.zero		1


	//----- nvinfo : EIATTR_EXIT_INSTR_OFFSETS
	.align		4
        /*0084*/ 	.byte	0x04, 0x1c
        /*0086*/ 	.short	(.L_3481 - .L_3480)


	//   ....[0]....
.L_3480:
        /*0088*/ 	.word	0x00007590


	//   ....[1]....
        /*008c*/ 	.word	0x00007660


	//----- nvinfo : EIATTR_MAX_THREADS
	.align		4
.L_3481:
        /*0090*/ 	.byte	0x04, 0x05
        /*0092*/ 	.short	(.L_3483 - .L_3482)
.L_3482:
        /*0094*/ 	.word	0x00000100
        /*0098*/ 	.word	0x00000001
        /*009c*/ 	.word	0x00000001


	//----- nvinfo : EIATTR_CRS_STACK_SIZE
	.align		4
.L_3483:
        /*00a0*/ 	.byte	0x04, 0x1e
        /*00a2*/ 	.short	(.L_3485 - .L_3484)
.L_3484:
        /*00a4*/ 	.word	0x00000000


	//----- nvinfo : EIATTR_CBANK_PARAM_SIZE
	.align		4
.L_3485:
        /*00a8*/ 	.byte	0x03, 0x19
        /*00aa*/ 	.short	0x0128


	//----- nvinfo : EIATTR_PARAM_CBANK
	.align		4
        /*00ac*/ 	.byte	0x04, 0x0a
        /*00ae*/ 	.short	(.L_3487 - .L_3486)
	.align		4
.L_3486:
        /*00b0*/ 	.word	index@(.nv.constant0._ZN10layer_norm13ln_bwd_kernelINS_13Kernel_traitsI6__halfS2_fS2_fjLj8192ELj1ELj1ELj8ELj16ENS_18Kernel_traits_baseILj8192ES2_S2_fS2_fjLj256EEEEELb0ELb1ELb0ELb0EEEvNS_9BwdParamsE)
        /*00b4*/ 	.short	0x0380
        /*00b6*/ 	.short	0x0128


	//----- nvinfo : EIATTR_SW_WAR
	.align		4
.L_3487:
        /*00b8*/ 	.byte	0x04, 0x36
        /*00ba*/ 	.short	(.L_3489 - .L_3488)
.L_3488:
        /*00bc*/ 	.word	0x00000008
.L_3489:


//--------------------- .nv.info._ZN10layer_norm13ln_bwd_kernelINS_13Kernel_traitsI6__halfS2_fS2_fjLj8192ELj1ELj1ELj8ELj16ENS_18Kernel_traits_baseILj8192ES2_S2_fS2_fjLj256EEEEELb0ELb1ELb0ELb1EEEvNS_9BwdParamsE --------------------------
	.section	.nv.info._ZN10layer_norm13ln_bwd_kernelINS_13Kernel_traitsI6__halfS2_fS2_fjLj8192ELj1ELj1ELj8ELj16ENS_18Kernel_traits_baseILj8192ES2_S2_fS2_fjLj256EEEEELb0ELb1ELb0ELb1EEEvNS_9BwdParamsE,"",@"SHT_CUDA_INFO"
	.sectionflags	@""
	.align	4


	//----- nvinfo : EIATTR_CUDA_API_VERSION
	.align		4
        /*0000*/ 	.byte	0x04, 0x37
        /*0002*/ 	.short	(.L_3491 - .L_3490)
.L_3490:
        /*0004*/ 	.word	0x00000082


	//----- nvinfo : EIATTR_KPARAM_INFO
	.align		4
.L_3491:
        /*0008*/ 	.byte	0x04, 0x17
        /*000a*/ 	.short	(.L_3493 - .L_3492)
.L_3492:
        /*000c*/ 	.word	0x00000000
        /*0010*/ 	.short	0x0000
        /*0012*/ 	.short	0x0000
        /*0014*/ 	.byte	0x00, 0xf0, 0xa1, 0x04


	//----- nvinfo : EIATTR_SPARSE_MMA_MASK
	.align		4
.L_3493:
        /*0018*/ 	.byte	0x03, 0x50
        /*001a*/ 	.short	0x0000


	//----- nvinfo : EIATTR_MAXREG_COUNT
	.align		4
        /*001c*/ 	.byte	0x03, 0x1b
        /*001e*/ 	.short	0x00ff


	//----- nvinfo : EIATTR_NUM_BARRIERS
	.align		4
        /*0020*/ 	.byte	0x02, 0x4c
        /*0022*/ 	.byte	0x01
	.zero		1


	//----- nvinfo : EIATTR_ANNOTATIONS
	.align		4
        /*0024*/ 	.byte	0x04, 0x55
        /*0026*/ 	.short	(.L_3495 - .L_3494)


	//   ....[0]....
.L_3494:
        /* <DEDUP_REMOVED lines=19> */


	//----- nvinfo : EIATTR_MERCURY_ISA_VERSION
	.align		4
.L_3495:
        /*0148*/ 	.byte	0x03, 0x5f
        /*014a*/ 	.short	0x0101


	//----- nvinfo : EIATTR_COOP_GROUP_MASK_REGIDS
	.align		4
        /*014c*/ 	.byte	0x04, 0x29
        /*014e*/ 	.short	(.L_3497 - .L_3496)


	//   ....[0]....
.L_3496:
        /*0150*/ 	.word	0xffffffff


	//   ....[1]....
        /*0154*/ 	.word	0xffffffff


	//   ....[2]....
        /*0158*/ 	.word	0xffffffff


	//   ....[3]....
        /*015c*/ 	.word	0xffffffff


	//   ....[4]....
        /*0160*/ 	.word	0xffffffff


	//   ....[5]....
        /*0164*/ 	.word	0xffffffff


	//   ....[6]....
        /*0168*/ 	.word	0xffffffff


	//   ....[7]....
        /*016c*/ 	.word	0xffffffff


	//   ....[8]....
        /*0170*/ 	.word	0xffffffff


	//   ....[9]....
        /*0174*/ 	.word	0xffffffff


	//----- nvinfo : EIATTR_COOP_GROUP_INSTR_OFFSETS
	.align		4
.L_3497:
        /*0178*/ 	.byte	0x04, 0x28
        /*017a*/ 	.short	(.L_3499 - .L_3498)


	//   ....[0]....
.L_3498:
        /*017c*/ 	.word	0x00001f80


	//   ....[1]....
        /*0180*/ 	.word	0x00001ff0


	//   ....[2]....
        /*0184*/ 	.word	0x00002010


	//   ....[3]....
        /*0188*/ 	.word	0x00002030


	//   ....[4]....
        /*018c*/ 	.word	0x00002050


	//   ....[5]....
        /*0190*/ 	.word	0x00002070


	//   ....[6]....
        /*0194*/ 	.word	0x00002090


	//   ....[7]....
        /*0198*/ 	.word	0x000020b0


	//   ....[8]....
        /*019c*/ 	.word	0x000020e0


	//   ....[9]....
        /*01a0*/ 	.word	0x00002110


	//----- nvinfo : EIATTR_VRC_CTA_INIT_COUNT
	.align		4
.L_3499:
        /*01a4*/ 	.byte	0x02, 0x4a
	.zero		1
	.zero		1


	//----- nvinfo : EIATTR_EXIT_INSTR_OFFSETS
	.align		4
        /*01a8*/ 	.byte	0x04, 0x1c
        /*01aa*/ 	.short	(.L_3501 - .L_3500)


	//   ....[0]....
.L_3500:
        /*01ac*/ 	.word	0x000079c0


	//----- nvinfo : EIATTR_MAX_THREADS
	.align		4
.L_3501:
        /*01b0*/ 	.byte	0x04, 0x05
        /*01b2*/ 	.short	(.L_3503 - .L_3502)
.L_3502:
        /*01b4*/ 	.word	0x00000100
        /*01b8*/ 	.word	0x00000001
        /*01bc*/ 	.word	0x00000001


	//----- nvinfo : EIATTR_CRS_STACK_SIZE
	.align		4
.L_3503:
        /*01c0*/ 	.byte	0x04, 0x1e
        /*01c2*/ 	.short	(.L_3505 - .L_3504)
.L_3504:
        /*01c4*/ 	.word	0x00000000


	//----- nvinfo : EIATTR_CBANK_PARAM_SIZE
	.align		4
.L_3505:
        /*01c8*/ 	.byte	0x03, 0x19
        /*01ca*/ 	.short	0x0128


	//----- nvinfo : EIATTR_PARAM_CBANK
	.align		4
        /*01cc*/ 	.byte	0x04, 0x0a
        /*01ce*/ 	.short	(.L_3507 - .L_3506)
	.align		4
.L_3506:
        /*01d0*/ 	.word	index@(.nv.constant0._ZN10layer_norm13ln_bwd_kernelINS_13Kernel_traitsI6__halfS2_fS2_fjLj8192ELj1ELj1ELj8ELj16ENS_18Kernel_traits_baseILj8192ES2_S2_fS2_fjLj256EEEEELb0ELb1ELb0ELb1EEEvNS_9BwdParamsE)
        /*01d4*/ 	.short	0x0380
        /*01d6*/ 	.short	0x0128


	//----- nvinfo : EIATTR_SW_WAR
	.align		4
.L_3507:
        /*01d8*/ 	.byte	0x04, 0x36
        /*01da*/ 	.short	(.L_3509 - .L_3508)
.L_3508:
        /*01dc*/ 	.word	0x00000008
.L_3509:


//--------------------- .nv.info._ZN10layer_norm13ln_bwd_kernelINS_13Kernel_traitsI6__halfS2_fS2_fjLj8192ELj1ELj1ELj8ELj16ENS_18Kernel_traits_baseILj8192ES2_S2_fS2_fjLj256EEEEELb0ELb1ELb1ELb0EEEvNS_9BwdParamsE --------------------------
	.section	.nv.info._ZN10layer_norm13ln_bwd_kernelINS_13Kernel_traitsI6__halfS2_fS2_fjLj8192ELj1ELj1ELj8ELj16ENS_18Kernel_traits_baseILj8192ES2_S2_fS2_fjLj256EEEEELb0ELb1ELb1ELb0EEEvNS_9BwdParamsE,"",@"SHT_CUDA_INFO"
	.sectionflags	@""
	.align	4


	//----- nvinfo : EIATTR_CUDA_API_VERSION
	.align		4
        /*0000*/ 	.byte	0x04, 0x37
        /*0002*/ 	.short	(.L_3511 - .L_3510)
.L_3510:
        /*0004*/ 	.word	0x00000082


	//----- nvinfo : EIATTR_KPARAM_INFO
	.align		4
.L_3511:
        /*0008*/ 	.byte	0x04, 0x17
        /*000a*/ 	.short	(.L_3513 - .L_3512)
.L_3512:
        /*000c*/ 	.word	0x00000000
        /*0010*/ 	.short	0x0000
        /*0012*/ 	.short	0x0000
        /*0014*/ 	.byte	0x00, 0xf0, 0xa1, 0x04


	//----- nvinfo : EIATTR_SPARSE_MMA_MASK
	.align		4
.L_3513:
        /*0018*/ 	.byte	0x03, 0x50
        /*001a*/ 	.short	0x0000


	//----- nvinfo : EIATTR_MAXREG_COUNT
	.align		4
        /*001c*/ 	.byte	0x03, 0x1b
        /*001e*/ 	.short	0x00ff


	//----- nvinfo : EIATTR_NUM_BARRIERS
	.align		4
        /*0020*/ 	.byte	0x02, 0x4c
        /*0022*/ 	.byte	0x01
	.zero		1


	//----- nvinfo : EIATTR_ANNOTATIONS
	.align		4
        /*0024*/ 	.byte	0x04, 0x55
        /*0026*/ 	.short	(.L_3515 - .L_3514)


	//   ....[0]....
.L_3514:
        /* <DEDUP_REMOVED lines=20> */


	//----- nvinfo : EIATTR_MERCURY_ISA_VERSION
	.align		4
.L_3515:
        /*0150*/ 	.byte	0x03, 0x5f
        /*0152*/ 	.short	0x0101


	//----- nvinfo : EIATTR_COOP_GROUP_MASK_REGIDS
	.align		4
        /*0154*/ 	.byte	0x04, 0x29
        /*0156*/ 	.short	(.L_3517 - .L_3516)


	//   ....[0]....
.L_3516:
        /*0158*/ 	.word	0xffffffff


	//   ....[1]....
        /*015c*/ 	.word	0xffffffff


	//   ....[2]....
        /*0160*/ 	.word	0xffffffff


	//   ....[3]....
        /*0164*/ 	.word	0xffffffff


	//   ....[4]....
        /*0168*/ 	.word	0xffffffff


	//   ....[5]....
        /*016c*/ 	.word	0xffffffff


	//   ....[6]....
        /*0170*/ 	.word	0xffffffff


	//   ....[7]....
        /*0174*/ 	.word	0xffffffff


	//   ....[8]....
        /*0178*/ 	.word	0xffffffff


	//   ....[9]....
        /*017c*/ 	.word	0xffffffff


	//----- nvinfo : EIATTR_COOP_GROUP_INSTR_OFFSETS
	.align		4
.L_3517:
        /*0180*/ 	.byte	0x04, 0x28
        /*0182*/ 	.short	(.L_3519 - .L_3518)


	//   ....[0]....
.L_3518:
        /*0184*/ 	.word	0x00002580


	//   ....[1]....
        /*0188*/ 	.word	0x000025a0


	//   ....[2]....
        /*018c*/ 	.word	0x000025e0


	//   ....[3]....
        /*0190*/ 	.word	0x000025f0


	//   ....[4]....
        /*0194*/ 	.word	0x00002630


	//   ....[5]....
        /*0198*/ 	.word	0x00002640


	//   ....[6]....
        /*019c*/ 	.word	0x00002670


	//   ....[7]....
        /*01a0*/ 	.word	0x00002680


	//   ....[8]....
        /*01a4*/ 	.word	0x000026b0


	//   ....[9]....
        /*01a8*/ 	.word	0x000026c0


	//----- nvinfo : EIATTR_VRC_CTA_INIT_COUNT
	.align		4
.L_3519:
        /*01ac*/ 	.byte	0x02, 0x4a
	.zero		1
	.zero		1


	//----- nvinfo : EIATTR_EXIT_INSTR_OFFSETS
	.align		4
        /*01b0*/ 	.byte	0x04, 0x1c
        /*01b2*/ 	.short	(.L_3521 - .L_3520)


	//   ....[0]....
.L_3520:
        /*01b4*/ 	.word	0x0000a4c0


	//   ....[1]....
        /*01b8*/ 	.word	0x0000a590


	//----- nvinfo : EIATTR_MAX_THREADS
	.align		4
.L_3521:
        /*01bc*/ 	.byte	0x04, 0x05
        /*01be*/ 	.short	(.L_3523 - .L_3522)
.L_3522:
        /*01c0*/ 	.word	0x00000100
        /*01c4*/ 	.word	0x00000001
        /*01c8*/ 	.word	0x00000001


	//----- nvinfo : EIATTR_CRS_STACK_SIZE
	.align		4
.L_3523:
        /*01cc*/ 	.byte	0x04, 0x1e
        /*01ce*/ 	.short	(.L_3525 - .L_3524)
.L_3524:
        /*01d0*/ 	.word	0x00000000


	//----- nvinfo : EIATTR_CBANK_PARAM_SIZE
	.align		4
.L_3525:
        /*01d4*/ 	.byte	0x03, 0x19
        /*01d6*/ 	.short	0x0128


	//----- nvinfo : EIATTR_PARAM_CBANK
	.align		4
        /*01d8*/ 	.byte	0x04, 0x0a
        /*01da*/ 	.short	(.L_3527 - .L_3526)
	.align		4
.L_3526:
        /*01dc*/ 	.word	index@(.nv.constant0._ZN10layer_norm13ln_bwd_kernelINS_13Kernel_traitsI6__halfS2_fS2_fjLj8192ELj1ELj1ELj8ELj16ENS_18Kernel_traits_baseILj8192ES2_S2_fS2_fjLj256EEEEELb0ELb1ELb1ELb0EEEvNS_9BwdParamsE)
        /*01e0*/ 	.short	0x0380
        /*01e2*/ 	.short	0x0128


	//----- nvinfo : EIATTR_SW_WAR
	.align		4
.L_3527:
        /*01e4*/ 	.byte	0x04, 0x36
        /*01e6*/ 	.short	(.L_3529 - .L_3528)
.L_3528:
        /*01e8*/ 	.word	0x00000008
.L_3529:


//--------------------- .nv.info._ZN10layer_norm13ln_bwd_kernelINS_13Kernel_traitsI6__halfS2_fS2_fjLj8192ELj1ELj1ELj8ELj16ENS_18Kernel_traits_baseILj8192ES2_S2_fS2_fjLj256EEEEELb0ELb1ELb1ELb1EEEvNS_9BwdParamsE --------------------------
	.section	.nv.info._ZN10layer_norm13ln_bwd_kernelINS_13Kernel_traitsI6__halfS2_fS2_fjLj8192ELj1ELj1ELj8ELj16ENS_18Kernel_traits_baseILj8192ES2_S2_fS2_fjLj256EEEEELb0ELb1ELb1ELb1EEEvNS_9BwdParamsE,"",@"SHT_CUDA_INFO"
	.sectionflags	@""
	.align	4


	//----- nvinfo : EIATTR_CUDA_API_VERSION
	.align		4
        /*0000*/ 	.byte	0x04, 0x37
        /*0002*/ 	.short	(.L_3531 - .L_3530)
.L_3530:
        /*0004*/ 	.word	0x00000082


	//----- nvinfo : EIATTR_KPARAM_INFO
	.align		4
.L_3531:
        /*0008*/ 	.byte	0x04, 0x17
        /*000a*/ 	.short	(.L_3533 - .L_3532)
.L_3532:
        /*000c*/ 	.word	0x00000000
        /*0010*/ 	.short	0x0000
        /*0012*/ 	.short	0x0000
        /*0014*/ 	.byte	0x00, 0xf0, 0xa1, 0x04


	//----- nvinfo : EIATTR_SPARSE_MMA_MASK
	.align		4
.L_3533:
        /*0018*/ 	.byte	0x03, 0x50
        /*001a*/ 	.short	0x0000


	//----- nvinfo : EIATTR_MAXREG_COUNT
	.align		4
        /*001c*/ 	.byte	0x03, 0x1b
        /*001e*/ 	.short	0x00ff


	//----- nvinfo : EIATTR_NUM_BARRIERS
	.align		4
        /*0020*/ 	.byte	0x02, 0x4c
        /*0022*/ 	.byte	0x01
	.zero		1


	//----- nvinfo : EIATTR_MERCURY_ISA_VERSION
	.align		4
        /*0024*/ 	.byte	0x03, 0x5f
        /*0026*/ 	.short	0x0101


	//----- nvinfo : EIATTR_COOP_GROUP_MASK_REGIDS
	.align		4
        /*0028*/ 	.byte	0x04, 0x29
        /*002a*/ 	.short	(.L_3535 - .L_3534)


	//   ....[0]....
.L_3534:
        /*002c*/ 	.word	0xffffffff


	//   ....[1]....
        /*0030*/ 	.word	0xffffffff


	//   ....[2]....
        /*0034*/ 	.word	0xffffffff


	//   ....[3]....
        /*0038*/ 	.word	0xffffffff


	//   ....[4]....
        /*003c*/ 	.word	0xffffffff


	//   ....[5]....
        /*0040*/ 	.word	0xffffffff


	//   ....[6]....
        /*0044*/ 	.word	0xffffffff


	//   ....[7]....
        /*0048*/ 	.word	0xffffffff


	//   ....[8]....
        /*004c*/ 	.word	0xffffffff


	//   ....[9]....
        /*0050*/ 	.word	0xffffffff


	//----- nvinfo : EIATTR_COOP_GROUP_INSTR_OFFSETS
	.align		4
.L_3535:
        /*0054*/ 	.byte	0x04, 0x28
        /*0056*/ 	.short	(.L_3537 - .L_3536)


	//   ....[0]....
.L_3536:
        /*0058*/ 	.word	0x00001df0


	//   ....[1]....
        /*005c*/ 	.word	0x00001e10


	//   ....[2]....
        /*0060*/ 	.word	0x00001e40


	//   ....[3]....
        /*0064*/ 	.word	0x00001e50


	//   ....[4]....
        /*0068*/ 	.word	0x00001e90


	//   ....[5]....
        /*006c*/ 	.word	0x00001ea0


	//   ....[6]....
        /*0070*/ 	.word	0x00001ee0


	//   ....[7]....
        /*0074*/ 	.word	0x00001ef0


	//   ....[8]....
        /*0078*/ 	.word	0x00001f20


	//   ....[9]....
        /*007c*/ 	.word	0x00001f30


	//----- nvinfo : EIATTR_VRC_CTA_INIT_COUNT
	.align		4
.L_3537:
        /*0080*/ 	.byte	0x02, 0x4a
	.zero		1
	.zero		1


	//----- nvinfo : EIATTR_EXIT_INSTR_OFFSETS
	.align		4
        /*0084*/ 	.byte	0x04, 0x1c
        /*0086*/ 	.short	(.L_3539 - .L_3538)


	//   ....[0]....
.L_3538:
        /*0088*/ 	.word	0x00009850


	//----- nvinfo : EIATTR_MAX_THREADS
	.align		4
.L_3539:
        /*008c*/ 	.byte	0x04, 0x05
        /*008e*/ 	.short	(.L_3541 - .L_3540)
.L_3540:
        /*0090*/ 	.word	0x00000100
        /*0094*/ 	.word	0x00000001
        /*0098*/ 	.word	0x00000001


	//----- nvinfo : EIATTR_CRS_STACK_SIZE
	.align		4
.L_3541:
        /*009c*/ 	.byte	0x04, 0x1e
        /*009e*/ 	.short	(.L_3543 - .L_3542)
.L_3542:
        /*00a0*/ 	.word	0x00000000


	//----- nvinfo : EIATTR_CBANK_PARAM_SIZE
	.align		4
.L_3543:
        /*00a4*/ 	.byte	0x03, 0x19
        /*00a6*/ 	.short	0x0128


	//----- nvinfo : EIATTR_PARAM_CBANK
	.align		4
        /*00a8*/ 	.byte	0x04, 0x0a
        /*00aa*/ 	.short	(.L_3545 - .L_3544)
	.align		4
.L_3544:
        /*00ac*/ 	.word	index@(.nv.constant0._ZN10layer_norm13ln_bwd_kernelINS_13Kernel_traitsI6__halfS2_fS2_fjLj8192ELj1ELj1ELj8ELj16ENS_18Kernel_traits_baseILj8192ES2_S2_fS2_fjLj256EEEEELb0ELb1ELb1ELb1EEEvNS_9BwdParamsE)
        /*00b0*/ 	.short	0x0380
        /*00b2*/ 	.short	0x0128


	//----- nvinfo : EIATTR_SW_WAR
	.align		4
.L_3545:
        /*00b4*/ 	.byte	0x04, 0x36
        /*00b6*/ 	.short	(.L_3547 - .L_3546)
.L_3546:
        /*00b8*/ 	.word	0x00000008
.L_3547:


//--------------------- .nv.info._ZN10layer_norm13ln_bwd_kernelINS_13Kernel_traitsI6__halfS2_fS2_fjLj8192ELj1ELj1ELj8ELj16ENS_18Kernel_traits_baseILj8192ES2_S2_fS2_fjLj256EEEEELb1ELb0ELb0ELb0EEEvNS_9BwdParamsE --------------------------
	.section	.nv.info._ZN10layer_norm13ln_bwd_kernelINS_13Kernel_traitsI6__halfS2_fS2_fjLj8192ELj1ELj1ELj8ELj16ENS_18Kernel_traits_baseILj8192ES2_S2_fS2_fjLj256EEEEELb1ELb0ELb0ELb0EEEvNS_9BwdParamsE,"",@"SHT_CUDA_INFO"
	.sectionflags	@""
	.align	4


	//----- nvinfo : EIATTR_CUDA_API_VERSION
	.align		4
        /*0000*/ 	.byte	0x04, 0x37
        /*0002*/ 	.short	(.L_3549 - .L_3548)
.L_3548:
        /*0004*/ 	.word	0x00000082


	//----- nvinfo : EIATTR_KPARAM_INFO
	.align		4
.L_3549:
        /*0008*/ 	.byte	0x04, 0x17
        /*000a*/ 	.short	(.L_3551 - .L_3550)
.L_3550:
        /*000c*/ 	.word	0x00000000
        /*0010*/ 	.short	0x0000
        /*0012*/ 	.short	0x0000
        /*0014*/ 	.byte	0x00, 0xf0, 0xa1, 0x04


	//----- nvinfo : EIATTR_SPARSE_MMA_MASK
	.align		4
.L_3551:
        /*0018*/ 	.byte	0x03, 0x50
        /*001a*/ 	.short	0x0000


	//----- nvinfo : EIATTR_MAXREG_COUNT
	.align		4
        /*001c*/ 	.byte	0x03, 0x1b
        /*001e*/ 	.short	0x00ff


	//----- nvinfo : EIATTR_NUM_BARRIERS
	.align		4
        /*0020*/ 	.byte	0x02, 0x4c
        /*0022*/ 	.byte	0x01
	.zero		1


	//----- nvinfo : EIATTR_MERCURY_ISA_VERSION
	.align		4
        /*0024*/ 	.byte	0x03, 0x5f
        /*0026*/ 	.short	0x0101


	//----- nvinfo : EIATTR_COOP_GROUP_MASK_REGIDS
	.align		4
        /*0028*/ 	.byte	0x04, 0x29
        /*002a*/ 	.short	(.L_3553 - .L_3552)


	//   ....[0]....
.L_3552:
        /*002c*/ 	.word	0xffffffff


	//   ....[1]....
        /*0030*/ 	.word	0xffffffff


	//   ....[2]....
        /*0034*/ 	.word	0xffffffff


	//   ....[3]....
        /*0038*/ 	.word	0xffffffff


	//   ....[4]....
        /*003c*/ 	.word	0xffffffff


	//   ....[5]....
        /*0040*/ 	.word	0xffffffff


	//   ....[6]....
        /*0044*/ 	.word	0xffffffff


	//   ....[7]....
        /*0048*/ 	.word	0xffffffff


	//   ....[8]....
        /*004c*/ 	.word	0xffffffff


	//   ....[9]....
        /*0050*/ 	.word	0xffffffff


	//----- nvinfo : EIATTR_COOP_GROUP_INSTR_OFFSETS
	.align		4
.L_3553:
        /*0054*/ 	.byte	0x04, 0x28
        /*0056*/ 	.short	(.L_3555 - .L_3554)


	//   ....[0]....
.L_3554:
        /*0058*/ 	.word	0x00001f20


	//   ....[1]....
        /*005c*/ 	.word	0x00001f50


	//   ....[2]....
        /*0060*/ 	.word	0x00001fd0


	//   ....[3]....
        /*0064*/ 	.word	0x00001ff0


	//   ....[4]....
        /*0068*/ 	.word	0x00002020


	//   ....[5]....
        /*006c*/ 	.word	0x00002030


	//   ....[6]....
        /*0070*/ 	.word	0x00002060


	//   ....[7]....
        /*0074*/ 	.word	0x00002070


	//   ....[8]....
        /*0078*/ 	.word	0x000020a0


	//   ....[9]....
        /*007c*/ 	.word	0x000020b0


	//----- nvinfo : EIATTR_VRC_CTA_INIT_COUNT
	.align		4
.L_3555:
        /*0080*/ 	.byte	0x02, 0x4a
	.zero		1
	.zero		1


	//----- nvinfo : EIATTR_EXIT_INSTR_OFFSETS
	.align		4
        /*0084*/ 	.byte	0x04, 0x1c
        /*0086*/ 	.short	(.L_3557 - .L_3556)


	//   ....[0]....
.L_3556:
        /*0088*/ 	.word	0x00006a00


	//   ....[1]....
        /*008c*/ 	.word	0x00006aa0


	//----- nvinfo : EIATTR_MAX_THREADS
	.align		4
.L_3557:
        /*0090*/ 	.byte	0x04, 0x05
        /*0092*/ 	.short	(.L_3559 - .L_3558)
.L_3558:
        /*0094*/ 	.word	0x00000100
        /*0098*/ 	.word	0x00000001
        /*009c*/ 	.word	0x00000001


	//----- nvinfo : EIATTR_CRS_STACK_SIZE
	.align		4
.L_3559:
        /*00a0*/ 	.byte	0x04, 0x1e
        /*00a2*/ 	.short	(.L_3561 - .L_3560)
.L_3560:
        /*00a4*/ 	.word	0x00000000


	//----- nvinfo : EIATTR_CBANK_PARAM_SIZE
	.align		4
.L_3561:
        /*00a8*/ 	.byte	0x03, 0x19
        /*00aa*/ 	.short	0x0128


	//----- nvinfo : EIATTR_PARAM_CBANK
	.align		4
        /*00ac*/ 	.byte	0x04, 0x0a
        /*00ae*/ 	.short	(.L_3563 - .L_3562)
	.align		4
.L_3562:
        /*00b0*/ 	.word	index@(.nv.constant0._ZN10layer_norm13ln_bwd_kernelINS_13Kernel_traitsI6__halfS2_fS2_fjLj8192ELj1ELj1ELj8ELj16ENS_18Kernel_traits_baseILj8192ES2_S2_fS2_fjLj256EEEEELb1ELb0ELb0ELb0EEEvNS_9BwdParamsE)
        /*00b4*/ 	.short	0x0380
        /*00b6*/ 	.short	0x0128


	//----- nvinfo : EIATTR_SW_WAR
	.align		4
.L_3563:
        /*00b8*/ 	.byte	0x04, 0x36
        /*00ba*/ 	.short	(.L_3565 - .L_3564)
.L_3564:
        /*00bc*/ 	.word	0x00000008
.L_3565:


//--------------------- .nv.info._ZN10layer_norm13ln_bwd_kernelINS_13Kernel_traitsI6__halfS2_fS2_fjLj8192ELj1ELj1ELj8ELj16ENS_18Kernel_traits_baseILj8192ES2_S2_fS2_fjLj256EEEEELb1ELb0ELb0ELb1EEEvNS_9BwdParamsE --------------------------
	.section	.nv.info._ZN10layer_norm13ln_bwd_kernelINS_13Kernel_traitsI6__halfS2_fS2_fjLj8192ELj1ELj1ELj8ELj16ENS_18Kernel_traits_baseILj8192ES2_S2_fS2_fjLj256EEEEELb1ELb0ELb0ELb1EEEvNS_9BwdParamsE,"",@"SHT_CUDA_INFO"
	.sectionflags	@""
	.align	4


	//----- nvinfo : EIATTR_CUDA_API_VERSION
	.align		4
        /*0000*/ 	.byte	0x04, 0x37
        /*0002*/ 	.short	(.L_3567 - .L_3566)
.L_3566:
        /*0004*/ 	.word	0x00000082


	//----- nvinfo : EIATTR_KPARAM_INFO
	.align		4
.L_3567:
        /*0008*/ 	.byte	0x04, 0x17
        /*000a*/ 	.short	(.L_3569 - .L_3568)
.L_3568:
        /*000c*/ 	.word	0x00000000
        /*0010*/ 	.short	0x0000
        /*0012*/ 	.short	0x0000
        /*0014*/ 	.byte	0x00, 0xf0, 0xa1, 0x04


	//----- nvinfo : EIATTR_SPARSE_MMA_MASK
	.align		4
.L_3569:
        /*0018*/ 	.byte	0x03, 0x50
        /*001a*/ 	.short	0x0000


	//----- nvinfo : EIATTR_MAXREG_COUNT
	.align		4
        /*001c*/ 	.byte	0x03, 0x1b
        /*001e*/ 	.short	0x00ff


	//----- nvinfo : EIATTR_NUM_BARRIERS
	.align		4
        /*0020*/ 	.byte	0x02, 0x4c
        /*0022*/ 	.byte	0x01
	.zero		1


	//----- nvinfo : EIATTR_ANNOTATIONS
	.align		4
        /*0024*/ 	.byte	0x04, 0x55
        /*0026*/ 	.short	(.L_3571 - .L_3570)


	//   ....[0]....
.L_3570:
        /*0028*/ 	.word	0x00000001
        /*002c*/ 	.byte	0x90, 0x05, 0x00, 0x00, 0x01, 0x00, 0x00, 0x00, 0xc0, 0x05, 0x00, 0x00, 0x01, 0x00, 0x00, 0x00
        /*003c*/ 	.byte	0xe0, 0x07, 0x00, 0x00, 0x01, 0x00, 0x00, 0x00, 0x00, 0x08, 0x00, 0x00


	//----- nvinfo : EIATTR_MERCURY_ISA_VERSION
	.align		4
.L_3571:
        /*0048*/ 	.byte	0x03, 0x5f
        /*004a*/ 	.short	0x0101


	//----- nvinfo : EIATTR_COOP_GROUP_MASK_REGIDS
	.align		4
        /*004c*/ 	.byte	0x04, 0x29
        /*004e*/ 	.short	(.L_3573 - .L_3572)


	//   ....[0]....
.L_3572:
        /*0050*/ 	.word	0xffffffff


	//   ....[1]....
        /*0054*/ 	.word	0xffffffff


	//   ....[2]....
        /*0058*/ 	.word	0xffffffff


	//   ....[3]....
        /*005c*/ 	.word	0xffffffff


	//   ....[4]....
        /*0060*/ 	.word	0xffffffff


	//   ....[5]....
        /*0064*/ 	.word	0xffffffff


	//   ....[6]....
        /*0068*/ 	.word	0xffffffff


	//   ....[7]....
        /*006c*/ 	.word	0xffffffff


	//   ....[8]....
        /*0070*/ 	.word	0xffffffff


	//   ....[9]....
        /*0074*/ 	.word	0xffffffff


	//----- nvinfo : EIATTR_COOP_GROUP_INSTR_OFFSETS
	.align		4
.L_3573:
        /*0078*/ 	.byte	0x04, 0x28
        /*007a*/ 	.short	(.L_3575 - .L_3574)


	//   ....[0]....
.L_3574:
        /*007c*/ 	.word	0x00001630


	//   ....[1]....
        /*0080*/ 	.word	0x00001640


	//   ....[2]....
        /*0084*/ 	.word	0x00001670


	//   ....[3]....
        /*0088*/ 	.word	0x00001680


	//   ....[4]....
        /*008c*/ 	.word	0x000016b0


	//   ....[5]....
        /*0090*/ 	.word	0x000016c0


	//   ....[6]....
        /*0094*/ 	.word	0x00001710


	//   ....[7]....
        /*0098*/ 	.word	0x00001720


	//   ....[8]....
        /*009c*/ 	.word	0x00001780


	//   ....[9]....
        /*00a0*/ 	.word	0x000017a0


	//----- nvinfo : EIATTR_VRC_CTA_INIT_COUNT
	.align		4
.L_3575:
        /*00a4*/ 	.byte	0x02, 0x4a
	.zero		1
	.zero		1


	//----- nvinfo : EIATTR_EXIT_INSTR_OFFSETS
	.align		4
        /*00a8*/ 	.byte	0x04, 0x1c
        /*00aa*/ 	.short	(.L_3577 - .L_3576)


	//   ....[0]....
.L_3576:
        /*00ac*/ 	.word	0x00006790


	//----- nvinfo : EIATTR_MAX_THREADS
	.align		4
.L_3577:
        /*00b0*/ 	.byte	0x04, 0x05
        /*00b2*/ 	.short	(.L_3579 - .L_3578)
.L_3578:
        /*00b4*/ 	.word	0x00000100
        /*00b8*/ 	.word	0x00000001
        /*00bc*/ 	.word	0x00000001


	//----- nvinfo : EIATTR_CBANK_PARAM_SIZE
	.align		4
.L_3579:
        /*00c0*/ 	.byte	0x03, 0x19
        /*00c2*/ 	.short	0x0128


	//----- nvinfo : EIATTR_PARAM_CBANK
	.align		4
        /*00c4*/ 	.byte	0x04, 0x0a
        /*00c6*/ 	.short	(.L_3581 - .L_3580)
	.align		4
.L_3580:
        /*00c8*/ 	.word	index@(.nv.constant0._ZN10layer_norm13ln_bwd_kernelINS_13Kernel_traitsI6__halfS2_fS2_fjLj8192ELj1ELj1ELj8ELj16ENS_18Kernel_traits_baseILj8192ES2_S2_fS2_fjLj256EEEEELb1ELb0ELb0ELb1EEEvNS_9BwdParamsE)
        /*00cc*/ 	.short	0x0380
        /*00ce*/ 	.short	0x0128


	//----- nvinfo : EIATTR_SW_WAR
	.align		4
.L_3581:
        /*00d0*/ 	.byte	0x04, 0x36
        /*00d2*/ 	.short	(.L_3583 - .L_3582)
.L_3582:
        /*00d4*/ 	.word	0x00000008
.L_3583:


//--------------------- .nv.info._ZN10layer_norm22ln_bwd_finalize_kernelINS_22Kernel_traits_finalizeILj8192E6__halfS2_fS2_fjLb0ELj1024ELj4ENS_18Kernel_traits_baseILj8192ES2_S2_fS2_fjLj1024EEEEELb0ELb0EEEvNS_9BwdParamsE --------------------------
	.section	.nv.info._ZN10layer_norm22ln_bwd_finalize_kernelINS_22Kernel_traits_finalizeILj8192E6__halfS2_fS2_fjLb0ELj1024ELj4ENS_18Kernel_traits_baseILj8192ES2_S2_fS2_fjLj1024EEEEELb0ELb0EEEvNS_9BwdParamsE,"",@"SHT_CUDA_INFO"
	.sectionflags	@""
	.align	4


	//----- nvinfo : EIATTR_CUDA_API_VERSION
	.align		4
        /*0000*/ 	.byte	0x04, 0x37
        /*0002*/ 	.short	(.L_3585 - .L_3584)
.L_3584:
        /*0004*/ 	.word	0x00000082


	//----- nvinfo : EIATTR_KPARAM_INFO
	.align		4
.L_3585:
        /*0008*/ 	.byte	0x04, 0x17
        /*000a*/ 	.short	(.L_3587 - .L_3586)
.L_3586:
        /*000c*/ 	.word	0x00000000
        /*0010*/ 	.short	0x0000
        /*0012*/ 	.short	0x0000
        /*0014*/ 	.byte	0x00, 0xf0, 0xa1, 0x04


	//----- nvinfo : EIATTR_SPARSE_MMA_MASK
	.align		4
.L_3587:
        /*0018*/ 	.byte	0x03, 0x50
        /*001a*/ 	.short	0x0000


	//----- nvinfo : EIATTR_MAXREG_COUNT
	.align		4
        /*001c*/ 	.byte	0x03, 0x1b
        /*001e*/ 	.short	0x0040


	//----- nvinfo : EIATTR_NUM_BARRIERS
	.align		4
        /*0020*/ 	.byte	0x02, 0x4c
        /*0022*/ 	.byte	0x01
	.zero		1


	//----- nvinfo : EIATTR_MERCURY_ISA_VERSION
	.align		4
        /*0024*/ 	.byte	0x03, 0x5f
        /*0026*/ 	.short	0x0101


	//----- nvinfo : EIATTR_COOP_GROUP_MASK_REGIDS
	.align		4
        /*0028*/ 	.byte	0x04, 0x29
        /*002a*/ 	.short	(.L_3589 - .L_3588)


	//   ....[0]....
.L_3588:
        /*002c*/ 	.word	0xffffffff


	//   ....[1]....
        /*0030*/ 	.word	0xffffffff


	//   ....[2]....
        /*0034*/ 	.word	0xffffffff


	//   ....[3]....
        /*0038*/ 	.word	0xffffffff


	//   ....[4]....
        /*003c*/ 	.word	0xffffffff


	//   ....[5]....
        /*0040*/ 	.word	0xffffffff


	//   ....[6]....
        /*0044*/ 	.word	0xffffffff


	//   ....[7]....
        /*0048*/ 	.word	0xffffffff


	//   ....[8]....
        /*004c*/ 	.word	0xffffffff


	//   ....[9]....
        /*0050*/ 	.word	0xffffffff


	//----- nvinfo : EIATTR_COOP_GROUP_INSTR_OFFSETS
	.align		4
.L_3589:
        /*0054*/ 	.byte	0x04, 0x28
        /*0056*/ 	.short	(.L_3591 - .L_3590)


	//   ....[0]....
.L_3590:
        /*0058*/ 	.word	0x000015e0


	//   ....[1]....
        /*005c*/ 	.word	0x000015f0


	//   ....[2]....
        /*0060*/ 	.word	0x00001620


	//   ....[3]....
        /*0064*/ 	.word	0x00001630


	//   ....[4]....
        /*0068*/ 	.word	0x00001660


	//   ....[5]....
        /*006c*/ 	.word	0x00001670


	//   ....[6]....
        /*0070*/ 	.word	0x000016b0


	//   ....[7]....
        /*0074*/ 	.word	0x000016e0


	//   ....[8]....
        /*0078*/ 	.word	0x00001710


	//   ....[9]....
        /*007c*/ 	.word	0x00001720


	//----- nvinfo : EIATTR_VRC_CTA_INIT_COUNT
	.align		4
.L_3591:
        /*0080*/ 	.byte	0x02, 0x4a
	.zero		1
	.zero		1


	//----- nvinfo : EIATTR_EXIT_INSTR_OFFSETS
	.align		4
        /*0084*/ 	.byte	0x04, 0x1c
        /*0086*/ 	.short	(.L_3593 - .L_3592)


	//   ....[0]....
.L_3592:
        /*0088*/ 	.word	0x00000060


	//   ....[1]....
        /*008c*/ 	.word	0x00001780


	//   ....[2]....
        /*0090*/ 	.word	0x000017b0


	//   ....[3]....
        /*0094*/ 	.word	0x00001870


	//----- nvinfo : EIATTR_MAX_THREADS
	.align		4
.L_3593:
        /*0098*/ 	.byte	0x04, 0x05
        /*009a*/ 	.short	(.L_3595 - .L_3594)
.L_3594:
        /*009c*/ 	.word	0x00000400
        /*00a0*/ 	.word	0x00000001
        /*00a4*/ 	.word	0x00000001


	//----- nvinfo : EIATTR_CRS_STACK_SIZE
	.align		4
.L_3595:
        /*00a8*/ 	.byte	0x04, 0x1e
        /*00aa*/ 	.short	(.L_3597 - .L_3596)
.L_3596:
        /*00ac*/ 	.word	0x00000000


	//----- nvinfo : EIATTR_CBANK_PARAM_SIZE
	.align		4
.L_3597:
        /*00b0*/ 	.byte	0x03, 0x19
        /*00b2*/ 	.short	0x0128


	//----- nvinfo : EIATTR_PARAM_CBANK
	.align		4
        /*00b4*/ 	.byte	0x04, 0x0a
        /*00b6*/ 	.short	(.L_3599 - .L_3598)
	.align		4
.L_3598:
        /*00b8*/ 	.word	index@(.nv.constant0._ZN10layer_norm22ln_bwd_finalize_kernelINS_22Kernel_traits_finalizeILj8192E6__halfS2_fS2_fjLb0ELj1024ELj4ENS_18Kernel_traits_baseILj8192ES2_S2_fS2_fjLj1024EEEEELb0ELb0EEEvNS_9BwdParamsE)
        /*00bc*/ 	.short	0x0380
        /*00be*/ 	.short	0x0128


	//----- nvinfo : EIATTR_SW_WAR
	.align		4
.L_3599:
        /*00c0*/ 	.byte	0x04, 0x36
        /*00c2*/ 	.short	(.L_3601 - .L_3600)
.L_3600:
        /*00c4*/ 	.word	0x00000008
.L_3601:


//--------------------- .nv.info._ZN10layer_norm13ln_bwd_kernelINS_13Kernel_traitsI6__halfS2_fS2_fjLj8192ELj1ELj1ELj8ELj16ENS_18Kernel_traits_baseILj8192ES2_S2_fS2_fjLj256EEEEELb1ELb0ELb1ELb0EEEvNS_9BwdParamsE --------------------------
	.section	.nv.info._ZN10layer_norm13ln_bwd_kernelINS_13Kernel_traitsI6__halfS2_fS2_fjLj8192ELj1ELj1ELj8ELj16ENS_18Kernel_traits_baseILj8192ES2_S2_fS2_fjLj256EEEEELb1ELb0ELb1ELb0EEEvNS_9BwdParamsE,"",@"SHT_CUDA_INFO"
	.sectionflags	@""
	.align	4


	//----- nvinfo : EIATTR_CUDA_API_VERSION
	.align		4
        /*0000*/ 	.byte	0x04, 0x37
        /*0002*/ 	.short	(.L_3603 - .L_3602)
.L_3602:
        /*0004*/ 	.word	0x00000082


	//----- nvinfo : EIATTR_KPARAM_INFO
	.align		4
.L_3603:
        /*0008*/ 	.byte	0x04, 0x17
        /*000a*/ 	.short	(.L_3605 - .L_3604)
.L_3604:
        /*000c*/ 	.word	0x00000000
        /*0010*/ 	.short	0x0000
        /*0012*/ 	.short	0x0000
        /*0014*/ 	.byte	0x00, 0xf0, 0xa1, 0x04


	//----- nvinfo : EIATTR_SPARSE_MMA_MASK
	.align		4
.L_3605:
        /*0018*/ 	.byte	0x03, 0x50
        /*001a*/ 	.short	0x0000


	//----- nvinfo : EIATTR_MAXREG_COUNT
	.align		4
        /*001c*/ 	.byte	0x03, 0x1b
        /*001e*/ 	.short	0x00ff


	//----- nvinfo : EIATTR_NUM_BARRIERS
	.align		4
        /*0020*/ 	.byte	0x02, 0x4c
        /*0022*/ 	.byte	0x01
	.zero		1


	//----- nvinfo : EIATTR_MERCURY_ISA_VERSION
	.align		4
        /*0024*/ 	.byte	0x03, 0x5f
        /*0026*/ 	.short	0x0101


	//----- nvinfo : EIATTR_COOP_GROUP_MASK_REGIDS
	.align		4
        /*0028*/ 	.byte	0x04, 0x29
        /*002a*/ 	.short	(.L_3607 - .L_3606)


	//   ....[0]....
.L_3606:
        /*002c*/ 	.word	0xffffffff


	//   ....[1]....
        /*0030*/ 	.word	0xffffffff


	//   ....[2]....
        /*0034*/ 	.word	0xffffffff


	//   ....[3]....
        /*0038*/ 	.word	0xffffffff


	//   ....[4]....
        /*003c*/ 	.word	0xffffffff


	//   ....[5]....
        /*0040*/ 	.word	0xffffffff


	//   ....[6]....
        /*0044*/ 	.word	0xffffffff


	//   ....[7]....
        /*0048*/ 	.word	0xffffffff


	//   ....[8]....
        /*004c*/ 	.word	0xffffffff


	//   ....[9]....
        /*0050*/ 	.word	0xffffffff


	//----- nvinfo : EIATTR_COOP_GROUP_INSTR_OFFSETS
	.align		4
.L_3607:
        /*0054*/ 	.byte	0x04, 0x28
        /*0056*/ 	.short	(.L_3609 - .L_3608)


	//   ....[0]....
.L_3608:
        /*0058*/ 	.word	0x00002560


	//   ....[1]....
        /*005c*/ 	.word	0x00002590


	//   ....[2]....
        /*0060*/ 	.word	0x000025c0


	//   ....[3]....
        /*0064*/ 	.word	0x000025d0


	//   ....[4]....
        /*0068*/ 	.word	0x00002600


	//   ....[5]....
        /*006c*/ 	.word	0x00002610


	//   ....[6]....
        /*0070*/ 	.word	0x00002640


	//   ....[7]....
        /*0074*/ 	.word	0x00002650


	//   ....[8]....
        /*0078*/ 	.word	0x00002680


	//   ....[9]....
        /*007c*/ 	.word	0x00002690


	//----- nvinfo : EIATTR_VRC_CTA_INIT_COUNT
	.align		4
.L_3609:
        /*0080*/ 	.byte	0x02, 0x4a
	.zero		1
	.zero		1


	//----- nvinfo : EIATTR_EXIT_INSTR_OFFSETS
	.align		4
        /*0084*/ 	.byte	0x04, 0x1c
        /*0086*/ 	.short	(.L_3611 - .L_3610)


	//   ....[0]....
.L_3610:
        /*0088*/ 	.word	0x00008f60


	//   ....[1]....
        /*008c*/ 	.word	0x00009000


	//----- nvinfo : EIATTR_MAX_THREADS
	.align		4
.L_3611:
        /*0090*/ 	.byte	0x04, 0x05
        /*0092*/ 	.short	(.L_3613 - .L_3612)
.L_3612:
        /*0094*/ 	.word	0x00000100
        /*0098*/ 	.word	0x00000001
        /*009c*/ 	.word	0x00000001


	//----- nvinfo : EIATTR_CRS_STACK_SIZE
	.align		4
.L_3613:
        /*00a0*/ 	.byte	0x04, 0x1e
        /*00a2*/ 	.short	(.L_3615 - .L_3614)
.L_3614:
        /*00a4*/ 	.word	0x00000000


	//----- nvinfo : EIATTR_CBANK_PARAM_SIZE
	.align		4
.L_3615:
        /*00a8*/ 	.byte	0x03, 0x19
        /*00aa*/ 	.short	0x0128


	//----- nvinfo : EIATTR_PARAM_CBANK
	.align		4
        /*00ac*/ 	.byte	0x04, 0x0a
        /*00ae*/ 	.short	(.L_3617 - .L_3616)
	.align		4
.L_3616:
        /*00b0*/ 	.word	index@(.nv.constant0._ZN10layer_norm13ln_bwd_kernelINS_13Kernel_traitsI6__halfS2_fS2_fjLj8192ELj1ELj1ELj8ELj16ENS_18Kernel_traits_baseILj8192ES2_S2_fS2_fjLj256EEEEELb1ELb0ELb1ELb0EEEvNS_9BwdParamsE)
        /*00b4*/ 	.short	0x0380
        /*00b6*/ 	.short	0x0128


	//----- nvinfo : EIATTR_SW_WAR
	.align		4
.L_3617:
        /*00b8*/ 	.byte	0x04, 0x36
        /*00ba*/ 	.short	(.L_3619 - .L_3618)
.L_3618:
        /*00bc*/ 	.word	0x00000008
.L_3619:


//--------------------- .nv.info._ZN10layer_norm22ln_bwd_finalize_kernelINS_22Kernel_traits_finalizeILj8192E6__halfS2_fS2_fjLb0ELj1024ELj4ENS_18Kernel_traits_baseILj8192ES2_S2_fS2_fjLj1024EEEEELb0ELb1EEEvNS_9BwdParamsE --------------------------
	.section	.nv.info._ZN10layer_norm22ln_bwd_finalize_kernelINS_22Kernel_traits_finalizeILj8192E6__halfS2_fS2_fjLb0ELj1024ELj4ENS_18Kernel_traits_baseILj8192ES2_S2_fS2_fjLj1024EEEEELb0ELb1EEEvNS_9BwdParamsE,"",@"SHT_CUDA_INFO"
	.sectionflags	@""
	.align	4


	//----- nvinfo : EIATTR_CUDA_API_VERSION
	.align		4
        /*0000*/ 	.byte	0x04, 0x37
        /*0002*/ 	.short	(.L_3621 - .L_3620)
.L_3620:
        /*0004*/ 	.word	0x00000082


	//----- nvinfo : EIATTR_KPARAM_INFO
	.align		4
.L_3621:
        /*0008*/ 	.byte	0x04, 0x17
        /*000a*/ 	.short	(.L_3623 - .L_3622)
.L_3622:
        /*000c*/ 	.word	0x00000000
        /*0010*/ 	.short	0x0000
        /*0012*/ 	.short	0x0000
        /*0014*/ 	.byte	0x00, 0xf0, 0xa1, 0x04


	//----- nvinfo : EIATTR_SPARSE_MMA_MASK
	.align		4
.L_3623:
        /*0018*/ 	.byte	0x03, 0x50
        /*001a*/ 	.short	0x0000


	//----- nvinfo : EIATTR_MAXREG_COUNT
	.align		4
        /*001c*/ 	.byte	0x03, 0x1b
        /*001e*/ 	.short	0x0040


	//----- nvinfo : EIATTR_NUM_BARRIERS
	.align		4
        /*0020*/ 	.byte	0x02, 0x4c
        /*0022*/ 	.byte	0x01
	.zero		1


	//----- nvinfo : EIATTR_MERCURY_ISA_VERSION
	.align		4
        /*0024*/ 	.byte	0x03, 0x5f
        /*0026*/ 	.short	0x0101


	//----- nvinfo : EIATTR_COOP_GROUP_MASK_REGIDS
	.align		4
        /*0028*/ 	.byte	0x04, 0x29
        /*002a*/ 	.short	(.L_3625 - .L_3624)


	//   ....[0]....
.L_3624:
        /*002c*/ 	.word	0xffffffff


	//   ....[1]....
        /*0030*/ 	.word	0xffffffff


	//   ....[2]....
        /*0034*/ 	.word	0xffffffff


	//   ....[3]....
        /*0038*/ 	.word	0xffffffff


	//   ....[4]....
        /*003c*/ 	.word	0xffffffff


	//   ....[5]....
        /*0040*/ 	.word	0xffffffff


	//   ....[6]....
        /*0044*/ 	.word	0xffffffff


	//   ....[7]....
        /*0048*/ 	.word	0xffffffff


	//   ....[8]....
        /*004c*/ 	.word	0xffffffff


	//   ....[9]....
        /*0050*/ 	.word	0xffffffff


	//----- nvinfo : EIATTR_COOP_GROUP_INSTR_OFFSETS
	.align		4
.L_3625:
        /*0054*/ 	.byte	0x04, 0x28
        /*0056*/ 	.short	(.L_3627 - .L_3626)


	//   ....[0]....
.L_3626:
        /*0058*/ 	.word	0x00001630


	//   ....[1]....
        /*005c*/ 	.word	0x00001640


	//   ....[2]....
        /*0060*/ 	.word	0x00001670


	//   ....[3]....
        /*0064*/ 	.word	0x00001680


	//   ....[4]....
        /*0068*/ 	.word	0x000016b0


	//   ....[5]....
        /*006c*/ 	.word	0x000016d0


	//   ....[6]....
        /*0070*/ 	.word	0x00001700


	//   ....[7]....
        /*0074*/ 	.word	0x00001710


	//   ....[8]....
        /*0078*/ 	.word	0x00001740


	//   ....[9]....
        /*007c*/ 	.word	0x00001750


	//----- nvinfo : EIATTR_VRC_CTA_INIT_COUNT
	.align		4
.L_3627:
        /*0080*/ 	.byte	0x02, 0x4a
	.zero		1
	.zero		1


	//----- nvinfo : EIATTR_EXIT_INSTR_OFFSETS
	.align		4
        /*0084*/ 	.byte	0x04, 0x1c
        /*0086*/ 	.short	(.L_3629 - .L_3628)


	//   ....[0]....
.L_3628:
        /*0088*/ 	.word	0x00000070


	//   ....[1]....
        /*008c*/ 	.word	0x000017b0


	//   ....[2]....
        /*0090*/ 	.word	0x00001880


	//----- nvinfo : EIATTR_MAX_THREADS
	.align		4
.L_3629:
        /*0094*/ 	.byte	0x04, 0x05
        /*0096*/ 	.short	(.L_3631 - .L_3630)
.L_3630:
        /*0098*/ 	.word	0x00000400
        /*009c*/ 	.word	0x00000001
        /*00a0*/ 	.word	0x00000001


	//----- nvinfo : EIATTR_CRS_STACK_SIZE
	.align		4
.L_3631:
        /*00a4*/ 	.byte	0x04, 0x1e
        /*00a6*/ 	.short	(.L_3633 - .L_3632)
.L_3632:
        /*00a8*/ 	.word	0x00000000


	//----- nvinfo : EIATTR_CBANK_PARAM_SIZE
	.align		4
.L_3633:
        /*00ac*/ 	.byte	0x03, 0x19
        /*00ae*/ 	.short	0x0128


	//----- nvinfo : EIATTR_PARAM_CBANK
	.align		4
        /*00b0*/ 	.byte	0x04, 0x0a
        /*00b2*/ 	.short	(.L_3635 - .L_3634)
	.align		4
.L_3634:
        /*00b4*/ 	.word	index@(.nv.constant0._ZN10layer_norm22ln_bwd_finalize_kernelINS_22Kernel_traits_finalizeILj8192E6__halfS2_fS2_fjLb0ELj1024ELj4ENS_18Kernel_traits_baseILj8192ES2_S2_fS2_fjLj1024EEEEELb0ELb1EEEvNS_9BwdParamsE)
        /*00b8*/ 	.short	0x0380
        /*00ba*/ 	.short	0x0128


	//----- nvinfo : EIATTR_SW_WAR
	.align		4
.L_3635:
        /*00bc*/ 	.byte	0x04, 0x36
        /*00be*/ 	.short	(.L_3637 - .L_3636)
.L_3636:
        /*00c0*/ 	.word	0x00000008
.L_3637:


//--------------------- .nv.info._ZN10layer_norm13ln_bwd_kernelINS_13Kernel_traitsI6__halfS2_fS2_fjLj8192ELj1ELj1ELj8ELj16ENS_18Kernel_traits_baseILj8192ES2_S2_fS2_fjLj256EEEEELb1ELb0ELb1ELb1EEEvNS_9BwdParamsE --------------------------
	.section	.nv.info._ZN10layer_norm13ln_bwd_kernelINS_13Kernel_traitsI6__halfS2_fS2_fjLj8192ELj1ELj1ELj8ELj16ENS_18Kernel_traits_baseILj8192ES2_S2_fS2_fjLj256EEEEELb1ELb0ELb1ELb1EEEvNS_9BwdParamsE,"",@"SHT_CUDA_INFO"
	.sectionflags	@""
	.align	4


	//----- nvinfo : EIATTR_CUDA_API_VERSION
	.align		4
        /*0000*/ 	.byte	0x04, 0x37
        /*0002*/ 	.short	(.L_3639 - .L_3638)
.L_3638:
        /*0004*/ 	.word	0x00000082


	//----- nvinfo : EIATTR_KPARAM_INFO
	.align		4
.L_3639:
        /*0008*/ 	.byte	0x04, 0x17
        /*000a*/ 	.short	(.L_3641 - .L_3640)
.L_3640:
        /*000c*/ 	.word	0x00000000
        /*0010*/ 	.short	0x0000
        /*0012*/ 	.short	0x0000
        /*0014*/ 	.byte	0x00, 0xf0, 0xa1, 0x04


	//----- nvinfo : EIATTR_SPARSE_MMA_MASK
	.align		4
.L_3641:
        /*0018*/ 	.byte	0x03, 0x50
        /*001a*/ 	.short	0x0000


	//----- nvinfo : EIATTR_MAXREG_COUNT
	.align		4
        /*001c*/ 	.byte	0x03, 0x1b
        /*001e*/ 	.short	0x00ff


	//----- nvinfo : EIATTR_NUM_BARRIERS
	.align		4
        /*0020*/ 	.byte	0x02, 0x4c
        /*0022*/ 	.byte	0x01
	.zero		1


	//----- nvinfo : EIATTR_MERCURY_ISA_VERSION
	.align		4
        /*0024*/ 	.byte	0x03, 0x5f
        /*0026*/ 	.short	0x0101


	//----- nvinfo : EIATTR_COOP_GROUP_MASK_REGIDS
	.align		4
        /*0028*/ 	.byte	0x04, 0x29
        /*002a*/ 	.short	(.L_3643 - .L_3642)


	//   ....[0]....
.L_3642:
        /*002c*/ 	.word	0xffffffff


	//   ....[1]....
        /*0030*/ 	.word	0xffffffff


	//   ....[2]....
        /*0034*/ 	.word	0xffffffff


	//   ....[3]....
        /*0038*/ 	.word	0xffffffff


	//   ....[4]....
        /*003c*/ 	.word	0xffffffff


	//   ....[5]....
        /*0040*/ 	.word	0xffffffff


	//   ....[6]....
        /*0044*/ 	.word	0xffffffff


	//   ....[7]....
        /*0048*/ 	.word	0xffffffff


	//   ....[8]....
        /*004c*/ 	.word	0xffffffff


	//   ....[9]....
        /*0050*/ 	.word	0xffffffff


	//----- nvinfo : EIATTR_COOP_GROUP_INSTR_OFFSETS
	.align		4
.L_3643:
        /*0054*/ 	.byte	0x04, 0x28
        /*0056*/ 	.short	(.L_3645 - .L_3644)


	//   ....[0]....
.L_3644:
        /*0058*/ 	.word	0x00001ed0


	//   ....[1]....
        /*005c*/ 	.word	0x00001f00


	//   ....[2]....
        /*0060*/ 	.word	0x00001f30


	//   ....[3]....
        /*0064*/ 	.word	0x00001f40


	//   ....[4]....
        /*0068*/ 	.word	0x00001f70


	//   ....[5]....
        /*006c*/ 	.word	0x00001f80


	//   ....[6]....
        /*0070*/ 	.word	0x00001fb0


	//   ....[7]....
        /*0074*/ 	.word	0x00001fc0


	//   ....[8]....
        /*0078*/ 	.word	0x00001ff0


	//   ....[9]....
        /*007c*/ 	.word	0x00002000


	//----- nvinfo : EIATTR_VRC_CTA_INIT_COUNT
	.align		4
.L_3645:
        /*0080*/ 	.byte	0x02, 0x4a
	.zero		1
	.zero		1


	//----- nvinfo : EIATTR_EXIT_INSTR_OFFSETS
	.align		4
        /*0084*/ 	.byte	0x04, 0x1c
        /*0086*/ 	.short	(.L_3647 - .L_3646)


	//   ....[0]....
.L_3646:
        /*0088*/ 	.word	0x000086a0


	//----- nvinfo : EIATTR_MAX_THREADS
	.align		4
.L_3647:
        /*008c*/ 	.byte	0x04, 0x05
        /*008e*/ 	.short	(.L_3649 - .L_3648)
.L_3648:
        /*0090*/ 	.word	0x00000100
        /*0094*/ 	.word	0x00000001
        /*0098*/ 	.word	0x00000001


	//----- nvinfo : EIATTR_CRS_STACK_SIZE
	.align		4
.L_3649:
        /*009c*/ 	.byte	0x04, 0x1e
        /*009e*/ 	.short	(.L_3651 - .L_3650)
.L_3650:
        /*00a0*/ 	.word	0x00000000


	//----- nvinfo : EIATTR_CBANK_PARAM_SIZE
	.align		4
.L_3651:
        /*00a4*/ 	.byte	0x03, 0x19
        /*00a6*/ 	.short	0x0128


	//----- nvinfo : EIATTR_PARAM_CBANK
	.align		4
        /*00a8*/ 	.byte	0x04, 0x0a
        /*00aa*/ 	.short	(.L_3653 - .L_3652)
	.align		4
.L_3652:
        /*00ac*/ 	.word	index@(.nv.constant0._ZN10layer_norm13ln_bwd_kernelINS_13Kernel_traitsI6__halfS2_fS2_fjLj8192ELj1ELj1ELj8ELj16ENS_18Kernel_traits_baseILj8192ES2_S2_fS2_fjLj256EEEEELb1ELb0ELb1ELb1EEEvNS_9BwdParamsE)
        /*00b0*/ 	.short	0x0380
        /*00b2*/ 	.short	0x0128


	//----- nvinfo : EIATTR_SW_WAR
	.align		4
.L_3653:
        /*00b4*/ 	.byte	0x04, 0x36
        /*00b6*/ 	.short	(.L_3655 - .L_3654)
.L_3654:
        /*00b8*/ 	.word	0x00000008
.L_3655:


//--------------------- .nv.info._ZN10layer_norm13ln_bwd_kernelINS_13Kernel_traitsI6__halfS2_fS2_fjLj8192ELj1ELj1ELj8ELj16ENS_18Kernel_traits_baseILj8192ES2_S2_fS2_fjLj256EEEEELb1ELb1ELb0ELb0EEEvNS_9BwdParamsE --------------------------
	.section	.nv.info._ZN10layer_norm13ln_bwd_kernelINS_13Kernel_traitsI6__halfS2_fS2_fjLj8192ELj1ELj1ELj8ELj16ENS_18Kernel_traits_baseILj8192ES2_S2_fS2_fjLj256EEEEELb1ELb1ELb0ELb0EEEvNS_9BwdParamsE,"",@"SHT_CUDA_INFO"
	.sectionflags	@""
	.align	4


	//----- nvinfo : EIATTR_CUDA_API_VERSION
	.align		4
        /*0000*/ 	.byte	0x04, 0x37
        /*0002*/ 	.short	(.L_3657 - .L_3656)
.L_3656:
        /*0004*/ 	.word	0x00000082


	//----- nvinfo : EIATTR_KPARAM_INFO
	.align		4
.L_3657:
        /*0008*/ 	.byte	0x04, 0x17
        /*000a*/ 	.short	(.L_3659 - .L_3658)
.L_3658:
        /*000c*/ 	.word	0x00000000
        /*0010*/ 	.short	0x0000
        /*0012*/ 	.short	0x0000
        /*0014*/ 	.byte	0x00, 0xf0, 0xa1, 0x04


	//----- nvinfo : EIATTR_SPARSE_MMA_MASK
	.align		4
.L_3659:
        /*0018*/ 	.byte	0x03, 0x50
        /*001a*/ 	.short	0x0000


	//----- nvinfo : EIATTR_MAXREG_COUNT
	.align		4
        /*001c*/ 	.byte	0x03, 0x1b
        /*001e*/ 	.short	0x00ff


	//----- nvinfo : EIATTR_NUM_BARRIERS
	.align		4
        /*0020*/ 	.byte	0x02, 0x4c
        /*0022*/ 	.byte	0x01
	.zero		1


	//----- nvinfo : EIATTR_ANNOTATIONS
	.align		4
        /*0024*/ 	.byte	0x04, 0x55
        /*0026*/ 	.short	(.L_3661 - .L_3660)


	//   ....[0]....
.L_3660:
        /* <DEDUP_REMOVED lines=10> */


	//----- nvinfo : EIATTR_MERCURY_ISA_VERSION
	.align		4
.L_3661:
        /*00b0*/ 	.byte	0x03, 0x5f
        /*00b2*/ 	.short	0x0101


	//----- nvinfo : EIATTR_COOP_GROUP_MASK_REGIDS
	.align		4
        /*00b4*/ 	.byte	0x04, 0x29
        /*00b6*/ 	.short	(.L_3663 - .L_3662)


	//   ....[0]....
.L_3662:
        /*00b8*/ 	.word	0xffffffff


	//   ....[1]....
        /*00bc*/ 	.word	0xffffffff


	//   ....[2]....
        /*00c0*/ 	.word	0xffffffff


	//   ....[3]....
        /*00c4*/ 	.word	0xffffffff


	//   ....[4]....
        /*00c8*/ 	.word	0xffffffff


	//   ....[5]....
        /*00cc*/ 	.word	0xffffffff


	//   ....[6]....
        /*00d0*/ 	.word	0xffffffff


	//   ....[7]....
        /*00d4*/ 	.word	0xffffffff


	//   ....[8]....
        /*00d8*/ 	.word	0xffffffff


	//   ....[9]....
        /*00dc*/ 	.word	0xffffffff


	//----- nvinfo : EIATTR_COOP_GROUP_INSTR_OFFSETS
	.align		4
.L_3663:
        /*00e0*/ 	.byte	0x04, 0x28
        /*00e2*/ 	.short	(.L_3665 - .L_3664)


	//   ....[0]....
.L_3664:
        /*00e4*/ 	.word	0x00002320


	//   ....[1]....
        /*00e8*/ 	.word	0x00002340


	//   ....[2]....
        /*00ec*/ 	.word	0x00002380


	//   ....[3]....
        /*00f0*/ 	.word	0x00002390


	//   ....[4]....
        /*00f4*/ 	.word	0x000023d0


	//   ....[5]....
        /*00f8*/ 	.word	0x000023e0


	//   ....[6]....
        /*00fc*/ 	.word	0x00002410


	//   ....[7]....
        /*0100*/ 	.word	0x00002420


	//   ....[8]....
        /*0104*/ 	.word	0x00002450


	//   ....[9]....
        /*0108*/ 	.word	0x00002460


	//----- nvinfo : EIATTR_VRC_CTA_INIT_COUNT
	.align		4
.L_3665:
        /*010c*/ 	.byte	0x02, 0x4a
	.zero		1
	.zero		1


	//----- nvinfo : EIATTR_EXIT_INSTR_OFFSETS
	.align		4
        /*0110*/ 	.byte	0x04, 0x1c
        /*0112*/ 	.short	(.L_3667 - .L_3666)


	//   ....[0]....
.L_3666:
        /*0114*/ 	.word	0x0000ca10


	//   ....[1]....
        /*0118*/ 	.word	0x0000cae0


	//----- nvinfo : EIATTR_MAX_THREADS
	.align		4
.L_3667:
        /*011c*/ 	.byte	0x04, 0x05
        /*011e*/ 	.short	(.L_3669 - .L_3668)
.L_3668:
        /*0120*/ 	.word	0x00000100
        /*0124*/ 	.word	0x00000001
        /*0128*/ 	.word	0x00000001


	//----- nvinfo : EIATTR_CRS_STACK_SIZE
	.align		4
.L_3669:
        /*012c*/ 	.byte	0x04, 0x1e
        /*012e*/ 	.short	(.L_3671 - .L_3670)
.L_3670:
        /*0130*/ 	.word	0x00000000


	//----- nvinfo : EIATTR_CBANK_PARAM_SIZE
	.align		4
.L_3671:
        /*0134*/ 	.byte	0x03, 0x19
        /*0136*/ 	.short	0x0128


	//----- nvinfo : EIATTR_PARAM_CBANK
	.align		4
        /*0138*/ 	.byte	0x04, 0x0a
        /*013a*/ 	.short	(.L_3673 - .L_3672)
	.align		4
.L_3672:
        /*013c*/ 	.word	index@(.nv.constant0._ZN10layer_norm13ln_bwd_kernelINS_13Kernel_traitsI6__halfS2_fS2_fjLj8192ELj1ELj1ELj8ELj16ENS_18Kernel_traits_baseILj8192ES2_S2_fS2_fjLj256EEEEELb1ELb1ELb0ELb0EEEvNS_9BwdParamsE)
        /*0140*/ 	.short	0x0380
        /*0142*/ 	.short	0x0128


	//----- nvinfo : EIATTR_SW_WAR
	.align		4
.L_3673:
        /*0144*/ 	.byte	0x04, 0x36
        /*0146*/ 	.short	(.L_3675 - .L_3674)
.L_3674:
        /*0148*/ 	.word	0x00000008
.L_3675:


//--------------------- .nv.info._ZN10layer_norm13ln_bwd_kernelINS_13Kernel_traitsI6__halfS2_fS2_fjLj8192ELj1ELj1ELj8ELj16ENS_18Kernel_traits_baseILj8192ES2_S2_fS2_fjLj256EEEEELb1ELb1ELb0ELb1EEEvNS_9BwdParamsE --------------------------
	.section	.nv.info._ZN10layer_norm13ln_bwd_kernelINS_13Kernel_traitsI6__halfS2_fS2_fjLj8192ELj1ELj1ELj8ELj16ENS_18Kernel_traits_baseILj8192ES2_S2_fS2_fjLj256EEEEELb1ELb1ELb0ELb1EEEvNS_9BwdParamsE,"",@"SHT_CUDA_INFO"
	.sectionflags	@""
	.align	4


	//----- nvinfo : EIATTR_CUDA_API_VERSION
	.align		4
        /*0000*/ 	.byte	0x04, 0x37
        /*0002*/ 	.short	(.L_3677 - .L_3676)
.L_3676:
        /*0004*/ 	.word	0x00000082


	//----- nvinfo : EIATTR_KPARAM_INFO
	.align		4
.L_3677:
        /*0008*/ 	.byte	0x04, 0x17
        /*000a*/ 	.short	(.L_3679 - .L_3678)
.L_3678:
        /*000c*/ 	.word	0x00000000
        /*0010*/ 	.short	0x0000
        /*0012*/ 	.short	0x0000
        /*0014*/ 	.byte	0x00, 0xf0, 0xa1, 0x04


	//----- nvinfo : EIATTR_SPARSE_MMA_MASK
	.align		4
.L_3679:
        /*0018*/ 	.byte	0x03, 0x50
        /*001a*/ 	.short	0x0000


	//----- nvinfo : EIATTR_MAXREG_COUNT
	.align		4
        /*001c*/ 	.byte	0x03, 0x1b
        /*001e*/ 	.short	0x00ff


	//----- nvinfo : EIATTR_NUM_BARRIERS
	.align		4
        /*0020*/ 	.byte	0x02, 0x4c
        /*0022*/ 	.byte	0x01
	.zero		1


	//----- nvinfo : EIATTR_ANNOTATIONS
	.align		4
        /*0024*/ 	.byte	0x04, 0x55
        /*0026*/ 	.short	(.L_3681 - .L_3680)


	//   ....[0]....
.L_3680:
        /* <DEDUP_REMOVED lines=20> */


	//----- nvinfo : EIATTR_MERCURY_ISA_VERSION
	.align		4
.L_3681:
        /*0158*/ 	.byte	0x03, 0x5f
        /*015a*/ 	.short	0x0101


	//----- nvinfo : EIATTR_COOP_GROUP_MASK_REGIDS
	.align		4
        /*015c*/ 	.byte	0x04, 0x29
        /*015e*/ 	.short	(.L_3683 - .L_3682)


	//   ....[0]....
.L_3682:
        /*0160*/ 	.word	0xffffffff


	//   ....[1]....
        /*0164*/ 	.word	0xffffffff


	//   ....[2]....
        /*0168*/ 	.word	0xffffffff


	//   ....[3]....
        /*016c*/ 	.word	0xffffffff


	//   ....[4]....
        /*0170*/ 	.word	0xffffffff


	//   ....[5]....
        /*0174*/ 	.word	0xffffffff


	//   ....[6]....
        /*0178*/ 	.word	0xffffffff


	//   ....[7]....
        /*017c*/ 	.word	0xffffffff


	//   ....[8]....
        /*0180*/ 	.word	0xffffffff


	//   ....[9]....
        /*0184*/ 	.word	0xffffffff


	//----- nvinfo : EIATTR_COOP_GROUP_INSTR_OFFSETS
	.align		4
.L_3683:
        /*0188*/ 	.byte	0x04, 0x28
        /*018a*/ 	.short	(.L_3685 - .L_3684)


	//   ....[0]....
.L_3684:
        /*018c*/ 	.word	0x00001e80


	//   ....[1]....
        /*0190*/ 	.word	0x00001ef0


	//   ....[2]....
        /*0194*/ 	.word	0x00001f10


	//   ....[3]....
        /*0198*/ 	.word	0x00001f30


	//   ....[4]....
        /*019c*/ 	.word	0x00001f50


	//   ....[5]....
        /*01a0*/ 	.word	0x00001f70


	//   ....[6]....
        /*01a4*/ 	.word	0x00001f90


	//   ....[7]....
        /*01a8*/ 	.word	0x00001fb0


	//   ....[8]....
        /*01ac*/ 	.word	0x00001fd0


	//   ....[9]....
        /*01b0*/ 	.word	0x00002010


	//----- nvinfo : EIATTR_VRC_CTA_INIT_COUNT
	.align		4
.L_3685:
        /*01b4*/ 	.byte	0x02, 0x4a
	.zero		1
	.zero		1


	//----- nvinfo : EIATTR_EXIT_INSTR_OFFSETS
	.align		4
        /*01b8*/ 	.byte	0x04, 0x1c
        /*01ba*/ 	.short	(.L_3687 - .L_3686)


	//   ....[0]....
.L_3686:
        /*01bc*/ 	.word	0x0000a1d0


	//----- nvinfo : EIATTR_MAX_THREADS
	.align		4
.L_3687:
        /*01c0*/ 	.byte	0x04, 0x05
        /*01c2*/ 	.short	(.L_3689 - .L_3688)
.L_3688:
        /*01c4*/ 	.word	0x00000100
        /*01c8*/ 	.word	0x00000001
        /*01cc*/ 	.word	0x00000001


	//----- nvinfo : EIATTR_CBANK_PARAM_SIZE
	.align		4
.L_3689:
        /*01d0*/ 	.byte	0x03, 0x19
        /*01d2*/ 	.short	0x0128


	//----- nvinfo : EIATTR_PARAM_CBANK
	.align		4
        /*01d4*/ 	.byte	0x04, 0x0a
        /*01d6*/ 	.short	(.L_3691 - .L_3690)
	.align		4
.L_3690:
        /*01d8*/ 	.word	index@(.nv.constant0._ZN10layer_norm13ln_bwd_kernelINS_13Kernel_traitsI6__halfS2_fS2_fjLj8192ELj1ELj1ELj8ELj16ENS_18Kernel_traits_baseILj8192ES2_S2_fS2_fjLj256EEEEELb1ELb1ELb0ELb1EEEvNS_9BwdParamsE)
        /*01dc*/ 	.short	0x0380
        /*01de*/ 	.short	0x0128


	//----- nvinfo : EIATTR_SW_WAR
	.align		4
.L_3691:
        /*01e0*/ 	.byte	0x04, 0x36
        /*01e2*/ 	.short	(.L_3693 - .L_3692)
.L_3692:
        /*01e4*/ 	.word	0x00000008
.L_3693:


//--------------------- .nv.info._ZN10layer_norm22ln_bwd_finalize_kernelINS_22Kernel_traits_finalizeILj8192E6__halfS2_fS2_fjLb1ELj1024ELj4ENS_18Kernel_traits_baseILj8192ES2_S2_fS2_fjLj1024EEEEELb1ELb0EEEvNS_9BwdParamsE --------------------------
	.section	.nv.info._ZN10layer_norm22ln_bwd_finalize_kernelINS_22Kernel_traits_finalizeILj8192E6__halfS2_fS2_fjLb1ELj1024ELj4ENS_18Kernel_traits_baseILj8192ES2_S2_fS2_fjLj1024EEEEELb1ELb0EEEvNS_9BwdParamsE,"",@"SHT_CUDA_INFO"
	.sectionflags	@""
	.align	4


	//----- nvinfo : EIATTR_CUDA_API_VERSION
	.align		4
        /*0000*/ 	.byte	0x04, 0x37
        /*0002*/ 	.short	(.L_3695 - .L_3694)
.L_3694:
        /*0004*/ 	.word	0x00000082


	//----- nvinfo : EIATTR_KPARAM_INFO
	.align		4
.L_3695:
        /*0008*/ 	.byte	0x04, 0x17
        /*000a*/ 	.short	(.L_3697 - .L_3696)
.L_3696:
        /*000c*/ 	.word	0x00000000
        /*0010*/ 	.short	0x0000
        /*0012*/ 	.short	0x0000
        /*0014*/ 	.byte	0x00, 0xf0, 0xa1, 0x04


	//----- nvinfo : EIATTR_SPARSE_MMA_MASK
	.align		4
.L_3697:
        /*0018*/ 	.byte	0x03, 0x50
        /*001a*/ 	.short	0x0000


	//----- nvinfo : EIATTR_MAXREG_COUNT
	.align		4
        /*001c*/ 	.byte	0x03, 0x1b
        /*001e*/ 	.short	0x0040


	//----- nvinfo : EIATTR_NUM_BARRIERS
	.align		4
        /*0020*/ 	.byte	0x02, 0x4c
        /*0022*/ 	.byte	0x01
	.zero		1


	//----- nvinfo : EIATTR_MERCURY_ISA_VERSION
	.align		4
        /*0024*/ 	.byte	0x03, 0x5f
        /*0026*/ 	.short	0x0101


	//----- nvinfo : EIATTR_COOP_GROUP_MASK_REGIDS
	.align		4
        /*0028*/ 	.byte	0x04, 0x29
        /*002a*/ 	.short	(.L_3699 - .L_3698)


	//   ....[0]....
.L_3698:
        /*002c*/ 	.word	0xffffffff


	//   ....[1]....
        /*0030*/ 	.word	0xffffffff


	//   ....[2]....
        /*0034*/ 	.word	0xffffffff


	//   ....[3]....
        /*0038*/ 	.word	0xffffffff


	//   ....[4]....
        /*003c*/ 	.word	0xffffffff


	//   ....[5]....
        /*0040*/ 	.word	0xffffffff


	//   ....[6]....
        /*0044*/ 	.word	0xffffffff


	//   ....[7]....
        /*0048*/ 	.word	0xffffffff


	//   ....[8]....
        /*004c*/ 	.word	0xffffffff


	//   ....[9]....
        /*0050*/ 	.word	0xffffffff


	//   ....[10]....
        /*0054*/ 	.word	0xffffffff


	//   ....[11]....
        /*0058*/ 	.word	0xffffffff


	//   ....[12]....
        /*005c*/ 	.word	0xffffffff


	//   ....[13]....
        /*0060*/ 	.word	0xffffffff


	//   ....[14]....
        /*0064*/ 	.word	0xffffffff


	//----- nvinfo : EIATTR_COOP_GROUP_INSTR_OFFSETS
	.align		4
.L_3699:
        /*0068*/ 	.byte	0x04, 0x28
        /*006a*/ 	.short	(.L_3701 - .L_3700)


	//   ....[0]....
.L_3700:
        /*006c*/ 	.word	0x00001060


	//   ....[1]....
        /*0070*/ 	.word	0x00001070


	//   ....[2]....
        /*0074*/ 	.word	0x00001080


	//   ....[3]....
        /*0078*/ 	.word	0x000010b0


	//   ....[4]....
        /*007c*/ 	.word	0x000010d0


	//   ....[5]....
        /*0080*/ 	.word	0x000010e0


	//   ....[6]....
        /*0084*/ 	.word	0x00001110


	//   ....[7]....
        /*0088*/ 	.word	0x00001130


	//   ....[8]....
        /*008c*/ 	.word	0x00001140


	//   ....[9]....
        /*0090*/ 	.word	0x00001180


	//   ....[10]....
        /*0094*/ 	.word	0x000011b0


	//   ....[11]....
        /*0098*/ 	.word	0x000011c0


	//   ....[12]....
        /*009c*/ 	.word	0x00001200


	//   ....[13]....
        /*00a0*/ 	.word	0x00001220


	//   ....[14]....
        /*00a4*/ 	.word	0x00001230


	//----- nvinfo : EIATTR_VRC_CTA_INIT_COUNT
	.align		4
.L_3701:
        /*00a8*/ 	.byte	0x02, 0x4a
	.zero		1
	.zero		1


	//----- nvinfo : EIATTR_EXIT_INSTR_OFFSETS
	.align		4
        /*00ac*/ 	.byte	0x04, 0x1c
        /*00ae*/ 	.short	(.L_3703 - .L_3702)


	//   ....[0]....
.L_3702:
        /*00b0*/ 	.word	0x00000060


	//   ....[1]....
        /*00b4*/ 	.word	0x000012b0


	//   ....[2]....
        /*00b8*/ 	.word	0x000012e0


	//   ....[3]....
        /*00bc*/ 	.word	0x000013f0


	//----- nvinfo : EIATTR_MAX_THREADS
	.align		4
.L_3703:
        /*00c0*/ 	.byte	0x04, 0x05
        /*00c2*/ 	.short	(.L_3705 - .L_3704)
.L_3704:
        /*00c4*/ 	.word	0x00000400
        /*00c8*/ 	.word	0x00000001
        /*00cc*/ 	.word	0x00000001


	//----- nvinfo : EIATTR_CRS_STACK_SIZE
	.align		4
.L_3705:
        /*00d0*/ 	.byte	0x04, 0x1e
        /*00d2*/ 	.short	(.L_3707 - .L_3706)
.L_3706:
        /*00d4*/ 	.word	0x00000000


	//----- nvinfo : EIATTR_CBANK_PARAM_SIZE
	.align		4
.L_3707:
        /*00d8*/ 	.byte	0x03, 0x19
        /*00da*/ 	.short	0x0128


	//----- nvinfo : EIATTR_PARAM_CBANK
	.align		4
        /*00dc*/ 	.byte	0x04, 0x0a
        /*00de*/ 	.short	(.L_3709 - .L_3708)
	.align		4
.L_3708:
        /*00e0*/ 	.word	index@(.nv.constant0._ZN10layer_norm22ln_bwd_finalize_kernelINS_22Kernel_traits_finalizeILj8192E6__halfS2_fS2_fjLb1ELj1024ELj4ENS_18Kernel_traits_baseILj8192ES2_S2_fS2_fjLj1024EEEEELb1ELb0EEEvNS_9BwdParamsE)
        /*00e4*/ 	.short	0x0380
        /*00e6*/ 	.short	0x0128


	//----- nvinfo : EIATTR_SW_WAR
	.align		4
.L_3709:
        /*00e8*/ 	.byte	0x04, 0x36
        /*00ea*/ 	.short	(.L_3711 - .L_3710)
.L_3710:
        /*00ec*/ 	.word	0x00000008
.L_3711:


//--------------------- .nv.info._ZN10layer_norm13ln_bwd_kernelINS_13Kernel_traitsI6__halfS2_fS2_fjLj8192ELj1ELj1ELj8ELj16ENS_18Kernel_traits_baseILj8192ES2_S2_fS2_fjLj256EEEEELb1ELb1ELb1ELb0EEEvNS_9BwdParamsE --------------------------
	.section	.nv.info._ZN10layer_norm13ln_bwd_kernelINS_13Kernel_traitsI6__halfS2_fS2_fjLj8192ELj1ELj1ELj8ELj16ENS_18Kernel_traits_baseILj8192ES2_S2_fS2_fjLj256EEEEELb1ELb1ELb1ELb0EEEvNS_9BwdParamsE,"",@"SHT_CUDA_INFO"
	.sectionflags	@""
	.align	4


	//----- nvinfo : EIATTR_CUDA_API_VERSION
	.align		4
        /*0000*/ 	.byte	0x04, 0x37
        /*0002*/ 	.short	(.L_3713 - .L_3712)
.L_3712:
        /*0004*/ 	.word	0x00000082


	//----- nvinfo : EIATTR_KPARAM_INFO
	.align		4
.L_3713:
        /*0008*/ 	.byte	0x04, 0x17
        /*000a*/ 	.short	(.L_3715 - .L_3714)
.L_3714:
        /*000c*/ 	.word	0x00000000
        /*0010*/ 	.short	0x0000
        /*0012*/ 	.short	0x0000
        /*0014*/ 	.byte	0x00, 0xf0, 0xa1, 0x04


	//----- nvinfo : EIATTR_SPARSE_MMA_MASK
	.align		4
.L_3715:
        /*0018*/ 	.byte	0x03, 0x50
        /*001a*/ 	.short	0x0000


	//----- nvinfo : EIATTR_MAXREG_COUNT
	.align		4
        /*001c*/ 	.byte	0x03, 0x1b
        /*001e*/ 	.short	0x00ff


	//----- nvinfo : EIATTR_NUM_BARRIERS
	.align		4
        /*0020*/ 	.byte	0x02, 0x4c
        /*0022*/ 	.byte	0x01
	.zero		1


	//----- nvinfo : EIATTR_ANNOTATIONS
	.align		4
        /*0024*/ 	.byte	0x04, 0x55
        /*0026*/ 	.short	(.L_3717 - .L_3716)


	//   ....[0]....
.L_3716:
        /* <DEDUP_REMOVED lines=40> */


	//----- nvinfo : EIATTR_MERCURY_ISA_VERSION
	.align		4
.L_3717:
        /*0298*/ 	.byte	0x03, 0x5f
        /*029a*/ 	.short	0x0101


	//----- nvinfo : EIATTR_COOP_GROUP_MASK_REGIDS
	.align		4
        /*029c*/ 	.byte	0x04, 0x29
        /*029e*/ 	.short	(.L_3719 - .L_3718)


	//   ....[0]....
.L_3718:
        /*02a0*/ 	.word	0xffffffff


	//   ....[1]....
        /*02a4*/ 	.word	0xffffffff


	//   ....[2]....
        /*02a8*/ 	.word	0xffffffff


	//   ....[3]....
        /*02ac*/ 	.word	0xffffffff


	//   ....[4]....
        /*02b0*/ 	.word	0xffffffff


	//   ....[5]....
        /*02b4*/ 	.word	0xffffffff


	//   ....[6]....
        /*02b8*/ 	.word	0xffffffff


	//   ....[7]....
        /*02bc*/ 	.word	0xffffffff


	//   ....[8]....
        /*02c0*/ 	.word	0xffffffff


	//   ....[9]....
        /*02c4*/ 	.word	0xffffffff


	//----- nvinfo : EIATTR_COOP_GROUP_INSTR_OFFSETS
	.align		4
.L_3719:
        /*02c8*/ 	.byte	0x04, 0x28
        /*02ca*/ 	.short	(.L_3721 - .L_3720)


	//   ....[0]....
.L_3720:
        /*02cc*/ 	.word	0x00002af0


	//   ....[1]....
        /*02d0*/ 	.word	0x00002b10


	//   ....[2]....
        /*02d4*/ 	.word	0x00002b50


	//   ....[3]....
        /*02d8*/ 	.word	0x00002b80


	//   ....[4]....
        /*02dc*/ 	.word	0x00002ba0


	//   ....[5]....
        /*02e0*/ 	.word	0x00002bc0


	//   ....[6]....
        /*02e4*/ 	.word	0x00002be0


	//   ....[7]....
        /*02e8*/ 	.word	0x00002c00


	//   ....[8]....
        /*02ec*/ 	.word	0x00002c20


	//   ....[9]....
        /*02f0*/ 	.word	0x00002c40


	//----- nvinfo : EIATTR_VRC_CTA_INIT_COUNT
	.align		4
.L_3721:
        /*02f4*/ 	.byte	0x02, 0x4a
	.zero		1
	.zero		1


	//----- nvinfo : EIATTR_EXIT_INSTR_OFFSETS
	.align		4
        /*02f8*/ 	.byte	0x04, 0x1c
        /*02fa*/ 	.short	(.L_3723 - .L_3722)


	//   ....[0]....
.L_3722:
        /*02fc*/ 	.word	0x00012510


	//   ....[1]....
        /*0300*/ 	.word	0x000125e0


	//----- nvinfo : EIATTR_MAX_THREADS
	.align		4
.L_3723:
        /*0304*/ 	.byte	0x04, 0x05
        /*0306*/ 	.short	(.L_3725 - .L_3724)
.L_3724:
        /*0308*/ 	.word	0x00000100
        /*030c*/ 	.word	0x00000001
        /*0310*/ 	.word	0x00000001


	//----- nvinfo : EIATTR_CRS_STACK_SIZE
	.align		4
.L_3725:
        /*0314*/ 	.byte	0x04, 0x1e
        /*0316*/ 	.short	(.L_3727 - .L_3726)
.L_3726:
        /*0318*/ 	.word	0x00000000


	//----- nvinfo : EIATTR_CBANK_PARAM_SIZE
	.align		4
.L_3727:
        /*031c*/ 	.byte	0x03, 0x19
        /*031e*/ 	.short	0x0128


	//----- nvinfo : EIATTR_PARAM_CBANK
	.align		4
        /*0320*/ 	.byte	0x04, 0x0a
        /*0322*/ 	.short	(.L_3729 - .L_3728)
	.align		4
.L_3728:
        /*0324*/ 	.word	index@(.nv.constant0._ZN10layer_norm13ln_bwd_kernelINS_13Kernel_traitsI6__halfS2_fS2_fjLj8192ELj1ELj1ELj8ELj16ENS_18Kernel_traits_baseILj8192ES2_S2_fS2_fjLj256EEEEELb1ELb1ELb1ELb0EEEvNS_9BwdParamsE)
        /*0328*/ 	.short	0x0380
        /*032a*/ 	.short	0x0128


	//----- nvinfo : EIATTR_SW_WAR
	.align		4
.L_3729:
        /*032c*/ 	.byte	0x04, 0x36
        /*032e*/ 	.short	(.L_3731 - .L_3730)
.L_3730:
        /*0330*/ 	.word	0x00000008
.L_3731:


//--------------------- .nv.info._ZN10layer_norm22ln_bwd_finalize_kernelINS_22Kernel_traits_finalizeILj8192E6__halfS2_fS2_fjLb1ELj1024ELj4ENS_18Kernel_traits_baseILj8192ES2_S2_fS2_fjLj1024EEEEELb1ELb1EEEvNS_9BwdParamsE --------------------------
	.section	.nv.info._ZN10layer_norm22ln_bwd_finalize_kernelINS_22Kernel_traits_finalizeILj8192E6__halfS2_fS2_fjLb1ELj1024ELj4ENS_18Kernel_traits_baseILj8192ES2_S2_fS2_fjLj1024EEEEELb1ELb1EEEvNS_9BwdParamsE,"",@"SHT_CUDA_INFO"
	.sectionflags	@""
	.align	4


	//----- nvinfo : EIATTR_CUDA_API_VERSION
	.align		4
        /*0000*/ 	.byte	0x04, 0x37
        /*0002*/ 	.short	(.L_3733 - .L_3732)
.L_3732:
        /*0004*/ 	.word	0x00000082


	//----- nvinfo : EIATTR_KPARAM_INFO
	.align		4
.L_3733:
        /*0008*/ 	.byte	0x04, 0x17
        /*000a*/ 	.short	(.L_3735 - .L_3734)
.L_3734:
        /*000c*/ 	.word	0x00000000
        /*0010*/ 	.short	0x0000
        /*0012*/ 	.short	0x0000
        /*0014*/ 	.byte	0x00, 0xf0, 0xa1, 0x04


	//----- nvinfo : EIATTR_SPARSE_MMA_MASK
	.align		4
.L_3735:
        /*0018*/ 	.byte	0x03, 0x50
        /*001a*/ 	.short	0x0000


	//----- nvinfo : EIATTR_MAXREG_COUNT
	.align		4
        /*001c*/ 	.byte	0x03, 0x1b
        /*001e*/ 	.short	0x0040


	//----- nvinfo : EIATTR_NUM_BARRIERS
	.align		4
        /*0020*/ 	.byte	0x02, 0x4c
        /*0022*/ 	.byte	0x01
	.zero		1


	//----- nvinfo : EIATTR_MERCURY_ISA_VERSION
	.align		4
        /*0024*/ 	.byte	0x03, 0x5f
        /*0026*/ 	.short	0x0101


	//----- nvinfo : EIATTR_COOP_GROUP_MASK_REGIDS
	.align		4
        /*0028*/ 	.byte	0x04, 0x29
        /*002a*/ 	.short	(.L_3737 - .L_3736)


	//   ....[0]....
.L_3736:
        /*002c*/ 	.word	0xffffffff


	//   ....[1]....
        /*0030*/ 	.word	0xffffffff


	//   ....[2]....
        /*0034*/ 	.word	0xffffffff


	//   ....[3]....
        /*0038*/ 	.word	0xffffffff


	//   ....[4]....
        /*003c*/ 	.word	0xffffffff


	//   ....[5]....
        /*0040*/ 	.word	0xffffffff


	//   ....[6]....
        /*0044*/ 	.word	0xffffffff


	//   ....[7]....
        /*0048*/ 	.word	0xffffffff


	//   ....[8]....
        /*004c*/ 	.word	0xffffffff


	//   ....[9]....
        /*0050*/ 	.word	0xffffffff


	//   ....[10]....
        /*0054*/ 	.word	0xffffffff


	//   ....[11]....
        /*0058*/ 	.word	0xffffffff


	//   ....[12]....
        /*005c*/ 	.word	0xffffffff


	//   ....[13]....
        /*0060*/ 	.word	0xffffffff


	//   ....[14]....
        /*0064*/ 	.word	0xffffffff


	//----- nvinfo : EIATTR_COOP_GROUP_INSTR_OFFSETS
	.align		4
.L_3737:
        /*0068*/ 	.byte	0x04, 0x28
        /*006a*/ 	.short	(.L_3739 - .L_3738)


	//   ....[0]....
.L_3738:
        /*006c*/ 	.word	0x00001070


	//   ....[1]....
        /*0070*/ 	.word	0x00001080


	//   ....[2]....
        /*0074*/ 	.word	0x00001090


	//   ....[3]....
        /*0078*/ 	.word	0x000010c0


	//   ....[4]....
        /*007c*/ 	.word	0x000010e0


	//   ....[5]....
        /*0080*/ 	.word	0x000010f0


	//   ....[6]....
        /*0084*/ 	.word	0x00001120


	//   ....[7]....
        /*0088*/ 	.word	0x00001140


	//   ....[8]....
        /*008c*/ 	.word	0x00001150


	//   ....[9]....
        /*0090*/ 	.word	0x00001180


	//   ....[10]....
        /*0094*/ 	.word	0x000011a0


	//   ....[11]....
        /*0098*/ 	.word	0x000011b0


	//   ....[12]....
        /*009c*/ 	.word	0x000011f0


	//   ....[13]....
        /*00a0*/ 	.word	0x00001210


	//   ....[14]....
        /*00a4*/ 	.word	0x00001220


	//----- nvinfo : EIATTR_VRC_CTA_INIT_COUNT
	.align		4
.L_3739:
        /*00a8*/ 	.byte	0x02, 0x4a
	.zero		1
	.zero		1


	//----- nvinfo : EIATTR_EXIT_INSTR_OFFSETS
	.align		4
        /*00ac*/ 	.byte	0x04, 0x1c
        /*00ae*/ 	.short	(.L_3741 - .L_3740)


	//   ....[0]....
.L_3740:
        /*00b0*/ 	.word	0x00000060


	//   ....[1]....
        /*00b4*/ 	.word	0x000012a0


	//   ....[2]....
        /*00b8*/ 	.word	0x000013c0


	//----- nvinfo : EIATTR_MAX_THREADS
	.align		4
.L_3741:
        /*00bc*/ 	.byte	0x04, 0x05
        /*00be*/ 	.short	(.L_3743 - .L_3742)
.L_3742:
        /*00c0*/ 	.word	0x00000400
        /*00c4*/ 	.word	0x00000001
        /*00c8*/ 	.word	0x00000001


	//----- nvinfo : EIATTR_CRS_STACK_SIZE
	.align		4
.L_3743:
        /*00cc*/ 	.byte	0x04, 0x1e
        /*00ce*/ 	.short	(.L_3745 - .L_3744)
.L_3744:
        /*00d0*/ 	.word	0x00000000


	//----- nvinfo : EIATTR_CBANK_PARAM_SIZE
	.align		4
.L_3745:
        /*00d4*/ 	.byte	0x03, 0x19
        /*00d6*/ 	.short	0x0128


	//----- nvinfo : EIATTR_PARAM_CBANK
	.align		4
        /*00d8*/ 	.byte	0x04, 0x0a
        /*00da*/ 	.short	(.L_3747 - .L_3746)
	.align		4
.L_3746:
        /*00dc*/ 	.word	index@(.nv.constant0._ZN10layer_norm22ln_bwd_finalize_kernelINS_22Kernel_traits_finalizeILj8192E6__halfS2_fS2_fjLb1ELj1024ELj4ENS_18Kernel_traits_baseILj8192ES2_S2_fS2_fjLj1024EEEEELb1ELb1EEEvNS_9BwdParamsE)
        /*00e0*/ 	.short	0x0380
        /*00e2*/ 	.short	0x0128


	//----- nvinfo : EIATTR_SW_WAR
	.align		4
.L_3747:
        /*00e4*/ 	.byte	0x04, 0x36
        /*00e6*/ 	.short	(.L_3749 - .L_3748)
.L_3748:
        /*00e8*/ 	.word	0x00000008
.L_3749:


//--------------------- .nv.info._ZN10layer_norm13ln_bwd_kernelINS_13Kernel_traitsI6__halfS2_fS2_fjLj8192ELj1ELj1ELj8ELj16ENS_18Kernel_traits_baseILj8192ES2_S2_fS2_fjLj256EEEEELb1ELb1ELb1ELb1EEEvNS_9BwdParamsE --------------------------
	.section	.nv.info._ZN10layer_norm13ln_bwd_kernelINS_13Kernel_traitsI6__halfS2_fS2_fjLj8192ELj1ELj1ELj8ELj16ENS_18Kernel_traits_baseILj8192ES2_S2_fS2_fjLj256EEEEELb1ELb1ELb1ELb1EEEvNS_9BwdParamsE,"",@"SHT_CUDA_INFO"
	.sectionflags	@""
	.align	4


	//----- nvinfo : EIATTR_CUDA_API_VERSION
	.align		4
        /*0000*/ 	.byte	0x04, 0x37
        /*0002*/ 	.short	(.L_3751 - .L_3750)
.L_3750:
        /*0004*/ 	.word	0x00000082


	//----- nvinfo : EIATTR_KPARAM_INFO
	.align		4
.L_3751:
        /*0008*/ 	.byte	0x04, 0x17
        /*000a*/ 	.short	(.L_3753 - .L_3752)
.L_3752:
        /*000c*/ 	.word	0x00000000
        /*0010*/ 	.short	0x0000
        /*0012*/ 	.short	0x0000
        /*0014*/ 	.byte	0x00, 0xf0, 0xa1, 0x04


	//----- nvinfo : EIATTR_SPARSE_MMA_MASK
	.align		4
.L_3753:
        /*0018*/ 	.byte	0x03, 0x50
        /*001a*/ 	.short	0x0000


	//----- nvinfo : EIATTR_MAXREG_COUNT
	.align		4
        /*001c*/ 	.byte	0x03, 0x1b
        /*001e*/ 	.short	0x00ff


	//----- nvinfo : EIATTR_NUM_BARRIERS
	.align		4
        /*0020*/ 	.byte	0x02, 0x4c
        /*0022*/ 	.byte	0x01
	.zero		1


	//----- nvinfo : EIATTR_ANNOTATIONS
	.align		4
        /*0024*/ 	.byte	0x04, 0x55
        /*0026*/ 	.short	(.L_3755 - .L_3754)


	//   ....[0]....
.L_3754:
        /*0028*/ 	.word	0x00000001
        /*002c*/ 	.byte	0x20, 0x23, 0x00, 0x00, 0x01, 0x00, 0x00, 0x00, 0xb0, 0x23, 0x00, 0x00, 0x01, 0x00, 0x00, 0x00
        /*003c*/ 	.byte	0x90, 0x25, 0x00, 0x00, 0x01, 0x00, 0x00, 0x00, 0xd0, 0x25, 0x00, 0x00, 0x01, 0x00, 0x00, 0x00
        /*004c*/ 	.byte	0xc0, 0x27, 0x00, 0x00, 0x01, 0x00, 0x00, 0x00, 0xe0, 0x27, 0x00, 0x00, 0x01, 0x00, 0x00, 0x00
        /*005c*/ 	.byte	0x50, 0x29, 0x00, 0x00, 0x01, 0x00, 0x00, 0x00, 0xd0, 0x61, 0x00, 0x00


	//----- nvinfo : EIATTR_MERCURY_ISA_VERSION
	.align		4
.L_3755:
        /*0068*/ 	.byte	0x03, 0x5f
        /*006a*/ 	.short	0x0101


	//----- nvinfo : EIATTR_COOP_GROUP_MASK_REGIDS
	.align		4
        /*006c*/ 	.byte	0x04, 0x29
        /*006e*/ 	.short	(.L_3757 - .L_3756)


	//   ....[0]....
.L_3756:
        /*0070*/ 	.word	0xffffffff


	//   ....[1]....
        /*0074*/ 	.word	0xffffffff


	//   ....[2]....
        /*0078*/ 	.word	0xffffffff


	//   ....[3]....
        /*007c*/ 	.word	0xffffffff


	//   ....[4]....
        /*0080*/ 	.word	0xffffffff


	//   ....[5]....
        /*0084*/ 	.word	0xffffffff


	//   ....[6]....
        /*0088*/ 	.word	0xffffffff


	//   ....[7]....
        /*008c*/ 	.word	0xffffffff


	//   ....[8]....
        /*0090*/ 	.word	0xffffffff


	//   ....[9]....
        /*0094*/ 	.word	0xffffffff


	//----- nvinfo : EIATTR_COOP_GROUP_INSTR_OFFSETS
	.align		4
.L_3757:
        /*0098*/ 	.byte	0x04, 0x28
        /*009a*/ 	.short	(.L_3759 - .L_3758)


	//   ....[0]....
.L_3758:
        /*009c*/ 	.word	0x00002330


	//   ....[1]....
        /*00a0*/ 	.word	0x00002340


	//   ....[2]....
        /*00a4*/ 	.word	0x00002380


	//   ....[3]....
        /*00a8*/ 	.word	0x00002390


	//   ....[4]....
        /*00ac*/ 	.word	0x000023e0


	//   ....[5]....
        /*00b0*/ 	.word	0x000023f0


	//   ....[6]....
        /*00b4*/ 	.word	0x00002420


	//   ....[7]....
        /*00b8*/ 	.word	0x00002430


	//   ....[8]....
        /*00bc*/ 	.word	0x00002460


	//   ....[9]....
        /*00c0*/ 	.word	0x00002470


	//----- nvinfo : EIATTR_VRC_CTA_INIT_COUNT
	.align		4
.L_3759:
        /*00c4*/ 	.byte	0x02, 0x4a
	.zero		1
	.zero		1


	//----- nvinfo : EIATTR_EXIT_INSTR_OFFSETS
	.align		4
        /*00c8*/ 	.byte	0x04, 0x1c
        /*00ca*/ 	.short	(.L_3761 - .L_3760)


	//   ....[0]....
.L_3760:
        /*00cc*/ 	.word	0x00010fa0


	//----- nvinfo : EIATTR_MAX_THREADS
	.align		4
.L_3761:
        /*00d0*/ 	.byte	0x04, 0x05
        /*00d2*/ 	.short	(.L_3763 - .L_3762)
.L_3762:
        /*00d4*/ 	.word	0x00000100
        /*00d8*/ 	.word	0x00000001
        /*00dc*/ 	.word	0x00000001


	//----- nvinfo : EIATTR_CRS_STACK_SIZE
	.align		4
.L_3763:
        /*00e0*/ 	.byte	0x04, 0x1e
        /*00e2*/ 	.short	(.L_3765 - .L_3764)
.L_3764:
        /*00e4*/ 	.word	0x00000000


	//----- nvinfo : EIATTR_CBANK_PARAM_SIZE
	.align		4
.L_3765:
        /*00e8*/ 	.byte	0x03, 0x19
        /*00ea*/ 	.short	0x0128


	//----- nvinfo : EIATTR_PARAM_CBANK
	.align		4
        /*00ec*/ 	.byte	0x04, 0x0a
        /*00ee*/ 	.short	(.L_3767 - .L_3766)
	.align		4
.L_3766:
        /*00f0*/ 	.word	index@(.nv.constant0._ZN10layer_norm13ln_bwd_kernelINS_13Kernel_traitsI6__halfS2_fS2_fjLj8192ELj1ELj1ELj8ELj16ENS_18Kernel_traits_baseILj8192ES2_S2_fS2_fjLj256EEEEELb1ELb1ELb1ELb1EEEvNS_9BwdParamsE)
        /*00f4*/ 	.short	0x0380
        /*00f6*/ 	.short	0x0128


	//----- nvinfo : EIATTR_SW_WAR
	.align		4
.L_3767:
        /*00f8*/ 	.byte	0x04, 0x36
        /*00fa*/ 	.short	(.L_3769 - .L_3768)
.L_3768:
        /*00fc*/ 	.word	0x00000008
.L_3769:


//--------------------- .nv.info._ZN10layer_norm13ln_bwd_kernelINS_13Kernel_traitsIf6__halffS2_fjLj8192ELj1ELj1ELj8ELj16ENS_18Kernel_traits_baseILj8192EfS2_fS2_fjLj256EEEEELb0ELb0ELb0ELb0EEEvNS_9BwdParamsE --------------------------
	.section	.nv.info._ZN10layer_norm13ln_bwd_kernelINS_13Kernel_traitsIf6__halffS2_fjLj8192ELj1ELj1ELj8ELj16ENS_18Kernel_traits_baseILj8192EfS2_fS2_fjLj256EEEEELb0ELb0ELb0ELb0EEEvNS_9BwdParamsE,"",@"SHT_CUDA_INFO"
	.sectionflags	@""
	.align	4


	//----- nvinfo : EIATTR_CUDA_API_VERSION
	.align		4
        /*0000*/ 	.byte	0x04, 0x37
        /*0002*/ 	.short	(.L_3771 - .L_3770)
.L_3770:
        /*0004*/ 	.word	0x00000082


	//----- nvinfo : EIATTR_KPARAM_INFO
	.align		4
.L_3771:
        /*0008*/ 	.byte	0x04, 0x17
        /*000a*/ 	.short	(.L_3773 - .L_3772)
.L_3772:
        /*000c*/ 	.word	0x00000000
        /*0010*/ 	.short	0x0000
        /*0012*/ 	.short	0x0000
        /*0014*/ 	.byte	0x00, 0xf0, 0xa1, 0x04


	//----- nvinfo : EIATTR_SPARSE_MMA_MASK
	.align		4
.L_3773:
        /*0018*/ 	.byte	0x03, 0x50
        /*001a*/ 	.short	0x0000


	//----- nvinfo : EIATTR_MAXREG_COUNT
	.align		4
        /*001c*/ 	.byte	0x03, 0x1b
        /*001e*/ 	.short	0x00ff


	//----- nvinfo : EIATTR_NUM_BARRIERS
	.align		4
        /*0020*/ 	.byte	0x02, 0x4c
        /*0022*/ 	.byte	0x01
	.zero		1


	//----- nvinfo : EIATTR_MERCURY_ISA_VERSION
	.align		4
        /*0024*/ 	.byte	0x03, 0x5f
        /*0026*/ 	.short	0x0101


	//----- nvinfo : EIATTR_COOP_GROUP_MASK_REGIDS
	.align		4
        /*0028*/ 	.byte	0x04, 0x29
        /*002a*/ 	.short	(.L_3775 - .L_3774)


	//   ....[0]....
.L_3774:
        /*002c*/ 	.word	0xffffffff


	//   ....[1]....
        /*0030*/ 	.word	0xffffffff


	//   ....[2]....
        /*0034*/ 	.word	0xffffffff


	//   ....[3]....
        /*0038*/ 	.word	0xffffffff


	//   ....[4]....
        /*003c*/ 	.word	0xffffffff


	//   ....[5]....
        /*0040*/ 	.word	0xffffffff


	//   ....[6]....
        /*0044*/ 	.word	0xffffffff


	//   ....[7]....
        /*0048*/ 	.word	0xffffffff


	//   ....[8]....
        /*004c*/ 	.word	0xffffffff


	//   ....[9]....
        /*0050*/ 	.word	0xffffffff


	//----- nvinfo : EIATTR_COOP_GROUP_INSTR_OFFSETS
	.align		4
.L_3775:
        /*0054*/ 	.byte	0x04, 0x28
        /*0056*/ 	.short	(.L_3777 - .L_3776)


	//   ....[0]....
.L_3776:
        /*0058*/ 	.word	0x00001c80


	//   ....[1]....
        /*005c*/ 	.word	0x00001cb0


	//   ....[2]....
        /*0060*/ 	.word	0x00001ce0


	//   ....[3]....
        /*0064*/ 	.word	0x00001cf0


	//   ....[4]....
        /*0068*/ 	.word	0x00001d20


	//   ....[5]....
        /*006c*/ 	.word	0x00001d30


	//   ....[6]....
        /*0070*/ 	.word	0x00001d60


	//   ....[7]....
        /*0074*/ 	.word	0x00001d70


	//   ....[8]....
        /*0078*/ 	.word	0x00001da0


	//   ....[9]....
        /*007c*/ 	.word	0x00001db0


	//----- nvinfo : EIATTR_VRC_CTA_INIT_COUNT
	.align		4
.L_3777:
        /*0080*/ 	.byte	0x02, 0x4a
	.zero		1
	.zero		1


	//----- nvinfo : EIATTR_EXIT_INSTR_OFFSETS
	.align		4
        /*0084*/ 	.byte	0x04, 0x1c
        /*0086*/ 	.short	(.L_3779 - .L_3778)


	//   ....[0]....
.L_3778:
        /*0088*/ 	.word	0x00004e90


	//   ....[1]....
        /*008c*/ 	.word	0x00004f30


	//----- nvinfo : EIATTR_MAX_THREADS
	.align		4
.L_3779:
        /*0090*/ 	.byte	0x04, 0x05
        /*0092*/ 	.short	(.L_3781 - .L_3780)
.L_3780:
        /*0094*/ 	.word	0x00000100
        /*0098*/ 	.word	0x00000001
        /*009c*/ 	.word	0x00000001


	//----- nvinfo : EIATTR_CRS_STACK_SIZE
	.align		4
.L_3781:
        /*00a0*/ 	.byte	0x04, 0x1e
        /*00a2*/ 	.short	(.L_3783 - .L_3782)
.L_3782:
        /*00a4*/ 	.word	0x00000000


	//----- nvinfo : EIATTR_CBANK_PARAM_SIZE
	.align		4
.L_3783:
        /*00a8*/ 	.byte	0x03, 0x19
        /*00aa*/ 	.short	0x0128


	//----- nvinfo : EIATTR_PARAM_CBANK
	.align		4
        /*00ac*/ 	.byte	0x04, 0x0a
        /*00ae*/ 	.short	(.L_3785 - .L_3784)
	.align		4
.L_3784:
        /*00b0*/ 	.word	index@(.nv.constant0._ZN10layer_norm13ln_bwd_kernelINS_13Kernel_traitsIf6__halffS2_fjLj8192ELj1ELj1ELj8ELj16ENS_18Kernel_traits_baseILj8192EfS2_fS2_fjLj256EEEEELb0ELb0ELb0ELb0EEEvNS_9BwdParamsE)
        /*00b4*/ 	.short	0x0380
        /*00b6*/ 	.short	0x0128


	//----- nvinfo : EIATTR_SW_WAR
	.align		4
.L_3785:
        /*00b8*/ 	.byte	0x04, 0x36
        /*00ba*/ 	.short	(.L_3787 - .L_3786)
.L_3786:
        /*00bc*/ 	.word	0x00000008
.L_3787:


//--------------------- .nv.info._ZN10layer_norm13ln_bwd_kernelINS_13Kernel_traitsIf6__halffS2_fjLj8192ELj1ELj1ELj8ELj16ENS_18Kernel_traits_baseILj8192EfS2_fS2_fjLj256EEEEELb0ELb0ELb0ELb1EEEvNS_9BwdParamsE --------------------------
	.section	.nv.info._ZN10layer_norm13ln_bwd_kernelINS_13Kernel_traitsIf6__halffS2_fjLj8192ELj1ELj1ELj8ELj16ENS_18Kernel_traits_baseILj8192EfS2_fS2_fjLj256EEEEELb0ELb0ELb0ELb1EEEvNS_9BwdParamsE,"",@"SHT_CUDA_INFO"
	.sectionflags	@""
	.align	4


	//----- nvinfo : EIATTR_CUDA_API_VERSION
	.align		4
        /*0000*/ 	.byte	0x04, 0x37
        /*0002*/ 	.short	(.L_3789 - .L_3788)
.L_3788:
        /*0004*/ 	.word	0x00000082


	//----- nvinfo : EIATTR_KPARAM_INFO
	.align		4
.L_3789:
        /*0008*/ 	.byte	0x04, 0x17
        /*000a*/ 	.short	(.L_3791 - .L_3790)
.L_3790:
        /*000c*/ 	.word	0x00000000
        /*0010*/ 	.short	0x0000
        /*0012*/ 	.short	0x0000
        /*0014*/ 	.byte	0x00, 0xf0, 0xa1, 0x04


	//----- nvinfo : EIATTR_SPARSE_MMA_MASK
	.align		4
.L_3791:
        /*0018*/ 	.byte	0x03, 0x50
        /*001a*/ 	.short	0x0000


	//----- nvinfo : EIATTR_MAXREG_COUNT
	.align		4
        /*001c*/ 	.byte	0x03, 0x1b
        /*001e*/ 	.short	0x00ff


	//----- nvinfo : EIATTR_NUM_BARRIERS
	.align		4
        /*0020*/ 	.byte	0x02, 0x4c
        /*0022*/ 	.byte	0x01
	.zero		1


	//----- nvinfo : EIATTR_MERCURY_ISA_VERSION
	.align		4
        /*0024*/ 	.byte	0x03, 0x5f
        /*0026*/ 	.short	0x0101


	//----- nvinfo : EIATTR_COOP_GROUP_MASK_REGIDS
	.align		4
        /*0028*/ 	.byte	0x04, 0x29
        /*002a*/ 	.short	(.L_3793 - .L_3792)


	//   ....[0]....
.L_3792:
        /*002c*/ 	.word	0xffffffff


	//   ....[1]....
        /*0030*/ 	.word	0xffffffff


	//   ....[2]....
        /*0034*/ 	.word	0xffffffff


	//   ....[3]....
        /*0038*/ 	.word	0xffffffff


	//   ....[4]....
        /*003c*/ 	.word	0xffffffff


	//   ....[5]....
        /*0040*/ 	.word	0xffffffff


	//   ....[6]....
        /*0044*/ 	.word	0xffffffff


	//   ....[7]....
        /*0048*/ 	.word	0xffffffff


	//   ....[8]....
        /*004c*/ 	.word	0xffffffff


	//   ....[9]....
        /*0050*/ 	.word	0xffffffff


	//----- nvinfo : EIATTR_COOP_GROUP_INSTR_OFFSETS
	.align		4
.L_3793:
        /*0054*/ 	.byte	0x04, 0x28
        /*0056*/ 	.short	(.L_3795 - .L_3794)


	//   ....[0]....
.L_3794:
        /*0058*/ 	.word	0x00001580


	//   ....[1]....
        /*005c*/ 	.word	0x00001590


	//   ....[2]....
        /*0060*/ 	.word	0x000015c0


	//   ....[3]....
        /*0064*/ 	.word	0x000015d0


	//   ....[4]....
        /*0068*/ 	.word	0x00001600


	//   ....[5]....
        /*006c*/ 	.word	0x00001610


	//   ....[6]....
        /*0070*/ 	.word	0x00001640


	//   ....[7]....
        /*0074*/ 	.word	0x00001650


	//   ....[8]....
        /*0078*/ 	.word	0x00001690


	//   ....[9]....
        /*007c*/ 	.word	0x000016a0


	//----- nvinfo : EIATTR_VRC_CTA_INIT_COUNT
	.align		4
.L_3795:
        /*0080*/ 	.byte	0x02, 0x4a
	.zero		1
	.zero		1


	//----- nvinfo : EIATTR_EXIT_INSTR_OFFSETS
	.align		4
        /*0084*/ 	.byte	0x04, 0x1c
        /*0086*/ 	.short	(.L_3797 - .L_3796)


	//   ....[0]....
.L_3796:
        /*0088*/ 	.word	0x00004c40


	//----- nvinfo : EIATTR_MAX_THREADS
	.align		4
.L_3797:
        /*008c*/ 	.byte	0x04, 0x05
        /*008e*/ 	.short	(.L_3799 - .L_3798)
.L_3798:
        /*0090*/ 	.word	0x00000100
        /*0094*/ 	.word	0x00000001
        /*0098*/ 	.word	0x00000001


	//----- nvinfo : EIATTR_CRS_STACK_SIZE
	.align		4
.L_3799:
        /*009c*/ 	.byte	0x04, 0x1e
        /*009e*/ 	.short	(.L_3801 - .L_3800)
.L_3800:
        /*00a0*/ 	.word	0x00000000


	//----- nvinfo : EIATTR_CBANK_PARAM_SIZE
	.align		4
.L_3801:
        /*00a4*/ 	.byte	0x03, 0x19
        /*00a6*/ 	.short	0x0128


	//----- nvinfo : EIATTR_PARAM_CBANK
	.align		4
        /*00a8*/ 	.byte	0x04, 0x0a
        /*00aa*/ 	.short	(.L_3803 - .L_3802)
	.align		4
.L_3802:
        /*00ac*/ 	.word	index@(.nv.constant0._ZN10layer_norm13ln_bwd_kernelINS_13Kernel_traitsIf6__halffS2_fjLj8192ELj1ELj1ELj8ELj16ENS_18Kernel_traits_baseILj8192EfS2_fS2_fjLj256EEEEELb0ELb0ELb0ELb1EEEvNS_9BwdParamsE)
        /*00b0*/ 	.short	0x0380
        /*00b2*/ 	.short	0x0128


	//----- nvinfo : EIATTR_SW_WAR
	.align		4
.L_3803:
        /*00b4*/ 	.byte	0x04, 0x36
        /*00b6*/ 	.short	(.L_3805 - .L_3804)
.L_3804:
        /*00b8*/ 	.word	0x00000008
.L_3805:


//--------------------- .nv.info._ZN10layer_norm13ln_bwd_kernelINS_13Kernel_traitsIf6__halffS2_fjLj8192ELj1ELj1ELj8ELj16ENS_18Kernel_traits_baseILj8192EfS2_fS2_fjLj256EEEEELb0ELb0ELb1ELb0EEEvNS_9BwdParamsE --------------------------
	.section	.nv.info._ZN10layer_norm13ln_bwd_kernelINS_13Kernel_traitsIf6__halffS2_fjLj8192ELj1ELj1ELj8ELj16ENS_18Kernel_traits_baseILj8192EfS2_fS2_fjLj256EEEEELb0ELb0ELb1ELb0EEEvNS_9BwdParamsE,"",@"SHT_CUDA_INFO"
	.sectionflags	@""
	.align	4


	//----- nvinfo : EIATTR_CUDA_API_VERSION
	.align		4
        /*0000*/ 	.byte	0x04, 0x37
        /*0002*/ 	.short	(.L_3807 - .L_3806)
.L_3806:
        /*0004*/ 	.word	0x00000082


	//----- nvinfo : EIATTR_KPARAM_INFO
	.align		4
.L_3807:
        /*0008*/ 	.byte	0x04, 0x17
        /*000a*/ 	.short	(.L_3809 - .L_3808)
.L_3808:
        /*000c*/ 	.word	0x00000000
        /*0010*/ 	.short	0x0000
        /*0012*/ 	.short	0x0000
        /*0014*/ 	.byte	0x00, 0xf0, 0xa1, 0x04


	//----- nvinfo : EIATTR_SPARSE_MMA_MASK
	.align		4
.L_3809:
        /*0018*/ 	.byte	0x03, 0x50
        /*001a*/ 	.short	0x0000


	//----- nvinfo : EIATTR_MAXREG_COUNT
	.align		4
        /*001c*/ 	.byte	0x03, 0x1b
        /*001e*/ 	.short	0x00ff


	//----- nvinfo : EIATTR_NUM_BARRIERS
	.align		4
        /*0020*/ 	.byte	0x02, 0x4c
        /*0022*/ 	.byte	0x01
	.zero		1


	//----- nvinfo : EIATTR_MERCURY_ISA_VERSION
	.align		4
        /*0024*/ 	.byte	0x03, 0x5f
        /*0026*/ 	.short	0x0101


	//----- nvinfo : EIATTR_COOP_GROUP_MASK_REGIDS
	.align		4
        /*0028*/ 	.byte	0x04, 0x29
        /*002a*/ 	.short	(.L_3811 - .L_3810)


	//   ....[0]....
.L_3810:
        /*002c*/ 	.word	0xffffffff


	//   ....[1]....
        /*0030*/ 	.word	0xffffffff


	//   ....[2]....
        /*0034*/ 	.word	0xffffffff


	//   ....[3]....
        /*0038*/ 	.word	0xffffffff


	//   ....[4]....
        /*003c*/ 	.word	0xffffffff


	//   ....[5]....
        /*0040*/ 	.word	0xffffffff


	//   ....[6]....
        /*0044*/ 	.word	0xffffffff


	//   ....[7]....
        /*0048*/ 	.word	0xffffffff


	//   ....[8]....
        /*004c*/ 	.word	0xffffffff


	//   ....[9]....
        /*0050*/ 	.word	0xffffffff


	//----- nvinfo : EIATTR_COOP_GROUP_INSTR_OFFSETS
	.align		4
.L_3811:
        /*0054*/ 	.byte	0x04, 0x28
        /*0056*/ 	.short	(.L_3813 - .L_3812)


	//   ....[0]....
.L_3812:
        /*0058*/ 	.word	0x00001f80


	//   ....[1]....
        /*005c*/ 	.word	0x00001fb0


	//   ....[2]....
        /*0060*/ 	.word	0x00001fe0


	//   ....[3]....
        /*0064*/ 	.word	0x00001ff0


	//   ....[4]....
        /*0068*/ 	.word	0x00002020


	//   ....[5]....
        /*006c*/ 	.word	0x00002030


	//   ....[6]....
        /*0070*/ 	.word	0x00002060


	//   ....[7]....
        /*0074*/ 	.word	0x00002070


	//   ....[8]....
        /*0078*/ 	.word	0x000020a0


	//   ....[9]....
        /*007c*/ 	.word	0x000020b0


	//----- nvinfo : EIATTR_VRC_CTA_INIT_COUNT
	.align		4
.L_3813:
        /*0080*/ 	.byte	0x02, 0x4a
	.zero		1
	.zero		1


	//----- nvinfo : EIATTR_EXIT_INSTR_OFFSETS
	.align		4
        /*0084*/ 	.byte	0x04, 0x1c
        /*0086*/ 	.short	(.L_3815 - .L_3814)


	//   ....[0]....
.L_3814:
        /*0088*/ 	.word	0x00007860


	//   ....[1]....
        /*008c*/ 	.word	0x00007900


	//----- nvinfo : EIATTR_MAX_THREADS
	.align		4
.L_3815:
        /*0090*/ 	.byte	0x04, 0x05
        /*0092*/ 	.short	(.L_3817 - .L_3816)
.L_3816:
        /*0094*/ 	.word	0x00000100
        /*0098*/ 	.word	0x00000001
        /*009c*/ 	.word	0x00000001


	//----- nvinfo : EIATTR_CRS_STACK_SIZE
	.align		4
.L_3817:
        /*00a0*/ 	.byte	0x04, 0x1e
        /*00a2*/ 	.short	(.L_3819 - .L_3818)
.L_3818:
        /*00a4*/ 	.word	0x00000000


	//----- nvinfo : EIATTR_CBANK_PARAM_SIZE
	.align		4
.L_3819:
        /*00a8*/ 	.byte	0x03, 0x19
        /*00aa*/ 	.short	0x0128


	//----- nvinfo : EIATTR_PARAM_CBANK
	.align		4
        /*00ac*/ 	.byte	0x04, 0x0a
        /*00ae*/ 	.short	(.L_3821 - .L_3820)
	.align		4
.L_3820:
        /*00b0*/ 	.word	index@(.nv.constant0._ZN10layer_norm13ln_bwd_kernelINS_13Kernel_traitsIf6__halffS2_fjLj8192ELj1ELj1ELj8ELj16ENS_18Kernel_traits_baseILj8192EfS2_fS2_fjLj256EEEEELb0ELb0ELb1ELb0EEEvNS_9BwdParamsE)
        /*00b4*/ 	.short	0x0380
        /*00b6*/ 	.short	0x0128


	//----- nvinfo : EIATTR_SW_WAR
	.align		4
.L_3821:
        /*00b8*/ 	.byte	0x04, 0x36
        /*00ba*/ 	.short	(.L_3823 - .L_3822)
.L_3822:
        /*00bc*/ 	.word	0x00000008
.L_3823:


//--------------------- .nv.info._ZN10layer_norm13ln_bwd_kernelINS_13Kernel_traitsIf6__halffS2_fjLj8192ELj1ELj1ELj8ELj16ENS_18Kernel_traits_baseILj8192EfS2_fS2_fjLj256EEEEELb0ELb0ELb1ELb1EEEvNS_9BwdParamsE --------------------------
	.section	.nv.info._ZN10layer_norm13ln_bwd_kernelINS_13Kernel_traitsIf6__halffS2_fjLj8192ELj1ELj1ELj8ELj16ENS_18Kernel_traits_baseILj8192EfS2_fS2_fjLj256EEEEELb0ELb0ELb1ELb1EEEvNS_9BwdParamsE,"",@"SHT_CUDA_INFO"
	.sectionflags	@""
	.align	4


	//----- nvinfo : EIATTR_CUDA_API_VERSION
	.align		4
        /*0000*/ 	.byte	0x04, 0x37
        /*0002*/ 	.short	(.L_3825 - .L_3824)
.L_3824:
        /*0004*/ 	.word	0x00000082


	//----- nvinfo : EIATTR_KPARAM_INFO
	.align		4
.L_3825:
        /*0008*/ 	.byte	0x04, 0x17
        /*000a*/ 	.short	(.L_3827 - .L_3826)
.L_3826:
        /*000c*/ 	.word	0x00000000
        /*0010*/ 	.short	0x0000
        /*0012*/ 	.short	0x0000
        /*0014*/ 	.byte	0x00, 0xf0, 0xa1, 0x04


	//----- nvinfo : EIATTR_SPARSE_MMA_MASK
	.align		4
.L_3827:
        /*0018*/ 	.byte	0x03, 0x50
        /*001a*/ 	.short	0x0000


	//----- nvinfo : EIATTR_MAXREG_COUNT
	.align		4
        /*001c*/ 	.byte	0x03, 0x1b
        /*001e*/ 	.short	0x00ff


	//----- nvinfo : EIATTR_NUM_BARRIERS
	.align		4
        /*0020*/ 	.byte	0x02, 0x4c
        /*0022*/ 	.byte	0x01
	.zero		1


	//----- nvinfo : EIATTR_MERCURY_ISA_VERSION
	.align		4
        /*0024*/ 	.byte	0x03, 0x5f
        /*0026*/ 	.short	0x0101


	//----- nvinfo : EIATTR_COOP_GROUP_MASK_REGIDS
	.align		4
        /*0028*/ 	.byte	0x04, 0x29
        /*002a*/ 	.short	(.L_3829 - .L_3828)


	//   ....[0]....
.L_3828:
        /*002c*/ 	.word	0xffffffff


	//   ....[1]....
        /*0030*/ 	.word	0xffffffff


	//   ....[2]....
        /*0034*/ 	.word	0xffffffff


	//   ....[3]....
        /*0038*/ 	.word	0xffffffff


	//   ....[4]....
        /*003c*/ 	.word	0xffffffff


	//   ....[5]....
        /*0040*/ 	.word	0xffffffff


	//   ....[6]....
        /*0044*/ 	.word	0xffffffff


	//   ....[7]....
        /*0048*/ 	.word	0xffffffff


	//   ....[8]....
        /*004c*/ 	.word	0xffffffff


	//   ....[9]....
        /*0050*/ 	.word	0xffffffff


	//----- nvinfo : EIATTR_COOP_GROUP_INSTR_OFFSETS
	.align		4
.L_3829:
        /*0054*/ 	.byte	0x04, 0x28
        /*0056*/ 	.short	(.L_3831 - .L_3830)


	//   ....[0]....
.L_3830:
        /*0058*/ 	.word	0x000019e0


	//   ....[1]....
        /*005c*/ 	.word	0x00001a00


	//   ....[2]....
        /*0060*/ 	.word	0x00001a40


	//   ....[3]....
        /*0064*/ 	.word	0x00001a50


	//   ....[4]....
        /*0068*/ 	.word	0x00001a80


	//   ....[5]....
        /*006c*/ 	.word	0x00001aa0


	//   ....[6]....
        /*0070*/ 	.word	0x00001ad0


	//   ....[7]....
        /*0074*/ 	.word	0x00001ae0


	//   ....[8]....
        /*0078*/ 	.word	0x00001b10


	//   ....[9]....
        /*007c*/ 	.word	0x00001b20


	//----- nvinfo : EIATTR_VRC_CTA_INIT_COUNT
	.align		4
.L_3831:
        /*0080*/ 	.byte	0x02, 0x4a
	.zero		1
	.zero		1


	//----- nvinfo : EIATTR_EXIT_INSTR_OFFSETS
	.align		4
        /*0084*/ 	.byte	0x04, 0x1c
        /*0086*/ 	.short	(.L_3833 - .L_3832)


	//   ....[0]....
.L_3832:
        /*0088*/ 	.word	0x00007060


	//----- nvinfo : EIATTR_MAX_THREADS
	.align		4
.L_3833:
        /*008c*/ 	.byte	0x04, 0x05
        /*008e*/ 	.short	(.L_3835 - .L_3834)
.L_3834:
        /*0090*/ 	.word	0x00000100
        /*0094*/ 	.word	0x00000001
        /*0098*/ 	.word	0x00000001


	//----- nvinfo : EIATTR_CRS_STACK_SIZE
	.align		4
.L_3835:
        /*009c*/ 	.byte	0x04, 0x1e
        /*009e*/ 	.short	(.L_3837 - .L_3836)
.L_3836:
        /*00a0*/ 	.word	0x00000000


	//----- nvinfo : EIATTR_CBANK_PARAM_SIZE
	.align		4
.L_3837:
        /*00a4*/ 	.byte	0x03, 0x19
        /*00a6*/ 	.short	0x0128


	//----- nvinfo : EIATTR_PARAM_CBANK
	.align		4
        /*00a8*/ 	.byte	0x04, 0x0a
        /*00aa*/ 	.short	(.L_3839 - .L_3838)
	.align		4
.L_3838:
        /*00ac*/ 	.word	index@(.nv.constant0._ZN10layer_norm13ln_bwd_kernelINS_13Kernel_traitsIf6__halffS2_fjLj8192ELj1ELj1ELj8ELj16ENS_18Kernel_traits_baseILj8192EfS2_fS2_fjLj256EEEEELb0ELb0ELb1ELb1EEEvNS_9BwdParamsE)
        /*00b0*/ 	.short	0x0380
        /*00b2*/ 	.short	0x0128


	//----- nvinfo : EIATTR_SW_WAR
	.align		4
.L_3839:
        /*00b4*/ 	.byte	0x04, 0x36
        /*00b6*/ 	.short	(.L_3841 - .L_3840)
.L_3840:
        /*00b8*/ 	.word	0x00000008
.L_3841:


//--------------------- .nv.info._ZN10layer_norm13ln_bwd_kernelINS_13Kernel_traitsIf6__halffS2_fjLj8192ELj1ELj1ELj8ELj16ENS_18Kernel_traits_baseILj8192EfS2_fS2_fjLj256EEEEELb0ELb1ELb0ELb0EEEvNS_9BwdParamsE --------------------------
	.section	.nv.info._ZN10layer_norm13ln_bwd_kernelINS_13Kernel_traitsIf6__halffS2_fjLj8192ELj1ELj1ELj8ELj16ENS_18Kernel_traits_baseILj8192EfS2_fS2_fjLj256EEEEELb0ELb1ELb0ELb0EEEvNS_9BwdParamsE,"",@"SHT_CUDA_INFO"
	.sectionflags	@""
	.align	4


	//----- nvinfo : EIATTR_CUDA_API_VERSION
	.align		4
        /*0000*/ 	.byte	0x04, 0x37
        /*0002*/ 	.short	(.L_3843 - .L_3842)
.L_3842:
        /*0004*/ 	.word	0x00000082


	//----- nvinfo : EIATTR_KPARAM_INFO
	.align		4
.L_3843:
        /*0008*/ 	.byte	0x04, 0x17
        /*000a*/ 	.short	(.L_3845 - .L_3844)
.L_3844:
        /*000c*/ 	.word	0x00000000
        /*0010*/ 	.short	0x0000
        /*0012*/ 	.short	0x0000
        /*0014*/ 	.byte	0x00, 0xf0, 0xa1, 0x04


	//----- nvinfo : EIATTR_SPARSE_MMA_MASK
	.align		4
.L_3845:
        /*0018*/ 	.byte	0x03, 0x50
        /*001a*/ 	.short	0x0000


	//----- nvinfo : EIATTR_MAXREG_COUNT
	.align		4
        /*001c*/ 	.byte	0x03, 0x1b
        /*001e*/ 	.short	0x00ff


	//----- nvinfo : EIATTR_NUM_BARRIERS
	.align		4
        /*0020*/ 	.byte	0x02, 0x4c
        /*0022*/ 	.byte	0x01
	.zero		1


	//----- nvinfo : EIATTR_ANNOTATIONS
	.align		4
        /*0024*/ 	.byte	0x04, 0x55
        /*0026*/ 	.short	(.L_3847 - .L_3846)


	//   ....[0]....
.L_3846:
        /* <DEDUP_REMOVED lines=33> */


	//----- nvinfo : EIATTR_MERCURY_ISA_VERSION
	.align		4
.L_3847:
        /*0228*/ 	.byte	0x03, 0x5f
        /*022a*/ 	.short	0x0101


	//----- nvinfo : EIATTR_COOP_GROUP_MASK_REGIDS
	.align		4
        /*022c*/ 	.byte	0x04, 0x29
        /*022e*/ 	.short	(.L_3849 - .L_3848)


	//   ....[0]....
.L_3848:
        /*0230*/ 	.word	0xffffffff


	//   ....[1]....
        /*0234*/ 	.word	0xffffffff


	//   ....[2]....
        /*0238*/ 	.word	0xffffffff


	//   ....[3]....
        /*023c*/ 	.word	0xffffffff


	//   ....[4]....
        /*0240*/ 	.word	0xffffffff


	//   ....[5]....
        /*0244*/ 	.word	0xffffffff


	//   ....[6]....
        /*0248*/ 	.word	0xffffffff


	//   ....[7]....
        /*024c*/ 	.word	0xffffffff


	//   ....[8]....
        /*0250*/ 	.word	0xffffffff


	//   ....[9]....
        /*0254*/ 	.word	0xffffffff


	//----- nvinfo : EIATTR_COOP_GROUP_INSTR_OFFSETS
	.align		4
.L_3849:
        /*0258*/ 	.byte	0x04, 0x28
        /*025a*/ 	.short	(.L_3851 - .L_3850)


	//   ....[0]....
.L_3850:
        /*025c*/ 	.word	0x00002470


	//   ....[1]....
        /*0260*/ 	.word	0x000024a0


	//   ....[2]....
        /*0264*/ 	.word	0x000024d0


	//   ....[3]....
        /*0268*/ 	.word	0x000024f0


	//   ....[4]....
        /*026c*/ 	.word	0x00002510


	//   ....[5]....
        /*0270*/ 	.word	0x00002530


	//   ....[6]....
        /*0274*/ 	.word	0x00002550


	//   ....[7]....
        /*0278*/ 	.word	0x00002570


	//   ....[8]....
        /*027c*/ 	.word	0x00002590


	//   ....[9]....
        /*0280*/ 	.word	0x000025b0


	//----- nvinfo : EIATTR_VRC_CTA_INIT_COUNT
	.align		4
.L_3851:
        /*0284*/ 	.byte	0x02, 0x4a
	.zero		1
	.zero		1


	//----- nvinfo : EIATTR_EXIT_INSTR_OFFSETS
	.align		4
        /*0288*/ 	.byte	0x04, 0x1c
        /*028a*/ 	.short	(.L_3853 - .L_3852)


	//   ....[0]....
.L_3852:
        /*028c*/ 	.word	0x00006fe0


	//   ....[1]....
        /*0290*/ 	.word	0x000070b0


	//----- nvinfo : EIATTR_MAX_THREADS
	.align		4
.L_3853:
        /*0294*/ 	.byte	0x04, 0x05
        /*0296*/ 	.short	(.L_3855 - .L_3854)
.L_3854:
        /*0298*/ 	.word	0x00000100
        /*029c*/ 	.word	0x00000001
        /*02a0*/ 	.word	0x00000001


	//----- nvinfo : EIATTR_CRS_STACK_SIZE
	.align		4
.L_3855:
        /*02a4*/ 	.byte	0x04, 0x1e
        /*02a6*/ 	.short	(.L_3857 - .L_3856)
.L_3856:
        /*02a8*/ 	.word	0x00000000


	//----- nvinfo : EIATTR_CBANK_PARAM_SIZE
	.align		4
.L_3857:
        /*02ac*/ 	.byte	0x03, 0x19
        /*02ae*/ 	.short	0x0128


	//----- nvinfo : EIATTR_PARAM_CBANK
	.align		4
        /*02b0*/ 	.byte	0x04, 0x0a
        /*02b2*/ 	.short	(.L_3859 - .L_3858)
	.align		4
.L_3858:
        /*02b4*/ 	.word	index@(.nv.constant0._ZN10layer_norm13ln_bwd_kernelINS_13Kernel_traitsIf6__halffS2_fjLj8192ELj1ELj1ELj8ELj16ENS_18Kernel_traits_baseILj8192EfS2_fS2_fjLj256EEEEELb0ELb1ELb0ELb0EEEvNS_9BwdParamsE)
        /*02b8*/ 	.short	0x0380
        /*02ba*/ 	.short	0x0128


	//----- nvinfo : EIATTR_SW_WAR
	.align		4
.L_3859:
        /*02bc*/ 	.byte	0x04, 0x36
        /*02be*/ 	.short	(.L_3861 - .L_3860)
.L_3860:
        /*02c0*/ 	.word	0x00000008
.L_3861:


//--------------------- .nv.info._ZN10layer_norm13ln_bwd_kernelINS_13Kernel_traitsIf6__halffS2_fjLj8192ELj1ELj1ELj8ELj16ENS_18Kernel_traits_baseILj8192EfS2_fS2_fjLj256EEEEELb0ELb1ELb0ELb1EEEvNS_9BwdParamsE --------------------------
	.section	.nv.info._ZN10layer_norm13ln_bwd_kernelINS_13Kernel_traitsIf6__halffS2_fjLj8192ELj1ELj1ELj8ELj16ENS_18Kernel_traits_baseILj8192EfS2_fS2_fjLj256EEEEELb0ELb1ELb0ELb1EEEvNS_9BwdParamsE,"",@"SHT_CUDA_INFO"
	.sectionflags	@""
	.align	4


	//----- nvinfo : EIATTR_CUDA_API_VERSION
	.align		4
        /*0000*/ 	.byte	0x04, 0x37
        /*0002*/ 	.short	(.L_3863 - .L_3862)
.L_3862:
        /*0004*/ 	.word	0x00000082


	//----- nvinfo : EIATTR_KPARAM_INFO
	.align		4
.L_3863:
        /*0008*/ 	.byte	0x04, 0x17
        /*000a*/ 	.short	(.L_3865 - .L_3864)
.L_3864:
        /*000c*/ 	.word	0x00000000
        /*0010*/ 	.short	0x0000
        /*0012*/ 	.short	0x0000
        /*0014*/ 	.byte	0x00, 0xf0, 0xa1, 0x04


	//----- nvinfo : EIATTR_SPARSE_MMA_MASK
	.align		4
.L_3865:
        /*0018*/ 	.byte	0x03, 0x50
        /*001a*/ 	.short	0x0000


	//----- nvinfo : EIATTR_MAXREG_COUNT
	.align		4
        /*001c*/ 	.byte	0x03, 0x1b
        /*001e*/ 	.short	0x00ff


	//----- nvinfo : EIATTR_NUM_BARRIERS
	.align		4
        /*0020*/ 	.byte	0x02, 0x4c
        /*0022*/ 	.byte	0x01
	.zero		1


	//----- nvinfo : EIATTR_ANNOTATIONS
	.align		4
        /*0024*/ 	.byte	0x04, 0x55
        /*0026*/ 	.short	(.L_3867 - .L_3866)


	//   ....[0]....
.L_3866:
        /* <DEDUP_REMOVED lines=60> */


	//----- nvinfo : EIATTR_MERCURY_ISA_VERSION
	.align		4
.L_3867:
        /*03d8*/ 	.byte	0x03, 0x5f
        /*03da*/ 	.short	0x0101


	//----- nvinfo : EIATTR_COOP_GROUP_MASK_REGIDS
	.align		4
        /*03dc*/ 	.byte	0x04, 0x29
        /*03de*/ 	.short	(.L_3869 - .L_3868)


	//   ....[0]....
.L_3868:
        /*03e0*/ 	.word	0xffffffff


	//   ....[1]....
        /*03e4*/ 	.word	0xffffffff


	//   ....[2]....
        /*03e8*/ 	.word	0xffffffff


	//   ....[3]....
        /*03ec*/ 	.word	0xffffffff


	//   ....[4]....
        /*03f0*/ 	.word	0xffffffff


	//   ....[5]....
        /*03f4*/ 	.word	0xffffffff


	//   ....[6]....
        /*03f8*/ 	.word	0xffffffff


	//   ....[7]....
        /*03fc*/ 	.word	0xffffffff


	//   ....[8]....
        /*0400*/ 	.word	0xffffffff


	//   ....[9]....
        /*0404*/ 	.word	0xffffffff


	//----- nvinfo : EIATTR_COOP_GROUP_INSTR_OFFSETS
	.align		4
.L_3869:
        /*0408*/ 	.byte	0x04, 0x28
        /*040a*/ 	.short	(.L_3871 - .L_3870)


	//   ....[0]....
.L_3870:
        /*040c*/ 	.word	0x00001da0


	//   ....[1]....
        /*0410*/ 	.word	0x00001e10


	//   ....[2]....
        /*0414*/ 	.word	0x00001e30


	//   ....[3]....
        /*0418*/ 	.word	0x00001e50


	//   ....[4]....
        /*041c*/ 	.word	0x00001e70


	//   ....[5]....
        /*0420*/ 	.word	0x00001e90


	//   ....[6]....
        /*0424*/ 	.word	0x00001eb0


	//   ....[7]....
        /*0428*/ 	.word	0x00001ed0


	//   ....[8]....
        /*042c*/ 	.word	0x00001f00


	//   ....[9]....
        /*0430*/ 	.word	0x00001f30


	//----- nvinfo : EIATTR_VRC_CTA_INIT_COUNT
	.align		4
.L_3871:
        /*0434*/ 	.byte	0x02, 0x4a
	.zero		1
	.zero		1


	//----- nvinfo : EIATTR_EXIT_INSTR_OFFSETS
	.align		4
        /*0438*/ 	.byte	0x04, 0x1c
        /*043a*/ 	.short	(.L_3873 - .L_3872)


	//   ....[0]....
.L_3872:
        /*043c*/ 	.word	0x00007200


	//----- nvinfo : EIATTR_MAX_THREADS
	.align		4
.L_3873:
        /*0440*/ 	.byte	0x04, 0x05
        /*0442*/ 	.short	(.L_3875 - .L_3874)
.L_3874:
        /*0444*/ 	.word	0x00000100
        /*0448*/ 	.word	0x00000001
        /*044c*/ 	.word	0x00000001


	//----- nvinfo : EIATTR_CRS_STACK_SIZE
	.align		4
.L_3875:
        /*0450*/ 	.byte	0x04, 0x1e
        /*0452*/ 	.short	(.L_3877 - .L_3876)
.L_3876:
        /*0454*/ 	.word	0x00000000


	//----- nvinfo : EIATTR_CBANK_PARAM_SIZE
	.align		4
.L_3877:
        /*0458*/ 	.byte	0x03, 0x19
        /*045a*/ 	.short	0x0128


	//----- nvinfo : EIATTR_PARAM_CBANK
	.align		4
        /*045c*/ 	.byte	0x04, 0x0a
        /*045e*/ 	.short	(.L_3879 - .L_3878)
	.align		4
.L_3878:
        /*0460*/ 	.word	index@(.nv.constant0._ZN10layer_norm13ln_bwd_kernelINS_13Kernel_traitsIf6__halffS2_fjLj8192ELj1ELj1ELj8ELj16ENS_18Kernel_traits_baseILj8192EfS2_fS2_fjLj256EEEEELb0ELb1ELb0ELb1EEEvNS_9BwdParamsE)
        /*0464*/ 	.short	0x0380
        /*0466*/ 	.short	0x0128


	//----- nvinfo : EIATTR_SW_WAR
	.align		4
.L_3879:
        /*0468*/ 	.byte	0x04, 0x36
        /*046a*/ 	.short	(.L_3881 - .L_3880)
.L_3880:
        /*046c*/ 	.word	0x00000008
.L_3881:


//--------------------- .nv.info._ZN10layer_norm13ln_bwd_kernelINS_13Kernel_traitsIf6__halffS2_fjLj8192ELj1ELj1ELj8ELj16ENS_18Kernel_traits_baseILj8192EfS2_fS2_fjLj256EEEEELb0ELb1ELb1ELb0EEEvNS_9BwdParamsE --------------------------
	.section	.nv.info._ZN10layer_norm13ln_bwd_kernelINS_13Kernel_traitsIf6__halffS2_fjLj8192ELj1ELj1ELj8ELj16ENS_18Kernel_traits_baseILj8192EfS2_fS2_fjLj256EEEEELb0ELb1ELb1ELb0EEEvNS_9BwdParamsE,"",@"SHT_CUDA_INFO"
	.sectionflags	@""
	.align	4


	//----- nvinfo : EIATTR_CUDA_API_VERSION
	.align		4
        /*0000*/ 	.byte	0x04, 0x37
        /*0002*/ 	.short	(.L_3883 - .L_3882)
.L_3882:
        /*0004*/ 	.word	0x00000082


	//----- nvinfo : EIATTR_KPARAM_INFO
	.align		4
.L_3883:
        /*0008*/ 	.byte	0x04, 0x17
        /*000a*/ 	.short	(.L_3885 - .L_3884)
.L_3884:
        /*000c*/ 	.word	0x00000000
        /*0010*/ 	.short	0x0000
        /*0012*/ 	.short	0x0000
        /*0014*/ 	.byte	0x00, 0xf0, 0xa1, 0x04


	//----- nvinfo : EIATTR_SPARSE_MMA_MASK
	.align		4
.L_3885:
        /*0018*/ 	.byte	0x03, 0x50
        /*001a*/ 	.short	0x0000


	//----- nvinfo : EIATTR_MAXREG_COUNT
	.align		4
        /*001c*/ 	.byte	0x03, 0x1b
        /*001e*/ 	.short	0x00ff


	//----- nvinfo : EIATTR_NUM_BARRIERS
	.align		4
        /*0020*/ 	.byte	0x02, 0x4c
        /*0022*/ 	.byte	0x01
	.zero		1


	//----- nvinfo : EIATTR_ANNOTATIONS
	.align		4
        /*0024*/ 	.byte	0x04, 0x55
        /*0026*/ 	.short	(.L_3887 - .L_3886)


	//   ....[0]....
.L_3886:
        /* <DEDUP_REMOVED lines=47> */


	//----- nvinfo : EIATTR_MERCURY_ISA_VERSION
	.align		4
.L_3887:
        /*0308*/ 	.byte	0x03, 0x5f
        /*030a*/ 	.short	0x0101


	//----- nvinfo : EIATTR_COOP_GROUP_MASK_REGIDS
	.align		4
        /*030c*/ 	.byte	0x04, 0x29
        /*030e*/ 	.short	(.L_3889 - .L_3888)


	//   ....[0]....
.L_3888:
        /*0310*/ 	.word	0xffffffff


	//   ....[1]....
        /*0314*/ 	.word	0xffffffff


	//   ....[2]....
        /*0318*/ 	.word	0xffffffff


	//   ....[3]....
        /*031c*/ 	.word	0xffffffff


	//   ....[4]....
        /*0320*/ 	.word	0xffffffff


	//   ....[5]....
        /*0324*/ 	.word	0xffffffff


	//   ....[6]....
        /*0328*/ 	.word	0xffffffff


	//   ....[7]....
        /*032c*/ 	.word	0xffffffff


	//   ....[8]....
        /*0330*/ 	.word	0xffffffff


	//   ....[9]....
        /*0334*/ 	.word	0xffffffff


	//----- nvinfo : EIATTR_COOP_GROUP_INSTR_OFFSETS
	.align		4
.L_3889:
        /*0338*/ 	.byte	0x04, 0x28
        /*033a*/ 	.short	(.L_3891 - .L_3890)


	//   ....[0]....
.L_3890:
        /*033c*/ 	.word	0x000027d0


	//   ....[1]....
        /*0340*/ 	.word	0x000027f0


	//   ....[2]....
        /*0344*/ 	.word	0x00002830


	//   ....[3]....
        /*0348*/ 	.word	0x00002860


	//   ....[4]....
        /*034c*/ 	.word	0x00002880


	//   ....[5]....
        /*0350*/ 	.word	0x000028a0


	//   ....[6]....
        /*0354*/ 	.word	0x000028c0


	//   ....[7]....
        /*0358*/ 	.word	0x000028e0


	//   ....[8]....
        /*035c*/ 	.word	0x00002900


	//   ....[9]....
        /*0360*/ 	.word	0x00002920


	//----- nvinfo : EIATTR_VRC_CTA_INIT_COUNT
	.align		4
.L_3891:
        /*0364*/ 	.byte	0x02, 0x4a
	.zero		1
	.zero		1


	//----- nvinfo : EIATTR_EXIT_INSTR_OFFSETS
	.align		4
        /*0368*/ 	.byte	0x04, 0x1c
        /*036a*/ 	.short	(.L_3893 - .L_3892)


	//   ....[0]....
.L_3892:
        /*036c*/ 	.word	0x0000a7e0


	//   ....[1]....
        /*0370*/ 	.word	0x0000a8b0


	//----- nvinfo : EIATTR_MAX_THREADS
	.align		4
.L_3893:
        /*0374*/ 	.byte	0x04, 0x05
        /*0376*/ 	.short	(.L_3895 - .L_3894)
.L_3894:
        /*0378*/ 	.word	0x00000100
        /*037c*/ 	.word	0x00000001
        /*0380*/ 	.word	0x00000001


	//----- nvinfo : EIATTR_CRS_STACK_SIZE
	.align		4
.L_3895:
        /*0384*/ 	.byte	0x04, 0x1e
        /*0386*/ 	.short	(.L_3897 - .L_3896)
.L_3896:
        /*0388*/ 	.word	0x00000000


	//----- nvinfo : EIATTR_CBANK_PARAM_SIZE
	.align		4
.L_3897:
        /*038c*/ 	.byte	0x03, 0x19
        /*038e*/ 	.short	0x0128


	//----- nvinfo : EIATTR_PARAM_CBANK
	.align		4
        /*0390*/ 	.byte	0x04, 0x0a
        /*0392*/ 	.short	(.L_3899 - .L_3898)
	.align		4
.L_3898:
        /*0394*/ 	.word	index@(.nv.constant0._ZN10layer_norm13ln_bwd_kernelINS_13Kernel_traitsIf6__halffS2_fjLj8192ELj1ELj1ELj8ELj16ENS_18Kernel_traits_baseILj8192EfS2_fS2_fjLj256EEEEELb0ELb1ELb1ELb0EEEvNS_9BwdParamsE)
        /*0398*/ 	.short	0x0380
        /*039a*/ 	.short	0x0128


	//----- nvinfo : EIATTR_SW_WAR
	.align		4
.L_3899:
        /*039c*/ 	.byte	0x04, 0x36
        /*039e*/ 	.short	(.L_3901 - .L_3900)
.L_3900:
        /*03a0*/ 	.word	0x00000008
.L_3901:


//--------------------- .nv.info._ZN10layer_norm13ln_bwd_kernelINS_13Kernel_traitsIf6__halffS2_fjLj8192ELj1ELj1ELj8ELj16ENS_18Kernel_traits_baseILj8192EfS2_fS2_fjLj256EEEEELb0ELb1ELb1ELb1EEEvNS_9BwdParamsE --------------------------
	.section	.nv.info._ZN10layer_norm13ln_bwd_kernelINS_13Kernel_traitsIf6__halffS2_fjLj8192ELj1ELj1ELj8ELj16ENS_18Kernel_traits_baseILj8192EfS2_fS2_fjLj256EEEEELb0ELb1ELb1ELb1EEEvNS_9BwdParamsE,"",@"SHT_CUDA_INFO"
	.sectionflags	@""
	.align	4


	//----- nvinfo : EIATTR_CUDA_API_VERSION
	.align		4
        /*0000*/ 	.byte	0x04, 0x37
        /*0002*/ 	.short	(.L_3903 - .L_3902)
.L_3902:
        /*0004*/ 	.word	0x00000082


	//----- nvinfo : EIATTR_KPARAM_INFO
	.align		4
.L_3903:
        /*0008*/ 	.byte	0x04, 0x17
        /*000a*/ 	.short	(.L_3905 - .L_3904)
.L_3904:
        /*000c*/ 	.word	0x00000000
        /*0010*/ 	.short	0x0000
        /*0012*/ 	.short	0x0000
        /*0014*/ 	.byte	0x00, 0xf0, 0xa1, 0x04


	//----- nvinfo : EIATTR_SPARSE_MMA_MASK
	.align		4
.L_3905:
        /*0018*/ 	.byte	0x03, 0x50
        /*001a*/ 	.short	0x0000


	//----- nvinfo : EIATTR_MAXREG_COUNT
	.align		4
        /*001c*/ 	.byte	0x03, 0x1b
        /*001e*/ 	.short	0x00ff


	//----- nvinfo : EIATTR_NUM_BARRIERS
	.align		4
        /*0020*/ 	.byte	0x02, 0x4c
        /*0022*/ 	.byte	0x01
	.zero		1


	//----- nvinfo : EIATTR_ANNOTATIONS
	.align		4
        /*0024*/ 	.byte	0x04, 0x55
        /*0026*/ 	.short	(.L_3907 - .L_3906)


	//   ....[0]....
.L_3906:
        /* <DEDUP_REMOVED lines=25> */


	//----- nvinfo : EIATTR_MERCURY_ISA_VERSION
	.align		4
.L_3907:
        /*01a8*/ 	.byte	0x03, 0x5f
        /*01aa*/ 	.short	0x0101


	//----- nvinfo : EIATTR_COOP_GROUP_MASK_REGIDS
	.align		4
        /*01ac*/ 	.byte	0x04, 0x29
        /*01ae*/ 	.short	(.L_3909 - .L_3908)


	//   ....[0]....
.L_3908:
        /*01b0*/ 	.word	0xffffffff


	//   ....[1]....
        /*01b4*/ 	.word	0xffffffff


	//   ....[2]....
        /*01b8*/ 	.word	0xffffffff


	//   ....[3]....
        /*01bc*/ 	.word	0xffffffff


	//   ....[4]....
        /*01c0*/ 	.word	0xffffffff


	//   ....[5]....
        /*01c4*/ 	.word	0xffffffff


	//   ....[6]....
        /*01c8*/ 	.word	0xffffffff


	//   ....[7]....
        /*01cc*/ 	.word	0xffffffff


	//   ....[8]....
        /*01d0*/ 	.word	0xffffffff


	//   ....[9]....
        /*01d4*/ 	.word	0xffffffff


	//----- nvinfo : EIATTR_COOP_GROUP_INSTR_OFFSETS
	.align		4
.L_3909:
        /*01d8*/ 	.byte	0x04, 0x28
        /*01da*/ 	.short	(.L_3911 - .L_3910)


	//   ....[0]....
.L_3910:
        /*01dc*/ 	.word	0x000020f0


	//   ....[1]....
        /*01e0*/ 	.word	0x00002110


	//   ....[2]....
        /*01e4*/ 	.word	0x00002150


	//   ....[3]....
        /*01e8*/ 	.word	0x00002160


	//   ....[4]....
        /*01ec*/ 	.word	0x000021a0


	//   ....[5]....
        /*01f0*/ 	.word	0x000021b0


	//   ....[6]....
        /*01f4*/ 	.word	0x000021e0


	//   ....[7]....
        /*01f8*/ 	.word	0x000021f0


	//   ....[8]....
        /*01fc*/ 	.word	0x00002220


	//   ....[9]....
        /*0200*/ 	.word	0x00002230


	//----- nvinfo : EIATTR_VRC_CTA_INIT_COUNT
	.align		4
.L_3911:
        /*0204*/ 	.byte	0x02, 0x4a
	.zero		1
	.zero		1


	//----- nvinfo : EIATTR_EXIT_INSTR_OFFSETS
	.align		4
        /*0208*/ 	.byte	0x04, 0x1c
        /*020a*/ 	.short	(.L_3913 - .L_3912)


	//   ....[0]....
.L_3912:
        /*020c*/ 	.word	0x00009cf0


	//----- nvinfo : EIATTR_MAX_THREADS
	.align		4
.L_3913:
        /*0210*/ 	.byte	0x04, 0x05
        /*0212*/ 	.short	(.L_3915 - .L_3914)
.L_3914:
        /*0214*/ 	.word	0x00000100
        /*0218*/ 	.word	0x00000001
        /*021c*/ 	.word	0x00000001


	//----- nvinfo : EIATTR_CRS_STACK_SIZE
	.align		4
.L_3915:
        /*0220*/ 	.byte	0x04, 0x1e
        /*0222*/ 	.short	(.L_3917 - .L_3916)
.L_3916:
        /*0224*/ 	.word	0x00000000


	//----- nvinfo : EIATTR_CBANK_PARAM_SIZE
	.align		4
.L_3917:
        /*0228*/ 	.byte	0x03, 0x19
        /*022a*/ 	.short	0x0128


	//----- nvinfo : EIATTR_PARAM_CBANK
	.align		4
        /*022c*/ 	.byte	0x04, 0x0a
        /*022e*/ 	.short	(.L_3919 - .L_3918)
	.align		4
.L_3918:
        /*0230*/ 	.word	index@(.nv.constant0._ZN10layer_norm13ln_bwd_kernelINS_13Kernel_traitsIf6__halffS2_fjLj8192ELj1ELj1ELj8ELj16ENS_18Kernel_traits_baseILj8192EfS2_fS2_fjLj256EEEEELb0ELb1ELb1ELb1EEEvNS_9BwdParamsE)
        /*0234*/ 	.short	0x0380
        /*0236*/ 	.short	0x0128


	//----- nvinfo : EIATTR_SW_WAR
	.align		4
.L_3919:
        /*0238*/ 	.byte	0x04, 0x36
        /*023a*/ 	.short	(.L_3921 - .L_3920)
.L_3920:
        /*023c*/ 	.word	0x00000008
.L_3921:


//--------------------- .nv.info._ZN10layer_norm13ln_bwd_kernelINS_13Kernel_traitsIf6__halffS2_fjLj8192ELj1ELj1ELj8ELj16ENS_18Kernel_traits_baseILj8192EfS2_fS2_fjLj256EEEEELb1ELb0ELb0ELb0EEEvNS_9BwdParamsE --------------------------
	.section	.nv.info._ZN10layer_norm13ln_bwd_kernelINS_13Kernel_traitsIf6__halffS2_fjLj8192ELj1ELj1ELj8ELj16ENS_18Kernel_traits_baseILj8192EfS2_fS2_fjLj256EEEEELb1ELb0ELb0ELb0EEEvNS_9BwdParamsE,"",@"SHT_CUDA_INFO"
	.sectionflags	@""
	.align	4


	//----- nvinfo : EIATTR_CUDA_API_VERSION
	.align		4
        /*0000*/ 	.byte	0x04, 0x37
        /*0002*/ 	.short	(.L_3923 - .L_3922)
.L_3922:
        /*0004*/ 	.word	0x00000082


	//----- nvinfo : EIATTR_KPARAM_INFO
	.align		4
.L_3923:
        /*0008*/ 	.byte	0x04, 0x17
        /*000a*/ 	.short	(.L_3925 - .L_3924)
.L_3924:
        /*000c*/ 	.word	0x00000000
        /*0010*/ 	.short	0x0000
        /*0012*/ 	.short	0x0000
        /*0014*/ 	.byte	0x00, 0xf0, 0xa1, 0x04


	//----- nvinfo : EIATTR_SPARSE_MMA_MASK
	.align		4
.L_3925:
        /*0018*/ 	.byte	0x03, 0x50
        /*001a*/ 	.short	0x0000


	//----- nvinfo : EIATTR_MAXREG_COUNT
	.align		4
        /*001c*/ 	.byte	0x03, 0x1b
        /*001e*/ 	.short	0x00ff


	//----- nvinfo : EIATTR_NUM_BARRIERS
	.align		4
        /*0020*/ 	.byte	0x02, 0x4c
        /*0022*/ 	.byte	0x01
	.zero		1


	//----- nvinfo : EIATTR_MERCURY_ISA_VERSION
	.align		4
        /*0024*/ 	.byte	0x03, 0x5f
        /*0026*/ 	.short	0x0101


	//----- nvinfo : EIATTR_COOP_GROUP_MASK_REGIDS
	.align		4
        /*0028*/ 	.byte	0x04, 0x29
        /*002a*/ 	.short	(.L_3927 - .L_3926)


	//   ....[0]....
.L_3926:
        /*002c*/ 	.word	0xffffffff


	//   ....[1]....
        /*0030*/ 	.word	0xffffffff


	//   ....[2]....
        /*0034*/ 	.word	0xffffffff


	//   ....[3]....
        /*0038*/ 	.word	0xffffffff


	//   ....[4]....
        /*003c*/ 	.word	0xffffffff


	//   ....[5]....
        /*0040*/ 	.word	0xffffffff


	//   ....[6]....
        /*0044*/ 	.word	0xffffffff


	//   ....[7]....
        /*0048*/ 	.word	0xffffffff


	//   ....[8]....
        /*004c*/ 	.word	0xffffffff


	//   ....[9]....
        /*0050*/ 	.word	0xffffffff


	//----- nvinfo : EIATTR_COOP_GROUP_INSTR_OFFSETS
	.align		4
.L_3927:
        /*0054*/ 	.byte	0x04, 0x28
        /*0056*/ 	.short	(.L_3929 - .L_3928)


	//   ....[0]....
.L_3928:
        /*0058*/ 	.word	0x00001d70


	//   ....[1]....
        /*005c*/ 	.word	0x00001da0


	//   ....[2]....
        /*0060*/ 	.word	0x00001e10


	//   ....[3]....
        /*0064*/ 	.word	0x00001e30


	//   ....[4]....
        /*0068*/ 	.word	0x00001e70


	//   ....[5]....
        /*006c*/ 	.word	0x00001e80


	//   ....[6]....
        /*0070*/ 	.word	0x00001eb0


	//   ....[7]....
        /*0074*/ 	.word	0x00001ec0


	//   ....[8]....
        /*0078*/ 	.word	0x00001ef0


	//   ....[9]....
        /*007c*/ 	.word	0x00001f00


	//----- nvinfo : EIATTR_VRC_CTA_INIT_COUNT
	.align		4
.L_3929:
        /*0080*/ 	.byte	0x02, 0x4a
	.zero		1
	.zero		1


	//----- nvinfo : EIATTR_EXIT_INSTR_OFFSETS
	.align		4
        /*0084*/ 	.byte	0x04, 0x1c
        /*0086*/ 	.short	(.L_3931 - .L_3930)


	//   ....[0]....
.L_3930:
        /*0088*/ 	.word	0x00006850


	//   ....[1]....
        /*008c*/ 	.word	0x000068f0


	//----- nvinfo : EIATTR_MAX_THREADS
	.align		4
.L_3931:
        /*0090*/ 	.byte	0x04, 0x05
        /*0092*/ 	.short	(.L_3933 - .L_3932)
.L_3932:
        /*0094*/ 	.word	0x00000100
        /*0098*/ 	.word	0x00000001
        /*009c*/ 	.word	0x00000001


	//----- nvinfo : EIATTR_CRS_STACK_SIZE
	.align		4
.L_3933:
        /*00a0*/ 	.byte	0x04, 0x1e
        /*00a2*/ 	.short	(.L_3935 - .L_3934)
.L_3934:
        /*00a4*/ 	.word	0x00000000


	//----- nvinfo : EIATTR_CBANK_PARAM_SIZE
	.align		4
.L_3935:
        /*00a8*/ 	.byte	0x03, 0x19
        /*00aa*/ 	.short	0x0128


	//----- nvinfo : EIATTR_PARAM_CBANK
	.align		4
        /*00ac*/ 	.byte	0x04, 0x0a
        /*00ae*/ 	.short	(.L_3937 - .L_3936)
	.align		4
.L_3936:
        /*00b0*/ 	.word	index@(.nv.constant0._ZN10layer_norm13ln_bwd_kernelINS_13Kernel_traitsIf6__halffS2_fjLj8192ELj1ELj1ELj8ELj16ENS_18Kernel_traits_baseILj8192EfS2_fS2_fjLj256EEEEELb1ELb0ELb0ELb0EEEvNS_9BwdParamsE)
        /*00b4*/ 	.short	0x0380
        /*00b6*/ 	.short	0x0128


	//----- nvinfo : EIATTR_SW_WAR
	.align		4
.L_3937:
        /*00b8*/ 	.byte	0x04, 0x36
        /*00ba*/ 	.short	(.L_3939 - .L_3938)
.L_3938:
        /*00bc*/ 	.word	0x00000008
.L_3939:


//--------------------- .nv.info._ZN10layer_norm13ln_bwd_kernelINS_13Kernel_traitsIf6__halffS2_fjLj8192ELj1ELj1ELj8ELj16ENS_18Kernel_traits_baseILj8192EfS2_fS2_fjLj256EEEEELb1ELb0ELb0ELb1EEEvNS_9BwdParamsE --------------------------
	.section	.nv.info._ZN10layer_norm13ln_bwd_kernelINS_13Kernel_traitsIf6__halffS2_fjLj8192ELj1ELj1ELj8ELj16ENS_18Kernel_traits_baseILj8192EfS2_fS2_fjLj256EEEEELb1ELb0ELb0ELb1EEEvNS_9BwdParamsE,"",@"SHT_CUDA_INFO"
	.sectionflags	@""
	.align	4


	//----- nvinfo : EIATTR_CUDA_API_VERSION
	.align		4
        /*0000*/ 	.byte	0x04, 0x37
        /*0002*/ 	.short	(.L_3941 - .L_3940)
.L_3940:
        /*0004*/ 	.word	0x00000082


	//----- nvinfo : EIATTR_KPARAM_INFO
	.align		4
.L_3941:
        /*0008*/ 	.byte	0x04, 0x17
        /*000a*/ 	.short	(.L_3943 - .L_3942)
.L_3942:
        /*000c*/ 	.word	0x00000000
        /*0010*/ 	.short	0x0000
        /*0012*/ 	.short	0x0000
        /*0014*/ 	.byte	0x00, 0xf0, 0xa1, 0x04


	//----- nvinfo : EIATTR_SPARSE_MMA_MASK
	.align		4
.L_3943:
        /*0018*/ 	.byte	0x03, 0x50
        /*001a*/ 	.short	0x0000


	//----- nvinfo : EIATTR_MAXREG_COUNT
	.align		4
        /*001c*/ 	.byte	0x03, 0x1b
        /*001e*/ 	.short	0x00ff


	//----- nvinfo : EIATTR_NUM_BARRIERS
	.align		4
        /*0020*/ 	.byte	0x02, 0x4c
        /*0022*/ 	.byte	0x01
	.zero		1


	//----- nvinfo : EIATTR_MERCURY_ISA_VERSION
	.align		4
        /*0024*/ 	.byte	0x03, 0x5f
        /*0026*/ 	.short	0x0101


	//----- nvinfo : EIATTR_COOP_GROUP_MASK_REGIDS
	.align		4
        /*0028*/ 	.byte	0x04, 0x29
        /*002a*/ 	.short	(.L_3945 - .L_3944)


	//   ....[0]....
.L_3944:
        /*002c*/ 	.word	0xffffffff


	//   ....[1]....
        /*0030*/ 	.word	0xffffffff


	//   ....[2]....
        /*0034*/ 	.word	0xffffffff


	//   ....[3]....
        /*0038*/ 	.word	0xffffffff


	//   ....[4]....
        /*003c*/ 	.word	0xffffffff


	//   ....[5]....
        /*0040*/ 	.word	0xffffffff


	//   ....[6]....
        /*0044*/ 	.word	0xffffffff


	//   ....[7]....
        /*0048*/ 	.word	0xffffffff


	//   ....[8]....
        /*004c*/ 	.word	0xffffffff


	//   ....[9]....
        /*0050*/ 	.word	0xffffffff


	//----- nvinfo : EIATTR_COOP_GROUP_INSTR_OFFSETS
	.align		4
.L_3945:
        /*0054*/ 	.byte	0x04, 0x28
        /*0056*/ 	.short	(.L_3947 - .L_3946)


	//   ....[0]....
.L_3946:
        /*0058*/ 	.word	0x00001470


	//   ....[1]....
        /*005c*/ 	.word	0x00001480


	//   ....[2]....
        /*0060*/ 	.word	0x000014b0


	//   ....[3]....
        /*0064*/ 	.word	0x000014c0


	//   ....[4]....
        /*0068*/ 	.word	0x000014f0


	//   ....[5]....
        /*006c*/ 	.word	0x00001500


	//   ....[6]....
        /*0070*/ 	.word	0x00001550


	//   ....[7]....
        /*0074*/ 	.word	0x00001560


	//   ....[8]....
        /*0078*/ 	.word	0x000015c0


	//   ....[9]....
        /*007c*/ 	.word	0x000015e0


	//----- nvinfo : EIATTR_VRC_CTA_INIT_COUNT
	.align		4
.L_3947:
        /*0080*/ 	.byte	0x02, 0x4a
	.zero		1
	.zero		1


	//----- nvinfo : EIATTR_EXIT_INSTR_OFFSETS
	.align		4
        /*0084*/ 	.byte	0x04, 0x1c
        /*0086*/ 	.short	(.L_3949 - .L_3948)


	//   ....[0]....
.L_3948:
        /*0088*/ 	.word	0x00006610


	//----- nvinfo : EIATTR_MAX_THREADS
	.align		4
.L_3949:
        /*008c*/ 	.byte	0x04, 0x05
        /*008e*/ 	.short	(.L_3951 - .L_3950)
.L_3950:
        /*0090*/ 	.word	0x00000100
        /*0094*/ 	.word	0x00000001
        /*0098*/ 	.word	0x00000001


	//----- nvinfo : EIATTR_CBANK_PARAM_SIZE
	.align		4
.L_3951:
        /*009c*/ 	.byte	0x03, 0x19
        /*009e*/ 	.short	0x0128


	//----- nvinfo : EIATTR_PARAM_CBANK
	.align		4
        /*00a0*/ 	.byte	0x04, 0x0a
        /*00a2*/ 	.short	(.L_3953 - .L_3952)
	.align		4
.L_3952:
        /*00a4*/ 	.word	index@(.nv.constant0._ZN10layer_norm13ln_bwd_kernelINS_13Kernel_traitsIf6__halffS2_fjLj8192ELj1ELj1ELj8ELj16ENS_18Kernel_traits_baseILj8192EfS2_fS2_fjLj256EEEEELb1ELb0ELb0ELb1EEEvNS_9BwdParamsE)
        /*00a8*/ 	.short	0x0380
        /*00aa*/ 	.short	0x0128


	//----- nvinfo : EIATTR_SW_WAR
	.align		4
.L_3953:
        /*00ac*/ 	.byte	0x04, 0x36
        /*00ae*/ 	.short	(.L_3955 - .L_3954)
.L_3954:
        /*00b0*/ 	.word	0x00000008
.L_3955:


//--------------------- .nv.info._ZN10layer_norm22ln_bwd_finalize_kernelINS_22Kernel_traits_finalizeILj8192Ef6__halffS2_fjLb0ELj1024ELj4ENS_18Kernel_traits_baseILj8192EfS2_fS2_fjLj1024EEEEELb0ELb0EEEvNS_9BwdParamsE --------------------------
	.section	.nv.info._ZN10layer_norm22ln_bwd_finalize_kernelINS_22Kernel_traits_finalizeILj8192Ef6__halffS2_fjLb0ELj1024ELj4ENS_18Kernel_traits_baseILj8192EfS2_fS2_fjLj1024EEEEELb0ELb0EEEvNS_9BwdParamsE,"",@"SHT_CUDA_INFO"
	.sectionflags	@""
	.align	4


	//----- nvinfo : EIATTR_CUDA_API_VERSION
	.align		4
        /*0000*/ 	.byte	0x04, 0x37
        /*0002*/ 	.short	(.L_3957 - .L_3956)
.L_3956:
        /*0004*/ 	.word	0x00000082


	//----- nvinfo : EIATTR_KPARAM_INFO
	.align		4
.L_3957:
        /*0008*/ 	.byte	0x04, 0x17
        /*000a*/ 	.short	(.L_3959 - .L_3958)
.L_3958:
        /*000c*/ 	.word	0x00000000
        /*0010*/ 	.short	0x0000
        /*0012*/ 	.short	0x0000
        /*0014*/ 	.byte	0x00, 0xf0, 0xa1, 0x04


	//----- nvinfo : EIATTR_SPARSE_MMA_MASK
	.align		4
.L_3959:
        /*0018*/ 	.byte	0x03, 0x50
        /*001a*/ 	.short	0x0000


	//----- nvinfo : EIATTR_MAXREG_COUNT
	.align		4
        /*001c*/ 	.byte	0x03, 0x1b
        /*001e*/ 	.short	0x0040


	//----- nvinfo : EIATTR_NUM_BARRIERS
	.align		4
        /*0020*/ 	.byte	0x02, 0x4c
        /*0022*/ 	.byte	0x01
	.zero		1


	//----- nvinfo : EIATTR_MERCURY_ISA_VERSION
	.align		4
        /*0024*/ 	.byte	0x03, 0x5f
        /*0026*/ 	.short	0x0101


	//----- nvinfo : EIATTR_COOP_GROUP_MASK_REGIDS
	.align		4
        /*0028*/ 	.byte	0x04, 0x29
        /*002a*/ 	.short	(.L_3961 - .L_3960)


	//   ....[0]....
.L_3960:
        /*002c*/ 	.word	0xffffffff


	//   ....[1]....
        /*0030*/ 	.word	0xffffffff


	//   ....[2]....
        /*0034*/ 	.word	0xffffffff


	//   ....[3]....
        /*0038*/ 	.word	0xffffffff


	//   ....[4]....
        /*003c*/ 	.word	0xffffffff


	//   ....[5]....
        /*0040*/ 	.word	0xffffffff


	//   ....[6]....
        /*0044*/ 	.word	0xffffffff


	//   ....[7]....
        /*0048*/ 	.word	0xffffffff


	//   ....[8]....
        /*004c*/ 	.word	0xffffffff


	//   ....[9]....
        /*0050*/ 	.word	0xffffffff


	//----- nvinfo : EIATTR_COOP_GROUP_INSTR_OFFSETS
	.align		4
.L_3961:
        /*0054*/ 	.byte	0x04, 0x28
        /*0056*/ 	.short	(.L_3963 - .L_3962)


	//   ....[0]....
.L_3962:
        /*0058*/ 	.word	0x000015e0


	//   ....[1]....
        /*005c*/ 	.word	0x000015f0


	//   ....[2]....
        /*0060*/ 	.word	0x00001620


	//   ....[3]....
        /*0064*/ 	.word	0x00001630


	//   ....[4]....
        /*0068*/ 	.word	0x00001660


	//   ....[5]....
        /*006c*/ 	.word	0x00001670


	//   ....[6]....
        /*0070*/ 	.word	0x000016b0


	//   ....[7]....
        /*0074*/ 	.word	0x000016e0


	//   ....[8]....
        /*0078*/ 	.word	0x00001710


	//   ....[9]....
        /*007c*/ 	.word	0x00001720


	//----- nvinfo : EIATTR_VRC_CTA_INIT_COUNT
	.align		4
.L_3963:
        /*0080*/ 	.byte	0x02, 0x4a
	.zero		1
	.zero		1


	//----- nvinfo : EIATTR_EXIT_INSTR_OFFSETS
	.align		4
        /*0084*/ 	.byte	0x04, 0x1c
        /*0086*/ 	.short	(.L_3965 - .L_3964)


	//   ....[0]....
.L_3964:
        /*0088*/ 	.word	0x00000060


	//   ....[1]....
        /*008c*/ 	.word	0x00001780


	//   ....[2]....
        /*0090*/ 	.word	0x000017b0


	//   ....[3]....
        /*0094*/ 	.word	0x00001850


	//----- nvinfo : EIATTR_MAX_THREADS
	.align		4
.L_3965:
        /*0098*/ 	.byte	0x04, 0x05
        /*009a*/ 	.short	(.L_3967 - .L_3966)
.L_3966:
        /*009c*/ 	.word	0x00000400
        /*00a0*/ 	.word	0x00000001
        /*00a4*/ 	.word	0x00000001


	//----- nvinfo : EIATTR_CRS_STACK_SIZE
	.align		4
.L_3967:
        /*00a8*/ 	.byte	0x04, 0x1e
        /*00aa*/ 	.short	(.L_3969 - .L_3968)
.L_3968:
        /*00ac*/ 	.word	0x00000000


	//----- nvinfo : EIATTR_CBANK_PARAM_SIZE
	.align		4
.L_3969:
        /*00b0*/ 	.byte	0x03, 0x19
        /*00b2*/ 	.short	0x0128


	//----- nvinfo : EIATTR_PARAM_CBANK
	.align		4
        /*00b4*/ 	.byte	0x04, 0x0a
        /*00b6*/ 	.short	(.L_3971 - .L_3970)
	.align		4
.L_3970:
        /*00b8*/ 	.word	index@(.nv.constant0._ZN10layer_norm22ln_bwd_finalize_kernelINS_22Kernel_traits_finalizeILj8192Ef6__halffS2_fjLb0ELj1024ELj4ENS_18Kernel_traits_baseILj8192EfS2_fS2_fjLj1024EEEEELb0ELb0EEEvNS_9BwdParamsE)
        /*00bc*/ 	.short	0x0380
        /*00be*/ 	.short	0x0128


	//----- nvinfo : EIATTR_SW_WAR
	.align		4
.L_3971:
        /*00c0*/ 	.byte	0x04, 0x36
        /*00c2*/ 	.short	(.L_3973 - .L_3972)
.L_3972:
        /*00c4*/ 	.word	0x00000008
.L_3973:


//--------------------- .nv.info._ZN10layer_norm13ln_bwd_kernelINS_13Kernel_traitsIf6__halffS2_fjLj8192ELj1ELj1ELj8ELj16ENS_18Kernel_traits_baseILj8192EfS2_fS2_fjLj256EEEEELb1ELb0ELb1ELb0EEEvNS_9BwdParamsE --------------------------
	.section	.nv.info._ZN10layer_norm13ln_bwd_kernelINS_13Kernel_traitsIf6__halffS2_fjLj8192ELj1ELj1ELj8ELj16ENS_18Kernel_traits_baseILj8192EfS2_fS2_fjLj256EEEEELb1ELb0ELb1ELb0EEEvNS_9BwdParamsE,"",@"SHT_CUDA_INFO"
	.sectionflags	@""
	.align	4


	//----- nvinfo : EIATTR_CUDA_API_VERSION
	.align		4
        /*0000*/ 	.byte	0x04, 0x37
        /*0002*/ 	.short	(.L_3975 - .L_3974)
.L_3974:
        /*0004*/ 	.word	0x00000082


	//----- nvinfo : EIATTR_KPARAM_INFO
	.align		4
.L_3975:
        /*0008*/ 	.byte	0x04, 0x17
        /*000a*/ 	.short	(.L_3977 - .L_3976)
.L_3976:
        /*000c*/ 	.word	0x00000000
        /*0010*/ 	.short	0x0000
        /*0012*/ 	.short	0x0000
        /*0014*/ 	.byte	0x00, 0xf0, 0xa1, 0x04


	//----- nvinfo : EIATTR_SPARSE_MMA_MASK
	.align		4
.L_3977:
        /*0018*/ 	.byte	0x03, 0x50
        /*001a*/ 	.short	0x0000


	//----- nvinfo : EIATTR_MAXREG_COUNT
	.align		4
        /*001c*/ 	.byte	0x03, 0x1b
        /*001e*/ 	.short	0x00ff


	//----- nvinfo : EIATTR_NUM_BARRIERS
	.align		4
        /*0020*/ 	.byte	0x02, 0x4c
        /*0022*/ 	.byte	0x01
	.zero		1


	//----- nvinfo : EIATTR_MERCURY_ISA_VERSION
	.align		4
        /*0024*/ 	.byte	0x03, 0x5f
        /*0026*/ 	.short	0x0101


	//----- nvinfo : EIATTR_COOP_GROUP_MASK_REGIDS
	.align		4
        /*0028*/ 	.byte	0x04, 0x29
        /*002a*/ 	.short	(.L_3979 - .L_3978)


	//   ....[0]....
.L_3978:
        /*002c*/ 	.word	0xffffffff


	//   ....[1]....
        /*0030*/ 	.word	0xffffffff


	//   ....[2]....
        /*0034*/ 	.word	0xffffffff


	//   ....[3]....
        /*0038*/ 	.word	0xffffffff


	//   ....[4]....
        /*003c*/ 	.word	0xffffffff


	//   ....[5]....
        /*0040*/ 	.word	0xffffffff


	//   ....[6]....
        /*0044*/ 	.word	0xffffffff


	//   ....[7]....
        /*0048*/ 	.word	0xffffffff


	//   ....[8]....
        /*004c*/ 	.word	0xffffffff


	//   ....[9]....
        /*0050*/ 	.word	0xffffffff


	//----- nvinfo : EIATTR_COOP_GROUP_INSTR_OFFSETS
	.align		4
.L_3979:
        /*0054*/ 	.byte	0x04, 0x28
        /*0056*/ 	.short	(.L_3981 - .L_3980)


	//   ....[0]....
.L_3980:
        /*0058*/ 	.word	0x00002460


	//   ....[1]....
        /*005c*/ 	.word	0x00002490


	//   ....[2]....
        /*0060*/ 	.word	0x000024c0


	//   ....[3]....
        /*0064*/ 	.word	0x000024d0


	//   ....[4]....
        /*0068*/ 	.word	0x00002500


	//   ....[5]....
        /*006c*/ 	.word	0x00002510


	//   ....[6]....
        /*0070*/ 	.word	0x00002540


	//   ....[7]....
        /*0074*/ 	.word	0x00002550


	//   ....[8]....
        /*0078*/ 	.word	0x00002580


	//   ....[9]....
        /*007c*/ 	.word	0x00002590


	//----- nvinfo : EIATTR_VRC_CTA_INIT_COUNT
	.align		4
.L_3981:
        /*0080*/ 	.byte	0x02, 0x4a
	.zero		1
	.zero		1


	//----- nvinfo : EIATTR_EXIT_INSTR_OFFSETS
	.align		4
        /*0084*/ 	.byte	0x04, 0x1c
        /*0086*/ 	.short	(.L_3983 - .L_3982)


	//   ....[0]....
.L_3982:
        /*0088*/ 	.word	0x00009a30


	//   ....[1]....
        /*008c*/ 	.word	0x00009ad0


	//----- nvinfo : EIATTR_MAX_THREADS
	.align		4
.L_3983:
        /*0090*/ 	.byte	0x04, 0x05
        /*0092*/ 	.short	(.L_3985 - .L_3984)
.L_3984:
        /*0094*/ 	.word	0x00000100
        /*0098*/ 	.word	0x00000001
        /*009c*/ 	.word	0x00000001


	//----- nvinfo : EIATTR_CRS_STACK_SIZE
	.align		4
.L_3985:
        /*00a0*/ 	.byte	0x04, 0x1e
        /*00a2*/ 	.short	(.L_3987 - .L_3986)
.L_3986:
        /*00a4*/ 	.word	0x00000000


	//----- nvinfo : EIATTR_CBANK_PARAM_SIZE
	.align		4
.L_3987:
        /*00a8*/ 	.byte	0x03, 0x19
        /*00aa*/ 	.short	0x0128


	//----- nvinfo : EIATTR_PARAM_CBANK
	.align		4
        /*00ac*/ 	.byte	0x04, 0x0a
        /*00ae*/ 	.short	(.L_3989 - .L_3988)
	.align		4
.L_3988:
        /*00b0*/ 	.word	index@(.nv.constant0._ZN10layer_norm13ln_bwd_kernelINS_13Kernel_traitsIf6__halffS2_fjLj8192ELj1ELj1ELj8ELj16ENS_18Kernel_traits_baseILj8192EfS2_fS2_fjLj256EEEEELb1ELb0ELb1ELb0EEEvNS_9BwdParamsE)
        /*00b4*/ 	.short	0x0380
        /*00b6*/ 	.short	0x0128


	//----- nvinfo : EIATTR_SW_WAR
	.align		4
.L_3989:
        /*00b8*/ 	.byte	0x04, 0x36
        /*00ba*/ 	.short	(.L_3991 - .L_3990)
.L_3990:
        /*00bc*/ 	.word	0x00000008
.L_3991:


//--------------------- .nv.info._ZN10layer_norm22ln_bwd_finalize_kernelINS_22Kernel_traits_finalizeILj8192Ef6__halffS2_fjLb0ELj1024ELj4ENS_18Kernel_traits_baseILj8192EfS2_fS2_fjLj1024EEEEELb0ELb1EEEvNS_9BwdParamsE --------------------------
	.section	.nv.info._ZN10layer_norm22ln_bwd_finalize_kernelINS_22Kernel_traits_finalizeILj8192Ef6__halffS2_fjLb0ELj1024ELj4ENS_18Kernel_traits_baseILj8192EfS2_fS2_fjLj1024EEEEELb0ELb1EEEvNS_9BwdParamsE,"",@"SHT_CUDA_INFO"
	.sectionflags	@""
	.align	4


	//----- nvinfo : EIATTR_CUDA_API_VERSION
	.align		4
        /*0000*/ 	.byte	0x04, 0x37
        /*0002*/ 	.short	(.L_3993 - .L_3992)
.L_3992:
        /*0004*/ 	.word	0x00000082


	//----- nvinfo : EIATTR_KPARAM_INFO
	.align		4
.L_3993:
        /*0008*/ 	.byte	0x04, 0x17
        /*000a*/ 	.short	(.L_3995 - .L_3994)
.L_3994:
        /*000c*/ 	.word	0x00000000
        /*0010*/ 	.short	0x0000
        /*0012*/ 	.short	0x0000
        /*0014*/ 	.byte	0x00, 0xf0, 0xa1, 0x04


	//----- nvinfo : EIATTR_SPARSE_MMA_MASK
	.align		4
.L_3995:
        /*0018*/ 	.byte	0x03, 0x50
        /*001a*/ 	.short	0x0000


	//----- nvinfo : EIATTR_MAXREG_COUNT
	.align		4
        /*001c*/ 	.byte	0x03, 0x1b
        /*001e*/ 	.short	0x0040


	//----- nvinfo : EIATTR_NUM_BARRIERS
	.align		4
        /*0020*/ 	.byte	0x02, 0x4c
        /*0022*/ 	.byte	0x01
	.zero		1


	//----- nvinfo : EIATTR_MERCURY_ISA_VERSION
	.align		4
        /*0024*/ 	.byte	0x03, 0x5f
        /*0026*/ 	.short	0x0101


	//----- nvinfo : EIATTR_COOP_GROUP_MASK_REGIDS
	.align		4
        /*0028*/ 	.byte	0x04, 0x29
        /*002a*/ 	.short	(.L_3997 - .L_3996)


	//   ....[0]....
.L_3996:
        /*002c*/ 	.word	0xffffffff


	//   ....[1]....
        /*0030*/ 	.word	0xffffffff


	//   ....[2]....
        /*0034*/ 	.word	0xffffffff


	//   ....[3]....
        /*0038*/ 	.word	0xffffffff


	//   ....[4]....
        /*003c*/ 	.word	0xffffffff


	//   ....[5]....
        /*0040*/ 	.word	0xffffffff


	//   ....[6]....
        /*0044*/ 	.word	0xffffffff


	//   ....[7]....
        /*0048*/ 	.word	0xffffffff


	//   ....[8]....
        /*004c*/ 	.word	0xffffffff


	//   ....[9]....
        /*0050*/ 	.word	0xffffffff


	//----- nvinfo : EIATTR_COOP_GROUP_INSTR_OFFSETS
	.align		4
.L_3997:
        /*0054*/ 	.byte	0x04, 0x28
        /*0056*/ 	.short	(.L_3999 - .L_3998)


	//   ....[0]....
.L_3998:
        /*0058*/ 	.word	0x00001630


	//   ....[1]....
        /*005c*/ 	.word	0x00001640


	//   ....[2]....
        /*0060*/ 	.word	0x00001670


	//   ....[3]....
        /*0064*/ 	.word	0x00001680


	//   ....[4]....
        /*0068*/ 	.word	0x000016b0


	//   ....[5]....
        /*006c*/ 	.word	0x000016c0


	//   ....[6]....
        /*0070*/ 	.word	0x000016f0


	//   ....[7]....
        /*0074*/ 	.word	0x00001710


	//   ....[8]....
        /*0078*/ 	.word	0x00001740


	//   ....[9]....
        /*007c*/ 	.word	0x00001750


	//----- nvinfo : EIATTR_VRC_CTA_INIT_COUNT
	.align		4
.L_3999:
        /*0080*/ 	.byte	0x02, 0x4a
	.zero		1
	.zero		1


	//----- nvinfo : EIATTR_EXIT_INSTR_OFFSETS
	.align		4
        /*0084*/ 	.byte	0x04, 0x1c
        /*0086*/ 	.short	(.L_4001 - .L_4000)


	//   ....[0]....
.L_4000:
        /*0088*/ 	.word	0x00000070


	//   ....[1]....
        /*008c*/ 	.word	0x000017b0


	//   ....[2]....
        /*0090*/ 	.word	0x00001860


	//----- nvinfo : EIATTR_MAX_THREADS
	.align		4
.L_4001:
        /*0094*/ 	.byte	0x04, 0x05
        /*0096*/ 	.short	(.L_4003 - .L_4002)
.L_4002:
        /*0098*/ 	.word	0x00000400
        /*009c*/ 	.word	0x00000001
        /*00a0*/ 	.word	0x00000001


	//----- nvinfo : EIATTR_CRS_STACK_SIZE
	.align		4
.L_4003:
        /*00a4*/ 	.byte	0x04, 0x1e
        /*00a6*/ 	.short	(.L_4005 - .L_4004)
.L_4004:
        /*00a8*/ 	.word	0x00000000


	//----- nvinfo : EIATTR_CBANK_PARAM_SIZE
	.align		4
.L_4005:
        /*00ac*/ 	.byte	0x03, 0x19
        /*00ae*/ 	.short	0x0128


	//----- nvinfo : EIATTR_PARAM_CBANK
	.align		4
        /*00b0*/ 	.byte	0x04, 0x0a
        /*00b2*/ 	.short	(.L_4007 - .L_4006)
	.align		4
.L_4006:
        /*00b4*/ 	.word	index@(.nv.constant0._ZN10layer_norm22ln_bwd_finalize_kernelINS_22Kernel_traits_finalizeILj8192Ef6__halffS2_fjLb0ELj1024ELj4ENS_18Kernel_traits_baseILj8192EfS2_fS2_fjLj1024EEEEELb0ELb1EEEvNS_9BwdParamsE)
        /*00b8*/ 	.short	0x0380
        /*00ba*/ 	.short	0x0128


	//----- nvinfo : EIATTR_SW_WAR
	.align		4
.L_4007:
        /*00bc*/ 	.byte	0x04, 0x36
        /*00be*/ 	.short	(.L_4009 - .L_4008)
.L_4008:
        /*00c0*/ 	.word	0x00000008
.L_4009:


//--------------------- .nv.info._ZN10layer_norm13ln_bwd_kernelINS_13Kernel_traitsIf6__halffS2_fjLj8192ELj1ELj1ELj8ELj16ENS_18Kernel_traits_baseILj8192EfS2_fS2_fjLj256EEEEELb1ELb0ELb1ELb1EEEvNS_9BwdParamsE --------------------------
	.section	.nv.info._ZN10layer_norm13ln_bwd_kernelINS_13Kernel_traitsIf6__halffS2_fjLj8192ELj1ELj1ELj8ELj16ENS_18Kernel_traits_baseILj8192EfS2_fS2_fjLj256EEEEELb1ELb0ELb1ELb1EEEvNS_9BwdParamsE,"",@"SHT_CUDA_INFO"
	.sectionflags	@""
	.align	4


	//----- nvinfo : EIATTR_CUDA_API_VERSION
	.align		4
        /*0000*/ 	.byte	0x04, 0x37
        /*0002*/ 	.short	(.L_4011 - .L_4010)
.L_4010:
        /*0004*/ 	.word	0x00000082


	//----- nvinfo : EIATTR_KPARAM_INFO
	.align		4
.L_4011:
        /*0008*/ 	.byte	0x04, 0x17
        /*000a*/ 	.short	(.L_4013 - .L_4012)
.L_4012:
        /*000c*/ 	.word	0x00000000
        /*0010*/ 	.short	0x0000
        /*0012*/ 	.short	0x0000
        /*0014*/ 	.byte	0x00, 0xf0, 0xa1, 0x04


	//----- nvinfo : EIATTR_SPARSE_MMA_MASK
	.align		4
.L_4013:
        /*0018*/ 	.byte	0x03, 0x50
        /*001a*/ 	.short	0x0000


	//----- nvinfo : EIATTR_MAXREG_COUNT
	.align		4
        /*001c*/ 	.byte	0x03, 0x1b
        /*001e*/ 	.short	0x00ff


	//----- nvinfo : EIATTR_NUM_BARRIERS
	.align		4
        /*0020*/ 	.byte	0x02, 0x4c
        /*0022*/ 	.byte	0x01
	.zero		1


	//----- nvinfo : EIATTR_MERCURY_ISA_VERSION
	.align		4
        /*0024*/ 	.byte	0x03, 0x5f
        /*0026*/ 	.short	0x0101


	//----- nvinfo : EIATTR_COOP_GROUP_MASK_REGIDS
	.align		4
        /*0028*/ 	.byte	0x04, 0x29
        /*002a*/ 	.short	(.L_4015 - .L_4014)


	//   ....[0]....
.L_4014:
        /*002c*/ 	.word	0xffffffff


	//   ....[1]....
        /*0030*/ 	.word	0xffffffff


	//   ....[2]....
        /*0034*/ 	.word	0xffffffff


	//   ....[3]....
        /*0038*/ 	.word	0xffffffff


	//   ....[4]....
        /*003c*/ 	.word	0xffffffff


	//   ....[5]....
        /*0040*/ 	.word	0xffffffff


	//   ....[6]....
        /*0044*/ 	.word	0xffffffff


	//   ....[7]....
        /*0048*/ 	.word	0xffffffff


	//   ....[8]....
        /*004c*/ 	.word	0xffffffff


	//   ....[9]....
        /*0050*/ 	.word	0xffffffff


	//----- nvinfo : EIATTR_COOP_GROUP_INSTR_OFFSETS
	.align		4
.L_4015:
        /*0054*/ 	.byte	0x04, 0x28
        /*0056*/ 	.short	(.L_4017 - .L_4016)


	//   ....[0]....
.L_4016:
        /*0058*/ 	.word	0x00001d10


	//   ....[1]....
        /*005c*/ 	.word	0x00001d40


	//   ....[2]....
        /*0060*/ 	.word	0x00001d70


	//   ....[3]....
        /*0064*/ 	.word	0x00001d80


	//   ....[4]....
        /*0068*/ 	.word	0x00001db0


	//   ....[5]....
        /*006c*/ 	.word	0x00001dc0


	//   ....[6]....
        /*0070*/ 	.word	0x00001df0


	//   ....[7]....
        /*0074*/ 	.word	0x00001e00


	//   ....[8]....
        /*0078*/ 	.word	0x00001e30


	//   ....[9]....
        /*007c*/ 	.word	0x00001e40


	//----- nvinfo : EIATTR_VRC_CTA_INIT_COUNT
	.align		4
.L_4017:
        /*0080*/ 	.byte	0x02, 0x4a
	.zero		1
	.zero		1


	//----- nvinfo : EIATTR_EXIT_INSTR_OFFSETS
	.align		4
        /*0084*/ 	.byte	0x04, 0x1c
        /*0086*/ 	.short	(.L_4019 - .L_4018)


	//   ....[0]....
.L_4018:
        /*0088*/ 	.word	0x00008410


	//----- nvinfo : EIATTR_MAX_THREADS
	.align		4
.L_4019:
        /*008c*/ 	.byte	0x04, 0x05
        /*008e*/ 	.short	(.L_4021 - .L_4020)
.L_4020:
        /*0090*/ 	.word	0x00000100
        /*0094*/ 	.word	0x00000001
        /*0098*/ 	.word	0x00000001


	//----- nvinfo : EIATTR_CRS_STACK_SIZE
	.align		4
.L_4021:
        /*009c*/ 	.byte	0x04, 0x1e
        /*009e*/ 	.short	(.L_4023 - .L_4022)
.L_4022:
        /*00a0*/ 	.word	0x00000000


	//----- nvinfo : EIATTR_CBANK_PARAM_SIZE
	.align		4
.L_4023:
        /*00a4*/ 	.byte	0x03, 0x19
        /*00a6*/ 	.short	0x0128


	//----- nvinfo : EIATTR_PARAM_CBANK
	.align		4
        /*00a8*/ 	.byte	0x04, 0x0a
        /*00aa*/ 	.short	(.L_4025 - .L_4024)
	.align		4
.L_4024:
        /*00ac*/ 	.word	index@(.nv.constant0._ZN10layer_norm13ln_bwd_kernelINS_13Kernel_traitsIf6__halffS2_fjLj8192ELj1ELj1ELj8ELj16ENS_18Kernel_traits_baseILj8192EfS2_fS2_fjLj256EEEEELb1ELb0ELb1ELb1EEEvNS_9BwdParamsE)
        /*00b0*/ 	.short	0x0380
        /*00b2*/ 	.short	0x0128


	//----- nvinfo : EIATTR_SW_WAR
	.align		4
.L_4025:
        /*00b4*/ 	.byte	0x04, 0x36
        /*00b6*/ 	.short	(.L_4027 - .L_4026)
.L_4026:
        /*00b8*/ 	.word	0x00000008
.L_4027:


//--------------------- .nv.info._ZN10layer_norm13ln_bwd_kernelINS_13Kernel_traitsIf6__halffS2_fjLj8192ELj1ELj1ELj8ELj16ENS_18Kernel_traits_baseILj8192EfS2_fS2_fjLj256EEEEELb1ELb1ELb0ELb0EEEvNS_9BwdParamsE --------------------------
	.section	.nv.info._ZN10layer_norm13ln_bwd_kernelINS_13Kernel_traitsIf6__halffS2_fjLj8192ELj1ELj1ELj8ELj16ENS_18Kernel_traits_baseILj8192EfS2_fS2_fjLj256EEEEELb1ELb1ELb0ELb0EEEvNS_9BwdParamsE,"",@"SHT_CUDA_INFO"
	.sectionflags	@""
	.align	4


	//----- nvinfo : EIATTR_CUDA_API_VERSION
	.align		4
        /*0000*/ 	.byte	0x04, 0x37
        /*0002*/ 	.short	(.L_4029 - .L_4028)
.L_4028:
        /*0004*/ 	.word	0x00000082


	//----- nvinfo : EIATTR_KPARAM_INFO
	.align		4
.L_4029:
        /*0008*/ 	.byte	0x04, 0x17
        /*000a*/ 	.short	(.L_4031 - .L_4030)
.L_4030:
        /*000c*/ 	.word	0x00000000
        /*0010*/ 	.short	0x0000
        /*0012*/ 	.short	0x0000
        /*0014*/ 	.byte	0x00, 0xf0, 0xa1, 0x04


	//----- nvinfo : EIATTR_SPARSE_MMA_MASK
	.align		4
.L_4031:
        /*0018*/ 	.byte	0x03, 0x50
        /*001a*/ 	.short	0x0000


	//----- nvinfo : EIATTR_MAXREG_COUNT
	.align		4
        /*001c*/ 	.byte	0x03, 0x1b
        /*001e*/ 	.short	0x00ff


	//----- nvinfo : EIATTR_NUM_BARRIERS
	.align		4
        /*0020*/ 	.byte	0x02, 0x4c
        /*0022*/ 	.byte	0x01
	.zero		1


	//----- nvinfo : EIATTR_ANNOTATIONS
	.align		4
        /*0024*/ 	.byte	0x04, 0x55
        /*0026*/ 	.short	(.L_4033 - .L_4032)


	//   ....[0]....
.L_4032:
        /* <DEDUP_REMOVED lines=38> */


	//----- nvinfo : EIATTR_MERCURY_ISA_VERSION
	.align		4
.L_4033:
        /*0270*/ 	.byte	0x03, 0x5f
        /*0272*/ 	.short	0x0101


	//----- nvinfo : EIATTR_COOP_GROUP_MASK_REGIDS
	.align		4
        /*0274*/ 	.byte	0x04, 0x29
        /*0276*/ 	.short	(.L_4035 - .L_4034)


	//   ....[0]....
.L_4034:
        /*0278*/ 	.word	0xffffffff


	//   ....[1]....
        /*027c*/ 	.word	0xffffffff


	//   ....[2]....
        /*0280*/ 	.word	0xffffffff


	//   ....[3]....
        /*0284*/ 	.word	0xffffffff


	//   ....[4]....
        /*0288*/ 	.word	0xffffffff


	//   ....[5]....
        /*028c*/ 	.word	0xffffffff


	//   ....[6]....
        /*0290*/ 	.word	0xffffffff


	//   ....[7]....
        /*0294*/ 	.word	0xffffffff


	//   ....[8]....
        /*0298*/ 	.word	0xffffffff


	//   ....[9]....
        /*029c*/ 	.word	0xffffffff


	//----- nvinfo : EIATTR_COOP_GROUP_INSTR_OFFSETS
	.align		4
.L_4035:
        /*02a0*/ 	.byte	0x04, 0x28
        /*02a2*/ 	.short	(.L_4037 - .L_4036)


	//   ....[0]....
.L_4036:
        /*02a4*/ 	.word	0x00002620


	//   ....[1]....
        /*02a8*/ 	.word	0x00002640


	//   ....[2]....
        /*02ac*/ 	.word	0x00002680


	//   ....[3]....
        /*02b0*/ 	.word	0x000026b0


	//   ....[4]....
        /*02b4*/ 	.word	0x000026d0


	//   ....[5]....
        /*02b8*/ 	.word	0x000026f0


	//   ....[6]....
        /*02bc*/ 	.word	0x00002710


	//   ....[7]....
        /*02c0*/ 	.word	0x00002730


	//   ....[8]....
        /*02c4*/ 	.word	0x00002750


	//   ....[9]....
        /*02c8*/ 	.word	0x00002770


	//----- nvinfo : EIATTR_VRC_CTA_INIT_COUNT
	.align		4
.L_4037:
        /*02cc*/ 	.byte	0x02, 0x4a
	.zero		1
	.zero		1


	//----- nvinfo : EIATTR_EXIT_INSTR_OFFSETS
	.align		4
        /*02d0*/ 	.byte	0x04, 0x1c
        /*02d2*/ 	.short	(.L_4039 - .L_4038)


	//   ....[0]....
.L_4038:
        /*02d4*/ 	.word	0x00009c10


	//   ....[1]....
        /*02d8*/ 	.word	0x00009ce0


	//----- nvinfo : EIATTR_MAX_THREADS
	.align		4
.L_4039:
        /*02dc*/ 	.byte	0x04, 0x05
        /*02de*/ 	.short	(.L_4041 - .L_4040)
.L_4040:
        /*02e0*/ 	.word	0x00000100
        /*02e4*/ 	.word	0x00000001
        /*02e8*/ 	.word	0x00000001


	//----- nvinfo : EIATTR_CRS_STACK_SIZE
	.align		4
.L_4041:
        /*02ec*/ 	.byte	0x04, 0x1e
        /*02ee*/ 	.short	(.L_4043 - .L_4042)
.L_4042:
        /*02f0*/ 	.word	0x00000000


	//----- nvinfo : EIATTR_CBANK_PARAM_SIZE
	.align		4
.L_4043:
        /*02f4*/ 	.byte	0x03, 0x19
        /*02f6*/ 	.short	0x0128


	//----- nvinfo : EIATTR_PARAM_CBANK
	.align		4
        /*02f8*/ 	.byte	0x04, 0x0a
        /*02fa*/ 	.short	(.L_4045 - .L_4044)
	.align		4
.L_4044:
        /*02fc*/ 	.word	index@(.nv.constant0._ZN10layer_norm13ln_bwd_kernelINS_13Kernel_traitsIf6__halffS2_fjLj8192ELj1ELj1ELj8ELj16ENS_18Kernel_traits_baseILj8192EfS2_fS2_fjLj256EEEEELb1ELb1ELb0ELb0EEEvNS_9BwdParamsE)
        /*0300*/ 	.short	0x0380
        /*0302*/ 	.short	0x0128


	//----- nvinfo : EIATTR_SW_WAR
	.align		4
.L_4045:
        /*0304*/ 	.byte	0x04, 0x36
        /*0306*/ 	.short	(.L_4047 - .L_4046)
.L_4046:
        /*0308*/ 	.word	0x00000008
.L_4047:


//--------------------- .nv.info._ZN10layer_norm13ln_bwd_kernelINS_13Kernel_traitsIf6__halffS2_fjLj8192ELj1ELj1ELj8ELj16ENS_18Kernel_traits_baseILj8192EfS2_fS2_fjLj256EEEEELb1ELb1ELb0ELb1EEEvNS_9BwdParamsE --------------------------
	.section	.nv.info._ZN10layer_norm13ln_bwd_kernelINS_13Kernel_traitsIf6__halffS2_fjLj8192ELj1ELj1ELj8ELj16ENS_18Kernel_traits_baseILj8192EfS2_fS2_fjLj256EEEEELb1ELb1ELb0ELb1EEEvNS_9BwdParamsE,"",@"SHT_CUDA_INFO"
	.sectionflags	@""
	.align	4


	//----- nvinfo : EIATTR_CUDA_API_VERSION
	.align		4
        /*0000*/ 	.byte	0x04, 0x37
        /*0002*/ 	.short	(.L_4049 - .L_4048)
.L_4048:
        /*0004*/ 	.word	0x00000082


	//----- nvinfo : EIATTR_KPARAM_INFO
	.align		4
.L_4049:
        /*0008*/ 	.byte	0x04, 0x17
        /*000a*/ 	.short	(.L_4051 - .L_4050)
.L_4050:
        /*000c*/ 	.word	0x00000000
        /*0010*/ 	.short	0x0000
        /*0012*/ 	.short	0x0000
        /*0014*/ 	.byte	0x00, 0xf0, 0xa1, 0x04


	//----- nvinfo : EIATTR_SPARSE_MMA_MASK
	.align		4
.L_4051:
        /*0018*/ 	.byte	0x03, 0x50
        /*001a*/ 	.short	0x0000


	//----- nvinfo : EIATTR_MAXREG_COUNT
	.align		4
        /*001c*/ 	.byte	0x03, 0x1b
        /*001e*/ 	.short	0x00ff


	//----- nvinfo : EIATTR_NUM_BARRIERS
	.align		4
        /*0020*/ 	.byte	0x02, 0x4c
        /*0022*/ 	.byte	0x01
	.zero		1


	//----- nvinfo : EIATTR_ANNOTATIONS
	.align		4
        /*0024*/ 	.byte	0x04, 0x55
        /*0026*/ 	.short	(.L_4053 - .L_4052)


	//   ....[0]....
.L_4052:
        /* <DEDUP_REMOVED lines=63> */


	//----- nvinfo : EIATTR_MERCURY_ISA_VERSION
	.align		4
.L_4053:
        /*0400*/ 	.byte	0x03, 0x5f
        /*0402*/ 	.short	0x0101


	//----- nvinfo : EIATTR_COOP_GROUP_MASK_REGIDS
	.align		4
        /*0404*/ 	.byte	0x04, 0x29
        /*0406*/ 	.short	(.L_4055 - .L_4054)


	//   ....[0]....
.L_4054:
        /*0408*/ 	.word	0xffffffff


	//   ....[1]....
        /*040c*/ 	.word	0xffffffff


	//   ....[2]....
        /*0410*/ 	.word	0xffffffff


	//   ....[3]....
        /*0414*/ 	.word	0xffffffff


	//   ....[4]....
        /*0418*/ 	.word	0xffffffff


	//   ....[5]....
        /*041c*/ 	.word	0xffffffff


	//   ....[6]....
        /*0420*/ 	.word	0xffffffff


	//   ....[7]....
        /*0424*/ 	.word	0xffffffff


	//   ....[8]....
        /*0428*/ 	.word	0xffffffff


	//   ....[9]....
        /*042c*/ 	.word	0xffffffff


	//----- nvinfo : EIATTR_COOP_GROUP_INSTR_OFFSETS
	.align		4
.L_4055:
        /*0430*/ 	.byte	0x04, 0x28
        /*0432*/ 	.short	(.L_4057 - .L_4056)


	//   ....[0]....
.L_4056:
        /*0434*/ 	.word	0x00001b20


	//   ....[1]....
        /*0438*/ 	.word	0x00001c40


	//   ....[2]....
        /*043c*/ 	.word	0x00001c90


	//   ....[3]....
        /*0440*/ 	.word	0x00001cb0


	//   ....[4]....
        /*0444*/ 	.word	0x00001cd0


	//   ....[5]....
        /*0448*/ 	.word	0x00001cf0


	//   ....[6]....
        /*044c*/ 	.word	0x00001d10


	//   ....[7]....
        /*0450*/ 	.word	0x00001d30


	//   ....[8]....
        /*0454*/ 	.word	0x00001d50


	//   ....[9]....
        /*0458*/ 	.word	0x00001d70


	//----- nvinfo : EIATTR_VRC_CTA_INIT_COUNT
	.align		4
.L_4057:
        /*045c*/ 	.byte	0x02, 0x4a
	.zero		1
	.zero		1


	//----- nvinfo : EIATTR_EXIT_INSTR_OFFSETS
	.align		4
        /*0460*/ 	.byte	0x04, 0x1c
        /*0462*/ 	.short	(.L_4059 - .L_4058)


	//   ....[0]....
.L_4058:
        /*0464*/ 	.word	0x000093b0


	//----- nvinfo : EIATTR_MAX_THREADS
	.align		4
.L_4059:
        /*0468*/ 	.byte	0x04, 0x05
        /*046a*/ 	.short	(.L_4061 - .L_4060)
.L_4060:
        /*046c*/ 	.word	0x00000100
        /*0470*/ 	.word	0x00000001
        /*0474*/ 	.word	0x00000001


	//----- nvinfo : EIATTR_CBANK_PARAM_SIZE
	.align		4
.L_4061:
        /*0478*/ 	.byte	0x03, 0x19
        /*047a*/ 	.short	0x0128


	//----- nvinfo : EIATTR_PARAM_CBANK
	.align		4
        /*047c*/ 	.byte	0x04, 0x0a
        /*047e*/ 	.short	(.L_4063 - .L_4062)
	.align		4
.L_4062:
        /*0480*/ 	.word	index@(.nv.constant0._ZN10layer_norm13ln_bwd_kernelINS_13Kernel_traitsIf6__halffS2_fjLj8192ELj1ELj1ELj8ELj16ENS_18Kernel_traits_baseILj8192EfS2_fS2_fjLj256EEEEELb1ELb1ELb0ELb1EEEvNS_9BwdParamsE)
        /*0484*/ 	.short	0x0380
        /*0486*/ 	.short	0x0128


	//----- nvinfo : EIATTR_SW_WAR
	.align		4
.L_4063:
        /*0488*/ 	.byte	0x04, 0x36
        /*048a*/ 	.short	(.L_4065 - .L_4064)
.L_4064:
        /*048c*/ 	.word	0x00000008
.L_4065:


//--------------------- .nv.info._ZN10layer_norm22ln_bwd_finalize_kernelINS_22Kernel_traits_finalizeILj8192Ef6__halffS2_fjLb1ELj1024ELj4ENS_18Kernel_traits_baseILj8192EfS2_fS2_fjLj1024EEEEELb1ELb0EEEvNS_9BwdParamsE --------------------------
	.section	.nv.info._ZN10layer_norm22ln_bwd_finalize_kernelINS_22Kernel_traits_finalizeILj8192Ef6__halffS2_fjLb1ELj1024ELj4ENS_18Kernel_traits_baseILj8192EfS2_fS2_fjLj1024EEEEELb1ELb0EEEvNS_9BwdParamsE,"",@"SHT_CUDA_INFO"
	.sectionflags	@""
	.align	4


	//----- nvinfo : EIATTR_CUDA_API_VERSION
	.align		4
        /*0000*/ 	.byte	0x04, 0x37
        /*0002*/ 	.short	(.L_4067 - .L_4066)
.L_4066:
        /*0004*/ 	.word	0x00000082


	//----- nvinfo : EIATTR_KPARAM_INFO
	.align		4
.L_4067:
        /*0008*/ 	.byte	0x04, 0x17
        /*000a*/ 	.short	(.L_4069 - .L_4068)
.L_4068:
        /*000c*/ 	.word	0x00000000
        /*0010*/ 	.short	0x0000
        /*0012*/ 	.short	0x0000
        /*0014*/ 	.byte	0x00, 0xf0, 0xa1, 0x04


	//----- nvinfo : EIATTR_SPARSE_MMA_MASK
	.align		4
.L_4069:
        /*0018*/ 	.byte	0x03, 0x50
        /*001a*/ 	.short	0x0000


	//----- nvinfo : EIATTR_MAXREG_COUNT
	.align		4
        /*001c*/ 	.byte	0x03, 0x1b
        /*001e*/ 	.short	0x0040


	//----- nvinfo : EIATTR_NUM_BARRIERS
	.align		4
        /*0020*/ 	.byte	0x02, 0x4c
        /*0022*/ 	.byte	0x01
	.zero		1


	//----- nvinfo : EIATTR_MERCURY_ISA_VERSION
	.align		4
        /*0024*/ 	.byte	0x03, 0x5f
        /*0026*/ 	.short	0x0101


	//----- nvinfo : EIATTR_COOP_GROUP_MASK_REGIDS
	.align		4
        /*0028*/ 	.byte	0x04, 0x29
        /*002a*/ 	.short	(.L_4071 - .L_4070)


	//   ....[0]....
.L_4070:
        /*002c*/ 	.word	0xffffffff


	//   ....[1]....
        /*0030*/ 	.word	0xffffffff


	//   ....[2]....
        /*0034*/ 	.word	0xffffffff


	//   ....[3]....
        /*0038*/ 	.word	0xffffffff


	//   ....[4]....
        /*003c*/ 	.word	0xffffffff


	//   ....[5]....
        /*0040*/ 	.word	0xffffffff


	//   ....[6]....
        /*0044*/ 	.word	0xffffffff


	//   ....[7]....
        /*0048*/ 	.word	0xffffffff


	//   ....[8]....
        /*004c*/ 	.word	0xffffffff


	//   ....[9]....
        /*0050*/ 	.word	0xffffffff


	//   ....[10]....
        /*0054*/ 	.word	0xffffffff


	//   ....[11]....
        /*0058*/ 	.word	0xffffffff


	//   ....[12]....
        /*005c*/ 	.word	0xffffffff


	//   ....[13]....
        /*0060*/ 	.word	0xffffffff


	//   ....[14]....
        /*0064*/ 	.word	0xffffffff


	//----- nvinfo : EIATTR_COOP_GROUP_INSTR_OFFSETS
	.align		4
.L_4071:
        /*0068*/ 	.byte	0x04, 0x28
        /*006a*/ 	.short	(.L_4073 - .L_4072)


	//   ....[0]....
.L_4072:
        /*006c*/ 	.word	0x00001040


	//   ....[1]....
        /*0070*/ 	.word	0x00001050


	//   ....[2]....
        /*0074*/ 	.word	0x00001060


	//   ....[3]....
        /*0078*/ 	.word	0x00001090


	//   ....[4]....
        /*007c*/ 	.word	0x000010b0


	//   ....[5]....
        /*0080*/ 	.word	0x000010c0


	//   ....[6]....
        /*0084*/ 	.word	0x000010f0


	//   ....[7]....
        /*0088*/ 	.word	0x00001110


	//   ....[8]....
        /*008c*/ 	.word	0x00001120


	//   ....[9]....
        /*0090*/ 	.word	0x00001160


	//   ....[10]....
        /*0094*/ 	.word	0x00001190


	//   ....[11]....
        /*0098*/ 	.word	0x000011a0


	//   ....[12]....
        /*009c*/ 	.word	0x000011e0


	//   ....[13]....
        /*00a0*/ 	.word	0x00001200


	//   ....[14]....
        /*00a4*/ 	.word	0x00001210


	//----- nvinfo : EIATTR_VRC_CTA_INIT_COUNT
	.align		4
.L_4073:
        /*00a8*/ 	.byte	0x02, 0x4a
	.zero		1
	.zero		1


	//----- nvinfo : EIATTR_EXIT_INSTR_OFFSETS
	.align		4
        /*00ac*/ 	.byte	0x04, 0x1c
        /*00ae*/ 	.short	(.L_4075 - .L_4074)


	//   ....[0]....
.L_4074:
        /*00b0*/ 	.word	0x00000060


	//   ....[1]....
        /*00b4*/ 	.word	0x00001290


	//   ....[2]....
        /*00b8*/ 	.word	0x000012c0


	//   ....[3]....
        /*00bc*/ 	.word	0x000013a0


	//----- nvinfo : EIATTR_MAX_THREADS
	.align		4
.L_4075:
        /*00c0*/ 	.byte	0x04, 0x05
        /*00c2*/ 	.short	(.L_4077 - .L_4076)
.L_4076:
        /*00c4*/ 	.word	0x00000400
        /*00c8*/ 	.word	0x00000001
        /*00cc*/ 	.word	0x00000001


	//----- nvinfo : EIATTR_CRS_STACK_SIZE
	.align		4
.L_4077:
        /*00d0*/ 	.byte	0x04, 0x1e
        /*00d2*/ 	.short	(.L_4079 - .L_4078)
.L_4078:
        /*00d4*/ 	.word	0x00000000


	//----- nvinfo : EIATTR_CBANK_PARAM_SIZE
	.align		4
.L_4079:
        /*00d8*/ 	.byte	0x03, 0x19
        /*00da*/ 	.short	0x0128


	//----- nvinfo : EIATTR_PARAM_CBANK
	.align		4
        /*00dc*/ 	.byte	0x04, 0x0a
        /*00de*/ 	.short	(.L_4081 - .L_4080)
	.align		4
.L_4080:
        /*00e0*/ 	.word	index@(.nv.constant0._ZN10layer_norm22ln_bwd_finalize_kernelINS_22Kernel_traits_finalizeILj8192Ef6__halffS2_fjLb1ELj1024ELj4ENS_18Kernel_traits_baseILj8192EfS2_fS2_fjLj1024EEEEELb1ELb0EEEvNS_9BwdParamsE)
        /*00e4*/ 	.short	0x0380
        /*00e6*/ 	.short	0x0128


	//----- nvinfo : EIATTR_SW_WAR
	.align		4
.L_4081:
        /*00e8*/ 	.byte	0x04, 0x36
        /*00ea*/ 	.short	(.L_4083 - .L_4082)
.L_4082:
        /*00ec*/ 	.word	0x00000008
.L_4083:


//--------------------- .nv.info._ZN10layer_norm13ln_bwd_kernelINS_13Kernel_traitsIf6__halffS2_fjLj8192ELj1ELj1ELj8ELj16ENS_18Kernel_traits_baseILj8192EfS2_fS2_fjLj256EEEEELb1ELb1ELb1ELb0EEEvNS_9BwdParamsE --------------------------
	.section	.nv.info._ZN10layer_norm13ln_bwd_kernelINS_13Kernel_traitsIf6__halffS2_fjLj8192ELj1ELj1ELj8ELj16ENS_18Kernel_traits_baseILj8192EfS2_fS2_fjLj256EEEEELb1ELb1ELb1ELb0EEEvNS_9BwdParamsE,"",@"SHT_CUDA_INFO"
	.sectionflags	@""
	.align	4


	//----- nvinfo : EIATTR_CUDA_API_VERSION
	.align		4
        /*0000*/ 	.byte	0x04, 0x37
        /*0002*/ 	.short	(.L_4085 - .L_4084)
.L_4084:
        /*0004*/ 	.word	0x00000082


	//----- nvinfo : EIATTR_KPARAM_INFO
	.align		4
.L_4085:
        /*0008*/ 	.byte	0x04, 0x17
        /*000a*/ 	.short	(.L_4087 - .L_4086)
.L_4086:
        /*000c*/ 	.word	0x00000000
        /*0010*/ 	.short	0x0000
        /*0012*/ 	.short	0x0000
        /*0014*/ 	.byte	0x00, 0xf0, 0xa1, 0x04


	//----- nvinfo : EIATTR_SPARSE_MMA_MASK
	.align		4
.L_4087:
        /*0018*/ 	.byte	0x03, 0x50
        /*001a*/ 	.short	0x0000


	//----- nvinfo : EIATTR_MAXREG_COUNT
	.align		4
        /*001c*/ 	.byte	0x03, 0x1b
        /*001e*/ 	.short	0x00ff


	//----- nvinfo : EIATTR_NUM_BARRIERS
	.align		4
        /*0020*/ 	.byte	0x02, 0x4c
        /*0022*/ 	.byte	0x01
	.zero		1


	//----- nvinfo : EIATTR_ANNOTATIONS
	.align		4
        /*0024*/ 	.byte	0x04, 0x55
        /*0026*/ 	.short	(.L_4089 - .L_4088)


	//   ....[0]....
.L_4088:
        /* <DEDUP_REMOVED lines=71> */


	//----- nvinfo : EIATTR_MERCURY_ISA_VERSION
	.align		4
.L_4089:
        /*0480*/ 	.byte	0x03, 0x5f
        /*0482*/ 	.short	0x0101


	//----- nvinfo : EIATTR_COOP_GROUP_MASK_REGIDS
	.align		4
        /*0484*/ 	.byte	0x04, 0x29
        /*0486*/ 	.short	(.L_4091 - .L_4090)


	//   ....[0]....
.L_4090:
        /*0488*/ 	.word	0xffffffff


	//   ....[1]....
        /*048c*/ 	.word	0xffffffff


	//   ....[2]....
        /*0490*/ 	.word	0xffffffff


	//   ....[3]....
        /*0494*/ 	.word	0xffffffff


	//   ....[4]....
        /*0498*/ 	.word	0xffffffff


	//   ....[5]....
        /*049c*/ 	.word	0xffffffff


	//   ....[6]....
        /*04a0*/ 	.word	0xffffffff


	//   ....[7]....
        /*04a4*/ 	.word	0xffffffff


	//   ....[8]....
        /*04a8*/ 	.word	0xffffffff


	//   ....[9]....
        /*04ac*/ 	.word	0xffffffff


	//----- nvinfo : EIATTR_COOP_GROUP_INSTR_OFFSETS
	.align		4
.L_4091:
        /*04b0*/ 	.byte	0x04, 0x28
        /*04b2*/ 	.short	(.L_4093 - .L_4092)


	//   ....[0]....
.L_4092:
        /*04b4*/ 	.word	0x00002d30


	//   ....[1]....
        /*04b8*/ 	.word	0x00002d50


	//   ....[2]....
        /*04bc*/ 	.word	0x00002d90


	//   ....[3]....
        /*04c0*/ 	.word	0x00002dc0


	//   ....[4]....
        /*04c4*/ 	.word	0x00002de0


	//   ....[5]....
        /*04c8*/ 	.word	0x00002e00


	//   ....[6]....
        /*04cc*/ 	.word	0x00002e20


	//   ....[7]....
        /*04d0*/ 	.word	0x00002e40


	//   ....[8]....
        /*04d4*/ 	.word	0x00002e60


	//   ....[9]....
        /*04d8*/ 	.word	0x00002e80


	//----- nvinfo : EIATTR_VRC_CTA_INIT_COUNT
	.align		4
.L_4093:
        /*04dc*/ 	.byte	0x02, 0x4a
	.zero		1
	.zero		1


	//----- nvinfo : EIATTR_EXIT_INSTR_OFFSETS
	.align		4
        /*04e0*/ 	.byte	0x04, 0x1c
        /*04e2*/ 	.short	(.L_4095 - .L_4094)


	//   ....[0]....
.L_4094:
        /*04e4*/ 	.word	0x00010b20


	//   ....[1]....
        /*04e8*/ 	.word	0x00010bf0


	//----- nvinfo : EIATTR_MAX_THREADS
	.align		4
.L_4095:
        /*04ec*/ 	.byte	0x04, 0x05
        /*04ee*/ 	.short	(.L_4097 - .L_4096)
.L_4096:
        /*04f0*/ 	.word	0x00000100
        /*04f4*/ 	.word	0x00000001
        /*04f8*/ 	.word	0x00000001


	//----- nvinfo : EIATTR_CRS_STACK_SIZE
	.align		4
.L_4097:
        /*04fc*/ 	.byte	0x04, 0x1e
        /*04fe*/ 	.short	(.L_4099 - .L_4098)
.L_4098:
        /*0500*/ 	.word	0x00000000


	//----- nvinfo : EIATTR_CBANK_PARAM_SIZE
	.align		4
.L_4099:
        /*0504*/ 	.byte	0x03, 0x19
        /*0506*/ 	.short	0x0128


	//----- nvinfo : EIATTR_PARAM_CBANK
	.align		4
        /*0508*/ 	.byte	0x04, 0x0a
        /*050a*/ 	.short	(.L_4101 - .L_4100)
	.align		4
.L_4100:
        /*050c*/ 	.word	index@(.nv.constant0._ZN10layer_norm13ln_bwd_kernelINS_13Kernel_traitsIf6__halffS2_fjLj8192ELj1ELj1ELj8ELj16ENS_18Kernel_traits_baseILj8192EfS2_fS2_fjLj256EEEEELb1ELb1ELb1ELb0EEEvNS_9BwdParamsE)
        /*0510*/ 	.short	0x0380
        /*0512*/ 	.short	0x0128


	//----- nvinfo : EIATTR_SW_WAR
	.align		4
.L_4101:
        /*0514*/ 	.byte	0x04, 0x36
        /*0516*/ 	.short	(.L_4103 - .L_4102)
.L_4102:
        /*0518*/ 	.word	0x00000008
.L_4103:


//--------------------- .nv.info._ZN10layer_norm22ln_bwd_finalize_kernelINS_22Kernel_traits_finalizeILj8192Ef6__halffS2_fjLb1ELj1024ELj4ENS_18Kernel_traits_baseILj8192EfS2_fS2_fjLj1024EEEEELb1ELb1EEEvNS_9BwdParamsE --------------------------
	.section	.nv.info._ZN10layer_norm22ln_bwd_finalize_kernelINS_22Kernel_traits_finalizeILj8192Ef6__halffS2_fjLb1ELj1024ELj4ENS_18Kernel_traits_baseILj8192EfS2_fS2_fjLj1024EEEEELb1ELb1EEEvNS_9BwdParamsE,"",@"SHT_CUDA_INFO"
	.sectionflags	@""
	.align	4


	//----- nvinfo : EIATTR_CUDA_API_VERSION
	.align		4
        /*0000*/ 	.byte	0x04, 0x37
        /*0002*/ 	.short	(.L_4105 - .L_4104)
.L_4104:
        /*0004*/ 	.word	0x00000082


	//----- nvinfo : EIATTR_KPARAM_INFO
	.align		4
.L_4105:
        /*0008*/ 	.byte	0x04, 0x17
        /*000a*/ 	.short	(.L_4107 - .L_4106)
.L_4106:
        /*000c*/ 	.word	0x00000000
        /*0010*/ 	.short	0x0000
        /*0012*/ 	.short	0x0000
        /*0014*/ 	.byte	0x00, 0xf0, 0xa1, 0x04


	//----- nvinfo : EIATTR_SPARSE_MMA_MASK
	.align		4
.L_4107:
        /*0018*/ 	.byte	0x03, 0x50
        /*001a*/ 	.short	0x0000


	//----- nvinfo : EIATTR_MAXREG_COUNT
	.align		4
        /*001c*/ 	.byte	0x03, 0x1b
        /*001e*/ 	.short	0x0040


	//----- nvinfo : EIATTR_NUM_BARRIERS
	.align		4
        /*0020*/ 	.byte	0x02, 0x4c
        /*0022*/ 	.byte	0x01
	.zero		1


	//----- nvinfo : EIATTR_MERCURY_ISA_VERSION
	.align		4
        /*0024*/ 	.byte	0x03, 0x5f
        /*0026*/ 	.short	0x0101


	//----- nvinfo : EIATTR_COOP_GROUP_MASK_REGIDS
	.align		4
        /*0028*/ 	.byte	0x04, 0x29
        /*002a*/ 	.short	(.L_4109 - .L_4108)


	//   ....[0]....
.L_4108:
        /*002c*/ 	.word	0xffffffff


	//   ....[1]....
        /*0030*/ 	.word	0xffffffff


	//   ....[2]....
        /*0034*/ 	.word	0xffffffff


	//   ....[3]....
        /*0038*/ 	.word	0xffffffff


	//   ....[4]....
        /*003c*/ 	.word	0xffffffff


	//   ....[5]....
        /*0040*/ 	.word	0xffffffff


	//   ....[6]....
        /*0044*/ 	.word	0xffffffff


	//   ....[7]....
        /*0048*/ 	.word	0xffffffff


	//   ....[8]....
        /*004c*/ 	.word	0xffffffff


	//   ....[9]....
        /*0050*/ 	.word	0xffffffff


	//   ....[10]....
        /*0054*/ 	.word	0xffffffff


	//   ....[11]....
        /*0058*/ 	.word	0xffffffff


	//   ....[12]....
        /*005c*/ 	.word	0xffffffff


	//   ....[13]....
        /*0060*/ 	.word	0xffffffff


	//   ....[14]....
        /*0064*/ 	.word	0xffffffff


	//----- nvinfo : EIATTR_COOP_GROUP_INSTR_OFFSETS
	.align		4
.L_4109:
        /*0068*/ 	.byte	0x04, 0x28
        /*006a*/ 	.short	(.L_4111 - .L_4110)


	//   ....[0]....
.L_4110:
        /*006c*/ 	.word	0x00001090


	//   ....[1]....
        /*0070*/ 	.word	0x000010a0


	//   ....[2]....
        /*0074*/ 	.word	0x000010b0


	//   ....[3]....
        /*0078*/ 	.word	0x000010e0


	//   ....[4]....
        /*007c*/ 	.word	0x00001100


	//   ....[5]....
        /*0080*/ 	.word	0x00001110


	//   ....[6]....
        /*0084*/ 	.word	0x00001140


	//   ....[7]....
        /*0088*/ 	.word	0x00001160


	//   ....[8]....
        /*008c*/ 	.word	0x00001170


	//   ....[9]....
        /*0090*/ 	.word	0x000011a0


	//   ....[10]....
        /*0094*/ 	.word	0x000011c0


	//   ....[11]....
        /*0098*/ 	.word	0x000011d0


	//   ....[12]....
        /*009c*/ 	.word	0x00001210


	//   ....[13]....
        /*00a0*/ 	.word	0x00001230


	//   ....[14]....
        /*00a4*/ 	.word	0x00001240


	//----- nvinfo : EIATTR_VRC_CTA_INIT_COUNT
	.align		4
.L_4111:
        /*00a8*/ 	.byte	0x02, 0x4a
	.zero		1
	.zero		1


	//----- nvinfo : EIATTR_EXIT_INSTR_OFFSETS
	.align		4
        /*00ac*/ 	.byte	0x04, 0x1c
        /*00ae*/ 	.short	(.L_4113 - .L_4112)


	//   ....[0]....
.L_4112:
        /*00b0*/ 	.word	0x00000060


	//   ....[1]....
        /*00b4*/ 	.word	0x000012c0


	//   ....[2]....
        /*00b8*/ 	.word	0x000013b0


	//----- nvinfo : EIATTR_MAX_THREADS
	.align		4
.L_4113:
        /*00bc*/ 	.byte	0x04, 0x05
        /*00be*/ 	.short	(.L_4115 - .L_4114)
.L_4114:
        /*00c0*/ 	.word	0x00000400
        /*00c4*/ 	.word	0x00000001
        /*00c8*/ 	.word	0x00000001


	//----- nvinfo : EIATTR_CRS_STACK_SIZE
	.align		4
.L_4115:
        /*00cc*/ 	.byte	0x04, 0x1e
        /*00ce*/ 	.short	(.L_4117 - .L_4116)
.L_4116:
        /*00d0*/ 	.word	0x00000000


	//----- nvinfo : EIATTR_CBANK_PARAM_SIZE
	.align		4
.L_4117:
        /*00d4*/ 	.byte	0x03, 0x19
        /*00d6*/ 	.short	0x0128


	//----- nvinfo : EIATTR_PARAM_CBANK
	.align		4
        /*00d8*/ 	.byte	0x04, 0x0a
        /*00da*/ 	.short	(.L_4119 - .L_4118)
	.align		4
.L_4118:
        /*00dc*/ 	.word	index@(.nv.constant0._ZN10layer_norm22ln_bwd_finalize_kernelINS_22Kernel_traits_finalizeILj8192Ef6__halffS2_fjLb1ELj1024ELj4ENS_18Kernel_traits_baseILj8192EfS2_fS2_fjLj1024EEEEELb1ELb1EEEvNS_9BwdParamsE)
        /*00e0*/ 	.short	0x0380
        /*00e2*/ 	.short	0x0128


	//----- nvinfo : EIATTR_SW_WAR
	.align		4
.L_4119:
        /*00e4*/ 	.byte	0x04, 0x36
        /*00e6*/ 	.short	(.L_4121 - .L_4120)
.L_4120:
        /*00e8*/ 	.word	0x00000008
.L_4121:


//--------------------- .nv.info._ZN10layer_norm13ln_bwd_kernelINS_13Kernel_traitsIf6__halffS2_fjLj8192ELj1ELj1ELj8ELj16ENS_18Kernel_traits_baseILj8192EfS2_fS2_fjLj256EEEEELb1ELb1ELb1ELb1EEEvNS_9BwdParamsE --------------------------
	.section	.nv.info._ZN10layer_norm13ln_bwd_kernelINS_13Kernel_traitsIf6__halffS2_fjLj8192ELj1ELj1ELj8ELj16ENS_18Kernel_traits_baseILj8192EfS2_fS2_fjLj256EEEEELb1ELb1ELb1ELb1EEEvNS_9BwdParamsE,"",@"SHT_CUDA_INFO"
	.sectionflags	@""
	.align	4


	//----- nvinfo : EIATTR_CUDA_API_VERSION
	.align		4
        /*0000*/ 	.byte	0x04, 0x37
        /*0002*/ 	.short	(.L_4123 - .L_4122)
.L_4122:
        /*0004*/ 	.word	0x00000082


	//----- nvinfo : EIATTR_KPARAM_INFO
	.align		4
.L_4123:
        /*0008*/ 	.byte	0x04, 0x17
        /*000a*/ 	.short	(.L_4125 - .L_4124)
.L_4124:
        /*000c*/ 	.word	0x00000000
        /*0010*/ 	.short	0x0000
        /*0012*/ 	.short	0x0000
        /*0014*/ 	.byte	0x00, 0xf0, 0xa1, 0x04


	//----- nvinfo : EIATTR_SPARSE_MMA_MASK
	.align		4
.L_4125:
        /*0018*/ 	.byte	0x03, 0x50
        /*001a*/ 	.short	0x0000


	//----- nvinfo : EIATTR_MAXREG_COUNT
	.align		4
        /*001c*/ 	.byte	0x03, 0x1b
        /*001e*/ 	.short	0x00ff


	//----- nvinfo : EIATTR_NUM_BARRIERS
	.align		4
        /*0020*/ 	.byte	0x02, 0x4c
        /*0022*/ 	.byte	0x01
	.zero		1


	//----- nvinfo : EIATTR_ANNOTATIONS
	.align		4
        /*0024*/ 	.byte	0x04, 0x55
        /*0026*/ 	.short	(.L_4127 - .L_4126)


	//   ....[0]....
.L_4126:
        /* <DEDUP_REMOVED lines=43> */


	//----- nvinfo : EIATTR_MERCURY_ISA_VERSION
	.align		4
.L_4127:
        /*02c8*/ 	.byte	0x03, 0x5f
        /*02ca*/ 	.short	0x0101


	//----- nvinfo : EIATTR_COOP_GROUP_MASK_REGIDS
	.align		4
        /*02cc*/ 	.byte	0x04, 0x29
        /*02ce*/ 	.short	(.L_4129 - .L_4128)


	//   ....[0]....
.L_4128:
        /*02d0*/ 	.word	0xffffffff


	//   ....[1]....
        /*02d4*/ 	.word	0xffffffff


	//   ....[2]....
        /*02d8*/ 	.word	0xffffffff


	//   ....[3]....
        /*02dc*/ 	.word	0xffffffff


	//   ....[4]....
        /*02e0*/ 	.word	0xffffffff


	//   ....[5]....
        /*02e4*/ 	.word	0xffffffff


	//   ....[6]....
        /*02e8*/ 	.word	0xffffffff


	//   ....[7]....
        /*02ec*/ 	.word	0xffffffff


	//   ....[8]....
        /*02f0*/ 	.word	0xffffffff


	//   ....[9]....
        /*02f4*/ 	.word	0xffffffff


	//----- nvinfo : EIATTR_COOP_GROUP_INSTR_OFFSETS
	.align		4
.L_4129:
        /*02f8*/ 	.byte	0x04, 0x28
        /*02fa*/ 	.short	(.L_4131 - .L_4130)


	//   ....[0]....
.L_4130:
        /*02fc*/ 	.word	0x00002420


	//   ....[1]....
        /*0300*/ 	.word	0x00002430


	//   ....[2]....
        /*0304*/ 	.word	0x00002470


	//   ....[3]....
        /*0308*/ 	.word	0x00002480


	//   ....[4]....
        /*030c*/ 	.word	0x000024d0


	//   ....[5]....
        /*0310*/ 	.word	0x000024e0


	//   ....[6]....
        /*0314*/ 	.word	0x00002510


	//   ....[7]....
        /*0318*/ 	.word	0x00002520


	//   ....[8]....
        /*031c*/ 	.word	0x00002550


	//   ....[9]....
        /*0320*/ 	.word	0x00002560


	//----- nvinfo : EIATTR_VRC_CTA_INIT_COUNT
	.align		4
.L_4131:
        /*0324*/ 	.byte	0x02, 0x4a
	.zero		1
	.zero		1


	//----- nvinfo : EIATTR_EXIT_INSTR_OFFSETS
	.align		4
        /*0328*/ 	.byte	0x04, 0x1c
        /*032a*/ 	.short	(.L_4133 - .L_4132)


	//   ....[0]....
.L_4132:
        /*032c*/ 	.word	0x0000f3d0


	//----- nvinfo : EIATTR_MAX_THREADS
	.align		4
.L_4133:
        /*0330*/ 	.byte	0x04, 0x05
        /*0332*/ 	.short	(.L_4135 - .L_4134)
.L_4134:
        /*0334*/ 	.word	0x00000100
        /*0338*/ 	.word	0x00000001
        /*033c*/ 	.word	0x00000001


	//----- nvinfo : EIATTR_CRS_STACK_SIZE
	.align		4
.L_4135:
        /*0340*/ 	.byte	0x04, 0x1e
        /*0342*/ 	.short	(.L_4137 - .L_4136)
.L_4136:
        /*0344*/ 	.word	0x00000000


	//----- nvinfo : EIATTR_CBANK_PARAM_SIZE
	.align		4
.L_4137:
        /*0348*/ 	.byte	0x03, 0x19
        /*034a*/ 	.short	0x0128


	//----- nvinfo : EIATTR_PARAM_CBANK
	.align		4
        /*034c*/ 	.byte	0x04, 0x0a
        /*034e*/ 	.short	(.L_4139 - .L_4138)
	.align		4
.L_4138:
        /*0350*/ 	.word	index@(.nv.constant0._ZN10layer_norm13ln_bwd_kernelINS_13Kernel_traitsIf6__halffS2_fjLj8192ELj1ELj1ELj8ELj16ENS_18Kernel_traits_baseILj8192EfS2_fS2_fjLj256EEEEELb1ELb1ELb1ELb1EEEvNS_9BwdParamsE)
        /*0354*/ 	.short	0x0380
        /*0356*/ 	.short	0x0128


	//----- nvinfo : EIATTR_SW_WAR
	.align		4
.L_4139:
        /*0358*/ 	.byte	0x04, 0x36
        /*035a*/ 	.short	(.L_4141 - .L_4140)
.L_4140:
        /*035c*/ 	.word	0x00000008
.L_4141:


//--------------------- .nv.info._ZN10layer_norm13ln_bwd_kernelINS_13Kernel_traitsI6__halfffffjLj8192ELj1ELj1ELj8ELj16ENS_18Kernel_traits_baseILj8192ES2_ffffjLj256EEEEELb0ELb0ELb0ELb0EEEvNS_9BwdParamsE --------------------------
	.section	.nv.info._ZN10layer_norm13ln_bwd_kernelINS_13Kernel_traitsI6__halfffffjLj8192ELj1ELj1ELj8ELj16ENS_18Kernel_traits_baseILj8192ES2_ffffjLj256EEEEELb0ELb0ELb0ELb0EEEvNS_9BwdParamsE,"",@"SHT_CUDA_INFO"
	.sectionflags	@""
	.align	4


	//----- nvinfo : EIATTR_CUDA_API_VERSION
	.align		4
        /*0000*/ 	.byte	0x04, 0x37
        /*0002*/ 	.short	(.L_4143 - .L_4142)
.L_4142:
        /*0004*/ 	.word	0x00000082


	//----- nvinfo : EIATTR_KPARAM_INFO
	.align		4
.L_4143:
        /*0008*/ 	.byte	0x04, 0x17
        /*000a*/ 	.short	(.L_4145 - .L_4144)
.L_4144:
        /*000c*/ 	.word	0x00000000
        /*0010*/ 	.short	0x0000
        /*0012*/ 	.short	0x0000
        /*0014*/ 	.byte	0x00, 0xf0, 0xa1, 0x04


	//----- nvinfo : EIATTR_SPARSE_MMA_MASK
	.align		4
.L_4145:
        /*0018*/ 	.byte	0x03, 0x50
        /*001a*/ 	.short	0x0000


	//----- nvinfo : EIATTR_MAXREG_COUNT
	.align		4
        /*001c*/ 	.byte	0x03, 0x1b
        /*001e*/ 	.short	0x00ff


	//----- nvinfo : EIATTR_NUM_BARRIERS
	.align		4
        /*0020*/ 	.byte	0x02, 0x4c
        /*0022*/ 	.byte	0x01
	.zero		1


	//----- nvinfo : EIATTR_MERCURY_ISA_VERSION
	.align		4
        /*0024*/ 	.byte	0x03, 0x5f
        /*0026*/ 	.short	0x0101


	//----- nvinfo : EIATTR_COOP_GROUP_MASK_REGIDS
	.align		4
        /*0028*/ 	.byte	0x04, 0x29
        /*002a*/ 	.short	(.L_4147 - .L_4146)


	//   ....[0]....
.L_4146:
        /*002c*/ 	.word	0xffffffff


	//   ....[1]....
        /*0030*/ 	.word	0xffffffff


	//   ....[2]....
        /*0034*/ 	.word	0xffffffff


	//   ....[3]....
        /*0038*/ 	.word	0xffffffff


	//   ....[4]....
        /*003c*/ 	.word	0xffffffff


	//   ....[5]....
        /*0040*/ 	.word	0xffffffff


	//   ....[6]....
        /*0044*/ 	.word	0xffffffff


	//   ....[7]....
        /*0048*/ 	.word	0xffffffff


	//   ....[8]....
        /*004c*/ 	.word	0xffffffff


	//   ....[9]....
        /*0050*/ 	.word	0xffffffff


	//----- nvinfo : EIATTR_COOP_GROUP_INSTR_OFFSETS
	.align		4
.L_4147:
        /*0054*/ 	.byte	0x04, 0x28
        /*0056*/ 	.short	(.L_4149 - .L_4148)


	//   ....[0]....
.L_4148:
        /*0058*/ 	.word	0x000024d0


	//   ....[1]....
        /*005c*/ 	.word	0x00002500


	//   ....[2]....
        /*0060*/ 	.word	0x00002530


	//   ....[3]....
        /*0064*/ 	.word	0x00002540


	//   ....[4]....
        /*0068*/ 	.word	0x00002570


	//   ....[5]....
        /*006c*/ 	.word	0x00002580


	//   ....[6]....
        /*0070*/ 	.word	0x000025b0


	//   ....[7]....
        /*0074*/ 	.word	0x000025c0


	//   ....[8]....
        /*0078*/ 	.word	0x000025f0


	//   ....[9]....
        /*007c*/ 	.word	0x00002600


	//----- nvinfo : EIATTR_VRC_CTA_INIT_COUNT
	.align		4
.L_4149:
        /*0080*/ 	.byte	0x02, 0x4a
	.zero		1
	.zero		1


	//----- nvinfo : EIATTR_EXIT_INSTR_OFFSETS
	.align		4
        /*0084*/ 	.byte	0x04, 0x1c
        /*0086*/ 	.short	(.L_4151 - .L_4150)


	//   ....[0]....
.L_4150:
        /*0088*/ 	.word	0x00005cd0


	//   ....[1]....
        /*008c*/ 	.word	0x00005d50


	//----- nvinfo : EIATTR_MAX_THREADS
	.align		4
.L_4151:
        /*0090*/ 	.byte	0x04, 0x05
        /*0092*/ 	.short	(.L_4153 - .L_4152)
.L_4152:
        /*0094*/ 	.word	0x00000100
        /*0098*/ 	.word	0x00000001
        /*009c*/ 	.word	0x00000001


	//----- nvinfo : EIATTR_CRS_STACK_SIZE
	.align		4
.L_4153:
        /*00a0*/ 	.byte	0x04, 0x1e
        /*00a2*/ 	.short	(.L_4155 - .L_4154)
.L_4154:
        /*00a4*/ 	.word	0x00000000


	//----- nvinfo : EIATTR_CBANK_PARAM_SIZE
	.align		4
.L_4155:
        /*00a8*/ 	.byte	0x03, 0x19
        /*00aa*/ 	.short	0x0128


	//----- nvinfo : EIATTR_PARAM_CBANK
	.align		4
        /*00ac*/ 	.byte	0x04, 0x0a
        /*00ae*/ 	.short	(.L_4157 - .L_4156)
	.align		4
.L_4156:
        /*00b0*/ 	.word	index@(.nv.constant0._ZN10layer_norm13ln_bwd_kernelINS_13Kernel_traitsI6__halfffffjLj8192ELj1ELj1ELj8ELj16ENS_18Kernel_traits_baseILj8192ES2_ffffjLj256EEEEELb0ELb0ELb0ELb0EEEvNS_9BwdParamsE)
        /*00b4*/ 	.short	0x0380
        /*00b6*/ 	.short	0x0128


	//----- nvinfo : EIATTR_SW_WAR
	.align		4
.L_4157:
        /*00b8*/ 	.byte	0x04, 0x36
        /*00ba*/ 	.short	(.L_4159 - .L_4158)
.L_4158:
        /*00bc*/ 	.word	0x00000008
.L_4159:


//--------------------- .nv.info._ZN10layer_norm13ln_bwd_kernelINS_13Kernel_traitsI6__halfffffjLj8192ELj1ELj1ELj8ELj16ENS_18Kernel_traits_baseILj8192ES2_ffffjLj256EEEEELb0ELb0ELb0ELb1EEEvNS_9BwdParamsE --------------------------
	.section	.nv.info._ZN10layer_norm13ln_bwd_kernelINS_13Kernel_traitsI6__halfffffjLj8192ELj1ELj1ELj8ELj16ENS_18Kernel_traits_baseILj8192ES2_ffffjLj256EEEEELb0ELb0ELb0ELb1EEEvNS_9BwdParamsE,"",@"SHT_CUDA_INFO"
	.sectionflags	@""
	.align	4


	//----- nvinfo : EIATTR_CUDA_API_VERSION
	.align		4
        /*0000*/ 	.byte	0x04, 0x37
        /*0002*/ 	.short	(.L_4161 - .L_4160)
.L_4160:
        /*0004*/ 	.word	0x00000082


	//----- nvinfo : EIATTR_KPARAM_INFO
	.align		4
.L_4161:
        /*0008*/ 	.byte	0x04, 0x17
        /*000a*/ 	.short	(.L_4163 - .L_4162)
.L_4162:
        /*000c*/ 	.word	0x00000000
        /*0010*/ 	.short	0x0000
        /*0012*/ 	.short	0x0000
        /*0014*/ 	.byte	0x00, 0xf0, 0xa1, 0x04


	//----- nvinfo : EIATTR_SPARSE_MMA_MASK
	.align		4
.L_4163:
        /*0018*/ 	.byte	0x03, 0x50
        /*001a*/ 	.short	0x0000


	//----- nvinfo : EIATTR_MAXREG_COUNT
	.align		4
        /*001c*/ 	.byte	0x03, 0x1b
        /*001e*/ 	.short	0x00ff


	//----- nvinfo : EIATTR_NUM_BARRIERS
	.align		4
        /*0020*/ 	.byte	0x02, 0x4c
        /*0022*/ 	.byte	0x01
	.zero		1


	//----- nvinfo : EIATTR_MERCURY_ISA_VERSION
	.align		4
        /*0024*/ 	.byte	0x03, 0x5f
        /*0026*/ 	.short	0x0101


	//----- nvinfo : EIATTR_COOP_GROUP_MASK_REGIDS
	.align		4
        /*0028*/ 	.byte	0x04, 0x29
        /*002a*/ 	.short	(.L_4165 - .L_4164)


	//   ....[0]....
.L_4164:
        /*002c*/ 	.word	0xffffffff


	//   ....[1]....
        /*0030*/ 	.word	0xffffffff


	//   ....[2]....
        /*0034*/ 	.word	0xffffffff


	//   ....[3]....
        /*0038*/ 	.word	0xffffffff


	//   ....[4]....
        /*003c*/ 	.word	0xffffffff


	//   ....[5]....
        /*0040*/ 	.word	0xffffffff


	//   ....[6]....
        /*0044*/ 	.word	0xffffffff


	//   ....[7]....
        /*0048*/ 	.word	0xffffffff


	//   ....[8]....
        /*004c*/ 	.word	0xffffffff


	//   ....[9]....
        /*0050*/ 	.word	0xffffffff


	//----- nvinfo : EIATTR_COOP_GROUP_INSTR_OFFSETS
	.align		4
.L_4165:
        /*0054*/ 	.byte	0x04, 0x28
        /*0056*/ 	.short	(.L_4167 - .L_4166)


	//   ....[0]....
.L_4166:
        /*0058*/ 	.word	0x000017f0


	//   ....[1]....
        /*005c*/ 	.word	0x00001800


	//   ....[2]....
        /*0060*/ 	.word	0x00001830


	//   ....[3]....
        /*0064*/ 	.word	0x00001840


	//   ....[4]....
        /*0068*/ 	.word	0x00001870


	//   ....[5]....
        /*006c*/ 	.word	0x00001880


	//   ....[6]....
        /*0070*/ 	.word	0x000018b0


	//   ....[7]....
        /*0074*/ 	.word	0x000018c0


	//   ....[8]....
        /*0078*/ 	.word	0x00001900


	//   ....[9]....
        /*007c*/ 	.word	0x00001910


	//----- nvinfo : EIATTR_VRC_CTA_INIT_COUNT
	.align		4
.L_4167:
        /*0080*/ 	.byte	0x02, 0x4a
	.zero		1
	.zero		1


	//----- nvinfo : EIATTR_EXIT_INSTR_OFFSETS
	.align		4
        /*0084*/ 	.byte	0x04, 0x1c
        /*0086*/ 	.short	(.L_4169 - .L_4168)


	//   ....[0]....
.L_4168:
        /*0088*/ 	.word	0x00004d30


	//----- nvinfo : EIATTR_MAX_THREADS
	.align		4
.L_4169:
        /*008c*/ 	.byte	0x04, 0x05
        /*008e*/ 	.short	(.L_4171 - .L_4170)
.L_4170:
        /*0090*/ 	.word	0x00000100
        /*0094*/ 	.word	0x00000001
        /*0098*/ 	.word	0x00000001


	//----- nvinfo : EIATTR_CRS_STACK_SIZE
	.align		4
.L_4171:
        /*009c*/ 	.byte	0x04, 0x1e
        /*009e*/ 	.short	(.L_4173 - .L_4172)
.L_4172:
        /*00a0*/ 	.word	0x00000000


	//----- nvinfo : EIATTR_CBANK_PARAM_SIZE
	.align		4
.L_4173:
        /*00a4*/ 	.byte	0x03, 0x19
        /*00a6*/ 	.short	0x0128


	//----- nvinfo : EIATTR_PARAM_CBANK
	.align		4
        /*00a8*/ 	.byte	0x04, 0x0a
        /*00aa*/ 	.short	(.L_4175 - .L_4174)
	.align		4
.L_4174:
        /*00ac*/ 	.word	index@(.nv.constant0._ZN10layer_norm13ln_bwd_kernelINS_13Kernel_traitsI6__halfffffjLj8192ELj1ELj1ELj8ELj16ENS_18Kernel_traits_baseILj8192ES2_ffffjLj256EEEEELb0ELb0ELb0ELb1EEEvNS_9BwdParamsE)
        /*00b0*/ 	.short	0x0380
        /*00b2*/ 	.short	0x0128


	//----- nvinfo : EIATTR_SW_WAR
	.align		4
.L_4175:
        /*00b4*/ 	.byte	0x04, 0x36
        /*00b6*/ 	.short	(.L_4177 - .L_4176)
.L_4176:
        /*00b8*/ 	.word	0x00000008
.L_4177:


//--------------------- .nv.info._ZN10layer_norm13ln_bwd_kernelINS_13Kernel_traitsI6__halfffffjLj8192ELj1ELj1ELj8ELj16ENS_18Kernel_traits_baseILj8192ES2_ffffjLj256EEEEELb0ELb0ELb1ELb0EEEvNS_9BwdParamsE --------------------------
	.section	.nv.info._ZN10layer_norm13ln_bwd_kernelINS_13Kernel_traitsI6__halfffffjLj8192ELj1ELj1ELj8ELj16ENS_18Kernel_traits_baseILj8192ES2_ffffjLj256EEEEELb0ELb0ELb1ELb0EEEvNS_9BwdParamsE,"",@"SHT_CUDA_INFO"
	.sectionflags	@""
	.align	4


	//----- nvinfo : EIATTR_CUDA_API_VERSION
	.align		4
        /*0000*/ 	.byte	0x04, 0x37
        /*0002*/ 	.short	(.L_4179 - .L_4178)
.L_4178:
        /*0004*/ 	.word	0x00000082


	//----- nvinfo : EIATTR_KPARAM_INFO
	.align		4
.L_4179:
        /*0008*/ 	.byte	0x04, 0x17
        /*000a*/ 	.short	(.L_4181 - .L_4180)
.L_4180:
        /*000c*/ 	.word	0x00000000
        /*0010*/ 	.short	0x0000
        /*0012*/ 	.short	0x0000
        /*0014*/ 	.byte	0x00, 0xf0, 0xa1, 0x04


	//----- nvinfo : EIATTR_SPARSE_MMA_MASK
	.align		4
.L_4181:
        /*0018*/ 	.byte	0x03, 0x50
        /*001a*/ 	.short	0x0000


	//----- nvinfo : EIATTR_MAXREG_COUNT
	.align		4
        /*001c*/ 	.byte	0x03, 0x1b
        /*001e*/ 	.short	0x00ff


	//----- nvinfo : EIATTR_NUM_BARRIERS
	.align		4
        /*0020*/ 	.byte	0x02, 0x4c
        /*0022*/ 	.byte	0x01
	.zero		1


	//----- nvinfo : EIATTR_MERCURY_ISA_VERSION
	.align		4
        /*0024*/ 	.byte	0x03, 0x5f
        /*0026*/ 	.short	0x0101


	//----- nvinfo : EIATTR_COOP_GROUP_MASK_REGIDS
	.align		4
        /*0028*/ 	.byte	0x04, 0x29
        /*002a*/ 	.short	(.L_4183 - .L_4182)


	//   ....[0]....
.L_4182:
        /*002c*/ 	.word	0xffffffff


	//   ....[1]....
        /*0030*/ 	.word	0xffffffff


	//   ....[2]....
        /*0034*/ 	.word	0xffffffff


	//   ....[3]....
        /*0038*/ 	.word	0xffffffff


	//   ....[4]....
        /*003c*/ 	.word	0xffffffff


	//   ....[5]....
        /*0040*/ 	.word	0xffffffff


	//   ....[6]....
        /*0044*/ 	.word	0xffffffff


	//   ....[7]....
        /*0048*/ 	.word	0xffffffff


	//   ....[8]....
        /*004c*/ 	.word	0xffffffff


	//   ....[9]....
        /*0050*/ 	.word	0xffffffff


	//----- nvinfo : EIATTR_COOP_GROUP_INSTR_OFFSETS
	.align		4
.L_4183:
        /*0054*/ 	.byte	0x04, 0x28
        /*0056*/ 	.short	(.L_4185 - .L_4184)


	//   ....[0]....
.L_4184:
        /*0058*/ 	.word	0x000028a0


	//   ....[1]....
        /*005c*/ 	.word	0x000028d0


	//   ....[2]....
        /*0060*/ 	.word	0x00002900


	//   ....[3]....
        /*0064*/ 	.word	0x00002910


	//   ....[4]....
        /*0068*/ 	.word	0x00002940


	//   ....[5]....
        /*006c*/ 	.word	0x00002950


	//   ....[6]....
        /*0070*/ 	.word	0x00002980


	//   ....[7]....
        /*0074*/ 	.word	0x00002990


	//   ....[8]....
        /*0078*/ 	.word	0x000029c0


	//   ....[9]....
        /*007c*/ 	.word	0x000029d0


	//----- nvinfo : EIATTR_VRC_CTA_INIT_COUNT
	.align		4
.L_4185:
        /*0080*/ 	.byte	0x02, 0x4a
	.zero		1
	.zero		1


	//----- nvinfo : EIATTR_EXIT_INSTR_OFFSETS
	.align		4
        /*0084*/ 	.byte	0x04, 0x1c
        /*0086*/ 	.short	(.L_4187 - .L_4186)


	//   ....[0]....
.L_4186:
        /*0088*/ 	.word	0x00007320


	//   ....[1]....
        /*008c*/ 	.word	0x000073a0


	//----- nvinfo : EIATTR_MAX_THREADS
	.align		4
.L_4187:
        /*0090*/ 	.byte	0x04, 0x05
        /*0092*/ 	.short	(.L_4189 - .L_4188)
.L_4188:
        /*0094*/ 	.word	0x00000100
        /*0098*/ 	.word	0x00000001
        /*009c*/ 	.word	0x00000001


	//----- nvinfo : EIATTR_CRS_STACK_SIZE
	.align		4
.L_4189:
        /*00a0*/ 	.byte	0x04, 0x1e
        /*00a2*/ 	.short	(.L_4191 - .L_4190)
.L_4190:
        /*00a4*/ 	.word	0x00000000


	//----- nvinfo : EIATTR_CBANK_PARAM_SIZE
	.align		4
.L_4191:
        /*00a8*/ 	.byte	0x03, 0x19
        /*00aa*/ 	.short	0x0128


	//----- nvinfo : EIATTR_PARAM_CBANK
	.align		4
        /*00ac*/ 	.byte	0x04, 0x0a
        /*00ae*/ 	.short	(.L_4193 - .L_4192)
	.align		4
.L_4192:
        /*00b0*/ 	.word	index@(.nv.constant0._ZN10layer_norm13ln_bwd_kernelINS_13Kernel_traitsI6__halfffffjLj8192ELj1ELj1ELj8ELj16ENS_18Kernel_traits_baseILj8192ES2_ffffjLj256EEEEELb0ELb0ELb1ELb0EEEvNS_9BwdParamsE)
        /*00b4*/ 	.short	0x0380
        /*00b6*/ 	.short	0x0128


	//----- nvinfo : EIATTR_SW_WAR
	.align		4
.L_4193:
        /*00b8*/ 	.byte	0x04, 0x36
        /*00ba*/ 	.short	(.L_4195 - .L_4194)
.L_4194:
        /*00bc*/ 	.word	0x00000008
.L_4195:


//--------------------- .nv.info._ZN10layer_norm13ln_bwd_kernelINS_13Kernel_traitsI6__halfffffjLj8192ELj1ELj1ELj8ELj16ENS_18Kernel_traits_baseILj8192ES2_ffffjLj256EEEEELb0ELb0ELb1ELb1EEEvNS_9BwdParamsE --------------------------
	.section	.nv.info._ZN10layer_norm13ln_bwd_kernelINS_13Kernel_traitsI6__halfffffjLj8192ELj1ELj1ELj8ELj16ENS_18Kernel_traits_baseILj8192ES2_ffffjLj256EEEEELb0ELb0ELb1ELb1EEEvNS_9BwdParamsE,"",@"SHT_CUDA_INFO"
	.sectionflags	@""
	.align	4


	//----- nvinfo : EIATTR_CUDA_API_VERSION
	.align		4
        /*0000*/ 	.byte	0x04, 0x37
        /*0002*/ 	.short	(.L_4197 - .L_4196)
.L_4196:
        /*0004*/ 	.word	0x00000082


	//----- nvinfo : EIATTR_KPARAM_INFO
	.align		4
.L_4197:
        /*0008*/ 	.byte	0x04, 0x17
        /*000a*/ 	.short	(.L_4199 - .L_4198)
.L_4198:
        /*000c*/ 	.word	0x00000000
        /*0010*/ 	.short	0x0000
        /*0012*/ 	.short	0x0000
        /*0014*/ 	.byte	0x00, 0xf0, 0xa1, 0x04


	//----- nvinfo : EIATTR_SPARSE_MMA_MASK
	.align		4
.L_4199:
        /*0018*/ 	.byte	0x03, 0x50
        /*001a*/ 	.short	0x0000


	//----- nvinfo : EIATTR_MAXREG_COUNT
	.align		4
        /*001c*/ 	.byte	0x03, 0x1b
        /*001e*/ 	.short	0x00ff


	//----- nvinfo : EIATTR_NUM_BARRIERS
	.align		4
        /*0020*/ 	.byte	0x02, 0x4c
        /*0022*/ 	.byte	0x01
	.zero		1


	//----- nvinfo : EIATTR_MERCURY_ISA_VERSION
	.align		4
        /*0024*/ 	.byte	0x03, 0x5f
        /*0026*/ 	.short	0x0101


	//----- nvinfo : EIATTR_COOP_GROUP_MASK_REGIDS
	.align		4
        /*0028*/ 	.byte	0x04, 0x29
        /*002a*/ 	.short	(.L_4201 - .L_4200)


	//   ....[0]....
.L_4200:
        /*002c*/ 	.word	0xffffffff


	//   ....[1]....
        /*0030*/ 	.word	0xffffffff


	//   ....[2]....
        /*0034*/ 	.word	0xffffffff


	//   ....[3]....
        /*0038*/ 	.word	0xffffffff


	//   ....[4]....
        /*003c*/ 	.word	0xffffffff


	//   ....[5]....
        /*0040*/ 	.word	0xffffffff


	//   ....[6]....
        /*0044*/ 	.word	0xffffffff


	//   ....[7]....
        /*0048*/ 	.word	0xffffffff


	//   ....[8]....
        /*004c*/ 	.word	0xffffffff


	//   ....[9]....
        /*0050*/ 	.word	0xffffffff


	//----- nvinfo : EIATTR_COOP_GROUP_INSTR_OFFSETS
	.align		4
.L_4201:
        /*0054*/ 	.byte	0x04, 0x28
        /*0056*/ 	.short	(.L_4203 - .L_4202)


	//   ....[0]....
.L_4202:
        /*0058*/ 	.word	0x00001dd0


	//   ....[1]....
        /*005c*/ 	.word	0x00001df0


	//   ....[2]....
        /*0060*/ 	.word	0x00001e30


	//   ....[3]....
        /*0064*/ 	.word	0x00001e40


	//   ....[4]....
        /*0068*/ 	.word	0x00001e80


	//   ....[5]....
        /*006c*/ 	.word	0x00001e90


	//   ....[6]....
        /*0070*/ 	.word	0x00001ec0


	//   ....[7]....
        /*0074*/ 	.word	0x00001ed0


	//   ....[8]....
        /*0078*/ 	.word	0x00001f00


	//   ....[9]....
        /*007c*/ 	.word	0x00001f10


	//----- nvinfo : EIATTR_VRC_CTA_INIT_COUNT
	.align		4
.L_4203:
        /*0080*/ 	.byte	0x02, 0x4a
	.zero		1
	.zero		1


	//----- nvinfo : EIATTR_EXIT_INSTR_OFFSETS
	.align		4
        /*0084*/ 	.byte	0x04, 0x1c
        /*0086*/ 	.short	(.L_4205 - .L_4204)


	//   ....[0]....
.L_4204:
        /*0088*/ 	.word	0x00005da0


	//----- nvinfo : EIATTR_MAX_THREADS
	.align		4
.L_4205:
        /*008c*/ 	.byte	0x04, 0x05
        /*008e*/ 	.short	(.L_4207 - .L_4206)
.L_4206:
        /*0090*/ 	.word	0x00000100
        /*0094*/ 	.word	0x00000001
        /*0098*/ 	.word	0x00000001


	//----- nvinfo : EIATTR_CRS_STACK_SIZE
	.align		4
.L_4207:
        /*009c*/ 	.byte	0x04, 0x1e
        /*009e*/ 	.short	(.L_4209 - .L_4208)
.L_4208:
        /*00a0*/ 	.word	0x00000000


	//----- nvinfo : EIATTR_CBANK_PARAM_SIZE
	.align		4
.L_4209:
        /*00a4*/ 	.byte	0x03, 0x19
        /*00a6*/ 	.short	0x0128


	//----- nvinfo : EIATTR_PARAM_CBANK
	.align		4
        /*00a8*/ 	.byte	0x04, 0x0a
        /*00aa*/ 	.short	(.L_4211 - .L_4210)
	.align		4
.L_4210:
        /*00ac*/ 	.word	index@(.nv.constant0._ZN10layer_norm13ln_bwd_kernelINS_13Kernel_traitsI6__halfffffjLj8192ELj1ELj1ELj8ELj16ENS_18Kernel_traits_baseILj8192ES2_ffffjLj256EEEEELb0ELb0ELb1ELb1EEEvNS_9BwdParamsE)
        /*00b0*/ 	.short	0x0380
        /*00b2*/ 	.short	0x0128


	//----- nvinfo : EIATTR_SW_WAR
	.align		4
.L_4211:
        /*00b4*/ 	.byte	0x04, 0x36
        /*00b6*/ 	.short	(.L_4213 - .L_4212)
.L_4212:
        /*00b8*/ 	.word	0x00000008
.L_4213:


//--------------------- .nv.info._ZN10layer_norm13ln_bwd_kernelINS_13Kernel_traitsI6__halfffffjLj8192ELj1ELj1ELj8ELj16ENS_18Kernel_traits_baseILj8192ES2_ffffjLj256EEEEELb0ELb1ELb0ELb0EEEvNS_9BwdParamsE --------------------------
	.section	.nv.info._ZN10layer_norm13ln_bwd_kernelINS_13Kernel_traitsI6__halfffffjLj8192ELj1ELj1ELj8ELj16ENS_18Kernel_traits_baseILj8192ES2_ffffjLj256EEEEELb0ELb1ELb0ELb0EEEvNS_9BwdParamsE,"",@"SHT_CUDA_INFO"
	.sectionflags	@""
	.align	4


	//----- nvinfo : EIATTR_CUDA_API_VERSION
	.align		4
        /*0000*/ 	.byte	0x04, 0x37
        /*0002*/ 	.short	(.L_4215 - .L_4214)
.L_4214:
        /*0004*/ 	.word	0x00000082


	//----- nvinfo : EIATTR_KPARAM_INFO
	.align		4
.L_4215:
        /*0008*/ 	.byte	0x04, 0x17
        /*000a*/ 	.short	(.L_4217 - .L_4216)
.L_4216:
        /*000c*/ 	.word	0x00000000
        /*0010*/ 	.short	0x0000
        /*0012*/ 	.short	0x0000
        /*0014*/ 	.byte	0x00, 0xf0, 0xa1, 0x04


	//----- nvinfo : EIATTR_SPARSE_MMA_MASK
	.align		4
.L_4217:
        /*0018*/ 	.byte	0x03, 0x50
        /*001a*/ 	.short	0x0000


	//----- nvinfo : EIATTR_MAXREG_COUNT
	.align		4
        /*001c*/ 	.byte	0x03, 0x1b
        /*001e*/ 	.short	0x00ff


	//----- nvinfo : EIATTR_NUM_BARRIERS
	.align		4
        /*0020*/ 	.byte	0x02, 0x4c
        /*0022*/ 	.byte	0x01
	.zero		1


	//----- nvinfo : EIATTR_MERCURY_ISA_VERSION
	.align		4
        /*0024*/ 	.byte	0x03, 0x5f
        /*0026*/ 	.short	0x0101


	//----- nvinfo : EIATTR_COOP_GROUP_MASK_REGIDS
	.align		4
        /*0028*/ 	.byte	0x04, 0x29
        /*002a*/ 	.short	(.L_4219 - .L_4218)


	//   ....[0]....
.L_4218:
        /*002c*/ 	.word	0xffffffff


	//   ....[1]....
        /*0030*/ 	.word	0xffffffff


	//   ....[2]....
        /*0034*/ 	.word	0xffffffff


	//   ....[3]....
        /*0038*/ 	.word	0xffffffff


	//   ....[4]....
        /*003c*/ 	.word	0xffffffff


	//   ....[5]....
        /*0040*/ 	.word	0xffffffff


	//   ....[6]....
        /*0044*/ 	.word	0xffffffff


	//   ....[7]....
        /*0048*/ 	.word	0xffffffff


	//   ....[8]....
        /*004c*/ 	.word	0xffffffff


	//   ....[9]....
        /*0050*/ 	.word	0xffffffff


	//----- nvinfo : EIATTR_COOP_GROUP_INSTR_OFFSETS
	.align		4
.L_4219:
        /*0054*/ 	.byte	0x04, 0x28
        /*0056*/ 	.short	(.L_4221 - .L_4220)


	//   ....[0]....
.L_4220:
        /*0058*/ 	.word	0x00002bd0


	//   ....[1]....
        /*005c*/ 	.word	0x00002c00


	//   ....[2]....
        /*0060*/ 	.word	0x00002c30


	//   ....[3]....
        /*0064*/ 	.word	0x00002c40


	//   ....[4]....
        /*0068*/ 	.word	0x00002c70


	//   ....[5]....
        /*006c*/ 	.word	0x00002c80


	//   ....[6]....
        /*0070*/ 	.word	0x00002cb0


	//   ....[7]....
        /*0074*/ 	.word	0x00002cc0


	//   ....[8]....
        /*0078*/ 	.word	0x00002cf0


	//   ....[9]....
        /*007c*/ 	.word	0x00002d00


	//----- nvinfo : EIATTR_VRC_CTA_INIT_COUNT
	.align		4
.L_4221:
        /*0080*/ 	.byte	0x02, 0x4a
	.zero		1
	.zero		1


	//----- nvinfo : EIATTR_EXIT_INSTR_OFFSETS
	.align		4
        /*0084*/ 	.byte	0x04, 0x1c
        /*0086*/ 	.short	(.L_4223 - .L_4222)


	//   ....[0]....
.L_4222:
        /*0088*/ 	.word	0x00008780


	//   ....[1]....
        /*008c*/ 	.word	0x00008820


	//----- nvinfo : EIATTR_MAX_THREADS
	.align		4
.L_4223:
        /*0090*/ 	.byte	0x04, 0x05
        /*0092*/ 	.short	(.L_4225 - .L_4224)
.L_4224:
        /*0094*/ 	.word	0x00000100
        /*0098*/ 	.word	0x00000001
        /*009c*/ 	.word	0x00000001


	//----- nvinfo : EIATTR_CRS_STACK_SIZE
	.align		4
.L_4225:
        /*00a0*/ 	.byte	0x04, 0x1e
        /*00a2*/ 	.short	(.L_4227 - .L_4226)
.L_4226:
        /*00a4*/ 	.word	0x00000000


	//----- nvinfo : EIATTR_CBANK_PARAM_SIZE
	.align		4
.L_4227:
        /*00a8*/ 	.byte	0x03, 0x19
        /*00aa*/ 	.short	0x0128


	//----- nvinfo : EIATTR_PARAM_CBANK
	.align		4
        /*00ac*/ 	.byte	0x04, 0x0a
        /*00ae*/ 	.short	(.L_4229 - .L_4228)
	.align		4
.L_4228:
        /*00b0*/ 	.word	index@(.nv.constant0._ZN10layer_norm13ln_bwd_kernelINS_13Kernel_traitsI6__halfffffjLj8192ELj1ELj1ELj8ELj16ENS_18Kernel_traits_baseILj8192ES2_ffffjLj256EEEEELb0ELb1ELb0ELb0EEEvNS_9BwdParamsE)
        /*00b4*/ 	.short	0x0380
        /*00b6*/ 	.short	0x0128


	//----- nvinfo : EIATTR_SW_WAR
	.align		4
.L_4229:
        /*00b8*/ 	.byte	0x04, 0x36
        /*00ba*/ 	.short	(.L_4231 - .L_4230)
.L_4230:
        /*00bc*/ 	.word	0x00000008
.L_4231:


//--------------------- .nv.info._ZN10layer_norm13ln_bwd_kernelINS_13Kernel_traitsI6__halfffffjLj8192ELj1ELj1ELj8ELj16ENS_18Kernel_traits_baseILj8192ES2_ffffjLj256EEEEELb0ELb1ELb0ELb1EEEvNS_9BwdParamsE --------------------------
	.section	.nv.info._ZN10layer_norm13ln_bwd_kernelINS_13Kernel_traitsI6__halfffffjLj8192ELj1ELj1ELj8ELj16ENS_18Kernel_traits_baseILj8192ES2_ffffjLj256EEEEELb0ELb1ELb0ELb1EEEvNS_9BwdParamsE,"",@"SHT_CUDA_INFO"
	.sectionflags	@""
	.align	4


	//----- nvinfo : EIATTR_CUDA_API_VERSION
	.align		4
        /*0000*/ 	.byte	0x04, 0x37
        /*0002*/ 	.short	(.L_4233 - .L_4232)
.L_4232:
        /*0004*/ 	.word	0x00000082


	//----- nvinfo : EIATTR_KPARAM_INFO
	.align		4
.L_4233:
        /*0008*/ 	.byte	0x04, 0x17
        /*000a*/ 	.short	(.L_4235 - .L_4234)
.L_4234:
        /*000c*/ 	.word	0x00000000
        /*0010*/ 	.short	0x0000
        /*0012*/ 	.short	0x0000
        /*0014*/ 	.byte	0x00, 0xf0, 0xa1, 0x04


	//----- nvinfo : EIATTR_SPARSE_MMA_MASK
	.align		4
.L_4235:
        /*0018*/ 	.byte	0x03, 0x50
        /*001a*/ 	.short	0x0000


	//----- nvinfo : EIATTR_MAXREG_COUNT
	.align		4
        /*001c*/ 	.byte	0x03, 0x1b
        /*001e*/ 	.short	0x00ff


	//----- nvinfo : EIATTR_NUM_BARRIERS
	.align		4
        /*0020*/ 	.byte	0x02, 0x4c
        /*0022*/ 	.byte	0x01
	.zero		1


	//----- nvinfo : EIATTR_ANNOTATIONS
	.align		4
        /*0024*/ 	.byte	0x04, 0x55
        /*0026*/ 	.short	(.L_4237 - .L_4236)


	//   ....[0]....
.L_4236:
        /* <DEDUP_REMOVED lines=32> */


	//----- nvinfo : EIATTR_MERCURY_ISA_VERSION
	.align		4
.L_4237:
        /*0210*/ 	.byte	0x03, 0x5f
        /*0212*/ 	.short	0x0101


	//----- nvinfo : EIATTR_COOP_GROUP_MASK_REGIDS
	.align		4
        /*0214*/ 	.byte	0x04, 0x29
        /*0216*/ 	.short	(.L_4239 - .L_4238)


	//   ....[0]....
.L_4238:
        /*0218*/ 	.word	0xffffffff


	//   ....[1]....
        /*021c*/ 	.word	0xffffffff


	//   ....[2]....
        /*0220*/ 	.word	0xffffffff


	//   ....[3]....
        /*0224*/ 	.word	0xffffffff


	//   ....[4]....
        /*0228*/ 	.word	0xffffffff


	//   ....[5]....
        /*022c*/ 	.word	0xffffffff


	//   ....[6]....
        /*0230*/ 	.word	0xffffffff


	//   ....[7]....
        /*0234*/ 	.word	0xffffffff


	//   ....[8]....
        /*0238*/ 	.word	0xffffffff


	//   ....[9]....
        /*023c*/ 	.word	0xffffffff


	//----- nvinfo : EIATTR_COOP_GROUP_INSTR_OFFSETS
	.align		4
.L_4239:
        /*0240*/ 	.byte	0x04, 0x28
        /*0242*/ 	.short	(.L_4241 - .L_4240)


	//   ....[0]....
.L_4240:
        /*0244*/ 	.word	0x00002320


	//   ....[1]....
        /*0248*/ 	.word	0x00002390


	//   ....[2]....
        /*024c*/ 	.word	0x000023b0


	//   ....[3]....
        /*0250*/ 	.word	0x000023d0


	//   ....[4]....
        /*0254*/ 	.word	0x000023f0


	//   ....[5]....
        /*0258*/ 	.word	0x00002410


	//   ....[6]....
        /*025c*/ 	.word	0x00002430


	//   ....[7]....
        /*0260*/ 	.word	0x00002450


	//   ....[8]....
        /*0264*/ 	.word	0x00002480


	//   ....[9]....
        /*0268*/ 	.word	0x000024b0


	//----- nvinfo : EIATTR_VRC_CTA_INIT_COUNT
	.align		4
.L_4241:
        /*026c*/ 	.byte	0x02, 0x4a
	.zero		1
	.zero		1


	//----- nvinfo : EIATTR_EXIT_INSTR_OFFSETS
	.align		4
        /*0270*/ 	.byte	0x04, 0x1c
        /*0272*/ 	.short	(.L_4243 - .L_4242)


	//   ....[0]....
.L_4242:
        /*0274*/ 	.word	0x00007df0


	//----- nvinfo : EIATTR_MAX_THREADS
	.align		4
.L_4243:
        /*0278*/ 	.byte	0x04, 0x05
        /*027a*/ 	.short	(.L_4245 - .L_4244)
.L_4244:
        /*027c*/ 	.word	0x00000100
        /*0280*/ 	.word	0x00000001
        /*0284*/ 	.word	0x00000001


	//----- nvinfo : EIATTR_CRS_STACK_SIZE
	.align		4
.L_4245:
        /*0288*/ 	.byte	0x04, 0x1e
        /*028a*/ 	.short	(.L_4247 - .L_4246)
.L_4246:
        /*028c*/ 	.word	0x00000000


	//----- nvinfo : EIATTR_CBANK_PARAM_SIZE
	.align		4
.L_4247:
        /*0290*/ 	.byte	0x03, 0x19
        /*0292*/ 	.short	0x0128


	//----- nvinfo : EIATTR_PARAM_CBANK
	.align		4
        /*0294*/ 	.byte	0x04, 0x0a
        /*0296*/ 	.short	(.L_4249 - .L_4248)
	.align		4
.L_4248:
        /*0298*/ 	.word	index@(.nv.constant0._ZN10layer_norm13ln_bwd_kernelINS_13Kernel_traitsI6__halfffffjLj8192ELj1ELj1ELj8ELj16ENS_18Kernel_traits_baseILj8192ES2_ffffjLj256EEEEELb0ELb1ELb0ELb1EEEvNS_9BwdParamsE)
        /*029c*/ 	.short	0x0380
        /*029e*/ 	.short	0x0128


	//----- nvinfo : EIATTR_SW_WAR
	.align		4
.L_4249:
        /*02a0*/ 	.byte	0x04, 0x36
        /*02a2*/ 	.short	(.L_4251 - .L_4250)
.L_4250:
        /*02a4*/ 	.word	0x00000008
.L_4251:


//--------------------- .nv.info._ZN10layer_norm13ln_bwd_kernelINS_13Kernel_traitsI6__halfffffjLj8192ELj1ELj1ELj8ELj16ENS_18Kernel_traits_baseILj8192ES2_ffffjLj256EEEEELb0ELb1ELb1ELb0EEEvNS_9BwdParamsE --------------------------
	.section	.nv.info._ZN10layer_norm13ln_bwd_kernelINS_13Kernel_traitsI6__halfffffjLj8192ELj1ELj1ELj8ELj16ENS_18Kernel_traits_baseILj8192ES2_ffffjLj256EEEEELb0ELb1ELb1ELb0EEEvNS_9BwdParamsE,"",@"SHT_CUDA_INFO"
	.sectionflags	@""
	.align	4


	//----- nvinfo : EIATTR_CUDA_API_VERSION
	.align		4
        /*0000*/ 	.byte	0x04, 0x37
        /*0002*/ 	.short	(.L_4253 - .L_4252)
.L_4252:
        /*0004*/ 	.word	0x00000082


	//----- nvinfo : EIATTR_KPARAM_INFO
	.align		4
.L_4253:
        /*0008*/ 	.byte	0x04, 0x17
        /*000a*/ 	.short	(.L_4255 - .L_4254)
.L_4254:
        /*000c*/ 	.word	0x00000000
        /*0010*/ 	.short	0x0000
        /*0012*/ 	.short	0x0000
        /*0014*/ 	.byte	0x00, 0xf0, 0xa1, 0x04


	//----- nvinfo : EIATTR_SPARSE_MMA_MASK
	.align		4
.L_4255:
        /*0018*/ 	.byte	0x03, 0x50
        /*001a*/ 	.short	0x0000


	//----- nvinfo : EIATTR_MAXREG_COUNT
	.align		4
        /*001c*/ 	.byte	0x03, 0x1b
        /*001e*/ 	.short	0x00ff


	//----- nvinfo : EIATTR_NUM_BARRIERS
	.align		4
        /*0020*/ 	.byte	0x02, 0x4c
        /*0022*/ 	.byte	0x01
	.zero		1


	//----- nvinfo : EIATTR_ANNOTATIONS
	.align		4
        /*0024*/ 	.byte	0x04, 0x55
        /*0026*/ 	.short	(.L_4257 - .L_4256)


	//   ....[0]....
.L_4256:
        /* <DEDUP_REMOVED lines=15> */


	//----- nvinfo : EIATTR_MERCURY_ISA_VERSION
	.align		4
.L_4257:
        /*0108*/ 	.byte	0x03, 0x5f
        /*010a*/ 	.short	0x0101


	//----- nvinfo : EIATTR_COOP_GROUP_MASK_REGIDS
	.align		4
        /*010c*/ 	.byte	0x04, 0x29
        /*010e*/ 	.short	(.L_4259 - .L_4258)


	//   ....[0]....
.L_4258:
        /*0110*/ 	.word	0xffffffff


	//   ....[1]....
        /*0114*/ 	.word	0xffffffff


	//   ....[2]....
        /*0118*/ 	.word	0xffffffff


	//   ....[3]....
        /*011c*/ 	.word	0xffffffff


	//   ....[4]....
        /*0120*/ 	.word	0xffffffff


	//   ....[5]....
        /*0124*/ 	.word	0xffffffff


	//   ....[6]....
        /*0128*/ 	.word	0xffffffff


	//   ....[7]....
        /*012c*/ 	.word	0xffffffff


	//   ....[8]....
        /*0130*/ 	.word	0xffffffff


	//   ....[9]....
        /*0134*/ 	.word	0xffffffff


	//----- nvinfo : EIATTR_COOP_GROUP_INSTR_OFFSETS
	.align		4
.L_4259:
        /*0138*/ 	.byte	0x04, 0x28
        /*013a*/ 	.short	(.L_4261 - .L_4260)


	//   ....[0]....
.L_4260:
        /*013c*/ 	.word	0x000030f0


	//   ....[1]....
        /*0140*/ 	.word	0x00003110


	//   ....[2]....
        /*0144*/ 	.word	0x00003150


	//   ....[3]....
        /*0148*/ 	.word	0x00003160


	//   ....[4]....
        /*014c*/ 	.word	0x000031a0


	//   ....[5]....
        /*0150*/ 	.word	0x000031b0


	//   ....[6]....
        /*0154*/ 	.word	0x000031e0


	//   ....[7]....
        /*0158*/ 	.word	0x000031f0


	//   ....[8]....
        /*015c*/ 	.word	0x00003220


	//   ....[9]....
        /*0160*/ 	.word	0x00003230


	//----- nvinfo : EIATTR_VRC_CTA_INIT_COUNT
	.align		4
.L_4261:
        /*0164*/ 	.byte	0x02, 0x4a
	.zero		1
	.zero		1


	//----- nvinfo : EIATTR_EXIT_INSTR_OFFSETS
	.align		4
        /*0168*/ 	.byte	0x04, 0x1c
        /*016a*/ 	.short	(.L_4263 - .L_4262)


	//   ....[0]....
.L_4262:
        /*016c*/ 	.word	0x00009e20


	//   ....[1]....
        /*0170*/ 	.word	0x00009ec0


	//----- nvinfo : EIATTR_MAX_THREADS
	.align		4
.L_4263:
        /*0174*/ 	.byte	0x04, 0x05
        /*0176*/ 	.short	(.L_4265 - .L_4264)
.L_4264:
        /*0178*/ 	.word	0x00000100
        /*017c*/ 	.word	0x00000001
        /*0180*/ 	.word	0x00000001


	//----- nvinfo : EIATTR_CRS_STACK_SIZE
	.align		4
.L_4265:
        /*0184*/ 	.byte	0x04, 0x1e
        /*0186*/ 	.short	(.L_4267 - .L_4266)
.L_4266:
        /*0188*/ 	.word	0x00000000


	//----- nvinfo : EIATTR_CBANK_PARAM_SIZE
	.align		4
.L_4267:
        /*018c*/ 	.byte	0x03, 0x19
        /*018e*/ 	.short	0x0128


	//----- nvinfo : EIATTR_PARAM_CBANK
	.align		4
        /*0190*/ 	.byte	0x04, 0x0a
        /*0192*/ 	.short	(.L_4269 - .L_4268)
	.align		4
.L_4268:
        /*0194*/ 	.word	index@(.nv.constant0._ZN10layer_norm13ln_bwd_kernelINS_13Kernel_traitsI6__halfffffjLj8192ELj1ELj1ELj8ELj16ENS_18Kernel_traits_baseILj8192ES2_ffffjLj256EEEEELb0ELb1ELb1ELb0EEEvNS_9BwdParamsE)
        /*0198*/ 	.short	0x0380
        /*019a*/ 	.short	0x0128


	//----- nvinfo : EIATTR_SW_WAR
	.align		4
.L_4269:
        /*019c*/ 	.byte	0x04, 0x36
        /*019e*/ 	.short	(.L_4271 - .L_4270)
.L_4270:
        /*01a0*/ 	.word	0x00000008
.L_4271:


//--------------------- .nv.info._ZN10layer_norm13ln_bwd_kernelINS_13Kernel_traitsI6__halfffffjLj8192ELj1ELj1ELj8ELj16ENS_18Kernel_traits_baseILj8192ES2_ffffjLj256EEEEELb0ELb1ELb1ELb1EEEvNS_9BwdParamsE --------------------------
	.section	.nv.info._ZN10layer_norm13ln_bwd_kernelINS_13Kernel_traitsI6__halfffffjLj8192ELj1ELj1ELj8ELj16ENS_18Kernel_traits_baseILj8192ES2_ffffjLj256EEEEELb0ELb1ELb1ELb1EEEvNS_9BwdParamsE,"",@"SHT_CUDA_INFO"
	.sectionflags	@""
	.align	4


	//----- nvinfo : EIATTR_CUDA_API_VERSION
	.align		4
        /*0000*/ 	.byte	0x04, 0x37
        /*0002*/ 	.short	(.L_4273 - .L_4272)
.L_4272:
        /*0004*/ 	.word	0x00000082


	//----- nvinfo : EIATTR_KPARAM_INFO
	.align		4
.L_4273:
        /*0008*/ 	.byte	0x04, 0x17
        /*000a*/ 	.short	(.L_4275 - .L_4274)
.L_4274:
        /*000c*/ 	.word	0x00000000
        /*0010*/ 	.short	0x0000
        /*0012*/ 	.short	0x0000
        /*0014*/ 	.byte	0x00, 0xf0, 0xa1, 0x04


	//----- nvinfo : EIATTR_SPARSE_MMA_MASK
	.align		4
.L_4275:
        /*0018*/ 	.byte	0x03, 0x50
        /*001a*/ 	.short	0x0000


	//----- nvinfo : EIATTR_MAXREG_COUNT
	.align		4
        /*001c*/ 	.byte	0x03, 0x1b
        /*001e*/ 	.short	0x00ff


	//----- nvinfo : EIATTR_NUM_BARRIERS
	.align		4
        /*0020*/ 	.byte	0x02, 0x4c
        /*0022*/ 	.byte	0x01
	.zero		1


	//----- nvinfo : EIATTR_ANNOTATIONS
	.align		4
        /*0024*/ 	.byte	0x04, 0x55
        /*0026*/ 	.short	(.L_4277 - .L_4276)


	//   ....[0]....
.L_4276:
        /* <DEDUP_REMOVED lines=8> */


	//----- nvinfo : EIATTR_MERCURY_ISA_VERSION
	.align		4
.L_4277:
        /*0098*/ 	.byte	0x03, 0x5f
        /*009a*/ 	.short	0x0101


	//----- nvinfo : EIATTR_COOP_GROUP_MASK_REGIDS
	.align		4
        /*009c*/ 	.byte	0x04, 0x29
        /*009e*/ 	.short	(.L_4279 - .L_4278)


	//   ....[0]....
.L_4278:
        /*00a0*/ 	.word	0xffffffff


	//   ....[1]....
        /*00a4*/ 	.word	0xffffffff


	//   ....[2]....
        /*00a8*/ 	.word	0xffffffff


	//   ....[3]....
        /*00ac*/ 	.word	0xffffffff


	//   ....[4]....
        /*00b0*/ 	.word	0xffffffff


	//   ....[5]....
        /*00b4*/ 	.word	0xffffffff


	//   ....[6]....
        /*00b8*/ 	.word	0xffffffff


	//   ....[7]....
        /*00bc*/ 	.word	0xffffffff


	//   ....[8]....
        /*00c0*/ 	.word	0xffffffff


	//   ....[9]....
        /*00c4*/ 	.word	0xffffffff


	//----- nvinfo : EIATTR_COOP_GROUP_INSTR_OFFSETS
	.align		4
.L_4279:
        /*00c8*/ 	.byte	0x04, 0x28
        /*00ca*/ 	.short	(.L_4281 - .L_4280)


	//   ....[0]....
.L_4280:
        /*00cc*/ 	.word	0x00002150


	//   ....[1]....
        /*00d0*/ 	.word	0x00002170


	//   ....[2]....
        /*00d4*/ 	.word	0x000021b0


	//   ....[3]....
        /*00d8*/ 	.word	0x000021c0


	//   ....[4]....
        /*00dc*/ 	.word	0x00002200


	//   ....[5]....
        /*00e0*/ 	.word	0x00002210


	//   ....[6]....
        /*00e4*/ 	.word	0x00002240


	//   ....[7]....
        /*00e8*/ 	.word	0x00002250


	//   ....[8]....
        /*00ec*/ 	.word	0x00002280


	//   ....[9]....
        /*00f0*/ 	.word	0x00002290


	//----- nvinfo : EIATTR_VRC_CTA_INIT_COUNT
	.align		4
.L_4281:
        /*00f4*/ 	.byte	0x02, 0x4a
	.zero		1
	.zero		1


	//----- nvinfo : EIATTR_EXIT_INSTR_OFFSETS
	.align		4
        /*00f8*/ 	.byte	0x04, 0x1c
        /*00fa*/ 	.short	(.L_4283 - .L_4282)


	//   ....[0]....
.L_4282:
        /*00fc*/ 	.word	0x000090a0


	//----- nvinfo : EIATTR_MAX_THREADS
	.align		4
.L_4283:
        /*0100*/ 	.byte	0x04, 0x05
        /*0102*/ 	.short	(.L_4285 - .L_4284)
.L_4284:
        /*0104*/ 	.word	0x00000100
        /*0108*/ 	.word	0x00000001
        /*010c*/ 	.word	0x00000001


	//----- nvinfo : EIATTR_CRS_STACK_SIZE
	.align		4
.L_4285:
        /*0110*/ 	.byte	0x04, 0x1e
        /*0112*/ 	.short	(.L_4287 - .L_4286)
.L_4286:
        /*0114*/ 	.word	0x00000000


	//----- nvinfo : EIATTR_CBANK_PARAM_SIZE
	.align		4
.L_4287:
        /*0118*/ 	.byte	0x03, 0x19
        /*011a*/ 	.short	0x0128


	//----- nvinfo : EIATTR_PARAM_CBANK
	.align		4
        /*011c*/ 	.byte	0x04, 0x0a
        /*011e*/ 	.short	(.L_4289 - .L_4288)
	.align		4
.L_4288:
        /*0120*/ 	.word	index@(.nv.constant0._ZN10layer_norm13ln_bwd_kernelINS_13Kernel_traitsI6__halfffffjLj8192ELj1ELj1ELj8ELj16ENS_18Kernel_traits_baseILj8192ES2_ffffjLj256EEEEELb0ELb1ELb1ELb1EEEvNS_9BwdParamsE)
        /*0124*/ 	.short	0x0380
        /*0126*/ 	.short	0x0128


	//----- nvinfo : EIATTR_SW_WAR
	.align		4
.L_4289:
        /*0128*/ 	.byte	0x04, 0x36
        /*012a*/ 	.short	(.L_4291 - .L_4290)
.L_4290:
        /*012c*/ 	.word	0x00000008
.L_4291:


//--------------------- .nv.info._ZN10layer_norm13ln_bwd_kernelINS_13Kernel_traitsI6__halfffffjLj8192ELj1ELj1ELj8ELj16ENS_18Kernel_traits_baseILj8192ES2_ffffjLj256EEEEELb1ELb0ELb0ELb0EEEvNS_9BwdParamsE --------------------------
	.section	.nv.info._ZN10layer_norm13ln_bwd_kernelINS_13Kernel_traitsI6__halfffffjLj8192ELj1ELj1ELj8ELj16ENS_18Kernel_traits_baseILj8192ES2_ffffjLj256EEEEELb1ELb0ELb0ELb0EEEvNS_9BwdParamsE,"",@"SHT_CUDA_INFO"
	.sectionflags	@""
	.align	4


	//----- nvinfo : EIATTR_CUDA_API_VERSION
	.align		4
        /*0000*/ 	.byte	0x04, 0x37
        /*0002*/ 	.short	(.L_4293 - .L_4292)
.L_4292:
        /*0004*/ 	.word	0x00000082


	//----- nvinfo : EIATTR_KPARAM_INFO
	.align		4
.L_4293:
        /*0008*/ 	.byte	0x04, 0x17
        /*000a*/ 	.short	(.L_4295 - .L_4294)
.L_4294:
        /*000c*/ 	.word	0x00000000
        /*0010*/ 	.short	0x0000
        /*0012*/ 	.short	0x0000
        /*0014*/ 	.byte	0x00, 0xf0, 0xa1, 0x04


	//----- nvinfo : EIATTR_SPARSE_MMA_MASK
	.align		4
.L_4295:
        /*0018*/ 	.byte	0x03, 0x50
        /*001a*/ 	.short	0x0000


	//----- nvinfo : EIATTR_MAXREG_COUNT
	.align		4
        /*001c*/ 	.byte	0x03, 0x1b
        /*001e*/ 	.short	0x00ff


	//----- nvinfo : EIATTR_NUM_BARRIERS
	.align		4
        /*0020*/ 	.byte	0x02, 0x4c
        /*0022*/ 	.byte	0x01
	.zero		1


	//----- nvinfo : EIATTR_MERCURY_ISA_VERSION
	.align		4
        /*0024*/ 	.byte	0x03, 0x5f
        /*0026*/ 	.short	0x0101


	//----- nvinfo : EIATTR_COOP_GROUP_MASK_REGIDS
	.align		4
        /*0028*/ 	.byte	0x04, 0x29
        /*002a*/ 	.short	(.L_4297 - .L_4296)


	//   ....[0]....
.L_4296:
        /*002c*/ 	.word	0xffffffff


	//   ....[1]....
        /*0030*/ 	.word	0xffffffff


	//   ....[2]....
        /*0034*/ 	.word	0xffffffff


	//   ....[3]....
        /*0038*/ 	.word	0xffffffff


	//   ....[4]....
        /*003c*/ 	.word	0xffffffff


	//   ....[5]....
        /*0040*/ 	.word	0xffffffff


	//   ....[6]....
        /*0044*/ 	.word	0xffffffff


	//   ....[7]....
        /*0048*/ 	.word	0xffffffff


	//   ....[8]....
        /*004c*/ 	.word	0xffffffff


	//   ....[9]....
        /*0050*/ 	.word	0xffffffff


	//----- nvinfo : EIATTR_COOP_GROUP_INSTR_OFFSETS
	.align		4
.L_4297:
        /*0054*/ 	.byte	0x04, 0x28
        /*0056*/ 	.short	(.L_4299 - .L_4298)


	//   ....[0]....
.L_4298:
        /*0058*/ 	.word	0x00002620


	//   ....[1]....
        /*005c*/ 	.word	0x00002660


	//   ....[2]....
        /*0060*/ 	.word	0x000026e0


	//   ....[3]....
        /*0064*/ 	.word	0x00002710


	//   ....[4]....
        /*0068*/ 	.word	0x00002740


	//   ....[5]....
        /*006c*/ 	.word	0x00002750


	//   ....[6]....
        /*0070*/ 	.word	0x00002780


	//   ....[7]....
        /*0074*/ 	.word	0x00002790


	//   ....[8]....
        /*0078*/ 	.word	0x000027c0


	//   ....[9]....
        /*007c*/ 	.word	0x000027d0


	//----- nvinfo : EIATTR_VRC_CTA_INIT_COUNT
	.align		4
.L_4299:
        /*0080*/ 	.byte	0x02, 0x4a
	.zero		1
	.zero		1


	//----- nvinfo : EIATTR_EXIT_INSTR_OFFSETS
	.align		4
        /*0084*/ 	.byte	0x04, 0x1c
        /*0086*/ 	.short	(.L_4301 - .L_4300)


	//   ....[0]....
.L_4300:
        /*0088*/ 	.word	0x00007640


	//   ....[1]....
        /*008c*/ 	.word	0x000076c0


	//----- nvinfo : EIATTR_MAX_THREADS
	.align		4
.L_4301:
        /*0090*/ 	.byte	0x04, 0x05
        /*0092*/ 	.short	(.L_4303 - .L_4302)
.L_4302:
        /*0094*/ 	.word	0x00000100
        /*0098*/ 	.word	0x00000001
        /*009c*/ 	.word	0x00000001


	//----- nvinfo : EIATTR_CRS_STACK_SIZE
	.align		4
.L_4303:
        /*00a0*/ 	.byte	0x04, 0x1e
        /*00a2*/ 	.short	(.L_4305 - .L_4304)
.L_4304:
        /*00a4*/ 	.word	0x00000000


	//----- nvinfo : EIATTR_CBANK_PARAM_SIZE
	.align		4
.L_4305:
        /*00a8*/ 	.byte	0x03, 0x19
        /*00aa*/ 	.short	0x0128


	//----- nvinfo : EIATTR_PARAM_CBANK
	.align		4
        /*00ac*/ 	.byte	0x04, 0x0a
        /*00ae*/ 	.short	(.L_4307 - .L_4306)
	.align		4
.L_4306:
        /*00b0*/ 	.word	index@(.nv.constant0._ZN10layer_norm13ln_bwd_kernelINS_13Kernel_traitsI6__halfffffjLj8192ELj1ELj1ELj8ELj16ENS_18Kernel_traits_baseILj8192ES2_ffffjLj256EEEEELb1ELb0ELb0ELb0EEEvNS_9BwdParamsE)
        /*00b4*/ 	.short	0x0380
        /*00b6*/ 	.short	0x0128


	//----- nvinfo : EIATTR_SW_WAR
	.align		4
.L_4307:
        /*00b8*/ 	.byte	0x04, 0x36
        /*00ba*/ 	.short	(.L_4309 - .L_4308)
.L_4308:
        /*00bc*/ 	.word	0x00000008
.L_4309:


//--------------------- .nv.info._ZN10layer_norm13ln_bwd_kernelINS_13Kernel_traitsI6__halfffffjLj8192ELj1ELj1ELj8ELj16ENS_18Kernel_traits_baseILj8192ES2_ffffjLj256EEEEELb1ELb0ELb0ELb1EEEvNS_9BwdParamsE --------------------------
	.section	.nv.info._ZN10layer_norm13ln_bwd_kernelINS_13Kernel_traitsI6__halfffffjLj8192ELj1ELj1ELj8ELj16ENS_18Kernel_traits_baseILj8192ES2_ffffjLj256EEEEELb1ELb0ELb0ELb1EEEvNS_9BwdParamsE,"",@"SHT_CUDA_INFO"
	.sectionflags	@""
	.align	4


	//----- nvinfo : EIATTR_CUDA_API_VERSION
	.align		4
        /*0000*/ 	.byte	0x04, 0x37
        /*0002*/ 	.short	(.L_4311 - .L_4310)
.L_4310:
        /*0004*/ 	.word	0x00000082


	//----- nvinfo : EIATTR_KPARAM_INFO
	.align		4
.L_4311:
        /*0008*/ 	.byte	0x04, 0x17
        /*000a*/ 	.short	(.L_4313 - .L_4312)
.L_4312:
        /*000c*/ 	.word	0x00000000
        /*0010*/ 	.short	0x0000
        /*0012*/ 	.short	0x0000
        /*0014*/ 	.byte	0x00, 0xf0, 0xa1, 0x04


	//----- nvinfo : EIATTR_SPARSE_MMA_MASK
	.align		4
.L_4313:
        /*0018*/ 	.byte	0x03, 0x50
        /*001a*/ 	.short	0x0000


	//----- nvinfo : EIATTR_MAXREG_COUNT
	.align		4
        /*001c*/ 	.byte	0x03, 0x1b
        /*001e*/ 	.short	0x00ff


	//----- nvinfo : EIATTR_NUM_BARRIERS
	.align		4
        /*0020*/ 	.byte	0x02, 0x4c
        /*0022*/ 	.byte	0x01
	.zero		1


	//----- nvinfo : EIATTR_ANNOTATIONS
	.align		4
        /*0024*/ 	.byte	0x04, 0x55
        /*0026*/ 	.short	(.L_4315 - .L_4314)


	//   ....[0]....
.L_4314:
        /* <DEDUP_REMOVED lines=10> */


	//----- nvinfo : EIATTR_MERCURY_ISA_VERSION
	.align		4
.L_4315:
        /*00b8*/ 	.byte	0x03, 0x5f
        /*00ba*/ 	.short	0x0101


	//----- nvinfo : EIATTR_COOP_GROUP_MASK_REGIDS
	.align		4
        /*00bc*/ 	.byte	0x04, 0x29
        /*00be*/ 	.short	(.L_4317 - .L_4316)


	//   ....[0]....
.L_4316:
        /*00c0*/ 	.word	0xffffffff


	//   ....[1]....
        /*00c4*/ 	.word	0xffffffff


	//   ....[2]....
        /*00c8*/ 	.word	0xffffffff


	//   ....[3]....
        /*00cc*/ 	.word	0xffffffff


	//   ....[4]....
        /*00d0*/ 	.word	0xffffffff


	//   ....[5]....
        /*00d4*/ 	.word	0xffffffff


	//   ....[6]....
        /*00d8*/ 	.word	0xffffffff


	//   ....[7]....
        /*00dc*/ 	.word	0xffffffff


	//   ....[8]....
        /*00e0*/ 	.word	0xffffffff


	//   ....[9]....
        /*00e4*/ 	.word	0xffffffff


	//----- nvinfo : EIATTR_COOP_GROUP_INSTR_OFFSETS
	.align		4
.L_4317:
        /*00e8*/ 	.byte	0x04, 0x28
        /*00ea*/ 	.short	(.L_4319 - .L_4318)


	//   ....[0]....
.L_4318:
        /*00ec*/ 	.word	0x000017a0


	//   ....[1]....
        /*00f0*/ 	.word	0x000017b0


	//   ....[2]....
        /*00f4*/ 	.word	0x000017e0


	//   ....[3]....
        /*00f8*/ 	.word	0x000017f0


	//   ....[4]....
        /*00fc*/ 	.word	0x00001820


	//   ....[5]....
        /*0100*/ 	.word	0x00001830


	//   ....[6]....
        /*0104*/ 	.word	0x00001860


	//   ....[7]....
        /*0108*/ 	.word	0x00001870


	//   ....[8]....
        /*010c*/ 	.word	0x000018d0


	//   ....[9]....
        /*0110*/ 	.word	0x00001900


	//----- nvinfo : EIATTR_VRC_CTA_INIT_COUNT
	.align		4
.L_4319:
        /*0114*/ 	.byte	0x02, 0x4a
	.zero		1
	.zero		1


	//----- nvinfo : EIATTR_EXIT_INSTR_OFFSETS
	.align		4
        /*0118*/ 	.byte	0x04, 0x1c
        /*011a*/ 	.short	(.L_4321 - .L_4320)


	//   ....[0]....
.L_4320:
        /*011c*/ 	.word	0x00006760


	//----- nvinfo : EIATTR_MAX_THREADS
	.align		4
.L_4321:
        /*0120*/ 	.byte	0x04, 0x05
        /*0122*/ 	.short	(.L_4323 - .L_4322)
.L_4322:
        /*0124*/ 	.word	0x00000100
        /*0128*/ 	.word	0x00000001
        /*012c*/ 	.word	0x00000001


	//----- nvinfo : EIATTR_CBANK_PARAM_SIZE
	.align		4
.L_4323:
        /*0130*/ 	.byte	0x03, 0x19
        /*0132*/ 	.short	0x0128


	//----- nvinfo : EIATTR_PARAM_CBANK
	.align		4
        /*0134*/ 	.byte	0x04, 0x0a
        /*0136*/ 	.short	(.L_4325 - .L_4324)
	.align		4
.L_4324:
        /*0138*/ 	.word	index@(.nv.constant0._ZN10layer_norm13ln_bwd_kernelINS_13Kernel_traitsI6__halfffffjLj8192ELj1ELj1ELj8ELj16ENS_18Kernel_traits_baseILj8192ES2_ffffjLj256EEEEELb1ELb0ELb0ELb1EEEvNS_9BwdParamsE)
        /*013c*/ 	.short	0x0380
        /*013e*/ 	.short	0x0128


	//----- nvinfo : EIATTR_SW_WAR
	.align		4
.L_4325:
        /*0140*/ 	.byte	0x04, 0x36
        /*0142*/ 	.short	(.L_4327 - .L_4326)
.L_4326:
        /*0144*/ 	.word	0x00000008
.L_4327:


//--------------------- .nv.info._ZN10layer_norm22ln_bwd_finalize_kernelINS_22Kernel_traits_finalizeILj8192E6__halfffffjLb0ELj1024ELj4ENS_18Kernel_traits_baseILj8192ES2_ffffjLj1024EEEEELb0ELb0EEEvNS_9BwdParamsE --------------------------
	.section	.nv.info._ZN10layer_norm22ln_bwd_finalize_kernelINS_22Kernel_traits_finalizeILj8192E6__halfffffjLb0ELj1024ELj4ENS_18Kernel_traits_baseILj8192ES2_ffffjLj1024EEEEELb0ELb0EEEvNS_9BwdParamsE,"",@"SHT_CUDA_INFO"
	.sectionflags	@""
	.align	4


	//----- nvinfo : EIATTR_CUDA_API_VERSION
	.align		4
        /*0000*/ 	.byte	0x04, 0x37
        /*0002*/ 	.short	(.L_4329 - .L_4328)
.L_4328:
        /*0004*/ 	.word	0x00000082


	//----- nvinfo : EIATTR_KPARAM_INFO
	.align		4
.L_4329:
        /*0008*/ 	.byte	0x04, 0x17
        /*000a*/ 	.short	(.L_4331 - .L_4330)
.L_4330:
        /*000c*/ 	.word	0x00000000
        /*0010*/ 	.short	0x0000
        /*0012*/ 	.short	0x0000
        /*0014*/ 	.byte	0x00, 0xf0, 0xa1, 0x04


	//----- nvinfo : EIATTR_SPARSE_MMA_MASK
	.align		4
.L_4331:
        /*0018*/ 	.byte	0x03, 0x50
        /*001a*/ 	.short	0x0000


	//----- nvinfo : EIATTR_MAXREG_COUNT
	.align		4
        /*001c*/ 	.byte	0x03, 0x1b
        /*001e*/ 	.short	0x0040


	//----- nvinfo : EIATTR_NUM_BARRIERS
	.align		4
        /*0020*/ 	.byte	0x02, 0x4c
        /*0022*/ 	.byte	0x01
	.zero		1


	//----- nvinfo : EIATTR_MERCURY_ISA_VERSION
	.align		4
        /*0024*/ 	.byte	0x03, 0x5f
        /*0026*/ 	.short	0x0101


	//----- nvinfo : EIATTR_COOP_GROUP_MASK_REGIDS
	.align		4
        /*0028*/ 	.byte	0x04, 0x29
        /*002a*/ 	.short	(.L_4333 - .L_4332)


	//   ....[0]....
.L_4332:
        /*002c*/ 	.word	0xffffffff


	//   ....[1]....
        /*0030*/ 	.word	0xffffffff


	//   ....[2]....
        /*0034*/ 	.word	0xffffffff


	//   ....[3]....
        /*0038*/ 	.word	0xffffffff


	//   ....[4]....
        /*003c*/ 	.word	0xffffffff


	//   ....[5]....
        /*0040*/ 	.word	0xffffffff


	//   ....[6]....
        /*0044*/ 	.word	0xffffffff


	//   ....[7]....
        /*0048*/ 	.word	0xffffffff


	//   ....[8]....
        /*004c*/ 	.word	0xffffffff


	//   ....[9]....
        /*0050*/ 	.word	0xffffffff


	//----- nvinfo : EIATTR_COOP_GROUP_INSTR_OFFSETS
	.align		4
.L_4333:
        /*0054*/ 	.byte	0x04, 0x28
        /*0056*/ 	.short	(.L_4335 - .L_4334)


	//   ....[0]....
.L_4334:
        /*0058*/ 	.word	0x000015e0


	//   ....[1]....
        /*005c*/ 	.word	0x000015f0


	//   ....[2]....
        /*0060*/ 	.word	0x00001620


	//   ....[3]....
        /*0064*/ 	.word	0x00001630


	//   ....[4]....
        /*0068*/ 	.word	0x00001660


	//   ....[5]....
        /*006c*/ 	.word	0x00001670


	//   ....[6]....
        /*0070*/ 	.word	0x000016b0


	//   ....[7]....
        /*0074*/ 	.word	0x000016e0


	//   ....[8]....
        /*0078*/ 	.word	0x00001710


	//   ....[9]....
        /*007c*/ 	.word	0x00001720


	//----- nvinfo : EIATTR_VRC_CTA_INIT_COUNT
	.align		4
.L_4335:
        /*0080*/ 	.byte	0x02, 0x4a
	.zero		1
	.zero		1


	//----- nvinfo : EIATTR_EXIT_INSTR_OFFSETS
	.align		4
        /*0084*/ 	.byte	0x04, 0x1c
        /*0086*/ 	.short	(.L_4337 - .L_4336)


	//   ....[0]....
.L_4336:
        /*0088*/ 	.word	0x00000060


	//   ....[1]....
        /*008c*/ 	.word	0x00001780


	//   ....[2]....
        /*0090*/ 	.word	0x000017b0


	//   ....[3]....
        /*0094*/ 	.word	0x00001870


	//----- nvinfo : EIATTR_MAX_THREADS
	.align		4
.L_4337:
        /*0098*/ 	.byte	0x04, 0x05
        /*009a*/ 	.short	(.L_4339 - .L_4338)
.L_4338:
        /*009c*/ 	.word	0x00000400
        /*00a0*/ 	.word	0x00000001
        /*00a4*/ 	.word	0x00000001


	//----- nvinfo : EIATTR_CRS_STACK_SIZE
	.align		4
.L_4339:
        /*00a8*/ 	.byte	0x04, 0x1e
        /*00aa*/ 	.short	(.L_4341 - .L_4340)
.L_4340:
        /*00ac*/ 	.word	0x00000000


	//----- nvinfo : EIATTR_CBANK_PARAM_SIZE
	.align		4
.L_4341:
        /*00b0*/ 	.byte	0x03, 0x19
        /*00b2*/ 	.short	0x0128


	//----- nvinfo : EIATTR_PARAM_CBANK
	.align		4
        /*00b4*/ 	.byte	0x04, 0x0a
        /*00b6*/ 	.short	(.L_4343 - .L_4342)
	.align		4
.L_4342:
        /*00b8*/ 	.word	index@(.nv.constant0._ZN10layer_norm22ln_bwd_finalize_kernelINS_22Kernel_traits_finalizeILj8192E6__halfffffjLb0ELj1024ELj4ENS_18Kernel_traits_baseILj8192ES2_ffffjLj1024EEEEELb0ELb0EEEvNS_9BwdParamsE)
        /*00bc*/ 	.short	0x0380
        /*00be*/ 	.short	0x0128


	//----- nvinfo : EIATTR_SW_WAR
	.align		4
.L_4343:
        /*00c0*/ 	.byte	0x04, 0x36
        /*00c2*/ 	.short	(.L_4345 - .L_4344)
.L_4344:
        /*00c4*/ 	.word	0x00000008
.L_4345:


//--------------------- .nv.info._ZN10layer_norm13ln_bwd_kernelINS_13Kernel_traitsI6__halfffffjLj8192ELj1ELj1ELj8ELj16ENS_18Kernel_traits_baseILj8192ES2_ffffjLj256EEEEELb1ELb0ELb1ELb0EEEvNS_9BwdParamsE --------------------------
	.section	.nv.info._ZN10layer_norm13ln_bwd_kernelINS_13Kernel_traitsI6__halfffffjLj8192ELj1ELj1ELj8ELj16ENS_18Kernel_traits_baseILj8192ES2_ffffjLj256EEEEELb1ELb0ELb1ELb0EEEvNS_9BwdParamsE,"",@"SHT_CUDA_INFO"
	.sectionflags	@""
	.align	4


	//----- nvinfo : EIATTR_CUDA_API_VERSION
	.align		4
        /*0000*/ 	.byte	0x04, 0x37
        /*0002*/ 	.short	(.L_4347 - .L_4346)
.L_4346:
        /*0004*/ 	.word	0x00000082


	//----- nvinfo : EIATTR_KPARAM_INFO
	.align		4
.L_4347:
        /*0008*/ 	.byte	0x04, 0x17
        /*000a*/ 	.short	(.L_4349 - .L_4348)
.L_4348:
        /*000c*/ 	.word	0x00000000
        /*0010*/ 	.short	0x0000
        /*0012*/ 	.short	0x0000
        /*0014*/ 	.byte	0x00, 0xf0, 0xa1, 0x04


	//----- nvinfo : EIATTR_SPARSE_MMA_MASK
	.align		4
.L_4349:
        /*0018*/ 	.byte	0x03, 0x50
        /*001a*/ 	.short	0x0000


	//----- nvinfo : EIATTR_MAXREG_COUNT
	.align		4
        /*001c*/ 	.byte	0x03, 0x1b
        /*001e*/ 	.short	0x00ff


	//----- nvinfo : EIATTR_NUM_BARRIERS
	.align		4
        /*0020*/ 	.byte	0x02, 0x4c
        /*0022*/ 	.byte	0x01
	.zero		1


	//----- nvinfo : EIATTR_MERCURY_ISA_VERSION
	.align		4
        /*0024*/ 	.byte	0x03, 0x5f
        /*0026*/ 	.short	0x0101


	//----- nvinfo : EIATTR_COOP_GROUP_MASK_REGIDS
	.align		4
        /*0028*/ 	.byte	0x04, 0x29
        /*002a*/ 	.short	(.L_4351 - .L_4350)


	//   ....[0]....
.L_4350:
        /*002c*/ 	.word	0xffffffff


	//   ....[1]....
        /*0030*/ 	.word	0xffffffff


	//   ....[2]....
        /*0034*/ 	.word	0xffffffff


	//   ....[3]....
        /*0038*/ 	.word	0xffffffff


	//   ....[4]....
        /*003c*/ 	.word	0xffffffff


	//   ....[5]....
        /*0040*/ 	.word	0xffffffff


	//   ....[6]....
        /*0044*/ 	.word	0xffffffff


	//   ....[7]....
        /*0048*/ 	.word	0xffffffff


	//   ....[8]....
        /*004c*/ 	.word	0xffffffff


	//   ....[9]....
        /*0050*/ 	.word	0xffffffff


	//----- nvinfo : EIATTR_COOP_GROUP_INSTR_OFFSETS
	.align		4
.L_4351:
        /*0054*/ 	.byte	0x04, 0x28
        /*0056*/ 	.short	(.L_4353 - .L_4352)


	//   ....[0]....
.L_4352:
        /*0058*/ 	.word	0x000032b0


	//   ....[1]....
        /*005c*/ 	.word	0x000032e0


	//   ....[2]....
        /*0060*/ 	.word	0x00003310


	//   ....[3]....
        /*0064*/ 	.word	0x00003320


	//   ....[4]....
        /*0068*/ 	.word	0x00003350


	//   ....[5]....
        /*006c*/ 	.word	0x00003360


	//   ....[6]....
        /*0070*/ 	.word	0x00003390


	//   ....[7]....
        /*0074*/ 	.word	0x000033a0


	//   ....[8]....
        /*0078*/ 	.word	0x000033d0


	//   ....[9]....
        /*007c*/ 	.word	0x000033e0


	//----- nvinfo : EIATTR_VRC_CTA_INIT_COUNT
	.align		4
.L_4353:
        /*0080*/ 	.byte	0x02, 0x4a
	.zero		1
	.zero		1


	//----- nvinfo : EIATTR_EXIT_INSTR_OFFSETS
	.align		4
        /*0084*/ 	.byte	0x04, 0x1c
        /*0086*/ 	.short	(.L_4355 - .L_4354)


	//   ....[0]....
.L_4354:
        /*0088*/ 	.word	0x00009390


	//   ....[1]....
        /*008c*/ 	.word	0x00009410


	//----- nvinfo : EIATTR_MAX_THREADS
	.align		4
.L_4355:
        /*0090*/ 	.byte	0x04, 0x05
        /*0092*/ 	.short	(.L_4357 - .L_4356)
.L_4356:
        /*0094*/ 	.word	0x00000100
        /*0098*/ 	.word	0x00000001
        /*009c*/ 	.word	0x00000001


	//----- nvinfo : EIATTR_CRS_STACK_SIZE
	.align		4
.L_4357:
        /*00a0*/ 	.byte	0x04, 0x1e
        /*00a2*/ 	.short	(.L_4359 - .L_4358)
.L_4358:
        /*00a4*/ 	.word	0x00000000


	//----- nvinfo : EIATTR_CBANK_PARAM_SIZE
	.align		4
.L_4359:
        /*00a8*/ 	.byte	0x03, 0x19
        /*00aa*/ 	.short	0x0128


	//----- nvinfo : EIATTR_PARAM_CBANK
	.align		4
        /*00ac*/ 	.byte	0x04, 0x0a
        /*00ae*/ 	.short	(.L_4361 - .L_4360)
	.align		4
.L_4360:
        /*00b0*/ 	.word	index@(.nv.constant0._ZN10layer_norm13ln_bwd_kernelINS_13Kernel_traitsI6__halfffffjLj8192ELj1ELj1ELj8ELj16ENS_18Kernel_traits_baseILj8192ES2_ffffjLj256EEEEELb1ELb0ELb1ELb0EEEvNS_9BwdParamsE)
        /*00b4*/ 	.short	0x0380
        /*00b6*/ 	.short	0x0128


	//----- nvinfo : EIATTR_SW_WAR
	.align		4
.L_4361:
        /*00b8*/ 	.byte	0x04, 0x36
        /*00ba*/ 	.short	(.L_4363 - .L_4362)
.L_4362:
        /*00bc*/ 	.word	0x00000008
.L_4363:


//--------------------- .nv.info._ZN10layer_norm22ln_bwd_finalize_kernelINS_22Kernel_traits_finalizeILj8192E6__halfffffjLb0ELj1024ELj4ENS_18Kernel_traits_baseILj8192ES2_ffffjLj1024EEEEELb0ELb1EEEvNS_9BwdParamsE --------------------------
	.section	.nv.info._ZN10layer_norm22ln_bwd_finalize_kernelINS_22Kernel_traits_finalizeILj8192E6__halfffffjLb0ELj1024ELj4ENS_18Kernel_traits_baseILj8192ES2_ffffjLj1024EEEEELb0ELb1EEEvNS_9BwdParamsE,"",@"SHT_CUDA_INFO"
	.sectionflags	@""
	.align	4


	//----- nvinfo : EIATTR_CUDA_API_VERSION
	.align		4
        /*0000*/ 	.byte	0x04, 0x37
        /*0002*/ 	.short	(.L_4365 - .L_4364)
.L_4364:
        /*0004*/ 	.word	0x00000082


	//----- nvinfo : EIATTR_KPARAM_INFO
	.align		4
.L_4365:
        /*0008*/ 	.byte	0x04, 0x17
        /*000a*/ 	.short	(.L_4367 - .L_4366)
.L_4366:
        /*000c*/ 	.word	0x00000000
        /*0010*/ 	.short	0x0000
        /*0012*/ 	.short	0x0000
        /*0014*/ 	.byte	0x00, 0xf0, 0xa1, 0x04


	//----- nvinfo : EIATTR_SPARSE_MMA_MASK
	.align		4
.L_4367:
        /*0018*/ 	.byte	0x03, 0x50
        /*001a*/ 	.short	0x0000


	//----- nvinfo : EIATTR_MAXREG_COUNT
	.align		4
        /*001c*/ 	.byte	0x03, 0x1b
        /*001e*/ 	.short	0x0040


	//----- nvinfo : EIATTR_NUM_BARRIERS
	.align		4
        /*0020*/ 	.byte	0x02, 0x4c
        /*0022*/ 	.byte	0x01
	.zero		1


	//----- nvinfo : EIATTR_MERCURY_ISA_VERSION
	.align		4
        /*0024*/ 	.byte	0x03, 0x5f
        /*0026*/ 	.short	0x0101


	//----- nvinfo : EIATTR_COOP_GROUP_MASK_REGIDS
	.align		4
        /*0028*/ 	.byte	0x04, 0x29
        /*002a*/ 	.short	(.L_4369 - .L_4368)


	//   ....[0]....
.L_4368:
        /*002c*/ 	.word	0xffffffff


	//   ....[1]....
        /*0030*/ 	.word	0xffffffff


	//   ....[2]....
        /*0034*/ 	.word	0xffffffff


	//   ....[3]....
        /*0038*/ 	.word	0xffffffff


	//   ....[4]....
        /*003c*/ 	.word	0xffffffff


	//   ....[5]....
        /*0040*/ 	.word	0xffffffff


	//   ....[6]....
        /*0044*/ 	.word	0xffffffff


	//   ....[7]....
        /*0048*/ 	.word	0xffffffff


	//   ....[8]....
        /*004c*/ 	.word	0xffffffff


	//   ....[9]....
        /*0050*/ 	.word	0xffffffff


	//----- nvinfo : EIATTR_COOP_GROUP_INSTR_OFFSETS
	.align		4
.L_4369:
        /*0054*/ 	.byte	0x04, 0x28
        /*0056*/ 	.short	(.L_4371 - .L_4370)


	//   ....[0]....
.L_4370:
        /*0058*/ 	.word	0x00001630


	//   ....[1]....
        /*005c*/ 	.word	0x00001640


	//   ....[2]....
        /*0060*/ 	.word	0x00001670


	//   ....[3]....
        /*0064*/ 	.word	0x00001680


	//   ....[4]....
        /*0068*/ 	.word	0x000016b0


	//   ....[5]....
        /*006c*/ 	.word	0x000016d0


	//   ....[6]....
        /*0070*/ 	.word	0x00001700


	//   ....[7]....
        /*0074*/ 	.word	0x00001710


	//   ....[8]....
        /*0078*/ 	.word	0x00001740


	//   ....[9]....
        /*007c*/ 	.word	0x00001750


	//----- nvinfo : EIATTR_VRC_CTA_INIT_COUNT
	.align		4
.L_4371:
        /*0080*/ 	.byte	0x02, 0x4a
	.zero		1
	.zero		1


	//----- nvinfo : EIATTR_EXIT_INSTR_OFFSETS
	.align		4
        /*0084*/ 	.byte	0x04, 0x1c
        /*0086*/ 	.short	(.L_4373 - .L_4372)


	//   ....[0]....
.L_4372:
        /*0088*/ 	.word	0x00000070


	//   ....[1]....
        /*008c*/ 	.word	0x000017b0


	//   ....[2]....
        /*0090*/ 	.word	0x00001880


	//----- nvinfo : EIATTR_MAX_THREADS
	.align		4
.L_4373:
        /*0094*/ 	.byte	0x04, 0x05
        /*0096*/ 	.short	(.L_4375 - .L_4374)
.L_4374:
        /*0098*/ 	.word	0x00000400
        /*009c*/ 	.word	0x00000001
        /*00a0*/ 	.word	0x00000001


	//----- nvinfo : EIATTR_CRS_STACK_SIZE
	.align		4
.L_4375:
        /*00a4*/ 	.byte	0x04, 0x1e
        /*00a6*/ 	.short	(.L_4377 - .L_4376)
.L_4376:
        /*00a8*/ 	.word	0x00000000


	//----- nvinfo : EIATTR_CBANK_PARAM_SIZE
	.align		4
.L_4377:
        /*00ac*/ 	.byte	0x03, 0x19
        /*00ae*/ 	.short	0x0128


	//----- nvinfo : EIATTR_PARAM_CBANK
	.align		4
        /*00b0*/ 	.byte	0x04, 0x0a
        /*00b2*/ 	.short	(.L_4379 - .L_4378)
	.align		4
.L_4378:
        /*00b4*/ 	.word	index@(.nv.constant0._ZN10layer_norm22ln_bwd_finalize_kernelINS_22Kernel_traits_finalizeILj8192E6__halfffffjLb0ELj1024ELj4ENS_18Kernel_traits_baseILj8192ES2_ffffjLj1024EEEEELb0ELb1EEEvNS_9BwdParamsE)
        /*00b8*/ 	.short	0x0380
        /*00ba*/ 	.short	0x0128


	//----- nvinfo : EIATTR_SW_WAR
	.align		4
.L_4379:
        /*00bc*/ 	.byte	0x04, 0x36
        /*00be*/ 	.short	(.L_4381 - .L_4380)
.L_4380:
        /*00c0*/ 	.word	0x00000008
.L_4381:


//--------------------- .nv.info._ZN10layer_norm13ln_bwd_kernelINS_13Kernel_traitsI6__halfffffjLj8192ELj1ELj1ELj8ELj16ENS_18Kernel_traits_baseILj8192ES2_ffffjLj256EEEEELb1ELb0ELb1ELb1EEEvNS_9BwdParamsE --------------------------
	.section	.nv.info._ZN10layer_norm13ln_bwd_kernelINS_13Kernel_traitsI6__halfffffjLj8192ELj1ELj1ELj8ELj16ENS_18Kernel_traits_baseILj8192ES2_ffffjLj256EEEEELb1ELb0ELb1ELb1EEEvNS_9BwdParamsE,"",@"SHT_CUDA_INFO"
	.sectionflags	@""
	.align	4


	//----- nvinfo : EIATTR_CUDA_API_VERSION
	.align		4
        /*0000*/ 	.byte	0x04, 0x37
        /*0002*/ 	.short	(.L_4383 - .L_4382)
.L_4382:
        /*0004*/ 	.word	0x00000082


	//----- nvinfo : EIATTR_KPARAM_INFO
	.align		4
.L_4383:
        /*0008*/ 	.byte	0x04, 0x17
        /*000a*/ 	.short	(.L_4385 - .L_4384)
.L_4384:
        /*000c*/ 	.word	0x00000000
        /*0010*/ 	.short	0x0000
        /*0012*/ 	.short	0x0000
        /*0014*/ 	.byte	0x00, 0xf0, 0xa1, 0x04


	//----- nvinfo : EIATTR_SPARSE_MMA_MASK
	.align		4
.L_4385:
        /*0018*/ 	.byte	0x03, 0x50
        /*001a*/ 	.short	0x0000


	//----- nvinfo : EIATTR_MAXREG_COUNT
	.align		4
        /*001c*/ 	.byte	0x03, 0x1b
        /*001e*/ 	.short	0x00ff


	//----- nvinfo : EIATTR_NUM_BARRIERS
	.align		4
        /*0020*/ 	.byte	0x02, 0x4c
        /*0022*/ 	.byte	0x01
	.zero		1


	//----- nvinfo : EIATTR_MERCURY_ISA_VERSION
	.align		4
        /*0024*/ 	.byte	0x03, 0x5f
        /*0026*/ 	.short	0x0101


	//----- nvinfo : EIATTR_COOP_GROUP_MASK_REGIDS
	.align		4
        /*0028*/ 	.byte	0x04, 0x29
        /*002a*/ 	.short	(.L_4387 - .L_4386)


	//   ....[0]....
.L_4386:
        /*002c*/ 	.word	0xffffffff


	//   ....[1]....
        /*0030*/ 	.word	0xffffffff


	//   ....[2]....
        /*0034*/ 	.word	0xffffffff


	//   ....[3]....
        /*0038*/ 	.word	0xffffffff


	//   ....[4]....
        /*003c*/ 	.word	0xffffffff


	//   ....[5]....
        /*0040*/ 	.word	0xffffffff


	//   ....[6]....
        /*0044*/ 	.word	0xffffffff


	//   ....[7]....
        /*0048*/ 	.word	0xffffffff


	//   ....[8]....
        /*004c*/ 	.word	0xffffffff


	//   ....[9]....
        /*0050*/ 	.word	0xffffffff


	//----- nvinfo : EIATTR_COOP_GROUP_INSTR_OFFSETS
	.align		4
.L_4387:
        /*0054*/ 	.byte	0x04, 0x28
        /*0056*/ 	.short	(.L_4389 - .L_4388)


	//   ....[0]....
.L_4388:
        /*0058*/ 	.word	0x000022d0


	//   ....[1]....
        /*005c*/ 	.word	0x000022f0


	//   ....[2]....
        /*0060*/ 	.word	0x00002320


	//   ....[3]....
        /*0064*/ 	.word	0x00002330


	//   ....[4]....
        /*0068*/ 	.word	0x00002370


	//   ....[5]....
        /*006c*/ 	.word	0x00002380


	//   ....[6]....
        /*0070*/ 	.word	0x000023c0


	//   ....[7]....
        /*0074*/ 	.word	0x000023d0


	//   ....[8]....
        /*0078*/ 	.word	0x00002400


	//   ....[9]....
        /*007c*/ 	.word	0x00002410


	//----- nvinfo : EIATTR_VRC_CTA_INIT_COUNT
	.align		4
.L_4389:
        /*0080*/ 	.byte	0x02, 0x4a
	.zero		1
	.zero		1


	//----- nvinfo : EIATTR_EXIT_INSTR_OFFSETS
	.align		4
        /*0084*/ 	.byte	0x04, 0x1c
        /*0086*/ 	.short	(.L_4391 - .L_4390)


	//   ....[0]....
.L_4390:
        /*0088*/ 	.word	0x00008360


	//----- nvinfo : EIATTR_MAX_THREADS
	.align		4
.L_4391:
        /*008c*/ 	.byte	0x04, 0x05
        /*008e*/ 	.short	(.L_4393 - .L_4392)
.L_4392:
        /*0090*/ 	.word	0x00000100
        /*0094*/ 	.word	0x00000001
        /*0098*/ 	.word	0x00000001


	//----- nvinfo : EIATTR_CRS_STACK_SIZE
	.align		4
.L_4393:
        /*009c*/ 	.byte	0x04, 0x1e
        /*009e*/ 	.short	(.L_4395 - .L_4394)
.L_4394:
        /*00a0*/ 	.word	0x00000000


	//----- nvinfo : EIATTR_CBANK_PARAM_SIZE
	.align		4
.L_4395:
        /*00a4*/ 	.byte	0x03, 0x19
        /*00a6*/ 	.short	0x0128


	//----- nvinfo : EIATTR_PARAM_CBANK
	.align		4
        /*00a8*/ 	.byte	0x04, 0x0a
        /*00aa*/ 	.short	(.L_4397 - .L_4396)
	.align		4
.L_4396:
        /*00ac*/ 	.word	index@(.nv.constant0._ZN10layer_norm13ln_bwd_kernelINS_13Kernel_traitsI6__halfffffjLj8192ELj1ELj1ELj8ELj16ENS_18Kernel_traits_baseILj8192ES2_ffffjLj256EEEEELb1ELb0ELb1ELb1EEEvNS_9BwdParamsE)
        /*00b0*/ 	.short	0x0380
        /*00b2*/ 	.short	0x0128


	//----- nvinfo : EIATTR_SW_WAR
	.align		4
.L_4397:
        /*00b4*/ 	.byte	0x04, 0x36
        /*00b6*/ 	.short	(.L_4399 - .L_4398)
.L_4398:
        /*00b8*/ 	.word	0x00000008
.L_4399:


//--------------------- .nv.info._ZN10layer_norm13ln_bwd_kernelINS_13Kernel_traitsI6__halfffffjLj8192ELj1ELj1ELj8ELj16ENS_18Kernel_traits_baseILj8192ES2_ffffjLj256EEEEELb1ELb1ELb0ELb0EEEvNS_9BwdParamsE --------------------------
	.section	.nv.info._ZN10layer_norm13ln_bwd_kernelINS_13Kernel_traitsI6__halfffffjLj8192ELj1ELj1ELj8ELj16ENS_18Kernel_traits_baseILj8192ES2_ffffjLj256EEEEELb1ELb1ELb0ELb0EEEvNS_9BwdParamsE,"",@"SHT_CUDA_INFO"
	.sectionflags	@""
	.align	4


	//----- nvinfo : EIATTR_CUDA_API_VERSION
	.align		4
        /*0000*/ 	.byte	0x04, 0x37
        /*0002*/ 	.short	(.L_4401 - .L_4400)
.L_4400:
        /*0004*/ 	.word	0x00000082


	//----- nvinfo : EIATTR_KPARAM_INFO
	.align		4
.L_4401:
        /*0008*/ 	.byte	0x04, 0x17
        /*000a*/ 	.short	(.L_4403 - .L_4402)
.L_4402:
        /*000c*/ 	.word	0x00000000
        /*0010*/ 	.short	0x0000
        /*0012*/ 	.short	0x0000
        /*0014*/ 	.byte	0x00, 0xf0, 0xa1, 0x04


	//----- nvinfo : EIATTR_SPARSE_MMA_MASK
	.align		4
.L_4403:
        /*0018*/ 	.byte	0x03, 0x50
        /*001a*/ 	.short	0x0000


	//----- nvinfo : EIATTR_MAXREG_COUNT
	.align		4
        /*001c*/ 	.byte	0x03, 0x1b
        /*001e*/ 	.short	0x00ff


	//----- nvinfo : EIATTR_NUM_BARRIERS
	.align		4
        /*0020*/ 	.byte	0x02, 0x4c
        /*0022*/ 	.byte	0x01
	.zero		1


	//----- nvinfo : EIATTR_ANNOTATIONS
	.align		4
        /*0024*/ 	.byte	0x04, 0x55
        /*0026*/ 	.short	(.L_4405 - .L_4404)


	//   ....[0]....
.L_4404:
        /* <DEDUP_REMOVED lines=11> */


	//----- nvinfo : EIATTR_MERCURY_ISA_VERSION
	.align		4
.L_4405:
        /*00c8*/ 	.byte	0x03, 0x5f
        /*00ca*/ 	.short	0x0101


	//----- nvinfo : EIATTR_COOP_GROUP_MASK_REGIDS
	.align		4
        /*00cc*/ 	.byte	0x04, 0x29
        /*00ce*/ 	.short	(.L_4407 - .L_4406)


	//   ....[0]....
.L_4406:
        /*00d0*/ 	.word	0xffffffff


	//   ....[1]....
        /*00d4*/ 	.word	0xffffffff


	//   ....[2]....
        /*00d8*/ 	.word	0xffffffff


	//   ....[3]....
        /*00dc*/ 	.word	0xffffffff


	//   ....[4]....
        /*00e0*/ 	.word	0xffffffff


	//   ....[5]....
        /*00e4*/ 	.word	0xffffffff


	//   ....[6]....
        /*00e8*/ 	.word	0xffffffff


	//   ....[7]....
        /*00ec*/ 	.word	0xffffffff


	//   ....[8]....
        /*00f0*/ 	.word	0xffffffff


	//   ....[9]....
        /*00f4*/ 	.word	0xffffffff


	//----- nvinfo : EIATTR_COOP_GROUP_INSTR_OFFSETS
	.align		4
.L_4407:
        /*00f8*/ 	.byte	0x04, 0x28
        /*00fa*/ 	.short	(.L_4409 - .L_4408)


	//   ....[0]....
.L_4408:
        /*00fc*/ 	.word	0x00002e70


	//   ....[1]....
        /*0100*/ 	.word	0x00002ea0


	//   ....[2]....
        /*0104*/ 	.word	0x00002ed0


	//   ....[3]....
        /*0108*/ 	.word	0x00002ee0


	//   ....[4]....
        /*010c*/ 	.word	0x00002f10


	//   ....[5]....
        /*0110*/ 	.word	0x00002f20


	//   ....[6]....
        /*0114*/ 	.word	0x00002f50


	//   ....[7]....
        /*0118*/ 	.word	0x00002f60


	//   ....[8]....
        /*011c*/ 	.word	0x00002f90


	//   ....[9]....
        /*0120*/ 	.word	0x00002fa0


	//----- nvinfo : EIATTR_VRC_CTA_INIT_COUNT
	.align		4
.L_4409:
        /*0124*/ 	.byte	0x02, 0x4a
	.zero		1
	.zero		1


	//----- nvinfo : EIATTR_EXIT_INSTR_OFFSETS
	.align		4
        /*0128*/ 	.byte	0x04, 0x1c
        /*012a*/ 	.short	(.L_4411 - .L_4410)


	//   ....[0]....
.L_4410:
        /*012c*/ 	.word	0x0000b7a0


	//   ....[1]....
        /*0130*/ 	.word	0x0000b840


	//----- nvinfo : EIATTR_MAX_THREADS
	.align		4
.L_4411:
        /*0134*/ 	.byte	0x04, 0x05
        /*0136*/ 	.short	(.L_4413 - .L_4412)
.L_4412:
        /*0138*/ 	.word	0x00000100
        /*013c*/ 	.word	0x00000001
        /*0140*/ 	.word	0x00000001


	//----- nvinfo : EIATTR_CRS_STACK_SIZE
	.align		4
.L_4413:
        /*0144*/ 	.byte	0x04, 0x1e
        /*0146*/ 	.short	(.L_4415 - .L_4414)
.L_4414:
        /*0148*/ 	.word	0x00000000


	//----- nvinfo : EIATTR_CBANK_PARAM_SIZE
	.align		4
.L_4415:
        /*014c*/ 	.byte	0x03, 0x19
        /*014e*/ 	.short	0x0128


	//----- nvinfo : EIATTR_PARAM_CBANK
	.align		4
        /*0150*/ 	.byte	0x04, 0x0a
        /*0152*/ 	.short	(.L_4417 - .L_4416)
	.align		4
.L_4416:
        /*0154*/ 	.word	index@(.nv.constant0._ZN10layer_norm13ln_bwd_kernelINS_13Kernel_traitsI6__halfffffjLj8192ELj1ELj1ELj8ELj16ENS_18Kernel_traits_baseILj8192ES2_ffffjLj256EEEEELb1ELb1ELb0ELb0EEEvNS_9BwdParamsE)
        /*0158*/ 	.short	0x0380
        /*015a*/ 	.short	0x0128


	//----- nvinfo : EIATTR_SW_WAR
	.align		4
.L_4417:
        /*015c*/ 	.byte	0x04, 0x36
        /*015e*/ 	.short	(.L_4419 - .L_4418)
.L_4418:
        /*0160*/ 	.word	0x00000008
.L_4419:


//--------------------- .nv.info._ZN10layer_norm13ln_bwd_kernelINS_13Kernel_traitsI6__halfffffjLj8192ELj1ELj1ELj8ELj16ENS_18Kernel_traits_baseILj8192ES2_ffffjLj256EEEEELb1ELb1ELb0ELb1EEEvNS_9BwdParamsE --------------------------
	.section	.nv.info._ZN10layer_norm13ln_bwd_kernelINS_13Kernel_traitsI6__halfffffjLj8192ELj1ELj1ELj8ELj16ENS_18Kernel_traits_baseILj8192ES2_ffffjLj256EEEEELb1ELb1ELb0ELb1EEEvNS_9BwdParamsE,"",@"SHT_CUDA_INFO"
	.sectionflags	@""
	.align	4


	//----- nvinfo : EIATTR_CUDA_API_VERSION
	.align		4
        /*0000*/ 	.byte	0x04, 0x37
        /*0002*/ 	.short	(.L_4421 - .L_4420)
.L_4420:
        /*0004*/ 	.word	0x00000082


	//----- nvinfo : EIATTR_KPARAM_INFO
	.align		4
.L_4421:
        /*0008*/ 	.byte	0x04, 0x17
        /*000a*/ 	.short	(.L_4423 - .L_4422)
.L_4422:
        /*000c*/ 	.word	0x00000000
        /*0010*/ 	.short	0x0000
        /*0012*/ 	.short	0x0000
        /*0014*/ 	.byte	0x00, 0xf0, 0xa1, 0x04


	//----- nvinfo : EIATTR_SPARSE_MMA_MASK
	.align		4
.L_4423:
        /*0018*/ 	.byte	0x03, 0x50
        /*001a*/ 	.short	0x0000


	//----- nvinfo : EIATTR_MAXREG_COUNT
	.align		4
        /*001c*/ 	.byte	0x03, 0x1b
        /*001e*/ 	.short	0x00ff


	//----- nvinfo : EIATTR_NUM_BARRIERS
	.align		4
        /*0020*/ 	.byte	0x02, 0x4c
        /*0022*/ 	.byte	0x01
	.zero		1


	//----- nvinfo : EIATTR_ANNOTATIONS
	.align		4
        /*0024*/ 	.byte	0x04, 0x55
        /*0026*/ 	.short	(.L_4425 - .L_4424)


	//   ....[0]....
.L_4424:
        /* <DEDUP_REMOVED lines=36> */


	//----- nvinfo : EIATTR_MERCURY_ISA_VERSION
	.align		4
.L_4425:
        /*0258*/ 	.byte	0x03, 0x5f
        /*025a*/ 	.short	0x0101


	//----- nvinfo : EIATTR_COOP_GROUP_MASK_REGIDS
	.align		4
        /*025c*/ 	.byte	0x04, 0x29
        /*025e*/ 	.short	(.L_4427 - .L_4426)


	//   ....[0]....
.L_4426:
        /*0260*/ 	.word	0xffffffff


	//   ....[1]....
        /*0264*/ 	.word	0xffffffff


	//   ....[2]....
        /*0268*/ 	.word	0xffffffff


	//   ....[3]....
        /*026c*/ 	.word	0xffffffff


	//   ....[4]....
        /*0270*/ 	.word	0xffffffff


	//   ....[5]....
        /*0274*/ 	.word	0xffffffff


	//   ....[6]....
        /*0278*/ 	.word	0xffffffff


	//   ....[7]....
        /*027c*/ 	.word	0xffffffff


	//   ....[8]....
        /*0280*/ 	.word	0xffffffff


	//   ....[9]....
        /*0284*/ 	.word	0xffffffff


	//----- nvinfo : EIATTR_COOP_GROUP_INSTR_OFFSETS
	.align		4
.L_4427:
        /*0288*/ 	.byte	0x04, 0x28
        /*028a*/ 	.short	(.L_4429 - .L_4428)


	//   ....[0]....
.L_4428:
        /*028c*/ 	.word	0x000021c0


	//   ....[1]....
        /*0290*/ 	.word	0x00002230


	//   ....[2]....
        /*0294*/ 	.word	0x00002250


	//   ....[3]....
        /*0298*/ 	.word	0x00002270


	//   ....[4]....
        /*029c*/ 	.word	0x00002290


	//   ....[5]....
        /*02a0*/ 	.word	0x000022b0


	//   ....[6]....
        /*02a4*/ 	.word	0x000022d0


	//   ....[7]....
        /*02a8*/ 	.word	0x000022f0


	//   ....[8]....
        /*02ac*/ 	.word	0x00002310


	//   ....[9]....
        /*02b0*/ 	.word	0x00002370


	//----- nvinfo : EIATTR_VRC_CTA_INIT_COUNT
	.align		4
.L_4429:
        /*02b4*/ 	.byte	0x02, 0x4a
	.zero		1
	.zero		1


	//----- nvinfo : EIATTR_EXIT_INSTR_OFFSETS
	.align		4
        /*02b8*/ 	.byte	0x04, 0x1c
        /*02ba*/ 	.short	(.L_4431 - .L_4430)


	//   ....[0]....
.L_4430:
        /*02bc*/ 	.word	0x0000a000


	//----- nvinfo : EIATTR_MAX_THREADS
	.align		4
.L_4431:
        /*02c0*/ 	.byte	0x04, 0x05
        /*02c2*/ 	.short	(.L_4433 - .L_4432)
.L_4432:
        /*02c4*/ 	.word	0x00000100
        /*02c8*/ 	.word	0x00000001
        /*02cc*/ 	.word	0x00000001


	//----- nvinfo : EIATTR_CRS_STACK_SIZE
	.align		4
.L_4433:
        /*02d0*/ 	.byte	0x04, 0x1e
        /*02d2*/ 	.short	(.L_4435 - .L_4434)
.L_4434:
        /*02d4*/ 	.word	0x00000000


	//----- nvinfo : EIATTR_CBANK_PARAM_SIZE
	.align		4
.L_4435:
        /*02d8*/ 	.byte	0x03, 0x19
        /*02da*/ 	.short	0x0128


	//----- nvinfo : EIATTR_PARAM_CBANK
	.align		4
        /*02dc*/ 	.byte	0x04, 0x0a
        /*02de*/ 	.short	(.L_4437 - .L_4436)
	.align		4
.L_4436:
        /*02e0*/ 	.word	index@(.nv.constant0._ZN10layer_norm13ln_bwd_kernelINS_13Kernel_traitsI6__halfffffjLj8192ELj1ELj1ELj8ELj16ENS_18Kernel_traits_baseILj8192ES2_ffffjLj256EEEEELb1ELb1ELb0ELb1EEEvNS_9BwdParamsE)
        /*02e4*/ 	.short	0x0380
        /*02e6*/ 	.short	0x0128


	//----- nvinfo : EIATTR_SW_WAR
	.align		4
.L_4437:
        /*02e8*/ 	.byte	0x04, 0x36
        /*02ea*/ 	.short	(.L_4439 - .L_4438)
.L_4438:
        /*02ec*/ 	.word	0x00000008
.L_4439:


//--------------------- .nv.info._ZN10layer_norm22ln_bwd_finalize_kernelINS_22Kernel_traits_finalizeILj8192E6__halfffffjLb1ELj1024ELj4ENS_18Kernel_traits_baseILj8192ES2_ffffjLj1024EEEEELb1ELb0EEEvNS_9BwdParamsE --------------------------
	.section	.nv.info._ZN10layer_norm22ln_bwd_finalize_kernelINS_22Kernel_traits_finalizeILj8192E6__halfffffjLb1ELj1024ELj4ENS_18Kernel_traits_baseILj8192ES2_ffffjLj1024EEEEELb1ELb0EEEvNS_9BwdParamsE,"",@"SHT_CUDA_INFO"
	.sectionflags	@""
	.align	4


	//----- nvinfo : EIATTR_CUDA_API_VERSION
	.align		4
        /*0000*/ 	.byte	0x04, 0x37
        /*0002*/ 	.short	(.L_4441 - .L_4440)
.L_4440:
        /*0004*/ 	.word	0x00000082


	//----- nvinfo : EIATTR_KPARAM_INFO
	.align		4
.L_4441:
        /*0008*/ 	.byte	0x04, 0x17
        /*000a*/ 	.short	(.L_4443 - .L_4442)
.L_4442:
        /*000c*/ 	.word	0x00000000
        /*0010*/ 	.short	0x0000
        /*0012*/ 	.short	0x0000
        /*0014*/ 	.byte	0x00, 0xf0, 0xa1, 0x04


	//----- nvinfo : EIATTR_SPARSE_MMA_MASK
	.align		4
.L_4443:
        /*0018*/ 	.byte	0x03, 0x50
        /*001a*/ 	.short	0x0000


	//----- nvinfo : EIATTR_MAXREG_COUNT
	.align		4
        /*001c*/ 	.byte	0x03, 0x1b
        /*001e*/ 	.short	0x0040


	//----- nvinfo : EIATTR_NUM_BARRIERS
	.align		4
        /*0020*/ 	.byte	0x02, 0x4c
        /*0022*/ 	.byte	0x01
	.zero		1


	//----- nvinfo : EIATTR_MERCURY_ISA_VERSION
	.align		4
        /*0024*/ 	.byte	0x03, 0x5f
        /*0026*/ 	.short	0x0101


	//----- nvinfo : EIATTR_COOP_GROUP_MASK_REGIDS
	.align		4
        /*0028*/ 	.byte	0x04, 0x29
        /*002a*/ 	.short	(.L_4445 - .L_4444)


	//   ....[0]....
.L_4444:
        /*002c*/ 	.word	0xffffffff


	//   ....[1]....
        /*0030*/ 	.word	0xffffffff


	//   ....[2]....
        /*0034*/ 	.word	0xffffffff


	//   ....[3]....
        /*0038*/ 	.word	0xffffffff


	//   ....[4]....
        /*003c*/ 	.word	0xffffffff


	//   ....[5]....
        /*0040*/ 	.word	0xffffffff


	//   ....[6]....
        /*0044*/ 	.word	0xffffffff


	//   ....[7]....
        /*0048*/ 	.word	0xffffffff


	//   ....[8]....
        /*004c*/ 	.word	0xffffffff


	//   ....[9]....
        /*0050*/ 	.word	0xffffffff


	//   ....[10]....
        /*0054*/ 	.word	0xffffffff


	//   ....[11]....
        /*0058*/ 	.word	0xffffffff


	//   ....[12]....
        /*005c*/ 	.word	0xffffffff


	//   ....[13]....
        /*0060*/ 	.word	0xffffffff


	//   ....[14]....
        /*0064*/ 	.word	0xffffffff


	//----- nvinfo : EIATTR_COOP_GROUP_INSTR_OFFSETS
	.align		4
.L_4445:
        /*0068*/ 	.byte	0x04, 0x28
        /*006a*/ 	.short	(.L_4447 - .L_4446)


	//   ....[0]....
.L_4446:
        /*006c*/ 	.word	0x00001060


	//   ....[1]....
        /*0070*/ 	.word	0x00001070


	//   ....[2]....
        /*0074*/ 	.word	0x00001080


	//   ....[3]....
        /*0078*/ 	.word	0x000010b0


	//   ....[4]....
        /*007c*/ 	.word	0x000010d0


	//   ....[5]....
        /*0080*/ 	.word	0x000010e0


	//   ....[6]....
        /*0084*/ 	.word	0x00001110


	//   ....[7]....
        /*0088*/ 	.word	0x00001130


	//   ....[8]....
        /*008c*/ 	.word	0x00001140


	//   ....[9]....
        /*0090*/ 	.word	0x00001180


	//   ....[10]....
        /*0094*/ 	.word	0x000011b0


	//   ....[11]....
        /*0098*/ 	.word	0x000011c0


	//   ....[12]....
        /*009c*/ 	.word	0x00001200


	//   ....[13]....
        /*00a0*/ 	.word	0x00001220


	//   ....[14]....
        /*00a4*/ 	.word	0x00001230


	//----- nvinfo : EIATTR_VRC_CTA_INIT_COUNT
	.align		4
.L_4447:
        /*00a8*/ 	.byte	0x02, 0x4a
	.zero		1
	.zero		1


	//----- nvinfo : EIATTR_EXIT_INSTR_OFFSETS
	.align		4
        /*00ac*/ 	.byte	0x04, 0x1c
        /*00ae*/ 	.short	(.L_4449 - .L_4448)


	//   ....[0]....
.L_4448:
        /*00b0*/ 	.word	0x00000060


	//   ....[1]....
        /*00b4*/ 	.word	0x000012b0


	//   ....[2]....
        /*00b8*/ 	.word	0x000012e0


	//   ....[3]....
        /*00bc*/ 	.word	0x000013f0


	//----- nvinfo : EIATTR_MAX_THREADS
	.align		4
.L_4449:
        /*00c0*/ 	.byte	0x04, 0x05
        /*00c2*/ 	.short	(.L_4451 - .L_4450)
.L_4450:
        /*00c4*/ 	.word	0x00000400
        /*00c8*/ 	.word	0x00000001
        /*00cc*/ 	.word	0x00000001


	//----- nvinfo : EIATTR_CRS_STACK_SIZE
	.align		4
.L_4451:
        /*00d0*/ 	.byte	0x04, 0x1e
        /*00d2*/ 	.short	(.L_4453 - .L_4452)
.L_4452:
        /*00d4*/ 	.word	0x00000000


	//----- nvinfo : EIATTR_CBANK_PARAM_SIZE
	.align		4
.L_4453:
        /*00d8*/ 	.byte	0x03, 0x19
        /*00da*/ 	.short	0x0128


	//----- nvinfo : EIATTR_PARAM_CBANK
	.align		4
        /*00dc*/ 	.byte	0x04, 0x0a
        /*00de*/ 	.short	(.L_4455 - .L_4454)
	.align		4
.L_4454:
        /*00e0*/ 	.word	index@(.nv.constant0._ZN10layer_norm22ln_bwd_finalize_kernelINS_22Kernel_traits_finalizeILj8192E6__halfffffjLb1ELj1024ELj4ENS_18Kernel_traits_baseILj8192ES2_ffffjLj1024EEEEELb1ELb0EEEvNS_9BwdParamsE)
        /*00e4*/ 	.short	0x0380
        /*00e6*/ 	.short	0x0128


	//----- nvinfo : EIATTR_SW_WAR
	.align		4
.L_4455:
        /*00e8*/ 	.byte	0x04, 0x36
        /*00ea*/ 	.short	(.L_4457 - .L_4456)
.L_4456:
        /*00ec*/ 	.word	0x00000008
.L_4457:


//--------------------- .nv.info._ZN10layer_norm13ln_bwd_kernelINS_13Kernel_traitsI6__halfffffjLj8192ELj1ELj1ELj8ELj16ENS_18Kernel_traits_baseILj8192ES2_ffffjLj256EEEEELb1ELb1ELb1ELb0EEEvNS_9BwdParamsE --------------------------
	.section	.nv.info._ZN10layer_norm13ln_bwd_kernelINS_13Kernel_traitsI6__halfffffjLj8192ELj1ELj1ELj8ELj16ENS_18Kernel_traits_baseILj8192ES2_ffffjLj256EEEEELb1ELb1ELb1ELb0EEEvNS_9BwdParamsE,"",@"SHT_CUDA_INFO"
	.sectionflags	@""
	.align	4


	//----- nvinfo : EIATTR_CUDA_API_VERSION
	.align		4
        /*0000*/ 	.byte	0x04, 0x37
        /*0002*/ 	.short	(.L_4459 - .L_4458)
.L_4458:
        /*0004*/ 	.word	0x00000082


	//----- nvinfo : EIATTR_KPARAM_INFO
	.align		4
.L_4459:
        /*0008*/ 	.byte	0x04, 0x17
        /*000a*/ 	.short	(.L_4461 - .L_4460)
.L_4460:
        /*000c*/ 	.word	0x00000000
        /*0010*/ 	.short	0x0000
        /*0012*/ 	.short	0x0000
        /*0014*/ 	.byte	0x00, 0xf0, 0xa1, 0x04


	//----- nvinfo : EIATTR_SPARSE_MMA_MASK
	.align		4
.L_4461:
        /*0018*/ 	.byte	0x03, 0x50
        /*001a*/ 	.short	0x0000


	//----- nvinfo : EIATTR_MAXREG_COUNT
	.align		4
        /*001c*/ 	.byte	0x03, 0x1b
        /*001e*/ 	.short	0x00ff


	//----- nvinfo : EIATTR_NUM_BARRIERS
	.align		4
        /*0020*/ 	.byte	0x02, 0x4c
        /*0022*/ 	.byte	0x01
	.zero		1


	//----- nvinfo : EIATTR_ANNOTATIONS
	.align		4
        /*0024*/ 	.byte	0x04, 0x55
        /*0026*/ 	.short	(.L_4463 - .L_4462)


	//   ....[0]....
.L_4462:
        /* <DEDUP_REMOVED lines=21> */


	//----- nvinfo : EIATTR_MERCURY_ISA_VERSION
	.align		4
.L_4463:
        /*0168*/ 	.byte	0x03, 0x5f
        /*016a*/ 	.short	0x0101


	//----- nvinfo : EIATTR_COOP_GROUP_MASK_REGIDS
	.align		4
        /*016c*/ 	.byte	0x04, 0x29
        /*016e*/ 	.short	(.L_4465 - .L_4464)


	//   ....[0]....
.L_4464:
        /*0170*/ 	.word	0xffffffff


	//   ....[1]....
        /*0174*/ 	.word	0xffffffff


	//   ....[2]....
        /*0178*/ 	.word	0xffffffff


	//   ....[3]....
        /*017c*/ 	.word	0xffffffff


	//   ....[4]....
        /*0180*/ 	.word	0xffffffff


	//   ....[5]....
        /*0184*/ 	.word	0xffffffff


	//   ....[6]....
        /*0188*/ 	.word	0xffffffff


	//   ....[7]....
        /*018c*/ 	.word	0xffffffff


	//   ....[8]....
        /*0190*/ 	.word	0xffffffff


	//   ....[9]....
        /*0194*/ 	.word	0xffffffff


	//----- nvinfo : EIATTR_COOP_GROUP_INSTR_OFFSETS
	.align		4
.L_4465:
        /*0198*/ 	.byte	0x04, 0x28
        /*019a*/ 	.short	(.L_4467 - .L_4466)


	//   ....[0]....
.L_4466:
        /*019c*/ 	.word	0x00003a40


	//   ....[1]....
        /*01a0*/ 	.word	0x00003a80


	//   ....[2]....
        /*01a4*/ 	.word	0x00003ab0


	//   ....[3]....
        /*01a8*/ 	.word	0x00003ad0


	//   ....[4]....
        /*01ac*/ 	.word	0x00003af0


	//   ....[5]....
        /*01b0*/ 	.word	0x00003b10


	//   ....[6]....
        /*01b4*/ 	.word	0x00003b30


	//   ....[7]....
        /*01b8*/ 	.word	0x00003b40


	//   ....[8]....
        /*01bc*/ 	.word	0x00003b70


	//   ....[9]....
        /*01c0*/ 	.word	0x00003b90


	//----- nvinfo : EIATTR_VRC_CTA_INIT_COUNT
	.align		4
.L_4467:
        /*01c4*/ 	.byte	0x02, 0x4a
	.zero		1
	.zero		1


	//----- nvinfo : EIATTR_EXIT_INSTR_OFFSETS
	.align		4
        /*01c8*/ 	.byte	0x04, 0x1c
        /*01ca*/ 	.short	(.L_4469 - .L_4468)


	//   ....[0]....
.L_4468:
        /*01cc*/ 	.word	0x0000ef10


	//   ....[1]....
        /*01d0*/ 	.word	0x0000efb0


	//----- nvinfo : EIATTR_MAX_THREADS
	.align		4
.L_4469:
        /*01d4*/ 	.byte	0x04, 0x05
        /*01d6*/ 	.short	(.L_4471 - .L_4470)
.L_4470:
        /*01d8*/ 	.word	0x00000100
        /*01dc*/ 	.word	0x00000001
        /*01e0*/ 	.word	0x00000001


	//----- nvinfo : EIATTR_CRS_STACK_SIZE
	.align		4
.L_4471:
        /*01e4*/ 	.byte	0x04, 0x1e
        /*01e6*/ 	.short	(.L_4473 - .L_4472)
.L_4472:
        /*01e8*/ 	.word	0x00000000


	//----- nvinfo : EIATTR_CBANK_PARAM_SIZE
	.align		4
.L_4473:
        /*01ec*/ 	.byte	0x03, 0x19
        /*01ee*/ 	.short	0x0128


	//----- nvinfo : EIATTR_PARAM_CBANK
	.align		4
        /*01f0*/ 	.byte	0x04, 0x0a
        /*01f2*/ 	.short	(.L_4475 - .L_4474)
	.align		4
.L_4474:
        /*01f4*/ 	.word	index@(.nv.constant0._ZN10layer_norm13ln_bwd_kernelINS_13Kernel_traitsI6__halfffffjLj8192ELj1ELj1ELj8ELj16ENS_18Kernel_traits_baseILj8192ES2_ffffjLj256EEEEELb1ELb1ELb1ELb0EEEvNS_9BwdParamsE)
        /*01f8*/ 	.short	0x0380
        /*01fa*/ 	.short	0x0128


	//----- nvinfo : EIATTR_SW_WAR
	.align		4
.L_4475:
        /*01fc*/ 	.byte	0x04, 0x36
        /*01fe*/ 	.short	(.L_4477 - .L_4476)
.L_4476:
        /*0200*/ 	.word	0x00000008
.L_4477:


//--------------------- .nv.info._ZN10layer_norm22ln_bwd_finalize_kernelINS_22Kernel_traits_finalizeILj8192E6__halfffffjLb1ELj1024ELj4ENS_18Kernel_traits_baseILj8192ES2_ffffjLj1024EEEEELb1ELb1EEEvNS_9BwdParamsE --------------------------
	.section	.nv.info._ZN10layer_norm22ln_bwd_finalize_kernelINS_22Kernel_traits_finalizeILj8192E6__halfffffjLb1ELj1024ELj4ENS_18Kernel_traits_baseILj8192ES2_ffffjLj1024EEEEELb1ELb1EEEvNS_9BwdParamsE,"",@"SHT_CUDA_INFO"
	.sectionflags	@""
	.align	4


	//----- nvinfo : EIATTR_CUDA_API_VERSION
	.align		4
        /*0000*/ 	.byte	0x04, 0x37
        /*0002*/ 	.short	(.L_4479 - .L_4478)
.L_4478:
        /*0004*/ 	.word	0x00000082


	//----- nvinfo : EIATTR_KPARAM_INFO
	.align		4
.L_4479:
        /*0008*/ 	.byte	0x04, 0x17
        /*000a*/ 	.short	(.L_4481 - .L_4480)
.L_4480:
        /*000c*/ 	.word	0x00000000
        /*0010*/ 	.short	0x0000
        /*0012*/ 	.short	0x0000
        /*0014*/ 	.byte	0x00, 0xf0, 0xa1, 0x04


	//----- nvinfo : EIATTR_SPARSE_MMA_MASK
	.align		4
.L_4481:
        /*0018*/ 	.byte	0x03, 0x50
        /*001a*/ 	.short	0x0000


	//----- nvinfo : EIATTR_MAXREG_COUNT
	.align		4
        /*001c*/ 	.byte	0x03, 0x1b
        /*001e*/ 	.short	0x0040


	//----- nvinfo : EIATTR_NUM_BARRIERS
	.align		4
        /*0020*/ 	.byte	0x02, 0x4c
        /*0022*/ 	.byte	0x01
	.zero		1


	//----- nvinfo : EIATTR_MERCURY_ISA_VERSION
	.align		4
        /*0024*/ 	.byte	0x03, 0x5f
        /*0026*/ 	.short	0x0101


	//----- nvinfo : EIATTR_COOP_GROUP_MASK_REGIDS
	.align		4
        /*0028*/ 	.byte	0x04, 0x29
        /*002a*/ 	.short	(.L_4483 - .L_4482)


	//   ....[0]....
.L_4482:
        /*002c*/ 	.word	0xffffffff


	//   ....[1]....
        /*0030*/ 	.word	0xffffffff


	//   ....[2]....
        /*0034*/ 	.word	0xffffffff


	//   ....[3]....
        /*0038*/ 	.word	0xffffffff


	//   ....[4]....
        /*003c*/ 	.word	0xffffffff


	//   ....[5]....
        /*0040*/ 	.word	0xffffffff


	//   ....[6]....
        /*0044*/ 	.word	0xffffffff


	//   ....[7]....
        /*0048*/ 	.word	0xffffffff


	//   ....[8]....
        /*004c*/ 	.word	0xffffffff


	//   ....[9]....
        /*0050*/ 	.word	0xffffffff


	//   ....[10]....
        /*0054*/ 	.word	0xffffffff


	//   ....[11]....
        /*0058*/ 	.word	0xffffffff


	//   ....[12]....
        /*005c*/ 	.word	0xffffffff


	//   ....[13]....
        /*0060*/ 	.word	0xffffffff


	//   ....[14]....
        /*0064*/ 	.word	0xffffffff


	//----- nvinfo : EIATTR_COOP_GROUP_INSTR_OFFSETS
	.align		4
.L_4483:
        /*0068*/ 	.byte	0x04, 0x28
        /*006a*/ 	.short	(.L_4485 - .L_4484)


	//   ....[0]....
.L_4484:
        /*006c*/ 	.word	0x00001070


	//   ....[1]....
        /*0070*/ 	.word	0x00001080


	//   ....[2]....
        /*0074*/ 	.word	0x00001090


	//   ....[3]....
        /*0078*/ 	.word	0x000010c0


	//   ....[4]....
        /*007c*/ 	.word	0x000010e0


	//   ....[5]....
        /*0080*/ 	.word	0x000010f0


	//   ....[6]....
        /*0084*/ 	.word	0x00001120


	//   ....[7]....
        /*0088*/ 	.word	0x00001140


	//   ....[8]....
        /*008c*/ 	.word	0x00001150


	//   ....[9]....
        /*0090*/ 	.word	0x00001180


	//   ....[10]....
        /*0094*/ 	.word	0x000011a0


	//   ....[11]....
        /*0098*/ 	.word	0x000011b0


	//   ....[12]....
        /*009c*/ 	.word	0x000011f0


	//   ....[13]....
        /*00a0*/ 	.word	0x00001210


	//   ....[14]....
        /*00a4*/ 	.word	0x00001220


	//----- nvinfo : EIATTR_VRC_CTA_INIT_COUNT
	.align		4
.L_4485:
        /*00a8*/ 	.byte	0x02, 0x4a
	.zero		1
	.zero		1


	//----- nvinfo : EIATTR_EXIT_INSTR_OFFSETS
	.align		4
        /*00ac*/ 	.byte	0x04, 0x1c
        /*00ae*/ 	.short	(.L_4487 - .L_4486)


	//   ....[0]....
.L_4486:
        /*00b0*/ 	.word	0x00000060


	//   ....[1]....
        /*00b4*/ 	.word	0x000012a0


	//   ....[2]....
        /*00b8*/ 	.word	0x000013c0


	//----- nvinfo : EIATTR_MAX_THREADS
	.align		4
.L_4487:
        /*00bc*/ 	.byte	0x04, 0x05
        /*00be*/ 	.short	(.L_4489 - .L_4488)
.L_4488:
        /*00c0*/ 	.word	0x00000400
        /*00c4*/ 	.word	0x00000001
        /*00c8*/ 	.word	0x00000001


	//----- nvinfo : EIATTR_CRS_STACK_SIZE
	.align		4
.L_4489:
        /*00cc*/ 	.byte	0x04, 0x1e
        /*00ce*/ 	.short	(.L_4491 - .L_4490)
.L_4490:
        /*00d0*/ 	.word	0x00000000


	//----- nvinfo : EIATTR_CBANK_PARAM_SIZE
	.align		4
.L_4491:
        /*00d4*/ 	.byte	0x03, 0x19
        /*00d6*/ 	.short	0x0128


	//----- nvinfo : EIATTR_PARAM_CBANK
	.align		4
        /*00d8*/ 	.byte	0x04, 0x0a
        /*00da*/ 	.short	(.L_4493 - .L_4492)
	.align		4
.L_4492:
        /*00dc*/ 	.word	index@(.nv.constant0._ZN10layer_norm22ln_bwd_finalize_kernelINS_22Kernel_traits_finalizeILj8192E6__halfffffjLb1ELj1024ELj4ENS_18Kernel_traits_baseILj8192ES2_ffffjLj1024EEEEELb1ELb1EEEvNS_9BwdParamsE)
        /*00e0*/ 	.short	0x0380
        /*00e2*/ 	.short	0x0128


	//----- nvinfo : EIATTR_SW_WAR
	.align		4
.L_4493:
        /*00e4*/ 	.byte	0x04, 0x36
        /*00e6*/ 	.short	(.L_4495 - .L_4494)
.L_4494:
        /*00e8*/ 	.word	0x00000008
.L_4495:


//--------------------- .nv.info._ZN10layer_norm13ln_bwd_kernelINS_13Kernel_traitsI6__halfffffjLj8192ELj1ELj1ELj8ELj16ENS_18Kernel_traits_baseILj8192ES2_ffffjLj256EEEEELb1ELb1ELb1ELb1EEEvNS_9BwdParamsE --------------------------
	.section	.nv.info._ZN10layer_norm13ln_bwd_kernelINS_13Kernel_traitsI6__halfffffjLj8192ELj1ELj1ELj8ELj16ENS_18Kernel_traits_baseILj8192ES2_ffffjLj256EEEEELb1ELb1ELb1ELb1EEEvNS_9BwdParamsE,"",@"SHT_CUDA_INFO"
	.sectionflags	@""
	.align	4


	//----- nvinfo : EIATTR_CUDA_API_VERSION
	.align		4
        /*0000*/ 	.byte	0x04, 0x37
        /*0002*/ 	.short	(.L_4497 - .L_4496)
.L_4496:
        /*0004*/ 	.word	0x00000082


	//----- nvinfo : EIATTR_KPARAM_INFO
	.align		4
.L_4497:
        /*0008*/ 	.byte	0x04, 0x17
        /*000a*/ 	.short	(.L_4499 - .L_4498)
.L_4498:
        /*000c*/ 	.word	0x00000000
        /*0010*/ 	.short	0x0000
        /*0012*/ 	.short	0x0000
        /*0014*/ 	.byte	0x00, 0xf0, 0xa1, 0x04


	//----- nvinfo : EIATTR_SPARSE_MMA_MASK
	.align		4
.L_4499:
        /*0018*/ 	.byte	0x03, 0x50
        /*001a*/ 	.short	0x0000


	//----- nvinfo : EIATTR_MAXREG_COUNT
	.align		4
        /*001c*/ 	.byte	0x03, 0x1b
        /*001e*/ 	.short	0x00ff


	//----- nvinfo : EIATTR_NUM_BARRIERS
	.align		4
        /*0020*/ 	.byte	0x02, 0x4c
        /*0022*/ 	.byte	0x01
	.zero		1


	//----- nvinfo : EIATTR_ANNOTATIONS
	.align		4
        /*0024*/ 	.byte	0x04, 0x55
        /*0026*/ 	.short	(.L_4501 - .L_4500)


	//   ....[0]....
.L_4500:
        /*0028*/ 	.word	0x00000001
        /*002c*/ 	.byte	0xc0, 0x07, 0x00, 0x00, 0x01, 0x00, 0x00, 0x00, 0x80, 0x0d, 0x00, 0x00, 0x01, 0x00, 0x00, 0x00
        /*003c*/ 	.byte	0x10, 0x0f, 0x00, 0x00, 0x01, 0x00, 0x00, 0x00, 0x70, 0x0f, 0x00, 0x00, 0x01, 0x00, 0x00, 0x00
        /*004c*/ 	.byte	0x90, 0x22, 0x00, 0x00, 0x01, 0x00, 0x00, 0x00, 0xb0, 0x22, 0x00, 0x00, 0x01, 0x00, 0x00, 0x00
        /*005c*/ 	.byte	0x30, 0x24, 0x00, 0x00, 0x01, 0x00, 0x00, 0x00, 0x40, 0x24, 0x00, 0x00


	//----- nvinfo : EIATTR_MERCURY_ISA_VERSION
	.align		4
.L_4501:
        /*0068*/ 	.byte	0x03, 0x5f
        /*006a*/ 	.short	0x0101


	//----- nvinfo : EIATTR_COOP_GROUP_MASK_REGIDS
	.align		4
        /*006c*/ 	.byte	0x04, 0x29
        /*006e*/ 	.short	(.L_4503 - .L_4502)


	//   ....[0]....
.L_4502:
        /*0070*/ 	.word	0xffffffff


	//   ....[1]....
        /*0074*/ 	.word	0xffffffff


	//   ....[2]....
        /*0078*/ 	.word	0xffffffff


	//   ....[3]....
        /*007c*/ 	.word	0xffffffff


	//   ....[4]....
        /*0080*/ 	.word	0xffffffff


	//   ....[5]....
        /*0084*/ 	.word	0xffffffff


	//   ....[6]....
        /*0088*/ 	.word	0xffffffff


	//   ....[7]....
        /*008c*/ 	.word	0xffffffff


	//   ....[8]....
        /*0090*/ 	.word	0xffffffff


	//   ....[9]....
        /*0094*/ 	.word	0xffffffff


	//----- nvinfo : EIATTR_COOP_GROUP_INSTR_OFFSETS
	.align		4
.L_4503:
        /*0098*/ 	.byte	0x04, 0x28
        /*009a*/ 	.short	(.L_4505 - .L_4504)


	//   ....[0]....
.L_4504:
        /*009c*/ 	.word	0x000027c0


	//   ....[1]....
        /*00a0*/ 	.word	0x000027e0


	//   ....[2]....
        /*00a4*/ 	.word	0x00002820


	//   ....[3]....
        /*00a8*/ 	.word	0x00002830


	//   ....[4]....
        /*00ac*/ 	.word	0x00002870


	//   ....[5]....
        /*00b0*/ 	.word	0x00002880


	//   ....[6]....
        /*00b4*/ 	.word	0x000028b0


	//   ....[7]....
        /*00b8*/ 	.word	0x000028c0


	//   ....[8]....
        /*00bc*/ 	.word	0x000028f0


	//   ....[9]....
        /*00c0*/ 	.word	0x00002900


	//----- nvinfo : EIATTR_VRC_CTA_INIT_COUNT
	.align		4
.L_4505:
        /*00c4*/ 	.byte	0x02, 0x4a
	.zero		1
	.zero		1


	//----- nvinfo : EIATTR_EXIT_INSTR_OFFSETS
	.align		4
        /*00c8*/ 	.byte	0x04, 0x1c
        /*00ca*/ 	.short	(.L_4507 - .L_4506)


	//   ....[0]....
.L_4506:
        /*00cc*/ 	.word	0x0000d090


	//----- nvinfo : EIATTR_MAX_THREADS
	.align		4
.L_4507:
        /*00d0*/ 	.byte	0x04, 0x05
        /*00d2*/ 	.short	(.L_4509 - .L_4508)
.L_4508:
        /*00d4*/ 	.word	0x00000100
        /*00d8*/ 	.word	0x00000001
        /*00dc*/ 	.word	0x00000001


	//----- nvinfo : EIATTR_CRS_STACK_SIZE
	.align		4
.L_4509:
        /*00e0*/ 	.byte	0x04, 0x1e
        /*00e2*/ 	.short	(.L_4511 - .L_4510)
.L_4510:
        /*00e4*/ 	.word	0x00000000


	//----- nvinfo : EIATTR_CBANK_PARAM_SIZE
	.align		4
.L_4511:
        /*00e8*/ 	.byte	0x03, 0x19
        /*00ea*/ 	.short	0x0128


	//----- nvinfo : EIATTR_PARAM_CBANK
	.align		4
        /*00ec*/ 	.byte	0x04, 0x0a
        /*00ee*/ 	.short	(.L_4513 - .L_4512)
	.align		4
.L_4512:
        /*00f0*/ 	.word	index@(.nv.constant0._ZN10layer_norm13ln_bwd_kernelINS_13Kernel_traitsI6__halfffffjLj8192ELj1ELj1ELj8ELj16ENS_18Kernel_traits_baseILj8192ES2_ffffjLj256EEEEELb1ELb1ELb1ELb1EEEvNS_9BwdParamsE)
        /*00f4*/ 	.short	0x0380
        /*00f6*/ 	.short	0x0128


	//----- nvinfo : EIATTR_SW_WAR
	.align		4
.L_4513:
        /*00f8*/ 	.byte	0x04, 0x36
        /*00fa*/ 	.short	(.L_4515 - .L_4514)
.L_4514:
        /*00fc*/ 	.word	0x00000008
.L_4515:


//--------------------- .nv.info._ZN10layer_norm13ln_bwd_kernelINS_13Kernel_traitsIfffffjLj8192ELj1ELj1ELj8ELj16ENS_18Kernel_traits_baseILj8192EfffffjLj256EEEEELb0ELb0ELb0ELb0EEEvNS_9BwdParamsE --------------------------
	.section	.nv.info._ZN10layer_norm13ln_bwd_kernelINS_13Kernel_traitsIfffffjLj8192ELj1ELj1ELj8ELj16ENS_18Kernel_traits_baseILj8192EfffffjLj256EEEEELb0ELb0ELb0ELb0EEEvNS_9BwdParamsE,"",@"SHT_CUDA_INFO"
	.sectionflags	@""
	.align	4


	//----- nvinfo : EIATTR_CUDA_API_VERSION
	.align		4
        /*0000*/ 	.byte	0x04, 0x37
        /*0002*/ 	.short	(.L_4517 - .L_4516)
.L_4516:
        /*0004*/ 	.word	0x00000082


	//----- nvinfo : EIATTR_KPARAM_INFO
	.align		4
.L_4517:
        /*0008*/ 	.byte	0x04, 0x17
        /*000a*/ 	.short	(.L_4519 - .L_4518)
.L_4518:
        /*000c*/ 	.word	0x00000000
        /*0010*/ 	.short	0x0000
        /*0012*/ 	.short	0x0000
        /*0014*/ 	.byte	0x00, 0xf0, 0xa1, 0x04


	//----- nvinfo : EIATTR_SPARSE_MMA_MASK
	.align		4
.L_4519:
        /*0018*/ 	.byte	0x03, 0x50
        /*001a*/ 	.short	0x0000


	//----- nvinfo : EIATTR_MAXREG_COUNT
	.align		4
        /*001c*/ 	.byte	0x03, 0x1b
        /*001e*/ 	.short	0x00ff


	//----- nvinfo : EIATTR_NUM_BARRIERS
	.align		4
        /*0020*/ 	.byte	0x02, 0x4c
        /*0022*/ 	.byte	0x01
	.zero		1


	//----- nvinfo : EIATTR_MERCURY_ISA_VERSION
	.align		4
        /*0024*/ 	.byte	0x03, 0x5f
        /*0026*/ 	.short	0x0101


	//----- nvinfo : EIATTR_COOP_GROUP_MASK_REGIDS
	.align		4
        /*0028*/ 	.byte	0x04, 0x29
        /*002a*/ 	.short	(.L_4521 - .L_4520)


	//   ....[0]....
.L_4520:
        /*002c*/ 	.word	0xffffffff


	//   ....[1]....
        /*0030*/ 	.word	0xffffffff


	//   ....[2]....
        /*0034*/ 	.word	0xffffffff


	//   ....[3]....
        /*0038*/ 	.word	0xffffffff


	//   ....[4]....
        /*003c*/ 	.word	0xffffffff


	//   ....[5]....
        /*0040*/ 	.word	0xffffffff


	//   ....[6]....
        /*0044*/ 	.word	0xffffffff


	//   ....[7]....
        /*0048*/ 	.word	0xffffffff


	//   ....[8]....
        /*004c*/ 	.word	0xffffffff


	//   ....[9]....
        /*0050*/ 	.word	0xffffffff


	//----- nvinfo : EIATTR_COOP_GROUP_INSTR_OFFSETS
	.align		4
.L_4521:
        /*0054*/ 	.byte	0x04, 0x28
        /*0056*/ 	.short	(.L_4523 - .L_4522)


	//   ....[0]....
.L_4522:
        /*0058*/ 	.word	0x00001fd0


	//   ....[1]....
        /*005c*/ 	.word	0x00002000


	//   ....[2]....
        /*0060*/ 	.word	0x00002030


	//   ....[3]....
        /*0064*/ 	.word	0x00002040


	//   ....[4]....
        /*0068*/ 	.word	0x00002070


	//   ....[5]....
        /*006c*/ 	.word	0x00002080


	//   ....[6]....
        /*0070*/ 	.word	0x000020b0


	//   ....[7]....
        /*0074*/ 	.word	0x000020c0


	//   ....[8]....
        /*0078*/ 	.word	0x000020f0


	//   ....[9]....
        /*007c*/ 	.word	0x00002100


	//----- nvinfo : EIATTR_VRC_CTA_INIT_COUNT
	.align		4
.L_4523:
        /*0080*/ 	.byte	0x02, 0x4a
	.zero		1
	.zero		1


	//----- nvinfo : EIATTR_EXIT_INSTR_OFFSETS
	.align		4
        /*0084*/ 	.byte	0x04, 0x1c
        /*0086*/ 	.short	(.L_4525 - .L_4524)


	//   ....[0]....
.L_4524:
        /*0088*/ 	.word	0x000057d0


	//   ....[1]....
        /*008c*/ 	.word	0x00005850


	//----- nvinfo : EIATTR_MAX_THREADS
	.align		4
.L_4525:
        /*0090*/ 	.byte	0x04, 0x05
        /*0092*/ 	.short	(.L_4527 - .L_4526)
.L_4526:
        /*0094*/ 	.word	0x00000100
        /*0098*/ 	.word	0x00000001
        /*009c*/ 	.word	0x00000001


	//----- nvinfo : EIATTR_CRS_STACK_SIZE
	.align		4
.L_4527:
        /*00a0*/ 	.byte	0x04, 0x1e
        /*00a2*/ 	.short	(.L_4529 - .L_4528)
.L_4528:
        /*00a4*/ 	.word	0x00000000


	//----- nvinfo : EIATTR_CBANK_PARAM_SIZE
	.align		4
.L_4529:
        /*00a8*/ 	.byte	0x03, 0x19
        /*00aa*/ 	.short	0x0128


	//----- nvinfo : EIATTR_PARAM_CBANK
	.align		4
        /*00ac*/ 	.byte	0x04, 0x0a
        /*00ae*/ 	.short	(.L_4531 - .L_4530)
	.align		4
.L_4530:
        /*00b0*/ 	.word	index@(.nv.constant0._ZN10layer_norm13ln_bwd_kernelINS_13Kernel_traitsIfffffjLj8192ELj1ELj1ELj8ELj16ENS_18Kernel_traits_baseILj8192EfffffjLj256EEEEELb0ELb0ELb0ELb0EEEvNS_9BwdParamsE)
        /*00b4*/ 	.short	0x0380
        /*00b6*/ 	.short	0x0128


	//----- nvinfo : EIATTR_SW_WAR
	.align		4
.L_4531:
        /*00b8*/ 	.byte	0x04, 0x36
        /*00ba*/ 	.short	(.L_4533 - .L_4532)
.L_4532:
        /*00bc*/ 	.word	0x00000008
.L_4533:


//--------------------- .nv.info._ZN10layer_norm13ln_bwd_kernelINS_13Kernel_traitsIfffffjLj8192ELj1ELj1ELj8ELj16ENS_18Kernel_traits_baseILj8192EfffffjLj256EEEEELb0ELb0ELb0ELb1EEEvNS_9BwdParamsE --------------------------
	.section	.nv.info._ZN10layer_norm13ln_bwd_kernelINS_13Kernel_traitsIfffffjLj8192ELj1ELj1ELj8ELj16ENS_18Kernel_traits_baseILj8192EfffffjLj256EEEEELb0ELb0ELb0ELb1EEEvNS_9BwdParamsE,"",@"SHT_CUDA_INFO"
	.sectionflags	@""
	.align	4


	//----- nvinfo : EIATTR_CUDA_API_VERSION
	.align		4
        /*0000*/ 	.byte	0x04, 0x37
        /*0002*/ 	.short	(.L_4535 - .L_4534)
.L_4534:
        /*0004*/ 	.word	0x00000082


	//----- nvinfo : EIATTR_KPARAM_INFO
	.align		4
.L_4535:
        /*0008*/ 	.byte	0x04, 0x17
        /*000a*/ 	.short	(.L_4537 - .L_4536)
.L_4536:
        /*000c*/ 	.word	0x00000000
        /*0010*/ 	.short	0x0000
        /*0012*/ 	.short	0x0000
        /*0014*/ 	.byte	0x00, 0xf0, 0xa1, 0x04


	//----- nvinfo : EIATTR_SPARSE_MMA_MASK
	.align		4
.L_4537:
        /*0018*/ 	.byte	0x03, 0x50
        /*001a*/ 	.short	0x0000


	//----- nvinfo : EIATTR_MAXREG_COUNT
	.align		4
        /*001c*/ 	.byte	0x03, 0x1b
        /*001e*/ 	.short	0x00ff


	//----- nvinfo : EIATTR_NUM_BARRIERS
	.align		4
        /*0020*/ 	.byte	0x02, 0x4c
        /*0022*/ 	.byte	0x01
	.zero		1


	//----- nvinfo : EIATTR_MERCURY_ISA_VERSION
	.align		4
        /*0024*/ 	.byte	0x03, 0x5f
        /*0026*/ 	.short	0x0101


	//----- nvinfo : EIATTR_COOP_GROUP_MASK_REGIDS
	.align		4
        /*0028*/ 	.byte	0x04, 0x29
        /*002a*/ 	.short	(.L_4539 - .L_4538)


	//   ....[0]....
.L_4538:
        /*002c*/ 	.word	0xffffffff


	//   ....[1]....
        /*0030*/ 	.word	0xffffffff


	//   ....[2]....
        /*0034*/ 	.word	0xffffffff


	//   ....[3]....
        /*0038*/ 	.word	0xffffffff


	//   ....[4]....
        /*003c*/ 	.word	0xffffffff


	//   ....[5]....
        /*0040*/ 	.word	0xffffffff


	//   ....[6]....
        /*0044*/ 	.word	0xffffffff


	//   ....[7]....
        /*0048*/ 	.word	0xffffffff


	//   ....[8]....
        /*004c*/ 	.word	0xffffffff


	//   ....[9]....
        /*0050*/ 	.word	0xffffffff


	//----- nvinfo : EIATTR_COOP_GROUP_INSTR_OFFSETS
	.align		4
.L_4539:
        /*0054*/ 	.byte	0x04, 0x28
        /*0056*/ 	.short	(.L_4541 - .L_4540)


	//   ....[0]....
.L_4540:
        /*0058*/ 	.word	0x000014f0


	//   ....[1]....
        /*005c*/ 	.word	0x00001500


	//   ....[2]....
        /*0060*/ 	.word	0x00001530


	//   ....[3]....
        /*0064*/ 	.word	0x00001540


	//   ....[4]....
        /*0068*/ 	.word	0x00001570


	//   ....[5]....
        /*006c*/ 	.word	0x00001580


	//   ....[6]....
        /*0070*/ 	.word	0x000015b0


	//   ....[7]....
        /*0074*/ 	.word	0x000015c0


	//   ....[8]....
        /*0078*/ 	.word	0x00001600


	//   ....[9]....
        /*007c*/ 	.word	0x00001610


	//----- nvinfo : EIATTR_VRC_CTA_INIT_COUNT
	.align		4
.L_4541:
        /*0080*/ 	.byte	0x02, 0x4a
	.zero		1
	.zero		1


	//----- nvinfo : EIATTR_EXIT_INSTR_OFFSETS
	.align		4
        /*0084*/ 	.byte	0x04, 0x1c
        /*0086*/ 	.short	(.L_4543 - .L_4542)


	//   ....[0]....
.L_4542:
        /*0088*/ 	.word	0x00004a30


	//----- nvinfo : EIATTR_MAX_THREADS
	.align		4
.L_4543:
        /*008c*/ 	.byte	0x04, 0x05
        /*008e*/ 	.short	(.L_4545 - .L_4544)
.L_4544:
        /*0090*/ 	.word	0x00000100
        /*0094*/ 	.word	0x00000001
        /*0098*/ 	.word	0x00000001


	//----- nvinfo : EIATTR_CRS_STACK_SIZE
	.align		4
.L_4545:
        /*009c*/ 	.byte	0x04, 0x1e
        /*009e*/ 	.short	(.L_4547 - .L_4546)
.L_4546:
        /*00a0*/ 	.word	0x00000000


	//----- nvinfo : EIATTR_CBANK_PARAM_SIZE
	.align		4
.L_4547:
        /*00a4*/ 	.byte	0x03, 0x19
        /*00a6*/ 	.short	0x0128


	//----- nvinfo : EIATTR_PARAM_CBANK
	.align		4
        /*00a8*/ 	.byte	0x04, 0x0a
        /*00aa*/ 	.short	(.L_4549 - .L_4548)
	.align		4
.L_4548:
        /*00ac*/ 	.word	index@(.nv.constant0._ZN10layer_norm13ln_bwd_kernelINS_13Kernel_traitsIfffffjLj8192ELj1ELj1ELj8ELj16ENS_18Kernel_traits_baseILj8192EfffffjLj256EEEEELb0ELb0ELb0ELb1EEEvNS_9BwdParamsE)
        /*00b0*/ 	.short	0x0380
        /*00b2*/ 	.short	0x0128


	//----- nvinfo : EIATTR_SW_WAR
	.align		4
.L_4549:
        /*00b4*/ 	.byte	0x04, 0x36
        /*00b6*/ 	.short	(.L_4551 - .L_4550)
.L_4550:
        /*00b8*/ 	.word	0x00000008
.L_4551:


//--------------------- .nv.info._ZN10layer_norm13ln_bwd_kernelINS_13Kernel_traitsIfffffjLj8192ELj1ELj1ELj8ELj16ENS_18Kernel_traits_baseILj8192EfffffjLj256EEEEELb0ELb0ELb1ELb0EEEvNS_9BwdParamsE --------------------------
	.section	.nv.info._ZN10layer_norm13ln_bwd_kernelINS_13Kernel_traitsIfffffjLj8192ELj1ELj1ELj8ELj16ENS_18Kernel_traits_baseILj8192EfffffjLj256EEEEELb0ELb0ELb1ELb0EEEvNS_9BwdParamsE,"",@"SHT_CUDA_INFO"
	.sectionflags	@""
	.align	4


	//----- nvinfo : EIATTR_CUDA_API_VERSION
	.align		4
        /*0000*/ 	.byte	0x04, 0x37
        /*0002*/ 	.short	(.L_4553 - .L_4552)
.L_4552:
        /*0004*/ 	.word	0x00000082


	//----- nvinfo : EIATTR_KPARAM_INFO
	.align		4
.L_4553:
        /*0008*/ 	.byte	0x04, 0x17
        /*000a*/ 	.short	(.L_4555 - .L_4554)
.L_4554:
        /*000c*/ 	.word	0x00000000
        /*0010*/ 	.short	0x0000
        /*0012*/ 	.short	0x0000
        /*0014*/ 	.byte	0x00, 0xf0, 0xa1, 0x04


	//----- nvinfo : EIATTR_SPARSE_MMA_MASK
	.align		4
.L_4555:
        /*0018*/ 	.byte	0x03, 0x50
        /*001a*/ 	.short	0x0000


	//----- nvinfo : EIATTR_MAXREG_COUNT
	.align		4
        /*001c*/ 	.byte	0x03, 0x1b
        /*001e*/ 	.short	0x00ff


	//----- nvinfo : EIATTR_NUM_BARRIERS
	.align		4
        /*0020*/ 	.byte	0x02, 0x4c
        /*0022*/ 	.byte	0x01
	.zero		1


	//----- nvinfo : EIATTR_MERCURY_ISA_VERSION
	.align		4
        /*0024*/ 	.byte	0x03, 0x5f
        /*0026*/ 	.short	0x0101


	//----- nvinfo : EIATTR_COOP_GROUP_MASK_REGIDS
	.align		4
        /*0028*/ 	.byte	0x04, 0x29
        /*002a*/ 	.short	(.L_4557 - .L_4556)


	//   ....[0]....
.L_4556:
        /*002c*/ 	.word	0xffffffff


	//   ....[1]....
        /*0030*/ 	.word	0xffffffff


	//   ....[2]....
        /*0034*/ 	.word	0xffffffff


	//   ....[3]....
        /*0038*/ 	.word	0xffffffff


	//   ....[4]....
        /*003c*/ 	.word	0xffffffff


	//   ....[5]....
        /*0040*/ 	.word	0xffffffff


	//   ....[6]....
        /*0044*/ 	.word	0xffffffff


	//   ....[7]....
        /*0048*/ 	.word	0xffffffff


	//   ....[8]....
        /*004c*/ 	.word	0xffffffff


	//   ....[9]....
        /*0050*/ 	.word	0xffffffff


	//----- nvinfo : EIATTR_COOP_GROUP_INSTR_OFFSETS
	.align		4
.L_4557:
        /*0054*/ 	.byte	0x04, 0x28
        /*0056*/ 	.short	(.L_4559 - .L_4558)


	//   ....[0]....
.L_4558:
        /*0058*/ 	.word	0x00002410


	//   ....[1]....
        /*005c*/ 	.word	0x00002440


	//   ....[2]....
        /*0060*/ 	.word	0x00002470


	//   ....[3]....
        /*0064*/ 	.word	0x00002480


	//   ....[4]....
        /*0068*/ 	.word	0x000024b0


	//   ....[5]....
        /*006c*/ 	.word	0x000024c0


	//   ....[6]....
        /*0070*/ 	.word	0x000024f0


	//   ....[7]....
        /*0074*/ 	.word	0x00002500


	//   ....[8]....
        /*0078*/ 	.word	0x00002530


	//   ....[9]....
        /*007c*/ 	.word	0x00002540


	//----- nvinfo : EIATTR_VRC_CTA_INIT_COUNT
	.align		4
.L_4559:
        /*0080*/ 	.byte	0x02, 0x4a
	.zero		1
	.zero		1


	//----- nvinfo : EIATTR_EXIT_INSTR_OFFSETS
	.align		4
        /*0084*/ 	.byte	0x04, 0x1c
        /*0086*/ 	.short	(.L_4561 - .L_4560)


	//   ....[0]....
.L_4560:
        /*0088*/ 	.word	0x00006ed0


	//   ....[1]....
        /*008c*/ 	.word	0x00006f50


	//----- nvinfo : EIATTR_MAX_THREADS
	.align		4
.L_4561:
        /*0090*/ 	.byte	0x04, 0x05
        /*0092*/ 	.short	(.L_4563 - .L_4562)
.L_4562:
        /*0094*/ 	.word	0x00000100
        /*0098*/ 	.word	0x00000001
        /*009c*/ 	.word	0x00000001


	//----- nvinfo : EIATTR_CRS_STACK_SIZE
	.align		4
.L_4563:
        /*00a0*/ 	.byte	0x04, 0x1e
        /*00a2*/ 	.short	(.L_4565 - .L_4564)
.L_4564:
        /*00a4*/ 	.word	0x00000000


	//----- nvinfo : EIATTR_CBANK_PARAM_SIZE
	.align		4
.L_4565:
        /*00a8*/ 	.byte	0x03, 0x19
        /*00aa*/ 	.short	0x0128


	//----- nvinfo : EIATTR_PARAM_CBANK
	.align		4
        /*00ac*/ 	.byte	0x04, 0x0a
        /*00ae*/ 	.short	(.L_4567 - .L_4566)
	.align		4
.L_4566:
        /*00b0*/ 	.word	index@(.nv.constant0._ZN10layer_norm13ln_bwd_kernelINS_13Kernel_traitsIfffffjLj8192ELj1ELj1ELj8ELj16ENS_18Kernel_traits_baseILj8192EfffffjLj256EEEEELb0ELb0ELb1ELb0EEEvNS_9BwdParamsE)
        /*00b4*/ 	.short	0x0380
        /*00b6*/ 	.short	0x0128


	//----- nvinfo : EIATTR_SW_WAR
	.align		4
.L_4567:
        /*00b8*/ 	.byte	0x04, 0x36
        /*00ba*/ 	.short	(.L_4569 - .L_4568)
.L_4568:
        /*00bc*/ 	.word	0x00000008
.L_4569:


//--------------------- .nv.info._ZN10layer_norm13ln_bwd_kernelINS_13Kernel_traitsIfffffjLj8192ELj1ELj1ELj8ELj16ENS_18Kernel_traits_baseILj8192EfffffjLj256EEEEELb0ELb0ELb1ELb1EEEvNS_9BwdParamsE --------------------------
	.section	.nv.info._ZN10layer_norm13ln_bwd_kernelINS_13Kernel_traitsIfffffjLj8192ELj1ELj1ELj8ELj16ENS_18Kernel_traits_baseILj8192EfffffjLj256EEEEELb0ELb0ELb1ELb1EEEvNS_9BwdParamsE,"",@"SHT_CUDA_INFO"
	.sectionflags	@""
	.align	4


	//----- nvinfo : EIATTR_CUDA_API_VERSION
	.align		4
        /*0000*/ 	.byte	0x04, 0x37
        /*0002*/ 	.short	(.L_4571 - .L_4570)
.L_4570:
        /*0004*/ 	.word	0x00000082


	//----- nvinfo : EIATTR_KPARAM_INFO
	.align		4
.L_4571:
        /*0008*/ 	.byte	0x04, 0x17
        /*000a*/ 	.short	(.L_4573 - .L_4572)
.L_4572:
        /*000c*/ 	.word	0x00000000
        /*0010*/ 	.short	0x0000
        /*0012*/ 	.short	0x0000
        /*0014*/ 	.byte	0x00, 0xf0, 0xa1, 0x04


	//----- nvinfo : EIATTR_SPARSE_MMA_MASK
	.align		4
.L_4573:
        /*0018*/ 	.byte	0x03, 0x50
        /*001a*/ 	.short	0x0000


	//----- nvinfo : EIATTR_MAXREG_COUNT
	.align		4
        /*001c*/ 	.byte	0x03, 0x1b
        /*001e*/ 	.short	0x00ff


	//----- nvinfo : EIATTR_NUM_BARRIERS
	.align		4
        /*0020*/ 	.byte	0x02, 0x4c
        /*0022*/ 	.byte	0x01
	.zero		1


	//----- nvinfo : EIATTR_MERCURY_ISA_VERSION
	.align		4
        /*0024*/ 	.byte	0x03, 0x5f
        /*0026*/ 	.short	0x0101


	//----- nvinfo : EIATTR_COOP_GROUP_MASK_REGIDS
	.align		4
        /*0028*/ 	.byte	0x04, 0x29
        /*002a*/ 	.short	(.L_4575 - .L_4574)


	//   ....[0]....
.L_4574:
        /*002c*/ 	.word	0xffffffff


	//   ....[1]....
        /*0030*/ 	.word	0xffffffff


	//   ....[2]....
        /*0034*/ 	.word	0xffffffff


	//   ....[3]....
        /*0038*/ 	.word	0xffffffff


	//   ....[4]....
        /*003c*/ 	.word	0xffffffff


	//   ....[5]....
        /*0040*/ 	.word	0xffffffff


	//   ....[6]....
        /*0044*/ 	.word	0xffffffff


	//   ....[7]....
        /*0048*/ 	.word	0xffffffff


	//   ....[8]....
        /*004c*/ 	.word	0xffffffff


	//   ....[9]....
        /*0050*/ 	.word	0xffffffff


	//----- nvinfo : EIATTR_COOP_GROUP_INSTR_OFFSETS
	.align		4
.L_4575:
        /*0054*/ 	.byte	0x04, 0x28
        /*0056*/ 	.short	(.L_4577 - .L_4576)


	//   ....[0]....
.L_4576:
        /*0058*/ 	.word	0x00001a50


	//   ....[1]....
        /*005c*/ 	.word	0x00001a70


	//   ....[2]....
        /*0060*/ 	.word	0x00001ab0


	//   ....[3]....
        /*0064*/ 	.word	0x00001ac0


	//   ....[4]....
        /*0068*/ 	.word	0x00001b00


	//   ....[5]....
        /*006c*/ 	.word	0x00001b10


	//   ....[6]....
        /*0070*/ 	.word	0x00001b40


	//   ....[7]....
        /*0074*/ 	.word	0x00001b50


	//   ....[8]....
        /*0078*/ 	.word	0x00001b80


	//   ....[9]....
        /*007c*/ 	.word	0x00001b90


	//----- nvinfo : EIATTR_VRC_CTA_INIT_COUNT
	.align		4
.L_4577:
        /*0080*/ 	.byte	0x02, 0x4a
	.zero		1
	.zero		1


	//----- nvinfo : EIATTR_EXIT_INSTR_OFFSETS
	.align		4
        /*0084*/ 	.byte	0x04, 0x1c
        /*0086*/ 	.short	(.L_4579 - .L_4578)


	//   ....[0]....
.L_4578:
        /*0088*/ 	.word	0x00005a20


	//----- nvinfo : EIATTR_MAX_THREADS
	.align		4
.L_4579:
        /*008c*/ 	.byte	0x04, 0x05
        /*008e*/ 	.short	(.L_4581 - .L_4580)
.L_4580:
        /*0090*/ 	.word	0x00000100
        /*0094*/ 	.word	0x00000001
        /*0098*/ 	.word	0x00000001


	//----- nvinfo : EIATTR_CRS_STACK_SIZE
	.align		4
.L_4581:
        /*009c*/ 	.byte	0x04, 0x1e
        /*009e*/ 	.short	(.L_4583 - .L_4582)
.L_4582:
        /*00a0*/ 	.word	0x00000000


	//----- nvinfo : EIATTR_CBANK_PARAM_SIZE
	.align		4
.L_4583:
        /*00a4*/ 	.byte	0x03, 0x19
        /*00a6*/ 	.short	0x0128


	//----- nvinfo : EIATTR_PARAM_CBANK
	.align		4
        /*00a8*/ 	.byte	0x04, 0x0a
        /*00aa*/ 	.short	(.L_4585 - .L_4584)
	.align		4
.L_4584:
        /*00ac*/ 	.word	index@(.nv.constant0._ZN10layer_norm13ln_bwd_kernelINS_13Kernel_traitsIfffffjLj8192ELj1ELj1ELj8ELj16ENS_18Kernel_traits_baseILj8192EfffffjLj256EEEEELb0ELb0ELb1ELb1EEEvNS_9BwdParamsE)
        /*00b0*/ 	.short	0x0380
        /*00b2*/ 	.short	0x0128


	//----- nvinfo : EIATTR_SW_WAR
	.align		4
.L_4585:
        /*00b4*/ 	.byte	0x04, 0x36
        /*00b6*/ 	.short	(.L_4587 - .L_4586)
.L_4586:
        /*00b8*/ 	.word	0x00000008
.L_4587:


//--------------------- .nv.info._ZN10layer_norm13ln_bwd_kernelINS_13Kernel_traitsIfffffjLj8192ELj1ELj1ELj8ELj16ENS_18Kernel_traits_baseILj8192EfffffjLj256EEEEELb0ELb1ELb0ELb0EEEvNS_9BwdParamsE --------------------------
	.section	.nv.info._ZN10layer_norm13ln_bwd_kernelINS_13Kernel_traitsIfffffjLj8192ELj1ELj1ELj8ELj16ENS_18Kernel_traits_baseILj8192EfffffjLj256EEEEELb0ELb1ELb0ELb0EEEvNS_9BwdParamsE,"",@"SHT_CUDA_INFO"
	.sectionflags	@""
	.align	4


	//----- nvinfo : EIATTR_CUDA_API_VERSION
	.align		4
        /*0000*/ 	.byte	0x04, 0x37
        /*0002*/ 	.short	(.L_4589 - .L_4588)
.L_4588:
        /*0004*/ 	.word	0x00000082


	//----- nvinfo : EIATTR_KPARAM_INFO
	.align		4
.L_4589:
        /*0008*/ 	.byte	0x04, 0x17
        /*000a*/ 	.short	(.L_4591 - .L_4590)
.L_4590:
        /*000c*/ 	.word	0x00000000
        /*0010*/ 	.short	0x0000
        /*0012*/ 	.short	0x0000
        /*0014*/ 	.byte	0x00, 0xf0, 0xa1, 0x04


	//----- nvinfo : EIATTR_SPARSE_MMA_MASK
	.align		4
.L_4591:
        /*0018*/ 	.byte	0x03, 0x50
        /*001a*/ 	.short	0x0000


	//----- nvinfo : EIATTR_MAXREG_COUNT
	.align		4
        /*001c*/ 	.byte	0x03, 0x1b
        /*001e*/ 	.short	0x00ff


	//----- nvinfo : EIATTR_NUM_BARRIERS
	.align		4
        /*0020*/ 	.byte	0x02, 0x4c
        /*0022*/ 	.byte	0x01
	.zero		1


	//----- nvinfo : EIATTR_ANNOTATIONS
	.align		4
        /*0024*/ 	.byte	0x04, 0x55
        /*0026*/ 	.short	(.L_4593 - .L_4592)


	//   ....[0]....
.L_4592:
        /* <DEDUP_REMOVED lines=25> */


	//----- nvinfo : EIATTR_MERCURY_ISA_VERSION
	.align		4
.L_4593:
        /*01a8*/ 	.byte	0x03, 0x5f
        /*01aa*/ 	.short	0x0101


	//----- nvinfo : EIATTR_COOP_GROUP_MASK_REGIDS
	.align		4
        /*01ac*/ 	.byte	0x04, 0x29
        /*01ae*/ 	.short	(.L_4595 - .L_4594)


	//   ....[0]....
.L_4594:
        /*01b0*/ 	.word	0xffffffff


	//   ....[1]....
        /*01b4*/ 	.word	0xffffffff


	//   ....[2]....
        /*01b8*/ 	.word	0xffffffff


	//   ....[3]....
        /*01bc*/ 	.word	0xffffffff


	//   ....[4]....
        /*01c0*/ 	.word	0xffffffff


	//   ....[5]....
        /*01c4*/ 	.word	0xffffffff


	//   ....[6]....
        /*01c8*/ 	.word	0xffffffff


	//   ....[7]....
        /*01cc*/ 	.word	0xffffffff


	//   ....[8]....
        /*01d0*/ 	.word	0xffffffff


	//   ....[9]....
        /*01d4*/ 	.word	0xffffffff


	//----- nvinfo : EIATTR_COOP_GROUP_INSTR_OFFSETS
	.align		4
.L_4595:
        /*01d8*/ 	.byte	0x04, 0x28
        /*01da*/ 	.short	(.L_4597 - .L_4596)


	//   ....[0]....
.L_4596:
        /*01dc*/ 	.word	0x000026f0


	//   ....[1]....
        /*01e0*/ 	.word	0x00002710


	//   ....[2]....
        /*01e4*/ 	.word	0x00002750


	//   ....[3]....
        /*01e8*/ 	.word	0x00002780


	//   ....[4]....
        /*01ec*/ 	.word	0x000027a0


	//   ....[5]....
        /*01f0*/ 	.word	0x000027c0


	//   ....[6]....
        /*01f4*/ 	.word	0x000027e0


	//   ....[7]....
        /*01f8*/ 	.word	0x00002800


	//   ....[8]....
        /*01fc*/ 	.word	0x00002820


	//   ....[9]....
        /*0200*/ 	.word	0x00002840


	//----- nvinfo : EIATTR_VRC_CTA_INIT_COUNT
	.align		4
.L_4597:
        /*0204*/ 	.byte	0x02, 0x4a
	.zero		1
	.zero		1


	//----- nvinfo : EIATTR_EXIT_INSTR_OFFSETS
	.align		4
        /*0208*/ 	.byte	0x04, 0x1c
        /*020a*/ 	.short	(.L_4599 - .L_4598)


	//   ....[0]....
.L_4598:
        /*020c*/ 	.word	0x00007b40


	//   ....[1]....
        /*0210*/ 	.word	0x00007be0


	//----- nvinfo : EIATTR_MAX_THREADS
	.align		4
.L_4599:
        /*0214*/ 	.byte	0x04, 0x05
        /*0216*/ 	.short	(.L_4601 - .L_4600)
.L_4600:
        /*0218*/ 	.word	0x00000100
        /*021c*/ 	.word	0x00000001
        /*0220*/ 	.word	0x00000001


	//----- nvinfo : EIATTR_CRS_STACK_SIZE
	.align		4
.L_4601:
        /*0224*/ 	.byte	0x04, 0x1e
        /*0226*/ 	.short	(.L_4603 - .L_4602)
.L_4602:
        /*0228*/ 	.word	0x00000000


	//----- nvinfo : EIATTR_CBANK_PARAM_SIZE
	.align		4
.L_4603:
        /*022c*/ 	.byte	0x03, 0x19
        /*022e*/ 	.short	0x0128


	//----- nvinfo : EIATTR_PARAM_CBANK
	.align		4
        /*0230*/ 	.byte	0x04, 0x0a
        /*0232*/ 	.short	(.L_4605 - .L_4604)
	.align		4
.L_4604:
        /*0234*/ 	.word	index@(.nv.constant0._ZN10layer_norm13ln_bwd_kernelINS_13Kernel_traitsIfffffjLj8192ELj1ELj1ELj8ELj16ENS_18Kernel_traits_baseILj8192EfffffjLj256EEEEELb0ELb1ELb0ELb0EEEvNS_9BwdParamsE)
        /*0238*/ 	.short	0x0380
        /*023a*/ 	.short	0x0128


	//----- nvinfo : EIATTR_SW_WAR
	.align		4
.L_4605:
        /*023c*/ 	.byte	0x04, 0x36
        /*023e*/ 	.short	(.L_4607 - .L_4606)
.L_4606:
        /*0240*/ 	.word	0x00000008
.L_4607:


//--------------------- .nv.info._ZN10layer_norm13ln_bwd_kernelINS_13Kernel_traitsIfffffjLj8192ELj1ELj1ELj8ELj16ENS_18Kernel_traits_baseILj8192EfffffjLj256EEEEELb0ELb1ELb0ELb1EEEvNS_9BwdParamsE --------------------------
	.section	.nv.info._ZN10layer_norm13ln_bwd_kernelINS_13Kernel_traitsIfffffjLj8192ELj1ELj1ELj8ELj16ENS_18Kernel_traits_baseILj8192EfffffjLj256EEEEELb0ELb1ELb0ELb1EEEvNS_9BwdParamsE,"",@"SHT_CUDA_INFO"
	.sectionflags	@""
	.align	4


	//----- nvinfo : EIATTR_CUDA_API_VERSION
	.align		4
        /*0000*/ 	.byte	0x04, 0x37
        /*0002*/ 	.short	(.L_4609 - .L_4608)
.L_4608:
        /*0004*/ 	.word	0x00000082


	//----- nvinfo : EIATTR_KPARAM_INFO
	.align		4
.L_4609:
        /*0008*/ 	.byte	0x04, 0x17
        /*000a*/ 	.short	(.L_4611 - .L_4610)
.L_4610:
        /*000c*/ 	.word	0x00000000
        /*0010*/ 	.short	0x0000
        /*0012*/ 	.short	0x0000
        /*0014*/ 	.byte	0x00, 0xf0, 0xa1, 0x04


	//----- nvinfo : EIATTR_SPARSE_MMA_MASK
	.align		4
.L_4611:
        /*0018*/ 	.byte	0x03, 0x50
        /*001a*/ 	.short	0x0000


	//----- nvinfo : EIATTR_MAXREG_COUNT
	.align		4
        /*001c*/ 	.byte	0x03, 0x1b
        /*001e*/ 	.short	0x00ff


	//----- nvinfo : EIATTR_NUM_BARRIERS
	.align		4
        /*0020*/ 	.byte	0x02, 0x4c
        /*0022*/ 	.byte	0x01
	.zero		1


	//----- nvinfo : EIATTR_ANNOTATIONS
	.align		4
        /*0024*/ 	.byte	0x04, 0x55
        /*0026*/ 	.short	(.L_4613 - .L_4612)


	//   ....[0]....
.L_4612:
        /* <DEDUP_REMOVED lines=54> */


	//----- nvinfo : EIATTR_MERCURY_ISA_VERSION
	.align		4
.L_4613:
        /*0370*/ 	.byte	0x03, 0x5f
        /*0372*/ 	.short	0x0101


	//----- nvinfo : EIATTR_COOP_GROUP_MASK_REGIDS
	.align		4
        /*0374*/ 	.byte	0x04, 0x29
        /*0376*/ 	.short	(.L_4615 - .L_4614)


	//   ....[0]....
.L_4614:
        /*0378*/ 	.word	0xffffffff


	//   ....[1]....
        /*037c*/ 	.word	0xffffffff


	//   ....[2]....
        /*0380*/ 	.word	0xffffffff


	//   ....[3]....
        /*0384*/ 	.word	0xffffffff


	//   ....[4]....
        /*0388*/ 	.word	0xffffffff


	//   ....[5]....
        /*038c*/ 	.word	0xffffffff


	//   ....[6]....
        /*0390*/ 	.word	0xffffffff


	//   ....[7]....
        /*0394*/ 	.word	0xffffffff


	//   ....[8]....
        /*0398*/ 	.word	0xffffffff


	//   ....[9]....
        /*039c*/ 	.word	0xffffffff


	//----- nvinfo : EIATTR_COOP_GROUP_INSTR_OFFSETS
	.align		4
.L_4615:
        /*03a0*/ 	.byte	0x04, 0x28
        /*03a2*/ 	.short	(.L_4617 - .L_4616)


	//   ....[0]....
.L_4616:
        /*03a4*/ 	.word	0x00001cd0


	//   ....[1]....
        /*03a8*/ 	.word	0x00001d50


	//   ....[2]....
        /*03ac*/ 	.word	0x00001d70


	//   ....[3]....
        /*03b0*/ 	.word	0x00001d90


	//   ....[4]....
        /*03b4*/ 	.word	0x00001db0


	//   ....[5]....
        /*03b8*/ 	.word	0x00001dd0


	//   ....[6]....
        /*03bc*/ 	.word	0x00001df0


	//   ....[7]....
        /*03c0*/ 	.word	0x00001e10


	//   ....[8]....
        /*03c4*/ 	.word	0x00001e40


	//   ....[9]....
        /*03c8*/ 	.word	0x00001e70


	//----- nvinfo : EIATTR_VRC_CTA_INIT_COUNT
	.align		4
.L_4617:
        /*03cc*/ 	.byte	0x02, 0x4a
	.zero		1
	.zero		1


	//----- nvinfo : EIATTR_EXIT_INSTR_OFFSETS
	.align		4
        /*03d0*/ 	.byte	0x04, 0x1c
        /*03d2*/ 	.short	(.L_4619 - .L_4618)


	//   ....[0]....
.L_4618:
        /*03d4*/ 	.word	0x00007210


	//----- nvinfo : EIATTR_MAX_THREADS
	.align		4
.L_4619:
        /*03d8*/ 	.byte	0x04, 0x05
        /*03da*/ 	.short	(.L_4621 - .L_4620)
.L_4620:
        /*03dc*/ 	.word	0x00000100
        /*03e0*/ 	.word	0x00000001
        /*03e4*/ 	.word	0x00000001


	//----- nvinfo : EIATTR_CRS_STACK_SIZE
	.align		4
.L_4621:
        /*03e8*/ 	.byte	0x04, 0x1e
        /*03ea*/ 	.short	(.L_4623 - .L_4622)
.L_4622:
        /*03ec*/ 	.word	0x00000000


	//----- nvinfo : EIATTR_CBANK_PARAM_SIZE
	.align		4
.L_4623:
        /*03f0*/ 	.byte	0x03, 0x19
        /*03f2*/ 	.short	0x0128


	//----- nvinfo : EIATTR_PARAM_CBANK
	.align		4
        /*03f4*/ 	.byte	0x04, 0x0a
        /*03f6*/ 	.short	(.L_4625 - .L_4624)
	.align		4
.L_4624:
        /*03f8*/ 	.word	index@(.nv.constant0._ZN10layer_norm13ln_bwd_kernelINS_13Kernel_traitsIfffffjLj8192ELj1ELj1ELj8ELj16ENS_18Kernel_traits_baseILj8192EfffffjLj256EEEEELb0ELb1ELb0ELb1EEEvNS_9BwdParamsE)
        /*03fc*/ 	.short	0x0380
        /*03fe*/ 	.short	0x0128


	//----- nvinfo : EIATTR_SW_WAR
	.align		4
.L_4625:
        /*0400*/ 	.byte	0x04, 0x36
        /*0402*/ 	.short	(.L_4627 - .L_4626)
.L_4626:
        /*0404*/ 	.word	0x00000008
.L_4627:


//--------------------- .nv.info._ZN10layer_norm13ln_bwd_kernelINS_13Kernel_traitsIfffffjLj8192ELj1ELj1ELj8ELj16ENS_18Kernel_traits_baseILj8192EfffffjLj256EEEEELb0ELb1ELb1ELb0EEEvNS_9BwdParamsE --------------------------
	.section	.nv.info._ZN10layer_norm13ln_bwd_kernelINS_13Kernel_traitsIfffffjLj8192ELj1ELj1ELj8ELj16ENS_18Kernel_traits_baseILj8192EfffffjLj256EEEEELb0ELb1ELb1ELb0EEEvNS_9BwdParamsE,"",@"SHT_CUDA_INFO"
	.sectionflags	@""
	.align	4


	//----- nvinfo : EIATTR_CUDA_API_VERSION
	.align		4
        /*0000*/ 	.byte	0x04, 0x37
        /*0002*/ 	.short	(.L_4629 - .L_4628)
.L_4628:
        /*0004*/ 	.word	0x00000082


	//----- nvinfo : EIATTR_KPARAM_INFO
	.align		4
.L_4629:
        /*0008*/ 	.byte	0x04, 0x17
        /*000a*/ 	.short	(.L_4631 - .L_4630)
.L_4630:
        /*000c*/ 	.word	0x00000000
        /*0010*/ 	.short	0x0000
        /*0012*/ 	.short	0x0000
        /*0014*/ 	.byte	0x00, 0xf0, 0xa1, 0x04


	//----- nvinfo : EIATTR_SPARSE_MMA_MASK
	.align		4
.L_4631:
        /*0018*/ 	.byte	0x03, 0x50
        /*001a*/ 	.short	0x0000


	//----- nvinfo : EIATTR_MAXREG_COUNT
	.align		4
        /*001c*/ 	.byte	0x03, 0x1b
        /*001e*/ 	.short	0x00ff


	//----- nvinfo : EIATTR_NUM_BARRIERS
	.align		4
        /*0020*/ 	.byte	0x02, 0x4c
        /*0022*/ 	.byte	0x01
	.zero		1


	//----- nvinfo : EIATTR_ANNOTATIONS
	.align		4
        /*0024*/ 	.byte	0x04, 0x55
        /*0026*/ 	.short	(.L_4633 - .L_4632)


	//   ....[0]....
.L_4632:
        /* <DEDUP_REMOVED lines=49> */


	//----- nvinfo : EIATTR_MERCURY_ISA_VERSION
	.align		4
.L_4633:
        /*0328*/ 	.byte	0x03, 0x5f
        /*032a*/ 	.short	0x0101


	//----- nvinfo : EIATTR_COOP_GROUP_MASK_REGIDS
	.align		4
        /*032c*/ 	.byte	0x04, 0x29
        /*032e*/ 	.short	(.L_4635 - .L_4634)


	//   ....[0]....
.L_4634:
        /*0330*/ 	.word	0xffffffff


	//   ....[1]....
        /*0334*/ 	.word	0xffffffff


	//   ....[2]....
        /*0338*/ 	.word	0xffffffff


	//   ....[3]....
        /*033c*/ 	.word	0xffffffff


	//   ....[4]....
        /*0340*/ 	.word	0xffffffff


	//   ....[5]....
        /*0344*/ 	.word	0xffffffff


	//   ....[6]....
        /*0348*/ 	.word	0xffffffff


	//   ....[7]....
        /*034c*/ 	.word	0xffffffff


	//   ....[8]....
        /*0350*/ 	.word	0xffffffff


	//   ....[9]....
        /*0354*/ 	.word	0xffffffff


	//----- nvinfo : EIATTR_COOP_GROUP_INSTR_OFFSETS
	.align		4
.L_4635:
        /*0358*/ 	.byte	0x04, 0x28
        /*035a*/ 	.short	(.L_4637 - .L_4636)


	//   ....[0]....
.L_4636:
        /*035c*/ 	.word	0x00002cd0


	//   ....[1]....
        /*0360*/ 	.word	0x00002cf0


	//   ....[2]....
        /*0364*/ 	.word	0x00002d30


	//   ....[3]....
        /*0368*/ 	.word	0x00002d60


	//   ....[4]....
        /*036c*/ 	.word	0x00002d80


	//   ....[5]....
        /*0370*/ 	.word	0x00002da0


	//   ....[6]....
        /*0374*/ 	.word	0x00002dc0


	//   ....[7]....
        /*0378*/ 	.word	0x00002de0


	//   ....[8]....
        /*037c*/ 	.word	0x00002e00


	//   ....[9]....
        /*0380*/ 	.word	0x00002e20


	//----- nvinfo : EIATTR_VRC_CTA_INIT_COUNT
	.align		4
.L_4637:
        /*0384*/ 	.byte	0x02, 0x4a
	.zero		1
	.zero		1


	//----- nvinfo : EIATTR_EXIT_INSTR_OFFSETS
	.align		4
        /*0388*/ 	.byte	0x04, 0x1c
        /*038a*/ 	.short	(.L_4639 - .L_4638)


	//   ....[0]....
.L_4638:
        /*038c*/ 	.word	0x000092d0


	//   ....[1]....
        /*0390*/ 	.word	0x00009370


	//----- nvinfo : EIATTR_MAX_THREADS
	.align		4
.L_4639:
        /*0394*/ 	.byte	0x04, 0x05
        /*0396*/ 	.short	(.L_4641 - .L_4640)
.L_4640:
        /*0398*/ 	.word	0x00000100
        /*039c*/ 	.word	0x00000001
        /*03a0*/ 	.word	0x00000001


	//----- nvinfo : EIATTR_CRS_STACK_SIZE
	.align		4
.L_4641:
        /*03a4*/ 	.byte	0x04, 0x1e
        /*03a6*/ 	.short	(.L_4643 - .L_4642)
.L_4642:
        /*03a8*/ 	.word	0x00000000


	//----- nvinfo : EIATTR_CBANK_PARAM_SIZE
	.align		4
.L_4643:
        /*03ac*/ 	.byte	0x03, 0x19
        /*03ae*/ 	.short	0x0128


	//----- nvinfo : EIATTR_PARAM_CBANK
	.align		4
        /*03b0*/ 	.byte	0x04, 0x0a
        /*03b2*/ 	.short	(.L_4645 - .L_4644)
	.align		4
.L_4644:
        /*03b4*/ 	.word	index@(.nv.constant0._ZN10layer_norm13ln_bwd_kernelINS_13Kernel_traitsIfffffjLj8192ELj1ELj1ELj8ELj16ENS_18Kernel_traits_baseILj8192EfffffjLj256EEEEELb0ELb1ELb1ELb0EEEvNS_9BwdParamsE)
        /*03b8*/ 	.short	0x0380
        /*03ba*/ 	.short	0x0128


	//----- nvinfo : EIATTR_SW_WAR
	.align		4
.L_4645:
        /*03bc*/ 	.byte	0x04, 0x36
        /*03be*/ 	.short	(.L_4647 - .L_4646)
.L_4646:
        /*03c0*/ 	.word	0x00000008
.L_4647:


//--------------------- .nv.info._ZN10layer_norm13ln_bwd_kernelINS_13Kernel_traitsIfffffjLj8192ELj1ELj1ELj8ELj16ENS_18Kernel_traits_baseILj8192EfffffjLj256EEEEELb0ELb1ELb1ELb1EEEvNS_9BwdParamsE --------------------------
	.section	.nv.info._ZN10layer_norm13ln_bwd_kernelINS_13Kernel_traitsIfffffjLj8192ELj1ELj1ELj8ELj16ENS_18Kernel_traits_baseILj8192EfffffjLj256EEEEELb0ELb1ELb1ELb1EEEvNS_9BwdParamsE,"",@"SHT_CUDA_INFO"
	.sectionflags	@""
	.align	4


	//----- nvinfo : EIATTR_CUDA_API_VERSION
	.align		4
        /*0000*/ 	.byte	0x04, 0x37
        /*0002*/ 	.short	(.L_4649 - .L_4648)
.L_4648:
        /*0004*/ 	.word	0x00000082


	//----- nvinfo : EIATTR_KPARAM_INFO
	.align		4
.L_4649:
        /*0008*/ 	.byte	0x04, 0x17
        /*000a*/ 	.short	(.L_4651 - .L_4650)
.L_4650:
        /*000c*/ 	.word	0x00000000
        /*0010*/ 	.short	0x0000
        /*0012*/ 	.short	0x0000
        /*0014*/ 	.byte	0x00, 0xf0, 0xa1, 0x04


	//----- nvinfo : EIATTR_SPARSE_MMA_MASK
	.align		4
.L_4651:
        /*0018*/ 	.byte	0x03, 0x50
        /*001a*/ 	.short	0x0000


	//----- nvinfo : EIATTR_MAXREG_COUNT
	.align		4
        /*001c*/ 	.byte	0x03, 0x1b
        /*001e*/ 	.short	0x00ff


	//----- nvinfo : EIATTR_NUM_BARRIERS
	.align		4
        /*0020*/ 	.byte	0x02, 0x4c
        /*0022*/ 	.byte	0x01
	.zero		1


	//----- nvinfo : EIATTR_ANNOTATIONS
	.align		4
        /*0024*/ 	.byte	0x04, 0x55
        /*0026*/ 	.short	(.L_4653 - .L_4652)


	//   ....[0]....
.L_4652:
        /* <DEDUP_REMOVED lines=32> */


	//----- nvinfo : EIATTR_MERCURY_ISA_VERSION
	.align		4
.L_4653:
        /*0218*/ 	.byte	0x03, 0x5f
        /*021a*/ 	.short	0x0101


	//----- nvinfo : EIATTR_COOP_GROUP_MASK_REGIDS
	.align		4
        /*021c*/ 	.byte	0x04, 0x29
        /*021e*/ 	.short	(.L_4655 - .L_4654)


	//   ....[0]....
.L_4654:
        /*0220*/ 	.word	0xffffffff


	//   ....[1]....
        /*0224*/ 	.word	0xffffffff


	//   ....[2]....
        /*0228*/ 	.word	0xffffffff


	//   ....[3]....
        /*022c*/ 	.word	0xffffffff


	//   ....[4]....
        /*0230*/ 	.word	0xffffffff


	//   ....[5]....
        /*0234*/ 	.word	0xffffffff


	//   ....[6]....
        /*0238*/ 	.word	0xffffffff


	//   ....[7]....
        /*023c*/ 	.word	0xffffffff


	//   ....[8]....
        /*0240*/ 	.word	0xffffffff


	//   ....[9]....
        /*0244*/ 	.word	0xffffffff


	//----- nvinfo : EIATTR_COOP_GROUP_INSTR_OFFSETS
	.align		4
.L_4655:
        /*0248*/ 	.byte	0x04, 0x28
        /*024a*/ 	.short	(.L_4657 - .L_4656)


	//   ....[0]....
.L_4656:
        /*024c*/ 	.word	0x00002140


	//   ....[1]....
        /*0250*/ 	.word	0x00002160


	//   ....[2]....
        /*0254*/ 	.word	0x000021a0


	//   ....[3]....
        /*0258*/ 	.word	0x000021b0


	//   ....[4]....
        /*025c*/ 	.word	0x000021f0


	//   ....[5]....
        /*0260*/ 	.word	0x00002200


	//   ....[6]....
        /*0264*/ 	.word	0x00002230


	//   ....[7]....
        /*0268*/ 	.word	0x00002240


	//   ....[8]....
        /*026c*/ 	.word	0x00002270


	//   ....[9]....
        /*0270*/ 	.word	0x00002280


	//----- nvinfo : EIATTR_VRC_CTA_INIT_COUNT
	.align		4
.L_4657:
        /*0274*/ 	.byte	0x02, 0x4a
	.zero		1
	.zero		1


	//----- nvinfo : EIATTR_EXIT_INSTR_OFFSETS
	.align		4
        /*0278*/ 	.byte	0x04, 0x1c
        /*027a*/ 	.short	(.L_4659 - .L_4658)


	//   ....[0]....
.L_4658:
        /*027c*/ 	.word	0x000087b0


	//----- nvinfo : EIATTR_MAX_THREADS
	.align		4
.L_4659:
        /*0280*/ 	.byte	0x04, 0x05
        /*0282*/ 	.short	(.L_4661 - .L_4660)
.L_4660:
        /*0284*/ 	.word	0x00000100
        /*0288*/ 	.word	0x00000001
        /*028c*/ 	.word	0x00000001


	//----- nvinfo : EIATTR_CRS_STACK_SIZE
	.align		4
.L_4661:
        /*0290*/ 	.byte	0x04, 0x1e
        /*0292*/ 	.short	(.L_4663 - .L_4662)
.L_4662:
        /*0294*/ 	.word	0x00000000


	//----- nvinfo : EIATTR_CBANK_PARAM_SIZE
	.align		4
.L_4663:
        /*0298*/ 	.byte	0x03, 0x19
        /*029a*/ 	.short	0x0128


	//----- nvinfo : EIATTR_PARAM_CBANK
	.align		4
        /*029c*/ 	.byte	0x04, 0x0a
        /*029e*/ 	.short	(.L_4665 - .L_4664)
	.align		4
.L_4664:
        /*02a0*/ 	.word	index@(.nv.constant0._ZN10layer_norm13ln_bwd_kernelINS_13Kernel_traitsIfffffjLj8192ELj1ELj1ELj8ELj16ENS_18Kernel_traits_baseILj8192EfffffjLj256EEEEELb0ELb1ELb1ELb1EEEvNS_9BwdParamsE)
        /*02a4*/ 	.short	0x0380
        /*02a6*/ 	.short	0x0128


	//----- nvinfo : EIATTR_SW_WAR
	.align		4
.L_4665:
        /*02a8*/ 	.byte	0x04, 0x36
        /*02aa*/ 	.short	(.L_4667 - .L_4666)
.L_4666:
        /*02ac*/ 	.word	0x00000008
.L_4667:


//--------------------- .nv.info._ZN10layer_norm13ln_bwd_kernelINS_13Kernel_traitsIfffffjLj8192ELj1ELj1ELj8ELj16ENS_18Kernel_traits_baseILj8192EfffffjLj256EEEEELb1ELb0ELb0ELb0EEEvNS_9BwdParamsE --------------------------
	.section	.nv.info._ZN10layer_norm13ln_bwd_kernelINS_13Kernel_traitsIfffffjLj8192ELj1ELj1ELj8ELj16ENS_18Kernel_traits_baseILj8192EfffffjLj256EEEEELb1ELb0ELb0ELb0EEEvNS_9BwdParamsE,"",@"SHT_CUDA_INFO"
	.sectionflags	@""
	.align	4


	//----- nvinfo : EIATTR_CUDA_API_VERSION
	.align		4
        /*0000*/ 	.byte	0x04, 0x37
        /*0002*/ 	.short	(.L_4669 - .L_4668)
.L_4668:
        /*0004*/ 	.word	0x00000082


	//----- nvinfo : EIATTR_KPARAM_INFO
	.align		4
.L_4669:
        /*0008*/ 	.byte	0x04, 0x17
        /*000a*/ 	.short	(.L_4671 - .L_4670)
.L_4670:
        /*000c*/ 	.word	0x00000000
        /*0010*/ 	.short	0x0000
        /*0012*/ 	.short	0x0000
        /*0014*/ 	.byte	0x00, 0xf0, 0xa1, 0x04


	//----- nvinfo : EIATTR_SPARSE_MMA_MASK
	.align		4
.L_4671:
        /*0018*/ 	.byte	0x03, 0x50
        /*001a*/ 	.short	0x0000


	//----- nvinfo : EIATTR_MAXREG_COUNT
	.align		4
        /*001c*/ 	.byte	0x03, 0x1b
        /*001e*/ 	.short	0x00ff


	//----- nvinfo : EIATTR_NUM_BARRIERS
	.align		4
        /*0020*/ 	.byte	0x02, 0x4c
        /*0022*/ 	.byte	0x01
	.zero		1


	//----- nvinfo : EIATTR_MERCURY_ISA_VERSION
	.align		4
        /*0024*/ 	.byte	0x03, 0x5f
        /*0026*/ 	.short	0x0101


	//----- nvinfo : EIATTR_COOP_GROUP_MASK_REGIDS
	.align		4
        /*0028*/ 	.byte	0x04, 0x29
        /*002a*/ 	.short	(.L_4673 - .L_4672)


	//   ....[0]....
.L_4672:
        /*002c*/ 	.word	0xffffffff


	//   ....[1]....
        /*0030*/ 	.word	0xffffffff


	//   ....[2]....
        /*0034*/ 	.word	0xffffffff


	//   ....[3]....
        /*0038*/ 	.word	0xffffffff


	//   ....[4]....
        /*003c*/ 	.word	0xffffffff


	//   ....[5]....
        /*0040*/ 	.word	0xffffffff


	//   ....[6]....
        /*0044*/ 	.word	0xffffffff


	//   ....[7]....
        /*0048*/ 	.word	0xffffffff


	//   ....[8]....
        /*004c*/ 	.word	0xffffffff


	//   ....[9]....
        /*0050*/ 	.word	0xffffffff


	//----- nvinfo : EIATTR_COOP_GROUP_INSTR_OFFSETS
	.align		4
.L_4673:
        /*0054*/ 	.byte	0x04, 0x28
        /*0056*/ 	.short	(.L_4675 - .L_4674)


	//   ....[0]....
.L_4674:
        /*0058*/ 	.word	0x00002200


	//   ....[1]....
        /*005c*/ 	.word	0x00002240


	//   ....[2]....
        /*0060*/ 	.word	0x000022c0


	//   ....[3]....
        /*0064*/ 	.word	0x000022f0


	//   ....[4]....
        /*0068*/ 	.word	0x00002320


	//   ....[5]....
        /*006c*/ 	.word	0x00002330


	//   ....[6]....
        /*0070*/ 	.word	0x00002360


	//   ....[7]....
        /*0074*/ 	.word	0x00002370


	//   ....[8]....
        /*0078*/ 	.word	0x000023a0


	//   ....[9]....
        /*007c*/ 	.word	0x000023b0


	//----- nvinfo : EIATTR_VRC_CTA_INIT_COUNT
	.align		4
.L_4675:
        /*0080*/ 	.byte	0x02, 0x4a
	.zero		1
	.zero		1


	//----- nvinfo : EIATTR_EXIT_INSTR_OFFSETS
	.align		4
        /*0084*/ 	.byte	0x04, 0x1c
        /*0086*/ 	.short	(.L_4677 - .L_4676)


	//   ....[0]....
.L_4676:
        /*0088*/ 	.word	0x00007220


	//   ....[1]....
        /*008c*/ 	.word	0x000072a0


	//----- nvinfo : EIATTR_MAX_THREADS
	.align		4
.L_4677:
        /*0090*/ 	.byte	0x04, 0x05
        /*0092*/ 	.short	(.L_4679 - .L_4678)
.L_4678:
        /*0094*/ 	.word	0x00000100
        /*0098*/ 	.word	0x00000001
        /*009c*/ 	.word	0x00000001


	//----- nvinfo : EIATTR_CRS_STACK_SIZE
	.align		4
.L_4679:
        /*00a0*/ 	.byte	0x04, 0x1e
        /*00a2*/ 	.short	(.L_4681 - .L_4680)
.L_4680:
        /*00a4*/ 	.word	0x00000000


	//----- nvinfo : EIATTR_CBANK_PARAM_SIZE
	.align		4
.L_4681:
        /*00a8*/ 	.byte	0x03, 0x19
        /*00aa*/ 	.short	0x0128


	//----- nvinfo : EIATTR_PARAM_CBANK
	.align		4
        /*00ac*/ 	.byte	0x04, 0x0a
        /*00ae*/ 	.short	(.L_4683 - .L_4682)
	.align		4
.L_4682:
        /*00b0*/ 	.word	index@(.nv.constant0._ZN10layer_norm13ln_bwd_kernelINS_13Kernel_traitsIfffffjLj8192ELj1ELj1ELj8ELj16ENS_18Kernel_traits_baseILj8192EfffffjLj256EEEEELb1ELb0ELb0ELb0EEEvNS_9BwdParamsE)
        /*00b4*/ 	.short	0x0380
        /*00b6*/ 	.short	0x0128


	//----- nvinfo : EIATTR_SW_WAR
	.align		4
.L_4683:
        /*00b8*/ 	.byte	0x04, 0x36
        /*00ba*/ 	.short	(.L_4685 - .L_4684)
.L_4684:
        /*00bc*/ 	.word	0x00000008
.L_4685:


//--------------------- .nv.info._ZN10layer_norm13ln_bwd_kernelINS_13Kernel_traitsIfffffjLj8192ELj1ELj1ELj8ELj16ENS_18Kernel_traits_baseILj8192EfffffjLj256EEEEELb1ELb0ELb0ELb1EEEvNS_9BwdParamsE --------------------------
	.section	.nv.info._ZN10layer_norm13ln_bwd_kernelINS_13Kernel_traitsIfffffjLj8192ELj1ELj1ELj8ELj16ENS_18Kernel_traits_baseILj8192EfffffjLj256EEEEELb1ELb0ELb0ELb1EEEvNS_9BwdParamsE,"",@"SHT_CUDA_INFO"
	.sectionflags	@""
	.align	4


	//----- nvinfo : EIATTR_CUDA_API_VERSION
	.align		4
        /*0000*/ 	.byte	0x04, 0x37
        /*0002*/ 	.short	(.L_4687 - .L_4686)
.L_4686:
        /*0004*/ 	.word	0x00000082


	//----- nvinfo : EIATTR_KPARAM_INFO
	.align		4
.L_4687:
        /*0008*/ 	.byte	0x04, 0x17
        /*000a*/ 	.short	(.L_4689 - .L_4688)
.L_4688:
        /*000c*/ 	.word	0x00000000
        /*0010*/ 	.short	0x0000
        /*0012*/ 	.short	0x0000
        /*0014*/ 	.byte	0x00, 0xf0, 0xa1, 0x04


	//----- nvinfo : EIATTR_SPARSE_MMA_MASK
	.align		4
.L_4689:
        /*0018*/ 	.byte	0x03, 0x50
        /*001a*/ 	.short	0x0000


	//----- nvinfo : EIATTR_MAXREG_COUNT
	.align		4
        /*001c*/ 	.byte	0x03, 0x1b
        /*001e*/ 	.short	0x00ff


	//----- nvinfo : EIATTR_NUM_BARRIERS
	.align		4
        /*0020*/ 	.byte	0x02, 0x4c
        /*0022*/ 	.byte	0x01
	.zero		1


	//----- nvinfo : EIATTR_ANNOTATIONS
	.align		4
        /*0024*/ 	.byte	0x04, 0x55
        /*0026*/ 	.short	(.L_4691 - .L_4690)


	//   ....[0]....
.L_4690:
        /*0028*/ 	.word	0x00000001
        /*002c*/ 	.byte	0xa0, 0x02, 0x00, 0x00, 0x01, 0x00, 0x00, 0x00, 0x00, 0x19, 0x00, 0x00, 0x01, 0x00, 0x00, 0x00
        /*003c*/ 	.byte	0x70, 0x1e, 0x00, 0x00


	//----- nvinfo : EIATTR_MERCURY_ISA_VERSION
	.align		4
.L_4691:
        /*0040*/ 	.byte	0x03, 0x5f
        /*0042*/ 	.short	0x0101


	//----- nvinfo : EIATTR_COOP_GROUP_MASK_REGIDS
	.align		4
        /*0044*/ 	.byte	0x04, 0x29
        /*0046*/ 	.short	(.L_4693 - .L_4692)


	//   ....[0]....
.L_4692:
        /*0048*/ 	.word	0xffffffff


	//   ....[1]....
        /*004c*/ 	.word	0xffffffff


	//   ....[2]....
        /*0050*/ 	.word	0xffffffff


	//   ....[3]....
        /*0054*/ 	.word	0xffffffff


	//   ....[4]....
        /*0058*/ 	.word	0xffffffff


	//   ....[5]....
        /*005c*/ 	.word	0xffffffff


	//   ....[6]....
        /*0060*/ 	.word	0xffffffff


	//   ....[7]....
        /*0064*/ 	.word	0xffffffff


	//   ....[8]....
        /*0068*/ 	.word	0xffffffff


	//   ....[9]....
        /*006c*/ 	.word	0xffffffff


	//----- nvinfo : EIATTR_COOP_GROUP_INSTR_OFFSETS
	.align		4
.L_4693:
        /*0070*/ 	.byte	0x04, 0x28
        /*0072*/ 	.short	(.L_4695 - .L_4694)


	//   ....[0]....
.L_4694:
        /*0074*/ 	.word	0x00001360


	//   ....[1]....
        /*0078*/ 	.word	0x00001370


	//   ....[2]....
        /*007c*/ 	.word	0x000013a0


	//   ....[3]....
        /*0080*/ 	.word	0x000013b0


	//   ....[4]....
        /*0084*/ 	.word	0x000013e0


	//   ....[5]....
        /*0088*/ 	.word	0x000013f0


	//   ....[6]....
        /*008c*/ 	.word	0x00001440


	//   ....[7]....
        /*0090*/ 	.word	0x00001450


	//   ....[8]....
        /*0094*/ 	.word	0x000014c0


	//   ....[9]....
        /*0098*/ 	.word	0x000014f0


	//----- nvinfo : EIATTR_VRC_CTA_INIT_COUNT
	.align		4
.L_4695:
        /*009c*/ 	.byte	0x02, 0x4a
	.zero		1
	.zero		1


	//----- nvinfo : EIATTR_EXIT_INSTR_OFFSETS
	.align		4
        /*00a0*/ 	.byte	0x04, 0x1c
        /*00a2*/ 	.short	(.L_4697 - .L_4696)


	//   ....[0]....
.L_4696:
        /*00a4*/ 	.word	0x00006200


	//----- nvinfo : EIATTR_MAX_THREADS
	.align		4
.L_4697:
        /*00a8*/ 	.byte	0x04, 0x05
        /*00aa*/ 	.short	(.L_4699 - .L_4698)
.L_4698:
        /*00ac*/ 	.word	0x00000100
        /*00b0*/ 	.word	0x00000001
        /*00b4*/ 	.word	0x00000001


	//----- nvinfo : EIATTR_CBANK_PARAM_SIZE
	.align		4
.L_4699:
        /*00b8*/ 	.byte	0x03, 0x19
        /*00ba*/ 	.short	0x0128


	//----- nvinfo : EIATTR_PARAM_CBANK
	.align		4
        /*00bc*/ 	.byte	0x04, 0x0a
        /*00be*/ 	.short	(.L_4701 - .L_4700)
	.align		4
.L_4700:
        /*00c0*/ 	.word	index@(.nv.constant0._ZN10layer_norm13ln_bwd_kernelINS_13Kernel_traitsIfffffjLj8192ELj1ELj1ELj8ELj16ENS_18Kernel_traits_baseILj8192EfffffjLj256EEEEELb1ELb0ELb0ELb1EEEvNS_9BwdParamsE)
        /*00c4*/ 	.short	0x0380
        /*00c6*/ 	.short	0x0128


	//----- nvinfo : EIATTR_SW_WAR
	.align		4
.L_4701:
        /*00c8*/ 	.byte	0x04, 0x36
        /*00ca*/ 	.short	(.L_4703 - .L_4702)
.L_4702:
        /*00cc*/ 	.word	0x00000008
.L_4703:


//--------------------- .nv.info._ZN10layer_norm22ln_bwd_finalize_kernelINS_22Kernel_traits_finalizeILj8192EfffffjLb0ELj1024ELj4ENS_18Kernel_traits_baseILj8192EfffffjLj1024EEEEELb0ELb0EEEvNS_9BwdParamsE --------------------------
	.section	.nv.info._ZN10layer_norm22ln_bwd_finalize_kernelINS_22Kernel_traits_finalizeILj8192EfffffjLb0ELj1024ELj4ENS_18Kernel_traits_baseILj8192EfffffjLj1024EEEEELb0ELb0EEEvNS_9BwdParamsE,"",@"SHT_CUDA_INFO"
	.sectionflags	@""
	.align	4


	//----- nvinfo : EIATTR_CUDA_API_VERSION
	.align		4
        /*0000*/ 	.byte	0x04, 0x37
        /*0002*/ 	.short	(.L_4705 - .L_4704)
.L_4704:
        /*0004*/ 	.word	0x00000082


	//----- nvinfo : EIATTR_KPARAM_INFO
	.align		4
.L_4705:
        /*0008*/ 	.byte	0x04, 0x17
        /*000a*/ 	.short	(.L_4707 - .L_4706)
.L_4706:
        /*000c*/ 	.word	0x00000000
        /*0010*/ 	.short	0x0000
        /*0012*/ 	.short	0x0000
        /*0014*/ 	.byte	0x00, 0xf0, 0xa1, 0x04


	//----- nvinfo : EIATTR_SPARSE_MMA_MASK
	.align		4
.L_4707:
        /*0018*/ 	.byte	0x03, 0x50
        /*001a*/ 	.short	0x0000


	//----- nvinfo : EIATTR_MAXREG_COUNT
	.align		4
        /*001c*/ 	.byte	0x03, 0x1b
        /*001e*/ 	.short	0x0040


	//----- nvinfo : EIATTR_NUM_BARRIERS
	.align		4
        /*0020*/ 	.byte	0x02, 0x4c
        /*0022*/ 	.byte	0x01
	.zero		1


	//----- nvinfo : EIATTR_MERCURY_ISA_VERSION
	.align		4
        /*0024*/ 	.byte	0x03, 0x5f
        /*0026*/ 	.short	0x0101


	//----- nvinfo : EIATTR_COOP_GROUP_MASK_REGIDS
	.align		4
        /*0028*/ 	.byte	0x04, 0x29
        /*002a*/ 	.short	(.L_4709 - .L_4708)


	//   ....[0]....
.L_4708:
        /*002c*/ 	.word	0xffffffff


	//   ....[1]....
        /*0030*/ 	.word	0xffffffff


	//   ....[2]....
        /*0034*/ 	.word	0xffffffff


	//   ....[3]....
        /*0038*/ 	.word	0xffffffff


	//   ....[4]....
        /*003c*/ 	.word	0xffffffff


	//   ....[5]....
        /*0040*/ 	.word	0xffffffff


	//   ....[6]....
        /*0044*/ 	.word	0xffffffff


	//   ....[7]....
        /*0048*/ 	.word	0xffffffff


	//   ....[8]....
        /*004c*/ 	.word	0xffffffff


	//   ....[9]....
        /*0050*/ 	.word	0xffffffff


	//----- nvinfo : EIATTR_COOP_GROUP_INSTR_OFFSETS
	.align		4
.L_4709:
        /*0054*/ 	.byte	0x04, 0x28
        /*0056*/ 	.short	(.L_4711 - .L_4710)


	//   ....[0]....
.L_4710:
        /*0058*/ 	.word	0x000015e0


	//   ....[1]....
        /*005c*/ 	.word	0x000015f0


	//   ....[2]....
        /*0060*/ 	.word	0x00001620


	//   ....[3]....
        /*0064*/ 	.word	0x00001630


	//   ....[4]....
        /*0068*/ 	.word	0x00001660


	//   ....[5]....
        /*006c*/ 	.word	0x00001670


	//   ....[6]....
        /*0070*/ 	.word	0x000016b0


	//   ....[7]....
        /*0074*/ 	.word	0x000016e0


	//   ....[8]....
        /*0078*/ 	.word	0x00001710


	//   ....[9]....
        /*007c*/ 	.word	0x00001720


	//----- nvinfo : EIATTR_VRC_CTA_INIT_COUNT
	.align		4
.L_4711:
        /*0080*/ 	.byte	0x02, 0x4a
	.zero		1
	.zero		1


	//----- nvinfo : EIATTR_EXIT_INSTR_OFFSETS
	.align		4
        /*0084*/ 	.byte	0x04, 0x1c
        /*0086*/ 	.short	(.L_4713 - .L_4712)


	//   ....[0]....
.L_4712:
        /*0088*/ 	.word	0x00000060


	//   ....[1]....
        /*008c*/ 	.word	0x00001780


	//   ....[2]....
        /*0090*/ 	.word	0x000017b0


	//   ....[3]....
        /*0094*/ 	.word	0x00001850


	//----- nvinfo : EIATTR_MAX_THREADS
	.align		4
.L_4713:
        /*0098*/ 	.byte	0x04, 0x05
        /*009a*/ 	.short	(.L_4715 - .L_4714)
.L_4714:
        /*009c*/ 	.word	0x00000400
        /*00a0*/ 	.word	0x00000001
        /*00a4*/ 	.word	0x00000001


	//----- nvinfo : EIATTR_CRS_STACK_SIZE
	.align		4
.L_4715:
        /*00a8*/ 	.byte	0x04, 0x1e
        /*00aa*/ 	.short	(.L_4717 - .L_4716)
.L_4716:
        /*00ac*/ 	.word	0x00000000


	//----- nvinfo : EIATTR_CBANK_PARAM_SIZE
	.align		4
.L_4717:
        /*00b0*/ 	.byte	0x03, 0x19
        /*00b2*/ 	.short	0x0128


	//----- nvinfo : EIATTR_PARAM_CBANK
	.align		4
        /*00b4*/ 	.byte	0x04, 0x0a
        /*00b6*/ 	.short	(.L_4719 - .L_4718)
	.align		4
.L_4718:
        /*00b8*/ 	.word	index@(.nv.constant0._ZN10layer_norm22ln_bwd_finalize_kernelINS_22Kernel_traits_finalizeILj8192EfffffjLb0ELj1024ELj4ENS_18Kernel_traits_baseILj8192EfffffjLj1024EEEEELb0ELb0EEEvNS_9BwdParamsE)
        /*00bc*/ 	.short	0x0380
        /*00be*/ 	.short	0x0128


	//----- nvinfo : EIATTR_SW_WAR
	.align		4
.L_4719:
        /*00c0*/ 	.byte	0x04, 0x36
        /*00c2*/ 	.short	(.L_4721 - .L_4720)
.L_4720:
        /*00c4*/ 	.word	0x00000008
.L_4721:


//--------------------- .nv.info._ZN10layer_norm13ln_bwd_kernelINS_13Kernel_traitsIfffffjLj8192ELj1ELj1ELj8ELj16ENS_18Kernel_traits_baseILj8192EfffffjLj256EEEEELb1ELb0ELb1ELb0EEEvNS_9BwdParamsE --------------------------
	.section	.nv.info._ZN10layer_norm13ln_bwd_kernelINS_13Kernel_traitsIfffffjLj8192ELj1ELj1ELj8ELj16ENS_18Kernel_traits_baseILj8192EfffffjLj256EEEEELb1ELb0ELb1ELb0EEEvNS_9BwdParamsE,"",@"SHT_CUDA_INFO"
	.sectionflags	@""
	.align	4


	//----- nvinfo : EIATTR_CUDA_API_VERSION
	.align		4
        /*0000*/ 	.byte	0x04, 0x37
        /*0002*/ 	.short	(.L_4723 - .L_4722)
.L_4722:
        /*0004*/ 	.word	0x00000082


	//----- nvinfo : EIATTR_KPARAM_INFO
	.align		4
.L_4723:
        /*0008*/ 	.byte	0x04, 0x17
        /*000a*/ 	.short	(.L_4725 - .L_4724)
.L_4724:
        /*000c*/ 	.word	0x00000000
        /*0010*/ 	.short	0x0000
        /*0012*/ 	.short	0x0000
        /*0014*/ 	.byte	0x00, 0xf0, 0xa1, 0x04


	//----- nvinfo : EIATTR_SPARSE_MMA_MASK
	.align		4
.L_4725:
        /*0018*/ 	.byte	0x03, 0x50
        /*001a*/ 	.short	0x0000


	//----- nvinfo : EIATTR_MAXREG_COUNT
	.align		4
        /*001c*/ 	.byte	0x03, 0x1b
        /*001e*/ 	.short	0x00ff


	//----- nvinfo : EIATTR_NUM_BARRIERS
	.align		4
        /*0020*/ 	.byte	0x02, 0x4c
        /*0022*/ 	.byte	0x01
	.zero		1


	//----- nvinfo : EIATTR_MERCURY_ISA_VERSION
	.align		4
        /*0024*/ 	.byte	0x03, 0x5f
        /*0026*/ 	.short	0x0101


	//----- nvinfo : EIATTR_COOP_GROUP_MASK_REGIDS
	.align		4
        /*0028*/ 	.byte	0x04, 0x29
        /*002a*/ 	.short	(.L_4727 - .L_4726)


	//   ....[0]....
.L_4726:
        /*002c*/ 	.word	0xffffffff


	//   ....[1]....
        /*0030*/ 	.word	0xffffffff


	//   ....[2]....
        /*0034*/ 	.word	0xffffffff


	//   ....[3]....
        /*0038*/ 	.word	0xffffffff


	//   ....[4]....
        /*003c*/ 	.word	0xffffffff


	//   ....[5]....
        /*0040*/ 	.word	0xffffffff


	//   ....[6]....
        /*0044*/ 	.word	0xffffffff


	//   ....[7]....
        /*0048*/ 	.word	0xffffffff


	//   ....[8]....
        /*004c*/ 	.word	0xffffffff


	//   ....[9]....
        /*0050*/ 	.word	0xffffffff


	//----- nvinfo : EIATTR_COOP_GROUP_INSTR_OFFSETS
	.align		4
.L_4727:
        /*0054*/ 	.byte	0x04, 0x28
        /*0056*/ 	.short	(.L_4729 - .L_4728)


	//   ....[0]....
.L_4728:
        /*0058*/ 	.word	0x00002df0


	//   ....[1]....
        /*005c*/ 	.word	0x00002e20


	//   ....[2]....
        /*0060*/ 	.word	0x00002e50


	//   ....[3]....
        /*0064*/ 	.word	0x00002e60


	//   ....[4]....
        /*0068*/ 	.word	0x00002e90


	//   ....[5]....
        /*006c*/ 	.word	0x00002ea0


	//   ....[6]....
        /*0070*/ 	.word	0x00002ed0


	//   ....[7]....
        /*0074*/ 	.word	0x00002ee0


	//   ....[8]....
        /*0078*/ 	.word	0x00002f10


	//   ....[9]....
        /*007c*/ 	.word	0x00002f20


	//----- nvinfo : EIATTR_VRC_CTA_INIT_COUNT
	.align		4
.L_4729:
        /*0080*/ 	.byte	0x02, 0x4a
	.zero		1
	.zero		1


	//----- nvinfo : EIATTR_EXIT_INSTR_OFFSETS
	.align		4
        /*0084*/ 	.byte	0x04, 0x1c
        /*0086*/ 	.short	(.L_4731 - .L_4730)


	//   ....[0]....
.L_4730:
        /*0088*/ 	.word	0x00008ed0


	//   ....[1]....
        /*008c*/ 	.word	0x00008f50


	//----- nvinfo : EIATTR_MAX_THREADS
	.align		4
.L_4731:
        /*0090*/ 	.byte	0x04, 0x05
        /*0092*/ 	.short	(.L_4733 - .L_4732)
.L_4732:
        /*0094*/ 	.word	0x00000100
        /*0098*/ 	.word	0x00000001
        /*009c*/ 	.word	0x00000001


	//----- nvinfo : EIATTR_CRS_STACK_SIZE
	.align		4
.L_4733:
        /*00a0*/ 	.byte	0x04, 0x1e
        /*00a2*/ 	.short	(.L_4735 - .L_4734)
.L_4734:
        /*00a4*/ 	.word	0x00000000


	//----- nvinfo : EIATTR_CBANK_PARAM_SIZE
	.align		4
.L_4735:
        /*00a8*/ 	.byte	0x03, 0x19
        /*00aa*/ 	.short	0x0128


	//----- nvinfo : EIATTR_PARAM_CBANK
	.align		4
        /*00ac*/ 	.byte	0x04, 0x0a
        /*00ae*/ 	.short	(.L_4737 - .L_4736)
	.align		4
.L_4736:
        /*00b0*/ 	.word	index@(.nv.constant0._ZN10layer_norm13ln_bwd_kernelINS_13Kernel_traitsIfffffjLj8192ELj1ELj1ELj8ELj16ENS_18Kernel_traits_baseILj8192EfffffjLj256EEEEELb1ELb0ELb1ELb0EEEvNS_9BwdParamsE)
        /*00b4*/ 	.short	0x0380
        /*00b6*/ 	.short	0x0128


	//----- nvinfo : EIATTR_SW_WAR
	.align		4
.L_4737:
        /*00b8*/ 	.byte	0x04, 0x36
        /*00ba*/ 	.short	(.L_4739 - .L_4738)
.L_4738:
        /*00bc*/ 	.word	0x00000008
.L_4739:


//--------------------- .nv.info._ZN10layer_norm22ln_bwd_finalize_kernelINS_22Kernel_traits_finalizeILj8192EfffffjLb0ELj1024ELj4ENS_18Kernel_traits_baseILj8192EfffffjLj1024EEEEELb0ELb1EEEvNS_9BwdParamsE --------------------------
	.section	.nv.info._ZN10layer_norm22ln_bwd_finalize_kernelINS_22Kernel_traits_finalizeILj8192EfffffjLb0ELj1024ELj4ENS_18Kernel_traits_baseILj8192EfffffjLj1024EEEEELb0ELb1EEEvNS_9BwdParamsE,"",@"SHT_CUDA_INFO"
	.sectionflags	@""
	.align	4


	//----- nvinfo : EIATTR_CUDA_API_VERSION
	.align		4
        /*0000*/ 	.byte	0x04, 0x37
        /*0002*/ 	.short	(.L_4741 - .L_4740)
.L_4740:
        /*0004*/ 	.word	0x00000082


	//----- nvinfo : EIATTR_KPARAM_INFO
	.align		4
.L_4741:
        /*0008*/ 	.byte	0x04, 0x17
        /*000a*/ 	.short	(.L_4743 - .L_4742)
.L_4742:
        /*000c*/ 	.word	0x00000000
        /*0010*/ 	.short	0x0000
        /*0012*/ 	.short	0x0000
        /*0014*/ 	.byte	0x00, 0xf0, 0xa1, 0x04


	//----- nvinfo : EIATTR_SPARSE_MMA_MASK
	.align		4
.L_4743:
        /*0018*/ 	.byte	0x03, 0x50
        /*001a*/ 	.short	0x0000


	//----- nvinfo : EIATTR_MAXREG_COUNT
	.align		4
        /*001c*/ 	.byte	0x03, 0x1b
        /*001e*/ 	.short	0x0040


	//----- nvinfo : EIATTR_NUM_BARRIERS
	.align		4
        /*0020*/ 	.byte	0x02, 0x4c
        /*0022*/ 	.byte	0x01
	.zero		1


	//----- nvinfo : EIATTR_MERCURY_ISA_VERSION
	.align		4
        /*0024*/ 	.byte	0x03, 0x5f
        /*0026*/ 	.short	0x0101


	//----- nvinfo : EIATTR_COOP_GROUP_MASK_REGIDS
	.align		4
        /*0028*/ 	.byte	0x04, 0x29
        /*002a*/ 	.short	(.L_4745 - .L_4744)


	//   ....[0]....
.L_4744:
        /*002c*/ 	.word	0xffffffff


	//   ....[1]....
        /*0030*/ 	.word	0xffffffff


	//   ....[2]....
        /*0034*/ 	.word	0xffffffff


	//   ....[3]....
        /*0038*/ 	.word	0xffffffff


	//   ....[4]....
        /*003c*/ 	.word	0xffffffff


	//   ....[5]....
        /*0040*/ 	.word	0xffffffff


	//   ....[6]....
        /*0044*/ 	.word	0xffffffff


	//   ....[7]....
        /*0048*/ 	.word	0xffffffff


	//   ....[8]....
        /*004c*/ 	.word	0xffffffff


	//   ....[9]....
        /*0050*/ 	.word	0xffffffff


	//----- nvinfo : EIATTR_COOP_GROUP_INSTR_OFFSETS
	.align		4
.L_4745:
        /*0054*/ 	.byte	0x04, 0x28
        /*0056*/ 	.short	(.L_4747 - .L_4746)


	//   ....[0]....
.L_4746:
        /*0058*/ 	.word	0x00001630


	//   ....[1]....
        /*005c*/ 	.word	0x00001640


	//   ....[2]....
        /*0060*/ 	.word	0x00001670


	//   ....[3]....
        /*0064*/ 	.word	0x00001680


	//   ....[4]....
        /*0068*/ 	.word	0x000016b0


	//   ....[5]....
        /*006c*/ 	.word	0x000016c0


	//   ....[6]....
        /*0070*/ 	.word	0x000016f0


	//   ....[7]....
        /*0074*/ 	.word	0x00001710


	//   ....[8]....
        /*0078*/ 	.word	0x00001740


	//   ....[9]....
        /*007c*/ 	.word	0x00001750


	//----- nvinfo : EIATTR_VRC_CTA_INIT_COUNT
	.align		4
.L_4747:
        /*0080*/ 	.byte	0x02, 0x4a
	.zero		1
	.zero		1


	//----- nvinfo : EIATTR_EXIT_INSTR_OFFSETS
	.align		4
        /*0084*/ 	.byte	0x04, 0x1c
        /*0086*/ 	.short	(.L_4749 - .L_4748)


	//   ....[0]....
.L_4748:
        /*0088*/ 	.word	0x00000070


	//   ....[1]....
        /*008c*/ 	.word	0x000017b0


	//   ....[2]....
        /*0090*/ 	.word	0x00001860


	//----- nvinfo : EIATTR_MAX_THREADS
	.align		4
.L_4749:
        /*0094*/ 	.byte	0x04, 0x05
        /*0096*/ 	.short	(.L_4751 - .L_4750)
.L_4750:
        /*0098*/ 	.word	0x00000400
        /*009c*/ 	.word	0x00000001
        /*00a0*/ 	.word	0x00000001


	//----- nvinfo : EIATTR_CRS_STACK_SIZE
	.align		4
.L_4751:
        /*00a4*/ 	.byte	0x04, 0x1e
        /*00a6*/ 	.short	(.L_4753 - .L_4752)
.L_4752:
        /*00a8*/ 	.word	0x00000000


	//----- nvinfo : EIATTR_CBANK_PARAM_SIZE
	.align		4
.L_4753:
        /*00ac*/ 	.byte	0x03, 0x19
        /*00ae*/ 	.short	0x0128


	//----- nvinfo : EIATTR_PARAM_CBANK
	.align		4
        /*00b0*/ 	.byte	0x04, 0x0a
        /*00b2*/ 	.short	(.L_4755 - .L_4754)
	.align		4
.L_4754:
        /*00b4*/ 	.word	index@(.nv.constant0._ZN10layer_norm22ln_bwd_finalize_kernelINS_22Kernel_traits_finalizeILj8192EfffffjLb0ELj1024ELj4ENS_18Kernel_traits_baseILj8192EfffffjLj1024EEEEELb0ELb1EEEvNS_9BwdParamsE)
        /*00b8*/ 	.short	0x0380
        /*00ba*/ 	.short	0x0128


	//----- nvinfo : EIATTR_SW_WAR
	.align		4
.L_4755:
        /*00bc*/ 	.byte	0x04, 0x36
        /*00be*/ 	.short	(.L_4757 - .L_4756)
.L_4756:
        /*00c0*/ 	.word	0x00000008
.L_4757:


//--------------------- .nv.info._ZN10layer_norm13ln_bwd_kernelINS_13Kernel_traitsIfffffjLj8192ELj1ELj1ELj8ELj16ENS_18Kernel_traits_baseILj8192EfffffjLj256EEEEELb1ELb0ELb1ELb1EEEvNS_9BwdParamsE --------------------------
	.section	.nv.info._ZN10layer_norm13ln_bwd_kernelINS_13Kernel_traitsIfffffjLj8192ELj1ELj1ELj8ELj16ENS_18Kernel_traits_baseILj8192EfffffjLj256EEEEELb1ELb0ELb1ELb1EEEvNS_9BwdParamsE,"",@"SHT_CUDA_INFO"
	.sectionflags	@""
	.align	4


	//----- nvinfo : EIATTR_CUDA_API_VERSION
	.align		4
        /*0000*/ 	.byte	0x04, 0x37
        /*0002*/ 	.short	(.L_4759 - .L_4758)
.L_4758:
        /*0004*/ 	.word	0x00000082


	//----- nvinfo : EIATTR_KPARAM_INFO
	.align		4
.L_4759:
        /*0008*/ 	.byte	0x04, 0x17
        /*000a*/ 	.short	(.L_4761 - .L_4760)
.L_4760:
        /*000c*/ 	.word	0x00000000
        /*0010*/ 	.short	0x0000
        /*0012*/ 	.short	0x0000
        /*0014*/ 	.byte	0x00, 0xf0, 0xa1, 0x04


	//----- nvinfo : EIATTR_SPARSE_MMA_MASK
	.align		4
.L_4761:
        /*0018*/ 	.byte	0x03, 0x50
        /*001a*/ 	.short	0x0000


	//----- nvinfo : EIATTR_MAXREG_COUNT
	.align		4
        /*001c*/ 	.byte	0x03, 0x1b
        /*001e*/ 	.short	0x00ff


	//----- nvinfo : EIATTR_NUM_BARRIERS
	.align		4
        /*0020*/ 	.byte	0x02, 0x4c
        /*0022*/ 	.byte	0x01
	.zero		1


	//----- nvinfo : EIATTR_MERCURY_ISA_VERSION
	.align		4
        /*0024*/ 	.byte	0x03, 0x5f
        /*0026*/ 	.short	0x0101


	//----- nvinfo : EIATTR_COOP_GROUP_MASK_REGIDS
	.align		4
        /*0028*/ 	.byte	0x04, 0x29
        /*002a*/ 	.short	(.L_4763 - .L_4762)


	//   ....[0]....
.L_4762:
        /*002c*/ 	.word	0xffffffff


	//   ....[1]....
        /*0030*/ 	.word	0xffffffff


	//   ....[2]....
        /*0034*/ 	.word	0xffffffff


	//   ....[3]....
        /*0038*/ 	.word	0xffffffff


	//   ....[4]....
        /*003c*/ 	.word	0xffffffff


	//   ....[5]....
        /*0040*/ 	.word	0xffffffff


	//   ....[6]....
        /*0044*/ 	.word	0xffffffff


	//   ....[7]....
        /*0048*/ 	.word	0xffffffff


	//   ....[8]....
        /*004c*/ 	.word	0xffffffff


	//   ....[9]....
        /*0050*/ 	.word	0xffffffff


	//----- nvinfo : EIATTR_COOP_GROUP_INSTR_OFFSETS
	.align		4
.L_4763:
        /*0054*/ 	.byte	0x04, 0x28
        /*0056*/ 	.short	(.L_4765 - .L_4764)


	//   ....[0]....
.L_4764:
        /*0058*/ 	.word	0x00001fd0


	//   ....[1]....
        /*005c*/ 	.word	0x00001ff0


	//   ....[2]....
        /*0060*/ 	.word	0x00002020


	//   ....[3]....
        /*0064*/ 	.word	0x00002030


	//   ....[4]....
        /*0068*/ 	.word	0x00002070


	//   ....[5]....
        /*006c*/ 	.word	0x00002080


	//   ....[6]....
        /*0070*/ 	.word	0x000020c0


	//   ....[7]....
        /*0074*/ 	.word	0x000020d0


	//   ....[8]....
        /*0078*/ 	.word	0x00002100


	//   ....[9]....
        /*007c*/ 	.word	0x00002110


	//----- nvinfo : EIATTR_VRC_CTA_INIT_COUNT
	.align		4
.L_4765:
        /*0080*/ 	.byte	0x02, 0x4a
	.zero		1
	.zero		1


	//----- nvinfo : EIATTR_EXIT_INSTR_OFFSETS
	.align		4
        /*0084*/ 	.byte	0x04, 0x1c
        /*0086*/ 	.short	(.L_4767 - .L_4766)


	//   ....[0]....
.L_4766:
        /*0088*/ 	.word	0x00008060


	//----- nvinfo : EIATTR_MAX_THREADS
	.align		4
.L_4767:
        /*008c*/ 	.byte	0x04, 0x05
        /*008e*/ 	.short	(.L_4769 - .L_4768)
.L_4768:
        /*0090*/ 	.word	0x00000100
        /*0094*/ 	.word	0x00000001
        /*0098*/ 	.word	0x00000001


	//----- nvinfo : EIATTR_CRS_STACK_SIZE
	.align		4
.L_4769:
        /*009c*/ 	.byte	0x04, 0x1e
        /*009e*/ 	.short	(.L_4771 - .L_4770)
.L_4770:
        /*00a0*/ 	.word	0x00000000


	//----- nvinfo : EIATTR_CBANK_PARAM_SIZE
	.align		4
.L_4771:
        /*00a4*/ 	.byte	0x03, 0x19
        /*00a6*/ 	.short	0x0128


	//----- nvinfo : EIATTR_PARAM_CBANK
	.align		4
        /*00a8*/ 	.byte	0x04, 0x0a
        /*00aa*/ 	.short	(.L_4773 - .L_4772)
	.align		4
.L_4772:
        /*00ac*/ 	.word	index@(.nv.constant0._ZN10layer_norm13ln_bwd_kernelINS_13Kernel_traitsIfffffjLj8192ELj1ELj1ELj8ELj16ENS_18Kernel_traits_baseILj8192EfffffjLj256EEEEELb1ELb0ELb1ELb1EEEvNS_9BwdParamsE)
        /*00b0*/ 	.short	0x0380
        /*00b2*/ 	.short	0x0128


	//----- nvinfo : EIATTR_SW_WAR
	.align		4
.L_4773:
        /*00b4*/ 	.byte	0x04, 0x36
        /*00b6*/ 	.short	(.L_4775 - .L_4774)
.L_4774:
        /*00b8*/ 	.word	0x00000008
.L_4775:


//--------------------- .nv.info._ZN10layer_norm13ln_bwd_kernelINS_13Kernel_traitsIfffffjLj8192ELj1ELj1ELj8ELj16ENS_18Kernel_traits_baseILj8192EfffffjLj256EEEEELb1ELb1ELb0ELb0EEEvNS_9BwdParamsE --------------------------
	.section	.nv.info._ZN10layer_norm13ln_bwd_kernelINS_13Kernel_traitsIfffffjLj8192ELj1ELj1ELj8ELj16ENS_18Kernel_traits_baseILj8192EfffffjLj256EEEEELb1ELb1ELb0ELb0EEEvNS_9BwdParamsE,"",@"SHT_CUDA_INFO"
	.sectionflags	@""
	.align	4


	//----- nvinfo : EIATTR_CUDA_API_VERSION
	.align		4
        /*0000*/ 	.byte	0x04, 0x37
        /*0002*/ 	.short	(.L_4777 - .L_4776)
.L_4776:
        /*0004*/ 	.word	0x00000082


	//----- nvinfo : EIATTR_KPARAM_INFO
	.align		4
.L_4777:
        /*0008*/ 	.byte	0x04, 0x17
        /*000a*/ 	.short	(.L_4779 - .L_4778)
.L_4778:
        /*000c*/ 	.word	0x00000000
        /*0010*/ 	.short	0x0000
        /*0012*/ 	.short	0x0000
        /*0014*/ 	.byte	0x00, 0xf0, 0xa1, 0x04


	//----- nvinfo : EIATTR_SPARSE_MMA_MASK
	.align		4
.L_4779:
        /*0018*/ 	.byte	0x03, 0x50
        /*001a*/ 	.short	0x0000


	//----- nvinfo : EIATTR_MAXREG_COUNT
	.align		4
        /*001c*/ 	.byte	0x03, 0x1b
        /*001e*/ 	.short	0x00ff


	//----- nvinfo : EIATTR_NUM_BARRIERS
	.align		4
        /*0020*/ 	.byte	0x02, 0x4c
        /*0022*/ 	.byte	0x01
	.zero		1


	//----- nvinfo : EIATTR_ANNOTATIONS
	.align		4
        /*0024*/ 	.byte	0x04, 0x55
        /*0026*/ 	.short	(.L_4781 - .L_4780)


	//   ....[0]....
.L_4780:
        /* <DEDUP_REMOVED lines=38> */


	//----- nvinfo : EIATTR_MERCURY_ISA_VERSION
	.align		4
.L_4781:
        /*0278*/ 	.byte	0x03, 0x5f
        /*027a*/ 	.short	0x0101


	//----- nvinfo : EIATTR_COOP_GROUP_MASK_REGIDS
	.align		4
        /*027c*/ 	.byte	0x04, 0x29
        /*027e*/ 	.short	(.L_4783 - .L_4782)


	//   ....[0]....
.L_4782:
        /*0280*/ 	.word	0xffffffff


	//   ....[1]....
        /*0284*/ 	.word	0xffffffff


	//   ....[2]....
        /*0288*/ 	.word	0xffffffff


	//   ....[3]....
        /*028c*/ 	.word	0xffffffff


	//   ....[4]....
        /*0290*/ 	.word	0xffffffff


	//   ....[5]....
        /*0294*/ 	.word	0xffffffff


	//   ....[6]....
        /*0298*/ 	.word	0xffffffff


	//   ....[7]....
        /*029c*/ 	.word	0xffffffff


	//   ....[8]....
        /*02a0*/ 	.word	0xffffffff


	//   ....[9]....
        /*02a4*/ 	.word	0xffffffff


	//----- nvinfo : EIATTR_COOP_GROUP_INSTR_OFFSETS
	.align		4
.L_4783:
        /*02a8*/ 	.byte	0x04, 0x28
        /*02aa*/ 	.short	(.L_4785 - .L_4784)


	//   ....[0]....
.L_4784:
        /*02ac*/ 	.word	0x000029c0


	//   ....[1]....
        /*02b0*/ 	.word	0x000029e0


	//   ....[2]....
        /*02b4*/ 	.word	0x00002a20


	//   ....[3]....
        /*02b8*/ 	.word	0x00002a50


	//   ....[4]....
        /*02bc*/ 	.word	0x00002a70


	//   ....[5]....
        /*02c0*/ 	.word	0x00002a90


	//   ....[6]....
        /*02c4*/ 	.word	0x00002ab0


	//   ....[7]....
        /*02c8*/ 	.word	0x00002ad0


	//   ....[8]....
        /*02cc*/ 	.word	0x00002af0


	//   ....[9]....
        /*02d0*/ 	.word	0x00002b10


	//----- nvinfo : EIATTR_VRC_CTA_INIT_COUNT
	.align		4
.L_4785:
        /*02d4*/ 	.byte	0x02, 0x4a
	.zero		1
	.zero		1


	//----- nvinfo : EIATTR_EXIT_INSTR_OFFSETS
	.align		4
        /*02d8*/ 	.byte	0x04, 0x1c
        /*02da*/ 	.short	(.L_4787 - .L_4786)


	//   ....[0]....
.L_4786:
        /*02dc*/ 	.word	0x0000a870


	//   ....[1]....
        /*02e0*/ 	.word	0x0000a910


	//----- nvinfo : EIATTR_MAX_THREADS
	.align		4
.L_4787:
        /*02e4*/ 	.byte	0x04, 0x05
        /*02e6*/ 	.short	(.L_4789 - .L_4788)
.L_4788:
        /*02e8*/ 	.word	0x00000100
        /*02ec*/ 	.word	0x00000001
        /*02f0*/ 	.word	0x00000001


	//----- nvinfo : EIATTR_CRS_STACK_SIZE
	.align		4
.L_4789:
        /*02f4*/ 	.byte	0x04, 0x1e
        /*02f6*/ 	.short	(.L_4791 - .L_4790)
.L_4790:
        /*02f8*/ 	.word	0x00000000


	//----- nvinfo : EIATTR_CBANK_PARAM_SIZE
	.align		4
.L_4791:
        /*02fc*/ 	.byte	0x03, 0x19
        /*02fe*/ 	.short	0x0128


	//----- nvinfo : EIATTR_PARAM_CBANK
	.align		4
        /*0300*/ 	.byte	0x04, 0x0a
        /*0302*/ 	.short	(.L_4793 - .L_4792)
	.align		4
.L_4792:
        /*0304*/ 	.word	index@(.nv.constant0._ZN10layer_norm13ln_bwd_kernelINS_13Kernel_traitsIfffffjLj8192ELj1ELj1ELj8ELj16ENS_18Kernel_traits_baseILj8192EfffffjLj256EEEEELb1ELb1ELb0ELb0EEEvNS_9BwdParamsE)
        /*0308*/ 	.short	0x0380
        /*030a*/ 	.short	0x0128


	//----- nvinfo : EIATTR_SW_WAR
	.align		4
.L_4793:
        /*030c*/ 	.byte	0x04, 0x36
        /*030e*/ 	.short	(.L_4795 - .L_4794)
.L_4794:
        /*0310*/ 	.word	0x00000008
.L_4795:


//--------------------- .nv.info._ZN10layer_norm13ln_bwd_kernelINS_13Kernel_traitsIfffffjLj8192ELj1ELj1ELj8ELj16ENS_18Kernel_traits_baseILj8192EfffffjLj256EEEEELb1ELb1ELb0ELb1EEEvNS_9BwdParamsE --------------------------
	.section	.nv.info._ZN10layer_norm13ln_bwd_kernelINS_13Kernel_traitsIfffffjLj8192ELj1ELj1ELj8ELj16ENS_18Kernel_traits_baseILj8192EfffffjLj256EEEEELb1ELb1ELb0ELb1EEEvNS_9BwdParamsE,"",@"SHT_CUDA_INFO"
	.sectionflags	@""
	.align	4


	//----- nvinfo : EIATTR_CUDA_API_VERSION
	.align		4
        /*0000*/ 	.byte	0x04, 0x37
        /*0002*/ 	.short	(.L_4797 - .L_4796)
.L_4796:
        /*0004*/ 	.word	0x00000082


	//----- nvinfo : EIATTR_KPARAM_INFO
	.align		4
.L_4797:
        /*0008*/ 	.byte	0x04, 0x17
        /*000a*/ 	.short	(.L_4799 - .L_4798)
.L_4798:
        /*000c*/ 	.word	0x00000000
        /*0010*/ 	.short	0x0000
        /*0012*/ 	.short	0x0000
        /*0014*/ 	.byte	0x00, 0xf0, 0xa1, 0x04


	//----- nvinfo : EIATTR_SPARSE_MMA_MASK
	.align		4
.L_4799:
        /*0018*/ 	.byte	0x03, 0x50
        /*001a*/ 	.short	0x0000


	//----- nvinfo : EIATTR_MAXREG_COUNT
	.align		4
        /*001c*/ 	.byte	0x03, 0x1b
        /*001e*/ 	.short	0x00ff


	//----- nvinfo : EIATTR_NUM_BARRIERS
	.align		4
        /*0020*/ 	.byte	0x02, 0x4c
        /*0022*/ 	.byte	0x01
	.zero		1


	//----- nvinfo : EIATTR_ANNOTATIONS
	.align		4
        /*0024*/ 	.byte	0x04, 0x55
        /*0026*/ 	.short	(.L_4801 - .L_4800)


	//   ....[0]....
.L_4800:
        /* <DEDUP_REMOVED lines=64> */


	//----- nvinfo : EIATTR_MERCURY_ISA_VERSION
	.align		4
.L_4801:
        /*0418*/ 	.byte	0x03, 0x5f
        /*041a*/ 	.short	0x0101


	//----- nvinfo : EIATTR_COOP_GROUP_MASK_REGIDS
	.align		4
        /*041c*/ 	.byte	0x04, 0x29
        /*041e*/ 	.short	(.L_4803 - .L_4802)


	//   ....[0]....
.L_4802:
        /*0420*/ 	.word	0xffffffff


	//   ....[1]....
        /*0424*/ 	.word	0xffffffff


	//   ....[2]....
        /*0428*/ 	.word	0xffffffff


	//   ....[3]....
        /*042c*/ 	.word	0xffffffff


	//   ....[4]....
        /*0430*/ 	.word	0xffffffff


	//   ....[5]....
        /*0434*/ 	.word	0xffffffff


	//   ....[6]....
        /*0438*/ 	.word	0xffffffff


	//   ....[7]....
        /*043c*/ 	.word	0xffffffff


	//   ....[8]....
        /*0440*/ 	.word	0xffffffff


	//   ....[9]....
        /*0444*/ 	.word	0xffffffff


	//----- nvinfo : EIATTR_COOP_GROUP_INSTR_OFFSETS
	.align		4
.L_4803:
        /*0448*/ 	.byte	0x04, 0x28
        /*044a*/ 	.short	(.L_4805 - .L_4804)


	//   ....[0]....
.L_4804:
        /*044c*/ 	.word	0x00001a80


	//   ....[1]....
        /*0450*/ 	.word	0x00001b30


	//   ....[2]....
        /*0454*/ 	.word	0x00001b50


	//   ....[3]....
        /*0458*/ 	.word	0x00001b70


	//   ....[4]....
        /*045c*/ 	.word	0x00001b90


	//   ....[5]....
        /*0460*/ 	.word	0x00001bb0


	//   ....[6]....
        /*0464*/ 	.word	0x00001bd0


	//   ....[7]....
        /*0468*/ 	.word	0x00001bf0


	//   ....[8]....
        /*046c*/ 	.word	0x00001c10


	//   ....[9]....
        /*0470*/ 	.word	0x00001c70


	//----- nvinfo : EIATTR_VRC_CTA_INIT_COUNT
	.align		4
.L_4805:
        /*0474*/ 	.byte	0x02, 0x4a
	.zero		1
	.zero		1


	//----- nvinfo : EIATTR_EXIT_INSTR_OFFSETS
	.align		4
        /*0478*/ 	.byte	0x04, 0x1c
        /*047a*/ 	.short	(.L_4807 - .L_4806)


	//   ....[0]....
.L_4806:
        /*047c*/ 	.word	0x00009180


	//----- nvinfo : EIATTR_MAX_THREADS
	.align		4
.L_4807:
        /*0480*/ 	.byte	0x04, 0x05
        /*0482*/ 	.short	(.L_4809 - .L_4808)
.L_4808:
        /*0484*/ 	.word	0x00000100
        /*0488*/ 	.word	0x00000001
        /*048c*/ 	.word	0x00000001


	//----- nvinfo : EIATTR_CBANK_PARAM_SIZE
	.align		4
.L_4809:
        /*0490*/ 	.byte	0x03, 0x19
        /*0492*/ 	.short	0x0128


	//----- nvinfo : EIATTR_PARAM_CBANK
	.align		4
        /*0494*/ 	.byte	0x04, 0x0a
        /*0496*/ 	.short	(.L_4811 - .L_4810)
	.align		4
.L_4810:
        /*0498*/ 	.word	index@(.nv.constant0._ZN10layer_norm13ln_bwd_kernelINS_13Kernel_traitsIfffffjLj8192ELj1ELj1ELj8ELj16ENS_18Kernel_traits_baseILj8192EfffffjLj256EEEEELb1ELb1ELb0ELb1EEEvNS_9BwdParamsE)
        /*049c*/ 	.short	0x0380
        /*049e*/ 	.short	0x0128


	//----- nvinfo : EIATTR_SW_WAR
	.align		4
.L_4811:
        /*04a0*/ 	.byte	0x04, 0x36
        /*04a2*/ 	.short	(.L_4813 - .L_4812)
.L_4812:
        /*04a4*/ 	.word	0x00000008
.L_4813:


//--------------------- .nv.info._ZN10layer_norm22ln_bwd_finalize_kernelINS_22Kernel_traits_finalizeILj8192EfffffjLb1ELj1024ELj4ENS_18Kernel_traits_baseILj8192EfffffjLj1024EEEEELb1ELb0EEEvNS_9BwdParamsE --------------------------
	.section	.nv.info._ZN10layer_norm22ln_bwd_finalize_kernelINS_22Kernel_traits_finalizeILj8192EfffffjLb1ELj1024ELj4ENS_18Kernel_traits_baseILj8192EfffffjLj1024EEEEELb1ELb0EEEvNS_9BwdParamsE,"",@"SHT_CUDA_INFO"
	.sectionflags	@""
	.align	4


	//----- nvinfo : EIATTR_CUDA_API_VERSION
	.align		4
        /*0000*/ 	.byte	0x04, 0x37
        /*0002*/ 	.short	(.L_4815 - .L_4814)
.L_4814:
        /*0004*/ 	.word	0x00000082


	//----- nvinfo : EIATTR_KPARAM_INFO
	.align		4
.L_4815:
        /*0008*/ 	.byte	0x04, 0x17
        /*000a*/ 	.short	(.L_4817 - .L_4816)
.L_4816:
        /*000c*/ 	.word	0x00000000
        /*0010*/ 	.short	0x0000
        /*0012*/ 	.short	0x0000
        /*0014*/ 	.byte	0x00, 0xf0, 0xa1, 0x04


	//----- nvinfo : EIATTR_SPARSE_MMA_MASK
	.align		4
.L_4817:
        /*0018*/ 	.byte	0x03, 0x50
        /*001a*/ 	.short	0x0000


	//----- nvinfo : EIATTR_MAXREG_COUNT
	.align		4
        /*001c*/ 	.byte	0x03, 0x1b
        /*001e*/ 	.short	0x0040


	//----- nvinfo : EIATTR_NUM_BARRIERS
	.align		4
        /*0020*/ 	.byte	0x02, 0x4c
        /*0022*/ 	.byte	0x01
	.zero		1


	//----- nvinfo : EIATTR_MERCURY_ISA_VERSION
	.align		4
        /*0024*/ 	.byte	0x03, 0x5f
        /*0026*/ 	.short	0x0101


	//----- nvinfo : EIATTR_COOP_GROUP_MASK_REGIDS
	.align		4
        /*0028*/ 	.byte	0x04, 0x29
        /*002a*/ 	.short	(.L_4819 - .L_4818)


	//   ....[0]....
.L_4818:
        /*002c*/ 	.word	0xffffffff


	//   ....[1]....
        /*0030*/ 	.word	0xffffffff


	//   ....[2]....
        /*0034*/ 	.word	0xffffffff


	//   ....[3]....
        /*0038*/ 	.word	0xffffffff


	//   ....[4]....
        /*003c*/ 	.word	0xffffffff


	//   ....[5]....
        /*0040*/ 	.word	0xffffffff


	//   ....[6]....
        /*0044*/ 	.word	0xffffffff


	//   ....[7]....
        /*0048*/ 	.word	0xffffffff


	//   ....[8]....
        /*004c*/ 	.word	0xffffffff


	//   ....[9]....
        /*0050*/ 	.word	0xffffffff


	//   ....[10]....
        /*0054*/ 	.word	0xffffffff


	//   ....[11]....
        /*0058*/ 	.word	0xffffffff


	//   ....[12]....
        /*005c*/ 	.word	0xffffffff


	//   ....[13]....
        /*0060*/ 	.word	0xffffffff


	//   ....[14]....
        /*0064*/ 	.word	0xffffffff


	//----- nvinfo : EIATTR_COOP_GROUP_INSTR_OFFSETS
	.align		4
.L_4819:
        /*0068*/ 	.byte	0x04, 0x28
        /*006a*/ 	.short	(.L_4821 - .L_4820)


	//   ....[0]....
.L_4820:
        /*006c*/ 	.word	0x00001040


	//   ....[1]....
        /*0070*/ 	.word	0x00001050


	//   ....[2]....
        /*0074*/ 	.word	0x00001060


	//   ....[3]....
        /*0078*/ 	.word	0x00001090


	//   ....[4]....
        /*007c*/ 	.word	0x000010b0


	//   ....[5]....
        /*0080*/ 	.word	0x000010c0


	//   ....[6]....
        /*0084*/ 	.word	0x000010f0


	//   ....[7]....
        /*0088*/ 	.word	0x00001110


	//   ....[8]....
        /*008c*/ 	.word	0x00001120


	//   ....[9]....
        /*0090*/ 	.word	0x00001160


	//   ....[10]....
        /*0094*/ 	.word	0x00001190


	//   ....[11]....
        /*0098*/ 	.word	0x000011a0


	//   ....[12]....
        /*009c*/ 	.word	0x000011e0


	//   ....[13]....
        /*00a0*/ 	.word	0x00001200


	//   ....[14]....
        /*00a4*/ 	.word	0x00001210


	//----- nvinfo : EIATTR_VRC_CTA_INIT_COUNT
	.align		4
.L_4821:
        /*00a8*/ 	.byte	0x02, 0x4a
	.zero		1
	.zero		1


	//----- nvinfo : EIATTR_EXIT_INSTR_OFFSETS
	.align		4
        /*00ac*/ 	.byte	0x04, 0x1c
        /*00ae*/ 	.short	(.L_4823 - .L_4822)


	//   ....[0]....
.L_4822:
        /*00b0*/ 	.word	0x00000060


	//   ....[1]....
        /*00b4*/ 	.word	0x00001290


	//   ....[2]....
        /*00b8*/ 	.word	0x000012c0


	//   ....[3]....
        /*00bc*/ 	.word	0x000013a0


	//----- nvinfo : EIATTR_MAX_THREADS
	.align		4
.L_4823:
        /*00c0*/ 	.byte	0x04, 0x05
        /*00c2*/ 	.short	(.L_4825 - .L_4824)
.L_4824:
        /*00c4*/ 	.word	0x00000400
        /*00c8*/ 	.word	0x00000001
        /*00cc*/ 	.word	0x00000001


	//----- nvinfo : EIATTR_CRS_STACK_SIZE
	.align		4
.L_4825:
        /*00d0*/ 	.byte	0x04, 0x1e
        /*00d2*/ 	.short	(.L_4827 - .L_4826)
.L_4826:
        /*00d4*/ 	.word	0x00000000


	//----- nvinfo : EIATTR_CBANK_PARAM_SIZE
	.align		4
.L_4827:
        /*00d8*/ 	.byte	0x03, 0x19
        /*00da*/ 	.short	0x0128


	//----- nvinfo : EIATTR_PARAM_CBANK
	.align		4
        /*00dc*/ 	.byte	0x04, 0x0a
        /*00de*/ 	.short	(.L_4829 - .L_4828)
	.align		4
.L_4828:
        /*00e0*/ 	.word	index@(.nv.constant0._ZN10layer_norm22ln_bwd_finalize_kernelINS_22Kernel_traits_finalizeILj8192EfffffjLb1ELj1024ELj4ENS_18Kernel_traits_baseILj8192EfffffjLj1024EEEEELb1ELb0EEEvNS_9BwdParamsE)
        /*00e4*/ 	.short	0x0380
        /*00e6*/ 	.short	0x0128


	//----- nvinfo : EIATTR_SW_WAR
	.align		4
.L_4829:
        /*00e8*/ 	.byte	0x04, 0x36
        /*00ea*/ 	.short	(.L_4831 - .L_4830)
.L_4830:
        /*00ec*/ 	.word	0x00000008
.L_4831:


//--------------------- .nv.info._ZN10layer_norm13ln_bwd_kernelINS_13Kernel_traitsIfffffjLj8192ELj1ELj1ELj8ELj16ENS_18Kernel_traits_baseILj8192EfffffjLj256EEEEELb1ELb1ELb1ELb0EEEvNS_9BwdParamsE --------------------------
	.section	.nv.info._ZN10layer_norm13ln_bwd_kernelINS_13Kernel_traitsIfffffjLj8192ELj1ELj1ELj8ELj16ENS_18Kernel_traits_baseILj8192EfffffjLj256EEEEELb1ELb1ELb1ELb0EEEvNS_9BwdParamsE,"",@"SHT_CUDA_INFO"
	.sectionflags	@""
	.align	4


	//----- nvinfo : EIATTR_CUDA_API_VERSION
	.align		4
        /*0000*/ 	.byte	0x04, 0x37
        /*0002*/ 	.short	(.L_4833 - .L_4832)
.L_4832:
        /*0004*/ 	.word	0x00000082


	//----- nvinfo : EIATTR_KPARAM_INFO
	.align		4
.L_4833:
        /*0008*/ 	.byte	0x04, 0x17
        /*000a*/ 	.short	(.L_4835 - .L_4834)
.L_4834:
        /*000c*/ 	.word	0x00000000
        /*0010*/ 	.short	0x0000
        /*0012*/ 	.short	0x0000
        /*0014*/ 	.byte	0x00, 0xf0, 0xa1, 0x04


	//----- nvinfo : EIATTR_SPARSE_MMA_MASK
	.align		4
.L_4835:
        /*0018*/ 	.byte	0x03, 0x50
        /*001a*/ 	.short	0x0000


	//----- nvinfo : EIATTR_MAXREG_COUNT
	.align		4
        /*001c*/ 	.byte	0x03, 0x1b
        /*001e*/ 	.short	0x00ff


	//----- nvinfo : EIATTR_NUM_BARRIERS
	.align		4
        /*0020*/ 	.byte	0x02, 0x4c
        /*0022*/ 	.byte	0x01
	.zero		1


	//----- nvinfo : EIATTR_ANNOTATIONS
	.align		4
        /*0024*/ 	.byte	0x04, 0x55
        /*0026*/ 	.short	(.L_4837 - .L_4836)


	//   ....[0]....
.L_4836:
        /* <DEDUP_REMOVED lines=65> */


	//----- nvinfo : EIATTR_MERCURY_ISA_VERSION
	.align		4
.L_4837:
        /*0420*/ 	.byte	0x03, 0x5f
        /*0422*/ 	.short	0x0101


	//----- nvinfo : EIATTR_COOP_GROUP_MASK_REGIDS
	.align		4
        /*0424*/ 	.byte	0x04, 0x29
        /*0426*/ 	.short	(.L_4839 - .L_4838)


	//   ....[0]....
.L_4838:
        /*0428*/ 	.word	0xffffffff


	//   ....[1]....
        /*042c*/ 	.word	0xffffffff


	//   ....[2]....
        /*0430*/ 	.word	0xffffffff


	//   ....[3]....
        /*0434*/ 	.word	0xffffffff


	//   ....[4]....
        /*0438*/ 	.word	0xffffffff


	//   ....[5]....
        /*043c*/ 	.word	0xffffffff


	//   ....[6]....
        /*0440*/ 	.word	0xffffffff


	//   ....[7]....
        /*0444*/ 	.word	0xffffffff


	//   ....[8]....
        /*0448*/ 	.word	0xffffffff


	//   ....[9]....
        /*044c*/ 	.word	0xffffffff


	//----- nvinfo : EIATTR_COOP_GROUP_INSTR_OFFSETS
	.align		4
.L_4839:
        /*0450*/ 	.byte	0x04, 0x28
        /*0452*/ 	.short	(.L_4841 - .L_4840)


	//   ....[0]....
.L_4840:
        /*0454*/ 	.word	0x00003630


	//   ....[1]....
        /*0458*/ 	.word	0x00003650


	//   ....[2]....
        /*045c*/ 	.word	0x00003690


	//   ....[3]....
        /*0460*/ 	.word	0x000036c0


	//   ....[4]....
        /*0464*/ 	.word	0x000036e0


	//   ....[5]....
        /*0468*/ 	.word	0x00003700


	//   ....[6]....
        /*046c*/ 	.word	0x00003720


	//   ....[7]....
        /*0470*/ 	.word	0x00003740


	//   ....[8]....
        /*0474*/ 	.word	0x00003760


	//   ....[9]....
        /*0478*/ 	.word	0x00003780


	//----- nvinfo : EIATTR_VRC_CTA_INIT_COUNT
	.align		4
.L_4841:
        /*047c*/ 	.byte	0x02, 0x4a
	.zero		1
	.zero		1


	//----- nvinfo : EIATTR_EXIT_INSTR_OFFSETS
	.align		4
        /*0480*/ 	.byte	0x04, 0x1c
        /*0482*/ 	.short	(.L_4843 - .L_4842)


	//   ....[0]....
.L_4842:
        /*0484*/ 	.word	0x0000db20


	//   ....[1]....
        /*0488*/ 	.word	0x0000dbc0


	//----- nvinfo : EIATTR_MAX_THREADS
	.align		4
.L_4843:
        /*048c*/ 	.byte	0x04, 0x05
        /*048e*/ 	.short	(.L_4845 - .L_4844)
.L_4844:
        /*0490*/ 	.word	0x00000100
        /*0494*/ 	.word	0x00000001
        /*0498*/ 	.word	0x00000001


	//----- nvinfo : EIATTR_CRS_STACK_SIZE
	.align		4
.L_4845:
        /*049c*/ 	.byte	0x04, 0x1e
        /*049e*/ 	.short	(.L_4847 - .L_4846)
.L_4846:
        /*04a0*/ 	.word	0x00000000


	//----- nvinfo : EIATTR_CBANK_PARAM_SIZE
	.align		4
.L_4847:
        /*04a4*/ 	.byte	0x03, 0x19
        /*04a6*/ 	.short	0x0128


	//----- nvinfo : EIATTR_PARAM_CBANK
	.align		4
        /*04a8*/ 	.byte	0x04, 0x0a
        /*04aa*/ 	.short	(.L_4849 - .L_4848)
	.align		4
.L_4848:
        /*04ac*/ 	.word	index@(.nv.constant0._ZN10layer_norm13ln_bwd_kernelINS_13Kernel_traitsIfffffjLj8192ELj1ELj1ELj8ELj16ENS_18Kernel_traits_baseILj8192EfffffjLj256EEEEELb1ELb1ELb1ELb0EEEvNS_9BwdParamsE)
        /*04b0*/ 	.short	0x0380
        /*04b2*/ 	.short	0x0128


	//----- nvinfo : EIATTR_SW_WAR
	.align		4
.L_4849:
        /*04b4*/ 	.byte	0x04, 0x36
        /*04b6*/ 	.short	(.L_4851 - .L_4850)
.L_4850:
        /*04b8*/ 	.word	0x00000008
.L_4851:


//--------------------- .nv.info._ZN10layer_norm22ln_bwd_finalize_kernelINS_22Kernel_traits_finalizeILj8192EfffffjLb1ELj1024ELj4ENS_18Kernel_traits_baseILj8192EfffffjLj1024EEEEELb1ELb1EEEvNS_9BwdParamsE --------------------------
	.section	.nv.info._ZN10layer_norm22ln_bwd_finalize_kernelINS_22Kernel_traits_finalizeILj8192EfffffjLb1ELj1024ELj4ENS_18Kernel_traits_baseILj8192EfffffjLj1024EEEEELb1ELb1EEEvNS_9BwdParamsE,"",@"SHT_CUDA_INFO"
	.sectionflags	@""
	.align	4


	//----- nvinfo : EIATTR_CUDA_API_VERSION
	.align		4
        /*0000*/ 	.byte	0x04, 0x37
        /*0002*/ 	.short	(.L_4853 - .L_4852)
.L_4852:
        /*0004*/ 	.word	0x00000082


	//----- nvinfo : EIATTR_KPARAM_INFO
	.align		4
.L_4853:
        /*0008*/ 	.byte	0x04, 0x17
        /*000a*/ 	.short	(.L_4855 - .L_4854)
.L_4854:
        /*000c*/ 	.word	0x00000000
        /*0010*/ 	.short	0x0000
        /*0012*/ 	.short	0x0000
        /*0014*/ 	.byte	0x00, 0xf0, 0xa1, 0x04


	//----- nvinfo : EIATTR_SPARSE_MMA_MASK
	.align		4
.L_4855:
        /*0018*/ 	.byte	0x03, 0x50
        /*001a*/ 	.short	0x0000


	//----- nvinfo : EIATTR_MAXREG_COUNT
	.align		4
        /*001c*/ 	.byte	0x03, 0x1b
        /*001e*/ 	.short	0x0040


	//----- nvinfo : EIATTR_NUM_BARRIERS
	.align		4
        /*0020*/ 	.byte	0x02, 0x4c
        /*0022*/ 	.byte	0x01
	.zero		1


	//----- nvinfo : EIATTR_MERCURY_ISA_VERSION
	.align		4
        /*0024*/ 	.byte	0x03, 0x5f
        /*0026*/ 	.short	0x0101


	//----- nvinfo : EIATTR_COOP_GROUP_MASK_REGIDS
	.align		4
        /*0028*/ 	.byte	0x04, 0x29
        /*002a*/ 	.short	(.L_4857 - .L_4856)


	//   ....[0]....
.L_4856:
        /*002c*/ 	.word	0xffffffff


	//   ....[1]....
        /*0030*/ 	.word	0xffffffff


	//   ....[2]....
        /*0034*/ 	.word	0xffffffff


	//   ....[3]....
        /*0038*/ 	.word	0xffffffff


	//   ....[4]....
        /*003c*/ 	.word	0xffffffff


	//   ....[5]....
        /*0040*/ 	.word	0xffffffff


	//   ....[6]....
        /*0044*/ 	.word	0xffffffff


	//   ....[7]....
        /*0048*/ 	.word	0xffffffff


	//   ....[8]....
        /*004c*/ 	.word	0xffffffff


	//   ....[9]....
        /*0050*/ 	.word	0xffffffff


	//   ....[10]....
        /*0054*/ 	.word	0xffffffff


	//   ....[11]....
        /*0058*/ 	.word	0xffffffff


	//   ....[12]....
        /*005c*/ 	.word	0xffffffff


	//   ....[13]....
        /*0060*/ 	.word	0xffffffff


	//   ....[14]....
        /*0064*/ 	.word	0xffffffff


	//----- nvinfo : EIATTR_COOP_GROUP_INSTR_OFFSETS
	.align		4
.L_4857:
        /*0068*/ 	.byte	0x04, 0x28
        /*006a*/ 	.short	(.L_4859 - .L_4858)


	//   ....[0]....
.L_4858:
        /*006c*/ 	.word	0x00001090


	//   ....[1]....
        /*0070*/ 	.word	0x000010a0


	//   ....[2]....
        /*0074*/ 	.word	0x000010b0


	//   ....[3]....
        /*0078*/ 	.word	0x000010e0


	//   ....[4]....
        /*007c*/ 	.word	0x00001100


	//   ....[5]....
        /*0080*/ 	.word	0x00001110


	//   ....[6]....
        /*0084*/ 	.word	0x00001140


	//   ....[7]....
        /*0088*/ 	.word	0x00001160


	//   ....[8]....
        /*008c*/ 	.word	0x00001170


	//   ....[9]....
        /*0090*/ 	.word	0x000011a0


	//   ....[10]....
        /*0094*/ 	.word	0x000011c0


	//   ....[11]....
        /*0098*/ 	.word	0x000011d0


	//   ....[12]....
        /*009c*/ 	.word	0x00001210


	//   ....[13]....
        /*00a0*/ 	.word	0x00001230


	//   ....[14]....
        /*00a4*/ 	.word	0x00001240


	//----- nvinfo : EIATTR_VRC_CTA_INIT_COUNT
	.align		4
.L_4859:
        /*00a8*/ 	.byte	0x02, 0x4a
	.zero		1
	.zero		1


	//----- nvinfo : EIATTR_EXIT_INSTR_OFFSETS
	.align		4
        /*00ac*/ 	.byte	0x04, 0x1c
        /*00ae*/ 	.short	(.L_4861 - .L_4860)


	//   ....[0]....
.L_4860:
        /*00b0*/ 	.word	0x00000060


	//   ....[1]....
        /*00b4*/ 	.word	0x000012c0


	//   ....[2]....
        /*00b8*/ 	.word	0x000013b0


	//----- nvinfo : EIATTR_MAX_THREADS
	.align		4
.L_4861:
        /*00bc*/ 	.byte	0x04, 0x05
        /*00be*/ 	.short	(.L_4863 - .L_4862)
.L_4862:
        /*00c0*/ 	.word	0x00000400
        /*00c4*/ 	.word	0x00000001
        /*00c8*/ 	.word	0x00000001


	//----- nvinfo : EIATTR_CRS_STACK_SIZE
	.align		4
.L_4863:
        /*00cc*/ 	.byte	0x04, 0x1e
        /*00ce*/ 	.short	(.L_4865 - .L_4864)
.L_4864:
        /*00d0*/ 	.word	0x00000000


	//----- nvinfo : EIATTR_CBANK_PARAM_SIZE
	.align		4
.L_4865:
        /*00d4*/ 	.byte	0x03, 0x19
        /*00d6*/ 	.short	0x0128


	//----- nvinfo : EIATTR_PARAM_CBANK
	.align		4
        /*00d8*/ 	.byte	0x04, 0x0a
        /*00da*/ 	.short	(.L_4867 - .L_4866)
	.align		4
.L_4866:
        /*00dc*/ 	.word	index@(.nv.constant0._ZN10layer_norm22ln_bwd_finalize_kernelINS_22Kernel_traits_finalizeILj8192EfffffjLb1ELj1024ELj4ENS_18Kernel_traits_baseILj8192EfffffjLj1024EEEEELb1ELb1EEEvNS_9BwdParamsE)
        /*00e0*/ 	.short	0x0380
        /*00e2*/ 	.short	0x0128


	//----- nvinfo : EIATTR_SW_WAR
	.align		4
.L_4867:
        /*00e4*/ 	.byte	0x04, 0x36
        /*00e6*/ 	.short	(.L_4869 - .L_4868)
.L_4868:
        /*00e8*/ 	.word	0x00000008
.L_4869:


//--------------------- .nv.info._ZN10layer_norm13ln_bwd_kernelINS_13Kernel_traitsIfffffjLj8192ELj1ELj1ELj8ELj16ENS_18Kernel_traits_baseILj8192EfffffjLj256EEEEELb1ELb1ELb1ELb1EEEvNS_9BwdParamsE --------------------------
	.section	.nv.info._ZN10layer_norm13ln_bwd_kernelINS_13Kernel_traitsIfffffjLj8192ELj1ELj1ELj8ELj16ENS_18Kernel_traits_baseILj8192EfffffjLj256EEEEELb1ELb1ELb1ELb1EEEvNS_9BwdParamsE,"",@"SHT_CUDA_INFO"
	.sectionflags	@""
	.align	4


	//----- nvinfo : EIATTR_CUDA_API_VERSION
	.align		4
        /*0000*/ 	.byte	0x04, 0x37
        /*0002*/ 	.short	(.L_4871 - .L_4870)
.L_4870:
        /*0004*/ 	.word	0x00000082


	//----- nvinfo : EIATTR_KPARAM_INFO
	.align		4
.L_4871:
        /*0008*/ 	.byte	0x04, 0x17
        /*000a*/ 	.short	(.L_4873 - .L_4872)
.L_4872:
        /*000c*/ 	.word	0x00000000
        /*0010*/ 	.short	0x0000
        /*0012*/ 	.short	0x0000
        /*0014*/ 	.byte	0x00, 0xf0, 0xa1, 0x04


	//----- nvinfo : EIATTR_SPARSE_MMA_MASK
	.align		4
.L_4873:
        /*0018*/ 	.byte	0x03, 0x50
        /*001a*/ 	.short	0x0000


	//----- nvinfo : EIATTR_MAXREG_COUNT
	.align		4
        /*001c*/ 	.byte	0x03, 0x1b
        /*001e*/ 	.short	0x00ff


	//----- nvinfo : EIATTR_NUM_BARRIERS
	.align		4
        /*0020*/ 	.byte	0x02, 0x4c
        /*0022*/ 	.byte	0x01
	.zero		1


	//----- nvinfo : EIATTR_ANNOTATIONS
	.align		4
        /*0024*/ 	.byte	0x04, 0x55
        /*0026*/ 	.short	(.L_4875 - .L_4874)


	//   ....[0]....
.L_4874:
        /* <DEDUP_REMOVED lines=30> */


	//----- nvinfo : EIATTR_MERCURY_ISA_VERSION
	.align		4
.L_4875:
        /*01f8*/ 	.byte	0x03, 0x5f
        /*01fa*/ 	.short	0x0101


	//----- nvinfo : EIATTR_COOP_GROUP_MASK_REGIDS
	.align		4
        /*01fc*/ 	.byte	0x04, 0x29
        /*01fe*/ 	.short	(.L_4877 - .L_4876)


	//   ....[0]....
.L_4876:
        /*0200*/ 	.word	0xffffffff


	//   ....[1]....
        /*0204*/ 	.word	0xffffffff


	//   ....[2]....
        /*0208*/ 	.word	0xffffffff


	//   ....[3]....
        /*020c*/ 	.word	0xffffffff


	//   ....[4]....
        /*0210*/ 	.word	0xffffffff


	//   ....[5]....
        /*0214*/ 	.word	0xffffffff


	//   ....[6]....
        /*0218*/ 	.word	0xffffffff


	//   ....[7]....
        /*021c*/ 	.word	0xffffffff


	//   ....[8]....
        /*0220*/ 	.word	0xffffffff


	//   ....[9]....
        /*0224*/ 	.word	0xffffffff


	//----- nvinfo : EIATTR_COOP_GROUP_INSTR_OFFSETS
	.align		4
.L_4877:
        /*0228*/ 	.byte	0x04, 0x28
        /*022a*/ 	.short	(.L_4879 - .L_4878)


	//   ....[0]....
.L_4878:
        /*022c*/ 	.word	0x00002630


	//   ....[1]....
        /*0230*/ 	.word	0x00002650


	//   ....[2]....
        /*0234*/ 	.word	0x00002690


	//   ....[3]....
        /*0238*/ 	.word	0x000026a0


	//   ....[4]....
        /*023c*/ 	.word	0x000026e0


	//   ....[5]....
        /*0240*/ 	.word	0x000026f0


	//   ....[6]....
        /*0244*/ 	.word	0x00002720


	//   ....[7]....
        /*0248*/ 	.word	0x00002730


	//   ....[8]....
        /*024c*/ 	.word	0x00002760


	//   ....[9]....
        /*0250*/ 	.word	0x00002770


	//----- nvinfo : EIATTR_VRC_CTA_INIT_COUNT
	.align		4
.L_4879:
        /*0254*/ 	.byte	0x02, 0x4a
	.zero		1
	.zero		1


	//----- nvinfo : EIATTR_EXIT_INSTR_OFFSETS
	.align		4
        /*0258*/ 	.byte	0x04, 0x1c
        /*025a*/ 	.short	(.L_4881 - .L_4880)


	//   ....[0]....
.L_4880:
        /*025c*/ 	.word	0x0000b910


	//----- nvinfo : EIATTR_MAX_THREADS
	.align		4
.L_4881:
        /*0260*/ 	.byte	0x04, 0x05
        /*0262*/ 	.short	(.L_4883 - .L_4882)
.L_4882:
        /*0264*/ 	.word	0x00000100
        /*0268*/ 	.word	0x00000001
        /*026c*/ 	.word	0x00000001


	//----- nvinfo : EIATTR_CRS_STACK_SIZE
	.align		4
.L_4883:
        /*0270*/ 	.byte	0x04, 0x1e
        /*0272*/ 	.short	(.L_4885 - .L_4884)
.L_4884:
        /*0274*/ 	.word	0x00000000


	//----- nvinfo : EIATTR_CBANK_PARAM_SIZE
	.align		4
.L_4885:
        /*0278*/ 	.byte	0x03, 0x19
        /*027a*/ 	.short	0x0128


	//----- nvinfo : EIATTR_PARAM_CBANK
	.align		4
        /*027c*/ 	.byte	0x04, 0x0a
        /*027e*/ 	.short	(.L_4887 - .L_4886)
	.align		4
.L_4886:
        /*0280*/ 	.word	index@(.nv.constant0._ZN10layer_norm13ln_bwd_kernelINS_13Kernel_traitsIfffffjLj8192ELj1ELj1ELj8ELj16ENS_18Kernel_traits_baseILj8192EfffffjLj256EEEEELb1ELb1ELb1ELb1EEEvNS_9BwdParamsE)
        /*0284*/ 	.short	0x0380
        /*0286*/ 	.short	0x0128


	//----- nvinfo : EIATTR_SW_WAR
	.align		4
.L_4887:
        /*0288*/ 	.byte	0x04, 0x36
        /*028a*/ 	.short	(.L_4889 - .L_4888)
.L_4888:
        /*028c*/ 	.word	0x00000008
.L_4889:


//--------------------- .nv.callgraph             --------------------------
	.section	.nv.callgraph,"",@"SHT_CUDA_CALLGRAPH"
	.align	4
	.sectionentsize	8
	.align		4
        /*0000*/ 	.word	0x00000000
	.align		4
        /*0004*/ 	.word	0xffffffff
	.align		4
        /*0008*/ 	.word	0x00000000
	.align		4
        /*000c*/ 	.word	0xfffffffe
	.align		4
        /*0010*/ 	.word	0x00000000
	.align		4
        /*0014*/ 	.word	0xfffffffd
	.align		4
        /*0018*/ 	.word	0x00000000
	.align		4
        /*001c*/ 	.word	0xfffffffc


//--------------------- .text._ZN10layer_norm13ln_bwd_kernelINS_13Kernel_traitsI13__nv_bfloat16S2_S2_S2_fjLj8192ELj1ELj1ELj8ELj16ENS_18Kernel_traits_baseILj8192ES2_S2_S2_S2_fjLj256EEEEELb0ELb0ELb0ELb0EEEvNS_9BwdParamsE --------------------------
	.section	.text._ZN10layer_norm13ln_bwd_kernelINS_13Kernel_traitsI13__nv_bfloat16S2_S2_S2_fjLj8192ELj1ELj1ELj8ELj16ENS_18Kernel_traits_baseILj8192ES2_S2_S2_S2_fjLj256EEEEELb0ELb0ELb0ELb0EEEvNS_9BwdParamsE,"ax",@progbits
	.align	128
        .global         _ZN10layer_norm13ln_bwd_kernelINS_13Kernel_traitsI13__nv_bfloat16S2_S2_S2_fjLj8192ELj1ELj1ELj8ELj16ENS_18Kernel_traits_baseILj8192ES2_S2_S2_S2_fjLj256EEEEELb0ELb0ELb0ELb0EEEvNS_9BwdParamsE
        .type           _ZN10layer_norm13ln_bwd_kernelINS_13Kernel_traitsI13__nv_bfloat16S2_S2_S2_fjLj8192ELj1ELj1ELj8ELj16ENS_18Kernel_traits_baseILj8192ES2_S2_S2_S2_fjLj256EEEEELb0ELb0ELb0ELb0EEEvNS_9BwdParamsE,@function
        .size           _ZN10layer_norm13ln_bwd_kernelINS_13Kernel_traitsI13__nv_bfloat16S2_S2_S2_fjLj8192ELj1ELj1ELj8ELj16ENS_18Kernel_traits_baseILj8192ES2_S2_S2_S2_fjLj256EEEEELb0ELb0ELb0ELb0EEEvNS_9BwdParamsE,(.L_x_15578 - _ZN10layer_norm13ln_bwd_kernelINS_13Kernel_traitsI13__nv_bfloat16S2_S2_S2_fjLj8192ELj1ELj1ELj8ELj16ENS_18Kernel_traits_baseILj8192ES2_S2_S2_S2_fjLj256EEEEELb0ELb0ELb0ELb0EEEvNS_9BwdParamsE)
        .other          _ZN10layer_norm13ln_bwd_kernelINS_13Kernel_traitsI13__nv_bfloat16S2_S2_S2_fjLj8192ELj1ELj1ELj8ELj16ENS_18Kernel_traits_baseILj8192ES2_S2_S2_S2_fjLj256EEEEELb0ELb0ELb0ELb0EEEvNS_9BwdParamsE,@"STO_CUDA_ENTRY STV_DEFAULT"
_ZN10layer_norm13ln_bwd_kernelINS_13Kernel_traitsI13__nv_bfloat16S2_S2_S2_fjLj8192ELj1ELj1ELj8ELj16ENS_18Kernel_traits_baseILj8192ES2_S2_S2_S2_fjLj256EEEEELb0ELb0ELb0ELb0EEEvNS_9BwdParamsE:
.text._ZN10layer_norm13ln_bwd_kernelINS_13Kernel_traitsI13__nv_bfloat16S2_S2_S2_fjLj8192ELj1ELj1ELj8ELj16ENS_18Kernel_traits_baseILj8192ES2_S2_S2_S2_fjLj256EEEEELb0ELb0ELb0ELb0EEEvNS_9BwdParamsE:
[----:B------:R-:W-:Y:S01]  /*0000*/  LDC R1, c[0x0][0x37c] ;  /* 0x0000df00ff017b82 */ /* 0x000fe20000000800 */
[----:B------:R-:W0:Y:S01]  /*0010*/  S2R R21, SR_TID.X ;  /* 0x0000000000157919 */ /* 0x000e220000002100 */
[----:B------:R-:W1:Y:S06]  /*0020*/  LDCU UR4, c[0x0][0x388] ;  /* 0x00007100ff0477ac */ /* 0x000e6c0008000800 */
[----:B------:R-:W2:Y:S01]  /*0030*/  S2UR UR6, SR_CTAID.X ;  /* 0x00000000000679c3 */ /* 0x000ea20000002500 */
[----:B------:R-:W2:Y:S01]  /*0040*/  LDCU UR7, c[0x0][0x384] ;  /* 0x00007080ff0777ac */ /* 0x000ea20008000800 */
[----:B-1----:R-:W-:Y:S01]  /*0050*/  MOV R20, UR4 ;  /* 0x0000000400147c02 */ /* 0x002fe20008000f00 */
[----:B------:R-:W1:Y:S03]  /*0060*/  LDCU.64 UR4, c[0x0][0x358] ;  /* 0x00006b00ff0477ac */ /* 0x000e660008000a00 */
[----:B------:R-:W-:-:S04]  /*0070*/  SHF.R.S32.HI R3, RZ, 0x1f, R20 ;  /* 0x0000001fff037819 */ /* 0x000fc80000011414 */
[----:B------:R-:W-:Y:S02]  /*0080*/  LEA.HI R3, R3, R20, RZ, 0x3 ;  /* 0x0000001403037211 */ /* 0x000fe400078f18ff */
[----:B0-----:R-:W-:Y:S02]  /*0090*/  LOP3.LUT R0, R21, 0xff, RZ, 0x3c, !PT ;  /* 0x000000ff15007812 */ /* 0x001fe400078e3cff */
[----:B------:R-:W-:Y:S02]  /*00a0*/  MOV R13, R21 ;  /* 0x00000015000d7202 */ /* 0x000fe40000000f00 */
[----:B------:R-:W-:-:S04]  /*00b0*/  LEA.HI.SX32 R19, R3, R0, 0x1d ;  /* 0x0000000003137211 */ /* 0x000fc800078feaff */
[C---:B------:R-:W-:Y:S02]  /*00c0*/  ISETP.GE.U32.AND P1, PT, R19.reuse, 0x200, PT ;  /* 0x000002001300780c */ /* 0x040fe40003f26070 */
[C---:B------:R-:W-:Y:S02]  /*00d0*/  ISETP.GE.U32.AND P2, PT, R19.reuse, 0x300, PT ;  /* 0x000003001300780c */ /* 0x040fe40003f46070 */
[C---:B------:R-:W-:Y:S02]  /*00e0*/  ISETP.GE.U32.AND P3, PT, R19.reuse, 0x100, PT ;  /* 0x000001001300780c */ /* 0x040fe40003f66070 */
[----:B------:R-:W-:-:S07]  /*00f0*/  ISETP.GE.U32.AND P4, PT, R19, 0x400, PT ;  /* 0x000004001300780c */ /* 0x000fce0003f86070 */
[----:B------:R-:W0:Y:S04]  /*0100*/  @P1 LDC.64 R4, c[0x0][0x3d0] ;  /* 0x0000f400ff041b82 */ /* 0x000e280000000a00 */
[----:B------:R-:W-:-:S04]  /*0110*/  @P3 LOP3.LUT R13, R21, 0x100, RZ, 0xfc, !PT ;  /* 0x00000100150d3812 */ /* 0x000fc800078efcff */
[----:B------:R-:W3:Y:S08]  /*0120*/  @P2 LDC.64 R6, c[0x0][0x3d0] ;  /* 0x0000f400ff062b82 */ /* 0x000ef00000000a00 */
[----:B------:R-:W4:Y:S08]  /*0130*/  @P4 LDC.64 R10, c[0x0][0x3d0] ;  /* 0x0000f400ff0a4b82 */ /* 0x000f300000000a00 */
[----:B------:R-:W2:Y:S01]  /*0140*/  @P3 LDC.64 R2, c[0x0][0x3d0] ;  /* 0x0000f400ff023b82 */ /* 0x000ea20000000a00 */
[C---:B0-----:R-:W-:Y:S01]  /*0150*/  @P1 IMAD.WIDE.U32 R4, R13.reuse, 0x10, R4 ;  /* 0x000000100d041825 */ /* 0x041fe200078e0004 */
[----:B------:R-:W-:-:S04]  /*0160*/  @P1 IADD3 R13, PT, PT, R13, 0x100, RZ ;  /* 0x000001000d0d1810 */ /* 0x000fc80007ffe0ff */
[----:B-1----:R0:W5:Y:S01]  /*0170*/  @P1 LDG.E.128 R124, desc[UR4][R4.64] ;  /* 0x00000004047c1981 */ /* 0x002162000c1e1d00 */
[C---:B---3--:R-:W-:Y:S01]  /*0180*/  @P2 IMAD.WIDE.U32 R8, R13.reuse, 0x10, R6 ;  /* 0x000000100d082825 */ /* 0x048fe200078e0006 */
[----:B------:R-:W-:-:S04]  /*0190*/  @P2 IADD3 R13, PT, PT, R13, 0x100, RZ ;  /* 0x000001000d0d2810 */ /* 0x000fc80007ffe0ff */
[----:B------:R0:W5:Y:S01]  /*01a0*/  @P2 LDG.E.128 R120, desc[UR4][R8.64] ;  /* 0x0000000408782981 */ /* 0x000162000c1e1d00 */
[----:B----4-:R-:W-:-:S05]  /*01b0*/  @P4 IMAD.WIDE.U32 R6, R13, 0x10, R10 ;  /* 0x000000100d064825 */ /* 0x010fca00078e000a */
[----:B------:R0:W5:Y:S01]  /*01c0*/  @P4 LDG.E.128 R116, desc[UR4][R6.64] ;  /* 0x0000000406744981 */ /* 0x000162000c1e1d00 */
[----:B--2---:R-:W-:-:S05]  /*01d0*/  @P3 IMAD.WIDE.U32 R2, R21, 0x10, R2 ;  /* 0x0000001015023825 */ /* 0x004fca00078e0002 */
[----:B------:R0:W5:Y:S01]  /*01e0*/  @P3 LDG.E.128 R112, desc[UR4][R2.64] ;  /* 0x0000000402703981 */ /* 0x000162000c1e1d00 */
[----:B------:R-:W-:Y:S01]  /*01f0*/  UISETP.GE.AND UP0, UPT, UR6, UR7, UPT ;  /* 0x000000070600728c */ /* 0x000fe2000bf06270 */
[----:B------:R-:W-:Y:S02]  /*0200*/  CS2R R108, SRZ ;  /* 0x00000000006c7805 */ /* 0x000fe4000001ff00 */
[----:B------:R-:W-:Y:S02]  /*0210*/  CS2R R110, SRZ ;  /* 0x00000000006e7805 */ /* 0x000fe4000001ff00 */
[----:B------:R-:W-:Y:S02]  /*0220*/  CS2R R104, SRZ ;  /* 0x0000000000687805 */ /* 0x000fe4000001ff00 */
[----:B------:R-:W-:Y:S02]  /*0230*/  CS2R R106, SRZ ;  /* 0x00000000006a7805 */ /* 0x000fe4000001ff00 */
[----:B------:R-:W-:-:S02]  /*0240*/  CS2R R100, SRZ ;  /* 0x0000000000647805 */ /* 0x000fc4000001ff00 */
[----:B------:R-:W-:Y:S02]  /*0250*/  CS2R R102, SRZ ;  /* 0x0000000000667805 */ /* 0x000fe4000001ff00 */
        /* <DEDUP_REMOVED lines=25> */
[----:B------:R-:W-:Y:S01]  /*03f0*/  CS2R R50, SRZ ;  /* 0x0000000000327805 */ /* 0x000fe2000001ff00 */
[----:B0-----:R-:W-:Y:S06]  /*0400*/  BRA.U UP0, `(.L_x_0) ;  /* 0x0000005500ac7547 */ /* 0x001fec000b800000 */
[----:B------:R-:W0:Y:S01]  /*0410*/  LDC.64 R2, c[0x0][0x3e0] ;  /* 0x0000f800ff027b82 */ /* 0x000e220000000a00 */
[----:B------:R-:W-:Y:S02]  /*0420*/  PLOP3.LUT P5, PT, PT, PT, PT, 0x8, 0x80 ;  /* 0x000000000080781c */ /* 0x000fe40003fae170 */
[----:B------:R-:W-:Y:S02]  /*0430*/  CS2R R108, SRZ ;  /* 0x00000000006c7805 */ /* 0x000fe4000001ff00 */
[----:B------:R-:W-:Y:S02]  /*0440*/  SHF.R.U32.HI R18, RZ, 0x5, R21 ;  /* 0x00000005ff127819 */ /* 0x000fe40000011615 */
[----:B------:R-:W-:Y:S02]  /*0450*/  CS2R R110, SRZ ;  /* 0x00000000006e7805 */ /* 0x000fe4000001ff00 */
[----:B------:R-:W-:Y:S02]  /*0460*/  MOV R17, UR6 ;  /* 0x0000000600117c02 */ /* 0x000fe40008000f00 */
[----:B------:R-:W-:-:S02]  /*0470*/  CS2R R104, SRZ ;  /* 0x0000000000687805 */ /* 0x000fc4000001ff00 */
[----:B-----5:R-:W-:Y:S02]  /*0480*/  PRMT R16, R115, 0x7632, R16 ;  /* 0x0000763273107816 */ /* 0x020fe40000000010 */
[----:B------:R-:W-:Y:S02]  /*0490*/  CS2R R106, SRZ ;  /* 0x00000000006a7805 */ /* 0x000fe4000001ff00 */
[----:B------:R-:W-:Y:S02]  /*04a0*/  PRMT R15, R114, 0x7632, R15 ;  /* 0x00007632720f7816 */ /* 0x000fe4000000000f */
[----:B------:R-:W-:Y:S02]  /*04b0*/  CS2R R100, SRZ ;  /* 0x0000000000647805 */ /* 0x000fe4000001ff00 */
[----:B------:R-:W-:Y:S02]  /*04c0*/  PRMT R14, R113, 0x7632, R14 ;  /* 0x00007632710e7816 */ /* 0x000fe4000000000e */
[----:B------:R-:W-:-:S02]  /*04d0*/  CS2R R102, SRZ ;  /* 0x0000000000667805 */ /* 0x000fc4000001ff00 */
[----:B------:R-:W-:Y:S02]  /*04e0*/  PRMT R13, R112, 0x7632, R13 ;  /* 0x00007632700d7816 */ /* 0x000fe4000000000d */
        /* <DEDUP_REMOVED lines=11> */
[----:B0-----:R-:W-:Y:S02]  /*05a0*/  ISETP.NE.U32.AND P6, PT, R2, RZ, PT ;  /* 0x000000ff0200720c */ /* 0x001fe40003fc5070 */
[----:B------:R-:W-:Y:S02]  /*05b0*/  CS2R R84, SRZ ;  /* 0x0000000000547805 */ /* 0x000fe4000001ff00 */
[----:B------:R-:W-:Y:S02]  /*05c0*/  PRMT R7, R122, 0x7632, R7 ;  /* 0x000076327a077816 */ /* 0x000fe40000000007 */
[----:B------:R-:W-:Y:S02]  /*05d0*/  CS2R R86, SRZ ;  /* 0x0000000000567805 */ /* 0x000fe4000001ff00 */
[----:B------:R-:W-:Y:S02]  /*05e0*/  ISETP.NE.AND.EX P6, PT, R3, RZ, PT, P6 ;  /* 0x000000ff0300720c */ /* 0x000fe40003fc5360 */
        /* <DEDUP_REMOVED lines=23> */
[----:B------:R-:W-:Y:S01]  /*0760*/  CS2R R50, SRZ ;  /* 0x0000000000327805 */ /* 0x000fe2000001ff00 */
[----:B------:R-:W0:Y:S01]  /*0770*/  LDCU.U8 UR7, c[0x0][0x410] ;  /* 0x00008200ff0777ac */ /* 0x000e220008000000 */
[----:B------:R-:W1:Y:S01]  /*0780*/  LDCU UR10, c[0x0][0x400] ;  /* 0x00008000ff0a77ac */ /* 0x000e620008000800 */
[----:B------:R-:W2:Y:S01]  /*0790*/  LDCU.64 UR8, c[0x0][0x438] ;  /* 0x00008700ff0877ac */ /* 0x000ea20008000a00 */
[----:B------:R-:W3:Y:S03]  /*07a0*/  LDCU.64 UR12, c[0x0][0x478] ;  /* 0x00008f00ff0c77ac */ /* 0x000ee60008000a00 */
.L_x_39:
[----:B------:R-:W4:Y:S08]  /*07b0*/  LDC.64 R136, c[0x0][0x3c0] ;  /* 0x0000f000ff887b82 */ /* 0x000f300000000a00 */
[----:B------:R-:W0:Y:S01]  /*07c0*/  LDC R20, c[0x0][0x388] ;  /* 0x0000e200ff147b82 */ /* 0x000e220000000800 */
[----:B----4-:R-:W-:-:S07]  /*07d0*/  IMAD.WIDE R138, R17, 0x4, R136 ;  /* 0x00000004118a7825 */ /* 0x010fce00078e0288 */
[----:B------:R-:W4:Y:S01]  /*07e0*/  LDC.64 R136, c[0x0][0x3c8] ;  /* 0x0000f200ff887b82 */ /* 0x000f220000000a00 */
[----:B------:R-:W2:Y:S01]  /*07f0*/  LDG.E R138, desc[UR4][R138.64] ;  /* 0x000000048a8a7981 */ /* 0x000ea2000c1e1900 */
[----:B------:R-:W-:Y:S01]  /*0800*/  ISETP.GE.U32.AND P3, PT, R19, 0x100, PT ;  /* 0x000001001300780c */ /* 0x000fe20003f66070 */
[----:B0-----:R-:W-:Y:S01]  /*0810*/  IMAD R140, R17, R20, RZ ;  /* 0x00000014118c7224 */ /* 0x001fe200078e02ff */
[C---:B------:R-:W-:Y:S01]  /*0820*/  ISETP.GE.U32.AND P1, PT, R19.reuse, 0x200, PT ;  /* 0x000002001300780c */ /* 0x040fe20003f26070 */
[----:B------:R-:W0:Y:S01]  /*0830*/  S2R R146, SR_CgaCtaId ;  /* 0x0000000000927919 */ /* 0x000e220000008800 */
[----:B------:R-:W-:Y:S02]  /*0840*/  ISETP.GE.U32.AND P2, PT, R19, 0x300, PT ;  /* 0x000003001300780c */ /* 0x000fe40003f46070 */
[----:B------:R-:W-:-:S04]  /*0850*/  SHF.R.S32.HI R141, RZ, 0x1f, R140 ;  /* 0x0000001fff8d7819 */ /* 0x000fc8000001148c */
[----:B------:R-:W-:Y:S01]  /*0860*/  LEA.HI R140, R141, R140, RZ, 0x3 ;  /* 0x0000008c8d8c7211 */ /* 0x000fe200078f18ff */
[----:B------:R-:W-:Y:S01]  /*0870*/  BSSY.RECONVERGENT B0, `(.L_x_1) ;  /* 0x000006e000007945 */ /* 0x000fe20003800200 */
[----:B------:R-:W-:Y:S02]  /*0880*/  ISETP.NE.AND P0, PT, RZ, UR7, PT ;  /* 0x00000007ff007c0c */ /* 0x000fe4000bf05270 */
[----:B------:R-:W-:Y:S01]  /*0890*/  LEA.HI.SX32 R202, R140, R21, 0x1d ;  /* 0x000000158cca7211 */ /* 0x000fe200078feaff */
[----:B----4-:R-:W-:Y:S01]  /*08a0*/  IMAD.WIDE R136, R17, 0x4, R136 ;  /* 0x0000000411887825 */ /* 0x010fe200078e0288 */
[----:B------:R-:W-:Y:S02]  /*08b0*/  CS2R R148, SRZ ;  /* 0x0000000000947805 */ /* 0x000fe4000001ff00 */
[----:B------:R-:W-:Y:S02]  /*08c0*/  MOV R151, R202 ;  /* 0x000000ca00977202 */ /* 0x000fe40000000f00 */
[----:B-----5:R4:W5:Y:S02]  /*08d0*/  LDG.E R203, desc[UR4][R136.64] ;  /* 0x0000000488cb7981 */ /* 0x020964000c1e1900 */
[----:B----4-:R-:W-:-:S02]  /*08e0*/  P2R R136, PR, RZ, 0x1 ;  /* 0x00000001ff887803 */ /* 0x010fc40000000000 */
[----:B--2---:R-:W-:Y:S01]  /*08f0*/  FSEL R147, R138, RZ, !P0 ;  /* 0x000000ff8a937208 */ /* 0x004fe20004000000 */
[----:B0-----:R-:W-:Y:S06]  /*0900*/  @!P3 BRA `(.L_x_2) ;  /* 0x000000040090b947 */ /* 0x001fec0003800000 */
[----:B------:R-:W0:Y:S08]  /*0910*/  LDC.64 R136, c[0x0][0x3a8] ;  /* 0x0000ea00ff887b82 */ /* 0x000e300000000a00 */
[----:B------:R-:W2:Y:S01]  /*0920*/  LDC.64 R140, c[0x0][0x428] ;  /* 0x00010a00ff8c7b82 */ /* 0x000ea20000000a00 */
[----:B0-----:R-:W-:-:S06]  /*0930*/  IMAD.WIDE.U32 R136, R202, 0x10, R136 ;  /* 0x00000010ca887825 */ /* 0x001fcc00078e0088 */
[----:B------:R-:W4:Y:S01]  /*0940*/  LDG.E.128 R136, desc[UR4][R136.64] ;  /* 0x0000000488887981 */ /* 0x000f22000c1e1d00 */
[----:B--2---:R-:W-:-:S06]  /*0950*/  IMAD.WIDE.U32 R140, R202, 0x10, R140 ;  /* 0x00000010ca8c7825 */ /* 0x004fcc00078e008c */
[----:B------:R-:W2:Y:S01]  /*0960*/  LDG.E.128 R140, desc[UR4][R140.64] ;  /* 0x000000048c8c7981 */ /* 0x000ea2000c1e1d00 */
[----:B------:R-:W-:-:S04]  /*0970*/  ISETP.NE.U32.AND P0, PT, RZ, UR8, PT ;  /* 0x00000008ff007c0c */ /* 0x000fc8000bf05070 */
[----:B------:R-:W-:-:S13]  /*0980*/  ISETP.NE.AND.EX P0, PT, RZ, UR9, PT, P0 ;  /* 0x00000009ff007c0c */ /* 0x000fda000bf05300 */
[----:B------:R-:W0:Y:S01]  /*0990*/  @P0 LDC.64 R144, c[0x0][0x438] ;  /* 0x00010e00ff900b82 */ /* 0x000e220000000a00 */
[----:B------:R-:W-:Y:S02]  /*09a0*/  SHF.L.U32 R199, R112, 0x10, RZ ;  /* 0x0000001070c77819 */ /* 0x000fe400000006ff */
[----:B------:R-:W-:Y:S02]  /*09b0*/  SHF.L.U32 R194, R14, 0x10, RZ ;  /* 0x000000100ec27819 */ /* 0x000fe400000006ff */
[----:B------:R-:W-:Y:S02]  /*09c0*/  SHF.L.U32 R198, R13, 0x10, RZ ;  /* 0x000000100dc67819 */ /* 0x000fe400000006ff */
[----:B------:R-:W-:Y:S02]  /*09d0*/  SHF.L.U32 R195, R113, 0x10, RZ ;  /* 0x0000001071c37819 */ /* 0x000fe400000006ff */
[----:B------:R-:W-:Y:S01]  /*09e0*/  SHF.L.U32 R191, R114, 0x10, RZ ;  /* 0x0000001072bf7819 */ /* 0x000fe200000006ff */
[----:B0-----:R-:W-:-:S05]  /*09f0*/  @P0 IMAD.WIDE.U32 R144, R202, 0x10, R144 ;  /* 0x00000010ca900825 */ /* 0x001fca00078e0090 */
[----:B------:R0:W5:Y:S01]  /*0a00*/  @P0 LDG.E.128 R44, desc[UR4][R144.64] ;  /* 0x00000004902c0981 */ /* 0x000162000c1e1d00 */
[----:B------:R-:W-:Y:S02]  /*0a10*/  SHF.L.U32 R187, R115, 0x10, RZ ;  /* 0x0000001073bb7819 */ /* 0x000fe400000006ff */
[C---:B----4-:R-:W-:Y:S02]  /*0a20*/  PRMT R151, R138.reuse, 0x7632, R151 ;  /* 0x000076328a977816 */ /* 0x050fe40000000097 */
[----:B------:R-:W-:Y:S02]  /*0a30*/  SHF.L.U32 R138, R138, 0x10, RZ ;  /* 0x000000108a8a7819 */ /* 0x000fe400000006ff */
[----:B------:R-:W-:Y:S02]  /*0a40*/  PRMT R149, R137, 0x7632, R149 ;  /* 0x0000763289957816 */ /* 0x000fe40000000095 */
[C---:B------:R-:W-:Y:S01]  /*0a50*/  PRMT R148, R136.reuse, 0x7632, R148 ;  /* 0x0000763288947816 */ /* 0x040fe20000000094 */
[----:B------:R-:W-:Y:S01]  /*0a60*/  FADD.FTZ R138, -R147, R138 ;  /* 0x0000008a938a7221 */ /* 0x000fe20000010100 */
[----:B------:R-:W-:-:S02]  /*0a70*/  SHF.L.U32 R150, R136, 0x10, RZ ;  /* 0x0000001088967819 */ /* 0x000fc400000006ff */
[----:B------:R-:W-:Y:S01]  /*0a80*/  SHF.L.U32 R186, R137, 0x10, RZ ;  /* 0x0000001089ba7819 */ /* 0x000fe200000006ff */
[----:B-----5:R-:W-:Y:S01]  /*0a90*/  FMUL.FTZ R193, R203, R138 ;  /* 0x0000008acbc17220 */ /* 0x020fe20000410000 */
[----:B------:R-:W-:Y:S01]  /*0aa0*/  SHF.L.U32 R138, R149, 0x10, RZ ;  /* 0x00000010958a7819 */ /* 0x000fe200000006ff */
[C---:B------:R-:W-:Y:S01]  /*0ab0*/  FADD.FTZ R150, -R147.reuse, R150 ;  /* 0x0000009693967221 */ /* 0x040fe20000010100 */
[----:B--2---:R-:W-:Y:S01]  /*0ac0*/  PRMT R136, R140, 0x7632, R136 ;  /* 0x000076328c887816 */ /* 0x004fe20000000088 */
[----:B------:R-:W-:Y:S01]  /*0ad0*/  FADD.FTZ R186, -R147, R186 ;  /* 0x000000ba93ba7221 */ /* 0x000fe20000010100 */
[----:B------:R-:W-:Y:S01]  /*0ae0*/  PRMT R137, R141, 0x7632, R137 ;  /* 0x000076328d897816 */ /* 0x000fe20000000089 */
[----:B------:R-:W-:Y:S01]  /*0af0*/  FADD.FTZ R138, -R147, R138 ;  /* 0x0000008a938a7221 */ /* 0x000fe20000010100 */
[----:B------:R-:W-:Y:S01]  /*0b00*/  SHF.L.U32 R148, R148, 0x10, RZ ;  /* 0x0000001094947819 */ /* 0x000fe200000006ff */
[C---:B------:R-:W-:Y:S01]  /*0b10*/  FMUL.FTZ R201, R203.reuse, R150 ;  /* 0x00000096cbc97220 */ /* 0x040fe20000410000 */
[----:B------:R-:W-:Y:S01]  /*0b20*/  SHF.L.U32 R140, R140, 0x10, RZ ;  /* 0x000000108c8c7819 */ /* 0x000fe200000006ff */
[----:B------:R-:W-:Y:S01]  /*0b30*/  FMUL.FTZ R196, R203, R138 ;  /* 0x0000008acbc47220 */ /* 0x000fe20000410000 */
[----:B------:R-:W-:Y:S01]  /*0b40*/  SHF.L.U32 R137, R137, 0x10, RZ ;  /* 0x0000001089897819 */ /* 0x000fe200000006ff */
[----:B------:R-:W-:Y:S01]  /*0b50*/  FADD.FTZ R148, -R147, R148 ;  /* 0x0000009493947221 */ /* 0x000fe20000010100 */
[----:B------:R-:W-:Y:S01]  /*0b60*/  SHF.L.U32 R136, R136, 0x10, RZ ;  /* 0x0000001088887819 */ /* 0x000fe200000006ff */
[----:B------:R-:W-:Y:S01]  /*0b70*/  FMUL.FTZ R199, R199, R140 ;  /* 0x0000008cc7c77220 */ /* 0x000fe20000410000 */
[----:B------:R-:W-:Y:S01]  /*0b80*/  PRMT R188, R139, 0x7632, R188 ;  /* 0x000076328bbc7816 */ /* 0x000fe200000000bc */
[----:B------:R-:W-:Y:S01]  /*0b90*/  FMUL.FTZ R200, R203, R148 ;  /* 0x00000094cbc87220 */ /* 0x000fe20000410000 */
[----:B------:R-:W-:Y:S01]  /*0ba0*/  SHF.L.U32 R190, R139, 0x10, RZ ;  /* 0x000000108bbe7819 */ /* 0x000fe200000006ff */
[-C--:B------:R-:W-:Y:S01]  /*0bb0*/  FMUL.FTZ R194, R194, R137.reuse ;  /* 0x00000089c2c27220 */ /* 0x080fe20000410000 */
[----:B------:R-:W-:Y:S01]  /*0bc0*/  SHF.L.U32 R141, R141, 0x10, RZ ;  /* 0x000000108d8d7819 */ /* 0x000fe200000006ff */
[----:B------:R-:W-:Y:S01]  /*0bd0*/  FADD.FTZ R79, R79, R137 ;  /* 0x000000894f4f7221 */ /* 0x000fe20000010000 */
[----:B------:R-:W-:Y:S01]  /*0be0*/  FFMA.FTZ R111, R196, R137, R111 ;  /* 0x00000089c46f7223 */ /* 0x000fe2000001006f */
[-C--:B------:R-:W-:Y:S01]  /*0bf0*/  FMUL.FTZ R198, R198, R136.reuse ;  /* 0x00000088c6c67220 */ /* 0x080fe20000410000 */
[----:B------:R-:W-:Y:S01]  /*0c00*/  FADD.FTZ R137, RZ, R199 ;  /* 0x000000c7ff897221 */ /* 0x000fe20000010000 */
[----:B------:R-:W-:Y:S01]  /*0c10*/  FFMA.FTZ R139, R201, R199, RZ ;  /* 0x000000c7c98b7223 */ /* 0x000fe200000100ff */
[----:B------:R-:W-:Y:S01]  /*0c20*/  FADD.FTZ R77, R77, R136 ;  /* 0x000000884d4d7221 */ /* 0x000fe20000010000 */
[C---:B------:R-:W-:Y:S01]  /*0c30*/  FFMA.FTZ R109, R200.reuse, R136, R109 ;  /* 0x00000088c86d7223 */ /* 0x040fe2000001006d */
[----:B------:R-:W-:Y:S01]  /*0c40*/  FMUL.FTZ R197, R203, R186 ;  /* 0x000000bacbc57220 */ /* 0x000fe20000410000 */
[----:B------:R-:W-:Y:S01]  /*0c50*/  FMUL.FTZ R195, R195, R141 ;  /* 0x0000008dc3c37220 */ /* 0x000fe20000410000 */
[----:B------:R-:W-:Y:S01]  /*0c60*/  FADD.FTZ R136, R137, R198 ;  /* 0x000000c689887221 */ /* 0x000fe20000010000 */
[----:B------:R-:W-:Y:S01]  /*0c70*/  FFMA.FTZ R138, R200, R198, R139 ;  /* 0x000000c6c88a7223 */ /* 0x000fe2000001008b */
[----:B0-----:R-:W-:Y:S01]  /*0c80*/  PRMT R144, R142, 0x7632, R144 ;  /* 0x000076328e907816 */ /* 0x001fe20000000090 */
[----:B------:R-:W-:Y:S01]  /*0c90*/  FADD.FTZ R76, R76, R140 ;  /* 0x0000008c4c4c7221 */ /* 0x000fe20000010000 */
[----:B------:R-:W-:Y:S01]  /*0ca0*/  FFMA.FTZ R108, R201, R140, R108 ;  /* 0x0000008cc96c7223 */ /* 0x000fe2000001006c */
[----:B------:R-:W-:Y:S01]  /*0cb0*/  FADD.FTZ R190, -R147, R190 ;  /* 0x000000be93be7221 */ /* 0x000fe20000010100 */
[----:B------:R-:W-:Y:S01]  /*0cc0*/  SHF.L.U32 R142, R142, 0x10, RZ ;  /* 0x000000108e8e7819 */ /* 0x000fe200000006ff */
[----:B------:R-:W-:Y:S01]  /*0cd0*/  FADD.FTZ R137, R136, R195 ;  /* 0x000000c388897221 */ /* 0x000fe20000010000 */
[----:B------:R-:W-:Y:S01]  /*0ce0*/  SHF.L.U32 R140, R151, 0x10, RZ ;  /* 0x00000010978c7819 */ /* 0x000fe200000006ff */
[----:B------:R-:W-:Y:S01]  /*0cf0*/  FFMA.FTZ R139, R197, R195, R138 ;  /* 0x000000c3c58b7223 */ /* 0x000fe2000001008a */
[----:B------:R-:W-:Y:S01]  /*0d00*/  FMUL.FTZ R189, R203, R190 ;  /* 0x000000becbbd7220 */ /* 0x000fe20000410000 */
[----:B------:R-:W-:Y:S01]  /*0d10*/  SHF.L.U32 R190, R15, 0x10, RZ ;  /* 0x000000100fbe7819 */ /* 0x000fe200000006ff */
[----:B------:R-:W-:Y:S01]  /*0d20*/  FMUL.FTZ R191, R191, R142 ;  /* 0x0000008ebfbf7220 */ /* 0x000fe20000410000 */
[----:B------:R-:W-:Y:S01]  /*0d30*/  SHF.L.U32 R144, R144, 0x10, RZ ;  /* 0x0000001090907819 */ /* 0x000fe200000006ff */
[----:B------:R-:W-:Y:S01]  /*0d40*/  FADD.FTZ R140, -R147, R140 ;  /* 0x0000008c938c7221 */ /* 0x000fe20000010100 */
[----:B------:R-:W-:Y:S01]  /*0d50*/  FADD.FTZ R136, R137, R194 ;  /* 0x000000c289887221 */ /* 0x000fe20000010000 */
[----:B------:R-:W-:Y:S01]  /*0d60*/  FFMA.FTZ R138, R196, R194, R139 ;  /* 0x000000c2c48a7223 */ /* 0x000fe2000001008b */
[C---:B------:R-:W-:Y:S01]  /*0d70*/  PRMT R145, R143.reuse, 0x7632, R145 ;  /* 0x000076328f917816 */ /* 0x040fe20000000091 */
[----:B------:R-:W-:Y:S01]  /*0d80*/  FMUL.FTZ R190, R190, R144 ;  /* 0x00000090bebe7220 */ /* 0x000fe20000410000 */
[----:B------:R-:W-:Y:S01]  /*0d90*/  SHF.L.U32 R143, R143, 0x10, RZ ;  /* 0x000000108f8f7819 */ /* 0x000fe200000006ff */
[----:B------:R-:W-:Y:S01]  /*0da0*/  FMUL.FTZ R192, R203, R140 ;  /* 0x0000008ccbc07220 */ /* 0x000fe20000410000 */
[----:B------:R-:W-:Y:S01]  /*0db0*/  SHF.L.U32 R188, R188, 0x10, RZ ;  /* 0x00000010bcbc7819 */ /* 0x000fe200000006ff */
[----:B------:R-:W-:Y:S01]  /*0dc0*/  FADD.FTZ R137, R136, R191 ;  /* 0x000000bf88897221 */ /* 0x000fe20000010000 */
[----:B------:R-:W-:Y:S01]  /*0dd0*/  FFMA.FTZ R139, R193, R191, R138 ;  /* 0x000000bfc18b7223 */ /* 0x000fe2000001008a */
[----:B------:R-:W-:Y:S01]  /*0de0*/  SHF.L.U32 R186, R16, 0x10, RZ ;  /* 0x0000001010ba7819 */ /* 0x000fe200000006ff */
[----:B------:R-:W-:Y:S01]  /*0df0*/  FMUL.FTZ R187, R187, R143 ;  /* 0x0000008fbbbb7220 */ /* 0x000fe20000410000 */
[----:B------:R-:W-:Y:S01]  /*0e00*/  SHF.L.U32 R145, R145, 0x10, RZ ;  /* 0x0000001091917819 */ /* 0x000fe200000006ff */
[----:B------:R-:W-:Y:S01]  /*0e10*/  FADD.FTZ R188, -R147, R188 ;  /* 0x000000bc93bc7221 */ /* 0x000fe20000010100 */
[----:B------:R-:W-:Y:S01]  /*0e20*/  FADD.FTZ R136, R137, R190 ;  /* 0x000000be89887221 */ /* 0x000fe20000010000 */
[----:B------:R-:W-:Y:S01]  /*0e30*/  FFMA.FTZ R138, R192, R190, R139 ;  /* 0x000000bec08a7223 */ /* 0x000fe2000001008b */
[----:B------:R-:W-:Y:S01]  /*0e40*/  FADD.FTZ R78, R78, R141 ;  /* 0x0000008d4e4e7221 */ /* 0x000fe20000010000 */
[----:B------:R-:W-:Y:S01]  /*0e50*/  FMUL.FTZ R186, R186, R145 ;  /* 0x00000091baba7220 */ /* 0x000fe20000410000 */
[----:B------:R-:W-:Y:S01]  /*0e60*/  FMUL.FTZ R188, R203, R188 ;  /* 0x000000bccbbc7220 */ /* 0x000fe20000410000 */
[----:B------:R-:W-:Y:S01]  /*0e70*/  FADD.FTZ R149, R136, R187 ;  /* 0x000000bb88957221 */ /* 0x000fe20000010000 */
[----:B------:R-:W-:Y:S01]  /*0e80*/  FFMA.FTZ R137, R189, R187, R138 ;  /* 0x000000bbbd897223 */ /* 0x000fe2000001008a */
[----:B------:R-:W-:Y:S01]  /*0e90*/  FFMA.FTZ R110, R197, R141, R110 ;  /* 0x0000008dc56e7223 */ /* 0x000fe2000001006e */
[----:B------:R-:W-:Y:S01]  /*0ea0*/  FADD.FTZ R72, R72, R142 ;  /* 0x0000008e48487221 */ /* 0x000fe20000010000 */
[----:B------:R-:W-:Y:S01]  /*0eb0*/  FFMA.FTZ R104, R193, R142, R104 ;  /* 0x0000008ec1687223 */ /* 0x000fe20000010068 */
[----:B------:R-:W-:Y:S01]  /*0ec0*/  FADD.FTZ R74, R74, R143 ;  /* 0x0000008f4a4a7221 */ /* 0x000fe20000010000 */
[----:B------:R-:W-:Y:S01]  /*0ed0*/  FFMA.FTZ R106, R189, R143, R106 ;  /* 0x0000008fbd6a7223 */ /* 0x000fe2000001006a */
[----:B------:R-:W-:Y:S01]  /*0ee0*/  FADD.FTZ R73, R73, R144 ;  /* 0x0000009049497221 */ /* 0x000fe20000010000 */
[----:B------:R-:W-:Y:S01]  /*0ef0*/  FFMA.FTZ R105, R192, R144, R105 ;  /* 0x00000090c0697223 */ /* 0x000fe20000010069 */
[----:B------:R-:W-:Y:S01]  /*0f00*/  FADD.FTZ R75, R75, R145 ;  /* 0x000000914b4b7221 */ /* 0x000fe20000010000 */
[----:B------:R-:W-:Y:S01]  /*0f10*/  FFMA.FTZ R107, R188, R145, R107 ;  /* 0x00000091bc6b7223 */ /* 0x000fe2000001006b */
[----:B------:R-:W-:Y:S01]  /*0f20*/  IADD3 R151, PT, PT, R202, 0x100, RZ ;  /* 0x00000100ca977810 */ /* 0x000fe20007ffe0ff */
[----:B------:R-:W-:Y:S01]  /*0f30*/  FADD.FTZ R149, R149, R186 ;  /* 0x000000ba95957221 */ /* 0x000fe20000010000 */
[----:B------:R-:W-:-:S07]  /*0f40*/  FFMA.FTZ R148, R188, R186, R137 ;  /* 0x000000babc947223 */ /* 0x000fce0000010089 */
.L_x_2:
[----:B-1-3--:R-:W-:Y:S05]  /*0f50*/  BSYNC.RECONVERGENT B0 ;  /* 0x0000000000007941 */ /* 0x00afea0003800200 */
.L_x_1:
[----:B------:R-:W-:Y:S04]  /*0f60*/  BSSY.RECONVERGENT B0, `(.L_x_3) ;  /* 0x0000066000007945 */ /* 0x000fe80003800200 */
[----:B------:R-:W-:Y:S05]  /*0f70*/  @!P1 BRA `(.L_x_4) ;  /* 0x0000000400909947 */ /* 0x000fea0003800000 */
[----:B------:R-:W0:Y:S08]  /*0f80*/  LDC.64 R136, c[0x0][0x3a8] ;  /* 0x0000ea00ff887b82 */ /* 0x000e300000000a00 */
[----:B------:R-:W1:Y:S01]  /*0f90*/  LDC.64 R140, c[0x0][0x428] ;  /* 0x00010a00ff8c7b82 */ /* 0x000e620000000a00 */
[----:B0-----:R-:W-:-:S06]  /*0fa0*/  IMAD.WIDE.U32 R136, R151, 0x10, R136 ;  /* 0x0000001097887825 */ /* 0x001fcc00078e0088 */
[----:B------:R-:W2:Y:S01]  /*0fb0*/  LDG.E.128 R136, desc[UR4][R136.64] ;  /* 0x0000000488887981 */ /* 0x000ea2000c1e1d00 */
[----:B-1----:R-:W-:-:S06]  /*0fc0*/  IMAD.WIDE.U32 R140, R151, 0x10, R140 ;  /* 0x00000010978c7825 */ /* 0x002fcc00078e008c */
[----:B------:R-:W3:Y:S01]  /*0fd0*/  LDG.E.128 R140, desc[UR4][R140.64] ;  /* 0x000000048c8c7981 */ /* 0x000ee2000c1e1d00 */
[----:B------:R-:W-:-:S04]  /*0fe0*/  ISETP.NE.U32.AND P0, PT, RZ, UR8, PT ;  /* 0x00000008ff007c0c */ /* 0x000fc8000bf05070 */
[----:B------:R-:W-:-:S13]  /*0ff0*/  ISETP.NE.AND.EX P0, PT, RZ, UR9, PT, P0 ;  /* 0x00000009ff007c0c */ /* 0x000fda000bf05300 */
[----:B------:R-:W0:Y:S01]  /*1000*/  @P0 LDC.64 R144, c[0x0][0x438] ;  /* 0x00010e00ff900b82 */ /* 0x000e220000000a00 */
[----:B------:R-:W-:Y:S02]  /*1010*/  SHF.L.U32 R183, R124, 0x10, RZ ;  /* 0x000000107cb77819 */ /* 0x000fe400000006ff */
[----:B------:R-:W-:Y:S02]  /*1020*/  SHF.L.U32 R182, R9, 0x10, RZ ;  /* 0x0000001009b67819 */ /* 0x000fe400000006ff */
[----:B------:R-:W-:Y:S01]  /*1030*/  SHF.L.U32 R153, R125, 0x10, RZ ;  /* 0x000000107d997819 */ /* 0x000fe200000006ff */
[----:B0-----:R-:W-:-:S05]  /*1040*/  @P0 IMAD.WIDE.U32 R144, R151, 0x10, R144 ;  /* 0x0000001097900825 */ /* 0x001fca00078e0090 */
[----:B------:R0:W5:Y:S01]  /*1050*/  @P0 LDG.E.128 R40, desc[UR4][R144.64] ;  /* 0x0000000490280981 */ /* 0x000162000c1e1d00 */
[----:B------:R-:W-:Y:S02]  /*1060*/  SHF.L.U32 R163, R12, 0x10, RZ ;  /* 0x000000100ca37819 */ /* 0x000fe400000006ff */
[----:B------:R-:W-:Y:S02]  /*1070*/  IADD3 R151, PT, PT, R151, 0x100, RZ ;  /* 0x0000010097977810 */ /* 0x000fe40007ffe0ff */
[C---:B--2---:R-:W-:Y:S02]  /*1080*/  PRMT R161, R138.reuse, 0x7632, R161 ;  /* 0x000076328aa17816 */ /* 0x044fe400000000a1 */
[----:B------:R-:W-:Y:S02]  /*1090*/  SHF.L.U32 R138, R138, 0x10, RZ ;  /* 0x000000108a8a7819 */ /* 0x000fe400000006ff */
[C---:B------:R-:W-:Y:S02]  /*10a0*/  PRMT R150, R136.reuse, 0x7632, R150 ;  /* 0x0000763288967816 */ /* 0x040fe40000000096 */
[----:B------:R-:W-:Y:S01]  /*10b0*/  SHF.L.U32 R156, R136, 0x10, RZ ;  /* 0x00000010889c7819 */ /* 0x000fe200000006ff */
[----:B------:R-:W-:Y:S01]  /*10c0*/  FADD.FTZ R138, -R147, R138 ;  /* 0x0000008a938a7221 */ /* 0x000fe20000010100 */
[----:B------:R-:W-:-:S02]  /*10d0*/  PRMT R159, R137, 0x7632, R159 ;  /* 0x00007632899f7816 */ /* 0x000fc4000000009f */
[----:B---3--:R-:W-:Y:S01]  /*10e0*/  PRMT R136, R140, 0x7632, R136 ;  /* 0x000076328c887816 */ /* 0x008fe20000000088 */
[----:B------:R-:W-:Y:S01]  /*10f0*/  FADD.FTZ R156, -R147, R156 ;  /* 0x0000009c939c7221 */ /* 0x000fe20000010100 */
[----:B------:R-:W-:Y:S01]  /*1100*/  SHF.L.U32 R150, R150, 0x10, RZ ;  /* 0x0000001096967819 */ /* 0x000fe200000006ff */
[C---:B-----5:R-:W-:Y:S01]  /*1110*/  FMUL.FTZ R155, R203.reuse, R138 ;  /* 0x0000008acb9b7220 */ /* 0x060fe20000410000 */
[----:B------:R-:W-:Y:S01]  /*1120*/  SHF.L.U32 R140, R140, 0x10, RZ ;  /* 0x000000108c8c7819 */ /* 0x000fe200000006ff */
[----:B------:R-:W-:Y:S01]  /*1130*/  FMUL.FTZ R185, R203, R156 ;  /* 0x0000009ccbb97220 */ /* 0x000fe20000410000 */
[----:B------:R-:W-:Y:S01]  /*1140*/  SHF.L.U32 R160, R139, 0x10, RZ ;  /* 0x000000108ba07819 */ /* 0x000fe200000006ff */
[----:B------:R-:W-:Y:S01]  /*1150*/  FADD.FTZ R150, -R147, R150 ;  /* 0x0000009693967221 */ /* 0x000fe20000010100 */
[----:B------:R-:W-:Y:S01]  /*1160*/  SHF.L.U32 R138, R159, 0x10, RZ ;  /* 0x000000109f8a7819 */ /* 0x000fe200000006ff */
[-C--:B------:R-:W-:Y:S01]  /*1170*/  FMUL.FTZ R183, R183, R140.reuse ;  /* 0x0000008cb7b77220 */ /* 0x080fe20000410000 */
[----:B------:R-:W-:Y:S01]  /*1180*/  SHF.L.U32 R158, R137, 0x10, RZ ;  /* 0x00000010899e7819 */ /* 0x000fe200000006ff */
[----:B------:R-:W-:Y:S01]  /*1190*/  FADD.FTZ R160, -R147, R160 ;  /* 0x000000a093a07221 */ /* 0x000fe20000010100 */
[----:B------:R-:W-:Y:S01]  /*11a0*/  SHF.L.U32 R136, R136, 0x10, RZ ;  /* 0x0000001088887819 */ /* 0x000fe200000006ff */
[----:B------:R-:W-:Y:S01]  /*11b0*/  FADD.FTZ R68, R68, R140 ;  /* 0x0000008c44447221 */ /* 0x000fe20000010000 */
[----:B------:R-:W-:Y:S01]  /*11c0*/  PRMT R137, R141, 0x7632, R137 ;  /* 0x000076328d897816 */ /* 0x000fe20000000089 */
[----:B------:R-:W-:Y:S01]  /*11d0*/  FFMA.FTZ R100, R185, R140, R100 ;  /* 0x0000008cb9647223 */ /* 0x000fe20000010064 */
[----:B------:R-:W-:Y:S01]  /*11e0*/  SHF.L.U32 R141, R141, 0x10, RZ ;  /* 0x000000108d8d7819 */ /* 0x000fe200000006ff */
[----:B------:R-:W-:Y:S01]  /*11f0*/  FADD.FTZ R138, -R147, R138 ;  /* 0x0000008a938a7221 */ /* 0x000fe20000010100 */
[----:B------:R-:W-:Y:S01]  /*1200*/  FMUL.FTZ R184, R203, R150 ;  /* 0x00000096cbb87220 */ /* 0x000fe20000410000 */
[----:B------:R-:W-:Y:S01]  /*1210*/  SHF.L.U32 R140, R137, 0x10, RZ ;  /* 0x00000010898c7819 */ /* 0x000fe200000006ff */
[----:B------:R-:W-:Y:S01]  /*1220*/  FMUL.FTZ R182, R182, R136 ;  /* 0x00000088b6b67220 */ /* 0x000fe20000410000 */
[----:B------:R-:W-:Y:S01]  /*1230*/  FADD.FTZ R149, R149, R183 ;  /* 0x000000b795957221 */ /* 0x000fe20000010000 */
[----:B------:R-:W-:Y:S01]  /*1240*/  FADD.FTZ R158, -R147, R158 ;  /* 0x0000009e939e7221 */ /* 0x000fe20000010100 */
[----:B------:R-:W-:Y:S01]  /*1250*/  FFMA.FTZ R137, R185, R183, R148 ;  /* 0x000000b7b9897223 */ /* 0x000fe20000010094 */
[----:B------:R-:W-:Y:S01]  /*1260*/  FMUL.FTZ R157, R203, R160 ;  /* 0x000000a0cb9d7220 */ /* 0x000fe20000410000 */
[----:B------:R-:W-:Y:S01]  /*1270*/  SHF.L.U32 R159, R10, 0x10, RZ ;  /* 0x000000100a9f7819 */ /* 0x000fe200000006ff */
[----:B------:R-:W-:Y:S01]  /*1280*/  FADD.FTZ R69, R69, R136 ;  /* 0x0000008845457221 */ /* 0x000fe20000010000 */
[----:B------:R-:W-:Y:S01]  /*1290*/  FMUL.FTZ R160, R203, R138 ;  /* 0x0000008acba07220 */ /* 0x000fe20000410000 */
[C---:B------:R-:W-:Y:S01]  /*12a0*/  FFMA.FTZ R101, R184.reuse, R136, R101 ;  /* 0x00000088b8657223 */ /* 0x040fe20000010065 */
[----:B------:R-:W-:Y:S01]  /*12b0*/  FMUL.FTZ R153, R153, R141 ;  /* 0x0000008d99997220 */ /* 0x000fe20000410000 */
[----:B------:R-:W-:Y:S01]  /*12c0*/  FADD.FTZ R136, R149, R182 ;  /* 0x000000b695887221 */ /* 0x000fe20000010000 */
[----:B------:R-:W-:Y:S01]  /*12d0*/  FMUL.FTZ R181, R203, R158 ;  /* 0x0000009ecbb57220 */ /* 0x000fe20000410000 */
[----:B------:R-:W-:Y:S01]  /*12e0*/  FFMA.FTZ R138, R184, R182, R137 ;  /* 0x000000b6b88a7223 */ /* 0x000fe20000010089 */
[----:B------:R-:W-:Y:S01]  /*12f0*/  PRMT R162, R139, 0x7632, R162 ;  /* 0x000076328ba27816 */ /* 0x000fe200000000a2 */
[-C--:B------:R-:W-:Y:S01]  /*1300*/  FMUL.FTZ R159, R159, R140.reuse ;  /* 0x0000008c9f9f7220 */ /* 0x080fe20000410000 */
[----:B------:R-:W-:Y:S01]  /*1310*/  PRMT R139, R142, 0x7632, R139 ;  /* 0x000076328e8b7816 */ /* 0x000fe2000000008b */
[----:B------:R-:W-:Y:S01]  /*1320*/  FADD.FTZ R71, R71, R140 ;  /* 0x0000008c47477221 */ /* 0x000fe20000010000 */
[----:B------:R-:W-:Y:S01]  /*1330*/  FFMA.FTZ R103, R160, R140, R103 ;  /* 0x0000008ca0677223 */ /* 0x000fe20000010067 */
[----:B0-----:R-:W-:Y:S01]  /*1340*/  SHF.L.U32 R145, R142, 0x10, RZ ;  /* 0x000000108e917819 */ /* 0x001fe200000006ff */
[----:B------:R-:W-:Y:S01]  /*1350*/  FADD.FTZ R136, R136, R153 ;  /* 0x0000009988887221 */ /* 0x000fe20000010000 */
[----:B------:R-:W-:Y:S01]  /*1360*/  SHF.L.U32 R156, R126, 0x10, RZ ;  /* 0x000000107e9c7819 */ /* 0x000fe200000006ff */
[----:B------:R-:W-:Y:S01]  /*1370*/  FFMA.FTZ R137, R181, R153, R138 ;  /* 0x00000099b5897223 */ /* 0x000fe2000001008a */
[----:B------:R-:W-:Y:S01]  /*1380*/  SHF.L.U32 R140, R161, 0x10, RZ ;  /* 0x00000010a18c7819 */ /* 0x000fe200000006ff */
[----:B------:R-:W-:Y:S01]  /*1390*/  FADD.FTZ R70, R70, R141 ;  /* 0x0000008d46467221 */ /* 0x000fe20000010000 */
[----:B------:R-:W-:Y:S01]  /*13a0*/  FFMA.FTZ R102, R181, R141, R102 ;  /* 0x0000008db5667223 */ /* 0x000fe20000010066 */
[----:B------:R-:W-:Y:S01]  /*13b0*/  SHF.L.U32 R142, R139, 0x10, RZ ;  /* 0x000000108b8e7819 */ /* 0x000fe200000006ff */
[----:B------:R-:W-:Y:S01]  /*13c0*/  FADD.FTZ R139, R136, R159 ;  /* 0x0000009f888b7221 */ /* 0x000fe20000010000 */
[----:B------:R-:W-:Y:S01]  /*13d0*/  SHF.L.U32 R141, R11, 0x10, RZ ;  /* 0x000000100b8d7819 */ /* 0x000fe200000006ff */
[----:B------:R-:W-:Y:S01]  /*13e0*/  FMUL.FTZ R156, R156, R145 ;  /* 0x000000919c9c7220 */ /* 0x000fe20000410000 */
[----:B------:R-:W-:Y:S01]  /*13f0*/  FADD.FTZ R140, -R147, R140 ;  /* 0x0000008c938c7221 */ /* 0x000fe20000010100 */
[----:B------:R-:W-:Y:S01]  /*1400*/  FFMA.FTZ R136, R160, R159, R137 ;  /* 0x0000009fa0887223 */ /* 0x000fe20000010089 */
[----:B------:R-:W-:Y:S01]  /*1410*/  PRMT R144, R143, 0x7632, R144 ;  /* 0x000076328f907816 */ /* 0x000fe20000000090 */
[----:B------:R-:W-:Y:S01]  /*1420*/  FMUL.FTZ R161, R141, R142 ;  /* 0x0000008e8da17220 */ /* 0x000fe20000410000 */
[----:B------:R-:W-:Y:S01]  /*1430*/  SHF.L.U32 R143, R143, 0x10, RZ ;  /* 0x000000108f8f7819 */ /* 0x000fe200000006ff */
[----:B------:R-:W-:Y:S01]  /*1440*/  FADD.FTZ R138, R139, R156 ;  /* 0x0000009c8b8a7221 */ /* 0x000fe20000010000 */
[----:B------:R-:W-:Y:S01]  /*1450*/  SHF.L.U32 R158, R127, 0x10, RZ ;  /* 0x000000107f9e7819 */ /* 0x000fe200000006ff */
[----:B------:R-:W-:Y:S01]  /*1460*/  FFMA.FTZ R137, R155, R156, R136 ;  /* 0x0000009c9b897223 */ /* 0x000fe20000010088 */
[----:B------:R-:W-:Y:S01]  /*1470*/  SHF.L.U32 R148, R162, 0x10, RZ ;  /* 0x00000010a2947819 */ /* 0x000fe200000006ff */
[----:B------:R-:W-:Y:S01]  /*1480*/  FMUL.FTZ R162, R203, R140 ;  /* 0x0000008ccba27220 */ /* 0x000fe20000410000 */
[----:B------:R-:W-:Y:S01]  /*1490*/  SHF.L.U32 R144, R144, 0x10, RZ ;  /* 0x0000001090907819 */ /* 0x000fe200000006ff */
[----:B------:R-:W-:Y:S01]  /*14a0*/  FMUL.FTZ R158, R158, R143 ;  /* 0x0000008f9e9e7220 */ /* 0x000fe20000410000 */
[----:B------:R-:W-:Y:S01]  /*14b0*/  FADD.FTZ R139, R138, R161 ;  /* 0x000000a18a8b7221 */ /* 0x000fe20000010000 */
[----:B------:R-:W-:Y:S01]  /*14c0*/  FADD.FTZ R148, -R147, R148 ;  /* 0x0000009493947221 */ /* 0x000fe20000010100 */
[----:B------:R-:W-:Y:S01]  /*14d0*/  FFMA.FTZ R136, R162, R161, R137 ;  /* 0x000000a1a2887223 */ /* 0x000fe20000010089 */
[----:B------:R-:W-:Y:S01]  /*14e0*/  FMUL.FTZ R163, R163, R144 ;  /* 0x00000090a3a37220 */ /* 0x000fe20000410000 */
[----:B------:R-:W-:Y:S01]  /*14f0*/  FADD.FTZ R138, R139, R158 ;  /* 0x0000009e8b8a7221 */ /* 0x000fe20000010000 */
[----:B------:R-:W-:Y:S01]  /*1500*/  FMUL.FTZ R164, R203, R148 ;  /* 0x00000094cba47220 */ /* 0x000fe20000410000 */
        /* <DEDUP_REMOVED lines=10> */
[----:B------:R-:W-:-:S07]  /*15b0*/  FFMA.FTZ R148, R164, R163, R136 ;  /* 0x000000a3a4947223 */ /* 0x000fce0000010088 */
.L_x_4:
[----:B------:R-:W-:Y:S05]  /*15c0*/  BSYNC.RECONVERGENT B0 ;  /* 0x0000000000007941 */ /* 0x000fea0003800200 */
.L_x_3:
        /* <DEDUP_REMOVED lines=10> */
[----:B------:R-:W0:Y:S02]  /*1670*/  @P0 LDC.64 R22, c[0x0][0x438] ;  /* 0x00010e00ff160b82 */ /* 0x000e240000000a00 */
[----:B0-----:R-:W-:-:S05]  /*1680*/  @P0 IMAD.WIDE.U32 R22, R151, 0x10, R22 ;  /* 0x0000001097160825 */ /* 0x001fca00078e0016 */
[----:B------:R0:W5:Y:S01]  /*1690*/  @P0 LDG.E.128 R36, desc[UR4][R22.64] ;  /* 0x0000000416240981 */ /* 0x000162000c1e1d00 */
[----:B------:R-:W-:Y:S02]  /*16a0*/  SHF.L.U32 R141, R8, 0x10, RZ ;  /* 0x00000010088d7819 */ /* 0x000fe400000006ff */
[----:B------:R-:W-:Y:S02]  /*16b0*/  IADD3 R151, PT, PT, R151, 0x100, RZ ;  /* 0x0000010097977810 */ /* 0x000fe40007ffe0ff */
[C---:B--2---:R-:W-:Y:S02]  /*16c0*/  SHF.L.U32 R136, R24.reuse, 0x10, RZ ;  /* 0x0000001018887819 */ /* 0x044fe400000006ff */
[----:B------:R-:W-:Y:S02]  /*16d0*/  SHF.L.U32 R142, R25, 0x10, RZ ;  /* 0x00000010198e7819 */ /* 0x000fe400000006ff */
[----:B------:R-:W-:Y:S01]  /*16e0*/  PRMT R34, R24, 0x7632, R34 ;  /* 0x0000763218227816 */ /* 0x000fe20000000022 */
[----:B------:R-:W-:Y:S01]  /*16f0*/  FADD.FTZ R136, -R147, R136 ;  /* 0x0000008893887221 */ /* 0x000fe20000010100 */
[----:B------:R-:W-:Y:S01]  /*1700*/  PRMT R138, R25, 0x7632, R138 ;  /* 0x00007632198a7816 */ /* 0x000fe2000000008a */
[----:B------:R-:W-:Y:S01]  /*1710*/  FADD.FTZ R142, -R147, R142 ;  /* 0x0000008e938e7221 */ /* 0x000fe20000010100 */
[----:B------:R-:W-:Y:S01]  /*1720*/  SHF.L.U32 R24, R120, 0x10, RZ ;  /* 0x0000001078187819 */ /* 0x000fe200000006ff */
[----:B0----5:R-:W-:Y:S01]  /*1730*/  FMUL.FTZ R23, R203, R136 ;  /* 0x00000088cb177220 */ /* 0x021fe20000410000 */
[----:B---3--:R-:W-:-:S02]  /*1740*/  SHF.L.U32 R25, R28, 0x10, RZ ;  /* 0x000000101c197819 */ /* 0x008fc400000006ff */
[----:B------:R-:W-:Y:S02]  /*1750*/  SHF.L.U32 R150, R27, 0x10, RZ ;  /* 0x000000101b967819 */ /* 0x000fe400000006ff */
[----:B------:R-:W-:Y:S01]  /*1760*/  SHF.L.U32 R144, R26, 0x10, RZ ;  /* 0x000000101a907819 */ /* 0x000fe200000006ff */
[-C--:B------:R-:W-:Y:S01]  /*1770*/  FMUL.FTZ R22, R24, R25.reuse ;  /* 0x0000001918167220 */ /* 0x080fe20000410000 */
[----:B------:R-:W-:Y:S01]  /*1780*/  PRMT R139, R26, 0x7632, R139 ;  /* 0x000076321a8b7816 */ /* 0x000fe2000000008b */
[----:B------:R-:W-:Y:S01]  /*1790*/  FADD.FTZ R60, R60, R25 ;  /* 0x000000193c3c7221 */ /* 0x000fe20000010000 */
[----:B------:R-:W-:Y:S01]  /*17a0*/  PRMT R33, R29, 0x7632, R33 ;  /* 0x000076321d217816 */ /* 0x000fe20000000021 */
[----:B------:R-:W-:Y:S01]  /*17b0*/  FFMA.FTZ R92, R23, R25, R92 ;  /* 0x00000019175c7223 */ /* 0x000fe2000001005c */
[----:B------:R-:W-:Y:S01]  /*17c0*/  PRMT R32, R28, 0x7632, R32 ;  /* 0x000076321c207816 */ /* 0x000fe20000000020 */
[----:B------:R-:W-:Y:S01]  /*17d0*/  FMUL.FTZ R25, R203, R142 ;  /* 0x0000008ecb197220 */ /* 0x000fe20000410000 */
[----:B------:R-:W-:Y:S01]  /*17e0*/  SHF.L.U32 R29, R29, 0x10, RZ ;  /* 0x000000101d1d7819 */ /* 0x000fe200000006ff */
[----:B------:R-:W-:Y:S01]  /*17f0*/  FADD.FTZ R150, -R147, R150 ;  /* 0x0000009693967221 */ /* 0x000fe20000010100 */
[----:B------:R-:W-:Y:S01]  /*1800*/  SHF.L.U32 R26, R121, 0x10, RZ ;  /* 0x00000010791a7819 */ /* 0x000fe200000006ff */
[----:B------:R-:W-:Y:S01]  /*1810*/  FADD.FTZ R144, -R147, R144 ;  /* 0x0000009093907221 */ /* 0x000fe20000010100 */
[----:B------:R-:W-:Y:S01]  /*1820*/  PRMT R137, R30, 0x7632, R137 ;  /* 0x000076321e897816 */ /* 0x000fe20000000089 */
[----:B------:R-:W-:Y:S01]  /*1830*/  FADD.FTZ R62, R62, R29 ;  /* 0x0000001d3e3e7221 */ /* 0x000fe20000010000 */
[----:B------:R-:W-:Y:S01]  /*1840*/  SHF.L.U32 R35, R30, 0x10, RZ ;  /* 0x000000101e237819 */ /* 0x000fe200000006ff */
[-C--:B------:R-:W-:Y:S01]  /*1850*/  FMUL.FTZ R24, R26, R29.reuse ;  /* 0x0000001d1a187220 */ /* 0x080fe20000410000 */
[----:B------:R-:W-:Y:S01]  /*1860*/  PRMT R140, R31, 0x7632, R140 ;  /* 0x000076321f8c7816 */ /* 0x000fe2000000008c */
[----:B------:R-:W-:Y:S01]  /*1870*/  FFMA.FTZ R94, R25, R29, R94 ;  /* 0x0000001d195e7223 */ /* 0x000fe2000001005e */
[----:B------:R-:W-:Y:S01]  /*1880*/  SHF.L.U32 R28, R122, 0x10, RZ ;  /* 0x000000107a1c7819 */ /* 0x000fe200000006ff */
[----:B------:R-:W-:Y:S01]  /*1890*/  FMUL.FTZ R29, R203, R150 ;  /* 0x00000096cb1d7220 */ /* 0x000fe20000410000 */
[----:B------:R-:W-:Y:S01]  /*18a0*/  SHF.L.U32 R31, R31, 0x10, RZ ;  /* 0x000000101f1f7819 */ /* 0x000fe200000006ff */
[----:B------:R-:W-:Y:S01]  /*18b0*/  FADD.FTZ R56, R56, R35 ;  /* 0x0000002338387221 */ /* 0x000fe20000010000 */
[----:B------:R-:W-:Y:S01]  /*18c0*/  SHF.L.U32 R30, R123, 0x10, RZ ;  /* 0x000000107b1e7819 */ /* 0x000fe200000006ff */
[----:B------:R-:W-:Y:S01]  /*18d0*/  FMUL.FTZ R26, R28, R35 ;  /* 0x000000231c1a7220 */ /* 0x000fe20000410000 */
[----:B------:R-:W-:Y:S01]  /*18e0*/  SHF.L.U32 R136, R34, 0x10, RZ ;  /* 0x0000001022887819 */ /* 0x000fe200000006ff */
[----:B------:R-:W-:Y:S01]  /*18f0*/  FADD.FTZ R58, R58, R31 ;  /* 0x0000001f3a3a7221 */ /* 0x000fe20000010000 */
[----:B------:R-:W-:Y:S01]  /*1900*/  SHF.L.U32 R138, R138, 0x10, RZ ;  /* 0x000000108a8a7819 */ /* 0x000fe200000006ff */
[-C--:B------:R-:W-:Y:S01]  /*1910*/  FMUL.FTZ R28, R30, R31.reuse ;  /* 0x0000001f1e1c7220 */ /* 0x080fe20000410000 */
[----:B------:R-:W-:Y:S01]  /*1920*/  PRMT R143, R27, 0x7632, R143 ;  /* 0x000076321b8f7816 */ /* 0x000fe2000000008f */
[----:B------:R-:W-:Y:S01]  /*1930*/  FMUL.FTZ R27, R203, R144 ;  /* 0x00000090cb1b7220 */ /* 0x000fe20000410000 */
[----:B------:R-:W-:Y:S01]  /*1940*/  FADD.FTZ R30, -R147, R136 ;  /* 0x00000088931e7221 */ /* 0x000fe20000010100 */
[----:B------:R-:W-:Y:S01]  /*1950*/  SHF.L.U32 R34, R32, 0x10, RZ ;  /* 0x0000001020227819 */ /* 0x000fe200000006ff */
[----:B------:R-:W-:Y:S01]  /*1960*/  FFMA.FTZ R90, R29, R31, R90 ;  /* 0x0000001f1d5a7223 */ /* 0x000fe2000001005a */
[----:B------:R-:W-:Y:S01]  /*1970*/  FADD.FTZ R32, -R147, R138 ;  /* 0x0000008a93207221 */ /* 0x000fe20000010100 */
[----:B------:R-:W-:Y:S01]  /*1980*/  FFMA.FTZ R88, R27, R35, R88 ;  /* 0x000000231b587223 */ /* 0x000fe20000010058 */
[----:B------:R-:W-:Y:S01]  /*1990*/  SHF.L.U32 R31, R5, 0x10, RZ ;  /* 0x00000010051f7819 */ /* 0x000fe200000006ff */
[C---:B------:R-:W-:Y:S01]  /*19a0*/  FMUL.FTZ R30, R203.reuse, R30 ;  /* 0x0000001ecb1e7220 */ /* 0x040fe20000410000 */
[----:B------:R-:W-:Y:S01]  /*19b0*/  SHF.L.U32 R35, R6, 0x10, RZ ;  /* 0x0000001006237819 */ /* 0x000fe200000006ff */
[----:B------:R-:W-:Y:S01]  /*19c0*/  FMUL.FTZ R32, R203, R32 ;  /* 0x00000020cb207220 */ /* 0x000fe20000410000 */
[----:B------:R-:W-:Y:S01]  /*19d0*/  SHF.L.U32 R136, R33, 0x10, RZ ;  /* 0x0000001021887819 */ /* 0x000fe200000006ff */
[-C--:B------:R-:W-:Y:S01]  /*19e0*/  FMUL.FTZ R31, R31, R34.reuse ;  /* 0x000000221f1f7220 */ /* 0x080fe20000410000 */
[----:B------:R-:W-:Y:S01]  /*19f0*/  FADD.FTZ R61, R61, R34 ;  /* 0x000000223d3d7221 */ /* 0x000fe20000010000 */
[----:B------:R-:W-:Y:S01]  /*1a00*/  FFMA.FTZ R93, R30, R34, R93 ;  /* 0x000000221e5d7223 */ /* 0x000fe2000001005d */
[----:B------:R-:W-:Y:S01]  /*1a10*/  FADD.FTZ R34, R149, R22 ;  /* 0x0000001695227221 */ /* 0x000fe20000010000 */
[-C--:B------:R-:W-:Y:S01]  /*1a20*/  FMUL.FTZ R33, R35, R136.reuse ;  /* 0x0000008823217220 */ /* 0x080fe20000410000 */
[----:B------:R-:W-:Y:S01]  /*1a30*/  FADD.FTZ R63, R63, R136 ;  /* 0x000000883f3f7221 */ /* 0x000fe20000010000 */
[----:B------:R-:W-:Y:S01]  /*1a40*/  FFMA.FTZ R95, R32, R136, R95 ;  /* 0x00000088205f7223 */ /* 0x000fe2000001005f */
[----:B------:R-:W-:Y:S01]  /*1a50*/  FFMA.FTZ R35, R23, R22, R148 ;  /* 0x0000001617237223 */ /* 0x000fe20000010094 */
[----:B------:R-:W-:-:S02]  /*1a60*/  SHF.L.U32 R136, R139, 0x10, RZ ;  /* 0x000000108b887819 */ /* 0x000fc400000006ff */
[----:B------:R-:W-:Y:S01]  /*1a70*/  SHF.L.U32 R139, R137, 0x10, RZ ;  /* 0x00000010898b7819 */ /* 0x000fe200000006ff */
[----:B------:R-:W-:Y:S01]  /*1a80*/  FADD.FTZ R137, R34, R31 ;  /* 0x0000001f22897221 */ /* 0x000fe20000010000 */
[----:B------:R-:W-:Y:S01]  /*1a90*/  FFMA.FTZ R34, R30, R31, R35 ;  /* 0x0000001f1e227223 */ /* 0x000fe20000010023 */
[----:B------:R-:W-:Y:S01]  /*1aa0*/  FADD.FTZ R152, -R147, R136 ;  /* 0x0000008893987221 */ /* 0x000fe20000010100 */
[----:B------:R-:W-:Y:S01]  /*1ab0*/  SHF.L.U32 R138, R7, 0x10, RZ ;  /* 0x00000010078a7819 */ /* 0x000fe200000006ff */
[----:B------:R-:W-:Y:S01]  /*1ac0*/  FADD.FTZ R136, R137, R24 ;  /* 0x0000001889887221 */ /* 0x000fe20000010000 */
[----:B------:R-:W-:Y:S01]  /*1ad0*/  FFMA.FTZ R35, R25, R24, R34 ;  /* 0x0000001819237223 */ /* 0x000fe20000010022 */
[----:B------:R-:W-:Y:S01]  /*1ae0*/  FMUL.FTZ R152, R203, R152 ;  /* 0x00000098cb987220 */ /* 0x000fe20000410000 */
[----:B------:R-:W-:Y:S01]  /*1af0*/  SHF.L.U32 R142, R143, 0x10, RZ ;  /* 0x000000108f8e7819 */ /* 0x000fe200000006ff */
[----:B------:R-:W-:Y:S01]  /*1b00*/  FADD.FTZ R137, R136, R33 ;  /* 0x0000002188897221 */ /* 0x000fe20000010000 */
[----:B------:R-:W-:Y:S01]  /*1b10*/  FFMA.FTZ R136, R32, R33, R35 ;  /* 0x0000002120887223 */ /* 0x000fe20000010023 */
[-C--:B------:R-:W-:Y:S01]  /*1b20*/  FMUL.FTZ R34, R138, R139.reuse ;  /* 0x0000008b8a227220 */ /* 0x080fe20000410000 */
[----:B------:R-:W-:Y:S01]  /*1b30*/  FADD.FTZ R57, R57, R139 ;  /* 0x0000008b39397221 */ /* 0x000fe20000010000 */
[----:B------:R-:W-:Y:S01]  /*1b40*/  FFMA.FTZ R89, R152, R139, R89 ;  /* 0x0000008b98597223 */ /* 0x000fe20000010059 */
[----:B------:R-:W-:Y:S01]  /*1b50*/  FADD.FTZ R137, R137, R26 ;  /* 0x0000001a89897221 */ /* 0x000fe20000010000 */
[----:B------:R-:W-:Y:S01]  /*1b60*/  FFMA.FTZ R139, R27, R26, R136 ;  /* 0x0000001a1b8b7223 */ /* 0x000fe20000010088 */
[----:B------:R-:W-:Y:S01]  /*1b70*/  SHF.L.U32 R140, R140, 0x10, RZ ;  /* 0x000000108c8c7819 */ /* 0x000fe200000006ff */
[----:B------:R-:W-:Y:S01]  /*1b80*/  FADD.FTZ R142, -R147, R142 ;  /* 0x0000008e938e7221 */ /* 0x000fe20000010100 */
[----:B------:R-:W-:Y:S01]  /*1b90*/  FADD.FTZ R137, R137, R34 ;  /* 0x0000002289897221 */ /* 0x000fe20000010000 */
[----:B------:R-:W-:-:S02]  /*1ba0*/  FFMA.FTZ R136, R152, R34, R139 ;  /* 0x0000002298887223 */ /* 0x000fc4000001008b */
[----:B------:R-:W-:Y:S01]  /*1bb0*/  FMUL.FTZ R35, R141, R140 ;  /* 0x0000008c8d237220 */ /* 0x000fe20000410000 */
[----:B------:R-:W-:Y:S01]  /*1bc0*/  FMUL.FTZ R154, R203, R142 ;  /* 0x0000008ecb9a7220 */ /* 0x000fe20000410000 */
[----:B------:R-:W-:Y:S01]  /*1bd0*/  FADD.FTZ R138, R137, R28 ;  /* 0x0000001c898a7221 */ /* 0x000fe20000010000 */
[----:B------:R-:W-:Y:S01]  /*1be0*/  FFMA.FTZ R136, R29, R28, R136 ;  /* 0x0000001c1d887223 */ /* 0x000fe20000010088 */
[----:B------:R-:W-:Y:S01]  /*1bf0*/  FADD.FTZ R59, R59, R140 ;  /* 0x0000008c3b3b7221 */ /* 0x000fe20000010000 */
[----:B------:R-:W-:Y:S01]  /*1c00*/  FFMA.FTZ R91, R154, R140, R91 ;  /* 0x0000008c9a5b7223 */ /* 0x000fe2000001005b */
[----:B------:R-:W-:Y:S01]  /*1c10*/  FADD.FTZ R149, R138, R35 ;  /* 0x000000238a957221 */ /* 0x000fe20000010000 */
[----:B------:R-:W-:-:S07]  /*1c20*/  FFMA.FTZ R148, R154, R35, R136 ;  /* 0x000000239a947223 */ /* 0x000fce0000010088 */
.L_x_6:
[----:B------:R-:W-:Y:S05]  /*1c30*/  BSYNC.RECONVERGENT B0 ;  /* 0x0000000000007941 */ /* 0x000fea0003800200 */
.L_x_5:
[----:B------:R-:W-:Y:S01]  /*1c40*/  ISETP.GE.U32.AND P4, PT, R19, 0x400, PT ;  /* 0x000004001300780c */ /* 0x000fe20003f86070 */
[----:B------:R-:W-:Y:S01]  /*1c50*/  BSSY.RECONVERGENT B0, `(.L_x_7) ;  /* 0x0000066000007945 */ /* 0x000fe20003800200 */
[----:B------:R-:W-:-:S11]  /*1c60*/  MOV R205, 0x400 ;  /* 0x0000040000cd7802 */ /* 0x000fd60000000f00 */
[----:B------:R-:W-:Y:S05]  /*1c70*/  @!P4 BRA `(.L_x_8) ;  /* 0x00000004008cc947 */ /* 0x000fea0003800000 */
[----:B------:R-:W-:Y:S01]  /*1c80*/  ISETP.NE.U32.AND P0, PT, RZ, UR8, PT ;  /* 0x00000008ff007c0c */ /* 0x000fe2000bf05070 */
[----:B------:R-:W0:Y:S03]  /*1c90*/  LDC.64 R140, c[0x0][0x428] ;  /* 0x00010a00ff8c7b82 */ /* 0x000e260000000a00 */
[----:B------:R-:W-:-:S13]  /*1ca0*/  ISETP.NE.AND.EX P0, PT, RZ, UR9, PT, P0 ;  /* 0x00000009ff007c0c */ /* 0x000fda000bf05300 */
[----:B------:R-:W1:Y:S02]  /*1cb0*/  @P0 LDC.64 R136, c[0x0][0x438] ;  /* 0x00010e00ff880b82 */ /* 0x000e640000000a00 */
[----:B-1----:R-:W-:-:S06]  /*1cc0*/  @P0 IMAD.WIDE.U32 R144, R151, 0x10, R136 ;  /* 0x0000001097900825 */ /* 0x002fcc00078e0088 */
[----:B------:R-:W1:Y:S01]  /*1cd0*/  LDC.64 R136, c[0x0][0x3a8] ;  /* 0x0000ea00ff887b82 */ /* 0x000e620000000a00 */
[C---:B0-----:R-:W-:Y:S01]  /*1ce0*/  IMAD.WIDE.U32 R140, R151.reuse, 0x10, R140 ;  /* 0x00000010978c7825 */ /* 0x041fe200078e008c */
[----:B------:R0:W5:Y:S05]  /*1cf0*/  @P0 LDG.E.128 R128, desc[UR4][R144.64] ;  /* 0x0000000490800981 */ /* 0x00016a000c1e1d00 */
[----:B------:R-:W2:Y:S01]  /*1d00*/  LDG.E.128 R140, desc[UR4][R140.64] ;  /* 0x000000048c8c7981 */ /* 0x000ea2000c1e1d00 */
[----:B-1----:R-:W-:-:S06]  /*1d10*/  IMAD.WIDE.U32 R136, R151, 0x10, R136 ;  /* 0x0000001097887825 */ /* 0x002fcc00078e0088 */
[----:B------:R-:W3:Y:S01]  /*1d20*/  LDG.E.128 R136, desc[UR4][R136.64] ;  /* 0x0000000488887981 */ /* 0x000ee2000c1e1d00 */
[----:B------:R-:W-:Y:S02]  /*1d30*/  SHF.L.U32 R173, R0, 0x10, RZ ;  /* 0x0000001000ad7819 */ /* 0x000fe400000006ff */
[----:B------:R-:W-:Y:S02]  /*1d40*/  SHF.L.U32 R175, R2, 0x10, RZ ;  /* 0x0000001002af7819 */ /* 0x000fe400000006ff */
[----:B------:R-:W-:Y:S02]  /*1d50*/  SHF.L.U32 R177, R3, 0x10, RZ ;  /* 0x0000001003b17819 */ /* 0x000fe400000006ff */
[----:B------:R-:W-:Y:S02]  /*1d60*/  SHF.L.U32 R179, R4, 0x10, RZ ;  /* 0x0000001004b37819 */ /* 0x000fe400000006ff */
[----:B---3--:R-:W-:Y:S02]  /*1d70*/  PRMT R151, R137, 0x7632, R151 ;  /* 0x0000763289977816 */ /* 0x008fe40000000097 */
[----:B------:R-:W-:-:S02]  /*1d80*/  PRMT R150, R136, 0x7632, R150 ;  /* 0x0000763288967816 */ /* 0x000fc40000000096 */
[----:B------:R-:W-:Y:S02]  /*1d90*/  SHF.L.U32 R166, R136, 0x10, RZ ;  /* 0x0000001088a67819 */ /* 0x000fe400000006ff */
[----:B------:R-:W-:Y:S02]  /*1da0*/  SHF.L.U32 R136, R151, 0x10, RZ ;  /* 0x0000001097887819 */ /* 0x000fe400000006ff */
[C---:B0-----:R-:W-:Y:S01]  /*1db0*/  PRMT R144, R138.reuse, 0x7632, R144 ;  /* 0x000076328a907816 */ /* 0x041fe20000000090 */
[C---:B------:R-:W-:Y:S01]  /*1dc0*/  FADD.FTZ R166, -R147.reuse, R166 ;  /* 0x000000a693a67221 */ /* 0x040fe20000010100 */
[----:B------:R-:W-:Y:S01]  /*1dd0*/  SHF.L.U32 R138, R138, 0x10, RZ ;  /* 0x000000108a8a7819 */ /* 0x000fe200000006ff */
[----:B------:R-:W-:Y:S01]  /*1de0*/  FADD.FTZ R176, -R147, R136 ;  /* 0x0000008893b07221 */ /* 0x000fe20000010100 */
[C---:B------:R-:W-:Y:S02]  /*1df0*/  PRMT R145, R139.reuse, 0x7632, R145 ;  /* 0x000076328b917816 */ /* 0x040fe40000000091 */
[----:B------:R-:W-:-:S02]  /*1e00*/  SHF.L.U32 R172, R139, 0x10, RZ ;  /* 0x000000108bac7819 */ /* 0x000fc400000006ff */
[----:B------:R-:W-:Y:S02]  /*1e10*/  SHF.L.U32 R136, R116, 0x10, RZ ;  /* 0x0000001074887819 */ /* 0x000fe400000006ff */
[----:B--2---:R-:W-:Y:S01]  /*1e20*/  SHF.L.U32 R139, R140, 0x10, RZ ;  /* 0x000000108c8b7819 */ /* 0x004fe200000006ff */
[----:B------:R-:W-:Y:S01]  /*1e30*/  FADD.FTZ R170, -R147, R138 ;  /* 0x0000008a93aa7221 */ /* 0x000fe20000010100 */
[----:B------:R-:W-:Y:S01]  /*1e40*/  SHF.L.U32 R150, R150, 0x10, RZ ;  /* 0x0000001096967819 */ /* 0x000fe200000006ff */
[----:B-----5:R-:W-:Y:S01]  /*1e50*/  FMUL.FTZ R165, R203, R166 ;  /* 0x000000a6cba57220 */ /* 0x020fe20000410000 */
[----:B------:R-:W-:Y:S01]  /*1e60*/  SHF.L.U32 R138, R145, 0x10, RZ ;  /* 0x00000010918a7819 */ /* 0x000fe200000006ff */
[----:B------:R-:W-:Y:S01]  /*1e70*/  FMUL.FTZ R166, R136, R139 ;  /* 0x0000008b88a67220 */ /* 0x000fe20000410000 */
[----:B------:R-:W-:Y:S02]  /*1e80*/  SHF.L.U32 R145, R142, 0x10, RZ ;  /* 0x000000108e917819 */ /* 0x000fe400000006ff */
[----:B------:R-:W-:-:S02]  /*1e90*/  SHF.L.U32 R136, R118, 0x10, RZ ;  /* 0x0000001076887819 */ /* 0x000fc400000006ff */
[----:B------:R-:W-:Y:S01]  /*1ea0*/  SHF.L.U32 R168, R137, 0x10, RZ ;  /* 0x0000001089a87819 */ /* 0x000fe200000006ff */
[----:B------:R-:W-:Y:S01]  /*1eb0*/  FADD.FTZ R150, -R147, R150 ;  /* 0x0000009693967221 */ /* 0x000fe20000010100 */
[----:B------:R-:W-:Y:S01]  /*1ec0*/  PRMT R137, R140, 0x7632, R137 ;  /* 0x000076328c897816 */ /* 0x000fe20000000089 */
[C---:B------:R-:W-:Y:S01]  /*1ed0*/  FMUL.FTZ R169, R203.reuse, R170 ;  /* 0x000000aacba97220 */ /* 0x040fe20000410000 */
[----:B------:R-:W-:Y:S01]  /*1ee0*/  FMUL.FTZ R170, R136, R145 ;  /* 0x0000009188aa7220 */ /* 0x000fe20000410000 */
[----:B------:R-:W-:Y:S01]  /*1ef0*/  SHF.L.U32 R144, R144, 0x10, RZ ;  /* 0x0000001090907819 */ /* 0x000fe200000006ff */
[----:B------:R-:W-:Y:S01]  /*1f00*/  FMUL.FTZ R174, R203, R150 ;  /* 0x00000096cbae7220 */ /* 0x000fe20000410000 */
[----:B------:R-:W-:Y:S01]  /*1f10*/  SHF.L.U32 R136, R137, 0x10, RZ ;  /* 0x0000001089887819 */ /* 0x000fe200000006ff */
[----:B------:R-:W-:Y:S01]  /*1f20*/  FADD.FTZ R180, -R147, R138 ;  /* 0x0000008a93b47221 */ /* 0x000fe20000010100 */
[----:B------:R-:W-:Y:S01]  /*1f30*/  PRMT R140, R141, 0x7632, R140 ;  /* 0x000076328d8c7816 */ /* 0x000fe2000000008c */
[----:B------:R-:W-:Y:S01]  /*1f40*/  FADD.FTZ R168, -R147, R168 ;  /* 0x000000a893a87221 */ /* 0x000fe20000010100 */
[----:B------:R-:W-:-:S02]  /*1f50*/  SHF.L.U32 R141, R141, 0x10, RZ ;  /* 0x000000108d8d7819 */ /* 0x000fc400000006ff */
[----:B------:R-:W-:Y:S01]  /*1f60*/  SHF.L.U32 R138, R117, 0x10, RZ ;  /* 0x00000010758a7819 */ /* 0x000fe200000006ff */
[-C--:B------:R-:W-:Y:S01]  /*1f70*/  FMUL.FTZ R173, R173, R136.reuse ;  /* 0x00000088adad7220 */ /* 0x080fe20000410000 */
[----:B------:R-:W-:Y:S01]  /*1f80*/  FADD.FTZ R53, R53, R136 ;  /* 0x0000008835357221 */ /* 0x000fe20000010000 */
[----:B------:R-:W-:Y:S01]  /*1f90*/  FFMA.FTZ R85, R174, R136, R85 ;  /* 0x00000088ae557223 */ /* 0x000fe20000010055 */
[----:B------:R-:W-:Y:S01]  /*1fa0*/  FADD.FTZ R178, -R147, R144 ;  /* 0x0000009093b27221 */ /* 0x000fe20000010100 */
[----:B------:R-:W-:Y:S01]  /*1fb0*/  FADD.FTZ R136, R149, R166 ;  /* 0x000000a695887221 */ /* 0x000fe20000010000 */
[----:B------:R-:W-:Y:S01]  /*1fc0*/  PRMT R144, R142, 0x7632, R144 ;  /* 0x000076328e907816 */ /* 0x000fe20000000090 */
[----:B------:R-:W-:Y:S01]  /*1fd0*/  FMUL.FTZ R167, R203, R168 ;  /* 0x000000a8cba77220 */ /* 0x000fe20000410000 */
[----:B------:R-:W-:Y:S01]  /*1fe0*/  FFMA.FTZ R137, R165, R166, R148 ;  /* 0x000000a6a5897223 */ /* 0x000fe20000010094 */
[----:B------:R-:W-:Y:S01]  /*1ff0*/  PRMT R142, R143, 0x7632, R142 ;  /* 0x000076328f8e7816 */ /* 0x000fe2000000008e */
[----:B------:R-:W-:Y:S01]  /*2000*/  FMUL.FTZ R168, R138, R141 ;  /* 0x0000008d8aa87220 */ /* 0x000fe20000410000 */
[----:B------:R-:W-:Y:S01]  /*2010*/  FADD.FTZ R172, -R147, R172 ;  /* 0x000000ac93ac7221 */ /* 0x000fe20000010100 */
[----:B------:R-:W-:Y:S01]  /*2020*/  SHF.L.U32 R143, R143, 0x10, RZ ;  /* 0x000000108f8f7819 */ /* 0x000fe200000006ff */
[----:B------:R-:W-:Y:S01]  /*2030*/  FADD.FTZ R52, R52, R139 ;  /* 0x0000008b34347221 */ /* 0x000fe20000010000 */
[----:B------:R-:W-:Y:S01]  /*2040*/  FFMA.FTZ R84, R165, R139, R84 ;  /* 0x0000008ba5547223 */ /* 0x000fe20000010054 */
[----:B------:R-:W-:Y:S01]  /*2050*/  SHF.L.U32 R138, R119, 0x10, RZ ;  /* 0x00000010778a7819 */ /* 0x000fe200000006ff */
[----:B------:R-:W-:Y:S01]  /*2060*/  FADD.FTZ R139, R136, R173 ;  /* 0x000000ad888b7221 */ /* 0x000fe20000010000 */
[----:B------:R-:W-:Y:S01]  /*2070*/  SHF.L.U32 R140, R140, 0x10, RZ ;  /* 0x000000108c8c7819 */ /* 0x000fe200000006ff */
[----:B------:R-:W-:Y:S01]  /*2080*/  FFMA.FTZ R136, R174, R173, R137 ;  /* 0x000000adae887223 */ /* 0x000fe20000010089 */
[C---:B------:R-:W-:Y:S01]  /*2090*/  FMUL.FTZ R171, R203.reuse, R172 ;  /* 0x000000accbab7220 */ /* 0x040fe20000410000 */
[----:B------:R-:W-:Y:S01]  /*20a0*/  FMUL.FTZ R172, R138, R143 ;  /* 0x0000008f8aac7220 */ /* 0x000fe20000410000 */
[----:B------:R-:W-:Y:S01]  /*20b0*/  FMUL.FTZ R176, R203, R176 ;  /* 0x000000b0cbb07220 */ /* 0x000fe20000410000 */
[----:B------:R-:W-:Y:S01]  /*20c0*/  FMUL.FTZ R175, R175, R140 ;  /* 0x0000008cafaf7220 */ /* 0x000fe20000410000 */
[----:B------:R-:W-:Y:S01]  /*20d0*/  FADD.FTZ R138, R139, R168 ;  /* 0x000000a88b8a7221 */ /* 0x000fe20000010000 */
[----:B------:R-:W-:Y:S01]  /*20e0*/  FFMA.FTZ R137, R167, R168, R136 ;  /* 0x000000a8a7897223 */ /* 0x000fe20000010088 */
[----:B------:R-:W-:-:S02]  /*20f0*/  SHF.L.U32 R144, R144, 0x10, RZ ;  /* 0x0000001090907819 */ /* 0x000fc400000006ff */
[----:B------:R-:W-:Y:S01]  /*2100*/  FADD.FTZ R139, R138, R175 ;  /* 0x000000af8a8b7221 */ /* 0x000fe20000010000 */
[----:B------:R-:W-:Y:S01]  /*2110*/  FFMA.FTZ R136, R176, R175, R137 ;  /* 0x000000afb0887223 */ /* 0x000fe20000010089 */
[----:B------:R-:W-:Y:S01]  /*2120*/  FMUL.FTZ R178, R203, R178 ;  /* 0x000000b2cbb27220 */ /* 0x000fe20000410000 */
[----:B------:R-:W-:Y:S01]  /*2130*/  FMUL.FTZ R177, R177, R144 ;  /* 0x00000090b1b17220 */ /* 0x000fe20000410000 */
[----:B------:R-:W-:Y:S01]  /*2140*/  FADD.FTZ R138, R139, R170 ;  /* 0x000000aa8b8a7221 */ /* 0x000fe20000010000 */
[----:B------:R-:W-:Y:S01]  /*2150*/  FFMA.FTZ R136, R169, R170, R136 ;  /* 0x000000aaa9887223 */ /* 0x000fe20000010088 */
[----:B------:R-:W-:Y:S02]  /*2160*/  SHF.L.U32 R142, R142, 0x10, RZ ;  /* 0x000000108e8e7819 */ /* 0x000fe400000006ff */
[----:B------:R-:W-:Y:S01]  /*2170*/  FADD.FTZ R137, R138, R177 ;  /* 0x000000b18a897221 */ /* 0x000fe20000010000 */
[----:B------:R-:W-:Y:S01]  /*2180*/  FFMA.FTZ R136, R178, R177, R136 ;  /* 0x000000b1b2887223 */ /* 0x000fe20000010088 */
[----:B------:R-:W-:Y:S01]  /*2190*/  FMUL.FTZ R180, R203, R180 ;  /* 0x000000b4cbb47220 */ /* 0x000fe20000410000 */
[----:B------:R-:W-:Y:S01]  /*21a0*/  FMUL.FTZ R179, R179, R142 ;  /* 0x0000008eb3b37220 */ /* 0x000fe20000410000 */
        /* <DEDUP_REMOVED lines=16> */
.L_x_8:
[----:B------:R-:W-:Y:S05]  /*22b0*/  BSYNC.RECONVERGENT B0 ;  /* 0x0000000000007941 */ /* 0x000fea0003800200 */
.L_x_7:
[----:B------:R-:W-:Y:S01]  /*22c0*/  P2R R136, PR, RZ, 0x2 ;  /* 0x00000002ff887803 */ /* 0x000fe20000000000 */
[----:B------:R-:W0:Y:S01]  /*22d0*/  SHFL.DOWN PT, R137, R148, 0x10, 0x1f ;  /* 0x0a001f0094897f89 */ /* 0x000e2200000e0000 */
[----:B------:R-:W-:Y:S02]  /*22e0*/  LOP3.LUT P1, RZ, R21, 0x1f, RZ, 0xc0, !PT ;  /* 0x0000001f15ff7812 */ /* 0x000fe4000782c0ff */
[----:B------:R-:W-:Y:S02]  /*22f0*/  LEA R205, R146, R205, 0x18 ;  /* 0x000000cd92cd7211 */ /* 0x000fe400078ec0ff */
[----:B------:R-:W-:Y:S02]  /*2300*/  PLOP3.LUT P0, PT, PT, PT, PT, 0x80, 0x8 ;  /* 0x000000000008781c */ /* 0x000fe40003f0f070 */
[----:B------:R-:W-:-:S07]  /*2310*/  IADD3 R206, PT, PT, R205, 0x8040, RZ ;  /* 0x00008040cdce7810 */ /* 0x000fce0007ffe0ff */
[----:B------:R-:W-:Y:S02]  /*2320*/  @!P1 PLOP3.LUT P0, PT, P5, PT, PT, 0x80, 0x8 ;  /* 0x000000000008981c */ /* 0x000fe40002f0f070 */
[----:B------:R-:W-:Y:S02]  /*2330*/  @!P1 MOV R146, R206 ;  /* 0x000000ce00929202 */ /* 0x000fe40000000f00 */
[----:B------:R-:W-:Y:S02]  /*2340*/  ISETP.NE.AND P1, PT, R136, RZ, PT ;  /* 0x000000ff8800720c */ /* 0x000fe40003f25270 */
[----:B------:R-:W1:Y:S01]  /*2350*/  SHFL.DOWN PT, R136, R149, 0x10, 0x1f ;  /* 0x0a001f0095887f89 */ /* 0x000e6200000e0000 */
[----:B0-----:R-:W-:-:S06]  /*2360*/  FADD.FTZ R137, R137, R148 ;  /* 0x0000009489897221 */ /* 0x001fcc0000010000 */
[----:B------:R-:W-:Y:S01]  /*2370*/  @!P0 IADD3 R146, PT, PT, R205, 0x8000, RZ ;  /* 0x00008000cd928810 */ /* 0x000fe20007ffe0ff */
[----:B------:R-:W0:Y:S01]  /*2380*/  SHFL.DOWN PT, R138, R137, 0x8, 0x1f ;  /* 0x09001f00898a7f89 */ /* 0x000e2200000e0000 */
[----:B------:R-:W-:-:S13]  /*2390*/  LOP3.LUT P0, RZ, R21, 0x1f, RZ, 0xc0, !PT ;  /* 0x0000001f15ff7812 */ /* 0x000fda000780c0ff */
[----:B------:R-:W-:Y:S01]  /*23a0*/  @!P0 LEA R146, R18, R146, 0x3 ;  /* 0x0000009212928211 */ /* 0x000fe200078e18ff */
[----:B-1----:R-:W-:-:S05]  /*23b0*/  FADD.FTZ R136, R136, R149 ;  /* 0x0000009588887221 */ /* 0x002fca0000010000 */
[----:B------:R-:W1:Y:S01]  /*23c0*/  SHFL.DOWN PT, R139, R136, 0x8, 0x1f ;  /* 0x09001f00888b7f89 */ /* 0x000e6200000e0000 */
[----:B0-----:R-:W-:-:S05]  /*23d0*/  FADD.FTZ R138, R137, R138 ;  /* 0x0000008a898a7221 */ /* 0x001fca0000010000 */
[----:B------:R-:W0:Y:S01]  /*23e0*/  SHFL.DOWN PT, R141, R138, 0x4, 0x1f ;  /* 0x08801f008a8d7f89 */ /* 0x000e2200000e0000 */
[----:B-1----:R-:W-:Y:S02]  /*23f0*/  FADD.FTZ R139, R136, R139 ;  /* 0x0000008b888b7221 */ /* 0x002fe40000010000 */
[----:B------:R-:W1:Y:S03]  /*2400*/  @P6 LDC.64 R136, c[0x0][0x3e0] ;  /* 0x0000f800ff886b82 */ /* 0x000e660000000a00 */
[----:B------:R-:W2:Y:S01]  /*2410*/  SHFL.DOWN PT, R140, R139, 0x4, 0x1f ;  /* 0x08801f008b8c7f89 */ /* 0x000ea200000e0000 */
[----:B0-----:R-:W-:-:S05]  /*2420*/  FADD.FTZ R141, R138, R141 ;  /* 0x0000008d8a8d7221 */ /* 0x001fca0000010000 */
[----:B------:R-:W0:Y:S01]  /*2430*/  SHFL.DOWN PT, R142, R141, 0x2, 0x1f ;  /* 0x08401f008d8e7f89 */ /* 0x000e2200000e0000 */
[----:B-1----:R-:W-:-:S04]  /*2440*/  @P6 IMAD.WIDE R148, R17, 0x2, R136 ;  /* 0x0000000211946825 */ /* 0x002fc800078e0288 */
[----:B--2---:R-:W-:Y:S01]  /*2450*/  FADD.FTZ R140, R139, R140 ;  /* 0x0000008c8b8c7221 */ /* 0x004fe20000010000 */
[----:B------:R1:W2:Y:S04]  /*2460*/  @P6 LDG.E.U16 R204, desc[UR4][R148.64] ;  /* 0x0000000494cc6981 */ /* 0x0002a8000c1e1500 */
[----:B------:R-:W3:Y:S01]  /*2470*/  SHFL.DOWN PT, R143, R140, 0x2, 0x1f ;  /* 0x08401f008c8f7f89 */ /* 0x000ee200000e0000 */
[----:B0-----:R-:W-:-:S05]  /*2480*/  FADD.FTZ R142, R141, R142 ;  /* 0x0000008e8d8e7221 */ /* 0x001fca0000010000 */
[----:B------:R-:W0:Y:S01]  /*2490*/  SHFL.DOWN PT, R145, R142, 0x1, 0x1f ;  /* 0x08201f008e917f89 */ /* 0x000e2200000e0000 */
[----:B---3--:R-:W-:-:S05]  /*24a0*/  FADD.FTZ R143, R140, R143 ;  /* 0x0000008f8c8f7221 */ /* 0x008fca0000010000 */
[----:B------:R-:W3:Y:S01]  /*24b0*/  SHFL.DOWN PT, R144, R143, 0x1, 0x1f ;  /* 0x08201f008f907f89 */ /* 0x000ee200000e0000 */
[----:B0-----:R-:W-:Y:S01]  /*24c0*/  FADD.FTZ R145, R142, R145 ;  /* 0x000000918e917221 */ /* 0x001fe20000010000 */
[----:B---3--:R-:W-:-:S05]  /*24d0*/  FADD.FTZ R144, R143, R144 ;  /* 0x000000908f907221 */ /* 0x008fca0000010000 */
[----:B------:R-:W-:Y:S01]  /*24e0*/  @!P0 STS.64 [R146], R144 ;  /* 0x0000009092008388 */ /* 0x000fe20000000a00 */
[C---:B------:R-:W-:Y:S01]  /*24f0*/  @!P5 IADD3 R206, PT, PT, R205.reuse, 0x8000, RZ ;  /* 0x00008000cdced810 */ /* 0x040fe20007ffe0ff */
[----:B------:R-:W-:Y:S01]  /*2500*/  BAR.SYNC.DEFER_BLOCKING 0x0 ;  /* 0x0000000000007b1d */ /* 0x000fe20000010000 */
[C---:B------:R-:W-:Y:S02]  /*2510*/  IADD3 R140, PT, PT, R205.reuse, 0x8050, RZ ;  /* 0x00008050cd8c7810 */ /* 0x040fe40007ffe0ff */
[C---:B------:R-:W-:Y:S02]  /*2520*/  @!P5 IADD3 R140, PT, PT, R205.reuse, 0x8010, RZ ;  /* 0x00008010cd8cd810 */ /* 0x040fe40007ffe0ff */
[C---:B------:R-:W-:Y:S02]  /*2530*/  IADD3 R147, PT, PT, R205.reuse, 0x8060, RZ ;  /* 0x00008060cd937810 */ /* 0x040fe40007ffe0ff */
[C---:B------:R-:W-:Y:S01]  /*2540*/  @!P5 IADD3 R147, PT, PT, R205.reuse, 0x8020, RZ ;  /* 0x00008020cd93d810 */ /* 0x040fe20007ffe0ff */
[----:B------:R-:W0:Y:S04]  /*2550*/  LDS.128 R136, [R206] ;  /* 0x00000000ce887984 */ /* 0x000e280000000c00 */
[----:B------:R-:W3:Y:S01]  /*2560*/  LDS.128 R140, [R140] ;  /* 0x000000008c8c7984 */ /* 0x000ee20000000c00 */
[----:B------:R-:W-:-:S03]  /*2570*/  IADD3 R150, PT, PT, R205, 0x8070, RZ ;  /* 0x00008070cd967810 */ /* 0x000fc60007ffe0ff */
[----:B------:R-:W4:Y:S01]  /*2580*/  LDS.128 R144, [R147] ;  /* 0x0000000093907984 */ /* 0x000f220000000c00 */
[----:B------:R-:W-:-:S06]  /*2590*/  @!P5 IADD3 R150, PT, PT, R205, 0x8030, RZ ;  /* 0x00008030cd96d810 */ /* 0x000fcc0007ffe0ff */
[----:B-1----:R-:W1:Y:S01]  /*25a0*/  LDS.128 R148, [R150] ;  /* 0x0000000096947984 */ /* 0x002e620000000c00 */
[----:B------:R-:W-:Y:S01]  /*25b0*/  UISETP.NE.U32.AND UP0, UPT, UR8, URZ, UPT ;  /* 0x000000ff0800728c */ /* 0x000fe2000bf05070 */
[----:B0-----:R-:W-:Y:S01]  /*25c0*/  FADD.FTZ R205, RZ, R136 ;  /* 0x00000088ffcd7221 */ /* 0x001fe20000010000 */
[----:B------:R-:W-:-:S03]  /*25d0*/  FADD.FTZ R136, RZ, R137 ;  /* 0x00000089ff887221 */ /* 0x000fc60000010000 */
[----:B------:R-:W-:Y:S01]  /*25e0*/  FADD.FTZ R205, R138, R205 ;  /* 0x000000cd8acd7221 */ /* 0x000fe20000010000 */
[----:B------:R-:W-:-:S03]  /*25f0*/  FADD.FTZ R136, R139, R136 ;  /* 0x000000888b887221 */ /* 0x000fc60000010000 */
[----:B---3--:R-:W-:Y:S01]  /*2600*/  FADD.FTZ R205, R205, R140 ;  /* 0x0000008ccdcd7221 */ /* 0x008fe20000010000 */
[----:B------:R-:W-:-:S03]  /*2610*/  FADD.FTZ R136, R136, R141 ;  /* 0x0000008d88887221 */ /* 0x000fc60000010000 */
[----:B------:R-:W-:Y:S01]  /*2620*/  FADD.FTZ R205, R142, R205 ;  /* 0x000000cd8ecd7221 */ /* 0x000fe20000010000 */
[----:B------:R-:W-:-:S03]  /*2630*/  FADD.FTZ R136, R143, R136 ;  /* 0x000000888f887221 */ /* 0x000fc60000010000 */
[----:B----4-:R-:W-:Y:S01]  /*2640*/  FADD.FTZ R205, R205, R144 ;  /* 0x00000090cdcd7221 */ /* 0x010fe20000010000 */
[----:B------:R-:W-:-:S03]  /*2650*/  FADD.FTZ R136, R136, R145 ;  /* 0x0000009188887221 */ /* 0x000fc60000010000 */
[----:B------:R-:W-:Y:S01]  /*2660*/  FADD.FTZ R205, R146, R205 ;  /* 0x000000cd92cd7221 */ /* 0x000fe20000010000 */
[----:B------:R-:W-:Y:S01]  /*2670*/  FADD.FTZ R136, R147, R136 ;  /* 0x0000008893887221 */ /* 0x000fe20000010000 */
[----:B------:R-:W-:Y:S02]  /*2680*/  UISETP.NE.AND.EX UP0, UPT, UR9, URZ, UPT, UP0 ;  /* 0x000000ff0900728c */ /* 0x000fe4000bf05300 */
[----:B-1----:R-:W-:Y:S01]  /*2690*/  FADD.FTZ R205, R205, R148 ;  /* 0x00000094cdcd7221 */ /* 0x002fe20000010000 */
[----:B------:R-:W-:-:S03]  /*26a0*/  FADD.FTZ R136, R136, R149 ;  /* 0x0000009588887221 */ /* 0x000fc60000010000 */
[----:B------:R-:W-:Y:S01]  /*26b0*/  FADD.FTZ R150, R150, R205 ;  /* 0x000000cd96967221 */ /* 0x000fe20000010000 */
[----:B------:R-:W-:Y:S01]  /*26c0*/  FADD.FTZ R136, R151, R136 ;  /* 0x0000008897887221 */ /* 0x000fe20000010000 */
[----:B------:R-:W-:Y:S02]  /*26d0*/  ISETP.NE.AND P0, PT, RZ, UR7, PT ;  /* 0x00000007ff007c0c */ /* 0x000fe4000bf05270 */
[----:B------:R-:W-:Y:S01]  /*26e0*/  FMUL.FTZ R146, R150, UR10 ;  /* 0x0000000a96927c20 */ /* 0x000fe20008410000 */
[----:B------:R-:W-:Y:S01]  /*26f0*/  HFMA2 R144, -RZ, RZ, 1.875, 0 ;  /* 0x3f800000ff907431 */ /* 0x000fe200000001ff */
[----:B------:R-:W-:Y:S01]  /*2700*/  BSSY.RECONVERGENT B0, `(.L_x_9) ;  /* 0x0000336000007945 */ /* 0x000fe20003800200 */
[----:B------:R-:W-:Y:S01]  /*2710*/  PRMT R151, R39, 0x7632, R151 ;  /* 0x0000763227977816 */ /* 0x000fe20000000097 */
[----:B------:R-:W-:Y:S01]  /*2720*/  FMUL.FTZ R145, R136, UR10 ;  /* 0x0000000a88917c20 */ /* 0x000fe20008410000 */
[----:B------:R-:W-:Y:S02]  /*2730*/  PRMT R205, R37, 0x7632, R205 ;  /* 0x0000763225cd7816 */ /* 0x000fe400000000cd */
[----:B------:R-:W-:-:S02]  /*2740*/  PRMT R206, R36, 0x7632, R206 ;  /* 0x0000763224ce7816 */ /* 0x000fc400000000ce */
[----:B------:R-:W-:Y:S02]  /*2750*/  PRMT R147, R131, 0x7632, R147 ;  /* 0x0000763283937816 */ /* 0x000fe40000000093 */
[----:B------:R-:W-:Y:S02]  /*2760*/  PRMT R148, R130, 0x7632, R148 ;  /* 0x0000763282947816 */ /* 0x000fe40000000094 */
[----:B------:R-:W-:Y:S02]  /*2770*/  PRMT R149, R129, 0x7632, R149 ;  /* 0x0000763281957816 */ /* 0x000fe40000000095 */
[----:B------:R-:W-:Y:S02]  /*2780*/  PRMT R150, R128, 0x7632, R150 ;  /* 0x0000763280967816 */ /* 0x000fe40000000096 */
[----:B------:R-:W-:Y:S02]  /*2790*/  FSEL R146, R146, RZ, !P0 ;  /* 0x000000ff92927208 */ /* 0x000fe40004000000 */
[----:B--2---:R-:W-:-:S02]  /*27a0*/  @P6 SHF.L.U32 R144, R204, 0x10, RZ ;  /* 0x00000010cc906819 */ /* 0x004fc400000006ff */
[----:B------:R-:W-:Y:S01]  /*27b0*/  PRMT R204, R38, 0x7632, R204 ;  /* 0x0000763226cc7816 */ /* 0x000fe200000000cc */
[----:B------:R-:W-:Y:S06]  /*27c0*/  BRA.U UP0, `(.L_x_10) ;  /* 0x0000001500987547 */ /* 0x000fec000b800000 */
[----:B------:R-:W-:Y:S04]  /*27d0*/  BSSY.RECONVERGENT B1, `(.L_x_11) ;  /* 0x0000059000017945 */ /* 0x000fe80003800200 */
[----:B------:R-:W-:Y:S05]  /*27e0*/  @!P3 BRA `(.L_x_12) ;  /* 0x00000004005cb947 */ /* 0x000fea0003800000 */
[----:B------:R-:W-:-:S04]  /*27f0*/  ISETP.NE.U32.AND P0, PT, RZ, UR12, PT ;  /* 0x0000000cff007c0c */ /* 0x000fc8000bf05070 */
[----:B------:R-:W-:-:S13]  /*2800*/  ISETP.NE.AND.EX P0, PT, RZ, UR13, PT, P0 ;  /* 0x0000000dff007c0c */ /* 0x000fda000bf05300 */
[----:B------:R-:W-:Y:S05]  /*2810*/  @P0 BRA `(.L_x_13) ;  /* 0x0000000000940947 */ /* 0x000fea0003800000 */
[-CC-:B------:R-:W-:Y:S01]  /*2820*/  FFMA.FTZ R136, R201, R145.reuse, R146.reuse ;  /* 0x00000091c9887223 */ /* 0x180fe20000010092 */
[-CC-:B------:R-:W-:Y:S01]  /*2830*/  FFMA.FTZ R137, R200, R145.reuse, R146.reuse ;  /* 0x00000091c8897223 */ /* 0x180fe20000010092 */
[-CC-:B------:R-:W-:Y:S01]  /*2840*/  FFMA.FTZ R140, R197, R145.reuse, R146.reuse ;  /* 0x00000091c58c7223 */ /* 0x180fe20000010092 */
[-CC-:B------:R-:W-:Y:S01]  /*2850*/  FFMA.FTZ R139, R196, R145.reuse, R146.reuse ;  /* 0x00000091c48b7223 */ /* 0x180fe20000010092 */
[-CC-:B------:R-:W-:Y:S01]  /*2860*/  FFMA.FTZ R148, R193, R145.reuse, R146.reuse ;  /* 0x00000091c1947223 */ /* 0x180fe20000010092 */
[-CC-:B------:R-:W-:Y:S01]  /*2870*/  FFMA.FTZ R141, R192, R145.reuse, R146.reuse ;  /* 0x00000091c08d7223 */ /* 0x180fe20000010092 */
[-CC-:B------:R-:W-:Y:S01]  /*2880*/  FFMA.FTZ R204, R189, R145.reuse, R146.reuse ;  /* 0x00000091bdcc7223 */ /* 0x180fe20000010092 */
[----:B------:R-:W-:Y:S01]  /*2890*/  FFMA.FTZ R143, R188, R145, R146 ;  /* 0x00000091bc8f7223 */ /* 0x000fe20000010092 */
[----:B------:R-:W-:Y:S01]  /*28a0*/  FADD.FTZ R136, R199, -R136 ;  /* 0x80000088c7887221 */ /* 0x000fe20000010000 */
[----:B------:R-:W-:Y:S01]  /*28b0*/  FADD.FTZ R138, R198, -R137 ;  /* 0x80000089c68a7221 */ /* 0x000fe20000010000 */
[----:B------:R-:W-:Y:S01]  /*28c0*/  FADD.FTZ R140, R195, -R140 ;  /* 0x8000008cc38c7221 */ /* 0x000fe20000010000 */
[----:B------:R-:W-:Y:S01]  /*28d0*/  FADD.FTZ R142, R194, -R139 ;  /* 0x8000008bc28e7221 */ /* 0x000fe20000010000 */
[----:B------:R-:W-:Y:S01]  /*28e0*/  FADD.FTZ R148, R191, -R148 ;  /* 0x80000094bf947221 */ /* 0x000fe20000010000 */
[----:B------:R-:W-:Y:S01]  /*28f0*/  FADD.FTZ R150, R190, -R141 ;  /* 0x8000008dbe967221 */ /* 0x000fe20000010000 */
[----:B------:R-:W-:Y:S01]  /*2900*/  FADD.FTZ R204, R187, -R204 ;  /* 0x800000ccbbcc7221 */ /* 0x000fe20000010000 */
[----:B------:R-:W-:Y:S01]  /*2910*/  FADD.FTZ R206, R186, -R143 ;  /* 0x8000008fbace7221 */ /* 0x000fe20000010000 */
[C---:B-----5:R-:W-:Y:S01]  /*2920*/  FMUL.FTZ R137, R203.reuse, R136 ;  /* 0x00000088cb897220 */ /* 0x060fe20000410000 */
[C---:B------:R-:W-:Y:S01]  /*2930*/  FMUL.FTZ R139, R203.reuse, R138 ;  /* 0x0000008acb8b7220 */ /* 0x040fe20000410000 */
[C---:B------:R-:W-:Y:S01]  /*2940*/  FMUL.FTZ R141, R203.reuse, R140 ;  /* 0x0000008ccb8d7220 */ /* 0x040fe20000410000 */
[C---:B------:R-:W-:Y:S01]  /*2950*/  FMUL.FTZ R143, R203.reuse, R142 ;  /* 0x0000008ecb8f7220 */ /* 0x040fe20000410000 */
[C---:B------:R-:W-:Y:S01]  /*2960*/  FMUL.FTZ R147, R203.reuse, R148 ;  /* 0x00000094cb937220 */ /* 0x040fe20000410000 */
[C---:B------:R-:W-:Y:S01]  /*2970*/  FMUL.FTZ R149, R203.reuse, R150 ;  /* 0x00000096cb957220 */ /* 0x040fe20000410000 */
[C---:B------:R-:W-:Y:S01]  /*2980*/  FMUL.FTZ R151, R203.reuse, R204 ;  /* 0x000000cccb977220 */ /* 0x040fe20000410000 */
[----:B------:R-:W-:Y:S01]  /*2990*/  FMUL.FTZ R205, R203, R206 ;  /* 0x000000cecbcd7220 */ /* 0x000fe20000410000 */
[-C--:B------:R-:W-:Y:S01]  /*29a0*/  FMUL.FTZ R136, R137, R144.reuse ;  /* 0x0000009089887220 */ /* 0x080fe20000410000 */
[-C--:B------:R-:W-:Y:S01]  /*29b0*/  FMUL.FTZ R139, R139, R144.reuse ;  /* 0x000000908b8b7220 */ /* 0x080fe20000410000 */
[-C--:B------:R-:W-:Y:S01]  /*29c0*/  FMUL.FTZ R137, R141, R144.reuse ;  /* 0x000000908d897220 */ /* 0x080fe20000410000 */
[-C--:B------:R-:W-:Y:S01]  /*29d0*/  FMUL.FTZ R138, R143, R144.reuse ;  /* 0x000000908f8a7220 */ /* 0x080fe20000410000 */
[-C--:B------:R-:W-:Y:S01]  /*29e0*/  FMUL.FTZ R147, R147, R144.reuse ;  /* 0x0000009093937220 */ /* 0x080fe20000410000 */
[-C--:B------:R-:W-:Y:S01]  /*29f0*/  FMUL.FTZ R140, R149, R144.reuse ;  /* 0x00000090958c7220 */ /* 0x080fe20000410000 */
[-C--:B------:R-:W-:Y:S01]  /*2a00*/  FMUL.FTZ R151, R151, R144.reuse ;  /* 0x0000009097977220 */ /* 0x080fe20000410000 */
[----:B------:R-:W-:Y:S01]  /*2a10*/  FMUL.FTZ R142, R205, R144 ;  /* 0x00000090cd8e7220 */ /* 0x000fe20000410000 */
[----:B------:R-:W-:-:S02]  /*2a20*/  F2FP.BF16.F32.PACK_AB R136, R139, R136 ;  /* 0x000000888b88723e */ /* 0x000fc400000010ff */
[----:B------:R-:W-:Y:S02]  /*2a30*/  F2FP.BF16.F32.PACK_AB R137, R138, R137 ;  /* 0x000000898a89723e */ /* 0x000fe400000010ff */
[----:B------:R-:W-:Y:S02]  /*2a40*/  F2FP.BF16.F32.PACK_AB R138, R140, R147 ;  /* 0x000000938c8a723e */ /* 0x000fe400000010ff */
[----:B------:R-:W-:Y:S01]  /*2a50*/  F2FP.BF16.F32.PACK_AB R139, R142, R151 ;  /* 0x000000978e8b723e */ /* 0x000fe200000010ff */
[----:B------:R-:W-:Y:S06]  /*2a60*/  BRA `(.L_x_14) ;  /* 0x0000000000a07947 */ /* 0x000fec0003800000 */
.L_x_13:
        /* <DEDUP_REMOVED lines=24> */
[C---:B------:R-:W-:Y:S01]  /*2bf0*/  F2FP.BF16.F32.PACK_AB R134, R140.reuse, R139 ;  /* 0x0000008b8c86723e */ /* 0x040fe200000010ff */
        /* <DEDUP_REMOVED lines=11> */
[----:B------:R-:W-:Y:S02]  /*2cb0*/  F2FP.BF16.F32.PACK_AB R139, R149, R148 ;  /* 0x00000094958b723e */ /* 0x000fe400000010ff */
[----:B------:R-:W-:Y:S02]  /*2cc0*/  F2FP.BF16.F32.PACK_AB R138, R147, R142 ;  /* 0x0000008e938a723e */ /* 0x000fe400000010ff */
[----:B------:R-:W-:Y:S02]  /*2cd0*/  F2FP.BF16.F32.PACK_AB R137, R143, R140 ;  /* 0x0000008c8f89723e */ /* 0x000fe400000010ff */
[----:B------:R-:W-:-:S07]  /*2ce0*/  F2FP.BF16.F32.PACK_AB R136, R141, R136 ;  /* 0x000000888d88723e */ /* 0x000fce00000010ff */
.L_x_14:
[----:B------:R-:W0:Y:S08]  /*2cf0*/  @P0 LDC.64 R142, c[0x0][0x478] ;  /* 0x00011e00ff8e0b82 */ /* 0x000e300000000a00 */
[----:B------:R-:W1:Y:S01]  /*2d00*/  LDC.64 R140, c[0x0][0x468] ;  /* 0x00011a00ff8c7b82 */ /* 0x000e620000000a00 */
[----:B0-----:R-:W-:-:S05]  /*2d10*/  @P0 IMAD.WIDE.U32 R142, R202, 0x10, R142 ;  /* 0x00000010ca8e0825 */ /* 0x001fca00078e008e */
[----:B------:R0:W-:Y:S01]  /*2d20*/  @P0 STG.E.128 desc[UR4][R142.64], R132 ;  /* 0x000000848e000986 */ /* 0x0001e2000c101d04 */
[C---:B-1----:R-:W-:Y:S01]  /*2d30*/  IMAD.WIDE.U32 R140, R202.reuse, 0x10, R140 ;  /* 0x00000010ca8c7825 */ /* 0x042fe200078e008c */
[----:B------:R-:W-:-:S04]  /*2d40*/  IADD3 R202, PT, PT, R202, 0x100, RZ ;  /* 0x00000100caca7810 */ /* 0x000fc80007ffe0ff */
[----:B------:R0:W-:Y:S03]  /*2d50*/  STG.E.128 desc[UR4][R140.64], R136 ;  /* 0x000000888c007986 */ /* 0x0001e6000c101d04 */
.L_x_12:
[----:B------:R-:W-:Y:S05]  /*2d60*/  BSYNC.RECONVERGENT B1 ;  /* 0x0000000000017941 */ /* 0x000fea0003800200 */
.L_x_11:
[----:B------:R-:W-:Y:S04]  /*2d70*/  BSSY.RECONVERGENT B1, `(.L_x_15) ;  /* 0x0000059000017945 */ /* 0x000fe80003800200 */
[----:B------:R-:W-:Y:S05]  /*2d80*/  @!P1 BRA `(.L_x_16) ;  /* 0x00000004005c9947 */ /* 0x000fea0003800000 */
[----:B------:R-:W-:-:S04]  /*2d90*/  ISETP.NE.U32.AND P0, PT, RZ, UR12, PT ;  /* 0x0000000cff007c0c */ /* 0x000fc8000bf05070 */
[----:B------:R-:W-:-:S13]  /*2da0*/  ISETP.NE.AND.EX P0, PT, RZ, UR13, PT, P0 ;  /* 0x0000000dff007c0c */ /* 0x000fda000bf05300 */
[----:B------:R-:W-:Y:S05]  /*2db0*/  @!P0 BRA `(.L_x_17) ;  /* 0x0000000000a48947 */ /* 0x000fea0003800000 */
[-CC-:B0-----:R-:W-:Y:S01]  /*2dc0*/  FFMA.FTZ R140, R164, R145.reuse, R146.reuse ;  /* 0x00000091a48c7223 */ /* 0x181fe20000010092 */
        /* <DEDUP_REMOVED lines=38> */
[----:B------:R-:W-:Y:S01]  /*3030*/  F2FP.BF16.F32.PACK_AB R136, R141, R136 ;  /* 0x000000888d88723e */ /* 0x000fe200000010ff */
[----:B------:R-:W-:Y:S06]  /*3040*/  BRA `(.L_x_18) ;  /* 0x0000000000907947 */ /* 0x000fec0003800000 */
.L_x_17:
        /* <DEDUP_REMOVED lines=35> */
[----:B------:R-:W-:-:S07]  /*3280*/  F2FP.BF16.F32.PACK_AB R139, R142, R151 ;  /* 0x000000978e8b723e */ /* 0x000fce00000010ff */
.L_x_18:
[----:B------:R-:W0:Y:S08]  /*3290*/  @P0 LDC.64 R142, c[0x0][0x478] ;  /* 0x00011e00ff8e0b82 */ /* 0x000e300000000a00 */
[----:B------:R-:W1:Y:S01]  /*32a0*/  LDC.64 R140, c[0x0][0x468] ;  /* 0x00011a00ff8c7b82 */ /* 0x000e620000000a00 */
[----:B0-----:R-:W-:-:S05]  /*32b0*/  @P0 IMAD.WIDE.U32 R142, R202, 0x10, R142 ;  /* 0x00000010ca8e0825 */ /* 0x001fca00078e008e */
[----:B------:R2:W-:Y:S01]  /*32c0*/  @P0 STG.E.128 desc[UR4][R142.64], R132 ;  /* 0x000000848e000986 */ /* 0x0005e2000c101d04 */
[C---:B-1----:R-:W-:Y:S01]  /*32d0*/  IMAD.WIDE.U32 R140, R202.reuse, 0x10, R140 ;  /* 0x00000010ca8c7825 */ /* 0x042fe200078e008c */
[----:B------:R-:W-:-:S04]  /*32e0*/  IADD3 R202, PT, PT, R202, 0x100, RZ ;  /* 0x00000100caca7810 */ /* 0x000fc80007ffe0ff */
[----:B------:R2:W-:Y:S03]  /*32f0*/  STG.E.128 desc[UR4][R140.64], R136 ;  /* 0x000000888c007986 */ /* 0x0005e6000c101d04 */
.L_x_16:
[----:B------:R-:W-:Y:S05]  /*3300*/  BSYNC.RECONVERGENT B1 ;  /* 0x0000000000017941 */ /* 0x000fea0003800200 */
.L_x_15:
[----:B------:R-:W-:Y:S04]  /*3310*/  BSSY.RECONVERGENT B1, `(.L_x_19) ;  /* 0x0000059000017945 */ /* 0x000fe80003800200 */
[----:B------:R-:W-:Y:S05]  /*3320*/  @!P2 BRA `(.L_x_20) ;  /* 0x00000004005ca947 */ /* 0x000fea0003800000 */
[----:B------:R-:W-:-:S04]  /*3330*/  ISETP.NE.U32.AND P0, PT, RZ, UR12, PT ;  /* 0x0000000cff007c0c */ /* 0x000fc8000bf05070 */
[----:B------:R-:W-:-:S13]  /*3340*/  ISETP.NE.AND.EX P0, PT, RZ, UR13, PT, P0 ;  /* 0x0000000dff007c0c */ /* 0x000fda000bf05300 */
[----:B------:R-:W-:Y:S05]  /*3350*/  @!P0 BRA `(.L_x_21) ;  /* 0x0000000000a48947 */ /* 0x000fea0003800000 */
[-CC-:B0-2---:R-:W-:Y:S01]  /*3360*/  FFMA.FTZ R137, R27, R145.reuse, R146.reuse ;  /* 0x000000911b897223 */ /* 0x185fe20000010092 */
        /* <DEDUP_REMOVED lines=40> */
.L_x_21:
        /* <DEDUP_REMOVED lines=36> */
.L_x_22:
[----:B------:R-:W0:Y:S08]  /*3830*/  @P0 LDC.64 R142, c[0x0][0x478] ;  /* 0x00011e00ff8e0b82 */ /* 0x000e300000000a00 */
[----:B------:R-:W1:Y:S01]  /*3840*/  LDC.64 R140, c[0x0][0x468] ;  /* 0x00011a00ff8c7b82 */ /* 0x000e620000000a00 */
[----:B0-----:R-:W-:-:S05]  /*3850*/  @P0 IMAD.WIDE.U32 R142, R202, 0x10, R142 ;  /* 0x00000010ca8e0825 */ /* 0x001fca00078e008e */
[----:B------:R3:W-:Y:S01]  /*3860*/  @P0 STG.E.128 desc[UR4][R142.64], R132 ;  /* 0x000000848e000986 */ /* 0x0007e2000c101d04 */
[C---:B-1----:R-:W-:Y:S01]  /*3870*/  IMAD.WIDE.U32 R140, R202.reuse, 0x10, R140 ;  /* 0x00000010ca8c7825 */ /* 0x042fe200078e008c */
[----:B------:R-:W-:-:S04]  /*3880*/  IADD3 R202, PT, PT, R202, 0x100, RZ ;  /* 0x00000100caca7810 */ /* 0x000fc80007ffe0ff */
[----:B------:R3:W-:Y:S03]  /*3890*/  STG.E.128 desc[UR4][R140.64], R136 ;  /* 0x000000888c007986 */ /* 0x0007e6000c101d04 */
.L_x_20:
[----:B------:R-:W-:Y:S05]  /*38a0*/  BSYNC.RECONVERGENT B1 ;  /* 0x0000000000017941 */ /* 0x000fea0003800200 */
.L_x_19:
[----:B------:R-:W-:Y:S05]  /*38b0*/  @!P4 BRA `(.L_x_23) ;  /* 0x000000200068c947 */ /* 0x000fea0003800000 */
[----:B------:R-:W-:-:S04]  /*38c0*/  ISETP.NE.U32.AND P0, PT, RZ, UR12, PT ;  /* 0x0000000cff007c0c */ /* 0x000fc8000bf05070 */
[----:B------:R-:W-:-:S13]  /*38d0*/  ISETP.NE.AND.EX P0, PT, RZ, UR13, PT, P0 ;  /* 0x0000000dff007c0c */ /* 0x000fda000bf05300 */
[----:B------:R-:W-:Y:S05]  /*38e0*/  @!P0 BRA `(.L_x_24) ;  /* 0x0000000000a48947 */ /* 0x000fea0003800000 */
[-CC-:B0-23--:R-:W-:Y:S01]  /*38f0*/  FFMA.FTZ R137, R169, R145.reuse, R146.reuse ;  /* 0x00000091a9897223 */ /* 0x18dfe20000010092 */
        /* <DEDUP_REMOVED lines=27> */
[----:B------:R-:W-:Y:S01]  /*3ab0*/  F2FP.BF16.F32.PACK_AB R135, R135, R141 ;  /* 0x0000008d8787723e */ /* 0x000fe200000010ff */
[-C--:B------:R-:W-:Y:S01]  /*3ac0*/  FMUL.FTZ R142, R141, R144.reuse ;  /* 0x000000908d8e7220 */ /* 0x080fe20000410000 */
[C---:B------:R-:W-:Y:S01]  /*3ad0*/  F2FP.BF16.F32.PACK_AB R133, R136.reuse, R133 ;  /* 0x000000858885723e */ /* 0x040fe200000010ff */
[-C--:B------:R-:W-:Y:S01]  /*3ae0*/  FMUL.FTZ R143, R136, R144.reuse ;  /* 0x00000090888f7220 */ /* 0x080fe20000410000 */
[-C--:B------:R-:W-:Y:S01]  /*3af0*/  FMUL.FTZ R138, R139, R144.reuse ;  /* 0x000000908b8a7220 */ /* 0x080fe20000410000 */
[-C--:B------:R-:W-:Y:S01]  /*3b00*/  FMUL.FTZ R136, R137, R144.reuse ;  /* 0x0000009089887220 */ /* 0x080fe20000410000 */
[C---:B------:R-:W-:Y:S01]  /*3b10*/  FMUL.FTZ R141, R132.reuse, R144 ;  /* 0x00000090848d7220 */ /* 0x040fe20000410000 */
[----:B------:R-:W-:-:S02]  /*3b20*/  F2FP.BF16.F32.PACK_AB R132, R132, R137 ;  /* 0x000000898484723e */ /* 0x000fc400000010ff */
[----:B------:R-:W-:Y:S02]  /*3b30*/  F2FP.BF16.F32.PACK_AB R139, R147, R142 ;  /* 0x0000008e938b723e */ /* 0x000fe400000010ff */
[----:B------:R-:W-:Y:S02]  /*3b40*/  F2FP.BF16.F32.PACK_AB R138, R145, R138 ;  /* 0x0000008a918a723e */ /* 0x000fe400000010ff */
[----:B------:R-:W-:Y:S02]  /*3b50*/  F2FP.BF16.F32.PACK_AB R137, R143, R140 ;  /* 0x0000008c8f89723e */ /* 0x000fe400000010ff */
[----:B------:R-:W-:Y:S01]  /*3b60*/  F2FP.BF16.F32.PACK_AB R136, R141, R136 ;  /* 0x000000888d88723e */ /* 0x000fe200000010ff */
[----:B------:R-:W-:Y:S06]  /*3b70*/  BRA `(.L_x_25) ;  /* 0x0000000000907947 */ /* 0x000fec0003800000 */
.L_x_24:
        /* <DEDUP_REMOVED lines=36> */
.L_x_25:
[----:B------:R-:W0:Y:S08]  /*3dc0*/  @P0 LDC.64 R142, c[0x0][0x478] ;  /* 0x00011e00ff8e0b82 */ /* 0x000e300000000a00 */
[----:B------:R-:W1:Y:S01]  /*3dd0*/  LDC.64 R140, c[0x0][0x468] ;  /* 0x00011a00ff8c7b82 */ /* 0x000e620000000a00 */
[----:B0-----:R-:W-:-:S05]  /*3de0*/  @P0 IMAD.WIDE.U32 R142, R202, 0x10, R142 ;  /* 0x00000010ca8e0825 */ /* 0x001fca00078e008e */
[----:B------:R0:W-:Y:S01]  /*3df0*/  @P0 STG.E.128 desc[UR4][R142.64], R132 ;  /* 0x000000848e000986 */ /* 0x0001e2000c101d04 */
[----:B-1----:R-:W-:-:S05]  /*3e00*/  IMAD.WIDE.U32 R140, R202, 0x10, R140 ;  /* 0x00000010ca8c7825 */ /* 0x002fca00078e008c */
[----:B------:R0:W-:Y:S01]  /*3e10*/  STG.E.128 desc[UR4][R140.64], R136 ;  /* 0x000000888c007986 */ /* 0x0001e2000c101d04 */
[----:B------:R-:W-:Y:S05]  /*3e20*/  BRA `(.L_x_23) ;  /* 0x0000001c000c7947 */ /* 0x000fea0003800000 */
.L_x_10:
[----:B------:R-:W-:-:S04]  /*3e30*/  UISETP.NE.U32.AND UP0, UPT, UR12, URZ, UPT ;  /* 0x000000ff0c00728c */ /* 0x000fc8000bf05070 */
[----:B------:R-:W-:-:S09]  /*3e40*/  UISETP.NE.AND.EX UP0, UPT, UR13, URZ, UPT, UP0 ;  /* 0x000000ff0d00728c */ /* 0x000fd2000bf05300 */
[----:B------:R-:W-:Y:S05]  /*3e50*/  BRA.U UP0, `(.L_x_26) ;  /* 0x0000000d004c7547 */ /* 0x000fea000b800000 */
[----:B------:R-:W-:Y:S01]  /*3e60*/  ISETP.GT.U32.AND P0, PT, R19, 0xff, PT ;  /* 0x000000ff1300780c */ /* 0x000fe20003f04070 */
[----:B------:R-:W-:-:S12]  /*3e70*/  BSSY.RECONVERGENT B1, `(.L_x_27) ;  /* 0x0000036000017945 */ /* 0x000fd80003800200 */
[----:B------:R-:W-:Y:S05]  /*3e80*/  @!P0 BRA `(.L_x_28) ;  /* 0x0000000000d08947 */ /* 0x000fea0003800000 */
[-CC-:B------:R-:W-:Y:S01]  /*3e90*/  FFMA.FTZ R142, R189, R145.reuse, R146.reuse ;  /* 0x00000091bd8e7223 */ /* 0x180fe20000010092 */
[-CC-:B------:R-:W-:Y:S01]  /*3ea0*/  FFMA.FTZ R141, R188, R145.reuse, R146.reuse ;  /* 0x00000091bc8d7223 */ /* 0x180fe20000010092 */
[----:B------:R-:W-:Y:S01]  /*3eb0*/  PRMT R137, R47, 0x7632, R137 ;  /* 0x000076322f897816 */ /* 0x000fe20000000089 */
[-C--:B------:R-:W-:Y:S01]  /*3ec0*/  FFMA.FTZ R139, R192, R145.reuse, R146 ;  /* 0x00000091c08b7223 */ /* 0x080fe20000010092 */
[----:B------:R-:W-:Y:S01]  /*3ed0*/  FADD.FTZ R213, R187, -R142 ;  /* 0x8000008ebbd57221 */ /* 0x000fe20000010000 */
[----:B------:R-:W-:Y:S01]  /*3ee0*/  SHF.L.U32 R140, R47, 0x10, RZ ;  /* 0x000000102f8c7819 */ /* 0x000fe200000006ff */
[----:B------:R-:W-:Y:S01]  /*3ef0*/  FADD.FTZ R141, R186, -R141 ;  /* 0x8000008dba8d7221 */ /* 0x000fe20000010000 */
[----:B------:R-:W-:Y:S01]  /*3f00*/  SHF.L.U32 R142, R137, 0x10, RZ ;  /* 0x00000010898e7819 */ /* 0x000fe200000006ff */
[----:B------:R-:W-:Y:S01]  /*3f10*/  FFMA.FTZ R208, R193, R145, R146 ;  /* 0x00000091c1d07223 */ /* 0x000fe20000010092 */
[----:B------:R-:W-:Y:S01]  /*3f20*/  PRMT R136, R46, 0x7632, R136 ;  /* 0x000076322e887816 */ /* 0x000fe20000000088 */
[C---:B-----5:R-:W-:Y:S01]  /*3f30*/  FFMA.FTZ R213, R203.reuse, R213, R140 ;  /* 0x000000d5cbd57223 */ /* 0x060fe2000001008c */
[----:B------:R-:W-:Y:S01]  /*3f40*/  FADD.FTZ R139, R190, -R139 ;  /* 0x8000008bbe8b7221 */ /* 0x000fe20000010000 */
[----:B------:R-:W-:Y:S01]  /*3f50*/  FFMA.FTZ R215, R203, R141, R142 ;  /* 0x0000008dcbd77223 */ /* 0x000fe2000001008e */
[----:B------:R-:W-:Y:S01]  /*3f60*/  SHF.L.U32 R136, R136, 0x10, RZ ;  /* 0x0000001088887819 */ /* 0x000fe200000006ff */
[----:B------:R-:W0:Y:S01]  /*3f70*/  LDC.64 R140, c[0x0][0x468] ;  /* 0x00011a00ff8c7b82 */ /* 0x000e220000000a00 */
[----:B------:R-:W-:Y:S01]  /*3f80*/  SHF.L.U32 R138, R46, 0x10, RZ ;  /* 0x000000102e8a7819 */ /* 0x000fe200000006ff */
[----:B------:R-:W-:Y:S01]  /*3f90*/  FADD.FTZ R209, R191, -R208 ;  /* 0x800000d0bfd17221 */ /* 0x000fe20000010000 */
[----:B------:R-:W-:Y:S01]  /*3fa0*/  FFMA.FTZ R208, R197, R145, R146 ;  /* 0x00000091c5d07223 */ /* 0x000fe20000010092 */
[----:B------:R-:W-:Y:S01]  /*3fb0*/  FFMA.FTZ R211, R203, R139, R136 ;  /* 0x0000008bcbd37223 */ /* 0x000fe20000010088 */
[----:B------:R-:W-:Y:S01]  /*3fc0*/  PRMT R137, R45, 0x7632, R137 ;  /* 0x000076322d897816 */ /* 0x000fe20000000089 */
[-C--:B------:R-:W-:Y:S01]  /*3fd0*/  FFMA.FTZ R207, R196, R145.reuse, R146 ;  /* 0x00000091c4cf7223 */ /* 0x080fe20000010092 */
[----:B------:R-:W-:Y:S01]  /*3fe0*/  PRMT R136, R44, 0x7632, R136 ;  /* 0x000076322c887816 */ /* 0x000fe20000000088 */
[-CC-:B------:R-:W-:Y:S01]  /*3ff0*/  FFMA.FTZ R210, R201, R145.reuse, R146.reuse ;  /* 0x00000091c9d27223 */ /* 0x180fe20000010092 */
[----:B------:R-:W-:Y:S01]  /*4000*/  FFMA.FTZ R139, R200, R145, R146 ;  /* 0x00000091c88b7223 */ /* 0x000fe20000010092 */
[----:B------:R-:W-:Y:S01]  /*4010*/  FFMA.FTZ R209, R203, R209, R138 ;  /* 0x000000d1cbd17223 */ /* 0x000fe2000001008a */
[----:B------:R-:W-:Y:S01]  /*4020*/  SHF.L.U32 R142, R45, 0x10, RZ ;  /* 0x000000102d8e7819 */ /* 0x000fe200000006ff */
[----:B------:R-:W-:Y:S01]  /*4030*/  FADD.FTZ R143, R195, -R208 ;  /* 0x800000d0c38f7221 */ /* 0x000fe20000010000 */
[----:B------:R-:W-:Y:S01]  /*4040*/  SHF.L.U32 R138, R44, 0x10, RZ ;  /* 0x000000102c8a7819 */ /* 0x000fe200000006ff */
[----:B------:R-:W-:Y:S01]  /*4050*/  FADD.FTZ R207, R194, -R207 ;  /* 0x800000cfc2cf7221 */ /* 0x000fe20000010000 */
[----:B------:R-:W-:Y:S01]  /*4060*/  SHF.L.U32 R208, R137, 0x10, RZ ;  /* 0x0000001089d07819 */ /* 0x000fe200000006ff */
[----:B------:R-:W-:Y:S01]  /*4070*/  FADD.FTZ R137, R199, -R210 ;  /* 0x800000d2c7897221 */ /* 0x000fe20000010000 */
[----:B------:R-:W-:Y:S01]  /*4080*/  SHF.L.U32 R136, R136, 0x10, RZ ;  /* 0x0000001088887819 */ /* 0x000fe200000006ff */
[----:B------:R-:W-:Y:S01]  /*4090*/  FADD.FTZ R139, R198, -R139 ;  /* 0x8000008bc68b7221 */ /* 0x000fe20000010000 */
[C---:B------:R-:W-:Y:S01]  /*40a0*/  FFMA.FTZ R143, R203.reuse, R143, R142 ;  /* 0x0000008fcb8f7223 */ /* 0x040fe2000001008e */
[C---:B------:R-:W-:Y:S01]  /*40b0*/  FFMA.FTZ R207, R203.reuse, R207, R208 ;  /* 0x000000cfcbcf7223 */ /* 0x040fe200000100d0 */
[C---:B------:R-:W-:Y:S01]  /*40c0*/  FFMA.FTZ R137, R203.reuse, R137, R138 ;  /* 0x00000089cb897223 */ /* 0x040fe2000001008a */
[----:B------:R-:W-:Y:S01]  /*40d0*/  FFMA.FTZ R139, R203, R139, R136 ;  /* 0x0000008bcb8b7223 */ /* 0x000fe20000010088 */
        /* <DEDUP_REMOVED lines=8> */
[----:B------:R-:W-:Y:S01]  /*4160*/  F2FP.BF16.F32.PACK_AB R139, R208, R213 ;  /* 0x000000d5d08b723e */ /* 0x000fe200000010ff */
[----:B0-----:R-:W-:Y:S01]  /*4170*/  IMAD.WIDE.U32 R140, R202, 0x10, R140 ;  /* 0x00000010ca8c7825 */ /* 0x001fe200078e008c */
[----:B------:R-:W-:-:S02]  /*4180*/  F2FP.BF16.F32.PACK_AB R138, R211, R138 ;  /* 0x0000008ad38a723e */ /* 0x000fc400000010ff */
[----:B------:R-:W-:Y:S02]  /*4190*/  F2FP.BF16.F32.PACK_AB R137, R207, R142 ;  /* 0x0000008ecf89723e */ /* 0x000fe400000010ff */
[----:B------:R-:W-:Y:S02]  /*41a0*/  F2FP.BF16.F32.PACK_AB R136, R143, R136 ;  /* 0x000000888f88723e */ /* 0x000fe400000010ff */
[----:B------:R-:W-:-:S03]  /*41b0*/  IADD3 R202, PT, PT, R202, 0x100, RZ ;  /* 0x00000100caca7810 */ /* 0x000fc60007ffe0ff */
[----:B------:R0:W-:Y:S04]  /*41c0*/  STG.E.128 desc[UR4][R140.64], R136 ;  /* 0x000000888c007986 */ /* 0x0001e8000c101d04 */
.L_x_28:
[----:B------:R-:W-:Y:S05]  /*41d0*/  BSYNC.RECONVERGENT B1 ;  /* 0x0000000000017941 */ /* 0x000fea0003800200 */
.L_x_27:
[----:B------:R-:W-:Y:S04]  /*41e0*/  BSSY.RECONVERGENT B1, `(.L_x_29) ;  /* 0x0000036000017945 */ /* 0x000fe80003800200 */
[----:B------:R-:W-:Y:S05]  /*41f0*/  @!P1 BRA `(.L_x_30) ;  /* 0x0000000000d09947 */ /* 0x000fea0003800000 */
[-CC-:B0-----:R-:W-:Y:S01]  /*4200*/  FFMA.FTZ R141, R157, R145.reuse, R146.reuse ;  /* 0x000000919d8d7223 */ /* 0x181fe20000010092 */
[----:B------:R-:W-:Y:S01]  /*4210*/  SHF.L.U32 R140, R43, 0x10, RZ ;  /* 0x000000102b8c7819 */ /* 0x000fe200000006ff */
[-C--:B------:R-:W-:Y:S01]  /*4220*/  FFMA.FTZ R208, R162, R145.reuse, R146 ;  /* 0x00000091a2d07223 */ /* 0x080fe20000010092 */
[----:B------:R-:W-:Y:S01]  /*4230*/  PRMT R136, R42, 0x7632, R136 ;  /* 0x000076322a887816 */ /* 0x000fe20000000088 */
[----:B------:R-:W-:Y:S01]  /*4240*/  FADD.FTZ R141, R158, -R141 ;  /* 0x8000008d9e8d7221 */ /* 0x000fe20000010000 */
[-CC-:B------:R-:W-:Y:S01]  /*4250*/  FFMA.FTZ R142, R164, R145.reuse, R146.reuse ;  /* 0x00000091a48e7223 */ /* 0x180fe20000010092 */
[----:B------:R-:W-:Y:S01]  /*4260*/  FFMA.FTZ R139, R155, R145, R146 ;  /* 0x000000919b8b7223 */ /* 0x000fe20000010092 */
[----:B------:R-:W-:Y:S01]  /*4270*/  PRMT R137, R43, 0x7632, R137 ;  /* 0x000076322b897816 */ /* 0x000fe20000000089 */
[----:B-----5:R-:W-:Y:S01]  /*4280*/  FFMA.FTZ R213, R203, R141, R140 ;  /* 0x0000008dcbd57223 */ /* 0x020fe2000001008c */
[----:B------:R-:W-:Y:S01]  /*4290*/  SHF.L.U32 R136, R136, 0x10, RZ ;  /* 0x0000001088887819 */ /* 0x000fe200000006ff */
[----:B------:R-:W0:Y:S01]  /*42a0*/  LDC.64 R140, c[0x0][0x468] ;  /* 0x00011a00ff8c7b82 */ /* 0x000e220000000a00 */
[----:B------:R-:W-:Y:S01]  /*42b0*/  SHF.L.U32 R138, R42, 0x10, RZ ;  /* 0x000000102a8a7819 */ /* 0x000fe200000006ff */
[----:B------:R-:W-:Y:S01]  /*42c0*/  FADD.FTZ R211, R161, -R208 ;  /* 0x800000d0a1d37221 */ /* 0x000fe20000010000 */
[----:B------:R-:W-:Y:S01]  /*42d0*/  FADD.FTZ R215, R163, -R142 ;  /* 0x8000008ea3d77221 */ /* 0x000fe20000010000 */
[----:B------:R-:W-:Y:S01]  /*42e0*/  FADD.FTZ R139, R156, -R139 ;  /* 0x8000008b9c8b7221 */ /* 0x000fe20000010000 */
[----:B------:R-:W-:Y:S01]  /*42f0*/  SHF.L.U32 R142, R137, 0x10, RZ ;  /* 0x00000010898e7819 */ /* 0x000fe200000006ff */
[----:B------:R-:W-:Y:S01]  /*4300*/  FFMA.FTZ R211, R203, R211, R136 ;  /* 0x000000d3cbd37223 */ /* 0x000fe20000010088 */
        /* <DEDUP_REMOVED lines=35> */
.L_x_30:
[----:B------:R-:W-:Y:S05]  /*4540*/  BSYNC.RECONVERGENT B1 ;  /* 0x0000000000017941 */ /* 0x000fea0003800200 */
.L_x_29:
[----:B------:R-:W-:Y:S04]  /*4550*/  BSSY.RECONVERGENT B1, `(.L_x_31) ;  /* 0x0000032000017945 */ /* 0x000fe80003800200 */
[----:B------:R-:W-:Y:S05]  /*4560*/  @!P2 BRA `(.L_x_32) ;  /* 0x0000000000c0a947 */ /* 0x000fea0003800000 */
[-CC-:B01----:R-:W-:Y:S01]  /*4570*/  FFMA.FTZ R141, R29, R145.reuse, R146.reuse ;  /* 0x000000911d8d7223 */ /* 0x183fe20000010092 */
[-CC-:B------:R-:W-:Y:S01]  /*4580*/  FFMA.FTZ R142, R154, R145.reuse, R146.reuse ;  /* 0x000000919a8e7223 */ /* 0x180fe20000010092 */
[----:B------:R-:W-:Y:S01]  /*4590*/  SHF.L.U32 R140, R151, 0x10, RZ ;  /* 0x00000010978c7819 */ /* 0x000fe200000006ff */
[-C--:B------:R-:W-:Y:S01]  /*45a0*/  FFMA.FTZ R139, R152, R145.reuse, R146 ;  /* 0x00000091988b7223 */ /* 0x080fe20000010092 */
[----:B------:R-:W-:Y:S01]  /*45b0*/  SHF.L.U32 R138, R39, 0x10, RZ ;  /* 0x00000010278a7819 */ /* 0x000fe200000006ff */
[----:B------:R-:W-:Y:S01]  /*45c0*/  FADD.FTZ R141, R28, -R141 ;  /* 0x8000008d1c8d7221 */ /* 0x000fe20000010000 */
[----:B------:R-:W-:Y:S01]  /*45d0*/  FADD.FTZ R213, R35, -R142 ;  /* 0x8000008e23d57221 */ /* 0x000fe20000010000 */
[----:B------:R-:W-:Y:S01]  /*45e0*/  FFMA.FTZ R137, R27, R145, R146 ;  /* 0x000000911b897223 */ /* 0x000fe20000010092 */
[----:B------:R-:W-:Y:S01]  /*45f0*/  SHF.L.U32 R204, R204, 0x10, RZ ;  /* 0x00000010cccc7819 */ /* 0x000fe200000006ff */
[C---:B-----5:R-:W-:Y:S01]  /*4600*/  FFMA.FTZ R211, R203.reuse, R141, R138 ;  /* 0x0000008dcbd37223 */ /* 0x060fe2000001008a */
[----:B------:R-:W-:Y:S01]  /*4610*/  FFMA.FTZ R213, R203, R213, R140 ;  /* 0x000000d5cbd57223 */ /* 0x000fe2000001008c */
[----:B------:R-:W-:Y:S01]  /*4620*/  SHF.L.U32 R136, R38, 0x10, RZ ;  /* 0x0000001026887819 */ /* 0x000fe200000006ff */
[----:B------:R-:W0:Y:S01]  /*4630*/  LDC.64 R140, c[0x0][0x468] ;  /* 0x00011a00ff8c7b82 */ /* 0x000e220000000a00 */
[----:B------:R-:W-:Y:S01]  /*4640*/  FADD.FTZ R139, R34, -R139 ;  /* 0x8000008b228b7221 */ /* 0x000fe20000010000 */
[----:B------:R-:W-:Y:S01]  /*4650*/  FADD.FTZ R137, R26, -R137 ;  /* 0x800000891a897221 */ /* 0x000fe20000010000 */
[----:B------:R-:W-:Y:S01]  /*4660*/  FFMA.FTZ R208, R32, R145, R146 ;  /* 0x0000009120d07223 */ /* 0x000fe20000010092 */
[----:B------:R-:W-:Y:S01]  /*4670*/  SHF.L.U32 R138, R37, 0x10, RZ ;  /* 0x00000010258a7819 */ /* 0x000fe200000006ff */
[C---:B------:R-:W-:Y:S01]  /*4680*/  FFMA.FTZ R209, R203.reuse, R139, R204 ;  /* 0x0000008bcbd17223 */ /* 0x040fe200000100cc */
[----:B------:R-:W-:Y:S01]  /*4690*/  FFMA.FTZ R207, R203, R137, R136 ;  /* 0x00000089cbcf7223 */ /* 0x000fe20000010088 */
[-CC-:B------:R-:W-:Y:S01]  /*46a0*/  FFMA.FTZ R139, R25, R145.reuse, R146.reuse ;  /* 0x00000091198b7223 */ /* 0x180fe20000010092 */
[-CC-:B------:R-:W-:Y:S01]  /*46b0*/  FFMA.FTZ R137, R23, R145.reuse, R146.reuse ;  /* 0x0000009117897223 */ /* 0x180fe20000010092 */
[----:B------:R-:W-:Y:S01]  /*46c0*/  FFMA.FTZ R204, R30, R145, R146 ;  /* 0x000000911ecc7223 */ /* 0x000fe20000010092 */
[----:B------:R-:W-:Y:S01]  /*46d0*/  SHF.L.U32 R206, R206, 0x10, RZ ;  /* 0x00000010cece7819 */ /* 0x000fe200000006ff */
[----:B------:R-:W-:Y:S01]  /*46e0*/  FADD.FTZ R143, R24, -R139 ;  /* 0x8000008b188f7221 */ /* 0x000fe20000010000 */
[----:B------:R-:W-:Y:S01]  /*46f0*/  SHF.L.U32 R142, R205, 0x10, RZ ;  /* 0x00000010cd8e7819 */ /* 0x000fe200000006ff */
[----:B------:R-:W-:Y:S01]  /*4700*/  FADD.FTZ R151, R33, -R208 ;  /* 0x800000d021977221 */ /* 0x000fe20000010000 */
[----:B------:R-:W-:Y:S01]  /*4710*/  SHF.L.U32 R136, R36, 0x10, RZ ;  /* 0x0000001024887819 */ /* 0x000fe200000006ff */
[----:B------:R-:W-:Y:S01]  /*4720*/  FADD.FTZ R137, R22, -R137 ;  /* 0x8000008916897221 */ /* 0x000fe20000010000 */
        /* <DEDUP_REMOVED lines=20> */
.L_x_32:
[----:B------:R-:W-:Y:S05]  /*4870*/  BSYNC.RECONVERGENT B1 ;  /* 0x0000000000017941 */ /* 0x000fea0003800200 */
.L_x_31:
[----:B------:R-:W-:Y:S05]  /*4880*/  @!P4 BRA `(.L_x_23) ;  /* 0x000000100074c947 */ /* 0x000fea0003800000 */
[-CC-:B012---:R-:W-:Y:S01]  /*4890*/  FFMA.FTZ R138, R180, R145.reuse, R146.reuse ;  /* 0x00000091b48a7223 */ /* 0x187fe20000010092 */
[----:B------:R-:W-:Y:S01]  /*48a0*/  SHF.L.U32 R136, R147, 0x10, RZ ;  /* 0x0000001093887819 */ /* 0x000fe200000006ff */
[-CC-:B------:R-:W-:Y:S01]  /*48b0*/  FFMA.FTZ R137, R169, R145.reuse, R146.reuse ;  /* 0x00000091a9897223 */ /* 0x180fe20000010092 */
[-C--:B------:R-:W-:Y:S01]  /*48c0*/  FFMA.FTZ R143, R171, R145.reuse, R146 ;  /* 0x00000091ab8f7223 */ /* 0x080fe20000010092 */
[----:B------:R-:W-:Y:S01]  /*48d0*/  FADD.FTZ R138, R179, -R138 ;  /* 0x8000008ab38a7221 */ /* 0x000fe20000010000 */
[-CC-:B------:R-:W-:Y:S01]  /*48e0*/  FFMA.FTZ R142, R178, R145.reuse, R146.reuse ;  /* 0x00000091b28e7223 */ /* 0x180fe20000010092 */
[-CC-:B------:R-:W-:Y:S01]  /*48f0*/  FFMA.FTZ R141, R167, R145.reuse, R146.reuse ;  /* 0x00000091a78d7223 */ /* 0x180fe20000010092 */
[-CC-:B------:R-:W-:Y:S01]  /*4900*/  FFMA.FTZ R204, R176, R145.reuse, R146.reuse ;  /* 0x00000091b0cc7223 */ /* 0x180fe20000010092 */
[-CC-:B------:R-:W-:Y:S01]  /*4910*/  FFMA.FTZ R139, R165, R145.reuse, R146.reuse ;  /* 0x00000091a58b7223 */ /* 0x180fe20000010092 */
[----:B------:R-:W-:Y:S01]  /*4920*/  FFMA.FTZ R146, R174, R145, R146 ;  /* 0x00000091ae927223 */ /* 0x000fe20000010092 */
[----:B-----5:R-:W-:Y:S01]  /*4930*/  FFMA.FTZ R205, R203, R138, R136 ;  /* 0x0000008acbcd7223 */ /* 0x020fe20000010088 */
[----:B------:R-:W-:Y:S01]  /*4940*/  FADD.FTZ R145, R170, -R137 ;  /* 0x80000089aa917221 */ /* 0x000fe20000010000 */
[----:B------:R-:W-:Y:S01]  /*4950*/  SHF.L.U32 R140, R131, 0x10, RZ ;  /* 0x00000010838c7819 */ /* 0x000fe200000006ff */
[----:B------:R-:W0:Y:S01]  /*4960*/  LDC.64 R136, c[0x0][0x468] ;  /* 0x00011a00ff887b82 */ /* 0x000e220000000a00 */
[----:B------:R-:W-:Y:S01]  /*4970*/  SHF.L.U32 R138, R130, 0x10, RZ ;  /* 0x00000010828a7819 */ /* 0x000fe200000006ff */
[----:B------:R-:W-:Y:S01]  /*4980*/  FADD.FTZ R143, R172, -R143 ;  /* 0x8000008fac8f7221 */ /* 0x000fe20000010000 */
[----:B------:R-:W-:Y:S01]  /*4990*/  FADD.FTZ R147, R177, -R142 ;  /* 0x8000008eb1937221 */ /* 0x000fe20000010000 */
[----:B------:R-:W-:Y:S01]  /*49a0*/  SHF.L.U32 R148, R148, 0x10, RZ ;  /* 0x0000001094947819 */ /* 0x000fe200000006ff */
[----:B------:R-:W-:Y:S01]  /*49b0*/  FADD.FTZ R141, R168, -R141 ;  /* 0x8000008da88d7221 */ /* 0x000fe20000010000 */
[C---:B------:R-:W-:Y:S01]  /*49c0*/  FFMA.FTZ R151, R203.reuse, R143, R140 ;  /* 0x0000008fcb977223 */ /* 0x040fe2000001008c */
        /* <DEDUP_REMOVED lines=8> */
[C---:B------:R-:W-:Y:S01]  /*4a50*/  FFMA.FTZ R147, R203.reuse, R147, R148 ;  /* 0x00000093cb937223 */ /* 0x040fe20000010094 */
        /* <DEDUP_REMOVED lines=12> */
[----:B0-----:R-:W-:Y:S01]  /*4b20*/  IMAD.WIDE.U32 R202, R202, 0x10, R136 ;  /* 0x00000010caca7825 */ /* 0x001fe200078e0088 */
[----:B------:R-:W-:-:S02]  /*4b30*/  F2FP.BF16.F32.PACK_AB R139, R146, R151 ;  /* 0x00000097928b723e */ /* 0x000fc400000010ff */
[----:B------:R-:W-:Y:S02]  /*4b40*/  F2FP.BF16.F32.PACK_AB R138, R147, R138 ;  /* 0x0000008a938a723e */ /* 0x000fe400000010ff */
[----:B------:R-:W-:Y:S02]  /*4b50*/  F2FP.BF16.F32.PACK_AB R137, R143, R142 ;  /* 0x0000008e8f89723e */ /* 0x000fe400000010ff */
[----:B------:R-:W-:-:S05]  /*4b60*/  F2FP.BF16.F32.PACK_AB R136, R141, R140 ;  /* 0x0000008c8d88723e */ /* 0x000fca00000010ff */
[----:B------:R4:W-:Y:S01]  /*4b70*/  STG.E.128 desc[UR4][R202.64], R136 ;  /* 0x00000088ca007986 */ /* 0x0009e2000c101d04 */
[----:B------:R-:W-:Y:S05]  /*4b80*/  BRA `(.L_x_23) ;  /* 0x0000000c00b47947 */ /* 0x000fea0003800000 */
.L_x_26:
[----:B------:R-:W-:Y:S04]  /*4b90*/  BSSY.RECONVERGENT B1, `(.L_x_33) ;  /* 0x000003d000017945 */ /* 0x000fe80003800200 */
[----:B------:R-:W-:Y:S05]  /*4ba0*/  @!P3 BRA `(.L_x_34) ;  /* 0x0000000000ecb947 */ /* 0x000fea0003800000 */
[-CC-:B------:R-:W-:Y:S01]  /*4bb0*/  FFMA.FTZ R132, R201, R145.reuse, R146.reuse ;  /* 0x00000091c9847223 */ /* 0x180fe20000010092 */
[-CC-:B------:R-:W-:Y:S01]  /*4bc0*/  FFMA.FTZ R141, R196, R145.reuse, R146.reuse ;  /* 0x00000091c48d7223 */ /* 0x180fe20000010092 */
[----:B------:R-:W-:Y:S01]  /*4bd0*/  PRMT R137, R45, 0x7632, R137 ;  /* 0x000076322d897816 */ /* 0x000fe20000000089 */
[-C--:B------:R-:W-:Y:S01]  /*4be0*/  FFMA.FTZ R135, R200, R145.reuse, R146 ;  /* 0x00000091c8877223 */ /* 0x080fe20000010092 */
[C---:B------:R-:W-:Y:S01]  /*4bf0*/  SHF.L.U32 R134, R44.reuse, 0x10, RZ ;  /* 0x000000102c867819 */ /* 0x040fe200000006ff */
[----:B------:R-:W-:Y:S01]  /*4c00*/  FADD.FTZ R132, R199, -R132 ;  /* 0x80000084c7847221 */ /* 0x000fe20000010000 */
[----:B------:R-:W-:Y:S01]  /*4c10*/  PRMT R133, R44, 0x7632, R133 ;  /* 0x000076322c857816 */ /* 0x000fe20000000085 */
[----:B------:R-:W-:Y:S01]  /*4c20*/  FADD.FTZ R140, R194, -R141 ;  /* 0x8000008dc28c7221 */ /* 0x000fe20000010000 */
[----:B------:R-:W-:Y:S01]  /*4c30*/  SHF.L.U32 R137, R137, 0x10, RZ ;  /* 0x0000001089897819 */ /* 0x000fe200000006ff */
[----:B------:R-:W-:Y:S01]  /*4c40*/  FADD.FTZ R136, R198, -R135 ;  /* 0x80000087c6887221 */ /* 0x000fe20000010000 */
[----:B------:R-:W-:Y:S01]  /*4c50*/  SHF.L.U32 R135, R133, 0x10, RZ ;  /* 0x0000001085877819 */ /* 0x000fe200000006ff */
[----:B-----5:R-:W-:Y:S01]  /*4c60*/  FFMA.FTZ R133, R203, R132, R134 ;  /* 0x00000084cb857223 */ /* 0x020fe20000010086 */
[-C--:B------:R-:W-:Y:S01]  /*4c70*/  FFMA.FTZ R138, R197, R145.reuse, R146 ;  /* 0x00000091c58a7223 */ /* 0x080fe20000010092 */
[----:B------:R-:W-:Y:S01]  /*4c80*/  FFMA.FTZ R134, R203, R140, R137 ;  /* 0x0000008ccb867223 */ /* 0x000fe20000010089 */
[----:B------:R-:W0:Y:S01]  /*4c90*/  LDC.64 R142, c[0x0][0x478] ;  /* 0x00011e00ff8e7b82 */ /* 0x000e220000000a00 */
[----:B------:R-:W-:Y:S01]  /*4ca0*/  SHF.L.U32 R139, R45, 0x10, RZ ;  /* 0x000000102d8b7819 */ /* 0x000fe200000006ff */
[----:B------:R-:W-:Y:S01]  /*4cb0*/  FADD.FTZ R138, R195, -R138 ;  /* 0x8000008ac38a7221 */ /* 0x000fe20000010000 */
[----:B------:R-:W-:Y:S01]  /*4cc0*/  FFMA.FTZ R135, R203, R136, R135 ;  /* 0x00000088cb877223 */ /* 0x000fe20000010087 */
[-C--:B------:R-:W-:Y:S01]  /*4cd0*/  FFMA.FTZ R137, R192, R145.reuse, R146 ;  /* 0x00000091c0897223 */ /* 0x080fe20000010092 */
[----:B------:R-:W-:Y:S01]  /*4ce0*/  PRMT R136, R46, 0x7632, R136 ;  /* 0x000076322e887816 */ /* 0x000fe20000000088 */
[-CC-:B------:R-:W-:Y:S01]  /*4cf0*/  FFMA.FTZ R132, R193, R145.reuse, R146.reuse ;  /* 0x00000091c1847223 */ /* 0x180fe20000010092 */
[----:B------:R-:W-:Y:S01]  /*4d00*/  PRMT R207, R47, 0x7632, R207 ;  /* 0x000076322fcf7816 */ /* 0x000fe200000000cf */
[----:B------:R-:W1:Y:S01]  /*4d10*/  LDC.64 R140, c[0x0][0x468] ;  /* 0x00011a00ff8c7b82 */ /* 0x000e620000000a00 */
[-CC-:B------:R-:W-:Y:S01]  /*4d20*/  FFMA.FTZ R209, R188, R145.reuse, R146.reuse ;  /* 0x00000091bcd17223 */ /* 0x180fe20000010092 */
[----:B------:R-:W-:Y:S01]  /*4d30*/  FFMA.FTZ R139, R203, R138, R139 ;  /* 0x0000008acb8b7223 */ /* 0x000fe2000001008b */
[----:B------:R-:W-:Y:S01]  /*4d40*/  FFMA.FTZ R210, R189, R145, R146 ;  /* 0x00000091bdd27223 */ /* 0x000fe20000010092 */
[----:B------:R-:W-:Y:S01]  /*4d50*/  FADD.FTZ R208, R190, -R137 ;  /* 0x80000089bed07221 */ /* 0x000fe20000010000 */
        /* <DEDUP_REMOVED lines=9> */
[----:B------:R-:W-:Y:S01]  /*4df0*/  FFMA.FTZ R213, R203, R136, R213 ;  /* 0x00000088cbd57223 */ /* 0x000fe200000100d5 */
[----:B------:R-:W-:Y:S01]  /*4e00*/  FMUL.FTZ R136, R133, R144 ;  /* 0x0000009085887220 */ /* 0x000fe20000410000 */
[----:B------:R-:W-:Y:S01]  /*4e10*/  FFMA.FTZ R211, R203, R210, R211 ;  /* 0x000000d2cbd37223 */ /* 0x000fe200000100d3 */
[----:B------:R-:W-:Y:S01]  /*4e20*/  F2FP.BF16.F32.PACK_AB R132, R135, R133 ;  /* 0x000000858784723e */ /* 0x000fe200000010ff */
[-C--:B------:R-:W-:Y:S01]  /*4e30*/  FMUL.FTZ R138, R139, R144.reuse ;  /* 0x000000908b8a7220 */ /* 0x080fe20000410000 */
[C---:B------:R-:W-:Y:S01]  /*4e40*/  F2FP.BF16.F32.PACK_AB R133, R134.reuse, R139 ;  /* 0x0000008b8685723e */ /* 0x040fe200000010ff */
[-C--:B------:R-:W-:Y:S01]  /*4e50*/  FMUL.FTZ R137, R135, R144.reuse ;  /* 0x0000009087897220 */ /* 0x080fe20000410000 */
[-C--:B------:R-:W-:Y:S01]  /*4e60*/  FMUL.FTZ R139, R134, R144.reuse ;  /* 0x00000090868b7220 */ /* 0x080fe20000410000 */
[-C--:B------:R-:W-:Y:S01]  /*4e70*/  FMUL.FTZ R208, R207, R144.reuse ;  /* 0x00000090cfd07220 */ /* 0x080fe20000410000 */
[C---:B------:R-:W-:Y:S01]  /*4e80*/  F2FP.BF16.F32.PACK_AB R134, R209.reuse, R207 ;  /* 0x000000cfd186723e */ /* 0x040fe200000010ff */
[-C--:B------:R-:W-:Y:S01]  /*4e90*/  FMUL.FTZ R209, R209, R144.reuse ;  /* 0x00000090d1d17220 */ /* 0x080fe20000410000 */
[-C--:B------:R-:W-:Y:S01]  /*4ea0*/  FMUL.FTZ R207, R211, R144.reuse ;  /* 0x00000090d3cf7220 */ /* 0x080fe20000410000 */
[----:B------:R-:W-:Y:S01]  /*4eb0*/  FMUL.FTZ R210, R213, R144 ;  /* 0x00000090d5d27220 */ /* 0x000fe20000410000 */
[----:B------:R-:W-:Y:S01]  /*4ec0*/  F2FP.BF16.F32.PACK_AB R136, R137, R136 ;  /* 0x000000888988723e */ /* 0x000fe200000010ff */
[----:B0-----:R-:W-:Y:S01]  /*4ed0*/  IMAD.WIDE.U32 R142, R202, 0x10, R142 ;  /* 0x00000010ca8e7825 */ /* 0x001fe200078e008e */
[----:B------:R-:W-:-:S02]  /*4ee0*/  F2FP.BF16.F32.PACK_AB R135, R213, R211 ;  /* 0x000000d3d587723e */ /* 0x000fc400000010ff */
[----:B------:R-:W-:Y:S01]  /*4ef0*/  F2FP.BF16.F32.PACK_AB R137, R139, R138 ;  /* 0x0000008a8b89723e */ /* 0x000fe200000010ff */
[----:B-1----:R-:W-:Y:S01]  /*4f00*/  IMAD.WIDE.U32 R140, R202, 0x10, R140 ;  /* 0x00000010ca8c7825 */ /* 0x002fe200078e008c */
[----:B------:R-:W-:Y:S01]  /*4f10*/  F2FP.BF16.F32.PACK_AB R138, R209, R208 ;  /* 0x000000d0d18a723e */ /* 0x000fe200000010ff */
[----:B------:R0:W-:Y:S01]  /*4f20*/  STG.E.128 desc[UR4][R142.64], R132 ;  /* 0x000000848e007986 */ /* 0x0001e2000c101d04 */
[----:B------:R-:W-:Y:S02]  /*4f30*/  F2FP.BF16.F32.PACK_AB R139, R210, R207 ;  /* 0x000000cfd28b723e */ /* 0x000fe400000010ff */
[----:B------:R-:W-:-:S03]  /*4f40*/  IADD3 R202, PT, PT, R202, 0x100, RZ ;  /* 0x00000100caca7810 */ /* 0x000fc60007ffe0ff */
[----:B------:R0:W-:Y:S04]  /*4f50*/  STG.E.128 desc[UR4][R140.64], R136 ;  /* 0x000000888c007986 */ /* 0x0001e8000c101d04 */
.L_x_34:
[----:B------:R-:W-:Y:S05]  /*4f60*/  BSYNC.RECONVERGENT B1 ;  /* 0x0000000000017941 */ /* 0x000fea0003800200 */
.L_x_33:
[----:B------:R-:W-:Y:S04]  /*4f70*/  BSSY.RECONVERGENT B1, `(.L_x_35) ;  /* 0x000003d000017945 */ /* 0x000fe80003800200 */
[----:B------:R-:W-:Y:S05]  /*4f80*/  @!P1 BRA `(.L_x_36) ;  /* 0x0000000000ec9947 */ /* 0x000fea0003800000 */
[-CC-:B0-----:R-:W-:Y:S01]  /*4f90*/  FFMA.FTZ R132, R185, R145.reuse, R146.reuse ;  /* 0x00000091b9847223 */ /* 0x181fe20000010092 */
        /* <DEDUP_REMOVED lines=20> */
[-CC-:B------:R-:W-:Y:S01]  /*50e0*/  FFMA.FTZ R207, R157, R145.reuse, R146.reuse ;  /* 0x000000919dcf7223 */ /* 0x180fe20000010092 */
[----:B------:R-:W1:Y:S01]  /*50f0*/  LDC.64 R140, c[0x0][0x468] ;  /* 0x00011a00ff8c7b82 */ /* 0x000e620000000a00 */
[----:B------:R-:W-:Y:S01]  /*5100*/  PRMT R209, R43, 0x7632, R209 ;  /* 0x000076322bd17816 */ /* 0x000fe200000000d1 */
        /* <DEDUP_REMOVED lines=35> */
.L_x_36:
[----:B------:R-:W-:Y:S05]  /*5340*/  BSYNC.RECONVERGENT B1 ;  /* 0x0000000000017941 */ /* 0x000fea0003800200 */
.L_x_35:
[----:B------:R-:W-:Y:S04]  /*5350*/  BSSY.RECONVERGENT B1, `(.L_x_37) ;  /* 0x0000039000017945 */ /* 0x000fe80003800200 */
[----:B------:R-:W-:Y:S05]  /*5360*/  @!P2 BRA `(.L_x_38) ;  /* 0x0000000000dca947 */ /* 0x000fea0003800000 */
[-CC-:B01----:R-:W-:Y:S01]  /*5370*/  FFMA.FTZ R140, R32, R145.reuse, R146.reuse ;  /* 0x00000091208c7223 */ /* 0x183fe20000010092 */
[----:B------:R-:W-:Y:S01]  /*5380*/  SHF.L.U32 R205, R205, 0x10, RZ ;  /* 0x00000010cdcd7819 */ /* 0x000fe200000006ff */
[-C--:B------:R-:W-:Y:S01]  /*5390*/  FFMA.FTZ R133, R23, R145.reuse, R146 ;  /* 0x0000009117857223 */ /* 0x080fe20000010092 */
[----:B------:R-:W0:Y:S01]  /*53a0*/  LDC.64 R142, c[0x0][0x478] ;  /* 0x00011e00ff8e7b82 */ /* 0x000e220000000a00 */
[----:B------:R-:W-:Y:S01]  /*53b0*/  FADD.FTZ R140, R33, -R140 ;  /* 0x8000008c218c7221 */ /* 0x000fe20000010000 */
[-CC-:B------:R-:W-:Y:S01]  /*53c0*/  FFMA.FTZ R136, R30, R145.reuse, R146.reuse ;  /* 0x000000911e887223 */ /* 0x180fe20000010092 */
[-C--:B------:R-:W-:Y:S01]  /*53d0*/  FFMA.FTZ R137, R25, R145.reuse, R146 ;  /* 0x0000009119897223 */ /* 0x080fe20000010092 */
[----:B------:R-:W-:Y:S01]  /*53e0*/  SHF.L.U32 R134, R36, 0x10, RZ ;  /* 0x0000001024867819 */ /* 0x000fe200000006ff */
[----:B-----5:R-:W-:Y:S01]  /*53f0*/  FFMA.FTZ R205, R203, R140, R205 ;  /* 0x0000008ccbcd7223 */ /* 0x020fe200000100cd */
[----:B------:R-:W-:Y:S01]  /*5400*/  SHF.L.U32 R135, R206, 0x10, RZ ;  /* 0x00000010ce877819 */ /* 0x000fe200000006ff */
[----:B------:R-:W-:Y:S01]  /*5410*/  FADD.FTZ R132, R22, -R133 ;  /* 0x8000008516847221 */ /* 0x000fe20000010000 */
[----:B------:R-:W1:Y:S01]  /*5420*/  LDC.64 R140, c[0x0][0x468] ;  /* 0x00011a00ff8c7b82 */ /* 0x000e620000000a00 */
[----:B------:R-:W-:Y:S01]  /*5430*/  FADD.FTZ R136, R31, -R136 ;  /* 0x800000881f887221 */ /* 0x000fe20000010000 */
[----:B------:R-:W-:Y:S01]  /*5440*/  FADD.FTZ R138, R24, -R137 ;  /* 0x80000089188a7221 */ /* 0x000fe20000010000 */
[----:B------:R-:W-:Y:S01]  /*5450*/  SHF.L.U32 R213, R151, 0x10, RZ ;  /* 0x0000001097d57819 */ /* 0x000fe200000006ff */
[-CC-:B------:R-:W-:Y:S01]  /*5460*/  FFMA.FTZ R137, R27, R145.reuse, R146.reuse ;  /* 0x000000911b897223 */ /* 0x180fe20000010092 */
[----:B------:R-:W-:Y:S01]  /*5470*/  SHF.L.U32 R139, R37, 0x10, RZ ;  /* 0x00000010258b7819 */ /* 0x000fe200000006ff */
[-C--:B------:R-:W-:Y:S01]  /*5480*/  FFMA.FTZ R151, R152, R145.reuse, R146 ;  /* 0x0000009198977223 */ /* 0x080fe20000010092 */
[----:B------:R-:W-:Y:S01]  /*5490*/  SHF.L.U32 R207, R204, 0x10, RZ ;  /* 0x00000010cccf7819 */ /* 0x000fe200000006ff */
[----:B------:R-:W-:Y:S01]  /*54a0*/  FFMA.FTZ R133, R203, R132, R134 ;  /* 0x00000084cb857223 */ /* 0x000fe20000010086 */
[-CC-:B------:R-:W-:Y:S01]  /*54b0*/  FFMA.FTZ R209, R29, R145.reuse, R146.reuse ;  /* 0x000000911dd17223 */ /* 0x180fe20000010092 */
[----:B------:R-:W-:Y:S01]  /*54c0*/  FFMA.FTZ R204, R154, R145, R146 ;  /* 0x000000919acc7223 */ /* 0x000fe20000010092 */
[C---:B------:R-:W-:Y:S01]  /*54d0*/  FFMA.FTZ R135, R203.reuse, R136, R135 ;  /* 0x00000088cb877223 */ /* 0x040fe20000010087 */
[----:B------:R-:W-:Y:S01]  /*54e0*/  SHF.L.U32 R134, R38, 0x10, RZ ;  /* 0x0000001026867819 */ /* 0x000fe200000006ff */
[----:B------:R-:W-:Y:S01]  /*54f0*/  FADD.FTZ R132, R26, -R137 ;  /* 0x800000891a847221 */ /* 0x000fe20000010000 */
[----:B------:R-:W-:Y:S01]  /*5500*/  FADD.FTZ R136, R34, -R151 ;  /* 0x8000009722887221 */ /* 0x000fe20000010000 */
[----:B------:R-:W-:Y:S01]  /*5510*/  FFMA.FTZ R139, R203, R138, R139 ;  /* 0x0000008acb8b7223 */ /* 0x000fe2000001008b */
        /* <DEDUP_REMOVED lines=8> */
[C---:B------:R-:W-:Y:S01]  /*55a0*/  F2FP.BF16.F32.PACK_AB R132, R135.reuse, R133 ;  /* 0x000000858784723e */ /* 0x040fe200000010ff */
[-C--:B------:R-:W-:Y:S01]  /*55b0*/  FMUL.FTZ R137, R135, R144.reuse ;  /* 0x0000009087897220 */ /* 0x080fe20000410000 */
[----:B------:R-:W-:Y:S01]  /*55c0*/  F2FP.BF16.F32.PACK_AB R133, R205, R139 ;  /* 0x0000008bcd85723e */ /* 0x000fe200000010ff */
        /* <DEDUP_REMOVED lines=12> */
[----:B------:R-:W-:Y:S02]  /*5690*/  F2FP.BF16.F32.PACK_AB R138, R204, R139 ;  /* 0x0000008bcc8a723e */ /* 0x000fe400000010ff */
[----:B------:R-:W-:Y:S01]  /*56a0*/  F2FP.BF16.F32.PACK_AB R139, R206, R151 ;  /* 0x00000097ce8b723e */ /* 0x000fe200000010ff */
[----:B------:R2:W-:Y:S01]  /*56b0*/  STG.E.128 desc[UR4][R142.64], R132 ;  /* 0x000000848e007986 */ /* 0x0005e2000c101d04 */
[----:B------:R-:W-:-:S03]  /*56c0*/  IADD3 R202, PT, PT, R202, 0x100, RZ ;  /* 0x00000100caca7810 */ /* 0x000fc60007ffe0ff */
[----:B------:R2:W-:Y:S04]  /*56d0*/  STG.E.128 desc[UR4][R140.64], R136 ;  /* 0x000000888c007986 */ /* 0x0005e8000c101d04 */
.L_x_38:
[----:B------:R-:W-:Y:S05]  /*56e0*/  BSYNC.RECONVERGENT B1 ;  /* 0x0000000000017941 */ /* 0x000fea0003800200 */
.L_x_37:
[----:B------:R-:W-:Y:S05]  /*56f0*/  @!P4 BRA `(.L_x_23) ;  /* 0x0000000000d8c947 */ /* 0x000fea0003800000 */
[----:B012---:R-:W0:Y:S01]  /*5700*/  LDC.64 R140, c[0x0][0x478] ;  /* 0x00011e00ff8c7b82 */ /* 0x007e220000000a00 */
[-CC-:B------:R-:W-:Y:S01]  /*5710*/  FFMA.FTZ R134, R180, R145.reuse, R146.reuse ;  /* 0x00000091b4867223 */ /* 0x180fe20000010092 */
[-CC-:B------:R-:W-:Y:S01]  /*5720*/  FFMA.FTZ R136, R174, R145.reuse, R146.reuse ;  /* 0x00000091ae887223 */ /* 0x180fe20000010092 */
[-CC-:B------:R-:W-:Y:S01]  /*5730*/  FFMA.FTZ R135, R165, R145.reuse, R146.reuse ;  /* 0x00000091a5877223 */ /* 0x180fe20000010092 */
[-CC-:B------:R-:W-:Y:S01]  /*5740*/  FFMA.FTZ R205, R171, R145.reuse, R146.reuse ;  /* 0x00000091abcd7223 */ /* 0x180fe20000010092 */
[----:B------:R-:W-:Y:S01]  /*5750*/  SHF.L.U32 R139, R150, 0x10, RZ ;  /* 0x00000010968b7819 */ /* 0x000fe200000006ff */
[-CC-:B------:R-:W-:Y:S01]  /*5760*/  FFMA.FTZ R143, R167, R145.reuse, R146.reuse ;  /* 0x00000091a78f7223 */ /* 0x180fe20000010092 */
[-CC-:B------:R-:W-:Y:S01]  /*5770*/  FFMA.FTZ R138, R176, R145.reuse, R146.reuse ;  /* 0x00000091b08a7223 */ /* 0x180fe20000010092 */
[----:B------:R-:W1:Y:S01]  /*5780*/  LDC.64 R132, c[0x0][0x468] ;  /* 0x00011a00ff847b82 */ /* 0x000e620000000a00 */
[-C--:B------:R-:W-:Y:S01]  /*5790*/  FFMA.FTZ R151, R169, R145.reuse, R146 ;  /* 0x00000091a9977223 */ /* 0x080fe20000010092 */
[----:B------:R-:W-:Y:S01]  /*57a0*/  SHF.L.U32 R137, R128, 0x10, RZ ;  /* 0x0000001080897819 */ /* 0x000fe200000006ff */
[----:B------:R-:W-:Y:S01]  /*57b0*/  FADD.FTZ R150, R179, -R134 ;  /* 0x80000086b3967221 */ /* 0x000fe20000010000 */
[----:B------:R-:W-:Y:S01]  /*57c0*/  FADD.FTZ R136, R173, -R136 ;  /* 0x80000088ad887221 */ /* 0x000fe20000010000 */
[----:B------:R-:W-:Y:S01]  /*57d0*/  FFMA.FTZ R146, R178, R145, R146 ;  /* 0x00000091b2927223 */ /* 0x000fe20000010092 */
[----:B------:R-:W-:Y:S01]  /*57e0*/  FADD.FTZ R134, R166, -R135 ;  /* 0x80000087a6867221 */ /* 0x000fe20000010000 */
[----:B------:R-:W-:Y:S01]  /*57f0*/  SHF.L.U32 R145, R131, 0x10, RZ ;  /* 0x0000001083917819 */ /* 0x000fe200000006ff */
[----:B------:R-:W-:Y:S01]  /*5800*/  FADD.FTZ R142, R172, -R205 ;  /* 0x800000cdac8e7221 */ /* 0x000fe20000010000 */
[C---:B-----5:R-:W-:Y:S01]  /*5810*/  FFMA.FTZ R139, R203.reuse, R136, R139 ;  /* 0x00000088cb8b7223 */ /* 0x060fe2000001008b */
[----:B------:R-:W-:Y:S01]  /*5820*/  FFMA.FTZ R137, R203, R134, R137 ;  /* 0x00000086cb897223 */ /* 0x000fe20000010089 */
[----:B------:R-:W-:Y:S01]  /*5830*/  SHF.L.U32 R149, R149, 0x10, RZ ;  /* 0x0000001095957819 */ /* 0x000fe200000006ff */
[----:B------:R-:W-:Y:S01]  /*5840*/  FADD.FTZ R134, R168, -R143 ;  /* 0x8000008fa8867221 */ /* 0x000fe20000010000 */
[----:B------:R-:W-:Y:S01]  /*5850*/  SHF.L.U32 R136, R129, 0x10, RZ ;  /* 0x0000001081887819 */ /* 0x000fe200000006ff */
[----:B------:R-:W-:Y:S01]  /*5860*/  FADD.FTZ R138, R175, -R138 ;  /* 0x8000008aaf8a7221 */ /* 0x000fe20000010000 */
[----:B------:R-:W-:Y:S01]  /*5870*/  SHF.L.U32 R204, R147, 0x10, RZ ;  /* 0x0000001093cc7819 */ /* 0x000fe200000006ff */
[----:B------:R-:W-:Y:S01]  /*5880*/  FFMA.FTZ R205, R203, R142, R145 ;  /* 0x0000008ecbcd7223 */ /* 0x000fe20000010091 */
[----:B------:R-:W-:Y:S01]  /*5890*/  SHF.L.U32 R147, R148, 0x10, RZ ;  /* 0x0000001094937819 */ /* 0x000fe200000006ff */
[----:B------:R-:W-:Y:S01]  /*58a0*/  FADD.FTZ R142, R170, -R151 ;  /* 0x80000097aa8e7221 */ /* 0x000fe20000010000 */
[----:B------:R-:W-:Y:S01]  /*58b0*/  SHF.L.U32 R135, R130, 0x10, RZ ;  /* 0x0000001082877819 */ /* 0x000fe200000006ff */
[----:B------:R-:W-:Y:S01]  /*58c0*/  FADD.FTZ R146, R177, -R146 ;  /* 0x80000092b1927221 */ /* 0x000fe20000010000 */
[C---:B------:R-:W-:Y:S01]  /*58d0*/  FFMA.FTZ R143, R203.reuse, R134, R136 ;  /* 0x00000086cb8f7223 */ /* 0x040fe20000010088 */
[C---:B------:R-:W-:Y:S01]  /*58e0*/  FFMA.FTZ R149, R203.reuse, R138, R149 ;  /* 0x0000008acb957223 */ /* 0x040fe20000010095 */
[C---:B------:R-:W-:Y:S01]  /*58f0*/  FFMA.FTZ R150, R203.reuse, R150, R204 ;  /* 0x00000096cb967223 */ /* 0x040fe200000100cc */
[C---:B------:R-:W-:Y:S01]  /*5900*/  FFMA.FTZ R145, R203.reuse, R142, R135 ;  /* 0x0000008ecb917223 */ /* 0x040fe20000010087 */
[----:B------:R-:W-:Y:S01]  /*5910*/  FFMA.FTZ R134, R203, R146, R147 ;  /* 0x00000092cb867223 */ /* 0x000fe20000010093 */
[----:B0-----:R-:W-:-:S04]  /*5920*/  IMAD.WIDE.U32 R140, R202, 0x10, R140 ;  /* 0x00000010ca8c7825 */ /* 0x001fc800078e008c */
[-C--:B------:R-:W-:Y:S01]  /*5930*/  FMUL.FTZ R136, R137, R144.reuse ;  /* 0x0000009089887220 */ /* 0x080fe20000410000 */
[-C--:B------:R-:W-:Y:S01]  /*5940*/  FMUL.FTZ R138, R143, R144.reuse ;  /* 0x000000908f8a7220 */ /* 0x080fe20000410000 */
[----:B------:R-:W-:Y:S01]  /*5950*/  FMUL.FTZ R146, R205, R144 ;  /* 0x00000090cd927220 */ /* 0x000fe20000410000 */
[----:B-1----:R-:W-:Y:S01]  /*5960*/  IMAD.WIDE.U32 R202, R202, 0x10, R132 ;  /* 0x00000010caca7825 */ /* 0x002fe200078e0084 */
[----:B------:R-:W-:-:S03]  /*5970*/  F2FP.BF16.F32.PACK_AB R132, R139, R137 ;  /* 0x000000898b84723e */ /* 0x000fc600000010ff */
[-C--:B------:R-:W-:Y:S01]  /*5980*/  FMUL.FTZ R137, R139, R144.reuse ;  /* 0x000000908b897220 */ /* 0x080fe20000410000 */
[C---:B------:R-:W-:Y:S01]  /*5990*/  F2FP.BF16.F32.PACK_AB R133, R149.reuse, R143 ;  /* 0x0000008f9585723e */ /* 0x040fe200000010ff */
[-C--:B------:R-:W-:Y:S01]  /*59a0*/  FMUL.FTZ R149, R149, R144.reuse ;  /* 0x0000009095957220 */ /* 0x080fe20000410000 */
[-C--:B------:R-:W-:Y:S01]  /*59b0*/  FMUL.FTZ R147, R150, R144.reuse ;  /* 0x0000009096937220 */ /* 0x080fe20000410000 */
[-C--:B------:R-:W-:Y:S01]  /*59c0*/  FMUL.FTZ R142, R145, R144.reuse ;  /* 0x00000090918e7220 */ /* 0x080fe20000410000 */
[----:B------:R-:W-:Y:S01]  /*59d0*/  FMUL.FTZ R143, R134, R144 ;  /* 0x00000090868f7220 */ /* 0x000fe20000410000 */
[----:B------:R-:W-:Y:S02]  /*59e0*/  F2FP.BF16.F32.PACK_AB R136, R137, R136 ;  /* 0x000000888988723e */ /* 0x000fe400000010ff */
[----:B------:R-:W-:Y:S02]  /*59f0*/  F2FP.BF16.F32.PACK_AB R135, R150, R205 ;  /* 0x000000cd9687723e */ /* 0x000fe400000010ff */
[----:B------:R-:W-:-:S02]  /*5a00*/  F2FP.BF16.F32.PACK_AB R134, R134, R145 ;  /* 0x000000918686723e */ /* 0x000fc400000010ff */
[----:B------:R-:W-:Y:S02]  /*5a10*/  F2FP.BF16.F32.PACK_AB R137, R149, R138 ;  /* 0x0000008a9589723e */ /* 0x000fe400000010ff */
[----:B------:R-:W-:Y:S01]  /*5a20*/  F2FP.BF16.F32.PACK_AB R139, R147, R146 ;  /* 0x00000092938b723e */ /* 0x000fe200000010ff */
[----:B------:R3:W-:Y:S01]  /*5a30*/  STG.E.128 desc[UR4][R140.64], R132 ;  /* 0x000000848c007986 */ /* 0x0007e2000c101d04 */
[----:B------:R-:W-:-:S05]  /*5a40*/  F2FP.BF16.F32.PACK_AB R138, R143, R142 ;  /* 0x0000008e8f8a723e */ /* 0x000fca00000010ff */
[----:B------:R3:W-:Y:S02]  /*5a50*/  STG.E.128 desc[UR4][R202.64], R136 ;  /* 0x00000088ca007986 */ /* 0x0007e4000c101d04 */
.L_x_23:
[----:B------:R-:W-:Y:S05]  /*5a60*/  BSYNC.RECONVERGENT B0 ;  /* 0x0000000000007941 */ /* 0x000fea0003800200 */
.L_x_9:
[----:B01234-:R-:W0:Y:S01]  /*5a70*/  LDC.64 R136, c[0x0][0x380] ;  /* 0x0000e000ff887b82 */ /* 0x01fe220000000a00 */
[----:B------:R-:W-:Y:S02]  /*5a80*/  PLOP3.LUT P5, PT, P5, PT, PT, 0x8, 0x80 ;  /* 0x000000000080781c */ /* 0x000fe40002fae170 */
[----:B0-----:R-:W-:-:S04]  /*5a90*/  IADD3 R17, PT, PT, R17, R136, RZ ;  /* 0x0000008811117210 */ /* 0x001fc80007ffe0ff */
[----:B------:R-:W-:-:S13]  /*5aa0*/  ISETP.GE.AND P0, PT, R17, R137, PT ;  /* 0x000000891100720c */ /* 0x000fda0003f06270 */
[----:B------:R-:W-:Y:S05]  /*5ab0*/  @!P0 BRA `(.L_x_39) ;  /* 0xffffffac003c8947 */ /* 0x000fea000383ffff */
.L_x_0:
[----:B------:R-:W0:Y:S01]  /*5ac0*/  LDC.64 R2, c[0x0][0x440] ;  /* 0x00011000ff027b82 */ /* 0x000e220000000a00 */
[----:B------:R-:W-:-:S05]  /*5ad0*/  IMAD R20, R20, UR6, RZ ;  /* 0x0000000614147c24 */ /* 0x000fca000f8e02ff */
[----:B------:R-:W-:Y:S02]  /*5ae0*/  LEA.HI R21, R20, R21, RZ, 0x1d ;  /* 0x0000001514157211 */ /* 0x000fe400078fe8ff */
[----:B------:R-:W1:Y:S08]  /*5af0*/  LDC.64 R4, c[0x0][0x448] ;  /* 0x00011200ff047b82 */ /* 0x000e700000000a00 */
[----:B------:R-:W2:Y:S08]  /*5b00*/  LDC.64 R6, c[0x0][0x440] ;  /* 0x00011000ff067b82 */ /* 0x000eb00000000a00 */
[----:B------:R-:W3:Y:S01]  /*5b10*/  LDC.64 R8, c[0x0][0x448] ;  /* 0x00011200ff087b82 */ /* 0x000ee20000000a00 */
[----:B0-----:R-:W-:-:S05]  /*5b20*/  @P3 IMAD.WIDE.U32 R2, R21, 0x20, R2 ;  /* 0x0000002015023825 */ /* 0x001fca00078e0002 */
[----:B------:R0:W-:Y:S02]  /*5b30*/  @P3 STG.E.128 desc[UR4][R2.64], R76 ;  /* 0x0000004c02003986 */ /* 0x0001e4000c101d04 */
[----:B------:R-:W4:Y:S01]  /*5b40*/  LDC.64 R10, c[0x0][0x440] ;  /* 0x00011000ff0a7b82 */ /* 0x000f220000000a00 */
[C---:B-1----:R-:W-:Y:S01]  /*5b50*/  @P3 IMAD.WIDE.U32 R4, R21.reuse, 0x20, R4 ;  /* 0x0000002015043825 */ /* 0x042fe200078e0004 */
[----:B------:R-:W-:Y:S01]  /*5b60*/  @P3 IADD3 R21, PT, PT, R21, 0x100, RZ ;  /* 0x0000010015153810 */ /* 0x000fe20007ffe0ff */
[----:B------:R0:W-:Y:S04]  /*5b70*/  @P3 STG.E.128 desc[UR4][R2.64+0x10], R72 ;  /* 0x0000104802003986 */ /* 0x0001e8000c101d04 */
[----:B------:R0:W-:Y:S01]  /*5b80*/  @P3 STG.E.128 desc[UR4][R4.64], R108 ;  /* 0x0000006c04003986 */ /* 0x0001e2000c101d04 */
[----:B------:R-:W1:Y:S01]  /*5b90*/  LDC.64 R12, c[0x0][0x448] ;  /* 0x00011200ff0c7b82 */ /* 0x000e620000000a00 */
[----:B--2---:R-:W-:-:S02]  /*5ba0*/  @P1 IMAD.WIDE.U32 R6, R21, 0x20, R6 ;  /* 0x0000002015061825 */ /* 0x004fc400078e0006 */
[----:B------:R0:W-:Y:S04]  /*5bb0*/  @P3 STG.E.128 desc[UR4][R4.64+0x10], R104 ;  /* 0x0000106804003986 */ /* 0x0001e8000c101d04 */
[----:B------:R0:W-:Y:S01]  /*5bc0*/  @P1 STG.E.128 desc[UR4][R6.64], R68 ;  /* 0x0000004406001986 */ /* 0x0001e2000c101d04 */
[C---:B---3--:R-:W-:Y:S01]  /*5bd0*/  @P1 IMAD.WIDE.U32 R8, R21.reuse, 0x20, R8 ;  /* 0x0000002015081825 */ /* 0x048fe200078e0008 */
[----:B------:R-:W-:Y:S02]  /*5be0*/  @P1 IADD3 R21, PT, PT, R21, 0x100, RZ ;  /* 0x0000010015151810 */ /* 0x000fe40007ffe0ff */
[----:B------:R0:W-:Y:S04]  /*5bf0*/  @P1 STG.E.128 desc[UR4][R6.64+0x10], R64 ;  /* 0x0000104006001986 */ /* 0x0001e8000c101d04 */
[----:B------:R0:W-:Y:S01]  /*5c00*/  @P1 STG.E.128 desc[UR4][R8.64], R100 ;  /* 0x0000006408001986 */ /* 0x0001e2000c101d04 */
[----:B----4-:R-:W-:-:S03]  /*5c10*/  @P2 IMAD.WIDE.U32 R10, R21, 0x20, R10 ;  /* 0x00000020150a2825 */ /* 0x010fc600078e000a */
[----:B------:R0:W-:Y:S04]  /*5c20*/  @P1 STG.E.128 desc[UR4][R8.64+0x10], R96 ;  /* 0x0000106008001986 */ /* 0x0001e8000c101d04 */
[----:B------:R0:W-:Y:S01]  /*5c30*/  @P2 STG.E.128 desc[UR4][R10.64], R60 ;  /* 0x0000003c0a002986 */ /* 0x0001e2000c101d04 */
[----:B-1----:R-:W-:-:S03]  /*5c40*/  @P2 IMAD.WIDE.U32 R12, R21, 0x20, R12 ;  /* 0x00000020150c2825 */ /* 0x002fc600078e000c */
[----:B------:R0:W-:Y:S04]  /*5c50*/  @P2 STG.E.128 desc[UR4][R10.64+0x10], R56 ;  /* 0x000010380a002986 */ /* 0x0001e8000c101d04 */
[----:B------:R0:W-:Y:S04]  /*5c60*/  @P2 STG.E.128 desc[UR4][R12.64], R92 ;  /* 0x0000005c0c002986 */ /* 0x0001e8000c101d04 */
[----:B------:R0:W-:Y:S01]  /*5c70*/  @P2 STG.E.128 desc[UR4][R12.64+0x10], R88 ;  /* 0x000010580c002986 */ /* 0x0001e2000c101d04 */
[----:B------:R-:W-:Y:S05]  /*5c80*/  @!P4 EXIT ;  /* 0x000000000000c94d */ /* 0x000fea0003800000 */
[----:B0-----:R-:W0:Y:S01]  /*5c90*/  LDC.64 R2, c[0x0][0x440] ;  /* 0x00011000ff027b82 */ /* 0x001e220000000a00 */
[----:B------:R-:W-:-:S07]  /*5ca0*/  @P2 IADD3 R21, PT, PT, R21, 0x100, RZ ;  /* 0x0000010015152810 */ /* 0x000fce0007ffe0ff */
[----:B------:R-:W1:Y:S01]  /*5cb0*/  LDC.64 R4, c[0x0][0x448] ;  /* 0x00011200ff047b82 */ /* 0x000e620000000a00 */
[----:B0-----:R-:W-:-:S05]  /*5cc0*/  IMAD.WIDE.U32 R2, R21, 0x20, R2 ;  /* 0x0000002015027825 */ /* 0x001fca00078e0002 */
[----:B------:R-:W-:Y:S01]  /*5cd0*/  STG.E.128 desc[UR4][R2.64], R52 ;  /* 0x0000003402007986 */ /* 0x000fe2000c101d04 */
[----:B-1----:R-:W-:-:S03]  /*5ce0*/  IMAD.WIDE.U32 R4, R21, 0x20, R4 ;  /* 0x0000002015047825 */ /* 0x002fc600078e0004 */
[----:B------:R-:W-:Y:S04]  /*5cf0*/  STG.E.128 desc[UR4][R2.64+0x10], R48 ;  /* 0x0000103002007986 */ /* 0x000fe8000c101d04 */
[----:B------:R-:W-:Y:S04]  /*5d00*/  STG.E.128 desc[UR4][R4.64], R84 ;  /* 0x0000005404007986 */ /* 0x000fe8000c101d04 */
[----:B------:R-:W-:Y:S01]  /*5d10*/  STG.E.128 desc[UR4][R4.64+0x10], R80 ;  /* 0x0000105004007986 */ /* 0x000fe2000c101d04 */
[----:B------:R-:W-:Y:S05]  /*5d20*/  EXIT ;  /* 0x000000000000794d */ /* 0x000fea0003800000 */
.L_x_40:
[----:B------:R-:W-:-:S00]  /*5d30*/  BRA `(.L_x_40) ;  /* 0xfffffffc00fc7947 */ /* 0x000fc0000383ffff */
[----:B------:R-:W-:-:S00]  /*5d40*/  NOP ;  /* 0x0000000000007918 */ /* 0x000fc00000000000 */
        /* <DEDUP_REMOVED lines=11> */
.L_x_15578:


//--------------------- .text._ZN10layer_norm13ln_bwd_kernelINS_13Kernel_traitsI13__nv_bfloat16S2_S2_S2_fjLj8192ELj1ELj1ELj8ELj16ENS_18Kernel_traits_baseILj8192ES2_S2_S2_S2_fjLj256EEEEELb0ELb0ELb0ELb1EEEvNS_9BwdParamsE --------------------------
	.section	.text._ZN10layer_norm13ln_bwd_kernelINS_13Kernel_traitsI13__nv_bfloat16S2_S2_S2_fjLj8192ELj1ELj1ELj8ELj16ENS_18Kernel_traits_baseILj8192ES2_S2_S2_S2_fjLj256EEEEELb0ELb0ELb0ELb1EEEvNS_9BwdParamsE,"ax",@progbits
	.align	128
        .global         _ZN10layer_norm13ln_bwd_kernelINS_13Kernel_traitsI13__nv_bfloat16S2_S2_S2_fjLj8192ELj1ELj1ELj8ELj16ENS_18Kernel_traits_baseILj8192ES2_S2_S2_S2_fjLj256EEEEELb0ELb0ELb0ELb1EEEvNS_9BwdParamsE
        .type           _ZN10layer_norm13ln_bwd_kernelINS_13Kernel_traitsI13__nv_bfloat16S2_S2_S2_fjLj8192ELj1ELj1ELj8ELj16ENS_18Kernel_traits_baseILj8192ES2_S2_S2_S2_fjLj256EEEEELb0ELb0ELb0ELb1EEEvNS_9BwdParamsE,@function
        .size           _ZN10layer_norm13ln_bwd_kernelINS_13Kernel_traitsI13__nv_bfloat16S2_S2_S2_fjLj8192ELj1ELj1ELj8ELj16ENS_18Kernel_traits_baseILj8192ES2_S2_S2_S2_fjLj256EEEEELb0ELb0ELb0ELb1EEEvNS_9BwdParamsE,(.L_x_15579 - _ZN10layer_norm13ln_bwd_kernelINS_13Kernel_traitsI13__nv_bfloat16S2_S2_S2_fjLj8192ELj1ELj1ELj8ELj16ENS_18Kernel_traits_baseILj8192ES2_S2_S2_S2_fjLj256EEEEELb0ELb0ELb0ELb1EEEvNS_9BwdParamsE)
        .other          _ZN10layer_norm13ln_bwd_kernelINS_13Kernel_traitsI13__nv_bfloat16S2_S2_S2_fjLj8192ELj1ELj1ELj8ELj16ENS_18Kernel_traits_baseILj8192ES2_S2_S2_S2_fjLj256EEEEELb0ELb0ELb0ELb1EEEvNS_9BwdParamsE,@"STO_CUDA_ENTRY STV_DEFAULT"
_ZN10layer_norm13ln_bwd_kernelINS_13Kernel_traitsI13__nv_bfloat16S2_S2_S2_fjLj8192ELj1ELj1ELj8ELj16ENS_18Kernel_traits_baseILj8192ES2_S2_S2_S2_fjLj256EEEEELb0ELb0ELb0ELb1EEEvNS_9BwdParamsE:
.text._ZN10layer_norm13ln_bwd_kernelINS_13Kernel_traitsI13__nv_bfloat16S2_S2_S2_fjLj8192ELj1ELj1ELj8ELj16ENS_18Kernel_traits_baseILj8192ES2_S2_S2_S2_fjLj256EEEEELb0ELb0ELb0ELb1EEEvNS_9BwdParamsE:
[----:B------:R-:W-:Y:S08]  /*0000*/  LDC R1, c[0x0][0x37c] ;  /* 0x0000df00ff017b82 */ /* 0x000ff00000000800 */
[----:B------:R-:W0:Y:S01]  /*0010*/  S2UR UR6, SR_CTAID.X ;  /* 0x00000000000679c3 */ /* 0x000e220000002500 */
[----:B------:R-:W0:Y:S01]  /*0020*/  LDCU UR7, c[0x0][0x384] ;  /* 0x00007080ff0777ac */ /* 0x000e220008000800 */
[----:B------:R-:W1:Y:S01]  /*0030*/  S2R R105, SR_TID.X ;  /* 0x0000000000697919 */ /* 0x000e620000002100 */
        /* <DEDUP_REMOVED lines=20> */
[----:B------:R-:W-:Y:S01]  /*0180*/  CS2R R74, SRZ ;  /* 0x00000000004a7805 */ /* 0x000fe2000001ff00 */
[----:B0-----:R-:W-:Y:S01]  /*0190*/  UISETP.GE.AND UP0, UPT, UR6, UR7, UPT ;  /* 0x000000070600728c */ /* 0x001fe2000bf06270 */
        /* <DEDUP_REMOVED lines=10> */
[----:B------:R-:W-:Y:S01]  /*0240*/  CS2R R52, SRZ ;  /* 0x0000000000347805 */ /* 0x000fe2000001ff00 */
[----:B------:R-:W0:Y:S01]  /*0250*/  LDCU.64 UR4, c[0x0][0x358] ;  /* 0x00006b00ff0477ac */ /* 0x000e220008000a00 */
[----:B-1----:R-:W-:Y:S05]  /*0260*/  BRA.U UP0, `(.L_x_41) ;  /* 0x0000005500607547 */ /* 0x002fea000b800000 */
[----:B------:R-:W1:Y:S08]  /*0270*/  LDC.64 R2, c[0x0][0x3d0] ;  /* 0x0000f400ff027b82 */ /* 0x000e700000000a00 */
[----:B------:R-:W2:Y:S01]  /*0280*/  LDC.64 R20, c[0x0][0x3e0] ;  /* 0x0000f800ff147b82 */ /* 0x000ea20000000a00 */
[----:B------:R-:W-:Y:S01]  /*0290*/  HFMA2 R104, -RZ, RZ, 0, 0 ;  /* 0x00000000ff687431 */ /* 0x000fe200000001ff */
[----:B------:R-:W-:Y:S01]  /*02a0*/  PLOP3.LUT P2, PT, PT, PT, PT, 0x8, 0x80 ;  /* 0x000000000080781c */ /* 0x000fe20003f4e170 */
[----:B------:R-:W-:Y:S01]  /*02b0*/  HFMA2 R0, -RZ, RZ, 0, 0 ;  /* 0x00000000ff007431 */ /* 0x000fe200000001ff */
[----:B------:R-:W-:-:S02]  /*02c0*/  SHF.R.U32.HI R125, RZ, 0x5, R105 ;  /* 0x00000005ff7d7819 */ /* 0x000fc40000011669 */
        /* <DEDUP_REMOVED lines=11> */
[----:B-1----:R-:W-:Y:S01]  /*0380*/  IMAD.WIDE.U32 R2, R105, 0x10, R2 ;  /* 0x0000001069027825 */ /* 0x002fe200078e0002 */
[----:B------:R-:W-:-:S02]  /*0390*/  CS2R R32, SRZ ;  /* 0x0000000000207805 */ /* 0x000fc4000001ff00 */
[----:B------:R-:W-:Y:S02]  /*03a0*/  CS2R R30, SRZ ;  /* 0x00000000001e7805 */ /* 0x000fe4000001ff00 */
[----:B------:R-:W-:Y:S02]  /*03b0*/  CS2R R28, SRZ ;  /* 0x00000000001c7805 */ /* 0x000fe4000001ff00 */
[----:B------:R-:W-:Y:S01]  /*03c0*/  CS2R R106, SRZ ;  /* 0x00000000006a7805 */ /* 0x000fe2000001ff00 */
[----:B0-----:R-:W3:Y:S01]  /*03d0*/  LDG.E.128 R16, desc[UR4][R2.64] ;  /* 0x0000000402107981 */ /* 0x001ee2000c1e1d00 */
[----:B------:R-:W-:Y:S02]  /*03e0*/  CS2R R108, SRZ ;  /* 0x00000000006c7805 */ /* 0x000fe4000001ff00 */
[----:B------:R-:W-:Y:S02]  /*03f0*/  CS2R R110, SRZ ;  /* 0x00000000006e7805 */ /* 0x000fe4000001ff00 */
[----:B------:R-:W-:Y:S01]  /*0400*/  MOV R112, RZ ;  /* 0x000000ff00707202 */ /* 0x000fe20000000f00 */
[----:B------:R-:W4:Y:S01]  /*0410*/  LDG.E.128 R12, desc[UR4][R2.64+0x1000] ;  /* 0x00100004020c7981 */ /* 0x000f22000c1e1d00 */
[----:B------:R-:W-:-:S02]  /*0420*/  CS2R R26, SRZ ;  /* 0x00000000001a7805 */ /* 0x000fc4000001ff00 */
[----:B------:R-:W-:Y:S02]  /*0430*/  CS2R R24, SRZ ;  /* 0x0000000000187805 */ /* 0x000fe4000001ff00 */
[----:B------:R-:W-:Y:S01]  /*0440*/  CS2R R22, SRZ ;  /* 0x0000000000167805 */ /* 0x000fe2000001ff00 */
[----:B------:R-:W5:Y:S01]  /*0450*/  LDG.E.128 R8, desc[UR4][R2.64+0x2000] ;  /* 0x0020000402087981 */ /* 0x000f62000c1e1d00 */
[----:B------:R-:W-:Y:S01]  /*0460*/  MOV R126, RZ ;  /* 0x000000ff007e7202 */ /* 0x000fe20000000f00 */
[----:B------:R-:W0:Y:S02]  /*0470*/  LDCU.U8 UR7, c[0x0][0x410] ;  /* 0x00008200ff0777ac */ /* 0x000e240008000000 */
[----:B------:R1:W5:Y:S01]  /*0480*/  LDG.E.128 R4, desc[UR4][R2.64+0x3000] ;  /* 0x0030000402047981 */ /* 0x000362000c1e1d00 */
[----:B--2---:R-:W-:Y:S01]  /*0490*/  ISETP.NE.U32.AND P1, PT, R20, RZ, PT ;  /* 0x000000ff1400720c */ /* 0x004fe20003f25070 */
[----:B------:R-:W2:Y:S01]  /*04a0*/  LDCU UR10, c[0x0][0x388] ;  /* 0x00007100ff0a77ac */ /* 0x000ea20008000800 */
[----:B------:R-:W-:-:S02]  /*04b0*/  MOV R127, UR6 ;  /* 0x00000006007f7c02 */ /* 0x000fc40008000f00 */
[----:B------:R-:W-:Y:S02]  /*04c0*/  ISETP.NE.AND.EX P1, PT, R21, RZ, PT, P1 ;  /* 0x000000ff1500720c */ /* 0x000fe40003f25310 */
[----:B------:R-:W-:Y:S01]  /*04d0*/  CS2R R20, SRZ ;  /* 0x0000000000147805 */ /* 0x000fe2000001ff00 */
[----:B------:R-:W0:Y:S01]  /*04e0*/  LDCU UR11, c[0x0][0x400] ;  /* 0x00008000ff0b77ac */ /* 0x000e220008000800 */
[----:B-1----:R-:W-:Y:S01]  /*04f0*/  CS2R R2, SRZ ;  /* 0x0000000000027805 */ /* 0x002fe2000001ff00 */
[----:B------:R-:W1:Y:S01]  /*0500*/  LDCU.64 UR12, c[0x0][0x478] ;  /* 0x00008f00ff0c77ac */ /* 0x000e620008000a00 */
[----:B------:R-:W0:Y:S01]  /*0510*/  LDCU.64 UR8, c[0x0][0x438] ;  /* 0x00008700ff0877ac */ /* 0x000e220008000a00 */
[----:B---3--:R-:W-:Y:S02]  /*0520*/  PRMT R146, R16, 0x7632, R146 ;  /* 0x0000763210927816 */ /* 0x008fe40000000092 */
[----:B------:R-:W-:Y:S02]  /*0530*/  PRMT R144, R17, 0x7632, R144 ;  /* 0x0000763211907816 */ /* 0x000fe40000000090 */
[----:B------:R-:W-:-:S02]  /*0540*/  PRMT R142, R18, 0x7632, R142 ;  /* 0x00007632128e7816 */ /* 0x000fc4000000008e */
[----:B------:R-:W-:Y:S02]  /*0550*/  PRMT R128, R19, 0x7632, R128 ;  /* 0x0000763213807816 */ /* 0x000fe40000000080 */
[----:B----4-:R-:W-:Y:S02]  /*0560*/  PRMT R129, R12, 0x7632, R129 ;  /* 0x000076320c817816 */ /* 0x010fe40000000081 */
[----:B------:R-:W-:Y:S02]  /*0570*/  PRMT R130, R13, 0x7632, R130 ;  /* 0x000076320d827816 */ /* 0x000fe40000000082 */
[----:B------:R-:W-:Y:S02]  /*0580*/  PRMT R131, R14, 0x7632, R131 ;  /* 0x000076320e837816 */ /* 0x000fe40000000083 */
[----:B------:R-:W-:Y:S02]  /*0590*/  PRMT R132, R15, 0x7632, R132 ;  /* 0x000076320f847816 */ /* 0x000fe40000000084 */
[----:B-----5:R-:W-:-:S02]  /*05a0*/  PRMT R133, R8, 0x7632, R133 ;  /* 0x0000763208857816 */ /* 0x020fc40000000085 */
[----:B------:R-:W-:Y:S02]  /*05b0*/  PRMT R134, R9, 0x7632, R134 ;  /* 0x0000763209867816 */ /* 0x000fe40000000086 */
[----:B------:R-:W-:Y:S02]  /*05c0*/  PRMT R135, R10, 0x7632, R135 ;  /* 0x000076320a877816 */ /* 0x000fe40000000087 */
[----:B------:R-:W-:Y:S02]  /*05d0*/  PRMT R136, R11, 0x7632, R136 ;  /* 0x000076320b887816 */ /* 0x000fe40000000088 */
[----:B------:R-:W-:Y:S02]  /*05e0*/  PRMT R137, R4, 0x7632, R137 ;  /* 0x0000763204897816 */ /* 0x000fe40000000089 */
[----:B------:R-:W-:Y:S02]  /*05f0*/  PRMT R138, R5, 0x7632, R138 ;  /* 0x00007632058a7816 */ /* 0x000fe4000000008a */
[----:B------:R-:W-:-:S02]  /*0600*/  PRMT R139, R6, 0x7632, R139 ;  /* 0x00007632068b7816 */ /* 0x000fc4000000008b */
[----:B------:R-:W-:Y:S02]  /*0610*/  PRMT R140, R7, 0x7632, R140 ;  /* 0x00007632078c7816 */ /* 0x000fe4000000008c */
[----:B------:R-:W-:Y:S02]  /*0620*/  SHF.L.U32 R147, R16, 0x10, RZ ;  /* 0x0000001010937819 */ /* 0x000fe400000006ff */
[----:B------:R-:W-:Y:S02]  /*0630*/  SHF.L.U32 R145, R17, 0x10, RZ ;  /* 0x0000001011917819 */ /* 0x000fe400000006ff */
[----:B------:R-:W-:Y:S02]  /*0640*/  CS2R R16, SRZ ;  /* 0x0000000000107805 */ /* 0x000fe4000001ff00 */
[----:B------:R-:W-:Y:S02]  /*0650*/  SHF.L.U32 R143, R18, 0x10, RZ ;  /* 0x00000010128f7819 */ /* 0x000fe400000006ff */
[----:B------:R-:W-:-:S02]  /*0660*/  SHF.L.U32 R141, R19, 0x10, RZ ;  /* 0x00000010138d7819 */ /* 0x000fc400000006ff */
[----:B------:R-:W-:Y:S02]  /*0670*/  CS2R R18, SRZ ;  /* 0x0000000000127805 */ /* 0x000fe4000001ff00 */
        /* <DEDUP_REMOVED lines=20> */
[----:B------:R-:W-:Y:S02]  /*07c0*/  SHF.L.U32 R142, R142, 0x10, RZ ;  /* 0x000000108e8e7819 */ /* 0x000fe400000006ff */
[----:B------:R-:W-:Y:S02]  /*07d0*/  SHF.L.U32 R128, R128, 0x10, RZ ;  /* 0x0000001080807819 */ /* 0x000fe400000006ff */
[----:B------:R-:W-:-:S02]  /*07e0*/  SHF.L.U32 R129, R129, 0x10, RZ ;  /* 0x0000001081817819 */ /* 0x000fc400000006ff */
[----:B------:R-:W-:Y:S02]  /*07f0*/  SHF.L.U32 R130, R130, 0x10, RZ ;  /* 0x0000001082827819 */ /* 0x000fe400000006ff */
        /* <DEDUP_REMOVED lines=9> */
[----:B012---:R-:W-:-:S07]  /*0890*/  SHF.L.U32 R140, R140, 0x10, RZ ;  /* 0x000000108c8c7819 */ /* 0x007fce00000006ff */
.L_x_46:
[----:B------:R-:W0:Y:S01]  /*08a0*/  LDC.64 R92, c[0x0][0x3a8] ;  /* 0x0000ea00ff5c7b82 */ /* 0x000e220000000a00 */
[----:B------:R-:W-:-:S05]  /*08b0*/  IMAD R68, R127, UR10, RZ ;  /* 0x0000000a7f447c24 */ /* 0x000fca000f8e02ff */
[----:B------:R-:W-:Y:S02]  /*08c0*/  SHF.R.S32.HI R69, RZ, 0x1f, R68 ;  /* 0x0000001fff457819 */ /* 0x000fe40000011444 */
[----:B------:R-:W1:Y:S02]  /*08d0*/  LDC.64 R98, c[0x0][0x3c0] ;  /* 0x0000f000ff627b82 */ /* 0x000e640000000a00 */
[----:B------:R-:W-:-:S04]  /*08e0*/  LEA.HI R68, R69, R68, RZ, 0x3 ;  /* 0x0000004445447211 */ /* 0x000fc800078f18ff */
[----:B------:R-:W-:Y:S02]  /*08f0*/  LEA.HI.SX32 R159, R68, R105, 0x1d ;  /* 0x00000069449f7211 */ /* 0x000fe400078feaff */
[----:B------:R-:W2:Y:S03]  /*0900*/  LDC.64 R96, c[0x0][0x428] ;  /* 0x00010a00ff607b82 */ /* 0x000ea60000000a00 */
[----:B0-----:R-:W-:-:S05]  /*0910*/  IMAD.WIDE.U32 R68, R159, 0x10, R92 ;  /* 0x000000109f447825 */ /* 0x001fca00078e005c */
[----:B------:R-:W0:Y:S01]  /*0920*/  LDC.64 R148, c[0x0][0x3c8] ;  /* 0x0000f200ff947b82 */ /* 0x000e220000000a00 */
[----:B------:R-:W3:Y:S01]  /*0930*/  LDG.E.128 R68, desc[UR4][R68.64] ;  /* 0x0000000444447981 */ /* 0x000ee2000c1e1d00 */
[----:B------:R-:W-:Y:S01]  /*0940*/  IADD3 R157, PT, PT, R159, 0x100, RZ ;  /* 0x000001009f9d7810 */ /* 0x000fe20007ffe0ff */
[----:B-1----:R-:W-:Y:S01]  /*0950*/  IMAD.WIDE R150, R127, 0x4, R98 ;  /* 0x000000047f967825 */ /* 0x002fe200078e0262 */
[C---:B------:R-:W-:Y:S02]  /*0960*/  IADD3 R155, PT, PT, R159.reuse, 0x200, RZ ;  /* 0x000002009f9b7810 */ /* 0x040fe40007ffe0ff */
[----:B------:R-:W-:Y:S01]  /*0970*/  IADD3 R153, PT, PT, R159, 0x300, RZ ;  /* 0x000003009f997810 */ /* 0x000fe20007ffe0ff */
[----:B------:R-:W-:Y:S02]  /*0980*/  IMAD.WIDE.U32 R76, R157, 0x10, R92 ;  /* 0x000000109d4c7825 */ /* 0x000fe400078e005c */
[----:B------:R-:W4:Y:S02]  /*0990*/  LDG.E R151, desc[UR4][R150.64] ;  /* 0x0000000496977981 */ /* 0x000f24000c1e1900 */
[----:B--2---:R-:W-:-:S02]  /*09a0*/  IMAD.WIDE.U32 R72, R159, 0x10, R96 ;  /* 0x000000109f487825 */ /* 0x004fc400078e0060 */
[----:B------:R-:W2:Y:S02]  /*09b0*/  LDG.E.128 R76, desc[UR4][R76.64] ;  /* 0x000000044c4c7981 */ /* 0x000ea4000c1e1d00 */
[----:B------:R-:W-:Y:S02]  /*09c0*/  IMAD.WIDE.U32 R80, R157, 0x10, R96 ;  /* 0x000000109d507825 */ /* 0x000fe400078e0060 */
[----:B------:R-:W5:Y:S02]  /*09d0*/  LDG.E.128 R72, desc[UR4][R72.64] ;  /* 0x0000000448487981 */ /* 0x000f64000c1e1d00 */
[--C-:B------:R-:W-:Y:S02]  /*09e0*/  IMAD.WIDE.U32 R84, R155, 0x10, R92.reuse ;  /* 0x000000109b547825 */ /* 0x100fe400078e005c */
[----:B------:R-:W5:Y:S02]  /*09f0*/  LDG.E.128 R80, desc[UR4][R80.64] ;  /* 0x0000000450507981 */ /* 0x000f64000c1e1d00 */
[----:B------:R-:W-:-:S02]  /*0a00*/  IMAD.WIDE.U32 R92, R153, 0x10, R92 ;  /* 0x00000010995c7825 */ /* 0x000fc400078e005c */
[----:B------:R-:W5:Y:S02]  /*0a10*/  LDG.E.128 R84, desc[UR4][R84.64] ;  /* 0x0000000454547981 */ /* 0x000f64000c1e1d00 */
[----:B------:R-:W-:Y:S02]  /*0a20*/  IMAD.WIDE.U32 R88, R155, 0x10, R96 ;  /* 0x000000109b587825 */ /* 0x000fe400078e0060 */
[----:B------:R-:W5:Y:S02]  /*0a30*/  LDG.E.128 R92, desc[UR4][R92.64] ;  /* 0x000000045c5c7981 */ /* 0x000f64000c1e1d00 */
[----:B0-----:R-:W-:Y:S02]  /*0a40*/  IMAD.WIDE R148, R127, 0x4, R148 ;  /* 0x000000047f947825 */ /* 0x001fe400078e0294 */
[----:B------:R-:W5:Y:S04]  /*0a50*/  LDG.E.128 R88, desc[UR4][R88.64] ;  /* 0x0000000458587981 */ /* 0x000f68000c1e1d00 */
[----:B------:R-:W5:Y:S01]  /*0a60*/  LDG.E R148, desc[UR4][R148.64] ;  /* 0x0000000494947981 */ /* 0x000f62000c1e1900 */
[----:B------:R-:W-:-:S06]  /*0a70*/  IMAD.WIDE.U32 R96, R153, 0x10, R96 ;  /* 0x0000001099607825 */ /* 0x000fcc00078e0060 */
[----:B------:R-:W5:Y:S01]  /*0a80*/  LDG.E.128 R96, desc[UR4][R96.64] ;  /* 0x0000000460607981 */ /* 0x000f62000c1e1d00 */
[----:B------:R-:W-:-:S04]  /*0a90*/  ISETP.NE.U32.AND P0, PT, RZ, UR8, PT ;  /* 0x00000008ff007c0c */ /* 0x000fc8000bf05070 */
[----:B------:R-:W-:Y:S02]  /*0aa0*/  ISETP.NE.AND.EX P0, PT, RZ, UR9, PT, P0 ;  /* 0x00000009ff007c0c */ /* 0x000fe4000bf05300 */
[----:B------:R-:W-:Y:S02]  /*0ab0*/  ISETP.NE.AND P3, PT, RZ, UR7, PT ;  /* 0x00000007ff007c0c */ /* 0x000fe4000bf65270 */
[C---:B---3--:R-:W-:Y:S02]  /*0ac0*/  PRMT R161, R68.reuse, 0x7632, R161 ;  /* 0x0000763244a17816 */ /* 0x048fe400000000a1 */
[----:B------:R-:W-:Y:S02]  /*0ad0*/  SHF.L.U32 R162, R68, 0x10, RZ ;  /* 0x0000001044a27819 */ /* 0x000fe400000006ff */
[C---:B------:R-:W-:Y:S02]  /*0ae0*/  PRMT R163, R69.reuse, 0x7632, R163 ;  /* 0x0000763245a37816 */ /* 0x040fe400000000a3 */
[----:B------:R-:W-:-:S03]  /*0af0*/  SHF.L.U32 R167, R69, 0x10, RZ ;  /* 0x0000001045a77819 */ /* 0x000fc600000006ff */
[----:B------:R-:W0:Y:S01]  /*0b00*/  @P0 LDC.64 R68, c[0x0][0x438] ;  /* 0x00010e00ff440b82 */ /* 0x000e220000000a00 */
[C---:B------:R-:W-:Y:S02]  /*0b10*/  PRMT R164, R70.reuse, 0x7632, R164 ;  /* 0x0000763246a47816 */ /* 0x040fe400000000a4 */
[----:B------:R-:W-:Y:S02]  /*0b20*/  SHF.L.U32 R177, R70, 0x10, RZ ;  /* 0x0000001046b17819 */ /* 0x000fe400000006ff */
[C---:B------:R-:W-:Y:S02]  /*0b30*/  PRMT R165, R71.reuse, 0x7632, R165 ;  /* 0x0000763247a57816 */ /* 0x040fe400000000a5 */
[----:B------:R-:W-:Y:S02]  /*0b40*/  SHF.L.U32 R169, R71, 0x10, RZ ;  /* 0x0000001047a97819 */ /* 0x000fe400000006ff */
[----:B------:R-:W1:Y:S01]  /*0b50*/  @P0 LDC.64 R70, c[0x0][0x438] ;  /* 0x00010e00ff460b82 */ /* 0x000e620000000a00 */
[----:B----4-:R-:W-:-:S02]  /*0b60*/  FSEL R176, R151, RZ, !P3 ;  /* 0x000000ff97b07208 */ /* 0x010fc40005800000 */
[C---:B--2---:R-:W-:Y:S02]  /*0b70*/  PRMT R168, R78.reuse, 0x7632, R168 ;  /* 0x000076324ea87816 */ /* 0x044fe400000000a8 */
[----:B------:R-:W-:Y:S02]  /*0b80*/  SHF.L.U32 R170, R78, 0x10, RZ ;  /* 0x000000104eaa7819 */ /* 0x000fe400000006ff */
[C---:B-----5:R-:W-:Y:S02]  /*0b90*/  PRMT R221, R72.reuse, 0x7632, R221 ;  /* 0x0000763248dd7816 */ /* 0x060fe400000000dd */
[----:B------:R-:W-:Y:S02]  /*0ba0*/  SHF.L.U32 R150, R72, 0x10, RZ ;  /* 0x0000001048967819 */ /* 0x000fe400000006ff */
[C---:B------:R-:W-:Y:S02]  /*0bb0*/  PRMT R197, R83.reuse, 0x7632, R197 ;  /* 0x0000763253c57816 */ /* 0x040fe400000000c5 */
[----:B------:R-:W-:-:S02]  /*0bc0*/  SHF.L.U32 R78, R83, 0x10, RZ ;  /* 0x00000010534e7819 */ /* 0x000fc400000006ff */
[C---:B------:R-:W-:Y:S02]  /*0bd0*/  PRMT R83, R85.reuse, 0x7632, R83 ;  /* 0x0000763255537816 */ /* 0x040fe40000000053 */
[----:B------:R-:W-:Y:S01]  /*0be0*/  SHF.L.U32 R225, R85, 0x10, RZ ;  /* 0x0000001055e17819 */ /* 0x000fe200000006ff */
[----:B------:R-:W-:Y:S01]  /*0bf0*/  FADD.FTZ R85, -R176, R162 ;  /* 0x000000a2b0557221 */ /* 0x000fe20000010100 */
[----:B------:R-:W-:Y:S01]  /*0c00*/  SHF.L.U32 R161, R161, 0x10, RZ ;  /* 0x00000010a1a17819 */ /* 0x000fe200000006ff */
[----:B0-----:R-:W-:Y:S01]  /*0c10*/  @P0 IMAD.WIDE.U32 R68, R153, 0x10, R68 ;  /* 0x0000001099440825 */ /* 0x001fe200078e0044 */
[C---:B------:R-:W-:Y:S02]  /*0c20*/  PRMT R203, R81.reuse, 0x7632, R203 ;  /* 0x0000763251cb7816 */ /* 0x040fe400000000cb */
[----:B------:R-:W-:Y:S01]  /*0c30*/  SHF.L.U32 R158, R81, 0x10, RZ ;  /* 0x00000010519e7819 */ /* 0x000fe200000006ff */
[----:B------:R-:W-:Y:S01]  /*0c40*/  FMUL.FTZ R186, R147, R150 ;  /* 0x0000009693ba7220 */ /* 0x000fe20000410000 */
[----:B------:R-:W-:-:S02]  /*0c50*/  PRMT R171, R79, 0x7632, R171 ;  /* 0x000076324fab7816 */ /* 0x000fc400000000ab */
[----:B------:R-:W-:Y:S02]  /*0c60*/  SHF.L.U32 R183, R79, 0x10, RZ ;  /* 0x000000104fb77819 */ /* 0x000fe400000006ff */
[C---:B------:R-:W-:Y:S02]  /*0c70*/  PRMT R192, R82.reuse, 0x7632, R192 ;  /* 0x0000763252c07816 */ /* 0x040fe400000000c0 */
[----:B------:R-:W-:Y:S02]  /*0c80*/  SHF.L.U32 R160, R82, 0x10, RZ ;  /* 0x0000001052a07819 */ /* 0x000fe400000006ff */
[----:B------:R-:W-:Y:S02]  /*0c90*/  SHF.L.U32 R174, R95, 0x10, RZ ;  /* 0x000000105fae7819 */ /* 0x000fe400000006ff */
[----:B------:R-:W-:Y:S01]  /*0ca0*/  SHF.L.U32 R221, R221, 0x10, RZ ;  /* 0x00000010dddd7819 */ /* 0x000fe200000006ff */
[----:B------:R-:W-:Y:S01]  /*0cb0*/  FMUL.FTZ R85, R148, R85 ;  /* 0x0000005594557220 */ /* 0x000fe20000410000 */
[----:B------:R-:W-:Y:S01]  /*0cc0*/  PRMT R81, R84, 0x7632, R81 ;  /* 0x0000763254517816 */ /* 0x000fe20000000051 */
[----:B------:R0:W2:Y:S01]  /*0cd0*/  @P0 LDG.E.128 R64, desc[UR4][R68.64] ;  /* 0x0000000444400981 */ /* 0x0000a2000c1e1d00 */
[----:B------:R-:W-:-:S02]  /*0ce0*/  PRMT R187, R89, 0x7632, R187 ;  /* 0x0000763259bb7816 */ /* 0x000fc400000000bb */
[----:B------:R-:W-:Y:S02]  /*0cf0*/  SHF.L.U32 R82, R89, 0x10, RZ ;  /* 0x0000001059527819 */ /* 0x000fe400000006ff */
[----:B------:R-:W-:Y:S01]  /*0d00*/  SHF.L.U32 R79, R165, 0x10, RZ ;  /* 0x00000010a54f7819 */ /* 0x000fe200000006ff */
[----:B------:R-:W-:Y:S01]  /*0d10*/  FADD.FTZ R165, -R176, R161 ;  /* 0x000000a1b0a57221 */ /* 0x000fe20000010100 */
[----:B------:R-:W-:Y:S02]  /*0d20*/  PRMT R89, R93, 0x7632, R89 ;  /* 0x000076325d597816 */ /* 0x000fe40000000059 */
[----:B------:R-:W-:Y:S01]  /*0d30*/  PRMT R173, R95, 0x7632, R173 ;  /* 0x000076325fad7816 */ /* 0x000fe200000000ad */
[----:B------:R-:W-:Y:S01]  /*0d40*/  FMUL.FTZ R175, R146, R221 ;  /* 0x000000dd92af7220 */ /* 0x000fe20000410000 */
[C---:B------:R-:W-:Y:S01]  /*0d50*/  PRMT R223, R73.reuse, 0x7632, R223 ;  /* 0x0000763249df7816 */ /* 0x040fe200000000df */
[----:B0-----:R-:W-:Y:S01]  /*0d60*/  FADD.FTZ R68, RZ, R186 ;  /* 0x000000baff447221 */ /* 0x001fe20000010000 */
[----:B------:R-:W-:-:S02]  /*0d70*/  SHF.L.U32 R152, R73, 0x10, RZ ;  /* 0x0000001049987819 */ /* 0x000fc400000006ff */
[----:B------:R-:W-:Y:S02]  /*0d80*/  PRMT R172, R86, 0x7632, R172 ;  /* 0x0000763256ac7816 */ /* 0x000fe400000000ac */
[----:B------:R-:W-:Y:S01]  /*0d90*/  SHF.L.U32 R227, R81, 0x10, RZ ;  /* 0x0000001051e37819 */ /* 0x000fe200000006ff */
[C---:B------:R-:W-:Y:S01]  /*0da0*/  FADD.FTZ R81, -R176.reuse, R174 ;  /* 0x000000aeb0517221 */ /* 0x040fe20000010100 */
[----:B------:R-:W-:Y:S01]  /*0db0*/  SHF.L.U32 R151, R163, 0x10, RZ ;  /* 0x00000010a3977819 */ /* 0x000fe200000006ff */
[----:B------:R-:W-:Y:S01]  /*0dc0*/  FADD.FTZ R167, -R176, R167 ;  /* 0x000000a7b0a77221 */ /* 0x000fe20000010100 */
[----:B------:R-:W-:Y:S01]  /*0dd0*/  SHF.L.U32 R89, R89, 0x10, RZ ;  /* 0x0000001059597819 */ /* 0x000fe200000006ff */
[----:B------:R-:W-:Y:S01]  /*0de0*/  FMUL.FTZ R174, R148, R165 ;  /* 0x000000a594ae7220 */ /* 0x000fe20000410000 */
[----:B------:R-:W-:Y:S01]  /*0df0*/  FFMA.FTZ R69, R85, R186, RZ ;  /* 0x000000ba55457223 */ /* 0x000fe200000100ff */
[----:B------:R-:W-:Y:S01]  /*0e00*/  SHF.L.U32 R173, R173, 0x10, RZ ;  /* 0x00000010adad7819 */ /* 0x000fe200000006ff */
[----:B------:R-:W-:Y:S01]  /*0e10*/  FMUL.FTZ R181, R145, R152 ;  /* 0x0000009891b57220 */ /* 0x000fe20000410000 */
[----:B------:R-:W-:Y:S01]  /*0e20*/  SHF.L.U32 R172, R172, 0x10, RZ ;  /* 0x00000010acac7819 */ /* 0x000fe200000006ff */
[----:B------:R-:W-:Y:S01]  /*0e30*/  FADD.FTZ R68, R68, R175 ;  /* 0x000000af44447221 */ /* 0x000fe20000010000 */
[----:B------:R-:W-:Y:S01]  /*0e40*/  SHF.L.U32 R223, R223, 0x10, RZ ;  /* 0x00000010dfdf7819 */ /* 0x000fe200000006ff */
[----:B------:R-:W-:Y:S01]  /*0e50*/  FADD.FTZ R151, -R176, R151 ;  /* 0x00000097b0977221 */ /* 0x000fe20000010100 */
[----:B------:R-:W-:Y:S01]  /*0e60*/  FMUL.FTZ R182, R148, R167 ;  /* 0x000000a794b67220 */ /* 0x000fe20000410000 */
[----:B------:R-:W-:Y:S01]  /*0e70*/  FFMA.FTZ R69, R174, R175, R69 ;  /* 0x000000afae457223 */ /* 0x000fe20000010045 */
[----:B------:R-:W-:Y:S01]  /*0e80*/  FADD.FTZ R195, -R176, R89 ;  /* 0x00000059b0c37221 */ /* 0x000fe20000010100 */
[----:B-1----:R-:W-:Y:S01]  /*0e90*/  @P0 IMAD.WIDE.U32 R70, R155, 0x10, R70 ;  /* 0x000000109b460825 */ /* 0x002fe200078e0046 */
[----:B------:R-:W-:-:S03]  /*0ea0*/  PRMT R215, R74, 0x7632, R215 ;  /* 0x000076324ad77816 */ /* 0x000fc600000000d7 */
[----:B------:R-:W-:Y:S01]  /*0eb0*/  FADD.FTZ R89, -R176, R173 ;  /* 0x000000adb0597221 */ /* 0x000fe20000010100 */
[----:B------:R-:W-:Y:S01]  /*0ec0*/  SHF.L.U32 R154, R74, 0x10, RZ ;  /* 0x000000104a9a7819 */ /* 0x000fe200000006ff */
[----:B------:R-:W-:Y:S01]  /*0ed0*/  FADD.FTZ R211, -R176, R172 ;  /* 0x000000acb0d37221 */ /* 0x000fe20000010100 */
[----:B------:R-:W-:Y:S01]  /*0ee0*/  SHF.L.U32 R163, R164, 0x10, RZ ;  /* 0x00000010a4a37819 */ /* 0x000fe200000006ff */
[----:B------:R-:W-:Y:S01]  /*0ef0*/  FMUL.FTZ R173, R144, R223 ;  /* 0x000000df90ad7220 */ /* 0x000fe20000410000 */
[----:B------:R-:W-:Y:S01]  /*0f00*/  FADD.FTZ R68, R68, R181 ;  /* 0x000000b544447221 */ /* 0x000fe20000010000 */
[----:B------:R-:W-:Y:S01]  /*0f10*/  FADD.FTZ R177, -R176, R177 ;  /* 0x000000b1b0b17221 */ /* 0x000fe20000010100 */
[----:B------:R-:W-:Y:S01]  /*0f20*/  FMUL.FTZ R172, R148, R151 ;  /* 0x0000009794ac7220 */ /* 0x000fe20000410000 */
[----:B------:R-:W-:Y:S01]  /*0f30*/  FFMA.FTZ R69, R182, R181, R69 ;  /* 0x000000b5b6457223 */ /* 0x000fe20000010045 */
[----:B------:R-:W-:Y:S01]  /*0f40*/  SHF.L.U32 R213, R86, 0x10, RZ ;  /* 0x0000001056d57819 */ /* 0x000fe200000006ff */
[----:B------:R0:W3:Y:S01]  /*0f50*/  @P0 LDG.E.128 R60, desc[UR4][R70.64] ;  /* 0x00000004463c0981 */ /* 0x0000e2000c1e1d00 */
[----:B------:R-:W-:Y:S01]  /*0f60*/  SHF.L.U32 R215, R215, 0x10, RZ ;  /* 0x00000010d7d77819 */ /* 0x000fe200000006ff */
[----:B------:R-:W-:Y:S01]  /*0f70*/  FMUL.FTZ R184, R143, R154 ;  /* 0x0000009a8fb87220 */ /* 0x000fe20000410000 */
[C---:B------:R-:W-:Y:S01]  /*0f80*/  PRMT R86, R87.reuse, 0x7632, R86 ;  /* 0x0000763257567816 */ /* 0x040fe20000000056 */
[----:B------:R-:W-:Y:S01]  /*0f90*/  FADD.FTZ R163, -R176, R163 ;  /* 0x000000a3b0a37221 */ /* 0x000fe20000010100 */
[----:B------:R-:W-:Y:S01]  /*0fa0*/  SHF.L.U32 R209, R87, 0x10, RZ ;  /* 0x0000001057d17819 */ /* 0x000fe200000006ff */
[----:B------:R-:W-:Y:S01]  /*0fb0*/  FMUL.FTZ R177, R148, R177 ;  /* 0x000000b194b17220 */ /* 0x000fe20000410000 */
[----:B------:R-:W-:-:S02]  /*0fc0*/  PRMT R87, R92, 0x7632, R87 ;  /* 0x000076325c577816 */ /* 0x000fc40000000057 */
[----:B------:R-:W-:Y:S01]  /*0fd0*/  SHF.L.U32 R205, R92, 0x10, RZ ;  /* 0x000000105ccd7819 */ /* 0x000fe200000006ff */
[----:B0-----:R-:W-:Y:S01]  /*0fe0*/  FADD.FTZ R71, R68, R173 ;  /* 0x000000ad44477221 */ /* 0x001fe20000010000 */
[----:B------:R-:W-:Y:S01]  /*0ff0*/  FFMA.FTZ R68, R172, R173, R69 ;  /* 0x000000adac447223 */ /* 0x000fe20000010045 */
[----:B------:R-:W-:Y:S02]  /*1000*/  PRMT R149, R76, 0x7632, R149 ;  /* 0x000076324c957816 */ /* 0x000fe40000000095 */
[----:B------:R-:W-:Y:S02]  /*1010*/  PRMT R166, R77, 0x7632, R166 ;  /* 0x000076324da67816 */ /* 0x000fe400000000a6 */
[C---:B------:R-:W-:Y:S02]  /*1020*/  PRMT R217, R75.reuse, 0x7632, R217 ;  /* 0x000076324bd97816 */ /* 0x040fe400000000d9 */
[----:B------:R-:W-:Y:S01]  /*1030*/  SHF.L.U32 R156, R75, 0x10, RZ ;  /* 0x000000104b9c7819 */ /* 0x000fe200000006ff */
[----:B------:R-:W-:Y:S01]  /*1040*/  FADD.FTZ R169, -R176, R169 ;  /* 0x000000a9b0a97221 */ /* 0x000fe20000010100 */
[----:B------:R-:W-:Y:S01]  /*1050*/  PRMT R92, R94, 0x7632, R92 ;  /* 0x000076325e5c7816 */ /* 0x000fe2000000005c */
[----:B------:R-:W-:Y:S01]  /*1060*/  FMUL.FTZ R178, R142, R215 ;  /* 0x000000d78eb27220 */ /* 0x000fe20000410000 */
[----:B------:R-:W-:Y:S01]  /*1070*/  FADD.FTZ R71, R71, R184 ;  /* 0x000000b847477221 */ /* 0x000fe20000010000 */
[----:B------:R-:W-:Y:S01]  /*1080*/  SHF.L.U32 R199, R93, 0x10, RZ ;  /* 0x000000105dc77819 */ /* 0x000fe200000006ff */
[----:B------:R-:W-:Y:S01]  /*1090*/  FMUL.FTZ R163, R148, R163 ;  /* 0x000000a394a37220 */ /* 0x000fe20000410000 */
[----:B------:R-:W-:Y:S01]  /*10a0*/  SHF.L.U32 R83, R83, 0x10, RZ ;  /* 0x0000001053537819 */ /* 0x000fe200000006ff */
[----:B------:R-:W-:Y:S01]  /*10b0*/  FFMA.FTZ R68, R177, R184, R68 ;  /* 0x000000b8b1447223 */ /* 0x000fe20000010044 */
[----:B------:R-:W-:-:S02]  /*10c0*/  SHF.L.U32 R235, R76, 0x10, RZ ;  /* 0x000000104ceb7819 */ /* 0x000fc400000006ff */
[----:B------:R-:W-:Y:S02]  /*10d0*/  SHF.L.U32 R233, R77, 0x10, RZ ;  /* 0x000000104de97819 */ /* 0x000fe400000006ff */
[----:B------:R-:W-:Y:S02]  /*10e0*/  SHF.L.U32 R229, R84, 0x10, RZ ;  /* 0x0000001054e57819 */ /* 0x000fe400000006ff */
[----:B------:R-:W-:Y:S01]  /*10f0*/  SHF.L.U32 R171, R171, 0x10, RZ ;  /* 0x00000010abab7819 */ /* 0x000fe200000006ff */
[----:B------:R-:W-:Y:S01]  /*1100*/  FADD.FTZ R161, -R176, R79 ;  /* 0x0000004fb0a17221 */ /* 0x000fe20000010100 */
[----:B------:R-:W-:Y:S01]  /*1110*/  SHF.L.U32 R94, R94, 0x10, RZ ;  /* 0x000000105e5e7819 */ /* 0x000fe200000006ff */
[C---:B------:R-:W-:Y:S01]  /*1120*/  FADD.FTZ R183, -R176.reuse, R183 ;  /* 0x000000b7b0b77221 */ /* 0x040fe20000010100 */
[----:B------:R-:W-:Y:S01]  /*1130*/  SHF.L.U32 R149, R149, 0x10, RZ ;  /* 0x0000001095957819 */ /* 0x000fe200000006ff */
[----:B------:R-:W-:Y:S01]  /*1140*/  FADD.FTZ R225, -R176, R225 ;  /* 0x000000e1b0e17221 */ /* 0x000fe20000010100 */
[----:B------:R-:W-:Y:S01]  /*1150*/  SHF.L.U32 R95, R166, 0x10, RZ ;  /* 0x00000010a65f7819 */ /* 0x000fe200000006ff */
[----:B------:R-:W0:Y:S01]  /*1160*/  @P0 LDC.64 R72, c[0x0][0x438] ;  /* 0x00010e00ff480b82 */ /* 0x000e220000000a00 */
[----:B------:R-:W-:-:S02]  /*1170*/  SHF.L.U32 R93, R168, 0x10, RZ ;  /* 0x00000010a85d7819 */ /* 0x000fc400000006ff */
[----:B------:R-:W-:Y:S02]  /*1180*/  SHF.L.U32 R86, R86, 0x10, RZ ;  /* 0x0000001056567819 */ /* 0x000fe400000006ff */
[----:B------:R-:W-:Y:S02]  /*1190*/  SHF.L.U32 R87, R87, 0x10, RZ ;  /* 0x0000001057577819 */ /* 0x000fe400000006ff */
[----:B------:R-:W-:Y:S01]  /*11a0*/  SHF.L.U32 R92, R92, 0x10, RZ ;  /* 0x000000105c5c7819 */ /* 0x000fe200000006ff */
[----:B------:R-:W-:Y:S01]  /*11b0*/  FMUL.FTZ R179, R141, R156 ;  /* 0x0000009c8db37220 */ /* 0x000fe20000410000 */
[----:B------:R-:W-:Y:S01]  /*11c0*/  SHF.L.U32 R217, R217, 0x10, RZ ;  /* 0x00000010d9d97819 */ /* 0x000fe200000006ff */
[----:B------:R-:W-:Y:S01]  /*11d0*/  FADD.FTZ R70, R71, R178 ;  /* 0x000000b247467221 */ /* 0x000fe20000010000 */
[----:B------:R-:W-:Y:S01]  /*11e0*/  FMUL.FTZ R180, R148, R169 ;  /* 0x000000a994b47220 */ /* 0x000fe20000410000 */
[----:B------:R-:W-:Y:S01]  /*11f0*/  FFMA.FTZ R69, R163, R178, R68 ;  /* 0x000000b2a3457223 */ /* 0x000fe20000010044 */
[----:B------:R-:W-:Y:S01]  /*1200*/  PRMT R190, R80, 0x7632, R190 ;  /* 0x0000763250be7816 */ /* 0x000fe200000000be */
[C---:B------:R-:W-:Y:S01]  /*1210*/  FADD.FTZ R219, -R176.reuse, R83 ;  /* 0x00000053b0db7221 */ /* 0x040fe20000010100 */
[C---:B------:R-:W-:Y:S01]  /*1220*/  PRMT R191, R91.reuse, 0x7632, R191 ;  /* 0x000076325bbf7816 */ /* 0x040fe200000000bf */
[C---:B------:R-:W-:Y:S01]  /*1230*/  FADD.FTZ R235, -R176.reuse, R235 ;  /* 0x000000ebb0eb7221 */ /* 0x040fe20000010100 */
[----:B------:R-:W-:Y:S01]  /*1240*/  SHF.L.U32 R84, R91, 0x10, RZ ;  /* 0x000000105b547819 */ /* 0x000fe200000006ff */
[----:B------:R-:W-:Y:S01]  /*1250*/  FADD.FTZ R233, -R176, R233 ;  /* 0x000000e9b0e97221 */ /* 0x000fe20000010100 */
[----:B------:R-:W-:Y:S01]  /*1260*/  SHF.L.U32 R80, R80, 0x10, RZ ;  /* 0x0000001050507819 */ /* 0x000fe200000006ff */
[C---:B------:R-:W-:Y:S01]  /*1270*/  FADD.FTZ R91, -R176.reuse, R170 ;  /* 0x000000aab05b7221 */ /* 0x040fe20000010100 */
        /* <DEDUP_REMOVED lines=13> */
[----:B------:R-:W-:Y:S01]  /*1350*/  FADD.FTZ R83, -R176, R92 ;  /* 0x0000005cb0537221 */ /* 0x000fe20000010100 */
[----:B------:R-:W-:Y:S01]  /*1360*/  FMUL.FTZ R176, R128, R217 ;  /* 0x000000d980b07220 */ /* 0x000fe20000410000 */
[----:B------:R-:W-:Y:S01]  /*1370*/  FADD.FTZ R71, R70, R179 ;  /* 0x000000b346477221 */ /* 0x000fe20000010000 */
[----:B------:R-:W-:Y:S01]  /*1380*/  FMUL.FTZ R161, R148, R161 ;  /* 0x000000a194a17220 */ /* 0x000fe20000410000 */
[----:B------:R-:W-:Y:S01]  /*1390*/  FFMA.FTZ R68, R180, R179, R69 ;  /* 0x000000b3b4447223 */ /* 0x000fe20000010045 */
[----:B------:R-:W-:Y:S01]  /*13a0*/  SHF.L.U32 R190, R190, 0x10, RZ ;  /* 0x00000010bebe7819 */ /* 0x000fe200000006ff */
[----:B------:R-:W-:Y:S01]  /*13b0*/  FMUL.FTZ R171, R113, R80 ;  /* 0x0000005071ab7220 */ /* 0x000fe20000410000 */
[----:B------:R-:W-:Y:S01]  /*13c0*/  FADD.FTZ R70, R71, R176 ;  /* 0x000000b047467221 */ /* 0x000fe20000010000 */
[----:B------:R-:W-:Y:S01]  /*13d0*/  FMUL.FTZ R170, R148, R235 ;  /* 0x000000eb94aa7220 */ /* 0x000fe20000410000 */
[----:B------:R-:W-:Y:S01]  /*13e0*/  FFMA.FTZ R71, R161, R176, R68 ;  /* 0x000000b0a1477223 */ /* 0x000fe20000010044 */
        /* <DEDUP_REMOVED lines=9> */
[C---:B------:R-:W-:Y:S01]  /*1480*/  PRMT R198, R97.reuse, 0x7632, R198 ;  /* 0x0000763261c67816 */ /* 0x040fe200000000c6 */
[----:B------:R-:W-:Y:S01]  /*1490*/  FMUL.FTZ R164, R130, R203 ;  /* 0x000000cb82a47220 */ /* 0x000fe20000410000 */
[----:B------:R-:W-:Y:S01]  /*14a0*/  SHF.L.U32 R86, R97, 0x10, RZ ;  /* 0x0000001061567819 */ /* 0x000fe200000006ff */
        /* <DEDUP_REMOVED lines=8> */
[----:B------:R-:W1:Y:S01]  /*1530*/  @P1 LDC.64 R74, c[0x0][0x3e0] ;  /* 0x0000f800ff4a1b82 */ /* 0x000e620000000a00 */
[----:B------:R-:W-:Y:S01]  /*1540*/  FMUL.FTZ R94, R131, R192 ;  /* 0x000000c0835e7220 */ /* 0x000fe20000410000 */
[----:B------:R-:W-:Y:S01]  /*1550*/  FADD.FTZ R71, R70, R167 ;  /* 0x000000a746477221 */ /* 0x000fe20000010000 */
[----:B------:R-:W-:Y:S01]  /*1560*/  FMUL.FTZ R93, R148, R93 ;  /* 0x0000005d945d7220 */ /* 0x000fe20000410000 */
[----:B------:R-:W-:Y:S01]  /*1570*/  FFMA.FTZ R68, R162, R167, R69 ;  /* 0x000000a7a2447223 */ /* 0x000fe20000010045 */
[----:B------:R-:W-:-:S03]  /*1580*/  SHF.L.U32 R197, R197, 0x10, RZ ;  /* 0x00000010c5c57819 */ /* 0x000fc600000006ff */
[----:B------:R-:W4:Y:S01]  /*1590*/  @P0 LDC.64 R76, c[0x0][0x438] ;  /* 0x00010e00ff4c0b82 */ /* 0x000f220000000a00 */
[----:B------:R-:W-:Y:S01]  /*15a0*/  FMUL.FTZ R165, R116, R78 ;  /* 0x0000004e74a57220 */ /* 0x000fe20000410000 */
[----:B------:R-:W-:Y:S01]  /*15b0*/  FADD.FTZ R70, R71, R94 ;  /* 0x0000005e47467221 */ /* 0x000fe20000010000 */
[----:B------:R-:W-:Y:S01]  /*15c0*/  FMUL.FTZ R188, R148, R183 ;  /* 0x000000b794bc7220 */ /* 0x000fe20000410000 */
[----:B------:R-:W-:Y:S01]  /*15d0*/  FFMA.FTZ R69, R93, R94, R68 ;  /* 0x0000005e5d457223 */ /* 0x000fe20000010044 */
[----:B------:R-:W-:Y:S01]  /*15e0*/  PRMT R185, R88, 0x7632, R185 ;  /* 0x0000763258b97816 */ /* 0x000fe200000000b9 */
        /* <DEDUP_REMOVED lines=14> */
[----:B------:R-:W-:Y:S01]  /*16d0*/  PRMT R194, R99, 0x7632, R194 ;  /* 0x0000763263c27816 */ /* 0x000fe200000000c2 */
[----:B------:R-:W-:Y:S01]  /*16e0*/  FADD.FTZ R70, R69, R202 ;  /* 0x000000ca45467221 */ /* 0x000fe20000010000 */
[----:B------:R-:W-:Y:S01]  /*16f0*/  SHF.L.U32 R92, R99, 0x10, RZ ;  /* 0x00000010635c7819 */ /* 0x000fe200000006ff */
[----:B------:R-:W-:Y:S01]  /*1700*/  FMUL.FTZ R99, R118, R82 ;  /* 0x0000005276637220 */ /* 0x000fe20000410000 */
[----:B------:R-:W-:Y:S01]  /*1710*/  SHF.L.U32 R187, R187, 0x10, RZ ;  /* 0x00000010bbbb7819 */ /* 0x000fe200000006ff */
[----:B------:R-:W-:Y:S01]  /*1720*/  FFMA.FTZ R69, R227, R202, R68 ;  /* 0x000000cae3457223 */ /* 0x000fe20000010044 */
[----:B------:R-:W-:Y:S01]  /*1730*/  SHF.L.U32 R229, R198, 0x10, RZ ;  /* 0x00000010c6e57819 */ /* 0x000fe200000006ff */
[----:B------:R-:W-:Y:S01]  /*1740*/  FMUL.FTZ R198, R148, R225 ;  /* 0x000000e194c67220 */ /* 0x000fe20000410000 */
[C---:B------:R-:W-:Y:S01]  /*1750*/  PRMT R189, R90.reuse, 0x7632, R189 ;  /* 0x000076325abd7816 */ /* 0x040fe200000000bd */
[----:B-1----:R-:W-:Y:S01]  /*1760*/  @P1 IMAD.WIDE R74, R127, 0x2, R74 ;  /* 0x000000027f4a1825 */ /* 0x002fe200078e024a */
[----:B------:R-:W-:-:S03]  /*1770*/  SHF.L.U32 R90, R90, 0x10, RZ ;  /* 0x000000105a5a7819 */ /* 0x000fc600000006ff */
[----:B------:R-:W-:Y:S01]  /*1780*/  FMUL.FTZ R204, R134, R187 ;  /* 0x000000bb86cc7220 */ /* 0x000fe20000410000 */
[----:B------:R-:W-:Y:S01]  /*1790*/  FADD.FTZ R71, R70, R99 ;  /* 0x0000006346477221 */ /* 0x000fe20000010000 */
[----:B----4-:R-:W-:-:S04]  /*17a0*/  @P0 IMAD.WIDE.U32 R76, R159, 0x10, R76 ;  /* 0x000000109f4c0825 */ /* 0x010fc800078e004c */
[----:B------:R-:W-:Y:S01]  /*17b0*/  FMUL.FTZ R219, R148, R219 ;  /* 0x000000db94db7220 */ /* 0x000fe20000410000 */
[----:B------:R-:W-:Y:S01]  /*17c0*/  FFMA.FTZ R68, R198, R99, R69 ;  /* 0x00000063c6447223 */ /* 0x000fe20000010045 */
[----:B0-----:R-:W-:Y:S01]  /*17d0*/  @P0 IMAD.WIDE.U32 R72, R157, 0x10, R72 ;  /* 0x000000109d480825 */ /* 0x001fe200078e0048 */
[----:B------:R-:W-:Y:S01]  /*17e0*/  PRMT R196, R98, 0x7632, R196 ;  /* 0x0000763262c47816 */ /* 0x000fe200000000c4 */
[----:B------:R-:W4:Y:S01]  /*17f0*/  @P1 LDG.E.U16 R87, desc[UR4][R74.64] ;  /* 0x000000044a571981 */ /* 0x000f22000c1e1500 */
[----:B------:R-:W-:Y:S01]  /*1800*/  SHF.L.U32 R189, R189, 0x10, RZ ;  /* 0x00000010bdbd7819 */ /* 0x000fe200000006ff */
[----:B------:R-:W-:Y:S01]  /*1810*/  FMUL.FTZ R95, R119, R90 ;  /* 0x0000005a775f7220 */ /* 0x000fe20000410000 */
[----:B------:R-:W-:Y:S01]  /*1820*/  FADD.FTZ R70, R71, R204 ;  /* 0x000000cc47467221 */ /* 0x000fe20000010000 */
[----:B------:R-:W5:Y:S01]  /*1830*/  @P0 LDG.E.128 R52, desc[UR4][R76.64] ;  /* 0x000000044c340981 */ /* 0x000f62000c1e1d00 */
[----:B------:R-:W-:Y:S01]  /*1840*/  FMUL.FTZ R206, R148, R213 ;  /* 0x000000d594ce7220 */ /* 0x000fe20000410000 */
[----:B------:R-:W-:-:S02]  /*1850*/  FFMA.FTZ R69, R219, R204, R68 ;  /* 0x000000ccdb457223 */ /* 0x000fc40000010044 */
[----:B------:R0:W2:Y:S01]  /*1860*/  @P0 LDG.E.128 R56, desc[UR4][R72.64] ;  /* 0x0000000448380981 */ /* 0x0000a2000c1e1d00 */
[----:B------:R-:W-:Y:S01]  /*1870*/  SHF.L.U32 R226, R196, 0x10, RZ ;  /* 0x00000010c4e27819 */ /* 0x000fe200000006ff */
[----:B------:R-:W-:Y:S01]  /*1880*/  FMUL.FTZ R196, R135, R189 ;  /* 0x000000bd87c47220 */ /* 0x000fe20000410000 */
[----:B------:R-:W-:Y:S01]  /*1890*/  FADD.FTZ R71, R70, R95 ;  /* 0x0000005f46477221 */ /* 0x000fe20000010000 */
[----:B------:R-:W-:Y:S01]  /*18a0*/  FMUL.FTZ R211, R148, R211 ;  /* 0x000000d394d37220 */ /* 0x000fe20000410000 */
[----:B------:R-:W-:Y:S01]  /*18b0*/  FFMA.FTZ R68, R206, R95, R69 ;  /* 0x0000005fce447223 */ /* 0x000fe20000010045 */
[----:B------:R-:W-:Y:S01]  /*18c0*/  SHF.L.U32 R191, R191, 0x10, RZ ;  /* 0x00000010bfbf7819 */ /* 0x000fe200000006ff */
[----:B------:R-:W-:Y:S01]  /*18d0*/  FMUL.FTZ R91, R120, R84 ;  /* 0x00000054785b7220 */ /* 0x000fe20000410000 */
[----:B------:R-:W-:Y:S01]  /*18e0*/  SHF.L.U32 R233, R194, 0x10, RZ ;  /* 0x00000010c2e97819 */ /* 0x000fe200000006ff */
        /* <DEDUP_REMOVED lines=36> */
[----:B------:R-:W-:Y:S01]  /*1b30*/  FMUL.FTZ R222, R148, R81 ;  /* 0x0000005194de7220 */ /* 0x000fe20000410000 */
[----:B------:R-:W-:Y:S01]  /*1b40*/  FADD.FTZ R71, R71, R218 ;  /* 0x000000da47477221 */ /* 0x000fe20000010000 */
[----:B------:R-:W-:Y:S01]  /*1b50*/  FFMA.FTZ R69, R225, R218, R68 ;  /* 0x000000dae1457223 */ /* 0x000fe20000010044 */
[----:B------:R-:W-:Y:S01]  /*1b60*/  FMUL.FTZ R224, R140, R233 ;  /* 0x000000e98ce07220 */ /* 0x000fe20000410000 */
[----:B------:R-:W-:Y:S01]  /*1b70*/  FMUL.FTZ R89, R148, R89 ;  /* 0x0000005994597220 */ /* 0x000fe20000410000 */
[----:B------:R-:W-:Y:S01]  /*1b80*/  FADD.FTZ R71, R71, R220 ;  /* 0x000000dc47477221 */ /* 0x000fe20000010000 */
[----:B------:R-:W-:-:S03]  /*1b90*/  FFMA.FTZ R68, R222, R220, R69 ;  /* 0x000000dcde447223 */ /* 0x000fc60000010045 */
[----:B------:R-:W-:Y:S01]  /*1ba0*/  FADD.FTZ R71, R71, R224 ;  /* 0x000000e047477221 */ /* 0x000fe20000010000 */
[----:B------:R-:W-:-:S04]  /*1bb0*/  FFMA.FTZ R68, R89, R224, R68 ;  /* 0x000000e059447223 */ /* 0x000fc80000010044 */
[----:B------:R-:W1:Y:S04]  /*1bc0*/  SHFL.DOWN PT, R70, R71, 0x10, 0x1f ;  /* 0x0a001f0047467f89 */ /* 0x000e6800000e0000 */
[----:B------:R-:W0:Y:S01]  /*1bd0*/  SHFL.DOWN PT, R69, R68, 0x10, 0x1f ;  /* 0x0a001f0044457f89 */ /* 0x000e2200000e0000 */
[----:B-1----:R-:W-:Y:S01]  /*1be0*/  FADD.FTZ R70, R71, R70 ;  /* 0x0000004647467221 */ /* 0x002fe20000010000 */
[----:B0-----:R-:W-:-:S04]  /*1bf0*/  FADD.FTZ R69, R68, R69 ;  /* 0x0000004544457221 */ /* 0x001fc80000010000 */
[----:B------:R-:W0:Y:S04]  /*1c00*/  SHFL.DOWN PT, R73, R70, 0x8, 0x1f ;  /* 0x09001f0046497f89 */ /* 0x000e2800000e0000 */
[----:B------:R-:W1:Y:S01]  /*1c10*/  SHFL.DOWN PT, R72, R69, 0x8, 0x1f ;  /* 0x09001f0045487f89 */ /* 0x000e6200000e0000 */
[----:B0-----:R-:W-:Y:S01]  /*1c20*/  FADD.FTZ R73, R70, R73 ;  /* 0x0000004946497221 */ /* 0x001fe20000010000 */
[----:B-1----:R-:W-:-:S04]  /*1c30*/  FADD.FTZ R72, R69, R72 ;  /* 0x0000004845487221 */ /* 0x002fc80000010000 */
[----:B------:R-:W0:Y:S04]  /*1c40*/  SHFL.DOWN PT, R74, R73, 0x4, 0x1f ;  /* 0x08801f00494a7f89 */ /* 0x000e2800000e0000 */
[----:B------:R-:W1:Y:S01]  /*1c50*/  SHFL.DOWN PT, R75, R72, 0x4, 0x1f ;  /* 0x08801f00484b7f89 */ /* 0x000e6200000e0000 */
[----:B------:R-:W3:Y:S01]  /*1c60*/  S2R R76, SR_CgaCtaId ;  /* 0x00000000004c7919 */ /* 0x000ee20000008800 */
[----:B0-----:R-:W-:Y:S01]  /*1c70*/  FADD.FTZ R74, R73, R74 ;  /* 0x0000004a494a7221 */ /* 0x001fe20000010000 */
[----:B-1----:R-:W-:-:S04]  /*1c80*/  FADD.FTZ R75, R72, R75 ;  /* 0x0000004b484b7221 */ /* 0x002fc80000010000 */
[----:B------:R-:W0:Y:S04]  /*1c90*/  SHFL.DOWN PT, R71, R74, 0x2, 0x1f ;  /* 0x08401f004a477f89 */ /* 0x000e2800000e0000 */
[----:B------:R-:W1:Y:S01]  /*1ca0*/  SHFL.DOWN PT, R68, R75, 0x2, 0x1f ;  /* 0x08401f004b447f89 */ /* 0x000e6200000e0000 */
[----:B------:R-:W-:Y:S02]  /*1cb0*/  LOP3.LUT P4, RZ, R105, 0x1f, RZ, 0xc0, !PT ;  /* 0x0000001f69ff7812 */ /* 0x000fe4000788c0ff */
[----:B------:R-:W-:-:S04]  /*1cc0*/  MOV R69, 0x400 ;  /* 0x0000040000457802 */ /* 0x000fc80000000f00 */
[----:B---3--:R-:W-:Y:S02]  /*1cd0*/  LEA R69, R76, R69, 0x18 ;  /* 0x000000454c457211 */ /* 0x008fe400078ec0ff */
[----:B------:R-:W-:Y:S01]  /*1ce0*/  PLOP3.LUT P0, PT, PT, PT, PT, 0x80, 0x8 ;  /* 0x000000000008781c */ /* 0x000fe20003f0f070 */
[----:B0-----:R-:W-:Y:S01]  /*1cf0*/  FADD.FTZ R71, R74, R71 ;  /* 0x000000474a477221 */ /* 0x001fe20000010000 */
[----:B-1----:R-:W-:-:S04]  /*1d00*/  FADD.FTZ R68, R75, R68 ;  /* 0x000000444b447221 */ /* 0x002fc80000010000 */
[----:B------:R-:W0:Y:S04]  /*1d10*/  SHFL.DOWN PT, R76, R71, 0x1, 0x1f ;  /* 0x08201f00474c7f89 */ /* 0x000e2800000e0000 */
[----:B------:R-:W1:Y:S01]  /*1d20*/  SHFL.DOWN PT, R77, R68, 0x1, 0x1f ;  /* 0x08201f00444d7f89 */ /* 0x000e6200000e0000 */
[----:B------:R-:W-:Y:S02]  /*1d30*/  @!P4 PLOP3.LUT P0, PT, P2, PT, PT, 0x80, 0x8 ;  /* 0x000000000008c81c */ /* 0x000fe4000170f070 */
[----:B------:R-:W-:-:S04]  /*1d40*/  IADD3 R81, PT, PT, R69, 0x8040, RZ ;  /* 0x0000804045517810 */ /* 0x000fc80007ffe0ff */
[----:B------:R-:W-:-:S07]  /*1d50*/  @!P4 MOV R70, R81 ;  /* 0x000000510046c202 */ /* 0x000fce0000000f00 */
[----:B------:R-:W-:-:S04]  /*1d60*/  @!P0 IADD3 R70, PT, PT, R69, 0x8000, RZ ;  /* 0x0000800045468810 */ /* 0x000fc80007ffe0ff */
[----:B------:R-:W-:Y:S01]  /*1d70*/  @!P4 LEA R79, R125, R70, 0x3 ;  /* 0x000000467d4fc211 */ /* 0x000fe200078e18ff */
[----:B0-----:R-:W-:Y:S01]  /*1d80*/  FADD.FTZ R76, R71, R76 ;  /* 0x0000004c474c7221 */ /* 0x001fe20000010000 */
[----:B-1----:R-:W-:-:S05]  /*1d90*/  FADD.FTZ R77, R68, R77 ;  /* 0x0000004d444d7221 */ /* 0x002fca0000010000 */
[----:B------:R-:W-:Y:S01]  /*1da0*/  @!P4 STS.64 [R79], R76 ;  /* 0x0000004c4f00c388 */ /* 0x000fe20000000a00 */
[C---:B------:R-:W-:Y:S02]  /*1db0*/  @!P2 IADD3 R81, PT, PT, R69.reuse, 0x8000, RZ ;  /* 0x000080004551a810 */ /* 0x040fe40007ffe0ff */
[C---:B------:R-:W-:Y:S02]  /*1dc0*/  IADD3 R72, PT, PT, R69.reuse, 0x8050, RZ ;  /* 0x0000805045487810 */ /* 0x040fe40007ffe0ff */
[C---:B------:R-:W-:Y:S02]  /*1dd0*/  IADD3 R228, PT, PT, R69.reuse, 0x8060, RZ ;  /* 0x0000806045e47810 */ /* 0x040fe40007ffe0ff */
[C---:B------:R-:W-:Y:S02]  /*1de0*/  IADD3 R83, PT, PT, R69.reuse, 0x8070, RZ ;  /* 0x0000807045537810 */ /* 0x040fe40007ffe0ff */
[C---:B------:R-:W-:Y:S01]  /*1df0*/  @!P2 IADD3 R72, PT, PT, R69.reuse, 0x8010, RZ ;  /* 0x000080104548a810 */ /* 0x040fe20007ffe0ff */
[----:B------:R-:W-:Y:S01]  /*1e00*/  BAR.SYNC.DEFER_BLOCKING 0x0 ;  /* 0x0000000000007b1d */ /* 0x000fe20000010000 */
[----:B------:R-:W-:-:S02]  /*1e10*/  @!P2 IADD3 R228, PT, PT, R69, 0x8020, RZ ;  /* 0x0000802045e4a810 */ /* 0x000fc40007ffe0ff */
[----:B------:R-:W-:Y:S01]  /*1e20*/  @!P2 IADD3 R83, PT, PT, R69, 0x8030, RZ ;  /* 0x000080304553a810 */ /* 0x000fe20007ffe0ff */
[----:B------:R-:W-:Y:S01]  /*1e30*/  FADD.FTZ R39, R78, R39 ;  /* 0x000000274e277221 */ /* 0x000fe20000010000 */
[----:B------:R-:W-:Y:S01]  /*1e40*/  FFMA.FTZ R11, R188, R78, R11 ;  /* 0x0000004ebc0b7223 */ /* 0x000fe2000001000b */
[----:B------:R-:W0:Y:S04]  /*1e50*/  LDS.128 R68, [R81] ;  /* 0x0000000051447984 */ /* 0x000e280000000c00 */
[----:B------:R-:W1:Y:S04]  /*1e60*/  LDS.128 R72, [R72] ;  /* 0x0000000048487984 */ /* 0x000e680000000c00 */
[----:B------:R-:W3:Y:S01]  /*1e70*/  LDS.128 R76, [R228] ;  /* 0x00000000e44c7984 */ /* 0x000ee20000000c00 */
[----:B------:R-:W-:Y:S01]  /*1e80*/  FADD.FTZ R33, R80, R33 ;  /* 0x0000002150217221 */ /* 0x000fe20000010000 */
[----:B------:R-:W-:Y:S01]  /*1e90*/  FFMA.FTZ R5, R170, R80, R5 ;  /* 0x00000050aa057223 */ /* 0x000fe20000010005 */
[----:B------:R-:W-:Y:S01]  /*1ea0*/  FADD.FTZ R43, R82, R43 ;  /* 0x0000002b522b7221 */ /* 0x000fe20000010000 */
[----:B------:R-:W-:-:S02]  /*1eb0*/  FFMA.FTZ R15, R198, R82, R15 ;  /* 0x00000052c60f7223 */ /* 0x000fc4000001000f */
[----:B------:R-:W3:Y:S01]  /*1ec0*/  LDS.128 R80, [R83] ;  /* 0x0000000053507984 */ /* 0x000ee20000000c00 */
[----:B------:R-:W-:Y:S01]  /*1ed0*/  FADD.FTZ R42, R185, R42 ;  /* 0x0000002ab92a7221 */ /* 0x000fe20000010000 */
[----:B------:R-:W-:Y:S01]  /*1ee0*/  FFMA.FTZ R14, R227, R185, R14 ;  /* 0x000000b9e30e7223 */ /* 0x000fe2000001000e */
[----:B------:R-:W-:Y:S01]  /*1ef0*/  UISETP.NE.U32.AND UP0, UPT, UR8, URZ, UPT ;  /* 0x000000ff0800728c */ /* 0x000fe2000bf05070 */
[----:B0-----:R-:W-:Y:S01]  /*1f00*/  FADD.FTZ R185, RZ, R68 ;  /* 0x00000044ffb97221 */ /* 0x001fe20000010000 */
[----:B------:R-:W-:-:S03]  /*1f10*/  FADD.FTZ R68, RZ, R69 ;  /* 0x00000045ff447221 */ /* 0x000fc60000010000 */
[----:B------:R-:W-:Y:S01]  /*1f20*/  FADD.FTZ R185, R70, R185 ;  /* 0x000000b946b97221 */ /* 0x000fe20000010000 */
[----:B------:R-:W-:-:S03]  /*1f30*/  FADD.FTZ R68, R71, R68 ;  /* 0x0000004447447221 */ /* 0x000fc60000010000 */
[----:B-1----:R-:W-:Y:S01]  /*1f40*/  FADD.FTZ R185, R185, R72 ;  /* 0x00000048b9b97221 */ /* 0x002fe20000010000 */
[----:B------:R-:W-:-:S03]  /*1f50*/  FADD.FTZ R68, R68, R73 ;  /* 0x0000004944447221 */ /* 0x000fc60000010000 */
[----:B------:R-:W-:Y:S01]  /*1f60*/  FADD.FTZ R185, R74, R185 ;  /* 0x000000b94ab97221 */ /* 0x000fe20000010000 */
[----:B------:R-:W-:-:S03]  /*1f70*/  FADD.FTZ R68, R75, R68 ;  /* 0x000000444b447221 */ /* 0x000fc60000010000 */
[----:B---3--:R-:W-:Y:S01]  /*1f80*/  FADD.FTZ R185, R185, R76 ;  /* 0x0000004cb9b97221 */ /* 0x008fe20000010000 */
[----:B------:R-:W-:-:S03]  /*1f90*/  FADD.FTZ R68, R68, R77 ;  /* 0x0000004d44447221 */ /* 0x000fc60000010000 */
[----:B------:R-:W-:Y:S01]  /*1fa0*/  FADD.FTZ R185, R78, R185 ;  /* 0x000000b94eb97221 */ /* 0x000fe20000010000 */
[----:B------:R-:W-:Y:S01]  /*1fb0*/  FADD.FTZ R68, R79, R68 ;  /* 0x000000444f447221 */ /* 0x000fe20000010000 */
[----:B------:R-:W-:Y:S02]  /*1fc0*/  UISETP.NE.AND.EX UP0, UPT, UR9, URZ, UPT, UP0 ;  /* 0x000000ff0900728c */ /* 0x000fe4000bf05300 */
[----:B------:R-:W-:Y:S01]  /*1fd0*/  FADD.FTZ R185, R185, R80 ;  /* 0x00000050b9b97221 */ /* 0x000fe20000010000 */
[----:B------:R-:W-:-:S03]  /*1fe0*/  FADD.FTZ R68, R68, R81 ;  /* 0x0000005144447221 */ /* 0x000fc60000010000 */
[----:B------:R-:W-:Y:S01]  /*1ff0*/  FADD.FTZ R185, R82, R185 ;  /* 0x000000b952b97221 */ /* 0x000fe20000010000 */
[----:B------:R-:W-:Y:S01]  /*2000*/  FADD.FTZ R72, R83, R68 ;  /* 0x0000004453487221 */ /* 0x000fe20000010000 */
[----:B------:R-:W-:Y:S02]  /*2010*/  FADD.FTZ R47, R84, R47 ;  /* 0x0000002f542f7221 */ /* 0x000fe40000010000 */
[----:B------:R-:W-:Y:S01]  /*2020*/  FMUL.FTZ R73, R185, UR11 ;  /* 0x0000000bb9497c20 */ /* 0x000fe20008410000 */
[----:B------:R-:W-:Y:S01]  /*2030*/  FFMA.FTZ R19, R194, R84, R19 ;  /* 0x00000054c2137223 */ /* 0x000fe20000010013 */
[----:B------:R-:W-:Y:S01]  /*2040*/  MOV R84, 0x3f800000 ;  /* 0x3f80000000547802 */ /* 0x000fe20000000f00 */
        /* <DEDUP_REMOVED lines=10> */
[----:B----4-:R-:W-:Y:S01]  /*20f0*/  @P1 SHF.L.U32 R84, R87, 0x10, RZ ;  /* 0x0000001057541819 */ /* 0x010fe200000006ff */
        /* <DEDUP_REMOVED lines=44> */
[C---:B-----5:R-:W-:Y:S01]  /*23c0*/  PRMT R90, R55.reuse, 0x7632, R90 ;  /* 0x00007632375a7816 */ /* 0x060fe2000000005a */
[----:B------:R-:W-:Y:S01]  /*23d0*/  FMUL.FTZ R72, R72, UR11 ;  /* 0x0000000b48487c20 */ /* 0x000fe20008410000 */
[----:B------:R-:W-:-:S02]  /*23e0*/  PRMT R79, R55, 0x7632, R79 ;  /* 0x00007632374f7816 */ /* 0x000fc4000000004f */
[C---:B------:R-:W-:Y:S02]  /*23f0*/  PRMT R92, R54.reuse, 0x7632, R92 ;  /* 0x00007632365c7816 */ /* 0x040fe4000000005c */
[----:B------:R-:W-:Y:S02]  /*2400*/  PRMT R80, R54, 0x7632, R80 ;  /* 0x0000763236507816 */ /* 0x000fe40000000050 */
[C---:B------:R-:W-:Y:S02]  /*2410*/  PRMT R96, R53.reuse, 0x7632, R96 ;  /* 0x0000763235607816 */ /* 0x040fe40000000060 */
[----:B------:R-:W-:Y:S02]  /*2420*/  PRMT R81, R53, 0x7632, R81 ;  /* 0x0000763235517816 */ /* 0x000fe40000000051 */
[C---:B--2---:R-:W-:Y:S02]  /*2430*/  PRMT R83, R59.reuse, 0x7632, R83 ;  /* 0x000076323b537816 */ /* 0x044fe40000000053 */
[----:B------:R-:W-:-:S02]  /*2440*/  PRMT R75, R59, 0x7632, R75 ;  /* 0x000076323b4b7816 */ /* 0x000fc4000000004b */
[C---:B------:R-:W-:Y:S02]  /*2450*/  PRMT R86, R58.reuse, 0x7632, R86 ;  /* 0x000076323a567816 */ /* 0x040fe40000000056 */
[----:B------:R-:W-:Y:S02]  /*2460*/  PRMT R76, R58, 0x7632, R76 ;  /* 0x000076323a4c7816 */ /* 0x000fe4000000004c */
[C---:B------:R-:W-:Y:S02]  /*2470*/  PRMT R87, R57.reuse, 0x7632, R87 ;  /* 0x0000763239577816 */ /* 0x040fe40000000057 */
[----:B------:R-:W-:Y:S02]  /*2480*/  PRMT R77, R57, 0x7632, R77 ;  /* 0x00007632394d7816 */ /* 0x000fe4000000004d */
[C---:B------:R-:W-:Y:S02]  /*2490*/  PRMT R88, R56.reuse, 0x7632, R88 ;  /* 0x0000763238587816 */ /* 0x040fe40000000058 */
[----:B------:R-:W-:-:S02]  /*24a0*/  PRMT R78, R56, 0x7632, R78 ;  /* 0x00007632384e7816 */ /* 0x000fc4000000004e */
[C---:B------:R-:W-:Y:S02]  /*24b0*/  PRMT R82, R61.reuse, 0x7632, R82 ;  /* 0x000076323d527816 */ /* 0x040fe40000000052 */
[----:B------:R-:W-:Y:S02]  /*24c0*/  PRMT R74, R61, 0x7632, R74 ;  /* 0x000076323d4a7816 */ /* 0x000fe4000000004a */
[----:B------:R-:W-:Y:S02]  /*24d0*/  PRMT R68, R67, 0x7632, R68 ;  /* 0x0000763243447816 */ /* 0x000fe40000000044 */
[----:B------:R-:W-:Y:S02]  /*24e0*/  PRMT R69, R66, 0x7632, R69 ;  /* 0x0000763242457816 */ /* 0x000fe40000000045 */
[----:B------:R-:W-:Y:S02]  /*24f0*/  PRMT R70, R65, 0x7632, R70 ;  /* 0x0000763241467816 */ /* 0x000fe40000000046 */
[----:B------:R-:W-:-:S02]  /*2500*/  PRMT R71, R64, 0x7632, R71 ;  /* 0x0000763240477816 */ /* 0x000fc40000000047 */
[----:B------:R-:W-:Y:S01]  /*2510*/  FSEL R73, R73, RZ, !P3 ;  /* 0x000000ff49497208 */ /* 0x000fe20005800000 */
[----:B------:R-:W-:Y:S06]  /*2520*/  BRA.U UP0, `(.L_x_42) ;  /* 0x0000001500407547 */ /* 0x000fec000b800000 */
[----:B------:R-:W-:-:S04]  /*2530*/  UISETP.NE.U32.AND UP0, UPT, UR12, URZ, UPT ;  /* 0x000000ff0c00728c */ /* 0x000fc8000bf05070 */
[----:B------:R-:W-:-:S09]  /*2540*/  UISETP.NE.AND.EX UP0, UPT, UR13, URZ, UPT, UP0 ;  /* 0x000000ff0d00728c */ /* 0x000fd2000bf05300 */
[----:B------:R-:W-:Y:S05]  /*2550*/  BRA.U UP0, `(.L_x_43) ;  /* 0x0000000900687547 */ /* 0x000fea000b800000 */
[-CC-:B------:R-:W-:Y:S01]  /*2560*/  FFMA.FTZ R69, R214, R72.reuse, R73.reuse ;  /* 0x00000048d6457223 */ /* 0x180fe20000010049 */
[-CC-:B------:R-:W-:Y:S01]  /*2570*/  FFMA.FTZ R68, R193, R72.reuse, R73.reuse ;  /* 0x00000048c1447223 */ /* 0x180fe20000010049 */
[-CC-:B------:R-:W-:Y:S01]  /*2580*/  FFMA.FTZ R85, R85, R72.reuse, R73.reuse ;  /* 0x0000004855557223 */ /* 0x180fe20000010049 */
[-C--:B------:R-:W-:Y:S01]  /*2590*/  FFMA.FTZ R174, R174, R72.reuse, R73 ;  /* 0x00000048aeae7223 */ /* 0x080fe20000010049 */
[----:B------:R-:W-:Y:S01]  /*25a0*/  FADD.FTZ R69, R212, -R69 ;  /* 0x80000045d4457221 */ /* 0x000fe20000010000 */
[----:B------:R-:W-:Y:S01]  /*25b0*/  FADD.FTZ R183, R183, -R68 ;  /* 0x80000044b7b77221 */ /* 0x000fe20000010000 */
[-CC-:B------:R-:W-:Y:S01]  /*25c0*/  FFMA.FTZ R182, R182, R72.reuse, R73.reuse ;  /* 0x00000048b6b67223 */ /* 0x180fe20000010049 */
[-CC-:B------:R-:W-:Y:S01]  /*25d0*/  FFMA.FTZ R172, R172, R72.reuse, R73.reuse ;  /* 0x00000048acac7223 */ /* 0x180fe20000010049 */
[----:B------:R-:W-:Y:S01]  /*25e0*/  FMUL.FTZ R81, R148, R69 ;  /* 0x0000004594517220 */ /* 0x000fe20000410000 */
[-CC-:B------:R-:W-:Y:S01]  /*25f0*/  FFMA.FTZ R177, R177, R72.reuse, R73.reuse ;  /* 0x00000048b1b17223 */ /* 0x180fe20000010049 */
[----:B------:R-:W0:Y:S01]  /*2600*/  LDC.64 R68, c[0x0][0x468] ;  /* 0x00011a00ff447b82 */ /* 0x000e220000000a00 */
[-CC-:B------:R-:W-:Y:S01]  /*2610*/  FFMA.FTZ R163, R163, R72.reuse, R73.reuse ;  /* 0x00000048a3a37223 */ /* 0x180fe20000010049 */
        /* <DEDUP_REMOVED lines=54> */
[C---:B------:R-:W-:Y:S01]  /*2980*/  FMUL.FTZ R85, R148.reuse, R85 ;  /* 0x0000005594557220 */ /* 0x040fe20000410000 */
        /* <DEDUP_REMOVED lines=64> */
[----:B------:R-:W-:Y:S01]  /*2d90*/  F2FP.BF16.F32.PACK_AB R70, R163, R70 ;  /* 0x00000046a346723e */ /* 0x000fe200000010ff */
[--C-:B------:R-:W-:Y:S01]  /*2da0*/  IMAD.WIDE.U32 R86, R157, 0x10, R68.reuse ;  /* 0x000000109d567825 */ /* 0x100fe200078e0044 */
[----:B------:R-:W-:Y:S02]  /*2db0*/  F2FP.BF16.F32.PACK_AB R75, R92, R75 ;  /* 0x0000004b5c4b723e */ /* 0x000fe400000010ff */
[----:B------:R-:W-:Y:S01]  /*2dc0*/  F2FP.BF16.F32.PACK_AB R73, R80, R73 ;  /* 0x000000495049723e */ /* 0x000fe200000010ff */
[--C-:B------:R-:W-:Y:S01]  /*2dd0*/  IMAD.WIDE.U32 R88, R155, 0x10, R68.reuse ;  /* 0x000000109b587825 */ /* 0x100fe200078e0044 */
[----:B------:R-:W-:Y:S02]  /*2de0*/  F2FP.BF16.F32.PACK_AB R79, R148, R79 ;  /* 0x0000004f944f723e */ /* 0x000fe400000010ff */
[----:B------:R-:W-:Y:S01]  /*2df0*/  F2FP.BF16.F32.PACK_AB R77, R96, R77 ;  /* 0x0000004d604d723e */ /* 0x000fe200000010ff */
[----:B------:R-:W-:Y:S01]  /*2e00*/  IMAD.WIDE.U32 R90, R153, 0x10, R68 ;  /* 0x00000010995a7825 */ /* 0x000fe200078e0044 */
[----:B------:R-:W-:-:S02]  /*2e10*/  F2FP.BF16.F32.PACK_AB R69, R74, R181 ;  /* 0x000000b54a45723e */ /* 0x000fc400000010ff */
[----:B------:R-:W-:Y:S02]  /*2e20*/  F2FP.BF16.F32.PACK_AB R68, R175, R72 ;  /* 0x00000048af44723e */ /* 0x000fe400000010ff */
[----:B------:R-:W-:Y:S02]  /*2e30*/  F2FP.BF16.F32.PACK_AB R74, R82, R167 ;  /* 0x000000a7524a723e */ /* 0x000fe400000010ff */
[----:B------:R-:W-:Y:S01]  /*2e40*/  F2FP.BF16.F32.PACK_AB R72, R78, R171 ;  /* 0x000000ab4e48723e */ /* 0x000fe200000010ff */
[----:B------:R0:W-:Y:S01]  /*2e50*/  STG.E.128 desc[UR4][R84.64], R68 ;  /* 0x0000004454007986 */ /* 0x0001e2000c101d04 */
[----:B------:R-:W-:Y:S02]  /*2e60*/  F2FP.BF16.F32.PACK_AB R78, R98, R95 ;  /* 0x0000005f624e723e */ /* 0x000fe400000010ff */
[----:B------:R-:W-:Y:S01]  /*2e70*/  F2FP.BF16.F32.PACK_AB R76, R94, R151 ;  /* 0x000000975e4c723e */ /* 0x000fe200000010ff */
[----:B------:R0:W-:Y:S01]  /*2e80*/  STG.E.128 desc[UR4][R86.64], R72 ;  /* 0x0000004856007986 */ /* 0x0001e2000c101d04 */
[----:B------:R-:W-:-:S02]  /*2e90*/  F2FP.BF16.F32.PACK_AB R83, R156, R83 ;  /* 0x000000539c53723e */ /* 0x000fc400000010ff */
[----:B------:R-:W-:Y:S01]  /*2ea0*/  F2FP.BF16.F32.PACK_AB R82, R154, R213 ;  /* 0x000000d59a52723e */ /* 0x000fe200000010ff */
[----:B------:R0:W-:Y:S01]  /*2eb0*/  STG.E.128 desc[UR4][R88.64], R76 ;  /* 0x0000004c58007986 */ /* 0x0001e2000c101d04 */
[----:B------:R-:W-:Y:S02]  /*2ec0*/  F2FP.BF16.F32.PACK_AB R81, R152, R81 ;  /* 0x000000519851723e */ /* 0x000fe400000010ff */
[----:B------:R-:W-:-:S05]  /*2ed0*/  F2FP.BF16.F32.PACK_AB R80, R150, R209 ;  /* 0x000000d19650723e */ /* 0x000fca00000010ff */
[----:B------:R0:W-:Y:S01]  /*2ee0*/  STG.E.128 desc[UR4][R90.64], R80 ;  /* 0x000000505a007986 */ /* 0x0001e2000c101d04 */
[----:B------:R-:W-:Y:S05]  /*2ef0*/  BRA `(.L_x_44) ;  /* 0x0000002400287947 */ /* 0x000fea0003800000 */
.L_x_43:
        /* <DEDUP_REMOVED lines=33> */
[----:B------:R-:W0:Y:S01]  /*3110*/  LDC.64 R88, c[0x0][0x478] ;  /* 0x00011e00ff587b82 */ /* 0x000e220000000a00 */
[----:B------:R-:W-:Y:S01]  /*3120*/  FADD.FTZ R69, R95, -R206 ;  /* 0x800000ce5f457221 */ /* 0x000fe20000010000 */
[----:B------:R-:W-:Y:S01]  /*3130*/  FADD.FTZ R85, R186, -R85 ;  /* 0x80000055ba557221 */ /* 0x000fe20000010000 */
[----:B------:R-:W-:Y:S01]  /*3140*/  FADD.FTZ R175, R175, -R174 ;  /* 0x800000aeafaf7221 */ /* 0x000fe20000010000 */
[----:B------:R-:W-:Y:S01]  /*3150*/  FADD.FTZ R177, R184, -R177 ;  /* 0x800000b1b8b17221 */ /* 0x000fe20000010000 */
[----:B------:R-:W-:Y:S01]  /*3160*/  FADD.FTZ R163, R178, -R163 ;  /* 0x800000a3b2a37221 */ /* 0x000fe20000010000 */
[----:B------:R-:W-:Y:S01]  /*3170*/  FADD.FTZ R181, R181, -R182 ;  /* 0x800000b6b5b57221 */ /* 0x000fe20000010000 */
[----:B------:R-:W-:Y:S01]  /*3180*/  FADD.FTZ R173, R173, -R172 ;  /* 0x800000acadad7221 */ /* 0x000fe20000010000 */
[----:B------:R-:W1:Y:S01]  /*3190*/  LDC.64 R94, c[0x0][0x468] ;  /* 0x00011a00ff5e7b82 */ /* 0x000e620000000a00 */
[----:B------:R-:W-:Y:S01]  /*31a0*/  FADD.FTZ R179, R179, -R180 ;  /* 0x800000b4b3b37221 */ /* 0x000fe20000010000 */
[----:B------:R-:W-:Y:S01]  /*31b0*/  FADD.FTZ R161, R176, -R161 ;  /* 0x800000a1b0a17221 */ /* 0x000fe20000010000 */
[----:B------:R-:W-:Y:S01]  /*31c0*/  FADD.FTZ R71, R212, -R71 ;  /* 0x80000047d4477221 */ /* 0x000fe20000010000 */
[C---:B------:R-:W-:Y:S01]  /*31d0*/  FMUL.FTZ R85, R148.reuse, R85 ;  /* 0x0000005594557220 */ /* 0x040fe20000410000 */
[C---:B------:R-:W-:Y:S01]  /*31e0*/  FMUL.FTZ R175, R148.reuse, R175 ;  /* 0x000000af94af7220 */ /* 0x040fe20000410000 */
[C---:B------:R-:W-:Y:S01]  /*31f0*/  FMUL.FTZ R177, R148.reuse, R177 ;  /* 0x000000b194b17220 */ /* 0x040fe20000410000 */
[----:B------:R-:W-:Y:S01]  /*3200*/  FMUL.FTZ R163, R148, R163 ;  /* 0x000000a394a37220 */ /* 0x000fe20000410000 */
[----:B------:R-:W-:Y:S01]  /*3210*/  FADD.FTZ R75, R220, -R75 ;  /* 0x8000004bdc4b7221 */ /* 0x000fe20000010000 */
[C---:B------:R-:W-:Y:S01]  /*3220*/  FMUL.FTZ R77, R148.reuse, R181 ;  /* 0x000000b5944d7220 */ /* 0x040fe20000410000 */
[C---:B------:R-:W-:Y:S01]  /*3230*/  FMUL.FTZ R173, R148.reuse, R173 ;  /* 0x000000ad94ad7220 */ /* 0x040fe20000410000 */
[C---:B------:R-:W-:Y:S01]  /*3240*/  FMUL.FTZ R79, R148.reuse, R179 ;  /* 0x000000b3944f7220 */ /* 0x040fe20000410000 */
[----:B------:R-:W-:Y:S01]  /*3250*/  FMUL.FTZ R161, R148, R161 ;  /* 0x000000a194a17220 */ /* 0x000fe20000410000 */
        /* <DEDUP_REMOVED lines=9> */
[----:B------:R-:W-:Y:S01]  /*32f0*/  FADD.FTZ R205, R205, -R70 ;  /* 0x80000046cdcd7221 */ /* 0x000fe20000010000 */
[----:B------:R-:W-:Y:S01]  /*3300*/  FADD.FTZ R199, R199, -R74 ;  /* 0x8000004ac7c77221 */ /* 0x000fe20000010000 */
[----:B------:R-:W-:Y:S01]  /*3310*/  FMUL.FTZ R187, R148, R75 ;  /* 0x0000004b94bb7220 */ /* 0x000fe20000410000 */
[-C--:B------:R-:W-:Y:S01]  /*3320*/  FMUL.FTZ R69, R77, R84.reuse ;  /* 0x000000544d457220 */ /* 0x080fe20000410000 */
[----:B------:R-:W-:Y:S01]  /*3330*/  FMUL.FTZ R71, R79, R84 ;  /* 0x000000544f477220 */ /* 0x000fe20000410000 */
[----:B------:R-:W-:Y:S01]  /*3340*/  F2FP.BF16.F32.PACK_AB R76, R175, R85 ;  /* 0x00000055af4c723e */ /* 0x000fe200000010ff */
[----:B0-----:R-:W-:Y:S01]  /*3350*/  IMAD.WIDE.U32 R74, R159, 0x10, R88 ;  /* 0x000000109f4a7825 */ /* 0x001fe200078e0058 */
[----:B------:R-:W-:-:S03]  /*3360*/  F2FP.BF16.F32.PACK_AB R78, R163, R177 ;  /* 0x000000b1a34e723e */ /* 0x000fc600000010ff */
[-C--:B------:R-:W-:Y:S01]  /*3370*/  FMUL.FTZ R68, R85, R84.reuse ;  /* 0x0000005455447220 */ /* 0x080fe20000410000 */
[-C--:B------:R-:W-:Y:S01]  /*3380*/  FMUL.FTZ R70, R177, R84.reuse ;  /* 0x00000054b1467220 */ /* 0x080fe20000410000 */
[----:B------:R-:W-:Y:S01]  /*3390*/  F2FP.BF16.F32.PACK_AB R77, R173, R77 ;  /* 0x0000004dad4d723e */ /* 0x000fe200000010ff */
[CC--:B------:R-:W-:Y:S01]  /*33a0*/  FMUL.FTZ R80, R161.reuse, R84.reuse ;  /* 0x00000054a1507220 */ /* 0x0c0fe20000410000 */
[----:B------:R-:W-:Y:S01]  /*33b0*/  F2FP.BF16.F32.PACK_AB R79, R161, R79 ;  /* 0x0000004fa14f723e */ /* 0x000fe200000010ff */
[-C--:B------:R-:W-:Y:S01]  /*33c0*/  FMUL.FTZ R163, R163, R84.reuse ;  /* 0x00000054a3a37220 */ /* 0x080fe20000410000 */
[-C--:B------:R-:W-:Y:S01]  /*33d0*/  FMUL.FTZ R72, R173, R84.reuse ;  /* 0x00000054ad487220 */ /* 0x080fe20000410000 */
[----:B------:R-:W-:Y:S01]  /*33e0*/  FMUL.FTZ R175, R175, R84 ;  /* 0x00000054afaf7220 */ /* 0x000fe20000410000 */
        /* <DEDUP_REMOVED lines=19> */
[----:B------:R-:W-:Y:S01]  /*3520*/  FMUL.FTZ R158, R148, R73 ;  /* 0x00000049949e7220 */ /* 0x000fe20000410000 */
[----:B------:R0:W-:Y:S01]  /*3530*/  STG.E.128 desc[UR4][R74.64], R76 ;  /* 0x0000004c4a007986 */ /* 0x0001e2000c101d04 */
[----:B------:R-:W-:Y:S01]  /*3540*/  F2FP.BF16.F32.PACK_AB R71, R80, R71 ;  /* 0x000000475047723e */ /* 0x000fe200000010ff */
[----:B-1----:R-:W-:Y:S01]  /*3550*/  IMAD.WIDE.U32 R82, R159, 0x10, R94 ;  /* 0x000000109f527825 */ /* 0x002fe200078e005e */
[----:B------:R-:W-:-:S03]  /*3560*/  F2FP.BF16.F32.PACK_AB R70, R163, R70 ;  /* 0x00000046a346723e */ /* 0x000fc600000010ff */
[----:B------:R-:W-:Y:S01]  /*3570*/  FMUL.FTZ R151, R148, R151 ;  /* 0x0000009794977220 */ /* 0x000fe20000410000 */
[----:B------:R-:W-:Y:S01]  /*3580*/  F2FP.BF16.F32.PACK_AB R69, R72, R69 ;  /* 0x000000454845723e */ /* 0x000fe200000010ff */
[----:B------:R-:W-:Y:S01]  /*3590*/  IMAD.WIDE.U32 R80, R157, 0x10, R88 ;  /* 0x000000109d507825 */ /* 0x000fe200078e0058 */
[----:B------:R-:W-:-:S03]  /*35a0*/  F2FP.BF16.F32.PACK_AB R68, R175, R68 ;  /* 0x00000044af44723e */ /* 0x000fc600000010ff */
[C---:B------:R-:W-:Y:S01]  /*35b0*/  FMUL.FTZ R227, R148.reuse, R227 ;  /* 0x000000e394e37220 */ /* 0x040fe20000410000 */
[----:B------:R-:W-:Y:S01]  /*35c0*/  F2FP.BF16.F32.PACK_AB R72, R149, R171 ;  /* 0x000000ab9548723e */ /* 0x000fe200000010ff */
[----:B------:R-:W-:Y:S01]  /*35d0*/  FMUL.FTZ R99, R148, R99 ;  /* 0x0000006394637220 */ /* 0x000fe20000410000 */
[----:B------:R-:W-:Y:S01]  /*35e0*/  F2FP.BF16.F32.PACK_AB R73, R86, R169 ;  /* 0x000000a95649723e */ /* 0x000fe200000010ff */
[C---:B------:R-:W-:Y:S01]  /*35f0*/  FMUL.FTZ R219, R148.reuse, R219 ;  /* 0x000000db94db7220 */ /* 0x040fe20000410000 */
[C---:B------:R-:W-:Y:S01]  /*3600*/  FMUL.FTZ R211, R148.reuse, R211 ;  /* 0x000000d394d37220 */ /* 0x040fe20000410000 */
[C---:B------:R-:W-:Y:S01]  /*3610*/  FMUL.FTZ R181, R148.reuse, R91 ;  /* 0x0000005b94b57220 */ /* 0x040fe20000410000 */
[C---:B------:R-:W-:Y:S01]  /*3620*/  FMUL.FTZ R207, R148.reuse, R207 ;  /* 0x000000cf94cf7220 */ /* 0x040fe20000410000 */
[C---:B------:R-:W-:Y:S01]  /*3630*/  FMUL.FTZ R209, R148.reuse, R209 ;  /* 0x000000d194d17220 */ /* 0x040fe20000410000 */
[C---:B------:R-:W-:Y:S01]  /*3640*/  FMUL.FTZ R205, R148.reuse, R205 ;  /* 0x000000cd94cd7220 */ /* 0x040fe20000410000 */
[----:B0-----:R-:W-:Y:S01]  /*3650*/  F2FP.BF16.F32.PACK_AB R74, R87, R167 ;  /* 0x000000a7574a723e */ /* 0x001fe200000010ff */
[C---:B------:R-:W-:Y:S01]  /*3660*/  FMUL.FTZ R199, R148.reuse, R199 ;  /* 0x000000c794c77220 */ /* 0x040fe20000410000 */
[----:B------:R-:W-:Y:S01]  /*3670*/  F2FP.BF16.F32.PACK_AB R75, R183, R165 ;  /* 0x000000a5b74b723e */ /* 0x000fe200000010ff */
[C---:B------:R-:W-:Y:S01]  /*3680*/  FMUL.FTZ R213, R148.reuse, R213 ;  /* 0x000000d594d57220 */ /* 0x040fe20000410000 */
[----:B------:R-:W-:Y:S01]  /*3690*/  FMUL.FTZ R225, R148, R225 ;  /* 0x000000e194e17220 */ /* 0x000fe20000410000 */
[----:B------:R0:W-:Y:S01]  /*36a0*/  STG.E.128 desc[UR4][R82.64], R68 ;  /* 0x0000004452007986 */ /* 0x0001e2000c101d04 */
[----:B------:R-:W-:-:S04]  /*36b0*/  IMAD.WIDE.U32 R96, R155, 0x10, R88 ;  /* 0x000000109b607825 */ /* 0x000fc800078e0058 */
[-C--:B------:R-:W-:Y:S01]  /*36c0*/  FMUL.FTZ R76, R171, R84.reuse ;  /* 0x00000054ab4c7220 */ /* 0x080fe20000410000 */
[----:B------:R-:W-:Y:S01]  /*36d0*/  FMUL.FTZ R149, R149, R84 ;  /* 0x0000005495957220 */ /* 0x000fe20000410000 */
[----:B------:R1:W-:Y:S01]  /*36e0*/  STG.E.128 desc[UR4][R80.64], R72 ;  /* 0x0000004850007986 */ /* 0x0003e2000c101d04 */
[----:B------:R-:W-:-:S04]  /*36f0*/  IMAD.WIDE.U32 R90, R157, 0x10, R94 ;  /* 0x000000109d5a7825 */ /* 0x000fc800078e005e */
[-C--:B------:R-:W-:Y:S01]  /*3700*/  FMUL.FTZ R77, R169, R84.reuse ;  /* 0x00000054a94d7220 */ /* 0x080fe20000410000 */
[-C--:B------:R-:W-:Y:S01]  /*3710*/  FMUL.FTZ R86, R86, R84.reuse ;  /* 0x0000005456567220 */ /* 0x080fe20000410000 */
[----:B------:R-:W-:Y:S01]  /*3720*/  FMUL.FTZ R78, R167, R84 ;  /* 0x00000054a74e7220 */ /* 0x000fe20000410000 */
        /* <DEDUP_REMOVED lines=8> */
[----:B------:R-:W-:Y:S01]  /*37b0*/  IMAD.WIDE.U32 R94, R153, 0x10, R94 ;  /* 0x00000010995e7825 */ /* 0x000fe200078e005e */
[----:B0-----:R-:W-:-:S03]  /*37c0*/  F2FP.BF16.F32.PACK_AB R68, R227, R151 ;  /* 0x00000097e344723e */ /* 0x001fc600000010ff */
[-C--:B------:R-:W-:Y:S01]  /*37d0*/  FMUL.FTZ R82, R179, R84.reuse ;  /* 0x00000054b3527220 */ /* 0x080fe20000410000 */
[----:B------:R-:W-:Y:S01]  /*37e0*/  F2FP.BF16.F32.PACK_AB R69, R219, R99 ;  /* 0x00000063db45723e */ /* 0x000fe200000010ff */
[-C--:B------:R-:W-:Y:S01]  /*37f0*/  FMUL.FTZ R83, R181, R84.reuse ;  /* 0x00000054b5537220 */ /* 0x080fe20000410000 */
[-C--:B-1----:R-:W-:Y:S01]  /*3800*/  FMUL.FTZ R81, R99, R84.reuse ;  /* 0x0000005463517220 */ /* 0x082fe20000410000 */
[----:B------:R-:W-:Y:S01]  /*3810*/  F2FP.BF16.F32.PACK_AB R70, R211, R179 ;  /* 0x000000b3d346723e */ /* 0x000fe200000010ff */
        /* <DEDUP_REMOVED lines=15> */
[----:B------:R-:W-:Y:S01]  /*3910*/  F2FP.BF16.F32.PACK_AB R83, R150, R83 ;  /* 0x000000539653723e */ /* 0x000fe200000010ff */
[----:B------:R1:W-:Y:S01]  /*3920*/  STG.E.128 desc[UR4][R90.64], R76 ;  /* 0x0000004c5a007986 */ /* 0x0003e2000c101d04 */
[----:B------:R-:W-:-:S02]  /*3930*/  F2FP.BF16.F32.PACK_AB R82, R211, R82 ;  /* 0x00000052d352723e */ /* 0x000fc400000010ff */
[----:B------:R-:W-:Y:S01]  /*3940*/  F2FP.BF16.F32.PACK_AB R81, R148, R81 ;  /* 0x000000519451723e */ /* 0x000fe200000010ff */
[----:B------:R1:W-:Y:S01]  /*3950*/  STG.E.128 desc[UR4][R96.64], R68 ;  /* 0x0000004460007986 */ /* 0x0003e2000c101d04 */
[----:B------:R-:W-:Y:S02]  /*3960*/  F2FP.BF16.F32.PACK_AB R80, R80, R85 ;  /* 0x000000555050723e */ /* 0x000fe400000010ff */
[----:B------:R-:W-:Y:S02]  /*3970*/  F2FP.BF16.F32.PACK_AB R72, R205, R209 ;  /* 0x000000d1cd48723e */ /* 0x000fe400000010ff */
[----:B------:R-:W-:Y:S01]  /*3980*/  F2FP.BF16.F32.PACK_AB R73, R199, R185 ;  /* 0x000000b9c749723e */ /* 0x000fe200000010ff */
[----:B------:R1:W-:Y:S01]  /*3990*/  STG.E.128 desc[UR4][R92.64], R80 ;  /* 0x000000505c007986 */ /* 0x0003e2000c101d04 */
[----:B------:R-:W-:Y:S02]  /*39a0*/  F2FP.BF16.F32.PACK_AB R74, R225, R213 ;  /* 0x000000d5e14a723e */ /* 0x000fe400000010ff */
[----:B------:R-:W-:-:S02]  /*39b0*/  F2FP.BF16.F32.PACK_AB R75, R158, R187 ;  /* 0x000000bb9e4b723e */ /* 0x000fc400000010ff */
[----:B------:R-:W-:Y:S02]  /*39c0*/  F2FP.BF16.F32.PACK_AB R87, R155, R84 ;  /* 0x000000549b57723e */ /* 0x000fe400000010ff */
[----:B------:R-:W-:Y:S01]  /*39d0*/  F2FP.BF16.F32.PACK_AB R86, R156, R153 ;  /* 0x000000999c56723e */ /* 0x000fe200000010ff */
[----:B------:R1:W-:Y:S01]  /*39e0*/  STG.E.128 desc[UR4][R88.64], R72 ;  /* 0x0000004858007986 */ /* 0x0003e2000c101d04 */
[----:B------:R-:W-:Y:S02]  /*39f0*/  F2FP.BF16.F32.PACK_AB R85, R154, R151 ;  /* 0x000000979a55723e */ /* 0x000fe400000010ff */
[----:B------:R-:W-:-:S05]  /*3a00*/  F2FP.BF16.F32.PACK_AB R84, R152, R99 ;  /* 0x000000639854723e */ /* 0x000fca00000010ff */
[----:B------:R1:W-:Y:S01]  /*3a10*/  STG.E.128 desc[UR4][R94.64], R84 ;  /* 0x000000545e007986 */ /* 0x0003e2000c101d04 */
[----:B------:R-:W-:Y:S05]  /*3a20*/  BRA `(.L_x_44) ;  /* 0x00000018005c7947 */ /* 0x000fea0003800000 */
.L_x_42:
[----:B------:R-:W-:-:S04]  /*3a30*/  UISETP.NE.U32.AND UP0, UPT, UR12, URZ, UPT ;  /* 0x000000ff0c00728c */ /* 0x000fc8000bf05070 */
[----:B------:R-:W-:-:S09]  /*3a40*/  UISETP.NE.AND.EX UP0, UPT, UR13, URZ, UPT, UP0 ;  /* 0x000000ff0d00728c */ /* 0x000fd2000bf05300 */
[----:B------:R-:W-:Y:S05]  /*3a50*/  BRA.U UP0, `(.L_x_45) ;  /* 0x0000000900f87547 */ /* 0x000fea000b800000 */
[-CC-:B------:R-:W-:Y:S01]  /*3a60*/  FFMA.FTZ R206, R206, R72.reuse, R73.reuse ;  /* 0x00000048cece7223 */ /* 0x180fe20000010049 */
[-CC-:B------:R-:W-:Y:S01]  /*3a70*/  FFMA.FTZ R93, R93, R72.reuse, R73.reuse ;  /* 0x000000485d5d7223 */ /* 0x180fe20000010049 */
[-CC-:B------:R-:W-:Y:S01]  /*3a80*/  FFMA.FTZ R97, R97, R72.reuse, R73.reuse ;  /* 0x0000004861617223 */ /* 0x180fe20000010049 */
[-CC-:B------:R-:W-:Y:S01]  /*3a90*/  FFMA.FTZ R82, R193, R72.reuse, R73.reuse ;  /* 0x00000048c1527223 */ /* 0x180fe20000010049 */
[----:B------:R-:W-:Y:S01]  /*3aa0*/  FADD.FTZ R206, R95, -R206 ;  /* 0x800000ce5fce7221 */ /* 0x000fe20000010000 */
[-CC-:B------:R-:W-:Y:S01]  /*3ab0*/  FFMA.FTZ R180, R180, R72.reuse, R73.reuse ;  /* 0x00000048b4b47223 */ /* 0x180fe20000010049 */
[-CC-:B------:R-:W-:Y:S01]  /*3ac0*/  FFMA.FTZ R149, R149, R72.reuse, R73.reuse ;  /* 0x0000004895957223 */ /* 0x180fe20000010049 */
[-C--:B------:R-:W-:Y:S01]  /*3ad0*/  FFMA.FTZ R198, R198, R72.reuse, R73 ;  /* 0x00000048c6c67223 */ /* 0x080fe20000010049 */
[----:B------:R-:W-:Y:S01]  /*3ae0*/  SHF.L.U32 R95, R76, 0x10, RZ ;  /* 0x000000104c5f7819 */ /* 0x000fe200000006ff */
[----:B------:R-:W-:Y:S01]  /*3af0*/  FADD.FTZ R94, R94, -R93 ;  /* 0x8000005d5e5e7221 */ /* 0x000fe20000010000 */
[----:B------:R-:W-:Y:S01]  /*3b00*/  SHF.L.U32 R77, R77, 0x10, RZ ;  /* 0x000000104d4d7819 */ /* 0x000fe200000006ff */
[-CC-:B------:R-:W-:Y:S01]  /*3b10*/  FFMA.FTZ R161, R161, R72.reuse, R73.reuse ;  /* 0x00000048a1a17223 */ /* 0x180fe20000010049 */
[-CC-:B------:R-:W-:Y:S01]  /*3b20*/  FFMA.FTZ R188, R188, R72.reuse, R73.reuse ;  /* 0x00000048bcbc7223 */ /* 0x180fe20000010049 */
[-C--:B------:R-:W-:Y:S01]  /*3b30*/  FFMA.FTZ R88, R195, R72.reuse, R73 ;  /* 0x00000048c3587223 */ /* 0x080fe20000010049 */
[----:B------:R-:W-:Y:S01]  /*3b40*/  FADD.FTZ R164, R164, -R97 ;  /* 0x80000061a4a47221 */ /* 0x000fe20000010000 */
[----:B------:R-:W-:Y:S01]  /*3b50*/  SHF.L.U32 R75, R75, 0x10, RZ ;  /* 0x000000104b4b7819 */ /* 0x000fe200000006ff */
[-CC-:B------:R-:W-:Y:S01]  /*3b60*/  FFMA.FTZ R162, R162, R72.reuse, R73.reuse ;  /* 0x00000048a2a27223 */ /* 0x180fe20000010049 */
[-CC-:B------:R-:W-:Y:S01]  /*3b70*/  FFMA.FTZ R225, R225, R72.reuse, R73.reuse ;  /* 0x00000048e1e17223 */ /* 0x180fe20000010049 */
[----:B------:R-:W-:Y:S01]  /*3b80*/  FADD.FTZ R82, R183, -R82 ;  /* 0x80000052b7527221 */ /* 0x000fe20000010000 */
[-CC-:B------:R-:W-:Y:S01]  /*3b90*/  FFMA.FTZ R172, R172, R72.reuse, R73.reuse ;  /* 0x00000048acac7223 */ /* 0x180fe20000010049 */
[-C--:B------:R-:W-:Y:S01]  /*3ba0*/  FFMA.FTZ R166, R166, R72.reuse, R73 ;  /* 0x00000048a6a67223 */ /* 0x080fe20000010049 */
[----:B------:R-:W-:Y:S01]  /*3bb0*/  FADD.FTZ R180, R179, -R180 ;  /* 0x800000b4b3b47221 */ /* 0x000fe20000010000 */
[----:B------:R-:W-:Y:S01]  /*3bc0*/  FADD.FTZ R168, R168, -R149 ;  /* 0x80000095a8a87221 */ /* 0x000fe20000010000 */
[----:B------:R-:W-:Y:S01]  /*3bd0*/  FADD.FTZ R198, R99, -R198 ;  /* 0x800000c663c67221 */ /* 0x000fe20000010000 */
[-CC-:B------:R-:W-:Y:S01]  /*3be0*/  FFMA.FTZ R170, R170, R72.reuse, R73.reuse ;  /* 0x00000048aaaa7223 */ /* 0x180fe20000010049 */
[-CC-:B------:R-:W-:Y:S01]  /*3bf0*/  FFMA.FTZ R200, R200, R72.reuse, R73.reuse ;  /* 0x00000048c8c87223 */ /* 0x180fe20000010049 */
[----:B------:R-:W-:Y:S01]  /*3c00*/  FFMA.FTZ R185, R222, R72, R73 ;  /* 0x00000048deb97223 */ /* 0x000fe20000010049 */
[----:B------:R-:W-:Y:S01]  /*3c10*/  FFMA.FTZ R149, R148, R94, R95 ;  /* 0x0000005e94957223 */ /* 0x000fe2000001005f */
[----:B------:R-:W-:Y:S01]  /*3c20*/  SHF.L.U32 R99, R59, 0x10, RZ ;  /* 0x000000103b637819 */ /* 0x000fe200000006ff */
[----:B------:R-:W-:Y:S01]  /*3c30*/  FADD.FTZ R176, R176, -R161 ;  /* 0x800000a1b0b07221 */ /* 0x000fe20000010000 */
[----:B------:R-:W-:Y:S01]  /*3c40*/  SHF.L.U32 R179, R70, 0x10, RZ ;  /* 0x0000001046b37819 */ /* 0x000fe200000006ff */
[----:B------:R-:W-:Y:S01]  /*3c50*/  FADD.FTZ R188, R165, -R188 ;  /* 0x800000bca5bc7221 */ /* 0x000fe20000010000 */
[----:B------:R-:W-:Y:S01]  /*3c60*/  FADD.FTZ R88, R199, -R88 ;  /* 0x80000058c7587221 */ /* 0x000fe20000010000 */
[----:B------:R-:W-:Y:S01]  /*3c70*/  FFMA.FTZ R97, R148, R164, R77 ;  /* 0x000000a494617223 */ /* 0x000fe2000001004d */
[----:B------:R-:W-:Y:S01]  /*3c80*/  SHF.L.U32 R95, R58, 0x10, RZ ;  /* 0x000000103a5f7819 */ /* 0x000fe200000006ff */
[-CC-:B------:R-:W-:Y:S01]  /*3c90*/  FFMA.FTZ R85, R85, R72.reuse, R73.reuse ;  /* 0x0000004855557223 */ /* 0x180fe20000010049 */
[----:B------:R-:W-:Y:S01]  /*3ca0*/  SHF.L.U32 R69, R69, 0x10, RZ ;  /* 0x0000001045457819 */ /* 0x000fe200000006ff */
[----:B------:R-:W-:Y:S01]  /*3cb0*/  FFMA.FTZ R174, R174, R72, R73 ;  /* 0x00000048aeae7223 */ /* 0x000fe20000010049 */
[----:B------:R-:W-:Y:S01]  /*3cc0*/  FADD.FTZ R162, R167, -R162 ;  /* 0x800000a2a7a27221 */ /* 0x000fe20000010000 */
[----:B------:R-:W-:Y:S01]  /*3cd0*/  FADD.FTZ R218, R218, -R225 ;  /* 0x800000e1dada7221 */ /* 0x000fe20000010000 */
[----:B------:R-:W-:Y:S01]  /*3ce0*/  SHF.L.U32 R81, R81, 0x10, RZ ;  /* 0x0000001051517819 */ /* 0x000fe200000006ff */
[----:B------:R-:W-:Y:S01]  /*3cf0*/  FFMA.FTZ R161, R148, R82, R75 ;  /* 0x0000005294a17223 */ /* 0x000fe2000001004b */
[----:B------:R-:W-:Y:S01]  /*3d00*/  SHF.L.U32 R77, R57, 0x10, RZ ;  /* 0x00000010394d7819 */ /* 0x000fe200000006ff */
[-CC-:B------:R-:W-:Y:S01]  /*3d10*/  FFMA.FTZ R194, R194, R72.reuse, R73.reuse ;  /* 0x00000048c2c27223 */ /* 0x180fe20000010049 */
[----:B------:R-:W-:Y:S01]  /*3d20*/  FADD.FTZ R83, R173, -R172 ;  /* 0x800000acad537221 */ /* 0x000fe20000010000 */
[----:B------:R-:W-:Y:S01]  /*3d30*/  FADD.FTZ R166, R169, -R166 ;  /* 0x800000a6a9a67221 */ /* 0x000fe20000010000 */
[----:B------:R-:W-:Y:S01]  /*3d40*/  SHF.L.U32 R79, R79, 0x10, RZ ;  /* 0x000000104f4f7819 */ /* 0x000fe200000006ff */
[-CC-:B------:R-:W-:Y:S01]  /*3d50*/  FFMA.FTZ R163, R163, R72.reuse, R73.reuse ;  /* 0x00000048a3a37223 */ /* 0x180fe20000010049 */
[----:B------:R-:W-:Y:S01]  /*3d60*/  SHF.L.U32 R75, R56, 0x10, RZ ;  /* 0x00000010384b7819 */ /* 0x000fe200000006ff */
[-C--:B------:R-:W-:Y:S01]  /*3d70*/  FFMA.FTZ R210, R210, R72.reuse, R73 ;  /* 0x00000048d2d27223 */ /* 0x080fe20000010049 */
[----:B------:R-:W-:Y:S01]  /*3d80*/  FADD.FTZ R170, R171, -R170 ;  /* 0x800000aaabaa7221 */ /* 0x000fe20000010000 */
[----:B------:R-:W-:Y:S01]  /*3d90*/  FADD.FTZ R200, R151, -R200 ;  /* 0x800000c897c87221 */ /* 0x000fe20000010000 */
[----:B------:R-:W-:Y:S01]  /*3da0*/  FADD.FTZ R220, R220, -R185 ;  /* 0x800000b9dcdc7221 */ /* 0x000fe20000010000 */
[----:B------:R-:W-:Y:S01]  /*3db0*/  FFMA.FTZ R177, R177, R72, R73 ;  /* 0x00000048b1b17223 */ /* 0x000fe20000010049 */
[C---:B------:R-:W-:Y:S01]  /*3dc0*/  FFMA.FTZ R151, R148.reuse, R188, R99 ;  /* 0x000000bc94977223 */ /* 0x040fe20000010063 */
[----:B------:R-:W-:Y:S01]  /*3dd0*/  FFMA.FTZ R185, R148, R88, R179 ;  /* 0x0000005894b97223 */ /* 0x000fe200000100b3 */
[----:B------:R-:W-:Y:S01]  /*3de0*/  FFMA.FTZ R182, R182, R72, R73 ;  /* 0x00000048b6b67223 */ /* 0x000fe20000010049 */
[----:B------:R-:W-:Y:S01]  /*3df0*/  FADD.FTZ R186, R186, -R85 ;  /* 0x80000055baba7221 */ /* 0x000fe20000010000 */
[----:B------:R-:W-:Y:S01]  /*3e00*/  FADD.FTZ R174, R175, -R174 ;  /* 0x800000aeafae7221 */ /* 0x000fe20000010000 */
[C---:B------:R-:W-:Y:S01]  /*3e10*/  FFMA.FTZ R99, R148.reuse, R162, R95 ;  /* 0x000000a294637223 */ /* 0x040fe2000001005f */
[C---:B------:R-:W-:Y:S01]  /*3e20*/  FFMA.FTZ R189, R148.reuse, R218, R69 ;  /* 0x000000da94bd7223 */ /* 0x040fe20000010045 */
[----:B------:R-:W-:Y:S01]  /*3e30*/  SHF.L.U32 R179, R67, 0x10, RZ ;  /* 0x0000001043b37819 */ /* 0x000fe200000006ff */
[----:B------:R-:W-:Y:S01]  /*3e40*/  FFMA.FTZ R89, R89, R72, R73 ;  /* 0x0000004859597223 */ /* 0x000fe20000010049 */
[----:B------:R-:W-:Y:S01]  /*3e50*/  FADD.FTZ R175, R91, -R194 ;  /* 0x800000c25baf7221 */ /* 0x000fe20000010000 */
[C---:B------:R-:W-:Y:S01]  /*3e60*/  FFMA.FTZ R83, R148.reuse, R83, R81 ;  /* 0x0000005394537223 */ /* 0x040fe20000010051 */
[----:B------:R-:W-:Y:S01]  /*3e70*/  SHF.L.U32 R85, R55, 0x10, RZ ;  /* 0x0000001037557819 */ /* 0x000fe200000006ff */
[----:B------:R-:W-:Y:S01]  /*3e80*/  FFMA.FTZ R95, R148, R166, R77 ;  /* 0x000000a6945f7223 */ /* 0x000fe2000001004d */
[----:B------:R-:W-:Y:S01]  /*3e90*/  SHF.L.U32 R69, R64, 0x10, RZ ;  /* 0x0000001040457819 */ /* 0x000fe200000006ff */
[----:B------:R-:W-:Y:S01]  /*3ea0*/  FADD.FTZ R178, R178, -R163 ;  /* 0x800000a3b2b27221 */ /* 0x000fe20000010000 */
[----:B------:R-:W-:Y:S01]  /*3eb0*/  FADD.FTZ R210, R209, -R210 ;  /* 0x800000d2d1d27221 */ /* 0x000fe20000010000 */
[----:B------:R-:W-:Y:S01]  /*3ec0*/  FFMA.FTZ R91, R148, R176, R79 ;  /* 0x000000b0945b7223 */ /* 0x000fe2000001004f */
[----:B------:R-:W-:Y:S01]  /*3ed0*/  SHF.L.U32 R81, R54, 0x10, RZ ;  /* 0x0000001036517819 */ /* 0x000fe200000006ff */
[----:B------:R-:W-:Y:S01]  /*3ee0*/  FFMA.FTZ R77, R148, R170, R75 ;  /* 0x000000aa944d7223 */ /* 0x000fe2000001004b */
[----:B------:R-:W-:Y:S01]  /*3ef0*/  FADD.FTZ R184, R184, -R177 ;  /* 0x800000b1b8b87221 */ /* 0x000fe20000010000 */
[----:B------:R-:W-:Y:S01]  /*3f00*/  SHF.L.U32 R79, R53, 0x10, RZ ;  /* 0x00000010354f7819 */ /* 0x000fe200000006ff */
[-CC-:B------:R-:W-:Y:S01]  /*3f10*/  FFMA.FTZ R227, R227, R72.reuse, R73.reuse ;  /* 0x00000048e3e37223 */ /* 0x180fe20000010049 */
[----:B------:R-:W-:Y:S01]  /*3f20*/  SHF.L.U32 R163, R74, 0x10, RZ ;  /* 0x000000104aa37819 */ /* 0x000fe200000006ff */
[-CC-:B------:R-:W-:Y:S01]  /*3f30*/  FFMA.FTZ R219, R219, R72.reuse, R73.reuse ;  /* 0x00000048dbdb7223 */ /* 0x180fe20000010049 */
[----:B------:R-:W-:Y:S01]  /*3f40*/  SHF.L.U32 R75, R63, 0x10, RZ ;  /* 0x000000103f4b7819 */ /* 0x000fe200000006ff */
[-CC-:B------:R-:W-:Y:S01]  /*3f50*/  FFMA.FTZ R211, R211, R72.reuse, R73.reuse ;  /* 0x00000048d3d37223 */ /* 0x180fe20000010049 */
[-CC-:B------:R-:W-:Y:S01]  /*3f60*/  FFMA.FTZ R207, R207, R72.reuse, R73.reuse ;  /* 0x00000048cfcf7223 */ /* 0x180fe20000010049 */
[-CC-:B------:R-:W-:Y:S01]  /*3f70*/  FFMA.FTZ R86, R201, R72.reuse, R73.reuse ;  /* 0x00000048c9567223 */ /* 0x180fe20000010049 */
[-CC-:B------:R-:W-:Y:S01]  /*3f80*/  FFMA.FTZ R87, R214, R72.reuse, R73.reuse ;  /* 0x00000048d6577223 */ /* 0x180fe20000010049 */
[----:B------:R-:W-:Y:S01]  /*3f90*/  FFMA.FTZ R216, R216, R72, R73 ;  /* 0x00000048d8d87223 */ /* 0x000fe20000010049 */
[----:B------:R-:W-:Y:S01]  /*3fa0*/  FADD.FTZ R182, R181, -R182 ;  /* 0x800000b6b5b67221 */ /* 0x000fe20000010000 */
[----:B------:R-:W-:Y:S01]  /*3fb0*/  PRMT R74, R63, 0x7632, R74 ;  /* 0x000076323f4a7816 */ /* 0x000fe2000000004a */
[----:B------:R-:W-:Y:S01]  /*3fc0*/  FADD.FTZ R193, R224, -R89 ;  /* 0x80000059e0c17221 */ /* 0x000fe20000010000 */
[----:B------:R-:W-:Y:S01]  /*3fd0*/  PRMT R72, R52, 0x7632, R72 ;  /* 0x0000763234487816 */ /* 0x000fe20000000048 */
[C---:B------:R-:W-:Y:S01]  /*3fe0*/  FFMA.FTZ R191, R148.reuse, R220, R179 ;  /* 0x000000dc94bf7223 */ /* 0x040fe200000100b3 */
[----:B------:R-:W-:Y:S01]  /*3ff0*/  FFMA.FTZ R89, R148, R180, R85 ;  /* 0x000000b494597223 */ /* 0x000fe20000010055 */
[----:B------:R-:W-:Y:S01]  /*4000*/  SHF.L.U32 R183, R68, 0x10, RZ ;  /* 0x0000001044b77819 */ /* 0x000fe200000006ff */
[C---:B------:R-:W-:Y:S01]  /*4010*/  FFMA.FTZ R179, R148.reuse, R210, R69 ;  /* 0x000000d294b37223 */ /* 0x040fe20000010045 */
[C---:B------:R-:W-:Y:S01]  /*4020*/  FFMA.FTZ R85, R148.reuse, R184, R81 ;  /* 0x000000b894557223 */ /* 0x040fe20000010051 */
[----:B------:R-:W0:Y:S01]  /*4030*/  LDC.64 R68, c[0x0][0x468] ;  /* 0x00011a00ff447b82 */ /* 0x000e220000000a00 */
[----:B------:R-:W-:Y:S01]  /*4040*/  FFMA.FTZ R81, R148, R182, R79 ;  /* 0x000000b694517223 */ /* 0x000fe2000001004f */
[----:B------:R-:W-:Y:S01]  /*4050*/  SHF.L.U32 R167, R74, 0x10, RZ ;  /* 0x000000104aa77819 */ /* 0x000fe200000006ff */
[----:B------:R-:W-:Y:S01]  /*4060*/  FFMA.FTZ R175, R148, R175, R75 ;  /* 0x000000af94af7223 */ /* 0x000fe2000001004b */
[----:B------:R-:W-:Y:S01]  /*4070*/  FADD.FTZ R204, R204, -R219 ;  /* 0x800000dbcccc7221 */ /* 0x000fe20000010000 */
[----:B------:R-:W-:Y:S01]  /*4080*/  FADD.FTZ R208, R208, -R207 ;  /* 0x800000cfd0d07221 */ /* 0x000fe20000010000 */
[----:B------:R-:W-:Y:S01]  /*4090*/  SHF.L.U32 R79, R72, 0x10, RZ ;  /* 0x00000010484f7819 */ /* 0x000fe200000006ff */
[----:B------:R-:W-:Y:S01]  /*40a0*/  FADD.FTZ R196, R196, -R211 ;  /* 0x800000d3c4c47221 */ /* 0x000fe20000010000 */
[----:B------:R-:W-:Y:S01]  /*40b0*/  SHF.L.U32 R75, R61, 0x10, RZ ;  /* 0x000000103d4b7819 */ /* 0x000fe200000006ff */
[----:B------:R-:W-:Y:S01]  /*40c0*/  FFMA.FTZ R169, R148, R204, R163 ;  /* 0x000000cc94a97223 */ /* 0x000fe200000100a3 */
[----:B------:R-:W-:Y:S01]  /*40d0*/  PRMT R72, R62, 0x7632, R72 ;  /* 0x000076323e487816 */ /* 0x000fe20000000048 */
[----:B------:R-:W-:Y:S01]  /*40e0*/  FFMA.FTZ R177, R148, R208, R167 ;  /* 0x000000d094b17223 */ /* 0x000fe200000100a7 */
[----:B------:R-:W-:Y:S01]  /*40f0*/  SHF.L.U32 R73, R80, 0x10, RZ ;  /* 0x0000001050497819 */ /* 0x000fe200000006ff */
[----:B------:R-:W-:Y:S01]  /*4100*/  FFMA.FTZ R167, R148, R198, R75 ;  /* 0x000000c694a77223 */ /* 0x000fe2000001004b */
[----:B------:R-:W-:Y:S01]  /*4110*/  SHF.L.U32 R163, R62, 0x10, RZ ;  /* 0x000000103ea37819 */ /* 0x000fe200000006ff */
[----:B------:R-:W-:Y:S01]  /*4120*/  FADD.FTZ R86, R205, -R86 ;  /* 0x80000056cd567221 */ /* 0x000fe20000010000 */
[----:B------:R-:W-:Y:S01]  /*4130*/  SHF.L.U32 R165, R72, 0x10, RZ ;  /* 0x0000001048a57819 */ /* 0x000fe200000006ff */
[----:B------:R-:W-:Y:S01]  /*4140*/  FADD.FTZ R212, R212, -R87 ;  /* 0x80000057d4d47221 */ /* 0x000fe20000010000 */
[----:B------:R-:W-:Y:S01]  /*4150*/  SHF.L.U32 R75, R60, 0x10, RZ ;  /* 0x000000103c4b7819 */ /* 0x000fe200000006ff */
[C---:B------:R-:W-:Y:S01]  /*4160*/  FFMA.FTZ R87, R148.reuse, R178, R73 ;  /* 0x000000b294577223 */ /* 0x040fe20000010049 */
[----:B------:R-:W-:Y:S01]  /*4170*/  SHF.L.U32 R71, R71, 0x10, RZ ;  /* 0x0000001047477819 */ /* 0x000fe200000006ff */
[----:B------:R-:W-:Y:S01]  /*4180*/  FFMA.FTZ R171, R148, R206, R163 ;  /* 0x000000ce94ab7223 */ /* 0x000fe200000100a3 */
[----:B------:R-:W-:Y:S01]  /*4190*/  PRMT R72, R60, 0x7632, R72 ;  /* 0x000076323c487816 */ /* 0x000fe20000000048 */
[----:B------:R-:W-:Y:S01]  /*41a0*/  FFMA.FTZ R173, R148, R196, R165 ;  /* 0x000000c494ad7223 */ /* 0x000fe200000100a5 */
[----:B------:R-:W-:Y:S01]  /*41b0*/  SHF.L.U32 R73, R52, 0x10, RZ ;  /* 0x0000001034497819 */ /* 0x000fe200000006ff */
        /* <DEDUP_REMOVED lines=63> */
[----:B------:R-:W-:Y:S02]  /*45b0*/  F2FP.BF16.F32.PACK_AB R78, R98, R171 ;  /* 0x000000ab624e723e */ /* 0x000fe400000010ff */
[----:B------:R-:W-:Y:S01]  /*45c0*/  F2FP.BF16.F32.PACK_AB R77, R96, R167 ;  /* 0x000000a7604d723e */ /* 0x000fe200000010ff */
[----:B------:R3:W-:Y:S01]  /*45d0*/  STG.E.128 desc[UR4][R86.64], R72 ;  /* 0x0000004856007986 */ /* 0x0007e2000c101d04 */
[----:B------:R-:W-:-:S02]  /*45e0*/  F2FP.BF16.F32.PACK_AB R82, R154, R187 ;  /* 0x000000bb9a52723e */ /* 0x000fc400000010ff */
[----:B------:R-:W-:Y:S01]  /*45f0*/  F2FP.BF16.F32.PACK_AB R81, R152, R183 ;  /* 0x000000b79851723e */ /* 0x000fe200000010ff */
[----:B------:R3:W-:Y:S01]  /*4600*/  STG.E.128 desc[UR4][R88.64], R76 ;  /* 0x0000004c58007986 */ /* 0x0007e2000c101d04 */
[----:B------:R-:W-:-:S05]  /*4610*/  F2FP.BF16.F32.PACK_AB R80, R150, R179 ;  /* 0x000000b39650723e */ /* 0x000fca00000010ff */
[----:B------:R3:W-:Y:S01]  /*4620*/  STG.E.128 desc[UR4][R90.64], R80 ;  /* 0x000000505a007986 */ /* 0x0007e2000c101d04 */
[----:B------:R-:W-:Y:S05]  /*4630*/  BRA `(.L_x_44) ;  /* 0x0000000c00587947 */ /* 0x000fea0003800000 */
.L_x_45:
[-CC-:B------:R-:W-:Y:S01]  /*4640*/  FFMA.FTZ R93, R93, R72.reuse, R73.reuse ;  /* 0x000000485d5d7223 */ /* 0x180fe20000010049 */
[-CC-:B------:R-:W-:Y:S01]  /*4650*/  FFMA.FTZ R77, R222, R72.reuse, R73.reuse ;  /* 0x00000048de4d7223 */ /* 0x180fe20000010049 */
[-CC-:B------:R-:W-:Y:S01]  /*4660*/  FFMA.FTZ R74, R193, R72.reuse, R73.reuse ;  /* 0x00000048c14a7223 */ /* 0x180fe20000010049 */
[-CC-:B------:R-:W-:Y:S01]  /*4670*/  FFMA.FTZ R161, R161, R72.reuse, R73.reuse ;  /* 0x00000048a1a17223 */ /* 0x180fe20000010049 */
[-CC-:B------:R-:W-:Y:S01]  /*4680*/  FFMA.FTZ R75, R214, R72.reuse, R73.reuse ;  /* 0x00000048d64b7223 */ /* 0x180fe20000010049 */
[-CC-:B------:R-:W-:Y:S01]  /*4690*/  FFMA.FTZ R85, R85, R72.reuse, R73.reuse ;  /* 0x0000004855557223 */ /* 0x180fe20000010049 */
[-C--:B------:R-:W-:Y:S01]  /*46a0*/  FFMA.FTZ R163, R163, R72.reuse, R73 ;  /* 0x00000048a3a37223 */ /* 0x080fe20000010049 */
[----:B------:R-:W-:Y:S01]  /*46b0*/  FADD.FTZ R93, R94, -R93 ;  /* 0x8000005d5e5d7221 */ /* 0x000fe20000010000 */
[----:B------:R-:W-:Y:S01]  /*46c0*/  FADD.FTZ R185, R220, -R77 ;  /* 0x8000004ddcb97221 */ /* 0x000fe20000010000 */
[----:B------:R-:W-:Y:S01]  /*46d0*/  FADD.FTZ R94, R183, -R74 ;  /* 0x8000004ab75e7221 */ /* 0x000fe20000010000 */
[----:B------:R-:W-:Y:S01]  /*46e0*/  SHF.L.U32 R77, R90, 0x10, RZ ;  /* 0x000000105a4d7819 */ /* 0x000fe200000006ff */
[----:B------:R-:W-:Y:S01]  /*46f0*/  FADD.FTZ R176, R176, -R161 ;  /* 0x800000a1b0b07221 */ /* 0x000fe20000010000 */
[----:B------:R-:W-:Y:S01]  /*4700*/  FADD.FTZ R183, R212, -R75 ;  /* 0x8000004bd4b77221 */ /* 0x000fe20000010000 */
[----:B------:R-:W-:Y:S01]  /*4710*/  SHF.L.U32 R75, R92, 0x10, RZ ;  /* 0x000000105c4b7819 */ /* 0x000fe200000006ff */
[-C--:B------:R-:W-:Y:S01]  /*4720*/  FFMA.FTZ R182, R182, R72.reuse, R73 ;  /* 0x00000048b6b67223 */ /* 0x080fe20000010049 */
[----:B------:R-:W-:Y:S01]  /*4730*/  SHF.L.U32 R74, R52, 0x10, RZ ;  /* 0x00000010344a7819 */ /* 0x000fe200000006ff */
[----:B------:R-:W-:Y:S01]  /*4740*/  FADD.FTZ R79, R186, -R85 ;  /* 0x80000055ba4f7221 */ /* 0x000fe20000010000 */
[----:B------:R-:W-:Y:S01]  /*4750*/  FADD.FTZ R178, R178, -R163 ;  /* 0x800000a3b2b27221 */ /* 0x000fe20000010000 */
[-CC-:B------:R-:W-:Y:S01]  /*4760*/  FFMA.FTZ R177, R177, R72.reuse, R73.reuse ;  /* 0x00000048b1b17223 */ /* 0x180fe20000010049 */
[----:B------:R-:W-:Y:S01]  /*4770*/  FFMA.FTZ R149, R149, R72, R73 ;  /* 0x0000004895957223 */ /* 0x000fe20000010049 */
[C---:B------:R-:W-:Y:S01]  /*4780*/  FFMA.FTZ R85, R148.reuse, R176, R77 ;  /* 0x000000b094557223 */ /* 0x040fe2000001004d */
[----:B------:R-:W-:Y:S01]  /*4790*/  SHF.L.U32 R77, R53, 0x10, RZ ;  /* 0x00000010354d7819 */ /* 0x000fe200000006ff */
[----:B------:R-:W-:Y:S01]  /*47a0*/  FFMA.FTZ R76, R201, R72, R73 ;  /* 0x00000048c94c7223 */ /* 0x000fe20000010049 */
[----:B------:R-:W-:Y:S01]  /*47b0*/  FADD.FTZ R181, R181, -R182 ;  /* 0x800000b6b5b57221 */ /* 0x000fe20000010000 */
[C---:B------:R-:W-:Y:S01]  /*47c0*/  FFMA.FTZ R81, R148.reuse, R178, R75 ;  /* 0x000000b294517223 */ /* 0x040fe2000001004b */
[----:B------:R-:W-:Y:S01]  /*47d0*/  FFMA.FTZ R79, R148, R79, R74 ;  /* 0x0000004f944f7223 */ /* 0x000fe2000001004a */
[-CC-:B------:R-:W-:Y:S01]  /*47e0*/  FFMA.FTZ R78, R195, R72.reuse, R73.reuse ;  /* 0x00000048c34e7223 */ /* 0x180fe20000010049 */
[----:B------:R-:W-:Y:S01]  /*47f0*/  SHF.L.U32 R74, R54, 0x10, RZ ;  /* 0x00000010364a7819 */ /* 0x000fe200000006ff */
[-C--:B------:R-:W-:Y:S01]  /*4800*/  FFMA.FTZ R180, R180, R72.reuse, R73 ;  /* 0x00000048b4b47223 */ /* 0x080fe20000010049 */
[----:B------:R-:W-:Y:S01]  /*4810*/  SHF.L.U32 R75, R88, 0x10, RZ ;  /* 0x00000010584b7819 */ /* 0x000fe200000006ff */
[----:B------:R-:W-:Y:S01]  /*4820*/  FADD.FTZ R177, R184, -R177 ;  /* 0x800000b1b8b17221 */ /* 0x000fe20000010000 */
[----:B------:R-:W-:Y:S01]  /*4830*/  FADD.FTZ R168, R168, -R149 ;  /* 0x80000095a8a87221 */ /* 0x000fe20000010000 */
[----:B------:R-:W-:Y:S01]  /*4840*/  FFMA.FTZ R170, R170, R72, R73 ;  /* 0x00000048aaaa7223 */ /* 0x000fe20000010049 */
[----:B------:R-:W-:Y:S01]  /*4850*/  FADD.FTZ R205, R205, -R76 ;  /* 0x8000004ccdcd7221 */ /* 0x000fe20000010000 */
[C---:B------:R-:W-:Y:S01]  /*4860*/  FFMA.FTZ R181, R148.reuse, R181, R77 ;  /* 0x000000b594b57223 */ /* 0x040fe2000001004d */
[----:B------:R-:W-:Y:S01]  /*4870*/  FADD.FTZ R199, R199, -R78 ;  /* 0x8000004ec7c77221 */ /* 0x000fe20000010000 */
[----:B------:R-:W-:Y:S01]  /*4880*/  SHF.L.U32 R76, R55, 0x10, RZ ;  /* 0x00000010374c7819 */ /* 0x000fe200000006ff */
[----:B------:R-:W-:Y:S01]  /*4890*/  FADD.FTZ R179, R179, -R180 ;  /* 0x800000b4b3b37221 */ /* 0x000fe20000010000 */
[----:B------:R-:W-:Y:S01]  /*48a0*/  SHF.L.U32 R77, R87, 0x10, RZ ;  /* 0x00000010574d7819 */ /* 0x000fe200000006ff */
[C---:B------:R-:W-:Y:S01]  /*48b0*/  FFMA.FTZ R78, R148.reuse, R177, R74 ;  /* 0x000000b1944e7223 */ /* 0x040fe2000001004a */
[----:B------:R-:W-:Y:S01]  /*48c0*/  FFMA.FTZ R87, R148, R168, R75 ;  /* 0x000000a894577223 */ /* 0x000fe2000001004b */
[-CC-:B------:R-:W-:Y:S01]  /*48d0*/  FFMA.FTZ R97, R97, R72.reuse, R73.reuse ;  /* 0x0000004861617223 */ /* 0x180fe20000010049 */
[----:B------:R-:W-:Y:S01]  /*48e0*/  SHF.L.U32 R75, R86, 0x10, RZ ;  /* 0x00000010564b7819 */ /* 0x000fe200000006ff */
[-CC-:B------:R-:W-:Y:S01]  /*48f0*/  FFMA.FTZ R166, R166, R72.reuse, R73.reuse ;  /* 0x00000048a6a67223 */ /* 0x180fe20000010049 */
[----:B------:R-:W-:Y:S01]  /*4900*/  SHF.L.U32 R74, R56, 0x10, RZ ;  /* 0x00000010384a7819 */ /* 0x000fe200000006ff */
[----:B------:R-:W-:Y:S01]  /*4910*/  FADD.FTZ R171, R171, -R170 ;  /* 0x800000aaabab7221 */ /* 0x000fe20000010000 */
[-CC-:B------:R-:W-:Y:S01]  /*4920*/  FFMA.FTZ R198, R198, R72.reuse, R73.reuse ;  /* 0x00000048c6c67223 */ /* 0x180fe20000010049 */
[-C--:B------:R-:W-:Y:S01]  /*4930*/  FFMA.FTZ R219, R219, R72.reuse, R73 ;  /* 0x00000048dbdb7223 */ /* 0x080fe20000010049 */
[----:B------:R-:W-:Y:S01]  /*4940*/  FFMA.FTZ R179, R148, R179, R76 ;  /* 0x000000b394b37223 */ /* 0x000fe2000001004c */
[----:B------:R-:W-:Y:S01]  /*4950*/  FADD.FTZ R164, R164, -R97 ;  /* 0x80000061a4a47221 */ /* 0x000fe20000010000 */
[----:B------:R-:W-:Y:S01]  /*4960*/  SHF.L.U32 R76, R57, 0x10, RZ ;  /* 0x00000010394c7819 */ /* 0x000fe200000006ff */
[----:B------:R-:W-:Y:S01]  /*4970*/  FADD.FTZ R169, R169, -R166 ;  /* 0x800000a6a9a97221 */ /* 0x000fe20000010000 */
[C---:B------:R-:W-:Y:S01]  /*4980*/  FFMA.FTZ R149, R148.reuse, R93, R75 ;  /* 0x0000005d94957223 */ /* 0x040fe2000001004b */
[--C-:B------:R-:W-:Y:S01]  /*4990*/  FFMA.FTZ R171, R148, R171, R74.reuse ;  /* 0x000000ab94ab7223 */ /* 0x100fe2000001004a */
[-CC-:B------:R-:W-:Y:S01]  /*49a0*/  FFMA.FTZ R188, R188, R72.reuse, R73.reuse ;  /* 0x00000048bcbc7223 */ /* 0x180fe20000010049 */
[-CC-:B------:R-:W-:Y:S01]  /*49b0*/  FFMA.FTZ R200, R200, R72.reuse, R73.reuse ;  /* 0x00000048c8c87223 */ /* 0x180fe20000010049 */
[----:B------:R-:W-:Y:S01]  /*49c0*/  PRMT R74, R60, 0x7632, R74 ;  /* 0x000076323c4a7816 */ /* 0x000fe2000000004a */
[-C--:B------:R-:W-:Y:S01]  /*49d0*/  FFMA.FTZ R227, R227, R72.reuse, R73 ;  /* 0x00000048e3e37223 */ /* 0x080fe20000010049 */
[----:B------:R-:W-:Y:S01]  /*49e0*/  SHF.L.U32 R75, R82, 0x10, RZ ;  /* 0x00000010524b7819 */ /* 0x000fe200000006ff */
[----:B------:R-:W-:Y:S01]  /*49f0*/  FADD.FTZ R97, R99, -R198 ;  /* 0x800000c663617221 */ /* 0x000fe20000010000 */
[----:B------:R-:W-:Y:S01]  /*4a00*/  FADD.FTZ R204, R204, -R219 ;  /* 0x800000dbcccc7221 */ /* 0x000fe20000010000 */
        /* <DEDUP_REMOVED lines=10> */
[C---:B------:R-:W-:Y:S01]  /*4ab0*/  FFMA.FTZ R99, R148.reuse, R164, R77 ;  /* 0x000000a494637223 */ /* 0x040fe2000001004d */
[----:B------:R-:W-:Y:S01]  /*4ac0*/  FFMA.FTZ R73, R89, R72, R73 ;  /* 0x0000004859497223 */ /* 0x000fe20000010049 */
[----:B------:R-:W-:Y:S01]  /*4ad0*/  FFMA.FTZ R169, R148, R169, R76 ;  /* 0x000000a994a97223 */ /* 0x000fe2000001004c */
[----:B------:R-:W-:Y:S01]  /*4ae0*/  SHF.L.U32 R77, R59, 0x10, RZ ;  /* 0x000000103b4d7819 */ /* 0x000fe200000006ff */
[----:B------:R-:W-:Y:S01]  /*4af0*/  FADD.FTZ R165, R165, -R188 ;  /* 0x800000bca5a57221 */ /* 0x000fe20000010000 */
[----:B------:R-:W-:Y:S01]  /*4b00*/  FADD.FTZ R89, R151, -R200 ;  /* 0x800000c897597221 */ /* 0x000fe20000010000 */
[----:B------:R-:W-:Y:S01]  /*4b10*/  SHF.L.U32 R76, R60, 0x10, RZ ;  /* 0x000000103c4c7819 */ /* 0x000fe200000006ff */
[----:B------:R-:W-:Y:S01]  /*4b20*/  FADD.FTZ R227, R202, -R227 ;  /* 0x800000e3cae37221 */ /* 0x000fe20000010000 */
[----:B------:R-:W-:Y:S01]  /*4b30*/  SHF.L.U32 R74, R74, 0x10, RZ ;  /* 0x000000104a4a7819 */ /* 0x000fe200000006ff */
[--C-:B------:R-:W-:Y:S01]  /*4b40*/  FFMA.FTZ R161, R148, R204, R75.reuse ;  /* 0x000000cc94a17223 */ /* 0x100fe2000001004b */
[----:B------:R-:W-:Y:S01]  /*4b50*/  PRMT R75, R62, 0x7632, R75 ;  /* 0x000076323e4b7816 */ /* 0x000fe2000000004b */
[C---:B------:R-:W-:Y:S01]  /*4b60*/  FFMA.FTZ R165, R148.reuse, R165, R77 ;  /* 0x000000a594a57223 */ /* 0x040fe2000001004d */
[----:B------:R-:W-:Y:S01]  /*4b70*/  FADD.FTZ R95, R95, -R206 ;  /* 0x800000ce5f5f7221 */ /* 0x000fe20000010000 */
[----:B------:R-:W-:Y:S01]  /*4b80*/  SHF.L.U32 R83, R83, 0x10, RZ ;  /* 0x0000001053537819 */ /* 0x000fe200000006ff */
[C---:B------:R-:W-:Y:S01]  /*4b90*/  FFMA.FTZ R163, R148.reuse, R89, R76 ;  /* 0x0000005994a37223 */ /* 0x040fe2000001004c */
[----:B------:R-:W-:Y:S01]  /*4ba0*/  FFMA.FTZ R227, R148, R227, R74 ;  /* 0x000000e394e37223 */ /* 0x000fe2000001004a */
[----:B------:R-:W-:Y:S01]  /*4bb0*/  SHF.L.U32 R77, R62, 0x10, RZ ;  /* 0x000000103e4d7819 */ /* 0x000fe200000006ff */
[----:B------:R-:W0:Y:S01]  /*4bc0*/  LDC.64 R88, c[0x0][0x478] ;  /* 0x00011e00ff587b82 */ /* 0x000e220000000a00 */
[----:B------:R-:W-:Y:S01]  /*4bd0*/  PRMT R72, R52, 0x7632, R72 ;  /* 0x0000763234487816 */ /* 0x000fe20000000048 */
[----:B------:R-:W-:Y:S01]  /*4be0*/  FADD.FTZ R211, R196, -R211 ;  /* 0x800000d3c4d37221 */ /* 0x000fe20000010000 */
[----:B------:R-:W-:Y:S01]  /*4bf0*/  SHF.L.U32 R74, R75, 0x10, RZ ;  /* 0x000000104b4a7819 */ /* 0x000fe200000006ff */
[----:B------:R-:W-:Y:S01]  /*4c00*/  FADD.FTZ R172, R173, -R172 ;  /* 0x800000acadac7221 */ /* 0x000fe20000010000 */
[----:B------:R-:W-:Y:S01]  /*4c10*/  PRMT R75, R63, 0x7632, R75 ;  /* 0x000076323f4b7816 */ /* 0x000fe2000000004b */
[----:B------:R-:W-:Y:S01]  /*4c20*/  FFMA.FTZ R151, R148, R94, R83 ;  /* 0x0000005e94977223 */ /* 0x000fe20000010053 */
[----:B------:R-:W-:Y:S01]  /*4c30*/  SHF.L.U32 R72, R72, 0x10, RZ ;  /* 0x0000001048487819 */ /* 0x000fe200000006ff */
[C---:B------:R-:W-:Y:S01]  /*4c40*/  FFMA.FTZ R173, R148.reuse, R95, R77 ;  /* 0x0000005f94ad7223 */ /* 0x040fe2000001004d */
[----:B------:R-:W-:Y:S01]  /*4c50*/  FADD.FTZ R175, R175, -R174 ;  /* 0x800000aeafaf7221 */ /* 0x000fe20000010000 */
[----:B------:R-:W-:Y:S01]  /*4c60*/  SHF.L.U32 R76, R63, 0x10, RZ ;  /* 0x000000103f4c7819 */ /* 0x000fe200000006ff */
[----:B------:R-:W-:Y:S01]  /*4c70*/  FFMA.FTZ R211, R148, R211, R74 ;  /* 0x000000d394d37223 */ /* 0x000fe2000001004a */
[----:B------:R-:W1:Y:S01]  /*4c80*/  LDC.64 R94, c[0x0][0x468] ;  /* 0x00011a00ff5e7b82 */ /* 0x000e620000000a00 */
[----:B------:R-:W-:Y:S01]  /*4c90*/  FADD.FTZ R91, R91, -R194 ;  /* 0x800000c25b5b7221 */ /* 0x000fe20000010000 */
[----:B------:R-:W-:Y:S01]  /*4ca0*/  SHF.L.U32 R80, R58, 0x10, RZ ;  /* 0x000000103a507819 */ /* 0x000fe200000006ff */
[----:B------:R-:W-:Y:S01]  /*4cb0*/  FADD.FTZ R167, R167, -R162 ;  /* 0x800000a2a7a77221 */ /* 0x000fe20000010000 */
[----:B------:R-:W-:Y:S01]  /*4cc0*/  SHF.L.U32 R74, R75, 0x10, RZ ;  /* 0x000000104b4a7819 */ /* 0x000fe200000006ff */
[----:B------:R-:W-:Y:S01]  /*4cd0*/  FADD.FTZ R207, R208, -R207 ;  /* 0x800000cfd0cf7221 */ /* 0x000fe20000010000 */
[C---:B------:R-:W-:Y:S01]  /*4ce0*/  FFMA.FTZ R72, R148.reuse, R175, R72 ;  /* 0x000000af94487223 */ /* 0x040fe20000010048 */
[C---:B------:R-:W-:Y:S01]  /*4cf0*/  FFMA.FTZ R175, R148.reuse, R91, R76 ;  /* 0x0000005b94af7223 */ /* 0x040fe2000001004c */
[----:B------:R-:W-:Y:S01]  /*4d00*/  FFMA.FTZ R167, R148, R167, R80 ;  /* 0x000000a794a77223 */ /* 0x000fe20000010050 */
[----:B------:R-:W-:Y:S01]  /*4d10*/  SHF.L.U32 R70, R70, 0x10, RZ ;  /* 0x0000001046467819 */ /* 0x000fe200000006ff */
[----:B------:R-:W-:Y:S01]  /*4d20*/  FFMA.FTZ R207, R148, R207, R74 ;  /* 0x000000cf94cf7223 */ /* 0x000fe2000001004a */
[----:B------:R-:W-:Y:S01]  /*4d30*/  SHF.L.U32 R76, R69, 0x10, RZ ;  /* 0x00000010454c7819 */ /* 0x000fe200000006ff */
[----:B------:R-:W-:Y:S01]  /*4d40*/  FADD.FTZ R225, R218, -R225 ;  /* 0x800000e1dae17221 */ /* 0x000fe20000010000 */
[----:B------:R-:W-:Y:S01]  /*4d50*/  FADD.FTZ R187, R224, -R73 ;  /* 0x80000049e0bb7221 */ /* 0x000fe20000010000 */
[----:B------:R-:W-:Y:S01]  /*4d60*/  SHF.L.U32 R80, R61, 0x10, RZ ;  /* 0x000000103d507819 */ /* 0x000fe200000006ff */
[----:B------:R-:W-:Y:S01]  /*4d70*/  FFMA.FTZ R199, R148, R199, R70 ;  /* 0x000000c794c77223 */ /* 0x000fe20000010046 */
[----:B------:R-:W-:Y:S01]  /*4d80*/  SHF.L.U32 R74, R68, 0x10, RZ ;  /* 0x00000010444a7819 */ /* 0x000fe200000006ff */
[----:B------:R-:W-:Y:S01]  /*4d90*/  FFMA.FTZ R225, R148, R225, R76 ;  /* 0x000000e194e17223 */ /* 0x000fe2000001004c */
[----:B------:R-:W-:Y:S01]  /*4da0*/  SHF.L.U32 R73, R96, 0x10, RZ ;  /* 0x0000001060497819 */ /* 0x000fe200000006ff */
[----:B------:R-:W-:Y:S01]  /*4db0*/  FFMA.FTZ R150, R148, R97, R80 ;  /* 0x0000006194967223 */ /* 0x000fe20000010050 */
[----:B------:R-:W-:Y:S01]  /*4dc0*/  SHF.L.U32 R68, R64, 0x10, RZ ;  /* 0x0000001040447819 */ /* 0x000fe200000006ff */
[C---:B------:R-:W-:Y:S01]  /*4dd0*/  FFMA.FTZ R187, R148.reuse, R187, R74 ;  /* 0x000000bb94bb7223 */ /* 0x040fe2000001004a */
[----:B------:R-:W-:Y:S01]  /*4de0*/  SHF.L.U32 R70, R65, 0x10, RZ ;  /* 0x0000001041467819 */ /* 0x000fe200000006ff */
[----:B------:R-:W-:Y:S01]  /*4df0*/  FADD.FTZ R209, R209, -R210 ;  /* 0x800000d2d1d17221 */ /* 0x000fe20000010000 */
[----:B------:R-:W-:Y:S01]  /*4e00*/  SHF.L.U32 R76, R67, 0x10, RZ ;  /* 0x00000010434c7819 */ /* 0x000fe200000006ff */
[----:B------:R-:W-:Y:S01]  /*4e10*/  FFMA.FTZ R73, R148, R172, R73 ;  /* 0x000000ac94497223 */ /* 0x000fe20000010049 */
        /* <DEDUP_REMOVED lines=11> */
[----:B------:R-:W-:Y:S01]  /*4ed0*/  F2FP.BF16.F32.PACK_AB R76, R72, R79 ;  /* 0x0000004f484c723e */ /* 0x000fe200000010ff */
[-C--:B------:R-:W-:Y:S01]  /*4ee0*/  FMUL.FTZ R71, R85, R84.reuse ;  /* 0x0000005455477220 */ /* 0x080fe20000410000 */
[----:B------:R-:W-:Y:S01]  /*4ef0*/  F2FP.BF16.F32.PACK_AB R77, R73, R181 ;  /* 0x000000b5494d723e */ /* 0x000fe200000010ff */
[-C--:B------:R-:W-:Y:S01]  /*4f00*/  FMUL.FTZ R70, R81, R84.reuse ;  /* 0x0000005451467220 */ /* 0x080fe20000410000 */
[----:B------:R-:W-:Y:S01]  /*4f10*/  FMUL.FTZ R69, R73, R84 ;  /* 0x0000005449457220 */ /* 0x000fe20000410000 */
[----:B0-----:R-:W-:-:S04]  /*4f20*/  IMAD.WIDE.U32 R74, R159, 0x10, R88 ;  /* 0x000000109f4a7825 */ /* 0x001fc800078e0058 */
[----:B------:R-:W-:Y:S01]  /*4f30*/  FMUL.FTZ R80, R181, R84 ;  /* 0x00000054b5507220 */ /* 0x000fe20000410000 */
[----:B------:R-:W-:Y:S01]  /*4f40*/  F2FP.BF16.F32.PACK_AB R78, R81, R78 ;  /* 0x0000004e514e723e */ /* 0x000fe200000010ff */
[-C--:B------:R-:W-:Y:S01]  /*4f50*/  FMUL.FTZ R73, R72, R84.reuse ;  /* 0x0000005448497220 */ /* 0x080fe20000410000 */
[----:B------:R-:W-:Y:S01]  /*4f60*/  F2FP.BF16.F32.PACK_AB R79, R85, R179 ;  /* 0x000000b3554f723e */ /* 0x000fe200000010ff */
[----:B------:R-:W-:Y:S01]  /*4f70*/  FMUL.FTZ R86, R169, R84 ;  /* 0x00000054a9567220 */ /* 0x000fe20000410000 */
[----:B------:R-:W-:Y:S01]  /*4f80*/  F2FP.BF16.F32.PACK_AB R71, R71, R82 ;  /* 0x000000524747723e */ /* 0x000fe200000010ff */
[----:B------:R-:W-:Y:S01]  /*4f90*/  FMUL.FTZ R98, R165, R84 ;  /* 0x00000054a5627220 */ /* 0x000fe20000410000 */
[----:B------:R-:W-:Y:S01]  /*4fa0*/  F2FP.BF16.F32.PACK_AB R70, R70, R83 ;  /* 0x000000534646723e */ /* 0x000fe200000010ff */
[----:B------:R0:W-:Y:S01]  /*4fb0*/  STG.E.128 desc[UR4][R74.64], R76 ;  /* 0x0000004c4a007986 */ /* 0x0001e2000c101d04 */
[----:B------:R-:W-:Y:S01]  /*4fc0*/  F2FP.BF16.F32.PACK_AB R69, R69, R80 ;  /* 0x000000504545723e */ /* 0x000fe200000010ff */
[----:B-1----:R-:W-:Y:S01]  /*4fd0*/  IMAD.WIDE.U32 R82, R159, 0x10, R94 ;  /* 0x000000109f527825 */ /* 0x002fe200078e005e */
[----:B------:R-:W-:-:S03]  /*4fe0*/  F2FP.BF16.F32.PACK_AB R68, R73, R68 ;  /* 0x000000444944723e */ /* 0x000fc600000010ff */
[-C--:B------:R-:W-:Y:S01]  /*4ff0*/  FMUL.FTZ R148, R150, R84.reuse ;  /* 0x0000005496947220 */ /* 0x080fe20000410000 */
[----:B------:R-:W-:Y:S01]  /*5000*/  F2FP.BF16.F32.PACK_AB R72, R87, R171 ;  /* 0x000000ab5748723e */ /* 0x000fe200000010ff */
[----:B------:R-:W-:Y:S01]  /*5010*/  IMAD.WIDE.U32 R80, R157, 0x10, R88 ;  /* 0x000000109d507825 */ /* 0x000fe200078e0058 */
[----:B------:R-:W-:Y:S01]  /*5020*/  F2FP.BF16.F32.PACK_AB R73, R99, R169 ;  /* 0x000000a96349723e */ /* 0x000fe200000010ff */
[----:B------:R1:W-:Y:S02]  /*5030*/  STG.E.128 desc[UR4][R82.64], R68 ;  /* 0x0000004452007986 */ /* 0x0003e4000c101d04 */
[-C--:B------:R-:W-:Y:S01]  /*5040*/  FMUL.FTZ R171, R171, R84.reuse ;  /* 0x00000054abab7220 */ /* 0x080fe20000410000 */
[-C--:B------:R-:W-:Y:S01]  /*5050*/  FMUL.FTZ R85, R163, R84.reuse ;  /* 0x00000054a3557220 */ /* 0x080fe20000410000 */
[-C--:B------:R-:W-:Y:S01]  /*5060*/  FMUL.FTZ R152, R205, R84.reuse ;  /* 0x00000054cd987220 */ /* 0x080fe20000410000 */
        /* <DEDUP_REMOVED lines=8> */
[-C--:B------:R-:W-:Y:S01]  /*50f0*/  FMUL.FTZ R167, R167, R84.reuse ;  /* 0x00000054a7a77220 */ /* 0x080fe20000410000 */
[-C--:B------:R-:W-:Y:S01]  /*5100*/  FMUL.FTZ R78, R149, R84.reuse ;  /* 0x00000054954e7220 */ /* 0x080fe20000410000 */
[----:B------:R-:W-:Y:S01]  /*5110*/  FMUL.FTZ R79, R151, R84 ;  /* 0x00000054974f7220 */ /* 0x000fe20000410000 */
[----:B------:R0:W-:Y:S01]  /*5120*/  STG.E.128 desc[UR4][R80.64], R72 ;  /* 0x0000004850007986 */ /* 0x0001e2000c101d04 */
[----:B-1----:R-:W-:Y:S01]  /*5130*/  F2FP.BF16.F32.PACK_AB R69, R161, R150 ;  /* 0x00000096a145723e */ /* 0x002fe200000010ff */
[-C--:B------:R-:W-:Y:S01]  /*5140*/  FMUL.FTZ R82, R173, R84.reuse ;  /* 0x00000054ad527220 */ /* 0x080fe20000410000 */
[C---:B------:R-:W-:Y:S01]  /*5150*/  F2FP.BF16.F32.PACK_AB R70, R211.reuse, R173 ;  /* 0x000000add346723e */ /* 0x040fe200000010ff */
        /* <DEDUP_REMOVED lines=8> */
[----:B------:R-:W-:Y:S01]  /*51e0*/  IMAD.WIDE.U32 R90, R155, 0x10, R88 ;  /* 0x000000109b5a7825 */ /* 0x000fe200078e0058 */
[----:B------:R-:W-:-:S02]  /*51f0*/  F2FP.BF16.F32.PACK_AB R78, R78, R167 ;  /* 0x000000a74e4e723e */ /* 0x000fc400000010ff */
[----:B------:R-:W-:Y:S01]  /*5200*/  F2FP.BF16.F32.PACK_AB R77, R77, R86 ;  /* 0x000000564d4d723e */ /* 0x000fe200000010ff */
[----:B------:R-:W-:Y:S01]  /*5210*/  IMAD.WIDE.U32 R92, R155, 0x10, R94 ;  /* 0x000000109b5c7825 */ /* 0x000fe200078e005e */
[----:B------:R-:W-:-:S03]  /*5220*/  F2FP.BF16.F32.PACK_AB R76, R76, R171 ;  /* 0x000000ab4c4c723e */ /* 0x000fc600000010ff */
[-C--:B0-----:R-:W-:Y:S01]  /*5230*/  FMUL.FTZ R80, R227, R84.reuse ;  /* 0x00000054e3507220 */ /* 0x081fe20000410000 */
[----:B------:R-:W-:Y:S01]  /*5240*/  FMUL.FTZ R81, R161, R84 ;  /* 0x00000054a1517220 */ /* 0x000fe20000410000 */
[----:B------:R-:W-:Y:S01]  /*5250*/  F2FP.BF16.F32.PACK_AB R68, R227, R163 ;  /* 0x000000a3e344723e */ /* 0x000fe200000010ff */
[----:B------:R-:W-:Y:S01]  /*5260*/  IMAD.WIDE.U32 R88, R153, 0x10, R88 ;  /* 0x0000001099587825 */ /* 0x000fe200078e0058 */
[----:B------:R-:W-:Y:S01]  /*5270*/  F2FP.BF16.F32.PACK_AB R71, R207, R175 ;  /* 0x000000afcf47723e */ /* 0x000fe200000010ff */
[----:B------:R2:W-:Y:S01]  /*5280*/  STG.E.128 desc[UR4][R96.64], R76 ;  /* 0x0000004c60007986 */ /* 0x0005e2000c101d04 */
[----:B------:R-:W-:Y:S01]  /*5290*/  F2FP.BF16.F32.PACK_AB R83, R150, R83 ;  /* 0x000000539653723e */ /* 0x000fe200000010ff */
[----:B------:R-:W-:Y:S01]  /*52a0*/  IMAD.WIDE.U32 R94, R153, 0x10, R94 ;  /* 0x00000010995e7825 */ /* 0x000fe200078e005e */
[----:B------:R-:W-:Y:S01]  /*52b0*/  F2FP.BF16.F32.PACK_AB R82, R211, R82 ;  /* 0x00000052d352723e */ /* 0x000fe200000010ff */
[----:B------:R2:W-:Y:S01]  /*52c0*/  STG.E.128 desc[UR4][R90.64], R68 ;  /* 0x000000445a007986 */ /* 0x0005e2000c101d04 */
[----:B------:R-:W-:-:S02]  /*52d0*/  F2FP.BF16.F32.PACK_AB R81, R81, R148 ;  /* 0x000000945151723e */ /* 0x000fc400000010ff */
[----:B------:R-:W-:Y:S02]  /*52e0*/  F2FP.BF16.F32.PACK_AB R80, R80, R85 ;  /* 0x000000555050723e */ /* 0x000fe400000010ff */
[----:B------:R-:W-:Y:S02]  /*52f0*/  F2FP.BF16.F32.PACK_AB R72, R205, R209 ;  /* 0x000000d1cd48723e */ /* 0x000fe400000010ff */
[----:B------:R-:W-:Y:S01]  /*5300*/  F2FP.BF16.F32.PACK_AB R73, R199, R183 ;  /* 0x000000b7c749723e */ /* 0x000fe200000010ff */
[----:B------:R2:W-:Y:S01]  /*5310*/  STG.E.128 desc[UR4][R92.64], R80 ;  /* 0x000000505c007986 */ /* 0x0005e2000c101d04 */
[----:B------:R-:W-:Y:S02]  /*5320*/  F2FP.BF16.F32.PACK_AB R74, R225, R213 ;  /* 0x000000d5e14a723e */ /* 0x000fe400000010ff */
[----:B------:R-:W-:Y:S02]  /*5330*/  F2FP.BF16.F32.PACK_AB R75, R187, R185 ;  /* 0x000000b9bb4b723e */ /* 0x000fe400000010ff */
[----:B------:R-:W-:-:S02]  /*5340*/  F2FP.BF16.F32.PACK_AB R87, R158, R87 ;  /* 0x000000579e57723e */ /* 0x000fc400000010ff */
[----:B------:R-:W-:Y:S01]  /*5350*/  F2FP.BF16.F32.PACK_AB R86, R156, R151 ;  /* 0x000000979c56723e */ /* 0x000fe200000010ff */
[----:B------:R2:W-:Y:S01]  /*5360*/  STG.E.128 desc[UR4][R88.64], R72 ;  /* 0x0000004858007986 */ /* 0x0005e2000c101d04 */
[----:B------:R-:W-:Y:S02]  /*5370*/  F2FP.BF16.F32.PACK_AB R85, R154, R149 ;  /* 0x000000959a55723e */ /* 0x000fe400000010ff */
[----:B------:R-:W-:-:S05]  /*5380*/  F2FP.BF16.F32.PACK_AB R84, R152, R99 ;  /* 0x000000639854723e */ /* 0x000fca00000010ff */
[----:B------:R2:W-:Y:S02]  /*5390*/  STG.E.128 desc[UR4][R94.64], R84 ;  /* 0x000000545e007986 */ /* 0x0005e4000c101d04 */
.L_x_44:
[----:B0123--:R-:W0:Y:S01]  /*53a0*/  LDC.64 R68, c[0x0][0x380] ;  /* 0x0000e000ff447b82 */ /* 0x00fe220000000a00 */
[----:B------:R-:W-:Y:S02]  /*53b0*/  PLOP3.LUT P2, PT, P2, PT, PT, 0x8, 0x80 ;  /* 0x000000000080781c */ /* 0x000fe4000174e170 */
[----:B0-----:R-:W-:-:S04]  /*53c0*/  IADD3 R127, PT, PT, R127, R68, RZ ;  /* 0x000000447f7f7210 */ /* 0x001fc80007ffe0ff */
[----:B------:R-:W-:-:S13]  /*53d0*/  ISETP.GE.AND P0, PT, R127, R69, PT ;  /* 0x000000457f00720c */ /* 0x000fda0003f06270 */
[----:B------:R-:W-:Y:S05]  /*53e0*/  @!P0 BRA `(.L_x_46) ;  /* 0xffffffb4002c8947 */ /* 0x000fea000383ffff */
[----:B------:R-:W-:Y:S02]  /*53f0*/  MOV R63, R4 ;  /* 0x00000004003f7202 */ /* 0x000fe40000000f00 */
[----:B------:R-:W-:Y:S02]  /*5400*/  MOV R67, R32 ;  /* 0x0000002000437202 */ /* 0x000fe40000000f00 */
[----:B------:R-:W-:Y:S02]  /*5410*/  MOV R4, R5 ;  /* 0x0000000500047202 */ /* 0x000fe40000000f00 */
[----:B------:R-:W-:Y:S02]  /*5420*/  MOV R32, R33 ;  /* 0x0000002100207202 */ /* 0x000fe40000000f00 */
[----:B------:R-:W-:Y:S02]  /*5430*/  MOV R5, R6 ;  /* 0x0000000600057202 */ /* 0x000fe40000000f00 */
[----:B------:R-:W-:-:S02]  /*5440*/  MOV R69, R38 ;  /* 0x0000002600457202 */ /* 0x000fc40000000f00 */
        /* <DEDUP_REMOVED lines=57> */
[----:B------:R-:W-:-:S07]  /*57e0*/  MOV R19, R104 ;  /* 0x0000006800137202 */ /* 0x000fce0000000f00 */
.L_x_41:
[----:B------:R-:W1:Y:S08]  /*57f0*/  LDC R0, c[0x0][0x388] ;  /* 0x0000e200ff007b82 */ /* 0x000e700000000800 */
[----:B------:R-:W2:Y:S08]  /*5800*/  LDC.64 R2, c[0x0][0x440] ;  /* 0x00011000ff027b82 */ /* 0x000eb00000000a00 */
[----:B------:R-:W3:Y:S01]  /*5810*/  LDC.64 R12, c[0x0][0x448] ;  /* 0x00011200ff0c7b82 */ /* 0x000ee20000000a00 */
[----:B-1----:R-:W-:-:S05]  /*5820*/  IMAD R0, R0, UR6, RZ ;  /* 0x0000000600007c24 */ /* 0x002fca000f8e02ff */
[----:B------:R-:W-:-:S05]  /*5830*/  LEA.HI R105, R0, R105, RZ, 0x1d ;  /* 0x0000006900697211 */ /* 0x000fca00078fe8ff */
[----:B--2---:R-:W-:-:S05]  /*5840*/  IMAD.WIDE.U32 R2, R105, 0x20, R2 ;  /* 0x0000002069027825 */ /* 0x004fca00078e0002 */
[----:B0-----:R-:W-:Y:S01]  /*5850*/  STG.E.128 desc[UR4][R2.64], R56 ;  /* 0x0000003802007986 */ /* 0x001fe2000c101d04 */
[----:B---3--:R-:W-:-:S03]  /*5860*/  IMAD.WIDE.U32 R12, R105, 0x20, R12 ;  /* 0x00000020690c7825 */ /* 0x008fc600078e000c */
[----:B------:R-:W-:Y:S04]  /*5870*/  STG.E.128 desc[UR4][R2.64+0x10], R64 ;  /* 0x0000104002007986 */ /* 0x000fe8000c101d04 */
        /* <DEDUP_REMOVED lines=13> */
[----:B------:R-:W-:Y:S01]  /*5950*/  STG.E.128 desc[UR4][R12.64+0x6010], R24 ;  /* 0x006010180c007986 */ /* 0x000fe2000c101d04 */
[----:B------:R-:W-:Y:S05]  /*5960*/  EXIT ;  /* 0x000000000000794d */ /* 0x000fea0003800000 */
.L_x_47:
        /* <DEDUP_REMOVED lines=9> */
.L_x_15579:


//--------------------- .text._ZN10layer_norm13ln_bwd_kernelINS_13Kernel_traitsI13__nv_bfloat16S2_S2_S2_fjLj8192ELj1ELj1ELj8ELj16ENS_18Kernel_traits_baseILj8192ES2_S2_S2_S2_fjLj256EEEEELb0ELb0ELb1ELb0EEEvNS_9BwdParamsE --------------------------
	.section	.text._ZN10layer_norm13ln_bwd_kernelINS_13Kernel_traitsI13__nv_bfloat16S2_S2_S2_fjLj8192ELj1ELj1ELj8ELj16ENS_18Kernel_traits_baseILj8192ES2_S2_S2_S2_fjLj256EEEEELb0ELb0ELb1ELb0EEEvNS_9BwdParamsE,"ax",@progbits
	.align	128
        .global         _ZN10layer_norm13ln_bwd_kernelINS_13Kernel_traitsI13__nv_bfloat16S2_S2_S2_fjLj8192ELj1ELj1ELj8ELj16ENS_18Kernel_traits_baseILj8192ES2_S2_S2_S2_fjLj256EEEEELb0ELb0ELb1ELb0EEEvNS_9BwdParamsE
        .type           _ZN10layer_norm13ln_bwd_kernelINS_13Kernel_traitsI13__nv_bfloat16S2_S2_S2_fjLj8192ELj1ELj1ELj8ELj16ENS_18Kernel_traits_baseILj8192ES2_S2_S2_S2_fjLj256EEEEELb0ELb0ELb1ELb0EEEvNS_9BwdParamsE,@function
        .size           _ZN10layer_norm13ln_bwd_kernelINS_13Kernel_traitsI13__nv_bfloat16S2_S2_S2_fjLj8192ELj1ELj1ELj8ELj16ENS_18Kernel_traits_baseILj8192ES2_S2_S2_S2_fjLj256EEEEELb0ELb0ELb1ELb0EEEvNS_9BwdParamsE,(.L_x_15580 - _ZN10layer_norm13ln_bwd_kernelINS_13Kernel_traitsI13__nv_bfloat16S2_S2_S2_fjLj8192ELj1ELj1ELj8ELj16ENS_18Kernel_traits_baseILj8192ES2_S2_S2_S2_fjLj256EEEEELb0ELb0ELb1ELb0EEEvNS_9BwdParamsE)
        .other          _ZN10layer_norm13ln_bwd_kernelINS_13Kernel_traitsI13__nv_bfloat16S2_S2_S2_fjLj8192ELj1ELj1ELj8ELj16ENS_18Kernel_traits_baseILj8192ES2_S2_S2_S2_fjLj256EEEEELb0ELb0ELb1ELb0EEEvNS_9BwdParamsE,@"STO_CUDA_ENTRY STV_DEFAULT"
_ZN10layer_norm13ln_bwd_kernelINS_13Kernel_traitsI13__nv_bfloat16S2_S2_S2_fjLj8192ELj1ELj1ELj8ELj16ENS_18Kernel_traits_baseILj8192ES2_S2_S2_S2_fjLj256EEEEELb0ELb0ELb1ELb0EEEvNS_9BwdParamsE:
.text._ZN10layer_norm13ln_bwd_kernelINS_13Kernel_traitsI13__nv_bfloat16S2_S2_S2_fjLj8192ELj1ELj1ELj8ELj16ENS_18Kernel_traits_baseILj8192ES2_S2_S2_S2_fjLj256EEEEELb0ELb0ELb1ELb0EEEvNS_9BwdParamsE:
[----:B------:R-:W-:Y:S01]  /*0000*/  LDC R1, c[0x0][0x37c] ;  /* 0x0000df00ff017b82 */ /* 0x000fe20000000800 */
[----:B------:R-:W0:Y:S01]  /*0010*/  S2R R208, SR_TID.X ;  /* 0x0000000000d07919 */ /* 0x000e220000002100 */
[----:B------:R-:W1:Y:S01]  /*0020*/  LDCU UR4, c[0x0][0x388] ;  /* 0x00007100ff0477ac */ /* 0x000e620008000800 */
[----:B------:R-:W2:Y:S01]  /*0030*/  LDCU.64 UR10, c[0x0][0x358] ;  /* 0x00006b00ff0a77ac */ /* 0x000ea20008000a00 */
[----:B------:R-:W3:Y:S01]  /*0040*/  LDCU UR5, c[0x0][0x384] ;  /* 0x00007080ff0577ac */ /* 0x000ee20008000800 */
[----:B-1----:R-:W-:-:S04]  /*0050*/  MOV R23, UR4 ;  /* 0x0000000400177c02 */ /* 0x002fc80008000f00 */
        /* <DEDUP_REMOVED lines=9> */
[----:B------:R-:W0:Y:S08]  /*00f0*/  @P1 LDC.64 R2, c[0x0][0x3d0] ;  /* 0x0000f400ff021b82 */ /* 0x000e300000000a00 */
[----:B------:R-:W1:Y:S08]  /*0100*/  @P3 LDC.64 R4, c[0x0][0x3d0] ;  /* 0x0000f400ff043b82 */ /* 0x000e700000000a00 */
[----:B------:R-:W4:Y:S08]  /*0110*/  @P4 LDC.64 R8, c[0x0][0x3d0] ;  /* 0x0000f400ff084b82 */ /* 0x000f300000000a00 */
[----:B------:R-:W3:Y:S01]  /*0120*/  @P5 LDC.64 R10, c[0x0][0x3d0] ;  /* 0x0000f400ff0a5b82 */ /* 0x000ee20000000a00 */
[C---:B0-----:R-:W-:Y:S01]  /*0130*/  @P1 IMAD.WIDE.U32 R2, R13.reuse, 0x10, R2 ;  /* 0x000000100d021825 */ /* 0x041fe200078e0002 */
[----:B------:R-:W-:-:S04]  /*0140*/  @P1 LOP3.LUT R13, R13, 0x100, RZ, 0xfc, !PT ;  /* 0x000001000d0d1812 */ /* 0x000fc800078efcff */
[----:B--2---:R0:W5:Y:S01]  /*0150*/  @P1 LDG.E.128 R116, desc[UR10][R2.64] ;  /* 0x0000000a02741981 */ /* 0x004162000c1e1d00 */
[C---:B-1----:R-:W-:Y:S01]  /*0160*/  @P3 IMAD.WIDE.U32 R6, R13.reuse, 0x10, R4 ;  /* 0x000000100d063825 */ /* 0x042fe200078e0004 */
[----:B------:R-:W-:-:S04]  /*0170*/  @P3 IADD3 R13, PT, PT, R13, 0x100, RZ ;  /* 0x000001000d0d3810 */ /* 0x000fc80007ffe0ff */
[----:B------:R0:W5:Y:S01]  /*0180*/  @P3 LDG.E.128 R112, desc[UR10][R6.64] ;  /* 0x0000000a06703981 */ /* 0x000162000c1e1d00 */
[C---:B----4-:R-:W-:Y:S01]  /*0190*/  @P4 IMAD.WIDE.U32 R8, R13.reuse, 0x10, R8 ;  /* 0x000000100d084825 */ /* 0x050fe200078e0008 */
[----:B------:R-:W-:-:S04]  /*01a0*/  @P4 IADD3 R13, PT, PT, R13, 0x100, RZ ;  /* 0x000001000d0d4810 */ /* 0x000fc80007ffe0ff */
[----:B------:R0:W5:Y:S01]  /*01b0*/  @P4 LDG.E.128 R108, desc[UR10][R8.64] ;  /* 0x0000000a086c4981 */ /* 0x000162000c1e1d00 */
[----:B---3--:R-:W-:-:S05]  /*01c0*/  @P5 IMAD.WIDE.U32 R4, R13, 0x10, R10 ;  /* 0x000000100d045825 */ /* 0x008fca00078e000a */
[----:B------:R0:W5:Y:S01]  /*01d0*/  @P5 LDG.E.128 R104, desc[UR10][R4.64] ;  /* 0x0000000a04685981 */ /* 0x000162000c1e1d00 */
[----:B------:R-:W1:Y:S01]  /*01e0*/  S2UR UR4, SR_CTAID.X ;  /* 0x00000000000479c3 */ /* 0x000e620000002500 */
[----:B------:R-:W-:Y:S02]  /*01f0*/  CS2R R100, SRZ ;  /* 0x0000000000647805 */ /* 0x000fe4000001ff00 */
[----:B------:R-:W-:Y:S02]  /*0200*/  CS2R R102, SRZ ;  /* 0x0000000000667805 */ /* 0x000fe4000001ff00 */
[----:B------:R-:W-:Y:S02]  /*0210*/  CS2R R96, SRZ ;  /* 0x0000000000607805 */ /* 0x000fe4000001ff00 */
[----:B------:R-:W-:Y:S02]  /*0220*/  CS2R R98, SRZ ;  /* 0x0000000000627805 */ /* 0x000fe4000001ff00 */
[----:B------:R-:W-:-:S02]  /*0230*/  CS2R R92, SRZ ;  /* 0x00000000005c7805 */ /* 0x000fc4000001ff00 */
[----:B-1----:R-:W-:-:S04]  /*0240*/  MOV R18, UR4 ;  /* 0x0000000400127c02 */ /* 0x002fc80008000f00 */
[----:B------:R-:W-:Y:S02]  /*0250*/  ISETP.GE.AND P0, PT, R18, UR5, PT ;  /* 0x0000000512007c0c */ /* 0x000fe4000bf06270 */
        /* <DEDUP_REMOVED lines=26> */
[----:B------:R-:W-:Y:S01]  /*0400*/  CS2R R42, SRZ ;  /* 0x00000000002a7805 */ /* 0x000fe2000001ff00 */
[----:B0-----:R-:W-:Y:S06]  /*0410*/  @P0 BRA `(.L_x_48) ;  /* 0x0000007000f00947 */ /* 0x001fec0003800000 */
        /* <DEDUP_REMOVED lines=47> */
[----:B------:R-:W-:Y:S01]  /*0710*/  CS2R R42, SRZ ;  /* 0x00000000002a7805 */ /* 0x000fe2000001ff00 */
[----:B------:R-:W-:Y:S01]  /*0720*/  UPLOP3.LUT UP1, UPT, UPT, UPT, UPT, 0x40, 0x4 ;  /* 0x000000000004789c */ /* 0x000fe20003f2e870 */
[----:B------:R-:W0:Y:S01]  /*0730*/  LDCU UR15, c[0x0][0x40c] ;  /* 0x00008180ff0f77ac */ /* 0x000e220008000800 */
[----:B------:R-:W1:Y:S01]  /*0740*/  LDCU.U8 UR9, c[0x0][0x410] ;  /* 0x00008200ff0977ac */ /* 0x000e620008000000 */
[----:B------:R-:W2:Y:S01]  /*0750*/  LDCU UR14, c[0x0][0x400] ;  /* 0x00008000ff0e77ac */ /* 0x000ea20008000800 */
[----:B------:R-:W3:Y:S01]  /*0760*/  LDCU.64 UR12, c[0x0][0x438] ;  /* 0x00008700ff0c77ac */ /* 0x000ee20008000a00 */
[----:B------:R-:W4:Y:S06]  /*0770*/  LDCU.64 UR6, c[0x0][0x478] ;  /* 0x00008f00ff0677ac */ /* 0x000f2c0008000a00 */
.L_x_112:
[----:B0-----:R-:W0:Y:S08]  /*0780*/  LDC.64 R20, c[0x0][0x3f8] ;  /* 0x0000fe00ff147b82 */ /* 0x001e300000000a00 */
[----:B------:R-:W1:Y:S08]  /*0790*/  LDC.64 R22, c[0x0][0x3f0] ;  /* 0x0000fc00ff167b82 */ /* 0x000e700000000a00 */
[----:B--23--:R-:W2:Y:S01]  /*07a0*/  LDC.64 R140, c[0x0][0x3c8] ;  /* 0x0000f200ff8c7b82 */ /* 0x00cea20000000a00 */
[----:B0-----:R-:W-:-:S05]  /*07b0*/  IMAD.WIDE R142, R18, 0x4, R20 ;  /* 0x00000004128e7825 */ /* 0x001fca00078e0214 */
[----:B------:R-:W3:Y:S01]  /*07c0*/  LDG.E R21, desc[UR10][R142.64] ;  /* 0x0000000a8e157981 */ /* 0x000ee2000c1e1900 */
[----:B-1----:R-:W-:-:S06]  /*07d0*/  IMAD.WIDE R22, R18, 0x4, R22 ;  /* 0x0000000412167825 */ /* 0x002fcc00078e0216 */
[----:B------:R0:W5:Y:S01]  /*07e0*/  LDG.E R22, desc[UR10][R22.64] ;  /* 0x0000000a16167981 */ /* 0x000162000c1e1900 */
[----:B--2---:R-:W-:-:S05]  /*07f0*/  IMAD.WIDE R140, R18, 0x4, R140 ;  /* 0x00000004128c7825 */ /* 0x004fca00078e028c */
[----:B------:R0:W5:Y:S01]  /*0800*/  LDG.E R20, desc[UR10][R140.64] ;  /* 0x0000000a8c147981 */ /* 0x000162000c1e1900 */
[----:B------:R-:W-:Y:S01]  /*0810*/  BSSY.RECONVERGENT B0, `(.L_x_49) ;  /* 0x00001d4000007945 */ /* 0x000fe20003800200 */
[----:B------:R-:W-:Y:S02]  /*0820*/  CS2R R150, SRZ ;  /* 0x0000000000967805 */ /* 0x000fe4000001ff00 */
[----:B---3--:R-:W-:-:S13]  /*0830*/  ISETP.GE.AND P3, PT, R21, 0x1, PT ;  /* 0x000000011500780c */ /* 0x008fda0003f66270 */
[----:B0-----:R-:W-:Y:S05]  /*0840*/  @!P3 BRA `(.L_x_50) ;  /* 0x0000001800d0b947 */ /* 0x001fea0003800000 */
[----:B------:R-:W0:Y:S01]  /*0850*/  LDC.64 R140, c[0x0][0x3c0] ;  /* 0x0000f000ff8c7b82 */ /* 0x000e220000000a00 */
[----:B------:R-:W-:Y:S02]  /*0860*/  SHF.R.S32.HI R23, RZ, 0x1f, R18 ;  /* 0x0000001fff177819 */ /* 0x000fe40000011412 */
[----:B0-----:R-:W-:-:S04]  /*0870*/  LEA R140, P0, R18, R140, 0x2 ;  /* 0x0000008c128c7211 */ /* 0x001fc800078010ff */
[----:B------:R-:W-:Y:S02]  /*0880*/  LEA.HI.X R141, R18, R141, R23, 0x2, P0 ;  /* 0x0000008d128d7211 */ /* 0x000fe400000f1417 */
[----:B------:R-:W0:Y:S03]  /*0890*/  LDC R23, c[0x0][0x388] ;  /* 0x0000e200ff177b82 */ /* 0x000e260000000800 */
[----:B------:R-:W2:Y:S01]  /*08a0*/  LDG.E R140, desc[UR10][R140.64] ;  /* 0x0000000a8c8c7981 */ /* 0x000ea2000c1e1900 */
[----:B------:R-:W-:Y:S01]  /*08b0*/  IADD3 R144, PT, PT, R21, -0x1, RZ ;  /* 0xffffffff15907810 */ /* 0x000fe20007ffe0ff */
[----:B------:R-:W-:Y:S01]  /*08c0*/  BSSY.RECONVERGENT B1, `(.L_x_51) ;  /* 0x0000077000017945 */ /* 0x000fe20003800200 */
[----:B------:R-:W-:Y:S02]  /*08d0*/  ISETP.GE.U32.AND P5, PT, R19, 0x100, PT ;  /* 0x000001001300780c */ /* 0x000fe40003fa6070 */
[----:B------:R-:W-:-:S02]  /*08e0*/  CS2R R150, SRZ ;  /* 0x0000000000967805 */ /* 0x000fc4000001ff00 */
[----:B------:R-:W-:Y:S02]  /*08f0*/  ISETP.NE.AND P0, PT, RZ, UR9, PT ;  /* 0x00000009ff007c0c */ /* 0x000fe4000bf05270 */
[C---:B------:R-:W-:Y:S02]  /*0900*/  ISETP.GE.U32.AND P4, PT, R19.reuse, 0x200, PT ;  /* 0x000002001300780c */ /* 0x040fe40003f86070 */
[C---:B------:R-:W-:Y:S02]  /*0910*/  ISETP.GE.U32.AND P2, PT, R19.reuse, 0x300, PT ;  /* 0x000003001300780c */ /* 0x040fe40003f46070 */
[----:B------:R-:W-:Y:S01]  /*0920*/  ISETP.GE.U32.AND P1, PT, R19, 0x400, PT ;  /* 0x000004001300780c */ /* 0x000fe20003f26070 */
[-C--:B0-----:R-:W-:Y:S02]  /*0930*/  IMAD R142, R18, R23.reuse, RZ ;  /* 0x00000017128e7224 */ /* 0x081fe400078e02ff */
[----:B------:R-:W-:-:S03]  /*0940*/  IMAD R144, R144, R23, RZ ;  /* 0x0000001790907224 */ /* 0x000fc600078e02ff */
[----:B------:R-:W-:Y:S02]  /*0950*/  SHF.R.S32.HI R143, RZ, 0x1f, R142 ;  /* 0x0000001fff8f7819 */ /* 0x000fe4000001148e */
[----:B------:R-:W-:Y:S02]  /*0960*/  SHF.R.S32.HI R145, RZ, 0x1f, R144 ;  /* 0x0000001fff917819 */ /* 0x000fe40000011490 */
[----:B------:R-:W-:Y:S02]  /*0970*/  LEA.HI R143, R143, R142, RZ, 0x3 ;  /* 0x0000008e8f8f7211 */ /* 0x000fe400078f18ff */
[----:B------:R-:W-:Y:S02]  /*0980*/  LEA.HI R145, R145, R144, RZ, 0x3 ;  /* 0x0000009091917211 */ /* 0x000fe400078f18ff */
[-C--:B------:R-:W-:Y:S02]  /*0990*/  LEA.HI.SX32 R207, R143, R208.reuse, 0x1d ;  /* 0x000000d08fcf7211 */ /* 0x080fe400078feaff */
[----:B------:R-:W-:-:S02]  /*09a0*/  LEA.HI.SX32 R155, R145, R208, 0x1d ;  /* 0x000000d0919b7211 */ /* 0x000fc400078feaff */
[----:B------:R-:W-:Y:S02]  /*09b0*/  MOV R153, R207 ;  /* 0x000000cf00997202 */ /* 0x000fe40000000f00 */
[----:B--2---:R-:W-:Y:S01]  /*09c0*/  FSEL R152, R140, RZ, !P0 ;  /* 0x000000ff8c987208 */ /* 0x004fe20004000000 */
[----:B------:R-:W-:Y:S06]  /*09d0*/  @!P5 BRA `(.L_x_52) ;  /* 0x000000040094d947 */ /* 0x000fec0003800000 */
        /* <DEDUP_REMOVED lines=13> */
[----:B------:R-:W-:Y:S02]  /*0ab0*/  IADD3 R153, PT, PT, R153, 0x100, RZ ;  /* 0x0000010099997810 */ /* 0x000fe40007ffe0ff */
[C---:B--2---:R-:W-:Y:S02]  /*0ac0*/  SHF.L.U32 R3, R24.reuse, 0x10, RZ ;  /* 0x0000001018037819 */ /* 0x044fe400000006ff */
[C---:B------:R-:W-:Y:S02]  /*0ad0*/  SHF.L.U32 R141, R25.reuse, 0x10, RZ ;  /* 0x00000010198d7819 */ /* 0x040fe400000006ff */
[----:B------:R-:W-:Y:S01]  /*0ae0*/  PRMT R34, R24, 0x7632, R34 ;  /* 0x0000763218227816 */ /* 0x000fe20000000022 */
[C---:B------:R-:W-:Y:S01]  /*0af0*/  FADD.FTZ R3, -R152.reuse, R3 ;  /* 0x0000000398037221 */ /* 0x040fe20000010100 */
[----:B------:R-:W-:Y:S01]  /*0b00*/  PRMT R140, R25, 0x7632, R140 ;  /* 0x00007632198c7816 */ /* 0x000fe2000000008c */
[----:B------:R-:W-:Y:S01]  /*0b10*/  FADD.FTZ R141, -R152, R141 ;  /* 0x0000008d988d7221 */ /* 0x000fe20000010100 */
[----:B------:R-:W-:Y:S01]  /*0b20*/  SHF.L.U32 R145, R26, 0x10, RZ ;  /* 0x000000101a917819 */ /* 0x000fe200000006ff */
[----:B-----5:R-:W-:Y:S01]  /*0b30*/  FMUL.FTZ R3, R20, R3 ;  /* 0x0000000314037220 */ /* 0x020fe20000410000 */
[----:B------:R-:W-:-:S02]  /*0b40*/  SHF.L.U32 R24, R116, 0x10, RZ ;  /* 0x0000001074187819 */ /* 0x000fc400000006ff */
[----:B---3--:R-:W-:Y:S02]  /*0b50*/  SHF.L.U32 R25, R28, 0x10, RZ ;  /* 0x000000101c197819 */ /* 0x008fe400000006ff */
[C---:B------:R-:W-:Y:S02]  /*0b60*/  PRMT R146, R27.reuse, 0x7632, R146 ;  /* 0x000076321b927816 */ /* 0x040fe40000000092 */
[----:B------:R-:W-:Y:S01]  /*0b70*/  SHF.L.U32 R147, R27, 0x10, RZ ;  /* 0x000000101b937819 */ /* 0x000fe200000006ff */
[----:B------:R-:W-:Y:S01]  /*0b80*/  FADD.FTZ R27, -R152, R145 ;  /* 0x00000091981b7221 */ /* 0x000fe20000010100 */
[C---:B------:R-:W-:Y:S01]  /*0b90*/  PRMT R148, R31.reuse, 0x7632, R148 ;  /* 0x000076321f947816 */ /* 0x040fe20000000094 */
[-C--:B------:R-:W-:Y:S01]  /*0ba0*/  FMUL.FTZ R24, R24, R25.reuse ;  /* 0x0000001918187220 */ /* 0x080fe20000410000 */
[----:B------:R-:W-:Y:S01]  /*0bb0*/  SHF.L.U32 R149, R31, 0x10, RZ ;  /* 0x000000101f957819 */ /* 0x000fe200000006ff */
[----:B------:R-:W-:Y:S01]  /*0bc0*/  FADD.FTZ R68, R68, R25 ;  /* 0x0000001944447221 */ /* 0x000fe20000010000 */
[----:B------:R-:W-:Y:S01]  /*0bd0*/  FFMA.FTZ R100, R3, R25, R100 ;  /* 0x0000001903647223 */ /* 0x000fe20000010064 */
[----:B------:R-:W-:Y:S01]  /*0be0*/  SHF.L.U32 R31, R34, 0x10, RZ ;  /* 0x00000010221f7819 */ /* 0x000fe200000006ff */
[----:B------:R-:W-:Y:S01]  /*0bf0*/  FMUL.FTZ R25, R20, R141 ;  /* 0x0000008d14197220 */ /* 0x000fe20000410000 */
[----:B------:R-:W-:Y:S01]  /*0c00*/  PRMT R35, R28, 0x7632, R35 ;  /* 0x000076321c237816 */ /* 0x000fe20000000023 */
[----:B------:R-:W-:Y:S01]  /*0c10*/  FMUL.FTZ R27, R20, R27 ;  /* 0x0000001b141b7220 */ /* 0x000fe20000410000 */
[----:B0-----:R-:W-:Y:S01]  /*0c20*/  SHF.L.U32 R33, R30, 0x10, RZ ;  /* 0x000000101e217819 */ /* 0x001fe200000006ff */
[----:B------:R-:W-:Y:S01]  /*0c30*/  FADD.FTZ R31, -R152, R31 ;  /* 0x0000001f981f7221 */ /* 0x000fe20000010100 */
[----:B------:R-:W-:Y:S01]  /*0c40*/  SHF.L.U32 R28, R118, 0x10, RZ ;  /* 0x00000010761c7819 */ /* 0x000fe200000006ff */
[----:B------:R-:W-:Y:S01]  /*0c50*/  FADD.FTZ R66, R66, R149 ;  /* 0x0000009542427221 */ /* 0x000fe20000010000 */
[----:B------:R-:W-:Y:S01]  /*0c60*/  SHF.L.U32 R141, R140, 0x10, RZ ;  /* 0x000000108c8d7819 */ /* 0x000fe200000006ff */
[----:B------:R-:W-:Y:S01]  /*0c70*/  FADD.FTZ R64, R64, R33 ;  /* 0x0000002140407221 */ /* 0x000fe20000010000 */
[----:B------:R-:W-:Y:S01]  /*0c80*/  PRMT R32, R29, 0x7632, R32 ;  /* 0x000076321d207816 */ /* 0x000fe20000000020 */
[-C--:B------:R-:W-:Y:S01]  /*0c90*/  FMUL.FTZ R28, R28, R33.reuse ;  /* 0x000000211c1c7220 */ /* 0x080fe20000410000 */
[----:B------:R-:W-:Y:S01]  /*0ca0*/  FFMA.FTZ R96, R27, R33, R96 ;  /* 0x000000211b607223 */ /* 0x000fe20000010060 */
[----:B------:R-:W-:Y:S01]  /*0cb0*/  FADD.FTZ R141, -R152, R141 ;  /* 0x0000008d988d7221 */ /* 0x000fe20000010100 */
[----:B------:R-:W-:-:S02]  /*0cc0*/  SHF.L.U32 R33, R14, 0x10, RZ ;  /* 0x000000100e217819 */ /* 0x000fc400000006ff */
[----:B------:R-:W-:Y:S01]  /*0cd0*/  SHF.L.U32 R140, R35, 0x10, RZ ;  /* 0x00000010238c7819 */ /* 0x000fe200000006ff */
[----:B------:R-:W-:Y:S01]  /*0ce0*/  FMUL.FTZ R34, R20, R141 ;  /* 0x0000008d14227220 */ /* 0x000fe20000410000 */
[----:B------:R-:W-:Y:S01]  /*0cf0*/  SHF.L.U32 R142, R32, 0x10, RZ ;  /* 0x00000010208e7819 */ /* 0x000fe200000006ff */
[----:B------:R-:W-:Y:S01]  /*0d00*/  FMUL.FTZ R32, R20, R31 ;  /* 0x0000001f14207220 */ /* 0x000fe20000410000 */
[----:B------:R-:W-:Y:S01]  /*0d10*/  SHF.L.U32 R35, R15, 0x10, RZ ;  /* 0x000000100f237819 */ /* 0x000fe200000006ff */
[-C--:B------:R-:W-:Y:S01]  /*0d20*/  FMUL.FTZ R31, R33, R140.reuse ;  /* 0x0000008c211f7220 */ /* 0x080fe20000410000 */
[----:B------:R-:W-:Y:S01]  /*0d30*/  PRMT R143, R26, 0x7632, R143 ;  /* 0x000076321a8f7816 */ /* 0x000fe2000000008f */
[----:B------:R-:W-:Y:S01]  /*0d40*/  FADD.FTZ R69, R69, R140 ;  /* 0x0000008c45457221 */ /* 0x000fe20000010000 */
[----:B------:R-:W-:Y:S01]  /*0d50*/  PRMT R144, R30, 0x7632, R144 ;  /* 0x000076321e907816 */ /* 0x000fe20000000090 */
[----:B------:R-:W-:Y:S01]  /*0d60*/  FFMA.FTZ R101, R32, R140, R101 ;  /* 0x0000008c20657223 */ /* 0x000fe20000010065 */
[----:B------:R-:W-:Y:S01]  /*0d70*/  SHF.L.U32 R29, R29, 0x10, RZ ;  /* 0x000000101d1d7819 */ /* 0x000fe200000006ff */
[-C--:B------:R-:W-:Y:S01]  /*0d80*/  FMUL.FTZ R33, R35, R142.reuse ;  /* 0x0000008e23217220 */ /* 0x080fe20000410000 */
[----:B------:R-:W-:Y:S01]  /*0d90*/  SHF.L.U32 R26, R117, 0x10, RZ ;  /* 0x00000010751a7819 */ /* 0x000fe200000006ff */
[----:B------:R-:W-:Y:S01]  /*0da0*/  FADD.FTZ R140, RZ, R24 ;  /* 0x00000018ff8c7221 */ /* 0x000fe20000010000 */
[----:B------:R-:W-:Y:S01]  /*0db0*/  FADD.FTZ R71, R71, R142 ;  /* 0x0000008e47477221 */ /* 0x000fe20000010000 */
[----:B------:R-:W-:Y:S01]  /*0dc0*/  FFMA.FTZ R103, R34, R142, R103 ;  /* 0x0000008e22677223 */ /* 0x000fe20000010067 */
[----:B------:R-:W-:Y:S01]  /*0dd0*/  FFMA.FTZ R35, R3, R24, RZ ;  /* 0x0000001803237223 */ /* 0x000fe200000100ff */
[----:B------:R-:W-:Y:S01]  /*0de0*/  SHF.L.U32 R142, R16, 0x10, RZ ;  /* 0x00000010108e7819 */ /* 0x000fe200000006ff */
[----:B------:R-:W-:Y:S01]  /*0df0*/  FMUL.FTZ R26, R26, R29 ;  /* 0x0000001d1a1a7220 */ /* 0x000fe20000410000 */
[----:B------:R-:W-:Y:S01]  /*0e00*/  SHF.L.U32 R144, R144, 0x10, RZ ;  /* 0x0000001090907819 */ /* 0x000fe200000006ff */
[----:B------:R-:W-:Y:S01]  /*0e10*/  FADD.FTZ R141, R140, R31 ;  /* 0x0000001f8c8d7221 */ /* 0x000fe20000010000 */
[----:B------:R-:W-:Y:S01]  /*0e20*/  SHF.L.U32 R143, R143, 0x10, RZ ;  /* 0x000000108f8f7819 */ /* 0x000fe200000006ff */
[----:B------:R-:W-:Y:S01]  /*0e30*/  FFMA.FTZ R140, R32, R31, R35 ;  /* 0x0000001f208c7223 */ /* 0x000fe20000010023 */
[----:B------:R-:W-:Y:S01]  /*0e40*/  FADD.FTZ R70, R70, R29 ;  /* 0x0000001d46467221 */ /* 0x000fe20000010000 */
[----:B------:R-:W-:Y:S01]  /*0e50*/  FMUL.FTZ R35, R142, R144 ;  /* 0x000000908e237220 */ /* 0x000fe20000410000 */
[----:B------:R-:W-:Y:S01]  /*0e60*/  FADD.FTZ R142, R141, R26 ;  /* 0x0000001a8d8e7221 */ /* 0x000fe20000010000 */
[----:B------:R-:W-:Y:S01]  /*0e70*/  FADD.FTZ R143, -R152, R143 ;  /* 0x0000008f988f7221 */ /* 0x000fe20000010100 */
[C---:B------:R-:W-:Y:S01]  /*0e80*/  FFMA.FTZ R141, R25.reuse, R26, R140 ;  /* 0x0000001a198d7223 */ /* 0x040fe2000001008c */
[----:B------:R-:W-:Y:S01]  /*0e90*/  FFMA.FTZ R102, R25, R29, R102 ;  /* 0x0000001d19667223 */ /* 0x000fe20000010066 */
[----:B------:R-:W-:Y:S01]  /*0ea0*/  SHF.L.U32 R30, R119, 0x10, RZ ;  /* 0x00000010771e7819 */ /* 0x000fe200000006ff */
[----:B------:R-:W-:Y:S01]  /*0eb0*/  FMUL.FTZ R156, R20, R143 ;  /* 0x0000008f149c7220 */ /* 0x000fe20000410000 */
[----:B------:R-:W-:Y:S01]  /*0ec0*/  FADD.FTZ R143, R142, R33 ;  /* 0x000000218e8f7221 */ /* 0x000fe20000010000 */
[----:B------:R-:W-:Y:S01]  /*0ed0*/  FFMA.FTZ R140, R34, R33, R141 ;  /* 0x00000021228c7223 */ /* 0x000fe2000001008d */
[----:B------:R-:W-:Y:S01]  /*0ee0*/  SHF.L.U32 R145, R146, 0x10, RZ ;  /* 0x0000001092917819 */ /* 0x000fe200000006ff */
[----:B------:R-:W-:Y:S01]  /*0ef0*/  FADD.FTZ R29, -R152, R147 ;  /* 0x00000093981d7221 */ /* 0x000fe20000010100 */
[----:B------:R-:W-:Y:S01]  /*0f00*/  FADD.FTZ R142, R143, R28 ;  /* 0x0000001c8f8e7221 */ /* 0x000fe20000010000 */
[----:B------:R-:W-:Y:S01]  /*0f10*/  FFMA.FTZ R141, R27, R28, R140 ;  /* 0x0000001c1b8d7223 */ /* 0x000fe2000001008c */
[----:B------:R-:W-:Y:S01]  /*0f20*/  SHF.L.U32 R148, R148, 0x10, RZ ;  /* 0x0000001094947819 */ /* 0x000fe200000006ff */
[----:B------:R-:W-:Y:S01]  /*0f30*/  FMUL.FTZ R29, R20, R29 ;  /* 0x0000001d141d7220 */ /* 0x000fe20000410000 */
[----:B------:R-:W-:Y:S01]  /*0f40*/  FMUL.FTZ R30, R30, R149 ;  /* 0x000000951e1e7220 */ /* 0x000fe20000410000 */
[----:B------:R-:W-:Y:S01]  /*0f50*/  FADD.FTZ R145, -R152, R145 ;  /* 0x0000009198917221 */ /* 0x000fe20000010100 */
[----:B------:R-:W-:Y:S01]  /*0f60*/  FADD.FTZ R143, R142, R35 ;  /* 0x000000238e8f7221 */ /* 0x000fe20000010000 */
[----:B------:R-:W-:Y:S01]  /*0f70*/  FFMA.FTZ R140, R156, R35, R141 ;  /* 0x000000239c8c7223 */ /* 0x000fe2000001008d */
[----:B------:R-:W-:Y:S01]  /*0f80*/  FMUL.FTZ R157, R157, R148 ;  /* 0x000000949d9d7220 */ /* 0x000fe20000410000 */
[----:B------:R-:W-:Y:S01]  /*0f90*/  FMUL.FTZ R158, R20, R145 ;  /* 0x00000091149e7220 */ /* 0x000fe20000410000 */
[----:B------:R-:W-:Y:S01]  /*0fa0*/  FADD.FTZ R142, R143, R30 ;  /* 0x0000001e8f8e7221 */ /* 0x000fe20000010000 */
[C---:B------:R-:W-:Y:S01]  /*0fb0*/  FFMA.FTZ R141, R29.reuse, R30, R140 ;  /* 0x0000001e1d8d7223 */ /* 0x040fe2000001008c */
[----:B------:R-:W-:Y:S01]  /*0fc0*/  FFMA.FTZ R98, R29, R149, R98 ;  /* 0x000000951d627223 */ /* 0x000fe20000010062 */
[----:B------:R-:W-:Y:S01]  /*0fd0*/  FADD.FTZ R65, R65, R144 ;  /* 0x0000009041417221 */ /* 0x000fe20000010000 */
[----:B------:R-:W-:Y:S01]  /*0fe0*/  FFMA.FTZ R97, R156, R144, R97 ;  /* 0x000000909c617223 */ /* 0x000fe20000010061 */
[----:B------:R-:W-:Y:S01]  /*0ff0*/  FADD.FTZ R67, R67, R148 ;  /* 0x0000009443437221 */ /* 0x000fe20000010000 */
[----:B------:R-:W-:Y:S01]  /*1000*/  FFMA.FTZ R99, R158, R148, R99 ;  /* 0x000000949e637223 */ /* 0x000fe20000010063 */
[----:B------:R-:W-:Y:S01]  /*1010*/  FADD.FTZ R151, R142, R157 ;  /* 0x0000009d8e977221 */ /* 0x000fe20000010000 */
[----:B------:R-:W-:-:S07]  /*1020*/  FFMA.FTZ R150, R158, R157, R141 ;  /* 0x0000009d9e967223 */ /* 0x000fce000001008d */
.L_x_52:
[----:B----4-:R-:W-:Y:S05]  /*1030*/  BSYNC.RECONVERGENT B1 ;  /* 0x0000000000017941 */ /* 0x010fea0003800200 */
.L_x_51:
        /* <DEDUP_REMOVED lines=9> */
[----:B------:R-:W-:Y:S02]  /*10d0*/  ISETP.NE.AND.EX P0, PT, RZ, UR13, PT, P0 ;  /* 0x0000000dff007c0c */ /* 0x000fe4000bf05300 */
[----:B------:R-:W-:-:S11]  /*10e0*/  SHF.L.U32 R160, R112, 0x10, RZ ;  /* 0x0000001070a07819 */ /* 0x000fd600000006ff */
[----:B------:R-:W0:Y:S01]  /*10f0*/  @P0 LDC.64 R148, c[0x0][0x438] ;  /* 0x00010e00ff940b82 */ /* 0x000e220000000a00 */
[----:B------:R-:W-:Y:S02]  /*1100*/  SHF.L.U32 R162, R113, 0x10, RZ ;  /* 0x0000001071a27819 */ /* 0x000fe400000006ff */
        /* <DEDUP_REMOVED lines=8> */
[----:B------:R-:W-:Y:S02]  /*1190*/  IADD3 R155, PT, PT, R155, 0x100, RZ ;  /* 0x000001009b9b7810 */ /* 0x000fe40007ffe0ff */
[----:B------:R-:W-:Y:S02]  /*11a0*/  IADD3 R153, PT, PT, R153, 0x100, RZ ;  /* 0x0000010099997810 */ /* 0x000fe40007ffe0ff */
[----:B--2---:R-:W-:Y:S02]  /*11b0*/  SHF.L.U32 R159, R140, 0x10, RZ ;  /* 0x000000108c9f7819 */ /* 0x004fe400000006ff */
[C---:B------:R-:W-:Y:S02]  /*11c0*/  PRMT R168, R141.reuse, 0x7632, R168 ;  /* 0x000076328da87816 */ /* 0x040fe400000000a8 */
[----:B------:R-:W-:Y:S01]  /*11d0*/  SHF.L.U32 R161, R141, 0x10, RZ ;  /* 0x000000108da17819 */ /* 0x000fe200000006ff */
[----:B------:R-:W-:Y:S01]  /*11e0*/  FADD.FTZ R159, -R152, R159 ;  /* 0x0000009f989f7221 */ /* 0x000fe20000010100 */
[----:B------:R-:W-:-:S02]  /*11f0*/  PRMT R154, R140, 0x7632, R154 ;  /* 0x000076328c9a7816 */ /* 0x000fc4000000009a */
[----:B---3--:R-:W-:Y:S01]  /*1200*/  SHF.L.U32 R141, R144, 0x10, RZ ;  /* 0x00000010908d7819 */ /* 0x008fe200000006ff */
[----:B-----5:R-:W-:Y:S01]  /*1210*/  FMUL.FTZ R159, R20, R159 ;  /* 0x0000009f149f7220 */ /* 0x020fe20000410000 */
[----:B------:R-:W-:Y:S01]  /*1220*/  FADD.FTZ R161, -R152, R161 ;  /* 0x000000a198a17221 */ /* 0x000fe20000010100 */
[----:B------:R-:W-:Y:S02]  /*1230*/  PRMT R172, R142, 0x7632, R172 ;  /* 0x000076328eac7816 */ /* 0x000fe400000000ac */
[-C--:B------:R-:W-:Y:S01]  /*1240*/  FMUL.FTZ R160, R160, R141.reuse ;  /* 0x0000008da0a07220 */ /* 0x080fe20000410000 */
[----:B------:R-:W-:Y:S01]  /*1250*/  FADD.FTZ R60, R60, R141 ;  /* 0x0000008d3c3c7221 */ /* 0x000fe20000010000 */
[----:B------:R-:W-:Y:S01]  /*1260*/  FFMA.FTZ R92, R159, R141, R92 ;  /* 0x0000008d9f5c7223 */ /* 0x000fe2000001005c */
[----:B------:R-:W-:Y:S01]  /*1270*/  SHF.L.U32 R163, R142, 0x10, RZ ;  /* 0x000000108ea37819 */ /* 0x000fe200000006ff */
[----:B------:R-:W-:Y:S01]  /*1280*/  FMUL.FTZ R161, R20, R161 ;  /* 0x000000a114a17220 */ /* 0x000fe20000410000 */
[----:B------:R-:W-:-:S02]  /*1290*/  SHF.L.U32 R141, R154, 0x10, RZ ;  /* 0x000000109a8d7819 */ /* 0x000fc400000006ff */
[C---:B------:R-:W-:Y:S01]  /*12a0*/  PRMT R142, R145.reuse, 0x7632, R142 ;  /* 0x00007632918e7816 */ /* 0x040fe2000000008e */
[C---:B------:R-:W-:Y:S01]  /*12b0*/  FADD.FTZ R163, -R152.reuse, R163 ;  /* 0x000000a398a37221 */ /* 0x040fe20000010100 */
[----:B------:R-:W-:Y:S01]  /*12c0*/  SHF.L.U32 R145, R145, 0x10, RZ ;  /* 0x0000001091917819 */ /* 0x000fe200000006ff */
[----:B------:R-:W-:Y:S01]  /*12d0*/  FADD.FTZ R141, -R152, R141 ;  /* 0x0000008d988d7221 */ /* 0x000fe20000010100 */
[----:B------:R-:W-:Y:S01]  /*12e0*/  PRMT R140, R144, 0x7632, R140 ;  /* 0x00007632908c7816 */ /* 0x000fe2000000008c */
[----:B------:R-:W-:Y:S01]  /*12f0*/  FMUL.FTZ R163, R20, R163 ;  /* 0x000000a314a37220 */ /* 0x000fe20000410000 */
[----:B------:R-:W-:Y:S01]  /*1300*/  PRMT R174, R143, 0x7632, R174 ;  /* 0x000076328fae7816 */ /* 0x000fe200000000ae */
[-C--:B------:R-:W-:Y:S01]  /*1310*/  FMUL.FTZ R162, R162, R145.reuse ;  /* 0x00000091a2a27220 */ /* 0x080fe20000410000 */
[----:B------:R-:W-:Y:S01]  /*1320*/  FADD.FTZ R62, R62, R145 ;  /* 0x000000913e3e7221 */ /* 0x000fe20000010000 */
[----:B------:R-:W-:Y:S01]  /*1330*/  FFMA.FTZ R94, R161, R145, R94 ;  /* 0x00000091a15e7223 */ /* 0x000fe2000001005e */
[----:B------:R-:W-:Y:S01]  /*1340*/  SHF.L.U32 R145, R168, 0x10, RZ ;  /* 0x00000010a8917819 */ /* 0x000fe200000006ff */
[----:B------:R-:W-:Y:S01]  /*1350*/  FMUL.FTZ R168, R20, R141 ;  /* 0x0000008d14a87220 */ /* 0x000fe20000410000 */
[----:B------:R-:W-:Y:S01]  /*1360*/  SHF.L.U32 R140, R140, 0x10, RZ ;  /* 0x000000108c8c7819 */ /* 0x000fe200000006ff */
[----:B------:R-:W-:Y:S01]  /*1370*/  FFMA.FTZ R141, R159, R160, R150 ;  /* 0x000000a09f8d7223 */ /* 0x000fe20000010096 */
[----:B------:R-:W-:Y:S01]  /*1380*/  SHF.L.U32 R165, R143, 0x10, RZ ;  /* 0x000000108fa57819 */ /* 0x000fe200000006ff */
[----:B------:R-:W-:Y:S01]  /*1390*/  FADD.FTZ R145, -R152, R145 ;  /* 0x0000009198917221 */ /* 0x000fe20000010100 */
[----:B------:R-:W-:Y:S01]  /*13a0*/  PRMT R143, R146, 0x7632, R143 ;  /* 0x00007632928f7816 */ /* 0x000fe2000000008f */
[-C--:B------:R-:W-:Y:S01]  /*13b0*/  FMUL.FTZ R167, R167, R140.reuse ;  /* 0x0000008ca7a77220 */ /* 0x080fe20000410000 */
[----:B------:R-:W-:Y:S01]  /*13c0*/  FADD.FTZ R61, R61, R140 ;  /* 0x0000008c3d3d7221 */ /* 0x000fe20000010000 */
[----:B------:R-:W-:Y:S01]  /*13d0*/  FFMA.FTZ R93, R168, R140, R93 ;  /* 0x0000008ca85d7223 */ /* 0x000fe2000001005d */
[----:B------:R-:W-:Y:S01]  /*13e0*/  FADD.FTZ R140, R151, R160 ;  /* 0x000000a0978c7221 */ /* 0x000fe20000010000 */
[----:B------:R-:W-:Y:S01]  /*13f0*/  SHF.L.U32 R142, R142, 0x10, RZ ;  /* 0x000000108e8e7819 */ /* 0x000fe200000006ff */
[----:B------:R-:W-:Y:S01]  /*1400*/  FMUL.FTZ R170, R20, R145 ;  /* 0x0000009114aa7220 */ /* 0x000fe20000410000 */
[----:B------:R-:W-:Y:S01]  /*1410*/  SHF.L.U32 R144, R143, 0x10, RZ ;  /* 0x000000108f907819 */ /* 0x000fe200000006ff */
[----:B------:R-:W-:Y:S01]  /*1420*/  FADD.FTZ R143, R140, R167 ;  /* 0x000000a78c8f7221 */ /* 0x000fe20000010000 */
[----:B------:R-:W-:Y:S01]  /*1430*/  FFMA.FTZ R140, R168, R167, R141 ;  /* 0x000000a7a88c7223 */ /* 0x000fe2000001008d */
[----:B------:R-:W-:Y:S01]  /*1440*/  FADD.FTZ R165, -R152, R165 ;  /* 0x000000a598a57221 */ /* 0x000fe20000010100 */
[----:B0-----:R-:W-:Y:S01]  /*1450*/  SHF.L.U32 R149, R146, 0x10, RZ ;  /* 0x0000001092957819 */ /* 0x001fe200000006ff */
[-C--:B------:R-:W-:Y:S01]  /*1460*/  FMUL.FTZ R169, R169, R142.reuse ;  /* 0x0000008ea9a97220 */ /* 0x080fe20000410000 */
[----:B------:R-:W-:Y:S01]  /*1470*/  FADD.FTZ R63, R63, R142 ;  /* 0x0000008e3f3f7221 */ /* 0x000fe20000010000 */
[----:B------:R-:W-:Y:S01]  /*1480*/  FFMA.FTZ R95, R170, R142, R95 ;  /* 0x0000008eaa5f7223 */ /* 0x000fe2000001005f */
[----:B------:R-:W-:Y:S01]  /*1490*/  SHF.L.U32 R145, R172, 0x10, RZ ;  /* 0x00000010ac917819 */ /* 0x000fe200000006ff */
[----:B------:R-:W-:Y:S01]  /*14a0*/  FADD.FTZ R142, R143, R162 ;  /* 0x000000a28f8e7221 */ /* 0x000fe20000010000 */
[----:B------:R-:W-:Y:S01]  /*14b0*/  PRMT R146, R147, 0x7632, R146 ;  /* 0x0000763293927816 */ /* 0x000fe20000000092 */
[----:B------:R-:W-:Y:S01]  /*14c0*/  FFMA.FTZ R141, R161, R162, R140 ;  /* 0x000000a2a18d7223 */ /* 0x000fe2000001008c */
[----:B------:R-:W-:Y:S01]  /*14d0*/  SHF.L.U32 R147, R147, 0x10, RZ ;  /* 0x0000001093937819 */ /* 0x000fe200000006ff */
[----:B------:R-:W-:Y:S01]  /*14e0*/  FMUL.FTZ R165, R20, R165 ;  /* 0x000000a514a57220 */ /* 0x000fe20000410000 */
[----:B------:R-:W-:Y:S01]  /*14f0*/  FMUL.FTZ R164, R164, R149 ;  /* 0x00000095a4a47220 */ /* 0x000fe20000410000 */
[----:B------:R-:W-:Y:S01]  /*1500*/  FADD.FTZ R145, -R152, R145 ;  /* 0x0000009198917221 */ /* 0x000fe20000010100 */
[----:B------:R-:W-:Y:S01]  /*1510*/  FADD.FTZ R143, R142, R169 ;  /* 0x000000a98e8f7221 */ /* 0x000fe20000010000 */
[----:B------:R-:W-:Y:S01]  /*1520*/  FFMA.FTZ R140, R170, R169, R141 ;  /* 0x000000a9aa8c7223 */ /* 0x000fe2000001008d */
[-C--:B------:R-:W-:Y:S01]  /*1530*/  FMUL.FTZ R166, R166, R147.reuse ;  /* 0x00000093a6a67220 */ /* 0x080fe20000410000 */
[----:B------:R-:W-:Y:S01]  /*1540*/  FADD.FTZ R58, R58, R147 ;  /* 0x000000933a3a7221 */ /* 0x000fe20000010000 */
[----:B------:R-:W-:Y:S01]  /*1550*/  FFMA.FTZ R90, R165, R147, R90 ;  /* 0x00000093a55a7223 */ /* 0x000fe2000001005a */
[----:B------:R-:W-:Y:S01]  /*1560*/  SHF.L.U32 R147, R174, 0x10, RZ ;  /* 0x00000010ae937819 */ /* 0x000fe200000006ff */
[----:B------:R-:W-:Y:S01]  /*1570*/  FMUL.FTZ R171, R171, R144 ;  /* 0x00000090abab7220 */ /* 0x000fe20000410000 */
[----:B------:R-:W-:Y:S01]  /*1580*/  FMUL.FTZ R172, R20, R145 ;  /* 0x0000009114ac7220 */ /* 0x000fe20000410000 */
[----:B------:R-:W-:Y:S01]  /*1590*/  FADD.FTZ R142, R143, R164 ;  /* 0x000000a48f8e7221 */ /* 0x000fe20000010000 */
[----:B------:R-:W-:Y:S01]  /*15a0*/  FFMA.FTZ R141, R163, R164, R140 ;  /* 0x000000a4a38d7223 */ /* 0x000fe2000001008c */
        /* <DEDUP_REMOVED lines=15> */
[----:B------:R-:W-:-:S07]  /*16a0*/  FFMA.FTZ R150, R174, R173, R141 ;  /* 0x000000adae967223 */ /* 0x000fce000001008d */
.L_x_54:
[----:B------:R-:W-:Y:S05]  /*16b0*/  BSYNC.RECONVERGENT B1 ;  /* 0x0000000000017941 */ /* 0x000fea0003800200 */
.L_x_53:
        /* <DEDUP_REMOVED lines=103> */
.L_x_56:
[----:B------:R-:W-:Y:S05]  /*1d30*/  BSYNC.RECONVERGENT B1 ;  /* 0x0000000000017941 */ /* 0x000fea0003800200 */
.L_x_55:
        /* <DEDUP_REMOVED lines=11> */
[----:B------:R-:W-:Y:S01]  /*1df0*/  SHF.L.U32 R199, R0, 0x10, RZ ;  /* 0x0000001000c77819 */ /* 0x000fe200000006ff */
[----:B0-----:R-:W-:-:S05]  /*1e00*/  @P0 IMAD.WIDE.U32 R148, R153, 0x10, R148 ;  /* 0x0000001099940825 */ /* 0x001fca00078e0094 */
[----:B------:R0:W5:Y:S01]  /*1e10*/  @P0 LDG.E.128 R128, desc[UR10][R148.64] ;  /* 0x0000000a94800981 */ /* 0x000162000c1e1d00 */
[----:B------:R-:W-:Y:S02]  /*1e20*/  SHF.L.U32 R194, R105, 0x10, RZ ;  /* 0x0000001069c27819 */ /* 0x000fe400000006ff */
[----:B------:R-:W-:Y:S02]  /*1e30*/  SHF.L.U32 R201, R2, 0x10, RZ ;  /* 0x0000001002c97819 */ /* 0x000fe400000006ff */
[----:B------:R-:W-:Y:S02]  /*1e40*/  SHF.L.U32 R196, R106, 0x10, RZ ;  /* 0x000000106ac47819 */ /* 0x000fe400000006ff */
[----:B------:R-:W-:Y:S02]  /*1e50*/  SHF.L.U32 R203, R4, 0x10, RZ ;  /* 0x0000001004cb7819 */ /* 0x000fe400000006ff */
[----:B------:R-:W-:Y:S02]  /*1e60*/  SHF.L.U32 R198, R107, 0x10, RZ ;  /* 0x000000106bc67819 */ /* 0x000fe400000006ff */
[----:B--2---:R-:W-:-:S02]  /*1e70*/  PRMT R154, R141, 0x7632, R154 ;  /* 0x000076328d9a7816 */ /* 0x004fc4000000009a */
[----:B------:R-:W-:Y:S02]  /*1e80*/  SHF.L.U32 R141, R141, 0x10, RZ ;  /* 0x000000108d8d7819 */ /* 0x000fe400000006ff */
[C---:B------:R-:W-:Y:S02]  /*1e90*/  PRMT R153, R140.reuse, 0x7632, R153 ;  /* 0x000076328c997816 */ /* 0x040fe40000000099 */
[----:B------:R-:W-:Y:S01]  /*1ea0*/  SHF.L.U32 R155, R140, 0x10, RZ ;  /* 0x000000108c9b7819 */ /* 0x000fe200000006ff */
[----:B------:R-:W-:Y:S01]  /*1eb0*/  FADD.FTZ R193, -R152, R141 ;  /* 0x0000008d98c17221 */ /* 0x000fe20000010100 */
[C---:B------:R-:W-:Y:S02]  /*1ec0*/  PRMT R140, R142.reuse, 0x7632, R140 ;  /* 0x000076328e8c7816 */ /* 0x040fe4000000008c */
[----:B------:R-:W-:Y:S01]  /*1ed0*/  SHF.L.U32 R191, R142, 0x10, RZ ;  /* 0x000000108ebf7819 */ /* 0x000fe200000006ff */
[----:B------:R-:W-:Y:S01]  /*1ee0*/  FADD.FTZ R155, -R152, R155 ;  /* 0x0000009b989b7221 */ /* 0x000fe20000010100 */
[C---:B------:R-:W-:Y:S01]  /*1ef0*/  PRMT R142, R143.reuse, 0x7632, R142 ;  /* 0x000076328f8e7816 */ /* 0x040fe2000000008e */
[----:B-----5:R-:W-:Y:S01]  /*1f00*/  FMUL.FTZ R193, R20, R193 ;  /* 0x000000c114c17220 */ /* 0x020fe20000410000 */
[----:B------:R-:W-:Y:S01]  /*1f10*/  SHF.L.U32 R143, R143, 0x10, RZ ;  /* 0x000000108f8f7819 */ /* 0x000fe200000006ff */
[----:B------:R-:W-:Y:S01]  /*1f20*/  FADD.FTZ R195, -R152, R191 ;  /* 0x000000bf98c37221 */ /* 0x000fe20000010100 */
[----:B------:R-:W-:-:S02]  /*1f30*/  SHF.L.U32 R141, R154, 0x10, RZ ;  /* 0x000000109a8d7819 */ /* 0x000fc400000006ff */
[----:B------:R-:W-:Y:S01]  /*1f40*/  SHF.L.U32 R153, R153, 0x10, RZ ;  /* 0x0000001099997819 */ /* 0x000fe200000006ff */
[----:B------:R-:W-:Y:S01]  /*1f50*/  FADD.FTZ R197, -R152, R143 ;  /* 0x0000008f98c57221 */ /* 0x000fe20000010100 */
[----:B0-----:R-:W-:Y:S01]  /*1f60*/  SHF.L.U32 R149, R140, 0x10, RZ ;  /* 0x000000108c957819 */ /* 0x001fe200000006ff */
[----:B------:R-:W-:Y:S01]  /*1f70*/  FADD.FTZ R143, -R152, R141 ;  /* 0x0000008d988f7221 */ /* 0x000fe20000010100 */
[----:B------:R-:W-:Y:S01]  /*1f80*/  SHF.L.U32 R191, R142, 0x10, RZ ;  /* 0x000000108ebf7819 */ /* 0x000fe200000006ff */
[----:B------:R-:W-:Y:S01]  /*1f90*/  FADD.FTZ R153, -R152, R153 ;  /* 0x0000009998997221 */ /* 0x000fe20000010100 */
[----:B---3--:R-:W-:Y:S01]  /*1fa0*/  PRMT R140, R144, 0x7632, R140 ;  /* 0x00007632908c7816 */ /* 0x008fe2000000008c */
[----:B------:R-:W-:Y:S01]  /*1fb0*/  FMUL.FTZ R202, R20, R143 ;  /* 0x0000008f14ca7220 */ /* 0x000fe20000410000 */
[----:B------:R-:W-:Y:S01]  /*1fc0*/  SHF.L.U32 R141, R144, 0x10, RZ ;  /* 0x00000010908d7819 */ /* 0x000fe200000006ff */
[----:B------:R-:W-:Y:S01]  /*1fd0*/  FADD.FTZ R209, -R152, R191 ;  /* 0x000000bf98d17221 */ /* 0x000fe20000010100 */
[----:B------:R-:W-:Y:S01]  /*1fe0*/  SHF.L.U32 R140, R140, 0x10, RZ ;  /* 0x000000108c8c7819 */ /* 0x000fe200000006ff */
[C---:B------:R-:W-:Y:S01]  /*1ff0*/  FMUL.FTZ R200, R20.reuse, R153 ;  /* 0x0000009914c87220 */ /* 0x040fe20000410000 */
[----:B------:R-:W-:Y:S01]  /*2000*/  FMUL.FTZ R191, R20, R155 ;  /* 0x0000009b14bf7220 */ /* 0x000fe20000410000 */
[-C--:B------:R-:W-:Y:S01]  /*2010*/  FMUL.FTZ R192, R192, R141.reuse ;  /* 0x0000008dc0c07220 */ /* 0x080fe20000410000 */
[----:B------:R-:W-:Y:S01]  /*2020*/  PRMT R142, R145, 0x7632, R142 ;  /* 0x00007632918e7816 */ /* 0x000fe2000000008e */
[-C--:B------:R-:W-:Y:S01]  /*2030*/  FMUL.FTZ R199, R199, R140.reuse ;  /* 0x0000008cc7c77220 */ /* 0x080fe20000410000 */
[----:B------:R-:W-:Y:S01]  /*2040*/  FADD.FTZ R45, R45, R140 ;  /* 0x0000008c2d2d7221 */ /* 0x000fe20000010000 */
[----:B------:R-:W-:Y:S01]  /*2050*/  FFMA.FTZ R77, R200, R140, R77 ;  /* 0x0000008cc84d7223 */ /* 0x000fe2000001004d */
[----:B------:R-:W-:Y:S01]  /*2060*/  SHF.L.U32 R145, R145, 0x10, RZ ;  /* 0x0000001091917819 */ /* 0x000fe200000006ff */
[----:B------:R-:W-:Y:S01]  /*2070*/  FADD.FTZ R44, R44, R141 ;  /* 0x0000008d2c2c7221 */ /* 0x000fe20000010000 */
[----:B------:R-:W-:Y:S01]  /*2080*/  FFMA.FTZ R76, R191, R141, R76 ;  /* 0x0000008dbf4c7223 */ /* 0x000fe2000001004c */
[----:B------:R-:W-:Y:S01]  /*2090*/  FADD.FTZ R140, R151, R192 ;  /* 0x000000c0978c7221 */ /* 0x000fe20000010000 */
[----:B------:R-:W-:Y:S01]  /*20a0*/  FFMA.FTZ R141, R191, R192, R150 ;  /* 0x000000c0bf8d7223 */ /* 0x000fe20000010096 */
[----:B------:R-:W-:Y:S01]  /*20b0*/  SHF.L.U32 R142, R142, 0x10, RZ ;  /* 0x000000108e8e7819 */ /* 0x000fe200000006ff */
[----:B------:R-:W-:Y:S01]  /*20c0*/  FMUL.FTZ R194, R194, R145 ;  /* 0x00000091c2c27220 */ /* 0x000fe20000410000 */
[----:B------:R-:W-:Y:S01]  /*20d0*/  FADD.FTZ R143, R140, R199 ;  /* 0x000000c78c8f7221 */ /* 0x000fe20000010000 */
[----:B------:R-:W-:Y:S01]  /*20e0*/  FFMA.FTZ R140, R200, R199, R141 ;  /* 0x000000c7c88c7223 */ /* 0x000fe2000001008d */
[----:B------:R-:W-:Y:S01]  /*20f0*/  FADD.FTZ R205, -R152, R149 ;  /* 0x0000009598cd7221 */ /* 0x000fe20000010100 */
[C---:B------:R-:W-:Y:S01]  /*2100*/  PRMT R144, R146.reuse, 0x7632, R144 ;  /* 0x0000763292907816 */ /* 0x040fe20000000090 */
[-C--:B------:R-:W-:Y:S01]  /*2110*/  FMUL.FTZ R201, R201, R142.reuse ;  /* 0x0000008ec9c97220 */ /* 0x080fe20000410000 */
[----:B------:R-:W-:Y:S01]  /*2120*/  SHF.L.U32 R149, R146, 0x10, RZ ;  /* 0x0000001092957819 */ /* 0x000fe200000006ff */
[----:B------:R-:W-:Y:S01]  /*2130*/  FADD.FTZ R47, R47, R142 ;  /* 0x0000008e2f2f7221 */ /* 0x000fe20000010000 */
[----:B------:R-:W-:Y:S01]  /*2140*/  FFMA.FTZ R79, R202, R142, R79 ;  /* 0x0000008eca4f7223 */ /* 0x000fe2000001004f */
[----:B------:R-:W-:Y:S01]  /*2150*/  FADD.FTZ R142, R143, R194 ;  /* 0x000000c28f8e7221 */ /* 0x000fe20000010000 */
[----:B------:R-:W-:Y:S01]  /*2160*/  FFMA.FTZ R141, R193, R194, R140 ;  /* 0x000000c2c18d7223 */ /* 0x000fe2000001008c */
[----:B------:R-:W-:Y:S01]  /*2170*/  SHF.L.U32 R144, R144, 0x10, RZ ;  /* 0x0000001090907819 */ /* 0x000fe200000006ff */
[----:B------:R-:W-:Y:S01]  /*2180*/  FMUL.FTZ R195, R20, R195 ;  /* 0x000000c314c37220 */ /* 0x000fe20000410000 */
[----:B------:R-:W-:Y:S01]  /*2190*/  FMUL.FTZ R196, R196, R149 ;  /* 0x00000095c4c47220 */ /* 0x000fe20000410000 */
[----:B------:R-:W-:Y:S01]  /*21a0*/  FADD.FTZ R143, R142, R201 ;  /* 0x000000c98e8f7221 */ /* 0x000fe20000010000 */
[----:B------:R-:W-:Y:S01]  /*21b0*/  FFMA.FTZ R140, R202, R201, R141 ;  /* 0x000000c9ca8c7223 */ /* 0x000fe2000001008d */
[----:B------:R-:W-:Y:S01]  /*21c0*/  PRMT R146, R147, 0x7632, R146 ;  /* 0x0000763293927816 */ /* 0x000fe20000000092 */
[----:B------:R-:W-:Y:S01]  /*21d0*/  FMUL.FTZ R203, R203, R144 ;  /* 0x00000090cbcb7220 */ /* 0x000fe20000410000 */
[----:B------:R-:W-:Y:S01]  /*21e0*/  SHF.L.U32 R147, R147, 0x10, RZ ;  /* 0x0000001093937819 */ /* 0x000fe200000006ff */
[----:B------:R-:W-:Y:S01]  /*21f0*/  FMUL.FTZ R204, R20, R205 ;  /* 0x000000cd14cc7220 */ /* 0x000fe20000410000 */
[----:B------:R-:W-:Y:S01]  /*2200*/  FADD.FTZ R142, R143, R196 ;  /* 0x000000c48f8e7221 */ /* 0x000fe20000010000 */
[----:B------:R-:W-:Y:S01]  /*2210*/  FFMA.FTZ R140, R195, R196, R140 ;  /* 0x000000c4c38c7223 */ /* 0x000fe2000001008c */
[----:B------:R-:W-:Y:S01]  /*2220*/  FADD.FTZ R46, R46, R145 ;  /* 0x000000912e2e7221 */ /* 0x000fe20000010000 */
[----:B------:R-:W-:Y:S01]  /*2230*/  FFMA.FTZ R78, R193, R145, R78 ;  /* 0x00000091c14e7223 */ /* 0x000fe2000001004e */
[----:B------:R-:W-:Y:S01]  /*2240*/  SHF.L.U32 R145, R5, 0x10, RZ ;  /* 0x0000001005917819 */ /* 0x000fe200000006ff */
[----:B------:R-:W-:Y:S01]  /*2250*/  FMUL.FTZ R197, R20, R197 ;  /* 0x000000c514c57220 */ /* 0x000fe20000410000 */
[----:B------:R-:W-:Y:S01]  /*2260*/  SHF.L.U32 R146, R146, 0x10, RZ ;  /* 0x0000001092927819 */ /* 0x000fe200000006ff */
[----:B------:R-:W-:Y:S01]  /*2270*/  FMUL.FTZ R198, R198, R147 ;  /* 0x00000093c6c67220 */ /* 0x000fe20000410000 */
        /* <DEDUP_REMOVED lines=16> */
[----:B------:R-:W-:Y:S06]  /*2380*/  BRA `(.L_x_57) ;  /* 0x0000000000707947 */ /* 0x000fec0003800000 */
.L_x_50:
[----:B------:R-:W0:Y:S01]  /*2390*/  LDC R23, c[0x0][0x388] ;  /* 0x0000e200ff177b82 */ /* 0x000e220000000800 */
[----:B------:R-:W-:-:S04]  /*23a0*/  UISETP.NE.U32.AND UP0, UPT, UR12, URZ, UPT ;  /* 0x000000ff0c00728c */ /* 0x000fc8000bf05070 */
[----:B------:R-:W-:Y:S01]  /*23b0*/  UISETP.NE.AND.EX UP0, UPT, UR13, URZ, UPT, UP0 ;  /* 0x000000ff0d00728c */ /* 0x000fe2000bf05300 */
[----:B0-----:R-:W-:-:S05]  /*23c0*/  IMAD R140, R18, R23, RZ ;  /* 0x00000017128c7224 */ /* 0x001fca00078e02ff */
[----:B------:R-:W-:-:S04]  /*23d0*/  SHF.R.S32.HI R141, RZ, 0x1f, R140 ;  /* 0x0000001fff8d7819 */ /* 0x000fc8000001148c */
[----:B------:R-:W-:-:S04]  /*23e0*/  LEA.HI R141, R141, R140, RZ, 0x3 ;  /* 0x0000008c8d8d7211 */ /* 0x000fc800078f18ff */
[----:B------:R-:W-:Y:S01]  /*23f0*/  LEA.HI.SX32 R207, R141, R208, 0x1d ;  /* 0x000000d08dcf7211 */ /* 0x000fe200078feaff */
[----:B------:R-:W-:Y:S06]  /*2400*/  BRA.U !UP0, `(.L_x_57) ;  /* 0x0000000108507547 */ /* 0x000fec000b800000 */
[C---:B------:R-:W-:Y:S02]  /*2410*/  ISETP.GE.U32.AND P0, PT, R19.reuse, 0x100, PT ;  /* 0x000001001300780c */ /* 0x040fe40003f06070 */
[C---:B------:R-:W-:Y:S02]  /*2420*/  ISETP.GE.U32.AND P1, PT, R19.reuse, 0x200, PT ;  /* 0x000002001300780c */ /* 0x040fe40003f26070 */
[C---:B------:R-:W-:Y:S02]  /*2430*/  ISETP.GE.U32.AND P2, PT, R19.reuse, 0x300, PT ;  /* 0x000003001300780c */ /* 0x040fe40003f46070 */
[----:B------:R-:W-:Y:S02]  /*2440*/  ISETP.GE.U32.AND P4, PT, R19, 0x400, PT ;  /* 0x000004001300780c */ /* 0x000fe40003f86070 */
[----:B------:R-:W-:-:S05]  /*2450*/  MOV R149, R207 ;  /* 0x000000cf00957202 */ /* 0x000fca0000000f00 */
[----:B------:R-:W0:Y:S08]  /*2460*/  @P0 LDC.64 R140, c[0x0][0x438] ;  /* 0x00010e00ff8c0b82 */ /* 0x000e300000000a00 */
[----:B------:R-:W1:Y:S08]  /*2470*/  @P1 LDC.64 R142, c[0x0][0x438] ;  /* 0x00010e00ff8e1b82 */ /* 0x000e700000000a00 */
[----:B------:R-:W2:Y:S08]  /*2480*/  @P2 LDC.64 R146, c[0x0][0x438] ;  /* 0x00010e00ff922b82 */ /* 0x000eb00000000a00 */
[----:B------:R-:W3:Y:S01]  /*2490*/  @P4 LDC.64 R144, c[0x0][0x438] ;  /* 0x00010e00ff904b82 */ /* 0x000ee20000000a00 */
[C---:B0-----:R-:W-:Y:S01]  /*24a0*/  @P0 IMAD.WIDE.U32 R140, R149.reuse, 0x10, R140 ;  /* 0x00000010958c0825 */ /* 0x041fe200078e008c */
[----:B------:R-:W-:-:S04]  /*24b0*/  @P0 IADD3 R149, PT, PT, R149, 0x100, RZ ;  /* 0x0000010095950810 */ /* 0x000fc80007ffe0ff */
[----:B------:R0:W5:Y:S01]  /*24c0*/  @P0 LDG.E.128 R36, desc[UR10][R140.64] ;  /* 0x0000000a8c240981 */ /* 0x000162000c1e1d00 */
[C---:B-1----:R-:W-:Y:S01]  /*24d0*/  @P1 IMAD.WIDE.U32 R142, R149.reuse, 0x10, R142 ;  /* 0x00000010958e1825 */ /* 0x042fe200078e008e */
[----:B------:R-:W-:-:S04]  /*24e0*/  @P1 IADD3 R149, PT, PT, R149, 0x100, RZ ;  /* 0x0000010095951810 */ /* 0x000fc80007ffe0ff */
[----:B------:R0:W5:Y:S01]  /*24f0*/  @P1 LDG.E.128 R120, desc[UR10][R142.64] ;  /* 0x0000000a8e781981 */ /* 0x000162000c1e1d00 */
[C---:B--2---:R-:W-:Y:S01]  /*2500*/  @P2 IMAD.WIDE.U32 R146, R149.reuse, 0x10, R146 ;  /* 0x0000001095922825 */ /* 0x044fe200078e0092 */
[----:B------:R-:W-:-:S04]  /*2510*/  @P2 IADD3 R149, PT, PT, R149, 0x100, RZ ;  /* 0x0000010095952810 */ /* 0x000fc80007ffe0ff */
[----:B------:R0:W5:Y:S01]  /*2520*/  @P2 LDG.E.128 R124, desc[UR10][R146.64] ;  /* 0x0000000a927c2981 */ /* 0x000162000c1e1d00 */
[----:B---3--:R-:W-:-:S05]  /*2530*/  @P4 IMAD.WIDE.U32 R144, R149, 0x10, R144 ;  /* 0x0000001095904825 */ /* 0x008fca00078e0090 */
[----:B------:R0:W5:Y:S02]  /*2540*/  @P4 LDG.E.128 R128, desc[UR10][R144.64] ;  /* 0x0000000a90804981 */ /* 0x000164000c1e1d00 */
.L_x_57:
[----:B----4-:R-:W-:Y:S05]  /*2550*/  BSYNC.RECONVERGENT B0 ;  /* 0x0000000000007941 */ /* 0x010fea0003800200 */
.L_x_49:
[----:B0-----:R-:W0:Y:S01]  /*2560*/  SHFL.DOWN PT, R140, R151, 0x10, 0x1f ;  /* 0x0a001f00978c7f89 */ /* 0x001e2200000e0000 */
[----:B------:R-:W-:Y:S03]  /*2570*/  BSSY.RECONVERGENT B0, `(.L_x_58) ;  /* 0x000001f000007945 */ /* 0x000fe60003800200 */
[----:B------:R-:W1:Y:S01]  /*2580*/  SHFL.DOWN PT, R141, R150, 0x10, 0x1f ;  /* 0x0a001f00968d7f89 */ /* 0x000e6200000e0000 */
[----:B------:R-:W2:Y:S01]  /*2590*/  S2R R208, SR_TID.X ;  /* 0x0000000000d07919 */ /* 0x000ea20000002100 */
[----:B0-----:R-:W-:Y:S01]  /*25a0*/  FADD.FTZ R140, R140, R151 ;  /* 0x000000978c8c7221 */ /* 0x001fe20000010000 */
[----:B-1----:R-:W-:-:S04]  /*25b0*/  FADD.FTZ R141, R141, R150 ;  /* 0x000000968d8d7221 */ /* 0x002fc80000010000 */
[----:B------:R-:W0:Y:S04]  /*25c0*/  SHFL.DOWN PT, R143, R140, 0x8, 0x1f ;  /* 0x09001f008c8f7f89 */ /* 0x000e2800000e0000 */
[----:B------:R-:W1:Y:S01]  /*25d0*/  SHFL.DOWN PT, R142, R141, 0x8, 0x1f ;  /* 0x09001f008d8e7f89 */ /* 0x000e6200000e0000 */
[----:B--2---:R-:W-:Y:S01]  /*25e0*/  LOP3.LUT P0, RZ, R208, 0x1f, RZ, 0xc0, !PT ;  /* 0x0000001fd0ff7812 */ /* 0x004fe2000780c0ff */
[----:B0-----:R-:W-:Y:S01]  /*25f0*/  FADD.FTZ R143, R140, R143 ;  /* 0x0000008f8c8f7221 */ /* 0x001fe20000010000 */
[----:B-1----:R-:W-:-:S04]  /*2600*/  FADD.FTZ R142, R141, R142 ;  /* 0x0000008e8d8e7221 */ /* 0x002fc80000010000 */
[----:B------:R-:W0:Y:S04]  /*2610*/  SHFL.DOWN PT, R144, R143, 0x4, 0x1f ;  /* 0x08801f008f907f89 */ /* 0x000e2800000e0000 */
[----:B------:R-:W1:Y:S01]  /*2620*/  SHFL.DOWN PT, R145, R142, 0x4, 0x1f ;  /* 0x08801f008e917f89 */ /* 0x000e6200000e0000 */
        /* <DEDUP_REMOVED lines=9> */
[----:B-1----:R-:W-:Y:S01]  /*26c0*/  FADD.FTZ R141, R146, R141 ;  /* 0x0000008d928d7221 */ /* 0x002fe20000010000 */
[----:B------:R-:W-:Y:S06]  /*26d0*/  @P0 BRA `(.L_x_59) ;  /* 0x0000000000200947 */ /* 0x000fec0003800000 */
[----:B------:R-:W0:Y:S01]  /*26e0*/  S2UR UR5, SR_CgaCtaId ;  /* 0x00000000000579c3 */ /* 0x000e220000008800 */
[----:B------:R-:W-:Y:S01]  /*26f0*/  UMOV UR4, 0x400 ;  /* 0x0000040000047882 */ /* 0x000fe20000000000 */
[----:B------:R-:W-:-:S04]  /*2700*/  SHF.R.U32.HI R142, RZ, 0x2, R208 ;  /* 0x00000002ff8e7819 */ /* 0x000fc800000116d0 */
[----:B------:R-:W-:Y:S01]  /*2710*/  LOP3.LUT R142, R142, 0x38, RZ, 0xc0, !PT ;  /* 0x000000388e8e7812 */ /* 0x000fe200078ec0ff */
[----:B0-----:R-:W-:-:S04]  /*2720*/  ULEA UR4, UR5, UR4, 0x18 ;  /* 0x0000000405047291 */ /* 0x001fc8000f8ec0ff */
[----:B------:R-:W-:Y:S02]  /*2730*/  UIADD3 UR5, UPT, UPT, UR4, 0x8040, URZ ;  /* 0x0000804004057890 */ /* 0x000fe4000fffe0ff */
[----:B------:R-:W-:-:S09]  /*2740*/  @!UP1 UIADD3 UR5, UPT, UPT, UR4, 0x8000, URZ ;  /* 0x0000800004059890 */ /* 0x000fd2000fffe0ff */
[----:B------:R0:W-:Y:S03]  /*2750*/  STS.64 [R142+UR5], R140 ;  /* 0x0000008c8e007988 */ /* 0x0001e60008000a05 */
.L_x_59:
[----:B------:R-:W-:Y:S05]  /*2760*/  BSYNC.RECONVERGENT B0 ;  /* 0x0000000000007941 */ /* 0x000fea0003800200 */
.L_x_58:
[----:B------:R-:W1:Y:S08]  /*2770*/  S2UR UR5, SR_CgaCtaId ;  /* 0x00000000000579c3 */ /* 0x000e700000008800 */
[----:B------:R-:W-:Y:S01]  /*2780*/  BAR.SYNC.DEFER_BLOCKING 0x0 ;  /* 0x0000000000007b1d */ /* 0x000fe20000010000 */
[----:B-----5:R-:W-:Y:S02]  /*2790*/  ISETP.GE.AND P2, PT, R22, 0x1, PT ;  /* 0x000000011600780c */ /* 0x020fe40003f46270 */
[----:B------:R-:W-:-:S02]  /*27a0*/  ISETP.GE.U32.AND P1, PT, R19, 0x100, PT ;  /* 0x000001001300780c */ /* 0x000fc40003f26070 */
[----:B------:R-:W-:Y:S01]  /*27b0*/  ISETP.NE.AND P0, PT, RZ, UR9, PT ;  /* 0x00000009ff007c0c */ /* 0x000fe2000bf05270 */
[----:B------:R-:W-:Y:S01]  /*27c0*/  UMOV UR4, 0x400 ;  /* 0x0000040000047882 */ /* 0x000fe20000000000 */
[----:B------:R-:W-:Y:S07]  /*27d0*/  BSSY.RECONVERGENT B0, `(.L_x_60) ;  /* 0x000015e000007945 */ /* 0x000fee0003800200 */
[----:B------:R-:W-:-:S05]  /*27e0*/  @P2 IADD3 R22, PT, PT, R22, -0x1, RZ ;  /* 0xffffffff16162810 */ /* 0x000fca0007ffe0ff */
[----:B------:R-:W-:Y:S01]  /*27f0*/  @P2 IMAD R22, R22, R23, RZ ;  /* 0x0000001716162224 */ /* 0x000fe200078e02ff */
[----:B-1----:R-:W-:-:S04]  /*2800*/  ULEA UR4, UR5, UR4, 0x18 ;  /* 0x0000000405047291 */ /* 0x002fc8000f8ec0ff */
[----:B------:R-:W-:Y:S02]  /*2810*/  UIADD3 UR5, UPT, UPT, UR4, 0x8040, URZ ;  /* 0x0000804004057890 */ /* 0x000fe4000fffe0ff */
[----:B------:R-:W-:Y:S02]  /*2820*/  @!UP1 UIADD3 UR5, UPT, UPT, UR4, 0x8000, URZ ;  /* 0x0000800004059890 */ /* 0x000fe4000fffe0ff */
[----:B------:R-:W-:Y:S02]  /*2830*/  UIADD3 UR8, UPT, UPT, UR4, 0x8050, URZ ;  /* 0x0000805004087890 */ /* 0x000fe4000fffe0ff */
[----:B------:R-:W-:-:S05]  /*2840*/  @!UP1 UIADD3 UR8, UPT, UPT, UR4, 0x8010, URZ ;  /* 0x0000801004089890 */ /* 0x000fca000fffe0ff */
[----:B0-----:R-:W0:Y:S01]  /*2850*/  LDS.128 R140, [UR5] ;  /* 0x00000005ff8c7984 */ /* 0x001e220008000c00 */
[----:B------:R-:W-:Y:S02]  /*2860*/  UIADD3 UR5, UPT, UPT, UR4, 0x8060, URZ ;  /* 0x0000806004057890 */ /* 0x000fe4000fffe0ff */
[----:B------:R-:W-:Y:S01]  /*2870*/  @!UP1 UIADD3 UR5, UPT, UPT, UR4, 0x8020, URZ ;  /* 0x0000802004059890 */ /* 0x000fe2000fffe0ff */
[----:B------:R-:W1:Y:S01]  /*2880*/  LDS.128 R144, [UR8] ;  /* 0x00000008ff907984 */ /* 0x000e620008000c00 */
[----:B------:R-:W-:Y:S02]  /*2890*/  UIADD3 UR8, UPT, UPT, UR4, 0x8070, URZ ;  /* 0x0000807004087890 */ /* 0x000fe4000fffe0ff */
[----:B------:R-:W-:-:S05]  /*28a0*/  @!UP1 UIADD3 UR8, UPT, UPT, UR4, 0x8030, URZ ;  /* 0x0000803004089890 */ /* 0x000fca000fffe0ff */
[----:B------:R-:W2:Y:S04]  /*28b0*/  LDS.128 R148, [UR5] ;  /* 0x00000005ff947984 */ /* 0x000ea80008000c00 */
[----:B------:R-:W3:Y:S01]  /*28c0*/  LDS.128 R152, [UR8] ;  /* 0x00000008ff987984 */ /* 0x000ee20008000c00 */
[----:B0-----:R-:W-:Y:S01]  /*28d0*/  FADD.FTZ R209, RZ, R140 ;  /* 0x0000008cffd17221 */ /* 0x001fe20000010000 */
[----:B------:R-:W-:Y:S01]  /*28e0*/  FADD.FTZ R140, RZ, R141 ;  /* 0x0000008dff8c7221 */ /* 0x000fe20000010000 */
[----:B------:R-:W-:Y:S02]  /*28f0*/  @P2 SHF.R.S32.HI R141, RZ, 0x1f, R22 ;  /* 0x0000001fff8d2819 */ /* 0x000fe40000011416 */
[----:B------:R-:W-:Y:S01]  /*2900*/  FADD.FTZ R209, R142, R209 ;  /* 0x000000d18ed17221 */ /* 0x000fe20000010000 */
[----:B------:R-:W-:Y:S01]  /*2910*/  FADD.FTZ R140, R143, R140 ;  /* 0x0000008c8f8c7221 */ /* 0x000fe20000010000 */
[----:B------:R-:W-:-:S02]  /*2920*/  @P2 LEA.HI R141, R141, R22, RZ, 0x3 ;  /* 0x000000168d8d2211 */ /* 0x000fc400078f18ff */
[----:B-1----:R-:W-:Y:S01]  /*2930*/  FADD.FTZ R209, R209, R144 ;  /* 0x00000090d1d17221 */ /* 0x002fe20000010000 */
[----:B------:R-:W-:Y:S01]  /*2940*/  FADD.FTZ R140, R140, R145 ;  /* 0x000000918c8c7221 */ /* 0x000fe20000010000 */
[----:B------:R-:W-:Y:S01]  /*2950*/  HFMA2 R145, -RZ, RZ, 0, 0 ;  /* 0x00000000ff917431 */ /* 0x000fe200000001ff */
[----:B------:R-:W-:Y:S01]  /*2960*/  @P2 LEA.HI.SX32 R145, R141, R208, 0x1d ;  /* 0x000000d08d912211 */ /* 0x000fe200078feaff */
[----:B------:R-:W-:Y:S01]  /*2970*/  FADD.FTZ R209, R146, R209 ;  /* 0x000000d192d17221 */ /* 0x000fe20000010000 */
[----:B------:R-:W-:Y:S01]  /*2980*/  FADD.FTZ R140, R147, R140 ;  /* 0x0000008c938c7221 */ /* 0x000fe20000010000 */
[----:B------:R-:W-:Y:S02]  /*2990*/  PRMT R141, R36, 0x7632, R141 ;  /* 0x00007632248d7816 */ /* 0x000fe4000000008d */
[----:B--2---:R-:W-:Y:S01]  /*29a0*/  FADD.FTZ R209, R209, R148 ;  /* 0x00000094d1d17221 */ /* 0x004fe20000010000 */
[----:B------:R-:W-:-:S03]  /*29b0*/  FADD.FTZ R140, R140, R149 ;  /* 0x000000958c8c7221 */ /* 0x000fc60000010000 */
[----:B------:R-:W-:Y:S01]  /*29c0*/  FADD.FTZ R209, R150, R209 ;  /* 0x000000d196d17221 */ /* 0x000fe20000010000 */
[----:B------:R-:W-:-:S03]  /*29d0*/  FADD.FTZ R140, R151, R140 ;  /* 0x0000008c978c7221 */ /* 0x000fc60000010000 */
[----:B---3--:R-:W-:Y:S01]  /*29e0*/  FADD.FTZ R209, R209, R152 ;  /* 0x00000098d1d17221 */ /* 0x008fe20000010000 */
[----:B------:R-:W-:-:S03]  /*29f0*/  FADD.FTZ R140, R140, R153 ;  /* 0x000000998c8c7221 */ /* 0x000fc60000010000 */
[----:B------:R-:W-:Y:S01]  /*2a00*/  FADD.FTZ R147, R154, R209 ;  /* 0x000000d19a937221 */ /* 0x000fe20000010000 */
[--C-:B------:R-:W-:Y:S01]  /*2a10*/  FADD.FTZ R22, R155, R140.reuse ;  /* 0x0000008c9b167221 */ /* 0x100fe20000010000 */
[----:B------:R-:W-:Y:S02]  /*2a20*/  PRMT R140, R37, 0x7632, R140 ;  /* 0x00007632258c7816 */ /* 0x000fe4000000008c */
[----:B------:R-:W-:Y:S01]  /*2a30*/  FMUL.FTZ R147, R147, UR14 ;  /* 0x0000000e93937c20 */ /* 0x000fe20008410000 */
[----:B------:R-:W-:-:S04]  /*2a40*/  FMUL.FTZ R22, R22, UR14 ;  /* 0x0000000e16167c20 */ /* 0x000fc80008410000 */
[----:B------:R-:W-:Y:S01]  /*2a50*/  FSEL R147, R147, RZ, !P0 ;  /* 0x000000ff93937208 */ /* 0x000fe20004000000 */
[----:B------:R-:W-:Y:S06]  /*2a60*/  @!P1 BRA `(.L_x_61) ;  /* 0x0000001000d09947 */ /* 0x000fec0003800000 */
[----:B------:R-:W-:-:S04]  /*2a70*/  UISETP.NE.U32.AND UP0, UPT, UR12, URZ, UPT ;  /* 0x000000ff0c00728c */ /* 0x000fc8000bf05070 */
[----:B------:R-:W-:-:S09]  /*2a80*/  UISETP.NE.AND.EX UP0, UPT, UR13, URZ, UPT, UP0 ;  /* 0x000000ff0d00728c */ /* 0x000fd2000bf05300 */
[----:B------:R-:W-:Y:S05]  /*2a90*/  BRA.U UP0, `(.L_x_62) ;  /* 0x0000000900507547 */ /* 0x000fea000b800000 */
[----:B------:R-:W-:Y:S01]  /*2aa0*/  UMOV UR4, UR6 ;  /* 0x0000000600047c82 */ /* 0x000fe20008000000 */
[----:B------:R-:W-:Y:S01]  /*2ab0*/  UMOV UR5, UR7 ;  /* 0x0000000700057c82 */ /* 0x000fe20008000000 */
[----:B------:R-:W-:-:S04]  /*2ac0*/  UISETP.NE.U32.AND UP0, UPT, UR4, URZ, UPT ;  /* 0x000000ff0400728c */ /* 0x000fc8000bf05070 */
[----:B------:R-:W-:-:S09]  /*2ad0*/  UISETP.NE.AND.EX UP0, UPT, UR5, URZ, UPT, UP0 ;  /* 0x000000ff0500728c */ /* 0x000fd2000bf05300 */
[----:B------:R-:W-:Y:S05]  /*2ae0*/  BRA.U UP0, `(.L_x_63) ;  /* 0x0000000500247547 */ /* 0x000fea000b800000 */
[----:B------:R-:W-:Y:S05]  /*2af0*/  @!P2 BRA `(.L_x_64) ;  /* 0x000000000020a947 */ /* 0x000fea0003800000 */
[----:B------:R-:W-:Y:S01]  /*2b00*/  FFMA.FTZ R141, R3, R22, R147 ;  /* 0x00000016038d7223 */ /* 0x000fe20000010093 */
[----:B------:R-:W-:-:S03]  /*2b10*/  ISETP.GT.AND P0, PT, R21, RZ, PT ;  /* 0x000000ff1500720c */ /* 0x000fc60003f04270 */
[----:B------:R-:W-:-:S04]  /*2b20*/  FADD.FTZ R141, R24, -R141 ;  /* 0x8000008d188d7221 */ /* 0x000fc80000010000 */
[----:B------:R-:W-:-:S05]  /*2b30*/  FMUL.FTZ R141, R20, R141 ;  /* 0x0000008d148d7220 */ /* 0x000fca0000410000 */
[----:B------:R-:W-:-:S05]  /*2b40*/  FSEL R141, R141, RZ, P0 ;  /* 0x000000ff8d8d7208 */ /* 0x000fca0000000000 */
[----:B------:R-:W-:-:S05]  /*2b50*/  FMUL.FTZ R141, R141, UR15 ;  /* 0x0000000f8d8d7c20 */ /* 0x000fca0008410000 */
[----:B------:R-:W-:-:S04]  /*2b60*/  F2FP.BF16.F32.PACK_AB R141, RZ, R141 ;  /* 0x0000008dff8d723e */ /* 0x000fc800000010ff */
[----:B------:R-:W-:-:S07]  /*2b70*/  PRMT R132, R141, 0x7610, R132 ;  /* 0x000076108d847816 */ /* 0x000fce0000000084 */
.L_x_64:
        /* <DEDUP_REMOVED lines=9> */
.L_x_65:
        /* <DEDUP_REMOVED lines=9> */
.L_x_66:
        /* <DEDUP_REMOVED lines=9> */
.L_x_67:
        /* <DEDUP_REMOVED lines=9> */
.L_x_68:
        /* <DEDUP_REMOVED lines=9> */
.L_x_69:
        /* <DEDUP_REMOVED lines=9> */
.L_x_70:
        /* <DEDUP_REMOVED lines=8> */
[----:B------:R-:W-:Y:S01]  /*2f60*/  PRMT R135, R135, 0x5410, R141 ;  /* 0x0000541087877816 */ /* 0x000fe2000000008d */
[----:B------:R-:W-:Y:S06]  /*2f70*/  BRA `(.L_x_71) ;  /* 0x0000000c00647947 */ /* 0x000fec0003800000 */
.L_x_63:
[----:B------:R-:W0:Y:S01]  /*2f80*/  @P2 LDC R138, c[0x0][0x40c] ;  /* 0x00010300ff8a2b82 */ /* 0x000e220000000800 */
[-CC-:B------:R-:W-:Y:S01]  /*2f90*/  FFMA.FTZ R136, R32, R22.reuse, R147.reuse ;  /* 0x0000001620887223 */ /* 0x180fe20000010093 */
[-CC-:B------:R-:W-:Y:S01]  /*2fa0*/  FFMA.FTZ R137, R3, R22.reuse, R147.reuse ;  /* 0x0000001603897223 */ /* 0x180fe20000010093 */
[----:B------:R-:W-:Y:S01]  /*2fb0*/  ISETP.GT.AND P0, PT, R21, RZ, PT ;  /* 0x000000ff1500720c */ /* 0x000fe20003f04270 */
[-C--:B------:R-:W-:Y:S01]  /*2fc0*/  FFMA.FTZ R143, R27, R22.reuse, R147 ;  /* 0x000000161b8f7223 */ /* 0x080fe20000010093 */
[----:B------:R-:W-:Y:S01]  /*2fd0*/  FADD.FTZ R139, R31, -R136 ;  /* 0x800000881f8b7221 */ /* 0x000fe20000010000 */
[----:B------:R-:W-:Y:S01]  /*2fe0*/  FADD.FTZ R137, R24, -R137 ;  /* 0x8000008918897221 */ /* 0x000fe20000010000 */
[-C--:B------:R-:W-:Y:S01]  /*2ff0*/  FFMA.FTZ R142, R156, R22.reuse, R147 ;  /* 0x000000169c8e7223 */ /* 0x080fe20000010093 */
[----:B------:R-:W1:Y:S01]  /*3000*/  @P2 LDC R141, c[0x0][0x40c] ;  /* 0x00010300ff8d2b82 */ /* 0x000e620000000800 */
[C---:B------:R-:W-:Y:S01]  /*3010*/  FMUL.FTZ R139, R20.reuse, R139 ;  /* 0x0000008b148b7220 */ /* 0x040fe20000410000 */
[----:B------:R-:W-:Y:S01]  /*3020*/  FMUL.FTZ R137, R20, R137 ;  /* 0x0000008914897220 */ /* 0x000fe20000410000 */
[----:B------:R-:W-:Y:S01]  /*3030*/  FADD.FTZ R143, R28, -R143 ;  /* 0x8000008f1c8f7221 */ /* 0x000fe20000010000 */
[-CC-:B------:R-:W-:Y:S01]  /*3040*/  FFMA.FTZ R149, R29, R22.reuse, R147.reuse ;  /* 0x000000161d957223 */ /* 0x180fe20000010093 */
[----:B------:R-:W-:Y:S01]  /*3050*/  FFMA.FTZ R154, R158, R22, R147 ;  /* 0x000000169e9a7223 */ /* 0x000fe20000010093 */
[----:B------:R-:W-:Y:S01]  /*3060*/  FSEL R151, R139, RZ, P0 ;  /* 0x000000ff8b977208 */ /* 0x000fe20000000000 */
[----:B------:R-:W-:Y:S01]  /*3070*/  FMUL.FTZ R143, R20, R143 ;  /* 0x0000008f148f7220 */ /* 0x000fe20000410000 */
[----:B------:R-:W-:Y:S01]  /*3080*/  FSEL R148, R137, RZ, P0 ;  /* 0x000000ff89947208 */ /* 0x000fe20000000000 */
[----:B------:R-:W2:Y:S01]  /*3090*/  @P2 LDC R153, c[0x0][0x40c] ;  /* 0x00010300ff992b82 */ /* 0x000ea20000000800 */
[----:B------:R-:W-:-:S02]  /*30a0*/  FADD.FTZ R149, R30, -R149 ;  /* 0x800000951e957221 */ /* 0x000fc40000010000 */
[----:B------:R-:W-:Y:S02]  /*30b0*/  FSEL R152, R143, RZ, P0 ;  /* 0x000000ff8f987208 */ /* 0x000fe40000000000 */
[----:B------:R-:W-:Y:S01]  /*30c0*/  FMUL.FTZ R149, R20, R149 ;  /* 0x0000009514957220 */ /* 0x000fe20000410000 */
[----:B0-----:R-:W-:Y:S02]  /*30d0*/  @P2 FMUL.FTZ R137, R151, R138 ;  /* 0x0000008a97892220 */ /* 0x001fe40000410000 */
[----:B------:R-:W0:Y:S02]  /*30e0*/  @P2 LDC R209, c[0x0][0x40c] ;  /* 0x00010300ffd12b82 */ /* 0x000e240000000800 */
[----:B------:R-:W-:Y:S02]  /*30f0*/  FSEL R149, R149, RZ, P0 ;  /* 0x000000ff95957208 */ /* 0x000fe40000000000 */
[----:B------:R-:W-:Y:S01]  /*3100*/  @P2 F2FP.BF16.F32.PACK_AB R140, RZ, R137 ;  /* 0x00000089ff8c223e */ /* 0x000fe200000010ff */
[----:B------:R-:W-:Y:S01]  /*3110*/  FFMA.FTZ R137, R25, R22, R147 ;  /* 0x0000001619897223 */ /* 0x000fe20000010093 */
[----:B-1----:R-:W-:-:S02]  /*3120*/  @P2 FMUL.FTZ R136, R148, R141 ;  /* 0x0000008d94882220 */ /* 0x002fc40000410000 */
[----:B------:R-:W1:Y:S01]  /*3130*/  @P2 LDC R138, c[0x0][0x40c] ;  /* 0x00010300ff8a2b82 */ /* 0x000e620000000800 */
[----:B------:R-:W-:Y:S02]  /*3140*/  FADD.FTZ R137, R26, -R137 ;  /* 0x800000891a897221 */ /* 0x000fe40000010000 */
[----:B------:R-:W-:Y:S02]  /*3150*/  @P2 F2FP.BF16.F32.PACK_AB R139, RZ, R136 ;  /* 0x00000088ff8b223e */ /* 0x000fe400000010ff */
[----:B------:R-:W-:Y:S01]  /*3160*/  FMUL.FTZ R137, R20, R137 ;  /* 0x0000008914897220 */ /* 0x000fe20000410000 */
[----:B------:R-:W-:Y:S02]  /*3170*/  FFMA.FTZ R136, R34, R22, R147 ;  /* 0x0000001622887223 */ /* 0x000fe40000010093 */
[----:B------:R-:W3:Y:S01]  /*3180*/  @P2 LDC R144, c[0x0][0x40c] ;  /* 0x00010300ff902b82 */ /* 0x000ee20000000800 */
[----:B------:R-:W-:Y:S01]  /*3190*/  @P2 PRMT R132, R139, 0x7610, R132 ;  /* 0x000076108b842816 */ /* 0x000fe20000000084 */
[----:B------:R-:W-:Y:S01]  /*31a0*/  FADD.FTZ R141, R33, -R136 ;  /* 0x80000088218d7221 */ /* 0x000fe20000010000 */
[----:B------:R-:W-:Y:S01]  /*31b0*/  FSEL R150, R137, RZ, P0 ;  /* 0x000000ff89967208 */ /* 0x000fe20000000000 */
[----:B------:R-:W-:Y:S01]  /*31c0*/  FADD.FTZ R137, R35, -R142 ;  /* 0x8000008e23897221 */ /* 0x000fe20000010000 */
[----:B------:R-:W-:Y:S01]  /*31d0*/  @P2 PRMT R132, R132, 0x5410, R140 ;  /* 0x0000541084842816 */ /* 0x000fe2000000008c */
[----:B------:R-:W-:-:S02]  /*31e0*/  FMUL.FTZ R141, R20, R141 ;  /* 0x0000008d148d7220 */ /* 0x000fc40000410000 */
[----:B------:R-:W4:Y:S01]  /*31f0*/  @P2 LDC R146, c[0x0][0x40c] ;  /* 0x00010300ff922b82 */ /* 0x000f220000000800 */
[----:B------:R-:W-:Y:S01]  /*3200*/  FMUL.FTZ R137, R20, R137 ;  /* 0x0000008914897220 */ /* 0x000fe20000410000 */
[----:B--2---:R-:W-:Y:S01]  /*3210*/  @P2 FMUL.FTZ R136, R150, R153 ;  /* 0x0000009996882220 */ /* 0x004fe20000410000 */
[----:B------:R-:W-:-:S03]  /*3220*/  FSEL R153, R141, RZ, P0 ;  /* 0x000000ff8d997208 */ /* 0x000fc60000000000 */
[----:B------:R-:W-:Y:S01]  /*3230*/  FSEL R155, R137, RZ, P0 ;  /* 0x000000ff899b7208 */ /* 0x000fe20000000000 */
[----:B0-----:R-:W-:Y:S01]  /*3240*/  @P2 FMUL.FTZ R137, R152, R209 ;  /* 0x000000d198892220 */ /* 0x001fe20000410000 */
[----:B------:R-:W-:Y:S01]  /*3250*/  @P2 F2FP.BF16.F32.PACK_AB R141, RZ, R136 ;  /* 0x00000088ff8d223e */ /* 0x000fe200000010ff */
[----:B-1----:R-:W-:-:S03]  /*3260*/  @P2 FMUL.FTZ R136, R153, R138 ;  /* 0x0000008a99882220 */ /* 0x002fc60000410000 */
[----:B------:R-:W-:Y:S01]  /*3270*/  @P2 F2FP.BF16.F32.PACK_AB R143, RZ, R137 ;  /* 0x00000089ff8f223e */ /* 0x000fe200000010ff */
[----:B------:R-:W-:Y:S01]  /*3280*/  FADD.FTZ R137, R157, -R154 ;  /* 0x8000009a9d897221 */ /* 0x000fe20000010000 */
[----:B------:R-:W-:Y:S02]  /*3290*/  @P2 F2FP.BF16.F32.PACK_AB R142, RZ, R136 ;  /* 0x00000088ff8e223e */ /* 0x000fe400000010ff */
[----:B------:R-:W-:Y:S01]  /*32a0*/  F2FP.BF16.F32.PACK_AB R136, R151, R148 ;  /* 0x000000949788723e */ /* 0x000fe200000010ff */
[----:B---3--:R-:W-:Y:S01]  /*32b0*/  @P2 FMUL.FTZ R138, R155, R144 ;  /* 0x000000909b8a2220 */ /* 0x008fe20000410000 */
[----:B------:R-:W-:Y:S01]  /*32c0*/  FMUL.FTZ R148, R20, R137 ;  /* 0x0000008914947220 */ /* 0x000fe20000410000 */
[----:B------:R-:W-:Y:S02]  /*32d0*/  @P2 PRMT R133, R141, 0x7610, R133 ;  /* 0x000076108d852816 */ /* 0x000fe40000000085 */
[----:B------:R-:W-:Y:S02]  /*32e0*/  @P2 PRMT R134, R143, 0x7610, R134 ;  /* 0x000076108f862816 */ /* 0x000fe40000000086 */
[----:B------:R-:W-:Y:S01]  /*32f0*/  @P2 F2FP.BF16.F32.PACK_AB R144, RZ, R138 ;  /* 0x0000008aff90223e */ /* 0x000fe200000010ff */
[----:B----4-:R-:W-:Y:S01]  /*3300*/  @P2 FMUL.FTZ R146, R149, R146 ;  /* 0x0000009295922220 */ /* 0x010fe20000410000 */
[----:B------:R-:W-:-:S02]  /*3310*/  FSEL R148, R148, RZ, P0 ;  /* 0x000000ff94947208 */ /* 0x000fc40000000000 */
[----:B------:R-:W-:Y:S02]  /*3320*/  F2FP.BF16.F32.PACK_AB R137, R153, R150 ;  /* 0x000000969989723e */ /* 0x000fe400000010ff */
[----:B------:R-:W-:Y:S02]  /*3330*/  @P2 F2FP.BF16.F32.PACK_AB R146, RZ, R146 ;  /* 0x00000092ff92223e */ /* 0x000fe400000010ff */
[----:B------:R-:W-:Y:S02]  /*3340*/  F2FP.BF16.F32.PACK_AB R138, R155, R152 ;  /* 0x000000989b8a723e */ /* 0x000fe400000010ff */
[----:B------:R-:W-:Y:S02]  /*3350*/  @P2 PRMT R133, R133, 0x5410, R142 ;  /* 0x0000541085852816 */ /* 0x000fe4000000008e */
[----:B------:R-:W-:Y:S02]  /*3360*/  F2FP.BF16.F32.PACK_AB R139, R148, R149 ;  /* 0x00000095948b723e */ /* 0x000fe400000010ff */
[----:B------:R-:W-:-:S02]  /*3370*/  @P2 PRMT R134, R134, 0x5410, R144 ;  /* 0x0000541086862816 */ /* 0x000fc40000000090 */
[----:B------:R-:W-:Y:S01]  /*3380*/  @P2 PRMT R135, R146, 0x7610, R135 ;  /* 0x0000761092872816 */ /* 0x000fe20000000087 */
[----:B------:R-:W-:Y:S06]  /*3390*/  @!P2 BRA `(.L_x_71) ;  /* 0x00000008005ca947 */ /* 0x000fec0003800000 */
[----:B------:R-:W-:-:S05]  /*33a0*/  FMUL.FTZ R140, R148, UR15 ;  /* 0x0000000f948c7c20 */ /* 0x000fca0008410000 */
[----:B------:R-:W-:-:S04]  /*33b0*/  F2FP.BF16.F32.PACK_AB R140, RZ, R140 ;  /* 0x0000008cff8c723e */ /* 0x000fc800000010ff */
[----:B------:R-:W-:Y:S01]  /*33c0*/  PRMT R135, R135, 0x5410, R140 ;  /* 0x0000541087877816 */ /* 0x000fe2000000008c */
[----:B------:R-:W-:Y:S06]  /*33d0*/  BRA `(.L_x_71) ;  /* 0x00000008004c7947 */ /* 0x000fec0003800000 */
.L_x_62:
[----:B------:R-:W-:Y:S01]  /*33e0*/  UMOV UR4, UR6 ;  /* 0x0000000600047c82 */ /* 0x000fe20008000000 */
[----:B------:R-:W-:Y:S01]  /*33f0*/  UMOV UR5, UR7 ;  /* 0x0000000700057c82 */ /* 0x000fe20008000000 */
[----:B------:R-:W-:-:S04]  /*3400*/  UISETP.NE.U32.AND UP0, UPT, UR4, URZ, UPT ;  /* 0x000000ff0400728c */ /* 0x000fc8000bf05070 */
[----:B------:R-:W-:-:S09]  /*3410*/  UISETP.NE.AND.EX UP0, UPT, UR5, URZ, UPT, UP0 ;  /* 0x000000ff0500728c */ /* 0x000fd2000bf05300 */
[----:B------:R-:W-:Y:S05]  /*3420*/  BRA.U UP0, `(.L_x_72) ;  /* 0x0000000500187547 */ /* 0x000fea000b800000 */
[----:B------:R-:W-:Y:S01]  /*3430*/  ISETP.GT.AND P0, PT, R21, RZ, PT ;  /* 0x000000ff1500720c */ /* 0x000fe20003f04270 */
[----:B------:R-:W0:Y:S01]  /*3440*/  @P2 LDC R142, c[0x0][0x40c] ;  /* 0x00010300ff8e2b82 */ /* 0x000e220000000800 */
[----:B------:R-:W-:Y:S02]  /*3450*/  SHF.L.U32 R143, R141, 0x10, RZ ;  /* 0x000000108d8f7819 */ /* 0x000fe400000006ff */
[----:B------:R-:W-:Y:S02]  /*3460*/  SHF.L.U32 R141, R36, 0x10, RZ ;  /* 0x00000010248d7819 */ /* 0x000fe400000006ff */
[----:B------:R-:W-:-:S03]  /*3470*/  SHF.L.U32 R155, R39, 0x10, RZ ;  /* 0x00000010279b7819 */ /* 0x000fc600000006ff */
[----:B------:R-:W1:Y:S04]  /*3480*/  @P2 LDC R146, c[0x0][0x40c] ;  /* 0x00010300ff922b82 */ /* 0x000e680000000800 */
[-CC-:B------:R-:W-:Y:S01]  /*3490*/  @P0 FFMA.FTZ R148, R34, R22.reuse, R147.reuse ;  /* 0x0000001622940223 */ /* 0x180fe20000010093 */
[-CC-:B------:R-:W-:Y:S01]  /*34a0*/  @P0 FFMA.FTZ R144, R32, R22.reuse, R147.reuse ;  /* 0x0000001620900223 */ /* 0x180fe20000010093 */
[----:B------:R-:W-:Y:S01]  /*34b0*/  @P0 SHF.L.U32 R149, R140, 0x10, RZ ;  /* 0x000000108c950819 */ /* 0x000fe200000006ff */
[----:B------:R-:W-:Y:S01]  /*34c0*/  @P0 FFMA.FTZ R151, R3, R22, R147 ;  /* 0x0000001603970223 */ /* 0x000fe20000010093 */
[----:B------:R-:W-:Y:S01]  /*34d0*/  @!P0 PRMT R140, R37, 0x7632, R140 ;  /* 0x00007632258c8816 */ /* 0x000fe2000000008c */
[----:B------:R-:W-:Y:S01]  /*34e0*/  @P0 FADD.FTZ R148, R33, -R148 ;  /* 0x8000009421940221 */ /* 0x000fe20000010000 */
[----:B------:R-:W-:Y:S01]  /*34f0*/  @P0 FADD.FTZ R144, R31, -R144 ;  /* 0x800000901f900221 */ /* 0x000fe20000010000 */
[----:B------:R-:W-:Y:S01]  /*3500*/  @P0 FADD.FTZ R151, R24, -R151 ;  /* 0x8000009718970221 */ /* 0x000fe20000010000 */
[----:B------:R-:W-:Y:S01]  /*3510*/  @!P0 SHF.L.U32 R140, R140, 0x10, RZ ;  /* 0x000000108c8c8819 */ /* 0x000fe200000006ff */
[C---:B------:R-:W-:Y:S01]  /*3520*/  @P0 FFMA.FTZ R140, R20.reuse, R148, R149 ;  /* 0x00000094148c0223 */ /* 0x040fe20000010095 */
[C---:B------:R-:W-:Y:S01]  /*3530*/  @P0 FFMA.FTZ R143, R20.reuse, R144, R143 ;  /* 0x00000090148f0223 */ /* 0x040fe2000001008f */
[----:B------:R-:W2:Y:S01]  /*3540*/  @P2 LDC R148, c[0x0][0x40c] ;  /* 0x00010300ff942b82 */ /* 0x000ea20000000800 */
[----:B------:R-:W-:Y:S01]  /*3550*/  @P0 FFMA.FTZ R141, R20, R151, R141 ;  /* 0x00000097148d0223 */ /* 0x000fe2000001008d */
[-CC-:B------:R-:W-:Y:S01]  /*3560*/  @P0 FFMA.FTZ R151, R25, R22.reuse, R147.reuse ;  /* 0x0000001619970223 */ /* 0x180fe20000010093 */
[----:B------:R-:W-:Y:S01]  /*3570*/  SHF.L.U32 R149, R37, 0x10, RZ ;  /* 0x0000001025957819 */ /* 0x000fe200000006ff */
[----:B------:R-:W-:Y:S01]  /*3580*/  @P0 FFMA.FTZ R211, R27, R22, R147 ;  /* 0x000000161bd30223 */ /* 0x000fe20000010093 */
[----:B0-----:R-:W-:Y:S01]  /*3590*/  @P2 FMUL.FTZ R141, R141, R142 ;  /* 0x0000008e8d8d2220 */ /* 0x001fe20000410000 */
[----:B------:R-:W-:Y:S01]  /*35a0*/  @P0 FADD.FTZ R151, R26, -R151 ;  /* 0x800000971a970221 */ /* 0x000fe20000010000 */
[----:B------:R-:W-:Y:S01]  /*35b0*/  PRMT R142, R38, 0x7632, R142 ;  /* 0x00007632268e7816 */ /* 0x000fe2000000008e */
[----:B------:R-:W0:Y:S01]  /*35c0*/  @P2 LDC R144, c[0x0][0x40c] ;  /* 0x00010300ff902b82 */ /* 0x000e220000000800 */
[----:B-1----:R-:W-:Y:S01]  /*35d0*/  @P2 FMUL.FTZ R143, R143, R146 ;  /* 0x000000928f8f2220 */ /* 0x002fe20000410000 */
[----:B------:R-:W-:Y:S01]  /*35e0*/  @P0 FFMA.FTZ R149, R20, R151, R149 ;  /* 0x0000009714950223 */ /* 0x000fe20000010095 */
[----:B------:R-:W-:Y:S01]  /*35f0*/  SHF.L.U32 R151, R38, 0x10, RZ ;  /* 0x0000001026977819 */ /* 0x000fe200000006ff */
[-CC-:B------:R-:W-:Y:S01]  /*3600*/  @P0 FFMA.FTZ R146, R156, R22.reuse, R147.reuse ;  /* 0x000000169c920223 */ /* 0x180fe20000010093 */
[----:B------:R-:W-:Y:S01]  /*3610*/  @P0 FFMA.FTZ R213, R29, R22, R147 ;  /* 0x000000161dd50223 */ /* 0x000fe20000010093 */
[----:B------:R-:W-:Y:S01]  /*3620*/  @P0 FADD.FTZ R211, R28, -R211 ;  /* 0x800000d31cd30221 */ /* 0x000fe20000010000 */
[----:B------:R-:W-:Y:S01]  /*3630*/  SHF.L.U32 R153, R142, 0x10, RZ ;  /* 0x000000108e997819 */ /* 0x000fe200000006ff */
[----:B------:R-:W1:Y:S01]  /*3640*/  @P2 LDC R209, c[0x0][0x40c] ;  /* 0x00010300ffd12b82 */ /* 0x000e620000000800 */
[----:B------:R-:W-:Y:S01]  /*3650*/  @P0 FADD.FTZ R146, R35, -R146 ;  /* 0x8000009223920221 */ /* 0x000fe20000010000 */
[----:B------:R-:W-:Y:S01]  /*3660*/  @P0 FADD.FTZ R142, R30, -R213 ;  /* 0x800000d51e8e0221 */ /* 0x000fe20000010000 */
[C---:B------:R-:W-:Y:S01]  /*3670*/  @P0 FFMA.FTZ R151, R20.reuse, R211, R151 ;  /* 0x000000d314970223 */ /* 0x040fe20000010097 */
[----:B------:R-:W-:Y:S01]  /*3680*/  @P2 F2FP.BF16.F32.PACK_AB R141, RZ, R141 ;  /* 0x0000008dff8d223e */ /* 0x000fe200000010ff */
[C---:B------:R-:W-:Y:S01]  /*3690*/  @P0 FFMA.FTZ R153, R20.reuse, R146, R153 ;  /* 0x0000009214990223 */ /* 0x040fe20000010099 */
[----:B------:R-:W-:Y:S01]  /*36a0*/  @P0 FFMA.FTZ R155, R20, R142, R155 ;  /* 0x0000008e149b0223 */ /* 0x000fe2000001009b */
[----:B------:R-:W-:Y:S01]  /*36b0*/  @P2 F2FP.BF16.F32.PACK_AB R143, RZ, R143 ;  /* 0x0000008fff8f223e */ /* 0x000fe200000010ff */
[----:B------:R-:W3:Y:S01]  /*36c0*/  @P2 LDC R150, c[0x0][0x40c] ;  /* 0x00010300ff962b82 */ /* 0x000ee20000000800 */
[----:B--2---:R-:W-:Y:S01]  /*36d0*/  @P2 FMUL.FTZ R151, R151, R148 ;  /* 0x0000009497972220 */ /* 0x004fe20000410000 */
[----:B------:R-:W-:-:S04]  /*36e0*/  @P2 PRMT R132, R141, 0x7610, R132 ;  /* 0x000076108d842816 */ /* 0x000fc80000000084 */
[----:B------:R-:W-:Y:S02]  /*36f0*/  @P2 F2FP.BF16.F32.PACK_AB R151, RZ, R151 ;  /* 0x00000097ff97223e */ /* 0x000fe400000010ff */
[----:B------:R-:W2:Y:S01]  /*3700*/  @P2 LDC R152, c[0x0][0x40c] ;  /* 0x00010300ff982b82 */ /* 0x000ea20000000800 */
[----:B0-----:R-:W-:Y:S01]  /*3710*/  @P2 FMUL.FTZ R149, R149, R144 ;  /* 0x0000009095952220 */ /* 0x001fe20000410000 */
[----:B------:R-:W-:Y:S02]  /*3720*/  @P2 PRMT R134, R151, 0x7610, R134 ;  /* 0x0000761097862816 */ /* 0x000fe40000000086 */
[----:B------:R-:W-:Y:S02]  /*3730*/  @P2 PRMT R132, R132, 0x5410, R143 ;  /* 0x0000541084842816 */ /* 0x000fe4000000008f */
[----:B------:R-:W-:Y:S01]  /*3740*/  @P2 F2FP.BF16.F32.PACK_AB R149, RZ, R149 ;  /* 0x00000095ff95223e */ /* 0x000fe200000010ff */
[----:B-1----:R-:W-:-:S03]  /*3750*/  @P2 FMUL.FTZ R140, R140, R209 ;  /* 0x000000d18c8c2220 */ /* 0x002fc60000410000 */
[----:B------:R-:W-:Y:S02]  /*3760*/  @P2 PRMT R133, R149, 0x7610, R133 ;  /* 0x0000761095852816 */ /* 0x000fe40000000085 */
[----:B------:R-:W-:Y:S01]  /*3770*/  @P2 F2FP.BF16.F32.PACK_AB R140, RZ, R140 ;  /* 0x0000008cff8c223e */ /* 0x000fe200000010ff */
[----:B---3--:R-:W-:-:S03]  /*3780*/  @P2 FMUL.FTZ R153, R153, R150 ;  /* 0x0000009699992220 */ /* 0x008fc60000410000 */
[----:B------:R-:W-:Y:S02]  /*3790*/  @P2 PRMT R133, R133, 0x5410, R140 ;  /* 0x0000541085852816 */ /* 0x000fe4000000008c */
[----:B------:R-:W-:Y:S01]  /*37a0*/  @P2 F2FP.BF16.F32.PACK_AB R153, RZ, R153 ;  /* 0x00000099ff99223e */ /* 0x000fe200000010ff */
[----:B--2---:R-:W-:-:S03]  /*37b0*/  @P2 FMUL.FTZ R155, R155, R152 ;  /* 0x000000989b9b2220 */ /* 0x004fc60000410000 */
[----:B------:R-:W-:Y:S02]  /*37c0*/  @P2 PRMT R134, R134, 0x5410, R153 ;  /* 0x0000541086862816 */ /* 0x000fe40000000099 */
[----:B------:R-:W-:-:S04]  /*37d0*/  @P2 F2FP.BF16.F32.PACK_AB R155, RZ, R155 ;  /* 0x0000009bff9b223e */ /* 0x000fc800000010ff */
[----:B------:R-:W-:Y:S01]  /*37e0*/  @P2 PRMT R135, R155, 0x7610, R135 ;  /* 0x000076109b872816 */ /* 0x000fe20000000087 */
[----:B------:R-:W-:Y:S06]  /*37f0*/  @!P2 BRA `(.L_x_71) ;  /* 0x000000040044a947 */ /* 0x000fec0003800000 */
[----:B------:R-:W-:Y:S01]  /*3800*/  PRMT R140, R39, 0x7632, R140 ;  /* 0x00007632278c7816 */ /* 0x000fe2000000008c */
[----:B------:R-:W-:-:S03]  /*3810*/  @P0 FFMA.FTZ R142, R158, R22, R147 ;  /* 0x000000169e8e0223 */ /* 0x000fc60000010093 */
[----:B------:R-:W-:Y:S01]  /*3820*/  SHF.L.U32 R141, R140, 0x10, RZ ;  /* 0x000000108c8d7819 */ /* 0x000fe200000006ff */
[----:B------:R-:W-:-:S04]  /*3830*/  @P0 FADD.FTZ R142, R157, -R142 ;  /* 0x8000008e9d8e0221 */ /* 0x000fc80000010000 */
[----:B------:R-:W-:-:S04]  /*3840*/  @P0 FFMA.FTZ R141, R20, R142, R141 ;  /* 0x0000008e148d0223 */ /* 0x000fc8000001008d */
[----:B------:R-:W-:-:S05]  /*3850*/  FMUL.FTZ R141, R141, UR15 ;  /* 0x0000000f8d8d7c20 */ /* 0x000fca0008410000 */
[----:B------:R-:W-:-:S04]  /*3860*/  F2FP.BF16.F32.PACK_AB R141, RZ, R141 ;  /* 0x0000008dff8d723e */ /* 0x000fc800000010ff */
[----:B------:R-:W-:Y:S01]  /*3870*/  PRMT R135, R135, 0x5410, R141 ;  /* 0x0000541087877816 */ /* 0x000fe2000000008d */
[----:B------:R-:W-:Y:S06]  /*3880*/  BRA `(.L_x_71) ;  /* 0x0000000400207947 */ /* 0x000fec0003800000 */
.L_x_72:
[----:B------:R-:W-:Y:S01]  /*3890*/  ISETP.GT.AND P0, PT, R21, RZ, PT ;  /* 0x000000ff1500720c */ /* 0x000fe20003f04270 */
[----:B------:R-:W0:Y:S01]  /*38a0*/  @P2 LDC R142, c[0x0][0x40c] ;  /* 0x00010300ff8e2b82 */ /* 0x000e220000000800 */
[----:B------:R-:W-:Y:S01]  /*38b0*/  SHF.L.U32 R141, R141, 0x10, RZ ;  /* 0x000000108d8d7819 */ /* 0x000fe200000006ff */
[-C--:B------:R-:W-:Y:S01]  /*38c0*/  @P3 FFMA.FTZ R139, R3, R22.reuse, R147 ;  /* 0x00000016038b3223 */ /* 0x080fe20000010093 */
[----:B------:R-:W-:Y:S02]  /*38d0*/  SHF.L.U32 R137, R36, 0x10, RZ ;  /* 0x0000001024897819 */ /* 0x000fe400000006ff */
[----:B------:R-:W-:Y:S01]  /*38e0*/  PRMT R138, R38, 0x7632, R138 ;  /* 0x00007632268a7816 */ /* 0x000fe2000000008a */
[----:B------:R-:W-:Y:S01]  /*38f0*/  @P3 FADD.FTZ R139, R24, -R139 ;  /* 0x8000008b188b3221 */ /* 0x000fe20000010000 */
[----:B------:R-:W-:Y:S01]  /*3900*/  SHF.L.U32 R149, R38, 0x10, RZ ;  /* 0x0000001026957819 */ /* 0x000fe200000006ff */
[----:B------:R-:W1:Y:S01]  /*3910*/  @P2 LDC R140, c[0x0][0x40c] ;  /* 0x00010300ff8c2b82 */ /* 0x000e620000000800 */
[----:B------:R-:W-:Y:S01]  /*3920*/  SHF.L.U32 R150, R138, 0x10, RZ ;  /* 0x000000108a967819 */ /* 0x000fe200000006ff */
[----:B------:R-:W-:Y:S01]  /*3930*/  @P3 FFMA.FTZ R137, R20, R139, R137 ;  /* 0x0000008b14893223 */ /* 0x000fe20000010089 */
[----:B------:R-:W-:Y:S01]  /*3940*/  SHF.L.U32 R139, R37, 0x10, RZ ;  /* 0x00000010258b7819 */ /* 0x000fe200000006ff */
[-CC-:B------:R-:W-:Y:S01]  /*3950*/  @P0 FFMA.FTZ R136, R32, R22.reuse, R147.reuse ;  /* 0x0000001620880223 */ /* 0x180fe20000010093 */
[-CC-:B------:R-:W-:Y:S01]  /*3960*/  @P0 FFMA.FTZ R143, R25, R22.reuse, R147.reuse ;  /* 0x00000016198f0223 */ /* 0x180fe20000010093 */
[-CC-:B------:R-:W-:Y:S01]  /*3970*/  @P0 FFMA.FTZ R153, R27, R22.reuse, R147.reuse ;  /* 0x000000161b990223 */ /* 0x180fe20000010093 */
[----:B------:R-:W-:Y:S01]  /*3980*/  @P0 FFMA.FTZ R138, R156, R22, R147 ;  /* 0x000000169c8a0223 */ /* 0x000fe20000010093 */
[----:B------:R-:W-:Y:S01]  /*3990*/  @P0 FADD.FTZ R136, R31, -R136 ;  /* 0x800000881f880221 */ /* 0x000fe20000010000 */
[----:B------:R-:W2:Y:S01]  /*39a0*/  @P2 LDC R146, c[0x0][0x40c] ;  /* 0x00010300ff922b82 */ /* 0x000ea20000000800 */
[----:B------:R-:W-:-:S02]  /*39b0*/  @P0 FADD.FTZ R143, R26, -R143 ;  /* 0x8000008f1a8f0221 */ /* 0x000fc40000010000 */
[C---:B------:R-:W-:Y:S01]  /*39c0*/  @P0 FFMA.FTZ R141, R20.reuse, R136, R141 ;  /* 0x00000088148d0223 */ /* 0x040fe2000001008d */
[----:B------:R-:W-:Y:S01]  /*39d0*/  PRMT R136, R37, 0x7632, R136 ;  /* 0x0000763225887816 */ /* 0x000fe20000000088 */
[----:B------:R-:W-:Y:S01]  /*39e0*/  @P0 FFMA.FTZ R139, R20, R143, R139 ;  /* 0x0000008f148b0223 */ /* 0x000fe2000001008b */
[-CC-:B------:R-:W-:Y:S02]  /*39f0*/  @P0 FFMA.FTZ R143, R29, R22.reuse, R147.reuse ;  /* 0x000000161d8f0223 */ /* 0x180fe40000010093 */
[----:B------:R-:W3:Y:S01]  /*3a00*/  @P2 LDC R148, c[0x0][0x40c] ;  /* 0x00010300ff942b82 */ /* 0x000ee20000000800 */
[----:B------:R-:W-:Y:S01]  /*3a10*/  SHF.L.U32 R144, R136, 0x10, RZ ;  /* 0x0000001088907819 */ /* 0x000fe200000006ff */
[----:B------:R-:W-:-:S04]  /*3a20*/  @P0 FFMA.FTZ R136, R34, R22, R147 ;  /* 0x0000001622880223 */ /* 0x000fc80000010093 */
[----:B------:R-:W-:Y:S01]  /*3a30*/  @P0 FADD.FTZ R151, R33, -R136 ;  /* 0x8000008821970221 */ /* 0x000fe20000010000 */
[----:B------:R-:W-:Y:S01]  /*3a40*/  @P0 FADD.FTZ R136, R28, -R153 ;  /* 0x800000991c880221 */ /* 0x000fe20000010000 */
[----:B------:R-:W4:Y:S01]  /*3a50*/  @P2 LDC R152, c[0x0][0x40c] ;  /* 0x00010300ff982b82 */ /* 0x000f220000000800 */
[----:B------:R-:W-:Y:S01]  /*3a60*/  @P0 FADD.FTZ R153, R35, -R138 ;  /* 0x8000008a23990221 */ /* 0x000fe20000010000 */
[----:B------:R-:W-:Y:S01]  /*3a70*/  @P0 FFMA.FTZ R138, R158, R22, R147 ;  /* 0x000000169e8a0223 */ /* 0x000fe20000010093 */
[C---:B------:R-:W-:Y:S01]  /*3a80*/  @P0 FFMA.FTZ R149, R20.reuse, R136, R149 ;  /* 0x0000008814950223 */ /* 0x040fe20000010095 */
[C---:B------:R-:W-:Y:S01]  /*3a90*/  @P0 FFMA.FTZ R144, R20.reuse, R151, R144 ;  /* 0x0000009714900223 */ /* 0x040fe20000010090 */
[----:B------:R-:W-:Y:S01]  /*3aa0*/  @P0 FFMA.FTZ R150, R20, R153, R150 ;  /* 0x0000009914960223 */ /* 0x000fe20000010096 */
[C---:B------:R-:W-:Y:S01]  /*3ab0*/  PRMT R136, R39.reuse, 0x7632, R136 ;  /* 0x0000763227887816 */ /* 0x040fe20000000088 */
[----:B------:R-:W-:Y:S01]  /*3ac0*/  @P0 FADD.FTZ R151, R30, -R143 ;  /* 0x8000008f1e970221 */ /* 0x000fe20000010000 */
[----:B------:R-:W5:Y:S01]  /*3ad0*/  @P2 LDC R155, c[0x0][0x40c] ;  /* 0x00010300ff9b2b82 */ /* 0x000f620000000800 */
[----:B------:R-:W-:Y:S01]  /*3ae0*/  SHF.L.U32 R153, R39, 0x10, RZ ;  /* 0x0000001027997819 */ /* 0x000fe200000006ff */
[----:B------:R-:W-:Y:S01]  /*3af0*/  @P0 FADD.FTZ R211, R157, -R138 ;  /* 0x8000008a9dd30221 */ /* 0x000fe20000010000 */
[----:B0-----:R-:W-:Y:S01]  /*3b00*/  @P2 FMUL.FTZ R138, R141, R142 ;  /* 0x0000008e8d8a2220 */ /* 0x001fe20000410000 */
[----:B------:R-:W-:Y:S01]  /*3b10*/  SHF.L.U32 R154, R136, 0x10, RZ ;  /* 0x00000010889a7819 */ /* 0x000fe200000006ff */
[----:B-1----:R-:W-:Y:S01]  /*3b20*/  @P2 FMUL.FTZ R136, R137, R140 ;  /* 0x0000008c89882220 */ /* 0x002fe20000410000 */
[C---:B------:R-:W-:Y:S01]  /*3b30*/  @P0 FFMA.FTZ R153, R20.reuse, R151, R153 ;  /* 0x0000009714990223 */ /* 0x040fe20000010099 */
[----:B--2---:R-:W-:Y:S01]  /*3b40*/  @P2 FMUL.FTZ R143, R139, R146 ;  /* 0x000000928b8f2220 */ /* 0x004fe20000410000 */
[----:B------:R-:W0:Y:S01]  /*3b50*/  @P2 LDC R209, c[0x0][0x40c] ;  /* 0x00010300ffd12b82 */ /* 0x000e220000000800 */
[----:B------:R-:W-:Y:S01]  /*3b60*/  @P2 F2FP.BF16.F32.PACK_AB R142, RZ, R138 ;  /* 0x0000008aff8e223e */ /* 0x000fe200000010ff */
[----:B------:R-:W-:Y:S01]  /*3b70*/  @P0 FFMA.FTZ R154, R20, R211, R154 ;  /* 0x000000d3149a0223 */ /* 0x000fe2000001009a */
[----:B---3--:R-:W-:Y:S01]  /*3b80*/  @P2 FMUL.FTZ R138, R149, R148 ;  /* 0x00000094958a2220 */ /* 0x008fe20000410000 */
[----:B------:R-:W-:-:S02]  /*3b90*/  @P2 F2FP.BF16.F32.PACK_AB R140, RZ, R136 ;  /* 0x00000088ff8c223e */ /* 0x000fc400000010ff */
[----:B------:R-:W-:Y:S02]  /*3ba0*/  @P2 F2FP.BF16.F32.PACK_AB R143, RZ, R143 ;  /* 0x0000008fff8f223e */ /* 0x000fe400000010ff */
[----:B------:R-:W1:Y:S01]  /*3bb0*/  @P2 LDC R213, c[0x0][0x40c] ;  /* 0x00010300ffd52b82 */ /* 0x000e620000000800 */
[----:B----4-:R-:W-:Y:S01]  /*3bc0*/  @P2 FMUL.FTZ R152, R153, R152 ;  /* 0x0000009899982220 */ /* 0x010fe20000410000 */
[----:B------:R-:W-:Y:S02]  /*3bd0*/  @P2 F2FP.BF16.F32.PACK_AB R148, RZ, R138 ;  /* 0x0000008aff94223e */ /* 0x000fe400000010ff */
[----:B------:R-:W-:Y:S02]  /*3be0*/  @P2 PRMT R132, R140, 0x7610, R132 ;  /* 0x000076108c842816 */ /* 0x000fe40000000084 */
[----:B------:R-:W-:Y:S01]  /*3bf0*/  @P2 F2FP.BF16.F32.PACK_AB R152, RZ, R152 ;  /* 0x00000098ff98223e */ /* 0x000fe200000010ff */
[----:B-----5:R-:W-:Y:S01]  /*3c00*/  @P2 FMUL.FTZ R136, R144, R155 ;  /* 0x0000009b90882220 */ /* 0x020fe20000410000 */
[----:B------:R-:W-:-:S02]  /*3c10*/  @P2 PRMT R133, R143, 0x7610, R133 ;  /* 0x000076108f852816 */ /* 0x000fc40000000085 */
[----:B------:R-:W-:Y:S02]  /*3c20*/  @P2 PRMT R134, R148, 0x7610, R134 ;  /* 0x0000761094862816 */ /* 0x000fe40000000086 */
[----:B------:R-:W-:Y:S02]  /*3c30*/  @P2 F2FP.BF16.F32.PACK_AB R146, RZ, R136 ;  /* 0x00000088ff92223e */ /* 0x000fe400000010ff */
[----:B------:R-:W-:Y:S01]  /*3c40*/  @P2 PRMT R135, R152, 0x7610, R135 ;  /* 0x0000761098872816 */ /* 0x000fe20000000087 */
[----:B0-----:R-:W-:Y:S01]  /*3c50*/  @P2 FMUL.FTZ R151, R150, R209 ;  /* 0x000000d196972220 */ /* 0x001fe20000410000 */
[----:B------:R-:W-:Y:S02]  /*3c60*/  F2FP.BF16.F32.PACK_AB R136, R141, R137 ;  /* 0x000000898d88723e */ /* 0x000fe400000010ff */
[----:B------:R-:W-:Y:S02]  /*3c70*/  F2FP.BF16.F32.PACK_AB R137, R144, R139 ;  /* 0x0000008b9089723e */ /* 0x000fe400000010ff */
[----:B------:R-:W-:-:S02]  /*3c80*/  @P2 F2FP.BF16.F32.PACK_AB R151, RZ, R151 ;  /* 0x00000097ff97223e */ /* 0x000fc400000010ff */
[----:B------:R-:W-:Y:S01]  /*3c90*/  F2FP.BF16.F32.PACK_AB R138, R150, R149 ;  /* 0x00000095968a723e */ /* 0x000fe200000010ff */
[C---:B-1----:R-:W-:Y:S01]  /*3ca0*/  @P2 FMUL.FTZ R155, R154.reuse, R213 ;  /* 0x000000d59a9b2220 */ /* 0x042fe20000410000 */
[----:B------:R-:W-:Y:S02]  /*3cb0*/  F2FP.BF16.F32.PACK_AB R139, R154, R153 ;  /* 0x000000999a8b723e */ /* 0x000fe400000010ff */
[----:B------:R-:W-:Y:S02]  /*3cc0*/  @P2 PRMT R132, R132, 0x5410, R142 ;  /* 0x0000541084842816 */ /* 0x000fe4000000008e */
[----:B------:R-:W-:Y:S02]  /*3cd0*/  @P2 F2FP.BF16.F32.PACK_AB R155, RZ, R155 ;  /* 0x0000009bff9b223e */ /* 0x000fe400000010ff */
[----:B------:R-:W-:Y:S02]  /*3ce0*/  @P2 PRMT R133, R133, 0x5410, R146 ;  /* 0x0000541085852816 */ /* 0x000fe40000000092 */
[----:B------:R-:W-:-:S02]  /*3cf0*/  @P2 PRMT R134, R134, 0x5410, R151 ;  /* 0x0000541086862816 */ /* 0x000fc40000000097 */
[----:B------:R-:W-:-:S07]  /*3d00*/  @P2 PRMT R135, R135, 0x5410, R155 ;  /* 0x0000541087872816 */ /* 0x000fce000000009b */
.L_x_71:
[----:B------:R-:W-:Y:S01]  /*3d10*/  ISETP.NE.U32.AND P0, PT, RZ, UR4, PT ;  /* 0x00000004ff007c0c */ /* 0x000fe2000bf05070 */
[----:B------:R-:W0:Y:S03]  /*3d20*/  @P2 LDC.64 R140, c[0x0][0x468] ;  /* 0x00011a00ff8c2b82 */ /* 0x000e260000000a00 */
[----:B------:R-:W-:-:S13]  /*3d30*/  ISETP.NE.AND.EX P0, PT, RZ, UR5, PT, P0 ;  /* 0x00000005ff007c0c */ /* 0x000fda000bf05300 */
[----:B------:R-:W1:Y:S01]  /*3d40*/  @P0 LDC.64 R142, c[0x0][0x478] ;  /* 0x00011e00ff8e0b82 */ /* 0x000e620000000a00 */
[C---:B0-----:R-:W-:Y:S01]  /*3d50*/  @P2 IMAD.WIDE.U32 R140, R145.reuse, 0x10, R140 ;  /* 0x00000010918c2825 */ /* 0x041fe200078e008c */
[----:B------:R-:W-:-:S03]  /*3d60*/  IADD3 R145, PT, PT, R145, 0x100, RZ ;  /* 0x0000010091917810 */ /* 0x000fc60007ffe0ff */
[C---:B-1----:R-:W-:Y:S01]  /*3d70*/  @P0 IMAD.WIDE.U32 R142, R207.reuse, 0x10, R142 ;  /* 0x00000010cf8e0825 */ /* 0x042fe200078e008e */
[----:B------:R-:W-:-:S04]  /*3d80*/  IADD3 R207, PT, PT, R207, 0x100, RZ ;  /* 0x00000100cfcf7810 */ /* 0x000fc80007ffe0ff */
[----:B------:R0:W-:Y:S04]  /*3d90*/  @P0 STG.E.128 desc[UR10][R142.64], R136 ;  /* 0x000000888e000986 */ /* 0x0001e8000c101d0a */
[----:B------:R0:W-:Y:S02]  /*3da0*/  @P2 STG.E.128 desc[UR10][R140.64], R132 ;  /* 0x000000848c002986 */ /* 0x0001e4000c101d0a */
.L_x_61:
[----:B------:R-:W-:Y:S05]  /*3db0*/  BSYNC.RECONVERGENT B0 ;  /* 0x0000000000007941 */ /* 0x000fea0003800200 */
.L_x_60:
[----:B------:R-:W-:Y:S01]  /*3dc0*/  ISETP.GE.U32.AND P3, PT, R19, 0x200, PT ;  /* 0x000002001300780c */ /* 0x000fe20003f66070 */
[----:B------:R-:W-:-:S12]  /*3dd0*/  BSSY.RECONVERGENT B0, `(.L_x_73) ;  /* 0x0000133000007945 */ /* 0x000fd80003800200 */
[----:B------:R-:W-:Y:S05]  /*3de0*/  @!P3 BRA `(.L_x_74) ;  /* 0x0000001000c4b947 */ /* 0x000fea0003800000 */
[----:B------:R-:W-:-:S04]  /*3df0*/  UISETP.NE.U32.AND UP0, UPT, UR12, URZ, UPT ;  /* 0x000000ff0c00728c */ /* 0x000fc8000bf05070 */
[----:B------:R-:W-:-:S09]  /*3e00*/  UISETP.NE.AND.EX UP0, UPT, UR13, URZ, UPT, UP0 ;  /* 0x000000ff0d00728c */ /* 0x000fd2000bf05300 */
[----:B------:R-:W-:Y:S05]  /*3e10*/  BRA.U !UP0, `(.L_x_75) ;  /* 0x0000000908507547 */ /* 0x000fea000b800000 */
[----:B------:R-:W-:-:S04]  /*3e20*/  UISETP.NE.U32.AND UP0, UPT, UR6, URZ, UPT ;  /* 0x000000ff0600728c */ /* 0x000fc8000bf05070 */
[----:B------:R-:W-:-:S06]  /*3e30*/  UISETP.NE.AND.EX UP0, UPT, UR7, URZ, UPT, UP0 ;  /* 0x000000ff0700728c */ /* 0x000fcc000bf05300 */
[----:B------:R-:W-:-:S13]  /*3e40*/  PLOP3.LUT P0, PT, PT, PT, UP0, 0x80, 0x8 ;  /* 0x000000000008781c */ /* 0x000fda0003f0f008 */
[----:B------:R-:W-:Y:S05]  /*3e50*/  @!P0 BRA `(.L_x_76) ;  /* 0x0000000400288947 */ /* 0x000fea0003800000 */
[----:B------:R-:W-:Y:S01]  /*3e60*/  ISETP.GT.AND P4, PT, R21, RZ, PT ;  /* 0x000000ff1500720c */ /* 0x000fe20003f84270 */
[----:B------:R-:W1:Y:S01]  /*3e70*/  @P2 LDC R144, c[0x0][0x40c] ;  /* 0x00010300ff902b82 */ /* 0x000e620000000800 */
[C---:B0-----:R-:W-:Y:S02]  /*3e80*/  PRMT R136, R120.reuse, 0x7632, R136 ;  /* 0x0000763278887816 */ /* 0x041fe40000000088 */
[----:B------:R-:W-:Y:S02]  /*3e90*/  SHF.L.U32 R137, R120, 0x10, RZ ;  /* 0x0000001078897819 */ /* 0x000fe400000006ff */
[----:B------:R-:W-:Y:S02]  /*3ea0*/  SHF.L.U32 R138, R136, 0x10, RZ ;  /* 0x00000010888a7819 */ /* 0x000fe400000006ff */
[----:B------:R-:W-:Y:S01]  /*3eb0*/  PRMT R136, R121, 0x7632, R136 ;  /* 0x0000763279887816 */ /* 0x000fe20000000088 */
[----:B------:R-:W0:Y:S01]  /*3ec0*/  @P2 LDC R146, c[0x0][0x40c] ;  /* 0x00010300ff922b82 */ /* 0x000e220000000800 */
[----:B------:R-:W-:-:S02]  /*3ed0*/  SHF.L.U32 R149, R122, 0x10, RZ ;  /* 0x000000107a957819 */ /* 0x000fc400000006ff */
[----:B------:R-:W-:Y:S01]  /*3ee0*/  SHF.L.U32 R143, R136, 0x10, RZ ;  /* 0x00000010888f7819 */ /* 0x000fe200000006ff */
[-CC-:B------:R-:W-:Y:S01]  /*3ef0*/  @P4 FFMA.FTZ R139, R159, R22.reuse, R147.reuse ;  /* 0x000000169f8b4223 */ /* 0x180fe20000010093 */
[-CC-:B------:R-:W-:Y:S01]  /*3f00*/  @P4 FFMA.FTZ R140, R168, R22.reuse, R147.reuse ;  /* 0x00000016a88c4223 */ /* 0x180fe20000010093 */
[----:B------:R-:W-:Y:S01]  /*3f10*/  PRMT R136, R122, 0x7632, R136 ;  /* 0x000076327a887816 */ /* 0x000fe20000000088 */
[-C--:B------:R-:W-:Y:S01]  /*3f20*/  @P4 FFMA.FTZ R155, R165, R22.reuse, R147 ;  /* 0x00000016a59b4223 */ /* 0x080fe20000010093 */
[----:B------:R-:W-:Y:S01]  /*3f30*/  @P4 FADD.FTZ R139, R160, -R139 ;  /* 0x8000008ba08b4221 */ /* 0x000fe20000010000 */
[----:B------:R-:W-:Y:S01]  /*3f40*/  @P4 FADD.FTZ R141, R167, -R140 ;  /* 0x8000008ca78d4221 */ /* 0x000fe20000010000 */
[----:B------:R-:W2:Y:S01]  /*3f50*/  @P2 LDC R150, c[0x0][0x40c] ;  /* 0x00010300ff962b82 */ /* 0x000ea20000000800 */
[----:B------:R-:W-:Y:S01]  /*3f60*/  SHF.L.U32 R151, R136, 0x10, RZ ;  /* 0x0000001088977819 */ /* 0x000fe200000006ff */
[C---:B------:R-:W-:Y:S01]  /*3f70*/  @P4 FFMA.FTZ R137, R20.reuse, R139, R137 ;  /* 0x0000008b14894223 */ /* 0x040fe20000010089 */
[-CC-:B------:R-:W-:Y:S01]  /*3f80*/  @P4 FFMA.FTZ R139, R161, R22.reuse, R147.reuse ;  /* 0x00000016a18b4223 */ /* 0x180fe20000010093 */
[----:B------:R-:W-:Y:S01]  /*3f90*/  @P4 FFMA.FTZ R138, R20, R141, R138 ;  /* 0x0000008d148a4223 */ /* 0x000fe2000001008a */
[----:B------:R-:W-:Y:S01]  /*3fa0*/  SHF.L.U32 R141, R121, 0x10, RZ ;  /* 0x00000010798d7819 */ /* 0x000fe200000006ff */
[-C--:B------:R-:W-:Y:S01]  /*3fb0*/  @P4 FFMA.FTZ R136, R172, R22.reuse, R147 ;  /* 0x00000016ac884223 */ /* 0x080fe20000010093 */
[----:B------:R-:W-:Y:S01]  /*3fc0*/  @P4 FADD.FTZ R139, R162, -R139 ;  /* 0x8000008ba28b4221 */ /* 0x000fe20000010000 */
[----:B------:R-:W3:Y:S01]  /*3fd0*/  @P2 LDC R148, c[0x0][0x40c] ;  /* 0x00010300ff942b82 */ /* 0x000ee20000000800 */
[-C--:B------:R-:W-:Y:S01]  /*3fe0*/  @P4 FFMA.FTZ R140, R170, R22.reuse, R147 ;  /* 0x00000016aa8c4223 */ /* 0x080fe20000010093 */
[----:B------:R-:W-:Y:S01]  /*3ff0*/  SHF.L.U32 R153, R123, 0x10, RZ ;  /* 0x000000107b997819 */ /* 0x000fe200000006ff */
[----:B------:R-:W-:Y:S01]  /*4000*/  @P4 FFMA.FTZ R141, R20, R139, R141 ;  /* 0x0000008b148d4223 */ /* 0x000fe2000001008d */
[----:B------:R-:W-:Y:S01]  /*4010*/  @P4 FFMA.FTZ R139, R163, R22, R147 ;  /* 0x00000016a38b4223 */ /* 0x000fe20000010093 */
[----:B------:R-:W-:Y:S01]  /*4020*/  @P4 FADD.FTZ R140, R169, -R140 ;  /* 0x8000008ca98c4221 */ /* 0x000fe20000010000 */
[----:B------:R-:W-:-:S02]  /*4030*/  @P4 FADD.FTZ R142, R166, -R155 ;  /* 0x8000009ba68e4221 */ /* 0x000fc40000010000 */
[----:B------:R-:W4:Y:S01]  /*4040*/  @P2 LDC R209, c[0x0][0x40c] ;  /* 0x00010300ffd12b82 */ /* 0x000f220000000800 */
[----:B------:R-:W-:Y:S01]  /*4050*/  @P4 FADD.FTZ R139, R164, -R139 ;  /* 0x8000008ba48b4221 */ /* 0x000fe20000010000 */
[----:B------:R-:W-:Y:S01]  /*4060*/  @P4 FFMA.FTZ R143, R20, R140, R143 ;  /* 0x0000008c148f4223 */ /* 0x000fe2000001008f */
[----:B------:R-:W-:Y:S01]  /*4070*/  @P4 FFMA.FTZ R140, R174, R22, R147 ;  /* 0x00000016ae8c4223 */ /* 0x000fe20000010093 */
[C---:B------:R-:W-:Y:S01]  /*4080*/  @P4 FFMA.FTZ R153, R20.reuse, R142, R153 ;  /* 0x0000008e14994223 */ /* 0x040fe20000010099 */
[----:B------:R-:W-:Y:S01]  /*4090*/  @P4 FFMA.FTZ R149, R20, R139, R149 ;  /* 0x0000008b14954223 */ /* 0x000fe20000010095 */
[----:B------:R-:W-:Y:S01]  /*40a0*/  PRMT R139, R123, 0x7632, R139 ;  /* 0x000076327b8b7816 */ /* 0x000fe2000000008b */
[----:B------:R-:W-:Y:S01]  /*40b0*/  @P4 FADD.FTZ R155, R173, -R140 ;  /* 0x8000008cad9b4221 */ /* 0x000fe20000010000 */
[----:B------:R-:W5:Y:S02]  /*40c0*/  @P2 LDC R154, c[0x0][0x40c] ;  /* 0x00010300ff9a2b82 */ /* 0x000f640000000800 */
[----:B------:R-:W-:Y:S01]  /*40d0*/  SHF.L.U32 R152, R139, 0x10, RZ ;  /* 0x000000108b987819 */ /* 0x000fe200000006ff */
[----:B------:R-:W-:Y:S01]  /*40e0*/  @P4 FADD.FTZ R139, R171, -R136 ;  /* 0x80000088ab8b4221 */ /* 0x000fe20000010000 */
[----:B-1----:R-:W-:-:S03]  /*40f0*/  @P2 FMUL.FTZ R136, R137, R144 ;  /* 0x0000009089882220 */ /* 0x002fc60000410000 */
[C---:B------:R-:W-:Y:S01]  /*4100*/  @P4 FFMA.FTZ R151, R20.reuse, R139, R151 ;  /* 0x0000008b14974223 */ /* 0x040fe20000010097 */
[----:B------:R-:W1:Y:S01]  /*4110*/  @P2 LDC R210, c[0x0][0x40c] ;  /* 0x00010300ffd22b82 */ /* 0x000e620000000800 */
[----:B------:R-:W-:Y:S01]  /*4120*/  @P2 F2FP.BF16.F32.PACK_AB R139, RZ, R136 ;  /* 0x00000088ff8b223e */ /* 0x000fe200000010ff */
[----:B0-----:R-:W-:Y:S01]  /*4130*/  @P2 FMUL.FTZ R136, R141, R146 ;  /* 0x000000928d882220 */ /* 0x001fe20000410000 */
[----:B--2---:R-:W-:Y:S01]  /*4140*/  @P2 FMUL.FTZ R146, R149, R150 ;  /* 0x0000009695922220 */ /* 0x004fe20000410000 */
[----:B---3--:R-:W-:Y:S01]  /*4150*/  @P2 FMUL.FTZ R144, R143, R148 ;  /* 0x000000948f902220 */ /* 0x008fe20000410000 */
[----:B------:R-:W-:Y:S01]  /*4160*/  @P4 FFMA.FTZ R152, R20, R155, R152 ;  /* 0x0000009b14984223 */ /* 0x000fe20000010098 */
[----:B------:R-:W-:Y:S01]  /*4170*/  @P2 PRMT R132, R139, 0x7610, R132 ;  /* 0x000076108b842816 */ /* 0x000fe20000000084 */
[----:B----4-:R-:W-:Y:S01]  /*4180*/  @P2 FMUL.FTZ R140, R138, R209 ;  /* 0x000000d18a8c2220 */ /* 0x010fe20000410000 */
[----:B------:R-:W-:Y:S02]  /*4190*/  @P2 F2FP.BF16.F32.PACK_AB R142, RZ, R136 ;  /* 0x00000088ff8e223e */ /* 0x000fe400000010ff */
[----:B------:R-:W-:-:S02]  /*41a0*/  @P2 F2FP.BF16.F32.PACK_AB R146, RZ, R146 ;  /* 0x00000092ff92223e */ /* 0x000fc400000010ff */
[----:B------:R-:W-:Y:S02]  /*41b0*/  @P2 F2FP.BF16.F32.PACK_AB R140, RZ, R140 ;  /* 0x0000008cff8c223e */ /* 0x000fe400000010ff */
[----:B------:R-:W-:Y:S01]  /*41c0*/  @P2 F2FP.BF16.F32.PACK_AB R144, RZ, R144 ;  /* 0x00000090ff90223e */ /* 0x000fe200000010ff */
[----:B-----5:R-:W-:Y:S01]  /*41d0*/  @P2 FMUL.FTZ R148, R151, R154 ;  /* 0x0000009a97942220 */ /* 0x020fe20000410000 */
[----:B------:R-:W-:Y:S02]  /*41e0*/  @P2 PRMT R133, R142, 0x7610, R133 ;  /* 0x000076108e852816 */ /* 0x000fe40000000085 */
[----:B------:R-:W-:Y:S02]  /*41f0*/  @P2 PRMT R134, R146, 0x7610, R134 ;  /* 0x0000761092862816 */ /* 0x000fe40000000086 */
[----:B------:R-:W-:Y:S02]  /*4200*/  @P2 F2FP.BF16.F32.PACK_AB R148, RZ, R148 ;  /* 0x00000094ff94223e */ /* 0x000fe400000010ff */
[----:B------:R-:W-:Y:S01]  /*4210*/  F2FP.BF16.F32.PACK_AB R136, R138, R137 ;  /* 0x000000898a88723e */ /* 0x000fe200000010ff */
[----:B-1----:R-:W-:Y:S01]  /*4220*/  @P2 FMUL.FTZ R150, R153, R210 ;  /* 0x000000d299962220 */ /* 0x002fe20000410000 */
[----:B------:R-:W-:-:S02]  /*4230*/  F2FP.BF16.F32.PACK_AB R137, R143, R141 ;  /* 0x0000008d8f89723e */ /* 0x000fc400000010ff */
[----:B------:R-:W-:Y:S02]  /*4240*/  F2FP.BF16.F32.PACK_AB R138, R151, R149 ;  /* 0x00000095978a723e */ /* 0x000fe400000010ff */
[----:B------:R-:W-:Y:S02]  /*4250*/  @P2 F2FP.BF16.F32.PACK_AB R150, RZ, R150 ;  /* 0x00000096ff96223e */ /* 0x000fe400000010ff */
[----:B------:R-:W-:Y:S02]  /*4260*/  @P2 PRMT R132, R132, 0x5410, R140 ;  /* 0x0000541084842816 */ /* 0x000fe4000000008c */
        /* <DEDUP_REMOVED lines=9> */
.L_x_76:
[----:B------:R-:W-:Y:S01]  /*4300*/  ISETP.GT.AND P4, PT, R21, RZ, PT ;  /* 0x000000ff1500720c */ /* 0x000fe20003f84270 */
[----:B------:R-:W1:Y:S01]  /*4310*/  @P2 LDC R144, c[0x0][0x40c] ;  /* 0x00010300ff902b82 */ /* 0x000e620000000800 */
[C---:B0-----:R-:W-:Y:S02]  /*4320*/  SHF.L.U32 R141, R120.reuse, 0x10, RZ ;  /* 0x00000010788d7819 */ /* 0x041fe400000006ff */
[----:B------:R-:W-:Y:S02]  /*4330*/  PRMT R140, R120, 0x7632, R140 ;  /* 0x00007632788c7816 */ /* 0x000fe4000000008c */
[----:B------:R-:W-:Y:S02]  /*4340*/  SHF.L.U32 R149, R121, 0x10, RZ ;  /* 0x0000001079957819 */ /* 0x000fe400000006ff */
[----:B------:R-:W-:Y:S01]  /*4350*/  SHF.L.U32 R153, R122, 0x10, RZ ;  /* 0x000000107a997819 */ /* 0x000fe200000006ff */
[----:B------:R-:W0:Y:S01]  /*4360*/  @P2 LDC R150, c[0x0][0x40c] ;  /* 0x00010300ff962b82 */ /* 0x000e220000000800 */
[----:B------:R-:W-:-:S03]  /*4370*/  SHF.L.U32 R209, R123, 0x10, RZ ;  /* 0x000000107bd17819 */ /* 0x000fc600000006ff */
[-CC-:B------:R-:W-:Y:S01]  /*4380*/  @P4 FFMA.FTZ R143, R159, R22.reuse, R147.reuse ;  /* 0x000000169f8f4223 */ /* 0x180fe20000010093 */
[-CC-:B------:R-:W-:Y:S01]  /*4390*/  @P4 FFMA.FTZ R146, R168, R22.reuse, R147.reuse ;  /* 0x00000016a8924223 */ /* 0x180fe20000010093 */
[-CC-:B------:R-:W-:Y:S01]  /*43a0*/  @P4 FFMA.FTZ R151, R161, R22.reuse, R147.reuse ;  /* 0x00000016a1974223 */ /* 0x180fe20000010093 */
[----:B------:R-:W-:Y:S01]  /*43b0*/  @P4 FFMA.FTZ R211, R163, R22, R147 ;  /* 0x00000016a3d34223 */ /* 0x000fe20000010093 */
[----:B------:R-:W-:Y:S01]  /*43c0*/  @P4 FADD.FTZ R142, R160, -R143 ;  /* 0x8000008fa08e4221 */ /* 0x000fe20000010000 */
[----:B------:R-:W-:Y:S01]  /*43d0*/  SHF.L.U32 R143, R140, 0x10, RZ ;  /* 0x000000108c8f7819 */ /* 0x000fe200000006ff */
[----:B------:R-:W-:Y:S01]  /*43e0*/  @P4 FADD.FTZ R146, R167, -R146 ;  /* 0x80000092a7924221 */ /* 0x000fe20000010000 */
[----:B------:R-:W-:Y:S01]  /*43f0*/  @P4 FADD.FTZ R140, R162, -R151 ;  /* 0x80000097a28c4221 */ /* 0x000fe20000010000 */
[C---:B------:R-:W-:Y:S01]  /*4400*/  @P4 FFMA.FTZ R141, R20.reuse, R142, R141 ;  /* 0x0000008e148d4223 */ /* 0x040fe2000001008d */
[----:B------:R-:W2:Y:S01]  /*4410*/  @P2 LDC R148, c[0x0][0x40c] ;  /* 0x00010300ff942b82 */ /* 0x000ea20000000800 */
[C---:B------:R-:W-:Y:S01]  /*4420*/  @P4 FFMA.FTZ R143, R20.reuse, R146, R143 ;  /* 0x00000092148f4223 */ /* 0x040fe2000001008f */
[----:B------:R-:W-:Y:S01]  /*4430*/  @P4 FFMA.FTZ R149, R20, R140, R149 ;  /* 0x0000008c14954223 */ /* 0x000fe20000010095 */
[----:B-1----:R-:W-:Y:S01]  /*4440*/  @P2 FMUL.FTZ R141, R141, R144 ;  /* 0x000000908d8d2220 */ /* 0x002fe20000410000 */
[----:B------:R-:W-:Y:S01]  /*4450*/  PRMT R140, R121, 0x7632, R140 ;  /* 0x00007632798c7816 */ /* 0x000fe2000000008c */
[-CC-:B------:R-:W-:Y:S01]  /*4460*/  @P4 FFMA.FTZ R144, R170, R22.reuse, R147.reuse ;  /* 0x00000016aa904223 */ /* 0x180fe20000010093 */
[----:B------:R-:W-:Y:S01]  /*4470*/  @P4 FFMA.FTZ R213, R165, R22, R147 ;  /* 0x00000016a5d54223 */ /* 0x000fe20000010093 */
[----:B------:R-:W-:Y:S01]  /*4480*/  @P4 FADD.FTZ R211, R164, -R211 ;  /* 0x800000d3a4d34221 */ /* 0x000fe20000010000 */
[----:B------:R-:W1:Y:S01]  /*4490*/  @P2 LDC R142, c[0x0][0x40c] ;  /* 0x00010300ff8e2b82 */ /* 0x000e620000000800 */
[----:B------:R-:W-:Y:S01]  /*44a0*/  SHF.L.U32 R151, R140, 0x10, RZ ;  /* 0x000000108c977819 */ /* 0x000fe200000006ff */
[----:B------:R-:W-:Y:S01]  /*44b0*/  @P4 FADD.FTZ R144, R169, -R144 ;  /* 0x80000090a9904221 */ /* 0x000fe20000010000 */
[----:B------:R-:W-:Y:S01]  /*44c0*/  PRMT R140, R122, 0x7632, R140 ;  /* 0x000076327a8c7816 */ /* 0x000fe2000000008c */
[C---:B------:R-:W-:Y:S01]  /*44d0*/  @P4 FFMA.FTZ R153, R20.reuse, R211, R153 ;  /* 0x000000d314994223 */ /* 0x040fe20000010099 */
[----:B------:R-:W-:Y:S01]  /*44e0*/  @P2 F2FP.BF16.F32.PACK_AB R141, RZ, R141 ;  /* 0x0000008dff8d223e */ /* 0x000fe200000010ff */
[----:B------:R-:W-:Y:S01]  /*44f0*/  @P4 FFMA.FTZ R151, R20, R144, R151 ;  /* 0x0000009014974223 */ /* 0x000fe20000010097 */
[----:B------:R-:W-:Y:S01]  /*4500*/  @P4 FFMA.FTZ R144, R172, R22, R147 ;  /* 0x00000016ac904223 */ /* 0x000fe20000010093 */
[----:B------:R-:W3:Y:S01]  /*4510*/  @P2 LDC R146, c[0x0][0x40c] ;  /* 0x00010300ff922b82 */ /* 0x000ee20000000800 */
[----:B------:R-:W-:Y:S01]  /*4520*/  SHF.L.U32 R155, R140, 0x10, RZ ;  /* 0x000000108c9b7819 */ /* 0x000fe200000006ff */
[----:B------:R-:W-:Y:S01]  /*4530*/  @P4 FADD.FTZ R140, R166, -R213 ;  /* 0x800000d5a68c4221 */ /* 0x000fe20000010000 */
[----:B------:R-:W-:Y:S01]  /*4540*/  @P4 FADD.FTZ R144, R171, -R144 ;  /* 0x80000090ab904221 */ /* 0x000fe20000010000 */
[----:B0-----:R-:W-:Y:S01]  /*4550*/  @P2 FMUL.FTZ R153, R153, R150 ;  /* 0x0000009699992220 */ /* 0x001fe20000410000 */
[----:B------:R-:W-:Y:S01]  /*4560*/  @P2 PRMT R132, R141, 0x7610, R132 ;  /* 0x000076108d842816 */ /* 0x000fe20000000084 */
[C---:B------:R-:W-:Y:S01]  /*4570*/  @P4 FFMA.FTZ R209, R20.reuse, R140, R209 ;  /* 0x0000008c14d14223 */ /* 0x040fe200000100d1 */
[----:B------:R-:W-:Y:S01]  /*4580*/  @P4 FFMA.FTZ R155, R20, R144, R155 ;  /* 0x00000090149b4223 */ /* 0x000fe2000001009b */
[----:B------:R-:W0:Y:S01]  /*4590*/  @P2 LDC R152, c[0x0][0x40c] ;  /* 0x00010300ff982b82 */ /* 0x000e220000000800 */
[----:B--2---:R-:W-:Y:S01]  /*45a0*/  @P2 FMUL.FTZ R143, R143, R148 ;  /* 0x000000948f8f2220 */ /* 0x004fe20000410000 */
[----:B------:R-:W-:-:S04]  /*45b0*/  @P2 F2FP.BF16.F32.PACK_AB R153, RZ, R153 ;  /* 0x00000099ff99223e */ /* 0x000fc800000010ff */
[----:B------:R-:W-:Y:S02]  /*45c0*/  @P2 F2FP.BF16.F32.PACK_AB R143, RZ, R143 ;  /* 0x0000008fff8f223e */ /* 0x000fe400000010ff */
[----:B------:R-:W2:Y:S01]  /*45d0*/  @P2 LDC R154, c[0x0][0x40c] ;  /* 0x00010300ff9a2b82 */ /* 0x000ea20000000800 */
[----:B-1----:R-:W-:Y:S01]  /*45e0*/  @P2 FMUL.FTZ R149, R149, R142 ;  /* 0x0000008e95952220 */ /* 0x002fe20000410000 */
[----:B------:R-:W-:Y:S02]  /*45f0*/  @P2 PRMT R134, R153, 0x7610, R134 ;  /* 0x0000761099862816 */ /* 0x000fe40000000086 */
[----:B------:R-:W-:Y:S02]  /*4600*/  @P2 PRMT R132, R132, 0x5410, R143 ;  /* 0x0000541084842816 */ /* 0x000fe4000000008f */
[----:B------:R-:W-:Y:S01]  /*4610*/  @P2 F2FP.BF16.F32.PACK_AB R149, RZ, R149 ;  /* 0x00000095ff95223e */ /* 0x000fe200000010ff */
[----:B---3--:R-:W-:-:S03]  /*4620*/  @P2 FMUL.FTZ R151, R151, R146 ;  /* 0x0000009297972220 */ /* 0x008fc60000410000 */
[----:B------:R-:W-:Y:S02]  /*4630*/  @P2 PRMT R133, R149, 0x7610, R133 ;  /* 0x0000761095852816 */ /* 0x000fe40000000085 */
[----:B------:R-:W-:Y:S01]  /*4640*/  @P2 F2FP.BF16.F32.PACK_AB R151, RZ, R151 ;  /* 0x00000097ff97223e */ /* 0x000fe200000010ff */
[----:B0-----:R-:W-:-:S03]  /*4650*/  @P2 FMUL.FTZ R155, R155, R152 ;  /* 0x000000989b9b2220 */ /* 0x001fc60000410000 */
        /* <DEDUP_REMOVED lines=16> */
.L_x_75:
[----:B0-----:R-:W0:Y:S02]  /*4760*/  LDC.64 R140, c[0x0][0x478] ;  /* 0x00011e00ff8c7b82 */ /* 0x001e240000000a00 */
[----:B0-----:R-:W-:-:S04]  /*4770*/  ISETP.NE.U32.AND P0, PT, R140, RZ, PT ;  /* 0x000000ff8c00720c */ /* 0x001fc80003f05070 */
[----:B------:R-:W-:-:S13]  /*4780*/  ISETP.NE.AND.EX P0, PT, R141, RZ, PT, P0 ;  /* 0x000000ff8d00720c */ /* 0x000fda0003f05300 */
[----:B------:R-:W-:Y:S05]  /*4790*/  @!P0 BRA `(.L_x_78) ;  /* 0x0000000400188947 */ /* 0x000fea0003800000 */
        /* <DEDUP_REMOVED lines=12> */
[----:B------:R-:W-:Y:S01]  /*4860*/  FFMA.FTZ R153, R165, R22, R147 ;  /* 0x00000016a5997223 */ /* 0x000fe20000010093 */
[----:B------:R-:W-:Y:S01]  /*4870*/  FADD.FTZ R151, R171, -R142 ;  /* 0x8000008eab977221 */ /* 0x000fe20000010000 */
[----:B------:R-:W-:-:S02]  /*4880*/  FSEL R148, R136, RZ, P4 ;  /* 0x000000ff88947208 */ /* 0x000fc40002000000 */
[----:B------:R-:W-:Y:S01]  /*4890*/  FSEL R149, R137, RZ, P4 ;  /* 0x000000ff89957208 */ /* 0x000fe20002000000 */
[----:B------:R-:W2:Y:S01]  /*48a0*/  @P2 LDC R141, c[0x0][0x40c] ;  /* 0x00010300ff8d2b82 */ /* 0x000ea20000000800 */
[----:B------:R-:W-:Y:S01]  /*48b0*/  FADD.FTZ R153, R166, -R153 ;  /* 0x80000099a6997221 */ /* 0x000fe20000010000 */
[----:B------:R-:W-:Y:S02]  /*48c0*/  FMUL.FTZ R142, R20, R151 ;  /* 0x00000097148e7220 */ /* 0x000fe40000410000 */
[----:B0-----:R-:W-:-:S04]  /*48d0*/  @P2 FMUL.FTZ R137, R149, R138 ;  /* 0x0000008a95892220 */ /* 0x001fc80000410000 */
[----:B------:R-:W0:Y:S01]  /*48e0*/  @P2 LDC R155, c[0x0][0x40c] ;  /* 0x00010300ff9b2b82 */ /* 0x000e220000000800 */
[-CC-:B------:R-:W-:Y:S01]  /*48f0*/  FFMA.FTZ R138, R170, R22.reuse, R147.reuse ;  /* 0x00000016aa8a7223 */ /* 0x180fe20000010093 */
[----:B------:R-:W-:Y:S01]  /*4900*/  @P2 F2FP.BF16.F32.PACK_AB R140, RZ, R137 ;  /* 0x00000089ff8c223e */ /* 0x000fe200000010ff */
[----:B------:R-:W-:Y:S01]  /*4910*/  FFMA.FTZ R137, R161, R22, R147 ;  /* 0x00000016a1897223 */ /* 0x000fe20000010093 */
[----:B-1----:R-:W-:-:S04]  /*4920*/  @P2 FMUL.FTZ R136, R148, R139 ;  /* 0x0000008b94882220 */ /* 0x002fc80000410000 */
[----:B------:R-:W1:Y:S01]  /*4930*/  @P2 LDC R144, c[0x0][0x40c] ;  /* 0x00010300ff902b82 */ /* 0x000e620000000800 */
[----:B------:R-:W-:Y:S01]  /*4940*/  FADD.FTZ R137, R162, -R137 ;  /* 0x80000089a2897221 */ /* 0x000fe20000010000 */
[----:B------:R-:W-:-:S03]  /*4950*/  @P2 F2FP.BF16.F32.PACK_AB R139, RZ, R136 ;  /* 0x00000088ff8b223e */ /* 0x000fc600000010ff */
[C---:B------:R-:W-:Y:S01]  /*4960*/  FMUL.FTZ R136, R20.reuse, R137 ;  /* 0x0000008914887220 */ /* 0x040fe20000410000 */
[----:B------:R-:W-:Y:S01]  /*4970*/  FADD.FTZ R137, R169, -R138 ;  /* 0x8000008aa9897221 */ /* 0x000fe20000010000 */
[C---:B------:R-:W-:Y:S01]  /*4980*/  FMUL.FTZ R138, R20.reuse, R143 ;  /* 0x0000008f148a7220 */ /* 0x040fe20000410000 */
[----:B------:R-:W3:Y:S01]  /*4990*/  @P2 LDC R146, c[0x0][0x40c] ;  /* 0x00010300ff922b82 */ /* 0x000ee20000000800 */
[----:B------:R-:W-:Y:S01]  /*49a0*/  FMUL.FTZ R143, R20, R153 ;  /* 0x00000099148f7220 */ /* 0x000fe20000410000 */
[----:B------:R-:W-:Y:S01]  /*49b0*/  FSEL R150, R136, RZ, P4 ;  /* 0x000000ff88967208 */ /* 0x000fe20002000000 */
[----:B------:R-:W-:Y:S01]  /*49c0*/  FMUL.FTZ R137, R20, R137 ;  /* 0x0000008914897220 */ /* 0x000fe20000410000 */
[----:B------:R-:W-:Y:S02]  /*49d0*/  FSEL R152, R138, RZ, P4 ;  /* 0x000000ff8a987208 */ /* 0x000fe40002000000 */
[----:B------:R-:W-:Y:S01]  /*49e0*/  FSEL R153, R142, RZ, P4 ;  /* 0x000000ff8e997208 */ /* 0x000fe20002000000 */
[----:B--2---:R-:W-:Y:S01]  /*49f0*/  @P2 FMUL.FTZ R136, R150, R141 ;  /* 0x0000008d96882220 */ /* 0x004fe20000410000 */
[----:B------:R-:W2:Y:S01]  /*4a00*/  @P2 LDC R209, c[0x0][0x40c] ;  /* 0x00010300ffd12b82 */ /* 0x000ea20000000800 */
[----:B------:R-:W-:Y:S01]  /*4a10*/  FSEL R151, R137, RZ, P4 ;  /* 0x000000ff89977208 */ /* 0x000fe20002000000 */
[----:B0-----:R-:W-:Y:S01]  /*4a20*/  @P2 FMUL.FTZ R137, R152, R155 ;  /* 0x0000009b98892220 */ /* 0x001fe20000410000 */
[----:B------:R-:W-:-:S02]  /*4a30*/  FSEL R154, R143, RZ, P4 ;  /* 0x000000ff8f9a7208 */ /* 0x000fc40002000000 */
[----:B------:R-:W-:Y:S02]  /*4a40*/  @P2 F2FP.BF16.F32.PACK_AB R141, RZ, R136 ;  /* 0x00000088ff8d223e */ /* 0x000fe400000010ff */
[----:B------:R-:W-:Y:S01]  /*4a50*/  @P2 F2FP.BF16.F32.PACK_AB R143, RZ, R137 ;  /* 0x00000089ff8f223e */ /* 0x000fe200000010ff */
[----:B-1----:R-:W-:Y:S01]  /*4a60*/  @P2 FMUL.FTZ R136, R151, R144 ;  /* 0x0000009097882220 */ /* 0x002fe20000410000 */
[----:B------:R-:W-:Y:S01]  /*4a70*/  FFMA.FTZ R144, R174, R22, R147 ;  /* 0x00000016ae907223 */ /* 0x000fe20000010093 */
[----:B------:R-:W-:Y:S02]  /*4a80*/  @P2 PRMT R132, R139, 0x7610, R132 ;  /* 0x000076108b842816 */ /* 0x000fe40000000084 */
[----:B------:R-:W-:Y:S01]  /*4a90*/  @P2 PRMT R133, R141, 0x7610, R133 ;  /* 0x000076108d852816 */ /* 0x000fe20000000085 */
[----:B------:R-:W-:Y:S01]  /*4aa0*/  FADD.FTZ R137, R173, -R144 ;  /* 0x80000090ad897221 */ /* 0x000fe20000010000 */
[----:B------:R-:W-:Y:S01]  /*4ab0*/  @P2 F2FP.BF16.F32.PACK_AB R142, RZ, R136 ;  /* 0x00000088ff8e223e */ /* 0x000fe200000010ff */
[----:B---3--:R-:W-:Y:S01]  /*4ac0*/  @P2 FMUL.FTZ R138, R153, R146 ;  /* 0x00000092998a2220 */ /* 0x008fe20000410000 */
[----:B------:R-:W-:Y:S01]  /*4ad0*/  F2FP.BF16.F32.PACK_AB R136, R149, R148 ;  /* 0x000000949588723e */ /* 0x000fe200000010ff */
[----:B------:R-:W-:Y:S01]  /*4ae0*/  FMUL.FTZ R148, R20, R137 ;  /* 0x0000008914947220 */ /* 0x000fe20000410000 */
[----:B------:R-:W-:-:S02]  /*4af0*/  @P2 PRMT R134, R143, 0x7610, R134 ;  /* 0x000076108f862816 */ /* 0x000fc40000000086 */
[----:B------:R-:W-:Y:S02]  /*4b00*/  @P2 F2FP.BF16.F32.PACK_AB R144, RZ, R138 ;  /* 0x0000008aff90223e */ /* 0x000fe400000010ff */
[----:B------:R-:W-:Y:S01]  /*4b10*/  FSEL R149, R148, RZ, P4 ;  /* 0x000000ff94957208 */ /* 0x000fe20002000000 */
[----:B--2---:R-:W-:Y:S01]  /*4b20*/  @P2 FMUL.FTZ R146, R154, R209 ;  /* 0x000000d19a922220 */ /* 0x004fe20000410000 */
[----:B------:R-:W-:Y:S02]  /*4b30*/  F2FP.BF16.F32.PACK_AB R137, R151, R150 ;  /* 0x000000969789723e */ /* 0x000fe400000010ff */
[----:B------:R-:W-:Y:S02]  /*4b40*/  F2FP.BF16.F32.PACK_AB R138, R153, R152 ;  /* 0x00000098998a723e */ /* 0x000fe400000010ff */
[----:B------:R-:W-:Y:S02]  /*4b50*/  @P2 F2FP.BF16.F32.PACK_AB R146, RZ, R146 ;  /* 0x00000092ff92223e */ /* 0x000fe400000010ff */
[----:B------:R-:W-:-:S02]  /*4b60*/  @P2 PRMT R132, R132, 0x5410, R140 ;  /* 0x0000541084842816 */ /* 0x000fc4000000008c */
[----:B------:R-:W-:Y:S02]  /*4b70*/  @P2 PRMT R133, R133, 0x5410, R142 ;  /* 0x0000541085852816 */ /* 0x000fe4000000008e */
[----:B------:R-:W-:Y:S02]  /*4b80*/  F2FP.BF16.F32.PACK_AB R139, R149, R154 ;  /* 0x0000009a958b723e */ /* 0x000fe400000010ff */
[----:B------:R-:W-:Y:S02]  /*4b90*/  @P2 PRMT R134, R134, 0x5410, R144 ;  /* 0x0000541086862816 */ /* 0x000fe40000000090 */
[----:B------:R-:W-:Y:S01]  /*4ba0*/  @P2 PRMT R135, R146, 0x7610, R135 ;  /* 0x0000761092872816 */ /* 0x000fe20000000087 */
[----:B------:R-:W-:Y:S06]  /*4bb0*/  @!P2 BRA `(.L_x_77) ;  /* 0x000000040030a947 */ /* 0x000fec0003800000 */
[----:B------:R-:W-:-:S05]  /*4bc0*/  FMUL.FTZ R140, R149, UR15 ;  /* 0x0000000f958c7c20 */ /* 0x000fca0008410000 */
[----:B------:R-:W-:-:S04]  /*4bd0*/  F2FP.BF16.F32.PACK_AB R140, RZ, R140 ;  /* 0x0000008cff8c723e */ /* 0x000fc800000010ff */
[----:B------:R-:W-:Y:S01]  /*4be0*/  PRMT R135, R135, 0x5410, R140 ;  /* 0x0000541087877816 */ /* 0x000fe2000000008c */
[----:B------:R-:W-:Y:S06]  /*4bf0*/  BRA `(.L_x_77) ;  /* 0x0000000400207947 */ /* 0x000fec0003800000 */
.L_x_78:
        /* <DEDUP_REMOVED lines=9> */
.L_x_79:
        /* <DEDUP_REMOVED lines=9> */
.L_x_80:
        /* <DEDUP_REMOVED lines=9> */
.L_x_81:
        /* <DEDUP_REMOVED lines=9> */
.L_x_82:
        /* <DEDUP_REMOVED lines=9> */
.L_x_83:
        /* <DEDUP_REMOVED lines=9> */
.L_x_84:
        /* <DEDUP_REMOVED lines=9> */
.L_x_85:
        /* <DEDUP_REMOVED lines=9> */
.L_x_77:
[----:B------:R-:W0:Y:S08]  /*5080*/  @P0 LDC.64 R142, c[0x0][0x478] ;  /* 0x00011e00ff8e0b82 */ /* 0x000e300000000a00 */
[----:B------:R-:W1:Y:S01]  /*5090*/  @P2 LDC.64 R140, c[0x0][0x468] ;  /* 0x00011a00ff8c2b82 */ /* 0x000e620000000a00 */
[C---:B0-----:R-:W-:Y:S01]  /*50a0*/  @P0 IMAD.WIDE.U32 R142, R207.reuse, 0x10, R142 ;  /* 0x00000010cf8e0825 */ /* 0x041fe200078e008e */
[----:B------:R-:W-:-:S04]  /*50b0*/  IADD3 R207, PT, PT, R207, 0x100, RZ ;  /* 0x00000100cfcf7810 */ /* 0x000fc80007ffe0ff */
[----:B------:R2:W-:Y:S01]  /*50c0*/  @P0 STG.E.128 desc[UR10][R142.64], R136 ;  /* 0x000000888e000986 */ /* 0x0005e2000c101d0a */
[C---:B-1----:R-:W-:Y:S01]  /*50d0*/  @P2 IMAD.WIDE.U32 R140, R145.reuse, 0x10, R140 ;  /* 0x00000010918c2825 */ /* 0x042fe200078e008c */
[----:B------:R-:W-:-:S04]  /*50e0*/  IADD3 R145, PT, PT, R145, 0x100, RZ ;  /* 0x0000010091917810 */ /* 0x000fc80007ffe0ff */
[----:B------:R2:W-:Y:S03]  /*50f0*/  @P2 STG.E.128 desc[UR10][R140.64], R132 ;  /* 0x000000848c002986 */ /* 0x0005e6000c101d0a */
.L_x_74:
[----:B------:R-:W-:Y:S05]  /*5100*/  BSYNC.RECONVERGENT B0 ;  /* 0x0000000000007941 */ /* 0x000fea0003800200 */
.L_x_73:
        /* <DEDUP_REMOVED lines=12> */
[C---:B0-2---:R-:W-:Y:S02]  /*51d0*/  PRMT R136, R124.reuse, 0x7632, R136 ;  /* 0x000076327c887816 */ /* 0x045fe40000000088 */
        /* <DEDUP_REMOVED lines=71> */
.L_x_89:
[----:B------:R-:W-:Y:S01]  /*5650*/  ISETP.GT.AND P5, PT, R21, RZ, PT ;  /* 0x000000ff1500720c */ /* 0x000fe20003fa4270 */
[----:B------:R-:W1:Y:S01]  /*5660*/  @P2 LDC R144, c[0x0][0x40c] ;  /* 0x00010300ff902b82 */ /* 0x000e620000000800 */
[C---:B0-2---:R-:W-:Y:S02]  /*5670*/  SHF.L.U32 R141, R124.reuse, 0x10, RZ ;  /* 0x000000107c8d7819 */ /* 0x045fe400000006ff */
        /* <DEDUP_REMOVED lines=67> */
.L_x_88:
[----:B0-2---:R-:W0:Y:S02]  /*5ab0*/  LDC.64 R140, c[0x0][0x478] ;  /* 0x00011e00ff8c7b82 */ /* 0x005e240000000a00 */
        /* <DEDUP_REMOVED lines=73> */
.L_x_91:
        /* <DEDUP_REMOVED lines=9> */
.L_x_92:
        /* <DEDUP_REMOVED lines=9> */
.L_x_93:
        /* <DEDUP_REMOVED lines=9> */
.L_x_94:
        /* <DEDUP_REMOVED lines=9> */
.L_x_95:
        /* <DEDUP_REMOVED lines=9> */
.L_x_96:
        /* <DEDUP_REMOVED lines=9> */
.L_x_97:
        /* <DEDUP_REMOVED lines=9> */
.L_x_98:
        /* <DEDUP_REMOVED lines=9> */
.L_x_90:
        /* <DEDUP_REMOVED lines=8> */
.L_x_87:
[----:B------:R-:W-:Y:S05]  /*6450*/  BSYNC.RECONVERGENT B0 ;  /* 0x0000000000007941 */ /* 0x000fea0003800200 */
.L_x_86:
        /* <DEDUP_REMOVED lines=12> */
[C---:B------:R-:W-:Y:S02]  /*6520*/  SHF.L.U32 R21, R128.reuse, 0x10, RZ ;  /* 0x0000001080157819 */ /* 0x040fe400000006ff */
[----:B0-23--:R-:W-:Y:S02]  /*6530*/  PRMT R136, R128, 0x7632, R136 ;  /* 0x0000763280887816 */ /* 0x00dfe40000000088 */
[----:B------:R-:W-:Y:S02]  /*6540*/  SHF.L.U32 R139, R129, 0x10, RZ ;  /* 0x00000010818b7819 */ /* 0x000fe400000006ff */
[----:B------:R-:W-:Y:S01]  /*6550*/  SHF.L.U32 R143, R130, 0x10, RZ ;  /* 0x00000010828f7819 */ /* 0x000fe200000006ff */
[----:B------:R-:W0:Y:S04]  /*6560*/  @P2 LDC R146, c[0x0][0x40c] ;  /* 0x00010300ff922b82 */ /* 0x000e280000000800 */
[-CC-:B------:R-:W-:Y:S01]  /*6570*/  @P6 FFMA.FTZ R137, R191, R22.reuse, R147.reuse ;  /* 0x00000016bf896223 */ /* 0x180fe20000010093 */
[-CC-:B------:R-:W-:Y:S01]  /*6580*/  @P6 FFMA.FTZ R141, R193, R22.reuse, R147.reuse ;  /* 0x00000016c18d6223 */ /* 0x180fe20000010093 */
[-CC-:B------:R-:W-:Y:S01]  /*6590*/  @P6 FFMA.FTZ R138, R200, R22.reuse, R147.reuse ;  /* 0x00000016c88a6223 */ /* 0x180fe20000010093 */
[-C--:B------:R-:W-:Y:S01]  /*65a0*/  @P6 FFMA.FTZ R140, R202, R22.reuse, R147 ;  /* 0x00000016ca8c6223 */ /* 0x080fe20000010093 */
[----:B------:R-:W2:Y:S01]  /*65b0*/  @P2 LDC R152, c[0x0][0x40c] ;  /* 0x00010300ff982b82 */ /* 0x000ea20000000800 */
[----:B------:R-:W-:Y:S01]  /*65c0*/  @P6 FADD.FTZ R137, R192, -R137 ;  /* 0x80000089c0896221 */ /* 0x000fe20000010000 */
[-CC-:B------:R-:W-:Y:S01]  /*65d0*/  @P6 FFMA.FTZ R149, R195, R22.reuse, R147.reuse ;  /* 0x00000016c3956223 */ /* 0x180fe20000010093 */
[-CC-:B------:R-:W-:Y:S01]  /*65e0*/  @P6 FFMA.FTZ R142, R204, R22.reuse, R147.reuse ;  /* 0x00000016cc8e6223 */ /* 0x180fe20000010093 */
[-CC-:B------:R-:W-:Y:S01]  /*65f0*/  @P6 FFMA.FTZ R144, R206, R22.reuse, R147.reuse ;  /* 0x00000016ce906223 */ /* 0x180fe20000010093 */
[----:B------:R-:W-:Y:S01]  /*6600*/  @P6 FFMA.FTZ R151, R197, R22, R147 ;  /* 0x00000016c5976223 */ /* 0x000fe20000010093 */
[----:B------:R-:W-:Y:S01]  /*6610*/  @P6 FFMA.FTZ R21, R20, R137, R21 ;  /* 0x0000008914156223 */ /* 0x000fe20000010015 */
[----:B------:R-:W-:Y:S01]  /*6620*/  @P6 FADD.FTZ R22, R194, -R141 ;  /* 0x8000008dc2166221 */ /* 0x000fe20000010000 */
[----:B------:R-:W3:Y:S01]  /*6630*/  @P2 LDC R210, c[0x0][0x40c] ;  /* 0x00010300ffd22b82 */ /* 0x000ee20000000800 */
[----:B------:R-:W-:Y:S01]  /*6640*/  SHF.L.U32 R137, R136, 0x10, RZ ;  /* 0x0000001088897819 */ /* 0x000fe200000006ff */
[----:B------:R-:W-:Y:S01]  /*6650*/  @P6 FADD.FTZ R138, R199, -R138 ;  /* 0x8000008ac78a6221 */ /* 0x000fe20000010000 */
[C---:B------:R-:W-:Y:S01]  /*6660*/  @P6 FFMA.FTZ R139, R20.reuse, R22, R139 ;  /* 0x00000016148b6223 */ /* 0x040fe2000001008b */
[----:B------:R-:W-:Y:S01]  /*6670*/  PRMT R22, R129, 0x7632, R22 ;  /* 0x0000763281167816 */ /* 0x000fe20000000016 */
[----:B------:R-:W-:Y:S01]  /*6680*/  @P6 FADD.FTZ R140, R201, -R140 ;  /* 0x8000008cc98c6221 */ /* 0x000fe20000010000 */
[----:B------:R-:W-:Y:S01]  /*6690*/  @P6 FFMA.FTZ R137, R20, R138, R137 ;  /* 0x0000008a14896223 */ /* 0x000fe20000010089 */
[----:B------:R-:W-:Y:S01]  /*66a0*/  PRMT R136, R130, 0x7632, R136 ;  /* 0x0000763282887816 */ /* 0x000fe20000000088 */
[----:B------:R-:W4:Y:S01]  /*66b0*/  @P2 LDC R154, c[0x0][0x40c] ;  /* 0x00010300ff9a2b82 */ /* 0x000f220000000800 */
[----:B------:R-:W-:Y:S01]  /*66c0*/  PRMT R138, R131, 0x7632, R138 ;  /* 0x00007632838a7816 */ /* 0x000fe2000000008a */
[----:B------:R-:W-:Y:S01]  /*66d0*/  @P6 FADD.FTZ R142, R203, -R142 ;  /* 0x8000008ecb8e6221 */ /* 0x000fe20000010000 */
[----:B------:R-:W-:Y:S01]  /*66e0*/  SHF.L.U32 R141, R22, 0x10, RZ ;  /* 0x00000010168d7819 */ /* 0x000fe200000006ff */
[----:B------:R-:W-:Y:S01]  /*66f0*/  @P6 FADD.FTZ R22, R196, -R149 ;  /* 0x80000095c4166221 */ /* 0x000fe20000010000 */
[----:B------:R-:W-:Y:S01]  /*6700*/  SHF.L.U32 R149, R131, 0x10, RZ ;  /* 0x0000001083957819 */ /* 0x000fe200000006ff */
[----:B------:R-:W-:Y:S01]  /*6710*/  @P6 FADD.FTZ R153, R205, -R144 ;  /* 0x80000090cd996221 */ /* 0x000fe20000010000 */
[----:B------:R-:W-:Y:S01]  /*6720*/  SHF.L.U32 R147, R136, 0x10, RZ ;  /* 0x0000001088937819 */ /* 0x000fe200000006ff */
[----:B------:R-:W5:Y:S01]  /*6730*/  @P2 LDC R212, c[0x0][0x40c] ;  /* 0x00010300ffd42b82 */ /* 0x000f620000000800 */
[----:B------:R-:W-:Y:S01]  /*6740*/  SHF.L.U32 R150, R138, 0x10, RZ ;  /* 0x000000108a967819 */ /* 0x000fe200000006ff */
[----:B------:R-:W-:Y:S01]  /*6750*/  @P6 FADD.FTZ R138, R198, -R151 ;  /* 0x80000097c68a6221 */ /* 0x000fe20000010000 */
[----:B-1----:R-:W-:Y:S01]  /*6760*/  @P2 FMUL.FTZ R136, R137, R148 ;  /* 0x0000009489882220 */ /* 0x002fe20000410000 */
[C---:B------:R-:W-:Y:S01]  /*6770*/  @P6 FFMA.FTZ R143, R20.reuse, R22, R143 ;  /* 0x00000016148f6223 */ /* 0x040fe2000001008f */
[C---:B------:R-:W-:Y:S01]  /*6780*/  @P6 FFMA.FTZ R141, R20.reuse, R140, R141 ;  /* 0x0000008c148d6223 */ /* 0x040fe2000001008d */
[C---:B------:R-:W-:Y:S01]  /*6790*/  @P6 FFMA.FTZ R147, R20.reuse, R142, R147 ;  /* 0x0000008e14936223 */ /* 0x040fe20000010093 */
[C---:B------:R-:W-:Y:S01]  /*67a0*/  @P6 FFMA.FTZ R149, R20.reuse, R138, R149 ;  /* 0x0000008a14956223 */ /* 0x040fe20000010095 */
[----:B------:R-:W1:Y:S01]  /*67b0*/  @P2 LDC R214, c[0x0][0x40c] ;  /* 0x00010300ffd62b82 */ /* 0x000e620000000800 */
[----:B------:R-:W-:Y:S01]  /*67c0*/  @P6 FFMA.FTZ R150, R20, R153, R150 ;  /* 0x0000009914966223 */ /* 0x000fe20000010096 */
[----:B------:R-:W-:Y:S01]  /*67d0*/  @P2 F2FP.BF16.F32.PACK_AB R20, RZ, R136 ;  /* 0x00000088ff14223e */ /* 0x000fe200000010ff */
[----:B0-----:R-:W-:Y:S01]  /*67e0*/  @P2 FMUL.FTZ R22, R21, R146 ;  /* 0x0000009215162220 */ /* 0x001fe20000410000 */
[----:B--2---:R-:W-:Y:S01]  /*67f0*/  @P2 FMUL.FTZ R136, R139, R152 ;  /* 0x000000988b882220 */ /* 0x004fe20000410000 */
[----:B---3--:R-:W-:Y:S01]  /*6800*/  @P2 FMUL.FTZ R144, R143, R210 ;  /* 0x000000d28f902220 */ /* 0x008fe20000410000 */
[----:B----4-:R-:W-:-:S02]  /*6810*/  @P2 FMUL.FTZ R138, R141, R154 ;  /* 0x0000009a8d8a2220 */ /* 0x010fc40000410000 */
[----:B------:R-:W-:Y:S02]  /*6820*/  @P2 F2FP.BF16.F32.PACK_AB R22, RZ, R22 ;  /* 0x00000016ff16223e */ /* 0x000fe400000010ff */
[----:B------:R-:W-:Y:S02]  /*6830*/  @P2 F2FP.BF16.F32.PACK_AB R140, RZ, R136 ;  /* 0x00000088ff8c223e */ /* 0x000fe400000010ff */
[----:B------:R-:W-:Y:S02]  /*6840*/  @P2 F2FP.BF16.F32.PACK_AB R144, RZ, R144 ;  /* 0x00000090ff90223e */ /* 0x000fe400000010ff */
[----:B------:R-:W-:Y:S01]  /*6850*/  @P2 F2FP.BF16.F32.PACK_AB R142, RZ, R138 ;  /* 0x0000008aff8e223e */ /* 0x000fe200000010ff */
[----:B-----5:R-:W-:Y:S01]  /*6860*/  @P2 FMUL.FTZ R146, R147, R212 ;  /* 0x000000d493922220 */ /* 0x020fe20000410000 */
[----:B------:R-:W-:Y:S02]  /*6870*/  @P2 PRMT R132, R22, 0x7610, R132 ;  /* 0x0000761016842816 */ /* 0x000fe40000000084 */
[----:B------:R-:W-:-:S02]  /*6880*/  @P2 PRMT R133, R140, 0x7610, R133 ;  /* 0x000076108c852816 */ /* 0x000fc40000000085 */
[----:B------:R-:W-:Y:S02]  /*6890*/  @P2 F2FP.BF16.F32.PACK_AB R146, RZ, R146 ;  /* 0x00000092ff92223e */ /* 0x000fe400000010ff */
[----:B------:R-:W-:Y:S01]  /*68a0*/  @P2 PRMT R134, R144, 0x7610, R134 ;  /* 0x0000761090862816 */ /* 0x000fe20000000086 */
[----:B-1----:R-:W-:Y:S01]  /*68b0*/  @P2 FMUL.FTZ R148, R149, R214 ;  /* 0x000000d695942220 */ /* 0x002fe20000410000 */
[----:B------:R-:W-:Y:S02]  /*68c0*/  F2FP.BF16.F32.PACK_AB R136, R137, R21 ;  /* 0x000000158988723e */ /* 0x000fe400000010ff */
[----:B------:R-:W-:Y:S02]  /*68d0*/  F2FP.BF16.F32.PACK_AB R137, R141, R139 ;  /* 0x0000008b8d89723e */ /* 0x000fe400000010ff */
[----:B------:R-:W-:Y:S02]  /*68e0*/  @P2 F2FP.BF16.F32.PACK_AB R148, RZ, R148 ;  /* 0x00000094ff94223e */ /* 0x000fe400000010ff */
[----:B------:R-:W-:-:S02]  /*68f0*/  F2FP.BF16.F32.PACK_AB R138, R147, R143 ;  /* 0x0000008f938a723e */ /* 0x000fc400000010ff */
[----:B------:R-:W-:Y:S02]  /*6900*/  @P2 PRMT R132, R132, 0x5410, R20 ;  /* 0x0000541084842816 */ /* 0x000fe40000000014 */
        /* <DEDUP_REMOVED lines=9> */
.L_x_102:
[----:B------:R-:W-:Y:S01]  /*69a0*/  ISETP.GT.AND P6, PT, R21, RZ, PT ;  /* 0x000000ff1500720c */ /* 0x000fe20003fc4270 */
[----:B------:R-:W1:Y:S01]  /*69b0*/  @P2 LDC R144, c[0x0][0x40c] ;  /* 0x00010300ff902b82 */ /* 0x000e620000000800 */
[C---:B------:R-:W-:Y:S02]  /*69c0*/  SHF.L.U32 R21, R128.reuse, 0x10, RZ ;  /* 0x0000001080157819 */ /* 0x040fe400000006ff */
[----:B0-23--:R-:W-:Y:S02]  /*69d0*/  PRMT R140, R128, 0x7632, R140 ;  /* 0x00007632808c7816 */ /* 0x00dfe4000000008c */
        /* <DEDUP_REMOVED lines=66> */
.L_x_101:
[----:B0-23--:R-:W0:Y:S02]  /*6e00*/  LDC.64 R140, c[0x0][0x478] ;  /* 0x00011e00ff8c7b82 */ /* 0x00de240000000a00 */
[----:B0-----:R-:W-:-:S04]  /*6e10*/  ISETP.NE.U32.AND P0, PT, R140, RZ, PT ;  /* 0x000000ff8c00720c */ /* 0x001fc80003f05070 */
[----:B------:R-:W-:-:S13]  /*6e20*/  ISETP.NE.AND.EX P0, PT, R141, RZ, PT, P0 ;  /* 0x000000ff8d00720c */ /* 0x000fda0003f05300 */
[----:B------:R-:W-:Y:S05]  /*6e30*/  @!P0 BRA `(.L_x_104) ;  /* 0x0000000400188947 */ /* 0x000fea0003800000 */
[----:B------:R-:W0:Y:S01]  /*6e40*/  @P2 LDC R139, c[0x0][0x40c] ;  /* 0x00010300ff8b2b82 */ /* 0x000e220000000800 */
[----:B------:R-:W-:Y:S01]  /*6e50*/  ISETP.GT.AND P6, PT, R21, RZ, PT ;  /* 0x000000ff1500720c */ /* 0x000fe20003fc4270 */
[-CC-:B------:R-:W-:Y:S01]  /*6e60*/  FFMA.FTZ R21, R191, R22.reuse, R147.reuse ;  /* 0x00000016bf157223 */ /* 0x180fe20000010093 */
[-CC-:B------:R-:W-:Y:S01]  /*6e70*/  FFMA.FTZ R141, R193, R22.reuse, R147.reuse ;  /* 0x00000016c18d7223 */ /* 0x180fe20000010093 */
[-CC-:B------:R-:W-:Y:S01]  /*6e80*/  FFMA.FTZ R144, R204, R22.reuse, R147.reuse ;  /* 0x00000016cc907223 */ /* 0x180fe20000010093 */
[-C--:B------:R-:W-:Y:S01]  /*6e90*/  FFMA.FTZ R136, R200, R22.reuse, R147 ;  /* 0x00000016c8887223 */ /* 0x080fe20000010093 */
[----:B------:R-:W-:Y:S01]  /*6ea0*/  FADD.FTZ R21, R192, -R21 ;  /* 0x80000015c0157221 */ /* 0x000fe20000010000 */
[-CC-:B------:R-:W-:Y:S01]  /*6eb0*/  FFMA.FTZ R149, R195, R22.reuse, R147.reuse ;  /* 0x00000016c3957223 */ /* 0x180fe20000010093 */
[----:B------:R-:W1:Y:S01]  /*6ec0*/  @P2 LDC R153, c[0x0][0x40c] ;  /* 0x00010300ff992b82 */ /* 0x000e620000000800 */
[-CC-:B------:R-:W-:Y:S01]  /*6ed0*/  FFMA.FTZ R138, R202, R22.reuse, R147.reuse ;  /* 0x00000016ca8a7223 */ /* 0x180fe20000010093 */
[----:B------:R-:W-:Y:S01]  /*6ee0*/  FMUL.FTZ R21, R20, R21 ;  /* 0x0000001514157220 */ /* 0x000fe20000410000 */
[-CC-:B------:R-:W-:Y:S01]  /*6ef0*/  FFMA.FTZ R146, R206, R22.reuse, R147.reuse ;  /* 0x00000016ce927223 */ /* 0x180fe20000010093 */
[----:B------:R-:W-:Y:S01]  /*6f00*/  FFMA.FTZ R147, R197, R22, R147 ;  /* 0x00000016c5937223 */ /* 0x000fe20000010093 */
[----:B------:R-:W-:Y:S01]  /*6f10*/  FADD.FTZ R141, R194, -R141 ;  /* 0x8000008dc28d7221 */ /* 0x000fe20000010000 */
[----:B------:R-:W-:Y:S01]  /*6f20*/  FADD.FTZ R151, R203, -R144 ;  /* 0x80000090cb977221 */ /* 0x000fe20000010000 */
[----:B------:R-:W-:Y:S01]  /*6f30*/  FADD.FTZ R137, R199, -R136 ;  /* 0x80000088c7897221 */ /* 0x000fe20000010000 */
[----:B------:R-:W2:Y:S01]  /*6f40*/  @P2 LDC R155, c[0x0][0x40c] ;  /* 0x00010300ff9b2b82 */ /* 0x000ea20000000800 */
[----:B------:R-:W-:Y:S01]  /*6f50*/  FADD.FTZ R149, R196, -R149 ;  /* 0x80000095c4957221 */ /* 0x000fe20000010000 */
[----:B------:R-:W-:Y:S01]  /*6f60*/  FSEL R144, R21, RZ, P6 ;  /* 0x000000ff15907208 */ /* 0x000fe20003000000 */
[----:B------:R-:W-:Y:S01]  /*6f70*/  FADD.FTZ R143, R201, -R138 ;  /* 0x8000008ac98f7221 */ /* 0x000fe20000010000 */
[----:B------:R-:W-:Y:S01]  /*6f80*/  FADD.FTZ R213, R205, -R146 ;  /* 0x80000092cdd57221 */ /* 0x000fe20000010000 */
[----:B------:R-:W-:Y:S01]  /*6f90*/  FADD.FTZ R209, R198, -R147 ;  /* 0x80000093c6d17221 */ /* 0x000fe20000010000 */
[C---:B------:R-:W-:Y:S01]  /*6fa0*/  FMUL.FTZ R136, R20.reuse, R141 ;  /* 0x0000008d14887220 */ /* 0x040fe20000410000 */
[C---:B------:R-:W-:Y:S01]  /*6fb0*/  FMUL.FTZ R22, R20.reuse, R137 ;  /* 0x0000008914167220 */ /* 0x040fe20000410000 */
[----:B------:R-:W3:Y:S01]  /*6fc0*/  @P2 LDC R142, c[0x0][0x40c] ;  /* 0x00010300ff8e2b82 */ /* 0x000ee20000000800 */
[C---:B------:R-:W-:Y:S01]  /*6fd0*/  FMUL.FTZ R138, R20.reuse, R149 ;  /* 0x00000095148a7220 */ /* 0x040fe20000410000 */
[----:B------:R-:W-:Y:S01]  /*6fe0*/  FMUL.FTZ R137, R20, R143 ;  /* 0x0000008f14897220 */ /* 0x000fe20000410000 */
[----:B0-----:R-:W-:Y:S01]  /*6ff0*/  @P2 FMUL.FTZ R21, R144, R139 ;  /* 0x0000008b90152220 */ /* 0x001fe20000410000 */
[C---:B------:R-:W-:Y:S01]  /*7000*/  FMUL.FTZ R139, R20.reuse, R151 ;  /* 0x00000097148b7220 */ /* 0x040fe20000410000 */
[C---:B------:R-:W-:Y:S01]  /*7010*/  FMUL.FTZ R143, R20.reuse, R213 ;  /* 0x000000d5148f7220 */ /* 0x040fe20000410000 */
[----:B------:R-:W-:Y:S01]  /*7020*/  FMUL.FTZ R20, R20, R209 ;  /* 0x000000d114147220 */ /* 0x000fe20000410000 */
[----:B------:R-:W-:Y:S01]  /*7030*/  FSEL R146, R136, RZ, P6 ;  /* 0x000000ff88927208 */ /* 0x000fe20003000000 */
[----:B------:R-:W0:Y:S01]  /*7040*/  @P2 LDC R140, c[0x0][0x40c] ;  /* 0x00010300ff8c2b82 */ /* 0x000e220000000800 */
[----:B------:R-:W-:-:S02]  /*7050*/  FSEL R148, R138, RZ, P6 ;  /* 0x000000ff8a947208 */ /* 0x000fc40003000000 */
[----:B------:R-:W-:Y:S02]  /*7060*/  FSEL R149, R137, RZ, P6 ;  /* 0x000000ff89957208 */ /* 0x000fe40003000000 */
[----:B------:R-:W-:Y:S01]  /*7070*/  FSEL R150, R20, RZ, P6 ;  /* 0x000000ff14967208 */ /* 0x000fe20003000000 */
[----:B-1----:R-:W-:Y:S01]  /*7080*/  @P2 FMUL.FTZ R20, R146, R153 ;  /* 0x0000009992142220 */ /* 0x002fe20000410000 */
[----:B------:R-:W-:Y:S01]  /*7090*/  FSEL R147, R22, RZ, P6 ;  /* 0x000000ff16937208 */ /* 0x000fe20003000000 */
[----:B------:R-:W1:Y:S01]  /*70a0*/  @P2 LDC R152, c[0x0][0x40c] ;  /* 0x00010300ff982b82 */ /* 0x000e620000000800 */
[----:B------:R-:W-:Y:S01]  /*70b0*/  FSEL R151, R139, RZ, P6 ;  /* 0x000000ff8b977208 */ /* 0x000fe20003000000 */
[----:B--2---:R-:W-:Y:S01]  /*70c0*/  @P2 FMUL.FTZ R137, R148, R155 ;  /* 0x0000009b94892220 */ /* 0x004fe20000410000 */
[----:B------:R-:W-:Y:S02]  /*70d0*/  @P2 F2FP.BF16.F32.PACK_AB R20, RZ, R20 ;  /* 0x00000014ff14223e */ /* 0x000fe400000010ff */
[----:B------:R-:W-:-:S02]  /*70e0*/  @P2 F2FP.BF16.F32.PACK_AB R21, RZ, R21 ;  /* 0x00000015ff15223e */ /* 0x000fc400000010ff */
[----:B------:R-:W-:Y:S01]  /*70f0*/  @P2 PRMT R133, R20, 0x7610, R133 ;  /* 0x0000761014852816 */ /* 0x000fe20000000085 */
[----:B------:R-:W2:Y:S01]  /*7100*/  @P2 LDC R211, c[0x0][0x40c] ;  /* 0x00010300ffd32b82 */ /* 0x000ea20000000800 */
[----:B---3--:R-:W-:Y:S01]  /*7110*/  @P2 FMUL.FTZ R136, R149, R142 ;  /* 0x0000008e95882220 */ /* 0x008fe20000410000 */
[----:B------:R-:W-:Y:S02]  /*7120*/  @P2 PRMT R132, R21, 0x7610, R132 ;  /* 0x0000761015842816 */ /* 0x000fe40000000084 */
[----:B------:R-:W-:Y:S02]  /*7130*/  FSEL R143, R143, RZ, P6 ;  /* 0x000000ff8f8f7208 */ /* 0x000fe40003000000 */
[----:B------:R-:W-:Y:S01]  /*7140*/  @P2 F2FP.BF16.F32.PACK_AB R139, RZ, R136 ;  /* 0x00000088ff8b223e */ /* 0x000fe200000010ff */
[----:B0-----:R-:W-:Y:S01]  /*7150*/  @P2 FMUL.FTZ R22, R147, R140 ;  /* 0x0000008c93162220 */ /* 0x001fe20000410000 */
[----:B------:R-:W-:Y:S02]  /*7160*/  @P2 F2FP.BF16.F32.PACK_AB R140, RZ, R137 ;  /* 0x00000089ff8c223e */ /* 0x000fe400000010ff */
[----:B------:R-:W-:-:S02]  /*7170*/  @P2 PRMT R133, R133, 0x5410, R139 ;  /* 0x0000541085852816 */ /* 0x000fc4000000008b */
[----:B------:R-:W-:Y:S02]  /*7180*/  @P2 F2FP.BF16.F32.PACK_AB R22, RZ, R22 ;  /* 0x00000016ff16223e */ /* 0x000fe400000010ff */
[----:B------:R-:W-:Y:S01]  /*7190*/  @P2 PRMT R134, R140, 0x7610, R134 ;  /* 0x000076108c862816 */ /* 0x000fe20000000086 */
[----:B-1----:R-:W-:Y:S01]  /*71a0*/  @P2 FMUL.FTZ R138, R151, R152 ;  /* 0x00000098978a2220 */ /* 0x002fe20000410000 */
[----:B------:R-:W-:Y:S02]  /*71b0*/  F2FP.BF16.F32.PACK_AB R136, R147, R144 ;  /* 0x000000909388723e */ /* 0x000fe400000010ff */
[----:B------:R-:W-:Y:S02]  /*71c0*/  F2FP.BF16.F32.PACK_AB R137, R149, R146 ;  /* 0x000000929589723e */ /* 0x000fe400000010ff */
[----:B------:R-:W-:Y:S02]  /*71d0*/  @P2 F2FP.BF16.F32.PACK_AB R141, RZ, R138 ;  /* 0x0000008aff8d223e */ /* 0x000fe400000010ff */
[----:B------:R-:W-:Y:S01]  /*71e0*/  F2FP.BF16.F32.PACK_AB R138, R151, R148 ;  /* 0x00000094978a723e */ /* 0x000fe200000010ff */
[----:B--2---:R-:W-:Y:S01]  /*71f0*/  @P2 FMUL.FTZ R142, R150, R211 ;  /* 0x000000d3968e2220 */ /* 0x004fe20000410000 */
[----:B------:R-:W-:-:S02]  /*7200*/  @P2 PRMT R132, R132, 0x5410, R22 ;  /* 0x0000541084842816 */ /* 0x000fc40000000016 */
[----:B------:R-:W-:Y:S02]  /*7210*/  F2FP.BF16.F32.PACK_AB R139, R143, R150 ;  /* 0x000000968f8b723e */ /* 0x000fe400000010ff */
[----:B------:R-:W-:Y:S02]  /*7220*/  @P2 F2FP.BF16.F32.PACK_AB R142, RZ, R142 ;  /* 0x0000008eff8e223e */ /* 0x000fe400000010ff */
[----:B------:R-:W-:Y:S02]  /*7230*/  @P2 PRMT R134, R134, 0x5410, R141 ;  /* 0x0000541086862816 */ /* 0x000fe4000000008d */
[----:B------:R-:W-:Y:S01]  /*7240*/  @P2 PRMT R135, R142, 0x7610, R135 ;  /* 0x000076108e872816 */ /* 0x000fe20000000087 */
[----:B------:R-:W-:Y:S06]  /*7250*/  @!P2 BRA `(.L_x_103) ;  /* 0x000000040030a947 */ /* 0x000fec0003800000 */
[----:B------:R-:W-:-:S05]  /*7260*/  FMUL.FTZ R20, R143, UR15 ;  /* 0x0000000f8f147c20 */ /* 0x000fca0008410000 */
[----:B------:R-:W-:-:S04]  /*7270*/  F2FP.BF16.F32.PACK_AB R20, RZ, R20 ;  /* 0x00000014ff14723e */ /* 0x000fc800000010ff */
[----:B------:R-:W-:Y:S01]  /*7280*/  PRMT R135, R135, 0x5410, R20 ;  /* 0x0000541087877816 */ /* 0x000fe20000000014 */
[----:B------:R-:W-:Y:S06]  /*7290*/  BRA `(.L_x_103) ;  /* 0x0000000400207947 */ /* 0x000fec0003800000 */
.L_x_104:
[----:B------:R-:W0:Y:S01]  /*72a0*/  @P2 LDC R143, c[0x0][0x40c] ;  /* 0x00010300ff8f2b82 */ /* 0x000e220000000800 */
[----:B------:R-:W-:Y:S01]  /*72b0*/  FFMA.FTZ R140, R206, R22, R147 ;  /* 0x00000016ce8c7223 */ /* 0x000fe20000010093 */
[----:B------:R-:W-:-:S03]  /*72c0*/  ISETP.GT.AND P6, PT, R21, RZ, PT ;  /* 0x000000ff1500720c */ /* 0x000fc60003fc4270 */
[----:B------:R-:W-:-:S04]  /*72d0*/  FADD.FTZ R141, R205, -R140 ;  /* 0x8000008ccd8d7221 */ /* 0x000fc80000010000 */
[----:B------:R-:W-:-:S05]  /*72e0*/  FMUL.FTZ R140, R20, R141 ;  /* 0x0000008d148c7220 */ /* 0x000fca0000410000 */
[----:B------:R-:W-:-:S05]  /*72f0*/  FSEL R140, R140, RZ, P6 ;  /* 0x000000ff8c8c7208 */ /* 0x000fca0003000000 */
[----:B0-----:R-:W-:Y:S01]  /*7300*/  @P2 FMUL.FTZ R140, R140, R143 ;  /* 0x0000008f8c8c2220 */ /* 0x001fe20000410000 */
[----:B------:R-:W-:Y:S06]  /*7310*/  @!P2 BRA `(.L_x_105) ;  /* 0x000000000020a947 */ /* 0x000fec0003800000 */
        /* <DEDUP_REMOVED lines=8> */
.L_x_105:
        /* <DEDUP_REMOVED lines=9> */
.L_x_106:
        /* <DEDUP_REMOVED lines=9> */
.L_x_107:
        /* <DEDUP_REMOVED lines=9> */
.L_x_108:
        /* <DEDUP_REMOVED lines=9> */
.L_x_109:
        /* <DEDUP_REMOVED lines=9> */
.L_x_110:
        /* <DEDUP_REMOVED lines=9> */
.L_x_111:
[----:B------:R-:W-:-:S04]  /*7700*/  @P2 F2FP.BF16.F32.PACK_AB R140, RZ, R140 ;  /* 0x0000008cff8c223e */ /* 0x000fc800000010ff */
[----:B------:R-:W-:-:S07]  /*7710*/  @P2 PRMT R135, R135, 0x5410, R140 ;  /* 0x0000541087872816 */ /* 0x000fce000000008c */
.L_x_103:
[----:B------:R-:W0:Y:S08]  /*7720*/  @P0 LDC.64 R140, c[0x0][0x478] ;  /* 0x00011e00ff8c0b82 */ /* 0x000e300000000a00 */
[----:B------:R-:W1:Y:S01]  /*7730*/  @P2 LDC.64 R20, c[0x0][0x468] ;  /* 0x00011a00ff142b82 */ /* 0x000e620000000a00 */
[----:B0-----:R-:W-:-:S05]  /*7740*/  @P0 IMAD.WIDE.U32 R140, R207, 0x10, R140 ;  /* 0x00000010cf8c0825 */ /* 0x001fca00078e008c */
[----:B------:R4:W-:Y:S01]  /*7750*/  @P0 STG.E.128 desc[UR10][R140.64], R136 ;  /* 0x000000888c000986 */ /* 0x0009e2000c101d0a */
[----:B-1----:R-:W-:-:S05]  /*7760*/  @P2 IMAD.WIDE.U32 R20, R145, 0x10, R20 ;  /* 0x0000001091142825 */ /* 0x002fca00078e0014 */
[----:B------:R4:W-:Y:S02]  /*7770*/  @P2 STG.E.128 desc[UR10][R20.64], R132 ;  /* 0x0000008414002986 */ /* 0x0009e4000c101d0a */
.L_x_100:
[----:B------:R-:W-:Y:S05]  /*7780*/  BSYNC.RECONVERGENT B0 ;  /* 0x0000000000007941 */ /* 0x000fea0003800200 */
.L_x_99:
[----:B----4-:R-:W1:Y:S01]  /*7790*/  LDC.64 R20, c[0x0][0x380] ;  /* 0x0000e000ff147b82 */ /* 0x010e620000000a00 */
[----:B------:R-:W-:Y:S01]  /*77a0*/  UPLOP3.LUT UP1, UPT, UPT, UPT, UP1, 0x40, 0x4 ;  /* 0x000000000004789c */ /* 0x000fe20003f2e810 */
[----:B-1----:R-:W-:-:S04]  /*77b0*/  IADD3 R18, PT, PT, R18, R20, RZ ;  /* 0x0000001412127210 */ /* 0x002fc80007ffe0ff */
[----:B------:R-:W-:-:S13]  /*77c0*/  ISETP.GE.AND P0, PT, R18, R21, PT ;  /* 0x000000151200720c */ /* 0x000fda0003f06270 */
[----:B------:R-:W-:Y:S05]  /*77d0*/  @!P0 BRA `(.L_x_112) ;  /* 0xffffff8c00e88947 */ /* 0x000fea000383ffff */
.L_x_48:
[----:B------:R-:W1:Y:S08]  /*77e0*/  S2UR UR4, SR_CTAID.X ;  /* 0x00000000000479c3 */ /* 0x000e700000002500 */
[----:B------:R-:W4:Y:S08]  /*77f0*/  LDC.64 R2, c[0x0][0x440] ;  /* 0x00011000ff027b82 */ /* 0x000f300000000a00 */
[----:B------:R-:W0:Y:S08]  /*7800*/  LDC.64 R4, c[0x0][0x448] ;  /* 0x00011200ff047b82 */ /* 0x000e300000000a00 */
[----:B------:R-:W2:Y:S01]  /*7810*/  LDC.64 R6, c[0x0][0x440] ;  /* 0x00011000ff067b82 */ /* 0x000ea20000000a00 */
[----:B-1----:R-:W-:-:S05]  /*7820*/  IMAD R23, R23, UR4, RZ ;  /* 0x0000000417177c24 */ /* 0x002fca000f8e02ff */
[----:B------:R-:W-:Y:S02]  /*7830*/  LEA.HI R23, R23, R208, RZ, 0x1d ;  /* 0x000000d017177211 */ /* 0x000fe400078fe8ff */
[----:B------:R-:W1:Y:S03]  /*7840*/  LDC.64 R8, c[0x0][0x448] ;  /* 0x00011200ff087b82 */ /* 0x000e660000000a00 */
[----:B----4-:R-:W-:-:S05]  /*7850*/  @P1 IMAD.WIDE.U32 R2, R23, 0x20, R2 ;  /* 0x0000002017021825 */ /* 0x010fca00078e0002 */
[----:B------:R-:W4:Y:S01]  /*7860*/  LDC.64 R10, c[0x0][0x440] ;  /* 0x00011000ff0a7b82 */ /* 0x000f220000000a00 */
[C---:B0-----:R-:W-:Y:S01]  /*7870*/  @P1 IMAD.WIDE.U32 R4, R23.reuse, 0x20, R4 ;  /* 0x0000002017041825 */ /* 0x041fe200078e0004 */
[----:B------:R-:W-:Y:S01]  /*7880*/  @P1 IADD3 R23, PT, PT, R23, 0x100, RZ ;  /* 0x0000010017171810 */ /* 0x000fe20007ffe0ff */
[----:B------:R0:W-:Y:S04]  /*7890*/  @P1 STG.E.128 desc[UR10][R2.64], R68 ;  /* 0x0000004402001986 */ /* 0x0001e8000c101d0a */
[----:B------:R0:W-:Y:S01]  /*78a0*/  @P1 STG.E.128 desc[UR10][R2.64+0x10], R64 ;  /* 0x0000104002001986 */ /* 0x0001e2000c101d0a */
[----:B------:R-:W3:Y:S01]  /*78b0*/  LDC.64 R12, c[0x0][0x448] ;  /* 0x00011200ff0c7b82 */ /* 0x000ee20000000a00 */
[C---:B--2---:R-:W-:Y:S02]  /*78c0*/  @P3 IMAD.WIDE.U32 R6, R23.reuse, 0x20, R6 ;  /* 0x0000002017063825 */ /* 0x044fe400078e0006 */
[----:B------:R0:W-:Y:S04]  /*78d0*/  @P1 STG.E.128 desc[UR10][R4.64], R100 ;  /* 0x0000006404001986 */ /* 0x0001e8000c101d0a */
[----:B------:R0:W-:Y:S01]  /*78e0*/  @P1 STG.E.128 desc[UR10][R4.64+0x10], R96 ;  /* 0x0000106004001986 */ /* 0x0001e2000c101d0a */
[C---:B-1----:R-:W-:Y:S01]  /*78f0*/  @P3 IMAD.WIDE.U32 R8, R23.reuse, 0x20, R8 ;  /* 0x0000002017083825 */ /* 0x042fe200078e0008 */
[----:B------:R-:W-:-:S02]  /*7900*/  @P3 IADD3 R23, PT, PT, R23, 0x100, RZ ;  /* 0x0000010017173810 */ /* 0x000fc40007ffe0ff */
[----:B------:R0:W-:Y:S04]  /*7910*/  @P3 STG.E.128 desc[UR10][R6.64], R60 ;  /* 0x0000003c06003986 */ /* 0x0001e8000c101d0a */
[----:B------:R0:W-:Y:S01]  /*7920*/  @P3 STG.E.128 desc[UR10][R6.64+0x10], R56 ;  /* 0x0000103806003986 */ /* 0x0001e2000c101d0a */
[----:B----4-:R-:W-:-:S03]  /*7930*/  @P4 IMAD.WIDE.U32 R10, R23, 0x20, R10 ;  /* 0x00000020170a4825 */ /* 0x010fc600078e000a */
[----:B------:R0:W-:Y:S04]  /*7940*/  @P3 STG.E.128 desc[UR10][R8.64], R92 ;  /* 0x0000005c08003986 */ /* 0x0001e8000c101d0a */
[----:B------:R0:W-:Y:S01]  /*7950*/  @P3 STG.E.128 desc[UR10][R8.64+0x10], R88 ;  /* 0x0000105808003986 */ /* 0x0001e2000c101d0a */
[----:B---3--:R-:W-:-:S03]  /*7960*/  @P4 IMAD.WIDE.U32 R12, R23, 0x20, R12 ;  /* 0x00000020170c4825 */ /* 0x008fc600078e000c */
[----:B------:R0:W-:Y:S04]  /*7970*/  @P4 STG.E.128 desc[UR10][R10.64], R52 ;  /* 0x000000340a004986 */ /* 0x0001e8000c101d0a */
        /* <DEDUP_REMOVED lines=14> */
.L_x_113:
        /* <DEDUP_REMOVED lines=10> */
.L_x_15580:


//--------------------- .text._ZN10layer_norm13ln_bwd_kernelINS_13Kernel_traitsI13__nv_bfloat16S2_S2_S2_fjLj8192ELj1ELj1ELj8ELj16ENS_18Kernel_traits_baseILj8192ES2_S2_S2_S2_fjLj256EEEEELb0ELb0ELb1ELb1EEEvNS_9BwdParamsE --------------------------
	.section	.text._ZN10layer_norm13ln_bwd_kernelINS_13Kernel_traitsI13__nv_bfloat16S2_S2_S2_fjLj8192ELj1ELj1ELj8ELj16ENS_18Kernel_traits_baseILj8192ES2_S2_S2_S2_fjLj256EEEEELb0ELb0ELb1ELb1EEEvNS_9BwdParamsE,"ax",@progbits
	.align	128
        .global         _ZN10layer_norm13ln_bwd_kernelINS_13Kernel_traitsI13__nv_bfloat16S2_S2_S2_fjLj8192ELj1ELj1ELj8ELj16ENS_18Kernel_traits_baseILj8192ES2_S2_S2_S2_fjLj256EEEEELb0ELb0ELb1ELb1EEEvNS_9BwdParamsE
        .type           _ZN10layer_norm13ln_bwd_kernelINS_13Kernel_traitsI13__nv_bfloat16S2_S2_S2_fjLj8192ELj1ELj1ELj8ELj16ENS_18Kernel_traits_baseILj8192ES2_S2_S2_S2_fjLj256EEEEELb0ELb0ELb1ELb1EEEvNS_9BwdParamsE,@function
        .size           _ZN10layer_norm13ln_bwd_kernelINS_13Kernel_traitsI13__nv_bfloat16S2_S2_S2_fjLj8192ELj1ELj1ELj8ELj16ENS_18Kernel_traits_baseILj8192ES2_S2_S2_S2_fjLj256EEEEELb0ELb0ELb1ELb1EEEvNS_9BwdParamsE,(.L_x_15581 - _ZN10layer_norm13ln_bwd_kernelINS_13Kernel_traitsI13__nv_bfloat16S2_S2_S2_fjLj8192ELj1ELj1ELj8ELj16ENS_18Kernel_traits_baseILj8192ES2_S2_S2_S2_fjLj256EEEEELb0ELb0ELb1ELb1EEEvNS_9BwdParamsE)
        .other          _ZN10layer_norm13ln_bwd_kernelINS_13Kernel_traitsI13__nv_bfloat16S2_S2_S2_fjLj8192ELj1ELj1ELj8ELj16ENS_18Kernel_traits_baseILj8192ES2_S2_S2_S2_fjLj256EEEEELb0ELb0ELb1ELb1EEEvNS_9BwdParamsE,@"STO_CUDA_ENTRY STV_DEFAULT"
_ZN10layer_norm13ln_bwd_kernelINS_13Kernel_traitsI13__nv_bfloat16S2_S2_S2_fjLj8192ELj1ELj1ELj8ELj16ENS_18Kernel_traits_baseILj8192ES2_S2_S2_S2_fjLj256EEEEELb0ELb0ELb1ELb1EEEvNS_9BwdParamsE:
.text._ZN10layer_norm13ln_bwd_kernelINS_13Kernel_traitsI13__nv_bfloat16S2_S2_S2_fjLj8192ELj1ELj1ELj8ELj16ENS_18Kernel_traits_baseILj8192ES2_S2_S2_S2_fjLj256EEEEELb0ELb0ELb1ELb1EEEvNS_9BwdParamsE:
        /* <DEDUP_REMOVED lines=39> */
[----:B------:R-:W1:Y:S01]  /*0270*/  LDC.64 R4, c[0x0][0x3d0] ;  /* 0x0000f400ff047b82 */ /* 0x000e620000000a00 */
[----:B------:R-:W-:Y:S01]  /*0280*/  MOV R0, UR4 ;  /* 0x0000000400007c02 */ /* 0x000fe20008000f00 */
[----:B------:R-:W-:Y:S01]  /*0290*/  UPLOP3.LUT UP1, UPT, UPT, UPT, UPT, 0x40, 0x4 ;  /* 0x000000000004789c */ /* 0x000fe20003f2e870 */
[----:B------:R-:W2:Y:S01]  /*02a0*/  LDCU UR16, c[0x0][0x40c] ;  /* 0x00008180ff1077ac */ /* 0x000ea20008000800 */
[----:B------:R-:W3:Y:S01]  /*02b0*/  LDCU UR14, c[0x0][0x388] ;  /* 0x00007100ff0e77ac */ /* 0x000ee20008000800 */
[----:B------:R-:W4:Y:S01]  /*02c0*/  LDCU.U8 UR11, c[0x0][0x410] ;  /* 0x00008200ff0b77ac */ /* 0x000f220008000000 */
[----:B------:R-:W0:Y:S01]  /*02d0*/  LDCU UR15, c[0x0][0x400] ;  /* 0x00008000ff0f77ac */ /* 0x000e220008000800 */
[----:B------:R-:W0:Y:S01]  /*02e0*/  LDCU.64 UR6, c[0x0][0x438] ;  /* 0x00008700ff0677ac */ /* 0x000e220008000a00 */
[----:B-1----:R-:W-:Y:S01]  /*02f0*/  IMAD.WIDE.U32 R4, R199, 0x10, R4 ;  /* 0x00000010c7047825 */ /* 0x002fe200078e0004 */
[----:B------:R-:W1:Y:S04]  /*0300*/  LDCU.64 UR8, c[0x0][0x478] ;  /* 0x00008f00ff0877ac */ /* 0x000e680008000a00 */
[----:B0-----:R-:W5:Y:S04]  /*0310*/  LDG.E.128 R64, desc[UR12][R4.64+0x3000] ;  /* 0x0030000c04407981 */ /* 0x001f68000c1e1d00 */
[----:B------:R-:W2:Y:S04]  /*0320*/  LDG.E.128 R60, desc[UR12][R4.64+0x2000] ;  /* 0x0020000c043c7981 */ /* 0x000ea8000c1e1d00 */
[----:B------:R-:W3:Y:S04]  /*0330*/  LDG.E.128 R56, desc[UR12][R4.64+0x1000] ;  /* 0x0010000c04387981 */ /* 0x000ee8000c1e1d00 */
[----:B------:R0:W4:Y:S01]  /*0340*/  LDG.E.128 R52, desc[UR12][R4.64] ;  /* 0x0000000c04347981 */ /* 0x000122000c1e1d00 */
[----:B------:R-:W-:Y:S01]  /*0350*/  HFMA2 R128, -RZ, RZ, 0, 0 ;  /* 0x00000000ff807431 */ /* 0x000fe200000001ff */
[----:B-----5:R-:W-:-:S02]  /*0360*/  PRMT R2, R64, 0x7632, R2 ;  /* 0x0000763240027816 */ /* 0x020fc40000000002 */
[----:B0-----:R-:W-:Y:S02]  /*0370*/  PRMT R4, R65, 0x7632, R4 ;  /* 0x0000763241047816 */ /* 0x001fe40000000004 */
[----:B------:R-:W-:Y:S02]  /*0380*/  PRMT R5, R66, 0x7632, R5 ;  /* 0x0000763242057816 */ /* 0x000fe40000000005 */
[----:B------:R-:W-:Y:S02]  /*0390*/  PRMT R6, R67, 0x7632, R6 ;  /* 0x0000763243067816 */ /* 0x000fe40000000006 */
[----:B--2---:R-:W-:Y:S02]  /*03a0*/  PRMT R7, R60, 0x7632, R7 ;  /* 0x000076323c077816 */ /* 0x004fe40000000007 */
[----:B------:R-:W-:Y:S02]  /*03b0*/  PRMT R8, R61, 0x7632, R8 ;  /* 0x000076323d087816 */ /* 0x000fe40000000008 */
[----:B------:R-:W-:-:S02]  /*03c0*/  PRMT R9, R62, 0x7632, R9 ;  /* 0x000076323e097816 */ /* 0x000fc40000000009 */
[----:B------:R-:W-:Y:S02]  /*03d0*/  PRMT R10, R63, 0x7632, R10 ;  /* 0x000076323f0a7816 */ /* 0x000fe4000000000a */
[----:B---3--:R-:W-:Y:S02]  /*03e0*/  PRMT R11, R56, 0x7632, R11 ;  /* 0x00007632380b7816 */ /* 0x008fe4000000000b */
[----:B------:R-:W-:Y:S02]  /*03f0*/  PRMT R12, R57, 0x7632, R12 ;  /* 0x00007632390c7816 */ /* 0x000fe4000000000c */
[----:B------:R-:W-:Y:S02]  /*0400*/  PRMT R13, R58, 0x7632, R13 ;  /* 0x000076323a0d7816 */ /* 0x000fe4000000000d */
[----:B------:R-:W-:Y:S02]  /*0410*/  PRMT R14, R59, 0x7632, R14 ;  /* 0x000076323b0e7816 */ /* 0x000fe4000000000e */
[----:B----4-:R-:W-:-:S02]  /*0420*/  PRMT R15, R52, 0x7632, R15 ;  /* 0x00007632340f7816 */ /* 0x010fc4000000000f */
[----:B------:R-:W-:Y:S02]  /*0430*/  PRMT R16, R53, 0x7632, R16 ;  /* 0x0000763235107816 */ /* 0x000fe40000000010 */
[----:B------:R-:W-:Y:S02]  /*0440*/  PRMT R17, R54, 0x7632, R17 ;  /* 0x0000763236117816 */ /* 0x000fe40000000011 */
[----:B-1----:R-:W-:-:S07]  /*0450*/  PRMT R18, R55, 0x7632, R18 ;  /* 0x0000763237127816 */ /* 0x002fce0000000012 */
.L_x_163:
[----:B------:R-:W0:Y:S08]  /*0460*/  LDC.64 R144, c[0x0][0x3f8] ;  /* 0x0000fe00ff907b82 */ /* 0x000e300000000a00 */
[----:B------:R-:W1:Y:S08]  /*0470*/  LDC.64 R140, c[0x0][0x3c8] ;  /* 0x0000f200ff8c7b82 */ /* 0x000e700000000a00 */
[----:B------:R-:W2:Y:S01]  /*0480*/  LDC.64 R142, c[0x0][0x3f0] ;  /* 0x0000fc00ff8e7b82 */ /* 0x000ea20000000a00 */
[----:B0-----:R-:W-:-:S05]  /*0490*/  IMAD.WIDE R144, R0, 0x4, R144 ;  /* 0x0000000400907825 */ /* 0x001fca00078e0290 */
[----:B------:R-:W3:Y:S01]  /*04a0*/  LDG.E R201, desc[UR12][R144.64] ;  /* 0x0000000c90c97981 */ /* 0x000ee2000c1e1900 */
[----:B-1----:R-:W-:-:S05]  /*04b0*/  IMAD.WIDE R140, R0, 0x4, R140 ;  /* 0x00000004008c7825 */ /* 0x002fca00078e028c */
[----:B------:R0:W5:Y:S01]  /*04c0*/  LDG.E R203, desc[UR12][R140.64] ;  /* 0x0000000c8ccb7981 */ /* 0x000162000c1e1900 */
[----:B--2---:R-:W-:-:S05]  /*04d0*/  IMAD.WIDE R142, R0, 0x4, R142 ;  /* 0x00000004008e7825 */ /* 0x004fca00078e028e */
[----:B------:R0:W5:Y:S01]  /*04e0*/  LDG.E R205, desc[UR12][R142.64] ;  /* 0x0000000c8ecd7981 */ /* 0x000162000c1e1900 */
[----:B------:R-:W-:Y:S02]  /*04f0*/  CS2R R146, SRZ ;  /* 0x0000000000927805 */ /* 0x000fe4000001ff00 */
[----:B---3--:R-:W-:-:S13]  /*0500*/  ISETP.GE.AND P1, PT, R201, 0x1, PT ;  /* 0x00000001c900780c */ /* 0x008fda0003f26270 */
[----:B0-----:R-:W-:Y:S05]  /*0510*/  @!P1 BRA `(.L_x_115) ;  /* 0x0000001800609947 */ /* 0x001fea0003800000 */
[----:B------:R-:W-:Y:S01]  /*0520*/  IADD3 R19, PT, PT, R201, -0x1, RZ ;  /* 0xffffffffc9137810 */ /* 0x000fe20007ffe0ff */
[----:B------:R-:W0:Y:S01]  /*0530*/  LDC.64 R24, c[0x0][0x3a8] ;  /* 0x0000ea00ff187b82 */ /* 0x000e220000000a00 */
[----:B------:R-:W-:-:S03]  /*0540*/  IMAD R3, R0, UR14, RZ ;  /* 0x0000000e00037c24 */ /* 0x000fc6000f8e02ff */
[----:B------:R-:W-:Y:S02]  /*0550*/  IMAD R19, R19, UR14, RZ ;  /* 0x0000000e13137c24 */ /* 0x000fe4000f8e02ff */
[----:B------:R-:W-:Y:S02]  /*0560*/  SHF.R.S32.HI R22, RZ, 0x1f, R3 ;  /* 0x0000001fff167819 */ /* 0x000fe40000011403 */
[----:B------:R-:W1:Y:S01]  /*0570*/  LDC.64 R156, c[0x0][0x3c0] ;  /* 0x0000f000ff9c7b82 */ /* 0x000e620000000a00 */
[----:B------:R-:W-:Y:S02]  /*0580*/  SHF.R.S32.HI R26, RZ, 0x1f, R19 ;  /* 0x0000001fff1a7819 */ /* 0x000fe40000011413 */
[----:B------:R-:W-:Y:S02]  /*0590*/  LEA.HI R22, R22, R3, RZ, 0x3 ;  /* 0x0000000316167211 */ /* 0x000fe400078f18ff */
[----:B------:R-:W-:Y:S02]  /*05a0*/  LEA.HI R26, R26, R19, RZ, 0x3 ;  /* 0x000000131a1a7211 */ /* 0x000fe400078f18ff */
[-C--:B------:R-:W-:Y:S01]  /*05b0*/  LEA.HI.SX32 R165, R22, R199.reuse, 0x1d ;  /* 0x000000c716a57211 */ /* 0x080fe200078feaff */
[----:B------:R-:W2:Y:S01]  /*05c0*/  LDC.64 R20, c[0x0][0x428] ;  /* 0x00010a00ff147b82 */ /* 0x000ea20000000a00 */
[----:B------:R-:W-:-:S02]  /*05d0*/  LEA.HI.SX32 R19, R26, R199, 0x1d ;  /* 0x000000c71a137211 */ /* 0x000fc400078feaff */
[----:B------:R-:W-:Y:S02]  /*05e0*/  IADD3 R167, PT, PT, R165, 0x100, RZ ;  /* 0x00000100a5a77810 */ /* 0x000fe40007ffe0ff */
[----:B------:R-:W-:Y:S02]  /*05f0*/  IADD3 R141, PT, PT, R19, 0x100, RZ ;  /* 0x00000100138d7810 */ /* 0x000fe40007ffe0ff */
[C---:B------:R-:W-:Y:S01]  /*0600*/  IADD3 R169, PT, PT, R165.reuse, 0x200, RZ ;  /* 0x00000200a5a97810 */ /* 0x040fe20007ffe0ff */
[--C-:B0-----:R-:W-:Y:S01]  /*0610*/  IMAD.WIDE.U32 R152, R165, 0x10, R24.reuse ;  /* 0x00000010a5987825 */ /* 0x101fe200078e0018 */
[----:B------:R-:W-:Y:S02]  /*0620*/  IADD3 R29, PT, PT, R19, 0x200, RZ ;  /* 0x00000200131d7810 */ /* 0x000fe40007ffe0ff */
[----:B------:R-:W-:Y:S01]  /*0630*/  IADD3 R171, PT, PT, R165, 0x300, RZ ;  /* 0x00000300a5ab7810 */ /* 0x000fe20007ffe0ff */
[----:B------:R-:W-:Y:S01]  /*0640*/  IMAD.WIDE.U32 R144, R167, 0x10, R24 ;  /* 0x00000010a7907825 */ /* 0x000fe200078e0018 */
[----:B------:R-:W-:Y:S01]  /*0650*/  SHF.R.S32.HI R3, RZ, 0x1f, R0 ;  /* 0x0000001fff037819 */ /* 0x000fe20000011400 */
[----:B------:R-:W3:Y:S01]  /*0660*/  LDG.E.128 R152, desc[UR12][R152.64] ;  /* 0x0000000c98987981 */ /* 0x000ee2000c1e1d00 */
[----:B-1----:R-:W-:Y:S01]  /*0670*/  LEA R156, P0, R0, R156, 0x2 ;  /* 0x0000009c009c7211 */ /* 0x002fe200078010ff */
[----:B------:R-:W-:-:S02]  /*0680*/  IMAD.WIDE.U32 R32, R169, 0x10, R24 ;  /* 0x00000010a9207825 */ /* 0x000fc400078e0018 */
[----:B------:R-:W4:Y:S01]  /*0690*/  LDG.E.128 R144, desc[UR12][R144.64] ;  /* 0x0000000c90907981 */ /* 0x000f22000c1e1d00 */
[----:B------:R-:W-:Y:S01]  /*06a0*/  LEA.HI.X R157, R0, R157, R3, 0x2, P0 ;  /* 0x0000009d009d7211 */ /* 0x000fe200000f1403 */
[----:B------:R-:W-:Y:S02]  /*06b0*/  IMAD.WIDE.U32 R24, R171, 0x10, R24 ;  /* 0x00000010ab187825 */ /* 0x000fe400078e0018 */
[----:B------:R-:W4:Y:S02]  /*06c0*/  LDG.E.128 R32, desc[UR12][R32.64] ;  /* 0x0000000c20207981 */ /* 0x000f24000c1e1d00 */
[--C-:B--2---:R-:W-:Y:S02]  /*06d0*/  IMAD.WIDE.U32 R140, R141, 0x10, R20.reuse ;  /* 0x000000108d8c7825 */ /* 0x104fe400078e0014 */
[----:B------:R-:W2:Y:S02]  /*06e0*/  LDG.E.128 R24, desc[UR12][R24.64] ;  /* 0x0000000c18187981 */ /* 0x000ea4000c1e1d00 */
[----:B------:R-:W-:-:S02]  /*06f0*/  IMAD.WIDE.U32 R28, R29, 0x10, R20 ;  /* 0x000000101d1c7825 */ /* 0x000fc400078e0014 */
[----:B------:R-:W2:Y:S02]  /*0700*/  LDG.E.128 R140, desc[UR12][R140.64] ;  /* 0x0000000c8c8c7981 */ /* 0x000ea4000c1e1d00 */
[C---:B------:R-:W-:Y:S02]  /*0710*/  IMAD.WIDE.U32 R148, R19.reuse, 0x10, R20 ;  /* 0x0000001013947825 */ /* 0x040fe400078e0014 */
[----:B------:R-:W2:Y:S04]  /*0720*/  LDG.E.128 R28, desc[UR12][R28.64] ;  /* 0x0000000c1c1c7981 */ /* 0x000ea8000c1e1d00 */
[----:B------:R0:W2:Y:S04]  /*0730*/  LDG.E R3, desc[UR12][R156.64] ;  /* 0x0000000c9c037981 */ /* 0x0000a8000c1e1900 */
[----:B------:R-:W2:Y:S01]  /*0740*/  LDG.E.128 R148, desc[UR12][R148.64] ;  /* 0x0000000c94947981 */ /* 0x000ea2000c1e1d00 */
[----:B------:R-:W-:-:S05]  /*0750*/  IADD3 R19, PT, PT, R19, 0x300, RZ ;  /* 0x0000030013137810 */ /* 0x000fca0007ffe0ff */
[----:B------:R-:W-:-:S06]  /*0760*/  IMAD.WIDE.U32 R20, R19, 0x10, R20 ;  /* 0x0000001013147825 */ /* 0x000fcc00078e0014 */
[----:B------:R-:W2:Y:S01]  /*0770*/  LDG.E.128 R20, desc[UR12][R20.64] ;  /* 0x0000000c14147981 */ /* 0x000ea2000c1e1d00 */
[----:B------:R-:W-:-:S04]  /*0780*/  UISETP.NE.U32.AND UP0, UPT, UR6, URZ, UPT ;  /* 0x000000ff0600728c */ /* 0x000fc8000bf05070 */
[----:B------:R-:W-:-:S06]  /*0790*/  UISETP.NE.AND.EX UP0, UPT, UR7, URZ, UPT, UP0 ;  /* 0x000000ff0700728c */ /* 0x000fcc000bf05300 */
[----:B------:R-:W-:-:S13]  /*07a0*/  PLOP3.LUT P0, PT, PT, PT, UP0, 0x80, 0x8 ;  /* 0x000000000008781c */ /* 0x000fda0003f0f008 */
[----:B------:R-:W0:Y:S08]  /*07b0*/  @P0 LDC.64 R158, c[0x0][0x438] ;  /* 0x00010e00ff9e0b82 */ /* 0x000e300000000a00 */
[----:B------:R-:W1:Y:S08]  /*07c0*/  @P0 LDC.64 R160, c[0x0][0x438] ;  /* 0x00010e00ffa00b82 */ /* 0x000e700000000a00 */
[----:B------:R-:W1:Y:S08]  /*07d0*/  @P0 LDC.64 R162, c[0x0][0x438] ;  /* 0x00010e00ffa20b82 */ /* 0x000e700000000a00 */
[----:B------:R-:W1:Y:S01]  /*07e0*/  @P0 LDC.64 R174, c[0x0][0x438] ;  /* 0x00010e00ffae0b82 */ /* 0x000e620000000a00 */
[----:B0-----:R-:W-:Y:S01]  /*07f0*/  @P0 IMAD.WIDE.U32 R156, R165, 0x10, R158 ;  /* 0x00000010a59c0825 */ /* 0x001fe200078e009e */
[----:B------:R-:W-:-:S04]  /*0800*/  ISETP.NE.AND P2, PT, RZ, UR11, PT ;  /* 0x0000000bff007c0c */ /* 0x000fc8000bf45270 */
[----:B------:R-:W5:Y:S01]  /*0810*/  @P0 LDG.E.128 R48, desc[UR12][R156.64] ;  /* 0x0000000c9c300981 */ /* 0x000f62000c1e1d00 */
[----:B-1----:R-:W-:-:S05]  /*0820*/  @P0 IMAD.WIDE.U32 R158, R167, 0x10, R160 ;  /* 0x00000010a79e0825 */ /* 0x002fca00078e00a0 */
[----:B------:R0:W5:Y:S01]  /*0830*/  @P0 LDG.E.128 R44, desc[UR12][R158.64] ;  /* 0x0000000c9e2c0981 */ /* 0x000162000c1e1d00 */
[----:B------:R-:W-:-:S05]  /*0840*/  @P0 IMAD.WIDE.U32 R160, R169, 0x10, R162 ;  /* 0x00000010a9a00825 */ /* 0x000fca00078e00a2 */
[----:B------:R1:W5:Y:S01]  /*0850*/  @P0 LDG.E.128 R40, desc[UR12][R160.64] ;  /* 0x0000000ca0280981 */ /* 0x000362000c1e1d00 */
[----:B------:R-:W-:-:S05]  /*0860*/  @P0 IMAD.WIDE.U32 R174, R171, 0x10, R174 ;  /* 0x00000010abae0825 */ /* 0x000fca00078e00ae */
[----:B------:R1:W5:Y:S01]  /*0870*/  @P0 LDG.E.128 R36, desc[UR12][R174.64] ;  /* 0x0000000cae240981 */ /* 0x000362000c1e1d00 */
[----:B------:R-:W-:Y:S02]  /*0880*/  SHF.L.U32 R197, R2, 0x10, RZ ;  /* 0x0000001002c57819 */ /* 0x000fe400000006ff */
[----:B---3--:R-:W-:Y:S02]  /*0890*/  PRMT R180, R154, 0x7632, R180 ;  /* 0x000076329ab47816 */ /* 0x008fe400000000b4 */
[C---:B------:R-:W-:Y:S02]  /*08a0*/  PRMT R170, R152.reuse, 0x7632, R170 ;  /* 0x0000763298aa7816 */ /* 0x040fe400000000aa */
[----:B------:R-:W-:Y:S02]  /*08b0*/  SHF.L.U32 R172, R152, 0x10, RZ ;  /* 0x0000001098ac7819 */ /* 0x000fe400000006ff */
[C---:B------:R-:W-:Y:S02]  /*08c0*/  PRMT R176, R153.reuse, 0x7632, R176 ;  /* 0x0000763299b07816 */ /* 0x040fe400000000b0 */
[----:B------:R-:W-:-:S02]  /*08d0*/  SHF.L.U32 R178, R153, 0x10, RZ ;  /* 0x0000001099b27819 */ /* 0x000fc400000006ff */
[----:B----4-:R-:W-:Y:S02]  /*08e0*/  PRMT R186, R147, 0x7632, R186 ;  /* 0x0000763293ba7816 */ /* 0x010fe400000000ba */
[----:B------:R-:W-:Y:S02]  /*08f0*/  SHF.L.U32 R180, R180, 0x10, RZ ;  /* 0x00000010b4b47819 */ /* 0x000fe400000006ff */
[----:B------:R-:W-:Y:S02]  /*0900*/  PRMT R182, R155, 0x7632, R182 ;  /* 0x000076329bb67816 */ /* 0x000fe400000000b6 */
[C---:B--2---:R-:W-:Y:S02]  /*0910*/  PRMT R165, R141.reuse, 0x7632, R165 ;  /* 0x000076328da57816 */ /* 0x044fe400000000a5 */
[----:B------:R-:W-:Y:S02]  /*0920*/  SHF.L.U32 R171, R141, 0x10, RZ ;  /* 0x000000108dab7819 */ /* 0x000fe400000006ff */
[----:B------:R-:W-:-:S02]  /*0930*/  PRMT R152, R142, 0x7632, R152 ;  /* 0x000076328e987816 */ /* 0x000fc40000000098 */
[----:B------:R-:W-:Y:S02]  /*0940*/  SHF.L.U32 R163, R142, 0x10, RZ ;  /* 0x000000108ea37819 */ /* 0x000fe400000006ff */
[----:B------:R-:W-:Y:S02]  /*0950*/  PRMT R142, R32, 0x7632, R142 ;  /* 0x00007632208e7816 */ /* 0x000fe4000000008e */
[C---:B------:R-:W-:Y:S02]  /*0960*/  PRMT R141, R29.reuse, 0x7632, R141 ;  /* 0x000076321d8d7816 */ /* 0x040fe4000000008d */
[----:B------:R-:W-:Y:S02]  /*0970*/  SHF.L.U32 R153, R29, 0x10, RZ ;  /* 0x000000101d997819 */ /* 0x000fe400000006ff */
[----:B------:R-:W-:Y:S02]  /*0980*/  PRMT R29, R26, 0x7632, R29 ;  /* 0x000076321a1d7816 */ /* 0x000fe4000000001d */
[----:B------:R-:W-:-:S02]  /*0990*/  FSEL R193, R3, RZ, !P2 ;  /* 0x000000ff03c17208 */ /* 0x000fc40005000000 */
[C---:B------:R-:W-:Y:S02]  /*09a0*/  PRMT R166, R149.reuse, 0x7632, R166 ;  /* 0x0000763295a67816 */ /* 0x040fe400000000a6 */
[----:B------:R-:W-:Y:S02]  /*09b0*/  SHF.L.U32 R181, R149, 0x10, RZ ;  /* 0x0000001095b57819 */ /* 0x000fe400000006ff */
[C---:B------:R-:W-:Y:S02]  /*09c0*/  PRMT R167, R140.reuse, 0x7632, R167 ;  /* 0x000076328ca77816 */ /* 0x040fe400000000a7 */
[----:B------:R-:W-:Y:S02]  /*09d0*/  SHF.L.U32 R173, R140, 0x10, RZ ;  /* 0x000000108cad7819 */ /* 0x000fe400000006ff */
[----:B------:R-:W-:Y:S02]  /*09e0*/  PRMT R188, R33, 0x7632, R188 ;  /* 0x0000763221bc7816 */ /* 0x000fe400000000bc */
[----:B------:R-:W-:-:S02]  /*09f0*/  SHF.L.U32 R176, R176, 0x10, RZ ;  /* 0x00000010b0b07819 */ /* 0x000fc400000006ff */
[C---:B------:R-:W-:Y:S02]  /*0a00*/  PRMT R168, R148.reuse, 0x7632, R168 ;  /* 0x0000763294a87816 */ /* 0x040fe400000000a8 */
[----:B------:R-:W-:Y:S02]  /*0a10*/  SHF.L.U32 R183, R148, 0x10, RZ ;  /* 0x0000001094b77819 */ /* 0x000fe400000006ff */
[----:B------:R-:W-:Y:S02]  /*0a20*/  SHF.L.U32 R33, R33, 0x10, RZ ;  /* 0x0000001021217819 */ /* 0x000fe400000006ff */
[C---:B------:R-:W-:Y:S02]  /*0a30*/  PRMT R140, R31.reuse, 0x7632, R140 ;  /* 0x000076321f8c7816 */ /* 0x040fe4000000008c */
[----:B------:R-:W-:Y:S02]  /*0a40*/  SHF.L.U32 R149, R31, 0x10, RZ ;  /* 0x000000101f957819 */ /* 0x000fe400000006ff */
[----:B------:R-:W-:-:S02]  /*0a50*/  SHF.L.U32 R170, R170, 0x10, RZ ;  /* 0x00000010aaaa7819 */ /* 0x000fc400000006ff */
[----:B------:R-:W-:Y:S02]  /*0a60*/  SHF.L.U32 R186, R186, 0x10, RZ ;  /* 0x00000010baba7819 */ /* 0x000fe400000006ff */
[----:B------:R-:W-:Y:S02]  /*0a70*/  PRMT R148, R144, 0x7632, R148 ;  /* 0x0000763290947816 */ /* 0x000fe40000000094 */
[----:B------:R-:W-:Y:S02]  /*0a80*/  SHF.L.U32 R31, R26, 0x10, RZ ;  /* 0x000000101a1f7819 */ /* 0x000fe400000006ff */
[----:B------:R-:W-:Y:S01]  /*0a90*/  SHF.L.U32 R142, R142, 0x10, RZ ;  /* 0x000000108e8e7819 */ /* 0x000fe200000006ff */
[----:B0-----:R-:W-:Y:S01]  /*0aa0*/  FADD.FTZ R158, -R193, R180 ;  /* 0x000000b4c19e7221 */ /* 0x001fe20000010100 */
[----:B------:R-:W-:Y:S02]  /*0ab0*/  PRMT R164, R150, 0x7632, R164 ;  /* 0x0000763296a47816 */ /* 0x000fe400000000a4 */
[----:B------:R-:W-:Y:S01]  /*0ac0*/  SHF.L.U32 R29, R29, 0x10, RZ ;  /* 0x000000101d1d7819 */ /* 0x000fe200000006ff */
[C---:B------:R-:W-:Y:S01]  /*0ad0*/  FADD.FTZ R156, -R193.reuse, R176 ;  /* 0x000000b0c19c7221 */ /* 0x040fe20000010100 */
[----:B------:R-:W-:Y:S01]  /*0ae0*/  SHF.L.U32 R182, R182, 0x10, RZ ;  /* 0x00000010b6b67819 */ /* 0x000fe200000006ff */
[----:B------:R-:W-:Y:S01]  /*0af0*/  FADD.FTZ R180, -R193, R33 ;  /* 0x00000021c1b47221 */ /* 0x000fe20000010100 */
[----:B------:R-:W-:Y:S01]  /*0b00*/  PRMT R162, R151, 0x7632, R162 ;  /* 0x0000763297a27816 */ /* 0x000fe200000000a2 */
[----:B------:R-:W-:Y:S01]  /*0b10*/  FADD.FTZ R196, -R193, R186 ;  /* 0x000000bac1c47221 */ /* 0x000fe20000010100 */
[----:B------:R-:W-:-:S02]  /*0b20*/  SHF.L.U32 R177, R151, 0x10, RZ ;  /* 0x0000001097b17819 */ /* 0x000fc400000006ff */
[C---:B------:R-:W-:Y:S02]  /*0b30*/  PRMT R189, R34.reuse, 0x7632, R189 ;  /* 0x0000763222bd7816 */ /* 0x040fe400000000bd */
[----:B------:R-:W-:Y:S01]  /*0b40*/  SHF.L.U32 R190, R34, 0x10, RZ ;  /* 0x0000001022be7819 */ /* 0x000fe200000006ff */
[----:B------:R-:W-:Y:S01]  /*0b50*/  FADD.FTZ R34, -R193, R170 ;  /* 0x000000aac1227221 */ /* 0x000fe20000010100 */
[----:B------:R-:W-:Y:S01]  /*0b60*/  PRMT R191, R35, 0x7632, R191 ;  /* 0x0000763223bf7816 */ /* 0x000fe200000000bf */
[----:B------:R-:W-:Y:S01]  /*0b70*/  FADD.FTZ R186, -R193, R142 ;  /* 0x0000008ec1ba7221 */ /* 0x000fe20000010100 */
[----:B------:R-:W-:Y:S02]  /*0b80*/  PRMT R151, R145, 0x7632, R151 ;  /* 0x0000763291977816 */ /* 0x000fe40000000097 */
[----:B------:R-:W-:Y:S02]  /*0b90*/  PRMT R185, R146, 0x7632, R185 ;  /* 0x0000763292b97816 */ /* 0x000fe400000000b9 */
[----:B------:R-:W-:-:S02]  /*0ba0*/  SHF.L.U32 R35, R35, 0x10, RZ ;  /* 0x0000001023237819 */ /* 0x000fc400000006ff */
[----:B------:R-:W-:Y:S01]  /*0bb0*/  SHF.L.U32 R3, R148, 0x10, RZ ;  /* 0x0000001094037819 */ /* 0x000fe200000006ff */
[----:B------:R-:W-:Y:S01]  /*0bc0*/  FADD.FTZ R148, -R193, R31 ;  /* 0x0000001fc1947221 */ /* 0x000fe20000010100 */
[----:B------:R-:W-:Y:S01]  /*0bd0*/  SHF.L.U32 R145, R145, 0x10, RZ ;  /* 0x0000001091917819 */ /* 0x000fe200000006ff */
[----:B------:R-:W-:Y:S01]  /*0be0*/  FADD.FTZ R142, -R193, R29 ;  /* 0x0000001dc18e7221 */ /* 0x000fe20000010100 */
[----:B------:R-:W-:Y:S01]  /*0bf0*/  SHF.L.U32 R146, R146, 0x10, RZ ;  /* 0x0000001092927819 */ /* 0x000fe200000006ff */
[----:B-----5:R-:W-:Y:S01]  /*0c00*/  FMUL.FTZ R158, R203, R158 ;  /* 0x0000009ecb9e7220 */ /* 0x020fe20000410000 */
[----:B------:R-:W-:Y:S02]  /*0c10*/  SHF.L.U32 R33, R17, 0x10, RZ ;  /* 0x0000001011217819 */ /* 0x000fe400000006ff */
[----:B------:R-:W-:Y:S01]  /*0c20*/  SHF.L.U32 R164, R164, 0x10, RZ ;  /* 0x00000010a4a47819 */ /* 0x000fe200000006ff */
[----:B-1----:R-:W-:Y:S01]  /*0c30*/  FADD.FTZ R160, -R193, R182 ;  /* 0x000000b6c1a07221 */ /* 0x002fe20000010100 */
[----:B------:R-:W-:Y:S01]  /*0c40*/  SHF.L.U32 R31, R16, 0x10, RZ ;  /* 0x00000010101f7819 */ /* 0x000fe200000006ff */
[C---:B------:R-:W-:Y:S01]  /*0c50*/  FMUL.FTZ R156, R203.reuse, R156 ;  /* 0x0000009ccb9c7220 */ /* 0x040fe20000410000 */
[----:B------:R-:W-:Y:S01]  /*0c60*/  SHF.L.U32 R166, R166, 0x10, RZ ;  /* 0x00000010a6a67819 */ /* 0x000fe200000006ff */
[----:B------:R-:W-:Y:S01]  /*0c70*/  FMUL.FTZ R34, R203, R34 ;  /* 0x00000022cb227220 */ /* 0x000fe20000410000 */
[----:B------:R-:W-:-:S02]  /*0c80*/  SHF.L.U32 R29, R15, 0x10, RZ ;  /* 0x000000100f1d7819 */ /* 0x000fc400000006ff */
[----:B------:R-:W-:Y:S01]  /*0c90*/  SHF.L.U32 R168, R168, 0x10, RZ ;  /* 0x00000010a8a87819 */ /* 0x000fe200000006ff */
[C---:B------:R-:W-:Y:S01]  /*0ca0*/  FADD.FTZ R26, -R193.reuse, R172 ;  /* 0x000000acc11a7221 */ /* 0x040fe20000010100 */
[----:B------:R-:W-:Y:S01]  /*0cb0*/  FADD.FTZ R182, -R193, R35 ;  /* 0x00000023c1b67221 */ /* 0x000fe20000010100 */
[----:B------:R-:W-:Y:S01]  /*0cc0*/  SHF.L.U32 R187, R147, 0x10, RZ ;  /* 0x0000001093bb7819 */ /* 0x000fe200000006ff */
[C---:B------:R-:W-:Y:S01]  /*0cd0*/  FADD.FTZ R174, -R193.reuse, R145 ;  /* 0x00000091c1ae7221 */ /* 0x040fe20000010100 */
[----:B------:R-:W-:Y:S01]  /*0ce0*/  FADD.FTZ R172, -R193, R146 ;  /* 0x00000092c1ac7221 */ /* 0x000fe20000010100 */
[----:B------:R-:W-:Y:S01]  /*0cf0*/  SHF.L.U32 R35, R18, 0x10, RZ ;  /* 0x0000001012237819 */ /* 0x000fe200000006ff */
[-C--:B------:R-:W-:Y:S01]  /*0d00*/  FMUL.FTZ R33, R33, R164.reuse ;  /* 0x000000a421217220 */ /* 0x080fe20000410000 */
[----:B------:R-:W-:Y:S01]  /*0d10*/  SHF.L.U32 R162, R162, 0x10, RZ ;  /* 0x00000010a2a27819 */ /* 0x000fe200000006ff */
[----:B------:R-:W-:Y:S01]  /*0d20*/  FADD.FTZ R109, R109, R164 ;  /* 0x000000a46d6d7221 */ /* 0x000fe20000010000 */
[----:B------:R-:W-:Y:S01]  /*0d30*/  FFMA.FTZ R73, R158, R164, R73 ;  /* 0x000000a49e497223 */ /* 0x000fe20000010049 */
[-C--:B------:R-:W-:Y:S01]  /*0d40*/  FMUL.FTZ R31, R31, R166.reuse ;  /* 0x000000a61f1f7220 */ /* 0x080fe20000410000 */
[----:B------:R-:W-:Y:S01]  /*0d50*/  FADD.FTZ R115, R115, R166 ;  /* 0x000000a673737221 */ /* 0x000fe20000010000 */
[----:B------:R-:W-:Y:S01]  /*0d60*/  FFMA.FTZ R71, R156, R166, R71 ;  /* 0x000000a69c477223 */ /* 0x000fe20000010047 */
[----:B------:R-:W-:Y:S01]  /*0d70*/  FMUL.FTZ R160, R203, R160 ;  /* 0x000000a0cba07220 */ /* 0x000fe20000410000 */
[----:B------:R-:W-:Y:S01]  /*0d80*/  SHF.L.U32 R164, R56, 0x10, RZ ;  /* 0x0000001038a47819 */ /* 0x000fe200000006ff */
[-C--:B------:R-:W-:Y:S01]  /*0d90*/  FMUL.FTZ R29, R29, R168.reuse ;  /* 0x000000a81d1d7220 */ /* 0x080fe20000410000 */
[----:B------:R-:W-:Y:S01]  /*0da0*/  FADD.FTZ R113, R113, R168 ;  /* 0x000000a871717221 */ /* 0x000fe20000010000 */
[----:B------:R-:W-:Y:S01]  /*0db0*/  FFMA.FTZ R69, R34, R168, R69 ;  /* 0x000000a822457223 */ /* 0x000fe20000010045 */
[----:B------:R-:W-:Y:S01]  /*0dc0*/  SHF.L.U32 R166, R57, 0x10, RZ ;  /* 0x0000001039a67819 */ /* 0x000fe200000006ff */
[C---:B------:R-:W-:Y:S01]  /*0dd0*/  FMUL.FTZ R159, R203.reuse, R174 ;  /* 0x000000aecb9f7220 */ /* 0x040fe20000410000 */
[----:B------:R-:W-:Y:S01]  /*0de0*/  SHF.L.U32 R168, R58, 0x10, RZ ;  /* 0x000000103aa87819 */ /* 0x000fe200000006ff */
[----:B------:R-:W-:Y:S01]  /*0df0*/  FMUL.FTZ R161, R203, R172 ;  /* 0x000000accba17220 */ /* 0x000fe20000410000 */
[----:B------:R-:W-:Y:S01]  /*0e00*/  FADD.FTZ R170, -R193, R187 ;  /* 0x000000bbc1aa7221 */ /* 0x000fe20000010100 */
[-C--:B------:R-:W-:Y:S01]  /*0e10*/  FMUL.FTZ R35, R35, R162.reuse ;  /* 0x000000a223237220 */ /* 0x080fe20000410000 */
[----:B------:R-:W-:Y:S01]  /*0e20*/  FADD.FTZ R111, R111, R162 ;  /* 0x000000a26f6f7221 */ /* 0x000fe20000010000 */
[----:B------:R-:W-:Y:S01]  /*0e30*/  FFMA.FTZ R75, R160, R162, R75 ;  /* 0x000000a2a04b7223 */ /* 0x000fe2000001004b */
[----:B------:R-:W-:Y:S01]  /*0e40*/  SHF.L.U32 R151, R151, 0x10, RZ ;  /* 0x0000001097977819 */ /* 0x000fe200000006ff */
[----:B------:R-:W-:Y:S01]  /*0e50*/  FADD.FTZ R208, -R193, R3 ;  /* 0x00000003c1d07221 */ /* 0x000fe20000010100 */
[----:B------:R-:W-:Y:S01]  /*0e60*/  FMUL.FTZ R162, R164, R173 ;  /* 0x000000ada4a27220 */ /* 0x000fe20000410000 */
        /* <DEDUP_REMOVED lines=8> */
[----:B------:R-:W-:Y:S01]  /*0ef0*/  SHF.L.U32 R179, R150, 0x10, RZ ;  /* 0x0000001096b37819 */ /* 0x000fe200000006ff */
[----:B------:R-:W-:Y:S01]  /*0f00*/  FMUL.FTZ R163, R203, R170 ;  /* 0x000000aacba37220 */ /* 0x000fe20000410000 */
[----:B------:R-:W-:Y:S01]  /*0f10*/  SHF.L.U32 R171, R11, 0x10, RZ ;  /* 0x000000100bab7819 */ /* 0x000fe200000006ff */
[----:B------:R-:W-:Y:S01]  /*0f20*/  FMUL.FTZ R170, R203, R208 ;  /* 0x000000d0cbaa7220 */ /* 0x000fe20000410000 */
[----:B------:R-:W-:Y:S01]  /*0f30*/  SHF.L.U32 R172, R167, 0x10, RZ ;  /* 0x00000010a7ac7819 */ /* 0x000fe200000006ff */
[----:B------:R-:W-:Y:S01]  /*0f40*/  FADD.FTZ R210, -R193, R151 ;  /* 0x00000097c1d27221 */ /* 0x000fe20000010100 */
[----:B------:R-:W-:-:S02]  /*0f50*/  SHF.L.U32 R184, R155, 0x10, RZ ;  /* 0x000000109bb87819 */ /* 0x000fc400000006ff */
[----:B------:R-:W-:Y:S02]  /*0f60*/  SHF.L.U32 R144, R144, 0x10, RZ ;  /* 0x0000001090907819 */ /* 0x000fe400000006ff */
[----:B------:R-:W-:Y:S01]  /*0f70*/  PRMT R150, R143, 0x7632, R150 ;  /* 0x000076328f967816 */ /* 0x000fe20000000096 */
[----:B------:R-:W-:Y:S01]  /*0f80*/  FMUL.FTZ R168, R174, R169 ;  /* 0x000000a9aea87220 */ /* 0x000fe20000410000 */
[C---:B------:R-:W-:Y:S02]  /*0f90*/  PRMT R143, R28.reuse, 0x7632, R143 ;  /* 0x000076321c8f7816 */ /* 0x040fe4000000008f */
[----:B------:R-:W-:Y:S02]  /*0fa0*/  SHF.L.U32 R155, R28, 0x10, RZ ;  /* 0x000000101c9b7819 */ /* 0x000fe400000006ff */
[----:B------:R-:W-:Y:S02]  /*0fb0*/  SHF.L.U32 R185, R185, 0x10, RZ ;  /* 0x00000010b9b97819 */ /* 0x000fe400000006ff */
[----:B------:R-:W-:-:S02]  /*0fc0*/  PRMT R28, R24, 0x7632, R28 ;  /* 0x00007632181c7816 */ /* 0x000fc4000000001c */
[----:B------:R-:W-:Y:S01]  /*0fd0*/  SHF.L.U32 R194, R24, 0x10, RZ ;  /* 0x0000001018c27819 */ /* 0x000fe200000006ff */
[----:B------:R-:W-:Y:S01]  /*0fe0*/  FADD.FTZ R105, R105, R172 ;  /* 0x000000ac69697221 */ /* 0x000fe20000010000 */
[----:B------:R-:W-:Y:S01]  /*0ff0*/  SHF.L.U32 R154, R154, 0x10, RZ ;  /* 0x000000109a9a7819 */ /* 0x000fe200000006ff */
[-C--:B------:R-:W-:Y:S01]  /*1000*/  FFMA.FTZ R77, R170, R172.reuse, R77 ;  /* 0x000000acaa4d7223 */ /* 0x080fe2000001004d */
[----:B------:R-:W-:Y:S02]  /*1010*/  PRMT R24, R25, 0x7632, R24 ;  /* 0x0000763219187816 */ /* 0x000fe40000000018 */
[----:B------:R-:W-:Y:S01]  /*1020*/  SHF.L.U32 R174, R165, 0x10, RZ ;  /* 0x00000010a5ae7819 */ /* 0x000fe200000006ff */
[----:B------:R-:W-:Y:S01]  /*1030*/  FMUL.FTZ R165, R171, R172 ;  /* 0x000000acaba57220 */ /* 0x000fe20000410000 */
[----:B------:R-:W-:Y:S01]  /*1040*/  SHF.L.U32 R25, R25, 0x10, RZ ;  /* 0x0000001019197819 */ /* 0x000fe200000006ff */
[----:B------:R-:W-:Y:S01]  /*1050*/  FADD.FTZ R176, -R193, R144 ;  /* 0x00000090c1b07221 */ /* 0x000fe20000010100 */
[----:B------:R-:W-:Y:S01]  /*1060*/  SHF.L.U32 R167, R12, 0x10, RZ ;  /* 0x000000100ca77819 */ /* 0x000fe200000006ff */
[----:B------:R-:W-:Y:S01]  /*1070*/  FMUL.FTZ R172, R203, R210 ;  /* 0x000000d2cbac7220 */ /* 0x000fe20000410000 */
[----:B------:R-:W-:Y:S01]  /*1080*/  PRMT R192, R27, 0x7632, R192 ;  /* 0x000076321bc07816 */ /* 0x000fe200000000c0 */
[C---:B------:R-:W-:Y:S01]  /*1090*/  FADD.FTZ R198, -R193.reuse, R185 ;  /* 0x000000b9c1c67221 */ /* 0x040fe20000010100 */
[----:B------:R-:W-:Y:S01]  /*10a0*/  SHF.L.U32 R28, R28, 0x10, RZ ;  /* 0x000000101c1c7819 */ /* 0x000fe200000006ff */
[----:B------:R-:W-:Y:S01]  /*10b0*/  FADD.FTZ R200, -R193, R154 ;  /* 0x0000009ac1c87221 */ /* 0x000fe20000010100 */
[----:B------:R-:W-:Y:S01]  /*10c0*/  SHF.L.U32 R32, R32, 0x10, RZ ;  /* 0x0000001020207819 */ /* 0x000fe200000006ff */
[----:B------:R-:W-:Y:S01]  /*10d0*/  FADD.FTZ R102, R102, R169 ;  /* 0x000000a966667221 */ /* 0x000fe20000010000 */
[----:B------:R-:W-:Y:S01]  /*10e0*/  FFMA.FTZ R82, R163, R169, R82 ;  /* 0x000000a9a3527223 */ /* 0x000fe20000010052 */
[----:B------:R-:W-:Y:S01]  /*10f0*/  SHF.L.U32 R191, R191, 0x10, RZ ;  /* 0x00000010bfbf7819 */ /* 0x000fe200000006ff */
[----:B------:R-:W-:Y:S01]  /*1100*/  FADD.FTZ R154, -R193, R25 ;  /* 0x00000019c19a7221 */ /* 0x000fe20000010100 */
[----:B------:R-:W-:Y:S01]  /*1110*/  SHF.L.U32 R24, R24, 0x10, RZ ;  /* 0x0000001018187819 */ /* 0x000fe200000006ff */
[----:B------:R-:W-:Y:S01]  /*1120*/  FMUL.FTZ R157, R203, R176 ;  /* 0x000000b0cb9d7220 */ /* 0x000fe20000410000 */
[----:B------:R-:W-:Y:S01]  /*1130*/  SHF.L.U32 R169, R13, 0x10, RZ ;  /* 0x000000100da97819 */ /* 0x000fe200000006ff */
[-C--:B------:R-:W-:Y:S01]  /*1140*/  FMUL.FTZ R167, R167, R174.reuse ;  /* 0x000000aea7a77220 */ /* 0x080fe20000410000 */
[----:B------:R-:W-:Y:S01]  /*1150*/  SHF.L.U32 R152, R152, 0x10, RZ ;  /* 0x0000001098987819 */ /* 0x000fe200000006ff */
[----:B------:R-:W-:Y:S01]  /*1160*/  FADD.FTZ R107, R107, R174 ;  /* 0x000000ae6b6b7221 */ /* 0x000fe20000010000 */
[----:B------:R-:W-:Y:S01]  /*1170*/  FFMA.FTZ R79, R172, R174, R79 ;  /* 0x000000aeac4f7223 */ /* 0x000fe2000001004f */
[----:B------:R-:W-:Y:S01]  /*1180*/  SHF.L.U32 R171, R14, 0x10, RZ ;  /* 0x000000100eab7819 */ /* 0x000fe200000006ff */
[C---:B------:R-:W-:Y:S01]  /*1190*/  FMUL.FTZ R174, R203.reuse, R198 ;  /* 0x000000c6cbae7220 */ /* 0x040fe20000410000 */
[----:B------:R-:W-:Y:S01]  /*11a0*/  SHF.L.U32 R150, R150, 0x10, RZ ;  /* 0x0000001096967819 */ /* 0x000fe200000006ff */
[----:B------:R-:W-:Y:S01]  /*11b0*/  FMUL.FTZ R176, R203, R196 ;  /* 0x000000c4cbb07220 */ /* 0x000fe20000410000 */
[C---:B------:R-:W-:Y:S01]  /*11c0*/  PRMT R19, R30.reuse, 0x7632, R19 ;  /* 0x000076321e137816 */ /* 0x040fe20000000013 */
[C---:B------:R-:W-:Y:S01]  /*11d0*/  FADD.FTZ R202, -R193.reuse, R28 ;  /* 0x0000001cc1ca7221 */ /* 0x040fe20000010100 */
[----:B------:R-:W-:Y:S01]  /*11e0*/  SHF.L.U32 R147, R30, 0x10, RZ ;  /* 0x000000101e937819 */ /* 0x000fe200000006ff */
[----:B------:R-:W-:Y:S01]  /*11f0*/  FADD.FTZ R30, -R193, R178 ;  /* 0x000000b2c11e7221 */ /* 0x000fe20000010100 */
[----:B------:R-:W-:-:S02]  /*1200*/  SHF.L.U32 R27, R27, 0x10, RZ ;  /* 0x000000101b1b7819 */ /* 0x000fc400000006ff */
[----:B------:R-:W-:Y:S02]  /*1210*/  SHF.L.U32 R188, R188, 0x10, RZ ;  /* 0x00000010bcbc7819 */ /* 0x000fe400000006ff */
[----:B------:R-:W-:Y:S02]  /*1220*/  SHF.L.U32 R189, R189, 0x10, RZ ;  /* 0x00000010bdbd7819 */ /* 0x000fe400000006ff */
[----:B------:R-:W-:Y:S01]  /*1230*/  SHF.L.U32 R25, R192, 0x10, RZ ;  /* 0x00000010c0197819 */ /* 0x000fe200000006ff */
[C---:B------:R-:W-:Y:S01]  /*1240*/  FADD.FTZ R178, -R193.reuse, R32 ;  /* 0x00000020c1b27221 */ /* 0x040fe20000010100 */
[----:B------:R-:W-:Y:S01]  /*1250*/  SHF.L.U32 R28, R52, 0x10, RZ ;  /* 0x00000010341c7819 */ /* 0x000fe200000006ff */
[----:B------:R-:W-:Y:S01]  /*1260*/  FADD.FTZ R206, -R193, R184 ;  /* 0x000000b8c1ce7221 */ /* 0x000fe20000010100 */
[----:B------:R-:W-:Y:S01]  /*1270*/  SHF.L.U32 R32, R53, 0x10, RZ ;  /* 0x0000001035207819 */ /* 0x000fe200000006ff */
[C---:B------:R-:W-:Y:S01]  /*1280*/  FADD.FTZ R184, -R193.reuse, R190 ;  /* 0x000000bec1b87221 */ /* 0x040fe20000010100 */
[C---:B------:R-:W-:Y:S01]  /*1290*/  FADD.FTZ R192, -R193.reuse, R191 ;  /* 0x000000bfc1c07221 */ /* 0x040fe20000010100 */
[----:B------:R-:W-:Y:S01]  /*12a0*/  FADD.FTZ R204, -R193, R24 ;  /* 0x00000018c1cc7221 */ /* 0x000fe20000010100 */
[-C--:B------:R-:W-:Y:S01]  /*12b0*/  FMUL.FTZ R169, R169, R152.reuse ;  /* 0x00000098a9a97220 */ /* 0x080fe20000410000 */
[----:B------:R-:W-:Y:S01]  /*12c0*/  FADD.FTZ R101, R101, R152 ;  /* 0x0000009865657221 */ /* 0x000fe20000010000 */
[----:B------:R-:W-:Y:S01]  /*12d0*/  FFMA.FTZ R81, R174, R152, R81 ;  /* 0x00000098ae517223 */ /* 0x000fe20000010051 */
[-C--:B------:R-:W-:Y:S01]  /*12e0*/  FMUL.FTZ R171, R171, R150.reuse ;  /* 0x00000096abab7220 */ /* 0x080fe20000410000 */
[----:B------:R-:W-:Y:S01]  /*12f0*/  FADD.FTZ R103, R103, R150 ;  /* 0x0000009667677221 */ /* 0x000fe20000010000 */
[----:B------:R-:W-:Y:S01]  /*1300*/  FFMA.FTZ R83, R176, R150, R83 ;  /* 0x00000096b0537223 */ /* 0x000fe20000010053 */
[C---:B------:R-:W-:Y:S01]  /*1310*/  FADD.FTZ R194, -R193.reuse, R194 ;  /* 0x000000c2c1c27221 */ /* 0x040fe20000010100 */
[C---:B------:R-:W-:Y:S01]  /*1320*/  FADD.FTZ R146, -R193.reuse, R27 ;  /* 0x0000001bc1927221 */ /* 0x040fe20000010100 */
[C---:B------:R-:W-:Y:S01]  /*1330*/  FADD.FTZ R188, -R193.reuse, R188 ;  /* 0x000000bcc1bc7221 */ /* 0x040fe20000010100 */
[C---:B------:R-:W-:Y:S01]  /*1340*/  FADD.FTZ R190, -R193.reuse, R189 ;  /* 0x000000bdc1be7221 */ /* 0x040fe20000010100 */
[----:B------:R-:W-:Y:S01]  /*1350*/  FADD.FTZ R24, -R193, R25 ;  /* 0x00000019c1187221 */ /* 0x000fe20000010100 */
[C---:B------:R-:W-:Y:S01]  /*1360*/  PRMT R144, R20.reuse, 0x7632, R144 ;  /* 0x0000763214907816 */ /* 0x040fe20000000090 */
[----:B------:R-:W-:Y:S01]  /*1370*/  FMUL.FTZ R3, R203, R26 ;  /* 0x0000001acb037220 */ /* 0x000fe20000410000 */
[----:B------:R-:W-:-:S02]  /*1380*/  SHF.L.U32 R191, R20, 0x10, RZ ;  /* 0x0000001014bf7819 */ /* 0x000fc400000006ff */
[----:B------:R-:W-:Y:S02]  /*1390*/  SHF.L.U32 R152, R60, 0x10, RZ ;  /* 0x000000103c987819 */ /* 0x000fe400000006ff */
[----:B------:R-:W-:Y:S01]  /*13a0*/  SHF.L.U32 R150, R61, 0x10, RZ ;  /* 0x000000103d967819 */ /* 0x000fe200000006ff */
[----:B------:R-:W-:Y:S01]  /*13b0*/  FMUL.FTZ R26, R28, R183 ;  /* 0x000000b71c1a7220 */ /* 0x000fe20000410000 */
[C---:B------:R-:W-:Y:S02]  /*13c0*/  PRMT R145, R21.reuse, 0x7632, R145 ;  /* 0x0000763215917816 */ /* 0x040fe40000000091 */
[----:B------:R-:W-:Y:S02]  /*13d0*/  SHF.L.U32 R193, R21, 0x10, RZ ;  /* 0x0000001015c17819 */ /* 0x000fe400000006ff */
[C---:B------:R-:W-:Y:S02]  /*13e0*/  PRMT R20, R22.reuse, 0x7632, R20 ;  /* 0x0000763216147816 */ /* 0x040fe40000000014 */
[----:B------:R-:W-:Y:S01]  /*13f0*/  SHF.L.U32 R151, R22, 0x10, RZ ;  /* 0x0000001016977819 */ /* 0x000fe200000006ff */
[----:B------:R-:W-:Y:S01]  /*1400*/  FMUL.FTZ R28, R32, R181 ;  /* 0x000000b5201c7220 */ /* 0x000fe20000410000 */
[C---:B------:R-:W-:Y:S01]  /*1410*/  PRMT R22, R23.reuse, 0x7632, R22 ;  /* 0x0000763217167816 */ /* 0x040fe20000000016 */
[----:B------:R-:W-:Y:S01]  /*1420*/  FADD.FTZ R104, R104, R173 ;  /* 0x000000ad68687221 */ /* 0x000fe20000010000 */
[----:B------:R-:W-:Y:S01]  /*1430*/  SHF.L.U32 R21, R23, 0x10, RZ ;  /* 0x0000001017157819 */ /* 0x000fe200000006ff */
[----:B------:R-:W-:Y:S01]  /*1440*/  FMUL.FTZ R23, R203, R30 ;  /* 0x0000001ecb177220 */ /* 0x000fe20000410000 */
[----:B------:R-:W-:Y:S01]  /*1450*/  FFMA.FTZ R76, R157, R173, R76 ;  /* 0x000000ad9d4c7223 */ /* 0x000fe2000001004c */
[----:B------:R-:W-:Y:S01]  /*1460*/  SHF.L.U32 R30, R54, 0x10, RZ ;  /* 0x00000010361e7819 */ /* 0x000fe200000006ff */
[----:B------:R-:W-:Y:S01]  /*1470*/  FMUL.FTZ R173, R203, R178 ;  /* 0x000000b2cbad7220 */ /* 0x000fe20000410000 */
[----:B------:R-:W-:Y:S01]  /*1480*/  SHF.L.U32 R32, R55, 0x10, RZ ;  /* 0x0000001037207819 */ /* 0x000fe200000006ff */
[C---:B------:R-:W-:Y:S01]  /*1490*/  FMUL.FTZ R175, R203.reuse, R180 ;  /* 0x000000b4cbaf7220 */ /* 0x040fe20000410000 */
[C---:B------:R-:W-:Y:S01]  /*14a0*/  FMUL.FTZ R25, R203.reuse, R200 ;  /* 0x000000c8cb197220 */ /* 0x040fe20000410000 */
[----:B------:R-:W-:Y:S01]  /*14b0*/  FMUL.FTZ R27, R203, R206 ;  /* 0x000000cecb1b7220 */ /* 0x000fe20000410000 */
[----:B------:R-:W-:Y:S01]  /*14c0*/  FMUL.FTZ R178, R152, R155 ;  /* 0x0000009b98b27220 */ /* 0x000fe20000410000 */
[----:B------:R-:W-:Y:S01]  /*14d0*/  FMUL.FTZ R180, R150, R153 ;  /* 0x0000009996b47220 */ /* 0x000fe20000410000 */
[----:B------:R-:W-:-:S02]  /*14e0*/  SHF.L.U32 R152, R62, 0x10, RZ ;  /* 0x000000103e987819 */ /* 0x000fc400000006ff */
[----:B------:R-:W-:Y:S01]  /*14f0*/  SHF.L.U32 R150, R63, 0x10, RZ ;  /* 0x000000103f967819 */ /* 0x000fe200000006ff */
[-C--:B------:R-:W-:Y:S01]  /*1500*/  FMUL.FTZ R30, R30, R179.reuse ;  /* 0x000000b31e1e7220 */ /* 0x080fe20000410000 */
[----:B------:R-:W-:Y:S01]  /*1510*/  FADD.FTZ R108, R108, R179 ;  /* 0x000000b36c6c7221 */ /* 0x000fe20000010000 */
[----:B------:R-:W-:Y:S01]  /*1520*/  FFMA.FTZ R72, R25, R179, R72 ;  /* 0x000000b319487223 */ /* 0x000fe20000010048 */
[-C--:B------:R-:W-:Y:S01]  /*1530*/  FMUL.FTZ R32, R32, R177.reuse ;  /* 0x000000b120207220 */ /* 0x080fe20000410000 */
[----:B------:R-:W-:Y:S01]  /*1540*/  FADD.FTZ R110, R110, R177 ;  /* 0x000000b16e6e7221 */ /* 0x000fe20000010000 */
[----:B------:R-:W-:Y:S01]  /*1550*/  FFMA.FTZ R74, R27, R177, R74 ;  /* 0x000000b11b4a7223 */ /* 0x000fe2000001004a */
[C---:B------:R-:W-:Y:S01]  /*1560*/  FMUL.FTZ R177, R203.reuse, R184 ;  /* 0x000000b8cbb17220 */ /* 0x040fe20000410000 */
[----:B------:R-:W-:Y:S01]  /*1570*/  FMUL.FTZ R179, R203, R182 ;  /* 0x000000b6cbb37220 */ /* 0x000fe20000410000 */
[----:B------:R-:W-:Y:S01]  /*1580*/  FMUL.FTZ R182, R152, R147 ;  /* 0x0000009398b67220 */ /* 0x000fe20000410000 */
[----:B------:R-:W-:Y:S01]  /*1590*/  FMUL.FTZ R184, R150, R149 ;  /* 0x0000009596b87220 */ /* 0x000fe20000410000 */
        /* <DEDUP_REMOVED lines=15> */
[----:B------:R-:W-:Y:S01]  /*1690*/  FADD.FTZ R112, R112, R183 ;  /* 0x000000b770707221 */ /* 0x000fe20000010000 */
[----:B------:R-:W-:Y:S01]  /*16a0*/  FFMA.FTZ R68, R3, R183, R68 ;  /* 0x000000b703447223 */ /* 0x000fe20000010044 */
[----:B------:R-:W-:Y:S01]  /*16b0*/  FADD.FTZ R143, R152, R31 ;  /* 0x0000001f988f7221 */ /* 0x000fe20000010000 */
[----:B------:R-:W-:Y:S01]  /*16c0*/  SHF.L.U32 R183, R8, 0x10, RZ ;  /* 0x0000001008b77819 */ /* 0x000fe200000006ff */
[----:B------:R-:W-:Y:S01]  /*16d0*/  FFMA.FTZ R150, R156, R31, R141 ;  /* 0x0000001f9c967223 */ /* 0x000fe2000001008d */
[----:B------:R-:W-:Y:S01]  /*16e0*/  FMUL.FTZ R188, R203, R188 ;  /* 0x000000bccbbc7220 */ /* 0x000fe20000410000 */
[----:B------:R-:W-:Y:S01]  /*16f0*/  FADD.FTZ R152, R143, R30 ;  /* 0x0000001e8f987221 */ /* 0x000fe20000010000 */
[----:B------:R-:W-:Y:S01]  /*1700*/  FADD.FTZ R99, R99, R196 ;  /* 0x000000c463637221 */ /* 0x000fe20000010000 */
[----:B------:R-:W-:Y:S01]  /*1710*/  FFMA.FTZ R141, R25, R30, R150 ;  /* 0x0000001e198d7223 */ /* 0x000fe20000010096 */
[-C--:B------:R-:W-:Y:S01]  /*1720*/  FMUL.FTZ R183, R183, R196.reuse ;  /* 0x000000c4b7b77220 */ /* 0x080fe20000410000 */
[----:B------:R-:W-:Y:S01]  /*1730*/  FFMA.FTZ R131, R188, R196, R131 ;  /* 0x000000c4bc837223 */ /* 0x000fe20000010083 */
[----:B------:R-:W-:Y:S01]  /*1740*/  SHF.L.U32 R196, R19, 0x10, RZ ;  /* 0x0000001013c47819 */ /* 0x000fe200000006ff */
[----:B------:R-:W-:Y:S01]  /*1750*/  FADD.FTZ R19, R152, R33 ;  /* 0x0000002198137221 */ /* 0x000fe20000010000 */
[----:B------:R-:W-:Y:S01]  /*1760*/  SHF.L.U32 R198, R140, 0x10, RZ ;  /* 0x000000108cc67819 */ /* 0x000fe200000006ff */
[----:B------:R-:W-:-:S02]  /*1770*/  FFMA.FTZ R140, R158, R33, R141 ;  /* 0x000000219e8c7223 */ /* 0x000fc4000001008d */
[----:B------:R-:W-:Y:S02]  /*1780*/  FADD.FTZ R150, R19, R32 ;  /* 0x0000002013967221 */ /* 0x000fe40000010000 */
[----:B------:R-:W-:Y:S02]  /*1790*/  FFMA.FTZ R19, R27, R32, R140 ;  /* 0x000000201b137223 */ /* 0x000fe4000001008c */
[----:B------:R-:W-:Y:S02]  /*17a0*/  FADD.FTZ R141, R150, R35 ;  /* 0x00000023968d7221 */ /* 0x000fe40000010000 */
[----:B------:R-:W-:Y:S02]  /*17b0*/  FFMA.FTZ R150, R160, R35, R19 ;  /* 0x00000023a0967223 */ /* 0x000fe40000010013 */
[----:B------:R-:W-:Y:S02]  /*17c0*/  FADD.FTZ R140, R141, R162 ;  /* 0x000000a28d8c7221 */ /* 0x000fe40000010000 */
        /* <DEDUP_REMOVED lines=17> */
[----:B------:R-:W-:Y:S01]  /*18e0*/  FADD.FTZ R141, R140, R181 ;  /* 0x000000b58c8d7221 */ /* 0x000fe20000010000 */
[----:B------:R-:W-:Y:S01]  /*18f0*/  SHF.L.U32 R200, R67, 0x10, RZ ;  /* 0x0000001043c87819 */ /* 0x000fe200000006ff */
[----:B------:R-:W-:Y:S01]  /*1900*/  FFMA.FTZ R140, R186, R181, R19 ;  /* 0x000000b5ba8c7223 */ /* 0x000fe20000010013 */
[----:B------:R-:W-:Y:S01]  /*1910*/  FMUL.FTZ R195, R203, R146 ;  /* 0x00000092cbc37220 */ /* 0x000fe20000410000 */
[----:B------:R-:W-:Y:S01]  /*1920*/  FADD.FTZ R146, R141, R180 ;  /* 0x000000b48d927221 */ /* 0x000fe20000010000 */
[----:B------:R-:W-:Y:S01]  /*1930*/  SHF.L.U32 R185, R9, 0x10, RZ ;  /* 0x0000001009b97819 */ /* 0x000fe200000006ff */
[----:B------:R-:W-:Y:S01]  /*1940*/  FFMA.FTZ R19, R175, R180, R140 ;  /* 0x000000b4af137223 */ /* 0x000fe2000001008c */
[----:B------:R-:W-:Y:S01]  /*1950*/  FMUL.FTZ R190, R203, R190 ;  /* 0x000000becbbe7220 */ /* 0x000fe20000410000 */
[----:B------:R-:W-:Y:S01]  /*1960*/  SHF.L.U32 R152, R64, 0x10, RZ ;  /* 0x0000001040987819 */ /* 0x000fe200000006ff */
[-C--:B------:R-:W-:Y:S01]  /*1970*/  FMUL.FTZ R200, R200, R21.reuse ;  /* 0x00000015c8c87220 */ /* 0x080fe20000410000 */
[----:B------:R-:W-:Y:S01]  /*1980*/  FADD.FTZ R86, R86, R21 ;  /* 0x0000001556567221 */ /* 0x000fe20000010000 */
[----:B------:R-:W-:Y:S01]  /*1990*/  FFMA.FTZ R118, R195, R21, R118 ;  /* 0x00000015c3767223 */ /* 0x000fe20000010076 */
[----:B------:R-:W-:Y:S01]  /*19a0*/  FMUL.FTZ R189, R203, R194 ;  /* 0x000000c2cbbd7220 */ /* 0x000fe20000410000 */
[----:B------:R-:W-:Y:S01]  /*19b0*/  FADD.FTZ R21, R146, R183 ;  /* 0x000000b792157221 */ /* 0x000fe20000010000 */
[----:B------:R-:W-:Y:S01]  /*19c0*/  FFMA.FTZ R140, R188, R183, R19 ;  /* 0x000000b7bc8c7223 */ /* 0x000fe20000010013 */
[-C--:B------:R-:W-:Y:S01]  /*19d0*/  FMUL.FTZ R185, R185, R196.reuse ;  /* 0x000000c4b9b97220 */ /* 0x080fe20000410000 */
[----:B------:R-:W-:Y:S01]  /*19e0*/  FADD.FTZ R93, R93, R196 ;  /* 0x000000c45d5d7221 */ /* 0x000fe20000010000 */
[----:B------:R-:W-:Y:S01]  /*19f0*/  FFMA.FTZ R125, R190, R196, R125 ;  /* 0x000000c4be7d7223 */ /* 0x000fe2000001007d */
[----:B------:R-:W-:Y:S01]  /*1a00*/  SHF.L.U32 R196, R65, 0x10, RZ ;  /* 0x0000001041c47819 */ /* 0x000fe200000006ff */
[-C--:B------:R-:W-:Y:S01]  /*1a10*/  FMUL.FTZ R194, R152, R191.reuse ;  /* 0x000000bf98c27220 */ /* 0x080fe20000410000 */
[----:B------:R-:W-:Y:S01]  /*1a20*/  FADD.FTZ R88, R88, R191 ;  /* 0x000000bf58587221 */ /* 0x000fe20000010000 */
[----:B------:R-:W-:Y:S01]  /*1a30*/  FFMA.FTZ R120, R189, R191, R120 ;  /* 0x000000bfbd787223 */ /* 0x000fe20000010078 */
[----:B------:R-:W-:Y:S01]  /*1a40*/  FADD.FTZ R146, R21, R182 ;  /* 0x000000b615927221 */ /* 0x000fe20000010000 */
[----:B------:R-:W-:Y:S01]  /*1a50*/  FMUL.FTZ R191, R203, R154 ;  /* 0x0000009acbbf7220 */ /* 0x000fe20000410000 */
[----:B------:R-:W-:Y:S01]  /*1a60*/  FFMA.FTZ R19, R177, R182, R140 ;  /* 0x000000b6b1137223 */ /* 0x000fe2000001008c */
[----:B------:R-:W-:Y:S01]  /*1a70*/  SHF.L.U32 R187, R10, 0x10, RZ ;  /* 0x000000100abb7819 */ /* 0x000fe200000006ff */
[----:B------:R-:W-:Y:S01]  /*1a80*/  FADD.FTZ R21, R146, R185 ;  /* 0x000000b992157221 */ /* 0x000fe20000010000 */
[-C--:B------:R-:W-:Y:S01]  /*1a90*/  FMUL.FTZ R196, R196, R193.reuse ;  /* 0x000000c1c4c47220 */ /* 0x080fe20000410000 */
[----:B------:R-:W-:Y:S01]  /*1aa0*/  FADD.FTZ R90, R90, R193 ;  /* 0x000000c15a5a7221 */ /* 0x000fe20000010000 */
[----:B------:R-:W-:Y:S01]  /*1ab0*/  FFMA.FTZ R122, R191, R193, R122 ;  /* 0x000000c1bf7a7223 */ /* 0x000fe2000001007a */
[----:B------:R-:W-:Y:S01]  /*1ac0*/  FFMA.FTZ R140, R190, R185, R19 ;  /* 0x000000b9be8c7223 */ /* 0x000fe20000010013 */
[----:B------:R-:W-:Y:S01]  /*1ad0*/  FMUL.FTZ R193, R203, R148 ;  /* 0x00000094cbc17220 */ /* 0x000fe20000410000 */
[----:B------:R-:W-:Y:S01]  /*1ae0*/  SHF.L.U32 R148, R144, 0x10, RZ ;  /* 0x0000001090947819 */ /* 0x000fe200000006ff */
[----:B------:R-:W-:Y:S01]  /*1af0*/  FMUL.FTZ R187, R187, R198 ;  /* 0x000000c6bbbb7220 */ /* 0x000fe20000410000 */
[----:B------:R-:W-:Y:S01]  /*1b00*/  FADD.FTZ R144, R21, R184 ;  /* 0x000000b815907221 */ /* 0x000fe20000010000 */
[----:B------:R-:W-:Y:S01]  /*1b10*/  FMUL.FTZ R192, R203, R192 ;  /* 0x000000c0cbc07220 */ /* 0x000fe20000410000 */
[----:B------:R-:W-:-:S02]  /*1b20*/  FFMA.FTZ R19, R179, R184, R140 ;  /* 0x000000b8b3137223 */ /* 0x000fc4000001008c */
[----:B------:R-:W-:Y:S01]  /*1b30*/  FADD.FTZ R143, R144, R187 ;  /* 0x000000bb908f7221 */ /* 0x000fe20000010000 */
[----:B------:R-:W-:Y:S01]  /*1b40*/  SHF.L.U32 R141, R4, 0x10, RZ ;  /* 0x00000010048d7819 */ /* 0x000fe200000006ff */
        /* <DEDUP_REMOVED lines=8> */
[----:B------:R-:W-:Y:S01]  /*1bd0*/  FADD.FTZ R95, R95, R198 ;  /* 0x000000c65f5f7221 */ /* 0x000fe20000010000 */
[----:B------:R-:W-:Y:S01]  /*1be0*/  FFMA.FTZ R140, R202, R197, R19 ;  /* 0x000000c5ca8c7223 */ /* 0x000fe20000010013 */
[----:B------:R-:W-:Y:S01]  /*1bf0*/  FFMA.FTZ R127, R192, R198, R127 ;  /* 0x000000c6c07f7223 */ /* 0x000fe2000001007f */
[----:B------:R-:W-:Y:S01]  /*1c00*/  SHF.L.U32 R198, R66, 0x10, RZ ;  /* 0x0000001042c67819 */ /* 0x000fe200000006ff */
[----:B------:R-:W-:Y:S01]  /*1c10*/  FADD.FTZ R144, R141, R196 ;  /* 0x000000c48d907221 */ /* 0x000fe20000010000 */
[----:B------:R-:W-:Y:S01]  /*1c20*/  FMUL.FTZ R204, R203, R204 ;  /* 0x000000cccbcc7220 */ /* 0x000fe20000410000 */
[----:B------:R-:W-:Y:S01]  /*1c30*/  FFMA.FTZ R19, R191, R196, R140 ;  /* 0x000000c4bf137223 */ /* 0x000fe2000001008c */
[----:B------:R-:W-:Y:S01]  /*1c40*/  FADD.FTZ R89, R89, R148 ;  /* 0x0000009459597221 */ /* 0x000fe20000010000 */
[----:B------:R-:W-:Y:S01]  /*1c50*/  FFMA.FTZ R121, R202, R148, R121 ;  /* 0x00000094ca797223 */ /* 0x000fe20000010079 */
[----:B------:R-:W-:Y:S01]  /*1c60*/  SHF.L.U32 R143, R5, 0x10, RZ ;  /* 0x00000010058f7819 */ /* 0x000fe200000006ff */
[----:B------:R-:W-:Y:S01]  /*1c70*/  FMUL.FTZ R198, R198, R151 ;  /* 0x00000097c6c67220 */ /* 0x000fe20000410000 */
[----:B------:R-:W-:Y:S01]  /*1c80*/  SHF.L.U32 R146, R20, 0x10, RZ ;  /* 0x0000001014927819 */ /* 0x000fe200000006ff */
[----:B------:R-:W-:Y:S01]  /*1c90*/  FADD.FTZ R141, R144, R21 ;  /* 0x00000015908d7221 */ /* 0x000fe20000010000 */
[----:B------:R-:W-:Y:S01]  /*1ca0*/  SHF.L.U32 R148, R22, 0x10, RZ ;  /* 0x0000001016947819 */ /* 0x000fe200000006ff */
[----:B------:R-:W-:Y:S01]  /*1cb0*/  FFMA.FTZ R22, R204, R21, R19 ;  /* 0x00000015cc167223 */ /* 0x000fe20000010013 */
[----:B------:R-:W-:Y:S01]  /*1cc0*/  FMUL.FTZ R20, R203, R142 ;  /* 0x0000008ecb147220 */ /* 0x000fe20000410000 */
[----:B------:R-:W-:Y:S01]  /*1cd0*/  FMUL.FTZ R19, R143, R146 ;  /* 0x000000928f137220 */ /* 0x000fe20000410000 */
[----:B------:R-:W-:Y:S01]  /*1ce0*/  FADD.FTZ R140, R141, R198 ;  /* 0x000000c68d8c7221 */ /* 0x000fe20000010000 */
[----:B------:R-:W-:Y:S01]  /*1cf0*/  FFMA.FTZ R22, R193, R198, R22 ;  /* 0x000000c6c1167223 */ /* 0x000fe20000010016 */
[----:B------:R-:W-:-:S02]  /*1d00*/  SHF.L.U32 R145, R6, 0x10, RZ ;  /* 0x0000001006917819 */ /* 0x000fc400000006ff */
[----:B------:R-:W-:Y:S01]  /*1d10*/  FADD.FTZ R141, R140, R19 ;  /* 0x000000138c8d7221 */ /* 0x000fe20000010000 */
[----:B------:R-:W-:Y:S01]  /*1d20*/  FFMA.FTZ R140, R20, R19, R22 ;  /* 0x00000013148c7223 */ /* 0x000fe20000010016 */
        /* <DEDUP_REMOVED lines=19> */
[C---:B------:R-:W-:Y:S01]  /*1e60*/  FFMA.FTZ R119, R24.reuse, R148, R119 ;  /* 0x0000009418777223 */ /* 0x040fe20000010077 */
[----:B------:R-:W-:Y:S01]  /*1e70*/  FADD.FTZ R146, R141, R22 ;  /* 0x000000168d927221 */ /* 0x000fe20000010000 */
[----:B------:R-:W-:Y:S01]  /*1e80*/  FFMA.FTZ R147, R24, R22, R147 ;  /* 0x0000001618937223 */ /* 0x000fe20000010093 */
[----:B------:R-:W-:Y:S06]  /*1e90*/  BRA `(.L_x_116) ;  /* 0x00000000004c7947 */ /* 0x000fec0003800000 */
.L_x_115:
[----:B------:R-:W-:-:S04]  /*1ea0*/  ISETP.NE.U32.AND P0, PT, RZ, UR6, PT ;  /* 0x00000006ff007c0c */ /* 0x000fc8000bf05070 */
[----:B------:R-:W-:-:S13]  /*1eb0*/  ISETP.NE.AND.EX P0, PT, RZ, UR7, PT, P0 ;  /* 0x00000007ff007c0c */ /* 0x000fda000bf05300 */
[----:B------:R-:W-:Y:S05]  /*1ec0*/  @!P0 BRA `(.L_x_116) ;  /* 0x0000000000408947 */ /* 0x000fea0003800000 */
[----:B------:R-:W0:Y:S01]  /*1ed0*/  LDC.64 R36, c[0x0][0x438] ;  /* 0x00010e00ff247b82 */ /* 0x000e220000000a00 */
[----:B------:R-:W-:-:S05]  /*1ee0*/  IMAD R38, R0, UR14, RZ ;  /* 0x0000000e00267c24 */ /* 0x000fca000f8e02ff */
[----:B------:R-:W-:-:S04]  /*1ef0*/  SHF.R.S32.HI R39, RZ, 0x1f, R38 ;  /* 0x0000001fff277819 */ /* 0x000fc80000011426 */
[----:B------:R-:W-:-:S04]  /*1f00*/  LEA.HI R38, R39, R38, RZ, 0x3 ;  /* 0x0000002627267211 */ /* 0x000fc800078f18ff */
[----:B------:R-:W-:-:S04]  /*1f10*/  LEA.HI.SX32 R49, R38, R199, 0x1d ;  /* 0x000000c726317211 */ /* 0x000fc800078feaff */
[C---:B------:R-:W-:Y:S02]  /*1f20*/  IADD3 R45, PT, PT, R49.reuse, 0x100, RZ ;  /* 0x00000100312d7810 */ /* 0x040fe40007ffe0ff */
[C---:B------:R-:W-:Y:S02]  /*1f30*/  IADD3 R41, PT, PT, R49.reuse, 0x200, RZ ;  /* 0x0000020031297810 */ /* 0x040fe40007ffe0ff */
[C---:B------:R-:W-:Y:S01]  /*1f40*/  IADD3 R39, PT, PT, R49.reuse, 0x300, RZ ;  /* 0x0000030031277810 */ /* 0x040fe20007ffe0ff */
[----:B0-----:R-:W-:-:S04]  /*1f50*/  IMAD.WIDE.U32 R48, R49, 0x10, R36 ;  /* 0x0000001031307825 */ /* 0x001fc800078e0024 */
[--C-:B------:R-:W-:Y:S02]  /*1f60*/  IMAD.WIDE.U32 R44, R45, 0x10, R36.reuse ;  /* 0x000000102d2c7825 */ /* 0x100fe400078e0024 */
[----:B------:R-:W5:Y:S02]  /*1f70*/  LDG.E.128 R48, desc[UR12][R48.64] ;  /* 0x0000000c30307981 */ /* 0x000f64000c1e1d00 */
[--C-:B------:R-:W-:Y:S02]  /*1f80*/  IMAD.WIDE.U32 R40, R41, 0x10, R36.reuse ;  /* 0x0000001029287825 */ /* 0x100fe400078e0024 */
[----:B------:R-:W5:Y:S02]  /*1f90*/  LDG.E.128 R44, desc[UR12][R44.64] ;  /* 0x0000000c2c2c7981 */ /* 0x000f64000c1e1d00 */
[----:B------:R-:W-:Y:S02]  /*1fa0*/  IMAD.WIDE.U32 R36, R39, 0x10, R36 ;  /* 0x0000001027247825 */ /* 0x000fe400078e0024 */
[----:B------:R-:W5:Y:S04]  /*1fb0*/  LDG.E.128 R40, desc[UR12][R40.64] ;  /* 0x0000000c28287981 */ /* 0x000f68000c1e1d00 */
[----:B------:R-:W5:Y:S02]  /*1fc0*/  LDG.E.128 R36, desc[UR12][R36.64] ;  /* 0x0000000c24247981 */ /* 0x000f64000c1e1d00 */
.L_x_116:
[----:B------:R-:W0:Y:S01]  /*1fd0*/  SHFL.DOWN PT, R141, R146, 0x10, 0x1f ;  /* 0x0a001f00928d7f89 */ /* 0x000e2200000e0000 */
        /* <DEDUP_REMOVED lines=31> */
.L_x_118:
[----:B------:R-:W-:Y:S05]  /*21d0*/  BSYNC.RECONVERGENT B0 ;  /* 0x0000000000007941 */ /* 0x000fea0003800200 */
.L_x_117:
[----:B------:R-:W1:Y:S08]  /*21e0*/  S2UR UR5, SR_CgaCtaId ;  /* 0x00000000000579c3 */ /* 0x000e700000008800 */
[----:B------:R-:W-:Y:S01]  /*21f0*/  BAR.SYNC.DEFER_BLOCKING 0x0 ;  /* 0x0000000000007b1d */ /* 0x000fe20000010000 */
[----:B-----5:R-:W-:Y:S01]  /*2200*/  ISETP.GE.AND P2, PT, R205, 0x1, PT ;  /* 0x00000001cd00780c */ /* 0x020fe20003f46270 */
[----:B------:R-:W-:Y:S01]  /*2210*/  UISETP.NE.U32.AND UP0, UPT, UR6, URZ, UPT ;  /* 0x000000ff0600728c */ /* 0x000fe2000bf05070 */
[----:B------:R-:W-:-:S03]  /*2220*/  ISETP.NE.AND P3, PT, RZ, UR11, PT ;  /* 0x0000000bff007c0c */ /* 0x000fc6000bf65270 */
[----:B------:R-:W-:Y:S02]  /*2230*/  UMOV UR4, 0x400 ;  /* 0x0000040000047882 */ /* 0x000fe40000000000 */
[----:B------:R-:W2:Y:S01]  /*2240*/  LDC R206, c[0x0][0x388] ;  /* 0x0000e200ffce7b82 */ /* 0x000ea20000000800 */
[----:B------:R-:W-:-:S05]  /*2250*/  UISETP.NE.AND.EX UP0, UPT, UR7, URZ, UPT, UP0 ;  /* 0x000000ff0700728c */ /* 0x000fca000bf05300 */
[----:B------:R-:W-:Y:S01]  /*2260*/  @P2 IADD3 R205, PT, PT, R205, -0x1, RZ ;  /* 0xffffffffcdcd2810 */ /* 0x000fe20007ffe0ff */
[----:B-1----:R-:W-:-:S04]  /*2270*/  ULEA UR4, UR5, UR4, 0x18 ;  /* 0x0000000405047291 */ /* 0x002fc8000f8ec0ff */
[----:B------:R-:W-:Y:S02]  /*2280*/  UIADD3 UR5, UPT, UPT, UR4, 0x8040, URZ ;  /* 0x0000804004057890 */ /* 0x000fe4000fffe0ff */
[----:B------:R-:W-:Y:S02]  /*2290*/  @!UP1 UIADD3 UR5, UPT, UPT, UR4, 0x8000, URZ ;  /* 0x0000800004059890 */ /* 0x000fe4000fffe0ff */
[----:B------:R-:W-:Y:S01]  /*22a0*/  UIADD3 UR10, UPT, UPT, UR4, 0x8050, URZ ;  /* 0x00008050040a7890 */ /* 0x000fe2000fffe0ff */
[-C--:B--2---:R-:W-:Y:S01]  /*22b0*/  @P2 IMAD R205, R205, R206.reuse, RZ ;  /* 0x000000cecdcd2224 */ /* 0x084fe200078e02ff */
[----:B------:R-:W-:Y:S01]  /*22c0*/  @!UP1 UIADD3 UR10, UPT, UPT, UR4, 0x8010, URZ ;  /* 0x00008010040a9890 */ /* 0x000fe2000fffe0ff */
[----:B------:R-:W-:-:S04]  /*22d0*/  IMAD R206, R0, R206, RZ ;  /* 0x000000ce00ce7224 */ /* 0x000fc800078e02ff */
        /* <DEDUP_REMOVED lines=10> */
[----:B------:R-:W-:Y:S02]  /*2380*/  SHF.R.S32.HI R141, RZ, 0x1f, R206 ;  /* 0x0000001fff8d7819 */ /* 0x000fe400000114ce */
[----:B------:R-:W-:Y:S01]  /*2390*/  FADD.FTZ R207, R142, R207 ;  /* 0x000000cf8ecf7221 */ /* 0x000fe20000010000 */
[----:B------:R-:W-:Y:S01]  /*23a0*/  FADD.FTZ R140, R143, R140 ;  /* 0x0000008c8f8c7221 */ /* 0x000fe20000010000 */
[----:B------:R-:W-:-:S02]  /*23b0*/  @P2 SHF.R.S32.HI R142, RZ, 0x1f, R205 ;  /* 0x0000001fff8e2819 */ /* 0x000fc400000114cd */
[----:B-1----:R-:W-:Y:S01]  /*23c0*/  FADD.FTZ R207, R207, R144 ;  /* 0x00000090cfcf7221 */ /* 0x002fe20000010000 */
[----:B------:R-:W-:Y:S01]  /*23d0*/  FADD.FTZ R140, R140, R145 ;  /* 0x000000918c8c7221 */ /* 0x000fe20000010000 */
[----:B------:R-:W-:Y:S02]  /*23e0*/  @P2 LEA.HI R142, R142, R205, RZ, 0x3 ;  /* 0x000000cd8e8e2211 */ /* 0x000fe400078f18ff */
[----:B------:R-:W-:Y:S01]  /*23f0*/  FADD.FTZ R207, R146, R207 ;  /* 0x000000cf92cf7221 */ /* 0x000fe20000010000 */
[----:B------:R-:W-:Y:S01]  /*2400*/  FADD.FTZ R140, R147, R140 ;  /* 0x0000008c938c7221 */ /* 0x000fe20000010000 */
[----:B------:R-:W-:Y:S02]  /*2410*/  LEA.HI R206, R141, R206, RZ, 0x3 ;  /* 0x000000ce8dce7211 */ /* 0x000fe400078f18ff */
[----:B--2---:R-:W-:Y:S01]  /*2420*/  FADD.FTZ R207, R207, R148 ;  /* 0x00000094cfcf7221 */ /* 0x004fe20000010000 */
[----:B------:R-:W-:Y:S01]  /*2430*/  FADD.FTZ R140, R140, R149 ;  /* 0x000000958c8c7221 */ /* 0x000fe20000010000 */
[----:B------:R-:W-:-:S02]  /*2440*/  MOV R147, RZ ;  /* 0x000000ff00937202 */ /* 0x000fc40000000f00 */
[----:B------:R-:W-:Y:S01]  /*2450*/  FADD.FTZ R207, R150, R207 ;  /* 0x000000cf96cf7221 */ /* 0x000fe20000010000 */
[----:B------:R-:W-:Y:S01]  /*2460*/  FADD.FTZ R140, R151, R140 ;  /* 0x0000008c978c7221 */ /* 0x000fe20000010000 */
[-C--:B------:R-:W-:Y:S02]  /*2470*/  @P2 LEA.HI.SX32 R147, R142, R199.reuse, 0x1d ;  /* 0x000000c78e932211 */ /* 0x080fe400078feaff */
[----:B---3--:R-:W-:Y:S01]  /*2480*/  FADD.FTZ R207, R207, R152 ;  /* 0x00000098cfcf7221 */ /* 0x008fe20000010000 */
[----:B------:R-:W-:Y:S01]  /*2490*/  FADD.FTZ R140, R140, R153 ;  /* 0x000000998c8c7221 */ /* 0x000fe20000010000 */
[----:B------:R-:W-:Y:S02]  /*24a0*/  LEA.HI.SX32 R149, R206, R199, 0x1d ;  /* 0x000000c7ce957211 */ /* 0x000fe400078feaff */
[----:B------:R-:W-:Y:S01]  /*24b0*/  FADD.FTZ R145, R154, R207 ;  /* 0x000000cf9a917221 */ /* 0x000fe20000010000 */
[--C-:B------:R-:W-:Y:S01]  /*24c0*/  FADD.FTZ R144, R155, R140.reuse ;  /* 0x0000008c9b907221 */ /* 0x100fe20000010000 */
[----:B------:R-:W-:-:S02]  /*24d0*/  PRMT R140, R48, 0x7632, R140 ;  /* 0x00007632308c7816 */ /* 0x000fc4000000008c */
[----:B------:R-:W-:Y:S01]  /*24e0*/  FMUL.FTZ R145, R145, UR15 ;  /* 0x0000000f91917c20 */ /* 0x000fe20008410000 */
[----:B------:R-:W-:-:S04]  /*24f0*/  FMUL.FTZ R144, R144, UR15 ;  /* 0x0000000f90907c20 */ /* 0x000fc80008410000 */
[----:B------:R-:W-:Y:S01]  /*2500*/  FSEL R145, R145, RZ, !P3 ;  /* 0x000000ff91917208 */ /* 0x000fe20005800000 */
[----:B------:R-:W-:Y:S06]  /*2510*/  BRA.U UP0, `(.L_x_119) ;  /* 0x0000000900507547 */ /* 0x000fec000b800000 */
        /* <DEDUP_REMOVED lines=14> */
.L_x_121:
        /* <DEDUP_REMOVED lines=9> */
.L_x_122:
        /* <DEDUP_REMOVED lines=9> */
.L_x_123:
        /* <DEDUP_REMOVED lines=9> */
.L_x_124:
        /* <DEDUP_REMOVED lines=9> */
.L_x_125:
        /* <DEDUP_REMOVED lines=9> */
.L_x_126:
        /* <DEDUP_REMOVED lines=9> */
.L_x_127:
        /* <DEDUP_REMOVED lines=10> */
.L_x_120:
[----:B------:R-:W0:Y:S01]  /*2a00*/  @P2 LDC R139, c[0x0][0x40c] ;  /* 0x00010300ff8b2b82 */ /* 0x000e220000000800 */
[-CC-:B------:R-:W-:Y:S01]  /*2a10*/  FFMA.FTZ R138, R34, R144.reuse, R145.reuse ;  /* 0x00000090228a7223 */ /* 0x180fe20000010091 */
[-CC-:B------:R-:W-:Y:S01]  /*2a20*/  FFMA.FTZ R137, R3, R144.reuse, R145.reuse ;  /* 0x0000009003897223 */ /* 0x180fe20000010091 */
[----:B------:R-:W-:Y:S01]  /*2a30*/  ISETP.GT.AND P1, PT, R201, RZ, PT ;  /* 0x000000ffc900720c */ /* 0x000fe20003f24270 */
[-C--:B------:R-:W-:Y:S01]  /*2a40*/  FFMA.FTZ R146, R158, R144.reuse, R145 ;  /* 0x000000909e927223 */ /* 0x080fe20000010091 */
[----:B------:R-:W-:Y:S01]  /*2a50*/  FADD.FTZ R138, R29, -R138 ;  /* 0x8000008a1d8a7221 */ /* 0x000fe20000010000 */
[----:B------:R-:W-:Y:S01]  /*2a60*/  FADD.FTZ R136, R26, -R137 ;  /* 0x800000891a887221 */ /* 0x000fe20000010000 */
[----:B------:R-:W-:Y:S01]  /*2a70*/  FFMA.FTZ R141, R27, R144, R145 ;  /* 0x000000901b8d7223 */ /* 0x000fe20000010091 */
[----:B------:R-:W1:Y:S01]  /*2a80*/  @P2 LDC R140, c[0x0][0x40c] ;  /* 0x00010300ff8c2b82 */ /* 0x000e620000000800 */
[C---:B------:R-:W-:Y:S01]  /*2a90*/  FMUL.FTZ R138, R203.reuse, R138 ;  /* 0x0000008acb8a7220 */ /* 0x040fe20000410000 */
[----:B------:R-:W-:Y:S01]  /*2aa0*/  FMUL.FTZ R136, R203, R136 ;  /* 0x00000088cb887220 */ /* 0x000fe20000410000 */
[----:B------:R-:W-:Y:S01]  /*2ab0*/  FADD.FTZ R146, R33, -R146 ;  /* 0x8000009221927221 */ /* 0x000fe20000010000 */
[----:B------:R-:W-:-:S02]  /*2ac0*/  FADD.FTZ R148, R32, -R141 ;  /* 0x8000008d20947221 */ /* 0x000fc40000010000 */
[----:B------:R-:W-:Y:S01]  /*2ad0*/  FSEL R152, R138, RZ, P1 ;  /* 0x000000ff8a987208 */ /* 0x000fe20000800000 */
[----:B------:R-:W-:Y:S01]  /*2ae0*/  FFMA.FTZ R138, R156, R144, R145 ;  /* 0x000000909c8a7223 */ /* 0x000fe20000010091 */
[----:B------:R-:W-:Y:S01]  /*2af0*/  FSEL R151, R136, RZ, P1 ;  /* 0x000000ff88977208 */ /* 0x000fe20000800000 */
[----:B------:R-:W2:Y:S01]  /*2b00*/  @P2 LDC R150, c[0x0][0x40c] ;  /* 0x00010300ff962b82 */ /* 0x000ea20000000800 */
[----:B------:R-:W-:Y:S01]  /*2b10*/  FMUL.FTZ R146, R203, R146 ;  /* 0x00000092cb927220 */ /* 0x000fe20000410000 */
[----:B------:R-:W-:Y:S01]  /*2b20*/  FADD.FTZ R138, R31, -R138 ;  /* 0x8000008a1f8a7221 */ /* 0x000fe20000010000 */
[----:B------:R-:W-:-:S03]  /*2b30*/  FMUL.FTZ R148, R203, R148 ;  /* 0x00000094cb947220 */ /* 0x000fc60000410000 */
[----:B------:R-:W-:Y:S01]  /*2b40*/  FMUL.FTZ R138, R203, R138 ;  /* 0x0000008acb8a7220 */ /* 0x000fe20000410000 */
[----:B0-----:R-:W-:Y:S01]  /*2b50*/  @P2 FMUL.FTZ R137, R152, R139 ;  /* 0x0000008b98892220 */ /* 0x001fe20000410000 */
[----:B------:R-:W0:Y:S01]  /*2b60*/  @P2 LDC R208, c[0x0][0x40c] ;  /* 0x00010300ffd02b82 */ /* 0x000e220000000800 */
[----:B------:R-:W-:Y:S02]  /*2b70*/  FSEL R206, R146, RZ, P1 ;  /* 0x000000ff92ce7208 */ /* 0x000fe40000800000 */
[----:B------:R-:W-:Y:S02]  /*2b80*/  FSEL R154, R138, RZ, P1 ;  /* 0x000000ff8a9a7208 */ /* 0x000fe40000800000 */
[----:B------:R-:W-:Y:S01]  /*2b90*/  FSEL R205, R148, RZ, P1 ;  /* 0x000000ff94cd7208 */ /* 0x000fe20000800000 */
[----:B-1----:R-:W-:Y:S01]  /*2ba0*/  @P2 FMUL.FTZ R136, R151, R140 ;  /* 0x0000008c97882220 */ /* 0x002fe20000410000 */
[----:B------:R-:W-:Y:S01]  /*2bb0*/  @P2 F2FP.BF16.F32.PACK_AB R140, RZ, R137 ;  /* 0x00000089ff8c223e */ /* 0x000fe200000010ff */
[----:B------:R-:W-:Y:S01]  /*2bc0*/  FFMA.FTZ R137, R23, R144, R145 ;  /* 0x0000009017897223 */ /* 0x000fe20000010091 */
[----:B------:R-:W1:Y:S02]  /*2bd0*/  @P2 LDC R143, c[0x0][0x40c] ;  /* 0x00010300ff8f2b82 */ /* 0x000e640000000800 */
[----:B------:R-:W-:Y:S01]  /*2be0*/  @P2 F2FP.BF16.F32.PACK_AB R139, RZ, R136 ;  /* 0x00000088ff8b223e */ /* 0x000fe200000010ff */
[----:B------:R-:W-:Y:S01]  /*2bf0*/  FADD.FTZ R136, R28, -R137 ;  /* 0x800000891c887221 */ /* 0x000fe20000010000 */
[----:B------:R-:W-:-:S02]  /*2c00*/  FFMA.FTZ R137, R25, R144, R145 ;  /* 0x0000009019897223 */ /* 0x000fc40000010091 */
[----:B------:R-:W-:Y:S01]  /*2c10*/  @P2 PRMT R132, R139, 0x7610, R132 ;  /* 0x000076108b842816 */ /* 0x000fe20000000084 */
[C---:B------:R-:W-:Y:S01]  /*2c20*/  FMUL.FTZ R136, R203.reuse, R136 ;  /* 0x00000088cb887220 */ /* 0x040fe20000410000 */
[----:B------:R-:W3:Y:S01]  /*2c30*/  @P2 LDC R207, c[0x0][0x40c] ;  /* 0x00010300ffcf2b82 */ /* 0x000ee20000000800 */
[----:B------:R-:W-:Y:S01]  /*2c40*/  FADD.FTZ R142, R30, -R137 ;  /* 0x800000891e8e7221 */ /* 0x000fe20000010000 */
[----:B------:R-:W-:Y:S02]  /*2c50*/  @P2 PRMT R132, R132, 0x5410, R140 ;  /* 0x0000541084842816 */ /* 0x000fe4000000008c */
[----:B------:R-:W-:Y:S01]  /*2c60*/  FSEL R153, R136, RZ, P1 ;  /* 0x000000ff88997208 */ /* 0x000fe20000800000 */
[----:B------:R-:W-:-:S03]  /*2c70*/  FMUL.FTZ R142, R203, R142 ;  /* 0x0000008ecb8e7220 */ /* 0x000fc60000410000 */
[----:B------:R-:W4:Y:S01]  /*2c80*/  @P2 LDC R210, c[0x0][0x40c] ;  /* 0x00010300ffd22b82 */ /* 0x000f220000000800 */
[----:B--2---:R-:W-:Y:S01]  /*2c90*/  @P2 FMUL.FTZ R136, R153, R150 ;  /* 0x0000009699882220 */ /* 0x004fe20000410000 */
[----:B------:R-:W-:Y:S01]  /*2ca0*/  FSEL R155, R142, RZ, P1 ;  /* 0x000000ff8e9b7208 */ /* 0x000fe20000800000 */
[----:B------:R-:W-:-:S03]  /*2cb0*/  FFMA.FTZ R150, R160, R144, R145 ;  /* 0x00000090a0967223 */ /* 0x000fc60000010091 */
[----:B------:R-:W-:Y:S01]  /*2cc0*/  @P2 F2FP.BF16.F32.PACK_AB R141, RZ, R136 ;  /* 0x00000088ff8d223e */ /* 0x000fe200000010ff */
[----:B0-----:R-:W-:Y:S01]  /*2cd0*/  @P2 FMUL.FTZ R137, R155, R208 ;  /* 0x000000d09b892220 */ /* 0x001fe20000410000 */
[----:B------:R-:W-:Y:S01]  /*2ce0*/  FADD.FTZ R150, R35, -R150 ;  /* 0x8000009623967221 */ /* 0x000fe20000010000 */
[----:B-1----:R-:W-:Y:S01]  /*2cf0*/  @P2 FMUL.FTZ R136, R154, R143 ;  /* 0x0000008f9a882220 */ /* 0x002fe20000410000 */
[----:B------:R-:W-:Y:S02]  /*2d00*/  @P2 PRMT R133, R141, 0x7610, R133 ;  /* 0x000076108d852816 */ /* 0x000fe40000000085 */
[----:B------:R-:W-:Y:S01]  /*2d10*/  FMUL.FTZ R150, R203, R150 ;  /* 0x00000096cb967220 */ /* 0x000fe20000410000 */
[----:B------:R-:W-:Y:S02]  /*2d20*/  @P2 F2FP.BF16.F32.PACK_AB R143, RZ, R137 ;  /* 0x00000089ff8f223e */ /* 0x000fe400000010ff */
[----:B------:R-:W-:Y:S01]  /*2d30*/  @P2 F2FP.BF16.F32.PACK_AB R142, RZ, R136 ;  /* 0x00000088ff8e223e */ /* 0x000fe200000010ff */
[----:B---3--:R-:W-:Y:S01]  /*2d40*/  @P2 FMUL.FTZ R138, R206, R207 ;  /* 0x000000cfce8a2220 */ /* 0x008fe20000410000 */
[----:B------:R-:W-:-:S02]  /*2d50*/  FSEL R150, R150, RZ, P1 ;  /* 0x000000ff96967208 */ /* 0x000fc40000800000 */
[----:B------:R-:W-:Y:S02]  /*2d60*/  @P2 PRMT R134, R143, 0x7610, R134 ;  /* 0x000076108f862816 */ /* 0x000fe40000000086 */
[----:B------:R-:W-:Y:S02]  /*2d70*/  @P2 F2FP.BF16.F32.PACK_AB R146, RZ, R138 ;  /* 0x0000008aff92223e */ /* 0x000fe400000010ff */
[----:B------:R-:W-:Y:S01]  /*2d80*/  F2FP.BF16.F32.PACK_AB R136, R152, R151 ;  /* 0x000000979888723e */ /* 0x000fe200000010ff */
[----:B----4-:R-:W-:Y:S01]  /*2d90*/  @P2 FMUL.FTZ R148, R205, R210 ;  /* 0x000000d2cd942220 */ /* 0x010fe20000410000 */
[----:B------:R-:W-:Y:S02]  /*2da0*/  F2FP.BF16.F32.PACK_AB R137, R154, R153 ;  /* 0x000000999a89723e */ /* 0x000fe400000010ff */
[----:B------:R-:W-:Y:S02]  /*2db0*/  F2FP.BF16.F32.PACK_AB R138, R206, R155 ;  /* 0x0000009bce8a723e */ /* 0x000fe400000010ff */
[----:B------:R-:W-:-:S02]  /*2dc0*/  @P2 F2FP.BF16.F32.PACK_AB R148, RZ, R148 ;  /* 0x00000094ff94223e */ /* 0x000fc400000010ff */
        /* <DEDUP_REMOVED lines=9> */
.L_x_119:
        /* <DEDUP_REMOVED lines=9> */
[----:B------:R-:W-:Y:S02]  /*2ef0*/  SHF.L.U32 R146, R49, 0x10, RZ ;  /* 0x0000001031927819 */ /* 0x000fe400000006ff */
[----:B------:R-:W-:Y:S01]  /*2f00*/  SHF.L.U32 R154, R51, 0x10, RZ ;  /* 0x00000010339a7819 */ /* 0x000fe200000006ff */
[----:B------:R-:W1:Y:S04]  /*2f10*/  @P2 LDC R153, c[0x0][0x40c] ;  /* 0x00010300ff992b82 */ /* 0x000e680000000800 */
[-CC-:B------:R-:W-:Y:S01]  /*2f20*/  @P1 FFMA.FTZ R141, R3, R144.reuse, R145.reuse ;  /* 0x00000090038d1223 */ /* 0x180fe20000010091 */
[-CC-:B------:R-:W-:Y:S01]  /*2f30*/  @P1 FFMA.FTZ R155, R23, R144.reuse, R145.reuse ;  /* 0x00000090179b1223 */ /* 0x180fe20000010091 */
[-CC-:B------:R-:W-:Y:S01]  /*2f40*/  @P1 FFMA.FTZ R148, R34, R144.reuse, R145.reuse ;  /* 0x0000009022941223 */ /* 0x180fe20000010091 */
[-C--:B------:R-:W-:Y:S01]  /*2f50*/  @P1 FFMA.FTZ R150, R156, R144.reuse, R145 ;  /* 0x000000909c961223 */ /* 0x080fe20000010091 */
[----:B------:R-:W-:Y:S01]  /*2f60*/  @P1 FADD.FTZ R141, R26, -R141 ;  /* 0x8000008d1a8d1221 */ /* 0x000fe20000010000 */
[----:B------:R-:W-:Y:S01]  /*2f70*/  @P1 FADD.FTZ R155, R28, -R155 ;  /* 0x8000009b1c9b1221 */ /* 0x000fe20000010000 */
[----:B------:R-:W-:Y:S01]  /*2f80*/  @P1 FADD.FTZ R151, R29, -R148 ;  /* 0x800000941d971221 */ /* 0x000fe20000010000 */
[----:B------:R-:W2:Y:S01]  /*2f90*/  @P2 LDC R205, c[0x0][0x40c] ;  /* 0x00010300ffcd2b82 */ /* 0x000ea20000000800 */
[C---:B------:R-:W-:Y:S01]  /*2fa0*/  @P1 FFMA.FTZ R140, R203.reuse, R141, R140 ;  /* 0x0000008dcb8c1223 */ /* 0x040fe2000001008c */
[C---:B------:R-:W-:Y:S01]  /*2fb0*/  @P1 FFMA.FTZ R146, R203.reuse, R155, R146 ;  /* 0x0000009bcb921223 */ /* 0x040fe20000010092 */
[----:B------:R-:W-:Y:S01]  /*2fc0*/  @P1 FFMA.FTZ R142, R203, R151, R142 ;  /* 0x00000097cb8e1223 */ /* 0x000fe2000001008e */
[----:B------:R-:W-:Y:S01]  /*2fd0*/  PRMT R141, R49, 0x7632, R141 ;  /* 0x00007632318d7816 */ /* 0x000fe2000000008d */
[----:B0-----:R-:W-:Y:S01]  /*2fe0*/  @P2 FMUL.FTZ R140, R140, R143 ;  /* 0x0000008f8c8c2220 */ /* 0x001fe20000410000 */
[----:B------:R-:W-:Y:S01]  /*2ff0*/  @P1 FADD.FTZ R150, R31, -R150 ;  /* 0x800000961f961221 */ /* 0x000fe20000010000 */
[-CC-:B------:R-:W-:Y:S01]  /*3000*/  @P1 FFMA.FTZ R206, R158, R144.reuse, R145.reuse ;  /* 0x000000909ece1223 */ /* 0x180fe20000010091 */
[----:B------:R-:W0:Y:S01]  /*3010*/  @P2 LDC R143, c[0x0][0x40c] ;  /* 0x00010300ff8f2b82 */ /* 0x000e220000000800 */
[----:B------:R-:W-:Y:S01]  /*3020*/  SHF.L.U32 R148, R141, 0x10, RZ ;  /* 0x000000108d947819 */ /* 0x000fe200000006ff */
[-C--:B------:R-:W-:Y:S01]  /*3030*/  @P1 FFMA.FTZ R207, R27, R144.reuse, R145 ;  /* 0x000000901bcf1223 */ /* 0x080fe20000010091 */
[----:B------:R-:W-:Y:S01]  /*3040*/  PRMT R141, R50, 0x7632, R141 ;  /* 0x00007632328d7816 */ /* 0x000fe2000000008d */
[----:B-1----:R-:W-:Y:S01]  /*3050*/  @P2 FMUL.FTZ R142, R142, R153 ;  /* 0x000000998e8e2220 */ /* 0x002fe20000410000 */
[----:B------:R-:W-:Y:S01]  /*3060*/  @P1 FFMA.FTZ R153, R25, R144, R145 ;  /* 0x0000009019991223 */ /* 0x000fe20000010091 */
[----:B------:R-:W-:-:S02]  /*3070*/  @P1 FFMA.FTZ R148, R203, R150, R148 ;  /* 0x00000096cb941223 */ /* 0x000fc40000010094 */
[----:B------:R-:W1:Y:S01]  /*3080*/  @P2 LDC R155, c[0x0][0x40c] ;  /* 0x00010300ff9b2b82 */ /* 0x000e620000000800 */
[----:B------:R-:W-:Y:S01]  /*3090*/  SHF.L.U32 R150, R50, 0x10, RZ ;  /* 0x0000001032967819 */ /* 0x000fe200000006ff */
[----:B------:R-:W-:Y:S01]  /*30a0*/  @P1 FADD.FTZ R153, R30, -R153 ;  /* 0x800000991e991221 */ /* 0x000fe20000010000 */
[----:B------:R-:W-:Y:S01]  /*30b0*/  SHF.L.U32 R152, R141, 0x10, RZ ;  /* 0x000000108d987819 */ /* 0x000fe200000006ff */
[----:B------:R-:W-:Y:S01]  /*30c0*/  @P1 FADD.FTZ R141, R33, -R206 ;  /* 0x800000ce218d1221 */ /* 0x000fe20000010000 */
[----:B------:R-:W-:Y:S01]  /*30d0*/  @P1 FADD.FTZ R207, R32, -R207 ;  /* 0x800000cf20cf1221 */ /* 0x000fe20000010000 */
[C---:B------:R-:W-:Y:S01]  /*30e0*/  @P1 FFMA.FTZ R150, R203.reuse, R153, R150 ;  /* 0x00000099cb961223 */ /* 0x040fe20000010096 */
[----:B------:R-:W-:Y:S01]  /*30f0*/  @P2 F2FP.BF16.F32.PACK_AB R140, RZ, R140 ;  /* 0x0000008cff8c223e */ /* 0x000fe200000010ff */
[----:B------:R-:W3:Y:S01]  /*3100*/  @P2 LDC R151, c[0x0][0x40c] ;  /* 0x00010300ff972b82 */ /* 0x000ee20000000800 */
[C---:B------:R-:W-:Y:S01]  /*3110*/  @P1 FFMA.FTZ R152, R203.reuse, R141, R152 ;  /* 0x0000008dcb981223 */ /* 0x040fe20000010098 */
[----:B------:R-:W-:Y:S01]  /*3120*/  @P1 FFMA.FTZ R154, R203, R207, R154 ;  /* 0x000000cfcb9a1223 */ /* 0x000fe2000001009a */
[----:B------:R-:W-:-:S02]  /*3130*/  @P2 F2FP.BF16.F32.PACK_AB R142, RZ, R142 ;  /* 0x0000008eff8e223e */ /* 0x000fc400000010ff */
[----:B--2---:R-:W-:Y:S01]  /*3140*/  @P2 FMUL.FTZ R152, R152, R205 ;  /* 0x000000cd98982220 */ /* 0x004fe20000410000 */
[----:B------:R-:W-:Y:S02]  /*3150*/  @P2 PRMT R132, R140, 0x7610, R132 ;  /* 0x000076108c842816 */ /* 0x000fe40000000084 */
[----:B------:R-:W2:Y:S01]  /*3160*/  @P2 LDC R209, c[0x0][0x40c] ;  /* 0x00010300ffd12b82 */ /* 0x000ea20000000800 */
[----:B0-----:R-:W-:Y:S01]  /*3170*/  @P2 FMUL.FTZ R146, R146, R143 ;  /* 0x0000008f92922220 */ /* 0x001fe20000410000 */
[----:B------:R-:W-:Y:S02]  /*3180*/  @P2 F2FP.BF16.F32.PACK_AB R152, RZ, R152 ;  /* 0x00000098ff98223e */ /* 0x000fe400000010ff */
[----:B------:R-:W-:Y:S02]  /*3190*/  @P2 PRMT R132, R132, 0x5410, R142 ;  /* 0x0000541084842816 */ /* 0x000fe4000000008e */
[----:B------:R-:W-:Y:S01]  /*31a0*/  @P2 F2FP.BF16.F32.PACK_AB R146, RZ, R146 ;  /* 0x00000092ff92223e */ /* 0x000fe200000010ff */
[----:B-1----:R-:W-:-:S03]  /*31b0*/  @P2 FMUL.FTZ R150, R150, R155 ;  /* 0x0000009b96962220 */ /* 0x002fc60000410000 */
[----:B------:R-:W-:Y:S02]  /*31c0*/  @P2 PRMT R133, R146, 0x7610, R133 ;  /* 0x0000761092852816 */ /* 0x000fe40000000085 */
[----:B------:R-:W-:Y:S01]  /*31d0*/  @P2 F2FP.BF16.F32.PACK_AB R150, RZ, R150 ;  /* 0x00000096ff96223e */ /* 0x000fe200000010ff */
[----:B---3--:R-:W-:-:S03]  /*31e0*/  @P2 FMUL.FTZ R148, R148, R151 ;  /* 0x0000009794942220 */ /* 0x008fc60000410000 */
[----:B------:R-:W-:Y:S02]  /*31f0*/  @P2 PRMT R134, R150, 0x7610, R134 ;  /* 0x0000761096862816 */ /* 0x000fe40000000086 */
[----:B------:R-:W-:Y:S02]  /*3200*/  @P2 F2FP.BF16.F32.PACK_AB R148, RZ, R148 ;  /* 0x00000094ff94223e */ /* 0x000fe400000010ff */
[----:B------:R-:W-:Y:S01]  /*3210*/  @P2 PRMT R134, R134, 0x5410, R152 ;  /* 0x0000541086862816 */ /* 0x000fe20000000098 */
[----:B--2---:R-:W-:Y:S01]  /*3220*/  @P2 FMUL.FTZ R154, R154, R209 ;  /* 0x000000d19a9a2220 */ /* 0x004fe20000410000 */
[----:B------:R-:W-:-:S04]  /*3230*/  @P2 PRMT R133, R133, 0x5410, R148 ;  /* 0x0000541085852816 */ /* 0x000fc80000000094 */
        /* <DEDUP_REMOVED lines=12> */
.L_x_129:
[----:B------:R-:W-:Y:S01]  /*3300*/  ISETP.GT.AND P3, PT, R201, RZ, PT ;  /* 0x000000ffc900720c */ /* 0x000fe20003f64270 */
[----:B------:R-:W-:Y:S01]  /*3310*/  @P1 FFMA.FTZ R137, R3, R144, R145 ;  /* 0x0000009003891223 */ /* 0x000fe20000010091 */
[----:B------:R-:W0:Y:S01]  /*3320*/  @P2 LDC R143, c[0x0][0x40c] ;  /* 0x00010300ff8f2b82 */ /* 0x000e220000000800 */
[----:B------:R-:W-:Y:S02]  /*3330*/  SHF.L.U32 R136, R48, 0x10, RZ ;  /* 0x0000001030887819 */ /* 0x000fe400000006ff */
[----:B------:R-:W-:Y:S01]  /*3340*/  @P1 FADD.FTZ R137, R26, -R137 ;  /* 0x800000891a891221 */ /* 0x000fe20000010000 */
[----:B------:R-:W-:Y:S02]  /*3350*/  SHF.L.U32 R138, R140, 0x10, RZ ;  /* 0x000000108c8a7819 */ /* 0x000fe400000006ff */
[----:B------:R-:W-:Y:S01]  /*3360*/  SHF.L.U32 R150, R50, 0x10, RZ ;  /* 0x0000001032967819 */ /* 0x000fe200000006ff */
[----:B------:R-:W-:Y:S01]  /*3370*/  @P1 FFMA.FTZ R136, R203, R137, R136 ;  /* 0x00000089cb881223 */ /* 0x000fe20000010088 */
[----:B------:R-:W1:Y:S01]  /*3380*/  @P2 LDC R141, c[0x0][0x40c] ;  /* 0x00010300ff8d2b82 */ /* 0x000e620000000800 */
[----:B------:R-:W-:-:S02]  /*3390*/  PRMT R137, R49, 0x7632, R137 ;  /* 0x0000763231897816 */ /* 0x000fc40000000089 */
[-CC-:B------:R-:W-:Y:S01]  /*33a0*/  @P3 FFMA.FTZ R142, R34, R144.reuse, R145.reuse ;  /* 0x00000090228e3223 */ /* 0x180fe20000010091 */
[-CC-:B------:R-:W-:Y:S01]  /*33b0*/  @P3 FFMA.FTZ R140, R156, R144.reuse, R145.reuse ;  /* 0x000000909c8c3223 */ /* 0x180fe20000010091 */
[----:B------:R-:W-:Y:S01]  /*33c0*/  SHF.L.U32 R146, R137, 0x10, RZ ;  /* 0x0000001089927819 */ /* 0x000fe200000006ff */
[-CC-:B------:R-:W-:Y:S01]  /*33d0*/  @P3 FFMA.FTZ R137, R23, R144.reuse, R145.reuse ;  /* 0x0000009017893223 */ /* 0x180fe20000010091 */
[----:B------:R-:W-:Y:S01]  /*33e0*/  @P3 FADD.FTZ R139, R29, -R142 ;  /* 0x8000008e1d8b3221 */ /* 0x000fe20000010000 */
[----:B------:R-:W2:Y:S01]  /*33f0*/  @P2 LDC R151, c[0x0][0x40c] ;  /* 0x00010300ff972b82 */ /* 0x000ea20000000800 */
[----:B------:R-:W-:Y:S01]  /*3400*/  SHF.L.U32 R142, R49, 0x10, RZ ;  /* 0x00000010318e7819 */ /* 0x000fe200000006ff */
[-C--:B------:R-:W-:Y:S01]  /*3410*/  @P3 FFMA.FTZ R148, R158, R144.reuse, R145 ;  /* 0x000000909e943223 */ /* 0x080fe20000010091 */
[----:B------:R-:W-:Y:S01]  /*3420*/  @P3 FFMA.FTZ R138, R203, R139, R138 ;  /* 0x0000008bcb8a3223 */ /* 0x000fe2000001008a */
[----:B------:R-:W-:Y:S01]  /*3430*/  PRMT R139, R50, 0x7632, R139 ;  /* 0x00007632328b7816 */ /* 0x000fe2000000008b */
[----:B------:R-:W-:Y:S01]  /*3440*/  @P3 FADD.FTZ R137, R28, -R137 ;  /* 0x800000891c893221 */ /* 0x000fe20000010000 */
[-C--:B------:R-:W-:Y:S01]  /*3450*/  @P3 FFMA.FTZ R155, R25, R144.reuse, R145 ;  /* 0x00000090199b3223 */ /* 0x080fe20000010091 */
[----:B------:R-:W-:Y:S01]  /*3460*/  @P3 FADD.FTZ R205, R33, -R148 ;  /* 0x8000009421cd3221 */ /* 0x000fe20000010000 */
[----:B------:R-:W3:Y:S01]  /*3470*/  @P2 LDC R207, c[0x0][0x40c] ;  /* 0x00010300ffcf2b82 */ /* 0x000ee20000000800 */
[----:B------:R-:W-:Y:S01]  /*3480*/  SHF.L.U32 R152, R139, 0x10, RZ ;  /* 0x000000108b987819 */ /* 0x000fe200000006ff */
[----:B------:R-:W-:Y:S01]  /*3490*/  @P3 FADD.FTZ R139, R31, -R140 ;  /* 0x8000008c1f8b3221 */ /* 0x000fe20000010000 */
[----:B------:R-:W-:Y:S01]  /*34a0*/  @P3 FFMA.FTZ R142, R203, R137, R142 ;  /* 0x00000089cb8e3223 */ /* 0x000fe2000001008e */
[----:B------:R-:W-:Y:S01]  /*34b0*/  PRMT R137, R51, 0x7632, R137 ;  /* 0x0000763233897816 */ /* 0x000fe20000000089 */
[----:B------:R-:W-:Y:S01]  /*34c0*/  @P3 FADD.FTZ R155, R30, -R155 ;  /* 0x8000009b1e9b3221 */ /* 0x000fe20000010000 */
[----:B------:R-:W-:Y:S01]  /*34d0*/  @P3 FFMA.FTZ R146, R203, R139, R146 ;  /* 0x0000008bcb923223 */ /* 0x000fe20000010092 */
[-CC-:B------:R-:W-:Y:S01]  /*34e0*/  @P3 FFMA.FTZ R139, R27, R144.reuse, R145.reuse ;  /* 0x000000901b8b3223 */ /* 0x180fe20000010091 */
[----:B------:R-:W4:Y:S01]  /*34f0*/  @P2 LDC R211, c[0x0][0x40c] ;  /* 0x00010300ffd32b82 */ /* 0x000f220000000800 */
[----:B------:R-:W-:Y:S01]  /*3500*/  SHF.L.U32 R154, R51, 0x10, RZ ;  /* 0x00000010339a7819 */ /* 0x000fe200000006ff */
[----:B------:R-:W-:Y:S01]  /*3510*/  @P3 FFMA.FTZ R148, R160, R144, R145 ;  /* 0x00000090a0943223 */ /* 0x000fe20000010091 */
[----:B------:R-:W-:Y:S01]  /*3520*/  @P3 FADD.FTZ R140, R32, -R139 ;  /* 0x8000008b208c3221 */ /* 0x000fe20000010000 */
[----:B------:R-:W-:Y:S01]  /*3530*/  @P3 FFMA.FTZ R152, R203, R205, R152 ;  /* 0x000000cdcb983223 */ /* 0x000fe20000010098 */
[----:B0-----:R-:W-:Y:S01]  /*3540*/  @P2 FMUL.FTZ R139, R138, R143 ;  /* 0x0000008f8a8b2220 */ /* 0x001fe20000410000 */
[----:B------:R-:W-:Y:S01]  /*3550*/  SHF.L.U32 R205, R137, 0x10, RZ ;  /* 0x0000001089cd7819 */ /* 0x000fe200000006ff */
[----:B------:R-:W-:Y:S01]  /*3560*/  @P3 FFMA.FTZ R150, R203, R155, R150 ;  /* 0x0000009bcb963223 */ /* 0x000fe20000010096 */
[----:B------:R-:W0:Y:S01]  /*3570*/  @P2 LDC R153, c[0x0][0x40c] ;  /* 0x00010300ff992b82 */ /* 0x000e220000000800 */
[----:B------:R-:W-:Y:S01]  /*3580*/  @P3 FADD.FTZ R148, R35, -R148 ;  /* 0x8000009423943221 */ /* 0x000fe20000010000 */
[C---:B------:R-:W-:Y:S01]  /*3590*/  @P3 FFMA.FTZ R154, R203.reuse, R140, R154 ;  /* 0x0000008ccb9a3223 */ /* 0x040fe2000001009a */
[----:B-1----:R-:W-:Y:S01]  /*35a0*/  @P2 FMUL.FTZ R137, R136, R141 ;  /* 0x0000008d88892220 */ /* 0x002fe20000410000 */
[----:B------:R-:W-:Y:S01]  /*35b0*/  @P2 F2FP.BF16.F32.PACK_AB R141, RZ, R139 ;  /* 0x0000008bff8d223e */ /* 0x000fe200000010ff */
[----:B--2---:R-:W-:Y:S01]  /*35c0*/  @P2 FMUL.FTZ R143, R142, R151 ;  /* 0x000000978e8f2220 */ /* 0x004fe20000410000 */
[----:B------:R-:W-:Y:S01]  /*35d0*/  @P3 FFMA.FTZ R205, R203, R148, R205 ;  /* 0x00000094cbcd3223 */ /* 0x000fe200000100cd */
[----:B------:R-:W-:Y:S01]  /*35e0*/  F2FP.BF16.F32.PACK_AB R136, R138, R136 ;  /* 0x000000888a88723e */ /* 0x000fe200000010ff */
[----:B------:R-:W1:Y:S01]  /*35f0*/  @P2 LDC R209, c[0x0][0x40c] ;  /* 0x00010300ffd12b82 */ /* 0x000e620000000800 */
[----:B---3--:R-:W-:Y:S01]  /*3600*/  @P2 FMUL.FTZ R139, R150, R207 ;  /* 0x000000cf968b2220 */ /* 0x008fe20000410000 */
[----:B------:R-:W-:-:S02]  /*3610*/  @P2 F2FP.BF16.F32.PACK_AB R140, RZ, R137 ;  /* 0x00000089ff8c223e */ /* 0x000fc400000010ff */
[----:B------:R-:W-:Y:S02]  /*3620*/  @P2 F2FP.BF16.F32.PACK_AB R143, RZ, R143 ;  /* 0x0000008fff8f223e */ /* 0x000fe400000010ff */
[----:B------:R-:W-:Y:S02]  /*3630*/  @P2 F2FP.BF16.F32.PACK_AB R151, RZ, R139 ;  /* 0x0000008bff97223e */ /* 0x000fe400000010ff */
[----:B------:R-:W2:Y:S01]  /*3640*/  @P2 LDC R206, c[0x0][0x40c] ;  /* 0x00010300ffce2b82 */ /* 0x000ea20000000800 */
[----:B----4-:R-:W-:Y:S01]  /*3650*/  @P2 FMUL.FTZ R155, R154, R211 ;  /* 0x000000d39a9b2220 */ /* 0x010fe20000410000 */
[----:B------:R-:W-:Y:S02]  /*3660*/  @P2 PRMT R132, R140, 0x7610, R132 ;  /* 0x000076108c842816 */ /* 0x000fe40000000084 */
[----:B------:R-:W-:Y:S02]  /*3670*/  @P2 PRMT R133, R143, 0x7610, R133 ;  /* 0x000076108f852816 */ /* 0x000fe40000000085 */
[----:B------:R-:W-:Y:S01]  /*3680*/  @P2 F2FP.BF16.F32.PACK_AB R155, RZ, R155 ;  /* 0x0000009bff9b223e */ /* 0x000fe200000010ff */
[----:B0-----:R-:W-:Y:S01]  /*3690*/  @P2 FMUL.FTZ R137, R146, R153 ;  /* 0x0000009992892220 */ /* 0x001fe20000410000 */
[----:B------:R-:W-:-:S02]  /*36a0*/  @P2 PRMT R134, R151, 0x7610, R134 ;  /* 0x0000761097862816 */ /* 0x000fc40000000086 */
[----:B------:R-:W-:Y:S02]  /*36b0*/  @P2 PRMT R135, R155, 0x7610, R135 ;  /* 0x000076109b872816 */ /* 0x000fe40000000087 */
[----:B------:R-:W-:Y:S02]  /*36c0*/  @P2 F2FP.BF16.F32.PACK_AB R148, RZ, R137 ;  /* 0x00000089ff94223e */ /* 0x000fe400000010ff */
[----:B------:R-:W-:Y:S01]  /*36d0*/  F2FP.BF16.F32.PACK_AB R137, R146, R142 ;  /* 0x0000008e9289723e */ /* 0x000fe200000010ff */
[C---:B-1----:R-:W-:Y:S01]  /*36e0*/  @P2 FMUL.FTZ R153, R152.reuse, R209 ;  /* 0x000000d198992220 */ /* 0x042fe20000410000 */
[----:B------:R-:W-:Y:S02]  /*36f0*/  F2FP.BF16.F32.PACK_AB R138, R152, R150 ;  /* 0x00000096988a723e */ /* 0x000fe400000010ff */
[----:B------:R-:W-:Y:S02]  /*3700*/  F2FP.BF16.F32.PACK_AB R139, R205, R154 ;  /* 0x0000009acd8b723e */ /* 0x000fe400000010ff */
[----:B------:R-:W-:-:S02]  /*3710*/  @P2 F2FP.BF16.F32.PACK_AB R153, RZ, R153 ;  /* 0x00000099ff99223e */ /* 0x000fc400000010ff */
[----:B------:R-:W-:Y:S01]  /*3720*/  @P2 PRMT R132, R132, 0x5410, R141 ;  /* 0x0000541084842816 */ /* 0x000fe2000000008d */
[----:B--2---:R-:W-:Y:S01]  /*3730*/  @P2 FMUL.FTZ R206, R205, R206 ;  /* 0x000000cecdce2220 */ /* 0x004fe20000410000 */
[----:B------:R-:W-:Y:S02]  /*3740*/  @P2 PRMT R133, R133, 0x5410, R148 ;  /* 0x0000541085852816 */ /* 0x000fe40000000094 */
[----:B------:R-:W-:Y:S02]  /*3750*/  @P2 PRMT R134, R134, 0x5410, R153 ;  /* 0x0000541086862816 */ /* 0x000fe40000000099 */
[----:B------:R-:W-:-:S04]  /*3760*/  @P2 F2FP.BF16.F32.PACK_AB R206, RZ, R206 ;  /* 0x000000ceffce223e */ /* 0x000fc800000010ff */
[----:B------:R-:W-:-:S07]  /*3770*/  @P2 PRMT R135, R135, 0x5410, R206 ;  /* 0x0000541087872816 */ /* 0x000fce00000000ce */
.L_x_128:
[----:B------:R-:W-:Y:S01]  /*3780*/  ISETP.NE.U32.AND P1, PT, RZ, UR4, PT ;  /* 0x00000004ff007c0c */ /* 0x000fe2000bf25070 */
[----:B------:R-:W0:Y:S03]  /*3790*/  @P2 LDC.64 R140, c[0x0][0x468] ;  /* 0x00011a00ff8c2b82 */ /* 0x000e260000000a00 */
[----:B------:R-:W-:-:S13]  /*37a0*/  ISETP.NE.AND.EX P1, PT, RZ, UR5, PT, P1 ;  /* 0x00000005ff007c0c */ /* 0x000fda000bf25310 */
[----:B------:R-:W1:Y:S01]  /*37b0*/  @P1 LDC.64 R142, c[0x0][0x478] ;  /* 0x00011e00ff8e1b82 */ /* 0x000e620000000a00 */
[----:B0-----:R-:W-:-:S04]  /*37c0*/  @P2 IMAD.WIDE.U32 R140, R147, 0x10, R140 ;  /* 0x00000010938c2825 */ /* 0x001fc800078e008c */
[----:B-1----:R-:W-:-:S05]  /*37d0*/  @P1 IMAD.WIDE.U32 R142, R149, 0x10, R142 ;  /* 0x00000010958e1825 */ /* 0x002fca00078e008e */
[----:B------:R0:W-:Y:S04]  /*37e0*/  @P1 STG.E.128 desc[UR12][R142.64], R136 ;  /* 0x000000888e001986 */ /* 0x0001e8000c101d0c */
[----:B------:R0:W-:Y:S01]  /*37f0*/  @P2 STG.E.128 desc[UR12][R140.64], R132 ;  /* 0x000000848c002986 */ /* 0x0001e2000c101d0c */
[----:B------:R-:W-:Y:S05]  /*3800*/  @!P0 BRA `(.L_x_130) ;  /* 0x0000000800448947 */ /* 0x000fea0003800000 */
[----:B------:R-:W-:Y:S05]  /*3810*/  @!P1 BRA `(.L_x_131) ;  /* 0x0000000400289947 */ /* 0x000fea0003800000 */
[----:B------:R-:W-:Y:S01]  /*3820*/  ISETP.GT.AND P3, PT, R201, RZ, PT ;  /* 0x000000ffc900720c */ /* 0x000fe20003f64270 */
[----:B------:R-:W1:Y:S01]  /*3830*/  @P2 LDC R151, c[0x0][0x40c] ;  /* 0x00010300ff972b82 */ /* 0x000e620000000800 */
[C---:B0-----:R-:W-:Y:S02]  /*3840*/  SHF.L.U32 R136, R44.reuse, 0x10, RZ ;  /* 0x000000102c887819 */ /* 0x041fe400000006ff */
[----:B------:R-:W-:Y:S02]  /*3850*/  SHF.L.U32 R142, R45, 0x10, RZ ;  /* 0x000000102d8e7819 */ /* 0x000fe400000006ff */
[----:B------:R-:W-:Y:S02]  /*3860*/  PRMT R138, R44, 0x7632, R138 ;  /* 0x000076322c8a7816 */ /* 0x000fe4000000008a */
[----:B------:R-:W-:Y:S01]  /*3870*/  SHF.L.U32 R148, R46, 0x10, RZ ;  /* 0x000000102e947819 */ /* 0x000fe200000006ff */
[----:B------:R-:W0:Y:S01]  /*3880*/  @P2 LDC R150, c[0x0][0x40c] ;  /* 0x00010300ff962b82 */ /* 0x000e220000000800 */
[----:B------:R-:W-:-:S02]  /*3890*/  SHF.L.U32 R138, R138, 0x10, RZ ;  /* 0x000000108a8a7819 */ /* 0x000fc400000006ff */
[----:B------:R-:W-:Y:S01]  /*38a0*/  PRMT R141, R47, 0x7632, R141 ;  /* 0x000076322f8d7816 */ /* 0x000fe2000000008d */
[-CC-:B------:R-:W-:Y:S01]  /*38b0*/  @P3 FFMA.FTZ R137, R157, R144.reuse, R145.reuse ;  /* 0x000000909d893223 */ /* 0x180fe20000010091 */
[-CC-:B------:R-:W-:Y:S01]  /*38c0*/  @P3 FFMA.FTZ R140, R170, R144.reuse, R145.reuse ;  /* 0x00000090aa8c3223 */ /* 0x180fe20000010091 */
[-C--:B------:R-:W-:Y:S01]  /*38d0*/  @P3 FFMA.FTZ R146, R172, R144.reuse, R145 ;  /* 0x00000090ac923223 */ /* 0x080fe20000010091 */
[----:B------:R-:W-:Y:S01]  /*38e0*/  SHF.L.U32 R155, R141, 0x10, RZ ;  /* 0x000000108d9b7819 */ /* 0x000fe200000006ff */
[----:B------:R-:W-:Y:S01]  /*38f0*/  @P3 FADD.FTZ R137, R162, -R137 ;  /* 0x80000089a2893221 */ /* 0x000fe20000010000 */
[----:B------:R-:W2:Y:S01]  /*3900*/  @P2 LDC R205, c[0x0][0x40c] ;  /* 0x00010300ffcd2b82 */ /* 0x000ea20000000800 */
[--C-:B------:R-:W-:Y:S01]  /*3910*/  @P3 FADD.FTZ R139, R165, -R140.reuse ;  /* 0x8000008ca58b3221 */ /* 0x100fe20000010000 */
[----:B------:R-:W-:Y:S01]  /*3920*/  PRMT R140, R45, 0x7632, R140 ;  /* 0x000076322d8c7816 */ /* 0x000fe2000000008c */
[----:B------:R-:W-:Y:S01]  /*3930*/  @P3 FFMA.FTZ R136, R203, R137, R136 ;  /* 0x00000089cb883223 */ /* 0x000fe20000010088 */
[----:B------:R-:W-:Y:S01]  /*3940*/  @P3 FFMA.FTZ R137, R159, R144, R145 ;  /* 0x000000909f893223 */ /* 0x000fe20000010091 */
[----:B------:R-:W-:Y:S01]  /*3950*/  @P3 FADD.FTZ R146, R167, -R146 ;  /* 0x80000092a7923221 */ /* 0x000fe20000010000 */
[----:B------:R-:W-:Y:S01]  /*3960*/  SHF.L.U32 R143, R140, 0x10, RZ ;  /* 0x000000108c8f7819 */ /* 0x000fe200000006ff */
[C---:B------:R-:W-:Y:S01]  /*3970*/  @P3 FFMA.FTZ R138, R203.reuse, R139, R138 ;  /* 0x0000008bcb8a3223 */ /* 0x040fe2000001008a */
[----:B------:R-:W-:Y:S01]  /*3980*/  @P3 FADD.FTZ R137, R164, -R137 ;  /* 0x80000089a4893221 */ /* 0x000fe20000010000 */
[----:B------:R-:W3:Y:S01]  /*3990*/  @P2 LDC R207, c[0x0][0x40c] ;  /* 0x00010300ffcf2b82 */ /* 0x000ee20000000800 */
[----:B------:R-:W-:Y:S01]  /*39a0*/  PRMT R139, R46, 0x7632, R139 ;  /* 0x000076322e8b7816 */ /* 0x000fe2000000008b */
[C---:B------:R-:W-:Y:S01]  /*39b0*/  @P3 FFMA.FTZ R143, R203.reuse, R146, R143 ;  /* 0x00000092cb8f3223 */ /* 0x040fe2000001008f */
[----:B------:R-:W-:Y:S01]  /*39c0*/  @P3 FFMA.FTZ R142, R203, R137, R142 ;  /* 0x00000089cb8e3223 */ /* 0x000fe2000001008e */
[-CC-:B------:R-:W-:Y:S01]  /*39d0*/  @P3 FFMA.FTZ R137, R161, R144.reuse, R145.reuse ;  /* 0x00000090a1893223 */ /* 0x180fe20000010091 */
[-CC-:B------:R-:W-:Y:S01]  /*39e0*/  @P3 FFMA.FTZ R140, R174, R144.reuse, R145.reuse ;  /* 0x00000090ae8c3223 */ /* 0x180fe20000010091 */
[-C--:B------:R-:W-:Y:S01]  /*39f0*/  @P3 FFMA.FTZ R146, R176, R144.reuse, R145 ;  /* 0x00000090b0923223 */ /* 0x080fe20000010091 */
[----:B------:R-:W-:Y:S01]  /*3a00*/  SHF.L.U32 R152, R139, 0x10, RZ ;  /* 0x000000108b987819 */ /* 0x000fe200000006ff */
[----:B------:R-:W4:Y:S01]  /*3a10*/  @P2 LDC R153, c[0x0][0x40c] ;  /* 0x00010300ff992b82 */ /* 0x000f220000000800 */
[----:B------:R-:W-:Y:S01]  /*3a20*/  @P3 FADD.FTZ R137, R166, -R137 ;  /* 0x80000089a6893221 */ /* 0x000fe20000010000 */
[----:B------:R-:W-:Y:S01]  /*3a30*/  @P3 FADD.FTZ R139, R169, -R140 ;  /* 0x8000008ca98b3221 */ /* 0x000fe20000010000 */
[----:B------:R-:W-:Y:S01]  /*3a40*/  @P3 FADD.FTZ R146, R171, -R146 ;  /* 0x80000092ab923221 */ /* 0x000fe20000010000 */
[----:B------:R-:W-:Y:S01]  /*3a50*/  SHF.L.U32 R154, R47, 0x10, RZ ;  /* 0x000000102f9a7819 */ /* 0x000fe200000006ff */
[----:B------:R-:W-:Y:S01]  /*3a60*/  @P3 FFMA.FTZ R148, R203, R137, R148 ;  /* 0x00000089cb943223 */ /* 0x000fe20000010094 */
[----:B------:R-:W-:Y:S01]  /*3a70*/  @P3 FFMA.FTZ R137, R163, R144, R145 ;  /* 0x00000090a3893223 */ /* 0x000fe20000010091 */
[C---:B------:R-:W-:Y:S01]  /*3a80*/  @P3 FFMA.FTZ R152, R203.reuse, R139, R152 ;  /* 0x0000008bcb983223 */ /* 0x040fe20000010098 */
[----:B------:R-:W5:Y:S01]  /*3a90*/  @P2 LDC R209, c[0x0][0x40c] ;  /* 0x00010300ffd12b82 */ /* 0x000f620000000800 */
[----:B------:R-:W-:Y:S01]  /*3aa0*/  @P3 FFMA.FTZ R155, R203, R146, R155 ;  /* 0x00000092cb9b3223 */ /* 0x000fe2000001009b */
[----:B------:R-:W-:Y:S01]  /*3ab0*/  @P3 FADD.FTZ R141, R168, -R137 ;  /* 0x80000089a88d3221 */ /* 0x000fe20000010000 */
[----:B-1----:R-:W-:Y:S01]  /*3ac0*/  @P2 FMUL.FTZ R137, R136, R151 ;  /* 0x0000009788892220 */ /* 0x002fe20000410000 */
[----:B0-----:R-:W-:Y:S01]  /*3ad0*/  @P2 FMUL.FTZ R146, R143, R150 ;  /* 0x000000968f922220 */ /* 0x001fe20000410000 */
[----:B------:R-:W-:Y:S01]  /*3ae0*/  F2FP.BF16.F32.PACK_AB R136, R138, R136 ;  /* 0x000000888a88723e */ /* 0x000fe200000010ff */
[----:B------:R-:W-:-:S02]  /*3af0*/  @P3 FFMA.FTZ R154, R203, R141, R154 ;  /* 0x0000008dcb9a3223 */ /* 0x000fc4000001009a */
[----:B------:R-:W0:Y:S01]  /*3b00*/  @P2 LDC R211, c[0x0][0x40c] ;  /* 0x00010300ffd32b82 */ /* 0x000e220000000800 */
[----:B------:R-:W-:Y:S01]  /*3b10*/  @P2 F2FP.BF16.F32.PACK_AB R139, RZ, R137 ;  /* 0x00000089ff8b223e */ /* 0x000fe200000010ff */
[----:B--2---:R-:W-:Y:S01]  /*3b20*/  @P2 FMUL.FTZ R137, R142, R205 ;  /* 0x000000cd8e892220 */ /* 0x004fe20000410000 */
[----:B---3--:R-:W-:Y:S01]  /*3b30*/  @P2 FMUL.FTZ R150, R148, R207 ;  /* 0x000000cf94962220 */ /* 0x008fe20000410000 */
[----:B------:R-:W-:Y:S02]  /*3b40*/  @P2 F2FP.BF16.F32.PACK_AB R146, RZ, R146 ;  /* 0x00000092ff92223e */ /* 0x000fe400000010ff */
[----:B------:R-:W-:Y:S01]  /*3b50*/  @P2 PRMT R132, R139, 0x7610, R132 ;  /* 0x000076108b842816 */ /* 0x000fe20000000084 */
[----:B----4-:R-:W-:Y:S01]  /*3b60*/  @P2 FMUL.FTZ R140, R138, R153 ;  /* 0x000000998a8c2220 */ /* 0x010fe20000410000 */
[----:B------:R-:W-:Y:S02]  /*3b70*/  @P2 F2FP.BF16.F32.PACK_AB R141, RZ, R137 ;  /* 0x00000089ff8d223e */ /* 0x000fe400000010ff */
[----:B------:R-:W-:-:S02]  /*3b80*/  @P2 F2FP.BF16.F32.PACK_AB R150, RZ, R150 ;  /* 0x00000096ff96223e */ /* 0x000fc400000010ff */
[----:B------:R-:W-:Y:S02]  /*3b90*/  @P2 F2FP.BF16.F32.PACK_AB R140, RZ, R140 ;  /* 0x0000008cff8c223e */ /* 0x000fe400000010ff */
[----:B------:R-:W-:Y:S01]  /*3ba0*/  @P2 PRMT R133, R141, 0x7610, R133 ;  /* 0x000076108d852816 */ /* 0x000fe20000000085 */
[----:B-----5:R-:W-:Y:S01]  /*3bb0*/  @P2 FMUL.FTZ R151, R152, R209 ;  /* 0x000000d198972220 */ /* 0x020fe20000410000 */
[----:B------:R-:W-:Y:S02]  /*3bc0*/  @P2 PRMT R134, R150, 0x7610, R134 ;  /* 0x0000761096862816 */ /* 0x000fe40000000086 */
[----:B------:R-:W-:Y:S02]  /*3bd0*/  F2FP.BF16.F32.PACK_AB R137, R143, R142 ;  /* 0x0000008e8f89723e */ /* 0x000fe400000010ff */
[----:B------:R-:W-:Y:S02]  /*3be0*/  @P2 F2FP.BF16.F32.PACK_AB R151, RZ, R151 ;  /* 0x00000097ff97223e */ /* 0x000fe400000010ff */
[----:B------:R-:W-:Y:S01]  /*3bf0*/  F2FP.BF16.F32.PACK_AB R138, R152, R148 ;  /* 0x00000094988a723e */ /* 0x000fe200000010ff */
[----:B0-----:R-:W-:Y:S01]  /*3c00*/  @P2 FMUL.FTZ R153, R154, R211 ;  /* 0x000000d39a992220 */ /* 0x001fe20000410000 */
[----:B------:R-:W-:-:S02]  /*3c10*/  @P2 PRMT R132, R132, 0x5410, R140 ;  /* 0x0000541084842816 */ /* 0x000fc4000000008c */
[----:B------:R-:W-:Y:S02]  /*3c20*/  @P2 PRMT R133, R133, 0x5410, R146 ;  /* 0x0000541085852816 */ /* 0x000fe40000000092 */
[----:B------:R-:W-:Y:S02]  /*3c30*/  @P2 F2FP.BF16.F32.PACK_AB R153, RZ, R153 ;  /* 0x00000099ff99223e */ /* 0x000fe400000010ff */
        /* <DEDUP_REMOVED lines=8> */
.L_x_131:
[----:B------:R-:W-:Y:S01]  /*3cc0*/  ISETP.GT.AND P3, PT, R201, RZ, PT ;  /* 0x000000ffc900720c */ /* 0x000fe20003f64270 */
[----:B------:R-:W1:Y:S01]  /*3cd0*/  @P2 LDC R151, c[0x0][0x40c] ;  /* 0x00010300ff972b82 */ /* 0x000e620000000800 */
[C---:B0-----:R-:W-:Y:S02]  /*3ce0*/  SHF.L.U32 R140, R44.reuse, 0x10, RZ ;  /* 0x000000102c8c7819 */ /* 0x041fe400000006ff */
[----:B------:R-:W-:Y:S02]  /*3cf0*/  SHF.L.U32 R146, R45, 0x10, RZ ;  /* 0x000000102d927819 */ /* 0x000fe400000006ff */
[----:B------:R-:W-:Y:S02]  /*3d00*/  PRMT R141, R44, 0x7632, R141 ;  /* 0x000076322c8d7816 */ /* 0x000fe4000000008d */
[----:B------:R-:W-:Y:S01]  /*3d10*/  SHF.L.U32 R154, R47, 0x10, RZ ;  /* 0x000000102f9a7819 */ /* 0x000fe200000006ff */
[----:B------:R-:W0:Y:S01]  /*3d20*/  @P2 LDC R153, c[0x0][0x40c] ;  /* 0x00010300ff992b82 */ /* 0x000e220000000800 */
[----:B------:R-:W-:-:S03]  /*3d30*/  SHF.L.U32 R142, R141, 0x10, RZ ;  /* 0x000000108d8e7819 */ /* 0x000fc600000006ff */
        /* <DEDUP_REMOVED lines=12> */
[----:B-1----:R-:W-:Y:S01]  /*3e00*/  @P2 FMUL.FTZ R140, R140, R151 ;  /* 0x000000978c8c2220 */ /* 0x002fe20000410000 */
[----:B------:R-:W-:Y:S01]  /*3e10*/  @P3 FADD.FTZ R150, R167, -R150 ;  /* 0x80000096a7963221 */ /* 0x000fe20000010000 */
[-CC-:B------:R-:W-:Y:S01]  /*3e20*/  @P3 FFMA.FTZ R206, R174, R144.reuse, R145.reuse ;  /* 0x00000090aece3223 */ /* 0x180fe20000010091 */
[----:B------:R-:W1:Y:S01]  /*3e30*/  @P2 LDC R143, c[0x0][0x40c] ;  /* 0x00010300ff8f2b82 */ /* 0x000e620000000800 */
[----:B------:R-:W-:Y:S01]  /*3e40*/  SHF.L.U32 R148, R141, 0x10, RZ ;  /* 0x000000108d947819 */ /* 0x000fe200000006ff */
[-C--:B------:R-:W-:Y:S01]  /*3e50*/  @P3 FFMA.FTZ R207, R163, R144.reuse, R145 ;  /* 0x00000090a3cf3223 */ /* 0x080fe20000010091 */
[----:B------:R-:W-:Y:S01]  /*3e60*/  PRMT R141, R46, 0x7632, R141 ;  /* 0x000076322e8d7816 */ /* 0x000fe2000000008d */
[----:B0-----:R-:W-:Y:S01]  /*3e70*/  @P2 FMUL.FTZ R142, R142, R153 ;  /* 0x000000998e8e2220 */ /* 0x001fe20000410000 */
[----:B------:R-:W-:Y:S01]  /*3e80*/  @P3 FFMA.FTZ R153, R161, R144, R145 ;  /* 0x00000090a1993223 */ /* 0x000fe20000010091 */
[----:B------:R-:W-:-:S02]  /*3e90*/  @P3 FFMA.FTZ R148, R203, R150, R148 ;  /* 0x00000096cb943223 */ /* 0x000fc40000010094 */
[----:B------:R-:W0:Y:S01]  /*3ea0*/  @P2 LDC R155, c[0x0][0x40c] ;  /* 0x00010300ff9b2b82 */ /* 0x000e220000000800 */
        /* <DEDUP_REMOVED lines=14> */
[----:B-1----:R-:W-:Y:S01]  /*3f90*/  @P2 FMUL.FTZ R146, R146, R143 ;  /* 0x0000008f92922220 */ /* 0x002fe20000410000 */
[----:B------:R-:W-:Y:S02]  /*3fa0*/  @P2 F2FP.BF16.F32.PACK_AB R152, RZ, R152 ;  /* 0x00000098ff98223e */ /* 0x000fe400000010ff */
[----:B------:R-:W-:Y:S02]  /*3fb0*/  @P2 PRMT R132, R132, 0x5410, R142 ;  /* 0x0000541084842816 */ /* 0x000fe4000000008e */
[----:B------:R-:W-:Y:S01]  /*3fc0*/  @P2 F2FP.BF16.F32.PACK_AB R146, RZ, R146 ;  /* 0x00000092ff92223e */ /* 0x000fe200000010ff */
[----:B0-----:R-:W-:-:S03]  /*3fd0*/  @P2 FMUL.FTZ R150, R150, R155 ;  /* 0x0000009b96962220 */ /* 0x001fc60000410000 */
        /* <DEDUP_REMOVED lines=20> */
.L_x_130:
[----:B------:R-:W-:Y:S05]  /*4120*/  @!P1 BRA `(.L_x_133) ;  /* 0x0000000400189947 */ /* 0x000fea0003800000 */
[----:B0-----:R-:W0:Y:S01]  /*4130*/  @P2 LDC R140, c[0x0][0x40c] ;  /* 0x00010300ff8c2b82 */ /* 0x001e220000000800 */
[-CC-:B------:R-:W-:Y:S01]  /*4140*/  FFMA.FTZ R138, R170, R144.reuse, R145.reuse ;  /* 0x00000090aa8a7223 */ /* 0x180fe20000010091 */
[-CC-:B------:R-:W-:Y:S01]  /*4150*/  FFMA.FTZ R137, R157, R144.reuse, R145.reuse ;  /* 0x000000909d897223 */ /* 0x180fe20000010091 */
[----:B------:R-:W-:Y:S01]  /*4160*/  ISETP.GT.AND P3, PT, R201, RZ, PT ;  /* 0x000000ffc900720c */ /* 0x000fe20003f64270 */
[-C--:B------:R-:W-:Y:S01]  /*4170*/  FFMA.FTZ R148, R174, R144.reuse, R145 ;  /* 0x00000090ae947223 */ /* 0x080fe20000010091 */
[----:B------:R-:W-:Y:S01]  /*4180*/  FADD.FTZ R138, R165, -R138 ;  /* 0x8000008aa58a7221 */ /* 0x000fe20000010000 */
[----:B------:R-:W-:Y:S01]  /*4190*/  FADD.FTZ R136, R162, -R137 ;  /* 0x80000089a2887221 */ /* 0x000fe20000010000 */
[--C-:B------:R-:W-:Y:S01]  /*41a0*/  FFMA.FTZ R143, R163, R144, R145.reuse ;  /* 0x00000090a38f7223 */ /* 0x100fe20000010091 */
[----:B------:R-:W1:Y:S01]  /*41b0*/  @P2 LDC R139, c[0x0][0x40c] ;  /* 0x00010300ff8b2b82 */ /* 0x000e620000000800 */
[C---:B------:R-:W-:Y:S01]  /*41c0*/  FMUL.FTZ R137, R203.reuse, R138 ;  /* 0x0000008acb897220 */ /* 0x040fe20000410000 */
[----:B------:R-:W-:Y:S01]  /*41d0*/  FMUL.FTZ R136, R203, R136 ;  /* 0x00000088cb887220 */ /* 0x000fe20000410000 */
[----:B------:R-:W-:Y:S01]  /*41e0*/  FFMA.FTZ R138, R172, R144, R145 ;  /* 0x00000090ac8a7223 */ /* 0x000fe20000010091 */
[----:B------:R-:W-:Y:S01]  /*41f0*/  FADD.FTZ R148, R169, -R148 ;  /* 0x80000094a9947221 */ /* 0x000fe20000010000 */
[----:B------:R-:W-:Y:S01]  /*4200*/  FADD.FTZ R154, R168, -R143 ;  /* 0x8000008fa89a7221 */ /* 0x000fe20000010000 */
[----:B------:R-:W-:Y:S01]  /*4210*/  FSEL R151, R137, RZ, P3 ;  /* 0x000000ff89977208 */ /* 0x000fe20001800000 */
[----:B------:R-:W-:Y:S01]  /*4220*/  FADD.FTZ R138, R167, -R138 ;  /* 0x8000008aa78a7221 */ /* 0x000fe20000010000 */
[----:B------:R-:W-:Y:S01]  /*4230*/  FSEL R150, R136, RZ, P3 ;  /* 0x000000ff88967208 */ /* 0x000fe20001800000 */
[----:B------:R-:W2:Y:S01]  /*4240*/  @P2 LDC R141, c[0x0][0x40c] ;  /* 0x00010300ff8d2b82 */ /* 0x000ea20000000800 */
[----:B------:R-:W-:-:S05]  /*4250*/  FMUL.FTZ R143, R203, R154 ;  /* 0x0000009acb8f7220 */ /* 0x000fca0000410000 */
[----:B------:R-:W-:Y:S01]  /*4260*/  FSEL R205, R143, RZ, P3 ;  /* 0x000000ff8fcd7208 */ /* 0x000fe20001800000 */
[----:B0-----:R-:W-:Y:S01]  /*4270*/  @P2 FMUL.FTZ R137, R151, R140 ;  /* 0x0000008c97892220 */ /* 0x001fe20000410000 */
[----:B------:R-:W0:Y:S04]  /*4280*/  @P2 LDC R146, c[0x0][0x40c] ;  /* 0x00010300ff922b82 */ /* 0x000e280000000800 */
[----:B------:R-:W-:Y:S01]  /*4290*/  @P2 F2FP.BF16.F32.PACK_AB R140, RZ, R137 ;  /* 0x00000089ff8c223e */ /* 0x000fe200000010ff */
[----:B------:R-:W-:Y:S01]  /*42a0*/  FFMA.FTZ R137, R159, R144, R145 ;  /* 0x000000909f897223 */ /* 0x000fe20000010091 */
[----:B-1----:R-:W-:Y:S02]  /*42b0*/  @P2 FMUL.FTZ R136, R150, R139 ;  /* 0x0000008b96882220 */ /* 0x002fe40000410000 */
[----:B------:R-:W1:Y:S03]  /*42c0*/  @P2 LDC R206, c[0x0][0x40c] ;  /* 0x00010300ffce2b82 */ /* 0x000e660000000800 */
[----:B------:R-:W-:Y:S01]  /*42d0*/  @P2 F2FP.BF16.F32.PACK_AB R139, RZ, R136 ;  /* 0x00000088ff8b223e */ /* 0x000fe200000010ff */
[----:B------:R-:W-:Y:S01]  /*42e0*/  FADD.FTZ R136, R164, -R137 ;  /* 0x80000089a4887221 */ /* 0x000fe20000010000 */
[----:B------:R-:W-:-:S03]  /*42f0*/  FFMA.FTZ R137, R161, R144, R145 ;  /* 0x00000090a1897223 */ /* 0x000fc60000010091 */
[----:B------:R-:W3:Y:S01]  /*4300*/  @P2 LDC R207, c[0x0][0x40c] ;  /* 0x00010300ffcf2b82 */ /* 0x000ee20000000800 */
[C---:B------:R-:W-:Y:S01]  /*4310*/  FMUL.FTZ R136, R203.reuse, R136 ;  /* 0x00000088cb887220 */ /* 0x040fe20000410000 */
[----:B------:R-:W-:Y:S01]  /*4320*/  FADD.FTZ R142, R166, -R137 ;  /* 0x80000089a68e7221 */ /* 0x000fe20000010000 */
[----:B------:R-:W-:Y:S01]  /*4330*/  FMUL.FTZ R137, R203, R138 ;  /* 0x0000008acb897220 */ /* 0x000fe20000410000 */
[----:B------:R-:W-:Y:S02]  /*4340*/  @P2 PRMT R132, R139, 0x7610, R132 ;  /* 0x000076108b842816 */ /* 0x000fe40000000084 */
[----:B------:R-:W-:Y:S01]  /*4350*/  FSEL R152, R136, RZ, P3 ;  /* 0x000000ff88987208 */ /* 0x000fe20001800000 */
[C---:B------:R-:W-:Y:S01]  /*4360*/  FMUL.FTZ R138, R203.reuse, R142 ;  /* 0x0000008ecb8a7220 */ /* 0x040fe20000410000 */
[----:B------:R-:W4:Y:S01]  /*4370*/  @P2 LDC R208, c[0x0][0x40c] ;  /* 0x00010300ffd02b82 */ /* 0x000f220000000800 */
[----:B------:R-:W-:Y:S01]  /*4380*/  FMUL.FTZ R142, R203, R148 ;  /* 0x00000094cb8e7220 */ /* 0x000fe20000410000 */
[----:B------:R-:W-:Y:S01]  /*4390*/  FSEL R153, R137, RZ, P3 ;  /* 0x000000ff89997208 */ /* 0x000fe20001800000 */
[----:B--2---:R-:W-:Y:S01]  /*43a0*/  @P2 FMUL.FTZ R136, R152, R141 ;  /* 0x0000008d98882220 */ /* 0x004fe20000410000 */
[----:B------:R-:W-:-:S02]  /*43b0*/  FSEL R154, R138, RZ, P3 ;  /* 0x000000ff8a9a7208 */ /* 0x000fc40001800000 */
[----:B------:R-:W-:Y:S02]  /*43c0*/  FSEL R155, R142, RZ, P3 ;  /* 0x000000ff8e9b7208 */ /* 0x000fe40001800000 */
[----:B------:R-:W-:Y:S01]  /*43d0*/  @P2 F2FP.BF16.F32.PACK_AB R141, RZ, R136 ;  /* 0x00000088ff8d223e */ /* 0x000fe200000010ff */
[----:B0-----:R-:W-:Y:S01]  /*43e0*/  @P2 FMUL.FTZ R136, R153, R146 ;  /* 0x0000009299882220 */ /* 0x001fe20000410000 */
[----:B------:R-:W-:Y:S01]  /*43f0*/  FFMA.FTZ R146, R176, R144, R145 ;  /* 0x00000090b0927223 */ /* 0x000fe20000010091 */
[----:B-1----:R-:W-:Y:S01]  /*4400*/  @P2 FMUL.FTZ R138, R155, R206 ;  /* 0x000000ce9b8a2220 */ /* 0x002fe20000410000 */
[----:B------:R-:W-:Y:S02]  /*4410*/  @P2 PRMT R133, R141, 0x7610, R133 ;  /* 0x000076108d852816 */ /* 0x000fe40000000085 */
[----:B------:R-:W-:Y:S01]  /*4420*/  FADD.FTZ R206, R171, -R146 ;  /* 0x80000092abce7221 */ /* 0x000fe20000010000 */
[----:B------:R-:W-:Y:S01]  /*4430*/  @P2 F2FP.BF16.F32.PACK_AB R142, RZ, R136 ;  /* 0x00000088ff8e223e */ /* 0x000fe200000010ff */
[----:B---3--:R-:W-:Y:S01]  /*4440*/  @P2 FMUL.FTZ R137, R154, R207 ;  /* 0x000000cf9a892220 */ /* 0x008fe20000410000 */
[----:B------:R-:W-:Y:S01]  /*4450*/  F2FP.BF16.F32.PACK_AB R136, R151, R150 ;  /* 0x000000969788723e */ /* 0x000fe200000010ff */
[----:B------:R-:W-:Y:S01]  /*4460*/  FMUL.FTZ R150, R203, R206 ;  /* 0x000000cecb967220 */ /* 0x000fe20000410000 */
[----:B------:R-:W-:-:S02]  /*4470*/  @P2 F2FP.BF16.F32.PACK_AB R146, RZ, R138 ;  /* 0x0000008aff92223e */ /* 0x000fc400000010ff */
[----:B------:R-:W-:Y:S02]  /*4480*/  @P2 F2FP.BF16.F32.PACK_AB R143, RZ, R137 ;  /* 0x00000089ff8f223e */ /* 0x000fe400000010ff */
[----:B------:R-:W-:Y:S01]  /*4490*/  FSEL R150, R150, RZ, P3 ;  /* 0x000000ff96967208 */ /* 0x000fe20001800000 */
[----:B----4-:R-:W-:Y:S01]  /*44a0*/  @P2 FMUL.FTZ R148, R205, R208 ;  /* 0x000000d0cd942220 */ /* 0x010fe20000410000 */
[----:B------:R-:W-:Y:S02]  /*44b0*/  @P2 PRMT R134, R143, 0x7610, R134 ;  /* 0x000076108f862816 */ /* 0x000fe40000000086 */
        /* <DEDUP_REMOVED lines=13> */
.L_x_133:
[----:B------:R-:W-:Y:S05]  /*4590*/  @!P2 BRA `(.L_x_134) ;  /* 0x000000000020a947 */ /* 0x000fea0003800000 */
[----:B0-----:R-:W-:Y:S01]  /*45a0*/  FFMA.FTZ R141, R157, R144, R145 ;  /* 0x000000909d8d7223 */ /* 0x001fe20000010091 */
[----:B------:R-:W-:-:S03]  /*45b0*/  ISETP.GT.AND P3, PT, R201, RZ, PT ;  /* 0x000000ffc900720c */ /* 0x000fc60003f64270 */
[----:B------:R-:W-:-:S04]  /*45c0*/  FADD.FTZ R140, R162, -R141 ;  /* 0x8000008da28c7221 */ /* 0x000fc80000010000 */
[----:B------:R-:W-:-:S05]  /*45d0*/  FMUL.FTZ R140, R203, R140 ;  /* 0x0000008ccb8c7220 */ /* 0x000fca0000410000 */
[----:B------:R-:W-:-:S05]  /*45e0*/  FSEL R140, R140, RZ, P3 ;  /* 0x000000ff8c8c7208 */ /* 0x000fca0001800000 */
[----:B------:R-:W-:-:S05]  /*45f0*/  FMUL.FTZ R140, R140, UR16 ;  /* 0x000000108c8c7c20 */ /* 0x000fca0008410000 */
[----:B------:R-:W-:-:S04]  /*4600*/  F2FP.BF16.F32.PACK_AB R140, RZ, R140 ;  /* 0x0000008cff8c723e */ /* 0x000fc800000010ff */
[----:B------:R-:W-:-:S07]  /*4610*/  PRMT R132, R140, 0x7610, R132 ;  /* 0x000076108c847816 */ /* 0x000fce0000000084 */
.L_x_134:
        /* <DEDUP_REMOVED lines=9> */
.L_x_135:
        /* <DEDUP_REMOVED lines=9> */
.L_x_136:
        /* <DEDUP_REMOVED lines=9> */
.L_x_137:
        /* <DEDUP_REMOVED lines=9> */
.L_x_138:
        /* <DEDUP_REMOVED lines=9> */
.L_x_139:
        /* <DEDUP_REMOVED lines=9> */
.L_x_140:
        /* <DEDUP_REMOVED lines=9> */
.L_x_132:
[----:B0-----:R-:W0:Y:S01]  /*4a10*/  @P1 LDC.64 R142, c[0x0][0x478] ;  /* 0x00011e00ff8e1b82 */ /* 0x001e220000000a00 */
[----:B------:R-:W-:Y:S02]  /*4a20*/  @P1 IADD3 R151, PT, PT, R149, 0x100, RZ ;  /* 0x0000010095971810 */ /* 0x000fe40007ffe0ff */
[----:B------:R-:W-:-:S05]  /*4a30*/  @P2 IADD3 R153, PT, PT, R147, 0x100, RZ ;  /* 0x0000010093992810 */ /* 0x000fca0007ffe0ff */
[----:B------:R-:W1:Y:S01]  /*4a40*/  @P2 LDC.64 R140, c[0x0][0x468] ;  /* 0x00011a00ff8c2b82 */ /* 0x000e620000000a00 */
[----:B0-----:R-:W-:-:S05]  /*4a50*/  @P1 IMAD.WIDE.U32 R142, R151, 0x10, R142 ;  /* 0x00000010978e1825 */ /* 0x001fca00078e008e */
[----:B------:R0:W-:Y:S01]  /*4a60*/  @P1 STG.E.128 desc[UR12][R142.64], R136 ;  /* 0x000000888e001986 */ /* 0x0001e2000c101d0c */
[----:B-1----:R-:W-:-:S05]  /*4a70*/  @P2 IMAD.WIDE.U32 R140, R153, 0x10, R140 ;  /* 0x00000010998c2825 */ /* 0x002fca00078e008c */
        /* <DEDUP_REMOVED lines=77> */
.L_x_142:
        /* <DEDUP_REMOVED lines=70> */
.L_x_141:
        /* <DEDUP_REMOVED lines=71> */
.L_x_144:
        /* <DEDUP_REMOVED lines=9> */
.L_x_145:
        /* <DEDUP_REMOVED lines=9> */
.L_x_146:
        /* <DEDUP_REMOVED lines=9> */
.L_x_147:
        /* <DEDUP_REMOVED lines=9> */
.L_x_148:
        /* <DEDUP_REMOVED lines=9> */
.L_x_149:
        /* <DEDUP_REMOVED lines=9> */
.L_x_150:
        /* <DEDUP_REMOVED lines=9> */
.L_x_151:
        /* <DEDUP_REMOVED lines=9> */
.L_x_143:
        /* <DEDUP_REMOVED lines=18> */
[----:B------:R-:W-:Y:S01]  /*5dc0*/  SHF.L.U32 R138, R138, 0x10, RZ ;  /* 0x000000108a8a7819 */ /* 0x000fe200000006ff */
        /* <DEDUP_REMOVED lines=8> */
[-C--:B------:R-:W-:Y:S01]  /*5e50*/  @P0 FFMA.FTZ R143, R24, R144.reuse, R145 ;  /* 0x00000090188f0223 */ /* 0x080fe20000010091 */
[----:B------:R-:W-:Y:S01]  /*5e60*/  @P0 FFMA.FTZ R136, R203, R137, R136 ;  /* 0x00000089cb880223 */ /* 0x000fe20000010088 */
[----:B------:R-:W-:Y:S01]  /*5e70*/  PRMT R137, R37, 0x7632, R137 ;  /* 0x0000763225897816 */ /* 0x000fe20000000089 */
[----:B------:R-:W-:Y:S01]  /*5e80*/  @P0 FFMA.FTZ R145, R195, R144, R145 ;  /* 0x00000090c3910223 */ /* 0x000fe20000010091 */
[----:B------:R-:W3:Y:S01]  /*5e90*/  @P2 LDC R155, c[0x0][0x40c] ;  /* 0x00010300ff9b2b82 */ /* 0x000ee20000000800 */
[----:B------:R-:W-:Y:S01]  /*5ea0*/  @P0 FADD.FTZ R146, R21, -R146 ;  /* 0x8000009215920221 */ /* 0x000fe20000010000 */
[----:B------:R-:W-:Y:S01]  /*5eb0*/  SHF.L.U32 R144, R137, 0x10, RZ ;  /* 0x0000001089907819 */ /* 0x000fe200000006ff */
[----:B------:R-:W-:Y:S01]  /*5ec0*/  @P0 FADD.FTZ R139, R196, -R139 ;  /* 0x8000008bc48b0221 */ /* 0x000fe20000010000 */
[----:B------:R-:W-:Y:S01]  /*5ed0*/  PRMT R137, R38, 0x7632, R137 ;  /* 0x0000763226897816 */ /* 0x000fe20000000089 */
[----:B------:R-:W-:Y:S01]  /*5ee0*/  @P0 FADD.FTZ R141, R198, -R141 ;  /* 0x8000008dc68d0221 */ /* 0x000fe20000010000 */
[----:B------:R-:W-:Y:S01]  /*5ef0*/  @P0 FADD.FTZ R145, R200, -R145 ;  /* 0x80000091c8910221 */ /* 0x000fe20000010000 */
[C---:B------:R-:W-:Y:S01]  /*5f00*/  @P0 FFMA.FTZ R144, R203.reuse, R146, R144 ;  /* 0x00000092cb900223 */ /* 0x040fe20000010090 */
[----:B------:R-:W4:Y:S01]  /*5f10*/  @P2 LDC R205, c[0x0][0x40c] ;  /* 0x00010300ffcd2b82 */ /* 0x000f220000000800 */
[----:B------:R-:W-:Y:S01]  /*5f20*/  @P0 FFMA.FTZ R142, R203, R139, R142 ;  /* 0x0000008bcb8e0223 */ /* 0x000fe2000001008e */
[----:B------:R-:W-:Y:S01]  /*5f30*/  SHF.L.U32 R146, R137, 0x10, RZ ;  /* 0x0000001089927819 */ /* 0x000fe200000006ff */
[----:B-1----:R-:W-:Y:S01]  /*5f40*/  @P2 FMUL.FTZ R137, R136, R151 ;  /* 0x0000009788892220 */ /* 0x002fe20000410000 */
[----:B------:R-:W-:Y:S01]  /*5f50*/  PRMT R139, R39, 0x7632, R139 ;  /* 0x00007632278b7816 */ /* 0x000fe2000000008b */
[----:B------:R-:W-:Y:S01]  /*5f60*/  @P0 FADD.FTZ R140, R197, -R140 ;  /* 0x8000008cc58c0221 */ /* 0x000fe20000010000 */
[----:B------:R-:W-:Y:S01]  /*5f70*/  @P0 FFMA.FTZ R148, R203, R141, R148 ;  /* 0x0000008dcb940223 */ /* 0x000fe20000010094 */
[----:B------:R-:W-:Y:S01]  /*5f80*/  @P0 FADD.FTZ R150, R19, -R150 ;  /* 0x8000009613960221 */ /* 0x000fe20000010000 */
[----:B------:R-:W1:Y:S01]  /*5f90*/  @P2 LDC R209, c[0x0][0x40c] ;  /* 0x00010300ffd12b82 */ /* 0x000e620000000800 */
[----:B------:R-:W-:Y:S01]  /*5fa0*/  SHF.L.U32 R153, R139, 0x10, RZ ;  /* 0x000000108b997819 */ /* 0x000fe200000006ff */
[C---:B------:R-:W-:Y:S01]  /*5fb0*/  @P0 FFMA.FTZ R152, R203.reuse, R145, R152 ;  /* 0x00000091cb980223 */ /* 0x040fe20000010098 */
[----:B------:R-:W-:Y:S01]  /*5fc0*/  @P2 F2FP.BF16.F32.PACK_AB R139, RZ, R137 ;  /* 0x00000089ff8b223e */ /* 0x000fe200000010ff */
[C---:B------:R-:W-:Y:S01]  /*5fd0*/  @P0 FFMA.FTZ R138, R203.reuse, R140, R138 ;  /* 0x0000008ccb8a0223 */ /* 0x040fe2000001008a */
[----:B------:R-:W-:Y:S01]  /*5fe0*/  @P0 FFMA.FTZ R146, R203, R150, R146 ;  /* 0x00000096cb920223 */ /* 0x000fe20000010092 */
[----:B0-----:R-:W-:Y:S01]  /*5ff0*/  @P2 FMUL.FTZ R137, R142, R201 ;  /* 0x000000c98e892220 */ /* 0x001fe20000410000 */
[----:B--2---:R-:W-:Y:S01]  /*6000*/  @P2 FMUL.FTZ R145, R148, R207 ;  /* 0x000000cf94912220 */ /* 0x004fe20000410000 */
[----:B------:R-:W0:Y:S01]  /*6010*/  @P2 LDC R211, c[0x0][0x40c] ;  /* 0x00010300ffd32b82 */ /* 0x000e220000000800 */
[----:B------:R-:W-:Y:S01]  /*6020*/  @P0 FADD.FTZ R154, R22, -R143 ;  /* 0x8000008f169a0221 */ /* 0x000fe20000010000 */
[----:B---3--:R-:W-:Y:S01]  /*6030*/  @P2 FMUL.FTZ R140, R138, R155 ;  /* 0x0000009b8a8c2220 */ /* 0x008fe20000410000 */
[----:B------:R-:W-:-:S02]  /*6040*/  @P2 F2FP.BF16.F32.PACK_AB R141, RZ, R137 ;  /* 0x00000089ff8d223e */ /* 0x000fc400000010ff */
[----:B------:R-:W-:Y:S01]  /*6050*/  @P2 F2FP.BF16.F32.PACK_AB R145, RZ, R145 ;  /* 0x00000091ff91223e */ /* 0x000fe200000010ff */
[----:B------:R-:W-:Y:S01]  /*6060*/  @P0 FFMA.FTZ R153, R203, R154, R153 ;  /* 0x0000009acb990223 */ /* 0x000fe20000010099 */
[----:B------:R-:W-:Y:S01]  /*6070*/  @P2 F2FP.BF16.F32.PACK_AB R140, RZ, R140 ;  /* 0x0000008cff8c223e */ /* 0x000fe200000010ff */
[----:B----4-:R-:W-:Y:S01]  /*6080*/  @P2 FMUL.FTZ R143, R144, R205 ;  /* 0x000000cd908f2220 */ /* 0x010fe20000410000 */
[----:B------:R-:W-:Y:S02]  /*6090*/  @P2 PRMT R132, R139, 0x7610, R132 ;  /* 0x000076108b842816 */ /* 0x000fe40000000084 */
[----:B------:R-:W-:Y:S02]  /*60a0*/  @P2 PRMT R133, R141, 0x7610, R133 ;  /* 0x000076108d852816 */ /* 0x000fe40000000085 */
[----:B------:R-:W-:Y:S02]  /*60b0*/  @P2 F2FP.BF16.F32.PACK_AB R143, RZ, R143 ;  /* 0x0000008fff8f223e */ /* 0x000fe400000010ff */
[----:B------:R-:W-:Y:S01]  /*60c0*/  @P2 PRMT R134, R145, 0x7610, R134 ;  /* 0x0000761091862816 */ /* 0x000fe20000000086 */
[----:B-1----:R-:W-:Y:S01]  /*60d0*/  @P2 FMUL.FTZ R150, R146, R209 ;  /* 0x000000d192962220 */ /* 0x002fe20000410000 */
[----:B------:R-:W-:-:S02]  /*60e0*/  F2FP.BF16.F32.PACK_AB R136, R138, R136 ;  /* 0x000000888a88723e */ /* 0x000fc400000010ff */
[----:B------:R-:W-:Y:S02]  /*60f0*/  F2FP.BF16.F32.PACK_AB R137, R144, R142 ;  /* 0x0000008e9089723e */ /* 0x000fe400000010ff */
[----:B------:R-:W-:Y:S02]  /*6100*/  @P2 F2FP.BF16.F32.PACK_AB R150, RZ, R150 ;  /* 0x00000096ff96223e */ /* 0x000fe400000010ff */
[----:B------:R-:W-:Y:S01]  /*6110*/  F2FP.BF16.F32.PACK_AB R138, R146, R148 ;  /* 0x00000094928a723e */ /* 0x000fe200000010ff */
[----:B0-----:R-:W-:Y:S01]  /*6120*/  @P2 FMUL.FTZ R151, R152, R211 ;  /* 0x000000d398972220 */ /* 0x001fe20000410000 */
[----:B------:R-:W-:Y:S02]  /*6130*/  @P2 PRMT R132, R132, 0x5410, R140 ;  /* 0x0000541084842816 */ /* 0x000fe4000000008c */
[----:B------:R-:W-:Y:S02]  /*6140*/  @P2 PRMT R133, R133, 0x5410, R143 ;  /* 0x0000541085852816 */ /* 0x000fe4000000008f */
[----:B------:R-:W-:-:S02]  /*6150*/  @P2 F2FP.BF16.F32.PACK_AB R151, RZ, R151 ;  /* 0x00000097ff97223e */ /* 0x000fc400000010ff */
        /* <DEDUP_REMOVED lines=8> */
.L_x_153:
        /* <DEDUP_REMOVED lines=70> */
.L_x_152:
[----:B------:R-:W-:Y:S05]  /*6640*/  @!P1 BRA `(.L_x_155) ;  /* 0x0000000400189947 */ /* 0x000fea0003800000 */
[----:B0-----:R-:W0:Y:S01]  /*6650*/  @P2 LDC R139, c[0x0][0x40c] ;  /* 0x00010300ff8b2b82 */ /* 0x001e220000000800 */
[----:B------:R-:W-:Y:S01]  /*6660*/  ISETP.GT.AND P0, PT, R201, RZ, PT ;  /* 0x000000ffc900720c */ /* 0x000fe20003f04270 */
[-CC-:B------:R-:W-:Y:S01]  /*6670*/  FFMA.FTZ R137, R189, R144.reuse, R145.reuse ;  /* 0x00000090bd897223 */ /* 0x180fe20000010091 */
[-CC-:B------:R-:W-:Y:S01]  /*6680*/  FFMA.FTZ R138, R202, R144.reuse, R145.reuse ;  /* 0x00000090ca8a7223 */ /* 0x180fe20000010091 */
[-CC-:B------:R-:W-:Y:S01]  /*6690*/  FFMA.FTZ R141, R191, R144.reuse, R145.reuse ;  /* 0x00000090bf8d7223 */ /* 0x180fe20000010091 */
[-CC-:B------:R-:W-:Y:S01]  /*66a0*/  FFMA.FTZ R146, R204, R144.reuse, R145.reuse ;  /* 0x00000090cc927223 */ /* 0x180fe20000010091 */
[-CC-:B------:R-:W-:Y:S01]  /*66b0*/  FFMA.FTZ R143, R193, R144.reuse, R145.reuse ;  /* 0x00000090c18f7223 */ /* 0x180fe20000010091 */
[-CC-:B------:R-:W-:Y:S01]  /*66c0*/  FFMA.FTZ R148, R20, R144.reuse, R145.reuse ;  /* 0x0000009014947223 */ /* 0x180fe20000010091 */
[----:B------:R-:W1:Y:S01]  /*66d0*/  @P2 LDC R140, c[0x0][0x40c] ;  /* 0x00010300ff8c2b82 */ /* 0x000e620000000800 */
[-CC-:B------:R-:W-:Y:S01]  /*66e0*/  FFMA.FTZ R153, R24, R144.reuse, R145.reuse ;  /* 0x0000009018997223 */ /* 0x180fe20000010091 */
[----:B------:R-:W-:Y:S01]  /*66f0*/  FFMA.FTZ R151, R195, R144, R145 ;  /* 0x00000090c3977223 */ /* 0x000fe20000010091 */
[----:B------:R-:W-:Y:S01]  /*6700*/  FADD.FTZ R136, R194, -R137 ;  /* 0x80000089c2887221 */ /* 0x000fe20000010000 */
[----:B------:R-:W-:Y:S01]  /*6710*/  FADD.FTZ R138, R197, -R138 ;  /* 0x8000008ac58a7221 */ /* 0x000fe20000010000 */
[----:B------:R-:W-:Y:S01]  /*6720*/  FADD.FTZ R142, R196, -R141 ;  /* 0x8000008dc48e7221 */ /* 0x000fe20000010000 */
[----:B------:R-:W-:Y:S01]  /*6730*/  FADD.FTZ R150, R198, -R143 ;  /* 0x8000008fc6967221 */ /* 0x000fe20000010000 */
[C---:B------:R-:W-:Y:S01]  /*6740*/  FMUL.FTZ R136, R203.reuse, R136 ;  /* 0x00000088cb887220 */ /* 0x040fe20000410000 */
[----:B------:R-:W2:Y:S01]  /*6750*/  @P2 LDC R145, c[0x0][0x40c] ;  /* 0x00010300ff912b82 */ /* 0x000ea20000000800 */
[----:B------:R-:W-:Y:S01]  /*6760*/  FMUL.FTZ R137, R203, R138 ;  /* 0x0000008acb897220 */ /* 0x000fe20000410000 */
[----:B------:R-:W-:Y:S01]  /*6770*/  FADD.FTZ R146, R21, -R146 ;  /* 0x8000009215927221 */ /* 0x000fe20000010000 */
[----:B------:R-:W-:Y:S01]  /*6780*/  FADD.FTZ R152, R19, -R148 ;  /* 0x8000009413987221 */ /* 0x000fe20000010000 */
[----:B------:R-:W-:Y:S01]  /*6790*/  FADD.FTZ R210, R22, -R153 ;  /* 0x8000009916d27221 */ /* 0x000fe20000010000 */
[----:B------:R-:W-:Y:S01]  /*67a0*/  FSEL R148, R136, RZ, P0 ;  /* 0x000000ff88947208 */ /* 0x000fe20000000000 */
[C---:B------:R-:W-:Y:S01]  /*67b0*/  FMUL.FTZ R138, R203.reuse, R142 ;  /* 0x0000008ecb8a7220 */ /* 0x040fe20000410000 */
[----:B------:R-:W-:Y:S01]  /*67c0*/  FADD.FTZ R206, R200, -R151 ;  /* 0x80000097c8ce7221 */ /* 0x000fe20000010000 */
[----:B------:R-:W3:Y:S01]  /*67d0*/  @P2 LDC R201, c[0x0][0x40c] ;  /* 0x00010300ffc92b82 */ /* 0x000ee20000000800 */
[----:B------:R-:W-:Y:S01]  /*67e0*/  FMUL.FTZ R142, R203, R150 ;  /* 0x00000096cb8e7220 */ /* 0x000fe20000410000 */
[----:B------:R-:W-:Y:S01]  /*67f0*/  FSEL R151, R137, RZ, P0 ;  /* 0x000000ff89977208 */ /* 0x000fe20000000000 */
[C---:B------:R-:W-:Y:S01]  /*6800*/  FMUL.FTZ R141, R203.reuse, R146 ;  /* 0x00000092cb8d7220 */ /* 0x040fe20000410000 */
[C---:B------:R-:W-:Y:S01]  /*6810*/  FMUL.FTZ R143, R203.reuse, R152 ;  /* 0x00000098cb8f7220 */ /* 0x040fe20000410000 */
[C---:B------:R-:W-:Y:S01]  /*6820*/  FMUL.FTZ R146, R203.reuse, R210 ;  /* 0x000000d2cb927220 */ /* 0x040fe20000410000 */
[----:B0-----:R-:W-:Y:S01]  /*6830*/  @P2 FMUL.FTZ R136, R148, R139 ;  /* 0x0000008b94882220 */ /* 0x001fe20000410000 */
[----:B------:R-:W-:Y:S01]  /*6840*/  FMUL.FTZ R203, R203, R206 ;  /* 0x000000cecbcb7220 */ /* 0x000fe20000410000 */
[----:B------:R-:W0:Y:S01]  /*6850*/  @P2 LDC R144, c[0x0][0x40c] ;  /* 0x00010300ff902b82 */ /* 0x000e220000000800 */
[----:B------:R-:W-:Y:S01]  /*6860*/  FSEL R150, R138, RZ, P0 ;  /* 0x000000ff8a967208 */ /* 0x000fe20000000000 */
[----:B-1----:R-:W-:Y:S01]  /*6870*/  @P2 FMUL.FTZ R137, R151, R140 ;  /* 0x0000008c97892220 */ /* 0x002fe20000410000 */
[----:B------:R-:W-:-:S02]  /*6880*/  FSEL R152, R142, RZ, P0 ;  /* 0x000000ff8e987208 */ /* 0x000fc40000000000 */
[----:B------:R-:W-:Y:S02]  /*6890*/  FSEL R153, R141, RZ, P0 ;  /* 0x000000ff8d997208 */ /* 0x000fe40000000000 */
[----:B------:R-:W-:Y:S01]  /*68a0*/  @P2 F2FP.BF16.F32.PACK_AB R139, RZ, R136 ;  /* 0x00000088ff8b223e */ /* 0x000fe200000010ff */
[----:B------:R-:W1:Y:S01]  /*68b0*/  @P2 LDC R154, c[0x0][0x40c] ;  /* 0x00010300ff9a2b82 */ /* 0x000e620000000800 */
[----:B------:R-:W-:Y:S01]  /*68c0*/  FSEL R155, R143, RZ, P0 ;  /* 0x000000ff8f9b7208 */ /* 0x000fe20000000000 */
[----:B--2---:R-:W-:Y:S01]  /*68d0*/  @P2 FMUL.FTZ R136, R150, R145 ;  /* 0x0000009196882220 */ /* 0x004fe20000410000 */
[----:B------:R-:W-:Y:S02]  /*68e0*/  FSEL R203, R203, RZ, P0 ;  /* 0x000000ffcbcb7208 */ /* 0x000fe40000000000 */
[----:B------:R-:W-:Y:S02]  /*68f0*/  @P2 F2FP.BF16.F32.PACK_AB R140, RZ, R137 ;  /* 0x00000089ff8c223e */ /* 0x000fe400000010ff */
[----:B------:R-:W-:Y:S01]  /*6900*/  @P2 F2FP.BF16.F32.PACK_AB R141, RZ, R136 ;  /* 0x00000088ff8d223e */ /* 0x000fe200000010ff */
[----:B------:R-:W2:Y:S01]  /*6910*/  @P2 LDC R208, c[0x0][0x40c] ;  /* 0x00010300ffd02b82 */ /* 0x000ea20000000800 */
[----:B---3--:R-:W-:Y:S01]  /*6920*/  @P2 FMUL.FTZ R138, R152, R201 ;  /* 0x000000c9988a2220 */ /* 0x008fe20000410000 */
[----:B------:R-:W-:-:S02]  /*6930*/  @P2 PRMT R132, R139, 0x7610, R132 ;  /* 0x000076108b842816 */ /* 0x000fc40000000084 */
[----:B------:R-:W-:Y:S02]  /*6940*/  FSEL R146, R146, RZ, P0 ;  /* 0x000000ff92927208 */ /* 0x000fe40000000000 */
[----:B------:R-:W-:Y:S01]  /*6950*/  @P2 F2FP.BF16.F32.PACK_AB R143, RZ, R138 ;  /* 0x0000008aff8f223e */ /* 0x000fe200000010ff */
[----:B0-----:R-:W-:Y:S01]  /*6960*/  @P2 FMUL.FTZ R137, R153, R144 ;  /* 0x0000009099892220 */ /* 0x001fe20000410000 */
        /* <DEDUP_REMOVED lines=8> */
[----:B------:R-:W-:Y:S01]  /*69f0*/  @P2 PRMT R132, R132, 0x5410, R140 ;  /* 0x0000541084842816 */ /* 0x000fe2000000008c */
[----:B--2---:R-:W-:Y:S01]  /*6a00*/  @P2 FMUL.FTZ R145, R203, R208 ;  /* 0x000000d0cb912220 */ /* 0x004fe20000410000 */
[----:B------:R-:W-:Y:S02]  /*6a10*/  @P2 PRMT R133, R133, 0x5410, R142 ;  /* 0x0000541085852816 */ /* 0x000fe4000000008e */
[----:B------:R-:W-:Y:S02]  /*6a20*/  F2FP.BF16.F32.PACK_AB R139, R146, R203 ;  /* 0x000000cb928b723e */ /* 0x000fe400000010ff */
[----:B------:R-:W-:-:S02]  /*6a30*/  @P2 F2FP.BF16.F32.PACK_AB R145, RZ, R145 ;  /* 0x00000091ff91223e */ /* 0x000fc400000010ff */
[----:B------:R-:W-:Y:S02]  /*6a40*/  @P2 PRMT R134, R134, 0x5410, R144 ;  /* 0x0000541086862816 */ /* 0x000fe40000000090 */
[----:B------:R-:W-:Y:S01]  /*6a50*/  @P2 PRMT R135, R145, 0x7610, R135 ;  /* 0x0000761091872816 */ /* 0x000fe20000000087 */
[----:B------:R-:W-:Y:S06]  /*6a60*/  @!P2 BRA `(.L_x_154) ;  /* 0x000000040030a947 */ /* 0x000fec0003800000 */
[----:B------:R-:W-:-:S05]  /*6a70*/  FMUL.FTZ R140, R146, UR16 ;  /* 0x00000010928c7c20 */ /* 0x000fca0008410000 */
[----:B------:R-:W-:-:S04]  /*6a80*/  F2FP.BF16.F32.PACK_AB R140, RZ, R140 ;  /* 0x0000008cff8c723e */ /* 0x000fc800000010ff */
[----:B------:R-:W-:Y:S01]  /*6a90*/  PRMT R135, R135, 0x5410, R140 ;  /* 0x0000541087877816 */ /* 0x000fe2000000008c */
[----:B------:R-:W-:Y:S06]  /*6aa0*/  BRA `(.L_x_154) ;  /* 0x0000000400207947 */ /* 0x000fec0003800000 */
.L_x_155:
[----:B0-----:R-:W0:Y:S01]  /*6ab0*/  @P2 LDC R142, c[0x0][0x40c] ;  /* 0x00010300ff8e2b82 */ /* 0x001e220000000800 */
        /* <DEDUP_REMOVED lines=15> */
.L_x_156:
        /* <DEDUP_REMOVED lines=9> */
.L_x_157:
        /* <DEDUP_REMOVED lines=9> */
.L_x_158:
        /* <DEDUP_REMOVED lines=9> */
.L_x_159:
        /* <DEDUP_REMOVED lines=9> */
.L_x_160:
        /* <DEDUP_REMOVED lines=9> */
.L_x_161:
        /* <DEDUP_REMOVED lines=9> */
.L_x_162:
[----:B------:R-:W-:-:S04]  /*6f10*/  @P2 F2FP.BF16.F32.PACK_AB R141, RZ, R141 ;  /* 0x0000008dff8d223e */ /* 0x000fc800000010ff */
[----:B------:R-:W-:-:S07]  /*6f20*/  @P2 PRMT R135, R135, 0x5410, R141 ;  /* 0x0000541087872816 */ /* 0x000fce000000008d */
.L_x_154:
[----:B------:R-:W0:Y:S01]  /*6f30*/  @P1 LDC.64 R144, c[0x0][0x478] ;  /* 0x00011e00ff901b82 */ /* 0x000e220000000a00 */
[----:B------:R-:W-:Y:S01]  /*6f40*/  @P1 IADD3 R149, PT, PT, R149, 0x300, RZ ;  /* 0x0000030095951810 */ /* 0x000fe20007ffe0ff */
[----:B------:R-:W-:Y:S01]  /*6f50*/  UPLOP3.LUT UP1, UPT, UPT, UPT, UP1, 0x40, 0x4 ;  /* 0x000000000004789c */ /* 0x000fe20003f2e810 */
[----:B------:R-:W-:-:S05]  /*6f60*/  @P2 IADD3 R147, PT, PT, R147, 0x300, RZ ;  /* 0x0000030093932810 */ /* 0x000fca0007ffe0ff */
[----:B------:R-:W1:Y:S08]  /*6f70*/  @P2 LDC.64 R140, c[0x0][0x468] ;  /* 0x00011a00ff8c2b82 */ /* 0x000e700000000a00 */
[----:B------:R-:W2:Y:S01]  /*6f80*/  LDC.64 R142, c[0x0][0x380] ;  /* 0x0000e000ff8e7b82 */ /* 0x000ea20000000a00 */
[----:B0-----:R-:W-:-:S05]  /*6f90*/  @P1 IMAD.WIDE.U32 R144, R149, 0x10, R144 ;  /* 0x0000001095901825 */ /* 0x001fca00078e0090 */
[----:B------:R3:W-:Y:S01]  /*6fa0*/  @P1 STG.E.128 desc[UR12][R144.64], R136 ;  /* 0x0000008890001986 */ /* 0x0007e2000c101d0c */
[----:B-1----:R-:W-:-:S05]  /*6fb0*/  @P2 IMAD.WIDE.U32 R140, R147, 0x10, R140 ;  /* 0x00000010938c2825 */ /* 0x002fca00078e008c */
[----:B------:R3:W-:Y:S01]  /*6fc0*/  @P2 STG.E.128 desc[UR12][R140.64], R132 ;  /* 0x000000848c002986 */ /* 0x0007e2000c101d0c */
[----:B--2---:R-:W-:-:S04]  /*6fd0*/  IADD3 R0, PT, PT, R0, R142, RZ ;  /* 0x0000008e00007210 */ /* 0x004fc80007ffe0ff */
[----:B------:R-:W-:-:S13]  /*6fe0*/  ISETP.GE.AND P0, PT, R0, R143, PT ;  /* 0x0000008f0000720c */ /* 0x000fda0003f06270 */
[----:B---3--:R-:W-:Y:S05]  /*6ff0*/  @!P0 BRA `(.L_x_163) ;  /* 0xffffff9400188947 */ /* 0x008fea000383ffff */
.L_x_114:
[----:B------:R-:W1:Y:S08]  /*7000*/  S2UR UR4, SR_CTAID.X ;  /* 0x00000000000479c3 */ /* 0x000e700000002500 */
        /* <DEDUP_REMOVED lines=24> */
.L_x_164:
        /* <DEDUP_REMOVED lines=15> */
.L_x_15581:


//--------------------- .text._ZN10layer_norm13ln_bwd_kernelINS_13Kernel_traitsI13__nv_bfloat16S2_S2_S2_fjLj8192ELj1ELj1ELj8ELj16ENS_18Kernel_traits_baseILj8192ES2_S2_S2_S2_fjLj256EEEEELb0ELb1ELb0ELb0EEEvNS_9BwdParamsE --------------------------
	.section	.text._ZN10layer_norm13ln_bwd_kernelINS_13Kernel_traitsI13__nv_bfloat16S2_S2_S2_fjLj8192ELj1ELj1ELj8ELj16ENS_18Kernel_traits_baseILj8192ES2_S2_S2_S2_fjLj256EEEEELb0ELb1ELb0ELb0EEEvNS_9BwdParamsE,"ax",@progbits
	.align	128
        .global         _ZN10layer_norm13ln_bwd_kernelINS_13Kernel_traitsI13__nv_bfloat16S2_S2_S2_fjLj8192ELj1ELj1ELj8ELj16ENS_18Kernel_traits_baseILj8192ES2_S2_S2_S2_fjLj256EEEEELb0ELb1ELb0ELb0EEEvNS_9BwdParamsE
        .type           _ZN10layer_norm13ln_bwd_kernelINS_13Kernel_traitsI13__nv_bfloat16S2_S2_S2_fjLj8192ELj1ELj1ELj8ELj16ENS_18Kernel_traits_baseILj8192ES2_S2_S2_S2_fjLj256EEEEELb0ELb1ELb0ELb0EEEvNS_9BwdParamsE,@function
        .size           _ZN10layer_norm13ln_bwd_kernelINS_13Kernel_traitsI13__nv_bfloat16S2_S2_S2_fjLj8192ELj1ELj1ELj8ELj16ENS_18Kernel_traits_baseILj8192ES2_S2_S2_S2_fjLj256EEEEELb0ELb1ELb0ELb0EEEvNS_9BwdParamsE,(.L_x_15582 - _ZN10layer_norm13ln_bwd_kernelINS_13Kernel_traitsI13__nv_bfloat16S2_S2_S2_fjLj8192ELj1ELj1ELj8ELj16ENS_18Kernel_traits_baseILj8192ES2_S2_S2_S2_fjLj256EEEEELb0ELb1ELb0ELb0EEEvNS_9BwdParamsE)
        .other          _ZN10layer_norm13ln_bwd_kernelINS_13Kernel_traitsI13__nv_bfloat16S2_S2_S2_fjLj8192ELj1ELj1ELj8ELj16ENS_18Kernel_traits_baseILj8192ES2_S2_S2_S2_fjLj256EEEEELb0ELb1ELb0ELb0EEEvNS_9BwdParamsE,@"STO_CUDA_ENTRY STV_DEFAULT"
_ZN10layer_norm13ln_bwd_kernelINS_13Kernel_traitsI13__nv_bfloat16S2_S2_S2_fjLj8192ELj1ELj1ELj8ELj16ENS_18Kernel_traits_baseILj8192ES2_S2_S2_S2_fjLj256EEEEELb0ELb1ELb0ELb0EEEvNS_9BwdParamsE:
.text._ZN10layer_norm13ln_bwd_kernelINS_13Kernel_traitsI13__nv_bfloat16S2_S2_S2_fjLj8192ELj1ELj1ELj8ELj16ENS_18Kernel_traits_baseILj8192ES2_S2_S2_S2_fjLj256EEEEELb0ELb1ELb0ELb0EEEvNS_9BwdParamsE:
[----:B------:R-:W-:Y:S01]  /*0000*/  LDC R1, c[0x0][0x37c] ;  /* 0x0000df00ff017b82 */ /* 0x000fe20000000800 */
[----:B------:R-:W0:Y:S01]  /*0010*/  S2R R201, SR_TID.X ;  /* 0x0000000000c97919 */ /* 0x000e220000002100 */
[----:B------:R-:W1:Y:S01]  /*0020*/  LDCU UR6, c[0x0][0x388] ;  /* 0x00007100ff0677ac */ /* 0x000e620008000800 */
[----:B------:R-:W2:Y:S01]  /*0030*/  LDCU.64 UR12, c[0x0][0x358] ;  /* 0x00006b00ff0c77ac */ /* 0x000ea20008000a00 */
[----:B-1----:R-:W-:-:S04]  /*0040*/  USHF.R.S32.HI UR4, URZ, 0x1f, UR6 ;  /* 0x0000001fff047899 */ /* 0x002fc80008011406 */
[----:B------:R-:W-:-:S06]  /*0050*/  ULEA.HI UR4, UR4, UR6, URZ, 0x3 ;  /* 0x0000000604047291 */ /* 0x000fcc000f8f18ff */
[----:B------:R-:W-:Y:S02]  /*0060*/  MOV R0, UR4 ;  /* 0x0000000400007c02 */ /* 0x000fe40008000f00 */
[----:B0-----:R-:W-:Y:S02]  /*0070*/  LOP3.LUT R203, R201, 0xff, RZ, 0x3c, !PT ;  /* 0x000000ffc9cb7812 */ /* 0x001fe400078e3cff */
[----:B------:R-:W-:Y:S01]  /*0080*/  MOV R23, R201 ;  /* 0x000000c900177202 */ /* 0x000fe20000000f00 */
[----:B------:R-:W0:Y:S01]  /*0090*/  S2UR UR7, SR_CTAID.X ;  /* 0x00000000000779c3 */ /* 0x000e220000002500 */
[----:B------:R-:W-:Y:S01]  /*00a0*/  LEA.HI.SX32 R203, R0, R203, 0x1d ;  /* 0x000000cb00cb7211 */ /* 0x000fe200078feaff */
[----:B------:R-:W0:Y:S03]  /*00b0*/  LDCU UR4, c[0x0][0x384] ;  /* 0x00007080ff0477ac */ /* 0x000e260008000800 */
[----:B------:R-:W-:-:S02]  /*00c0*/  ISETP.GE.U32.AND P4, PT, R203, 0x100, PT ;  /* 0x00000100cb00780c */ /* 0x000fc40003f86070 */
[C---:B------:R-:W-:Y:S02]  /*00d0*/  ISETP.GE.U32.AND P3, PT, R203.reuse, 0x200, PT ;  /* 0x00000200cb00780c */ /* 0x040fe40003f66070 */
[C---:B------:R-:W-:Y:S02]  /*00e0*/  ISETP.GE.U32.AND P2, PT, R203.reuse, 0x300, PT ;  /* 0x00000300cb00780c */ /* 0x040fe40003f46070 */
[----:B------:R-:W-:-:S07]  /*00f0*/  ISETP.GE.U32.AND P1, PT, R203, 0x400, PT ;  /* 0x00000400cb00780c */ /* 0x000fce0003f26070 */
[----:B------:R-:W1:Y:S08]  /*0100*/  @P4 LDC.64 R2, c[0x0][0x3d0] ;  /* 0x0000f400ff024b82 */ /* 0x000e700000000a00 */
[----:B------:R-:W3:Y:S08]  /*0110*/  @P4 LDC.64 R4, c[0x0][0x3e8] ;  /* 0x0000fa00ff044b82 */ /* 0x000ef00000000a00 */
[----:B------:R-:W4:Y:S08]  /*0120*/  @P3 LDC.64 R6, c[0x0][0x3d0] ;  /* 0x0000f400ff063b82 */ /* 0x000f300000000a00 */
[----:B------:R-:W0:Y:S01]  /*0130*/  @P3 LDC.64 R8, c[0x0][0x3e8] ;  /* 0x0000fa00ff083b82 */ /* 0x000e220000000a00 */
[----:B-1----:R-:W-:-:S05]  /*0140*/  @P4 IMAD.WIDE.U32 R2, R23, 0x10, R2 ;  /* 0x0000001017024825 */ /* 0x002fca00078e0002 */
[----:B--2---:R1:W5:Y:S02]  /*0150*/  @P4 LDG.E.128 R164, desc[UR12][R2.64] ;  /* 0x0000000c02a44981 */ /* 0x004364000c1e1d00 */
[----:B------:R-:W2:Y:S01]  /*0160*/  @P2 LDC.64 R14, c[0x0][0x3d0] ;  /* 0x0000f400ff0e2b82 */ /* 0x000ea20000000a00 */
[C---:B---3--:R-:W-:Y:S01]  /*0170*/  @P4 IMAD.WIDE.U32 R4, R23.reuse, 0x10, R4 ;  /* 0x0000001017044825 */ /* 0x048fe200078e0004 */
[----:B------:R-:W-:-:S04]  /*0180*/  @P4 LOP3.LUT R23, R23, 0x100, RZ, 0xfc, !PT ;  /* 0x0000010017174812 */ /* 0x000fc800078efcff */
[----:B------:R1:W5:Y:S02]  /*0190*/  @P4 LDG.E.128 R160, desc[UR12][R4.64] ;  /* 0x0000000c04a04981 */ /* 0x000364000c1e1d00 */
[----:B------:R-:W3:Y:S01]  /*01a0*/  @P2 LDC.64 R16, c[0x0][0x3e8] ;  /* 0x0000fa00ff102b82 */ /* 0x000ee20000000a00 */
[----:B----4-:R-:W-:-:S05]  /*01b0*/  @P3 IMAD.WIDE.U32 R10, R23, 0x10, R6 ;  /* 0x00000010170a3825 */ /* 0x010fca00078e0006 */
[----:B------:R1:W5:Y:S02]  /*01c0*/  @P3 LDG.E.128 R156, desc[UR12][R10.64] ;  /* 0x0000000c0a9c3981 */ /* 0x000364000c1e1d00 */
[----:B------:R-:W4:Y:S01]  /*01d0*/  @P1 LDC.64 R18, c[0x0][0x3d0] ;  /* 0x0000f400ff121b82 */ /* 0x000f220000000a00 */
[C---:B0-----:R-:W-:Y:S01]  /*01e0*/  @P3 IMAD.WIDE.U32 R12, R23.reuse, 0x10, R8 ;  /* 0x00000010170c3825 */ /* 0x041fe200078e0008 */
[----:B------:R-:W-:-:S04]  /*01f0*/  @P3 IADD3 R23, PT, PT, R23, 0x100, RZ ;  /* 0x0000010017173810 */ /* 0x000fc80007ffe0ff */
[----:B------:R1:W5:Y:S02]  /*0200*/  @P3 LDG.E.128 R152, desc[UR12][R12.64] ;  /* 0x0000000c0c983981 */ /* 0x000364000c1e1d00 */
[----:B------:R-:W0:Y:S01]  /*0210*/  @P1 LDC.64 R20, c[0x0][0x3e8] ;  /* 0x0000fa00ff141b82 */ /* 0x000e220000000a00 */
[----:B--2---:R-:W-:-:S05]  /*0220*/  @P2 IMAD.WIDE.U32 R14, R23, 0x10, R14 ;  /* 0x00000010170e2825 */ /* 0x004fca00078e000e */
[----:B------:R1:W5:Y:S01]  /*0230*/  @P2 LDG.E.128 R148, desc[UR12][R14.64] ;  /* 0x0000000c0e942981 */ /* 0x000362000c1e1d00 */
[C---:B---3--:R-:W-:Y:S01]  /*0240*/  @P2 IMAD.WIDE.U32 R16, R23.reuse, 0x10, R16 ;  /* 0x0000001017102825 */ /* 0x048fe200078e0010 */
[----:B------:R-:W-:-:S04]  /*0250*/  @P2 IADD3 R23, PT, PT, R23, 0x100, RZ ;  /* 0x0000010017172810 */ /* 0x000fc80007ffe0ff */
[----:B------:R1:W5:Y:S01]  /*0260*/  @P2 LDG.E.128 R144, desc[UR12][R16.64] ;  /* 0x0000000c10902981 */ /* 0x000362000c1e1d00 */
[----:B----4-:R-:W-:-:S05]  /*0270*/  @P1 IMAD.WIDE.U32 R6, R23, 0x10, R18 ;  /* 0x0000001017061825 */ /* 0x010fca00078e0012 */
[----:B------:R1:W5:Y:S01]  /*0280*/  @P1 LDG.E.128 R140, desc[UR12][R6.64] ;  /* 0x0000000c068c1981 */ /* 0x000362000c1e1d00 */
[----:B0-----:R-:W-:-:S05]  /*0290*/  @P1 IMAD.WIDE.U32 R8, R23, 0x10, R20 ;  /* 0x0000001017081825 */ /* 0x001fca00078e0014 */
        /* <DEDUP_REMOVED lines=50> */
[----:B-1----:R-:W-:Y:S06]  /*05c0*/  BRA.U UP0, `(.L_x_165) ;  /* 0x0000008100007547 */ /* 0x002fec000b800000 */
[----:B------:R-:W0:Y:S01]  /*05d0*/  LDCU.64 UR4, c[0x0][0x3e0] ;  /* 0x00007c00ff0477ac */ /* 0x000e220008000a00 */
        /* <DEDUP_REMOVED lines=16> */
[----:B------:R-:W-:Y:S01]  /*06e0*/  PRMT R192, R147, 0x7632, R192 ;  /* 0x0000763293c07816 */ /* 0x000fe200000000c0 */
[----:B0-----:R-:W-:Y:S01]  /*06f0*/  UISETP.NE.U32.AND UP0, UPT, UR4, URZ, UPT ;  /* 0x000000ff0400728c */ /* 0x001fe2000bf05070 */
[----:B------:R-:W-:-:S02]  /*0700*/  PRMT R191, R146, 0x7632, R191 ;  /* 0x0000763292bf7816 */ /* 0x000fc400000000bf */
[----:B------:R-:W-:Y:S02]  /*0710*/  CS2R R116, SRZ ;  /* 0x0000000000747805 */ /* 0x000fe4000001ff00 */
[----:B------:R-:W-:Y:S02]  /*0720*/  PRMT R190, R145, 0x7632, R190 ;  /* 0x0000763291be7816 */ /* 0x000fe400000000be */
[----:B------:R-:W-:Y:S02]  /*0730*/  CS2R R118, SRZ ;  /* 0x0000000000767805 */ /* 0x000fe4000001ff00 */
[----:B------:R-:W-:Y:S02]  /*0740*/  PRMT R189, R144, 0x7632, R189 ;  /* 0x0000763290bd7816 */ /* 0x000fe400000000bd */
[----:B------:R-:W-:Y:S02]  /*0750*/  CS2R R112, SRZ ;  /* 0x0000000000707805 */ /* 0x000fe4000001ff00 */
        /* <DEDUP_REMOVED lines=41> */
[----:B------:R-:W-:Y:S01]  /*09f0*/  UPLOP3.LUT UP2, UPT, UPT, UPT, UPT, 0x40, 0x4 ;  /* 0x000000000004789c */ /* 0x000fe20003f4e870 */
[----:B------:R-:W0:Y:S01]  /*0a00*/  LDCU UR6, c[0x0][0x388] ;  /* 0x00007100ff0677ac */ /* 0x000e220008000800 */
[----:B------:R-:W-:Y:S01]  /*0a10*/  UISETP.NE.AND.EX UP0, UPT, UR5, URZ, UPT, UP0 ;  /* 0x000000ff0500728c */ /* 0x000fe2000bf05300 */
[----:B------:R-:W1:Y:S01]  /*0a20*/  LDCU.U8 UR17, c[0x0][0x410] ;  /* 0x00008200ff1177ac */ /* 0x000e620008000000 */
[----:B------:R-:W2:Y:S01]  /*0a30*/  LDCU UR20, c[0x0][0x400] ;  /* 0x00008000ff1477ac */ /* 0x000ea20008000800 */
[----:B------:R-:W3:Y:S01]  /*0a40*/  LDCU.64 UR22, c[0x0][0x478] ;  /* 0x00008f00ff1677ac */ /* 0x000ee20008000a00 */
[----:B------:R-:W4:Y:S01]  /*0a50*/  LDCU.64 UR18, c[0x0][0x438] ;  /* 0x00008700ff1277ac */ /* 0x000f220008000a00 */
[----:B------:R-:W0:Y:S01]  /*0a60*/  LDCU.128 UR8, c[0x0][0x3c0] ;  /* 0x00007800ff0877ac */ /* 0x000e220008000c00 */
[----:B------:R-:W0:Y:S05]  /*0a70*/  LDCU.64 UR24, c[0x0][0x380] ;  /* 0x00007000ff1877ac */ /* 0x000e2a0008000a00 */
.L_x_207:
[----:B-----5:R-:W5:Y:S01]  /*0a80*/  @UP0 LDCU.64 UR4, c[0x0][0x3e0] ;  /* 0x00007c00ff0407ac */ /* 0x020f620008000a00 */
[----:B------:R-:W-:Y:S01]  /*0a90*/  PLOP3.LUT P0, PT, PT, PT, UP0, 0x80, 0x8 ;  /* 0x000000000008781c */ /* 0x000fe20003f0f008 */
[----:B0-----:R-:W-:-:S06]  /*0aa0*/  UIMAD.WIDE UR14, UR7, 0x4, UR8 ;  /* 0x00000004070e78a5 */ /* 0x001fcc000f8e0208 */
[----:B--234-:R-:W-:Y:S02]  /*0ab0*/  MOV R174, UR14 ;  /* 0x0000000e00ae7c02 */ /* 0x01cfe40008000f00 */
[----:B------:R-:W-:-:S05]  /*0ac0*/  MOV R175, UR15 ;  /* 0x0000000f00af7c02 */ /* 0x000fca0008000f00 */
[----:B------:R-:W2:Y:S01]  /*0ad0*/  LDG.E R174, desc[UR12][R174.64] ;  /* 0x0000000caeae7981 */ /* 0x000ea2000c1e1900 */
[----:B-----5:R-:W-:-:S06]  /*0ae0*/  @UP0 UIMAD.WIDE UR4, UR7, 0x2, UR4 ;  /* 0x00000002070408a5 */ /* 0x020fcc000f8e0204 */
[----:B------:R-:W-:Y:S02]  /*0af0*/  MOV R172, UR4 ;  /* 0x0000000400ac7c02 */ /* 0x000fe40008000f00 */
[----:B------:R-:W-:Y:S01]  /*0b00*/  MOV R173, UR5 ;  /* 0x0000000500ad7c02 */ /* 0x000fe20008000f00 */
[----:B------:R-:W-:-:S04]  /*0b10*/  UIMAD.WIDE UR4, UR7, 0x4, UR10 ;  /* 0x00000004070478a5 */ /* 0x000fc8000f8e020a */
[----:B------:R-:W5:Y:S02]  /*0b20*/  @P0 LDG.E.U16 R172, desc[UR12][R172.64] ;  /* 0x0000000cacac0981 */ /* 0x000f64000c1e1500 */
[----:B------:R-:W-:Y:S02]  /*0b30*/  MOV R176, UR4 ;  /* 0x0000000400b07c02 */ /* 0x000fe40008000f00 */
[----:B------:R-:W-:-:S05]  /*0b40*/  MOV R177, UR5 ;  /* 0x0000000500b17c02 */ /* 0x000fca0008000f00 */
[----:B------:R-:W3:Y:S01]  /*0b50*/  LDG.E R176, desc[UR12][R176.64] ;  /* 0x0000000cb0b07981 */ /* 0x000ee2000c1e1900 */
[----:B------:R-:W0:Y:S01]  /*0b60*/  S2R R201, SR_TID.X ;  /* 0x0000000000c97919 */ /* 0x000e220000002100 */
[----:B------:R-:W-:Y:S01]  /*0b70*/  UIMAD UR4, UR7, UR6, URZ ;  /* 0x00000006070472a4 */ /* 0x000fe2000f8e02ff */
[----:B------:R-:W-:-:S03]  /*0b80*/  ISETP.GE.U32.AND P4, PT, R203, 0x100, PT ;  /* 0x00000100cb00780c */ /* 0x000fc60003f86070 */
[----:B------:R-:W-:Y:S01]  /*0b90*/  USHF.R.S32.HI UR5, URZ, 0x1f, UR4 ;  /* 0x0000001fff057899 */ /* 0x000fe20008011404 */
[----:B-1----:R-:W-:-:S03]  /*0ba0*/  ISETP.NE.AND P5, PT, RZ, UR17, PT ;  /* 0x00000011ff007c0c */ /* 0x002fc6000bfa5270 */
[----:B------:R-:W-:Y:S01]  /*0bb0*/  ULEA.HI UR5, UR5, UR4, URZ, 0x3 ;  /* 0x0000000405057291 */ /* 0x000fe2000f8f18ff */
[----:B------:R-:W-:Y:S01]  /*0bc0*/  BSSY.RECONVERGENT B0, `(.L_x_166) ;  /* 0x0000078000007945 */ /* 0x000fe20003800200 */
[----:B------:R-:W-:-:S04]  /*0bd0*/  UMOV UR14, 0x3f800000 ;  /* 0x3f800000000e7882 */ /* 0x000fc80000000000 */
[----:B------:R-:W-:Y:S01]  /*0be0*/  MOV R202, UR5 ;  /* 0x0000000500ca7c02 */ /* 0x000fe20008000f00 */
[----:B------:R-:W-:Y:S01]  /*0bf0*/  HFMA2 R181, -RZ, RZ, 0, 0 ;  /* 0x00000000ffb57431 */ /* 0x000fe200000001ff */
[C---:B------:R-:W-:Y:S02]  /*0c00*/  ISETP.GE.U32.AND P3, PT, R203.reuse, 0x200, PT ;  /* 0x00000200cb00780c */ /* 0x040fe40003f66070 */
[C---:B------:R-:W-:Y:S02]  /*0c10*/  ISETP.GE.U32.AND P2, PT, R203.reuse, 0x300, PT ;  /* 0x00000300cb00780c */ /* 0x040fe40003f46070 */
[----:B------:R-:W-:Y:S02]  /*0c20*/  ISETP.GE.U32.AND P1, PT, R203, 0x400, PT ;  /* 0x00000400cb00780c */ /* 0x000fe40003f26070 */
[----:B------:R-:W-:Y:S02]  /*0c30*/  MOV R182, RZ ;  /* 0x000000ff00b67202 */ /* 0x000fe40000000f00 */
[----:B0-----:R-:W-:-:S04]  /*0c40*/  LEA.HI.SX32 R202, R202, R201, 0x1d ;  /* 0x000000c9caca7211 */ /* 0x001fc800078feaff */
[----:B------:R-:W-:Y:S02]  /*0c50*/  MOV R180, R202 ;  /* 0x000000ca00b47202 */ /* 0x000fe40000000f00 */
[----:B--2---:R-:W-:Y:S02]  /*0c60*/  FSEL R178, R174, RZ, !P5 ;  /* 0x000000ffaeb27208 */ /* 0x004fe40006800000 */
[----:B-----5:R-:W-:Y:S02]  /*0c70*/  @P0 R2UR UR15, R172 ;  /* 0x00000000ac0f02ca */ /* 0x020fe400000e0000 */
[----:B------:R-:W-:Y:S02]  /*0c80*/  R2UR UR4, R178 ;  /* 0x00000000b20472ca */ /* 0x000fe400000e0000 */
[----:B---3--:R-:W-:-:S09]  /*0c90*/  R2UR UR21, R176 ;  /* 0x00000000b01572ca */ /* 0x008fd200000e0000 */
[----:B------:R-:W-:Y:S01]  /*0ca0*/  @UP0 USHF.L.U32 UR14, UR15, 0x10, URZ ;  /* 0x000000100f0e0899 */ /* 0x000fe200080006ff */
[----:B------:R-:W-:Y:S11]  /*0cb0*/  @!P4 BRA `(.L_x_167) ;  /* 0x0000000400a0c947 */ /* 0x000ff60003800000 */
[----:B------:R-:W0:Y:S08]  /*0cc0*/  LDC.64 R172, c[0x0][0x3a8] ;  /* 0x0000ea00ffac7b82 */ /* 0x000e300000000a00 */
[----:B------:R-:W1:Y:S01]  /*0cd0*/  LDC.64 R176, c[0x0][0x428] ;  /* 0x00010a00ffb07b82 */ /* 0x000e620000000a00 */
[----:B0-----:R-:W-:-:S06]  /*0ce0*/  IMAD.WIDE.U32 R172, R202, 0x10, R172 ;  /* 0x00000010caac7825 */ /* 0x001fcc00078e00ac */
[----:B------:R-:W2:Y:S01]  /*0cf0*/  LDG.E.128 R172, desc[UR12][R172.64] ;  /* 0x0000000cacac7981 */ /* 0x000ea2000c1e1d00 */
[----:B-1----:R-:W-:-:S06]  /*0d00*/  IMAD.WIDE.U32 R176, R202, 0x10, R176 ;  /* 0x00000010cab07825 */ /* 0x002fcc00078e00b0 */
[----:B------:R-:W3:Y:S01]  /*0d10*/  LDG.E.128 R176, desc[UR12][R176.64] ;  /* 0x0000000cb0b07981 */ /* 0x000ee2000c1e1d00 */
[----:B----4-:R-:W-:-:S04]  /*0d20*/  ISETP.NE.U32.AND P0, PT, RZ, UR18, PT ;  /* 0x00000012ff007c0c */ /* 0x010fc8000bf05070 */
[----:B------:R-:W-:-:S13]  /*0d30*/  ISETP.NE.AND.EX P0, PT, RZ, UR19, PT, P0 ;  /* 0x00000013ff007c0c */ /* 0x000fda000bf05300 */
[----:B------:R-:W0:Y:S01]  /*0d40*/  @P0 LDC.64 R6, c[0x0][0x438] ;  /* 0x00010e00ff060b82 */ /* 0x000e220000000a00 */
[----:B------:R-:W-:Y:S02]  /*0d50*/  PRMT R210, R164, 0x7632, R210 ;  /* 0x00007632a4d27816 */ /* 0x000fe400000000d2 */
[C---:B------:R-:W-:Y:S02]  /*0d60*/  PRMT R237, R165.reuse, 0x7632, R237 ;  /* 0x00007632a5ed7816 */ /* 0x040fe400000000ed */
[----:B------:R-:W-:Y:S02]  /*0d70*/  SHF.L.U32 R210, R210, 0x10, RZ ;  /* 0x00000010d2d27819 */ /* 0x000fe400000006ff */
[----:B------:R-:W-:Y:S02]  /*0d80*/  SHF.L.U32 R8, R165, 0x10, RZ ;  /* 0x00000010a5087819 */ /* 0x000fe400000006ff */
[----:B------:R-:W-:Y:S01]  /*0d90*/  SHF.L.U32 R237, R237, 0x10, RZ ;  /* 0x00000010eded7819 */ /* 0x000fe200000006ff */
[----:B0-----:R-:W-:Y:S01]  /*0da0*/  @P0 IMAD.WIDE.U32 R180, R202, 0x10, R6 ;  /* 0x00000010cab40825 */ /* 0x001fe200078e0006 */
[----:B------:R-:W-:-:S04]  /*0db0*/  SHF.L.U32 R6, R164, 0x10, RZ ;  /* 0x00000010a4067819 */ /* 0x000fc800000006ff */
[----:B------:R0:W5:Y:S01]  /*0dc0*/  @P0 LDG.E.128 R36, desc[UR12][R180.64] ;  /* 0x0000000cb4240981 */ /* 0x000162000c1e1d00 */
[C---:B------:R-:W-:Y:S02]  /*0dd0*/  SHF.L.U32 R207, R166.reuse, 0x10, RZ ;  /* 0x00000010a6cf7819 */ /* 0x040fe400000006ff */
[----:B------:R-:W-:-:S04]  /*0de0*/  PRMT R236, R166, 0x7632, R236 ;  /* 0x00007632a6ec7816 */ /* 0x000fc800000000ec */
[----:B------:R-:W-:Y:S02]  /*0df0*/  SHF.L.U32 R236, R236, 0x10, RZ ;  /* 0x00000010ecec7819 */ /* 0x000fe400000006ff */
[C---:B------:R-:W-:Y:S02]  /*0e00*/  SHF.L.U32 R234, R167.reuse, 0x10, RZ ;  /* 0x00000010a7ea7819 */ /* 0x040fe400000006ff */
[----:B------:R-:W-:-:S04]  /*0e10*/  PRMT R246, R167, 0x7632, R246 ;  /* 0x00007632a7f67816 */ /* 0x000fc800000000f6 */
[----:B------:R-:W-:Y:S02]  /*0e20*/  SHF.L.U32 R246, R246, 0x10, RZ ;  /* 0x00000010f6f67819 */ /* 0x000fe400000006ff */
[C---:B--2---:R-:W-:Y:S02]  /*0e30*/  SHF.L.U32 R3, R172.reuse, 0x10, RZ ;  /* 0x00000010ac037819 */ /* 0x044fe400000006ff */
[C---:B------:R-:W-:Y:S02]  /*0e40*/  SHF.L.U32 R7, R173.reuse, 0x10, RZ ;  /* 0x00000010ad077819 */ /* 0x040fe400000006ff */
[----:B------:R-:W-:Y:S02]  /*0e50*/  PRMT R172, R172, 0x7632, R172 ;  /* 0x00007632acac7816 */ /* 0x000fe400000000ac */
[----:B------:R-:W-:Y:S02]  /*0e60*/  PRMT R173, R173, 0x7632, R173 ;  /* 0x00007632adad7816 */ /* 0x000fe400000000ad */
[----:B------:R-:W-:-:S02]  /*0e70*/  SHF.L.U32 R172, R172, 0x10, RZ ;  /* 0x00000010acac7819 */ /* 0x000fc400000006ff */
[C---:B---3--:R-:W-:Y:S02]  /*0e80*/  SHF.L.U32 R183, R176.reuse, 0x10, RZ ;  /* 0x00000010b0b77819 */ /* 0x048fe400000006ff */
[----:B------:R-:W-:Y:S02]  /*0e90*/  SHF.L.U32 R173, R173, 0x10, RZ ;  /* 0x00000010adad7819 */ /* 0x000fe400000006ff */
[----:B------:R-:W-:Y:S01]  /*0ea0*/  PRMT R176, R176, 0x7632, R176 ;  /* 0x00007632b0b07816 */ /* 0x000fe200000000b0 */
[----:B------:R-:W-:Y:S01]  /*0eb0*/  FADD.FTZ R3, R3, -UR4 ;  /* 0x8000000403037e21 */ /* 0x000fe20008010000 */
[----:B0-----:R-:W-:Y:S01]  /*0ec0*/  SHF.L.U32 R180, R174, 0x10, RZ ;  /* 0x00000010aeb47819 */ /* 0x001fe200000006ff */
[----:B------:R-:W-:Y:S01]  /*0ed0*/  FADD.FTZ R172, R172, -UR4 ;  /* 0x80000004acac7e21 */ /* 0x000fe20008010000 */
[----:B------:R-:W-:Y:S01]  /*0ee0*/  SHF.L.U32 R185, R177, 0x10, RZ ;  /* 0x00000010b1b97819 */ /* 0x000fe200000006ff */
[----:B------:R-:W-:Y:S01]  /*0ef0*/  FADD.FTZ R173, R173, -UR4 ;  /* 0x80000004adad7e21 */ /* 0x000fe20008010000 */
[----:B------:R-:W-:Y:S01]  /*0f00*/  PRMT R174, R174, 0x7632, R174 ;  /* 0x00007632aeae7816 */ /* 0x000fe200000000ae */
[----:B------:R-:W-:Y:S01]  /*0f10*/  FMUL.FTZ R6, R6, R183 ;  /* 0x000000b706067220 */ /* 0x000fe20000410000 */
[----:B------:R-:W-:-:S02]  /*0f20*/  SHF.L.U32 R176, R176, 0x10, RZ ;  /* 0x00000010b0b07819 */ /* 0x000fc400000006ff */
[----:B------:R-:W-:Y:S01]  /*0f30*/  PRMT R177, R177, 0x7632, R177 ;  /* 0x00007632b1b17816 */ /* 0x000fe200000000b1 */
[----:B------:R-:W-:Y:S01]  /*0f40*/  FMUL.FTZ R3, R3, UR21 ;  /* 0x0000001503037c20 */ /* 0x000fe20008410000 */
[----:B------:R-:W-:Y:S01]  /*0f50*/  FMUL.FTZ R212, R172, UR21 ;  /* 0x00000015acd47c20 */ /* 0x000fe20008410000 */
[----:B------:R-:W-:Y:S01]  /*0f60*/  SHF.L.U32 R174, R174, 0x10, RZ ;  /* 0x00000010aeae7819 */ /* 0x000fe200000006ff */
[----:B------:R-:W-:Y:S01]  /*0f70*/  FMUL.FTZ R240, R173, UR21 ;  /* 0x00000015adf07c20 */ /* 0x000fe20008410000 */
[----:B------:R-:W-:Y:S01]  /*0f80*/  SHF.L.U32 R172, R177, 0x10, RZ ;  /* 0x00000010b1ac7819 */ /* 0x000fe200000006ff */
[----:B------:R-:W-:Y:S01]  /*0f90*/  FMUL.FTZ R210, R210, R176 ;  /* 0x000000b0d2d27220 */ /* 0x000fe20000410000 */
[----:B------:R-:W-:Y:S01]  /*0fa0*/  FADD.FTZ R173, RZ, R6 ;  /* 0x00000006ffad7221 */ /* 0x000fe20000010000 */
[----:B------:R-:W-:Y:S01]  /*0fb0*/  FADD.FTZ R7, R7, -UR4 ;  /* 0x8000000407077e21 */ /* 0x000fe20008010000 */
[----:B------:R-:W-:Y:S01]  /*0fc0*/  FFMA.FTZ R177, R3, R6, RZ ;  /* 0x0000000603b17223 */ /* 0x000fe200000100ff */
[----:B------:R-:W-:Y:S01]  /*0fd0*/  FADD.FTZ R174, R174, -UR4 ;  /* 0x80000004aeae7e21 */ /* 0x000fe20008010000 */
[----:B------:R-:W-:Y:S01]  /*0fe0*/  FMUL.FTZ R8, R8, R185 ;  /* 0x000000b908087220 */ /* 0x000fe20000410000 */
[-C--:B------:R-:W-:Y:S01]  /*0ff0*/  FMUL.FTZ R237, R237, R172.reuse ;  /* 0x000000aceded7220 */ /* 0x080fe20000410000 */
[----:B------:R-:W-:Y:S01]  /*1000*/  FADD.FTZ R103, R103, R172 ;  /* 0x000000ac67677221 */ /* 0x000fe20000010000 */
[----:B------:R-:W-:Y:S01]  /*1010*/  FFMA.FTZ R135, R240, R172, R135 ;  /* 0x000000acf0877223 */ /* 0x000fe20000010087 */
[----:B------:R-:W-:Y:S01]  /*1020*/  FADD.FTZ R173, R173, R210 ;  /* 0x000000d2adad7221 */ /* 0x000fe20000010000 */
[----:B------:R-:W-:Y:S01]  /*1030*/  FMUL.FTZ R7, R7, UR21 ;  /* 0x0000001507077c20 */ /* 0x000fe20008410000 */
[----:B------:R-:W-:Y:S01]  /*1040*/  FADD.FTZ R101, R101, R176 ;  /* 0x000000b065657221 */ /* 0x000fe20000010000 */
[C---:B------:R-:W-:Y:S01]  /*1050*/  FFMA.FTZ R133, R212.reuse, R176, R133 ;  /* 0x000000b0d4857223 */ /* 0x040fe20000010085 */
[----:B------:R-:W-:Y:S01]  /*1060*/  FFMA.FTZ R172, R212, R210, R177 ;  /* 0x000000d2d4ac7223 */ /* 0x000fe200000100b1 */
[----:B------:R-:W-:Y:S01]  /*1070*/  FADD.FTZ R180, R180, -UR4 ;  /* 0x80000004b4b47e21 */ /* 0x000fe20008010000 */
[----:B------:R-:W-:Y:S01]  /*1080*/  SHF.L.U32 R176, R175, 0x10, RZ ;  /* 0x00000010afb07819 */ /* 0x000fe200000006ff */
[----:B------:R-:W-:Y:S01]  /*1090*/  FMUL.FTZ R238, R174, UR21 ;  /* 0x00000015aeee7c20 */ /* 0x000fe20008410000 */
[C---:B------:R-:W-:Y:S01]  /*10a0*/  SHF.L.U32 R181, R178.reuse, 0x10, RZ ;  /* 0x00000010b2b57819 */ /* 0x040fe200000006ff */
[----:B------:R-:W-:Y:S01]  /*10b0*/  FADD.FTZ R174, R173, R8 ;  /* 0x00000008adae7221 */ /* 0x000fe20000010000 */
[----:B------:R-:W-:Y:S01]  /*10c0*/  PRMT R178, R178, 0x7632, R178 ;  /* 0x00007632b2b27816 */ /* 0x000fe200000000b2 */
[----:B------:R-:W-:Y:S01]  /*10d0*/  FFMA.FTZ R173, R7, R8, R172 ;  /* 0x0000000807ad7223 */ /* 0x000fe200000100ac */
[----:B------:R-:W-:Y:S01]  /*10e0*/  FMUL.FTZ R209, R180, UR21 ;  /* 0x00000015b4d17c20 */ /* 0x000fe20008410000 */
[----:B------:R-:W-:Y:S01]  /*10f0*/  FADD.FTZ R176, R176, -UR4 ;  /* 0x80000004b0b07e21 */ /* 0x000fe20008010000 */
[----:B------:R-:W-:Y:S01]  /*1100*/  SHF.L.U32 R178, R178, 0x10, RZ ;  /* 0x00000010b2b27819 */ /* 0x000fe200000006ff */
[----:B------:R-:W-:Y:S01]  /*1110*/  FMUL.FTZ R207, R207, R181 ;  /* 0x000000b5cfcf7220 */ /* 0x000fe20000410000 */
[----:B------:R-:W-:Y:S01]  /*1120*/  PRMT R175, R175, 0x7632, R175 ;  /* 0x00007632afaf7816 */ /* 0x000fe200000000af */
[----:B------:R-:W-:Y:S01]  /*1130*/  FADD.FTZ R174, R174, R237 ;  /* 0x000000edaeae7221 */ /* 0x000fe20000010000 */
[----:B------:R-:W-:Y:S01]  /*1140*/  FFMA.FTZ R172, R240, R237, R173 ;  /* 0x000000edf0ac7223 */ /* 0x000fe200000100ad */
[----:B------:R-:W-:Y:S01]  /*1150*/  FADD.FTZ R96, R96, R181 ;  /* 0x000000b560607221 */ /* 0x000fe20000010000 */
[----:B------:R-:W-:Y:S01]  /*1160*/  FFMA.FTZ R128, R209, R181, R128 ;  /* 0x000000b5d1807223 */ /* 0x000fe20000010080 */
[C---:B------:R-:W-:Y:S01]  /*1170*/  SHF.L.U32 R181, R179.reuse, 0x10, RZ ;  /* 0x00000010b3b57819 */ /* 0x040fe200000006ff */
[----:B------:R-:W-:Y:S01]  /*1180*/  FMUL.FTZ R235, R176, UR21 ;  /* 0x00000015b0eb7c20 */ /* 0x000fe20008410000 */
[----:B------:R-:W-:Y:S01]  /*1190*/  PRMT R179, R179, 0x7632, R179 ;  /* 0x00007632b3b37816 */ /* 0x000fe200000000b3 */
[----:B------:R-:W-:Y:S01]  /*11a0*/  FMUL.FTZ R236, R236, R178 ;  /* 0x000000b2ecec7220 */ /* 0x000fe20000410000 */
[----:B------:R-:W-:Y:S01]  /*11b0*/  SHF.L.U32 R176, R175, 0x10, RZ ;  /* 0x00000010afb07819 */ /* 0x000fe200000006ff */
[----:B------:R-:W-:Y:S01]  /*11c0*/  FADD.FTZ R173, R174, R207 ;  /* 0x000000cfaead7221 */ /* 0x000fe20000010000 */
[----:B------:R-:W-:Y:S01]  /*11d0*/  FFMA.FTZ R175, R209, R207, R172 ;  /* 0x000000cfd1af7223 */ /* 0x000fe200000100ac */
[----:B------:R-:W-:Y:S01]  /*11e0*/  SHF.L.U32 R179, R179, 0x10, RZ ;  /* 0x00000010b3b37819 */ /* 0x000fe200000006ff */
[----:B------:R-:W-:Y:S01]  /*11f0*/  FMUL.FTZ R234, R234, R181 ;  /* 0x000000b5eaea7220 */ /* 0x000fe20000410000 */
[----:B------:R-:W-:Y:S01]  /*1200*/  FADD.FTZ R176, R176, -UR4 ;  /* 0x80000004b0b07e21 */ /* 0x000fe20008010000 */
[----:B------:R-:W-:Y:S01]  /*1210*/  FADD.FTZ R173, R173, R236 ;  /* 0x000000ecadad7221 */ /* 0x000fe20000010000 */
[----:B------:R-:W-:Y:S01]  /*1220*/  FFMA.FTZ R172, R238, R236, R175 ;  /* 0x000000eceeac7223 */ /* 0x000fe200000100af */
[----:B------:R-:W-:Y:S01]  /*1230*/  FMUL.FTZ R246, R246, R179 ;  /* 0x000000b3f6f67220 */ /* 0x000fe20000410000 */
[----:B------:R-:W-:Y:S01]  /*1240*/  FMUL.FTZ R248, R176, UR21 ;  /* 0x00000015b0f87c20 */ /* 0x000fe20008410000 */
[----:B------:R-:W-:Y:S01]  /*1250*/  FADD.FTZ R173, R173, R234 ;  /* 0x000000eaadad7221 */ /* 0x000fe20000010000 */
[C---:B------:R-:W-:Y:S01]  /*1260*/  FFMA.FTZ R175, R235.reuse, R234, R172 ;  /* 0x000000eaebaf7223 */ /* 0x040fe200000100ac */
        /* <DEDUP_REMOVED lines=12> */
[----:B------:R-:W-:-:S07]  /*1330*/  IADD3 R180, PT, PT, R202, 0x100, RZ ;  /* 0x00000100cab47810 */ /* 0x000fce0007ffe0ff */
.L_x_167:
[----:B----4-:R-:W-:Y:S05]  /*1340*/  BSYNC.RECONVERGENT B0 ;  /* 0x0000000000007941 */ /* 0x010fea0003800200 */
.L_x_166:
        /* <DEDUP_REMOVED lines=11> */
[----:B0-----:R-:W-:Y:S01]  /*1400*/  @P0 IMAD.WIDE.U32 R12, R180, 0x10, R10 ;  /* 0x00000010b40c0825 */ /* 0x001fe200078e000a */
[----:B------:R-:W-:-:S04]  /*1410*/  PRMT R11, R156, 0x7632, R11 ;  /* 0x000076329c0b7816 */ /* 0x000fc8000000000b */
[----:B------:R-:W-:Y:S01]  /*1420*/  SHF.L.U32 R11, R11, 0x10, RZ ;  /* 0x000000100b0b7819 */ /* 0x000fe200000006ff */
[----:B------:R0:W5:Y:S01]  /*1430*/  @P0 LDG.E.128 R32, desc[UR12][R12.64] ;  /* 0x0000000c0c200981 */ /* 0x000162000c1e1d00 */
[----:B------:R-:W-:Y:S02]  /*1440*/  PRMT R185, R158, 0x7632, R185 ;  /* 0x000076329eb97816 */ /* 0x000fe400000000b9 */
[----:B------:R-:W-:Y:S02]  /*1450*/  SHF.L.U32 R214, R156, 0x10, RZ ;  /* 0x000000109cd67819 */ /* 0x000fe400000006ff */
[----:B------:R-:W-:Y:S02]  /*1460*/  SHF.L.U32 R185, R185, 0x10, RZ ;  /* 0x00000010b9b97819 */ /* 0x000fe400000006ff */
[----:B------:R-:W-:Y:S02]  /*1470*/  SHF.L.U32 R232, R158, 0x10, RZ ;  /* 0x000000109ee87819 */ /* 0x000fe400000006ff */
[----:B------:R-:W-:-:S02]  /*1480*/  SHF.L.U32 R222, R157, 0x10, RZ ;  /* 0x000000109dde7819 */ /* 0x000fc400000006ff */
[----:B0-----:R-:W-:Y:S02]  /*1490*/  PRMT R13, R157, 0x7632, R13 ;  /* 0x000076329d0d7816 */ /* 0x001fe4000000000d */
[----:B------:R-:W-:Y:S02]  /*14a0*/  PRMT R205, R159, 0x7632, R205 ;  /* 0x000076329fcd7816 */ /* 0x000fe400000000cd */
[----:B------:R-:W-:Y:S02]  /*14b0*/  SHF.L.U32 R13, R13, 0x10, RZ ;  /* 0x000000100d0d7819 */ /* 0x000fe400000006ff */
[----:B------:R-:W-:Y:S02]  /*14c0*/  SHF.L.U32 R244, R159, 0x10, RZ ;  /* 0x000000109ff47819 */ /* 0x000fe400000006ff */
[----:B------:R-:W-:Y:S02]  /*14d0*/  SHF.L.U32 R205, R205, 0x10, RZ ;  /* 0x00000010cdcd7819 */ /* 0x000fe400000006ff */
[----:B------:R-:W-:-:S02]  /*14e0*/  IADD3 R180, PT, PT, R180, 0x100, RZ ;  /* 0x00000100b4b47810 */ /* 0x000fc40007ffe0ff */
[C---:B--2---:R-:W-:Y:S02]  /*14f0*/  PRMT R9, R172.reuse, 0x7632, R9 ;  /* 0x00007632ac097816 */ /* 0x044fe40000000009 */
[----:B------:R-:W-:Y:S02]  /*1500*/  SHF.L.U32 R172, R172, 0x10, RZ ;  /* 0x00000010acac7819 */ /* 0x000fe400000006ff */
[----:B------:R-:W-:-:S03]  /*1510*/  SHF.L.U32 R10, R9, 0x10, RZ ;  /* 0x00000010090a7819 */ /* 0x000fc600000006ff */
[----:B------:R-:W-:Y:S01]  /*1520*/  FADD.FTZ R172, R172, -UR4 ;  /* 0x80000004acac7e21 */ /* 0x000fe20008010000 */
[----:B---3--:R-:W-:Y:S01]  /*1530*/  PRMT R9, R176, 0x7632, R9 ;  /* 0x00007632b0097816 */ /* 0x008fe20000000009 */
[----:B------:R-:W-:Y:S01]  /*1540*/  FADD.FTZ R10, R10, -UR4 ;  /* 0x800000040a0a7e21 */ /* 0x000fe20008010000 */
[----:B------:R-:W-:Y:S01]  /*1550*/  PRMT R183, R178, 0x7632, R183 ;  /* 0x00007632b2b77816 */ /* 0x000fe200000000b7 */
[----:B------:R-:W-:Y:S01]  /*1560*/  FMUL.FTZ R215, R172, UR21 ;  /* 0x00000015acd77c20 */ /* 0x000fe20008410000 */
[----:B------:R-:W-:Y:S01]  /*1570*/  SHF.L.U32 R14, R9, 0x10, RZ ;  /* 0x00000010090e7819 */ /* 0x000fe200000006ff */
[----:B------:R-:W-:Y:S01]  /*1580*/  FMUL.FTZ R10, R10, UR21 ;  /* 0x000000150a0a7c20 */ /* 0x000fe20008410000 */
[----:B------:R-:W-:Y:S02]  /*1590*/  SHF.L.U32 R186, R183, 0x10, RZ ;  /* 0x00000010b7ba7819 */ /* 0x000fe400000006ff */
[----:B------:R-:W-:Y:S01]  /*15a0*/  PRMT R183, R175, 0x7632, R183 ;  /* 0x00007632afb77816 */ /* 0x000fe200000000b7 */
[-C--:B------:R-:W-:Y:S01]  /*15b0*/  FMUL.FTZ R9, R11, R14.reuse ;  /* 0x0000000e0b097220 */ /* 0x080fe20000410000 */
[----:B------:R-:W-:Y:S01]  /*15c0*/  PRMT R11, R173, 0x7632, R11 ;  /* 0x00007632ad0b7816 */ /* 0x000fe2000000000b */
[--C-:B------:R-:W-:Y:S01]  /*15d0*/  FADD.FTZ R93, R93, R14.reuse ;  /* 0x0000000e5d5d7221 */ /* 0x100fe20000010000 */
[----:B------:R-:W-:Y:S01]  /*15e0*/  FFMA.FTZ R125, R10, R14, R125 ;  /* 0x0000000e0a7d7223 */ /* 0x000fe2000001007d */
[----:B------:R-:W-:Y:S01]  /*15f0*/  PRMT R14, R174, 0x7632, R14 ;  /* 0x00007632ae0e7816 */ /* 0x000fe2000000000e */
[----:B------:R-:W-:Y:S01]  /*1600*/  FADD.FTZ R89, R89, R186 ;  /* 0x000000ba59597221 */ /* 0x000fe20000010000 */
[----:B------:R-:W-:-:S02]  /*1610*/  SHF.L.U32 R12, R11, 0x10, RZ ;  /* 0x000000100b0c7819 */ /* 0x000fc400000006ff */
[----:B------:R-:W-:Y:S02]  /*1620*/  PRMT R11, R177, 0x7632, R11 ;  /* 0x00007632b10b7816 */ /* 0x000fe4000000000b */
[----:B------:R-:W-:Y:S01]  /*1630*/  SHF.L.U32 R184, R14, 0x10, RZ ;  /* 0x000000100eb87819 */ /* 0x000fe200000006ff */
[----:B------:R-:W-:Y:S01]  /*1640*/  FADD.FTZ R12, R12, -UR4 ;  /* 0x800000040c0c7e21 */ /* 0x000fe20008010000 */
[----:B------:R-:W-:Y:S02]  /*1650*/  SHF.L.U32 R14, R11, 0x10, RZ ;  /* 0x000000100b0e7819 */ /* 0x000fe400000006ff */
[----:B------:R-:W-:Y:S01]  /*1660*/  SHF.L.U32 R174, R174, 0x10, RZ ;  /* 0x00000010aeae7819 */ /* 0x000fe200000006ff */
[----:B------:R-:W-:Y:S01]  /*1670*/  FMUL.FTZ R12, R12, UR21 ;  /* 0x000000150c0c7c20 */ /* 0x000fe20008410000 */
[----:B------:R-:W-:Y:S01]  /*1680*/  FADD.FTZ R184, R184, -UR4 ;  /* 0x80000004b8b87e21 */ /* 0x000fe20008010000 */
[-C--:B------:R-:W-:Y:S01]  /*1690*/  FMUL.FTZ R11, R13, R14.reuse ;  /* 0x0000000e0d0b7220 */ /* 0x080fe20000410000 */
[----:B------:R-:W-:Y:S01]  /*16a0*/  FADD.FTZ R95, R95, R14 ;  /* 0x0000000e5f5f7221 */ /* 0x000fe20000010000 */
[----:B------:R-:W-:Y:S01]  /*16b0*/  FFMA.FTZ R127, R12, R14, R127 ;  /* 0x0000000e0c7f7223 */ /* 0x000fe2000001007f */
[----:B------:R-:W-:Y:S01]  /*16c0*/  FMUL.FTZ R14, R184, UR21 ;  /* 0x00000015b80e7c20 */ /* 0x000fe20008410000 */
[----:B------:R-:W-:Y:S01]  /*16d0*/  SHF.L.U32 R184, R183, 0x10, RZ ;  /* 0x00000010b7b87819 */ /* 0x000fe200000006ff */
[-C--:B------:R-:W-:Y:S01]  /*16e0*/  FMUL.FTZ R13, R185, R186.reuse ;  /* 0x000000bab90d7220 */ /* 0x080fe20000410000 */
[----:B------:R-:W-:Y:S01]  /*16f0*/  PRMT R183, R179, 0x7632, R183 ;  /* 0x00007632b3b77816 */ /* 0x000fe200000000b7 */
[----:B------:R-:W-:Y:S01]  /*1700*/  FFMA.FTZ R121, R14, R186, R121 ;  /* 0x000000ba0e797223 */ /* 0x000fe20000010079 */
[----:B------:R-:W-:Y:S01]  /*1710*/  FADD.FTZ R174, R174, -UR4 ;  /* 0x80000004aeae7e21 */ /* 0x000fe20008010000 */
[----:B------:R-:W-:Y:S01]  /*1720*/  SHF.L.U32 R177, R177, 0x10, RZ ;  /* 0x00000010b1b17819 */ /* 0x000fe200000006ff */
[----:B------:R-:W-:Y:S01]  /*1730*/  FADD.FTZ R184, R184, -UR4 ;  /* 0x80000004b8b87e21 */ /* 0x000fe20008010000 */
[----:B------:R-:W-:Y:S01]  /*1740*/  SHF.L.U32 R186, R183, 0x10, RZ ;  /* 0x00000010b7ba7819 */ /* 0x000fe200000006ff */
[----:B------:R-:W-:Y:S01]  /*1750*/  FMUL.FTZ R233, R174, UR21 ;  /* 0x00000015aee97c20 */ /* 0x000fe20008410000 */
[----:B------:R-:W-:Y:S01]  /*1760*/  SHF.L.U32 R183, R173, 0x10, RZ ;  /* 0x00000010adb77819 */ /* 0x000fe200000006ff */
[----:B------:R-:W-:Y:S01]  /*1770*/  FMUL.FTZ R222, R222, R177 ;  /* 0x000000b1dede7220 */ /* 0x000fe20000410000 */
[----:B------:R-:W-:Y:S01]  /*1780*/  SHF.L.U32 R173, R176, 0x10, RZ ;  /* 0x00000010b0ad7819 */ /* 0x000fe200000006ff */
[----:B------:R-:W-:Y:S01]  /*1790*/  FMUL.FTZ R208, R184, UR21 ;  /* 0x00000015b8d07c20 */ /* 0x000fe20008410000 */
[----:B------:R-:W-:Y:S01]  /*17a0*/  SHF.L.U32 R174, R175, 0x10, RZ ;  /* 0x00000010afae7819 */ /* 0x000fe200000006ff */
[----:B------:R-:W-:Y:S01]  /*17b0*/  FADD.FTZ R183, R183, -UR4 ;  /* 0x80000004b7b77e21 */ /* 0x000fe20008010000 */
[----:B------:R-:W-:Y:S01]  /*17c0*/  SHF.L.U32 R179, R179, 0x10, RZ ;  /* 0x00000010b3b37819 */ /* 0x000fe200000006ff */
[----:B------:R-:W-:Y:S01]  /*17d0*/  FADD.FTZ R92, R92, R173 ;  /* 0x000000ad5c5c7221 */ /* 0x000fe20000010000 */
[-C--:B------:R-:W-:Y:S01]  /*17e0*/  FFMA.FTZ R124, R215, R173.reuse, R124 ;  /* 0x000000add77c7223 */ /* 0x080fe2000001007c */
[----:B------:R-:W-:Y:S01]  /*17f0*/  FMUL.FTZ R214, R214, R173 ;  /* 0x000000add6d67220 */ /* 0x000fe20000410000 */
[----:B------:R-:W-:Y:S01]  /*1800*/  SHF.L.U32 R173, R178, 0x10, RZ ;  /* 0x00000010b2ad7819 */ /* 0x000fe200000006ff */
[----:B------:R-:W-:Y:S01]  /*1810*/  FMUL.FTZ R223, R183, UR21 ;  /* 0x00000015b7df7c20 */ /* 0x000fe20008410000 */
[----:B------:R-:W-:Y:S01]  /*1820*/  FADD.FTZ R245, R174, -UR4 ;  /* 0x80000004aef57e21 */ /* 0x000fe20008010000 */
[----:B------:R-:W-:Y:S01]  /*1830*/  FADD.FTZ R172, R181, R214 ;  /* 0x000000d6b5ac7221 */ /* 0x000fe20000010000 */
[----:B------:R-:W-:Y:S01]  /*1840*/  FMUL.FTZ R244, R244, R179 ;  /* 0x000000b3f4f47220 */ /* 0x000fe20000410000 */
[----:B------:R-:W-:Y:S01]  /*1850*/  FADD.FTZ R88, R88, R173 ;  /* 0x000000ad58587221 */ /* 0x000fe20000010000 */
[-C--:B------:R-:W-:Y:S01]  /*1860*/  FFMA.FTZ R120, R233, R173.reuse, R120 ;  /* 0x000000ade9787223 */ /* 0x080fe20000010078 */
[----:B------:R-:W-:Y:S01]  /*1870*/  FMUL.FTZ R232, R232, R173 ;  /* 0x000000ade8e87220 */ /* 0x000fe20000410000 */
[----:B------:R-:W-:Y:S01]  /*1880*/  FFMA.FTZ R173, R215, R214, R182 ;  /* 0x000000d6d7ad7223 */ /* 0x000fe200000100b6 */
[----:B------:R-:W-:Y:S01]  /*1890*/  FADD.FTZ R175, R172, R9 ;  /* 0x00000009acaf7221 */ /* 0x000fe20000010000 */
[----:B------:R-:W-:Y:S01]  /*18a0*/  FMUL.FTZ R245, R245, UR21 ;  /* 0x00000015f5f57c20 */ /* 0x000fe20008410000 */
[-C--:B------:R-:W-:Y:S01]  /*18b0*/  FMUL.FTZ R205, R205, R186.reuse ;  /* 0x000000bacdcd7220 */ /* 0x080fe20000410000 */
[----:B------:R-:W-:Y:S01]  /*18c0*/  FFMA.FTZ R172, R10, R9, R173 ;  /* 0x000000090aac7223 */ /* 0x000fe200000100ad */
[----:B------:R-:W-:Y:S01]  /*18d0*/  FADD.FTZ R174, R175, R222 ;  /* 0x000000deafae7221 */ /* 0x000fe20000010000 */
[----:B------:R-:W-:Y:S01]  /*18e0*/  FADD.FTZ R91, R91, R186 ;  /* 0x000000ba5b5b7221 */ /* 0x000fe20000010000 */
[----:B------:R-:W-:Y:S01]  /*18f0*/  FFMA.FTZ R123, R208, R186, R123 ;  /* 0x000000bad07b7223 */ /* 0x000fe2000001007b */
[C---:B------:R-:W-:Y:S01]  /*1900*/  FFMA.FTZ R173, R223.reuse, R222, R172 ;  /* 0x000000dedfad7223 */ /* 0x040fe200000100ac */
[----:B------:R-:W-:Y:S01]  /*1910*/  FADD.FTZ R175, R174, R11 ;  /* 0x0000000baeaf7221 */ /* 0x000fe20000010000 */
[----:B------:R-:W-:Y:S01]  /*1920*/  FADD.FTZ R94, R94, R177 ;  /* 0x000000b15e5e7221 */ /* 0x000fe20000010000 */
[----:B------:R-:W-:Y:S01]  /*1930*/  FFMA.FTZ R126, R223, R177, R126 ;  /* 0x000000b1df7e7223 */ /* 0x000fe2000001007e */
[----:B------:R-:W-:Y:S01]  /*1940*/  FFMA.FTZ R172, R12, R11, R173 ;  /* 0x0000000b0cac7223 */ /* 0x000fe200000100ad */
[----:B------:R-:W-:Y:S01]  /*1950*/  FADD.FTZ R174, R175, R232 ;  /* 0x000000e8afae7221 */ /* 0x000fe20000010000 */
[----:B------:R-:W-:Y:S01]  /*1960*/  FADD.FTZ R90, R90, R179 ;  /* 0x000000b35a5a7221 */ /* 0x000fe20000010000 */
[----:B------:R-:W-:Y:S01]  /*1970*/  FFMA.FTZ R122, R245, R179, R122 ;  /* 0x000000b3f57a7223 */ /* 0x000fe2000001007a */
[----:B------:R-:W-:Y:S01]  /*1980*/  FFMA.FTZ R173, R233, R232, R172 ;  /* 0x000000e8e9ad7223 */ /* 0x000fe200000100ac */
[----:B------:R-:W-:-:S03]  /*1990*/  FADD.FTZ R175, R174, R13 ;  /* 0x0000000daeaf7221 */ /* 0x000fc60000010000 */
[----:B------:R-:W-:Y:S01]  /*19a0*/  FFMA.FTZ R172, R14, R13, R173 ;  /* 0x0000000d0eac7223 */ /* 0x000fe200000100ad */
[----:B------:R-:W-:-:S03]  /*19b0*/  FADD.FTZ R174, R175, R244 ;  /* 0x000000f4afae7221 */ /* 0x000fc60000010000 */
[----:B------:R-:W-:Y:S01]  /*19c0*/  FFMA.FTZ R173, R245, R244, R172 ;  /* 0x000000f4f5ad7223 */ /* 0x000fe200000100ac */
[----:B------:R-:W-:-:S03]  /*19d0*/  FADD.FTZ R181, R174, R205 ;  /* 0x000000cdaeb57221 */ /* 0x000fc60000010000 */
[----:B------:R-:W-:-:S07]  /*19e0*/  FFMA.FTZ R182, R208, R205, R173 ;  /* 0x000000cdd0b67223 */ /* 0x000fce00000100ad */
.L_x_169:
[----:B------:R-:W-:Y:S05]  /*19f0*/  BSYNC.RECONVERGENT B0 ;  /* 0x0000000000007941 */ /* 0x000fea0003800200 */
.L_x_168:
        /* <DEDUP_REMOVED lines=11> */
[----:B------:R-:W-:Y:S01]  /*1ab0*/  SHF.L.U32 R211, R148, 0x10, RZ ;  /* 0x0000001094d37819 */ /* 0x000fe200000006ff */
[----:B0-----:R-:W-:Y:S01]  /*1ac0*/  @P0 IMAD.WIDE.U32 R18, R180, 0x10, R16 ;  /* 0x00000010b4120825 */ /* 0x001fe200078e0010 */
[----:B------:R-:W-:-:S04]  /*1ad0*/  PRMT R17, R148, 0x7632, R17 ;  /* 0x0000763294117816 */ /* 0x000fc80000000011 */
[----:B------:R-:W-:Y:S01]  /*1ae0*/  SHF.L.U32 R17, R17, 0x10, RZ ;  /* 0x0000001011117819 */ /* 0x000fe200000006ff */
[----:B------:R0:W5:Y:S01]  /*1af0*/  @P0 LDG.E.128 R28, desc[UR12][R18.64] ;  /* 0x0000000c121c0981 */ /* 0x000162000c1e1d00 */
[C---:B------:R-:W-:Y:S02]  /*1b00*/  SHF.L.U32 R230, R150.reuse, 0x10, RZ ;  /* 0x0000001096e67819 */ /* 0x040fe400000006ff */
[----:B------:R-:W-:Y:S02]  /*1b10*/  SHF.L.U32 R219, R149, 0x10, RZ ;  /* 0x0000001095db7819 */ /* 0x000fe400000006ff */
[----:B------:R-:W-:Y:S02]  /*1b20*/  PRMT R185, R150, 0x7632, R185 ;  /* 0x0000763296b97816 */ /* 0x000fe400000000b9 */
[----:B------:R-:W-:Y:S02]  /*1b30*/  PRMT R204, R151, 0x7632, R204 ;  /* 0x0000763297cc7816 */ /* 0x000fe400000000cc */
[----:B------:R-:W-:-:S02]  /*1b40*/  SHF.L.U32 R185, R185, 0x10, RZ ;  /* 0x00000010b9b97819 */ /* 0x000fc400000006ff */
[----:B0-----:R-:W-:Y:S02]  /*1b50*/  PRMT R19, R149, 0x7632, R19 ;  /* 0x0000763295137816 */ /* 0x001fe40000000013 */
[----:B------:R-:W-:Y:S02]  /*1b60*/  SHF.L.U32 R241, R151, 0x10, RZ ;  /* 0x0000001097f17819 */ /* 0x000fe400000006ff */
[----:B------:R-:W-:Y:S02]  /*1b70*/  SHF.L.U32 R19, R19, 0x10, RZ ;  /* 0x0000001013137819 */ /* 0x000fe400000006ff */
[----:B------:R-:W-:Y:S02]  /*1b80*/  SHF.L.U32 R204, R204, 0x10, RZ ;  /* 0x00000010cccc7819 */ /* 0x000fe400000006ff */
[----:B------:R-:W-:Y:S02]  /*1b90*/  IADD3 R180, PT, PT, R180, 0x100, RZ ;  /* 0x00000100b4b47810 */ /* 0x000fe40007ffe0ff */
[----:B--2---:R-:W-:-:S02]  /*1ba0*/  PRMT R15, R172, 0x7632, R15 ;  /* 0x00007632ac0f7816 */ /* 0x004fc4000000000f */
[----:B------:R-:W-:Y:S02]  /*1bb0*/  SHF.L.U32 R172, R172, 0x10, RZ ;  /* 0x00000010acac7819 */ /* 0x000fe400000006ff */
[----:B------:R-:W-:-:S03]  /*1bc0*/  SHF.L.U32 R16, R15, 0x10, RZ ;  /* 0x000000100f107819 */ /* 0x000fc600000006ff */
[----:B------:R-:W-:Y:S01]  /*1bd0*/  FADD.FTZ R172, R172, -UR4 ;  /* 0x80000004acac7e21 */ /* 0x000fe20008010000 */
[----:B---3--:R-:W-:Y:S01]  /*1be0*/  PRMT R15, R176, 0x7632, R15 ;  /* 0x00007632b00f7816 */ /* 0x008fe2000000000f */
[----:B------:R-:W-:Y:S01]  /*1bf0*/  FADD.FTZ R16, R16, -UR4 ;  /* 0x8000000410107e21 */ /* 0x000fe20008010000 */
[----:B------:R-:W-:Y:S01]  /*1c00*/  SHF.L.U32 R176, R176, 0x10, RZ ;  /* 0x00000010b0b07819 */ /* 0x000fe200000006ff */
[----:B------:R-:W-:Y:S01]  /*1c10*/  FMUL.FTZ R213, R172, UR21 ;  /* 0x00000015acd57c20 */ /* 0x000fe20008410000 */
[----:B------:R-:W-:Y:S01]  /*1c20*/  SHF.L.U32 R20, R15, 0x10, RZ ;  /* 0x000000100f147819 */ /* 0x000fe200000006ff */
[----:B------:R-:W-:Y:S01]  /*1c30*/  FMUL.FTZ R16, R16, UR21 ;  /* 0x0000001510107c20 */ /* 0x000fe20008410000 */
[----:B------:R-:W-:Y:S01]  /*1c40*/  PRMT R183, R178, 0x7632, R183 ;  /* 0x00007632b2b77816 */ /* 0x000fe200000000b7 */
[----:B------:R-:W-:Y:S01]  /*1c50*/  FMUL.FTZ R211, R211, R176 ;  /* 0x000000b0d3d37220 */ /* 0x000fe20000410000 */
[----:B------:R-:W-:Y:S01]  /*1c60*/  FADD.FTZ R84, R84, R176 ;  /* 0x000000b054547221 */ /* 0x000fe20000010000 */
[-C--:B------:R-:W-:Y:S01]  /*1c70*/  FMUL.FTZ R15, R17, R20.reuse ;  /* 0x00000014110f7220 */ /* 0x080fe20000410000 */
[----:B------:R-:W-:Y:S01]  /*1c80*/  PRMT R17, R173, 0x7632, R17 ;  /* 0x00007632ad117816 */ /* 0x000fe20000000011 */
[--C-:B------:R-:W-:Y:S01]  /*1c90*/  FADD.FTZ R85, R85, R20.reuse ;  /* 0x0000001455557221 */ /* 0x100fe20000010000 */
[----:B------:R-:W-:Y:S01]  /*1ca0*/  FFMA.FTZ R117, R16, R20, R117 ;  /* 0x0000001410757223 */ /* 0x000fe20000010075 */
[----:B------:R-:W-:Y:S01]  /*1cb0*/  SHF.L.U32 R173, R173, 0x10, RZ ;  /* 0x00000010adad7819 */ /* 0x000fe200000006ff */
[----:B------:R-:W-:Y:S01]  /*1cc0*/  FADD.FTZ R172, R181, R211 ;  /* 0x000000d3b5ac7221 */ /* 0x000fe20000010000 */
[C---:B------:R-:W-:Y:S01]  /*1cd0*/  PRMT R20, R174.reuse, 0x7632, R20 ;  /* 0x00007632ae147816 */ /* 0x040fe20000000014 */
[----:B------:R-:W-:Y:S01]  /*1ce0*/  FFMA.FTZ R116, R213, R176, R116 ;  /* 0x000000b0d5747223 */ /* 0x000fe20000010074 */
[----:B------:R-:W-:Y:S01]  /*1cf0*/  SHF.L.U32 R174, R174, 0x10, RZ ;  /* 0x00000010aeae7819 */ /* 0x000fe200000006ff */
[----:B------:R-:W-:Y:S01]  /*1d00*/  FADD.FTZ R173, R173, -UR4 ;  /* 0x80000004adad7e21 */ /* 0x000fe20008010000 */
[----:B------:R-:W-:Y:S01]  /*1d10*/  SHF.L.U32 R18, R17, 0x10, RZ ;  /* 0x0000001011127819 */ /* 0x000fe200000006ff */
[----:B------:R-:W-:Y:S01]  /*1d20*/  FADD.FTZ R172, R172, R15 ;  /* 0x0000000facac7221 */ /* 0x000fe20000010000 */
[----:B------:R-:W-:Y:S01]  /*1d30*/  PRMT R17, R177, 0x7632, R17 ;  /* 0x00007632b1117816 */ /* 0x000fe20000000011 */
[----:B------:R-:W-:Y:S01]  /*1d40*/  FADD.FTZ R174, R174, -UR4 ;  /* 0x80000004aeae7e21 */ /* 0x000fe20008010000 */
[----:B------:R-:W-:Y:S01]  /*1d50*/  FMUL.FTZ R221, R173, UR21 ;  /* 0x00000015addd7c20 */ /* 0x000fe20008410000 */
[----:B------:R-:W-:Y:S01]  /*1d60*/  SHF.L.U32 R173, R178, 0x10, RZ ;  /* 0x00000010b2ad7819 */ /* 0x000fe200000006ff */
[----:B------:R-:W-:Y:S01]  /*1d70*/  FADD.FTZ R18, R18, -UR4 ;  /* 0x8000000412127e21 */ /* 0x000fe20008010000 */
[----:B------:R-:W-:Y:S01]  /*1d80*/  FMUL.FTZ R231, R174, UR21 ;  /* 0x00000015aee77c20 */ /* 0x000fe20008410000 */
[----:B------:R-:W-:-:S02]  /*1d90*/  SHF.L.U32 R177, R177, 0x10, RZ ;  /* 0x00000010b1b17819 */ /* 0x000fc400000006ff */
[----:B------:R-:W-:Y:S01]  /*1da0*/  SHF.L.U32 R186, R183, 0x10, RZ ;  /* 0x00000010b7ba7819 */ /* 0x000fe200000006ff */
[----:B------:R-:W-:Y:S01]  /*1db0*/  FADD.FTZ R80, R80, R173 ;  /* 0x000000ad50507221 */ /* 0x000fe20000010000 */
[-C--:B------:R-:W-:Y:S01]  /*1dc0*/  FFMA.FTZ R112, R231, R173.reuse, R112 ;  /* 0x000000ade7707223 */ /* 0x080fe20000010070 */
[----:B------:R-:W-:Y:S01]  /*1dd0*/  FMUL.FTZ R230, R230, R173 ;  /* 0x000000ade6e67220 */ /* 0x000fe20000410000 */
[----:B------:R-:W-:Y:S01]  /*1de0*/  PRMT R183, R175, 0x7632, R183 ;  /* 0x00007632afb77816 */ /* 0x000fe200000000b7 */
[----:B------:R-:W-:Y:S01]  /*1df0*/  FFMA.FTZ R173, R213, R211, R182 ;  /* 0x000000d3d5ad7223 */ /* 0x000fe200000100b6 */
[----:B------:R-:W-:Y:S01]  /*1e00*/  SHF.L.U32 R184, R20, 0x10, RZ ;  /* 0x0000001014b87819 */ /* 0x000fe200000006ff */
[----:B------:R-:W-:Y:S01]  /*1e10*/  FMUL.FTZ R219, R219, R177 ;  /* 0x000000b1dbdb7220 */ /* 0x000fe20000410000 */
[----:B------:R-:W-:Y:S01]  /*1e20*/  SHF.L.U32 R175, R175, 0x10, RZ ;  /* 0x00000010afaf7819 */ /* 0x000fe200000006ff */
[----:B------:R-:W-:Y:S01]  /*1e30*/  FFMA.FTZ R174, R16, R15, R173 ;  /* 0x0000000f10ae7223 */ /* 0x000fe200000100ad */
[----:B------:R-:W-:Y:S01]  /*1e40*/  SHF.L.U32 R20, R17, 0x10, RZ ;  /* 0x0000001011147819 */ /* 0x000fe200000006ff */
[----:B------:R-:W-:Y:S01]  /*1e50*/  FMUL.FTZ R18, R18, UR21 ;  /* 0x0000001512127c20 */ /* 0x000fe20008410000 */
[----:B------:R-:W-:Y:S01]  /*1e60*/  FADD.FTZ R172, R172, R219 ;  /* 0x000000dbacac7221 */ /* 0x000fe20000010000 */
[----:B------:R-:W-:Y:S01]  /*1e70*/  FADD.FTZ R175, R175, -UR4 ;  /* 0x80000004afaf7e21 */ /* 0x000fe20008010000 */
[----:B------:R-:W-:Y:S01]  /*1e80*/  FADD.FTZ R184, R184, -UR4 ;  /* 0x80000004b8b87e21 */ /* 0x000fe20008010000 */
[-C--:B------:R-:W-:Y:S01]  /*1e90*/  FMUL.FTZ R17, R19, R20.reuse ;  /* 0x0000001413117220 */ /* 0x080fe20000410000 */
[----:B------:R-:W-:Y:S01]  /*1ea0*/  FFMA.FTZ R173, R221, R219, R174 ;  /* 0x000000dbddad7223 */ /* 0x000fe200000100ae */
[----:B------:R-:W-:Y:S01]  /*1eb0*/  FMUL.FTZ R243, R175, UR21 ;  /* 0x00000015aff37c20 */ /* 0x000fe20008410000 */
[----:B------:R-:W-:Y:S01]  /*1ec0*/  FADD.FTZ R87, R87, R20 ;  /* 0x0000001457577221 */ /* 0x000fe20000010000 */
[----:B------:R-:W-:Y:S01]  /*1ed0*/  FFMA.FTZ R119, R18, R20, R119 ;  /* 0x0000001412777223 */ /* 0x000fe20000010077 */
[----:B------:R-:W-:Y:S01]  /*1ee0*/  FADD.FTZ R175, R172, R17 ;  /* 0x00000011acaf7221 */ /* 0x000fe20000010000 */
[----:B------:R-:W-:Y:S01]  /*1ef0*/  FMUL.FTZ R20, R184, UR21 ;  /* 0x00000015b8147c20 */ /* 0x000fe20008410000 */
[----:B------:R-:W-:Y:S01]  /*1f00*/  FFMA.FTZ R172, R18, R17, R173 ;  /* 0x0000001112ac7223 */ /* 0x000fe200000100ad */
[----:B------:R-:W-:Y:S01]  /*1f10*/  SHF.L.U32 R184, R183, 0x10, RZ ;  /* 0x00000010b7b87819 */ /* 0x000fe200000006ff */
[----:B------:R-:W-:Y:S01]  /*1f20*/  FMUL.FTZ R19, R185, R186 ;  /* 0x000000bab9137220 */ /* 0x000fe20000410000 */
[----:B------:R-:W-:Y:S01]  /*1f30*/  PRMT R183, R179, 0x7632, R183 ;  /* 0x00007632b3b77816 */ /* 0x000fe200000000b7 */
[----:B------:R-:W-:Y:S01]  /*1f40*/  FADD.FTZ R174, R175, R230 ;  /* 0x000000e6afae7221 */ /* 0x000fe20000010000 */
[----:B------:R-:W-:Y:S01]  /*1f50*/  SHF.L.U32 R179, R179, 0x10, RZ ;  /* 0x00000010b3b37819 */ /* 0x000fe200000006ff */
[----:B------:R-:W-:Y:S01]  /*1f60*/  FFMA.FTZ R173, R231, R230, R172 ;  /* 0x000000e6e7ad7223 */ /* 0x000fe200000100ac */
[----:B------:R-:W-:Y:S01]  /*1f70*/  SHF.L.U32 R183, R183, 0x10, RZ ;  /* 0x00000010b7b77819 */ /* 0x000fe200000006ff */
[----:B------:R-:W-:Y:S01]  /*1f80*/  FADD.FTZ R184, R184, -UR4 ;  /* 0x80000004b8b87e21 */ /* 0x000fe20008010000 */
[----:B------:R-:W-:Y:S01]  /*1f90*/  FADD.FTZ R174, R174, R19 ;  /* 0x00000013aeae7221 */ /* 0x000fe20000010000 */
[----:B------:R-:W-:Y:S01]  /*1fa0*/  FMUL.FTZ R241, R241, R179 ;  /* 0x000000b3f1f17220 */ /* 0x000fe20000410000 */
[----:B------:R-:W-:Y:S01]  /*1fb0*/  FFMA.FTZ R172, R20, R19, R173 ;  /* 0x0000001314ac7223 */ /* 0x000fe200000100ad */
[----:B------:R-:W-:Y:S01]  /*1fc0*/  FMUL.FTZ R206, R184, UR21 ;  /* 0x00000015b8ce7c20 */ /* 0x000fe20008410000 */
        /* <DEDUP_REMOVED lines=13> */
.L_x_171:
[----:B------:R-:W-:Y:S05]  /*20a0*/  BSYNC.RECONVERGENT B0 ;  /* 0x0000000000007941 */ /* 0x000fea0003800200 */
.L_x_170:
        /* <DEDUP_REMOVED lines=14> */
[----:B------:R-:W-:Y:S02]  /*2190*/  PRMT R216, R141, 0x7632, R216 ;  /* 0x000076328dd87816 */ /* 0x000fe400000000d8 */
[----:B------:R-:W-:Y:S02]  /*21a0*/  PRMT R226, R142, 0x7632, R226 ;  /* 0x000076328ee27816 */ /* 0x000fe400000000e2 */
[----:B------:R-:W-:Y:S02]  /*21b0*/  PRMT R217, R140, 0x7632, R217 ;  /* 0x000076328cd97816 */ /* 0x000fe400000000d9 */
[----:B------:R-:W-:Y:S02]  /*21c0*/  SHF.L.U32 R216, R216, 0x10, RZ ;  /* 0x00000010d8d87819 */ /* 0x000fe400000006ff */
[----:B------:R-:W-:-:S02]  /*21d0*/  SHF.L.U32 R226, R226, 0x10, RZ ;  /* 0x00000010e2e27819 */ /* 0x000fc400000006ff */
[----:B------:R-:W-:Y:S02]  /*21e0*/  SHF.L.U32 R217, R217, 0x10, RZ ;  /* 0x00000010d9d97819 */ /* 0x000fe400000006ff */
[----:B------:R-:W-:Y:S02]  /*21f0*/  SHF.L.U32 R224, R143, 0x10, RZ ;  /* 0x000000108fe07819 */ /* 0x000fe400000006ff */
[----:B------:R-:W-:Y:S02]  /*2200*/  SHF.L.U32 R188, R141, 0x10, RZ ;  /* 0x000000108dbc7819 */ /* 0x000fe400000006ff */
[----:B------:R-:W-:Y:S02]  /*2210*/  SHF.L.U32 R227, R142, 0x10, RZ ;  /* 0x000000108ee37819 */ /* 0x000fe400000006ff */
[----:B------:R-:W-:-:S04]  /*2220*/  PRMT R239, R143, 0x7632, R239 ;  /* 0x000076328fef7816 */ /* 0x000fc800000000ef */
[----:B------:R-:W-:Y:S02]  /*2230*/  SHF.L.U32 R239, R239, 0x10, RZ ;  /* 0x00000010efef7819 */ /* 0x000fe400000006ff */
[C---:B--2---:R-:W-:Y:S02]  /*2240*/  SHF.L.U32 R21, R172.reuse, 0x10, RZ ;  /* 0x00000010ac157819 */ /* 0x044fe400000006ff */
[----:B------:R-:W-:Y:S02]  /*2250*/  SHF.L.U32 R180, R173, 0x10, RZ ;  /* 0x00000010adb47819 */ /* 0x000fe400000006ff */
[----:B------:R-:W-:Y:S01]  /*2260*/  PRMT R172, R172, 0x7632, R172 ;  /* 0x00007632acac7816 */ /* 0x000fe200000000ac */
[----:B------:R-:W-:Y:S01]  /*2270*/  FADD.FTZ R21, R21, -UR4 ;  /* 0x8000000415157e21 */ /* 0x000fe20008010000 */
[----:B------:R-:W-:Y:S01]  /*2280*/  PRMT R173, R173, 0x7632, R173 ;  /* 0x00007632adad7816 */ /* 0x000fe200000000ad */
[----:B------:R-:W-:Y:S01]  /*2290*/  FADD.FTZ R180, R180, -UR4 ;  /* 0x80000004b4b47e21 */ /* 0x000fe20008010000 */
[----:B---3--:R-:W-:Y:S01]  /*22a0*/  SHF.L.U32 R23, R176, 0x10, RZ ;  /* 0x00000010b0177819 */ /* 0x008fe200000006ff */
[----:B------:R-:W-:Y:S01]  /*22b0*/  FMUL.FTZ R21, R21, UR21 ;  /* 0x0000001515157c20 */ /* 0x000fe20008410000 */
[----:B------:R-:W-:-:S02]  /*22c0*/  SHF.L.U32 R172, R172, 0x10, RZ ;  /* 0x00000010acac7819 */ /* 0x000fc400000006ff */
[----:B------:R-:W-:Y:S01]  /*22d0*/  SHF.L.U32 R173, R173, 0x10, RZ ;  /* 0x00000010adad7819 */ /* 0x000fe200000006ff */
[-C--:B------:R-:W-:Y:S01]  /*22e0*/  FMUL.FTZ R22, R22, R23.reuse ;  /* 0x0000001716167220 */ /* 0x080fe20000410000 */
[----:B------:R-:W-:Y:S01]  /*22f0*/  FADD.FTZ R76, R76, R23 ;  /* 0x000000174c4c7221 */ /* 0x000fe20000010000 */
[----:B------:R-:W-:Y:S01]  /*2300*/  FFMA.FTZ R108, R21, R23, R108 ;  /* 0x00000017156c7223 */ /* 0x000fe2000001006c */
[----:B------:R-:W-:Y:S01]  /*2310*/  FMUL.FTZ R23, R180, UR21 ;  /* 0x00000015b4177c20 */ /* 0x000fe20008410000 */
[----:B------:R-:W-:Y:S01]  /*2320*/  PRMT R180, R174, 0x7632, R180 ;  /* 0x00007632aeb47816 */ /* 0x000fe200000000b4 */
[----:B------:R-:W-:Y:S01]  /*2330*/  FADD.FTZ R172, R172, -UR4 ;  /* 0x80000004acac7e21 */ /* 0x000fe20008010000 */
[----:B------:R-:W-:Y:S01]  /*2340*/  FADD.FTZ R173, R173, -UR4 ;  /* 0x80000004adad7e21 */ /* 0x000fe20008010000 */
[C---:B------:R-:W-:Y:S02]  /*2350*/  SHF.L.U32 R183, R177.reuse, 0x10, RZ ;  /* 0x00000010b1b77819 */ /* 0x040fe400000006ff */
[----:B------:R-:W-:Y:S01]  /*2360*/  SHF.L.U32 R180, R180, 0x10, RZ ;  /* 0x00000010b4b47819 */ /* 0x000fe200000006ff */
[----:B------:R-:W-:Y:S01]  /*2370*/  FMUL.FTZ R220, R172, UR21 ;  /* 0x00000015acdc7c20 */ /* 0x000fe20008410000 */
[----:B------:R-:W-:Y:S01]  /*2380*/  PRMT R177, R177, 0x7632, R177 ;  /* 0x00007632b1b17816 */ /* 0x000fe200000000b1 */
[----:B------:R-:W-:Y:S01]  /*2390*/  FMUL.FTZ R218, R173, UR21 ;  /* 0x00000015adda7c20 */ /* 0x000fe20008410000 */
[----:B------:R-:W-:Y:S01]  /*23a0*/  PRMT R172, R178, 0x7632, R172 ;  /* 0x00007632b2ac7816 */ /* 0x000fe200000000ac */
[----:B------:R-:W-:Y:S01]  /*23b0*/  FADD.FTZ R180, R180, -UR4 ;  /* 0x80000004b4b47e21 */ /* 0x000fe20008010000 */
[----:B------:R-:W-:Y:S01]  /*23c0*/  SHF.L.U32 R173, R175, 0x10, RZ ;  /* 0x00000010afad7819 */ /* 0x000fe200000006ff */
[----:B------:R-:W-:Y:S01]  /*23d0*/  FMUL.FTZ R188, R188, R183 ;  /* 0x000000b7bcbc7220 */ /* 0x000fe20000410000 */
[----:B------:R-:W-:Y:S01]  /*23e0*/  PRMT R176, R176, 0x7632, R176 ;  /* 0x00007632b0b07816 */ /* 0x000fe200000000b0 */
[----:B------:R-:W-:Y:S01]  /*23f0*/  FMUL.FTZ R228, R180, UR21 ;  /* 0x00000015b4e47c20 */ /* 0x000fe20008410000 */
[----:B------:R-:W-:Y:S01]  /*2400*/  SHF.L.U32 R177, R177, 0x10, RZ ;  /* 0x00000010b1b17819 */ /* 0x000fe200000006ff */
[----:B------:R-:W-:Y:S01]  /*2410*/  FADD.FTZ R173, R173, -UR4 ;  /* 0x80000004adad7e21 */ /* 0x000fe20008010000 */
[----:B------:R-:W-:Y:S01]  /*2420*/  SHF.L.U32 R172, R172, 0x10, RZ ;  /* 0x00000010acac7819 */ /* 0x000fe200000006ff */
[----:B------:R-:W-:Y:S01]  /*2430*/  FADD.FTZ R78, R78, R183 ;  /* 0x000000b74e4e7221 */ /* 0x000fe20000010000 */
[----:B------:R-:W-:Y:S01]  /*2440*/  SHF.L.U32 R176, R176, 0x10, RZ ;  /* 0x00000010b0b07819 */ /* 0x000fe200000006ff */
[-C--:B------:R-:W-:Y:S01]  /*2450*/  FMUL.FTZ R216, R216, R177.reuse ;  /* 0x000000b1d8d87220 */ /* 0x080fe20000410000 */
[----:B------:R-:W-:Y:S01]  /*2460*/  FADD.FTZ R79, R79, R177 ;  /* 0x000000b14f4f7221 */ /* 0x000fe20000010000 */
[----:B------:R-:W-:Y:S01]  /*2470*/  FFMA.FTZ R111, R218, R177, R111 ;  /* 0x000000b1da6f7223 */ /* 0x000fe2000001006f */
[----:B------:R-:W-:Y:S01]  /*2480*/  SHF.L.U32 R177, R179, 0x10, RZ ;  /* 0x00000010b3b17819 */ /* 0x000fe200000006ff */
[-C--:B------:R-:W-:Y:S01]  /*2490*/  FMUL.FTZ R226, R226, R172.reuse ;  /* 0x000000ace2e27220 */ /* 0x080fe20000410000 */
[----:B------:R-:W-:Y:S01]  /*24a0*/  FADD.FTZ R73, R73, R172 ;  /* 0x000000ac49497221 */ /* 0x000fe20000010000 */
[----:B------:R-:W-:Y:S01]  /*24b0*/  FFMA.FTZ R105, R228, R172, R105 ;  /* 0x000000ace4697223 */ /* 0x000fe20000010069 */
[----:B------:R-:W-:Y:S01]  /*24c0*/  FMUL.FTZ R225, R173, UR21 ;  /* 0x00000015ade17c20 */ /* 0x000fe20008410000 */
[----:B------:R-:W-:Y:S01]  /*24d0*/  FMUL.FTZ R217, R217, R176 ;  /* 0x000000b0d9d97220 */ /* 0x000fe20000410000 */
[----:B------:R-:W-:Y:S01]  /*24e0*/  FADD.FTZ R172, R181, R22 ;  /* 0x00000016b5ac7221 */ /* 0x000fe20000010000 */
[----:B------:R-:W-:Y:S01]  /*24f0*/  FFMA.FTZ R173, R21, R22, R182 ;  /* 0x0000001615ad7223 */ /* 0x000fe200000100b6 */
[----:B------:R-:W-:Y:S01]  /*2500*/  SHF.L.U32 R174, R174, 0x10, RZ ;  /* 0x00000010aeae7819 */ /* 0x000fe200000006ff */
[----:B------:R-:W-:Y:S01]  /*2510*/  FADD.FTZ R74, R74, R177 ;  /* 0x000000b14a4a7221 */ /* 0x000fe20000010000 */
[-C--:B------:R-:W-:Y:S01]  /*2520*/  FFMA.FTZ R106, R225, R177.reuse, R106 ;  /* 0x000000b1e16a7223 */ /* 0x080fe2000001006a */
[----:B------:R-:W-:Y:S01]  /*2530*/  FMUL.FTZ R224, R224, R177 ;  /* 0x000000b1e0e07220 */ /* 0x000fe20000410000 */
[----:B------:R-:W-:Y:S01]  /*2540*/  FADD.FTZ R177, R172, R217 ;  /* 0x000000d9acb17221 */ /* 0x000fe20000010000 */
[----:B------:R-:W-:Y:S01]  /*2550*/  FFMA.FTZ R172, R220, R217, R173 ;  /* 0x000000d9dcac7223 */ /* 0x000fe200000100ad */
[----:B------:R-:W-:Y:S01]  /*2560*/  SHF.L.U32 R178, R178, 0x10, RZ ;  /* 0x00000010b2b27819 */ /* 0x000fe200000006ff */
[----:B------:R-:W-:Y:S01]  /*2570*/  FADD.FTZ R174, R174, -UR4 ;  /* 0x80000004aeae7e21 */ /* 0x000fe20008010000 */
[----:B------:R-:W-:Y:S01]  /*2580*/  FADD.FTZ R177, R177, R188 ;  /* 0x000000bcb1b17221 */ /* 0x000fe20000010000 */
[----:B------:R-:W-:Y:S01]  /*2590*/  FFMA.FTZ R173, R23, R188, R172 ;  /* 0x000000bc17ad7223 */ /* 0x000fe200000100ac */
[----:B------:R-:W-:Y:S01]  /*25a0*/  PRMT R175, R175, 0x7632, R175 ;  /* 0x00007632afaf7816 */ /* 0x000fe200000000af */
[----:B------:R-:W-:Y:S01]  /*25b0*/  FMUL.FTZ R229, R174, UR21 ;  /* 0x00000015aee57c20 */ /* 0x000fe20008410000 */
[----:B------:R-:W-:Y:S01]  /*25c0*/  FMUL.FTZ R227, R227, R178 ;  /* 0x000000b2e3e37220 */ /* 0x000fe20000410000 */
[----:B------:R-:W-:Y:S01]  /*25d0*/  FADD.FTZ R172, R177, R216 ;  /* 0x000000d8b1ac7221 */ /* 0x000fe20000010000 */
[----:B------:R-:W-:Y:S01]  /*25e0*/  FFMA.FTZ R174, R218, R216, R173 ;  /* 0x000000d8daae7223 */ /* 0x000fe200000100ad */
[----:B------:R-:W-:Y:S01]  /*25f0*/  FADD.FTZ R77, R77, R176 ;  /* 0x000000b04d4d7221 */ /* 0x000fe20000010000 */
[----:B------:R-:W-:Y:S01]  /*2600*/  FFMA.FTZ R109, R220, R176, R109 ;  /* 0x000000b0dc6d7223 */ /* 0x000fe2000001006d */
[----:B------:R-:W-:Y:S01]  /*2610*/  PRMT R179, R179, 0x7632, R179 ;  /* 0x00007632b3b37816 */ /* 0x000fe200000000b3 */
[----:B------:R-:W-:Y:S01]  /*2620*/  FADD.FTZ R173, R172, R227 ;  /* 0x000000e3acad7221 */ /* 0x000fe20000010000 */
[----:B------:R-:W-:Y:S01]  /*2630*/  SHF.L.U32 R176, R175, 0x10, RZ ;  /* 0x00000010afb07819 */ /* 0x000fe200000006ff */
[C---:B------:R-:W-:Y:S01]  /*2640*/  FFMA.FTZ R175, R229.reuse, R227, R174 ;  /* 0x000000e3e5af7223 */ /* 0x040fe200000100ae */
[----:B------:R-:W-:Y:S01]  /*2650*/  FADD.FTZ R72, R72, R178 ;  /* 0x000000b248487221 */ /* 0x000fe20000010000 */
[----:B------:R-:W-:Y:S01]  /*2660*/  FFMA.FTZ R104, R229, R178, R104 ;  /* 0x000000b2e5687223 */ /* 0x000fe20000010068 */
[----:B------:R-:W-:Y:S01]  /*2670*/  SHF.L.U32 R178, R179, 0x10, RZ ;  /* 0x00000010b3b27819 */ /* 0x000fe200000006ff */
[----:B------:R-:W-:Y:S01]  /*2680*/  FADD.FTZ R176, R176, -UR4 ;  /* 0x80000004b0b07e21 */ /* 0x000fe20008010000 */
[----:B------:R-:W-:Y:S01]  /*2690*/  FADD.FTZ R173, R173, R226 ;  /* 0x000000e2adad7221 */ /* 0x000fe20000010000 */
[----:B------:R-:W-:Y:S01]  /*26a0*/  FFMA.FTZ R172, R228, R226, R175 ;  /* 0x000000e2e4ac7223 */ /* 0x000fe200000100af */
[----:B------:R-:W-:Y:S01]  /*26b0*/  FFMA.FTZ R110, R23, R183, R110 ;  /* 0x000000b7176e7223 */ /* 0x000fe2000001006e */
[----:B------:R-:W-:Y:S01]  /*26c0*/  FMUL.FTZ R239, R239, R178 ;  /* 0x000000b2efef7220 */ /* 0x000fe20000410000 */
[----:B------:R-:W-:Y:S01]  /*26d0*/  FMUL.FTZ R242, R176, UR21 ;  /* 0x00000015b0f27c20 */ /* 0x000fe20008410000 */
[----:B------:R-:W-:Y:S01]  /*26e0*/  FADD.FTZ R174, R173, R224 ;  /* 0x000000e0adae7221 */ /* 0x000fe20000010000 */
[----:B------:R-:W-:Y:S01]  /*26f0*/  FFMA.FTZ R172, R225, R224, R172 ;  /* 0x000000e0e1ac7223 */ /* 0x000fe200000100ac */
[----:B------:R-:W-:Y:S01]  /*2700*/  FADD.FTZ R75, R75, R178 ;  /* 0x000000b24b4b7221 */ /* 0x000fe20000010000 */
[----:B------:R-:W-:Y:S01]  /*2710*/  FFMA.FTZ R107, R242, R178, R107 ;  /* 0x000000b2f26b7223 */ /* 0x000fe2000001006b */
[----:B------:R-:W-:Y:S01]  /*2720*/  FADD.FTZ R181, R174, R239 ;  /* 0x000000efaeb57221 */ /* 0x000fe20000010000 */
[----:B0-----:R-:W-:-:S07]  /*2730*/  FFMA.FTZ R182, R242, R239, R172 ;  /* 0x000000eff2b67223 */ /* 0x001fce00000100ac */
.L_x_173:
[----:B------:R-:W-:Y:S05]  /*2740*/  BSYNC.RECONVERGENT B0 ;  /* 0x0000000000007941 */ /* 0x000fea0003800200 */
.L_x_172:
[----:B------:R-:W0:Y:S01]  /*2750*/  SHFL.DOWN PT, R172, R181, 0x10, 0x1f ;  /* 0x0a001f00b5ac7f89 */ /* 0x000e2200000e0000 */
[----:B------:R-:W-:Y:S01]  /*2760*/  LOP3.LUT P0, RZ, R201, 0x1f, RZ, 0xc0, !PT ;  /* 0x0000001fc9ff7812 */ /* 0x000fe2000780c0ff */
[----:B------:R-:W-:Y:S02]  /*2770*/  BSSY.RECONVERGENT B0, `(.L_x_174) ;  /* 0x000001d000007945 */ /* 0x000fe40003800200 */
        /* <DEDUP_REMOVED lines=28> */
.L_x_175:
[----:B------:R-:W-:Y:S05]  /*2940*/  BSYNC.RECONVERGENT B0 ;  /* 0x0000000000007941 */ /* 0x000fea0003800200 */
.L_x_174:
[----:B------:R-:W1:Y:S08]  /*2950*/  S2UR UR5, SR_CgaCtaId ;  /* 0x00000000000579c3 */ /* 0x000e700000008800 */
[----:B------:R-:W-:Y:S01]  /*2960*/  BAR.SYNC.DEFER_BLOCKING 0x0 ;  /* 0x0000000000007b1d */ /* 0x000fe20000010000 */
[----:B------:R-:W-:-:S04]  /*2970*/  UISETP.NE.U32.AND UP1, UPT, UR18, URZ, UPT ;  /* 0x000000ff1200728c */ /* 0x000fc8000bf25070 */
[----:B------:R-:W-:Y:S01]  /*2980*/  UISETP.NE.AND.EX UP1, UPT, UR19, URZ, UPT, UP1 ;  /* 0x000000ff1300728c */ /* 0x000fe2000bf25310 */
[----:B------:R-:W-:Y:S01]  /*2990*/  BSSY.RECONVERGENT B0, `(.L_x_176) ;  /* 0x00005bf000007945 */ /* 0x000fe20003800200 */
[----:B------:R-:W-:Y:S02]  /*29a0*/  UMOV UR4, 0x400 ;  /* 0x0000040000047882 */ /* 0x000fe40000000000 */
[----:B-1----:R-:W-:-:S04]  /*29b0*/  ULEA UR4, UR5, UR4, 0x18 ;  /* 0x0000000405047291 */ /* 0x002fc8000f8ec0ff */
[----:B------:R-:W-:Y:S02]  /*29c0*/  UIADD3 UR5, UPT, UPT, UR4, 0x8040, URZ ;  /* 0x0000804004057890 */ /* 0x000fe4000fffe0ff */
[----:B------:R-:W-:Y:S02]  /*29d0*/  @!UP2 UIADD3 UR5, UPT, UPT, UR4, 0x8000, URZ ;  /* 0x000080000405a890 */ /* 0x000fe4000fffe0ff */
[----:B------:R-:W-:Y:S02]  /*29e0*/  UIADD3 UR15, UPT, UPT, UR4, 0x8050, URZ ;  /* 0x00008050040f7890 */ /* 0x000fe4000fffe0ff */
[----:B------:R-:W-:Y:S02]  /*29f0*/  @!UP2 UIADD3 UR15, UPT, UPT, UR4, 0x8010, URZ ;  /* 0x00008010040fa890 */ /* 0x000fe4000fffe0ff */
[----:B------:R-:W-:Y:S02]  /*2a00*/  UIADD3 UR16, UPT, UPT, UR4, 0x8070, URZ ;  /* 0x0000807004107890 */ /* 0x000fe4000fffe0ff */
[----:B------:R-:W-:Y:S01]  /*2a10*/  @!UP2 UIADD3 UR16, UPT, UPT, UR4, 0x8030, URZ ;  /* 0x000080300410a890 */ /* 0x000fe2000fffe0ff */
[----:B0-----:R-:W0:Y:S01]  /*2a20*/  LDS.128 R172, [UR5] ;  /* 0x00000005ffac7984 */ /* 0x001e220008000c00 */
[----:B------:R-:W-:-:S02]  /*2a30*/  UIADD3 UR5, UPT, UPT, UR4, 0x8060, URZ ;  /* 0x0000806004057890 */ /* 0x000fc4000fffe0ff */
[----:B------:R-:W-:Y:S01]  /*2a40*/  @!UP2 UIADD3 UR5, UPT, UPT, UR4, 0x8020, URZ ;  /* 0x000080200405a890 */ /* 0x000fe2000fffe0ff */
[----:B------:R-:W1:Y:S04]  /*2a50*/  LDS.128 R176, [UR15] ;  /* 0x0000000fffb07984 */ /* 0x000e680008000c00 */
[----:B------:R-:W-:Y:S04]  /*2a60*/  LDS.128 R184, [UR16] ;  /* 0x00000010ffb87984 */ /* 0x000fe80008000c00 */
[----:B------:R-:W2:Y:S01]  /*2a70*/  LDS.128 R180, [UR5] ;  /* 0x00000005ffb47984 */ /* 0x000ea20008000c00 */
        /* <DEDUP_REMOVED lines=8> */
[----:B--2---:R-:W-:Y:S01]  /*2b00*/  FADD.FTZ R250, R250, R181 ;  /* 0x000000b5fafa7221 */ /* 0x004fe20000010000 */
[----:B------:R-:W-:-:S03]  /*2b10*/  FADD.FTZ R173, R173, R180 ;  /* 0x000000b4adad7221 */ /* 0x000fc60000010000 */
[----:B------:R-:W-:Y:S01]  /*2b20*/  FADD.FTZ R250, R183, R250 ;  /* 0x000000fab7fa7221 */ /* 0x000fe20000010000 */
[----:B------:R-:W-:-:S03]  /*2b30*/  FADD.FTZ R173, R182, R173 ;  /* 0x000000adb6ad7221 */ /* 0x000fc60000010000 */
[----:B------:R-:W-:Y:S01]  /*2b40*/  FADD.FTZ R250, R250, R185 ;  /* 0x000000b9fafa7221 */ /* 0x000fe20000010000 */
[----:B------:R-:W-:-:S03]  /*2b50*/  FADD.FTZ R173, R173, R184 ;  /* 0x000000b8adad7221 */ /* 0x000fc60000010000 */
[----:B------:R-:W-:Y:S01]  /*2b60*/  FADD.FTZ R187, R187, R250 ;  /* 0x000000fabbbb7221 */ /* 0x000fe20000010000 */
[----:B------:R-:W-:-:S03]  /*2b70*/  FADD.FTZ R173, R186, R173 ;  /* 0x000000adbaad7221 */ /* 0x000fc60000010000 */
[----:B------:R-:W-:Y:S01]  /*2b80*/  FMUL.FTZ R187, R187, UR20 ;  /* 0x00000014bbbb7c20 */ /* 0x000fe20008410000 */
[----:B------:R-:W-:-:S04]  /*2b90*/  FMUL.FTZ R173, R173, UR20 ;  /* 0x00000014adad7c20 */ /* 0x000fc80008410000 */
[----:B------:R-:W-:Y:S02]  /*2ba0*/  R2UR UR4, R187 ;  /* 0x00000000bb0472ca */ /* 0x000fe400000e0000 */
[----:B------:R-:W-:Y:S01]  /*2bb0*/  FSEL R176, R173, RZ, !P5 ;  /* 0x000000ffadb07208 */ /* 0x000fe20006800000 */
[----:B------:R-:W-:-:S12]  /*2bc0*/  BRA.U UP1, `(.L_x_177) ;  /* 0x0000002901787547 */ /* 0x000fd8000b800000 */
[----:B------:R-:W-:Y:S04]  /*2bd0*/  BSSY.RECONVERGENT B1, `(.L_x_178) ;  /* 0x00000a8000017945 */ /* 0x000fe80003800200 */
[----:B------:R-:W-:Y:S05]  /*2be0*/  @!P4 BRA `(.L_x_179) ;  /* 0x000000080098c947 */ /* 0x000fea0003800000 */
[----:B------:R-:W0:Y:S02]  /*2bf0*/  LDC.64 R172, c[0x0][0x390] ;  /* 0x0000e400ffac7b82 */ /* 0x000e240000000a00 */
[----:B0-----:R-:W-:-:S06]  /*2c00*/  IMAD.WIDE.U32 R172, R202, 0x10, R172 ;  /* 0x00000010caac7825 */ /* 0x001fcc00078e00ac */
[----:B------:R-:W5:Y:S01]  /*2c10*/  LDG.E.128 R172, desc[UR12][R172.64] ;  /* 0x0000000cacac7981 */ /* 0x000f62000c1e1d00 */
[----:B------:R-:W-:-:S04]  /*2c20*/  ISETP.NE.U32.AND P0, PT, RZ, UR22, PT ;  /* 0x00000016ff007c0c */ /* 0x000fc8000bf05070 */
[----:B------:R-:W-:-:S13]  /*2c30*/  ISETP.NE.AND.EX P0, PT, RZ, UR23, PT, P0 ;  /* 0x00000017ff007c0c */ /* 0x000fda000bf05300 */
[----:B------:R-:W-:Y:S05]  /*2c40*/  @P0 BRA `(.L_x_180) ;  /* 0x0000000400240947 */ /* 0x000fea0003800000 */
[--C-:B------:R-:W-:Y:S01]  /*2c50*/  FFMA.FTZ R177, R235, UR4, R176.reuse ;  /* 0x00000004ebb17c23 */ /* 0x100fe200080100b0 */
[----:B------:R-:W-:Y:S01]  /*2c60*/  FFMA.FTZ R179, R248, UR4, R176 ;  /* 0x00000004f8b37c23 */ /* 0x000fe200080100b0 */
[C---:B-----5:R-:W-:Y:S02]  /*2c70*/  PRMT R178, R175.reuse, 0x7632, R178 ;  /* 0x00007632afb27816 */ /* 0x060fe400000000b2 */
[----:B------:R-:W-:Y:S01]  /*2c80*/  FADD.FTZ R177, R234, -R177 ;  /* 0x800000b1eab17221 */ /* 0x000fe20000010000 */
[----:B------:R-:W-:Y:S01]  /*2c90*/  FADD.FTZ R179, R246, -R179 ;  /* 0x800000b3f6b37221 */ /* 0x000fe20000010000 */
[----:B------:R-:W-:Y:S02]  /*2ca0*/  SHF.L.U32 R182, R175, 0x10, RZ ;  /* 0x00000010afb67819 */ /* 0x000fe400000006ff */
[----:B------:R-:W-:Y:S01]  /*2cb0*/  FMUL.FTZ R177, R177, UR21 ;  /* 0x00000015b1b17c20 */ /* 0x000fe20008410000 */
[----:B------:R-:W-:Y:S01]  /*2cc0*/  FMUL.FTZ R179, R179, UR21 ;  /* 0x00000015b3b37c20 */ /* 0x000fe20008410000 */
[----:B------:R-:W-:-:S02]  /*2cd0*/  SHF.L.U32 R180, R178, 0x10, RZ ;  /* 0x00000010b2b47819 */ /* 0x000fc400000006ff */
[----:B------:R-:W-:Y:S01]  /*2ce0*/  FMUL.FTZ R175, R177, UR14 ;  /* 0x0000000eb1af7c20 */ /* 0x000fe20008410000 */
[----:B------:R-:W-:-:S03]  /*2cf0*/  FMUL.FTZ R178, R179, UR14 ;  /* 0x0000000eb3b27c20 */ /* 0x000fc60008410000 */
[----:B------:R-:W-:Y:S01]  /*2d00*/  FFMA.FTZ R182, R175, R182, R66 ;  /* 0x000000b6afb67223 */ /* 0x000fe20000010042 */
[----:B------:R-:W-:Y:S01]  /*2d10*/  FFMA.FTZ R177, R178, R180, R67 ;  /* 0x000000b4b2b17223 */ /* 0x000fe20000010043 */
[--C-:B------:R-:W-:Y:S01]  /*2d20*/  FFMA.FTZ R66, R209, UR4, R176.reuse ;  /* 0x00000004d1427c23 */ /* 0x100fe200080100b0 */
[----:B------:R-:W-:-:S03]  /*2d30*/  FFMA.FTZ R67, R238, UR4, R176 ;  /* 0x00000004ee437c23 */ /* 0x000fc600080100b0 */
[----:B------:R-:W-:Y:S01]  /*2d40*/  FADD.FTZ R66, R207, -R66 ;  /* 0x80000042cf427221 */ /* 0x000fe20000010000 */
[--C-:B------:R-:W-:Y:S01]  /*2d50*/  FADD.FTZ R179, R236, -R67.reuse ;  /* 0x80000043ecb37221 */ /* 0x100fe20000010000 */
[----:B------:R-:W-:Y:S02]  /*2d60*/  PRMT R67, R174, 0x7632, R67 ;  /* 0x00007632ae437816 */ /* 0x000fe40000000043 */
[----:B------:R-:W-:Y:S01]  /*2d70*/  FMUL.FTZ R66, R66, UR21 ;  /* 0x0000001542427c20 */ /* 0x000fe20008410000 */
[----:B------:R-:W-:Y:S01]  /*2d80*/  FMUL.FTZ R179, R179, UR21 ;  /* 0x00000015b3b37c20 */ /* 0x000fe20008410000 */
[----:B------:R-:W-:Y:S02]  /*2d90*/  SHF.L.U32 R183, R67, 0x10, RZ ;  /* 0x0000001043b77819 */ /* 0x000fe400000006ff */
[----:B------:R-:W-:Y:S01]  /*2da0*/  SHF.L.U32 R174, R174, 0x10, RZ ;  /* 0x00000010aeae7819 */ /* 0x000fe200000006ff */
        /* <DEDUP_REMOVED lines=14> */
[----:B------:R-:W-:Y:S01]  /*2e90*/  FMUL.FTZ R64, R174, UR14 ;  /* 0x0000000eae407c20 */ /* 0x000fe20008410000 */
[----:B------:R-:W-:-:S02]  /*2ea0*/  PRMT R174, R172, 0x7632, R174 ;  /* 0x00007632acae7816 */ /* 0x000fc400000000ae */
[----:B------:R-:W-:Y:S01]  /*2eb0*/  FFMA.FTZ R70, R65, R173, R70 ;  /* 0x000000ad41467223 */ /* 0x000fe20000010046 */
[----:B------:R-:W-:Y:S01]  /*2ec0*/  FFMA.FTZ R71, R64, R179, R71 ;  /* 0x000000b340477223 */ /* 0x000fe20000010047 */
[--C-:B------:R-:W-:Y:S01]  /*2ed0*/  FFMA.FTZ R173, R3, UR4, R176.reuse ;  /* 0x0000000403ad7c23 */ /* 0x100fe200080100b0 */
[----:B------:R-:W-:Y:S01]  /*2ee0*/  FFMA.FTZ R179, R212, UR4, R176 ;  /* 0x00000004d4b37c23 */ /* 0x000fe200080100b0 */
[----:B------:R-:W-:Y:S02]  /*2ef0*/  SHF.L.U32 R174, R174, 0x10, RZ ;  /* 0x00000010aeae7819 */ /* 0x000fe400000006ff */
[----:B------:R-:W-:Y:S01]  /*2f00*/  FADD.FTZ R173, R6, -R173 ;  /* 0x800000ad06ad7221 */ /* 0x000fe20000010000 */
[----:B------:R-:W-:-:S03]  /*2f10*/  FADD.FTZ R179, R210, -R179 ;  /* 0x800000b3d2b37221 */ /* 0x000fc60000010000 */
[----:B------:R-:W-:Y:S01]  /*2f20*/  FMUL.FTZ R173, R173, UR21 ;  /* 0x00000015adad7c20 */ /* 0x000fe20008410000 */
[----:B------:R-:W-:Y:S01]  /*2f30*/  FMUL.FTZ R180, R179, UR21 ;  /* 0x00000015b3b47c20 */ /* 0x000fe20008410000 */
[----:B------:R-:W-:Y:S02]  /*2f40*/  SHF.L.U32 R179, R172, 0x10, RZ ;  /* 0x00000010acb37819 */ /* 0x000fe400000006ff */
[----:B------:R-:W-:Y:S01]  /*2f50*/  FMUL.FTZ R173, R173, UR14 ;  /* 0x0000000eadad7c20 */ /* 0x000fe20008410000 */
[----:B------:R-:W-:-:S03]  /*2f60*/  FMUL.FTZ R172, R180, UR14 ;  /* 0x0000000eb4ac7c20 */ /* 0x000fc60008410000 */
[----:B------:R-:W-:Y:S01]  /*2f70*/  FFMA.FTZ R68, R173, R179, R68 ;  /* 0x000000b3ad447223 */ /* 0x000fe20000010044 */
[----:B------:R-:W-:Y:S01]  /*2f80*/  FFMA.FTZ R69, R172, R174, R69 ;  /* 0x000000aeac457223 */ /* 0x000fe20000010045 */
[----:B------:R-:W-:Y:S02]  /*2f90*/  SHF.L.U32 R174, R163, 0x10, RZ ;  /* 0x00000010a3ae7819 */ /* 0x000fe400000006ff */
[----:B------:R-:W-:-:S03]  /*2fa0*/  SHF.L.U32 R179, R200, 0x10, RZ ;  /* 0x00000010c8b37819 */ /* 0x000fc600000006ff */
[----:B------:R-:W-:Y:S01]  /*2fb0*/  FMUL.FTZ R175, R175, R174 ;  /* 0x000000aeafaf7220 */ /* 0x000fe20000410000 */
[----:B------:R-:W-:Y:S01]  /*2fc0*/  SHF.L.U32 R174, R162, 0x10, RZ ;  /* 0x00000010a2ae7819 */ /* 0x000fe200000006ff */
[----:B------:R-:W-:Y:S01]  /*2fd0*/  FMUL.FTZ R178, R178, R179 ;  /* 0x000000b3b2b27220 */ /* 0x000fe20000410000 */
[----:B------:R-:W-:-:S03]  /*2fe0*/  SHF.L.U32 R179, R199, 0x10, RZ ;  /* 0x00000010c7b37819 */ /* 0x000fc600000006ff */
[----:B------:R-:W-:Y:S01]  /*2ff0*/  FMUL.FTZ R174, R67, R174 ;  /* 0x000000ae43ae7220 */ /* 0x000fe20000410000 */
[----:B------:R-:W-:Y:S01]  /*3000*/  SHF.L.U32 R67, R198, 0x10, RZ ;  /* 0x00000010c6437819 */ /* 0x000fe200000006ff */
[----:B------:R-:W-:Y:S01]  /*3010*/  FMUL.FTZ R179, R66, R179 ;  /* 0x000000b342b37220 */ /* 0x000fe20000410000 */
[----:B------:R-:W-:Y:S02]  /*3020*/  SHF.L.U32 R66, R161, 0x10, RZ ;  /* 0x00000010a1427819 */ /* 0x000fe400000006ff */
[----:B------:R-:W-:Y:S01]  /*3030*/  F2FP.BF16.F32.PACK_AB R175, R178, R175 ;  /* 0x000000afb2af723e */ /* 0x000fe200000010ff */
[----:B------:R-:W-:Y:S01]  /*3040*/  FMUL.FTZ R67, R64, R67 ;  /* 0x0000004340437220 */ /* 0x000fe20000410000 */
[----:B------:R-:W-:Y:S01]  /*3050*/  SHF.L.U32 R64, R160, 0x10, RZ ;  /* 0x00000010a0407819 */ /* 0x000fe200000006ff */
[----:B------:R-:W-:Y:S01]  /*3060*/  FMUL.FTZ R66, R65, R66 ;  /* 0x0000004241427220 */ /* 0x000fe20000410000 */
[----:B------:R-:W-:Y:S02]  /*3070*/  SHF.L.U32 R65, R197, 0x10, RZ ;  /* 0x00000010c5417819 */ /* 0x000fe400000006ff */
[----:B------:R-:W-:Y:S01]  /*3080*/  F2FP.BF16.F32.PACK_AB R174, R179, R174 ;  /* 0x000000aeb3ae723e */ /* 0x000fe200000010ff */
[----:B------:R-:W-:Y:S01]  /*3090*/  FMUL.FTZ R64, R173, R64 ;  /* 0x00000040ad407220 */ /* 0x000fe20000410000 */
[----:B------:R-:W-:Y:S01]  /*30a0*/  F2FP.BF16.F32.PACK_AB R173, R67, R66 ;  /* 0x0000004243ad723e */ /* 0x000fe200000010ff */
[----:B------:R-:W-:-:S05]  /*30b0*/  FMUL.FTZ R65, R172, R65 ;  /* 0x00000041ac417220 */ /* 0x000fca0000410000 */
[----:B------:R-:W-:Y:S01]  /*30c0*/  F2FP.BF16.F32.PACK_AB R172, R65, R64 ;  /* 0x0000004041ac723e */ /* 0x000fe200000010ff */
[----:B------:R-:W-:Y:S06]  /*30d0*/  BRA `(.L_x_181) ;  /* 0x0000000400307947 */ /* 0x000fec0003800000 */
.L_x_180:
        /* <DEDUP_REMOVED lines=10> */
[----:B------:R-:W-:Y:S02]  /*3180*/  SHF.L.U32 R179, R198, 0x10, RZ ;  /* 0x00000010c6b37819 */ /* 0x000fe400000006ff */
[C---:B------:R-:W-:Y:S01]  /*3190*/  F2FP.BF16.F32.PACK_AB R171, R170.reuse, R169 ;  /* 0x000000a9aaab723e */ /* 0x040fe200000010ff */
[----:B------:R-:W-:Y:S01]  /*31a0*/  FFMA.FTZ R182, R175, R182, R66 ;  /* 0x000000b6afb67223 */ /* 0x000fe20000010042 */
[----:B------:R-:W-:Y:S01]  /*31b0*/  FMUL.FTZ R66, R170, UR14 ;  /* 0x0000000eaa427c20 */ /* 0x000fe20008410000 */
[----:B------:R-:W-:Y:S02]  /*31c0*/  SHF.L.U32 R180, R160, 0x10, RZ ;  /* 0x00000010a0b47819 */ /* 0x000fe400000006ff */
[----:B------:R-:W-:Y:S01]  /*31d0*/  SHF.L.U32 R181, R197, 0x10, RZ ;  /* 0x00000010c5b57819 */ /* 0x000fe200000006ff */
[----:B------:R-:W-:Y:S01]  /*31e0*/  FFMA.FTZ R177, R66, R168, R67 ;  /* 0x000000a842b17223 */ /* 0x000fe20000010043 */
[--C-:B------:R-:W-:Y:S01]  /*31f0*/  FFMA.FTZ R168, R209, UR4, R176.reuse ;  /* 0x00000004d1a87c23 */ /* 0x100fe200080100b0 */
[----:B------:R-:W-:-:S03]  /*3200*/  FFMA.FTZ R67, R238, UR4, R176 ;  /* 0x00000004ee437c23 */ /* 0x000fc600080100b0 */
[----:B------:R-:W-:Y:S01]  /*3210*/  FADD.FTZ R168, R207, -R168 ;  /* 0x800000a8cfa87221 */ /* 0x000fe20000010000 */
[----:B------:R-:W-:-:S03]  /*3220*/  FADD.FTZ R169, R236, -R67 ;  /* 0x80000043eca97221 */ /* 0x000fc60000010000 */
[----:B------:R-:W-:Y:S01]  /*3230*/  FMUL.FTZ R170, R168, UR21 ;  /* 0x00000015a8aa7c20 */ /* 0x000fe20008410000 */
[C---:B------:R-:W-:Y:S01]  /*3240*/  PRMT R168, R174.reuse, 0x7632, R168 ;  /* 0x00007632aea87816 */ /* 0x040fe200000000a8 */
[----:B------:R-:W-:Y:S01]  /*3250*/  FMUL.FTZ R169, R169, UR21 ;  /* 0x00000015a9a97c20 */ /* 0x000fe20008410000 */
[----:B------:R-:W-:Y:S01]  /*3260*/  SHF.L.U32 R174, R174, 0x10, RZ ;  /* 0x00000010aeae7819 */ /* 0x000fe200000006ff */
[----:B------:R-:W-:Y:S01]  /*3270*/  FMUL.FTZ R67, R170, UR14 ;  /* 0x0000000eaa437c20 */ /* 0x000fe20008410000 */
[----:B------:R-:W-:Y:S01]  /*3280*/  SHF.L.U32 R183, R168, 0x10, RZ ;  /* 0x00000010a8b77819 */ /* 0x000fe200000006ff */
[C---:B------:R-:W-:Y:S01]  /*3290*/  FMUL.FTZ R168, R169.reuse, UR14 ;  /* 0x0000000ea9a87c20 */ /* 0x040fe20008410000 */
[----:B------:R-:W-:Y:S01]  /*32a0*/  F2FP.BF16.F32.PACK_AB R170, R169, R170 ;  /* 0x000000aaa9aa723e */ /* 0x000fe200000010ff */
[----:B------:R-:W-:Y:S01]  /*32b0*/  FFMA.FTZ R184, R67, R174, R64 ;  /* 0x000000ae43b87223 */ /* 0x000fe20000010040 */
[--C-:B------:R-:W-:Y:S01]  /*32c0*/  FFMA.FTZ R64, R240, UR4, R176.reuse ;  /* 0x00000004f0407c23 */ /* 0x100fe200080100b0 */
[----:B------:R-:W-:Y:S01]  /*32d0*/  FFMA.FTZ R183, R168, R183, R65 ;  /* 0x000000b7a8b77223 */ /* 0x000fe20000010041 */
[----:B------:R-:W-:Y:S01]  /*32e0*/  FFMA.FTZ R65, R7, UR4, R176 ;  /* 0x0000000407417c23 */ /* 0x000fe200080100b0 */
[----:B------:R-:W-:Y:S01]  /*32f0*/  SHF.L.U32 R169, R173, 0x10, RZ ;  /* 0x00000010ada97819 */ /* 0x000fe200000006ff */
[--C-:B------:R-:W-:Y:S01]  /*3300*/  FADD.FTZ R174, R237, -R64.reuse ;  /* 0x80000040edae7221 */ /* 0x100fe20000010000 */
[----:B------:R-:W-:Y:S01]  /*3310*/  PRMT R64, R173, 0x7632, R64 ;  /* 0x00007632ad407816 */ /* 0x000fe20000000040 */
[----:B------:R-:W-:-:S02]  /*3320*/  FADD.FTZ R65, R8, -R65 ;  /* 0x8000004108417221 */ /* 0x000fc40000010000 */
[----:B------:R-:W-:Y:S01]  /*3330*/  FMUL.FTZ R174, R174, UR21 ;  /* 0x00000015aeae7c20 */ /* 0x000fe20008410000 */
[----:B------:R-:W-:Y:S01]  /*3340*/  SHF.L.U32 R64, R64, 0x10, RZ ;  /* 0x0000001040407819 */ /* 0x000fe200000006ff */
[----:B------:R-:W-:Y:S02]  /*3350*/  FMUL.FTZ R65, R65, UR21 ;  /* 0x0000001541417c20 */ /* 0x000fe40008410000 */
[----:B------:R-:W-:Y:S02]  /*3360*/  FMUL.FTZ R178, R174, UR14 ;  /* 0x0000000eaeb27c20 */ /* 0x000fe40008410000 */
[----:B------:R-:W-:Y:S02]  /*3370*/  FMUL.FTZ R173, R65, UR14 ;  /* 0x0000000e41ad7c20 */ /* 0x000fe40008410000 */
[----:B------:R-:W-:Y:S01]  /*3380*/  FFMA.FTZ R71, R178, R64, R71 ;  /* 0x00000040b2477223 */ /* 0x000fe20000010047 */
[----:B------:R-:W-:Y:S01]  /*3390*/  SHF.L.U32 R64, R163, 0x10, RZ ;  /* 0x00000010a3407819 */ /* 0x000fe200000006ff */
[----:B------:R-:W-:Y:S01]  /*33a0*/  FFMA.FTZ R70, R173, R169, R70 ;  /* 0x000000a9ad467223 */ /* 0x000fe20000010046 */
[----:B------:R-:W-:-:S02]  /*33b0*/  F2FP.BF16.F32.PACK_AB R169, R174, R65 ;  /* 0x00000041aea9723e */ /* 0x000fc400000010ff */
[----:B------:R-:W-:Y:S01]  /*33c0*/  SHF.L.U32 R65, R200, 0x10, RZ ;  /* 0x00000010c8417819 */ /* 0x000fe200000006ff */
[----:B------:R-:W-:Y:S01]  /*33d0*/  FMUL.FTZ R175, R175, R64 ;  /* 0x00000040afaf7220 */ /* 0x000fe20000410000 */
[----:B------:R-:W-:-:S03]  /*33e0*/  SHF.L.U32 R174, R162, 0x10, RZ ;  /* 0x00000010a2ae7819 */ /* 0x000fc600000006ff */
[----:B------:R-:W-:Y:S01]  /*33f0*/  FMUL.FTZ R64, R66, R65 ;  /* 0x0000004142407220 */ /* 0x000fe20000410000 */
[----:B------:R-:W-:Y:S01]  /*3400*/  SHF.L.U32 R66, R161, 0x10, RZ ;  /* 0x00000010a1427819 */ /* 0x000fe200000006ff */
[----:B------:R-:W-:Y:S01]  /*3410*/  FMUL.FTZ R174, R67, R174 ;  /* 0x000000ae43ae7220 */ /* 0x000fe20000410000 */
[--C-:B------:R-:W-:Y:S01]  /*3420*/  FFMA.FTZ R67, R3, UR4, R176.reuse ;  /* 0x0000000403437c23 */ /* 0x100fe200080100b0 */
[----:B------:R-:W-:Y:S02]  /*3430*/  SHF.L.U32 R65, R199, 0x10, RZ ;  /* 0x00000010c7417819 */ /* 0x000fe400000006ff */
[----:B------:R-:W-:Y:S01]  /*3440*/  FMUL.FTZ R173, R173, R66 ;  /* 0x00000042adad7220 */ /* 0x000fe20000410000 */
[----:B------:R-:W-:Y:S01]  /*3450*/  FADD.FTZ R67, R6, -R67 ;  /* 0x8000004306437221 */ /* 0x000fe20000010000 */
[----:B------:R-:W-:Y:S01]  /*3460*/  FMUL.FTZ R66, R178, R179 ;  /* 0x000000b3b2427220 */ /* 0x000fe20000410000 */
[----:B------:R-:W-:Y:S01]  /*3470*/  FFMA.FTZ R179, R212, UR4, R176 ;  /* 0x00000004d4b37c23 */ /* 0x000fe200080100b0 */
[----:B------:R-:W-:Y:S01]  /*3480*/  FMUL.FTZ R65, R168, R65 ;  /* 0x00000041a8417220 */ /* 0x000fe20000410000 */
[----:B------:R-:W-:Y:S01]  /*3490*/  FMUL.FTZ R168, R67, UR21 ;  /* 0x0000001543a87c20 */ /* 0x000fe20008410000 */
[----:B------:R-:W-:Y:S01]  /*34a0*/  SHF.L.U32 R178, R172, 0x10, RZ ;  /* 0x00000010acb27819 */ /* 0x000fe200000006ff */
[----:B------:R-:W-:Y:S01]  /*34b0*/  FADD.FTZ R179, R210, -R179 ;  /* 0x800000b3d2b37221 */ /* 0x000fe20000010000 */
[----:B------:R-:W-:Y:S01]  /*34c0*/  PRMT R172, R172, 0x7632, R172 ;  /* 0x00007632acac7816 */ /* 0x000fe200000000ac */
[----:B------:R-:W-:Y:S01]  /*34d0*/  FMUL.FTZ R67, R168, UR14 ;  /* 0x0000000ea8437c20 */ /* 0x000fe20008410000 */
[----:B------:R-:W-:Y:S01]  /*34e0*/  F2FP.BF16.F32.PACK_AB R175, R64, R175 ;  /* 0x000000af40af723e */ /* 0x000fe200000010ff */
[----:B------:R-:W-:Y:S01]  /*34f0*/  FMUL.FTZ R179, R179, UR21 ;  /* 0x00000015b3b37c20 */ /* 0x000fe20008410000 */
[----:B------:R-:W-:Y:S01]  /*3500*/  F2FP.BF16.F32.PACK_AB R174, R65, R174 ;  /* 0x000000ae41ae723e */ /* 0x000fe200000010ff */
[----:B------:R-:W-:Y:S01]  /*3510*/  FFMA.FTZ R68, R67, R178, R68 ;  /* 0x000000b243447223 */ /* 0x000fe20000010044 */
[----:B------:R-:W-:Y:S01]  /*3520*/  SHF.L.U32 R178, R172, 0x10, RZ ;  /* 0x00000010acb27819 */ /* 0x000fe200000006ff */
[----:B------:R-:W-:Y:S01]  /*3530*/  FMUL.FTZ R172, R179, UR14 ;  /* 0x0000000eb3ac7c20 */ /* 0x000fe20008410000 */
[----:B------:R-:W-:Y:S01]  /*3540*/  FMUL.FTZ R67, R67, R180 ;  /* 0x000000b443437220 */ /* 0x000fe20000410000 */
[----:B------:R-:W-:-:S02]  /*3550*/  F2FP.BF16.F32.PACK_AB R168, R179, R168 ;  /* 0x000000a8b3a8723e */ /* 0x000fc400000010ff */
[C---:B------:R-:W-:Y:S01]  /*3560*/  FFMA.FTZ R69, R172.reuse, R178, R69 ;  /* 0x000000b2ac457223 */ /* 0x040fe20000010045 */
[----:B------:R-:W-:Y:S01]  /*3570*/  FMUL.FTZ R172, R172, R181 ;  /* 0x000000b5acac7220 */ /* 0x000fe20000410000 */
[----:B------:R-:W-:-:S04]  /*3580*/  F2FP.BF16.F32.PACK_AB R173, R66, R173 ;  /* 0x000000ad42ad723e */ /* 0x000fc800000010ff */
[----:B------:R-:W-:-:S07]  /*3590*/  F2FP.BF16.F32.PACK_AB R172, R172, R67 ;  /* 0x00000043acac723e */ /* 0x000fce00000010ff */
.L_x_181:
[----:B------:R-:W0:Y:S08]  /*35a0*/  @P0 LDC.64 R66, c[0x0][0x478] ;  /* 0x00011e00ff420b82 */ /* 0x000e300000000a00 */
[----:B------:R-:W1:Y:S01]  /*35b0*/  LDC.64 R64, c[0x0][0x468] ;  /* 0x00011a00ff407b82 */ /* 0x000e620000000a00 */
[----:B0-----:R-:W-:Y:S01]  /*35c0*/  @P0 IMAD.WIDE.U32 R178, R202, 0x10, R66 ;  /* 0x00000010cab20825 */ /* 0x001fe200078e0042 */
[----:B------:R-:W-:-:S02]  /*35d0*/  MOV R66, R182 ;  /* 0x000000b600427202 */ /* 0x000fc40000000f00 */
[----:B------:R-:W-:Y:S02]  /*35e0*/  MOV R67, R177 ;  /* 0x000000b100437202 */ /* 0x000fe40000000f00 */
[----:B------:R0:W-:Y:S01]  /*35f0*/  @P0 STG.E.128 desc[UR12][R178.64], R168 ;  /* 0x000000a8b2000986 */ /* 0x0001e2000c101d0c */
[C---:B-1----:R-:W-:Y:S01]  /*3600*/  IMAD.WIDE.U32 R180, R202.reuse, 0x10, R64 ;  /* 0x00000010cab47825 */ /* 0x042fe200078e0040 */
[----:B------:R-:W-:Y:S02]  /*3610*/  MOV R64, R184 ;  /* 0x000000b800407202 */ /* 0x000fe40000000f00 */
[----:B------:R-:W-:Y:S02]  /*3620*/  MOV R65, R183 ;  /* 0x000000b700417202 */ /* 0x000fe40000000f00 */
[----:B------:R0:W-:Y:S01]  /*3630*/  STG.E.128 desc[UR12][R180.64], R172 ;  /* 0x000000acb4007986 */ /* 0x0001e2000c101d0c */
[----:B------:R-:W-:-:S07]  /*3640*/  IADD3 R202, PT, PT, R202, 0x100, RZ ;  /* 0x00000100caca7810 */ /* 0x000fce0007ffe0ff */
.L_x_179:
[----:B------:R-:W-:Y:S05]  /*3650*/  BSYNC.RECONVERGENT B1 ;  /* 0x0000000000017941 */ /* 0x000fea0003800200 */
.L_x_178:
[----:B------:R-:W-:Y:S04]  /*3660*/  BSSY.RECONVERGENT B1, `(.L_x_182) ;  /* 0x00000a6000017945 */ /* 0x000fe80003800200 */
[----:B------:R-:W-:Y:S05]  /*3670*/  @!P3 BRA `(.L_x_183) ;  /* 0x000000080090b947 */ /* 0x000fea0003800000 */
[----:B0-----:R-:W0:Y:S02]  /*3680*/  LDC.64 R172, c[0x0][0x390] ;  /* 0x0000e400ffac7b82 */ /* 0x001e240000000a00 */
[----:B0-----:R-:W-:-:S06]  /*3690*/  IMAD.WIDE.U32 R172, R202, 0x10, R172 ;  /* 0x00000010caac7825 */ /* 0x001fcc00078e00ac */
[----:B------:R-:W5:Y:S01]  /*36a0*/  LDG.E.128 R172, desc[UR12][R172.64] ;  /* 0x0000000cacac7981 */ /* 0x000f62000c1e1d00 */
[----:B------:R-:W-:-:S04]  /*36b0*/  ISETP.NE.U32.AND P0, PT, RZ, UR22, PT ;  /* 0x00000016ff007c0c */ /* 0x000fc8000bf05070 */
[----:B------:R-:W-:-:S13]  /*36c0*/  ISETP.NE.AND.EX P0, PT, RZ, UR23, PT, P0 ;  /* 0x00000017ff007c0c */ /* 0x000fda000bf05300 */
[----:B------:R-:W-:Y:S05]  /*36d0*/  @!P0 BRA `(.L_x_184) ;  /* 0x0000000400348947 */ /* 0x000fea0003800000 */
[--C-:B------:R-:W-:Y:S01]  /*36e0*/  FFMA.FTZ R169, R245, UR4, R176.reuse ;  /* 0x00000004f5a97c23 */ /* 0x100fe200080100b0 */
[----:B------:R-:W-:Y:S01]  /*36f0*/  FFMA.FTZ R168, R208, UR4, R176 ;  /* 0x00000004d0a87c23 */ /* 0x000fe200080100b0 */
[----:B-----5:R-:W-:Y:S02]  /*3700*/  SHF.L.U32 R170, R175, 0x10, RZ ;  /* 0x00000010afaa7819 */ /* 0x020fe400000006ff */
[----:B------:R-:W-:Y:S01]  /*3710*/  FADD.FTZ R169, R244, -R169 ;  /* 0x800000a9f4a97221 */ /* 0x000fe20000010000 */
[--C-:B------:R-:W-:Y:S01]  /*3720*/  FADD.FTZ R171, R205, -R168.reuse ;  /* 0x800000a8cdab7221 */ /* 0x100fe20000010000 */
[----:B------:R-:W-:Y:S02]  /*3730*/  PRMT R168, R175, 0x7632, R168 ;  /* 0x00007632afa87816 */ /* 0x000fe400000000a8 */
[----:B------:R-:W-:Y:S01]  /*3740*/  FMUL.FTZ R169, R169, UR21 ;  /* 0x00000015a9a97c20 */ /* 0x000fe20008410000 */
[----:B------:R-:W-:Y:S01]  /*3750*/  FMUL.FTZ R178, R171, UR21 ;  /* 0x00000015abb27c20 */ /* 0x000fe20008410000 */
[----:B------:R-:W-:-:S02]  /*3760*/  SHF.L.U32 R181, R194, 0x10, RZ ;  /* 0x00000010c2b57819 */ /* 0x000fc400000006ff */
[----:B------:R-:W-:Y:S01]  /*3770*/  FMUL.FTZ R175, R169, UR14 ;  /* 0x0000000ea9af7c20 */ /* 0x000fe20008410000 */
[----:B------:R-:W-:Y:S02]  /*3780*/  SHF.L.U32 R184, R152, 0x10, RZ ;  /* 0x0000001098b87819 */ /* 0x000fe400000006ff */
[----:B------:R-:W-:Y:S01]  /*3790*/  F2FP.BF16.F32.PACK_AB R171, R178, R169 ;  /* 0x000000a9b2ab723e */ /* 0x000fe200000010ff */
[----:B------:R-:W-:Y:S01]  /*37a0*/  FFMA.FTZ R58, R175, R170, R58 ;  /* 0x000000aaaf3a7223 */ /* 0x000fe2000001003a */
[----:B------:R-:W-:Y:S01]  /*37b0*/  SHF.L.U32 R170, R168, 0x10, RZ ;  /* 0x00000010a8aa7819 */ /* 0x000fe200000006ff */
[----:B------:R-:W-:Y:S01]  /*37c0*/  FMUL.FTZ R168, R178, UR14 ;  /* 0x0000000eb2a87c20 */ /* 0x000fe20008410000 */
[--C-:B------:R-:W-:Y:S01]  /*37d0*/  FFMA.FTZ R169, R233, UR4, R176.reuse ;  /* 0x00000004e9a97c23 */ /* 0x100fe200080100b0 */
[----:B------:R-:W-:Y:S02]  /*37e0*/  SHF.L.U32 R183, R193, 0x10, RZ ;  /* 0x00000010c1b77819 */ /* 0x000fe400000006ff */
[----:B------:R-:W-:Y:S01]  /*37f0*/  FFMA.FTZ R59, R168, R170, R59 ;  /* 0x000000aaa83b7223 */ /* 0x000fe2000001003b */
[----:B------:R-:W-:Y:S01]  /*3800*/  FFMA.FTZ R170, R14, UR4, R176 ;  /* 0x000000040eaa7c23 */ /* 0x000fe200080100b0 */
[----:B------:R-:W-:-:S03]  /*3810*/  FADD.FTZ R169, R232, -R169 ;  /* 0x800000a9e8a97221 */ /* 0x000fc60000010000 */
[--C-:B------:R-:W-:Y:S01]  /*3820*/  FADD.FTZ R177, R13, -R170.reuse ;  /* 0x800000aa0db17221 */ /* 0x100fe20000010000 */
[C---:B------:R-:W-:Y:S01]  /*3830*/  PRMT R170, R174.reuse, 0x7632, R170 ;  /* 0x00007632aeaa7816 */ /* 0x040fe200000000aa */
[----:B------:R-:W-:Y:S01]  /*3840*/  FMUL.FTZ R169, R169, UR21 ;  /* 0x00000015a9a97c20 */ /* 0x000fe20008410000 */
[----:B------:R-:W-:Y:S01]  /*3850*/  SHF.L.U32 R174, R174, 0x10, RZ ;  /* 0x00000010aeae7819 */ /* 0x000fe200000006ff */
[----:B------:R-:W-:Y:S01]  /*3860*/  FMUL.FTZ R180, R177, UR21 ;  /* 0x00000015b1b47c20 */ /* 0x000fe20008410000 */
[----:B------:R-:W-:Y:S01]  /*3870*/  SHF.L.U32 R170, R170, 0x10, RZ ;  /* 0x00000010aaaa7819 */ /* 0x000fe200000006ff */
[----:B------:R-:W-:Y:S02]  /*3880*/  FMUL.FTZ R179, R169, UR14 ;  /* 0x0000000ea9b37c20 */ /* 0x000fe40008410000 */
[----:B------:R-:W-:Y:S02]  /*3890*/  FMUL.FTZ R178, R180, UR14 ;  /* 0x0000000eb4b27c20 */ /* 0x000fe40008410000 */
[----:B------:R-:W-:Y:S01]  /*38a0*/  FFMA.FTZ R177, R179, R174, R56 ;  /* 0x000000aeb3b17223 */ /* 0x000fe20000010038 */
[--C-:B------:R-:W-:Y:S01]  /*38b0*/  FFMA.FTZ R56, R12, UR4, R176.reuse ;  /* 0x000000040c387c23 */ /* 0x100fe200080100b0 */
[----:B------:R-:W-:Y:S01]  /*38c0*/  FFMA.FTZ R182, R178, R170, R57 ;  /* 0x000000aab2b67223 */ /* 0x000fe20000010039 */
[----:B------:R-:W-:Y:S01]  /*38d0*/  FFMA.FTZ R57, R223, UR4, R176 ;  /* 0x00000004df397c23 */ /* 0x000fe200080100b0 */
[----:B------:R-:W-:Y:S01]  /*38e0*/  F2FP.BF16.F32.PACK_AB R170, R180, R169 ;  /* 0x000000a9b4aa723e */ /* 0x000fe200000010ff */
[--C-:B------:R-:W-:Y:S01]  /*38f0*/  FADD.FTZ R174, R11, -R56.reuse ;  /* 0x800000380bae7221 */ /* 0x100fe20000010000 */
[C---:B------:R-:W-:Y:S01]  /*3900*/  PRMT R56, R173.reuse, 0x7632, R56 ;  /* 0x00007632ad387816 */ /* 0x040fe20000000038 */
[----:B------:R-:W-:Y:S01]  /*3910*/  FADD.FTZ R57, R222, -R57 ;  /* 0x80000039de397221 */ /* 0x000fe20000010000 */
[----:B------:R-:W-:Y:S01]  /*3920*/  SHF.L.U32 R169, R173, 0x10, RZ ;  /* 0x00000010ada97819 */ /* 0x000fe200000006ff */
[----:B------:R-:W-:Y:S01]  /*3930*/  FMUL.FTZ R174, R174, UR21 ;  /* 0x00000015aeae7c20 */ /* 0x000fe20008410000 */
[----:B------:R-:W-:Y:S01]  /*3940*/  SHF.L.U32 R56, R56, 0x10, RZ ;  /* 0x0000001038387819 */ /* 0x000fe200000006ff */
[----:B------:R-:W-:-:S02]  /*3950*/  FMUL.FTZ R57, R57, UR21 ;  /* 0x0000001539397c20 */ /* 0x000fc40008410000 */
[----:B------:R-:W-:Y:S02]  /*3960*/  FMUL.FTZ R180, R174, UR14 ;  /* 0x0000000eaeb47c20 */ /* 0x000fe40008410000 */
[----:B------:R-:W-:Y:S02]  /*3970*/  FMUL.FTZ R173, R57, UR14 ;  /* 0x0000000e39ad7c20 */ /* 0x000fe40008410000 */
[----:B------:R-:W-:Y:S01]  /*3980*/  FFMA.FTZ R63, R180, R56, R63 ;  /* 0x00000038b43f7223 */ /* 0x000fe2000001003f */
[----:B------:R-:W-:Y:S01]  /*3990*/  SHF.L.U32 R56, R155, 0x10, RZ ;  /* 0x000000109b387819 */ /* 0x000fe200000006ff */
[----:B------:R-:W-:Y:S01]  /*39a0*/  FFMA.FTZ R62, R173, R169, R62 ;  /* 0x000000a9ad3e7223 */ /* 0x000fe2000001003e */
[----:B------:R-:W-:Y:S02]  /*39b0*/  F2FP.BF16.F32.PACK_AB R169, R174, R57 ;  /* 0x00000039aea9723e */ /* 0x000fe400000010ff */
[----:B------:R-:W-:Y:S01]  /*39c0*/  SHF.L.U32 R57, R196, 0x10, RZ ;  /* 0x00000010c4397819 */ /* 0x000fe200000006ff */
[----:B------:R-:W-:Y:S01]  /*39d0*/  FMUL.FTZ R175, R175, R56 ;  /* 0x00000038afaf7220 */ /* 0x000fe20000410000 */
[----:B------:R-:W-:-:S03]  /*39e0*/  SHF.L.U32 R174, R154, 0x10, RZ ;  /* 0x000000109aae7819 */ /* 0x000fc600000006ff */
[----:B------:R-:W-:Y:S01]  /*39f0*/  FMUL.FTZ R56, R168, R57 ;  /* 0x00000039a8387220 */ /* 0x000fe20000410000 */
[----:B------:R-:W-:Y:S01]  /*3a00*/  SHF.L.U32 R57, R195, 0x10, RZ ;  /* 0x00000010c3397819 */ /* 0x000fe200000006ff */
[----:B------:R-:W-:Y:S01]  /*3a10*/  FMUL.FTZ R174, R179, R174 ;  /* 0x000000aeb3ae7220 */ /* 0x000fe20000410000 */
[----:B------:R-:W-:Y:S02]  /*3a20*/  FFMA.FTZ R179, R215, UR4, R176 ;  /* 0x00000004d7b37c23 */ /* 0x000fe400080100b0 */
[----:B------:R-:W-:Y:S01]  /*3a30*/  F2FP.BF16.F32.PACK_AB R175, R56, R175 ;  /* 0x000000af38af723e */ /* 0x000fe200000010ff */
[----:B------:R-:W-:Y:S01]  /*3a40*/  FMUL.FTZ R57, R178, R57 ;  /* 0x00000039b2397220 */ /* 0x000fe20000410000 */
[----:B------:R-:W-:Y:S01]  /*3a50*/  SHF.L.U32 R178, R153, 0x10, RZ ;  /* 0x0000001099b27819 */ /* 0x000fe200000006ff */
[----:B------:R-:W-:-:S03]  /*3a60*/  FADD.FTZ R168, R214, -R179 ;  /* 0x800000b3d6a87221 */ /* 0x000fc60000010000 */
[----:B------:R-:W-:Y:S01]  /*3a70*/  F2FP.BF16.F32.PACK_AB R174, R57, R174 ;  /* 0x000000ae39ae723e */ /* 0x000fe200000010ff */
[----:B------:R-:W-:Y:S01]  /*3a80*/  FMUL.FTZ R168, R168, UR21 ;  /* 0x00000015a8a87c20 */ /* 0x000fe20008410000 */
[----:B------:R-:W-:Y:S01]  /*3a90*/  FMUL.FTZ R173, R173, R178 ;  /* 0x000000b2adad7220 */ /* 0x000fe20000410000 */
[----:B------:R-:W-:Y:S01]  /*3aa0*/  FMUL.FTZ R178, R180, R181 ;  /* 0x000000b5b4b27220 */ /* 0x000fe20000410000 */
[----:B------:R-:W-:Y:S01]  /*3ab0*/  SHF.L.U32 R180, R172, 0x10, RZ ;  /* 0x00000010acb47819 */ /* 0x000fe200000006ff */
[----:B------:R-:W-:Y:S01]  /*3ac0*/  FMUL.FTZ R179, R168, UR14 ;  /* 0x0000000ea8b37c20 */ /* 0x000fe20008410000 */
[----:B------:R-:W-:Y:S02]  /*3ad0*/  PRMT R172, R172, 0x7632, R172 ;  /* 0x00007632acac7816 */ /* 0x000fe400000000ac */
[----:B------:R-:W-:Y:S01]  /*3ae0*/  F2FP.BF16.F32.PACK_AB R173, R178, R173 ;  /* 0x000000adb2ad723e */ /* 0x000fe200000010ff */
[C---:B------:R-:W-:Y:S01]  /*3af0*/  FFMA.FTZ R60, R179.reuse, R180, R60 ;  /* 0x000000b4b33c7223 */ /* 0x040fe2000001003c */
[----:B------:R-:W-:Y:S01]  /*3b00*/  FFMA.FTZ R180, R10, UR4, R176 ;  /* 0x000000040ab47c23 */ /* 0x000fe200080100b0 */
[----:B------:R-:W-:-:S03]  /*3b10*/  FMUL.FTZ R179, R179, R184 ;  /* 0x000000b8b3b37220 */ /* 0x000fc60000410000 */
[----:B------:R-:W-:-:S04]  /*3b20*/  FADD.FTZ R180, R9, -R180 ;  /* 0x800000b409b47221 */ /* 0x000fc80000010000 */
[----:B------:R-:W-:Y:S01]  /*3b30*/  FMUL.FTZ R181, R180, UR21 ;  /* 0x00000015b4b57c20 */ /* 0x000fe20008410000 */
[----:B------:R-:W-:-:S03]  /*3b40*/  SHF.L.U32 R180, R172, 0x10, RZ ;  /* 0x00000010acb47819 */ /* 0x000fc600000006ff */
[C---:B------:R-:W-:Y:S01]  /*3b50*/  FMUL.FTZ R172, R181.reuse, UR14 ;  /* 0x0000000eb5ac7c20 */ /* 0x040fe20008410000 */
[----:B------:R-:W-:-:S03]  /*3b60*/  F2FP.BF16.F32.PACK_AB R168, R181, R168 ;  /* 0x000000a8b5a8723e */ /* 0x000fc600000010ff */
[C---:B------:R-:W-:Y:S01]  /*3b70*/  FFMA.FTZ R61, R172.reuse, R180, R61 ;  /* 0x000000b4ac3d7223 */ /* 0x040fe2000001003d */
[----:B------:R-:W-:-:S05]  /*3b80*/  FMUL.FTZ R172, R172, R183 ;  /* 0x000000b7acac7220 */ /* 0x000fca0000410000 */
[----:B------:R-:W-:Y:S01]  /*3b90*/  F2FP.BF16.F32.PACK_AB R172, R172, R179 ;  /* 0x000000b3acac723e */ /* 0x000fe200000010ff */
[----:B------:R-:W-:Y:S06]  /*3ba0*/  BRA `(.L_x_185) ;  /* 0x0000000400207947 */ /* 0x000fec0003800000 */
.L_x_184:
[--C-:B------:R-:W-:Y:S01]  /*3bb0*/  FFMA.FTZ R178, R208, UR4, R176.reuse ;  /* 0x00000004d0b27c23 */ /* 0x100fe200080100b0 */
[----:B------:R-:W-:-:S03]  /*3bc0*/  FFMA.FTZ R177, R245, UR4, R176 ;  /* 0x00000004f5b17c23 */ /* 0x000fc600080100b0 */
[--C-:B------:R-:W-:Y:S01]  /*3bd0*/  FADD.FTZ R179, R205, -R178.reuse ;  /* 0x800000b2cdb37221 */ /* 0x100fe20000010000 */
[----:B------:R-:W-:Y:S01]  /*3be0*/  FADD.FTZ R177, R244, -R177 ;  /* 0x800000b1f4b17221 */ /* 0x000fe20000010000 */
[----:B-----5:R-:W-:Y:S02]  /*3bf0*/  PRMT R178, R175, 0x7632, R178 ;  /* 0x00007632afb27816 */ /* 0x020fe400000000b2 */
[----:B------:R-:W-:Y:S01]  /*3c00*/  FMUL.FTZ R180, R179, UR21 ;  /* 0x00000015b3b47c20 */ /* 0x000fe20008410000 */
[----:B------:R-:W-:Y:S01]  /*3c10*/  FMUL.FTZ R177, R177, UR21 ;  /* 0x00000015b1b17c20 */ /* 0x000fe20008410000 */
[----:B------:R-:W-:Y:S02]  /*3c20*/  SHF.L.U32 R181, R178, 0x10, RZ ;  /* 0x00000010b2b57819 */ /* 0x000fe400000006ff */
[----:B------:R-:W-:Y:S01]  /*3c30*/  FMUL.FTZ R178, R180, UR14 ;  /* 0x0000000eb4b27c20 */ /* 0x000fe20008410000 */
[--C-:B------:R-:W-:Y:S01]  /*3c40*/  FFMA.FTZ R180, R14, UR4, R176.reuse ;  /* 0x000000040eb47c23 */ /* 0x100fe200080100b0 */
[----:B------:R-:W-:Y:S01]  /*3c50*/  SHF.L.U32 R179, R175, 0x10, RZ ;  /* 0x00000010afb37819 */ /* 0x000fe200000006ff */
[----:B------:R-:W-:Y:S01]  /*3c60*/  FMUL.FTZ R175, R177, UR14 ;  /* 0x0000000eb1af7c20 */ /* 0x000fe20008410000 */
[----:B------:R-:W-:Y:S01]  /*3c70*/  FFMA.FTZ R177, R233, UR4, R176 ;  /* 0x00000004e9b17c23 */ /* 0x000fe200080100b0 */
[----:B------:R-:W-:Y:S01]  /*3c80*/  FADD.FTZ R180, R13, -R180 ;  /* 0x800000b40db47221 */ /* 0x000fe20000010000 */
[----:B------:R-:W-:Y:S01]  /*3c90*/  FFMA.FTZ R59, R178, R181, R59 ;  /* 0x000000b5b23b7223 */ /* 0x000fe2000001003b */
[----:B------:R-:W-:Y:S01]  /*3ca0*/  FFMA.FTZ R58, R175, R179, R58 ;  /* 0x000000b3af3a7223 */ /* 0x000fe2000001003a */
[----:B------:R-:W-:Y:S01]  /*3cb0*/  PRMT R179, R174, 0x7632, R179 ;  /* 0x00007632aeb37816 */ /* 0x000fe200000000b3 */
[----:B------:R-:W-:Y:S01]  /*3cc0*/  FMUL.FTZ R181, R180, UR21 ;  /* 0x00000015b4b57c20 */ /* 0x000fe20008410000 */
[----:B------:R-:W-:Y:S01]  /*3cd0*/  FADD.FTZ R177, R232, -R177 ;  /* 0x800000b1e8b17221 */ /* 0x000fe20000010000 */
[----:B------:R-:W-:-:S02]  /*3ce0*/  SHF.L.U32 R180, R174, 0x10, RZ ;  /* 0x00000010aeb47819 */ /* 0x000fc400000006ff */
[----:B------:R-:W-:Y:S01]  /*3cf0*/  SHF.L.U32 R182, R179, 0x10, RZ ;  /* 0x00000010b3b67819 */ /* 0x000fe200000006ff */
[----:B------:R-:W-:Y:S01]  /*3d00*/  FMUL.FTZ R174, R181, UR14 ;  /* 0x0000000eb5ae7c20 */ /* 0x000fe20008410000 */
[----:B------:R-:W-:-:S03]  /*3d10*/  FMUL.FTZ R177, R177, UR21 ;  /* 0x00000015b1b17c20 */ /* 0x000fc60008410000 */
[----:B------:R-:W-:Y:S01]  /*3d20*/  FFMA.FTZ R182, R174, R182, R57 ;  /* 0x000000b6aeb67223 */ /* 0x000fe20000010039 */
[----:B------:R-:W-:Y:S01]  /*3d30*/  FMUL.FTZ R179, R177, UR14 ;  /* 0x0000000eb1b37c20 */ /* 0x000fe20008410000 */
[----:B------:R-:W-:-:S03]  /*3d40*/  FFMA.FTZ R57, R223, UR4, R176 ;  /* 0x00000004df397c23 */ /* 0x000fc600080100b0 */
[----:B------:R-:W-:Y:S01]  /*3d50*/  FFMA.FTZ R177, R179, R180, R56 ;  /* 0x000000b4b3b17223 */ /* 0x000fe20000010038 */
[----:B------:R-:W-:Y:S01]  /*3d60*/  FADD.FTZ R57, R222, -R57 ;  /* 0x80000039de397221 */ /* 0x000fe20000010000 */
[----:B------:R-:W-:-:S03]  /*3d70*/  FFMA.FTZ R56, R12, UR4, R176 ;  /* 0x000000040c387c23 */ /* 0x000fc600080100b0 */
[----:B------:R-:W-:Y:S01]  /*3d80*/  FMUL.FTZ R57, R57, UR21 ;  /* 0x0000001539397c20 */ /* 0x000fe20008410000 */
[--C-:B------:R-:W-:Y:S01]  /*3d90*/  FADD.FTZ R180, R11, -R56.reuse ;  /* 0x800000380bb47221 */ /* 0x100fe20000010000 */
[C---:B------:R-:W-:Y:S02]  /*3da0*/  PRMT R56, R173.reuse, 0x7632, R56 ;  /* 0x00007632ad387816 */ /* 0x040fe40000000038 */
[----:B------:R-:W-:Y:S01]  /*3db0*/  SHF.L.U32 R173, R173, 0x10, RZ ;  /* 0x00000010adad7819 */ /* 0x000fe200000006ff */
[----:B------:R-:W-:Y:S01]  /*3dc0*/  FMUL.FTZ R57, R57, UR14 ;  /* 0x0000000e39397c20 */ /* 0x000fe20008410000 */
[----:B------:R-:W-:Y:S01]  /*3dd0*/  FMUL.FTZ R180, R180, UR21 ;  /* 0x00000015b4b47c20 */ /* 0x000fe20008410000 */
[----:B------:R-:W-:Y:S02]  /*3de0*/  SHF.L.U32 R181, R56, 0x10, RZ ;  /* 0x0000001038b57819 */ /* 0x000fe400000006ff */
[----:B------:R-:W-:Y:S01]  /*3df0*/  FFMA.FTZ R62, R57, R173, R62 ;  /* 0x000000ad393e7223 */ /* 0x000fe2000001003e */
[--C-:B------:R-:W-:Y:S01]  /*3e00*/  FFMA.FTZ R173, R215, UR4, R176.reuse ;  /* 0x00000004d7ad7c23 */ /* 0x100fe200080100b0 */
[----:B------:R-:W-:Y:S01]  /*3e10*/  FMUL.FTZ R56, R180, UR14 ;  /* 0x0000000eb4387c20 */ /* 0x000fe20008410000 */
[----:B------:R-:W-:-:S02]  /*3e20*/  FFMA.FTZ R180, R10, UR4, R176 ;  /* 0x000000040ab47c23 */ /* 0x000fc400080100b0 */
[----:B------:R-:W-:Y:S01]  /*3e30*/  FADD.FTZ R173, R214, -R173 ;  /* 0x800000add6ad7221 */ /* 0x000fe20000010000 */
[----:B------:R-:W-:Y:S01]  /*3e40*/  FFMA.FTZ R63, R56, R181, R63 ;  /* 0x000000b5383f7223 */ /* 0x000fe2000001003f */
[--C-:B------:R-:W-:Y:S01]  /*3e50*/  FADD.FTZ R181, R9, -R180.reuse ;  /* 0x800000b409b57221 */ /* 0x100fe20000010000 */
[C---:B------:R-:W-:Y:S01]  /*3e60*/  PRMT R180, R172.reuse, 0x7632, R180 ;  /* 0x00007632acb47816 */ /* 0x040fe200000000b4 */
[----:B------:R-:W-:Y:S02]  /*3e70*/  FMUL.FTZ R173, R173, UR21 ;  /* 0x00000015adad7c20 */ /* 0x000fe40008410000 */
[----:B------:R-:W-:Y:S01]  /*3e80*/  FMUL.FTZ R183, R181, UR21 ;  /* 0x00000015b5b77c20 */ /* 0x000fe20008410000 */
[----:B------:R-:W-:Y:S01]  /*3e90*/  SHF.L.U32 R181, R172, 0x10, RZ ;  /* 0x00000010acb57819 */ /* 0x000fe200000006ff */
[----:B------:R-:W-:Y:S01]  /*3ea0*/  FMUL.FTZ R173, R173, UR14 ;  /* 0x0000000eadad7c20 */ /* 0x000fe20008410000 */
[----:B------:R-:W-:Y:S01]  /*3eb0*/  SHF.L.U32 R180, R180, 0x10, RZ ;  /* 0x00000010b4b47819 */ /* 0x000fe200000006ff */
[----:B------:R-:W-:-:S02]  /*3ec0*/  FMUL.FTZ R172, R183, UR14 ;  /* 0x0000000eb7ac7c20 */ /* 0x000fc40008410000 */
[----:B------:R-:W-:Y:S01]  /*3ed0*/  FFMA.FTZ R60, R173, R181, R60 ;  /* 0x000000b5ad3c7223 */ /* 0x000fe2000001003c */
[----:B------:R-:W-:Y:S01]  /*3ee0*/  SHF.L.U32 R181, R196, 0x10, RZ ;  /* 0x00000010c4b57819 */ /* 0x000fe200000006ff */
[----:B------:R-:W-:Y:S01]  /*3ef0*/  FFMA.FTZ R61, R172, R180, R61 ;  /* 0x000000b4ac3d7223 */ /* 0x000fe2000001003d */
        /* <DEDUP_REMOVED lines=18> */
[----:B------:R-:W-:-:S07]  /*4020*/  F2FP.BF16.F32.PACK_AB R172, R57, R56 ;  /* 0x0000003839ac723e */ /* 0x000fce00000010ff */
.L_x_185:
[----:B------:R-:W0:Y:S08]  /*4030*/  @P0 LDC.64 R178, c[0x0][0x478] ;  /* 0x00011e00ffb20b82 */ /* 0x000e300000000a00 */
[----:B------:R-:W1:Y:S01]  /*4040*/  LDC.64 R56, c[0x0][0x468] ;  /* 0x00011a00ff387b82 */ /* 0x000e620000000a00 */
[----:B0-----:R-:W-:-:S05]  /*4050*/  @P0 IMAD.WIDE.U32 R178, R202, 0x10, R178 ;  /* 0x00000010cab20825 */ /* 0x001fca00078e00b2 */
[----:B------:R2:W-:Y:S01]  /*4060*/  @P0 STG.E.128 desc[UR12][R178.64], R168 ;  /* 0x000000a8b2000986 */ /* 0x0005e2000c101d0c */
[C---:B-1----:R-:W-:Y:S01]  /*4070*/  IMAD.WIDE.U32 R180, R202.reuse, 0x10, R56 ;  /* 0x00000010cab47825 */ /* 0x042fe200078e0038 */
[----:B------:R-:W-:Y:S02]  /*4080*/  MOV R56, R177 ;  /* 0x000000b100387202 */ /* 0x000fe40000000f00 */
[----:B------:R-:W-:Y:S02]  /*4090*/  MOV R57, R182 ;  /* 0x000000b600397202 */ /* 0x000fe40000000f00 */
[----:B------:R2:W-:Y:S01]  /*40a0*/  STG.E.128 desc[UR12][R180.64], R172 ;  /* 0x000000acb4007986 */ /* 0x0005e2000c101d0c */
[----:B------:R-:W-:-:S07]  /*40b0*/  IADD3 R202, PT, PT, R202, 0x100, RZ ;  /* 0x00000100caca7810 */ /* 0x000fce0007ffe0ff */
.L_x_183:
[----:B------:R-:W-:Y:S05]  /*40c0*/  BSYNC.RECONVERGENT B1 ;  /* 0x0000000000017941 */ /* 0x000fea0003800200 */
.L_x_182:
[----:B------:R-:W-:Y:S04]  /*40d0*/  BSSY.RECONVERGENT B1, `(.L_x_186) ;  /* 0x00000a6000017945 */ /* 0x000fe80003800200 */
[----:B------:R-:W-:Y:S05]  /*40e0*/  @!P2 BRA `(.L_x_187) ;  /* 0x000000080090a947 */ /* 0x000fea0003800000 */
[----:B0-2---:R-:W0:Y:S02]  /*40f0*/  LDC.64 R172, c[0x0][0x390] ;  /* 0x0000e400ffac7b82 */ /* 0x005e240000000a00 */
[----:B0-----:R-:W-:-:S06]  /*4100*/  IMAD.WIDE.U32 R172, R202, 0x10, R172 ;  /* 0x00000010caac7825 */ /* 0x001fcc00078e00ac */
[----:B------:R-:W5:Y:S01]  /*4110*/  LDG.E.128 R172, desc[UR12][R172.64] ;  /* 0x0000000cacac7981 */ /* 0x000f62000c1e1d00 */
[----:B------:R-:W-:-:S04]  /*4120*/  ISETP.NE.U32.AND P0, PT, RZ, UR22, PT ;  /* 0x00000016ff007c0c */ /* 0x000fc8000bf05070 */
[----:B------:R-:W-:-:S13]  /*4130*/  ISETP.NE.AND.EX P0, PT, RZ, UR23, PT, P0 ;  /* 0x00000017ff007c0c */ /* 0x000fda000bf05300 */
[----:B------:R-:W-:Y:S05]  /*4140*/  @!P0 BRA `(.L_x_188) ;  /* 0x0000000400348947 */ /* 0x000fea0003800000 */
[--C-:B------:R-:W-:Y:S01]  /*4150*/  FFMA.FTZ R168, R243, UR4, R176.reuse ;  /* 0x00000004f3a87c23 */ /* 0x100fe200080100b0 */
[----:B------:R-:W-:Y:S01]  /*4160*/  FFMA.FTZ R169, R206, UR4, R176 ;  /* 0x00000004cea97c23 */ /* 0x000fe200080100b0 */
[----:B------:R-:W-:Y:S02]  /*4170*/  SHF.L.U32 R184, R144, 0x10, RZ ;  /* 0x0000001090b87819 */ /* 0x000fe400000006ff */
[----:B------:R-:W-:Y:S01]  /*4180*/  FADD.FTZ R168, R241, -R168 ;  /* 0x800000a8f1a87221 */ /* 0x000fe20000010000 */
[----:B------:R-:W-:Y:S01]  /*4190*/  FADD.FTZ R170, R204, -R169 ;  /* 0x800000a9ccaa7221 */ /* 0x000fe20000010000 */
[C---:B-----5:R-:W-:Y:S02]  /*41a0*/  SHF.L.U32 R169, R175.reuse, 0x10, RZ ;  /* 0x00000010afa97819 */ /* 0x060fe400000006ff */
[----:B------:R-:W-:Y:S01]  /*41b0*/  FMUL.FTZ R171, R168, UR21 ;  /* 0x00000015a8ab7c20 */ /* 0x000fe20008410000 */
[----:B------:R-:W-:Y:S01]  /*41c0*/  PRMT R168, R175, 0x7632, R168 ;  /* 0x00007632afa87816 */ /* 0x000fe200000000a8 */
[----:B------:R-:W-:Y:S01]  /*41d0*/  FMUL.FTZ R170, R170, UR21 ;  /* 0x00000015aaaa7c20 */ /* 0x000fe20008410000 */
[----:B------:R-:W-:Y:S01]  /*41e0*/  SHF.L.U32 R183, R189, 0x10, RZ ;  /* 0x00000010bdb77819 */ /* 0x000fe200000006ff */
[----:B------:R-:W-:-:S03]  /*41f0*/  FMUL.FTZ R175, R171, UR14 ;  /* 0x0000000eabaf7c20 */ /* 0x000fc60008410000 */
[----:B------:R-:W-:Y:S01]  /*4200*/  F2FP.BF16.F32.PACK_AB R171, R170, R171 ;  /* 0x000000abaaab723e */ /* 0x000fe200000010ff */
[----:B------:R-:W-:Y:S01]  /*4210*/  FFMA.FTZ R50, R175, R169, R50 ;  /* 0x000000a9af327223 */ /* 0x000fe20000010032 */
[----:B------:R-:W-:Y:S01]  /*4220*/  SHF.L.U32 R169, R168, 0x10, RZ ;  /* 0x00000010a8a97819 */ /* 0x000fe200000006ff */
[----:B------:R-:W-:Y:S01]  /*4230*/  FMUL.FTZ R168, R170, UR14 ;  /* 0x0000000eaaa87c20 */ /* 0x000fe20008410000 */
[----:B------:R-:W-:-:S03]  /*4240*/  FFMA.FTZ R170, R20, UR4, R176 ;  /* 0x0000000414aa7c23 */ /* 0x000fc600080100b0 */
[----:B------:R-:W-:Y:S01]  /*4250*/  FFMA.FTZ R51, R168, R169, R51 ;  /* 0x000000a9a8337223 */ /* 0x000fe20000010033 */
[----:B------:R-:W-:Y:S01]  /*4260*/  FFMA.FTZ R169, R231, UR4, R176 ;  /* 0x00000004e7a97c23 */ /* 0x000fe200080100b0 */
[--C-:B------:R-:W-:Y:S01]  /*4270*/  FADD.FTZ R177, R19, -R170.reuse ;  /* 0x800000aa13b17221 */ /* 0x100fe20000010000 */
[----:B------:R-:W-:Y:S02]  /*4280*/  PRMT R170, R174, 0x7632, R170 ;  /* 0x00007632aeaa7816 */ /* 0x000fe400000000aa */
[----:B------:R-:W-:Y:S01]  /*4290*/  FADD.FTZ R169, R230, -R169 ;  /* 0x800000a9e6a97221 */ /* 0x000fe20000010000 */
[----:B------:R-:W-:Y:S01]  /*42a0*/  SHF.L.U32 R174, R174, 0x10, RZ ;  /* 0x00000010aeae7819 */ /* 0x000fe200000006ff */
[----:B------:R-:W-:Y:S01]  /*42b0*/  FMUL.FTZ R180, R177, UR21 ;  /* 0x00000015b1b47c20 */ /* 0x000fe20008410000 */
[----:B------:R-:W-:Y:S01]  /*42c0*/  SHF.L.U32 R170, R170, 0x10, RZ ;  /* 0x00000010aaaa7819 */ /* 0x000fe200000006ff */
[----:B------:R-:W-:Y:S02]  /*42d0*/  FMUL.FTZ R169, R169, UR21 ;  /* 0x00000015a9a97c20 */ /* 0x000fe40008410000 */
[----:B------:R-:W-:-:S02]  /*42e0*/  FMUL.FTZ R178, R180, UR14 ;  /* 0x0000000eb4b27c20 */ /* 0x000fc40008410000 */
[----:B------:R-:W-:Y:S02]  /*42f0*/  FMUL.FTZ R179, R169, UR14 ;  /* 0x0000000ea9b37c20 */ /* 0x000fe40008410000 */
[--C-:B------:R-:W-:Y:S01]  /*4300*/  FFMA.FTZ R182, R178, R170, R49.reuse ;  /* 0x000000aab2b67223 */ /* 0x100fe20000010031 */
[----:B------:R-:W-:Y:S01]  /*4310*/  PRMT R49, R173, 0x7632, R49 ;  /* 0x00007632ad317816 */ /* 0x000fe20000000031 */
[----:B------:R-:W-:Y:S01]  /*4320*/  FFMA.FTZ R177, R179, R174, R48 ;  /* 0x000000aeb3b17223 */ /* 0x000fe20000010030 */
[--C-:B------:R-:W-:Y:S01]  /*4330*/  FFMA.FTZ R48, R221, UR4, R176.reuse ;  /* 0x00000004dd307c23 */ /* 0x100fe200080100b0 */
[----:B------:R-:W-:Y:S01]  /*4340*/  FFMA.FTZ R174, R18, UR4, R176 ;  /* 0x0000000412ae7c23 */ /* 0x000fe200080100b0 */
[----:B------:R-:W-:Y:S02]  /*4350*/  F2FP.BF16.F32.PACK_AB R170, R180, R169 ;  /* 0x000000a9b4aa723e */ /* 0x000fe400000010ff */
[----:B------:R-:W-:Y:S01]  /*4360*/  FADD.FTZ R48, R219, -R48 ;  /* 0x80000030db307221 */ /* 0x000fe20000010000 */
[----:B------:R-:W-:Y:S01]  /*4370*/  FADD.FTZ R174, R17, -R174 ;  /* 0x800000ae11ae7221 */ /* 0x000fe20000010000 */
[----:B------:R-:W-:-:S02]  /*4380*/  SHF.L.U32 R169, R173, 0x10, RZ ;  /* 0x00000010ada97819 */ /* 0x000fc400000006ff */
[----:B------:R-:W-:Y:S01]  /*4390*/  FMUL.FTZ R48, R48, UR21 ;  /* 0x0000001530307c20 */ /* 0x000fe20008410000 */
[----:B------:R-:W-:Y:S01]  /*43a0*/  FMUL.FTZ R181, R174, UR21 ;  /* 0x00000015aeb57c20 */ /* 0x000fe20008410000 */
[----:B------:R-:W-:Y:S02]  /*43b0*/  SHF.L.U32 R49, R49, 0x10, RZ ;  /* 0x0000001031317819 */ /* 0x000fe400000006ff */
[----:B------:R-:W-:Y:S01]  /*43c0*/  FMUL.FTZ R173, R48, UR14 ;  /* 0x0000000e30ad7c20 */ /* 0x000fe20008410000 */
[----:B------:R-:W-:Y:S01]  /*43d0*/  FMUL.FTZ R180, R181, UR14 ;  /* 0x0000000eb5b47c20 */ /* 0x000fe20008410000 */
[----:B------:R-:W-:Y:S02]  /*43e0*/  SHF.L.U32 R174, R146, 0x10, RZ ;  /* 0x0000001092ae7819 */ /* 0x000fe400000006ff */
[----:B------:R-:W-:Y:S01]  /*43f0*/  FFMA.FTZ R54, R173, R169, R54 ;  /* 0x000000a9ad367223 */ /* 0x000fe20000010036 */
[----:B------:R-:W-:Y:S01]  /*4400*/  F2FP.BF16.F32.PACK_AB R169, R181, R48 ;  /* 0x00000030b5a9723e */ /* 0x000fe200000010ff */
[----:B------:R-:W-:Y:S01]  /*4410*/  FFMA.FTZ R55, R180, R49, R55 ;  /* 0x00000031b4377223 */ /* 0x000fe20000010037 */
[----:B------:R-:W-:Y:S01]  /*4420*/  SHF.L.U32 R48, R147, 0x10, RZ ;  /* 0x0000001093307819 */ /* 0x000fe200000006ff */
[----:B------:R-:W-:Y:S01]  /*4430*/  FMUL.FTZ R174, R179, R174 ;  /* 0x000000aeb3ae7220 */ /* 0x000fe20000410000 */
[----:B------:R-:W-:-:S02]  /*4440*/  SHF.L.U32 R49, R192, 0x10, RZ ;  /* 0x00000010c0317819 */ /* 0x000fc400000006ff */
[----:B------:R-:W-:Y:S01]  /*4450*/  SHF.L.U32 R179, R190, 0x10, RZ ;  /* 0x00000010beb37819 */ /* 0x000fe200000006ff */
[----:B------:R-:W-:Y:S02]  /*4460*/  FMUL.FTZ R175, R175, R48 ;  /* 0x00000030afaf7220 */ /* 0x000fe40000410000 */
[----:B------:R-:W-:Y:S01]  /*4470*/  FMUL.FTZ R48, R168, R49 ;  /* 0x00000031a8307220 */ /* 0x000fe20000410000 */
[----:B------:R-:W-:Y:S01]  /*4480*/  SHF.L.U32 R49, R191, 0x10, RZ ;  /* 0x00000010bf317819 */ /* 0x000fe200000006ff */
[----:B------:R-:W-:-:S03]  /*4490*/  FFMA.FTZ R168, R213, UR4, R176 ;  /* 0x00000004d5a87c23 */ /* 0x000fc600080100b0 */
        /* <DEDUP_REMOVED lines=24> */
.L_x_188:
[--C-:B------:R-:W-:Y:S01]  /*4620*/  FFMA.FTZ R178, R243, UR4, R176.reuse ;  /* 0x00000004f3b27c23 */ /* 0x100fe200080100b0 */
[--C-:B------:R-:W-:Y:S01]  /*4630*/  FFMA.FTZ R177, R206, UR4, R176.reuse ;  /* 0x00000004ceb17c23 */ /* 0x100fe200080100b0 */
[----:B------:R-:W-:Y:S02]  /*4640*/  FFMA.FTZ R184, R16, UR4, R176 ;  /* 0x0000000410b87c23 */ /* 0x000fe400080100b0 */
[----:B------:R-:W-:Y:S01]  /*4650*/  FADD.FTZ R178, R241, -R178 ;  /* 0x800000b2f1b27221 */ /* 0x000fe20000010000 */
[--C-:B------:R-:W-:Y:S01]  /*4660*/  FADD.FTZ R179, R204, -R177.reuse ;  /* 0x800000b1ccb37221 */ /* 0x100fe20000010000 */
[----:B-----5:R-:W-:Y:S01]  /*4670*/  PRMT R177, R175, 0x7632, R177 ;  /* 0x00007632afb17816 */ /* 0x020fe200000000b1 */
[----:B------:R-:W-:Y:S01]  /*4680*/  FADD.FTZ R184, R15, -R184 ;  /* 0x800000b80fb87221 */ /* 0x000fe20000010000 */
[----:B------:R-:W-:Y:S01]  /*4690*/  FMUL.FTZ R178, R178, UR21 ;  /* 0x00000015b2b27c20 */ /* 0x000fe20008410000 */
[----:B------:R-:W-:Y:S01]  /*46a0*/  FMUL.FTZ R180, R179, UR21 ;  /* 0x00000015b3b47c20 */ /* 0x000fe20008410000 */
[----:B------:R-:W-:Y:S01]  /*46b0*/  SHF.L.U32 R179, R175, 0x10, RZ ;  /* 0x00000010afb37819 */ /* 0x000fe200000006ff */
[----:B------:R-:W-:Y:S01]  /*46c0*/  FMUL.FTZ R184, R184, UR21 ;  /* 0x00000015b8b87c20 */ /* 0x000fe20008410000 */
[----:B------:R-:W-:Y:S01]  /*46d0*/  SHF.L.U32 R177, R177, 0x10, RZ ;  /* 0x00000010b1b17819 */ /* 0x000fe200000006ff */
[----:B------:R-:W-:Y:S01]  /*46e0*/  FMUL.FTZ R175, R178, UR14 ;  /* 0x0000000eb2af7c20 */ /* 0x000fe20008410000 */
[----:B------:R-:W-:Y:S01]  /*46f0*/  FMUL.FTZ R178, R180, UR14 ;  /* 0x0000000eb4b27c20 */ /* 0x000fe20008410000 */
[----:B------:R-:W-:-:S02]  /*4700*/  FFMA.FTZ R180, R20, UR4, R176 ;  /* 0x0000000414b47c23 */ /* 0x000fc400080100b0 */
[----:B------:R-:W-:Y:S01]  /*4710*/  FFMA.FTZ R50, R175, R179, R50 ;  /* 0x000000b3af327223 */ /* 0x000fe20000010032 */
[----:B------:R-:W-:Y:S01]  /*4720*/  FFMA.FTZ R51, R178, R177, R51 ;  /* 0x000000b1b2337223 */ /* 0x000fe20000010033 */
[----:B------:R-:W-:Y:S01]  /*4730*/  FFMA.FTZ R177, R231, UR4, R176 ;  /* 0x00000004e7b17c23 */ /* 0x000fe200080100b0 */
[----:B------:R-:W-:Y:S01]  /*4740*/  FADD.FTZ R180, R19, -R180 ;  /* 0x800000b413b47221 */ /* 0x000fe20000010000 */
[----:B------:R-:W-:Y:S02]  /*4750*/  PRMT R179, R174, 0x7632, R179 ;  /* 0x00007632aeb37816 */ /* 0x000fe400000000b3 */
[----:B------:R-:W-:Y:S01]  /*4760*/  FADD.FTZ R177, R230, -R177 ;  /* 0x800000b1e6b17221 */ /* 0x000fe20000010000 */
[----:B------:R-:W-:Y:S01]  /*4770*/  FMUL.FTZ R181, R180, UR21 ;  /* 0x00000015b4b57c20 */ /* 0x000fe20008410000 */
[----:B------:R-:W-:Y:S02]  /*4780*/  SHF.L.U32 R180, R174, 0x10, RZ ;  /* 0x00000010aeb47819 */ /* 0x000fe400000006ff */
[----:B------:R-:W-:Y:S01]  /*4790*/  FMUL.FTZ R177, R177, UR21 ;  /* 0x00000015b1b17c20 */ /* 0x000fe20008410000 */
[----:B------:R-:W-:Y:S01]  /*47a0*/  SHF.L.U32 R182, R179, 0x10, RZ ;  /* 0x00000010b3b67819 */ /* 0x000fe200000006ff */
[----:B------:R-:W-:-:S02]  /*47b0*/  FMUL.FTZ R174, R181, UR14 ;  /* 0x0000000eb5ae7c20 */ /* 0x000fc40008410000 */
[----:B------:R-:W-:Y:S02]  /*47c0*/  FMUL.FTZ R179, R177, UR14 ;  /* 0x0000000eb1b37c20 */ /* 0x000fe40008410000 */
[--C-:B------:R-:W-:Y:S01]  /*47d0*/  FFMA.FTZ R182, R174, R182, R49.reuse ;  /* 0x000000b6aeb67223 */ /* 0x100fe20000010031 */
[----:B------:R-:W-:Y:S01]  /*47e0*/  PRMT R49, R173, 0x7632, R49 ;  /* 0x00007632ad317816 */ /* 0x000fe20000000031 */
[----:B------:R-:W-:Y:S01]  /*47f0*/  FFMA.FTZ R177, R179, R180, R48 ;  /* 0x000000b4b3b17223 */ /* 0x000fe20000010030 */
[--C-:B------:R-:W-:Y:S01]  /*4800*/  FFMA.FTZ R48, R221, UR4, R176.reuse ;  /* 0x00000004dd307c23 */ /* 0x100fe200080100b0 */
[----:B------:R-:W-:Y:S01]  /*4810*/  FFMA.FTZ R180, R18, UR4, R176 ;  /* 0x0000000412b47c23 */ /* 0x000fe200080100b0 */
[----:B------:R-:W-:Y:S02]  /*4820*/  SHF.L.U32 R181, R49, 0x10, RZ ;  /* 0x0000001031b57819 */ /* 0x000fe400000006ff */
[----:B------:R-:W-:Y:S01]  /*4830*/  FADD.FTZ R48, R219, -R48 ;  /* 0x80000030db307221 */ /* 0x000fe20000010000 */
[----:B------:R-:W-:Y:S01]  /*4840*/  FADD.FTZ R180, R17, -R180 ;  /* 0x800000b411b47221 */ /* 0x000fe20000010000 */
[----:B------:R-:W-:-:S02]  /*4850*/  SHF.L.U32 R173, R173, 0x10, RZ ;  /* 0x00000010adad7819 */ /* 0x000fc400000006ff */
[----:B------:R-:W-:Y:S01]  /*4860*/  FMUL.FTZ R48, R48, UR21 ;  /* 0x0000001530307c20 */ /* 0x000fe20008410000 */
[----:B------:R-:W-:-:S03]  /*4870*/  FMUL.FTZ R180, R180, UR21 ;  /* 0x00000015b4b47c20 */ /* 0x000fc60008410000 */
[----:B------:R-:W-:Y:S01]  /*4880*/  FMUL.FTZ R49, R48, UR14 ;  /* 0x0000000e30317c20 */ /* 0x000fe20008410000 */
[----:B------:R-:W-:Y:S01]  /*4890*/  FMUL.FTZ R48, R180, UR14 ;  /* 0x0000000eb4307c20 */ /* 0x000fe20008410000 */
[----:B------:R-:W-:Y:S02]  /*48a0*/  FFMA.FTZ R180, R213, UR4, R176 ;  /* 0x00000004d5b47c23 */ /* 0x000fe400080100b0 */
[----:B------:R-:W-:Y:S01]  /*48b0*/  FFMA.FTZ R54, R49, R173, R54 ;  /* 0x000000ad31367223 */ /* 0x000fe20000010036 */
[----:B------:R-:W-:Y:S01]  /*48c0*/  FFMA.FTZ R55, R48, R181, R55 ;  /* 0x000000b530377223 */ /* 0x000fe20000010037 */
[----:B------:R-:W-:Y:S01]  /*48d0*/  FADD.FTZ R180, R211, -R180 ;  /* 0x800000b4d3b47221 */ /* 0x000fe20000010000 */
[----:B------:R-:W-:-:S03]  /*48e0*/  SHF.L.U32 R181, R172, 0x10, RZ ;  /* 0x00000010acb57819 */ /* 0x000fc600000006ff */
[----:B------:R-:W-:Y:S01]  /*48f0*/  FMUL.FTZ R173, R180, UR21 ;  /* 0x00000015b4ad7c20 */ /* 0x000fe20008410000 */
[----:B------:R-:W-:Y:S01]  /*4900*/  PRMT R180, R172, 0x7632, R180 ;  /* 0x00007632acb47816 */ /* 0x000fe200000000b4 */
[----:B------:R-:W-:Y:S02]  /*4910*/  FMUL.FTZ R172, R184, UR14 ;  /* 0x0000000eb8ac7c20 */ /* 0x000fe40008410000 */
[----:B------:R-:W-:Y:S01]  /*4920*/  FMUL.FTZ R173, R173, UR14 ;  /* 0x0000000eadad7c20 */ /* 0x000fe20008410000 */
[----:B------:R-:W-:-:S03]  /*4930*/  SHF.L.U32 R180, R180, 0x10, RZ ;  /* 0x00000010b4b47819 */ /* 0x000fc600000006ff */
        /* <DEDUP_REMOVED lines=22> */
.L_x_189:
        /* <DEDUP_REMOVED lines=9> */
.L_x_187:
[----:B------:R-:W-:Y:S05]  /*4b30*/  BSYNC.RECONVERGENT B1 ;  /* 0x0000000000017941 */ /* 0x000fea0003800200 */
.L_x_186:
[----:B------:R-:W-:Y:S05]  /*4b40*/  @!P1 BRA `(.L_x_190) ;  /* 0x00000038008c9947 */ /* 0x000fea0003800000 */
[----:B0-23--:R-:W0:Y:S02]  /*4b50*/  LDC.64 R172, c[0x0][0x390] ;  /* 0x0000e400ffac7b82 */ /* 0x00de240000000a00 */
        /* <DEDUP_REMOVED lines=16> */
[C---:B------:R-:W-:Y:S01]  /*4c60*/  F2FP.BF16.F32.PACK_AB R171, R170.reuse, R169 ;  /* 0x000000a9aaab723e */ /* 0x040fe200000010ff */
[----:B------:R-:W-:Y:S01]  /*4c70*/  FFMA.FTZ R181, R175, R181, R42 ;  /* 0x000000b5afb57223 */ /* 0x000fe2000001002a */
[----:B------:R-:W-:-:S04]  /*4c80*/  FMUL.FTZ R42, R170, UR14 ;  /* 0x0000000eaa2a7c20 */ /* 0x000fc80008410000 */
        /* <DEDUP_REMOVED lines=13> */
[----:B------:R-:W-:Y:S01]  /*4d60*/  FFMA.FTZ R169, R218, UR4, R176 ;  /* 0x00000004daa97c23 */ /* 0x000fe200080100b0 */
[----:B------:R-:W-:Y:S01]  /*4d70*/  FFMA.FTZ R182, R43, R174, R40 ;  /* 0x000000ae2bb67223 */ /* 0x000fe20000010028 */
[----:B------:R-:W-:Y:S01]  /*4d80*/  FFMA.FTZ R183, R168, R183, R41 ;  /* 0x000000b7a8b77223 */ /* 0x000fe20000010029 */
[----:B------:R-:W-:Y:S01]  /*4d90*/  FFMA.FTZ R41, R23, UR4, R176 ;  /* 0x0000000417297c23 */ /* 0x000fe200080100b0 */
[----:B------:R-:W-:Y:S01]  /*4da0*/  FADD.FTZ R174, R216, -R169 ;  /* 0x800000a9d8ae7221 */ /* 0x000fe20000010000 */
[----:B------:R-:W-:-:S02]  /*4db0*/  PRMT R40, R173, 0x7632, R40 ;  /* 0x00007632ad287816 */ /* 0x000fc40000000028 */
[----:B------:R-:W-:Y:S01]  /*4dc0*/  FADD.FTZ R41, R188, -R41 ;  /* 0x80000029bc297221 */ /* 0x000fe20000010000 */
[----:B------:R-:W-:Y:S01]  /*4dd0*/  FMUL.FTZ R174, R174, UR21 ;  /* 0x00000015aeae7c20 */ /* 0x000fe20008410000 */
[----:B------:R-:W-:Y:S02]  /*4de0*/  SHF.L.U32 R169, R173, 0x10, RZ ;  /* 0x00000010ada97819 */ /* 0x000fe400000006ff */
[----:B------:R-:W-:Y:S01]  /*4df0*/  FMUL.FTZ R41, R41, UR21 ;  /* 0x0000001529297c20 */ /* 0x000fe20008410000 */
[----:B------:R-:W-:Y:S01]  /*4e00*/  SHF.L.U32 R40, R40, 0x10, RZ ;  /* 0x0000001028287819 */ /* 0x000fe200000006ff */
        /* <DEDUP_REMOVED lines=10> */
[--C-:B------:R-:W-:Y:S01]  /*4eb0*/  FFMA.FTZ R43, R21, UR4, R176.reuse ;  /* 0x00000004152b7c23 */ /* 0x100fe200080100b0 */
[----:B------:R-:W-:Y:S01]  /*4ec0*/  FMUL.FTZ R40, R42, R41 ;  /* 0x000000292a287220 */ /* 0x000fe20000410000 */
[----:B------:R-:W-:Y:S01]  /*4ed0*/  SHF.L.U32 R41, R2, 0x10, RZ ;  /* 0x0000001002297819 */ /* 0x000fe200000006ff */
[----:B------:R-:W-:Y:S01]  /*4ee0*/  FFMA.FTZ R176, R220, UR4, R176 ;  /* 0x00000004dcb07c23 */ /* 0x000fe200080100b0 */
[----:B------:R-:W-:Y:S01]  /*4ef0*/  SHF.L.U32 R42, R137, 0x10, RZ ;  /* 0x00000010892a7819 */ /* 0x000fe200000006ff */
[----:B------:R-:W-:Y:S01]  /*4f00*/  FADD.FTZ R43, R22, -R43 ;  /* 0x8000002b162b7221 */ /* 0x000fe20000010000 */
[----:B------:R-:W-:Y:S01]  /*4f10*/  F2FP.BF16.F32.PACK_AB R175, R40, R175 ;  /* 0x000000af28af723e */ /* 0x000fe200000010ff */
[----:B------:R-:W-:Y:S01]  /*4f20*/  FMUL.FTZ R41, R168, R41 ;  /* 0x00000029a8297220 */ /* 0x000fe20000410000 */
[----:B------:R-:W-:Y:S01]  /*4f30*/  FADD.FTZ R176, R217, -R176 ;  /* 0x800000b0d9b07221 */ /* 0x000fe20000010000 */
[----:B------:R-:W-:Y:S01]  /*4f40*/  FMUL.FTZ R168, R43, UR21 ;  /* 0x000000152ba87c20 */ /* 0x000fe20008410000 */
[----:B------:R-:W-:Y:S01]  /*4f50*/  FMUL.FTZ R173, R173, R42 ;  /* 0x0000002aadad7220 */ /* 0x000fe20000410000 */
[----:B------:R-:W-:Y:S01]  /*4f60*/  FMUL.FTZ R42, R178, R177 ;  /* 0x000000b1b22a7220 */ /* 0x000fe20000410000 */
[----:B------:R-:W-:Y:S01]  /*4f70*/  SHF.L.U32 R177, R172, 0x10, RZ ;  /* 0x00000010acb17819 */ /* 0x000fe200000006ff */
[----:B------:R-:W-:Y:S01]  /*4f80*/  FMUL.FTZ R43, R168, UR14 ;  /* 0x0000000ea82b7c20 */ /* 0x000fe20008410000 */
[----:B------:R-:W-:-:S02]  /*4f90*/  SHF.L.U32 R178, R136, 0x10, RZ ;  /* 0x0000001088b27819 */ /* 0x000fc400000006ff */
[----:B------:R-:W-:Y:S01]  /*4fa0*/  PRMT R172, R172, 0x7632, R172 ;  /* 0x00007632acac7816 */ /* 0x000fe200000000ac */
[----:B------:R-:W-:Y:S01]  /*4fb0*/  FFMA.FTZ R44, R43, R177, R44 ;  /* 0x000000b12b2c7223 */ /* 0x000fe2000001002c */
[----:B------:R-:W-:Y:S01]  /*4fc0*/  SHF.L.U32 R177, R5, 0x10, RZ ;  /* 0x0000001005b17819 */ /* 0x000fe200000006ff */
[----:B------:R-:W-:Y:S01]  /*4fd0*/  FMUL.FTZ R178, R43, R178 ;  /* 0x000000b22bb27220 */ /* 0x000fe20000410000 */
[----:B------:R-:W-:Y:S01]  /*4fe0*/  FMUL.FTZ R43, R176, UR21 ;  /* 0x00000015b02b7c20 */ /* 0x000fe20008410000 */
[----:B------:R-:W-:Y:S02]  /*4ff0*/  SHF.L.U32 R176, R172, 0x10, RZ ;  /* 0x00000010acb07819 */ /* 0x000fe400000006ff */
[----:B------:R-:W-:Y:S01]  /*5000*/  F2FP.BF16.F32.PACK_AB R174, R41, R174 ;  /* 0x000000ae29ae723e */ /* 0x000fe200000010ff */
[C---:B------:R-:W-:Y:S01]  /*5010*/  FMUL.FTZ R172, R43.reuse, UR14 ;  /* 0x0000000e2bac7c20 */ /* 0x040fe20008410000 */
[----:B------:R-:W-:Y:S02]  /*5020*/  F2FP.BF16.F32.PACK_AB R168, R43, R168 ;  /* 0x000000a82ba8723e */ /* 0x000fe400000010ff */
[----:B------:R-:W-:Y:S01]  /*5030*/  F2FP.BF16.F32.PACK_AB R173, R42, R173 ;  /* 0x000000ad2aad723e */ /* 0x000fe200000010ff */
[C---:B------:R-:W-:Y:S01]  /*5040*/  FMUL.FTZ R177, R172.reuse, R177 ;  /* 0x000000b1acb17220 */ /* 0x040fe20000410000 */
[----:B------:R-:W-:-:S04]  /*5050*/  FFMA.FTZ R45, R172, R176, R45 ;  /* 0x000000b0ac2d7223 */ /* 0x000fc8000001002d */
[----:B------:R-:W-:Y:S01]  /*5060*/  F2FP.BF16.F32.PACK_AB R172, R177, R178 ;  /* 0x000000b2b1ac723e */ /* 0x000fe200000010ff */
[----:B------:R-:W-:Y:S06]  /*5070*/  BRA `(.L_x_192) ;  /* 0x0000000400207947 */ /* 0x000fec0003800000 */
.L_x_191:
[--C-:B------:R-:W-:Y:S01]  /*5080*/  FFMA.FTZ R178, R242, UR4, R176.reuse ;  /* 0x00000004f2b27c23 */ /* 0x100fe200080100b0 */
[----:B------:R-:W-:Y:S01]  /*5090*/  FFMA.FTZ R177, R225, UR4, R176 ;  /* 0x00000004e1b17c23 */ /* 0x000fe200080100b0 */
[----:B-----5:R-:W-:Y:S02]  /*50a0*/  SHF.L.U32 R181, R175, 0x10, RZ ;  /* 0x00000010afb57819 */ /* 0x020fe400000006ff */
[----:B------:R-:W-:Y:S01]  /*50b0*/  FADD.FTZ R178, R239, -R178 ;  /* 0x800000b2efb27221 */ /* 0x000fe20000010000 */
[----:B------:R-:W-:-:S03]  /*50c0*/  FADD.FTZ R177, R224, -R177 ;  /* 0x800000b1e0b17221 */ /* 0x000fc60000010000 */
[----:B------:R-:W-:Y:S01]  /*50d0*/  FMUL.FTZ R179, R178, UR21 ;  /* 0x00000015b2b37c20 */ /* 0x000fe20008410000 */
[----:B------:R-:W-:Y:S01]  /*50e0*/  PRMT R178, R175, 0x7632, R178 ;  /* 0x00007632afb27816 */ /* 0x000fe200000000b2 */
[----:B------:R-:W-:-:S03]  /*50f0*/  FMUL.FTZ R177, R177, UR21 ;  /* 0x00000015b1b17c20 */ /* 0x000fc60008410000 */
        /* <DEDUP_REMOVED lines=13> */
[----:B------:R-:W-:Y:S01]  /*51d0*/  FMUL.FTZ R43, R42, UR14 ;  /* 0x0000000e2a2b7c20 */ /* 0x000fe20008410000 */
[----:B------:R-:W-:Y:S01]  /*51e0*/  FMUL.FTZ R42, R177, UR14 ;  /* 0x0000000eb12a7c20 */ /* 0x000fe20008410000 */
[----:B------:R-:W-:Y:S01]  /*51f0*/  SHF.L.U32 R174, R174, 0x10, RZ ;  /* 0x00000010aeae7819 */ /* 0x000fe200000006ff */
[----:B------:R-:W-:-:S02]  /*5200*/  FFMA.FTZ R177, R218, UR4, R176 ;  /* 0x00000004dab17c23 */ /* 0x000fc400080100b0 */
[----:B------:R-:W-:Y:S01]  /*5210*/  FFMA.FTZ R183, R42, R183, R41 ;  /* 0x000000b72ab77223 */ /* 0x000fe20000010029 */
[----:B------:R-:W-:Y:S01]  /*5220*/  FFMA.FTZ R41, R23, UR4, R176 ;  /* 0x0000000417297c23 */ /* 0x000fe200080100b0 */
[--C-:B------:R-:W-:Y:S01]  /*5230*/  FFMA.FTZ R182, R43, R174, R40.reuse ;  /* 0x000000ae2bb67223 */ /* 0x100fe20000010028 */
[C---:B------:R-:W-:Y:S01]  /*5240*/  PRMT R40, R173.reuse, 0x7632, R40 ;  /* 0x00007632ad287816 */ /* 0x040fe20000000028 */
        /* <DEDUP_REMOVED lines=11> */
[----:B------:R-:W-:Y:S01]  /*5300*/  FFMA.FTZ R176, R220, UR4, R176 ;  /* 0x00000004dcb07c23 */ /* 0x000fe200080100b0 */
[----:B------:R-:W-:Y:S02]  /*5310*/  PRMT R174, R172, 0x7632, R174 ;  /* 0x00007632acae7816 */ /* 0x000fe400000000ae */
[----:B------:R-:W-:Y:S01]  /*5320*/  FADD.FTZ R173, R22, -R173 ;  /* 0x800000ad16ad7221 */ /* 0x000fe20000010000 */
[----:B------:R-:W-:Y:S01]  /*5330*/  FADD.FTZ R176, R217, -R176 ;  /* 0x800000b0d9b07221 */ /* 0x000fe20000010000 */
[----:B------:R-:W-:Y:S02]  /*5340*/  SHF.L.U32 R174, R174, 0x10, RZ ;  /* 0x00000010aeae7819 */ /* 0x000fe400000006ff */
[----:B------:R-:W-:Y:S01]  /*5350*/  FMUL.FTZ R173, R173, UR21 ;  /* 0x00000015adad7c20 */ /* 0x000fe20008410000 */
[----:B------:R-:W-:Y:S01]  /*5360*/  FMUL.FTZ R177, R176, UR21 ;  /* 0x00000015b0b17c20 */ /* 0x000fe20008410000 */
[----:B------:R-:W-:-:S02]  /*5370*/  SHF.L.U32 R176, R172, 0x10, RZ ;  /* 0x00000010acb07819 */ /* 0x000fc400000006ff */
[----:B------:R-:W-:Y:S01]  /*5380*/  FMUL.FTZ R173, R173, UR14 ;  /* 0x0000000eadad7c20 */ /* 0x000fe20008410000 */
[----:B------:R-:W-:Y:S01]  /*5390*/  FMUL.FTZ R172, R177, UR14 ;  /* 0x0000000eb1ac7c20 */ /* 0x000fe20008410000 */
[----:B------:R-:W-:Y:S02]  /*53a0*/  SHF.L.U32 R177, R0, 0x10, RZ ;  /* 0x0000001000b17819 */ /* 0x000fe400000006ff */
[----:B------:R-:W-:Y:S01]  /*53b0*/  FFMA.FTZ R44, R173, R176, R44 ;  /* 0x000000b0ad2c7223 */ /* 0x000fe2000001002c */
[----:B------:R-:W-:Y:S01]  /*53c0*/  FFMA.FTZ R45, R172, R174, R45 ;  /* 0x000000aeac2d7223 */ /* 0x000fe2000001002d */
        /* <DEDUP_REMOVED lines=14> */
[----:B------:R-:W-:Y:S01]  /*54b0*/  SHF.L.U32 R40, R136, 0x10, RZ ;  /* 0x0000001088287819 */ /* 0x000fe200000006ff */
[----:B------:R-:W-:-:S04]  /*54c0*/  FMUL.FTZ R41, R172, R41 ;  /* 0x00000029ac297220 */ /* 0x000fc80000410000 */
[----:B------:R-:W-:Y:S01]  /*54d0*/  FMUL.FTZ R40, R173, R40 ;  /* 0x00000028ad287220 */ /* 0x000fe20000410000 */
[----:B------:R-:W-:-:S04]  /*54e0*/  F2FP.BF16.F32.PACK_AB R173, R43, R42 ;  /* 0x0000002a2bad723e */ /* 0x000fc800000010ff */
[----:B------:R-:W-:-:S07]  /*54f0*/  F2FP.BF16.F32.PACK_AB R172, R41, R40 ;  /* 0x0000002829ac723e */ /* 0x000fce00000010ff */
.L_x_192:
[----:B------:R-:W0:Y:S08]  /*5500*/  @P0 LDC.64 R42, c[0x0][0x478] ;  /* 0x00011e00ff2a0b82 */ /* 0x000e300000000a00 */
[----:B------:R-:W1:Y:S01]  /*5510*/  LDC.64 R40, c[0x0][0x468] ;  /* 0x00011a00ff287b82 */ /* 0x000e620000000a00 */
[----:B0-----:R-:W-:Y:S01]  /*5520*/  @P0 IMAD.WIDE.U32 R176, R202, 0x10, R42 ;  /* 0x00000010cab00825 */ /* 0x001fe200078e002a */
[----:B------:R-:W-:-:S02]  /*5530*/  MOV R42, R181 ;  /* 0x000000b5002a7202 */ /* 0x000fc40000000f00 */
[----:B------:R-:W-:Y:S02]  /*5540*/  MOV R43, R180 ;  /* 0x000000b4002b7202 */ /* 0x000fe40000000f00 */
[----:B------:R4:W-:Y:S01]  /*5550*/  @P0 STG.E.128 desc[UR12][R176.64], R168 ;  /* 0x000000a8b0000986 */ /* 0x0009e2000c101d0c */
[----:B-1----:R-:W-:Y:S01]  /*5560*/  IMAD.WIDE.U32 R178, R202, 0x10, R40 ;  /* 0x00000010cab27825 */ /* 0x002fe200078e0028 */
[----:B------:R-:W-:Y:S02]  /*5570*/  MOV R40, R182 ;  /* 0x000000b600287202 */ /* 0x000fe40000000f00 */
[----:B------:R-:W-:Y:S02]  /*5580*/  MOV R41, R183 ;  /* 0x000000b700297202 */ /* 0x000fe40000000f00 */
[----:B------:R4:W-:Y:S01]  /*5590*/  STG.E.128 desc[UR12][R178.64], R172 ;  /* 0x000000acb2007986 */ /* 0x0009e2000c101d0c */
[----:B------:R-:W-:Y:S05]  /*55a0*/  BRA `(.L_x_190) ;  /* 0x0000002c00f47947 */ /* 0x000fea0003800000 */
.L_x_177:
[----:B------:R-:W-:Y:S04]  /*55b0*/  BSSY.RECONVERGENT B1, `(.L_x_193) ;  /* 0x00000c0000017945 */ /* 0x000fe80003800200 */
[----:B------:R-:W-:Y:S05]  /*55c0*/  @!P4 BRA `(.L_x_194) ;  /* 0x0000000800f8c947 */ /* 0x000fea0003800000 */
[----:B------:R-:W0:Y:S02]  /*55d0*/  LDC.64 R172, c[0x0][0x390] ;  /* 0x0000e400ffac7b82 */ /* 0x000e240000000a00 */
[----:B0-----:R-:W-:-:S06]  /*55e0*/  IMAD.WIDE.U32 R172, R202, 0x10, R172 ;  /* 0x00000010caac7825 */ /* 0x001fcc00078e00ac */
[----:B------:R-:W5:Y:S01]  /*55f0*/  LDG.E.128 R172, desc[UR12][R172.64] ;  /* 0x0000000cacac7981 */ /* 0x000f62000c1e1d00 */
[----:B------:R-:W-:-:S04]  /*5600*/  UISETP.NE.U32.AND UP1, UPT, UR22, URZ, UPT ;  /* 0x000000ff1600728c */ /* 0x000fc8000bf25070 */
[----:B------:R-:W-:-:S09]  /*5610*/  UISETP.NE.AND.EX UP1, UPT, UR23, URZ, UPT, UP1 ;  /* 0x000000ff1700728c */ /* 0x000fd2000bf25310 */
[----:B------:R-:W-:Y:S05]  /*5620*/  BRA.U UP1, `(.L_x_195) ;  /* 0x0000000501547547 */ /* 0x000fea000b800000 */
[----:B------:R-:W-:Y:S01]  /*5630*/  FFMA.FTZ R177, R212, UR4, R176 ;  /* 0x00000004d4b17c23 */ /* 0x000fe200080100b0 */
[----:B-----5:R-:W-:Y:S01]  /*5640*/  PRMT R178, R37, 0x7632, R178 ;  /* 0x0000763225b27816 */ /* 0x020fe200000000b2 */
[----:B------:R-:W-:Y:S01]  /*5650*/  FFMA.FTZ R182, R240, UR4, R176 ;  /* 0x00000004f0b67c23 */ /* 0x000fe200080100b0 */
[----:B------:R-:W-:Y:S01]  /*5660*/  SHF.L.U32 R183, R172, 0x10, RZ ;  /* 0x00000010acb77819 */ /* 0x000fe200000006ff */
[--C-:B------:R-:W-:Y:S01]  /*5670*/  FADD.FTZ R180, R210, -R177.reuse ;  /* 0x800000b1d2b47221 */ /* 0x100fe20000010000 */
[----:B------:R-:W-:Y:S01]  /*5680*/  PRMT R177, R36, 0x7632, R177 ;  /* 0x0000763224b17816 */ /* 0x000fe200000000b1 */
[----:B------:R-:W-:Y:S01]  /*5690*/  FADD.FTZ R179, R237, -R182 ;  /* 0x800000b6edb37221 */ /* 0x000fe20000010000 */
[----:B------:R-:W-:Y:S02]  /*56a0*/  SHF.L.U32 R178, R178, 0x10, RZ ;  /* 0x00000010b2b27819 */ /* 0x000fe400000006ff */
[----:B------:R-:W-:-:S05]  /*56b0*/  SHF.L.U32 R177, R177, 0x10, RZ ;  /* 0x00000010b1b17819 */ /* 0x000fca00000006ff */
[----:B------:R-:W-:Y:S01]  /*56c0*/  FFMA.FTZ R181, R180, UR21, R177 ;  /* 0x00000015b4b57c23 */ /* 0x000fe200080100b1 */
[----:B------:R-:W-:Y:S01]  /*56d0*/  FFMA.FTZ R180, R179, UR21, R178 ;  /* 0x00000015b3b47c23 */ /* 0x000fe200080100b2 */
[----:B------:R-:W-:Y:S01]  /*56e0*/  FFMA.FTZ R177, R238, UR4, R176 ;  /* 0x00000004eeb17c23 */ /* 0x000fe200080100b0 */
[----:B------:R-:W-:Y:S01]  /*56f0*/  PRMT R178, R39, 0x7632, R178 ;  /* 0x0000763227b27816 */ /* 0x000fe200000000b2 */
[----:B------:R-:W-:Y:S02]  /*5700*/  FFMA.FTZ R179, R248, UR4, R176 ;  /* 0x00000004f8b37c23 */ /* 0x000fe400080100b0 */
[--C-:B------:R-:W-:Y:S01]  /*5710*/  FADD.FTZ R182, R236, -R177.reuse ;  /* 0x800000b1ecb67221 */ /* 0x100fe20000010000 */
[----:B------:R-:W-:Y:S01]  /*5720*/  PRMT R177, R38, 0x7632, R177 ;  /* 0x0000763226b17816 */ /* 0x000fe200000000b1 */
[----:B------:R-:W-:Y:S01]  /*5730*/  FADD.FTZ R179, R246, -R179 ;  /* 0x800000b3f6b37221 */ /* 0x000fe20000010000 */
[----:B------:R-:W-:Y:S02]  /*5740*/  SHF.L.U32 R178, R178, 0x10, RZ ;  /* 0x00000010b2b27819 */ /* 0x000fe400000006ff */
[----:B------:R-:W-:-:S03]  /*5750*/  SHF.L.U32 R177, R177, 0x10, RZ ;  /* 0x00000010b1b17819 */ /* 0x000fc600000006ff */
[----:B------:R-:W-:Y:S01]  /*5760*/  FFMA.FTZ R178, R179, UR21, R178 ;  /* 0x00000015b3b27c23 */ /* 0x000fe200080100b2 */
[----:B------:R-:W-:Y:S01]  /*5770*/  FFMA.FTZ R179, R3, UR4, R176 ;  /* 0x0000000403b37c23 */ /* 0x000fe200080100b0 */
[----:B------:R-:W-:Y:S02]  /*5780*/  FFMA.FTZ R177, R182, UR21, R177 ;  /* 0x00000015b6b17c23 */ /* 0x000fe400080100b1 */
[----:B------:R-:W-:Y:S01]  /*5790*/  FMUL.FTZ R178, R178, UR14 ;  /* 0x0000000eb2b27c20 */ /* 0x000fe20008410000 */
[----:B------:R-:W-:Y:S01]  /*57a0*/  FADD.FTZ R182, R6, -R179 ;  /* 0x800000b306b67221 */ /* 0x000fe20000010000 */
[----:B------:R-:W-:-:S05]  /*57b0*/  SHF.L.U32 R179, R36, 0x10, RZ ;  /* 0x0000001024b37819 */ /* 0x000fca00000006ff */
[----:B------:R-:W-:Y:S01]  /*57c0*/  FFMA.FTZ R179, R182, UR21, R179 ;  /* 0x00000015b6b37c23 */ /* 0x000fe200080100b3 */
[----:B------:R-:W-:Y:S01]  /*57d0*/  PRMT R182, R172, 0x7632, R182 ;  /* 0x00007632acb67816 */ /* 0x000fe200000000b6 */
[----:B------:R-:W-:Y:S01]  /*57e0*/  FMUL.FTZ R172, R181, UR14 ;  /* 0x0000000eb5ac7c20 */ /* 0x000fe20008410000 */
[----:B------:R-:W-:Y:S01]  /*57f0*/  FFMA.FTZ R181, R7, UR4, R176 ;  /* 0x0000000407b57c23 */ /* 0x000fe200080100b0 */
[----:B------:R-:W-:Y:S01]  /*5800*/  FMUL.FTZ R179, R179, UR14 ;  /* 0x0000000eb3b37c20 */ /* 0x000fe20008410000 */
[----:B------:R-:W-:-:S03]  /*5810*/  SHF.L.U32 R182, R182, 0x10, RZ ;  /* 0x00000010b6b67819 */ /* 0x000fc600000006ff */
[----:B------:R-:W-:Y:S01]  /*5820*/  FFMA.FTZ R68, R179, R183, R68 ;  /* 0x000000b7b3447223 */ /* 0x000fe20000010044 */
[----:B------:R-:W-:Y:S01]  /*5830*/  SHF.L.U32 R183, R173, 0x10, RZ ;  /* 0x00000010adb77819 */ /* 0x000fe200000006ff */
[----:B------:R-:W-:Y:S01]  /*5840*/  FFMA.FTZ R69, R172, R182, R69 ;  /* 0x000000b6ac457223 */ /* 0x000fe20000010045 */
[----:B------:R-:W-:Y:S01]  /*5850*/  FADD.FTZ R182, R8, -R181 ;  /* 0x800000b508b67221 */ /* 0x000fe20000010000 */
[----:B------:R-:W-:-:S05]  /*5860*/  SHF.L.U32 R181, R37, 0x10, RZ ;  /* 0x0000001025b57819 */ /* 0x000fca00000006ff */
[----:B------:R-:W-:Y:S01]  /*5870*/  FFMA.FTZ R181, R182, UR21, R181 ;  /* 0x00000015b6b57c23 */ /* 0x000fe200080100b5 */
[----:B------:R-:W-:-:S03]  /*5880*/  PRMT R182, R173, 0x7632, R182 ;  /* 0x00007632adb67816 */ /* 0x000fc600000000b6 */
[----:B------:R-:W-:Y:S01]  /*5890*/  FMUL.FTZ R173, R181, UR14 ;  /* 0x0000000eb5ad7c20 */ /* 0x000fe20008410000 */
[----:B------:R-:W-:Y:S01]  /*58a0*/  SHF.L.U32 R184, R182, 0x10, RZ ;  /* 0x00000010b6b87819 */ /* 0x000fe200000006ff */
[----:B------:R-:W-:Y:S01]  /*58b0*/  FMUL.FTZ R182, R180, UR14 ;  /* 0x0000000eb4b67c20 */ /* 0x000fe20008410000 */
[----:B------:R-:W-:Y:S01]  /*58c0*/  FFMA.FTZ R180, R209, UR4, R176 ;  /* 0x00000004d1b47c23 */ /* 0x000fe200080100b0 */
[----:B------:R-:W-:Y:S01]  /*58d0*/  FFMA.FTZ R70, R173, R183, R70 ;  /* 0x000000b7ad467223 */ /* 0x000fe20000010046 */
[----:B------:R-:W-:Y:S01]  /*58e0*/  SHF.L.U32 R183, R174, 0x10, RZ ;  /* 0x00000010aeb77819 */ /* 0x000fe200000006ff */
[----:B------:R-:W-:Y:S01]  /*58f0*/  FFMA.FTZ R71, R182, R184, R71 ;  /* 0x000000b8b6477223 */ /* 0x000fe20000010047 */
[----:B------:R-:W-:Y:S01]  /*5900*/  FADD.FTZ R181, R207, -R180 ;  /* 0x800000b4cfb57221 */ /* 0x000fe20000010000 */
[----:B------:R-:W-:-:S05]  /*5910*/  SHF.L.U32 R180, R38, 0x10, RZ ;  /* 0x0000001026b47819 */ /* 0x000fca00000006ff */
[----:B------:R-:W-:Y:S01]  /*5920*/  FFMA.FTZ R180, R181, UR21, R180 ;  /* 0x00000015b5b47c23 */ /* 0x000fe200080100b4 */
[----:B------:R-:W-:Y:S01]  /*5930*/  PRMT R181, R174, 0x7632, R181 ;  /* 0x00007632aeb57816 */ /* 0x000fe200000000b5 */
[----:B------:R-:W-:-:S03]  /*5940*/  FMUL.FTZ R174, R177, UR14 ;  /* 0x0000000eb1ae7c20 */ /* 0x000fc60008410000 */
[----:B------:R-:W-:Y:S01]  /*5950*/  SHF.L.U32 R184, R181, 0x10, RZ ;  /* 0x00000010b5b87819 */ /* 0x000fe200000006ff */
[----:B------:R-:W-:-:S04]  /*5960*/  FMUL.FTZ R181, R180, UR14 ;  /* 0x0000000eb4b57c20 */ /* 0x000fc80008410000 */
[----:B------:R-:W-:Y:S01]  /*5970*/  FFMA.FTZ R180, R174, R184, R65 ;  /* 0x000000b8aeb47223 */ /* 0x000fe20000010041 */
[----:B------:R-:W-:Y:S01]  /*5980*/  FFMA.FTZ R65, R235, UR4, R176 ;  /* 0x00000004eb417c23 */ /* 0x000fe200080100b0 */
[----:B------:R-:W-:Y:S01]  /*5990*/  FFMA.FTZ R177, R181, R183, R64 ;  /* 0x000000b7b5b17223 */ /* 0x000fe20000010040 */
[----:B------:R-:W-:Y:S02]  /*59a0*/  SHF.L.U32 R64, R39, 0x10, RZ ;  /* 0x0000001027407819 */ /* 0x000fe400000006ff */
[----:B------:R-:W-:Y:S01]  /*59b0*/  FADD.FTZ R65, R234, -R65 ;  /* 0x80000041ea417221 */ /* 0x000fe20000010000 */
[----:B------:R-:W-:-:S03]  /*59c0*/  SHF.L.U32 R183, R175, 0x10, RZ ;  /* 0x00000010afb77819 */ /* 0x000fc600000006ff */
[----:B------:R-:W-:Y:S01]  /*59d0*/  FFMA.FTZ R64, R65, UR21, R64 ;  /* 0x0000001541407c23 */ /* 0x000fe20008010040 */
[----:B------:R-:W-:-:S03]  /*59e0*/  PRMT R65, R175, 0x7632, R65 ;  /* 0x00007632af417816 */ /* 0x000fc60000000041 */
[----:B------:R-:W-:Y:S01]  /*59f0*/  FMUL.FTZ R175, R64, UR14 ;  /* 0x0000000e40af7c20 */ /* 0x000fe20008410000 */
[----:B------:R-:W-:Y:S02]  /*5a00*/  SHF.L.U32 R65, R65, 0x10, RZ ;  /* 0x0000001041417819 */ /* 0x000fe400000006ff */
[----:B------:R-:W-:Y:S01]  /*5a10*/  SHF.L.U32 R64, R163, 0x10, RZ ;  /* 0x00000010a3407819 */ /* 0x000fe200000006ff */
[----:B------:R-:W-:Y:S02]  /*5a20*/  FFMA.FTZ R66, R175, R183, R66 ;  /* 0x000000b7af427223 */ /* 0x000fe40000010042 */
        /* <DEDUP_REMOVED lines=16> */
[----:B------:R-:W-:-:S03]  /*5b30*/  FMUL.FTZ R179, R64, R179 ;  /* 0x000000b340b37220 */ /* 0x000fc60000410000 */
[----:B------:R-:W-:Y:S01]  /*5b40*/  F2FP.BF16.F32.PACK_AB R173, R182, R173 ;  /* 0x000000adb6ad723e */ /* 0x000fe200000010ff */
[----:B------:R-:W-:-:S05]  /*5b50*/  FMUL.FTZ R172, R65, R172 ;  /* 0x000000ac41ac7220 */ /* 0x000fca0000410000 */
[----:B------:R-:W-:Y:S01]  /*5b60*/  F2FP.BF16.F32.PACK_AB R172, R172, R179 ;  /* 0x000000b3acac723e */ /* 0x000fe200000010ff */
[----:B------:R-:W-:Y:S06]  /*5b70*/  BRA `(.L_x_196) ;  /* 0x0000000400607947 */ /* 0x000fec0003800000 */
.L_x_195:
[C---:B-----5:R-:W-:Y:S01]  /*5b80*/  PRMT R168, R39.reuse, 0x7632, R168 ;  /* 0x0000763227a87816 */ /* 0x060fe200000000a8 */
[--C-:B------:R-:W-:Y:S01]  /*5b90*/  FFMA.FTZ R169, R248, UR4, R176.reuse ;  /* 0x00000004f8a97c23 */ /* 0x100fe200080100b0 */
[----:B------:R-:W-:Y:S01]  /*5ba0*/  FFMA.FTZ R170, R240, UR4, R176 ;  /* 0x00000004f0aa7c23 */ /* 0x000fe200080100b0 */
[----:B------:R-:W-:Y:S02]  /*5bb0*/  SHF.L.U32 R181, R39, 0x10, RZ ;  /* 0x0000001027b57819 */ /* 0x000fe400000006ff */
[----:B------:R-:W-:Y:S01]  /*5bc0*/  SHF.L.U32 R168, R168, 0x10, RZ ;  /* 0x00000010a8a87819 */ /* 0x000fe200000006ff */
[----:B------:R-:W-:Y:S01]  /*5bd0*/  FADD.FTZ R169, R246, -R169 ;  /* 0x800000a9f6a97221 */ /* 0x000fe20000010000 */
[----:B------:R-:W-:Y:S02]  /*5be0*/  SHF.L.U32 R184, R37, 0x10, RZ ;  /* 0x0000001025b87819 */ /* 0x000fe400000006ff */
[----:B------:R-:W-:Y:S01]  /*5bf0*/  SHF.L.U32 R183, R197, 0x10, RZ ;  /* 0x00000010c5b77819 */ /* 0x000fe200000006ff */
[----:B------:R-:W-:Y:S01]  /*5c00*/  FFMA.FTZ R171, R169, UR21, R168 ;  /* 0x00000015a9ab7c23 */ /* 0x000fe200080100a8 */
[----:B------:R-:W-:Y:S01]  /*5c10*/  FFMA.FTZ R169, R238, UR4, R176 ;  /* 0x00000004eea97c23 */ /* 0x000fe200080100b0 */
[----:B------:R-:W-:-:S03]  /*5c20*/  PRMT R168, R37, 0x7632, R168 ;  /* 0x0000763225a87816 */ /* 0x000fc600000000a8 */
[--C-:B------:R-:W-:Y:S01]  /*5c30*/  FADD.FTZ R177, R236, -R169.reuse ;  /* 0x800000a9ecb17221 */ /* 0x100fe20000010000 */
[----:B------:R-:W-:Y:S02]  /*5c40*/  PRMT R169, R38, 0x7632, R169 ;  /* 0x0000763226a97816 */ /* 0x000fe400000000a9 */
[----:B------:R-:W-:Y:S02]  /*5c50*/  SHF.L.U32 R168, R168, 0x10, RZ ;  /* 0x00000010a8a87819 */ /* 0x000fe400000006ff */
[----:B------:R-:W-:Y:S01]  /*5c60*/  SHF.L.U32 R178, R169, 0x10, RZ ;  /* 0x00000010a9b27819 */ /* 0x000fe200000006ff */
[----:B------:R-:W-:-:S04]  /*5c70*/  FADD.FTZ R169, R237, -R170 ;  /* 0x800000aaeda97221 */ /* 0x000fc80000010000 */
[----:B------:R-:W-:Y:S01]  /*5c80*/  FFMA.FTZ R170, R177, UR21, R178 ;  /* 0x00000015b1aa7c23 */ /* 0x000fe200080100b2 */
[----:B------:R-:W-:Y:S01]  /*5c90*/  FFMA.FTZ R177, R235, UR4, R176 ;  /* 0x00000004ebb17c23 */ /* 0x000fe200080100b0 */
[--C-:B------:R-:W-:Y:S01]  /*5ca0*/  FFMA.FTZ R169, R169, UR21, R168.reuse ;  /* 0x00000015a9a97c23 */ /* 0x100fe200080100a8 */
[----:B------:R-:W-:Y:S02]  /*5cb0*/  PRMT R168, R36, 0x7632, R168 ;  /* 0x0000763224a87816 */ /* 0x000fe400000000a8 */
[----:B------:R-:W-:Y:S01]  /*5cc0*/  FADD.FTZ R178, R234, -R177 ;  /* 0x800000b1eab27221 */ /* 0x000fe20000010000 */
[----:B------:R-:W-:Y:S01]  /*5cd0*/  FFMA.FTZ R177, R212, UR4, R176 ;  /* 0x00000004d4b17c23 */ /* 0x000fe200080100b0 */
[----:B------:R-:W-:Y:S01]  /*5ce0*/  SHF.L.U32 R179, R168, 0x10, RZ ;  /* 0x00000010a8b37819 */ /* 0x000fe200000006ff */
[----:B------:R-:W-:Y:S01]  /*5cf0*/  FMUL.FTZ R182, R169, UR14 ;  /* 0x0000000ea9b67c20 */ /* 0x000fe20008410000 */
[----:B------:R-:W-:Y:S01]  /*5d00*/  FFMA.FTZ R180, R178, UR21, R181 ;  /* 0x00000015b2b47c23 */ /* 0x000fe200080100b5 */
[--C-:B------:R-:W-:Y:S01]  /*5d10*/  FADD.FTZ R168, R210, -R177.reuse ;  /* 0x800000b1d2a87221 */ /* 0x100fe20000010000 */
[----:B------:R-:W-:-:S02]  /*5d20*/  PRMT R177, R175, 0x7632, R177 ;  /* 0x00007632afb17816 */ /* 0x000fc400000000b1 */
[----:B------:R-:W-:Y:S01]  /*5d30*/  SHF.L.U32 R178, R175, 0x10, RZ ;  /* 0x00000010afb27819 */ /* 0x000fe200000006ff */
[----:B------:R-:W-:Y:S01]  /*5d40*/  FMUL.FTZ R175, R180, UR14 ;  /* 0x0000000eb4af7c20 */ /* 0x000fe20008410000 */
[----:B------:R-:W-:Y:S01]  /*5d50*/  SHF.L.U32 R177, R177, 0x10, RZ ;  /* 0x00000010b1b17819 */ /* 0x000fe200000006ff */
[----:B------:R-:W-:Y:S01]  /*5d60*/  FFMA.FTZ R168, R168, UR21, R179 ;  /* 0x00000015a8a87c23 */ /* 0x000fe200080100b3 */
[----:B------:R-:W-:Y:S01]  /*5d70*/  SHF.L.U32 R179, R38, 0x10, RZ ;  /* 0x0000001026b37819 */ /* 0x000fe200000006ff */
[----:B------:R-:W-:Y:S01]  /*5d80*/  FFMA.FTZ R66, R175, R178, R66 ;  /* 0x000000b2af427223 */ /* 0x000fe20000010042 */
[C---:B------:R-:W-:Y:S01]  /*5d90*/  FMUL.FTZ R178, R171.reuse, UR14 ;  /* 0x0000000eabb27c20 */ /* 0x040fe20008410000 */
[----:B------:R-:W-:Y:S01]  /*5da0*/  F2FP.BF16.F32.PACK_AB R171, R171, R180 ;  /* 0x000000b4abab723e */ /* 0x000fe200000010ff */
[--C-:B------:R-:W-:Y:S02]  /*5db0*/  FFMA.FTZ R180, R209, UR4, R176.reuse ;  /* 0x00000004d1b47c23 */ /* 0x100fe400080100b0 */
[----:B------:R-:W-:Y:S01]  /*5dc0*/  FFMA.FTZ R67, R178, R177, R67 ;  /* 0x000000b1b2437223 */ /* 0x000fe20000010043 */
[----:B------:R-:W-:Y:S01]  /*5dd0*/  FFMA.FTZ R177, R7, UR4, R176 ;  /* 0x0000000407b17c23 */ /* 0x000fe200080100b0 */
[----:B------:R-:W-:-:S03]  /*5de0*/  FADD.FTZ R180, R207, -R180 ;  /* 0x800000b4cfb47221 */ /* 0x000fc60000010000 */
[----:B------:R-:W-:Y:S01]  /*5df0*/  FADD.FTZ R177, R8, -R177 ;  /* 0x800000b108b17221 */ /* 0x000fe20000010000 */
[----:B------:R-:W-:Y:S01]  /*5e00*/  FFMA.FTZ R181, R180, UR21, R179 ;  /* 0x00000015b4b57c23 */ /* 0x000fe200080100b3 */
[C---:B------:R-:W-:Y:S02]  /*5e10*/  PRMT R180, R174.reuse, 0x7632, R180 ;  /* 0x00007632aeb47816 */ /* 0x040fe400000000b4 */
[----:B------:R-:W-:Y:S01]  /*5e20*/  SHF.L.U32 R174, R174, 0x10, RZ ;  /* 0x00000010aeae7819 */ /* 0x000fe200000006ff */
[----:B------:R-:W-:Y:S01]  /*5e30*/  FMUL.FTZ R179, R181, UR14 ;  /* 0x0000000eb5b37c20 */ /* 0x000fe20008410000 */
[----:B------:R-:W-:Y:S01]  /*5e40*/  FFMA.FTZ R184, R177, UR21, R184 ;  /* 0x00000015b1b87c23 */ /* 0x000fe200080100b8 */
[----:B------:R-:W-:Y:S02]  /*5e50*/  SHF.L.U32 R180, R180, 0x10, RZ ;  /* 0x00000010b4b47819 */ /* 0x000fe400000006ff */
[----:B------:R-:W-:Y:S01]  /*5e60*/  FFMA.FTZ R177, R179, R174, R64 ;  /* 0x000000aeb3b17223 */ /* 0x000fe20000010040 */
[----:B------:R-:W-:Y:S01]  /*5e70*/  FMUL.FTZ R64, R170, UR14 ;  /* 0x0000000eaa407c20 */ /* 0x000fe20008410000 */
[----:B------:R-:W-:-:S02]  /*5e80*/  SHF.L.U32 R174, R36, 0x10, RZ ;  /* 0x0000001024ae7819 */ /* 0x000fc400000006ff */
[----:B------:R-:W-:Y:S01]  /*5e90*/  F2FP.BF16.F32.PACK_AB R170, R170, R181 ;  /* 0x000000b5aaaa723e */ /* 0x000fe200000010ff */
[--C-:B------:R-:W-:Y:S01]  /*5ea0*/  FFMA.FTZ R180, R64, R180, R65.reuse ;  /* 0x000000b440b47223 */ /* 0x100fe20000010041 */
[C---:B------:R-:W-:Y:S01]  /*5eb0*/  PRMT R65, R173.reuse, 0x7632, R65 ;  /* 0x00007632ad417816 */ /* 0x040fe20000000041 */
[----:B------:R-:W-:Y:S01]  /*5ec0*/  FMUL.FTZ R181, R184, UR14 ;  /* 0x0000000eb8b57c20 */ /* 0x000fe20008410000 */
[----:B------:R-:W-:Y:S02]  /*5ed0*/  SHF.L.U32 R173, R173, 0x10, RZ ;  /* 0x00000010adad7819 */ /* 0x000fe400000006ff */
[----:B------:R-:W-:Y:S02]  /*5ee0*/  SHF.L.U32 R65, R65, 0x10, RZ ;  /* 0x0000001041417819 */ /* 0x000fe400000006ff */
[----:B------:R-:W-:Y:S01]  /*5ef0*/  F2FP.BF16.F32.PACK_AB R169, R169, R184 ;  /* 0x000000b8a9a9723e */ /* 0x000fe200000010ff */
[----:B------:R-:W-:Y:S01]  /*5f00*/  FFMA.FTZ R70, R181, R173, R70 ;  /* 0x000000adb5467223 */ /* 0x000fe20000010046 */
[----:B------:R-:W-:Y:S01]  /*5f10*/  SHF.L.U32 R173, R200, 0x10, RZ ;  /* 0x00000010c8ad7819 */ /* 0x000fe200000006ff */
[----:B------:R-:W-:Y:S01]  /*5f20*/  FFMA.FTZ R71, R182, R65, R71 ;  /* 0x00000041b6477223 */ /* 0x000fe20000010047 */
[----:B------:R-:W-:Y:S01]  /*5f30*/  FFMA.FTZ R65, R3, UR4, R176 ;  /* 0x0000000403417c23 */ /* 0x000fe200080100b0 */
[----:B------:R-:W-:-:S02]  /*5f40*/  SHF.L.U32 R184, R160, 0x10, RZ ;  /* 0x00000010a0b87819 */ /* 0x000fc400000006ff */
[----:B------:R-:W-:Y:S01]  /*5f50*/  FMUL.FTZ R178, R173, R178 ;  /* 0x000000b2adb27220 */ /* 0x000fe20000410000 */
[----:B------:R-:W-:Y:S01]  /*5f60*/  FADD.FTZ R65, R6, -R65 ;  /* 0x8000004106417221 */ /* 0x000fe20000010000 */
[----:B------:R-:W-:-:S03]  /*5f70*/  SHF.L.U32 R173, R199, 0x10, RZ ;  /* 0x00000010c7ad7819 */ /* 0x000fc600000006ff */
[----:B------:R-:W-:Y:S01]  /*5f80*/  FFMA.FTZ R65, R65, UR21, R174 ;  /* 0x0000001541417c23 */ /* 0x000fe200080100ae */
[----:B------:R-:W-:Y:S01]  /*5f90*/  SHF.L.U32 R174, R163, 0x10, RZ ;  /* 0x00000010a3ae7819 */ /* 0x000fe200000006ff */
[----:B------:R-:W-:Y:S01]  /*5fa0*/  FMUL.FTZ R173, R173, R64 ;  /* 0x00000040adad7220 */ /* 0x000fe20000410000 */
[----:B------:R-:W-:-:S03]  /*5fb0*/  SHF.L.U32 R64, R161, 0x10, RZ ;  /* 0x00000010a1407819 */ /* 0x000fc600000006ff */
[----:B------:R-:W-:Y:S01]  /*5fc0*/  FMUL.FTZ R175, R174, R175 ;  /* 0x000000afaeaf7220 */ /* 0x000fe20000410000 */
[----:B------:R-:W-:Y:S01]  /*5fd0*/  SHF.L.U32 R174, R162, 0x10, RZ ;  /* 0x00000010a2ae7819 */ /* 0x000fe200000006ff */
[----:B------:R-:W-:Y:S01]  /*5fe0*/  FMUL.FTZ R64, R64, R181 ;  /* 0x000000b540407220 */ /* 0x000fe20000410000 */
[----:B------:R-:W-:Y:S02]  /*5ff0*/  FMUL.FTZ R181, R65, UR14 ;  /* 0x0000000e41b57c20 */ /* 0x000fe40008410000 */
[----:B------:R-:W-:Y:S01]  /*6000*/  F2FP.BF16.F32.PACK_AB R175, R178, R175 ;  /* 0x000000afb2af723e */ /* 0x000fe200000010ff */
[----:B------:R-:W-:Y:S01]  /*6010*/  FMUL.FTZ R174, R174, R179 ;  /* 0x000000b3aeae7220 */ /* 0x000fe20000410000 */
[----:B------:R-:W-:Y:S01]  /*6020*/  SHF.L.U32 R179, R198, 0x10, RZ ;  /* 0x00000010c6b37819 */ /* 0x000fe200000006ff */
[----:B------:R-:W-:-:S03]  /*6030*/  FMUL.FTZ R184, R184, R181 ;  /* 0x000000b5b8b87220 */ /* 0x000fc60000410000 */
[----:B------:R-:W-:Y:S01]  /*6040*/  F2FP.BF16.F32.PACK_AB R174, R173, R174 ;  /* 0x000000aeadae723e */ /* 0x000fe200000010ff */
[----:B------:R-:W-:Y:S01]  /*6050*/  FMUL.FTZ R179, R179, R182 ;  /* 0x000000b6b3b37220 */ /* 0x000fe20000410000 */
[C---:B------:R-:W-:Y:S02]  /*6060*/  SHF.L.U32 R182, R172.reuse, 0x10, RZ ;  /* 0x00000010acb67819 */ /* 0x040fe400000006ff */
[----:B------:R-:W-:Y:S02]  /*6070*/  PRMT R172, R172, 0x7632, R172 ;  /* 0x00007632acac7816 */ /* 0x000fe400000000ac */
[----:B------:R-:W-:Y:S01]  /*6080*/  F2FP.BF16.F32.PACK_AB R173, R179, R64 ;  /* 0x00000040b3ad723e */ /* 0x000fe200000010ff */
[----:B------:R-:W-:Y:S01]  /*6090*/  FFMA.FTZ R68, R181, R182, R68 ;  /* 0x000000b6b5447223 */ /* 0x000fe20000010044 */
[----:B------:R-:W-:Y:S01]  /*60a0*/  SHF.L.U32 R181, R172, 0x10, RZ ;  /* 0x00000010acb57819 */ /* 0x000fe200000006ff */
[C---:B------:R-:W-:Y:S01]  /*60b0*/  FMUL.FTZ R172, R168.reuse, UR14 ;  /* 0x0000000ea8ac7c20 */ /* 0x040fe20008410000 */
[----:B------:R-:W-:-:S03]  /*60c0*/  F2FP.BF16.F32.PACK_AB R168, R168, R65 ;  /* 0x00000041a8a8723e */ /* 0x000fc600000010ff */
[----:B------:R-:W-:Y:S01]  /*60d0*/  FMUL.FTZ R183, R183, R172 ;  /* 0x000000acb7b77220 */ /* 0x000fe20000410000 */
[----:B------:R-:W-:-:S04]  /*60e0*/  FFMA.FTZ R69, R172, R181, R69 ;  /* 0x000000b5ac457223 */ /* 0x000fc80000010045 */
[----:B------:R-:W-:-:S07]  /*60f0*/  F2FP.BF16.F32.PACK_AB R172, R183, R184 ;  /* 0x000000b8b7ac723e */ /* 0x000fce00000010ff */
.L_x_196:
[----:B------:R-:W-:Y:S01]  /*6100*/  ISETP.NE.U32.AND P0, PT, RZ, UR22, PT ;  /* 0x00000016ff007c0c */ /* 0x000fe2000bf05070 */
[----:B------:R-:W0:Y:S03]  /*6110*/  LDC.64 R64, c[0x0][0x468] ;  /* 0x00011a00ff407b82 */ /* 0x000e260000000a00 */
[----:B------:R-:W-:-:S13]  /*6120*/  ISETP.NE.AND.EX P0, PT, RZ, UR23, PT, P0 ;  /* 0x00000017ff007c0c */ /* 0x000fda000bf05300 */
[----:B------:R-:W1:Y:S01]  /*6130*/  @P0 LDC.64 R178, c[0x0][0x478] ;  /* 0x00011e00ffb20b82 */ /* 0x000e620000000a00 */
[C---:B0-----:R-:W-:Y:S01]  /*6140*/  IMAD.WIDE.U32 R182, R202.reuse, 0x10, R64 ;  /* 0x00000010cab67825 */ /* 0x041fe200078e0040 */
[----:B------:R-:W-:Y:S02]  /*6150*/  MOV R64, R177 ;  /* 0x000000b100407202 */ /* 0x000fe40000000f00 */
[----:B------:R-:W-:Y:S01]  /*6160*/  MOV R65, R180 ;  /* 0x000000b400417202 */ /* 0x000fe20000000f00 */
[C---:B-1----:R-:W-:Y:S01]  /*6170*/  @P0 IMAD.WIDE.U32 R178, R202.reuse, 0x10, R178 ;  /* 0x00000010cab20825 */ /* 0x042fe200078e00b2 */
[----:B------:R-:W-:-:S04]  /*6180*/  IADD3 R202, PT, PT, R202, 0x100, RZ ;  /* 0x00000100caca7810 */ /* 0x000fc80007ffe0ff */
[----:B------:R0:W-:Y:S04]  /*6190*/  @P0 STG.E.128 desc[UR12][R178.64], R168 ;  /* 0x000000a8b2000986 */ /* 0x0001e8000c101d0c */
[----:B------:R0:W-:Y:S02]  /*61a0*/  STG.E.128 desc[UR12][R182.64], R172 ;  /* 0x000000acb6007986 */ /* 0x0001e4000c101d0c */
.L_x_194:
[----:B------:R-:W-:Y:S05]  /*61b0*/  BSYNC.RECONVERGENT B1 ;  /* 0x0000000000017941 */ /* 0x000fea0003800200 */
.L_x_193:
        /* <DEDUP_REMOVED lines=8> */
[----:B-----5:R-:W-:Y:S01]  /*6240*/  PRMT R168, R35, 0x7632, R168 ;  /* 0x0000763223a87816 */ /* 0x020fe200000000a8 */
[----:B------:R-:W-:Y:S01]  /*6250*/  FFMA.FTZ R170, R208, UR4, R176 ;  /* 0x00000004d0aa7c23 */ /* 0x000fe200080100b0 */
[----:B------:R-:W-:Y:S02]  /*6260*/  PRMT R169, R34, 0x7632, R169 ;  /* 0x0000763222a97816 */ /* 0x000fe400000000a9 */
[----:B------:R-:W-:Y:S01]  /*6270*/  SHF.L.U32 R168, R168, 0x10, RZ ;  /* 0x00000010a8a87819 */ /* 0x000fe200000006ff */
[----:B------:R-:W-:Y:S01]  /*6280*/  FADD.FTZ R171, R205, -R170 ;  /* 0x800000aacdab7221 */ /* 0x000fe20000010000 */
[----:B------:R-:W-:Y:S01]  /*6290*/  FFMA.FTZ R170, R12, UR4, R176 ;  /* 0x000000040caa7c23 */ /* 0x000fe200080100b0 */
[----:B------:R-:W-:Y:S02]  /*62a0*/  SHF.L.U32 R169, R169, 0x10, RZ ;  /* 0x00000010a9a97819 */ /* 0x000fe400000006ff */
[----:B------:R-:W-:Y:S01]  /*62b0*/  FFMA.FTZ R171, R171, UR21, R168 ;  /* 0x00000015abab7c23 */ /* 0x000fe200080100a8 */
[----:B------:R-:W-:Y:S01]  /*62c0*/  FFMA.FTZ R168, R14, UR4, R176 ;  /* 0x000000040ea87c23 */ /* 0x000fe200080100b0 */
[----:B------:R-:W-:Y:S01]  /*62d0*/  FADD.FTZ R177, R11, -R170 ;  /* 0x800000aa0bb17221 */ /* 0x000fe20000010000 */
[----:B------:R-:W-:-:S02]  /*62e0*/  SHF.L.U32 R182, R33, 0x10, RZ ;  /* 0x0000001021b67819 */ /* 0x000fc400000006ff */
[--C-:B------:R-:W-:Y:S01]  /*62f0*/  FADD.FTZ R178, R13, -R168.reuse ;  /* 0x800000a80db27221 */ /* 0x100fe20000010000 */
[----:B------:R-:W-:Y:S02]  /*6300*/  PRMT R168, R33, 0x7632, R168 ;  /* 0x0000763221a87816 */ /* 0x000fe400000000a8 */
[----:B------:R-:W-:Y:S01]  /*6310*/  SHF.L.U32 R183, R193, 0x10, RZ ;  /* 0x00000010c1b77819 */ /* 0x000fe200000006ff */
[----:B------:R-:W-:Y:S01]  /*6320*/  FFMA.FTZ R170, R178, UR21, R169 ;  /* 0x00000015b2aa7c23 */ /* 0x000fe200080100a9 */
[----:B------:R-:W-:Y:S01]  /*6330*/  SHF.L.U32 R168, R168, 0x10, RZ ;  /* 0x00000010a8a87819 */ /* 0x000fe200000006ff */
[----:B------:R-:W-:-:S04]  /*6340*/  FFMA.FTZ R178, R10, UR4, R176 ;  /* 0x000000040ab27c23 */ /* 0x000fc800080100b0 */
[----:B------:R-:W-:Y:S01]  /*6350*/  FFMA.FTZ R169, R177, UR21, R168 ;  /* 0x00000015b1a97c23 */ /* 0x000fe200080100a8 */
[----:B------:R-:W-:Y:S01]  /*6360*/  FFMA.FTZ R177, R245, UR4, R176 ;  /* 0x00000004f5b17c23 */ /* 0x000fe200080100b0 */
[----:B------:R-:W-:Y:S01]  /*6370*/  FADD.FTZ R179, R9, -R178 ;  /* 0x800000b209b37221 */ /* 0x000fe20000010000 */
[----:B------:R-:W-:Y:S01]  /*6380*/  PRMT R168, R32, 0x7632, R168 ;  /* 0x0000763220a87816 */ /* 0x000fe200000000a8 */
[----:B------:R-:W-:Y:S01]  /*6390*/  FMUL.FTZ R184, R169, UR14 ;  /* 0x0000000ea9b87c20 */ /* 0x000fe20008410000 */
[----:B------:R-:W-:Y:S01]  /*63a0*/  FADD.FTZ R180, R244, -R177 ;  /* 0x800000b1f4b47221 */ /* 0x000fe20000010000 */
[----:B------:R-:W-:Y:S02]  /*63b0*/  SHF.L.U32 R177, R35, 0x10, RZ ;  /* 0x0000001023b17819 */ /* 0x000fe400000006ff */
[C---:B------:R-:W-:Y:S02]  /*63c0*/  SHF.L.U32 R178, R175.reuse, 0x10, RZ ;  /* 0x00000010afb27819 */ /* 0x040fe400000006ff */
[----:B------:R-:W-:Y:S01]  /*63d0*/  SHF.L.U32 R168, R168, 0x10, RZ ;  /* 0x00000010a8a87819 */ /* 0x000fe200000006ff */
[--C-:B------:R-:W-:Y:S01]  /*63e0*/  FFMA.FTZ R180, R180, UR21, R177.reuse ;  /* 0x00000015b4b47c23 */ /* 0x100fe200080100b1 */
[----:B------:R-:W-:-:S03]  /*63f0*/  PRMT R177, R175, 0x7632, R177 ;  /* 0x00007632afb17816 */ /* 0x000fc600000000b1 */
[----:B------:R-:W-:Y:S01]  /*6400*/  FMUL.FTZ R175, R180, UR14 ;  /* 0x0000000eb4af7c20 */ /* 0x000fe20008410000 */
[----:B------:R-:W-:Y:S01]  /*6410*/  SHF.L.U32 R177, R177, 0x10, RZ ;  /* 0x00000010b1b17819 */ /* 0x000fe200000006ff */
[----:B------:R-:W-:Y:S01]  /*6420*/  FFMA.FTZ R168, R179, UR21, R168 ;  /* 0x00000015b3a87c23 */ /* 0x000fe200080100a8 */
[----:B------:R-:W-:Y:S01]  /*6430*/  FFMA.FTZ R179, R233, UR4, R176 ;  /* 0x00000004e9b37c23 */ /* 0x000fe200080100b0 */
[----:B------:R-:W-:Y:S01]  /*6440*/  FFMA.FTZ R58, R175, R178, R58 ;  /* 0x000000b2af3a7223 */ /* 0x000fe2000001003a */
[C---:B------:R-:W-:Y:S01]  /*6450*/  FMUL.FTZ R178, R171.reuse, UR14 ;  /* 0x0000000eabb27c20 */ /* 0x040fe20008410000 */
[----:B------:R-:W-:Y:S01]  /*6460*/  F2FP.BF16.F32.PACK_AB R171, R171, R180 ;  /* 0x000000b4abab723e */ /* 0x000fe200000010ff */
[----:B------:R-:W-:Y:S02]  /*6470*/  FADD.FTZ R180, R232, -R179 ;  /* 0x800000b3e8b47221 */ /* 0x000fe40000010000 */
[----:B------:R-:W-:Y:S01]  /*6480*/  FFMA.FTZ R59, R178, R177, R59 ;  /* 0x000000b1b23b7223 */ /* 0x000fe2000001003b */
[----:B------:R-:W-:-:S04]  /*6490*/  FFMA.FTZ R177, R223, UR4, R176 ;  /* 0x00000004dfb17c23 */ /* 0x000fc800080100b0 */
[----:B------:R-:W-:Y:S01]  /*64a0*/  FADD.FTZ R179, R222, -R177 ;  /* 0x800000b1deb37221 */ /* 0x000fe20000010000 */
[----:B------:R-:W-:-:S03]  /*64b0*/  SHF.L.U32 R177, R34, 0x10, RZ ;  /* 0x0000001022b17819 */ /* 0x000fc600000006ff */
[----:B------:R-:W-:Y:S02]  /*64c0*/  FFMA.FTZ R182, R179, UR21, R182 ;  /* 0x00000015b3b67c23 */ /* 0x000fe400080100b6 */
[----:B------:R-:W-:Y:S01]  /*64d0*/  FFMA.FTZ R181, R180, UR21, R177 ;  /* 0x00000015b4b57c23 */ /* 0x000fe200080100b1 */
[C---:B------:R-:W-:Y:S02]  /*64e0*/  PRMT R180, R174.reuse, 0x7632, R180 ;  /* 0x00007632aeb47816 */ /* 0x040fe400000000b4 */
[----:B------:R-:W-:Y:S01]  /*64f0*/  SHF.L.U32 R174, R174, 0x10, RZ ;  /* 0x00000010aeae7819 */ /* 0x000fe200000006ff */
[----:B------:R-:W-:Y:S01]  /*6500*/  FMUL.FTZ R179, R181, UR14 ;  /* 0x0000000eb5b37c20 */ /* 0x000fe20008410000 */
[----:B------:R-:W-:Y:S02]  /*6510*/  SHF.L.U32 R180, R180, 0x10, RZ ;  /* 0x00000010b4b47819 */ /* 0x000fe400000006ff */
[----:B------:R-:W-:Y:S01]  /*6520*/  F2FP.BF16.F32.PACK_AB R169, R169, R182 ;  /* 0x000000b6a9a9723e */ /* 0x000fe200000010ff */
[----:B------:R-:W-:Y:S01]  /*6530*/  FFMA.FTZ R177, R179, R174, R56 ;  /* 0x000000aeb3b17223 */ /* 0x000fe20000010038 */
[C---:B------:R-:W-:Y:S01]  /*6540*/  FMUL.FTZ R56, R170.reuse, UR14 ;  /* 0x0000000eaa387c20 */ /* 0x040fe20008410000 */
[----:B------:R-:W-:Y:S01]  /*6550*/  F2FP.BF16.F32.PACK_AB R170, R170, R181 ;  /* 0x000000b5aaaa723e */ /* 0x000fe200000010ff */
[----:B------:R-:W-:Y:S01]  /*6560*/  FMUL.FTZ R181, R182, UR14 ;  /* 0x0000000eb6b57c20 */ /* 0x000fe20008410000 */
[----:B------:R-:W-:Y:S01]  /*6570*/  SHF.L.U32 R182, R172, 0x10, RZ ;  /* 0x00000010acb67819 */ /* 0x000fe200000006ff */
[--C-:B------:R-:W-:Y:S01]  /*6580*/  FFMA.FTZ R180, R56, R180, R57.reuse ;  /* 0x000000b438b47223 */ /* 0x100fe20000010039 */
[----:B------:R-:W-:-:S02]  /*6590*/  PRMT R57, R173, 0x7632, R57 ;  /* 0x00007632ad397816 */ /* 0x000fc40000000039 */
[----:B------:R-:W-:Y:S02]  /*65a0*/  SHF.L.U32 R173, R173, 0x10, RZ ;  /* 0x00000010adad7819 */ /* 0x000fe400000006ff */
[----:B------:R-:W-:Y:S02]  /*65b0*/  SHF.L.U32 R57, R57, 0x10, RZ ;  /* 0x0000001039397819 */ /* 0x000fe400000006ff */
[----:B------:R-:W-:Y:S01]  /*65c0*/  PRMT R172, R172, 0x7632, R172 ;  /* 0x00007632acac7816 */ /* 0x000fe200000000ac */
[----:B------:R-:W-:Y:S01]  /*65d0*/  FFMA.FTZ R62, R181, R173, R62 ;  /* 0x000000adb53e7223 */ /* 0x000fe2000001003e */
[----:B------:R-:W-:Y:S01]  /*65e0*/  SHF.L.U32 R173, R196, 0x10, RZ ;  /* 0x00000010c4ad7819 */ /* 0x000fe200000006ff */
[----:B------:R-:W-:Y:S01]  /*65f0*/  FFMA.FTZ R63, R184, R57, R63 ;  /* 0x00000039b83f7223 */ /* 0x000fe2000001003f */
[----:B------:R-:W-:-:S03]  /*6600*/  FFMA.FTZ R57, R215, UR4, R176 ;  /* 0x00000004d7397c23 */ /* 0x000fc600080100b0 */
[----:B------:R-:W-:Y:S01]  /*6610*/  FMUL.FTZ R178, R173, R178 ;  /* 0x000000b2adb27220 */ /* 0x000fe20000410000 */
[----:B------:R-:W-:Y:S01]  /*6620*/  FADD.FTZ R174, R214, -R57 ;  /* 0x80000039d6ae7221 */ /* 0x000fe20000010000 */
[----:B------:R-:W-:Y:S02]  /*6630*/  SHF.L.U32 R57, R32, 0x10, RZ ;  /* 0x0000001020397819 */ /* 0x000fe400000006ff */
        /* <DEDUP_REMOVED lines=12> */
[----:B------:R-:W-:Y:S01]  /*6700*/  FFMA.FTZ R60, R181, R182, R60 ;  /* 0x000000b6b53c7223 */ /* 0x000fe2000001003c */
[----:B------:R-:W-:Y:S01]  /*6710*/  SHF.L.U32 R182, R172, 0x10, RZ ;  /* 0x00000010acb67819 */ /* 0x000fe200000006ff */
[----:B------:R-:W-:Y:S01]  /*6720*/  FMUL.FTZ R172, R168, UR14 ;  /* 0x0000000ea8ac7c20 */ /* 0x000fe20008410000 */
[----:B------:R-:W-:Y:S01]  /*6730*/  F2FP.BF16.F32.PACK_AB R174, R173, R174 ;  /* 0x000000aeadae723e */ /* 0x000fe200000010ff */
[----:B------:R-:W-:Y:S01]  /*6740*/  FMUL.FTZ R179, R179, R184 ;  /* 0x000000b8b3b37220 */ /* 0x000fe20000410000 */
[----:B------:R-:W-:Y:S01]  /*6750*/  SHF.L.U32 R184, R152, 0x10, RZ ;  /* 0x0000001098b87819 */ /* 0x000fe200000006ff */
[----:B------:R-:W-:Y:S01]  /*6760*/  FFMA.FTZ R61, R172, R182, R61 ;  /* 0x000000b6ac3d7223 */ /* 0x000fe2000001003d */
[----:B------:R-:W-:Y:S01]  /*6770*/  FMUL.FTZ R172, R183, R172 ;  /* 0x000000acb7ac7220 */ /* 0x000fe20000410000 */
[----:B------:R-:W-:-:S02]  /*6780*/  F2FP.BF16.F32.PACK_AB R168, R168, R57 ;  /* 0x00000039a8a8723e */ /* 0x000fc400000010ff */
[----:B------:R-:W-:Y:S01]  /*6790*/  FMUL.FTZ R181, R184, R181 ;  /* 0x000000b5b8b57220 */ /* 0x000fe20000410000 */
[----:B------:R-:W-:-:S04]  /*67a0*/  F2FP.BF16.F32.PACK_AB R173, R179, R56 ;  /* 0x00000038b3ad723e */ /* 0x000fc800000010ff */
[----:B------:R-:W-:Y:S01]  /*67b0*/  F2FP.BF16.F32.PACK_AB R172, R172, R181 ;  /* 0x000000b5acac723e */ /* 0x000fe200000010ff */
[----:B------:R-:W-:Y:S06]  /*67c0*/  BRA `(.L_x_200) ;  /* 0x0000000400507947 */ /* 0x000fec0003800000 */
.L_x_199:
[----:B-----5:R-:W-:Y:S01]  /*67d0*/  PRMT R177, R32, 0x7632, R177 ;  /* 0x0000763220b17816 */ /* 0x020fe200000000b1 */
[--C-:B------:R-:W-:Y:S01]  /*67e0*/  FFMA.FTZ R178, R10, UR4, R176.reuse ;  /* 0x000000040ab27c23 */ /* 0x100fe200080100b0 */
[----:B------:R-:W-:Y:S01]  /*67f0*/  PRMT R179, R33, 0x7632, R179 ;  /* 0x0000763221b37816 */ /* 0x000fe200000000b3 */
[----:B------:R-:W-:Y:S01]  /*6800*/  FFMA.FTZ R180, R12, UR4, R176 ;  /* 0x000000040cb47c23 */ /* 0x000fe200080100b0 */
[----:B------:R-:W-:Y:S01]  /*6810*/  SHF.L.U32 R177, R177, 0x10, RZ ;  /* 0x00000010b1b17819 */ /* 0x000fe200000006ff */
[----:B------:R-:W-:Y:S01]  /*6820*/  FADD.FTZ R178, R9, -R178 ;  /* 0x800000b209b27221 */ /* 0x000fe20000010000 */
[----:B------:R-:W-:Y:S01]  /*6830*/  SHF.L.U32 R179, R179, 0x10, RZ ;  /* 0x00000010b3b37819 */ /* 0x000fe200000006ff */
[----:B------:R-:W-:Y:S01]  /*6840*/  FADD.FTZ R180, R11, -R180 ;  /* 0x800000b40bb47221 */ /* 0x000fe20000010000 */
[--C-:B------:R-:W-:Y:S01]  /*6850*/  FFMA.FTZ R182, R208, UR4, R176.reuse ;  /* 0x00000004d0b67c23 */ /* 0x100fe200080100b0 */
[--C-:B------:R-:W-:Y:S01]  /*6860*/  FFMA.FTZ R181, R178, UR21, R177.reuse ;  /* 0x00000015b2b57c23 */ /* 0x100fe200080100b1 */
[----:B------:R-:W-:Y:S01]  /*6870*/  PRMT R177, R34, 0x7632, R177 ;  /* 0x0000763222b17816 */ /* 0x000fe200000000b1 */
[--C-:B------:R-:W-:Y:S01]  /*6880*/  FFMA.FTZ R180, R180, UR21, R179.reuse ;  /* 0x00000015b4b47c23 */ /* 0x100fe200080100b3 */
[----:B------:R-:W-:Y:S01]  /*6890*/  FFMA.FTZ R178, R14, UR4, R176 ;  /* 0x000000040eb27c23 */ /* 0x000fe200080100b0 */
[----:B------:R-:W-:Y:S01]  /*68a0*/  PRMT R179, R35, 0x7632, R179 ;  /* 0x0000763223b37816 */ /* 0x000fe200000000b3 */
[----:B------:R-:W-:Y:S01]  /*68b0*/  FADD.FTZ R182, R205, -R182 ;  /* 0x800000b6cdb67221 */ /* 0x000fe20000010000 */
[----:B------:R-:W-:Y:S01]  /*68c0*/  SHF.L.U32 R177, R177, 0x10, RZ ;  /* 0x00000010b1b17819 */ /* 0x000fe200000006ff */
[----:B------:R-:W-:Y:S01]  /*68d0*/  FADD.FTZ R178, R13, -R178 ;  /* 0x800000b20db27221 */ /* 0x000fe20000010000 */
[----:B------:R-:W-:-:S02]  /*68e0*/  SHF.L.U32 R179, R179, 0x10, RZ ;  /* 0x00000010b3b37819 */ /* 0x000fc400000006ff */
[----:B------:R-:W-:Y:S01]  /*68f0*/  SHF.L.U32 R183, R172, 0x10, RZ ;  /* 0x00000010acb77819 */ /* 0x000fe200000006ff */
[----:B------:R-:W-:Y:S02]  /*6900*/  FFMA.FTZ R177, R178, UR21, R177 ;  /* 0x00000015b2b17c23 */ /* 0x000fe400080100b1 */
[----:B------:R-:W-:Y:S01]  /*6910*/  FFMA.FTZ R178, R182, UR21, R179 ;  /* 0x00000015b6b27c23 */ /* 0x000fe200080100b3 */
[----:B------:R-:W-:Y:S01]  /*6920*/  FFMA.FTZ R179, R215, UR4, R176 ;  /* 0x00000004d7b37c23 */ /* 0x000fe200080100b0 */
[----:B------:R-:W-:Y:S02]  /*6930*/  SHF.L.U32 R182, R32, 0x10, RZ ;  /* 0x0000001020b67819 */ /* 0x000fe400000006ff */
[----:B------:R-:W-:Y:S01]  /*6940*/  FMUL.FTZ R178, R178, UR14 ;  /* 0x0000000eb2b27c20 */ /* 0x000fe20008410000 */
[----:B------:R-:W-:-:S04]  /*6950*/  FADD.FTZ R179, R214, -R179 ;  /* 0x800000b3d6b37221 */ /* 0x000fc80000010000 */
[--C-:B------:R-:W-:Y:S01]  /*6960*/  FFMA.FTZ R179, R179, UR21, R182.reuse ;  /* 0x00000015b3b37c23 */ /* 0x100fe200080100b6 */
[----:B------:R-:W-:Y:S01]  /*6970*/  PRMT R182, R172, 0x7632, R182 ;  /* 0x00007632acb67816 */ /* 0x000fe200000000b6 */
[----:B------:R-:W-:Y:S01]  /*6980*/  FMUL.FTZ R172, R181, UR14 ;  /* 0x0000000eb5ac7c20 */ /* 0x000fe20008410000 */
[----:B------:R-:W-:Y:S01]  /*6990*/  FFMA.FTZ R181, R223, UR4, R176 ;  /* 0x00000004dfb57c23 */ /* 0x000fe200080100b0 */
[----:B------:R-:W-:Y:S01]  /*69a0*/  FMUL.FTZ R179, R179, UR14 ;  /* 0x0000000eb3b37c20 */ /* 0x000fe20008410000 */
[----:B------:R-:W-:Y:S02]  /*69b0*/  SHF.L.U32 R182, R182, 0x10, RZ ;  /* 0x00000010b6b67819 */ /* 0x000fe400000006ff */
[----:B------:R-:W-:Y:S01]  /*69c0*/  FADD.FTZ R181, R222, -R181 ;  /* 0x800000b5deb57221 */ /* 0x000fe20000010000 */
[----:B------:R-:W-:Y:S01]  /*69d0*/  FFMA.FTZ R60, R179, R183, R60 ;  /* 0x000000b7b33c7223 */ /* 0x000fe2000001003c */
[----:B------:R-:W-:Y:S01]  /*69e0*/  SHF.L.U32 R183, R173, 0x10, RZ ;  /* 0x00000010adb77819 */ /* 0x000fe200000006ff */
[----:B------:R-:W-:Y:S01]  /*69f0*/  FFMA.FTZ R61, R172, R182, R61 ;  /* 0x000000b6ac3d7223 */ /* 0x000fe2000001003d */
[----:B------:R-:W-:-:S05]  /*6a00*/  SHF.L.U32 R182, R33, 0x10, RZ ;  /* 0x0000001021b67819 */ /* 0x000fca00000006ff */
[--C-:B------:R-:W-:Y:S01]  /*6a10*/  FFMA.FTZ R181, R181, UR21, R182.reuse ;  /* 0x00000015b5b57c23 */ /* 0x100fe200080100b6 */
[----:B------:R-:W-:-:S03]  /*6a20*/  PRMT R182, R173, 0x7632, R182 ;  /* 0x00007632adb67816 */ /* 0x000fc600000000b6 */
[----:B------:R-:W-:Y:S01]  /*6a30*/  FMUL.FTZ R173, R181, UR14 ;  /* 0x0000000eb5ad7c20 */ /* 0x000fe20008410000 */
[----:B------:R-:W-:Y:S01]  /*6a40*/  FFMA.FTZ R181, R233, UR4, R176 ;  /* 0x00000004e9b57c23 */ /* 0x000fe200080100b0 */
[----:B------:R-:W-:Y:S01]  /*6a50*/  SHF.L.U32 R184, R182, 0x10, RZ ;  /* 0x00000010b6b87819 */ /* 0x000fe200000006ff */
[----:B------:R-:W-:Y:S01]  /*6a60*/  FMUL.FTZ R182, R180, UR14 ;  /* 0x0000000eb4b67c20 */ /* 0x000fe20008410000 */
[----:B------:R-:W-:Y:S01]  /*6a70*/  SHF.L.U32 R180, R34, 0x10, RZ ;  /* 0x0000001022b47819 */ /* 0x000fe200000006ff */
[----:B------:R-:W-:Y:S01]  /*6a80*/  FADD.FTZ R181, R232, -R181 ;  /* 0x800000b5e8b57221 */ /* 0x000fe20000010000 */
[----:B------:R-:W-:Y:S01]  /*6a90*/  FFMA.FTZ R62, R173, R183, R62 ;  /* 0x000000b7ad3e7223 */ /* 0x000fe2000001003e */
[----:B------:R-:W-:Y:S01]  /*6aa0*/  SHF.L.U32 R183, R174, 0x10, RZ ;  /* 0x00000010aeb77819 */ /* 0x000fe200000006ff */
[----:B------:R-:W-:Y:S01]  /*6ab0*/  FFMA.FTZ R63, R182, R184, R63 ;  /* 0x000000b8b63f7223 */ /* 0x000fe2000001003f */
[--C-:B------:R-:W-:Y:S01]  /*6ac0*/  FFMA.FTZ R181, R181, UR21, R180.reuse ;  /* 0x00000015b5b57c23 */ /* 0x100fe200080100b4 */
[----:B------:R-:W-:Y:S01]  /*6ad0*/  PRMT R180, R174, 0x7632, R180 ;  /* 0x00007632aeb47816 */ /* 0x000fe200000000b4 */
[----:B------:R-:W-:-:S02]  /*6ae0*/  FMUL.FTZ R174, R177, UR14 ;  /* 0x0000000eb1ae7c20 */ /* 0x000fc40008410000 */
[----:B------:R-:W-:Y:S01]  /*6af0*/  FMUL.FTZ R181, R181, UR14 ;  /* 0x0000000eb5b57c20 */ /* 0x000fe20008410000 */
[----:B------:R-:W-:-:S03]  /*6b00*/  SHF.L.U32 R180, R180, 0x10, RZ ;  /* 0x00000010b4b47819 */ /* 0x000fc600000006ff */
[----:B------:R-:W-:Y:S01]  /*6b10*/  FFMA.FTZ R177, R181, R183, R56 ;  /* 0x000000b7b5b17223 */ /* 0x000fe20000010038 */
[----:B------:R-:W-:Y:S01]  /*6b20*/  SHF.L.U32 R56, R35, 0x10, RZ ;  /* 0x0000001023387819 */ /* 0x000fe200000006ff */
[----:B------:R-:W-:Y:S01]  /*6b30*/  FFMA.FTZ R180, R174, R180, R57 ;  /* 0x000000b4aeb47223 */ /* 0x000fe20000010039 */
[----:B------:R-:W-:Y:S01]  /*6b40*/  FFMA.FTZ R57, R245, UR4, R176 ;  /* 0x00000004f5397c23 */ /* 0x000fe200080100b0 */
[----:B------:R-:W-:-:S03]  /*6b50*/  SHF.L.U32 R183, R175, 0x10, RZ ;  /* 0x00000010afb77819 */ /* 0x000fc600000006ff */
[----:B------:R-:W-:-:S04]  /*6b60*/  FADD.FTZ R57, R244, -R57 ;  /* 0x80000039f4397221 */ /* 0x000fc80000010000 */
        /* <DEDUP_REMOVED lines=25> */
[----:B------:R-:W-:-:S07]  /*6d00*/  F2FP.BF16.F32.PACK_AB R172, R57, R56 ;  /* 0x0000003839ac723e */ /* 0x000fce00000010ff */
.L_x_200:
        /* <DEDUP_REMOVED lines=9> */
.L_x_198:
[----:B------:R-:W-:Y:S05]  /*6da0*/  BSYNC.RECONVERGENT B1 ;  /* 0x0000000000017941 */ /* 0x000fea0003800200 */
.L_x_197:
        /* <DEDUP_REMOVED lines=8> */
[----:B-----5:R-:W-:Y:S01]  /*6e30*/  PRMT R168, R31, 0x7632, R168 ;  /* 0x000076321fa87816 */ /* 0x020fe200000000a8 */
[--C-:B------:R-:W-:Y:S01]  /*6e40*/  FFMA.FTZ R169, R206, UR4, R176.reuse ;  /* 0x00000004cea97c23 */ /* 0x100fe200080100b0 */
[----:B------:R-:W-:Y:S01]  /*6e50*/  FFMA.FTZ R170, R18, UR4, R176 ;  /* 0x0000000412aa7c23 */ /* 0x000fe200080100b0 */
[----:B------:R-:W-:Y:S02]  /*6e60*/  SHF.L.U32 R182, R29, 0x10, RZ ;  /* 0x000000101db67819 */ /* 0x000fe400000006ff */
[----:B------:R-:W-:Y:S01]  /*6e70*/  SHF.L.U32 R168, R168, 0x10, RZ ;  /* 0x00000010a8a87819 */ /* 0x000fe200000006ff */
[----:B------:R-:W-:Y:S01]  /*6e80*/  FADD.FTZ R169, R204, -R169 ;  /* 0x800000a9cca97221 */ /* 0x000fe20000010000 */
[----:B------:R-:W-:Y:S01]  /*6e90*/  FADD.FTZ R177, R17, -R170 ;  /* 0x800000aa11b17221 */ /* 0x000fe20000010000 */
[----:B------:R-:W-:Y:S02]  /*6ea0*/  SHF.L.U32 R183, R189, 0x10, RZ ;  /* 0x00000010bdb77819 */ /* 0x000fe400000006ff */
[----:B------:R-:W-:Y:S01]  /*6eb0*/  FFMA.FTZ R171, R169, UR21, R168 ;  /* 0x00000015a9ab7c23 */ /* 0x000fe200080100a8 */
[----:B------:R-:W-:Y:S01]  /*6ec0*/  FFMA.FTZ R168, R20, UR4, R176 ;  /* 0x0000000414a87c23 */ /* 0x000fe200080100b0 */
[----:B------:R-:W-:-:S03]  /*6ed0*/  PRMT R169, R30, 0x7632, R169 ;  /* 0x000076321ea97816 */ /* 0x000fc600000000a9 */
[--C-:B------:R-:W-:Y:S01]  /*6ee0*/  FADD.FTZ R178, R19, -R168.reuse ;  /* 0x800000a813b27221 */ /* 0x100fe20000010000 */
[----:B------:R-:W-:Y:S02]  /*6ef0*/  PRMT R168, R29, 0x7632, R168 ;  /* 0x000076321da87816 */ /* 0x000fe400000000a8 */
[----:B------:R-:W-:Y:S02]  /*6f00*/  SHF.L.U32 R169, R169, 0x10, RZ ;  /* 0x00000010a9a97819 */ /* 0x000fe400000006ff */
[----:B------:R-:W-:-:S03]  /*6f10*/  SHF.L.U32 R168, R168, 0x10, RZ ;  /* 0x00000010a8a87819 */ /* 0x000fc600000006ff */
[----:B------:R-:W-:Y:S01]  /*6f20*/  FFMA.FTZ R170, R178, UR21, R169 ;  /* 0x00000015b2aa7c23 */ /* 0x000fe200080100a9 */
[----:B------:R-:W-:Y:S01]  /*6f30*/  FFMA.FTZ R178, R243, UR4, R176 ;  /* 0x00000004f3b27c23 */ /* 0x000fe200080100b0 */
[----:B------:R-:W-:Y:S01]  /*6f40*/  FFMA.FTZ R169, R177, UR21, R168 ;  /* 0x00000015b1a97c23 */ /* 0x000fe200080100a8 */
[----:B------:R-:W-:Y:S02]  /*6f50*/  SHF.L.U32 R177, R31, 0x10, RZ ;  /* 0x000000101fb17819 */ /* 0x000fe400000006ff */
[----:B------:R-:W-:Y:S01]  /*6f60*/  FADD.FTZ R180, R241, -R178 ;  /* 0x800000b2f1b47221 */ /* 0x000fe20000010000 */
[----:B------:R-:W-:Y:S01]  /*6f70*/  FFMA.FTZ R178, R16, UR4, R176 ;  /* 0x0000000410b27c23 */ /* 0x000fe200080100b0 */
[----:B------:R-:W-:Y:S02]  /*6f80*/  PRMT R168, R28, 0x7632, R168 ;  /* 0x000076321ca87816 */ /* 0x000fe400000000a8 */
[--C-:B------:R-:W-:Y:S01]  /*6f90*/  FFMA.FTZ R180, R180, UR21, R177.reuse ;  /* 0x00000015b4b47c23 */ /* 0x100fe200080100b1 */
[----:B------:R-:W-:Y:S01]  /*6fa0*/  FADD.FTZ R179, R15, -R178 ;  /* 0x800000b20fb37221 */ /* 0x000fe20000010000 */
[----:B------:R-:W-:-:S02]  /*6fb0*/  PRMT R177, R175, 0x7632, R177 ;  /* 0x00007632afb17816 */ /* 0x000fc400000000b1 */
[----:B------:R-:W-:Y:S01]  /*6fc0*/  SHF.L.U32 R178, R175, 0x10, RZ ;  /* 0x00000010afb27819 */ /* 0x000fe200000006ff */
[----:B------:R-:W-:Y:S01]  /*6fd0*/  FMUL.FTZ R175, R180, UR14 ;  /* 0x0000000eb4af7c20 */ /* 0x000fe20008410000 */
[----:B------:R-:W-:Y:S02]  /*6fe0*/  SHF.L.U32 R177, R177, 0x10, RZ ;  /* 0x00000010b1b17819 */ /* 0x000fe400000006ff */
[----:B------:R-:W-:Y:S01]  /*6ff0*/  SHF.L.U32 R168, R168, 0x10, RZ ;  /* 0x00000010a8a87819 */ /* 0x000fe200000006ff */
[----:B------:R-:W-:Y:S01]  /*7000*/  FFMA.FTZ R50, R175, R178, R50 ;  /* 0x000000b2af327223 */ /* 0x000fe20000010032 */
[C---:B------:R-:W-:Y:S01]  /*7010*/  FMUL.FTZ R178, R171.reuse, UR14 ;  /* 0x0000000eabb27c20 */ /* 0x040fe20008410000 */
[----:B------:R-:W-:Y:S01]  /*7020*/  F2FP.BF16.F32.PACK_AB R171, R171, R180 ;  /* 0x000000b4abab723e */ /* 0x000fe200000010ff */
[----:B------:R-:W-:Y:S01]  /*7030*/  FFMA.FTZ R180, R221, UR4, R176 ;  /* 0x00000004ddb47c23 */ /* 0x000fe200080100b0 */
[----:B------:R-:W-:Y:S01]  /*7040*/  FFMA.FTZ R168, R179, UR21, R168 ;  /* 0x00000015b3a87c23 */ /* 0x000fe200080100a8 */
[----:B------:R-:W-:Y:S01]  /*7050*/  FFMA.FTZ R51, R178, R177, R51 ;  /* 0x000000b1b2337223 */ /* 0x000fe20000010033 */
[----:B------:R-:W-:Y:S01]  /*7060*/  FFMA.FTZ R177, R231, UR4, R176 ;  /* 0x00000004e7b17c23 */ /* 0x000fe200080100b0 */
[--C-:B------:R-:W-:Y:S01]  /*7070*/  FADD.FTZ R179, R219, -R180.reuse ;  /* 0x800000b4dbb37221 */ /* 0x100fe20000010000 */
[----:B------:R-:W-:-:S02]  /*7080*/  PRMT R180, R174, 0x7632, R180 ;  /* 0x00007632aeb47816 */ /* 0x000fc400000000b4 */
[----:B------:R-:W-:Y:S01]  /*7090*/  FADD.FTZ R184, R230, -R177 ;  /* 0x800000b1e6b87221 */ /* 0x000fe20000010000 */
[----:B------:R-:W-:Y:S01]  /*70a0*/  SHF.L.U32 R177, R30, 0x10, RZ ;  /* 0x000000101eb17819 */ /* 0x000fe200000006ff */
[----:B------:R-:W-:Y:S01]  /*70b0*/  FFMA.FTZ R182, R179, UR21, R182 ;  /* 0x00000015b3b67c23 */ /* 0x000fe200080100b6 */
[----:B------:R-:W-:Y:S02]  /*70c0*/  SHF.L.U32 R174, R174, 0x10, RZ ;  /* 0x00000010aeae7819 */ /* 0x000fe400000006ff */
[----:B------:R-:W-:Y:S01]  /*70d0*/  SHF.L.U32 R180, R180, 0x10, RZ ;  /* 0x00000010b4b47819 */ /* 0x000fe200000006ff */
[----:B------:R-:W-:Y:S01]  /*70e0*/  FFMA.FTZ R181, R184, UR21, R177 ;  /* 0x00000015b8b57c23 */ /* 0x000fe200080100b1 */
[C---:B------:R-:W-:Y:S01]  /*70f0*/  FMUL.FTZ R184, R169.reuse, UR14 ;  /* 0x0000000ea9b87c20 */ /* 0x040fe20008410000 */
[----:B------:R-:W-:Y:S02]  /*7100*/  F2FP.BF16.F32.PACK_AB R169, R169, R182 ;  /* 0x000000b6a9a9723e */ /* 0x000fe400000010ff */
[----:B------:R-:W-:-:S04]  /*7110*/  FMUL.FTZ R179, R181, UR14 ;  /* 0x0000000eb5b37c20 */ /* 0x000fc80008410000 */
[----:B------:R-:W-:Y:S01]  /*7120*/  FFMA.FTZ R177, R179, R174, R48 ;  /* 0x000000aeb3b17223 */ /* 0x000fe20000010030 */
[C---:B------:R-:W-:Y:S01]  /*7130*/  FMUL.FTZ R48, R170.reuse, UR14 ;  /* 0x0000000eaa307c20 */ /* 0x040fe20008410000 */
[----:B------:R-:W-:Y:S01]  /*7140*/  F2FP.BF16.F32.PACK_AB R170, R170, R181 ;  /* 0x000000b5aaaa723e */ /* 0x000fe200000010ff */
[----:B------:R-:W-:Y:S01]  /*7150*/  FMUL.FTZ R181, R182, UR14 ;  /* 0x0000000eb6b57c20 */ /* 0x000fe20008410000 */
[----:B------:R-:W-:Y:S01]  /*7160*/  FFMA.FTZ R174, R213, UR4, R176 ;  /* 0x00000004d5ae7c23 */ /* 0x000fe200080100b0 */
[--C-:B------:R-:W-:Y:S01]  /*7170*/  FFMA.FTZ R180, R48, R180, R49.reuse ;  /* 0x000000b430b47223 */ /* 0x100fe20000010031 */
[C---:B------:R-:W-:Y:S02]  /*7180*/  PRMT R49, R173.reuse, 0x7632, R49 ;  /* 0x00007632ad317816 */ /* 0x040fe40000000031 */
[----:B------:R-:W-:Y:S01]  /*7190*/  SHF.L.U32 R173, R173, 0x10, RZ ;  /* 0x00000010adad7819 */ /* 0x000fe200000006ff */
[----:B------:R-:W-:Y:S01]  /*71a0*/  FADD.FTZ R174, R211, -R174 ;  /* 0x800000aed3ae7221 */ /* 0x000fe20000010000 */
[----:B------:R-:W-:-:S02]  /*71b0*/  SHF.L.U32 R49, R49, 0x10, RZ ;  /* 0x0000001031317819 */ /* 0x000fc400000006ff */
[----:B------:R-:W-:Y:S01]  /*71c0*/  SHF.L.U32 R182, R172, 0x10, RZ ;  /* 0x00000010acb67819 */ /* 0x000fe200000006ff */
[----:B------:R-:W-:Y:S01]  /*71d0*/  FFMA.FTZ R54, R181, R173, R54 ;  /* 0x000000adb5367223 */ /* 0x000fe20000010036 */
[----:B------:R-:W-:Y:S01]  /*71e0*/  SHF.L.U32 R173, R192, 0x10, RZ ;  /* 0x00000010c0ad7819 */ /* 0x000fe200000006ff */
[----:B------:R-:W-:Y:S01]  /*71f0*/  FFMA.FTZ R55, R184, R49, R55 ;  /* 0x00000031b8377223 */ /* 0x000fe20000010037 */
[----:B------:R-:W-:Y:S02]  /*7200*/  SHF.L.U32 R49, R28, 0x10, RZ ;  /* 0x000000101c317819 */ /* 0x000fe400000006ff */
[----:B------:R-:W-:Y:S01]  /*7210*/  PRMT R172, R172, 0x7632, R172 ;  /* 0x00007632acac7816 */ /* 0x000fe200000000ac */
[----:B------:R-:W-:Y:S01]  /*7220*/  FMUL.FTZ R178, R173, R178 ;  /* 0x000000b2adb27220 */ /* 0x000fe20000410000 */
[----:B------:R-:W-:Y:S01]  /*7230*/  SHF.L.U32 R173, R191, 0x10, RZ ;  /* 0x00000010bfad7819 */ /* 0x000fe200000006ff */
[----:B------:R-:W-:Y:S01]  /*7240*/  FFMA.FTZ R49, R174, UR21, R49 ;  /* 0x00000015ae317c23 */ /* 0x000fe20008010031 */
[----:B------:R-:W-:-:S03]  /*7250*/  SHF.L.U32 R174, R147, 0x10, RZ ;  /* 0x0000001093ae7819 */ /* 0x000fc600000006ff */
[----:B------:R-:W-:Y:S01]  /*7260*/  FMUL.FTZ R173, R173, R48 ;  /* 0x00000030adad7220 */ /* 0x000fe20000410000 */
[----:B------:R-:W-:Y:S01]  /*7270*/  SHF.L.U32 R48, R145, 0x10, RZ ;  /* 0x0000001091307819 */ /* 0x000fe200000006ff */
[----:B------:R-:W-:Y:S01]  /*7280*/  FMUL.FTZ R175, R174, R175 ;  /* 0x000000afaeaf7220 */ /* 0x000fe20000410000 */
[----:B------:R-:W-:-:S03]  /*7290*/  SHF.L.U32 R174, R146, 0x10, RZ ;  /* 0x0000001092ae7819 */ /* 0x000fc600000006ff */
[----:B------:R-:W-:Y:S01]  /*72a0*/  FMUL.FTZ R48, R48, R181 ;  /* 0x000000b530307220 */ /* 0x000fe20000410000 */
[----:B------:R-:W-:Y:S01]  /*72b0*/  FMUL.FTZ R181, R49, UR14 ;  /* 0x0000000e31b57c20 */ /* 0x000fe20008410000 */
[----:B------:R-:W-:Y:S01]  /*72c0*/  FMUL.FTZ R174, R174, R179 ;  /* 0x000000b3aeae7220 */ /* 0x000fe20000410000 */
[----:B------:R-:W-:Y:S02]  /*72d0*/  SHF.L.U32 R179, R190, 0x10, RZ ;  /* 0x00000010beb37819 */ /* 0x000fe400000006ff */
[----:B------:R-:W-:Y:S01]  /*72e0*/  FFMA.FTZ R52, R181, R182, R52 ;  /* 0x000000b6b5347223 */ /* 0x000fe20000010034 */
[----:B------:R-:W-:Y:S01]  /*72f0*/  SHF.L.U32 R182, R172, 0x10, RZ ;  /* 0x00000010acb67819 */ /* 0x000fe200000006ff */
[----:B------:R-:W-:Y:S01]  /*7300*/  FMUL.FTZ R172, R168, UR14 ;  /* 0x0000000ea8ac7c20 */ /* 0x000fe20008410000 */
[----:B------:R-:W-:Y:S01]  /*7310*/  FMUL.FTZ R179, R179, R184 ;  /* 0x000000b8b3b37220 */ /* 0x000fe20000410000 */
[----:B------:R-:W-:Y:S02]  /*7320*/  SHF.L.U32 R184, R144, 0x10, RZ ;  /* 0x0000001090b87819 */ /* 0x000fe400000006ff */
[----:B------:R-:W-:Y:S01]  /*7330*/  FFMA.FTZ R53, R172, R182, R53 ;  /* 0x000000b6ac357223 */ /* 0x000fe20000010035 */
[----:B------:R-:W-:Y:S01]  /*7340*/  FMUL.FTZ R172, R183, R172 ;  /* 0x000000acb7ac7220 */ /* 0x000fe20000410000 */
[----:B------:R-:W-:Y:S01]  /*7350*/  F2FP.BF16.F32.PACK_AB R174, R173, R174 ;  /* 0x000000aeadae723e */ /* 0x000fe200000010ff */
[----:B------:R-:W-:Y:S01]  /*7360*/  FMUL.FTZ R181, R184, R181 ;  /* 0x000000b5b8b57220 */ /* 0x000fe20000410000 */
[----:B------:R-:W-:-:S02]  /*7370*/  F2FP.BF16.F32.PACK_AB R168, R168, R49 ;  /* 0x00000031a8a8723e */ /* 0x000fc400000010ff */
[----:B------:R-:W-:Y:S02]  /*7380*/  F2FP.BF16.F32.PACK_AB R175, R178, R175 ;  /* 0x000000afb2af723e */ /* 0x000fe400000010ff */
[----:B------:R-:W-:Y:S02]  /*7390*/  F2FP.BF16.F32.PACK_AB R173, R179, R48 ;  /* 0x00000030b3ad723e */ /* 0x000fe400000010ff */
[----:B------:R-:W-:Y:S01]  /*73a0*/  F2FP.BF16.F32.PACK_AB R172, R172, R181 ;  /* 0x000000b5acac723e */ /* 0x000fe200000010ff */
[----:B------:R-:W-:Y:S06]  /*73b0*/  BRA `(.L_x_204) ;  /* 0x0000000400507947 */ /* 0x000fec0003800000 */
.L_x_203:
        /* <DEDUP_REMOVED lines=25> */
[----:B------:R-:W-:Y:S01]  /*7550*/  FFMA.FTZ R179, R182, UR21, R179 ;  /* 0x00000015b6b37c23 */ /* 0x000fe200080100b3 */
[----:B------:R-:W-:Y:S01]  /*7560*/  PRMT R182, R172, 0x7632, R182 ;  /* 0x00007632acb67816 */ /* 0x000fe200000000b6 */
[----:B------:R-:W-:Y:S01]  /*7570*/  FMUL.FTZ R172, R181, UR14 ;  /* 0x0000000eb5ac7c20 */ /* 0x000fe20008410000 */
[----:B------:R-:W-:Y:S01]  /*7580*/  SHF.L.U32 R181, R29, 0x10, RZ ;  /* 0x000000101db57819 */ /* 0x000fe200000006ff */
[----:B------:R-:W-:Y:S01]  /*7590*/  FMUL.FTZ R179, R179, UR14 ;  /* 0x0000000eb3b37c20 */ /* 0x000fe20008410000 */
[----:B------:R-:W-:-:S03]  /*75a0*/  SHF.L.U32 R182, R182, 0x10, RZ ;  /* 0x00000010b6b67819 */ /* 0x000fc600000006ff */
[----:B------:R-:W-:Y:S01]  /*75b0*/  FFMA.FTZ R52, R179, R183, R52 ;  /* 0x000000b7b3347223 */ /* 0x000fe20000010034 */
[----:B------:R-:W-:Y:S01]  /*75c0*/  SHF.L.U32 R183, R173, 0x10, RZ ;  /* 0x00000010adb77819 */ /* 0x000fe200000006ff */
[----:B------:R-:W-:Y:S01]  /*75d0*/  FFMA.FTZ R53, R172, R182, R53 ;  /* 0x000000b6ac357223 */ /* 0x000fe20000010035 */
[----:B------:R-:W-:-:S04]  /*75e0*/  FFMA.FTZ R182, R221, UR4, R176 ;  /* 0x00000004ddb67c23 */ /* 0x000fc800080100b0 */
[----:B------:R-:W-:-:S04]  /*75f0*/  FADD.FTZ R182, R219, -R182 ;  /* 0x800000b6dbb67221 */ /* 0x000fc80000010000 */
[----:B------:R-:W-:Y:S01]  /*7600*/  FFMA.FTZ R181, R182, UR21, R181 ;  /* 0x00000015b6b57c23 */ /* 0x000fe200080100b5 */
        /* <DEDUP_REMOVED lines=16> */
[----:B------:R-:W-:Y:S01]  /*7710*/  FFMA.FTZ R48, R243, UR4, R176 ;  /* 0x00000004f3307c23 */ /* 0x000fe200080100b0 */
[----:B------:R-:W-:Y:S01]  /*7720*/  FFMA.FTZ R180, R174, R180, R49 ;  /* 0x000000b4aeb47223 */ /* 0x000fe20000010031 */
[----:B------:R-:W-:Y:S02]  /*7730*/  SHF.L.U32 R49, R31, 0x10, RZ ;  /* 0x000000101f317819 */ /* 0x000fe400000006ff */
[----:B------:R-:W-:Y:S01]  /*7740*/  FADD.FTZ R48, R241, -R48 ;  /* 0x80000030f1307221 */ /* 0x000fe20000010000 */
[----:B------:R-:W-:-:S03]  /*7750*/  SHF.L.U32 R183, R175, 0x10, RZ ;  /* 0x00000010afb77819 */ /* 0x000fc600000006ff */
[--C-:B------:R-:W-:Y:S01]  /*7760*/  FFMA.FTZ R48, R48, UR21, R49.reuse ;  /* 0x0000001530307c23 */ /* 0x100fe20008010031 */
        /* <DEDUP_REMOVED lines=25> */
.L_x_204:
        /* <DEDUP_REMOVED lines=9> */
.L_x_202:
[----:B------:R-:W-:Y:S05]  /*7990*/  BSYNC.RECONVERGENT B1 ;  /* 0x0000000000017941 */ /* 0x000fea0003800200 */
.L_x_201:
[----:B------:R-:W-:Y:S05]  /*79a0*/  @!P1 BRA `(.L_x_190) ;  /* 0x0000000800f49947 */ /* 0x000fea0003800000 */
[----:B0-23--:R-:W0:Y:S02]  /*79b0*/  LDC.64 R172, c[0x0][0x390] ;  /* 0x0000e400ffac7b82 */ /* 0x00de240000000a00 */
[----:B0-----:R-:W-:-:S06]  /*79c0*/  IMAD.WIDE.U32 R172, R202, 0x10, R172 ;  /* 0x00000010caac7825 */ /* 0x001fcc00078e00ac */
[----:B------:R-:W5:Y:S01]  /*79d0*/  LDG.E.128 R172, desc[UR12][R172.64] ;  /* 0x0000000cacac7981 */ /* 0x000f62000c1e1d00 */
[----:B------:R-:W-:-:S04]  /*79e0*/  ISETP.NE.U32.AND P0, PT, RZ, UR22, PT ;  /* 0x00000016ff007c0c */ /* 0x000fc8000bf05070 */
[----:B------:R-:W-:-:S13]  /*79f0*/  ISETP.NE.AND.EX P0, PT, RZ, UR23, PT, P0 ;  /* 0x00000017ff007c0c */ /* 0x000fda000bf05300 */
[----:B------:R-:W-:Y:S05]  /*7a00*/  @!P0 BRA `(.L_x_205) ;  /* 0x0000000400648947 */ /* 0x000fea0003800000 */
[----:B-----5:R-:W-:Y:S01]  /*7a10*/  PRMT R168, R27, 0x7632, R168 ;  /* 0x000076321ba87816 */ /* 0x020fe200000000a8 */
[--C-:B------:R-:W-:Y:S01]  /*7a20*/  FFMA.FTZ R170, R242, UR4, R176.reuse ;  /* 0x00000004f2aa7c23 */ /* 0x100fe200080100b0 */
[--C-:B------:R-:W-:Y:S01]  /*7a30*/  FFMA.FTZ R169, R228, UR4, R176.reuse ;  /* 0x00000004e4a97c23 */ /* 0x100fe200080100b0 */
[----:B------:R-:W-:Y:S01]  /*7a40*/  FFMA.FTZ R177, R218, UR4, R176 ;  /* 0x00000004dab17c23 */ /* 0x000fe200080100b0 */
[----:B------:R-:W-:Y:S01]  /*7a50*/  SHF.L.U32 R168, R168, 0x10, RZ ;  /* 0x00000010a8a87819 */ /* 0x000fe200000006ff */
[----:B------:R-:W-:Y:S01]  /*7a60*/  FADD.FTZ R171, R239, -R170 ;  /* 0x800000aaefab7221 */ /* 0x000fe20000010000 */
[--C-:B------:R-:W-:Y:S01]  /*7a70*/  FADD.FTZ R170, R226, -R169.reuse ;  /* 0x800000a9e2aa7221 */ /* 0x100fe20000010000 */
[----:B------:R-:W-:Y:S01]  /*7a80*/  PRMT R169, R26, 0x7632, R169 ;  /* 0x000076321aa97816 */ /* 0x000fe200000000a9 */
[----:B------:R-:W-:Y:S01]  /*7a90*/  FADD.FTZ R177, R216, -R177 ;  /* 0x800000b1d8b17221 */ /* 0x000fe20000010000 */
[--C-:B------:R-:W-:Y:S01]  /*7aa0*/  FFMA.FTZ R171, R171, UR21, R168.reuse ;  /* 0x00000015abab7c23 */ /* 0x100fe200080100a8 */
[----:B------:R-:W-:Y:S01]  /*7ab0*/  PRMT R168, R25, 0x7632, R168 ;  /* 0x0000763219a87816 */ /* 0x000fe200000000a8 */
[----:B------:R-:W-:Y:S01]  /*7ac0*/  FFMA.FTZ R178, R220, UR4, R176 ;  /* 0x00000004dcb27c23 */ /* 0x000fe200080100b0 */
[----:B------:R-:W-:-:S02]  /*7ad0*/  SHF.L.U32 R169, R169, 0x10, RZ ;  /* 0x00000010a9a97819 */ /* 0x000fc400000006ff */
[----:B------:R-:W-:Y:S01]  /*7ae0*/  SHF.L.U32 R168, R168, 0x10, RZ ;  /* 0x00000010a8a87819 */ /* 0x000fe200000006ff */
[----:B------:R-:W-:Y:S01]  /*7af0*/  FADD.FTZ R179, R217, -R178 ;  /* 0x800000b2d9b37221 */ /* 0x000fe20000010000 */
[----:B------:R-:W-:Y:S01]  /*7b00*/  SHF.L.U32 R182, R25, 0x10, RZ ;  /* 0x0000001019b67819 */ /* 0x000fe200000006ff */
[----:B------:R-:W-:Y:S01]  /*7b10*/  FFMA.FTZ R170, R170, UR21, R169 ;  /* 0x00000015aaaa7c23 */ /* 0x000fe200080100a9 */
[----:B------:R-:W-:Y:S01]  /*7b20*/  SHF.L.U32 R183, R5, 0x10, RZ ;  /* 0x0000001005b77819 */ /* 0x000fe200000006ff */
[----:B------:R-:W-:Y:S01]  /*7b30*/  FFMA.FTZ R169, R177, UR21, R168 ;  /* 0x00000015b1a97c23 */ /* 0x000fe200080100a8 */
[----:B------:R-:W-:Y:S01]  /*7b40*/  FFMA.FTZ R177, R225, UR4, R176 ;  /* 0x00000004e1b17c23 */ /* 0x000fe200080100b0 */
[----:B------:R-:W-:Y:S02]  /*7b50*/  PRMT R168, R24, 0x7632, R168 ;  /* 0x0000763218a87816 */ /* 0x000fe400000000a8 */
[----:B------:R-:W-:Y:S01]  /*7b60*/  FMUL.FTZ R184, R169, UR14 ;  /* 0x0000000ea9b87c20 */ /* 0x000fe20008410000 */
[----:B------:R-:W-:Y:S01]  /*7b70*/  FADD.FTZ R180, R224, -R177 ;  /* 0x800000b1e0b47221 */ /* 0x000fe20000010000 */
[----:B------:R-:W-:-:S02]  /*7b80*/  SHF.L.U32 R177, R27, 0x10, RZ ;  /* 0x000000101bb17819 */ /* 0x000fc400000006ff */
[----:B------:R-:W-:-:S03]  /*7b90*/  SHF.L.U32 R168, R168, 0x10, RZ ;  /* 0x00000010a8a87819 */ /* 0x000fc600000006ff */
[--C-:B------:R-:W-:Y:S01]  /*7ba0*/  FFMA.FTZ R178, R180, UR21, R177.reuse ;  /* 0x00000015b4b27c23 */ /* 0x100fe200080100b1 */
[----:B------:R-:W-:Y:S01]  /*7bb0*/  PRMT R177, R175, 0x7632, R177 ;  /* 0x00007632afb17816 */ /* 0x000fe200000000b1 */
[----:B------:R-:W-:Y:S01]  /*7bc0*/  FFMA.FTZ R168, R179, UR21, R168 ;  /* 0x00000015b3a87c23 */ /* 0x000fe200080100a8 */
[----:B------:R-:W-:Y:S01]  /*7bd0*/  SHF.L.U32 R180, R175, 0x10, RZ ;  /* 0x00000010afb47819 */ /* 0x000fe200000006ff */
[----:B------:R-:W-:Y:S01]  /*7be0*/  FMUL.FTZ R175, R178, UR14 ;  /* 0x0000000eb2af7c20 */ /* 0x000fe20008410000 */
[----:B------:R-:W-:-:S03]  /*7bf0*/  SHF.L.U32 R177, R177, 0x10, RZ ;  /* 0x00000010b1b17819 */ /* 0x000fc600000006ff */
        /* <DEDUP_REMOVED lines=8> */
[----:B------:R-:W-:-:S03]  /*7c80*/  SHF.L.U32 R43, R26, 0x10, RZ ;  /* 0x000000101a2b7819 */ /* 0x000fc600000006ff */
[----:B------:R-:W-:Y:S01]  /*7c90*/  FFMA.FTZ R182, R179, UR21, R182 ;  /* 0x00000015b3b67c23 */ /* 0x000fe200080100b6 */
[----:B------:R-:W-:Y:S01]  /*7ca0*/  PRMT R179, R174, 0x7632, R179 ;  /* 0x00007632aeb37816 */ /* 0x000fe200000000b3 */
[----:B------:R-:W-:Y:S01]  /*7cb0*/  FFMA.FTZ R177, R178, UR21, R43 ;  /* 0x00000015b2b17c23 */ /* 0x000fe2000801002b */
[----:B------:R-:W-:Y:S02]  /*7cc0*/  SHF.L.U32 R174, R174, 0x10, RZ ;  /* 0x00000010aeae7819 */ /* 0x000fe400000006ff */
[----:B------:R-:W-:Y:S01]  /*7cd0*/  SHF.L.U32 R179, R179, 0x10, RZ ;  /* 0x00000010b3b37819 */ /* 0x000fe200000006ff */
[----:B------:R-:W-:Y:S01]  /*7ce0*/  FMUL.FTZ R43, R177, UR14 ;  /* 0x0000000eb12b7c20 */ /* 0x000fe20008410000 */
[----:B------:R-:W-:-:S03]  /*7cf0*/  F2FP.BF16.F32.PACK_AB R169, R169, R182 ;  /* 0x000000b6a9a9723e */ /* 0x000fc600000010ff */
[----:B------:R-:W-:Y:S01]  /*7d00*/  FFMA.FTZ R178, R43, R174, R40 ;  /* 0x000000ae2bb27223 */ /* 0x000fe20000010028 */
[C---:B------:R-:W-:Y:S01]  /*7d10*/  FMUL.FTZ R40, R170.reuse, UR14 ;  /* 0x0000000eaa287c20 */ /* 0x040fe20008410000 */
[C---:B------:R-:W-:Y:S02]  /*7d20*/  SHF.L.U32 R174, R173.reuse, 0x10, RZ ;  /* 0x00000010adae7819 */ /* 0x040fe400000006ff */
[----:B------:R-:W-:Y:S01]  /*7d30*/  F2FP.BF16.F32.PACK_AB R170, R170, R177 ;  /* 0x000000b1aaaa723e */ /* 0x000fe200000010ff */
[--C-:B------:R-:W-:Y:S01]  /*7d40*/  FFMA.FTZ R179, R40, R179, R41.reuse ;  /* 0x000000b328b37223 */ /* 0x100fe20000010029 */
[----:B------:R-:W-:Y:S01]  /*7d50*/  PRMT R41, R173, 0x7632, R41 ;  /* 0x00007632ad297816 */ /* 0x000fe20000000029 */
[----:B------:R-:W-:Y:S01]  /*7d60*/  FMUL.FTZ R173, R182, UR14 ;  /* 0x0000000eb6ad7c20 */ /* 0x000fe20008410000 */
[----:B------:R-:W-:Y:S01]  /*7d70*/  FFMA.FTZ R177, R21, UR4, R176 ;  /* 0x0000000415b17c23 */ /* 0x000fe200080100b0 */
[----:B------:R-:W-:Y:S02]  /*7d80*/  SHF.L.U32 R176, R172, 0x10, RZ ;  /* 0x00000010acb07819 */ /* 0x000fe400000006ff */
[----:B------:R-:W-:Y:S01]  /*7d90*/  SHF.L.U32 R41, R41, 0x10, RZ ;  /* 0x0000001029297819 */ /* 0x000fe200000006ff */
[----:B------:R-:W-:Y:S01]  /*7da0*/  FFMA.FTZ R46, R173, R174, R46 ;  /* 0x000000aead2e7223 */ /* 0x000fe2000001002e */
[----:B------:R-:W-:Y:S01]  /*7db0*/  FADD.FTZ R174, R22, -R177 ;  /* 0x800000b116ae7221 */ /* 0x000fe20000010000 */
[----:B------:R-:W-:-:S02]  /*7dc0*/  SHF.L.U32 R177, R0, 0x10, RZ ;  /* 0x0000001000b17819 */ /* 0x000fc400000006ff */
[----:B------:R-:W-:Y:S01]  /*7dd0*/  FFMA.FTZ R47, R184, R41, R47 ;  /* 0x00000029b82f7223 */ /* 0x000fe2000001002f */
[----:B------:R-:W-:Y:S02]  /*7de0*/  SHF.L.U32 R41, R24, 0x10, RZ ;  /* 0x0000001018297819 */ /* 0x000fe400000006ff */
[----:B------:R-:W-:Y:S01]  /*7df0*/  FMUL.FTZ R42, R177, R42 ;  /* 0x0000002ab12a7220 */ /* 0x000fe20000410000 */
[----:B------:R-:W-:Y:S02]  /*7e00*/  SHF.L.U32 R177, R2, 0x10, RZ ;  /* 0x0000001002b17819 */ /* 0x000fe400000006ff */
[----:B------:R-:W-:Y:S01]  /*7e10*/  FFMA.FTZ R41, R174, UR21, R41 ;  /* 0x00000015ae297c23 */ /* 0x000fe20008010029 */
[----:B------:R-:W-:Y:S02]  /*7e20*/  SHF.L.U32 R174, R139, 0x10, RZ ;  /* 0x000000108bae7819 */ /* 0x000fe400000006ff */
[----:B------:R-:W-:Y:S02]  /*7e30*/  PRMT R172, R172, 0x7632, R172 ;  /* 0x00007632acac7816 */ /* 0x000fe400000000ac */
[----:B------:R-:W-:Y:S01]  /*7e40*/  SHF.L.U32 R182, R136, 0x10, RZ ;  /* 0x0000001088b67819 */ /* 0x000fe200000006ff */
[----:B------:R-:W-:Y:S01]  /*7e50*/  FMUL.FTZ R175, R174, R175 ;  /* 0x000000afaeaf7220 */ /* 0x000fe20000410000 */
[----:B------:R-:W-:-:S04]  /*7e60*/  SHF.L.U32 R174, R138, 0x10, RZ ;  /* 0x000000108aae7819 */ /* 0x000fc800000006ff */
[----:B------:R-:W-:Y:S01]  /*7e70*/  F2FP.BF16.F32.PACK_AB R175, R42, R175 ;  /* 0x000000af2aaf723e */ /* 0x000fe200000010ff */
[----:B------:R-:W-:Y:S01]  /*7e80*/  FMUL.FTZ R174, R174, R43 ;  /* 0x0000002baeae7220 */ /* 0x000fe20000410000 */
[----:B------:R-:W-:Y:S01]  /*7e90*/  FMUL.FTZ R43, R177, R40 ;  /* 0x00000028b12b7220 */ /* 0x000fe20000410000 */
[----:B------:R-:W-:Y:S02]  /*7ea0*/  SHF.L.U32 R40, R137, 0x10, RZ ;  /* 0x0000001089287819 */ /* 0x000fe400000006ff */
[----:B------:R-:W-:Y:S02]  /*7eb0*/  SHF.L.U32 R177, R4, 0x10, RZ ;  /* 0x0000001004b17819 */ /* 0x000fe400000006ff */
[----:B------:R-:W-:Y:S01]  /*7ec0*/  F2FP.BF16.F32.PACK_AB R174, R43, R174 ;  /* 0x000000ae2bae723e */ /* 0x000fe200000010ff */
[----:B------:R-:W-:Y:S02]  /*7ed0*/  FMUL.FTZ R173, R40, R173 ;  /* 0x000000ad28ad7220 */ /* 0x000fe40000410000 */
[----:B------:R-:W-:Y:S01]  /*7ee0*/  FMUL.FTZ R40, R177, R184 ;  /* 0x000000b8b1287220 */ /* 0x000fe20000410000 */
[----:B------:R-:W-:-:S04]  /*7ef0*/  FMUL.FTZ R177, R41, UR14 ;  /* 0x0000000e29b17c20 */ /* 0x000fc80008410000 */
[----:B------:R-:W-:Y:S01]  /*7f00*/  FFMA.FTZ R44, R177, R176, R44 ;  /* 0x000000b0b12c7223 */ /* 0x000fe2000001002c */
[----:B------:R-:W-:Y:S01]  /*7f10*/  SHF.L.U32 R176, R172, 0x10, RZ ;  /* 0x00000010acb07819 */ /* 0x000fe200000006ff */
[----:B------:R-:W-:Y:S01]  /*7f20*/  FMUL.FTZ R172, R168, UR14 ;  /* 0x0000000ea8ac7c20 */ /* 0x000fe20008410000 */
[----:B------:R-:W-:Y:S01]  /*7f30*/  FMUL.FTZ R177, R182, R177 ;  /* 0x000000b1b6b17220 */ /* 0x000fe20000410000 */
[----:B------:R-:W-:Y:S02]  /*7f40*/  F2FP.BF16.F32.PACK_AB R168, R168, R41 ;  /* 0x00000029a8a8723e */ /* 0x000fe400000010ff */
[----:B------:R-:W-:Y:S01]  /*7f50*/  FFMA.FTZ R45, R172, R176, R45 ;  /* 0x000000b0ac2d7223 */ /* 0x000fe2000001002d */
[----:B------:R-:W-:Y:S01]  /*7f60*/  FMUL.FTZ R172, R183, R172 ;  /* 0x000000acb7ac7220 */ /* 0x000fe20000410000 */
[----:B------:R-:W-:-:S04]  /*7f70*/  F2FP.BF16.F32.PACK_AB R173, R40, R173 ;  /* 0x000000ad28ad723e */ /* 0x000fc800000010ff */
[----:B------:R-:W-:Y:S01]  /*7f80*/  F2FP.BF16.F32.PACK_AB R172, R172, R177 ;  /* 0x000000b1acac723e */ /* 0x000fe200000010ff */
[----:B------:R-:W-:Y:S06]  /*7f90*/  BRA `(.L_x_206) ;  /* 0x0000000400507947 */ /* 0x000fec0003800000 */
.L_x_205:
        /* <DEDUP_REMOVED lines=8> */
[----:B------:R-:W-:Y:S01]  /*8020*/  PRMT R182, R27, 0x7632, R182 ;  /* 0x000076321bb67816 */ /* 0x000fe200000000b6 */
[----:B------:R-:W-:Y:S01]  /*8030*/  FFMA.FTZ R181, R178, UR21, R177 ;  /* 0x00000015b2b57c23 */ /* 0x000fe200080100b1 */
[----:B------:R-:W-:Y:S01]  /*8040*/  FFMA.FTZ R177, R228, UR4, R176 ;  /* 0x00000004e4b17c23 */ /* 0x000fe200080100b0 */
[----:B------:R-:W-:Y:S01]  /*8050*/  FFMA.FTZ R178, R179, UR21, R180 ;  /* 0x00000015b3b27c23 */ /* 0x000fe200080100b4 */
[----:B------:R-:W-:Y:S01]  /*8060*/  FFMA.FTZ R184, R242, UR4, R176 ;  /* 0x00000004f2b87c23 */ /* 0x000fe200080100b0 */
[----:B------:R-:W-:Y:S01]  /*8070*/  SHF.L.U32 R183, R172, 0x10, RZ ;  /* 0x00000010acb77819 */ /* 0x000fe200000006ff */
[--C-:B------:R-:W-:Y:S01]  /*8080*/  FADD.FTZ R179, R226, -R177.reuse ;  /* 0x800000b1e2b37221 */ /* 0x100fe20000010000 */
[----:B------:R-:W-:Y:S01]  /*8090*/  PRMT R177, R26, 0x7632, R177 ;  /* 0x000076321ab17816 */ /* 0x000fe200000000b1 */
[----:B------:R-:W-:-:S03]  /*80a0*/  FADD.FTZ R184, R239, -R184 ;  /* 0x800000b8efb87221 */ /* 0x000fc60000010000 */
[----:B------:R-:W-:Y:S02]  /*80b0*/  SHF.L.U32 R180, R177, 0x10, RZ ;  /* 0x00000010b1b47819 */ /* 0x000fe400000006ff */
[----:B------:R-:W-:Y:S02]  /*80c0*/  SHF.L.U32 R177, R182, 0x10, RZ ;  /* 0x00000010b6b17819 */ /* 0x000fe400000006ff */
[----:B------:R-:W-:Y:S01]  /*80d0*/  SHF.L.U32 R182, R24, 0x10, RZ ;  /* 0x0000001018b67819 */ /* 0x000fe200000006ff */
[----:B------:R-:W-:Y:S02]  /*80e0*/  FFMA.FTZ R179, R179, UR21, R180 ;  /* 0x00000015b3b37c23 */ /* 0x000fe400080100b4 */
[----:B------:R-:W-:Y:S01]  /*80f0*/  FFMA.FTZ R180, R184, UR21, R177 ;  /* 0x00000015b8b47c23 */ /* 0x000fe200080100b1 */
[----:B------:R-:W-:Y:S01]  /*8100*/  FFMA.FTZ R177, R21, UR4, R176 ;  /* 0x0000000415b17c23 */ /* 0x000fe200080100b0 */
[----:B------:R-:W-:-:S03]  /*8110*/  SHF.L.U32 R184, R26, 0x10, RZ ;  /* 0x000000101ab87819 */ /* 0x000fc600000006ff */
        /* <DEDUP_REMOVED lines=8> */
[----:B------:R-:W-:Y:S02]  /*81a0*/  FFMA.FTZ R44, R177, R183, R44 ;  /* 0x000000b7b12c7223 */ /* 0x000fe4000001002c */
[----:B------:R-:W-:Y:S01]  /*81b0*/  FFMA.FTZ R45, R172, R182, R45 ;  /* 0x000000b6ac2d7223 */ /* 0x000fe2000001002d */
[----:B------:R-:W-:-:S04]  /*81c0*/  FFMA.FTZ R182, R229, UR4, R176 ;  /* 0x00000004e5b67c23 */ /* 0x000fc800080100b0 */
[----:B------:R-:W-:Y:S01]  /*81d0*/  FADD.FTZ R183, R227, -R182 ;  /* 0x800000b6e3b77221 */ /* 0x000fe20000010000 */
[----:B------:R-:W-:-:S03]  /*81e0*/  SHF.L.U32 R182, R25, 0x10, RZ ;  /* 0x0000001019b67819 */ /* 0x000fc600000006ff */
[----:B------:R-:W-:Y:S01]  /*81f0*/  FFMA.FTZ R185, R183, UR21, R184 ;  /* 0x00000015b7b97c23 */ /* 0x000fe200080100b8 */
[----:B------:R-:W-:Y:S01]  /*8200*/  SHF.L.U32 R183, R173, 0x10, RZ ;  /* 0x00000010adb77819 */ /* 0x000fe200000006ff */
[--C-:B------:R-:W-:Y:S01]  /*8210*/  FFMA.FTZ R181, R181, UR21, R182.reuse ;  /* 0x00000015b5b57c23 */ /* 0x100fe200080100b6 */
[----:B------:R-:W-:-:S03]  /*8220*/  PRMT R182, R173, 0x7632, R182 ;  /* 0x00007632adb67816 */ /* 0x000fc600000000b6 */
[----:B------:R-:W-:Y:S01]  /*8230*/  FMUL.FTZ R173, R181, UR14 ;  /* 0x0000000eb5ad7c20 */ /* 0x000fe20008410000 */
[----:B------:R-:W-:Y:S01]  /*8240*/  SHF.L.U32 R184, R182, 0x10, RZ ;  /* 0x00000010b6b87819 */ /* 0x000fe200000006ff */
[----:B------:R-:W-:Y:S01]  /*8250*/  FMUL.FTZ R182, R178, UR14 ;  /* 0x0000000eb2b67c20 */ /* 0x000fe20008410000 */
[C---:B------:R-:W-:Y:S01]  /*8260*/  SHF.L.U32 R178, R174.reuse, 0x10, RZ ;  /* 0x00000010aeb27819 */ /* 0x040fe200000006ff */
[----:B------:R-:W-:Y:S01]  /*8270*/  FFMA.FTZ R46, R173, R183, R46 ;  /* 0x000000b7ad2e7223 */ /* 0x000fe2000001002e */
[----:B------:R-:W-:Y:S01]  /*8280*/  FMUL.FTZ R183, R185, UR14 ;  /* 0x0000000eb9b77c20 */ /* 0x000fe20008410000 */
[----:B------:R-:W-:Y:S01]  /*8290*/  PRMT R174, R174, 0x7632, R174 ;  /* 0x00007632aeae7816 */ /* 0x000fe200000000ae */
[----:B------:R-:W-:Y:S01]  /*82a0*/  FFMA.FTZ R181, R225, UR4, R176 ;  /* 0x00000004e1b57c23 */ /* 0x000fe200080100b0 */
[----:B------:R-:W-:Y:S01]  /*82b0*/  SHF.L.U32 R176, R175, 0x10, RZ ;  /* 0x00000010afb07819 */ /* 0x000fe200000006ff */
[----:B------:R-:W-:Y:S01]  /*82c0*/  FFMA.FTZ R178, R183, R178, R40 ;  /* 0x000000b2b7b27223 */ /* 0x000fe20000010028 */
[----:B------:R-:W-:Y:S01]  /*82d0*/  SHF.L.U32 R174, R174, 0x10, RZ ;  /* 0x00000010aeae7819 */ /* 0x000fe200000006ff */
[----:B------:R-:W-:Y:S01]  /*82e0*/  FMUL.FTZ R40, R179, UR14 ;  /* 0x0000000eb3287c20 */ /* 0x000fe20008410000 */
[----:B------:R-:W-:Y:S01]  /*82f0*/  FADD.FTZ R181, R224, -R181 ;  /* 0x800000b5e0b57221 */ /* 0x000fe20000010000 */
[----:B------:R-:W-:-:S02]  /*8300*/  FFMA.FTZ R47, R182, R184, R47 ;  /* 0x000000b8b62f7223 */ /* 0x000fc4000001002f */
[--C-:B------:R-:W-:Y:S01]  /*8310*/  FFMA.FTZ R179, R40, R174, R41.reuse ;  /* 0x000000ae28b37223 */ /* 0x100fe20000010029 */
[----:B------:R-:W-:Y:S02]  /*8320*/  SHF.L.U32 R174, R27, 0x10, RZ ;  /* 0x000000101bae7819 */ /* 0x000fe400000006ff */
[----:B------:R-:W-:-:S03]  /*8330*/  PRMT R41, R175, 0x7632, R41 ;  /* 0x00007632af297816 */ /* 0x000fc60000000029 */
[----:B------:R-:W-:Y:S01]  /*8340*/  FFMA.FTZ R174, R181, UR21, R174 ;  /* 0x00000015b5ae7c23 */ /* 0x000fe200080100ae */
[----:B------:R-:W-:-:S03]  /*8350*/  SHF.L.U32 R41, R41, 0x10, RZ ;  /* 0x0000001029297819 */ /* 0x000fc600000006ff */
        /* <DEDUP_REMOVED lines=24> */
.L_x_206:
        /* <DEDUP_REMOVED lines=9> */
[----:B------:R0:W-:Y:S05]  /*8570*/  STG.E.128 desc[UR12][R182.64], R172 ;  /* 0x000000acb6007986 */ /* 0x0001ea000c101d0c */
.L_x_190:
[----:B------:R-:W-:Y:S05]  /*8580*/  BSYNC.RECONVERGENT B0 ;  /* 0x0000000000007941 */ /* 0x000fea0003800200 */
.L_x_176:
[----:B------:R-:W-:Y:S02]  /*8590*/  UIADD3 UR7, UPT, UPT, UR7, UR24, URZ ;  /* 0x0000001807077290 */ /* 0x000fe4000fffe0ff */
[----:B------:R-:W-:Y:S02]  /*85a0*/  UPLOP3.LUT UP2, UPT, UPT, UPT, UP2, 0x40, 0x4 ;  /* 0x000000000004789c */ /* 0x000fe40003f4e820 */
[----:B------:R-:W-:-:S09]  /*85b0*/  UISETP.GE.AND UP1, UPT, UR7, UR25, UPT ;  /* 0x000000190700728c */ /* 0x000fd2000bf26270 */
[----:B------:R-:W-:Y:S05]  /*85c0*/  BRA.U !UP1, `(.L_x_207) ;  /* 0xffffff85092c7547 */ /* 0x000fea000b83ffff */
.L_x_165:
[----:B------:R-:W1:Y:S01]  /*85d0*/  S2UR UR4, SR_CTAID.X ;  /* 0x00000000000479c3 */ /* 0x000e620000002500 */
[----:B------:R-:W-:Y:S01]  /*85e0*/  BSSY.RECONVERGENT B0, `(.L_x_208) ;  /* 0x0000012000007945 */ /* 0x000fe20003800200 */
[----:B-1----:R-:W-:-:S06]  /*85f0*/  UIMAD UR4, UR4, UR6, URZ ;  /* 0x00000006040472a4 */ /* 0x002fcc000f8e02ff */
[----:B------:R-:W-:-:S04]  /*8600*/  MOV R0, UR4 ;  /* 0x0000000400007c02 */ /* 0x000fc80008000f00 */
[----:B------:R-:W-:Y:S01]  /*8610*/  LEA.HI R201, R0, R201, RZ, 0x1d ;  /* 0x000000c900c97211 */ /* 0x000fe200078fe8ff */
[----:B------:R-:W-:Y:S06]  /*8620*/  @!P4 BRA `(.L_x_209) ;  /* 0x000000000034c947 */ /* 0x000fec0003800000 */
[----:B------:R-:W1:Y:S08]  /*8630*/  LDC.64 R2, c[0x0][0x440] ;  /* 0x00011000ff027b82 */ /* 0x000e700000000a00 */
[----:B------:R-:W0:Y:S08]  /*8640*/  LDC.64 R4, c[0x0][0x448] ;  /* 0x00011200ff047b82 */ /* 0x000e300000000a00 */
[----:B------:R-:W2:Y:S01]  /*8650*/  LDC.64 R6, c[0x0][0x460] ;  /* 0x00011800ff067b82 */ /* 0x000ea20000000a00 */
[----:B-1----:R-:W-:-:S05]  /*8660*/  IMAD.WIDE.U32 R2, R201, 0x20, R2 ;  /* 0x00000020c9027825 */ /* 0x002fca00078e0002 */
[----:B------:R1:W-:Y:S01]  /*8670*/  STG.E.128 desc[UR12][R2.64], R100 ;  /* 0x0000006402007986 */ /* 0x0003e2000c101d0c */
[----:B0-----:R-:W-:-:S03]  /*8680*/  IMAD.WIDE.U32 R4, R201, 0x20, R4 ;  /* 0x00000020c9047825 */ /* 0x001fc600078e0004 */
[----:B------:R1:W-:Y:S04]  /*8690*/  STG.E.128 desc[UR12][R2.64+0x10], R96 ;  /* 0x0000106002007986 */ /* 0x0003e8000c101d0c */
[----:B------:R1:W-:Y:S01]  /*86a0*/  STG.E.128 desc[UR12][R4.64], R132 ;  /* 0x0000008404007986 */ /* 0x0003e2000c101d0c */
[----:B--2---:R-:W-:-:S03]  /*86b0*/  IMAD.WIDE.U32 R6, R201, 0x20, R6 ;  /* 0x00000020c9067825 */ /* 0x004fc600078e0006 */
[----:B------:R1:W-:Y:S01]  /*86c0*/  STG.E.128 desc[UR12][R4.64+0x10], R128 ;  /* 0x0000108004007986 */ /* 0x0003e2000c101d0c */
[----:B------:R-:W-:-:S03]  /*86d0*/  IADD3 R201, PT, PT, R201, 0x100, RZ ;  /* 0x00000100c9c97810 */ /* 0x000fc60007ffe0ff */
[----:B------:R1:W-:Y:S04]  /*86e0*/  STG.E.128 desc[UR12][R6.64], R68 ;  /* 0x0000004406007986 */ /* 0x0003e8000c101d0c */
[----:B------:R1:W-:Y:S02]  /*86f0*/  STG.E.128 desc[UR12][R6.64+0x10], R64 ;  /* 0x0000104006007986 */ /* 0x0003e4000c101d0c */
.L_x_209:
[----:B------:R-:W-:Y:S05]  /*8700*/  BSYNC.RECONVERGENT B0 ;  /* 0x0000000000007941 */ /* 0x000fea0003800200 */
.L_x_208:
[----:B------:R-:W-:Y:S04]  /*8710*/  BSSY.RECONVERGENT B0, `(.L_x_210) ;  /* 0x000000f000007945 */ /* 0x000fe80003800200 */
[----:B------:R-:W-:Y:S05]  /*8720*/  @!P3 BRA `(.L_x_211) ;  /* 0x000000000034b947 */ /* 0x000fea0003800000 */
[----:B-1----:R-:W1:Y:S08]  /*8730*/  LDC.64 R2, c[0x0][0x440] ;  /* 0x00011000ff027b82 */ /* 0x002e700000000a00 */
        /* <DEDUP_REMOVED lines=12> */
.L_x_211:
[----:B------:R-:W-:Y:S05]  /*8800*/  BSYNC.RECONVERGENT B0 ;  /* 0x0000000000007941 */ /* 0x000fea0003800200 */
.L_x_210:
        /* <DEDUP_REMOVED lines=15> */
.L_x_213:
[----:B------:R-:W-:Y:S05]  /*8900*/  BSYNC.RECONVERGENT B0 ;  /* 0x0000000000007941 */ /* 0x000fea0003800200 */
.L_x_212:
[----:B------:R-:W-:Y:S05]  /*8910*/  @!P1 EXIT ;  /* 0x000000000000994d */ /* 0x000fea0003800000 */
[----:B-1----:R-:W1:Y:S08]  /*8920*/  LDC.64 R2, c[0x0][0x440] ;  /* 0x00011000ff027b82 */ /* 0x002e700000000a00 */
[----:B------:R-:W0:Y:S08]  /*8930*/  LDC.64 R4, c[0x0][0x448] ;  /* 0x00011200ff047b82 */ /* 0x000e300000000a00 */
[----:B------:R-:W2:Y:S01]  /*8940*/  LDC.64 R6, c[0x0][0x460] ;  /* 0x00011800ff067b82 */ /* 0x000ea20000000a00 */
[----:B-1----:R-:W-:-:S05]  /*8950*/  IMAD.WIDE.U32 R2, R201, 0x20, R2 ;  /* 0x00000020c9027825 */ /* 0x002fca00078e0002 */
[----:B------:R-:W-:Y:S01]  /*8960*/  STG.E.128 desc[UR12][R2.64], R76 ;  /* 0x0000004c02007986 */ /* 0x000fe2000c101d0c */
[----:B0-----:R-:W-:-:S03]  /*8970*/  IMAD.WIDE.U32 R4, R201, 0x20, R4 ;  /* 0x00000020c9047825 */ /* 0x001fc600078e0004 */
[----:B------:R-:W-:Y:S04]  /*8980*/  STG.E.128 desc[UR12][R2.64+0x10], R72 ;  /* 0x0000104802007986 */ /* 0x000fe8000c101d0c */
[----:B------:R-:W-:Y:S01]  /*8990*/  STG.E.128 desc[UR12][R4.64], R108 ;  /* 0x0000006c04007986 */ /* 0x000fe2000c101d0c */
[----:B--2---:R-:W-:-:S03]  /*89a0*/  IMAD.WIDE.U32 R6, R201, 0x20, R6 ;  /* 0x00000020c9067825 */ /* 0x004fc600078e0006 */
[----:B------:R-:W-:Y:S04]  /*89b0*/  STG.E.128 desc[UR12][R4.64+0x10], R104 ;  /* 0x0000106804007986 */ /* 0x000fe8000c101d0c */
[----:B------:R-:W-:Y:S04]  /*89c0*/  STG.E.128 desc[UR12][R6.64], R44 ;  /* 0x0000002c06007986 */ /* 0x000fe8000c101d0c */
[----:B------:R-:W-:Y:S01]  /*89d0*/  STG.E.128 desc[UR12][R6.64+0x10], R40 ;  /* 0x0000102806007986 */ /* 0x000fe2000c101d0c */
[----:B------:R-:W-:Y:S05]  /*89e0*/  EXIT ;  /* 0x000000000000794d */ /* 0x000fea0003800000 */
.L_x_214:
        /* <DEDUP_REMOVED lines=9> */
.L_x_15582:


//--------------------- .text._ZN10layer_norm13ln_bwd_kernelINS_13Kernel_traitsI13__nv_bfloat16S2_S2_S2_fjLj8192ELj1ELj1ELj8ELj16ENS_18Kernel_traits_baseILj8192ES2_S2_S2_S2_fjLj256EEEEELb0ELb1ELb0ELb1EEEvNS_9BwdParamsE --------------------------
	.section	.text._ZN10layer_norm13ln_bwd_kernelINS_13Kernel_traitsI13__nv_bfloat16S2_S2_S2_fjLj8192ELj1ELj1ELj8ELj16ENS_18Kernel_traits_baseILj8192ES2_S2_S2_S2_fjLj256EEEEELb0ELb1ELb0ELb1EEEvNS_9BwdParamsE,"ax",@progbits
	.align	128
        .global         _ZN10layer_norm13ln_bwd_kernelINS_13Kernel_traitsI13__nv_bfloat16S2_S2_S2_fjLj8192ELj1ELj1ELj8ELj16ENS_18Kernel_traits_baseILj8192ES2_S2_S2_S2_fjLj256EEEEELb0ELb1ELb0ELb1EEEvNS_9BwdParamsE
        .type           _ZN10layer_norm13ln_bwd_kernelINS_13Kernel_traitsI13__nv_bfloat16S2_S2_S2_fjLj8192ELj1ELj1ELj8ELj16ENS_18Kernel_traits_baseILj8192ES2_S2_S2_S2_fjLj256EEEEELb0ELb1ELb0ELb1EEEvNS_9BwdParamsE,@function
        .size           _ZN10layer_norm13ln_bwd_kernelINS_13Kernel_traitsI13__nv_bfloat16S2_S2_S2_fjLj8192ELj1ELj1ELj8ELj16ENS_18Kernel_traits_baseILj8192ES2_S2_S2_S2_fjLj256EEEEELb0ELb1ELb0ELb1EEEvNS_9BwdParamsE,(.L_x_15583 - _ZN10layer_norm13ln_bwd_kernelINS_13Kernel_traitsI13__nv_bfloat16S2_S2_S2_fjLj8192ELj1ELj1ELj8ELj16ENS_18Kernel_traits_baseILj8192ES2_S2_S2_S2_fjLj256EEEEELb0ELb1ELb0ELb1EEEvNS_9BwdParamsE)
        .other          _ZN10layer_norm13ln_bwd_kernelINS_13Kernel_traitsI13__nv_bfloat16S2_S2_S2_fjLj8192ELj1ELj1ELj8ELj16ENS_18Kernel_traits_baseILj8192ES2_S2_S2_S2_fjLj256EEEEELb0ELb1ELb0ELb1EEEvNS_9BwdParamsE,@"STO_CUDA_ENTRY STV_DEFAULT"
_ZN10layer_norm13ln_bwd_kernelINS_13Kernel_traitsI13__nv_bfloat16S2_S2_S2_fjLj8192ELj1ELj1ELj8ELj16ENS_18Kernel_traits_baseILj8192ES2_S2_S2_S2_fjLj256EEEEELb0ELb1ELb0ELb1EEEvNS_9BwdParamsE:
.text._ZN10layer_norm13ln_bwd_kernelINS_13Kernel_traitsI13__nv_bfloat16S2_S2_S2_fjLj8192ELj1ELj1ELj8ELj16ENS_18Kernel_traits_baseILj8192ES2_S2_S2_S2_fjLj256EEEEELb0ELb1ELb0ELb1EEEvNS_9BwdParamsE:
        /* <DEDUP_REMOVED lines=53> */
[----:B------:R-:W0:Y:S01]  /*0350*/  LDCU.64 UR18, c[0x0][0x358] ;  /* 0x00006b00ff1277ac */ /* 0x000e220008000a00 */
[----:B-1----:R-:W-:Y:S05]  /*0360*/  BRA.U UP0, `(.L_x_215) ;  /* 0x0000008100bc7547 */ /* 0x002fea000b800000 */
[----:B------:R-:W1:Y:S01]  /*0370*/  LDC.64 R2, c[0x0][0x3d0] ;  /* 0x0000f400ff027b82 */ /* 0x000e620000000a00 */
[----:B------:R-:W2:Y:S07]  /*0380*/  LDCU.64 UR4, c[0x0][0x3e0] ;  /* 0x00007c00ff0477ac */ /* 0x000eae0008000a00 */
[----:B------:R-:W3:Y:S01]  /*0390*/  LDC.64 R4, c[0x0][0x3e8] ;  /* 0x0000fa00ff047b82 */ /* 0x000ee20000000a00 */
[----:B------:R-:W-:Y:S01]  /*03a0*/  HFMA2 R169, -RZ, RZ, 0, 0 ;  /* 0x00000000ffa97431 */ /* 0x000fe200000001ff */
[----:B------:R-:W-:Y:S01]  /*03b0*/  UPLOP3.LUT UP2, UPT, UPT, UPT, UPT, 0x40, 0x4 ;  /* 0x000000000004789c */ /* 0x000fe20003f4e870 */
[----:B------:R-:W-:Y:S01]  /*03c0*/  HFMA2 R116, -RZ, RZ, 0, 0 ;  /* 0x00000000ff747431 */ /* 0x000fe200000001ff */
[----:B------:R-:W-:-:S02]  /*03d0*/  MOV R164, RZ ;  /* 0x000000ff00a47202 */ /* 0x000fc40000000f00 */
        /* <DEDUP_REMOVED lines=16> */
[----:B0-----:R-:W4:Y:S01]  /*04e0*/  LDG.E.128 R196, desc[UR18][R2.64] ;  /* 0x0000001202c47981 */ /* 0x001f22000c1e1d00 */
[----:B------:R-:W-:Y:S02]  /*04f0*/  CS2R R46, SRZ ;  /* 0x00000000002e7805 */ /* 0x000fe4000001ff00 */
[----:B------:R-:W-:Y:S01]  /*0500*/  CS2R R44, SRZ ;  /* 0x00000000002c7805 */ /* 0x000fe2000001ff00 */
[----:B---3--:R-:W-:Y:S01]  /*0510*/  IMAD.WIDE.U32 R4, R117, 0x10, R4 ;  /* 0x0000001075047825 */ /* 0x008fe200078e0004 */
[----:B------:R-:W3:Y:S01]  /*0520*/  LDG.E.128 R188, desc[UR18][R2.64+0x1000] ;  /* 0x0010001202bc7981 */ /* 0x000ee2000c1e1d00 */
[----:B------:R-:W-:-:S02]  /*0530*/  CS2R R42, SRZ ;  /* 0x00000000002a7805 */ /* 0x000fc4000001ff00 */
[----:B------:R-:W-:Y:S02]  /*0540*/  CS2R R40, SRZ ;  /* 0x0000000000287805 */ /* 0x000fe4000001ff00 */
[----:B------:R-:W-:Y:S01]  /*0550*/  CS2R R38, SRZ ;  /* 0x0000000000267805 */ /* 0x000fe2000001ff00 */
[----:B------:R-:W3:Y:S01]  /*0560*/  LDG.E.128 R180, desc[UR18][R2.64+0x2000] ;  /* 0x0020001202b47981 */ /* 0x000ee2000c1e1d00 */
[----:B------:R-:W-:Y:S02]  /*0570*/  CS2R R36, SRZ ;  /* 0x0000000000247805 */ /* 0x000fe4000001ff00 */
[----:B------:R-:W-:Y:S02]  /*0580*/  CS2R R34, SRZ ;  /* 0x0000000000227805 */ /* 0x000fe4000001ff00 */
[----:B------:R-:W-:Y:S01]  /*0590*/  CS2R R32, SRZ ;  /* 0x0000000000207805 */ /* 0x000fe2000001ff00 */
        /* <DEDUP_REMOVED lines=9> */
[----:B--2---:R-:W-:Y:S01]  /*0630*/  UISETP.NE.U32.AND UP0, UPT, UR4, URZ, UPT ;  /* 0x000000ff0400728c */ /* 0x004fe2000bf05070 */
[----:B------:R-:W-:-:S02]  /*0640*/  CS2R R122, SRZ ;  /* 0x00000000007a7805 */ /* 0x000fc4000001ff00 */
[----:B------:R-:W-:Y:S01]  /*0650*/  CS2R R124, SRZ ;  /* 0x00000000007c7805 */ /* 0x000fe2000001ff00 */
[----:B------:R-:W5:Y:S01]  /*0660*/  LDG.E.128 R52, desc[UR18][R4.64+0x3000] ;  /* 0x0030001204347981 */ /* 0x000f62000c1e1d00 */
[----:B------:R-:W-:Y:S02]  /*0670*/  CS2R R126, SRZ ;  /* 0x00000000007e7805 */ /* 0x000fe4000001ff00 */
[----:B------:R-:W-:Y:S02]  /*0680*/  CS2R R128, SRZ ;  /* 0x0000000000807805 */ /* 0x000fe4000001ff00 */
[----:B------:R-:W-:Y:S01]  /*0690*/  CS2R R130, SRZ ;  /* 0x0000000000827805 */ /* 0x000fe2000001ff00 */
[----:B------:R0:W5:Y:S01]  /*06a0*/  LDG.E.128 R48, desc[UR18][R4.64+0x2000] ;  /* 0x0020001204307981 */ /* 0x000162000c1e1d00 */
        /* <DEDUP_REMOVED lines=10> */
[----:B0-----:R-:W-:Y:S02]  /*0750*/  CS2R R4, SRZ ;  /* 0x0000000000047805 */ /* 0x001fe4000001ff00 */
[----:B------:R-:W-:Y:S02]  /*0760*/  CS2R R2, SRZ ;  /* 0x0000000000027805 */ /* 0x000fe4000001ff00 */
[----:B------:R-:W-:Y:S01]  /*0770*/  MOV R0, RZ ;  /* 0x000000ff00007202 */ /* 0x000fe20000000f00 */
[----:B------:R-:W-:Y:S01]  /*0780*/  UISETP.NE.AND.EX UP0, UPT, UR5, URZ, UPT, UP0 ;  /* 0x000000ff0500728c */ /* 0x000fe2000bf05300 */
[----:B------:R-:W0:Y:S01]  /*0790*/  LDCU UR22, c[0x0][0x388] ;  /* 0x00007100ff1677ac */ /* 0x000e220008000800 */
[----:B------:R-:W1:Y:S01]  /*07a0*/  LDCU.U8 UR9, c[0x0][0x410] ;  /* 0x00008200ff0977ac */ /* 0x000e620008000000 */
[----:B------:R-:W2:Y:S01]  /*07b0*/  LDCU UR23, c[0x0][0x400] ;  /* 0x00008000ff1777ac */ /* 0x000ea20008000800 */
[----:B------:R-:W0:Y:S01]  /*07c0*/  LDCU.64 UR24, c[0x0][0x478] ;  /* 0x00008f00ff1877ac */ /* 0x000e220008000a00 */
[----:B------:R-:W0:Y:S01]  /*07d0*/  LDCU.128 UR12, c[0x0][0x3c0] ;  /* 0x00007800ff0c77ac */ /* 0x000e220008000c00 */
[----:B------:R-:W0:Y:S01]  /*07e0*/  LDCU.64 UR20, c[0x0][0x438] ;  /* 0x00008700ff1477ac */ /* 0x000e220008000a00 */
[----:B------:R-:W0:Y:S01]  /*07f0*/  LDCU.64 UR26, c[0x0][0x380] ;  /* 0x00007000ff1a77ac */ /* 0x000e220008000a00 */
[----:B----4-:R-:W-:-:S02]  /*0800*/  PRMT R204, R196, 0x7632, R204 ;  /* 0x00007632c4cc7816 */ /* 0x010fc400000000cc */
[----:B------:R-:W-:Y:S02]  /*0810*/  SHF.L.U32 R205, R196, 0x10, RZ ;  /* 0x00000010c4cd7819 */ /* 0x000fe400000006ff */
[C---:B------:R-:W-:Y:S02]  /*0820*/  PRMT R202, R197.reuse, 0x7632, R202 ;  /* 0x00007632c5ca7816 */ /* 0x040fe400000000ca */
[----:B------:R-:W-:Y:S02]  /*0830*/  SHF.L.U32 R203, R197, 0x10, RZ ;  /* 0x00000010c5cb7819 */ /* 0x000fe400000006ff */
[C---:B---3--:R-:W-:Y:S02]  /*0840*/  PRMT R196, R188.reuse, 0x7632, R196 ;  /* 0x00007632bcc47816 */ /* 0x048fe400000000c4 */
[----:B------:R-:W-:Y:S02]  /*0850*/  SHF.L.U32 R197, R188, 0x10, RZ ;  /* 0x00000010bcc57819 */ /* 0x000fe400000006ff */
[----:B------:R-:W-:-:S02]  /*0860*/  PRMT R194, R189, 0x7632, R194 ;  /* 0x00007632bdc27816 */ /* 0x000fc400000000c2 */
[----:B------:R-:W-:Y:S02]  /*0870*/  SHF.L.U32 R195, R189, 0x10, RZ ;  /* 0x00000010bdc37819 */ /* 0x000fe400000006ff */
[C---:B------:R-:W-:Y:S02]  /*0880*/  PRMT R200, R198.reuse, 0x7632, R200 ;  /* 0x00007632c6c87816 */ /* 0x040fe400000000c8 */
[----:B------:R-:W-:Y:S02]  /*0890*/  SHF.L.U32 R201, R198, 0x10, RZ ;  /* 0x00000010c6c97819 */ /* 0x000fe400000006ff */
[C---:B------:R-:W-:Y:S02]  /*08a0*/  PRMT R192, R190.reuse, 0x7632, R192 ;  /* 0x00007632bec07816 */ /* 0x040fe400000000c0 */
        /* <DEDUP_REMOVED lines=8> */
[----:B------:R-:W-:Y:S02]  /*0930*/  PRMT R190, R191, 0x7632, R190 ;  /* 0x00007632bfbe7816 */ /* 0x000fe400000000be */
[----:B------:R-:W-:Y:S02]  /*0940*/  PRMT R186, R181, 0x7632, R186 ;  /* 0x00007632b5ba7816 */ /* 0x000fe400000000ba */
[----:B------:R-:W-:Y:S02]  /*0950*/  PRMT R182, R183, 0x7632, R182 ;  /* 0x00007632b7b67816 */ /* 0x000fe400000000b6 */
[----:B------:R-:W-:Y:S02]  /*0960*/  PRMT R180, R172, 0x7632, R180 ;  /* 0x00007632acb47816 */ /* 0x000fe400000000b4 */
[----:B------:R-:W-:Y:S02]  /*0970*/  PRMT R178, R173, 0x7632, R178 ;  /* 0x00007632adb27816 */ /* 0x000fe400000000b2 */
[----:B------:R-:W-:-:S02]  /*0980*/  PRMT R174, R175, 0x7632, R174 ;  /* 0x00007632afae7816 */ /* 0x000fc400000000ae */
[----:B------:R-:W-:Y:S02]  /*0990*/  SHF.L.U32 R187, R181, 0x10, RZ ;  /* 0x00000010b5bb7819 */ /* 0x000fe400000006ff */
[----:B------:R-:W-:Y:S02]  /*09a0*/  SHF.L.U32 R181, R172, 0x10, RZ ;  /* 0x00000010acb57819 */ /* 0x000fe400000006ff */
[----:B------:R-:W-:Y:S02]  /*09b0*/  SHF.L.U32 R179, R173, 0x10, RZ ;  /* 0x00000010adb37819 */ /* 0x000fe400000006ff */
[----:B------:R-:W-:Y:S02]  /*09c0*/  SHF.L.U32 R199, R199, 0x10, RZ ;  /* 0x00000010c7c77819 */ /* 0x000fe400000006ff */
[----:B------:R-:W-:Y:S02]  /*09d0*/  SHF.L.U32 R191, R191, 0x10, RZ ;  /* 0x00000010bfbf7819 */ /* 0x000fe400000006ff */
[----:B------:R-:W-:-:S02]  /*09e0*/  SHF.L.U32 R183, R183, 0x10, RZ ;  /* 0x00000010b7b77819 */ /* 0x000fc400000006ff */
[----:B------:R-:W-:Y:S02]  /*09f0*/  SHF.L.U32 R175, R175, 0x10, RZ ;  /* 0x00000010afaf7819 */ /* 0x000fe400000006ff */
[----:B------:R-:W-:Y:S02]  /*0a00*/  PRMT R165, R60, 0x7632, R165 ;  /* 0x000076323ca57816 */ /* 0x000fe400000000a5 */
[----:B------:R-:W-:Y:S02]  /*0a10*/  PRMT R166, R61, 0x7632, R166 ;  /* 0x000076323da67816 */ /* 0x000fe400000000a6 */
[----:B------:R-:W-:Y:S02]  /*0a20*/  PRMT R167, R62, 0x7632, R167 ;  /* 0x000076323ea77816 */ /* 0x000fe400000000a7 */
[----:B------:R-:W-:Y:S02]  /*0a30*/  PRMT R168, R63, 0x7632, R168 ;  /* 0x000076323fa87816 */ /* 0x000fe400000000a8 */
[----:B------:R-:W-:-:S02]  /*0a40*/  PRMT R173, R56, 0x7632, R173 ;  /* 0x0000763238ad7816 */ /* 0x000fc400000000ad */
[----:B------:R-:W-:Y:S02]  /*0a50*/  PRMT R170, R57, 0x7632, R170 ;  /* 0x0000763239aa7816 */ /* 0x000fe400000000aa */
[----:B------:R-:W-:Y:S02]  /*0a60*/  PRMT R171, R58, 0x7632, R171 ;  /* 0x000076323aab7816 */ /* 0x000fe400000000ab */
[----:B------:R-:W-:Y:S02]  /*0a70*/  PRMT R172, R59, 0x7632, R172 ;  /* 0x000076323bac7816 */ /* 0x000fe400000000ac */
        /* <DEDUP_REMOVED lines=15> */
[----:B012---:R-:W-:-:S07]  /*0b70*/  SHF.L.U32 R174, R174, 0x10, RZ ;  /* 0x00000010aeae7819 */ /* 0x007fce00000006ff */
.L_x_236:
[----:B0-----:R-:W0:Y:S01]  /*0b80*/  S2R R117, SR_TID.X ;  /* 0x0000000000757919 */ /* 0x001e220000002100 */
[----:B-1----:R-:W1:Y:S01]  /*0b90*/  LDC.64 R112, c[0x0][0x3a8] ;  /* 0x0000ea00ff707b82 */ /* 0x002e620000000a00 */
[----:B------:R-:W-:Y:S01]  /*0ba0*/  UIMAD UR7, UR6, UR22, URZ ;  /* 0x00000016060772a4 */ /* 0x000fe2000f8e02ff */
[----:B------:R-:W-:Y:S01]  /*0bb0*/  PLOP3.LUT P1, PT, PT, PT, UP0, 0x80, 0x8 ;  /* 0x000000000008781c */ /* 0x000fe20003f2f008 */
[----:B------:R-:W2:Y:S02]  /*0bc0*/  @UP0 LDCU.64 UR4, c[0x0][0x3e0] ;  /* 0x00007c00ff0407ac */ /* 0x000ea40008000a00 */
[----:B------:R-:W-:-:S03]  /*0bd0*/  USHF.R.S32.HI UR8, URZ, 0x1f, UR7 ;  /* 0x0000001fff087899 */ /* 0x000fc60008011407 */
[----:B------:R-:W3:Y:S01]  /*0be0*/  LDC.64 R108, c[0x0][0x428] ;  /* 0x00010a00ff6c7b82 */ /* 0x000ee20000000a00 */
[----:B------:R-:W-:Y:S02]  /*0bf0*/  UIMAD.WIDE UR10, UR6, 0x4, UR12 ;  /* 0x00000004060a78a5 */ /* 0x000fe4000f8e020c */
[----:B------:R-:W-:Y:S02]  /*0c00*/  ULEA.HI UR8, UR8, UR7, URZ, 0x3 ;  /* 0x0000000708087291 */ /* 0x000fe4000f8f18ff */
[----:B------:R-:W-:Y:S02]  /*0c10*/  UIMAD.WIDE UR16, UR6, 0x4, UR14 ;  /* 0x00000004061078a5 */ /* 0x000fe4000f8e020e */
[----:B------:R-:W-:Y:S02]  /*0c20*/  MOV R92, UR10 ;  /* 0x0000000a005c7c02 */ /* 0x000fe40008000f00 */
[----:B------:R-:W-:Y:S02]  /*0c30*/  MOV R208, UR8 ;  /* 0x0000000800d07c02 */ /* 0x000fe40008000f00 */
[----:B------:R-:W-:-:S02]  /*0c40*/  MOV R93, UR11 ;  /* 0x0000000b005d7c02 */ /* 0x000fc40008000f00 */
[----:B------:R-:W-:Y:S01]  /*0c50*/  MOV R100, UR16 ;  /* 0x0000001000647c02 */ /* 0x000fe20008000f00 */
[----:B--2---:R-:W-:Y:S02]  /*0c60*/  @UP0 UIMAD.WIDE UR4, UR6, 0x2, UR4 ;  /* 0x00000002060408a5 */ /* 0x004fe4000f8e0204 */
[----:B------:R2:W4:Y:S01]  /*0c70*/  LDG.E R210, desc[UR18][R92.64] ;  /* 0x000000125cd27981 */ /* 0x000522000c1e1900 */
[----:B------:R-:W-:-:S03]  /*0c80*/  MOV R101, UR17 ;  /* 0x0000001100657c02 */ /* 0x000fc60008000f00 */
[----:B------:R-:W-:Y:S02]  /*0c90*/  MOV R102, UR4 ;  /* 0x0000000400667c02 */ /* 0x000fe40008000f00 */
[----:B------:R3:W4:Y:S01]  /*0ca0*/  LDG.E R211, desc[UR18][R100.64] ;  /* 0x0000001264d37981 */ /* 0x000722000c1e1900 */
[----:B0-----:R-:W-:Y:S02]  /*0cb0*/  LEA.HI.SX32 R208, R208, R117, 0x1d ;  /* 0x00000075d0d07211 */ /* 0x001fe400078feaff */
[----:B------:R-:W-:-:S03]  /*0cc0*/  MOV R103, UR5 ;  /* 0x0000000500677c02 */ /* 0x000fc60008000f00 */
[C-C-:B-1----:R-:W-:Y:S01]  /*0cd0*/  IMAD.WIDE.U32 R84, R208.reuse, 0x10, R112.reuse ;  /* 0x00000010d0547825 */ /* 0x142fe200078e0070 */
[C---:B------:R-:W-:Y:S01]  /*0ce0*/  IADD3 R207, PT, PT, R208.reuse, 0x100, RZ ;  /* 0x00000100d0cf7810 */ /* 0x040fe20007ffe0ff */
[----:B------:R-:W4:Y:S04]  /*0cf0*/  @P1 LDG.E.U16 R212, desc[UR18][R102.64] ;  /* 0x0000001266d41981 */ /* 0x000f28000c1e1500 */
[----:B------:R-:W4:Y:S01]  /*0d00*/  LDG.E.128 R84, desc[UR18][R84.64] ;  /* 0x0000001254547981 */ /* 0x000f22000c1e1d00 */
[----:B--2---:R-:W-:Y:S01]  /*0d10*/  IMAD.WIDE.U32 R92, R207, 0x10, R112 ;  /* 0x00000010cf5c7825 */ /* 0x004fe200078e0070 */
[C---:B------:R-:W-:Y:S02]  /*0d20*/  IADD3 R209, PT, PT, R208.reuse, 0x200, RZ ;  /* 0x00000200d0d17810 */ /* 0x040fe40007ffe0ff */
[C---:B------:R-:W-:Y:S01]  /*0d30*/  IADD3 R206, PT, PT, R208.reuse, 0x300, RZ ;  /* 0x00000300d0ce7810 */ /* 0x040fe20007ffe0ff */
[----:B---3--:R-:W-:-:S02]  /*0d40*/  IMAD.WIDE.U32 R88, R208, 0x10, R108 ;  /* 0x00000010d0587825 */ /* 0x008fc400078e006c */
[----:B------:R-:W2:Y:S02]  /*0d50*/  LDG.E.128 R92, desc[UR18][R92.64] ;  /* 0x000000125c5c7981 */ /* 0x000ea4000c1e1d00 */
[--C-:B------:R-:W-:Y:S02]  /*0d60*/  IMAD.WIDE.U32 R96, R207, 0x10, R108.reuse ;  /* 0x00000010cf607825 */ /* 0x100fe400078e006c */
[----:B------:R-:W3:Y:S02]  /*0d70*/  LDG.E.128 R88, desc[UR18][R88.64] ;  /* 0x0000001258587981 */ /* 0x000ee4000c1e1d00 */
[--C-:B------:R-:W-:Y:S02]  /*0d80*/  IMAD.WIDE.U32 R104, R209, 0x10, R108.reuse ;  /* 0x00000010d1687825 */ /* 0x100fe400078e006c */
[----:B------:R-:W3:Y:S02]  /*0d90*/  LDG.E.128 R96, desc[UR18][R96.64] ;  /* 0x0000001260607981 */ /* 0x000ee4000c1e1d00 */
[----:B------:R-:W-:-:S02]  /*0da0*/  IMAD.WIDE.U32 R108, R206, 0x10, R108 ;  /* 0x00000010ce6c7825 */ /* 0x000fc400078e006c */
[----:B------:R-:W3:Y:S02]  /*0db0*/  LDG.E.128 R104, desc[UR18][R104.64] ;  /* 0x0000001268687981 */ /* 0x000ee4000c1e1d00 */
[--C-:B------:R-:W-:Y:S02]  /*0dc0*/  IMAD.WIDE.U32 R100, R209, 0x10, R112.reuse ;  /* 0x00000010d1647825 */ /* 0x100fe400078e0070 */
[----:B------:R-:W3:Y:S02]  /*0dd0*/  LDG.E.128 R108, desc[UR18][R108.64] ;  /* 0x000000126c6c7981 */ /* 0x000ee4000c1e1d00 */
[----:B------:R-:W-:Y:S02]  /*0de0*/  IMAD.WIDE.U32 R112, R206, 0x10, R112 ;  /* 0x00000010ce707825 */ /* 0x000fe400078e0070 */
[----:B------:R-:W3:Y:S04]  /*0df0*/  LDG.E.128 R100, desc[UR18][R100.64] ;  /* 0x0000001264647981 */ /* 0x000ee8000c1e1d00 */
[----:B------:R-:W3:Y:S01]  /*0e00*/  LDG.E.128 R112, desc[UR18][R112.64] ;  /* 0x0000001270707981 */ /* 0x000ee2000c1e1d00 */
[----:B------:R-:W-:-:S04]  /*0e10*/  ISETP.NE.U32.AND P0, PT, RZ, UR20, PT ;  /* 0x00000014ff007c0c */ /* 0x000fc8000bf05070 */
[----:B------:R-:W-:Y:S02]  /*0e20*/  ISETP.NE.AND.EX P0, PT, RZ, UR21, PT, P0 ;  /* 0x00000015ff007c0c */ /* 0x000fe4000bf05300 */
[----:B------:R-:W-:-:S11]  /*0e30*/  ISETP.NE.AND P2, PT, RZ, UR9, PT ;  /* 0x00000009ff007c0c */ /* 0x000fd6000bf45270 */
[----:B------:R-:W0:Y:S08]  /*0e40*/  @P0 LDC.64 R214, c[0x0][0x438] ;  /* 0x00010e00ffd60b82 */ /* 0x000e300000000a00 */
[----:B------:R-:W1:Y:S01]  /*0e50*/  @P0 LDC.64 R216, c[0x0][0x438] ;  /* 0x00010e00ffd80b82 */ /* 0x000e620000000a00 */
[----:B----4-:R-:W-:-:S04]  /*0e60*/  FSEL R210, R210, RZ, !P2 ;  /* 0x000000ffd2d27208 */ /* 0x010fc80005000000 */
[----:B------:R-:W-:Y:S02]  /*0e70*/  R2UR UR5, R210 ;  /* 0x00000000d20572ca */ /* 0x000fe400000e0000 */
[----:B------:R-:W-:Y:S02]  /*0e80*/  R2UR UR8, R211 ;  /* 0x00000000d30872ca */ /* 0x000fe400000e0000 */
[C---:B------:R-:W-:Y:S02]  /*0e90*/  PRMT R223, R84.reuse, 0x7632, R223 ;  /* 0x0000763254df7816 */ /* 0x040fe400000000df */
[----:B------:R-:W-:Y:S02]  /*0ea0*/  SHF.L.U32 R233, R84, 0x10, RZ ;  /* 0x0000001054e97819 */ /* 0x000fe400000006ff */
[C---:B------:R-:W-:Y:S02]  /*0eb0*/  PRMT R224, R85.reuse, 0x7632, R224 ;  /* 0x0000763255e07816 */ /* 0x040fe400000000e0 */
[----:B------:R-:W-:-:S02]  /*0ec0*/  SHF.L.U32 R242, R85, 0x10, RZ ;  /* 0x0000001055f27819 */ /* 0x000fc400000006ff */
[----:B------:R-:W4:Y:S01]  /*0ed0*/  @P0 LDC.64 R84, c[0x0][0x438] ;  /* 0x00010e00ff540b82 */ /* 0x000f220000000a00 */
[C---:B------:R-:W-:Y:S02]  /*0ee0*/  PRMT R237, R86.reuse, 0x7632, R237 ;  /* 0x0000763256ed7816 */ /* 0x040fe400000000ed */
[----:B------:R-:W-:Y:S02]  /*0ef0*/  SHF.L.U32 R243, R86, 0x10, RZ ;  /* 0x0000001056f37819 */ /* 0x000fe400000006ff */
[C---:B------:R-:W-:Y:S02]  /*0f00*/  PRMT R234, R87.reuse, 0x7632, R234 ;  /* 0x0000763257ea7816 */ /* 0x040fe400000000ea */
[----:B------:R-:W-:Y:S02]  /*0f10*/  SHF.L.U32 R245, R87, 0x10, RZ ;  /* 0x0000001057f57819 */ /* 0x000fe400000006ff */
[C---:B--2---:R-:W-:Y:S01]  /*0f20*/  PRMT R210, R92.reuse, 0x7632, R210 ;  /* 0x000076325cd27816 */ /* 0x044fe200000000d2 */
[----:B------:R-:W2:Y:S01]  /*0f30*/  @P0 LDC.64 R86, c[0x0][0x438] ;  /* 0x00010e00ff560b82 */ /* 0x000ea20000000a00 */
[----:B------:R-:W-:-:S02]  /*0f40*/  SHF.L.U32 R213, R92, 0x10, RZ ;  /* 0x000000105cd57819 */ /* 0x000fc400000006ff */
[C---:B------:R-:W-:Y:S02]  /*0f50*/  PRMT R211, R93.reuse, 0x7632, R211 ;  /* 0x000076325dd37816 */ /* 0x040fe400000000d3 */
[----:B------:R-:W-:Y:S01]  /*0f60*/  SHF.L.U32 R220, R93, 0x10, RZ ;  /* 0x000000105ddc7819 */ /* 0x000fe200000006ff */
[----:B0-----:R-:W-:Y:S01]  /*0f70*/  @P0 IMAD.WIDE.U32 R92, R207, 0x10, R214 ;  /* 0x00000010cf5c0825 */ /* 0x001fe200078e00d6 */
[----:B---3--:R-:W-:-:S03]  /*0f80*/  PRMT R244, R88, 0x7632, R244 ;  /* 0x0000763258f47816 */ /* 0x008fc600000000f4 */
[----:B------:R-:W-:Y:S01]  /*0f90*/  FADD.FTZ R242, R242, -UR5 ;  /* 0x80000005f2f27e21 */ /* 0x000fe20008010000 */
[----:B------:R-:W-:Y:S01]  /*0fa0*/  SHF.L.U32 R246, R88, 0x10, RZ ;  /* 0x0000001058f67819 */ /* 0x000fe200000006ff */
[----:B-----5:R0:W5:Y:S01]  /*0fb0*/  @P0 LDG.E.128 R68, desc[UR18][R92.64] ;  /* 0x000000125c440981 */ /* 0x020162000c1e1d00 */
[C---:B------:R-:W-:Y:S02]  /*0fc0*/  PRMT R239, R89.reuse, 0x7632, R239 ;  /* 0x0000763259ef7816 */ /* 0x040fe400000000ef */
[----:B------:R-:W-:Y:S01]  /*0fd0*/  SHF.L.U32 R238, R89, 0x10, RZ ;  /* 0x0000001059ee7819 */ /* 0x000fe200000006ff */
[----:B------:R-:W-:Y:S01]  /*0fe0*/  FADD.FTZ R233, R233, -UR5 ;  /* 0x80000005e9e97e21 */ /* 0x000fe20008010000 */
[C---:B------:R-:W-:Y:S02]  /*0ff0*/  PRMT R88, R91.reuse, 0x7632, R88 ;  /* 0x000076325b587816 */ /* 0x040fe40000000058 */
[----:B------:R-:W-:Y:S02]  /*1000*/  SHF.L.U32 R89, R91, 0x10, RZ ;  /* 0x000000105b597819 */ /* 0x000fe400000006ff */
[----:B0-----:R-:W-:-:S02]  /*1010*/  PRMT R93, R110, 0x7632, R93 ;  /* 0x000076326e5d7816 */ /* 0x001fc4000000005d */
[----:B------:R-:W-:Y:S02]  /*1020*/  SHF.L.U32 R92, R110, 0x10, RZ ;  /* 0x000000106e5c7819 */ /* 0x000fe400000006ff */
[----:B------:R-:W-:Y:S01]  /*1030*/  SHF.L.U32 R110, R224, 0x10, RZ ;  /* 0x00000010e06e7819 */ /* 0x000fe200000006ff */
[----:B------:R-:W-:Y:S01]  /*1040*/  FADD.FTZ R224, R243, -UR5 ;  /* 0x80000005f3e07e21 */ /* 0x000fe20008010000 */
[C---:B------:R-:W-:Y:S02]  /*1050*/  PRMT R218, R94.reuse, 0x7632, R218 ;  /* 0x000076325eda7816 */ /* 0x040fe400000000da */
[----:B------:R-:W-:Y:S02]  /*1060*/  SHF.L.U32 R225, R94, 0x10, RZ ;  /* 0x000000105ee17819 */ /* 0x000fe400000006ff */
[C---:B------:R-:W-:Y:S02]  /*1070*/  PRMT R222, R95.reuse, 0x7632, R222 ;  /* 0x000076325fde7816 */ /* 0x040fe400000000de */
[----:B------:R-:W-:Y:S01]  /*1080*/  SHF.L.U32 R230, R95, 0x10, RZ ;  /* 0x000000105fe67819 */ /* 0x000fe200000006ff */
[----:B-1----:R-:W-:Y:S01]  /*1090*/  @P0 IMAD.WIDE.U32 R94, R208, 0x10, R216 ;  /* 0x00000010d05e0825 */ /* 0x002fe200078e00d8 */
[----:B------:R-:W-:-:S02]  /*10a0*/  SHF.L.U32 R235, R103, 0x10, RZ ;  /* 0x0000001067eb7819 */ /* 0x000fc400000006ff */
[----:B------:R-:W-:Y:S02]  /*10b0*/  SHF.L.U32 R91, R223, 0x10, RZ ;  /* 0x00000010df5b7819 */ /* 0x000fe400000006ff */
[----:B------:R-:W-:Y:S01]  /*10c0*/  SHF.L.U32 R243, R244, 0x10, RZ ;  /* 0x00000010f4f37819 */ /* 0x000fe200000006ff */
[----:B------:R-:W-:Y:S01]  /*10d0*/  FMUL.FTZ R244, R242, UR8 ;  /* 0x00000008f2f47c20 */ /* 0x000fe20008410000 */
[----:B------:R-:W-:Y:S01]  /*10e0*/  FADD.FTZ R242, R213, -UR5 ;  /* 0x80000005d5f27e21 */ /* 0x000fe20008010000 */
[----:B------:R-:W-:Y:S01]  /*10f0*/  SHF.L.U32 R213, R210, 0x10, RZ ;  /* 0x00000010d2d57819 */ /* 0x000fe200000006ff */
[----:B------:R-:W-:Y:S01]  /*1100*/  FMUL.FTZ R248, R233, UR8 ;  /* 0x00000008e9f87c20 */ /* 0x000fe20008410000 */
[----:B------:R-:W-:Y:S01]  /*1110*/  FADD.FTZ R210, R235, -UR5 ;  /* 0x80000005ebd27e21 */ /* 0x000fe20008010000 */
[----:B------:R0:W5:Y:S01]  /*1120*/  @P0 LDG.E.128 R64, desc[UR18][R94.64] ;  /* 0x000000125e400981 */ /* 0x000162000c1e1d00 */
[----:B----4-:R-:W-:Y:S01]  /*1130*/  @P0 IMAD.WIDE.U32 R84, R206, 0x10, R84 ;  /* 0x00000010ce540825 */ /* 0x010fe200078e0054 */
[----:B------:R-:W-:-:S03]  /*1140*/  PRMT R219, R102, 0x7632, R219 ;  /* 0x0000763266db7816 */ /* 0x000fc600000000db */
[----:B------:R-:W-:Y:S01]  /*1150*/  FADD.FTZ R91, R91, -UR5 ;  /* 0x800000055b5b7e21 */ /* 0x000fe20008010000 */
[----:B------:R-:W-:Y:S02]  /*1160*/  SHF.L.U32 R227, R102, 0x10, RZ ;  /* 0x0000001066e37819 */ /* 0x000fe400000006ff */
[----:B------:R-:W-:Y:S02]  /*1170*/  PRMT R231, R103, 0x7632, R231 ;  /* 0x0000763267e77816 */ /* 0x000fe400000000e7 */
[C---:B------:R-:W-:Y:S02]  /*1180*/  PRMT R232, R104.reuse, 0x7632, R232 ;  /* 0x0000763268e87816 */ /* 0x040fe400000000e8 */
[----:B------:R-:W-:Y:S02]  /*1190*/  SHF.L.U32 R236, R104, 0x10, RZ ;  /* 0x0000001068ec7819 */ /* 0x000fe400000006ff */
[C---:B------:R-:W-:Y:S01]  /*11a0*/  SHF.L.U32 R240, R105.reuse, 0x10, RZ ;  /* 0x0000001069f07819 */ /* 0x040fe200000006ff */
[----:B------:R-:W-:Y:S01]  /*11b0*/  FADD.FTZ R132, R246, R132 ;  /* 0x00000084f6847221 */ /* 0x000fe20000010000 */
[----:B------:R-:W-:Y:S01]  /*11c0*/  PRMT R103, R105, 0x7632, R103 ;  /* 0x0000763269677816 */ /* 0x000fe20000000067 */
[-C--:B------:R-:W-:Y:S01]  /*11d0*/  FFMA.FTZ R133, R248, R246.reuse, R133 ;  /* 0x000000f6f8857223 */ /* 0x080fe20000010085 */
[----:B0-----:R-:W-:Y:S01]  /*11e0*/  PRMT R94, R108, 0x7632, R94 ;  /* 0x000076326c5e7816 */ /* 0x001fe2000000005e */
[----:B------:R-:W-:Y:S01]  /*11f0*/  FMUL.FTZ R210, R210, UR8 ;  /* 0x00000008d2d27c20 */ /* 0x000fe20008410000 */
[----:B------:R-:W-:Y:S01]  /*1200*/  SHF.L.U32 R102, R108, 0x10, RZ ;  /* 0x000000106c667819 */ /* 0x000fe200000006ff */
[----:B------:R-:W-:Y:S01]  /*1210*/  FADD.FTZ R108, R245, -UR5 ;  /* 0x80000005f56c7e21 */ /* 0x000fe20008010000 */
[----:B------:R-:W-:Y:S01]  /*1220*/  SHF.L.U32 R104, R107, 0x10, RZ ;  /* 0x000000106b687819 */ /* 0x000fe200000006ff */
[----:B------:R-:W-:Y:S01]  /*1230*/  FMUL.FTZ R245, R205, R246 ;  /* 0x000000f6cdf57220 */ /* 0x000fe20000410000 */
[----:B------:R-:W-:Y:S01]  /*1240*/  PRMT R105, R112, 0x7632, R105 ;  /* 0x0000763270697816 */ /* 0x000fe20000000069 */
[----:B------:R-:W-:Y:S01]  /*1250*/  FMUL.FTZ R246, R91, UR8 ;  /* 0x000000085bf67c20 */ /* 0x000fe20008410000 */
[----:B------:R-:W-:Y:S01]  /*1260*/  @P1 R2UR UR4, R212 ;  /* 0x00000000d40412ca */ /* 0x000fe200000e0000 */
[----:B------:R0:W5:Y:S01]  /*1270*/  @P0 LDG.E.128 R76, desc[UR18][R84.64] ;  /* 0x00000012544c0981 */ /* 0x000162000c1e1d00 */
[----:B------:R-:W-:-:S02]  /*1280*/  PRMT R217, R97, 0x7632, R217 ;  /* 0x0000763261d97816 */ /* 0x000fc400000000d9 */
[----:B------:R-:W-:Y:S02]  /*1290*/  SHF.L.U32 R228, R97, 0x10, RZ ;  /* 0x0000001061e47819 */ /* 0x000fe400000006ff */
[----:B------:R-:W-:Y:S02]  /*12a0*/  SHF.L.U32 R112, R112, 0x10, RZ ;  /* 0x0000001070707819 */ /* 0x000fe400000006ff */
[C---:B------:R-:W-:Y:S02]  /*12b0*/  PRMT R97, R99.reuse, 0x7632, R97 ;  /* 0x0000763263617816 */ /* 0x040fe40000000061 */
[----:B------:R-:W-:Y:S02]  /*12c0*/  SHF.L.U32 R212, R99, 0x10, RZ ;  /* 0x0000001063d47819 */ /* 0x000fe400000006ff */
[----:B------:R-:W-:Y:S01]  /*12d0*/  PRMT R99, R107, 0x7632, R99 ;  /* 0x000076326b637816 */ /* 0x000fe20000000063 */
[----:B------:R-:W-:Y:S01]  /*12e0*/  FADD.FTZ R39, R104, R39 ;  /* 0x0000002768277221 */ /* 0x000fe20000010000 */
[----:B------:R-:W-:Y:S01]  /*12f0*/  PRMT R226, R90, 0x7632, R226 ;  /* 0x000076325ae27816 */ /* 0x000fe200000000e2 */
[----:B------:R-:W-:Y:S01]  /*1300*/  FFMA.FTZ R15, R210, R104, R15 ;  /* 0x00000068d20f7223 */ /* 0x000fe2000001000f */
[----:B0-----:R-:W-:-:S02]  /*1310*/  PRMT R84, R114, 0x7632, R84 ;  /* 0x0000763272547816 */ /* 0x001fc40000000054 */
[----:B------:R-:W-:Y:S01]  /*1320*/  SHF.L.U32 R107, R114, 0x10, RZ ;  /* 0x00000010726b7819 */ /* 0x000fe200000006ff */
[----:B------:R-:W-:Y:S01]  /*1330*/  FMUL.FTZ R114, R183, R104 ;  /* 0x00000068b7727220 */ /* 0x000fe20000410000 */
[----:B------:R-:W-:Y:S01]  /*1340*/  SHF.L.U32 R90, R90, 0x10, RZ ;  /* 0x000000105a5a7819 */ /* 0x000fe200000006ff */
[----:B------:R-:W-:Y:S01]  /*1350*/  FMUL.FTZ R224, R224, UR8 ;  /* 0x00000008e0e07c20 */ /* 0x000fe20008410000 */
[----:B------:R-:W-:Y:S01]  /*1360*/  SHF.L.U32 R237, R237, 0x10, RZ ;  /* 0x00000010eded7819 */ /* 0x000fe200000006ff */
[----:B------:R-:W-:Y:S01]  /*1370*/  FADD.FTZ R130, R243, R130 ;  /* 0x00000082f3827221 */ /* 0x000fe20000010000 */
[----:B------:R-:W-:Y:S01]  /*1380*/  SHF.L.U32 R234, R234, 0x10, RZ ;  /* 0x00000010eaea7819 */ /* 0x000fe200000006ff */
[-C--:B------:R-:W-:Y:S01]  /*1390*/  FFMA.FTZ R131, R246, R243.reuse, R131 ;  /* 0x000000f3f6837223 */ /* 0x080fe20000010083 */
[----:B------:R-:W-:Y:S01]  /*13a0*/  FADD.FTZ R104, R112, -UR5 ;  /* 0x8000000570687e21 */ /* 0x000fe20008010000 */
[----:B------:R-:W-:Y:S01]  /*13b0*/  FMUL.FTZ R243, R204, R243 ;  /* 0x000000f3ccf37220 */ /* 0x000fe20000410000 */
[----:B------:R-:W-:Y:S01]  /*13c0*/  FADD.FTZ R112, RZ, R245 ;  /* 0x000000f5ff707221 */ /* 0x000fe20000010000 */
[C---:B------:R-:W-:Y:S01]  /*13d0*/  PRMT R215, R98.reuse, 0x7632, R215 ;  /* 0x0000763262d77816 */ /* 0x040fe200000000d7 */
[----:B--2---:R-:W-:Y:S01]  /*13e0*/  @P0 IMAD.WIDE.U32 R86, R209, 0x10, R86 ;  /* 0x00000010d1560825 */ /* 0x004fe200078e0056 */
[----:B------:R-:W-:-:S03]  /*13f0*/  SHF.L.U32 R214, R98, 0x10, RZ ;  /* 0x0000001062d67819 */ /* 0x000fc600000006ff */
[----:B------:R-:W-:Y:S01]  /*1400*/  FADD.FTZ R124, R90, R124 ;  /* 0x0000007c5a7c7221 */ /* 0x000fe20000010000 */
[C---:B------:R-:W-:Y:S01]  /*1410*/  PRMT R95, R109.reuse, 0x7632, R95 ;  /* 0x000076326d5f7816 */ /* 0x040fe2000000005f */
[-C--:B------:R-:W-:Y:S01]  /*1420*/  FFMA.FTZ R125, R224, R90.reuse, R125 ;  /* 0x0000005ae07d7223 */ /* 0x080fe2000001007d */
[----:B------:R-:W-:Y:S01]  /*1430*/  SHF.L.U32 R98, R109, 0x10, RZ ;  /* 0x000000106d627819 */ /* 0x000fe200000006ff */
[----:B------:R-:W-:Y:S01]  /*1440*/  FMUL.FTZ R109, R201, R90 ;  /* 0x0000005ac96d7220 */ /* 0x000fe20000410000 */
[----:B------:R-:W-:Y:S01]  /*1450*/  SHF.L.U32 R239, R239, 0x10, RZ ;  /* 0x00000010efef7819 */ /* 0x000fe200000006ff */
[----:B------:R-:W-:Y:S01]  /*1460*/  FADD.FTZ R110, R110, -UR5 ;  /* 0x800000056e6e7e21 */ /* 0x000fe20008010000 */
[----:B------:R-:W-:Y:S01]  /*1470*/  FMUL.FTZ R223, R203, R238 ;  /* 0x000000eecbdf7220 */ /* 0x000fe20000410000 */
[----:B------:R-:W-:Y:S01]  /*1480*/  FADD.FTZ R237, R237, -UR5 ;  /* 0x80000005eded7e21 */ /* 0x000fe20008010000 */
[----:B------:R-:W-:Y:S01]  /*1490*/  FADD.FTZ R90, R234, -UR5 ;  /* 0x80000005ea5a7e21 */ /* 0x000fe20008010000 */
[----:B------:R-:W-:Y:S01]  /*14a0*/  FADD.FTZ R112, R243, R112 ;  /* 0x00000070f3707221 */ /* 0x000fe20000010000 */
[----:B------:R-:W-:Y:S01]  /*14b0*/  FADD.FTZ R234, R225, -UR5 ;  /* 0x80000005e1ea7e21 */ /* 0x000fe20008010000 */
[----:B------:R0:W5:Y:S01]  /*14c0*/  @P0 LDG.E.128 R72, desc[UR18][R86.64] ;  /* 0x0000001256480981 */ /* 0x000162000c1e1d00 */
[----:B------:R-:W-:Y:S01]  /*14d0*/  SHF.L.U32 R233, R226, 0x10, RZ ;  /* 0x00000010e2e97819 */ /* 0x000fe200000006ff */
[----:B------:R-:W-:Y:S01]  /*14e0*/  FMUL.FTZ R226, R110, UR8 ;  /* 0x000000086ee27c20 */ /* 0x000fe20008410000 */
[----:B------:R-:W-:Y:S01]  /*14f0*/  PRMT R85, R111, 0x7632, R85 ;  /* 0x000076326f557816 */ /* 0x000fe20000000055 */
[----:B------:R-:W-:Y:S01]  /*1500*/  FMUL.FTZ R110, R237, UR8 ;  /* 0x00000008ed6e7c20 */ /* 0x000fe20008410000 */
[----:B------:R-:W-:Y:S01]  /*1510*/  FADD.FTZ R112, R223, R112 ;  /* 0x00000070df707221 */ /* 0x000fe20000010000 */
[----:B------:R-:W-:Y:S01]  /*1520*/  FMUL.FTZ R234, R234, UR8 ;  /* 0x00000008eaea7c20 */ /* 0x000fe20008410000 */
[----:B0-----:R-:W-:Y:S01]  /*1530*/  SHF.L.U32 R86, R111, 0x10, RZ ;  /* 0x000000106f567819 */ /* 0x001fe200000006ff */
[----:B------:R-:W-:Y:S01]  /*1540*/  FMUL.FTZ R111, R202, R239 ;  /* 0x000000efca6f7220 */ /* 0x000fe20000410000 */
[----:B------:R-:W-:Y:S01]  /*1550*/  FADD.FTZ R122, R233, R122 ;  /* 0x0000007ae97a7221 */ /* 0x000fe20000010000 */
[-C--:B------:R-:W-:Y:S01]  /*1560*/  FFMA.FTZ R123, R110, R233.reuse, R123 ;  /* 0x000000e96e7b7223 */ /* 0x080fe2000001007b */
[----:B------:R-:W-:Y:S01]  /*1570*/  FMUL.FTZ R91, R200, R233 ;  /* 0x000000e9c85b7220 */ /* 0x000fe20000410000 */
[----:B------:R-:W-:Y:S01]  /*1580*/  FADD.FTZ R112, R111, R112 ;  /* 0x000000706f707221 */ /* 0x000fe20000010000 */
[----:B------:R-:W-:Y:S01]  /*1590*/  PRMT R229, R96, 0x7632, R229 ;  /* 0x0000763260e57816 */ /* 0x000fe200000000e5 */
[----:B------:R-:W-:Y:S01]  /*15a0*/  FADD.FTZ R230, R230, -UR5 ;  /* 0x80000005e6e67e21 */ /* 0x000fe20008010000 */
[----:B------:R-:W-:Y:S01]  /*15b0*/  SHF.L.U32 R241, R96, 0x10, RZ ;  /* 0x0000001060f17819 */ /* 0x000fe200000006ff */
[----:B------:R-:W-:Y:S01]  /*15c0*/  FADD.FTZ R29, R214, R29 ;  /* 0x0000001dd61d7221 */ /* 0x000fe20000010000 */
[-C--:B------:R-:W-:Y:S01]  /*15d0*/  FFMA.FTZ R5, R234, R214.reuse, R5 ;  /* 0x000000d6ea057223 */ /* 0x080fe20000010005 */
[----:B------:R-:W-:Y:S01]  /*15e0*/  FMUL.FTZ R233, R193, R214 ;  /* 0x000000d6c1e97220 */ /* 0x000fe20000410000 */
[C---:B------:R-:W-:Y:S01]  /*15f0*/  PRMT R96, R100.reuse, 0x7632, R96 ;  /* 0x0000763264607816 */ /* 0x040fe20000000060 */
[----:B------:R-:W-:Y:S01]  /*1600*/  FADD.FTZ R214, R227, -UR5 ;  /* 0x80000005e3d67e21 */ /* 0x000fe20008010000 */
[----:B------:R-:W-:Y:S01]  /*1610*/  SHF.L.U32 R216, R100, 0x10, RZ ;  /* 0x0000001064d87819 */ /* 0x000fe200000006ff */
[----:B------:R-:W-:Y:S01]  /*1620*/  FMUL.FTZ R108, R108, UR8 ;  /* 0x000000086c6c7c20 */ /* 0x000fe20008410000 */
[----:B------:R-:W-:Y:S01]  /*1630*/  SHF.L.U32 R247, R88, 0x10, RZ ;  /* 0x0000001058f77819 */ /* 0x000fe200000006ff */
[----:B------:R-:W-:Y:S01]  /*1640*/  FMUL.FTZ R90, R90, UR8 ;  /* 0x000000085a5a7c20 */ /* 0x000fe20008410000 */
[----:B------:R-:W-:Y:S01]  /*1650*/  PRMT R100, R101, 0x7632, R100 ;  /* 0x0000763265647816 */ /* 0x000fe20000000064 */
[----:B------:R-:W-:Y:S01]  /*1660*/  FADD.FTZ R112, R109, R112 ;  /* 0x000000706d707221 */ /* 0x000fe20000010000 */
[----:B------:R-:W-:Y:S01]  /*1670*/  SHF.L.U32 R221, R101, 0x10, RZ ;  /* 0x0000001065dd7819 */ /* 0x000fe200000006ff */
[----:B------:R-:W-:Y:S01]  /*1680*/  FMUL.FTZ R230, R230, UR8 ;  /* 0x00000008e6e67c20 */ /* 0x000fe20008410000 */
[----:B------:R-:W-:Y:S01]  /*1690*/  PRMT R101, R106, 0x7632, R101 ;  /* 0x000076326a657816 */ /* 0x000fe20000000065 */
[----:B------:R-:W-:Y:S01]  /*16a0*/  FMUL.FTZ R214, R214, UR8 ;  /* 0x00000008d6d67c20 */ /* 0x000fe20008410000 */
[----:B------:R-:W-:-:S02]  /*16b0*/  SHF.L.U32 R106, R106, 0x10, RZ ;  /* 0x000000106a6a7819 */ /* 0x000fc400000006ff */
[----:B------:R-:W-:Y:S01]  /*16c0*/  PRMT R87, R113, 0x7632, R87 ;  /* 0x0000763271577816 */ /* 0x000fe20000000057 */
[----:B------:R-:W-:Y:S01]  /*16d0*/  FADD.FTZ R120, R89, R120 ;  /* 0x0000007859787221 */ /* 0x000fe20000010000 */
[----:B------:R-:W-:Y:S01]  /*16e0*/  SHF.L.U32 R113, R113, 0x10, RZ ;  /* 0x0000001071717819 */ /* 0x000fe200000006ff */
[----:B------:R-:W-:Y:S01]  /*16f0*/  FFMA.FTZ R121, R108, R89, R121 ;  /* 0x000000596c797223 */ /* 0x000fe20000010079 */
[----:B------:R-:W-:Y:S01]  /*1700*/  FADD.FTZ R118, R247, R118 ;  /* 0x00000076f7767221 */ /* 0x000fe20000010000 */
[-C--:B------:R-:W-:Y:S01]  /*1710*/  FFMA.FTZ R119, R90, R247.reuse, R119 ;  /* 0x000000f75a777223 */ /* 0x080fe20000010077 */
[----:B------:R-:W-:Y:S01]  /*1720*/  FMUL.FTZ R88, R198, R247 ;  /* 0x000000f7c6587220 */ /* 0x000fe20000410000 */
[----:B------:R-:W-:Y:S01]  /*1730*/  FMUL.FTZ R89, R199, R89 ;  /* 0x00000059c7597220 */ /* 0x000fe20000410000 */
[----:B------:R-:W-:Y:S01]  /*1740*/  SHF.L.U32 R247, R229, 0x10, RZ ;  /* 0x00000010e5f77819 */ /* 0x000fe200000006ff */
[----:B------:R-:W-:Y:S01]  /*1750*/  FADD.FTZ R112, R91, R112 ;  /* 0x000000705b707221 */ /* 0x000fe20000010000 */
[----:B------:R-:W-:Y:S01]  /*1760*/  FADD.FTZ R31, R212, R31 ;  /* 0x0000001fd41f7221 */ /* 0x000fe20000010000 */
[-C--:B------:R-:W-:Y:S01]  /*1770*/  FFMA.FTZ R7, R230, R212.reuse, R7 ;  /* 0x000000d4e6077223 */ /* 0x080fe20000010007 */
[----:B------:R-:W-:Y:S01]  /*1780*/  FMUL.FTZ R229, R191, R212 ;  /* 0x000000d4bfe57220 */ /* 0x000fe20000410000 */
[----:B------:R-:W-:Y:S01]  /*1790*/  FADD.FTZ R220, R220, -UR5 ;  /* 0x80000005dcdc7e21 */ /* 0x000fe20008010000 */
[----:B------:R-:W-:Y:S01]  /*17a0*/  FADD.FTZ R37, R106, R37 ;  /* 0x000000256a257221 */ /* 0x000fe20000010000 */
[-C--:B------:R-:W-:Y:S01]  /*17b0*/  FFMA.FTZ R13, R214, R106.reuse, R13 ;  /* 0x0000006ad60d7223 */ /* 0x080fe2000001000d */
[----:B------:R-:W-:Y:S01]  /*17c0*/  FMUL.FTZ R212, R185, R106 ;  /* 0x0000006ab9d47220 */ /* 0x000fe20000410000 */
[----:B------:R-:W-:Y:S01]  /*17d0*/  SHF.L.U32 R251, R95, 0x10, RZ ;  /* 0x000000105ffb7819 */ /* 0x000fe200000006ff */
[----:B------:R-:W-:Y:S01]  /*17e0*/  FMUL.FTZ R242, R242, UR8 ;  /* 0x00000008f2f27c20 */ /* 0x000fe20008410000 */
[----:B------:R-:W-:Y:S01]  /*17f0*/  FADD.FTZ R106, R113, -UR5 ;  /* 0x80000005716a7e21 */ /* 0x000fe20008010000 */
[----:B------:R-:W-:Y:S01]  /*1800*/  FFMA.FTZ R95, R248, R245, RZ ;  /* 0x000000f5f85f7223 */ /* 0x000fe200000100ff */
[----:B------:R-:W-:Y:S01]  /*1810*/  FADD.FTZ R113, R89, R112 ;  /* 0x0000007059717221 */ /* 0x000fe20000010000 */
[----:B------:R-:W-:Y:S01]  /*1820*/  FADD.FTZ R128, R238, R128 ;  /* 0x00000080ee807221 */ /* 0x000fe20000010000 */
[----:B------:R-:W-:Y:S01]  /*1830*/  FFMA.FTZ R129, R244, R238, R129 ;  /* 0x000000eef4817223 */ /* 0x000fe20000010081 */
[----:B------:R-:W-:Y:S01]  /*1840*/  FADD.FTZ R126, R239, R126 ;  /* 0x0000007eef7e7221 */ /* 0x000fe20000010000 */
[----:B------:R-:W-:Y:S01]  /*1850*/  FFMA.FTZ R127, R226, R239, R127 ;  /* 0x000000efe27f7223 */ /* 0x000fe2000001007f */
[----:B------:R-:W-:Y:S01]  /*1860*/  SHF.L.U32 R239, R222, 0x10, RZ ;  /* 0x00000010deef7819 */ /* 0x000fe200000006ff */
[----:B------:R-:W-:Y:S01]  /*1870*/  FMUL.FTZ R238, R220, UR8 ;  /* 0x00000008dcee7c20 */ /* 0x000fe20008410000 */
[----:B------:R-:W-:Y:S01]  /*1880*/  FADD.FTZ R25, R241, R25 ;  /* 0x00000019f1197221 */ /* 0x000fe20000010000 */
[----:B------:R-:W-:Y:S01]  /*1890*/  FFMA.FTZ R0, R242, R241, R0 ;  /* 0x000000f1f2007223 */ /* 0x000fe20000010000 */
[----:B------:R-:W-:Y:S01]  /*18a0*/  SHF.L.U32 R249, R94, 0x10, RZ ;  /* 0x000000105ef97819 */ /* 0x000fe200000006ff */
[----:B------:R-:W-:Y:S01]  /*18b0*/  FFMA.FTZ R95, R246, R243, R95 ;  /* 0x000000f3f65f7223 */ /* 0x000fe2000001005f */
[----:B------:R-:W-:Y:S01]  /*18c0*/  FMUL.FTZ R241, R197, R241 ;  /* 0x000000f1c5f17220 */ /* 0x000fe20000410000 */
[----:B------:R-:W-:Y:S01]  /*18d0*/  FADD.FTZ R94, R88, R113 ;  /* 0x00000071585e7221 */ /* 0x000fe20000010000 */
[----:B------:R-:W-:Y:S01]  /*18e0*/  FADD.FTZ R27, R228, R27 ;  /* 0x0000001be41b7221 */ /* 0x000fe20000010000 */
[-C--:B------:R-:W-:Y:S01]  /*18f0*/  FFMA.FTZ R3, R238, R228.reuse, R3 ;  /* 0x000000e4ee037223 */ /* 0x080fe20000010003 */
[----:B------:R-:W-:Y:S01]  /*1900*/  FMUL.FTZ R237, R195, R228 ;  /* 0x000000e4c3ed7220 */ /* 0x000fe20000410000 */
[----:B------:R-:W-:Y:S01]  /*1910*/  FADD.FTZ R228, R239, -UR5 ;  /* 0x80000005efe47e21 */ /* 0x000fe20008010000 */
[----:B------:R-:W-:Y:S01]  /*1920*/  FFMA.FTZ R95, R244, R223, R95 ;  /* 0x000000dff45f7223 */ /* 0x000fe2000001005f */
[----:B------:R-:W-:Y:S01]  /*1930*/  FMUL.FTZ R239, R196, R247 ;  /* 0x000000f7c4ef7220 */ /* 0x000fe20000410000 */
[----:B------:R-:W-:Y:S01]  /*1940*/  FADD.FTZ R94, R241, R94 ;  /* 0x0000005ef15e7221 */ /* 0x000fe20000010000 */
[----:B------:R-:W-:Y:S01]  /*1950*/  SHF.L.U32 R217, R217, 0x10, RZ ;  /* 0x00000010d9d97819 */ /* 0x000fe200000006ff */
[----:B------:R-:W-:-:S02]  /*1960*/  FFMA.FTZ R95, R226, R111, R95 ;  /* 0x0000006fe25f7223 */ /* 0x000fc4000001005f */
[----:B------:R-:W-:Y:S02]  /*1970*/  FADD.FTZ R94, R239, R94 ;  /* 0x0000005eef5e7221 */ /* 0x000fe40000010000 */
[----:B------:R-:W-:Y:S01]  /*1980*/  FFMA.FTZ R95, R224, R109, R95 ;  /* 0x0000006de05f7223 */ /* 0x000fe2000001005f */
[----:B------:R-:W-:Y:S01]  /*1990*/  FMUL.FTZ R235, R194, R217 ;  /* 0x000000d9c2eb7220 */ /* 0x000fe20000410000 */
[----:B------:R-:W-:Y:S01]  /*19a0*/  FADD.FTZ R94, R237, R94 ;  /* 0x0000005eed5e7221 */ /* 0x000fe20000010000 */
[----:B------:R-:W-:Y:S01]  /*19b0*/  SHF.L.U32 R215, R215, 0x10, RZ ;  /* 0x00000010d7d77819 */ /* 0x000fe200000006ff */
[----:B------:R-:W-:Y:S01]  /*19c0*/  FFMA.FTZ R95, R110, R91, R95 ;  /* 0x0000005b6e5f7223 */ /* 0x000fe2000001005f */
[----:B------:R-:W-:Y:S01]  /*19d0*/  SHF.L.U32 R225, R218, 0x10, RZ ;  /* 0x00000010dae17819 */ /* 0x000fe200000006ff */
[----:B------:R-:W-:Y:S01]  /*19e0*/  FADD.FTZ R94, R235, R94 ;  /* 0x0000005eeb5e7221 */ /* 0x000fe20000010000 */
[----:B------:R-:W-:Y:S01]  /*19f0*/  FADD.FTZ R218, R221, -UR5 ;  /* 0x80000005ddda7e21 */ /* 0x000fe20008010000 */
[----:B------:R-:W-:Y:S01]  /*1a00*/  SHF.L.U32 R221, R231, 0x10, RZ ;  /* 0x00000010e7dd7819 */ /* 0x000fe200000006ff */
[----:B------:R-:W-:Y:S01]  /*1a10*/  FFMA.FTZ R95, R108, R89, R95 ;  /* 0x000000596c5f7223 */ /* 0x000fe2000001005f */
[----:B------:R-:W-:Y:S01]  /*1a20*/  FMUL.FTZ R231, R192, R215 ;  /* 0x000000d7c0e77220 */ /* 0x000fe20000410000 */
[----:B------:R-:W-:Y:S01]  /*1a30*/  FADD.FTZ R94, R233, R94 ;  /* 0x0000005ee95e7221 */ /* 0x000fe20000010000 */
[----:B------:R-:W-:Y:S01]  /*1a40*/  FADD.FTZ R216, R216, -UR5 ;  /* 0x80000005d8d87e21 */ /* 0x000fe20008010000 */
[----:B------:R-:W-:Y:S01]  /*1a50*/  FMUL.FTZ R218, R218, UR8 ;  /* 0x00000008dada7c20 */ /* 0x000fe20008410000 */
[----:B------:R-:W-:Y:S01]  /*1a60*/  SHF.L.U32 R97, R97, 0x10, RZ ;  /* 0x0000001061617819 */ /* 0x000fe200000006ff */
[----:B------:R-:W-:Y:S01]  /*1a70*/  FADD.FTZ R213, R213, -UR5 ;  /* 0x80000005d5d57e21 */ /* 0x000fe20008010000 */
[----:B------:R-:W-:Y:S01]  /*1a80*/  FFMA.FTZ R95, R90, R88, R95 ;  /* 0x000000585a5f7223 */ /* 0x000fe2000001005f */
[----:B------:R-:W-:Y:S01]  /*1a90*/  FADD.FTZ R94, R231, R94 ;  /* 0x0000005ee75e7221 */ /* 0x000fe20000010000 */
[----:B------:R-:W-:Y:S01]  /*1aa0*/  FMUL.FTZ R222, R216, UR8 ;  /* 0x00000008d8de7c20 */ /* 0x000fe20008410000 */
[----:B------:R-:W-:Y:S01]  /*1ab0*/  SHF.L.U32 R211, R211, 0x10, RZ ;  /* 0x00000010d3d37819 */ /* 0x000fe200000006ff */
[----:B------:R-:W-:Y:S01]  /*1ac0*/  FADD.FTZ R35, R240, R35 ;  /* 0x00000023f0237221 */ /* 0x000fe20000010000 */
[-C--:B------:R-:W-:Y:S01]  /*1ad0*/  FFMA.FTZ R11, R218, R240.reuse, R11 ;  /* 0x000000f0da0b7223 */ /* 0x080fe2000001000b */
[----:B------:R-:W-:Y:S01]  /*1ae0*/  FMUL.FTZ R216, R187, R240 ;  /* 0x000000f0bbd87220 */ /* 0x000fe20000410000 */
[----:B------:R-:W-:Y:S01]  /*1af0*/  FMUL.FTZ R240, R213, UR8 ;  /* 0x00000008d5f07c20 */ /* 0x000fe20008410000 */
[----:B------:R-:W-:Y:S01]  /*1b00*/  FMUL.FTZ R228, R228, UR8 ;  /* 0x00000008e4e47c20 */ /* 0x000fe20008410000 */
[----:B------:R-:W-:Y:S01]  /*1b10*/  FFMA.FTZ R95, R242, R241, R95 ;  /* 0x000000f1f25f7223 */ /* 0x000fe2000001005f */
[-C--:B------:R-:W-:Y:S01]  /*1b20*/  FMUL.FTZ R227, R190, R97.reuse ;  /* 0x00000061bee37220 */ /* 0x080fe20000410000 */
[----:B------:R-:W-:Y:S01]  /*1b30*/  FADD.FTZ R94, R229, R94 ;  /* 0x0000005ee55e7221 */ /* 0x000fe20000010000 */
[----:B------:R-:W-:Y:S01]  /*1b40*/  SHF.L.U32 R219, R219, 0x10, RZ ;  /* 0x00000010dbdb7819 */ /* 0x000fe200000006ff */
[----:B------:R-:W-:Y:S01]  /*1b50*/  FADD.FTZ R211, R211, -UR5 ;  /* 0x80000005d3d37e21 */ /* 0x000fe20008010000 */
[----:B------:R-:W-:Y:S01]  /*1b60*/  SHF.L.U32 R250, R232, 0x10, RZ ;  /* 0x00000010e8fa7819 */ /* 0x000fe200000006ff */
[----:B------:R-:W-:Y:S01]  /*1b70*/  FADD.FTZ R32, R97, R32 ;  /* 0x0000002061207221 */ /* 0x000fe20000010000 */
[----:B------:R-:W-:Y:S01]  /*1b80*/  FFMA.FTZ R8, R228, R97, R8 ;  /* 0x00000061e4087223 */ /* 0x000fe20000010008 */
[----:B------:R-:W-:Y:S01]  /*1b90*/  FFMA.FTZ R95, R240, R239, R95 ;  /* 0x000000eff05f7223 */ /* 0x000fe2000001005f */
[-C--:B------:R-:W-:Y:S01]  /*1ba0*/  FMUL.FTZ R220, R189, R236.reuse ;  /* 0x000000ecbddc7220 */ /* 0x080fe20000410000 */
[----:B------:R-:W-:Y:S01]  /*1bb0*/  FADD.FTZ R97, R227, R94 ;  /* 0x0000005ee3617221 */ /* 0x000fe20000010000 */
[----:B------:R-:W-:Y:S01]  /*1bc0*/  FADD.FTZ R33, R236, R33 ;  /* 0x00000021ec217221 */ /* 0x000fe20000010000 */
[----:B------:R-:W-:Y:S01]  /*1bd0*/  FFMA.FTZ R9, R222, R236, R9 ;  /* 0x000000ecde097223 */ /* 0x000fe20000010009 */
[----:B------:R-:W-:Y:S01]  /*1be0*/  FADD.FTZ R225, R225, -UR5 ;  /* 0x80000005e1e17e21 */ /* 0x000fe20008010000 */
[----:B------:R-:W-:Y:S01]  /*1bf0*/  FMUL.FTZ R236, R211, UR8 ;  /* 0x00000008d3ec7c20 */ /* 0x000fe20008410000 */
[----:B------:R-:W-:Y:S01]  /*1c00*/  FADD.FTZ R213, R219, -UR5 ;  /* 0x80000005dbd57e21 */ /* 0x000fe20008010000 */
[----:B------:R-:W-:Y:S01]  /*1c10*/  FFMA.FTZ R95, R238, R237, R95 ;  /* 0x000000edee5f7223 */ /* 0x000fe2000001005f */
[----:B------:R-:W-:Y:S01]  /*1c20*/  FMUL.FTZ R219, R188, R250 ;  /* 0x000000fabcdb7220 */ /* 0x000fe20000410000 */
[----:B------:R-:W-:Y:S01]  /*1c30*/  FADD.FTZ R94, R220, R97 ;  /* 0x00000061dc5e7221 */ /* 0x000fe20000010000 */
[----:B------:R-:W-:Y:S01]  /*1c40*/  SHF.L.U32 R103, R103, 0x10, RZ ;  /* 0x0000001067677819 */ /* 0x000fe200000006ff */
[----:B------:R-:W-:Y:S01]  /*1c50*/  FMUL.FTZ R232, R225, UR8 ;  /* 0x00000008e1e87c20 */ /* 0x000fe20008410000 */
[----:B------:R-:W-:Y:S01]  /*1c60*/  FFMA.FTZ R95, R236, R235, R95 ;  /* 0x000000ebec5f7223 */ /* 0x000fe2000001005f */
[----:B------:R-:W-:Y:S01]  /*1c70*/  FADD.FTZ R97, R219, R94 ;  /* 0x0000005edb617221 */ /* 0x000fe20000010000 */
[----:B------:R-:W-:Y:S01]  /*1c80*/  FADD.FTZ R30, R215, R30 ;  /* 0x0000001ed71e7221 */ /* 0x000fe20000010000 */
[----:B------:R-:W-:Y:S01]  /*1c90*/  FFMA.FTZ R6, R232, R215, R6 ;  /* 0x000000d7e8067223 */ /* 0x000fe20000010006 */
[----:B------:R-:W-:Y:S01]  /*1ca0*/  FFMA.FTZ R95, R234, R233, R95 ;  /* 0x000000e9ea5f7223 */ /* 0x000fe2000001005f */
[----:B------:R-:W-:Y:S01]  /*1cb0*/  FMUL.FTZ R215, R186, R103 ;  /* 0x00000067bad77220 */ /* 0x000fe20000410000 */
[----:B------:R-:W-:Y:S01]  /*1cc0*/  FADD.FTZ R94, R216, R97 ;  /* 0x00000061d85e7221 */ /* 0x000fe20000010000 */
[----:B------:R-:W-:Y:S01]  /*1cd0*/  SHF.L.U32 R101, R101, 0x10, RZ ;  /* 0x0000001065657819 */ /* 0x000fe200000006ff */
[----:B------:R-:W-:-:S02]  /*1ce0*/  FFMA.FTZ R95, R232, R231, R95 ;  /* 0x000000e7e85f7223 */ /* 0x000fc4000001005f */
[----:B------:R-:W-:Y:S01]  /*1cf0*/  FADD.FTZ R97, R215, R94 ;  /* 0x0000005ed7617221 */ /* 0x000fe20000010000 */
[----:B------:R-:W-:Y:S01]  /*1d00*/  SHF.L.U32 R96, R96, 0x10, RZ ;  /* 0x0000001060607819 */ /* 0x000fe200000006ff */
[----:B------:R-:W-:Y:S01]  /*1d10*/  FFMA.FTZ R95, R230, R229, R95 ;  /* 0x000000e5e65f7223 */ /* 0x000fe2000001005f */
[----:B------:R-:W-:Y:S01]  /*1d20*/  FMUL.FTZ R211, R184, R101 ;  /* 0x00000065b8d37220 */ /* 0x000fe20000410000 */
[----:B------:R-:W-:Y:S01]  /*1d30*/  FADD.FTZ R94, R212, R97 ;  /* 0x00000061d45e7221 */ /* 0x000fe20000010000 */
[----:B------:R-:W-:Y:S01]  /*1d40*/  SHF.L.U32 R99, R99, 0x10, RZ ;  /* 0x0000001063637819 */ /* 0x000fe200000006ff */
[----:B------:R-:W-:Y:S01]  /*1d50*/  FADD.FTZ R96, R96, -UR5 ;  /* 0x8000000560607e21 */ /* 0x000fe20008010000 */
[----:B------:R-:W-:Y:S01]  /*1d60*/  FFMA.FTZ R97, R228, R227, R95 ;  /* 0x000000e3e4617223 */ /* 0x000fe2000001005f */
[----:B------:R-:W-:Y:S01]  /*1d70*/  FADD.FTZ R95, R211, R94 ;  /* 0x0000005ed35f7221 */ /* 0x000fe20000010000 */
[----:B------:R-:W-:Y:S01]  /*1d80*/  SHF.L.U32 R100, R100, 0x10, RZ ;  /* 0x0000001064647819 */ /* 0x000fe200000006ff */
[----:B------:R-:W-:Y:S01]  /*1d90*/  FADD.FTZ R113, R221, -UR5 ;  /* 0x80000005dd717e21 */ /* 0x000fe20008010000 */
[----:B------:R-:W-:Y:S01]  /*1da0*/  FMUL.FTZ R104, R104, UR8 ;  /* 0x0000000868687c20 */ /* 0x000fe20008410000 */
[----:B------:R-:W-:Y:S01]  /*1db0*/  FMUL.FTZ R221, R96, UR8 ;  /* 0x0000000860dd7c20 */ /* 0x000fe20008410000 */
[----:B------:R-:W-:Y:S01]  /*1dc0*/  FFMA.FTZ R94, R222, R220, R97 ;  /* 0x000000dcde5e7223 */ /* 0x000fe20000010061 */
[----:B------:R-:W-:Y:S01]  /*1dd0*/  FMUL.FTZ R112, R182, R99 ;  /* 0x00000063b6707220 */ /* 0x000fe20000410000 */
[----:B------:R-:W-:Y:S01]  /*1de0*/  FADD.FTZ R97, R114, R95 ;  /* 0x0000005f72617221 */ /* 0x000fe20000010000 */
[----:B------:R-:W-:Y:S01]  /*1df0*/  FADD.FTZ R100, R100, -UR5 ;  /* 0x8000000564647e21 */ /* 0x000fe20008010000 */
[----:B------:R-:W-:Y:S01]  /*1e00*/  FADD.FTZ R41, R102, R41 ;  /* 0x0000002966297221 */ /* 0x000fe20000010000 */
[-C--:B------:R-:W-:Y:S01]  /*1e10*/  FFMA.FTZ R17, R104, R102.reuse, R17 ;  /* 0x0000006668117223 */ /* 0x080fe20000010011 */
[----:B------:R-:W-:Y:S01]  /*1e20*/  FMUL.FTZ R213, R213, UR8 ;  /* 0x00000008d5d57c20 */ /* 0x000fe20008410000 */
[----:B------:R-:W-:Y:S01]  /*1e30*/  FFMA.FTZ R95, R221, R219, R94 ;  /* 0x000000dbdd5f7223 */ /* 0x000fe2000001005e */
[----:B------:R-:W-:Y:S01]  /*1e40*/  FMUL.FTZ R102, R181, R102 ;  /* 0x00000066b5667220 */ /* 0x000fe20000410000 */
[----:B------:R-:W-:Y:S01]  /*1e50*/  FADD.FTZ R97, R112, R97 ;  /* 0x0000006170617221 */ /* 0x000fe20000010000 */
[----:B------:R-:W-:Y:S01]  /*1e60*/  FADD.FTZ R28, R217, R28 ;  /* 0x0000001cd91c7221 */ /* 0x000fe20000010000 */
[----:B------:R-:W-:Y:S01]  /*1e70*/  FFMA.FTZ R4, R236, R217, R4 ;  /* 0x000000d9ec047223 */ /* 0x000fe20000010004 */
[----:B------:R-:W-:Y:S01]  /*1e80*/  FMUL.FTZ R217, R100, UR8 ;  /* 0x0000000864d97c20 */ /* 0x000fe20008410000 */
[----:B------:R-:W-:Y:S01]  /*1e90*/  FADD.FTZ R38, R101, R38 ;  /* 0x0000002665267221 */ /* 0x000fe20000010000 */
[----:B------:R-:W-:Y:S01]  /*1ea0*/  FFMA.FTZ R14, R213, R101, R14 ;  /* 0x00000065d50e7223 */ /* 0x000fe2000001000e */
[----:B------:R-:W-:Y:S01]  /*1eb0*/  FMUL.FTZ R100, R106, UR8 ;  /* 0x000000086a647c20 */ /* 0x000fe20008410000 */
[----:B------:R-:W-:Y:S01]  /*1ec0*/  FFMA.FTZ R94, R218, R216, R95 ;  /* 0x000000d8da5e7223 */ /* 0x000fe2000001005f */
[----:B------:R-:W-:Y:S01]  /*1ed0*/  FADD.FTZ R106, R102, R97 ;  /* 0x00000061666a7221 */ /* 0x000fe20000010000 */
[----:B------:R-:W-:Y:S01]  /*1ee0*/  FMUL.FTZ R101, R180, R249 ;  /* 0x000000f9b4657220 */ /* 0x000fe20000410000 */
[----:B------:R-:W-:Y:S01]  /*1ef0*/  SHF.L.U32 R225, R93, 0x10, RZ ;  /* 0x000000105de17819 */ /* 0x000fe200000006ff */
[----:B------:R-:W-:Y:S01]  /*1f00*/  FADD.FTZ R43, R98, R43 ;  /* 0x0000002b622b7221 */ /* 0x000fe20000010000 */
[-C--:B------:R-:W-:Y:S01]  /*1f10*/  FFMA.FTZ R19, R100, R98.reuse, R19 ;  /* 0x0000006264137223 */ /* 0x080fe20000010013 */
[----:B------:R-:W-:Y:S01]  /*1f20*/  FFMA.FTZ R93, R217, R215, R94 ;  /* 0x000000d7d95d7223 */ /* 0x000fe2000001005e */
[----:B------:R-:W-:Y:S01]  /*1f30*/  FMUL.FTZ R98, R179, R98 ;  /* 0x00000062b3627220 */ /* 0x000fe20000410000 */
[----:B------:R-:W-:Y:S01]  /*1f40*/  FADD.FTZ R95, R106, R101 ;  /* 0x000000656a5f7221 */ /* 0x000fe20000010000 */
[----:B------:R-:W-:Y:S01]  /*1f50*/  FADD.FTZ R107, R107, -UR5 ;  /* 0x800000056b6b7e21 */ /* 0x000fe20008010000 */
[----:B------:R-:W-:Y:S01]  /*1f60*/  FFMA.FTZ R94, R214, R212, R93 ;  /* 0x000000d4d65e7223 */ /* 0x000fe2000001005d */
[----:B------:R-:W-:Y:S01]  /*1f70*/  FMUL.FTZ R97, R178, R251 ;  /* 0x000000fbb2617220 */ /* 0x000fe20000410000 */
[----:B------:R-:W-:Y:S01]  /*1f80*/  FADD.FTZ R106, R95, R98 ;  /* 0x000000625f6a7221 */ /* 0x000fe20000010000 */
[----:B------:R-:W-:Y:S01]  /*1f90*/  FMUL.FTZ R96, R107, UR8 ;  /* 0x000000086b607c20 */ /* 0x000fe20008410000 */
[----:B------:R-:W-:Y:S01]  /*1fa0*/  FFMA.FTZ R93, R213, R211, R94 ;  /* 0x000000d3d55d7223 */ /* 0x000fe2000001005e */
[-C--:B------:R-:W-:Y:S01]  /*1fb0*/  FMUL.FTZ R95, R177, R92.reuse ;  /* 0x0000005cb15f7220 */ /* 0x080fe20000410000 */
[----:B------:R-:W-:Y:S01]  /*1fc0*/  FADD.FTZ R106, R106, R97 ;  /* 0x000000616a6a7221 */ /* 0x000fe20000010000 */
[----:B------:R-:W-:Y:S01]  /*1fd0*/  FADD.FTZ R26, R247, R26 ;  /* 0x0000001af71a7221 */ /* 0x000fe20000010000 */
[----:B------:R-:W-:Y:S01]  /*1fe0*/  FFMA.FTZ R2, R240, R247, R2 ;  /* 0x000000f7f0027223 */ /* 0x000fe20000010002 */
[----:B------:R-:W-:Y:S01]  /*1ff0*/  FMUL.FTZ R113, R113, UR8 ;  /* 0x0000000871717c20 */ /* 0x000fe20008410000 */
[----:B------:R-:W-:Y:S01]  /*2000*/  FADD.FTZ R45, R92, R45 ;  /* 0x0000002d5c2d7221 */ /* 0x000fe20000010000 */
[----:B------:R-:W-:Y:S01]  /*2010*/  FFMA.FTZ R21, R96, R92, R21 ;  /* 0x0000005c60157223 */ /* 0x000fe20000010015 */
[----:B------:R-:W-:Y:S01]  /*2020*/  SHF.L.U32 R247, R85, 0x10, RZ ;  /* 0x0000001055f77819 */ /* 0x000fe200000006ff */
[----:B------:R-:W-:Y:S01]  /*2030*/  FFMA.FTZ R92, R210, R114, R93 ;  /* 0x00000072d25c7223 */ /* 0x000fe2000001005d */
[----:B------:R-:W-:Y:S01]  /*2040*/  FADD.FTZ R85, R106, R95 ;  /* 0x0000005f6a557221 */ /* 0x000fe20000010000 */
[----:B------:R-:W-:Y:S01]  /*2050*/  FMUL.FTZ R94, R176, R225 ;  /* 0x000000e1b05e7220 */ /* 0x000fe20000410000 */
[----:B------:R-:W-:Y:S01]  /*2060*/  SHF.L.U32 R105, R105, 0x10, RZ ;  /* 0x0000001069697819 */ /* 0x000fe200000006ff */
[----:B------:R-:W-:Y:S01]  /*2070*/  FADD.FTZ R40, R99, R40 ;  /* 0x0000002863287221 */ /* 0x000fe20000010000 */
[C---:B------:R-:W-:Y:S01]  /*2080*/  FFMA.FTZ R16, R113.reuse, R99, R16 ;  /* 0x0000006371107223 */ /* 0x040fe20000010010 */
[----:B------:R-:W-:Y:S01]  /*2090*/  FFMA.FTZ R99, R113, R112, R92 ;  /* 0x0000007071637223 */ /* 0x000fe2000001005c */
[----:B------:R-:W-:Y:S01]  /*20a0*/  FADD.FTZ R92, R85, R94 ;  /* 0x0000005e555c7221 */ /* 0x000fe20000010000 */
[----:B------:R-:W-:Y:S01]  /*20b0*/  FMUL.FTZ R93, R175, R86 ;  /* 0x00000056af5d7220 */ /* 0x000fe20000410000 */
[----:B------:R-:W-:Y:S01]  /*20c0*/  FADD.FTZ R36, R103, R36 ;  /* 0x0000002467247221 */ /* 0x000fe20000010000 */
[----:B------:R-:W-:Y:S01]  /*20d0*/  FFMA.FTZ R12, R217, R103, R12 ;  /* 0x00000067d90c7223 */ /* 0x000fe2000001000c */
[----:B------:R-:W-:Y:S01]  /*20e0*/  FADD.FTZ R103, R105, -UR5 ;  /* 0x8000000569677e21 */ /* 0x000fe20008010000 */
[----:B------:R-:W-:Y:S01]  /*20f0*/  SHF.L.U32 R87, R87, 0x10, RZ ;  /* 0x0000001057577819 */ /* 0x000fe200000006ff */
[----:B------:R-:W-:Y:S01]  /*2100*/  FADD.FTZ R85, R92, R93 ;  /* 0x0000005d5c557221 */ /* 0x000fe20000010000 */
[----:B------:R-:W-:Y:S01]  /*2110*/  FMUL.FTZ R92, R174, R247 ;  /* 0x000000f7ae5c7220 */ /* 0x000fe20000410000 */
[----:B------:R-:W-:Y:S01]  /*2120*/  FMUL.FTZ R103, R103, UR8 ;  /* 0x0000000867677c20 */ /* 0x000fe20008410000 */
[----:B------:R-:W-:Y:S01]  /*2130*/  FFMA.FTZ R106, R104, R102, R99 ;  /* 0x00000066686a7223 */ /* 0x000fe20000010063 */
[----:B------:R-:W-:Y:S01]  /*2140*/  FADD.FTZ R99, R87, -UR5 ;  /* 0x8000000557637e21 */ /* 0x000fe20008010000 */
[----:B------:R-:W-:-:S02]  /*2150*/  FADD.FTZ R85, R85, R92 ;  /* 0x0000005c55557221 */ /* 0x000fc40000010000 */
[----:B------:R-:W-:Y:S01]  /*2160*/  FFMA.FTZ R87, R103, R101, R106 ;  /* 0x0000006567577223 */ /* 0x000fe2000001006a */
[----:B------:R-:W-:Y:S01]  /*2170*/  SHF.L.U32 R105, R84, 0x10, RZ ;  /* 0x0000001054697819 */ /* 0x000fe200000006ff */
[----:B------:R-:W-:Y:S01]  /*2180*/  FMUL.FTZ R99, R99, UR8 ;  /* 0x0000000863637c20 */ /* 0x000fe20008410000 */
[----:B------:R-:W0:Y:S01]  /*2190*/  SHFL.DOWN PT, R84, R85, 0x10, 0x1f ;  /* 0x0a001f0055547f89 */ /* 0x000e2200000e0000 */
[----:B------:R-:W-:Y:S01]  /*21a0*/  FFMA.FTZ R106, R100, R98, R87 ;  /* 0x00000062646a7223 */ /* 0x000fe20000010057 */
[----:B------:R-:W-:Y:S01]  /*21b0*/  SHF.L.U32 R107, R115, 0x10, RZ ;  /* 0x00000010736b7819 */ /* 0x000fe200000006ff */
[----:B------:R-:W-:Y:S01]  /*21c0*/  FADD.FTZ R105, R105, -UR5 ;  /* 0x8000000569697e21 */ /* 0x000fe20008010000 */
[----:B------:R-:W-:Y:S01]  /*21d0*/  PRMT R115, R115, 0x7632, R115 ;  /* 0x0000763273737816 */ /* 0x000fe20000000073 */
[----:B------:R-:W-:Y:S01]  /*21e0*/  FFMA.FTZ R87, R99, R97, R106 ;  /* 0x0000006163577223 */ /* 0x000fe2000001006a */
[----:B------:R-:W-:Y:S01]  /*21f0*/  FADD.FTZ R34, R250, R34 ;  /* 0x00000022fa227221 */ /* 0x000fe20000010000 */
[----:B------:R-:W-:Y:S01]  /*2200*/  FFMA.FTZ R10, R221, R250, R10 ;  /* 0x000000fadd0a7223 */ /* 0x000fe2000001000a */
[----:B------:R-:W-:Y:S01]  /*2210*/  FADD.FTZ R106, R107, -UR5 ;  /* 0x800000056b6a7e21 */ /* 0x000fe20008010000 */
[----:B------:R-:W-:Y:S01]  /*2220*/  SHF.L.U32 R115, R115, 0x10, RZ ;  /* 0x0000001073737819 */ /* 0x000fe200000006ff */
[----:B------:R-:W-:Y:S01]  /*2230*/  FMUL.FTZ R107, R105, UR8 ;  /* 0x00000008696b7c20 */ /* 0x000fe20008410000 */
[----:B------:R-:W-:Y:S01]  /*2240*/  FFMA.FTZ R250, R96, R95, R87 ;  /* 0x0000005f60fa7223 */ /* 0x000fe20000010057 */
[----:B------:R-:W-:-:S02]  /*2250*/  FMUL.FTZ R106, R106, UR8 ;  /* 0x000000086a6a7c20 */ /* 0x000fc40008410000 */
[----:B------:R-:W-:Y:S01]  /*2260*/  FADD.FTZ R105, R115, -UR5 ;  /* 0x8000000573697e21 */ /* 0x000fe20008010000 */
[----:B------:R-:W-:-:S03]  /*2270*/  FFMA.FTZ R87, R107, R94, R250 ;  /* 0x0000005e6b577223 */ /* 0x000fc600000100fa */
[----:B------:R-:W-:Y:S01]  /*2280*/  FMUL.FTZ R105, R105, UR8 ;  /* 0x0000000869697c20 */ /* 0x000fe20008410000 */
[----:B------:R-:W-:-:S04]  /*2290*/  FFMA.FTZ R250, R106, R93, R87 ;  /* 0x0000005d6afa7223 */ /* 0x000fc80000010057 */
[----:B------:R-:W-:Y:S01]  /*22a0*/  FFMA.FTZ R250, R105, R92, R250 ;  /* 0x0000005c69fa7223 */ /* 0x000fe200000100fa */
[----:B0-----:R-:W-:-:S04]  /*22b0*/  FADD.FTZ R84, R85, R84 ;  /* 0x0000005455547221 */ /* 0x001fc80000010000 */
        /* <DEDUP_REMOVED lines=10> */
[----:B0-----:R-:W-:-:S05]  /*2360*/  FADD.FTZ R115, R252, R115 ;  /* 0x00000073fc737221 */ /* 0x001fca0000010000 */
[----:B------:R-:W0:Y:S01]  /*2370*/  SHFL.DOWN PT, R250, R115, 0x2, 0x1f ;  /* 0x08401f0073fa7f89 */ /* 0x000e2200000e0000 */
[----:B-1----:R-:W-:-:S05]  /*2380*/  FADD.FTZ R252, R87, R84 ;  /* 0x0000005457fc7221 */ /* 0x002fca0000010000 */
[----:B------:R-:W1:Y:S01]  /*2390*/  SHFL.DOWN PT, R84, R252, 0x1, 0x1f ;  /* 0x08201f00fc547f89 */ /* 0x000e6200000e0000 */
[----:B------:R-:W-:Y:S01]  /*23a0*/  LOP3.LUT P0, RZ, R117, 0x1f, RZ, 0xc0, !PT ;  /* 0x0000001f75ff7812 */ /* 0x000fe2000780c0ff */
[----:B0-----:R-:W-:-:S05]  /*23b0*/  FADD.FTZ R250, R115, R250 ;  /* 0x000000fa73fa7221 */ /* 0x001fca0000010000 */
[----:B------:R-:W0:Y:S01]  /*23c0*/  SHFL.DOWN PT, R85, R250, 0x1, 0x1f ;  /* 0x08201f00fa557f89 */ /* 0x000e2200000e0000 */
[----:B------:R-:W-:Y:S01]  /*23d0*/  UMOV UR7, 0x3f800000 ;  /* 0x3f80000000077882 */ /* 0x000fe20000000000 */
[----:B------:R-:W-:Y:S01]  /*23e0*/  @UP0 USHF.L.U32 UR7, UR4, 0x10, URZ ;  /* 0x0000001004070899 */ /* 0x000fe200080006ff */
[----:B------:R-:W-:Y:S01]  /*23f0*/  BSSY.RECONVERGENT B0, `(.L_x_216) ;  /* 0x000000c000007945 */ /* 0x000fe20003800200 */
[----:B-1----:R-:W-:Y:S01]  /*2400*/  FADD.FTZ R84, R252, R84 ;  /* 0x00000054fc547221 */ /* 0x002fe20000010000 */
[----:B0-----:R-:W-:Y:S02]  /*2410*/  FADD.FTZ R85, R250, R85 ;  /* 0x00000055fa557221 */ /* 0x001fe40000010000 */
[----:B------:R-:W-:Y:S07]  /*2420*/  @P0 BRA `(.L_x_217) ;  /* 0x0000000000200947 */ /* 0x000fee0003800000 */
        /* <DEDUP_REMOVED lines=8> */
.L_x_217:
[----:B------:R-:W-:Y:S05]  /*24b0*/  BSYNC.RECONVERGENT B0 ;  /* 0x0000000000007941 */ /* 0x000fea0003800200 */
.L_x_216:
[----:B------:R-:W1:Y:S08]  /*24c0*/  S2UR UR5, SR_CgaCtaId ;  /* 0x00000000000579c3 */ /* 0x000e700000008800 */
[----:B------:R-:W-:Y:S01]  /*24d0*/  BAR.SYNC.DEFER_BLOCKING 0x0 ;  /* 0x0000000000007b1d */ /* 0x000fe20000010000 */
[----:B------:R-:W-:Y:S01]  /*24e0*/  FADD.FTZ R47, R86, R47 ;  /* 0x0000002f562f7221 */ /* 0x000fe20000010000 */
[----:B------:R-:W-:Y:S01]  /*24f0*/  FFMA.FTZ R23, R106, R86, R23 ;  /* 0x000000566a177223 */ /* 0x000fe20000010017 */
[----:B------:R-:W-:Y:S01]  /*2500*/  UISETP.NE.U32.AND UP1, UPT, UR20, URZ, UPT ;  /* 0x000000ff1400728c */ /* 0x000fe2000bf25070 */
[----:B------:R-:W-:Y:S01]  /*2510*/  FADD.FTZ R46, R225, R46 ;  /* 0x0000002ee12e7221 */ /* 0x000fe20000010000 */
[----:B------:R-:W-:Y:S01]  /*2520*/  FFMA.FTZ R22, R107, R225, R22 ;  /* 0x000000e16b167223 */ /* 0x000fe20000010016 */
[----:B------:R-:W-:Y:S01]  /*2530*/  UMOV UR4, 0x400 ;  /* 0x0000040000047882 */ /* 0x000fe20000000000 */
[----:B------:R-:W-:Y:S01]  /*2540*/  UISETP.NE.AND.EX UP1, UPT, UR21, URZ, UPT, UP1 ;  /* 0x000000ff1500728c */ /* 0x000fe2000bf25310 */
[----:B------:R-:W-:Y:S01]  /*2550*/  FADD.FTZ R42, R249, R42 ;  /* 0x0000002af92a7221 */ /* 0x000fe20000010000 */
[----:B------:R-:W-:Y:S01]  /*2560*/  FFMA.FTZ R18, R103, R249, R18 ;  /* 0x000000f967127223 */ /* 0x000fe20000010012 */
[----:B------:R-:W-:Y:S01]  /*2570*/  FADD.FTZ R44, R251, R44 ;  /* 0x0000002cfb2c7221 */ /* 0x000fe20000010000 */
[----:B------:R-:W-:Y:S01]  /*2580*/  FFMA.FTZ R20, R99, R251, R20 ;  /* 0x000000fb63147223 */ /* 0x000fe20000010014 */
[----:B------:R-:W-:Y:S01]  /*2590*/  FADD.FTZ R116, R247, R116 ;  /* 0x00000074f7747221 */ /* 0x000fe20000010000 */
[----:B------:R-:W-:Y:S01]  /*25a0*/  FFMA.FTZ R24, R105, R247, R24 ;  /* 0x000000f769187223 */ /* 0x000fe20000010018 */
[----:B-1----:R-:W-:-:S04]  /*25b0*/  ULEA UR4, UR5, UR4, 0x18 ;  /* 0x0000000405047291 */ /* 0x002fc8000f8ec0ff */
[----:B------:R-:W-:Y:S02]  /*25c0*/  UIADD3 UR5, UPT, UPT, UR4, 0x8040, URZ ;  /* 0x0000804004057890 */ /* 0x000fe4000fffe0ff */
[----:B------:R-:W-:-:S09]  /*25d0*/  @!UP2 UIADD3 UR5, UPT, UPT, UR4, 0x8000, URZ ;  /* 0x000080000405a890 */ /* 0x000fd2000fffe0ff */
[----:B0-----:R-:W0:Y:S01]  /*25e0*/  LDS.128 R84, [UR5] ;  /* 0x00000005ff547984 */ /* 0x001e220008000c00 */
[----:B------:R-:W-:Y:S02]  /*25f0*/  UIADD3 UR5, UPT, UPT, UR4, 0x8050, URZ ;  /* 0x0000805004057890 */ /* 0x000fe4000fffe0ff */
[----:B------:R-:W-:Y:S01]  /*2600*/  @!UP2 UIADD3 UR5, UPT, UPT, UR4, 0x8010, URZ ;  /* 0x000080100405a890 */ /* 0x000fe2000fffe0ff */
[----:B0-----:R-:W-:Y:S01]  /*2610*/  FADD.FTZ R115, RZ, R84 ;  /* 0x00000054ff737221 */ /* 0x001fe20000010000 */
[----:B------:R-:W-:-:S03]  /*2620*/  FADD.FTZ R84, RZ, R85 ;  /* 0x00000055ff547221 */ /* 0x000fc60000010000 */
[----:B------:R-:W-:Y:S01]  /*2630*/  FADD.FTZ R115, R86, R115 ;  /* 0x0000007356737221 */ /* 0x000fe20000010000 */
[----:B------:R-:W-:-:S03]  /*2640*/  FADD.FTZ R250, R87, R84 ;  /* 0x0000005457fa7221 */ /* 0x000fc60000010000 */
[----:B------:R-:W0:Y:S01]  /*2650*/  LDS.128 R84, [UR5] ;  /* 0x00000005ff547984 */ /* 0x000e220008000c00 */
[----:B------:R-:W-:Y:S02]  /*2660*/  UIADD3 UR5, UPT, UPT, UR4, 0x8060, URZ ;  /* 0x0000806004057890 */ /* 0x000fe4000fffe0ff */
[----:B------:R-:W-:Y:S01]  /*2670*/  @!UP2 UIADD3 UR5, UPT, UPT, UR4, 0x8020, URZ ;  /* 0x000080200405a890 */ /* 0x000fe2000fffe0ff */
[----:B0-----:R-:W-:Y:S01]  /*2680*/  FADD.FTZ R115, R115, R84 ;  /* 0x0000005473737221 */ /* 0x001fe20000010000 */
[----:B------:R-:W-:-:S03]  /*2690*/  FADD.FTZ R250, R250, R85 ;  /* 0x00000055fafa7221 */ /* 0x000fc60000010000 */
        /* <DEDUP_REMOVED lines=9> */
[----:B------:R-:W0:Y:S02]  /*2730*/  LDS.128 R84, [UR5] ;  /* 0x00000005ff547984 */ /* 0x000e240008000c00 */
[----:B0-----:R-:W-:Y:S01]  /*2740*/  FADD.FTZ R250, R250, R85 ;  /* 0x00000055fafa7221 */ /* 0x001fe20000010000 */
        /* <DEDUP_REMOVED lines=8> */
[----:B------:R-:W0:Y:S02]  /*27d0*/  LDC.64 R250, c[0x0][0x390] ;  /* 0x0000e400fffa7b82 */ /* 0x000e240000000a00 */
[----:B0-----:R-:W-:-:S06]  /*27e0*/  IMAD.WIDE.U32 R84, R208, 0x10, R250 ;  /* 0x00000010d0547825 */ /* 0x001fcc00078e00fa */
[----:B------:R-:W5:Y:S01]  /*27f0*/  LDG.E.128 R84, desc[UR18][R84.64] ;  /* 0x0000001254547981 */ /* 0x000f62000c1e1d00 */
[----:B------:R-:W-:-:S04]  /*2800*/  ISETP.NE.U32.AND P0, PT, RZ, UR24, PT ;  /* 0x00000018ff007c0c */ /* 0x000fc8000bf05070 */
[----:B------:R-:W-:-:S13]  /*2810*/  ISETP.NE.AND.EX P0, PT, RZ, UR25, PT, P0 ;  /* 0x00000019ff007c0c */ /* 0x000fda000bf05300 */
[----:B------:R-:W-:Y:S05]  /*2820*/  @P0 BRA `(.L_x_219) ;  /* 0x0000000400240947 */ /* 0x000fea0003800000 */
[--C-:B------:R-:W-:Y:S01]  /*2830*/  FFMA.FTZ R108, R108, UR4, R225.reuse ;  /* 0x000000046c6c7c23 */ /* 0x100fe200080100e1 */
[--C-:B------:R-:W-:Y:S01]  /*2840*/  FFMA.FTZ R224, R224, UR4, R225.reuse ;  /* 0x00000004e0e07c23 */ /* 0x100fe200080100e1 */
[--C-:B------:R-:W-:Y:S01]  /*2850*/  FFMA.FTZ R226, R226, UR4, R225.reuse ;  /* 0x00000004e2e27c23 */ /* 0x100fe200080100e1 */
[--C-:B------:R-:W-:Y:S01]  /*2860*/  FFMA.FTZ R110, R110, UR4, R225.reuse ;  /* 0x000000046e6e7c23 */ /* 0x100fe200080100e1 */
[----:B------:R-:W-:Y:S01]  /*2870*/  FADD.FTZ R108, R89, -R108 ;  /* 0x8000006c596c7221 */ /* 0x000fe20000010000 */
[----:B------:R-:W-:Y:S01]  /*2880*/  FADD.FTZ R89, R109, -R224 ;  /* 0x800000e06d597221 */ /* 0x000fe20000010000 */
[----:B------:R-:W-:Y:S01]  /*2890*/  FFMA.FTZ R109, R90, UR4, R225 ;  /* 0x000000045a6d7c23 */ /* 0x000fe200080100e1 */
[----:B------:R-:W-:Y:S01]  /*28a0*/  FADD.FTZ R115, R111, -R226 ;  /* 0x800000e26f737221 */ /* 0x000fe20000010000 */
[----:B------:R-:W-:Y:S01]  /*28b0*/  FMUL.FTZ R108, R108, UR8 ;  /* 0x000000086c6c7c20 */ /* 0x000fe20008410000 */
[----:B------:R-:W-:Y:S01]  /*28c0*/  SHF.L.U32 R111, R59, 0x10, RZ ;  /* 0x000000103b6f7819 */ /* 0x000fe200000006ff */
[----:B------:R-:W-:Y:S01]  /*28d0*/  FADD.FTZ R90, R88, -R109 ;  /* 0x8000006d585a7221 */ /* 0x000fe20000010000 */
[C---:B-----5:R-:W-:Y:S01]  /*28e0*/  PRMT R88, R87.reuse, 0x7632, R88 ;  /* 0x0000763257587816 */ /* 0x060fe20000000058 */
[----:B------:R-:W-:Y:S01]  /*28f0*/  FMUL.FTZ R108, R108, UR7 ;  /* 0x000000076c6c7c20 */ /* 0x000fe20008410000 */
[----:B------:R-:W-:Y:S01]  /*2900*/  SHF.L.U32 R109, R87, 0x10, RZ ;  /* 0x00000010576d7819 */ /* 0x000fe200000006ff */
[----:B------:R-:W-:Y:S01]  /*2910*/  FMUL.FTZ R90, R90, UR8 ;  /* 0x000000085a5a7c20 */ /* 0x000fe20008410000 */
[----:B------:R-:W-:Y:S01]  /*2920*/  SHF.L.U32 R247, R172, 0x10, RZ ;  /* 0x00000010acf77819 */ /* 0x000fe200000006ff */
[----:B------:R-:W-:Y:S01]  /*2930*/  FMUL.FTZ R87, R108, R111 ;  /* 0x0000006f6c577220 */ /* 0x000fe20000410000 */
[----:B------:R-:W-:Y:S01]  /*2940*/  SHF.L.U32 R111, R88, 0x10, RZ ;  /* 0x00000010586f7819 */ /* 0x000fe200000006ff */
[----:B------:R-:W-:Y:S01]  /*2950*/  FMUL.FTZ R90, R90, UR7 ;  /* 0x000000075a5a7c20 */ /* 0x000fe20008410000 */
[----:B------:R-:W-:Y:S01]  /*2960*/  FMUL.FTZ R89, R89, UR8 ;  /* 0x0000000859597c20 */ /* 0x000fe20008410000 */
[----:B------:R-:W-:Y:S01]  /*2970*/  FADD.FTZ R91, R91, -R110 ;  /* 0x8000006e5b5b7221 */ /* 0x000fe20000010000 */
[----:B------:R-:W-:Y:S01]  /*2980*/  FMUL.FTZ R109, R108, R109 ;  /* 0x0000006d6c6d7220 */ /* 0x000fe20000410000 */
[--C-:B------:R-:W-:Y:S01]  /*2990*/  FFMA.FTZ R244, R244, UR4, R225.reuse ;  /* 0x00000004f4f47c23 */ /* 0x100fe200080100e1 */
[C---:B------:R-:W-:Y:S01]  /*29a0*/  FMUL.FTZ R108, R90.reuse, R111 ;  /* 0x0000006f5a6c7220 */ /* 0x040fe20000410000 */
[----:B------:R-:W-:Y:S01]  /*29b0*/  FMUL.FTZ R88, R90, R247 ;  /* 0x000000f75a587220 */ /* 0x000fe20000410000 */
[----:B------:R-:W-:Y:S01]  /*29c0*/  SHF.L.U32 R224, R58, 0x10, RZ ;  /* 0x000000103ae07819 */ /* 0x000fe200000006ff */
[----:B------:R-:W-:Y:S01]  /*29d0*/  FMUL.FTZ R89, R89, UR7 ;  /* 0x0000000759597c20 */ /* 0x000fe20008410000 */
[C---:B------:R-:W-:Y:S01]  /*29e0*/  PRMT R90, R86.reuse, 0x7632, R90 ;  /* 0x00007632565a7816 */ /* 0x040fe2000000005a */
[----:B------:R-:W-:Y:S01]  /*29f0*/  FMUL.FTZ R91, R91, UR8 ;  /* 0x000000085b5b7c20 */ /* 0x000fe20008410000 */
[----:B------:R-:W-:Y:S01]  /*2a00*/  FADD.FTZ R223, R223, -R244 ;  /* 0x800000f4dfdf7221 */ /* 0x000fe20000010000 */
[----:B------:R-:W-:Y:S01]  /*2a10*/  SHF.L.U32 R110, R86, 0x10, RZ ;  /* 0x00000010566e7819 */ /* 0x000fe200000006ff */
[----:B------:R-:W-:Y:S01]  /*2a20*/  FMUL.FTZ R86, R89, R224 ;  /* 0x000000e059567220 */ /* 0x000fe20000410000 */
[----:B------:R-:W-:Y:S01]  /*2a30*/  SHF.L.U32 R90, R90, 0x10, RZ ;  /* 0x000000105a5a7819 */ /* 0x000fe200000006ff */
[----:B------:R-:W-:Y:S01]  /*2a40*/  FMUL.FTZ R91, R91, UR7 ;  /* 0x000000075b5b7c20 */ /* 0x000fe20008410000 */
[----:B------:R-:W-:Y:S01]  /*2a50*/  SHF.L.U32 R224, R171, 0x10, RZ ;  /* 0x00000010abe07819 */ /* 0x000fe200000006ff */
[----:B------:R-:W-:Y:S01]  /*2a60*/  FMUL.FTZ R223, R223, UR8 ;  /* 0x00000008dfdf7c20 */ /* 0x000fe20008410000 */
[----:B------:R-:W-:Y:S01]  /*2a70*/  FMUL.FTZ R111, R89, R110 ;  /* 0x0000006e596f7220 */ /* 0x000fe20000410000 */
[----:B------:R-:W-:Y:S01]  /*2a80*/  FMUL.FTZ R110, R91, R90 ;  /* 0x0000005a5b6e7220 */ /* 0x000fe20000410000 */
[----:B------:R-:W-:Y:S01]  /*2a90*/  SHF.L.U32 R90, R85, 0x10, RZ ;  /* 0x00000010555a7819 */ /* 0x000fe200000006ff */
[----:B------:R-:W-:Y:S01]  /*2aa0*/  FMUL.FTZ R89, R91, R224 ;  /* 0x000000e05b597220 */ /* 0x000fe20000410000 */
[----:B------:R-:W-:Y:S01]  /*2ab0*/  FMUL.FTZ R223, R223, UR7 ;  /* 0x00000007dfdf7c20 */ /* 0x000fe20008410000 */
[----:B------:R-:W-:Y:S01]  /*2ac0*/  SHF.L.U32 R224, R57, 0x10, RZ ;  /* 0x0000001039e07819 */ /* 0x000fe200000006ff */
[----:B------:R-:W-:Y:S01]  /*2ad0*/  FFMA.FTZ R248, R248, UR4, R225 ;  /* 0x00000004f8f87c23 */ /* 0x000fe200080100e1 */
[----:B------:R-:W-:Y:S01]  /*2ae0*/  PRMT R85, R85, 0x7632, R85 ;  /* 0x0000763255557816 */ /* 0x000fe20000000055 */
[----:B------:R-:W-:Y:S01]  /*2af0*/  FFMA.FTZ R246, R246, UR4, R225 ;  /* 0x00000004f6f67c23 */ /* 0x000fe200080100e1 */
[----:B------:R-:W-:Y:S01]  /*2b00*/  FMUL.FTZ R91, R115, UR8 ;  /* 0x00000008735b7c20 */ /* 0x000fe20008410000 */
[C---:B------:R-:W-:Y:S01]  /*2b10*/  FMUL.FTZ R115, R223.reuse, R90 ;  /* 0x0000005adf737220 */ /* 0x040fe20000410000 */
[----:B------:R-:W-:Y:S01]  /*2b20*/  FMUL.FTZ R90, R223, R224 ;  /* 0x000000e0df5a7220 */ /* 0x000fe20000410000 */
[----:B------:R-:W-:Y:S01]  /*2b30*/  FADD.FTZ R245, R245, -R248 ;  /* 0x800000f8f5f57221 */ /* 0x000fe20000010000 */
[----:B------:R-:W-:Y:S01]  /*2b40*/  SHF.L.U32 R224, R85, 0x10, RZ ;  /* 0x0000001055e07819 */ /* 0x000fe200000006ff */
[----:B------:R-:W-:Y:S01]  /*2b50*/  FADD.FTZ R243, R243, -R246 ;  /* 0x800000f6f3f37221 */ /* 0x000fe20000010000 */
[----:B------:R-:W-:Y:S01]  /*2b60*/  SHF.L.U32 R226, R170, 0x10, RZ ;  /* 0x00000010aae27819 */ /* 0x000fe200000006ff */
[----:B------:R-:W-:Y:S01]  /*2b70*/  FMUL.FTZ R91, R91, UR7 ;  /* 0x000000075b5b7c20 */ /* 0x000fe20008410000 */
[----:B------:R-:W-:Y:S01]  /*2b80*/  FMUL.FTZ R245, R245, UR8 ;  /* 0x00000008f5f57c20 */ /* 0x000fe20008410000 */
[----:B------:R-:W-:Y:S01]  /*2b90*/  FMUL.FTZ R243, R243, UR8 ;  /* 0x00000008f3f37c20 */ /* 0x000fe20008410000 */
[----:B------:R-:W-:Y:S01]  /*2ba0*/  SHF.L.U32 R246, R173, 0x10, RZ ;  /* 0x00000010adf67819 */ /* 0x000fe200000006ff */
[C---:B------:R-:W-:Y:S01]  /*2bb0*/  FMUL.FTZ R224, R91.reuse, R224 ;  /* 0x000000e05be07220 */ /* 0x040fe20000410000 */
[----:B------:R-:W-:Y:S01]  /*2bc0*/  FMUL.FTZ R85, R91, R226 ;  /* 0x000000e25b557220 */ /* 0x000fe20000410000 */
[C---:B------:R-:W-:Y:S01]  /*2bd0*/  PRMT R91, R84.reuse, 0x7632, R91 ;  /* 0x00007632545b7816 */ /* 0x040fe2000000005b */
[----:B------:R-:W-:Y:S01]  /*2be0*/  FMUL.FTZ R245, R245, UR7 ;  /* 0x00000007f5f57c20 */ /* 0x000fe20008410000 */
[----:B------:R-:W-:Y:S01]  /*2bf0*/  SHF.L.U32 R84, R84, 0x10, RZ ;  /* 0x0000001054547819 */ /* 0x000fe200000006ff */
[----:B------:R-:W-:Y:S01]  /*2c00*/  FMUL.FTZ R243, R243, UR7 ;  /* 0x00000007f3f37c20 */ /* 0x000fe20008410000 */
[----:B------:R-:W-:-:S02]  /*2c10*/  SHF.L.U32 R226, R56, 0x10, RZ ;  /* 0x0000001038e27819 */ /* 0x000fc400000006ff */
[----:B------:R-:W-:Y:S01]  /*2c20*/  SHF.L.U32 R244, R91, 0x10, RZ ;  /* 0x000000105bf47819 */ /* 0x000fe200000006ff */
[----:B------:R-:W-:Y:S01]  /*2c30*/  FMUL.FTZ R223, R245, R84 ;  /* 0x00000054f5df7220 */ /* 0x000fe20000410000 */
[----:B------:R-:W-:Y:S01]  /*2c40*/  FMUL.FTZ R91, R243, R246 ;  /* 0x000000f6f35b7220 */ /* 0x000fe20000410000 */
[----:B------:R-:W-:Y:S01]  /*2c50*/  FMUL.FTZ R84, R245, R226 ;  /* 0x000000e2f5547220 */ /* 0x000fe20000410000 */
[----:B------:R-:W-:Y:S01]  /*2c60*/  F2FP.BF16.F32.PACK_AB R87, R88, R87 ;  /* 0x000000575857723e */ /* 0x000fe200000010ff */
[----:B------:R-:W-:Y:S01]  /*2c70*/  FMUL.FTZ R226, R243, R244 ;  /* 0x000000f4f3e27220 */ /* 0x000fe20000410000 */
[----:B------:R-:W-:Y:S02]  /*2c80*/  F2FP.BF16.F32.PACK_AB R86, R89, R86 ;  /* 0x000000565956723e */ /* 0x000fe400000010ff */
[----:B------:R-:W-:Y:S02]  /*2c90*/  F2FP.BF16.F32.PACK_AB R85, R85, R90 ;  /* 0x0000005a5555723e */ /* 0x000fe400000010ff */
[----:B------:R-:W-:Y:S01]  /*2ca0*/  F2FP.BF16.F32.PACK_AB R84, R91, R84 ;  /* 0x000000545b54723e */ /* 0x000fe200000010ff */
[----:B------:R-:W-:Y:S06]  /*2cb0*/  BRA `(.L_x_220) ;  /* 0x0000000400307947 */ /* 0x000fec0003800000 */
.L_x_219:
[--C-:B------:R-:W-:Y:S01]  /*2cc0*/  FFMA.FTZ R108, R108, UR4, R225.reuse ;  /* 0x000000046c6c7c23 */ /* 0x100fe200080100e1 */
[--C-:B------:R-:W-:Y:S01]  /*2cd0*/  FFMA.FTZ R83, R90, UR4, R225.reuse ;  /* 0x000000045a537c23 */ /* 0x100fe200080100e1 */
[----:B------:R-:W-:Y:S01]  /*2ce0*/  FFMA.FTZ R224, R224, UR4, R225 ;  /* 0x00000004e0e07c23 */ /* 0x000fe200080100e1 */
[----:B-----5:R-:W-:Y:S01]  /*2cf0*/  PRMT R82, R87, 0x7632, R82 ;  /* 0x0000763257527816 */ /* 0x020fe20000000052 */
[----:B------:R-:W-:Y:S01]  /*2d00*/  FADD.FTZ R108, R89, -R108 ;  /* 0x8000006c596c7221 */ /* 0x000fe20000010000 */
[----:B------:R-:W-:Y:S01]  /*2d10*/  FADD.FTZ R89, R88, -R83 ;  /* 0x8000005358597221 */ /* 0x000fe20000010000 */
[----:B------:R-:W-:Y:S01]  /*2d20*/  SHF.L.U32 R88, R87, 0x10, RZ ;  /* 0x0000001057587819 */ /* 0x000fe200000006ff */
[--C-:B------:R-:W-:Y:S01]  /*2d30*/  FFMA.FTZ R110, R110, UR4, R225.reuse ;  /* 0x000000046e6e7c23 */ /* 0x100fe200080100e1 */
[----:B------:R-:W-:Y:S01]  /*2d40*/  FMUL.FTZ R83, R108, UR8 ;  /* 0x000000086c537c20 */ /* 0x000fe20008410000 */
[----:B------:R-:W-:Y:S01]  /*2d50*/  FMUL.FTZ R108, R89, UR8 ;  /* 0x00000008596c7c20 */ /* 0x000fe20008410000 */
[----:B------:R-:W-:Y:S01]  /*2d60*/  FADD.FTZ R81, R109, -R224 ;  /* 0x800000e06d517221 */ /* 0x000fe20000010000 */
[--C-:B------:R-:W-:Y:S01]  /*2d70*/  FFMA.FTZ R80, R226, UR4, R225.reuse ;  /* 0x00000004e2507c23 */ /* 0x100fe200080100e1 */
[----:B------:R-:W-:Y:S01]  /*2d80*/  FMUL.FTZ R87, R83, UR7 ;  /* 0x0000000753577c20 */ /* 0x000fe20008410000 */
[----:B------:R-:W-:Y:S01]  /*2d90*/  SHF.L.U32 R89, R82, 0x10, RZ ;  /* 0x0000001052597819 */ /* 0x000fe200000006ff */
[----:B------:R-:W-:Y:S01]  /*2da0*/  FADD.FTZ R91, R91, -R110 ;  /* 0x8000006e5b5b7221 */ /* 0x000fe20000010000 */
[----:B------:R-:W-:Y:S01]  /*2db0*/  FMUL.FTZ R81, R81, UR8 ;  /* 0x0000000851517c20 */ /* 0x000fe20008410000 */
[----:B------:R-:W-:Y:S01]  /*2dc0*/  FMUL.FTZ R109, R87, R88 ;  /* 0x00000058576d7220 */ /* 0x000fe20000410000 */
[C---:B------:R-:W-:Y:S01]  /*2dd0*/  FMUL.FTZ R88, R108.reuse, UR7 ;  /* 0x000000076c587c20 */ /* 0x040fe20008410000 */
[----:B------:R-:W-:Y:S01]  /*2de0*/  FADD.FTZ R80, R111, -R80 ;  /* 0x800000506f507221 */ /* 0x000fe20000010000 */
[----:B------:R-:W-:Y:S01]  /*2df0*/  F2FP.BF16.F32.PACK_AB R83, R108, R83 ;  /* 0x000000536c53723e */ /* 0x000fe200000010ff */
[----:B------:R-:W-:Y:S01]  /*2e00*/  FMUL.FTZ R110, R91, UR8 ;  /* 0x000000085b6e7c20 */ /* 0x000fe20008410000 */
[----:B------:R-:W-:Y:S01]  /*2e10*/  SHF.L.U32 R111, R172, 0x10, RZ ;  /* 0x00000010ac6f7819 */ /* 0x000fe200000006ff */
[----:B------:R-:W-:Y:S01]  /*2e20*/  FMUL.FTZ R108, R88, R89 ;  /* 0x00000059586c7220 */ /* 0x000fe20000410000 */
[C---:B------:R-:W-:Y:S01]  /*2e30*/  PRMT R82, R86.reuse, 0x7632, R82 ;  /* 0x0000763256527816 */ /* 0x040fe20000000052 */
[----:B------:R-:W-:Y:S01]  /*2e40*/  FMUL.FTZ R89, R81, UR7 ;  /* 0x0000000751597c20 */ /* 0x000fe20008410000 */
[----:B------:R-:W-:Y:S01]  /*2e50*/  SHF.L.U32 R86, R86, 0x10, RZ ;  /* 0x0000001056567819 */ /* 0x000fe200000006ff */
[----:B------:R-:W-:Y:S01]  /*2e60*/  FFMA.FTZ R244, R244, UR4, R225 ;  /* 0x00000004f4f47c23 */ /* 0x000fe200080100e1 */
[----:B------:R-:W-:Y:S01]  /*2e70*/  SHF.L.U32 R90, R59, 0x10, RZ ;  /* 0x000000103b5a7819 */ /* 0x000fe200000006ff */
[----:B------:R-:W-:Y:S01]  /*2e80*/  FMUL.FTZ R88, R88, R111 ;  /* 0x0000006f58587220 */ /* 0x000fe20000410000 */
[----:B------:R-:W-:Y:S01]  /*2e90*/  SHF.L.U32 R91, R82, 0x10, RZ ;  /* 0x00000010525b7819 */ /* 0x000fe200000006ff */
[----:B------:R-:W-:Y:S01]  /*2ea0*/  FMUL.FTZ R111, R89, R86 ;  /* 0x00000056596f7220 */ /* 0x000fe20000410000 */
[C---:B------:R-:W-:Y:S01]  /*2eb0*/  F2FP.BF16.F32.PACK_AB R82, R110.reuse, R81 ;  /* 0x000000516e52723e */ /* 0x040fe200000010ff */
[----:B------:R-:W-:Y:S01]  /*2ec0*/  FMUL.FTZ R86, R110, UR7 ;  /* 0x000000076e567c20 */ /* 0x000fe20008410000 */
[----:B------:R-:W-:Y:S01]  /*2ed0*/  SHF.L.U32 R81, R171, 0x10, RZ ;  /* 0x00000010ab517819 */ /* 0x000fe200000006ff */
[----:B------:R-:W-:Y:S01]  /*2ee0*/  FADD.FTZ R223, R223, -R244 ;  /* 0x800000f4dfdf7221 */ /* 0x000fe20000010000 */
[----:B------:R-:W-:Y:S01]  /*2ef0*/  FMUL.FTZ R87, R87, R90 ;  /* 0x0000005a57577220 */ /* 0x000fe20000410000 */
[----:B------:R-:W-:Y:S01]  /*2f00*/  SHF.L.U32 R90, R58, 0x10, RZ ;  /* 0x000000103a5a7819 */ /* 0x000fe200000006ff */
[C---:B------:R-:W-:Y:S01]  /*2f10*/  FMUL.FTZ R110, R86.reuse, R91 ;  /* 0x0000005b566e7220 */ /* 0x040fe20000410000 */
[----:B------:R-:W-:Y:S01]  /*2f20*/  FMUL.FTZ R86, R86, R81 ;  /* 0x0000005156567220 */ /* 0x000fe20000410000 */
[----:B------:R-:W-:Y:S01]  /*2f30*/  FMUL.FTZ R81, R223, UR8 ;  /* 0x00000008df517c20 */ /* 0x000fe20008410000 */
[----:B------:R-:W-:Y:S01]  /*2f40*/  PRMT R91, R85, 0x7632, R91 ;  /* 0x00007632555b7816 */ /* 0x000fe2000000005b */
[----:B------:R-:W-:Y:S01]  /*2f50*/  FMUL.FTZ R89, R89, R90 ;  /* 0x0000005a59597220 */ /* 0x000fe20000410000 */
[----:B------:R-:W-:Y:S01]  /*2f60*/  SHF.L.U32 R85, R85, 0x10, RZ ;  /* 0x0000001055557819 */ /* 0x000fe200000006ff */
[----:B------:R-:W-:Y:S01]  /*2f70*/  FMUL.FTZ R90, R81, UR7 ;  /* 0x00000007515a7c20 */ /* 0x000fe20008410000 */
[----:B------:R-:W-:Y:S01]  /*2f80*/  FMUL.FTZ R80, R80, UR8 ;  /* 0x0000000850507c20 */ /* 0x000fe20008410000 */
[--C-:B------:R-:W-:Y:S01]  /*2f90*/  FFMA.FTZ R248, R248, UR4, R225.reuse ;  /* 0x00000004f8f87c23 */ /* 0x100fe200080100e1 */
[----:B------:R-:W-:Y:S01]  /*2fa0*/  FFMA.FTZ R246, R246, UR4, R225 ;  /* 0x00000004f6f67c23 */ /* 0x000fe200080100e1 */
[----:B------:R-:W-:Y:S01]  /*2fb0*/  FMUL.FTZ R115, R90, R85 ;  /* 0x000000555a737220 */ /* 0x000fe20000410000 */
[----:B------:R-:W-:Y:S01]  /*2fc0*/  SHF.L.U32 R91, R91, 0x10, RZ ;  /* 0x000000105b5b7819 */ /* 0x000fe200000006ff */
[----:B------:R-:W-:Y:S01]  /*2fd0*/  FADD.FTZ R245, R245, -R248 ;  /* 0x800000f8f5f57221 */ /* 0x000fe20000010000 */
[C---:B------:R-:W-:Y:S01]  /*2fe0*/  F2FP.BF16.F32.PACK_AB R81, R80.reuse, R81 ;  /* 0x000000515051723e */ /* 0x040fe200000010ff */
[----:B------:R-:W-:Y:S01]  /*2ff0*/  FMUL.FTZ R80, R80, UR7 ;  /* 0x0000000750507c20 */ /* 0x000fe20008410000 */
[----:B------:R-:W-:Y:S01]  /*3000*/  SHF.L.U32 R85, R170, 0x10, RZ ;  /* 0x00000010aa557819 */ /* 0x000fe200000006ff */
[----:B------:R-:W-:Y:S01]  /*3010*/  FADD.FTZ R243, R243, -R246 ;  /* 0x800000f6f3f37221 */ /* 0x000fe20000010000 */
[----:B------:R-:W-:Y:S01]  /*3020*/  SHF.L.U32 R226, R84, 0x10, RZ ;  /* 0x0000001054e27819 */ /* 0x000fe200000006ff */
[----:B------:R-:W-:Y:S01]  /*3030*/  FMUL.FTZ R224, R80, R91 ;  /* 0x0000005b50e07220 */ /* 0x000fe20000410000 */
[----:B------:R-:W-:Y:S01]  /*3040*/  PRMT R84, R84, 0x7632, R84 ;  /* 0x0000763254547816 */ /* 0x000fe20000000054 */
[----:B------:R-:W-:Y:S01]  /*3050*/  FMUL.FTZ R85, R80, R85 ;  /* 0x0000005550557220 */ /* 0x000fe20000410000 */
[----:B------:R-:W-:Y:S01]  /*3060*/  FMUL.FTZ R80, R245, UR8 ;  /* 0x00000008f5507c20 */ /* 0x000fe20008410000 */
[----:B------:R-:W-:Y:S01]  /*3070*/  FMUL.FTZ R243, R243, UR8 ;  /* 0x00000008f3f37c20 */ /* 0x000fe20008410000 */
[----:B------:R-:W-:-:S02]  /*3080*/  SHF.L.U32 R223, R57, 0x10, RZ ;  /* 0x0000001039df7819 */ /* 0x000fc400000006ff */
[----:B------:R-:W-:Y:S01]  /*3090*/  FMUL.FTZ R91, R80, UR7 ;  /* 0x00000007505b7c20 */ /* 0x000fe20008410000 */
[----:B------:R-:W-:Y:S01]  /*30a0*/  SHF.L.U32 R245, R84, 0x10, RZ ;  /* 0x0000001054f57819 */ /* 0x000fe200000006ff */
[----:B------:R-:W-:Y:S01]  /*30b0*/  FMUL.FTZ R84, R243, UR7 ;  /* 0x00000007f3547c20 */ /* 0x000fe20008410000 */
[----:B------:R-:W-:Y:S01]  /*30c0*/  SHF.L.U32 R244, R56, 0x10, RZ ;  /* 0x0000001038f47819 */ /* 0x000fe200000006ff */
[----:B------:R-:W-:Y:S01]  /*30d0*/  FMUL.FTZ R90, R90, R223 ;  /* 0x000000df5a5a7220 */ /* 0x000fe20000410000 */
[----:B------:R-:W-:Y:S01]  /*30e0*/  SHF.L.U32 R247, R173, 0x10, RZ ;  /* 0x00000010adf77819 */ /* 0x000fe200000006ff */
[C---:B------:R-:W-:Y:S01]  /*30f0*/  FMUL.FTZ R223, R91.reuse, R226 ;  /* 0x000000e25bdf7220 */ /* 0x040fe20000410000 */
[C---:B------:R-:W-:Y:S01]  /*3100*/  FMUL.FTZ R226, R84.reuse, R245 ;  /* 0x000000f554e27220 */ /* 0x040fe20000410000 */
[----:B------:R-:W-:Y:S01]  /*3110*/  FMUL.FTZ R91, R91, R244 ;  /* 0x000000f45b5b7220 */ /* 0x000fe20000410000 */
[----:B------:R-:W-:Y:S01]  /*3120*/  F2FP.BF16.F32.PACK_AB R80, R243, R80 ;  /* 0x00000050f350723e */ /* 0x000fe200000010ff */
[----:B------:R-:W-:Y:S01]  /*3130*/  FMUL.FTZ R84, R84, R247 ;  /* 0x000000f754547220 */ /* 0x000fe20000410000 */
[----:B------:R-:W-:-:S02]  /*3140*/  F2FP.BF16.F32.PACK_AB R87, R88, R87 ;  /* 0x000000575857723e */ /* 0x000fc400000010ff */
[----:B------:R-:W-:Y:S02]  /*3150*/  F2FP.BF16.F32.PACK_AB R86, R86, R89 ;  /* 0x000000595656723e */ /* 0x000fe400000010ff */
[----:B------:R-:W-:Y:S02]  /*3160*/  F2FP.BF16.F32.PACK_AB R85, R85, R90 ;  /* 0x0000005a5555723e */ /* 0x000fe400000010ff */
[----:B------:R-:W-:-:S07]  /*3170*/  F2FP.BF16.F32.PACK_AB R84, R84, R91 ;  /* 0x0000005b5454723e */ /* 0x000fce00000010ff */
.L_x_220:
[----:B------:R-:W0:Y:S08]  /*3180*/  @P0 LDC.64 R88, c[0x0][0x478] ;  /* 0x00011e00ff580b82 */ /* 0x000e300000000a00 */
[----:B------:R-:W1:Y:S01]  /*3190*/  LDC.64 R244, c[0x0][0x468] ;  /* 0x00011a00fff47b82 */ /* 0x000e620000000a00 */
[----:B0-----:R-:W-:-:S04]  /*31a0*/  @P0 IMAD.WIDE.U32 R246, R208, 0x10, R88 ;  /* 0x00000010d0f60825 */ /* 0x001fc800078e0058 */
[----:B------:R-:W-:Y:S01]  /*31b0*/  IMAD.WIDE.U32 R88, R207, 0x10, R250 ;  /* 0x00000010cf587825 */ /* 0x000fe200078e00fa */
[----:B------:R0:W-:Y:S03]  /*31c0*/  @P0 STG.E.128 desc[UR18][R246.64], R80 ;  /* 0x00000050f6000986 */ /* 0x0001e6000c101d12 */
[----:B-1----:R-:W-:-:S05]  /*31d0*/  IMAD.WIDE.U32 R248, R208, 0x10, R244 ;  /* 0x00000010d0f87825 */ /* 0x002fca00078e00f4 */
[----:B------:R0:W-:Y:S04]  /*31e0*/  STG.E.128 desc[UR18][R248.64], R84 ;  /* 0x00000054f8007986 */ /* 0x0001e8000c101d12 */
[----:B------:R-:W5:Y:S01]  /*31f0*/  LDG.E.128 R88, desc[UR18][R88.64] ;  /* 0x0000001258587981 */ /* 0x000f62000c1e1d00 */
[----:B------:R-:W-:Y:S05]  /*3200*/  @!P0 BRA `(.L_x_221) ;  /* 0x0000000400348947 */ /* 0x000fea0003800000 */
[--C-:B------:R-:W-:Y:S01]  /*3210*/  FFMA.FTZ R228, R228, UR4, R225.reuse ;  /* 0x00000004e4e47c23 */ /* 0x100fe200080100e1 */
[--C-:B------:R-:W-:Y:S01]  /*3220*/  FFMA.FTZ R230, R230, UR4, R225.reuse ;  /* 0x00000004e6e67c23 */ /* 0x100fe200080100e1 */
[----:B0----5:R-:W-:Y:S01]  /*3230*/  PRMT R80, R91, 0x7632, R80 ;  /* 0x000076325b507816 */ /* 0x021fe20000000050 */
[--C-:B------:R-:W-:Y:S01]  /*3240*/  FFMA.FTZ R234, R234, UR4, R225.reuse ;  /* 0x00000004eaea7c23 */ /* 0x100fe200080100e1 */
[----:B------:R-:W-:Y:S01]  /*3250*/  FADD.FTZ R228, R227, -R228 ;  /* 0x800000e4e3e47221 */ /* 0x000fe20000010000 */
[----:B------:R-:W-:Y:S01]  /*3260*/  FADD.FTZ R230, R229, -R230 ;  /* 0x800000e6e5e67221 */ /* 0x000fe20000010000 */
[--C-:B------:R-:W-:Y:S01]  /*3270*/  FFMA.FTZ R232, R232, UR4, R225.reuse ;  /* 0x00000004e8e87c23 */ /* 0x100fe200080100e1 */
[----:B------:R-:W-:Y:S01]  /*3280*/  SHF.L.U32 R80, R80, 0x10, RZ ;  /* 0x0000001050507819 */ /* 0x000fe200000006ff */
[----:B------:R-:W-:Y:S01]  /*3290*/  FMUL.FTZ R86, R228, UR8 ;  /* 0x00000008e4567c20 */ /* 0x000fe20008410000 */
[----:B------:R-:W-:Y:S01]  /*32a0*/  FMUL.FTZ R83, R230, UR8 ;  /* 0x00000008e6537c20 */ /* 0x000fe20008410000 */
[----:B------:R-:W-:Y:S01]  /*32b0*/  SHF.L.U32 R82, R168, 0x10, RZ ;  /* 0x00000010a8527819 */ /* 0x000fe200000006ff */
[----:B------:R-:W-:Y:S01]  /*32c0*/  FADD.FTZ R234, R233, -R234 ;  /* 0x800000eae9ea7221 */ /* 0x000fe20000010000 */
[----:B------:R-:W-:Y:S01]  /*32d0*/  FMUL.FTZ R87, R86, UR7 ;  /* 0x0000000756577c20 */ /* 0x000fe20008410000 */
[----:B------:R-:W-:Y:S01]  /*32e0*/  FADD.FTZ R232, R231, -R232 ;  /* 0x800000e8e7e87221 */ /* 0x000fe20000010000 */
[----:B------:R-:W-:Y:S01]  /*32f0*/  SHF.L.U32 R91, R91, 0x10, RZ ;  /* 0x000000105b5b7819 */ /* 0x000fe200000006ff */
[----:B------:R-:W-:Y:S01]  /*3300*/  FMUL.FTZ R84, R83, UR7 ;  /* 0x0000000753547c20 */ /* 0x000fe20008410000 */
[----:B------:R-:W-:Y:S01]  /*3310*/  SHF.L.U32 R81, R63, 0x10, RZ ;  /* 0x000000103f517819 */ /* 0x000fe200000006ff */
[C---:B------:R-:W-:Y:S01]  /*3320*/  FMUL.FTZ R228, R87.reuse, R80 ;  /* 0x0000005057e47220 */ /* 0x040fe20000410000 */
[----:B------:R-:W-:Y:S01]  /*3330*/  FMUL.FTZ R87, R87, R82 ;  /* 0x0000005257577220 */ /* 0x000fe20000410000 */
[----:B------:R-:W-:Y:S01]  /*3340*/  FMUL.FTZ R82, R234, UR8 ;  /* 0x00000008ea527c20 */ /* 0x000fe20008410000 */
[----:B------:R-:W-:Y:S01]  /*3350*/  FMUL.FTZ R85, R232, UR8 ;  /* 0x00000008e8557c20 */ /* 0x000fe20008410000 */
[----:B------:R-:W-:Y:S01]  /*3360*/  PRMT R80, R90, 0x7632, R80 ;  /* 0x000076325a507816 */ /* 0x000fe20000000050 */
[--C-:B------:R-:W-:Y:S01]  /*3370*/  FFMA.FTZ R238, R238, UR4, R225.reuse ;  /* 0x00000004eeee7c23 */ /* 0x100fe200080100e1 */
[C---:B------:R-:W-:Y:S01]  /*3380*/  FMUL.FTZ R227, R84.reuse, R91 ;  /* 0x0000005b54e37220 */ /* 0x040fe20000410000 */
[----:B------:R-:W-:Y:S01]  /*3390*/  FMUL.FTZ R84, R84, R81 ;  /* 0x0000005154547220 */ /* 0x000fe20000410000 */
[----:B------:R-:W-:Y:S01]  /*33a0*/  F2FP.BF16.F32.PACK_AB R83, R86, R83 ;  /* 0x000000535653723e */ /* 0x000fe200000010ff */
[--C-:B------:R-:W-:Y:S01]  /*33b0*/  FFMA.FTZ R236, R236, UR4, R225.reuse ;  /* 0x00000004ecec7c23 */ /* 0x100fe200080100e1 */
[----:B------:R-:W-:Y:S01]  /*33c0*/  SHF.L.U32 R229, R90, 0x10, RZ ;  /* 0x000000105ae57819 */ /* 0x000fe200000006ff */
[----:B------:R-:W-:Y:S01]  /*33d0*/  FMUL.FTZ R86, R82, UR7 ;  /* 0x0000000752567c20 */ /* 0x000fe20008410000 */
[----:B------:R-:W-:Y:S01]  /*33e0*/  SHF.L.U32 R81, R62, 0x10, RZ ;  /* 0x000000103e517819 */ /* 0x000fe200000006ff */
[----:B------:R-:W-:Y:S01]  /*33f0*/  FADD.FTZ R237, R237, -R238 ;  /* 0x800000eeeded7221 */ /* 0x000fe20000010000 */
[----:B------:R-:W-:Y:S01]  /*3400*/  SHF.L.U32 R80, R80, 0x10, RZ ;  /* 0x0000001050507819 */ /* 0x000fe200000006ff */
[----:B------:R-:W-:Y:S01]  /*3410*/  FADD.FTZ R235, R235, -R236 ;  /* 0x800000ecebeb7221 */ /* 0x000fe20000010000 */
[C---:B------:R-:W-:Y:S01]  /*3420*/  F2FP.BF16.F32.PACK_AB R82, R85.reuse, R82 ;  /* 0x000000525552723e */ /* 0x040fe200000010ff */
[----:B------:R-:W-:Y:S01]  /*3430*/  FMUL.FTZ R85, R85, UR7 ;  /* 0x0000000755557c20 */ /* 0x000fe20008410000 */
[----:B------:R-:W-:Y:S01]  /*3440*/  SHF.L.U32 R90, R167, 0x10, RZ ;  /* 0x00000010a75a7819 */ /* 0x000fe200000006ff */
[C---:B------:R-:W-:Y:S01]  /*3450*/  FMUL.FTZ R229, R86.reuse, R229 ;  /* 0x000000e556e57220 */ /* 0x040fe20000410000 */
[----:B------:R-:W-:Y:S01]  /*3460*/  FMUL.FTZ R86, R86, R81 ;  /* 0x0000005156567220 */ /* 0x000fe20000410000 */
[----:B------:R-:W-:Y:S01]  /*3470*/  FMUL.FTZ R230, R85, R80 ;  /* 0x0000005055e67220 */ /* 0x000fe20000410000 */
[----:B------:R-:W-:Y:S01]  /*3480*/  FMUL.FTZ R81, R237, UR8 ;  /* 0x00000008ed517c20 */ /* 0x000fe20008410000 */
[----:B------:R-:W-:Y:S01]  /*3490*/  PRMT R80, R89, 0x7632, R80 ;  /* 0x0000763259507816 */ /* 0x000fe20000000050 */
[----:B------:R-:W-:Y:S01]  /*34a0*/  FMUL.FTZ R85, R85, R90 ;  /* 0x0000005a55557220 */ /* 0x000fe20000410000 */
[----:B------:R-:W-:Y:S01]  /*34b0*/  FMUL.FTZ R232, R235, UR8 ;  /* 0x00000008ebe87c20 */ /* 0x000fe20008410000 */
[----:B------:R-:W-:Y:S01]  /*34c0*/  SHF.L.U32 R90, R89, 0x10, RZ ;  /* 0x00000010595a7819 */ /* 0x000fe200000006ff */
[----:B------:R-:W-:Y:S01]  /*34d0*/  FMUL.FTZ R89, R81, UR7 ;  /* 0x0000000751597c20 */ /* 0x000fe20008410000 */
[----:B------:R-:W-:Y:S01]  /*34e0*/  SHF.L.U32 R208, R61, 0x10, RZ ;  /* 0x000000103dd07819 */ /* 0x000fe200000006ff */
[--C-:B------:R-:W-:Y:S01]  /*34f0*/  FFMA.FTZ R240, R240, UR4, R225.reuse ;  /* 0x00000004f0f07c23 */ /* 0x100fe200080100e1 */
[----:B------:R-:W-:Y:S01]  /*3500*/  SHF.L.U32 R91, R80, 0x10, RZ ;  /* 0x00000010505b7819 */ /* 0x000fe200000006ff */
[----:B------:R-:W-:Y:S01]  /*3510*/  FFMA.FTZ R242, R242, UR4, R225 ;  /* 0x00000004f2f27c23 */ /* 0x000fe200080100e1 */
[----:B------:R-:W-:Y:S01]  /*3520*/  SHF.L.U32 R233, R166, 0x10, RZ ;  /* 0x00000010a6e97819 */ /* 0x000fe200000006ff */
[----:B------:R-:W-:Y:S01]  /*3530*/  FMUL.FTZ R80, R232, UR7 ;  /* 0x00000007e8507c20 */ /* 0x000fe20008410000 */
[----:B------:R-:W-:Y:S01]  /*3540*/  FMUL.FTZ R231, R89, R90 ;  /* 0x0000005a59e77220 */ /* 0x000fe20000410000 */
[----:B------:R-:W-:Y:S01]  /*3550*/  FADD.FTZ R239, R239, -R240 ;  /* 0x800000f0efef7221 */ /* 0x000fe20000010000 */
[----:B------:R-:W-:Y:S01]  /*3560*/  FMUL.FTZ R89, R89, R208 ;  /* 0x000000d059597220 */ /* 0x000fe20000410000 */
[----:B------:R-:W-:Y:S01]  /*3570*/  FADD.FTZ R241, R241, -R242 ;  /* 0x800000f2f1f17221 */ /* 0x000fe20000010000 */
[----:B------:R-:W-:Y:S01]  /*3580*/  FMUL.FTZ R208, R80, R233 ;  /* 0x000000e950d07220 */ /* 0x000fe20000410000 */
[----:B------:R-:W-:Y:S01]  /*3590*/  SHF.L.U32 R233, R88, 0x10, RZ ;  /* 0x0000001058e97819 */ /* 0x000fe200000006ff */
[----:B------:R-:W-:Y:S01]  /*35a0*/  FMUL.FTZ R239, R239, UR8 ;  /* 0x00000008efef7c20 */ /* 0x000fe20008410000 */
[----:B------:R-:W-:Y:S01]  /*35b0*/  F2FP.BF16.F32.PACK_AB R81, R232, R81 ;  /* 0x00000051e851723e */ /* 0x000fe200000010ff */
[----:B------:R-:W-:Y:S01]  /*35c0*/  FMUL.FTZ R232, R80, R91 ;  /* 0x0000005b50e87220 */ /* 0x000fe20000410000 */
[----:B------:R-:W-:Y:S01]  /*35d0*/  PRMT R88, R88, 0x7632, R88 ;  /* 0x0000763258587816 */ /* 0x000fe20000000058 */
[----:B------:R-:W-:Y:S01]  /*35e0*/  FMUL.FTZ R80, R241, UR8 ;  /* 0x00000008f1507c20 */ /* 0x000fe20008410000 */
[----:B------:R-:W-:-:S02]  /*35f0*/  SHF.L.U32 R91, R60, 0x10, RZ ;  /* 0x000000103c5b7819 */ /* 0x000fc400000006ff */
[----:B------:R-:W-:Y:S01]  /*3600*/  SHF.L.U32 R235, R88, 0x10, RZ ;  /* 0x0000001058eb7819 */ /* 0x000fe200000006ff */
[----:B------:R-:W-:Y:S01]  /*3610*/  FMUL.FTZ R88, R239, UR7 ;  /* 0x00000007ef587c20 */ /* 0x000fe20008410000 */
[----:B------:R-:W-:Y:S01]  /*3620*/  SHF.L.U32 R237, R165, 0x10, RZ ;  /* 0x00000010a5ed7819 */ /* 0x000fe200000006ff */
[----:B------:R-:W-:Y:S01]  /*3630*/  FMUL.FTZ R90, R80, UR7 ;  /* 0x00000007505a7c20 */ /* 0x000fe20008410000 */
[----:B------:R-:W-:Y:S01]  /*3640*/  F2FP.BF16.F32.PACK_AB R87, R87, R84 ;  /* 0x000000545757723e */ /* 0x000fe200000010ff */
[----:B------:R-:W-:Y:S01]  /*3650*/  FMUL.FTZ R234, R88, R235 ;  /* 0x000000eb58ea7220 */ /* 0x000fe20000410000 */
[----:B------:R-:W-:Y:S01]  /*3660*/  F2FP.BF16.F32.PACK_AB R86, R85, R86 ;  /* 0x000000565556723e */ /* 0x000fe200000010ff */
[----:B------:R-:W-:Y:S01]  /*3670*/  FMUL.FTZ R91, R90, R91 ;  /* 0x0000005b5a5b7220 */ /* 0x000fe20000410000 */
[----:B------:R-:W-:Y:S01]  /*3680*/  FMUL.FTZ R88, R88, R237 ;  /* 0x000000ed58587220 */ /* 0x000fe20000410000 */
[----:B------:R-:W-:Y:S01]  /*3690*/  FMUL.FTZ R233, R90, R233 ;  /* 0x000000e95ae97220 */ /* 0x000fe20000410000 */
[----:B------:R-:W-:-:S02]  /*36a0*/  F2FP.BF16.F32.PACK_AB R80, R239, R80 ;  /* 0x00000050ef50723e */ /* 0x000fc400000010ff */
[----:B------:R-:W-:Y:S02]  /*36b0*/  F2FP.BF16.F32.PACK_AB R85, R208, R89 ;  /* 0x00000059d055723e */ /* 0x000fe400000010ff */
[----:B------:R-:W-:Y:S01]  /*36c0*/  F2FP.BF16.F32.PACK_AB R84, R88, R91 ;  /* 0x0000005b5854723e */ /* 0x000fe200000010ff */
[----:B------:R-:W-:Y:S06]  /*36d0*/  BRA `(.L_x_222) ;  /* 0x0000000400207947 */ /* 0x000fec0003800000 */
.L_x_221:
[--C-:B------:R-:W-:Y:S01]  /*36e0*/  FFMA.FTZ R230, R230, UR4, R225.reuse ;  /* 0x00000004e6e67c23 */ /* 0x100fe200080100e1 */
[--C-:B------:R-:W-:Y:S01]  /*36f0*/  FFMA.FTZ R228, R228, UR4, R225.reuse ;  /* 0x00000004e4e47c23 */ /* 0x100fe200080100e1 */
[--C-:B------:R-:W-:Y:S01]  /*3700*/  FFMA.FTZ R232, R232, UR4, R225.reuse ;  /* 0x00000004e8e87c23 */ /* 0x100fe200080100e1 */
[----:B------:R-:W-:Y:S01]  /*3710*/  FFMA.FTZ R234, R234, UR4, R225 ;  /* 0x00000004eaea7c23 */ /* 0x000fe200080100e1 */
[----:B------:R-:W-:Y:S01]  /*3720*/  FADD.FTZ R230, R229, -R230 ;  /* 0x800000e6e5e67221 */ /* 0x000fe20000010000 */
[----:B------:R-:W-:Y:S01]  /*3730*/  FADD.FTZ R228, R227, -R228 ;  /* 0x800000e4e3e47221 */ /* 0x000fe20000010000 */
[----:B-----5:R-:W-:Y:S01]  /*3740*/  SHF.L.U32 R227, R91, 0x10, RZ ;  /* 0x000000105be37819 */ /* 0x020fe200000006ff */
[----:B------:R-:W-:Y:S01]  /*3750*/  FADD.FTZ R231, R231, -R232 ;  /* 0x800000e8e7e77221 */ /* 0x000fe20000010000 */
[----:B------:R-:W-:Y:S01]  /*3760*/  PRMT R91, R91, 0x7632, R91 ;  /* 0x000076325b5b7816 */ /* 0x000fe2000000005b */
[----:B------:R-:W-:Y:S01]  /*3770*/  FMUL.FTZ R230, R230, UR8 ;  /* 0x00000008e6e67c20 */ /* 0x000fe20008410000 */
[----:B------:R-:W-:Y:S01]  /*3780*/  FMUL.FTZ R228, R228, UR8 ;  /* 0x00000008e4e47c20 */ /* 0x000fe20008410000 */
[----:B------:R-:W-:Y:S01]  /*3790*/  FADD.FTZ R234, R233, -R234 ;  /* 0x800000eae9ea7221 */ /* 0x000fe20000010000 */
[----:B------:R-:W-:Y:S01]  /*37a0*/  SHF.L.U32 R229, R90, 0x10, RZ ;  /* 0x000000105ae57819 */ /* 0x000fe200000006ff */
[----:B------:R-:W-:Y:S01]  /*37b0*/  FMUL.FTZ R230, R230, UR7 ;  /* 0x00000007e6e67c20 */ /* 0x000fe20008410000 */
[----:B0-----:R-:W-:Y:S01]  /*37c0*/  SHF.L.U32 R85, R63, 0x10, RZ ;  /* 0x000000103f557819 */ /* 0x001fe200000006ff */
[----:B------:R-:W-:Y:S01]  /*37d0*/  FMUL.FTZ R87, R228, UR7 ;  /* 0x00000007e4577c20 */ /* 0x000fe20008410000 */
[----:B------:R-:W-:Y:S01]  /*37e0*/  SHF.L.U32 R86, R91, 0x10, RZ ;  /* 0x000000105b567819 */ /* 0x000fe200000006ff */
[----:B------:R-:W-:Y:S01]  /*37f0*/  FMUL.FTZ R231, R231, UR8 ;  /* 0x00000008e7e77c20 */ /* 0x000fe20008410000 */
[----:B------:R-:W-:Y:S01]  /*3800*/  PRMT R90, R90, 0x7632, R90 ;  /* 0x000076325a5a7816 */ /* 0x000fe2000000005a */
[--C-:B------:R-:W-:Y:S01]  /*3810*/  FFMA.FTZ R238, R238, UR4, R225.reuse ;  /* 0x00000004eeee7c23 */ /* 0x100fe200080100e1 */
[----:B------:R-:W-:Y:S01]  /*3820*/  SHF.L.U32 R208, R168, 0x10, RZ ;  /* 0x00000010a8d07819 */ /* 0x000fe200000006ff */
[--C-:B------:R-:W-:Y:S01]  /*3830*/  FFMA.FTZ R236, R236, UR4, R225.reuse ;  /* 0x00000004ecec7c23 */ /* 0x100fe200080100e1 */
[----:B------:R-:W-:Y:S01]  /*3840*/  FMUL.FTZ R234, R234, UR8 ;  /* 0x00000008eaea7c20 */ /* 0x000fe20008410000 */
[----:B------:R-:W-:Y:S01]  /*3850*/  SHF.L.U32 R90, R90, 0x10, RZ ;  /* 0x000000105a5a7819 */ /* 0x000fe200000006ff */
[----:B------:R-:W-:Y:S01]  /*3860*/  FMUL.FTZ R84, R230, R85 ;  /* 0x00000055e6547220 */ /* 0x000fe20000410000 */
[----:B------:R-:W-:Y:S01]  /*3870*/  FMUL.FTZ R228, R87, R86 ;  /* 0x0000005657e47220 */ /* 0x000fe20000410000 */
[----:B------:R-:W-:Y:S01]  /*3880*/  FMUL.FTZ R231, R231, UR7 ;  /* 0x00000007e7e77c20 */ /* 0x000fe20008410000 */
[----:B------:R-:W-:Y:S01]  /*3890*/  FADD.FTZ R237, R237, -R238 ;  /* 0x800000eeeded7221 */ /* 0x000fe20000010000 */
[----:B------:R-:W-:Y:S01]  /*38a0*/  FMUL.FTZ R87, R87, R208 ;  /* 0x000000d057577220 */ /* 0x000fe20000410000 */
[----:B------:R-:W-:Y:S01]  /*38b0*/  SHF.L.U32 R85, R62, 0x10, RZ ;  /* 0x000000103e557819 */ /* 0x000fe200000006ff */
[----:B------:R-:W-:Y:S01]  /*38c0*/  FADD.FTZ R235, R235, -R236 ;  /* 0x800000ecebeb7221 */ /* 0x000fe20000010000 */
[----:B------:R-:W-:Y:S01]  /*38d0*/  FMUL.FTZ R234, R234, UR7 ;  /* 0x00000007eaea7c20 */ /* 0x000fe20008410000 */
[----:B------:R-:W-:Y:S01]  /*38e0*/  SHF.L.U32 R208, R167, 0x10, RZ ;  /* 0x00000010a7d07819 */ /* 0x000fe200000006ff */
[----:B------:R-:W-:Y:S01]  /*38f0*/  FMUL.FTZ R227, R230, R227 ;  /* 0x000000e3e6e37220 */ /* 0x000fe20000410000 */
[----:B------:R-:W-:Y:S01]  /*3900*/  FMUL.FTZ R230, R231, R90 ;  /* 0x0000005ae7e67220 */ /* 0x000fe20000410000 */
[----:B------:R-:W-:Y:S01]  /*3910*/  FMUL.FTZ R237, R237, UR8 ;  /* 0x00000008eded7c20 */ /* 0x000fe20008410000 */
[----:B------:R-:W-:Y:S01]  /*3920*/  PRMT R90, R89, 0x7632, R90 ;  /* 0x00007632595a7816 */ /* 0x000fe2000000005a */
[----:B------:R-:W-:Y:S01]  /*3930*/  FMUL.FTZ R86, R234, R85 ;  /* 0x00000055ea567220 */ /* 0x000fe20000410000 */
[----:B------:R-:W-:Y:S01]  /*3940*/  FMUL.FTZ R235, R235, UR8 ;  /* 0x00000008ebeb7c20 */ /* 0x000fe20008410000 */
[----:B------:R-:W-:Y:S01]  /*3950*/  FMUL.FTZ R85, R231, R208 ;  /* 0x000000d0e7557220 */ /* 0x000fe20000410000 */
[----:B------:R-:W-:Y:S01]  /*3960*/  SHF.L.U32 R208, R89, 0x10, RZ ;  /* 0x0000001059d07819 */ /* 0x000fe200000006ff */
[--C-:B------:R-:W-:Y:S01]  /*3970*/  FFMA.FTZ R242, R242, UR4, R225.reuse ;  /* 0x00000004f2f27c23 */ /* 0x100fe200080100e1 */
[----:B------:R-:W-:Y:S01]  /*3980*/  SHF.L.U32 R232, R61, 0x10, RZ ;  /* 0x000000103de87819 */ /* 0x000fe200000006ff */
[----:B------:R-:W-:Y:S01]  /*3990*/  FFMA.FTZ R240, R240, UR4, R225 ;  /* 0x00000004f0f07c23 */ /* 0x000fe200080100e1 */
[----:B------:R-:W-:Y:S01]  /*39a0*/  FMUL.FTZ R237, R237, UR7 ;  /* 0x00000007eded7c20 */ /* 0x000fe20008410000 */
[----:B------:R-:W-:Y:S01]  /*39b0*/  SHF.L.U32 R90, R90, 0x10, RZ ;  /* 0x000000105a5a7819 */ /* 0x000fe200000006ff */
[----:B------:R-:W-:Y:S01]  /*39c0*/  FMUL.FTZ R235, R235, UR7 ;  /* 0x00000007ebeb7c20 */ /* 0x000fe20008410000 */
[----:B------:R-:W-:Y:S01]  /*39d0*/  FADD.FTZ R241, R241, -R242 ;  /* 0x800000f2f1f17221 */ /* 0x000fe20000010000 */
[----:B------:R-:W-:Y:S01]  /*39e0*/  FADD.FTZ R239, R239, -R240 ;  /* 0x800000f0efef7221 */ /* 0x000fe20000010000 */
[C---:B------:R-:W-:Y:S01]  /*39f0*/  FMUL.FTZ R231, R237.reuse, R208 ;  /* 0x000000d0ede77220 */ /* 0x040fe20000410000 */
[----:B------:R-:W-:Y:S01]  /*3a00*/  FMUL.FTZ R89, R237, R232 ;  /* 0x000000e8ed597220 */ /* 0x000fe20000410000 */
[----:B------:R-:W-:Y:S01]  /*3a10*/  SHF.L.U32 R208, R166, 0x10, RZ ;  /* 0x00000010a6d07819 */ /* 0x000fe200000006ff */
[----:B------:R-:W-:Y:S01]  /*3a20*/  FMUL.FTZ R232, R235, R90 ;  /* 0x0000005aebe87220 */ /* 0x000fe20000410000 */
[----:B------:R-:W-:Y:S01]  /*3a30*/  PRMT R90, R88, 0x7632, R90 ;  /* 0x00007632585a7816 */ /* 0x000fe2000000005a */
[----:B------:R-:W-:Y:S01]  /*3a40*/  FMUL.FTZ R241, R241, UR8 ;  /* 0x00000008f1f17c20 */ /* 0x000fe20008410000 */
[----:B------:R-:W-:Y:S01]  /*3a50*/  FMUL.FTZ R239, R239, UR8 ;  /* 0x00000008efef7c20 */ /* 0x000fe20008410000 */
[----:B------:R-:W-:Y:S01]  /*3a60*/  FMUL.FTZ R229, R234, R229 ;  /* 0x000000e5eae57220 */ /* 0x000fe20000410000 */
[----:B------:R-:W-:Y:S01]  /*3a70*/  FMUL.FTZ R236, R235, R208 ;  /* 0x000000d0ebec7220 */ /* 0x000fe20000410000 */
[----:B------:R-:W-:Y:S01]  /*3a80*/  SHF.L.U32 R234, R90, 0x10, RZ ;  /* 0x000000105aea7819 */ /* 0x000fe200000006ff */
[----:B------:R-:W-:Y:S01]  /*3a90*/  FMUL.FTZ R241, R241, UR7 ;  /* 0x00000007f1f17c20 */ /* 0x000fe20008410000 */
[----:B------:R-:W-:Y:S01]  /*3aa0*/  SHF.L.U32 R90, R60, 0x10, RZ ;  /* 0x000000103c5a7819 */ /* 0x000fe200000006ff */
[----:B------:R-:W-:Y:S01]  /*3ab0*/  FMUL.FTZ R239, R239, UR7 ;  /* 0x00000007efef7c20 */ /* 0x000fe20008410000 */
[----:B------:R-:W-:-:S02]  /*3ac0*/  SHF.L.U32 R208, R165, 0x10, RZ ;  /* 0x00000010a5d07819 */ /* 0x000fc400000006ff */
[----:B------:R-:W-:Y:S01]  /*3ad0*/  SHF.L.U32 R88, R88, 0x10, RZ ;  /* 0x0000001058587819 */ /* 0x000fe200000006ff */
[----:B------:R-:W-:Y:S01]  /*3ae0*/  FMUL.FTZ R90, R241, R90 ;  /* 0x0000005af15a7220 */ /* 0x000fe20000410000 */
[----:B------:R-:W-:Y:S01]  /*3af0*/  F2FP.BF16.F32.PACK_AB R87, R87, R84 ;  /* 0x000000545757723e */ /* 0x000fe200000010ff */
[----:B------:R-:W-:Y:S01]  /*3b00*/  FMUL.FTZ R91, R239, R208 ;  /* 0x000000d0ef5b7220 */ /* 0x000fe20000410000 */
[----:B------:R-:W-:Y:S01]  /*3b10*/  F2FP.BF16.F32.PACK_AB R86, R85, R86 ;  /* 0x000000565556723e */ /* 0x000fe200000010ff */
[----:B------:R-:W-:Y:S01]  /*3b20*/  FMUL.FTZ R233, R241, R88 ;  /* 0x00000058f1e97220 */ /* 0x000fe20000410000 */
[----:B------:R-:W-:Y:S01]  /*3b30*/  FMUL.FTZ R234, R239, R234 ;  /* 0x000000eaefea7220 */ /* 0x000fe20000410000 */
[----:B------:R-:W-:Y:S02]  /*3b40*/  F2FP.BF16.F32.PACK_AB R85, R236, R89 ;  /* 0x00000059ec55723e */ /* 0x000fe400000010ff */
[----:B------:R-:W-:-:S07]  /*3b50*/  F2FP.BF16.F32.PACK_AB R84, R91, R90 ;  /* 0x0000005a5b54723e */ /* 0x000fce00000010ff */
.L_x_222:
[----:B------:R-:W0:Y:S01]  /*3b60*/  @P0 LDC.64 R88, c[0x0][0x478] ;  /* 0x00011e00ff580b82 */ /* 0x000e220000000a00 */
[----:B------:R-:W-:-:S04]  /*3b70*/  IMAD.WIDE.U32 R238, R207, 0x10, R244 ;  /* 0x00000010cfee7825 */ /* 0x000fc800078e00f4 */
[----:B0-----:R-:W-:-:S04]  /*3b80*/  @P0 IMAD.WIDE.U32 R236, R207, 0x10, R88 ;  /* 0x00000010cfec0825 */ /* 0x001fc800078e0058 */
[----:B------:R-:W-:Y:S01]  /*3b90*/  IMAD.WIDE.U32 R88, R209, 0x10, R250 ;  /* 0x00000010d1587825 */ /* 0x000fe200078e00fa */
[----:B------:R0:W-:Y:S04]  /*3ba0*/  @P0 STG.E.128 desc[UR18][R236.64], R80 ;  /* 0x00000050ec000986 */ /* 0x0001e8000c101d12 */
[----:B------:R0:W-:Y:S04]  /*3bb0*/  STG.E.128 desc[UR18][R238.64], R84 ;  /* 0x00000054ee007986 */ /* 0x0001e8000c101d12 */
[----:B------:R-:W5:Y:S01]  /*3bc0*/  LDG.E.128 R88, desc[UR18][R88.64] ;  /* 0x0000001258587981 */ /* 0x000f62000c1e1d00 */
[----:B------:R-:W-:-:S02]  /*3bd0*/  PRMT R208, R48, 0x7632, R208 ;  /* 0x0000763230d07816 */ /* 0x000fc400000000d0 */
[----:B------:R-:W-:Y:S02]  /*3be0*/  PRMT R235, R49, 0x7632, R235 ;  /* 0x0000763231eb7816 */ /* 0x000fe400000000eb */
[----:B------:R-:W-:Y:S02]  /*3bf0*/  PRMT R207, R50, 0x7632, R207 ;  /* 0x0000763232cf7816 */ /* 0x000fe400000000cf */
[----:B------:R-:W-:Y:S01]  /*3c00*/  PRMT R240, R51, 0x7632, R240 ;  /* 0x0000763233f07816 */ /* 0x000fe200000000f0 */
[----:B------:R-:W-:Y:S06]  /*3c10*/  @!P0 BRA `(.L_x_223) ;  /* 0x0000000400348947 */ /* 0x000fec0003800000 */
[--C-:B0-----:R-:W-:Y:S01]  /*3c20*/  FFMA.FTZ R81, R222, UR4, R225.reuse ;  /* 0x00000004de517c23 */ /* 0x101fe200080100e1 */
[--C-:B------:R-:W-:Y:S01]  /*3c30*/  FFMA.FTZ R83, R218, UR4, R225.reuse ;  /* 0x00000004da537c23 */ /* 0x100fe200080100e1 */
[--C-:B------:R-:W-:Y:S01]  /*3c40*/  FFMA.FTZ R80, R221, UR4, R225.reuse ;  /* 0x00000004dd507c23 */ /* 0x100fe200080100e1 */
[----:B------:R-:W-:Y:S01]  /*3c50*/  FFMA.FTZ R82, R217, UR4, R225 ;  /* 0x00000004d9527c23 */ /* 0x000fe200080100e1 */
[----:B------:R-:W-:Y:S01]  /*3c60*/  FADD.FTZ R220, R220, -R81 ;  /* 0x80000051dcdc7221 */ /* 0x000fe20000010000 */
[----:B------:R-:W-:Y:S01]  /*3c70*/  FFMA.FTZ R81, R210, UR4, R225 ;  /* 0x00000004d2517c23 */ /* 0x000fe200080100e1 */
[----:B------:R-:W-:Y:S01]  /*3c80*/  FADD.FTZ R216, R216, -R83 ;  /* 0x80000053d8d87221 */ /* 0x000fe20000010000 */
[----:B------:R-:W-:Y:S01]  /*3c90*/  FADD.FTZ R219, R219, -R80 ;  /* 0x80000050dbdb7221 */ /* 0x000fe20000010000 */
[----:B------:R-:W-:Y:S01]  /*3ca0*/  FFMA.FTZ R80, R213, UR4, R225 ;  /* 0x00000004d5507c23 */ /* 0x000fe200080100e1 */
[----:B------:R-:W-:Y:S01]  /*3cb0*/  FADD.FTZ R83, R114, -R81 ;  /* 0x8000005172537221 */ /* 0x000fe20000010000 */
[--C-:B------:R-:W-:Y:S01]  /*3cc0*/  FFMA.FTZ R113, R113, UR4, R225.reuse ;  /* 0x0000000471717c23 */ /* 0x100fe200080100e1 */
[----:B------:R-:W-:Y:S01]  /*3cd0*/  FFMA.FTZ R81, R214, UR4, R225 ;  /* 0x00000004d6517c23 */ /* 0x000fe200080100e1 */
[----:B------:R-:W-:Y:S01]  /*3ce0*/  FADD.FTZ R215, R215, -R82 ;  /* 0x80000052d7d77221 */ /* 0x000fe20000010000 */
[----:B------:R-:W-:Y:S01]  /*3cf0*/  FMUL.FTZ R83, R83, UR8 ;  /* 0x0000000853537c20 */ /* 0x000fe20008410000 */
[----:B------:R-:W-:Y:S01]  /*3d00*/  FADD.FTZ R82, R211, -R80 ;  /* 0x80000050d3527221 */ /* 0x000fe20000010000 */
[----:B------:R-:W-:Y:S01]  /*3d10*/  FADD.FTZ R80, R112, -R113 ;  /* 0x8000007170507221 */ /* 0x000fe20000010000 */
[----:B-----5:R-:W-:Y:S01]  /*3d20*/  SHF.L.U32 R84, R91, 0x10, RZ ;  /* 0x000000105b547819 */ /* 0x020fe200000006ff */
[----:B------:R-:W-:Y:S01]  /*3d30*/  FADD.FTZ R81, R212, -R81 ;  /* 0x80000051d4517221 */ /* 0x000fe20000010000 */
[----:B------:R-:W-:Y:S01]  /*3d40*/  FMUL.FTZ R87, R83, UR7 ;  /* 0x0000000753577c20 */ /* 0x000fe20008410000 */
[----:B------:R-:W-:Y:S01]  /*3d50*/  SHF.L.U32 R86, R51, 0x10, RZ ;  /* 0x0000001033567819 */ /* 0x000fe200000006ff */
[----:B------:R-:W-:Y:S01]  /*3d60*/  FMUL.FTZ R80, R80, UR8 ;  /* 0x0000000850507c20 */ /* 0x000fe20008410000 */
[----:B------:R-:W-:Y:S01]  /*3d70*/  PRMT R91, R91, 0x7632, R91 ;  /* 0x000076325b5b7816 */ /* 0x000fe2000000005b */
[----:B------:R-:W-:Y:S01]  /*3d80*/  FMUL.FTZ R81, R81, UR8 ;  /* 0x0000000851517c20 */ /* 0x000fe20008410000 */
[----:B------:R-:W-:Y:S01]  /*3d90*/  FMUL.FTZ R113, R87, R84 ;  /* 0x0000005457717220 */ /* 0x000fe20000410000 */
[----:B------:R-:W-:Y:S01]  /*3da0*/  PRMT R84, R90, 0x7632, R84 ;  /* 0x000076325a547816 */ /* 0x000fe20000000054 */
[----:B------:R-:W-:Y:S01]  /*3db0*/  FMUL.FTZ R82, R82, UR8 ;  /* 0x0000000852527c20 */ /* 0x000fe20008410000 */
[----:B------:R-:W-:Y:S01]  /*3dc0*/  SHF.L.U32 R210, R207, 0x10, RZ ;  /* 0x00000010cfd27819 */ /* 0x000fe200000006ff */
[----:B------:R-:W-:Y:S01]  /*3dd0*/  FMUL.FTZ R87, R87, R86 ;  /* 0x0000005657577220 */ /* 0x000fe20000410000 */
[----:B------:R-:W-:Y:S01]  /*3de0*/  SHF.L.U32 R240, R240, 0x10, RZ ;  /* 0x00000010f0f07819 */ /* 0x000fe200000006ff */
[----:B------:R-:W-:Y:S01]  /*3df0*/  FMUL.FTZ R207, R80, UR7 ;  /* 0x0000000750cf7c20 */ /* 0x000fe20008410000 */
[----:B------:R-:W-:Y:S01]  /*3e00*/  SHF.L.U32 R114, R91, 0x10, RZ ;  /* 0x000000105b727819 */ /* 0x000fe200000006ff */
[----:B------:R-:W-:Y:S01]  /*3e10*/  FMUL.FTZ R85, R81, UR7 ;  /* 0x0000000751557c20 */ /* 0x000fe20008410000 */
[----:B------:R-:W-:Y:S01]  /*3e20*/  SHF.L.U32 R90, R90, 0x10, RZ ;  /* 0x000000105a5a7819 */ /* 0x000fe200000006ff */
[----:B------:R-:W-:Y:S01]  /*3e30*/  FMUL.FTZ R91, R82, UR7 ;  /* 0x00000007525b7c20 */ /* 0x000fe20008410000 */
[----:B------:R-:W-:Y:S01]  /*3e40*/  SHF.L.U32 R86, R50, 0x10, RZ ;  /* 0x0000001032567819 */ /* 0x000fe200000006ff */
[C---:B------:R-:W-:Y:S01]  /*3e50*/  FMUL.FTZ R114, R207.reuse, R114 ;  /* 0x00000072cf727220 */ /* 0x040fe20000410000 */
[----:B------:R-:W-:Y:S01]  /*3e60*/  SHF.L.U32 R112, R84, 0x10, RZ ;  /* 0x0000001054707819 */ /* 0x000fe200000006ff */
[----:B------:R-:W-:Y:S01]  /*3e70*/  FMUL.FTZ R84, R207, R240 ;  /* 0x000000f0cf547220 */ /* 0x000fe20000410000 */
[C---:B------:R-:W-:Y:S01]  /*3e80*/  FMUL.FTZ R207, R85.reuse, R90 ;  /* 0x0000005a55cf7220 */ /* 0x040fe20000410000 */
[----:B------:R-:W-:Y:S01]  /*3e90*/  FMUL.FTZ R85, R85, R86 ;  /* 0x0000005655557220 */ /* 0x000fe20000410000 */
[----:B------:R-:W-:Y:S01]  /*3ea0*/  FMUL.FTZ R86, R91, R210 ;  /* 0x000000d25b567220 */ /* 0x000fe20000410000 */
[----:B------:R-:W-:Y:S01]  /*3eb0*/  PRMT R210, R89, 0x7632, R210 ;  /* 0x0000763259d27816 */ /* 0x000fe200000000d2 */
[----:B------:R-:W-:Y:S01]  /*3ec0*/  FMUL.FTZ R112, R91, R112 ;  /* 0x000000705b707220 */ /* 0x000fe20000410000 */
[----:B------:R-:W-:Y:S01]  /*3ed0*/  SHF.L.U32 R212, R89, 0x10, RZ ;  /* 0x0000001059d47819 */ /* 0x000fe200000006ff */
[----:B------:R-:W-:Y:S01]  /*3ee0*/  FMUL.FTZ R89, R216, UR8 ;  /* 0x00000008d8597c20 */ /* 0x000fe20008410000 */
[----:B------:R-:W-:Y:S01]  /*3ef0*/  FMUL.FTZ R216, R215, UR8 ;  /* 0x00000008d7d87c20 */ /* 0x000fe20008410000 */
[----:B------:R-:W-:Y:S01]  /*3f00*/  SHF.L.U32 R218, R235, 0x10, RZ ;  /* 0x00000010ebda7819 */ /* 0x000fe200000006ff */
[----:B------:R-:W-:Y:S01]  /*3f10*/  FMUL.FTZ R219, R219, UR8 ;  /* 0x00000008dbdb7c20 */ /* 0x000fe20008410000 */
[----:B------:R-:W-:Y:S01]  /*3f20*/  SHF.L.U32 R210, R210, 0x10, RZ ;  /* 0x00000010d2d27819 */ /* 0x000fe200000006ff */
[----:B------:R-:W-:Y:S01]  /*3f30*/  FMUL.FTZ R215, R216, UR7 ;  /* 0x00000007d8d77c20 */ /* 0x000fe20008410000 */
[----:B------:R-:W-:Y:S01]  /*3f40*/  SHF.L.U32 R214, R49, 0x10, RZ ;  /* 0x0000001031d67819 */ /* 0x000fe200000006ff */
[----:B------:R-:W-:Y:S01]  /*3f50*/  FMUL.FTZ R91, R89, UR7 ;  /* 0x00000007595b7c20 */ /* 0x000fe20008410000 */
[----:B------:R-:W-:Y:S01]  /*3f60*/  PRMT R90, R88, 0x7632, R90 ;  /* 0x00007632585a7816 */ /* 0x000fe2000000005a */
[----:B------:R-:W-:Y:S01]  /*3f70*/  FMUL.FTZ R220, R220, UR8 ;  /* 0x00000008dcdc7c20 */ /* 0x000fe20008410000 */
[C---:B------:R-:W-:Y:S01]  /*3f80*/  FMUL.FTZ R210, R215.reuse, R210 ;  /* 0x000000d2d7d27220 */ /* 0x040fe20000410000 */
[----:B------:R-:W-:Y:S01]  /*3f90*/  FMUL.FTZ R221, R215, R218 ;  /* 0x000000dad7dd7220 */ /* 0x000fe20000410000 */
[C---:B------:R-:W-:Y:S01]  /*3fa0*/  FMUL.FTZ R211, R91.reuse, R212 ;  /* 0x000000d45bd37220 */ /* 0x040fe20000410000 */
[----:B------:R-:W-:Y:S01]  /*3fb0*/  FMUL.FTZ R214, R91, R214 ;  /* 0x000000d65bd67220 */ /* 0x000fe20000410000 */
[----:B------:R-:W-:Y:S01]  /*3fc0*/  SHF.L.U32 R215, R90, 0x10, RZ ;  /* 0x000000105ad77819 */ /* 0x000fe200000006ff */
[----:B------:R-:W-:Y:S01]  /*3fd0*/  FMUL.FTZ R90, R219, UR7 ;  /* 0x00000007db5a7c20 */ /* 0x000fe20008410000 */
[----:B------:R-:W-:Y:S01]  /*3fe0*/  SHF.L.U32 R213, R88, 0x10, RZ ;  /* 0x0000001058d57819 */ /* 0x000fe200000006ff */
[----:B------:R-:W-:Y:S01]  /*3ff0*/  FMUL.FTZ R88, R220, UR7 ;  /* 0x00000007dc587c20 */ /* 0x000fe20008410000 */
[----:B------:R-:W-:Y:S01]  /*4000*/  SHF.L.U32 R217, R208, 0x10, RZ ;  /* 0x00000010d0d97819 */ /* 0x000fe200000006ff */
[----:B------:R-:W-:Y:S01]  /*4010*/  FMUL.FTZ R212, R90, R215 ;  /* 0x000000d75ad47220 */ /* 0x000fe20000410000 */
[----:B------:R-:W-:Y:S01]  /*4020*/  SHF.L.U32 R91, R48, 0x10, RZ ;  /* 0x00000010305b7819 */ /* 0x000fe200000006ff */
[----:B------:R-:W-:Y:S01]  /*4030*/  FMUL.FTZ R213, R88, R213 ;  /* 0x000000d558d57220 */ /* 0x000fe20000410000 */
[----:B------:R-:W-:Y:S01]  /*4040*/  F2FP.BF16.F32.PACK_AB R83, R80, R83 ;  /* 0x000000535053723e */ /* 0x000fe200000010ff */
[----:B------:R-:W-:Y:S01]  /*4050*/  FMUL.FTZ R90, R90, R217 ;  /* 0x000000d95a5a7220 */ /* 0x000fe20000410000 */
[----:B------:R-:W-:Y:S01]  /*4060*/  F2FP.BF16.F32.PACK_AB R82, R82, R81 ;  /* 0x000000515252723e */ /* 0x000fe200000010ff */
[----:B------:R-:W-:Y:S01]  /*4070*/  FMUL.FTZ R91, R88, R91 ;  /* 0x0000005b585b7220 */ /* 0x000fe20000410000 */
[----:B------:R-:W-:-:S02]  /*4080*/  F2FP.BF16.F32.PACK_AB R87, R84, R87 ;  /* 0x000000575457723e */ /* 0x000fc400000010ff */
[----:B------:R-:W-:Y:S02]  /*4090*/  F2FP.BF16.F32.PACK_AB R86, R86, R85 ;  /* 0x000000555656723e */ /* 0x000fe400000010ff */
[----:B------:R-:W-:Y:S02]  /*40a0*/  F2FP.BF16.F32.PACK_AB R81, R216, R89 ;  /* 0x00000059d851723e */ /* 0x000fe400000010ff */
[----:B------:R-:W-:Y:S02]  /*40b0*/  F2FP.BF16.F32.PACK_AB R80, R219, R220 ;  /* 0x000000dcdb50723e */ /* 0x000fe400000010ff */
[----:B------:R-:W-:Y:S02]  /*40c0*/  F2FP.BF16.F32.PACK_AB R85, R221, R214 ;  /* 0x000000d6dd55723e */ /* 0x000fe400000010ff */
[----:B------:R-:W-:Y:S01]  /*40d0*/  F2FP.BF16.F32.PACK_AB R84, R90, R91 ;  /* 0x0000005b5a54723e */ /* 0x000fe200000010ff */
[----:B------:R-:W-:Y:S06]  /*40e0*/  BRA `(.L_x_224) ;  /* 0x0000000400207947 */ /* 0x000fec0003800000 */
.L_x_223:
[--C-:B0-----:R-:W-:Y:S01]  /*40f0*/  FFMA.FTZ R84, R221, UR4, R225.reuse ;  /* 0x00000004dd547c23 */ /* 0x101fe200080100e1 */
[--C-:B------:R-:W-:Y:S01]  /*4100*/  FFMA.FTZ R85, R222, UR4, R225.reuse ;  /* 0x00000004de557c23 */ /* 0x100fe200080100e1 */
[--C-:B------:R-:W-:Y:S01]  /*4110*/  FFMA.FTZ R113, R113, UR4, R225.reuse ;  /* 0x0000000471717c23 */ /* 0x100fe200080100e1 */
[--C-:B------:R-:W-:Y:S01]  /*4120*/  FFMA.FTZ R87, R210, UR4, R225.reuse ;  /* 0x00000004d2577c23 */ /* 0x100fe200080100e1 */
[----:B------:R-:W-:Y:S01]  /*4130*/  FADD.FTZ R219, R219, -R84 ;  /* 0x80000054dbdb7221 */ /* 0x000fe20000010000 */
[----:B------:R-:W-:Y:S01]  /*4140*/  FFMA.FTZ R84, R217, UR4, R225 ;  /* 0x00000004d9547c23 */ /* 0x000fe200080100e1 */
[----:B------:R-:W-:Y:S01]  /*4150*/  FADD.FTZ R220, R220, -R85 ;  /* 0x80000055dcdc7221 */ /* 0x000fe20000010000 */
[----:B------:R-:W-:Y:S01]  /*4160*/  FFMA.FTZ R85, R218, UR4, R225 ;  /* 0x00000004da557c23 */ /* 0x000fe200080100e1 */
[----:B------:R-:W-:Y:S01]  /*4170*/  FADD.FTZ R112, R112, -R113 ;  /* 0x8000007170707221 */ /* 0x000fe20000010000 */
[----:B------:R-:W-:Y:S01]  /*4180*/  FADD.FTZ R215, R215, -R84 ;  /* 0x80000054d7d77221 */ /* 0x000fe20000010000 */
[----:B------:R-:W-:Y:S01]  /*4190*/  FFMA.FTZ R84, R213, UR4, R225 ;  /* 0x00000004d5547c23 */ /* 0x000fe200080100e1 */
[----:B------:R-:W-:Y:S01]  /*41a0*/  FADD.FTZ R216, R216, -R85 ;  /* 0x80000055d8d87221 */ /* 0x000fe20000010000 */
[----:B------:R-:W-:Y:S01]  /*41b0*/  FFMA.FTZ R85, R214, UR4, R225 ;  /* 0x00000004d6557c23 */ /* 0x000fe200080100e1 */
[----:B------:R-:W-:Y:S01]  /*41c0*/  FADD.FTZ R87, R114, -R87 ;  /* 0x8000005772577221 */ /* 0x000fe20000010000 */
[--C-:B------:R-:W-:Y:S01]  /*41d0*/  FADD.FTZ R211, R211, -R84.reuse ;  /* 0x80000054d3d37221 */ /* 0x100fe20000010000 */
[----:B-----5:R-:W-:Y:S01]  /*41e0*/  PRMT R84, R91, 0x7632, R84 ;  /* 0x000076325b547816 */ /* 0x020fe20000000054 */
[----:B------:R-:W-:Y:S01]  /*41f0*/  FMUL.FTZ R112, R112, UR8 ;  /* 0x0000000870707c20 */ /* 0x000fe20008410000 */
[----:B------:R-:W-:Y:S01]  /*4200*/  FADD.FTZ R212, R212, -R85 ;  /* 0x80000055d4d47221 */ /* 0x000fe20000010000 */
        /* <DEDUP_REMOVED lines=8> */
[----:B------:R-:W-:Y:S01]  /*4290*/  PRMT R86, R89, 0x7632, R86 ;  /* 0x0000763259567816 */ /* 0x000fe20000000056 */
[C---:B------:R-:W-:Y:S01]  /*42a0*/  FMUL.FTZ R114, R112.reuse, R217 ;  /* 0x000000d970727220 */ /* 0x040fe20000410000 */
[----:B------:R-:W-:Y:S01]  /*42b0*/  FMUL.FTZ R87, R112, R221 ;  /* 0x000000dd70577220 */ /* 0x000fe20000410000 */
[----:B------:R-:W-:Y:S01]  /*42c0*/  FMUL.FTZ R215, R215, UR8 ;  /* 0x00000008d7d77c20 */ /* 0x000fe20008410000 */
[----:B------:R-:W-:Y:S01]  /*42d0*/  SHF.L.U32 R90, R90, 0x10, RZ ;  /* 0x000000105a5a7819 */ /* 0x000fe200000006ff */
        /* <DEDUP_REMOVED lines=11> */
[----:B------:R-:W-:Y:S01]  /*4390*/  FMUL.FTZ R220, R220, UR8 ;  /* 0x00000008dcdc7c20 */ /* 0x000fe20008410000 */
[----:B------:R-:W-:Y:S01]  /*43a0*/  FMUL.FTZ R90, R91, R210 ;  /* 0x000000d25b5a7220 */ /* 0x000fe20000410000 */
[----:B------:R-:W-:Y:S01]  /*43b0*/  SHF.L.U32 R89, R89, 0x10, RZ ;  /* 0x0000001059597819 */ /* 0x000fe200000006ff */
[----:B------:R-:W-:Y:S01]  /*43c0*/  FMUL.FTZ R113, R84, R113 ;  /* 0x0000007154717220 */ /* 0x000fe20000410000 */
[----:B------:R-:W-:Y:S01]  /*43d0*/  FMUL.FTZ R211, R211, UR7 ;  /* 0x00000007d3d37c20 */ /* 0x000fe20008410000 */
[----:B------:R-:W-:Y:S01]  /*43e0*/  FMUL.FTZ R210, R215, R86 ;  /* 0x00000056d7d27220 */ /* 0x000fe20000410000 */
[----:B------:R-:W-:Y:S01]  /*43f0*/  PRMT R85, R88, 0x7632, R85 ;  /* 0x0000763258557816 */ /* 0x000fe20000000055 */
        /* <DEDUP_REMOVED lines=9> */
[----:B------:R-:W-:Y:S01]  /*4490*/  FMUL.FTZ R217, R211, R218 ;  /* 0x000000dad3d97220 */ /* 0x000fe20000410000 */
[----:B------:R-:W-:Y:S01]  /*44a0*/  SHF.L.U32 R212, R85, 0x10, RZ ;  /* 0x0000001055d47819 */ /* 0x000fe200000006ff */
[----:B------:R-:W-:Y:S01]  /*44b0*/  FMUL.FTZ R211, R216, R89 ;  /* 0x00000059d8d37220 */ /* 0x000fe20000410000 */
[----:B------:R-:W-:Y:S01]  /*44c0*/  SHF.L.U32 R88, R88, 0x10, RZ ;  /* 0x0000001058587819 */ /* 0x000fe200000006ff */
[----:B------:R-:W-:Y:S01]  /*44d0*/  FMUL.FTZ R214, R215, R214 ;  /* 0x000000d6d7d67220 */ /* 0x000fe20000410000 */
[----:B------:R-:W-:Y:S01]  /*44e0*/  FMUL.FTZ R85, R216, R91 ;  /* 0x0000005bd8557220 */ /* 0x000fe20000410000 */
[----:B------:R-:W-:Y:S01]  /*44f0*/  FMUL.FTZ R208, R219, R208 ;  /* 0x000000d0dbd07220 */ /* 0x000fe20000410000 */
[----:B------:R-:W-:Y:S01]  /*4500*/  FMUL.FTZ R89, R213, R86 ;  /* 0x00000056d5597220 */ /* 0x000fe20000410000 */
[----:B------:R-:W-:Y:S01]  /*4510*/  F2FP.BF16.F32.PACK_AB R87, R87, R84 ;  /* 0x000000545757723e */ /* 0x000fe200000010ff */
[----:B------:R-:W-:Y:S01]  /*4520*/  FMUL.FTZ R212, R219, R212 ;  /* 0x000000d4dbd47220 */ /* 0x000fe20000410000 */
[----:B------:R-:W-:Y:S01]  /*4530*/  FMUL.FTZ R213, R213, R88 ;  /* 0x00000058d5d57220 */ /* 0x000fe20000410000 */
[----:B------:R-:W-:-:S02]  /*4540*/  F2FP.BF16.F32.PACK_AB R86, R217, R90 ;  /* 0x0000005ad956723e */ /* 0x000fc400000010ff */
[----:B------:R-:W-:Y:S02]  /*4550*/  F2FP.BF16.F32.PACK_AB R85, R214, R85 ;  /* 0x00000055d655723e */ /* 0x000fe400000010ff */
[----:B------:R-:W-:-:S07]  /*4560*/  F2FP.BF16.F32.PACK_AB R84, R208, R89 ;  /* 0x00000059d054723e */ /* 0x000fce00000010ff */
.L_x_224:
[----:B------:R-:W0:Y:S02]  /*4570*/  @P0 LDC.64 R88, c[0x0][0x478] ;  /* 0x00011e00ff580b82 */ /* 0x000e240000000a00 */
[----:B0-----:R-:W-:-:S04]  /*4580*/  @P0 IMAD.WIDE.U32 R214, R209, 0x10, R88 ;  /* 0x00000010d1d60825 */ /* 0x001fc800078e0058 */
[----:B------:R-:W-:Y:S01]  /*4590*/  IMAD.WIDE.U32 R208, R209, 0x10, R244 ;  /* 0x00000010d1d07825 */ /* 0x000fe200078e00f4 */
[----:B------:R0:W-:Y:S03]  /*45a0*/  @P0 STG.E.128 desc[UR18][R214.64], R80 ;  /* 0x00000050d6000986 */ /* 0x0001e6000c101d12 */
[----:B------:R-:W-:Y:S01]  /*45b0*/  IMAD.WIDE.U32 R88, R206, 0x10, R250 ;  /* 0x00000010ce587825 */ /* 0x000fe200078e00fa */
[----:B------:R0:W-:Y:S05]  /*45c0*/  STG.E.128 desc[UR18][R208.64], R84 ;  /* 0x00000054d0007986 */ /* 0x0001ea000c101d12 */
        /* <DEDUP_REMOVED lines=11> */
[----:B------:R-:W-:Y:S01]  /*4680*/  FADD.FTZ R83, R93, -R106 ;  /* 0x8000006a5d537221 */ /* 0x000fe20000010000 */
[----:B------:R-:W-:Y:S01]  /*4690*/  FADD.FTZ R101, R101, -R82 ;  /* 0x8000005265657221 */ /* 0x000fe20000010000 */
[--C-:B------:R-:W-:Y:S01]  /*46a0*/  FFMA.FTZ R87, R100, UR4, R225.reuse ;  /* 0x0000000464577c23 */ /* 0x100fe200080100e1 */
[----:B------:R-:W-:Y:S01]  /*46b0*/  FFMA.FTZ R107, R107, UR4, R225 ;  /* 0x000000046b6b7c23 */ /* 0x000fe200080100e1 */
[----:B------:R-:W-:Y:S01]  /*46c0*/  FADD.FTZ R82, R92, -R105 ;  /* 0x800000695c527221 */ /* 0x000fe20000010000 */
[--C-:B------:R-:W-:Y:S01]  /*46d0*/  FFMA.FTZ R84, R99, UR4, R225.reuse ;  /* 0x0000000463547c23 */ /* 0x100fe200080100e1 */
[----:B------:R-:W-:Y:S01]  /*46e0*/  FFMA.FTZ R100, R96, UR4, R225 ;  /* 0x0000000460647c23 */ /* 0x000fe200080100e1 */
[----:B------:R-:W-:Y:S01]  /*46f0*/  FMUL.FTZ R83, R83, UR8 ;  /* 0x0000000853537c20 */ /* 0x000fe20008410000 */
[C---:B-----5:R-:W-:Y:S01]  /*4700*/  PRMT R99, R91.reuse, 0x7632, R99 ;  /* 0x000076325b637816 */ /* 0x060fe20000000063 */
[----:B------:R-:W-:Y:S01]  /*4710*/  FMUL.FTZ R82, R82, UR8 ;  /* 0x0000000852527c20 */ /* 0x000fe20008410000 */
[----:B------:R-:W-:Y:S01]  /*4720*/  FADD.FTZ R107, R94, -R107 ;  /* 0x8000006b5e6b7221 */ /* 0x000fe20000010000 */
[----:B------:R-:W-:Y:S01]  /*4730*/  SHF.L.U32 R91, R91, 0x10, RZ ;  /* 0x000000105b5b7819 */ /* 0x000fe200000006ff */
[----:B------:R-:W-:Y:S01]  /*4740*/  FADD.FTZ R98, R98, -R87 ;  /* 0x8000005762627221 */ /* 0x000fe20000010000 */
[----:B------:R-:W-:Y:S01]  /*4750*/  FADD.FTZ R96, R97, -R84 ;  /* 0x8000005461607221 */ /* 0x000fe20000010000 */
        /* <DEDUP_REMOVED lines=9> */
[----:B------:R-:W-:Y:S01]  /*47f0*/  FMUL.FTZ R91, R84, R91 ;  /* 0x0000005b545b7220 */ /* 0x000fe20000410000 */
[----:B------:R-:W-:Y:S01]  /*4800*/  SHF.L.U32 R85, R90, 0x10, RZ ;  /* 0x000000105a557819 */ /* 0x000fe200000006ff */
[----:B------:R-:W-:Y:S01]  /*4810*/  FMUL.FTZ R84, R84, R87 ;  /* 0x0000005754547220 */ /* 0x000fe20000410000 */
[----:B------:R-:W-:Y:S01]  /*4820*/  SHF.L.U32 R103, R218, 0x10, RZ ;  /* 0x00000010da677819 */ /* 0x000fe200000006ff */
[----:B------:R-:W-:Y:S01]  /*4830*/  FMUL.FTZ R98, R98, UR8 ;  /* 0x0000000862627c20 */ /* 0x000fe20008410000 */
[C---:B------:R-:W-:Y:S01]  /*4840*/  FMUL.FTZ R90, R92.reuse, R99 ;  /* 0x000000635c5a7220 */ /* 0x040fe20000410000 */
[----:B------:R-:W-:Y:S01]  /*4850*/  FMUL.FTZ R87, R92, R219 ;  /* 0x000000db5c577220 */ /* 0x000fe20000410000 */
[----:B------:R-:W-:Y:S01]  /*4860*/  SHF.L.U32 R95, R54, 0x10, RZ ;  /* 0x00000010365f7819 */ /* 0x000fe200000006ff */
[----:B------:R-:W-:Y:S01]  /*4870*/  FMUL.FTZ R94, R107, UR7 ;  /* 0x000000076b5e7c20 */ /* 0x000fe20008410000 */
[----:B------:R-:W-:Y:S01]  /*4880*/  FMUL.FTZ R92, R104, UR7 ;  /* 0x00000007685c7c20 */ /* 0x000fe20008410000 */
[----:B------:R-:W-:Y:S01]  /*4890*/  SHF.L.U32 R99, R86, 0x10, RZ ;  /* 0x0000001056637819 */ /* 0x000fe200000006ff */
[----:B------:R-:W-:Y:S01]  /*48a0*/  FMUL.FTZ R86, R98, UR7 ;  /* 0x0000000762567c20 */ /* 0x000fe20008410000 */
[----:B------:R-:W-:Y:S01]  /*48b0*/  SHF.L.U32 R97, R53, 0x10, RZ ;  /* 0x0000001035617819 */ /* 0x000fe200000006ff */
[----:B------:R-:W-:Y:S01]  /*48c0*/  FMUL.FTZ R106, R94, R103 ;  /* 0x000000675e6a7220 */ /* 0x000fe20000410000 */
[C---:B------:R-:W-:Y:S01]  /*48d0*/  PRMT R81, R89.reuse, 0x7632, R81 ;  /* 0x0000763259517816 */ /* 0x040fe20000000051 */
[C---:B------:R-:W-:Y:S01]  /*48e0*/  FMUL.FTZ R93, R92.reuse, R85 ;  /* 0x000000555c5d7220 */ /* 0x040fe20000410000 */
[----:B------:R-:W-:Y:S01]  /*48f0*/  SHF.L.U32 R89, R89, 0x10, RZ ;  /* 0x0000001059597819 */ /* 0x000fe200000006ff */
[----:B------:R-:W-:Y:S01]  /*4900*/  FMUL.FTZ R105, R92, R95 ;  /* 0x0000005f5c697220 */ /* 0x000fe20000410000 */
[----:B------:R-:W-:Y:S01]  /*4910*/  FMUL.FTZ R103, R96, UR8 ;  /* 0x0000000860677c20 */ /* 0x000fe20008410000 */
[----:B------:R-:W-:Y:S01]  /*4920*/  PRMT R80, R88, 0x7632, R80 ;  /* 0x0000763258507816 */ /* 0x000fe20000000050 */
[----:B------:R-:W-:Y:S01]  /*4930*/  FMUL.FTZ R92, R94, R99 ;  /* 0x000000635e5c7220 */ /* 0x000fe20000410000 */
[----:B------:R-:W-:Y:S01]  /*4940*/  FMUL.FTZ R102, R102, UR8 ;  /* 0x0000000866667c20 */ /* 0x000fe20008410000 */
[C---:B------:R-:W-:Y:S01]  /*4950*/  FMUL.FTZ R99, R86.reuse, R97 ;  /* 0x0000006156637220 */ /* 0x040fe20000410000 */
        /* <DEDUP_REMOVED lines=11> */
[----:B------:R-:W-:Y:S01]  /*4a10*/  SHF.L.U32 R85, R80, 0x10, RZ ;  /* 0x0000001050557819 */ /* 0x000fe200000006ff */
[----:B------:R-:W-:Y:S01]  /*4a20*/  FMUL.FTZ R80, R101, UR7 ;  /* 0x0000000765507c20 */ /* 0x000fe20008410000 */
[----:B------:R-:W-:Y:S01]  /*4a30*/  FMUL.FTZ R100, R96, R217 ;  /* 0x000000d960647220 */ /* 0x000fe20000410000 */
[----:B------:R-:W-:Y:S01]  /*4a40*/  FMUL.FTZ R88, R81, R86 ;  /* 0x0000005651587220 */ /* 0x000fe20000410000 */
[----:B------:R-:W-:Y:S01]  /*4a50*/  F2FP.BF16.F32.PACK_AB R83, R82, R83 ;  /* 0x000000535253723e */ /* 0x000fe200000010ff */
[C---:B------:R-:W-:Y:S01]  /*4a60*/  FMUL.FTZ R89, R80.reuse, R89 ;  /* 0x0000005950597220 */ /* 0x040fe20000410000 */
        /* <DEDUP_REMOVED lines=9> */
.L_x_225:
[--C-:B------:R-:W-:Y:S01]  /*4b00*/  FFMA.FTZ R106, R106, UR4, R225.reuse ;  /* 0x000000046a6a7c23 */ /* 0x100fe200080100e1 */
[--C-:B0-----:R-:W-:Y:S01]  /*4b10*/  FFMA.FTZ R208, R96, UR4, R225.reuse ;  /* 0x0000000460d07c23 */ /* 0x101fe200080100e1 */
[--C-:B------:R-:W-:Y:S01]  /*4b20*/  FFMA.FTZ R87, R104, UR4, R225.reuse ;  /* 0x0000000468577c23 */ /* 0x100fe200080100e1 */
[--C-:B------:R-:W-:Y:S01]  /*4b30*/  FFMA.FTZ R104, R103, UR4, R225.reuse ;  /* 0x0000000467687c23 */ /* 0x100fe200080100e1 */
[----:B------:R-:W-:Y:S01]  /*4b40*/  FADD.FTZ R106, R93, -R106 ;  /* 0x8000006a5d6a7221 */ /* 0x000fe20000010000 */
[--C-:B------:R-:W-:Y:S01]  /*4b50*/  FFMA.FTZ R105, R105, UR4, R225.reuse ;  /* 0x0000000469697c23 */ /* 0x100fe200080100e1 */
[--C-:B------:R-:W-:Y:S01]  /*4b60*/  FFMA.FTZ R103, R100, UR4, R225.reuse ;  /* 0x0000000464677c23 */ /* 0x100fe200080100e1 */
[--C-:B------:R-:W-:Y:S01]  /*4b70*/  FFMA.FTZ R107, R107, UR4, R225.reuse ;  /* 0x000000046b6b7c23 */ /* 0x100fe200080100e1 */
[----:B------:R-:W-:Y:S01]  /*4b80*/  FADD.FTZ R208, R95, -R208 ;  /* 0x800000d05fd07221 */ /* 0x000fe20000010000 */
[----:B------:R-:W-:Y:S01]  /*4b90*/  FFMA.FTZ R100, R99, UR4, R225 ;  /* 0x0000000463647c23 */ /* 0x000fe200080100e1 */
[----:B------:R-:W-:Y:S01]  /*4ba0*/  FMUL.FTZ R106, R106, UR8 ;  /* 0x000000086a6a7c20 */ /* 0x000fe20008410000 */
[----:B------:R-:W-:Y:S01]  /*4bb0*/  FADD.FTZ R105, R92, -R105 ;  /* 0x800000695c697221 */ /* 0x000fe20000010000 */
[C---:B-----5:R-:W-:Y:S01]  /*4bc0*/  PRMT R99, R91.reuse, 0x7632, R99 ;  /* 0x000076325b637816 */ /* 0x060fe20000000063 */
[----:B------:R-:W-:Y:S01]  /*4bd0*/  FADD.FTZ R107, R94, -R107 ;  /* 0x8000006b5e6b7221 */ /* 0x000fe20000010000 */
[----:B------:R-:W-:Y:S01]  /*4be0*/  FMUL.FTZ R208, R208, UR8 ;  /* 0x00000008d0d07c20 */ /* 0x000fe20008410000 */
[----:B------:R-:W-:Y:S01]  /*4bf0*/  SHF.L.U32 R91, R91, 0x10, RZ ;  /* 0x000000105b5b7819 */ /* 0x000fe200000006ff */
[----:B------:R-:W-:Y:S01]  /*4c00*/  FADD.FTZ R101, R101, -R104 ;  /* 0x8000006865657221 */ /* 0x000fe20000010000 */
[----:B------:R-:W-:Y:S01]  /*4c10*/  FADD.FTZ R100, R97, -R100 ;  /* 0x8000006461647221 */ /* 0x000fe20000010000 */
[----:B------:R-:W-:Y:S01]  /*4c20*/  FADD.FTZ R102, R102, -R87 ;  /* 0x8000005766667221 */ /* 0x000fe20000010000 */
[----:B------:R-:W-:Y:S01]  /*4c30*/  FADD.FTZ R98, R98, -R103 ;  /* 0x8000006762627221 */ /* 0x000fe20000010000 */
[----:B------:R-:W-:Y:S01]  /*4c40*/  SHF.L.U32 R93, R55, 0x10, RZ ;  /* 0x00000010375d7819 */ /* 0x000fe200000006ff */
[----:B------:R-:W-:Y:S01]  /*4c50*/  FMUL.FTZ R106, R106, UR7 ;  /* 0x000000076a6a7c20 */ /* 0x000fe20008410000 */
[C---:B------:R-:W-:Y:S01]  /*4c60*/  PRMT R96, R90.reuse, 0x7632, R96 ;  /* 0x000076325a607816 */ /* 0x040fe20000000060 */
[----:B------:R-:W-:Y:S01]  /*4c70*/  FMUL.FTZ R105, R105, UR8 ;  /* 0x0000000869697c20 */ /* 0x000fe20008410000 */
[----:B------:R-:W-:Y:S01]  /*4c80*/  SHF.L.U32 R85, R90, 0x10, RZ ;  /* 0x000000105a557819 */ /* 0x000fe200000006ff */
[----:B------:R-:W-:Y:S01]  /*4c90*/  FMUL.FTZ R107, R107, UR8 ;  /* 0x000000086b6b7c20 */ /* 0x000fe20008410000 */
[----:B------:R-:W-:Y:S01]  /*4ca0*/  PRMT R86, R89, 0x7632, R86 ;  /* 0x0000763259567816 */ /* 0x000fe20000000056 */
[----:B------:R-:W-:Y:S01]  /*4cb0*/  FMUL.FTZ R208, R208, UR7 ;  /* 0x00000007d0d07c20 */ /* 0x000fe20008410000 */
[----:B------:R-:W-:Y:S01]  /*4cc0*/  PRMT R84, R88, 0x7632, R84 ;  /* 0x0000763258547816 */ /* 0x000fe20000000054 */
[----:B------:R-:W-:Y:S01]  /*4cd0*/  FMUL.FTZ R100, R100, UR8 ;  /* 0x0000000864647c20 */ /* 0x000fe20008410000 */
[----:B------:R-:W-:Y:S01]  /*4ce0*/  SHF.L.U32 R97, R54, 0x10, RZ ;  /* 0x0000001036617819 */ /* 0x000fe200000006ff */
[----:B------:R-:W-:Y:S01]  /*4cf0*/  FMUL.FTZ R101, R101, UR8 ;  /* 0x0000000865657c20 */ /* 0x000fe20008410000 */
[----:B------:R-:W-:Y:S01]  /*4d00*/  SHF.L.U32 R92, R219, 0x10, RZ ;  /* 0x00000010db5c7819 */ /* 0x000fe200000006ff */
[----:B------:R-:W-:Y:S01]  /*4d10*/  FMUL.FTZ R91, R106, R91 ;  /* 0x0000005b6a5b7220 */ /* 0x000fe20000410000 */
[----:B------:R-:W-:Y:S01]  /*4d20*/  FMUL.FTZ R98, R98, UR8 ;  /* 0x0000000862627c20 */ /* 0x000fe20008410000 */
[----:B------:R-:W-:Y:S01]  /*4d30*/  FMUL.FTZ R102, R102, UR8 ;  /* 0x0000000866667c20 */ /* 0x000fe20008410000 */
[----:B------:R-:W-:Y:S01]  /*4d40*/  FMUL.FTZ R105, R105, UR7 ;  /* 0x0000000769697c20 */ /* 0x000fe20008410000 */
[----:B------:R-:W-:Y:S01]  /*4d50*/  FMUL.FTZ R106, R106, R93 ;  /* 0x0000005d6a6a7220 */ /* 0x000fe20000410000 */
[----:B------:R-:W-:Y:S01]  /*4d60*/  SHF.L.U32 R96, R96, 0x10, RZ ;  /* 0x0000001060607819 */ /* 0x000fe200000006ff */
[----:B------:R-:W-:Y:S01]  /*4d70*/  FMUL.FTZ R107, R107, UR7 ;  /* 0x000000076b6b7c20 */ /* 0x000fe20008410000 */
[----:B------:R-:W-:Y:S01]  /*4d80*/  SHF.L.U32 R95, R86, 0x10, RZ ;  /* 0x00000010565f7819 */ /* 0x000fe200000006ff */
        /* <DEDUP_REMOVED lines=12> */
[----:B------:R-:W-:Y:S01]  /*4e50*/  FMUL.FTZ R87, R105, R92 ;  /* 0x0000005c69577220 */ /* 0x000fe20000410000 */
[----:B------:R-:W-:Y:S01]  /*4e60*/  FMUL.FTZ R92, R107, R96 ;  /* 0x000000606b5c7220 */ /* 0x000fe20000410000 */
[----:B------:R-:W-:Y:S01]  /*4e70*/  FMUL.FTZ R94, R100, R95 ;  /* 0x0000005f645e7220 */ /* 0x000fe20000410000 */
[----:B------:R-:W-:Y:S01]  /*4e80*/  FMUL.FTZ R96, R101, R84 ;  /* 0x0000005465607220 */ /* 0x000fe20000410000 */
[----:B------:R-:W-:Y:S01]  /*4e90*/  SHF.L.U32 R89, R89, 0x10, RZ ;  /* 0x0000001059597819 */ /* 0x000fe200000006ff */
[----:B------:R-:W-:Y:S01]  /*4ea0*/  FMUL.FTZ R107, R107, R218 ;  /* 0x000000da6b6b7220 */ /* 0x000fe20000410000 */
[----:B------:R-:W-:Y:S01]  /*4eb0*/  SHF.L.U32 R88, R88, 0x10, RZ ;  /* 0x0000001058587819 */ /* 0x000fe200000006ff */
[----:B------:R-:W-:Y:S01]  /*4ec0*/  FMUL.FTZ R100, R100, R217 ;  /* 0x000000d964647220 */ /* 0x000fe20000410000 */
[----:B------:R-:W-:Y:S01]  /*4ed0*/  SHF.L.U32 R90, R99, 0x10, RZ ;  /* 0x00000010635a7819 */ /* 0x000fe200000006ff */
[C---:B------:R-:W-:Y:S01]  /*4ee0*/  FMUL.FTZ R85, R98.reuse, R85 ;  /* 0x0000005562557220 */ /* 0x040fe20000410000 */
[----:B------:R-:W-:Y:S01]  /*4ef0*/  FMUL.FTZ R101, R101, R216 ;  /* 0x000000d865657220 */ /* 0x000fe20000410000 */
[----:B------:R-:W-:Y:S01]  /*4f00*/  FMUL.FTZ R84, R97, R86 ;  /* 0x0000005661547220 */ /* 0x000fe20000410000 */
[----:B------:R-:W-:Y:S01]  /*4f10*/  FMUL.FTZ R95, R98, R89 ;  /* 0x00000059625f7220 */ /* 0x000fe20000410000 */
[----:B------:R-:W-:Y:S01]  /*4f20*/  FMUL.FTZ R90, R105, R90 ;  /* 0x0000005a695a7220 */ /* 0x000fe20000410000 */
[----:B------:R-:W-:Y:S01]  /*4f30*/  FMUL.FTZ R97, R97, R88 ;  /* 0x0000005861617220 */ /* 0x000fe20000410000 */
[----:B------:R-:W-:-:S02]  /*4f40*/  F2FP.BF16.F32.PACK_AB R87, R87, R106 ;  /* 0x0000006a5757723e */ /* 0x000fc400000010ff */
[----:B------:R-:W-:Y:S02]  /*4f50*/  F2FP.BF16.F32.PACK_AB R86, R107, R208 ;  /* 0x000000d06b56723e */ /* 0x000fe400000010ff */
[----:B------:R-:W-:Y:S02]  /*4f60*/  F2FP.BF16.F32.PACK_AB R85, R100, R85 ;  /* 0x000000556455723e */ /* 0x000fe400000010ff */
[----:B------:R-:W-:-:S07]  /*4f70*/  F2FP.BF16.F32.PACK_AB R84, R101, R84 ;  /* 0x000000546554723e */ /* 0x000fce00000010ff */
.L_x_226:
[----:B------:R-:W0:Y:S01]  /*4f80*/  @P0 LDC.64 R88, c[0x0][0x478] ;  /* 0x00011e00ff580b82 */ /* 0x000e220000000a00 */
[----:B------:R-:W-:-:S04]  /*4f90*/  IMAD.WIDE.U32 R244, R206, 0x10, R244 ;  /* 0x00000010cef47825 */ /* 0x000fc800078e00f4 */
[----:B0-----:R-:W-:-:S05]  /*4fa0*/  @P0 IMAD.WIDE.U32 R88, R206, 0x10, R88 ;  /* 0x00000010ce580825 */ /* 0x001fca00078e0058 */
[----:B------:R1:W-:Y:S04]  /*4fb0*/  @P0 STG.E.128 desc[UR18][R88.64], R80 ;  /* 0x0000005058000986 */ /* 0x0003e8000c101d12 */
[----:B------:R1:W-:Y:S01]  /*4fc0*/  STG.E.128 desc[UR18][R244.64], R84 ;  /* 0x00000054f4007986 */ /* 0x0003e2000c101d12 */
[----:B------:R-:W-:Y:S05]  /*4fd0*/  BRA `(.L_x_227) ;  /* 0x0000002c00907947 */ /* 0x000fea0003800000 */
.L_x_218:
[----:B------:R-:W0:Y:S02]  /*4fe0*/  LDC.64 R250, c[0x0][0x390] ;  /* 0x0000e400fffa7b82 */ /* 0x000e240000000a00 */
[----:B0-----:R-:W-:-:S06]  /*4ff0*/  IMAD.WIDE.U32 R84, R208, 0x10, R250 ;  /* 0x00000010d0547825 */ /* 0x001fcc00078e00fa */
[----:B------:R-:W5:Y:S01]  /*5000*/  LDG.E.128 R84, desc[UR18][R84.64] ;  /* 0x0000001254547981 */ /* 0x000f62000c1e1d00 */
[----:B------:R-:W-:-:S04]  /*5010*/  UISETP.NE.U32.AND UP1, UPT, UR24, URZ, UPT ;  /* 0x000000ff1800728c */ /* 0x000fc8000bf25070 */
[----:B------:R-:W-:-:S09]  /*5020*/  UISETP.NE.AND.EX UP1, UPT, UR25, URZ, UPT, UP1 ;  /* 0x000000ff1900728c */ /* 0x000fd2000bf25310 */
[----:B------:R-:W-:Y:S05]  /*5030*/  BRA.U UP1, `(.L_x_228) ;  /* 0x0000000501547547 */ /* 0x000fea000b800000 */
[--C-:B------:R-:W-:Y:S01]  /*5040*/  FFMA.FTZ R115, R90, UR4, R225.reuse ;  /* 0x000000045a737c23 */ /* 0x100fe200080100e1 */
[--C-:B------:R-:W-:Y:S01]  /*5050*/  FFMA.FTZ R108, R108, UR4, R225.reuse ;  /* 0x000000046c6c7c23 */ /* 0x100fe200080100e1 */
[--C-:B------:R-:W-:Y:S01]  /*5060*/  FFMA.FTZ R226, R226, UR4, R225.reuse ;  /* 0x00000004e2e27c23 */ /* 0x100fe200080100e1 */
[----:B------:R-:W-:Y:S01]  /*5070*/  FFMA.FTZ R110, R110, UR4, R225 ;  /* 0x000000046e6e7c23 */ /* 0x000fe200080100e1 */
[----:B------:R-:W-:Y:S01]  /*5080*/  FADD.FTZ R209, R88, -R115 ;  /* 0x8000007358d17221 */ /* 0x000fe20000010000 */
[----:B------:R-:W-:Y:S01]  /*5090*/  FADD.FTZ R115, R89, -R108 ;  /* 0x8000006c59737221 */ /* 0x000fe20000010000 */
[----:B-----5:R-:W-:Y:S01]  /*50a0*/  PRMT R89, R65, 0x7632, R89 ;  /* 0x0000763241597816 */ /* 0x020fe20000000059 */
[----:B------:R-:W-:Y:S01]  /*50b0*/  FADD.FTZ R111, R111, -R226 ;  /* 0x800000e26f6f7221 */ /* 0x000fe20000010000 */
[----:B------:R-:W-:Y:S01]  /*50c0*/  FADD.FTZ R110, R91, -R110 ;  /* 0x8000006e5b6e7221 */ /* 0x000fe20000010000 */
[----:B------:R-:W-:Y:S01]  /*50d0*/  PRMT R91, R66, 0x7632, R91 ;  /* 0x00007632425b7816 */ /* 0x000fe2000000005b */
[--C-:B------:R-:W-:Y:S01]  /*50e0*/  FFMA.FTZ R244, R244, UR4, R225.reuse ;  /* 0x00000004f4f47c23 */ /* 0x100fe200080100e1 */
[----:B------:R-:W-:Y:S01]  /*50f0*/  SHF.L.U32 R108, R89, 0x10, RZ ;  /* 0x00000010596c7819 */ /* 0x000fe200000006ff */
[--C-:B------:R-:W-:Y:S01]  /*5100*/  FFMA.FTZ R248, R248, UR4, R225.reuse ;  /* 0x00000004f8f87c23 */ /* 0x100fe200080100e1 */
[----:B------:R-:W-:Y:S01]  /*5110*/  SHF.L.U32 R91, R91, 0x10, RZ ;  /* 0x000000105b5b7819 */ /* 0x000fe200000006ff */
[----:B------:R-:W-:Y:S01]  /*5120*/  FADD.FTZ R223, R223, -R244 ;  /* 0x800000f4dfdf7221 */ /* 0x000fe20000010000 */
[----:B------:R-:W-:Y:S01]  /*5130*/  PRMT R88, R67, 0x7632, R88 ;  /* 0x0000763243587816 */ /* 0x000fe20000000058 */
[----:B------:R-:W-:Y:S01]  /*5140*/  FFMA.FTZ R89, R111, UR8, R108 ;  /* 0x000000086f597c23 */ /* 0x000fe2000801006c */
[----:B------:R-:W-:Y:S01]  /*5150*/  SHF.L.U32 R108, R67, 0x10, RZ ;  /* 0x00000010436c7819 */ /* 0x000fe200000006ff */
[----:B------:R-:W-:Y:S01]  /*5160*/  FFMA.FTZ R224, R224, UR4, R225 ;  /* 0x00000004e0e07c23 */ /* 0x000fe200080100e1 */
[----:B------:R-:W-:Y:S01]  /*5170*/  SHF.L.U32 R206, R65, 0x10, RZ ;  /* 0x0000001041ce7819 */ /* 0x000fe200000006ff */
[----:B------:R-:W-:Y:S01]  /*5180*/  FADD.FTZ R245, R245, -R248 ;  /* 0x800000f8f5f57221 */ /* 0x000fe20000010000 */
[----:B------:R-:W-:Y:S01]  /*5190*/  SHF.L.U32 R88, R88, 0x10, RZ ;  /* 0x0000001058587819 */ /* 0x000fe200000006ff */
[----:B------:R-:W-:Y:S01]  /*51a0*/  FFMA.FTZ R111, R115, UR8, R108 ;  /* 0x00000008736f7c23 */ /* 0x000fe2000801006c */
[----:B------:R-:W-:Y:S01]  /*51b0*/  SHF.L.U32 R108, R64, 0x10, RZ ;  /* 0x00000010406c7819 */ /* 0x000fe200000006ff */
[----:B------:R-:W-:Y:S01]  /*51c0*/  FFMA.FTZ R91, R110, UR8, R91 ;  /* 0x000000086e5b7c23 */ /* 0x000fe2000801005b */
[----:B------:R-:W-:Y:S01]  /*51d0*/  FADD.FTZ R109, R109, -R224 ;  /* 0x800000e06d6d7221 */ /* 0x000fe20000010000 */
[----:B------:R-:W-:Y:S01]  /*51e0*/  SHF.L.U32 R110, R66, 0x10, RZ ;  /* 0x00000010426e7819 */ /* 0x000fe200000006ff */
[----:B------:R-:W-:Y:S01]  /*51f0*/  FFMA.FTZ R223, R223, UR8, R206 ;  /* 0x00000008dfdf7c23 */ /* 0x000fe200080100ce */
[----:B------:R-:W-:Y:S01]  /*5200*/  SHF.L.U32 R206, R87, 0x10, RZ ;  /* 0x0000001057ce7819 */ /* 0x000fe200000006ff */
[--C-:B------:R-:W-:Y:S01]  /*5210*/  FFMA.FTZ R245, R245, UR8, R108.reuse ;  /* 0x00000008f5f57c23 */ /* 0x100fe2000801006c */
[----:B------:R-:W-:Y:S01]  /*5220*/  SHF.L.U32 R224, R59, 0x10, RZ ;  /* 0x000000103be07819 */ /* 0x000fe200000006ff */
[----:B------:R-:W-:Y:S01]  /*5230*/  FMUL.FTZ R111, R111, UR7 ;  /* 0x000000076f6f7c20 */ /* 0x000fe20008410000 */
[----:B------:R-:W-:Y:S01]  /*5240*/  PRMT R108, R87, 0x7632, R108 ;  /* 0x00007632576c7816 */ /* 0x000fe2000000006c */
[----:B------:R-:W-:Y:S01]  /*5250*/  FFMA.FTZ R90, R209, UR8, R88 ;  /* 0x00000008d15a7c23 */ /* 0x000fe20008010058 */
[----:B------:R-:W-:Y:S01]  /*5260*/  FFMA.FTZ R110, R109, UR8, R110 ;  /* 0x000000086d6e7c23 */ /* 0x000fe2000801006e */
[----:B------:R-:W-:Y:S01]  /*5270*/  FMUL.FTZ R109, R111, R206 ;  /* 0x000000ce6f6d7220 */ /* 0x000fe20000410000 */
[----:B------:R-:W-:Y:S01]  /*5280*/  FMUL.FTZ R87, R224, R111 ;  /* 0x0000006fe0577220 */ /* 0x000fe20000410000 */
[----:B------:R-:W-:Y:S01]  /*5290*/  SHF.L.U32 R111, R108, 0x10, RZ ;  /* 0x000000106c6f7819 */ /* 0x000fe200000006ff */
[----:B------:R-:W-:Y:S01]  /*52a0*/  FMUL.FTZ R90, R90, UR7 ;  /* 0x000000075a5a7c20 */ /* 0x000fe20008410000 */
[----:B------:R-:W-:Y:S01]  /*52b0*/  SHF.L.U32 R115, R172, 0x10, RZ ;  /* 0x00000010ac737819 */ /* 0x000fe200000006ff */
[----:B------:R-:W-:Y:S01]  /*52c0*/  FMUL.FTZ R110, R110, UR7 ;  /* 0x000000076e6e7c20 */ /* 0x000fe20008410000 */
[----:B------:R-:W-:Y:S01]  /*52d0*/  SHF.L.U32 R209, R58, 0x10, RZ ;  /* 0x000000103ad17819 */ /* 0x000fe200000006ff */
[----:B------:R-:W-:Y:S01]  /*52e0*/  FMUL.FTZ R108, R90, R111 ;  /* 0x0000006f5a6c7220 */ /* 0x000fe20000410000 */
[C---:B------:R-:W-:Y:S01]  /*52f0*/  SHF.L.U32 R111, R86.reuse, 0x10, RZ ;  /* 0x00000010566f7819 */ /* 0x040fe200000006ff */
[----:B------:R-:W-:Y:S01]  /*5300*/  FMUL.FTZ R90, R115, R90 ;  /* 0x0000005a735a7220 */ /* 0x000fe20000410000 */
[----:B------:R-:W-:Y:S01]  /*5310*/  PRMT R115, R86, 0x7632, R115 ;  /* 0x0000763256737816 */ /* 0x000fe20000000073 */
[----:B------:R-:W-:Y:S01]  /*5320*/  FMUL.FTZ R86, R209, R110 ;  /* 0x0000006ed1567220 */ /* 0x000fe20000410000 */
[----:B------:R-:W-:Y:S01]  /*5330*/  FMUL.FTZ R91, R91, UR7 ;  /* 0x000000075b5b7c20 */ /* 0x000fe20008410000 */
[----:B------:R-:W-:Y:S01]  /*5340*/  FMUL.FTZ R111, R110, R111 ;  /* 0x0000006f6e6f7220 */ /* 0x000fe20000410000 */
[----:B------:R-:W-:Y:S01]  /*5350*/  SHF.L.U32 R110, R115, 0x10, RZ ;  /* 0x00000010736e7819 */ /* 0x000fe200000006ff */
[----:B------:R-:W-:Y:S01]  /*5360*/  FMUL.FTZ R223, R223, UR7 ;  /* 0x00000007dfdf7c20 */ /* 0x000fe20008410000 */
[----:B------:R-:W-:Y:S01]  /*5370*/  SHF.L.U32 R206, R171, 0x10, RZ ;  /* 0x00000010abce7819 */ /* 0x000fe200000006ff */
[----:B------:R-:W-:Y:S01]  /*5380*/  FFMA.FTZ R246, R246, UR4, R225 ;  /* 0x00000004f6f67c23 */ /* 0x000fe200080100e1 */
[----:B------:R-:W-:Y:S01]  /*5390*/  SHF.L.U32 R226, R57, 0x10, RZ ;  /* 0x0000001039e27819 */ /* 0x000fe200000006ff */
[----:B------:R-:W-:Y:S01]  /*53a0*/  FMUL.FTZ R110, R91, R110 ;  /* 0x0000006e5b6e7220 */ /* 0x000fe20000410000 */
[----:B------:R-:W-:Y:S01]  /*53b0*/  PRMT R88, R64, 0x7632, R88 ;  /* 0x0000763240587816 */ /* 0x000fe20000000058 */
[----:B------:R-:W-:Y:S01]  /*53c0*/  FMUL.FTZ R91, R206, R91 ;  /* 0x0000005bce5b7220 */ /* 0x000fe20000410000 */
[----:B------:R-:W-:Y:S01]  /*53d0*/  PRMT R206, R85, 0x7632, R206 ;  /* 0x0000763255ce7816 */ /* 0x000fe200000000ce */
[----:B------:R-:W-:Y:S01]  /*53e0*/  FMUL.FTZ R89, R89, UR7 ;  /* 0x0000000759597c20 */ /* 0x000fe20008410000 */
[----:B------:R-:W-:Y:S01]  /*53f0*/  SHF.L.U32 R224, R85, 0x10, RZ ;  /* 0x0000001055e07819 */ /* 0x000fe200000006ff */
[----:B------:R-:W-:Y:S01]  /*5400*/  FMUL.FTZ R85, R226, R223 ;  /* 0x000000dfe2557220 */ /* 0x000fe20000410000 */
[----:B------:R-:W-:Y:S01]  /*5410*/  SHF.L.U32 R206, R206, 0x10, RZ ;  /* 0x00000010cece7819 */ /* 0x000fe200000006ff */
[----:B------:R-:W-:Y:S01]  /*5420*/  FADD.FTZ R243, R243, -R246 ;  /* 0x800000f6f3f37221 */ /* 0x000fe20000010000 */
[----:B------:R-:W-:Y:S01]  /*5430*/  SHF.L.U32 R88, R88, 0x10, RZ ;  /* 0x0000001058587819 */ /* 0x000fe200000006ff */
[----:B------:R-:W-:Y:S01]  /*5440*/  FMUL.FTZ R115, R223, R224 ;  /* 0x000000e0df737220 */ /* 0x000fe20000410000 */
[----:B------:R-:W-:Y:S01]  /*5450*/  SHF.L.U32 R226, R170, 0x10, RZ ;  /* 0x00000010aae27819 */ /* 0x000fe200000006ff */
[----:B------:R-:W-:Y:S01]  /*5460*/  FMUL.FTZ R224, R89, R206 ;  /* 0x000000ce59e07220 */ /* 0x000fe20000410000 */
[----:B------:R-:W-:Y:S01]  /*5470*/  FMUL.FTZ R245, R245, UR7 ;  /* 0x00000007f5f57c20 */ /* 0x000fe20008410000 */
[----:B------:R-:W-:Y:S01]  /*5480*/  FFMA.FTZ R88, R243, UR8, R88 ;  /* 0x00000008f3587c23 */ /* 0x000fe20008010058 */
[----:B------:R-:W-:Y:S01]  /*5490*/  SHF.L.U32 R209, R173, 0x10, RZ ;  /* 0x00000010add17819 */ /* 0x000fe200000006ff */
[----:B------:R-:W-:Y:S01]  /*54a0*/  FMUL.FTZ R206, R226, R89 ;  /* 0x00000059e2ce7220 */ /* 0x000fe20000410000 */
[----:B------:R-:W-:Y:S01]  /*54b0*/  PRMT R89, R84, 0x7632, R89 ;  /* 0x0000763254597816 */ /* 0x000fe20000000059 */
[----:B------:R-:W-:Y:S01]  /*54c0*/  FMUL.FTZ R88, R88, UR7 ;  /* 0x0000000758587c20 */ /* 0x000fe20008410000 */
[----:B------:R-:W-:-:S02]  /*54d0*/  SHF.L.U32 R84, R84, 0x10, RZ ;  /* 0x0000001054547819 */ /* 0x000fc400000006ff */
        /* <DEDUP_REMOVED lines=8> */
[----:B------:R-:W-:Y:S02]  /*5560*/  F2FP.BF16.F32.PACK_AB R85, R206, R85 ;  /* 0x00000055ce55723e */ /* 0x000fe400000010ff */
[----:B------:R-:W-:Y:S01]  /*5570*/  F2FP.BF16.F32.PACK_AB R84, R209, R84 ;  /* 0x00000054d154723e */ /* 0x000fe200000010ff */
[----:B------:R-:W-:Y:S06]  /*5580*/  BRA `(.L_x_229) ;  /* 0x0000000400607947 */ /* 0x000fec0003800000 */
.L_x_228:
[--C-:B------:R-:W-:Y:S01]  /*5590*/  FFMA.FTZ R81, R90, UR4, R225.reuse ;  /* 0x000000045a517c23 */ /* 0x100fe200080100e1 */
[--C-:B------:R-:W-:Y:S01]  /*55a0*/  FFMA.FTZ R80, R246, UR4, R225.reuse ;  /* 0x00000004f6507c23 */ /* 0x100fe200080100e1 */
[--C-:B------:R-:W-:Y:S01]  /*55b0*/  FFMA.FTZ R110, R110, UR4, R225.reuse ;  /* 0x000000046e6e7c23 */ /* 0x100fe200080100e1 */
[----:B------:R-:W-:Y:S01]  /*55c0*/  FFMA.FTZ R108, R108, UR4, R225 ;  /* 0x000000046c6c7c23 */ /* 0x000fe200080100e1 */
[--C-:B------:R-:W-:Y:S01]  /*55d0*/  FADD.FTZ R82, R88, -R81.reuse ;  /* 0x8000005158527221 */ /* 0x100fe20000010000 */
[----:B-----5:R-:W-:Y:S01]  /*55e0*/  PRMT R81, R67, 0x7632, R81 ;  /* 0x0000763243517816 */ /* 0x020fe20000000051 */
[----:B------:R-:W-:Y:S01]  /*55f0*/  FADD.FTZ R80, R243, -R80 ;  /* 0x80000050f3507221 */ /* 0x000fe20000010000 */
[----:B------:R-:W-:Y:S01]  /*5600*/  PRMT R88, R66, 0x7632, R88 ;  /* 0x0000763242587816 */ /* 0x000fe20000000058 */
[----:B------:R-:W-:Y:S01]  /*5610*/  FADD.FTZ R91, R91, -R110 ;  /* 0x8000006e5b5b7221 */ /* 0x000fe20000010000 */
[----:B------:R-:W-:Y:S01]  /*5620*/  SHF.L.U32 R81, R81, 0x10, RZ ;  /* 0x0000001051517819 */ /* 0x000fe200000006ff */
[----:B------:R-:W-:Y:S01]  /*5630*/  FFMA.FTZ R226, R226, UR4, R225 ;  /* 0x00000004e2e27c23 */ /* 0x000fe200080100e1 */
[----:B------:R-:W-:Y:S01]  /*5640*/  SHF.L.U32 R88, R88, 0x10, RZ ;  /* 0x0000001058587819 */ /* 0x000fe200000006ff */
[----:B------:R-:W-:Y:S01]  /*5650*/  FADD.FTZ R108, R89, -R108 ;  /* 0x8000006c596c7221 */ /* 0x000fe20000010000 */
[----:B------:R-:W-:Y:S01]  /*5660*/  PRMT R83, R65, 0x7632, R83 ;  /* 0x0000763241537816 */ /* 0x000fe20000000053 */
[--C-:B------:R-:W-:Y:S01]  /*5670*/  FFMA.FTZ R82, R82, UR8, R81.reuse ;  /* 0x0000000852527c23 */ /* 0x100fe20008010051 */
[----:B------:R-:W-:Y:S01]  /*5680*/  PRMT R81, R64, 0x7632, R81 ;  /* 0x0000763240517816 */ /* 0x000fe20000000051 */
[--C-:B------:R-:W-:Y:S01]  /*5690*/  FFMA.FTZ R248, R248, UR4, R225.reuse ;  /* 0x00000004f8f87c23 */ /* 0x100fe200080100e1 */
[--C-:B------:R-:W-:Y:S01]  /*56a0*/  FFMA.FTZ R244, R244, UR4, R225.reuse ;  /* 0x00000004f4f47c23 */ /* 0x100fe200080100e1 */
[----:B------:R-:W-:Y:S01]  /*56b0*/  SHF.L.U32 R90, R83, 0x10, RZ ;  /* 0x00000010535a7819 */ /* 0x000fe200000006ff */
[----:B------:R-:W-:Y:S01]  /*56c0*/  FFMA.FTZ R91, R91, UR8, R88 ;  /* 0x000000085b5b7c23 */ /* 0x000fe20008010058 */
[----:B------:R-:W-:Y:S01]  /*56d0*/  SHF.L.U32 R81, R81, 0x10, RZ ;  /* 0x0000001051517819 */ /* 0x000fe200000006ff */
[----:B------:R-:W-:Y:S01]  /*56e0*/  FADD.FTZ R111, R111, -R226 ;  /* 0x800000e26f6f7221 */ /* 0x000fe20000010000 */
[----:B------:R-:W-:Y:S01]  /*56f0*/  FFMA.FTZ R224, R224, UR4, R225 ;  /* 0x00000004e0e07c23 */ /* 0x000fe200080100e1 */
[----:B------:R-:W-:Y:S01]  /*5700*/  SHF.L.U32 R88, R64, 0x10, RZ ;  /* 0x0000001040587819 */ /* 0x000fe200000006ff */
[----:B------:R-:W-:Y:S01]  /*5710*/  FADD.FTZ R245, R245, -R248 ;  /* 0x800000f8f5f57221 */ /* 0x000fe20000010000 */
[----:B------:R-:W-:Y:S01]  /*5720*/  FFMA.FTZ R80, R80, UR8, R81 ;  /* 0x0000000850507c23 */ /* 0x000fe20008010051 */
[----:B------:R-:W-:Y:S01]  /*5730*/  SHF.L.U32 R81, R67, 0x10, RZ ;  /* 0x0000001043517819 */ /* 0x000fe200000006ff */
[----:B------:R-:W-:Y:S01]  /*5740*/  FADD.FTZ R223, R223, -R244 ;  /* 0x800000f4dfdf7221 */ /* 0x000fe20000010000 */
[----:B------:R-:W-:Y:S01]  /*5750*/  SHF.L.U32 R110, R66, 0x10, RZ ;  /* 0x00000010426e7819 */ /* 0x000fe200000006ff */
[----:B------:R-:W-:Y:S01]  /*5760*/  FADD.FTZ R109, R109, -R224 ;  /* 0x800000e06d6d7221 */ /* 0x000fe20000010000 */
[----:B------:R-:W-:Y:S01]  /*5770*/  FFMA.FTZ R90, R111, UR8, R90 ;  /* 0x000000086f5a7c23 */ /* 0x000fe2000801005a */
[----:B------:R-:W-:Y:S01]  /*5780*/  FFMA.FTZ R83, R108, UR8, R81 ;  /* 0x000000086c537c23 */ /* 0x000fe20008010051 */
[----:B------:R-:W-:Y:S01]  /*5790*/  SHF.L.U32 R108, R65, 0x10, RZ ;  /* 0x00000010416c7819 */ /* 0x000fe200000006ff */
[----:B------:R-:W-:Y:S01]  /*57a0*/  FFMA.FTZ R89, R245, UR8, R88 ;  /* 0x00000008f5597c23 */ /* 0x000fe20008010058 */
[----:B------:R-:W-:Y:S01]  /*57b0*/  SHF.L.U32 R111, R59, 0x10, RZ ;  /* 0x000000103b6f7819 */ /* 0x000fe200000006ff */
[----:B------:R-:W-:Y:S01]  /*57c0*/  FMUL.FTZ R88, R83, UR7 ;  /* 0x0000000753587c20 */ /* 0x000fe20008410000 */
[----:B------:R-:W-:Y:S01]  /*57d0*/  FFMA.FTZ R110, R109, UR8, R110 ;  /* 0x000000086d6e7c23 */ /* 0x000fe2000801006e */
[--C-:B------:R-:W-:Y:S01]  /*57e0*/  FFMA.FTZ R81, R223, UR8, R108.reuse ;  /* 0x00000008df517c23 */ /* 0x100fe2000801006c */
[----:B------:R-:W-:-:S02]  /*57f0*/  PRMT R108, R87, 0x7632, R108 ;  /* 0x00007632576c7816 */ /* 0x000fc4000000006c */
[----:B------:R-:W-:Y:S01]  /*5800*/  SHF.L.U32 R109, R87, 0x10, RZ ;  /* 0x00000010576d7819 */ /* 0x000fe200000006ff */
[----:B------:R-:W-:Y:S01]  /*5810*/  FMUL.FTZ R87, R111, R88 ;  /* 0x000000586f577220 */ /* 0x000fe20000410000 */
[----:B------:R-:W-:Y:S02]  /*5820*/  SHF.L.U32 R111, R108, 0x10, RZ ;  /* 0x000000106c6f7819 */ /* 0x000fe400000006ff */
[C---:B------:R-:W-:Y:S01]  /*5830*/  F2FP.BF16.F32.PACK_AB R83, R82.reuse, R83 ;  /* 0x000000535253723e */ /* 0x040fe200000010ff */
[----:B------:R-:W-:Y:S01]  /*5840*/  FMUL.FTZ R82, R82, UR7 ;  /* 0x0000000752527c20 */ /* 0x000fe20008410000 */
[----:B------:R-:W-:Y:S01]  /*5850*/  SHF.L.U32 R115, R172, 0x10, RZ ;  /* 0x00000010ac737819 */ /* 0x000fe200000006ff */
[----:B------:R-:W-:Y:S01]  /*5860*/  FMUL.FTZ R109, R88, R109 ;  /* 0x0000006d586d7220 */ /* 0x000fe20000410000 */
[----:B------:R-:W-:Y:S01]  /*5870*/  SHF.L.U32 R209, R58, 0x10, RZ ;  /* 0x000000103ad17819 */ /* 0x000fe200000006ff */
[----:B------:R-:W-:Y:S01]  /*5880*/  FMUL.FTZ R108, R82, R111 ;  /* 0x0000006f526c7220 */ /* 0x000fe20000410000 */
[----:B------:R-:W-:Y:S01]  /*5890*/  SHF.L.U32 R111, R86, 0x10, RZ ;  /* 0x00000010566f7819 */ /* 0x000fe200000006ff */
[----:B------:R-:W-:Y:S01]  /*58a0*/  FMUL.FTZ R88, R115, R82 ;  /* 0x0000005273587220 */ /* 0x000fe20000410000 */
[----:B------:R-:W-:Y:S01]  /*58b0*/  FMUL.FTZ R82, R110, UR7 ;  /* 0x000000076e527c20 */ /* 0x000fe20008410000 */
[----:B------:R-:W-:-:S02]  /*58c0*/  PRMT R115, R86, 0x7632, R115 ;  /* 0x0000763256737816 */ /* 0x000fc40000000073 */
[----:B------:R-:W-:Y:S01]  /*58d0*/  SHF.L.U32 R223, R57, 0x10, RZ ;  /* 0x0000001039df7819 */ /* 0x000fe200000006ff */
[----:B------:R-:W-:Y:S01]  /*58e0*/  FMUL.FTZ R111, R82, R111 ;  /* 0x0000006f526f7220 */ /* 0x000fe20000410000 */
[----:B------:R-:W-:Y:S01]  /*58f0*/  FMUL.FTZ R86, R209, R82 ;  /* 0x00000052d1567220 */ /* 0x000fe20000410000 */
[----:B------:R-:W-:Y:S02]  /*5900*/  SHF.L.U32 R206, R115, 0x10, RZ ;  /* 0x0000001073ce7819 */ /* 0x000fe400000006ff */
[C---:B------:R-:W-:Y:S01]  /*5910*/  F2FP.BF16.F32.PACK_AB R82, R91.reuse, R110 ;  /* 0x0000006e5b52723e */ /* 0x040fe200000010ff */
[----:B------:R-:W-:Y:S01]  /*5920*/  FMUL.FTZ R91, R91, UR7 ;  /* 0x000000075b5b7c20 */ /* 0x000fe20008410000 */
[----:B------:R-:W-:Y:S02]  /*5930*/  PRMT R209, R85, 0x7632, R209 ;  /* 0x0000763255d17816 */ /* 0x000fe400000000d1 */
[----:B------:R-:W-:Y:S01]  /*5940*/  SHF.L.U32 R224, R171, 0x10, RZ ;  /* 0x00000010abe07819 */ /* 0x000fe200000006ff */
[----:B------:R-:W-:Y:S01]  /*5950*/  FMUL.FTZ R110, R91, R206 ;  /* 0x000000ce5b6e7220 */ /* 0x000fe20000410000 */
[----:B------:R-:W-:Y:S01]  /*5960*/  FMUL.FTZ R206, R81, UR7 ;  /* 0x0000000751ce7c20 */ /* 0x000fe20008410000 */
[----:B------:R-:W-:-:S02]  /*5970*/  SHF.L.U32 R115, R85, 0x10, RZ ;  /* 0x0000001055737819 */ /* 0x000fc400000006ff */
[----:B------:R-:W-:Y:S01]  /*5980*/  SHF.L.U32 R209, R209, 0x10, RZ ;  /* 0x00000010d1d17819 */ /* 0x000fe200000006ff */
[----:B------:R-:W-:Y:S01]  /*5990*/  FMUL.FTZ R85, R223, R206 ;  /* 0x000000cedf557220 */ /* 0x000fe20000410000 */
[C---:B------:R-:W-:Y:S01]  /*59a0*/  F2FP.BF16.F32.PACK_AB R81, R90.reuse, R81 ;  /* 0x000000515a51723e */ /* 0x040fe200000010ff */
[----:B------:R-:W-:Y:S01]  /*59b0*/  FMUL.FTZ R90, R90, UR7 ;  /* 0x000000075a5a7c20 */ /* 0x000fe20008410000 */
[----:B------:R-:W-:Y:S01]  /*59c0*/  SHF.L.U32 R223, R170, 0x10, RZ ;  /* 0x00000010aadf7819 */ /* 0x000fe200000006ff */
[----:B------:R-:W-:Y:S01]  /*59d0*/  FMUL.FTZ R91, R224, R91 ;  /* 0x0000005be05b7220 */ /* 0x000fe20000410000 */
[----:B------:R-:W-:Y:S01]  /*59e0*/  FMUL.FTZ R115, R206, R115 ;  /* 0x00000073ce737220 */ /* 0x000fe20000410000 */
[----:B------:R-:W-:Y:S01]  /*59f0*/  FMUL.FTZ R224, R90, R209 ;  /* 0x000000d15ae07220 */ /* 0x000fe20000410000 */
[----:B------:R-:W-:Y:S01]  /*5a00*/  SHF.L.U32 R209, R56, 0x10, RZ ;  /* 0x0000001038d17819 */ /* 0x000fe200000006ff */
[----:B------:R-:W-:Y:S01]  /*5a10*/  FMUL.FTZ R90, R223, R90 ;  /* 0x0000005adf5a7220 */ /* 0x000fe20000410000 */
[C---:B------:R-:W-:Y:S01]  /*5a20*/  SHF.L.U32 R223, R84.reuse, 0x10, RZ ;  /* 0x0000001054df7819 */ /* 0x040fe200000006ff */
[----:B------:R-:W-:Y:S01]  /*5a30*/  FMUL.FTZ R206, R89, UR7 ;  /* 0x0000000759ce7c20 */ /* 0x000fe20008410000 */
[----:B------:R-:W-:-:S02]  /*5a40*/  PRMT R84, R84, 0x7632, R84 ;  /* 0x0000763254547816 */ /* 0x000fc40000000054 */
[----:B------:R-:W-:Y:S01]  /*5a50*/  SHF.L.U32 R245, R173, 0x10, RZ ;  /* 0x00000010adf57819 */ /* 0x000fe200000006ff */
[----:B------:R-:W-:Y:S01]  /*5a60*/  FMUL.FTZ R209, R209, R206 ;  /* 0x000000ced1d17220 */ /* 0x000fe20000410000 */
[----:B------:R-:W-:Y:S01]  /*5a70*/  SHF.L.U32 R243, R84, 0x10, RZ ;  /* 0x0000001054f37819 */ /* 0x000fe200000006ff */
[----:B------:R-:W-:Y:S01]  /*5a80*/  FMUL.FTZ R84, R80, UR7 ;  /* 0x0000000750547c20 */ /* 0x000fe20008410000 */
[----:B------:R-:W-:Y:S01]  /*5a90*/  FMUL.FTZ R223, R206, R223 ;  /* 0x000000dfcedf7220 */ /* 0x000fe20000410000 */
[----:B------:R-:W-:Y:S02]  /*5aa0*/  F2FP.BF16.F32.PACK_AB R80, R80, R89 ;  /* 0x000000595050723e */ /* 0x000fe400000010ff */
[----:B------:R-:W-:Y:S01]  /*5ab0*/  FMUL.FTZ R226, R84, R243 ;  /* 0x000000f354e27220 */ /* 0x000fe20000410000 */
[----:B------:R-:W-:Y:S01]  /*5ac0*/  FMUL.FTZ R84, R245, R84 ;  /* 0x00000054f5547220 */ /* 0x000fe20000410000 */
[----:B------:R-:W-:Y:S02]  /*5ad0*/  F2FP.BF16.F32.PACK_AB R87, R88, R87 ;  /* 0x000000575857723e */ /* 0x000fe400000010ff */
[----:B------:R-:W-:-:S02]  /*5ae0*/  F2FP.BF16.F32.PACK_AB R86, R91, R86 ;  /* 0x000000565b56723e */ /* 0x000fc400000010ff */
[----:B------:R-:W-:Y:S02]  /*5af0*/  F2FP.BF16.F32.PACK_AB R85, R90, R85 ;  /* 0x000000555a55723e */ /* 0x000fe400000010ff */
[----:B------:R-:W-:-:S07]  /*5b00*/  F2FP.BF16.F32.PACK_AB R84, R84, R209 ;  /* 0x000000d15454723e */ /* 0x000fce00000010ff */
.L_x_229:
[----:B------:R-:W-:Y:S01]  /*5b10*/  ISETP.NE.U32.AND P0, PT, RZ, UR24, PT ;  /* 0x00000018ff007c0c */ /* 0x000fe2000bf05070 */
[----:B------:R-:W0:Y:S01]  /*5b20*/  LDC.64 R244, c[0x0][0x468] ;  /* 0x00011a00fff47b82 */ /* 0x000e220000000a00 */
[----:B------:R-:W-:Y:S02]  /*5b30*/  IMAD.WIDE.U32 R88, R207, 0x10, R250 ;  /* 0x00000010cf587825 */ /* 0x000fe400078e00fa */
[----:B------:R-:W-:-:S13]  /*5b40*/  ISETP.NE.AND.EX P0, PT, RZ, UR25, PT, P0 ;  /* 0x00000019ff007c0c */ /* 0x000fda000bf05300 */
[----:B------:R-:W1:Y:S01]  /*5b50*/  @P0 LDC.64 R248, c[0x0][0x478] ;  /* 0x00011e00fff80b82 */ /* 0x000e620000000a00 */
[----:B0-----:R-:W-:-:S04]  /*5b60*/  IMAD.WIDE.U32 R246, R208, 0x10, R244 ;  /* 0x00000010d0f67825 */ /* 0x001fc800078e00f4 */
[----:B-1----:R-:W-:-:S05]  /*5b70*/  @P0 IMAD.WIDE.U32 R248, R208, 0x10, R248 ;  /* 0x00000010d0f80825 */ /* 0x002fca00078e00f8 */
[----:B------:R0:W-:Y:S04]  /*5b80*/  @P0 STG.E.128 desc[UR18][R248.64], R80 ;  /* 0x00000050f8000986 */ /* 0x0001e8000c101d12 */
[----:B------:R0:W-:Y:S04]  /*5b90*/  STG.E.128 desc[UR18][R246.64], R84 ;  /* 0x00000054f6007986 */ /* 0x0001e8000c101d12 */
[----:B------:R-:W5:Y:S01]  /*5ba0*/  LDG.E.128 R88, desc[UR18][R88.64] ;  /* 0x0000001258587981 */ /* 0x000f62000c1e1d00 */
[----:B------:R-:W-:Y:S05]  /*5bb0*/  @!P0 BRA `(.L_x_230) ;  /* 0x0000000400648947 */ /* 0x000fea0003800000 */
[----:B0-----:R-:W-:Y:S01]  /*5bc0*/  PRMT R82, R71, 0x7632, R82 ;  /* 0x0000763247527816 */ /* 0x001fe20000000052 */
[--C-:B------:R-:W-:Y:S01]  /*5bd0*/  FFMA.FTZ R228, R228, UR4, R225.reuse ;  /* 0x00000004e4e47c23 */ /* 0x100fe200080100e1 */
[----:B------:R-:W-:Y:S01]  /*5be0*/  PRMT R84, R69, 0x7632, R84 ;  /* 0x0000763245547816 */ /* 0x000fe20000000054 */
[--C-:B------:R-:W-:Y:S01]  /*5bf0*/  FFMA.FTZ R206, R236, UR4, R225.reuse ;  /* 0x00000004ecce7c23 */ /* 0x100fe200080100e1 */
[----:B------:R-:W-:Y:S01]  /*5c00*/  SHF.L.U32 R82, R82, 0x10, RZ ;  /* 0x0000001052527819 */ /* 0x000fe200000006ff */
[----:B------:R-:W-:Y:S01]  /*5c10*/  FADD.FTZ R227, R227, -R228 ;  /* 0x800000e4e3e37221 */ /* 0x000fe20000010000 */
[--C-:B------:R-:W-:Y:S01]  /*5c20*/  FFMA.FTZ R230, R230, UR4, R225.reuse ;  /* 0x00000004e6e67c23 */ /* 0x100fe200080100e1 */
[----:B------:R-:W-:Y:S01]  /*5c30*/  FFMA.FTZ R234, R234, UR4, R225 ;  /* 0x00000004eaea7c23 */ /* 0x000fe200080100e1 */
[----:B------:R-:W-:Y:S01]  /*5c40*/  PRMT R87, R70, 0x7632, R87 ;  /* 0x0000763246577816 */ /* 0x000fe20000000057 */
[--C-:B------:R-:W-:Y:S01]  /*5c50*/  FFMA.FTZ R86, R227, UR8, R82.reuse ;  /* 0x00000008e3567c23 */ /* 0x100fe20008010052 */
[--C-:B------:R-:W-:Y:S01]  /*5c60*/  FFMA.FTZ R238, R238, UR4, R225.reuse ;  /* 0x00000004eeee7c23 */ /* 0x100fe200080100e1 */
[--C-:B------:R-:W-:Y:S01]  /*5c70*/  FFMA.FTZ R232, R232, UR4, R225.reuse ;  /* 0x00000004e8e87c23 */ /* 0x100fe200080100e1 */
[----:B------:R-:W-:Y:S01]  /*5c80*/  PRMT R82, R68, 0x7632, R82 ;  /* 0x0000763244527816 */ /* 0x000fe20000000052 */
[--C-:B------:R-:W-:Y:S01]  /*5c90*/  FFMA.FTZ R80, R240, UR4, R225.reuse ;  /* 0x00000004f0507c23 */ /* 0x100fe200080100e1 */
        /* <DEDUP_REMOVED lines=11> */
[----:B------:R-:W-:Y:S01]  /*5d50*/  FFMA.FTZ R242, R242, UR4, R225 ;  /* 0x00000004f2f27c23 */ /* 0x000fe200080100e1 */
[----:B------:R-:W-:Y:S01]  /*5d60*/  FADD.FTZ R80, R239, -R80 ;  /* 0x80000050ef507221 */ /* 0x000fe20000010000 */
[----:B------:R-:W-:Y:S01]  /*5d70*/  FFMA.FTZ R206, R206, UR8, R227 ;  /* 0x00000008cece7c23 */ /* 0x000fe200080100e3 */
[----:B------:R-:W-:Y:S01]  /*5d80*/  FFMA.FTZ R83, R230, UR8, R83 ;  /* 0x00000008e6537c23 */ /* 0x000fe20008010053 */
[----:B-----5:R-:W-:Y:S01]  /*5d90*/  PRMT R227, R91, 0x7632, R227 ;  /* 0x000076325be37816 */ /* 0x020fe200000000e3 */
[----:B------:R-:W-:Y:S01]  /*5da0*/  FFMA.FTZ R82, R234, UR8, R209 ;  /* 0x00000008ea527c23 */ /* 0x000fe200080100d1 */
[----:B------:R-:W-:Y:S01]  /*5db0*/  FFMA.FTZ R209, R232, UR8, R229 ;  /* 0x00000008e8d17c23 */ /* 0x000fe200080100e5 */
[----:B------:R-:W-:Y:S01]  /*5dc0*/  FFMA.FTZ R81, R81, UR8, R228 ;  /* 0x0000000851517c23 */ /* 0x000fe200080100e4 */
[----:B------:R-:W-:Y:S01]  /*5dd0*/  SHF.L.U32 R84, R68, 0x10, RZ ;  /* 0x0000001044547819 */ /* 0x000fe200000006ff */
[----:B------:R-:W-:Y:S01]  /*5de0*/  FADD.FTZ R85, R241, -R242 ;  /* 0x800000f2f1557221 */ /* 0x000fe20000010000 */
[----:B------:R-:W-:Y:S01]  /*5df0*/  FFMA.FTZ R80, R80, UR8, R87 ;  /* 0x0000000850507c23 */ /* 0x000fe20008010057 */
[----:B------:R-:W-:Y:S01]  /*5e00*/  SHF.L.U32 R228, R91, 0x10, RZ ;  /* 0x000000105be47819 */ /* 0x000fe200000006ff */
[----:B------:R-:W-:Y:S01]  /*5e10*/  FMUL.FTZ R87, R83, UR7 ;  /* 0x0000000753577c20 */ /* 0x000fe20008410000 */
[----:B------:R-:W-:Y:S01]  /*5e20*/  SHF.L.U32 R232, R63, 0x10, RZ ;  /* 0x000000103fe87819 */ /* 0x000fe200000006ff */
[----:B------:R-:W-:Y:S01]  /*5e30*/  FMUL.FTZ R91, R86, UR7 ;  /* 0x00000007565b7c20 */ /* 0x000fe20008410000 */
[----:B------:R-:W-:Y:S01]  /*5e40*/  SHF.L.U32 R234, R168, 0x10, RZ ;  /* 0x00000010a8ea7819 */ /* 0x000fe200000006ff */
[----:B------:R-:W-:Y:S01]  /*5e50*/  FFMA.FTZ R85, R85, UR8, R84 ;  /* 0x0000000855557c23 */ /* 0x000fe20008010054 */
[----:B------:R-:W-:Y:S01]  /*5e60*/  SHF.L.U32 R230, R227, 0x10, RZ ;  /* 0x00000010e3e67819 */ /* 0x000fe200000006ff */
[----:B------:R-:W-:Y:S01]  /*5e70*/  FMUL.FTZ R227, R87, R228 ;  /* 0x000000e457e37220 */ /* 0x000fe20000410000 */
[----:B------:R-:W-:Y:S01]  /*5e80*/  FMUL.FTZ R84, R232, R87 ;  /* 0x00000057e8547220 */ /* 0x000fe20000410000 */
[----:B------:R-:W-:Y:S01]  /*5e90*/  FMUL.FTZ R87, R234, R91 ;  /* 0x0000005bea577220 */ /* 0x000fe20000410000 */
[----:B------:R-:W-:Y:S01]  /*5ea0*/  F2FP.BF16.F32.PACK_AB R83, R86, R83 ;  /* 0x000000535653723e */ /* 0x000fe200000010ff */
[----:B------:R-:W-:Y:S01]  /*5eb0*/  FMUL.FTZ R228, R91, R230 ;  /* 0x000000e65be47220 */ /* 0x000fe20000410000 */
[C---:B------:R-:W-:Y:S01]  /*5ec0*/  PRMT R91, R90.reuse, 0x7632, R91 ;  /* 0x000076325a5b7816 */ /* 0x040fe2000000005b */
[----:B------:R-:W-:Y:S01]  /*5ed0*/  FMUL.FTZ R86, R209, UR7 ;  /* 0x00000007d1567c20 */ /* 0x000fe20008410000 */
[----:B------:R-:W-:-:S02]  /*5ee0*/  SHF.L.U32 R90, R90, 0x10, RZ ;  /* 0x000000105a5a7819 */ /* 0x000fc400000006ff */
[----:B------:R-:W-:Y:S01]  /*5ef0*/  SHF.L.U32 R231, R91, 0x10, RZ ;  /* 0x000000105be77819 */ /* 0x000fe200000006ff */
[----:B------:R-:W-:Y:S01]  /*5f00*/  FMUL.FTZ R91, R82, UR7 ;  /* 0x00000007525b7c20 */ /* 0x000fe20008410000 */
[----:B------:R-:W-:Y:S02]  /*5f10*/  SHF.L.U32 R230, R62, 0x10, RZ ;  /* 0x000000103ee67819 */ /* 0x000fe400000006ff */
[----:B------:R-:W-:Y:S01]  /*5f20*/  SHF.L.U32 R233, R167, 0x10, RZ ;  /* 0x00000010a7e97819 */ /* 0x000fe200000006ff */
[----:B------:R-:W-:Y:S01]  /*5f30*/  FMUL.FTZ R229, R91, R90 ;  /* 0x0000005a5be57220 */ /* 0x000fe20000410000 */
[----:B------:R-:W-:Y:S01]  /*5f40*/  F2FP.BF16.F32.PACK_AB R82, R209, R82 ;  /* 0x00000052d152723e */ /* 0x000fe200000010ff */
[----:B------:R-:W-:Y:S01]  /*5f50*/  FMUL.FTZ R91, R230, R91 ;  /* 0x0000005be65b7220 */ /* 0x000fe20000410000 */
[----:B------:R-:W-:Y:S01]  /*5f60*/  FMUL.FTZ R230, R86, R231 ;  /* 0x000000e756e67220 */ /* 0x000fe20000410000 */
[----:B------:R-:W-:Y:S01]  /*5f70*/  FMUL.FTZ R86, R233, R86 ;  /* 0x00000056e9567220 */ /* 0x000fe20000410000 */
[----:B------:R-:W-:Y:S01]  /*5f80*/  SHF.L.U32 R233, R61, 0x10, RZ ;  /* 0x000000103de97819 */ /* 0x000fe200000006ff */
[----:B------:R-:W-:Y:S01]  /*5f90*/  FMUL.FTZ R90, R81, UR7 ;  /* 0x00000007515a7c20 */ /* 0x000fe20008410000 */
        /* <DEDUP_REMOVED lines=8> */
[----:B------:R-:W-:Y:S01]  /*6020*/  FMUL.FTZ R90, R85, UR7 ;  /* 0x00000007555a7c20 */ /* 0x000fe20008410000 */
[----:B------:R-:W-:Y:S01]  /*6030*/  FMUL.FTZ R232, R206, R209 ;  /* 0x000000d1cee87220 */ /* 0x000fe20000410000 */
[----:B------:R-:W-:Y:S01]  /*6040*/  SHF.L.U32 R209, R60, 0x10, RZ ;  /* 0x000000103cd17819 */ /* 0x000fe200000006ff */
[----:B------:R-:W-:Y:S01]  /*6050*/  FMUL.FTZ R206, R233, R206 ;  /* 0x000000cee9ce7220 */ /* 0x000fe20000410000 */
[----:B------:R-:W-:-:S02]  /*6060*/  SHF.L.U32 R233, R88, 0x10, RZ ;  /* 0x0000001058e97819 */ /* 0x000fc400000006ff */
[----:B------:R-:W-:Y:S02]  /*6070*/  PRMT R88, R88, 0x7632, R88 ;  /* 0x0000763258587816 */ /* 0x000fe40000000058 */
[----:B------:R-:W-:Y:S01]  /*6080*/  SHF.L.U32 R235, R165, 0x10, RZ ;  /* 0x00000010a5eb7819 */ /* 0x000fe200000006ff */
[----:B------:R-:W-:Y:S01]  /*6090*/  FMUL.FTZ R233, R90, R233 ;  /* 0x000000e95ae97220 */ /* 0x000fe20000410000 */
[----:B------:R-:W-:Y:S01]  /*60a0*/  FMUL.FTZ R90, R209, R90 ;  /* 0x0000005ad15a7220 */ /* 0x000fe20000410000 */
[----:B------:R-:W-:Y:S01]  /*60b0*/  SHF.L.U32 R209, R88, 0x10, RZ ;  /* 0x0000001058d17819 */ /* 0x000fe200000006ff */
[C---:B------:R-:W-:Y:S01]  /*60c0*/  FMUL.FTZ R88, R80.reuse, UR7 ;  /* 0x0000000750587c20 */ /* 0x040fe20008410000 */
[----:B------:R-:W-:Y:S02]  /*60d0*/  F2FP.BF16.F32.PACK_AB R80, R80, R85 ;  /* 0x000000555050723e */ /* 0x000fe400000010ff */
[----:B------:R-:W-:Y:S01]  /*60e0*/  F2FP.BF16.F32.PACK_AB R87, R87, R84 ;  /* 0x000000545757723e */ /* 0x000fe200000010ff */
[----:B------:R-:W-:Y:S01]  /*60f0*/  FMUL.FTZ R234, R88, R209 ;  /* 0x000000d158ea7220 */ /* 0x000fe20000410000 */
[----:B------:R-:W-:Y:S01]  /*6100*/  FMUL.FTZ R209, R235, R88 ;  /* 0x00000058ebd17220 */ /* 0x000fe20000410000 */
[----:B------:R-:W-:-:S02]  /*6110*/  F2FP.BF16.F32.PACK_AB R86, R86, R91 ;  /* 0x0000005b5656723e */ /* 0x000fc400000010ff */
[----:B------:R-:W-:Y:S02]  /*6120*/  F2FP.BF16.F32.PACK_AB R85, R206, R89 ;  /* 0x00000059ce55723e */ /* 0x000fe400000010ff */
[----:B------:R-:W-:Y:S01]  /*6130*/  F2FP.BF16.F32.PACK_AB R84, R209, R90 ;  /* 0x0000005ad154723e */ /* 0x000fe200000010ff */
[----:B------:R-:W-:Y:S06]  /*6140*/  BRA `(.L_x_231) ;  /* 0x0000000400507947 */ /* 0x000fec0003800000 */
.L_x_230:
[----:B0-----:R-:W-:Y:S01]  /*6150*/  PRMT R86, R71, 0x7632, R86 ;  /* 0x0000763247567816 */ /* 0x001fe20000000056 */
[----:B------:R-:W-:Y:S01]  /*6160*/  FFMA.FTZ R228, R228, UR4, R225 ;  /* 0x00000004e4e47c23 */ /* 0x000fe200080100e1 */
[----:B------:R-:W-:Y:S01]  /*6170*/  PRMT R85, R70, 0x7632, R85 ;  /* 0x0000763246557816 */ /* 0x000fe20000000055 */
[--C-:B------:R-:W-:Y:S01]  /*6180*/  FFMA.FTZ R232, R232, UR4, R225.reuse ;  /* 0x00000004e8e87c23 */ /* 0x100fe200080100e1 */
[----:B------:R-:W-:Y:S01]  /*6190*/  SHF.L.U32 R87, R86, 0x10, RZ ;  /* 0x0000001056577819 */ /* 0x000fe200000006ff */
[----:B------:R-:W-:Y:S01]  /*61a0*/  FADD.FTZ R228, R227, -R228 ;  /* 0x800000e4e3e47221 */ /* 0x000fe20000010000 */
[----:B------:R-:W-:Y:S01]  /*61b0*/  SHF.L.U32 R86, R85, 0x10, RZ ;  /* 0x0000001055567819 */ /* 0x000fe200000006ff */
[----:B------:R-:W-:Y:S01]  /*61c0*/  FADD.FTZ R209, R231, -R232 ;  /* 0x800000e8e7d17221 */ /* 0x000fe20000010000 */
[----:B------:R-:W-:Y:S01]  /*61d0*/  FFMA.FTZ R206, R236, UR4, R225 ;  /* 0x00000004ecce7c23 */ /* 0x000fe200080100e1 */
[--C-:B------:R-:W-:Y:S01]  /*61e0*/  FFMA.FTZ R85, R228, UR8, R87.reuse ;  /* 0x00000008e4557c23 */ /* 0x100fe20008010057 */
[----:B------:R-:W-:Y:S01]  /*61f0*/  PRMT R87, R69, 0x7632, R87 ;  /* 0x0000763245577816 */ /* 0x000fe20000000057 */
[--C-:B------:R-:W-:Y:S01]  /*6200*/  FFMA.FTZ R209, R209, UR8, R86.reuse ;  /* 0x00000008d1d17c23 */ /* 0x100fe20008010056 */
[----:B------:R-:W-:Y:S01]  /*6210*/  PRMT R86, R68, 0x7632, R86 ;  /* 0x0000763244567816 */ /* 0x000fe20000000056 */
[--C-:B------:R-:W-:Y:S01]  /*6220*/  FFMA.FTZ R234, R234, UR4, R225.reuse ;  /* 0x00000004eaea7c23 */ /* 0x100fe200080100e1 */
[----:B------:R-:W-:Y:S01]  /*6230*/  SHF.L.U32 R227, R87, 0x10, RZ ;  /* 0x0000001057e37819 */ /* 0x000fe200000006ff */
[--C-:B------:R-:W-:Y:S01]  /*6240*/  FFMA.FTZ R84, R240, UR4, R225.reuse ;  /* 0x00000004f0547c23 */ /* 0x100fe200080100e1 */
[----:B------:R-:W-:Y:S01]  /*6250*/  FADD.FTZ R206, R235, -R206 ;  /* 0x800000ceebce7221 */ /* 0x000fe20000010000 */
[----:B------:R-:W-:Y:S01]  /*6260*/  SHF.L.U32 R87, R86, 0x10, RZ ;  /* 0x0000001056577819 */ /* 0x000fe200000006ff */
[--C-:B------:R-:W-:Y:S01]  /*6270*/  FFMA.FTZ R230, R230, UR4, R225.reuse ;  /* 0x00000004e6e67c23 */ /* 0x100fe200080100e1 */
[----:B------:R-:W-:Y:S01]  /*6280*/  SHF.L.U32 R86, R70, 0x10, RZ ;  /* 0x0000001046567819 */ /* 0x000fe200000006ff */
[----:B------:R-:W-:Y:S01]  /*6290*/  FADD.FTZ R233, R233, -R234 ;  /* 0x800000eae9e97221 */ /* 0x000fe20000010000 */
[----:B------:R-:W-:Y:S01]  /*62a0*/  FFMA.FTZ R238, R238, UR4, R225 ;  /* 0x00000004eeee7c23 */ /* 0x000fe200080100e1 */
[----:B------:R-:W-:Y:S01]  /*62b0*/  FADD.FTZ R84, R239, -R84 ;  /* 0x80000054ef547221 */ /* 0x000fe20000010000 */
[----:B------:R-:W-:Y:S01]  /*62c0*/  FFMA.FTZ R206, R206, UR8, R227 ;  /* 0x00000008cece7c23 */ /* 0x000fe200080100e3 */
[----:B------:R-:W-:Y:S01]  /*62d0*/  FFMA.FTZ R242, R242, UR4, R225 ;  /* 0x00000004f2f27c23 */ /* 0x000fe200080100e1 */
[----:B------:R-:W-:Y:S01]  /*62e0*/  SHF.L.U32 R227, R71, 0x10, RZ ;  /* 0x0000001047e37819 */ /* 0x000fe200000006ff */
[----:B------:R-:W-:Y:S01]  /*62f0*/  FADD.FTZ R230, R229, -R230 ;  /* 0x800000e6e5e67221 */ /* 0x000fe20000010000 */
[----:B------:R-:W-:Y:S01]  /*6300*/  SHF.L.U32 R228, R69, 0x10, RZ ;  /* 0x0000001045e47819 */ /* 0x000fe200000006ff */
[----:B------:R-:W-:Y:S01]  /*6310*/  FFMA.FTZ R233, R233, UR8, R86 ;  /* 0x00000008e9e97c23 */ /* 0x000fe20008010056 */
[----:B------:R-:W-:Y:S01]  /*6320*/  FADD.FTZ R237, R237, -R238 ;  /* 0x800000eeeded7221 */ /* 0x000fe20000010000 */
[--C-:B------:R-:W-:Y:S01]  /*6330*/  FFMA.FTZ R84, R84, UR8, R87.reuse ;  /* 0x0000000854547c23 */ /* 0x100fe20008010057 */
[----:B------:R-:W-:Y:S01]  /*6340*/  SHF.L.U32 R86, R68, 0x10, RZ ;  /* 0x0000001044567819 */ /* 0x000fe200000006ff */
[----:B------:R-:W-:Y:S01]  /*6350*/  FADD.FTZ R241, R241, -R242 ;  /* 0x800000f2f1f17221 */ /* 0x000fe20000010000 */
[----:B-----5:R-:W-:Y:S01]  /*6360*/  PRMT R87, R91, 0x7632, R87 ;  /* 0x000076325b577816 */ /* 0x020fe20000000057 */
[----:B------:R-:W-:Y:S01]  /*6370*/  FFMA.FTZ R227, R230, UR8, R227 ;  /* 0x00000008e6e37c23 */ /* 0x000fe200080100e3 */
[----:B------:R-:W-:Y:S01]  /*6380*/  FFMA.FTZ R237, R237, UR8, R228 ;  /* 0x00000008eded7c23 */ /* 0x000fe200080100e4 */
[----:B------:R-:W-:Y:S01]  /*6390*/  FFMA.FTZ R241, R241, UR8, R86 ;  /* 0x00000008f1f17c23 */ /* 0x000fe20008010056 */
[----:B------:R-:W-:Y:S01]  /*63a0*/  SHF.L.U32 R91, R91, 0x10, RZ ;  /* 0x000000105b5b7819 */ /* 0x000fe200000006ff */
[----:B------:R-:W-:Y:S01]  /*63b0*/  FMUL.FTZ R86, R227, UR7 ;  /* 0x00000007e3567c20 */ /* 0x000fe20008410000 */
        /* <DEDUP_REMOVED lines=8> */
[----:B------:R-:W-:Y:S01]  /*6440*/  FMUL.FTZ R228, R85, R228 ;  /* 0x000000e455e47220 */ /* 0x000fe20000410000 */
[----:B------:R-:W-:Y:S01]  /*6450*/  FMUL.FTZ R87, R230, R85 ;  /* 0x00000055e6577220 */ /* 0x000fe20000410000 */
[----:B------:R-:W-:Y:S01]  /*6460*/  SHF.L.U32 R230, R90, 0x10, RZ ;  /* 0x000000105ae67819 */ /* 0x000fe200000006ff */
[----:B------:R-:W-:Y:S01]  /*6470*/  FMUL.FTZ R85, R232, R233 ;  /* 0x000000e9e8557220 */ /* 0x000fe20000410000 */
[----:B------:R-:W-:Y:S01]  /*6480*/  PRMT R90, R90, 0x7632, R90 ;  /* 0x000076325a5a7816 */ /* 0x000fe2000000005a */
[----:B------:R-:W-:Y:S01]  /*6490*/  FMUL.FTZ R209, R209, UR7 ;  /* 0x00000007d1d17c20 */ /* 0x000fe20008410000 */
[----:B------:R-:W-:Y:S01]  /*64a0*/  SHF.L.U32 R232, R167, 0x10, RZ ;  /* 0x00000010a7e87819 */ /* 0x000fe200000006ff */
[----:B------:R-:W-:Y:S01]  /*64b0*/  FMUL.FTZ R229, R233, R230 ;  /* 0x000000e6e9e57220 */ /* 0x000fe20000410000 */
[----:B------:R-:W-:Y:S01]  /*64c0*/  SHF.L.U32 R90, R90, 0x10, RZ ;  /* 0x000000105a5a7819 */ /* 0x000fe200000006ff */
[----:B------:R-:W-:Y:S01]  /*64d0*/  FMUL.FTZ R237, R237, UR7 ;  /* 0x00000007eded7c20 */ /* 0x000fe20008410000 */
[----:B------:R-:W-:Y:S01]  /*64e0*/  PRMT R91, R89, 0x7632, R91 ;  /* 0x00007632595b7816 */ /* 0x000fe2000000005b */
[----:B------:R-:W-:Y:S01]  /*64f0*/  FMUL.FTZ R206, R206, UR7 ;  /* 0x00000007cece7c20 */ /* 0x000fe20008410000 */
[----:B------:R-:W-:Y:S01]  /*6500*/  SHF.L.U32 R234, R61, 0x10, RZ ;  /* 0x000000103dea7819 */ /* 0x000fe200000006ff */
[----:B------:R-:W-:Y:S01]  /*6510*/  FMUL.FTZ R230, R209, R90 ;  /* 0x0000005ad1e67220 */ /* 0x000fe20000410000 */
[----:B------:R-:W-:Y:S01]  /*6520*/  FMUL.FTZ R90, R232, R209 ;  /* 0x000000d1e85a7220 */ /* 0x000fe20000410000 */
[----:B------:R-:W-:Y:S01]  /*6530*/  SHF.L.U32 R232, R89, 0x10, RZ ;  /* 0x0000001059e87819 */ /* 0x000fe200000006ff */
[----:B------:R-:W-:Y:S01]  /*6540*/  FMUL.FTZ R241, R241, UR7 ;  /* 0x00000007f1f17c20 */ /* 0x000fe20008410000 */
[----:B------:R-:W-:Y:S01]  /*6550*/  SHF.L.U32 R91, R91, 0x10, RZ ;  /* 0x000000105b5b7819 */ /* 0x000fe200000006ff */
[----:B------:R-:W-:Y:S01]  /*6560*/  FMUL.FTZ R89, R234, R237 ;  /* 0x000000edea597220 */ /* 0x000fe20000410000 */
[----:B------:R-:W-:Y:S01]  /*6570*/  SHF.L.U32 R209, R166, 0x10, RZ ;  /* 0x00000010a6d17819 */ /* 0x000fe200000006ff */
[----:B------:R-:W-:Y:S01]  /*6580*/  FMUL.FTZ R231, R237, R232 ;  /* 0x000000e8ede77220 */ /* 0x000fe20000410000 */
[----:B------:R-:W-:Y:S01]  /*6590*/  FMUL.FTZ R234, R84, UR7 ;  /* 0x0000000754ea7c20 */ /* 0x000fe20008410000 */
[----:B------:R-:W-:Y:S01]  /*65a0*/  FMUL.FTZ R232, R206, R91 ;  /* 0x0000005bcee87220 */ /* 0x000fe20000410000 */
[----:B------:R-:W-:Y:S01]  /*65b0*/  SHF.L.U32 R84, R60, 0x10, RZ ;  /* 0x000000103c547819 */ /* 0x000fe200000006ff */
[----:B------:R-:W-:Y:S01]  /*65c0*/  FMUL.FTZ R206, R209, R206 ;  /* 0x000000ced1ce7220 */ /* 0x000fe20000410000 */
[----:B------:R-:W-:-:S02]  /*65d0*/  SHF.L.U32 R209, R165, 0x10, RZ ;  /* 0x00000010a5d17819 */ /* 0x000fc400000006ff */
[----:B------:R-:W-:Y:S01]  /*65e0*/  PRMT R91, R88, 0x7632, R91 ;  /* 0x00007632585b7816 */ /* 0x000fe2000000005b */
[----:B------:R-:W-:Y:S01]  /*65f0*/  FMUL.FTZ R84, R84, R241 ;  /* 0x000000f154547220 */ /* 0x000fe20000410000 */
[----:B------:R-:W-:Y:S01]  /*6600*/  SHF.L.U32 R88, R88, 0x10, RZ ;  /* 0x0000001058587819 */ /* 0x000fe200000006ff */
[----:B------:R-:W-:Y:S01]  /*6610*/  FMUL.FTZ R209, R209, R234 ;  /* 0x000000ead1d17220 */ /* 0x000fe20000410000 */
[----:B------:R-:W-:Y:S02]  /*6620*/  SHF.L.U32 R91, R91, 0x10, RZ ;  /* 0x000000105b5b7819 */ /* 0x000fe400000006ff */
[----:B------:R-:W-:Y:S01]  /*6630*/  F2FP.BF16.F32.PACK_AB R87, R87, R86 ;  /* 0x000000565757723e */ /* 0x000fe200000010ff */
[----:B------:R-:W-:Y:S01]  /*6640*/  FMUL.FTZ R233, R241, R88 ;  /* 0x00000058f1e97220 */ /* 0x000fe20000410000 */
[----:B------:R-:W-:Y:S01]  /*6650*/  F2FP.BF16.F32.PACK_AB R86, R90, R85 ;  /* 0x000000555a56723e */ /* 0x000fe200000010ff */
[----:B------:R-:W-:Y:S01]  /*6660*/  FMUL.FTZ R234, R234, R91 ;  /* 0x0000005beaea7220 */ /* 0x000fe20000410000 */
[----:B------:R-:W-:-:S02]  /*6670*/  F2FP.BF16.F32.PACK_AB R85, R206, R89 ;  /* 0x00000059ce55723e */ /* 0x000fc400000010ff */
[----:B------:R-:W-:-:S07]  /*6680*/  F2FP.BF16.F32.PACK_AB R84, R209, R84 ;  /* 0x00000054d154723e */ /* 0x000fce00000010ff */
.L_x_231:
[----:B------:R-:W0:Y:S01]  /*6690*/  @P0 LDC.64 R236, c[0x0][0x478] ;  /* 0x00011e00ffec0b82 */ /* 0x000e220000000a00 */
[----:B------:R-:W-:-:S05]  /*66a0*/  IADD3 R209, PT, PT, R208, 0x200, RZ ;  /* 0x00000200d0d17810 */ /* 0x000fca0007ffe0ff */
        /* <DEDUP_REMOVED lines=19> */
[--C-:B------:R-:W-:Y:S01]  /*67e0*/  FFMA.FTZ R80, R213, UR4, R225.reuse ;  /* 0x00000004d5507c23 */ /* 0x100fe200080100e1 */
[----:B------:R-:W-:Y:S01]  /*67f0*/  FFMA.FTZ R83, R210, UR4, R225 ;  /* 0x00000004d2537c23 */ /* 0x000fe200080100e1 */
[--C-:B------:R-:W-:Y:S01]  /*6800*/  FADD.FTZ R212, R212, -R81.reuse ;  /* 0x80000051d4d47221 */ /* 0x100fe20000010000 */
[----:B------:R-:W-:Y:S01]  /*6810*/  PRMT R81, R75, 0x7632, R81 ;  /* 0x000076324b517816 */ /* 0x000fe20000000051 */
[--C-:B------:R-:W-:Y:S01]  /*6820*/  FADD.FTZ R211, R211, -R80.reuse ;  /* 0x80000050d3d37221 */ /* 0x100fe20000010000 */
[----:B------:R-:W-:Y:S01]  /*6830*/  FADD.FTZ R114, R114, -R83 ;  /* 0x8000005372727221 */ /* 0x000fe20000010000 */
[----:B------:R-:W-:Y:S01]  /*6840*/  SHF.L.U32 R83, R75, 0x10, RZ ;  /* 0x000000104b537819 */ /* 0x000fe200000006ff */
[----:B------:R-:W-:Y:S01]  /*6850*/  FADD.FTZ R112, R112, -R113 ;  /* 0x8000007170707221 */ /* 0x000fe20000010000 */
[----:B------:R-:W-:Y:S01]  /*6860*/  PRMT R80, R74, 0x7632, R80 ;  /* 0x000076324a507816 */ /* 0x000fe20000000050 */
[----:B------:R-:W-:Y:S01]  /*6870*/  FFMA.FTZ R84, R217, UR4, R225 ;  /* 0x00000004d9547c23 */ /* 0x000fe200080100e1 */
[----:B------:R-:W-:-:S02]  /*6880*/  SHF.L.U32 R87, R81, 0x10, RZ ;  /* 0x0000001051577819 */ /* 0x000fc400000006ff */
[----:B------:R-:W-:Y:S01]  /*6890*/  SHF.L.U32 R82, R80, 0x10, RZ ;  /* 0x0000001050527819 */ /* 0x000fe200000006ff */
[----:B------:R-:W-:Y:S01]  /*68a0*/  FFMA.FTZ R80, R114, UR8, R83 ;  /* 0x0000000872507c23 */ /* 0x000fe20008010053 */
[----:B------:R-:W-:Y:S01]  /*68b0*/  SHF.L.U32 R113, R72, 0x10, RZ ;  /* 0x0000001048717819 */ /* 0x000fe200000006ff */
[--C-:B------:R-:W-:Y:S01]  /*68c0*/  FFMA.FTZ R83, R112, UR8, R87.reuse ;  /* 0x0000000870537c23 */ /* 0x100fe20008010057 */
[----:B------:R-:W-:Y:S01]  /*68d0*/  PRMT R112, R73, 0x7632, R112 ;  /* 0x0000763249707816 */ /* 0x000fe20000000070 */
[----:B------:R-:W-:Y:S01]  /*68e0*/  FADD.FTZ R84, R215, -R84 ;  /* 0x80000054d7547221 */ /* 0x000fe20000010000 */
[----:B------:R-:W-:Y:S01]  /*68f0*/  PRMT R87, R72, 0x7632, R87 ;  /* 0x0000763248577816 */ /* 0x000fe20000000057 */
[----:B------:R-:W-:Y:S01]  /*6900*/  FFMA.FTZ R86, R86, UR8, R113 ;  /* 0x0000000856567c23 */ /* 0x000fe20008010071 */
[----:B------:R-:W-:Y:S01]  /*6910*/  SHF.L.U32 R207, R112, 0x10, RZ ;  /* 0x0000001070cf7819 */ /* 0x000fe200000006ff */
[----:B------:R-:W-:Y:S01]  /*6920*/  FFMA.FTZ R82, R211, UR8, R82 ;  /* 0x00000008d3527c23 */ /* 0x000fe20008010052 */
[----:B-----5:R-:W-:-:S02]  /*6930*/  SHF.L.U32 R114, R91, 0x10, RZ ;  /* 0x000000105b727819 */ /* 0x020fc400000006ff */
[----:B------:R-:W-:Y:S01]  /*6940*/  SHF.L.U32 R112, R87, 0x10, RZ ;  /* 0x0000001057707819 */ /* 0x000fe200000006ff */
[----:B------:R-:W-:Y:S01]  /*6950*/  FMUL.FTZ R87, R80, UR7 ;  /* 0x0000000750577c20 */ /* 0x000fe20008410000 */
[----:B------:R-:W-:Y:S01]  /*6960*/  SHF.L.U32 R85, R74, 0x10, RZ ;  /* 0x000000104a557819 */ /* 0x000fe200000006ff */
[----:B------:R-:W-:Y:S01]  /*6970*/  FFMA.FTZ R84, R84, UR8, R207 ;  /* 0x0000000854547c23 */ /* 0x000fe200080100cf */
[----:B------:R-:W-:Y:S01]  /*6980*/  SHF.L.U32 R206, R51, 0x10, RZ ;  /* 0x0000001033ce7819 */ /* 0x000fe200000006ff */
[----:B------:R-:W-:Y:S01]  /*6990*/  FMUL.FTZ R113, R87, R114 ;  /* 0x0000007257717220 */ /* 0x000fe20000410000 */
[----:B------:R-:W-:Y:S01]  /*69a0*/  PRMT R114, R91, 0x7632, R114 ;  /* 0x000076325b727816 */ /* 0x000fe20000000072 */
[----:B------:R-:W-:Y:S01]  /*69b0*/  FFMA.FTZ R85, R212, UR8, R85 ;  /* 0x00000008d4557c23 */ /* 0x000fe20008010055 */
[C---:B------:R-:W-:Y:S01]  /*69c0*/  PRMT R91, R90.reuse, 0x7632, R91 ;  /* 0x000076325a5b7816 */ /* 0x040fe2000000005b */
[----:B------:R-:W-:Y:S01]  /*69d0*/  FFMA.FTZ R215, R219, UR8, R112 ;  /* 0x00000008dbd77c23 */ /* 0x000fe20008010070 */
        /* <DEDUP_REMOVED lines=8> */
[----:B------:R-:W-:Y:S01]  /*6a60*/  FMUL.FTZ R114, R90, R207 ;  /* 0x000000cf5a727220 */ /* 0x000fe20000410000 */
[----:B------:R-:W-:Y:S01]  /*6a70*/  SHF.L.U32 R210, R50, 0x10, RZ ;  /* 0x0000001032d27819 */ /* 0x000fe200000006ff */
[----:B------:R-:W-:Y:S01]  /*6a80*/  FMUL.FTZ R207, R91, R112 ;  /* 0x000000705bcf7220 */ /* 0x000fe20000410000 */
[----:B------:R-:W-:Y:S01]  /*6a90*/  FMUL.FTZ R112, R206, R211 ;  /* 0x000000d3ce707220 */ /* 0x000fe20000410000 */
[----:B------:R-:W-:Y:S01]  /*6aa0*/  FFMA.FTZ R81, R216, UR8, R81 ;  /* 0x00000008d8517c23 */ /* 0x000fe20008010051 */
[C---:B------:R-:W-:Y:S01]  /*6ab0*/  PRMT R211, R89.reuse, 0x7632, R211 ;  /* 0x0000763259d37816 */ /* 0x040fe200000000d3 */
        /* <DEDUP_REMOVED lines=8> */
[----:B------:R-:W-:Y:S01]  /*6b40*/  SHF.L.U32 R219, R211, 0x10, RZ ;  /* 0x00000010d3db7819 */ /* 0x000fe200000006ff */
[----:B------:R-:W-:Y:S01]  /*6b50*/  FMUL.FTZ R211, R210, R217 ;  /* 0x000000d9d2d37220 */ /* 0x000fe20000410000 */
[----:B------:R-:W-:Y:S01]  /*6b60*/  PRMT R89, R88, 0x7632, R89 ;  /* 0x0000763258597816 */ /* 0x000fe20000000059 */
[----:B------:R-:W-:Y:S01]  /*6b70*/  FMUL.FTZ R90, R213, R90 ;  /* 0x0000005ad55a7220 */ /* 0x000fe20000410000 */
        /* <DEDUP_REMOVED lines=23> */
.L_x_232:
[--C-:B0-----:R-:W-:Y:S01]  /*6cf0*/  FFMA.FTZ R85, R222, UR4, R225.reuse ;  /* 0x00000004de557c23 */ /* 0x101fe200080100e1 */
[--C-:B------:R-:W-:Y:S01]  /*6d00*/  FFMA.FTZ R87, R210, UR4, R225.reuse ;  /* 0x00000004d2577c23 */ /* 0x100fe200080100e1 */
[--C-:B------:R-:W-:Y:S01]  /*6d10*/  FFMA.FTZ R84, R221, UR4, R225.reuse ;  /* 0x00000004dd547c23 */ /* 0x100fe200080100e1 */
[----:B------:R-:W-:Y:S01]  /*6d20*/  FFMA.FTZ R86, R217, UR4, R225 ;  /* 0x00000004d9567c23 */ /* 0x000fe200080100e1 */
[----:B------:R-:W-:Y:S01]  /*6d30*/  FADD.FTZ R220, R220, -R85 ;  /* 0x80000055dcdc7221 */ /* 0x000fe20000010000 */
[----:B------:R-:W-:Y:S01]  /*6d40*/  FFMA.FTZ R85, R218, UR4, R225 ;  /* 0x00000004da557c23 */ /* 0x000fe200080100e1 */
[----:B------:R-:W-:Y:S01]  /*6d50*/  FADD.FTZ R87, R114, -R87 ;  /* 0x8000005772577221 */ /* 0x000fe20000010000 */
[----:B------:R-:W-:Y:S01]  /*6d60*/  PRMT R114, R75, 0x7632, R114 ;  /* 0x000076324b727816 */ /* 0x000fe20000000072 */
[----:B------:R-:W-:Y:S01]  /*6d70*/  FFMA.FTZ R113, R113, UR4, R225 ;  /* 0x0000000471717c23 */ /* 0x000fe200080100e1 */
[----:B------:R-:W-:Y:S01]  /*6d80*/  FADD.FTZ R219, R219, -R84 ;  /* 0x80000054dbdb7221 */ /* 0x000fe20000010000 */
[----:B------:R-:W-:Y:S01]  /*6d90*/  FADD.FTZ R84, R216, -R85 ;  /* 0x80000055d8547221 */ /* 0x000fe20000010000 */
[----:B------:R-:W-:Y:S01]  /*6da0*/  FFMA.FTZ R85, R214, UR4, R225 ;  /* 0x00000004d6557c23 */ /* 0x000fe200080100e1 */
[----:B------:R-:W-:Y:S01]  /*6db0*/  SHF.L.U32 R114, R114, 0x10, RZ ;  /* 0x0000001072727819 */ /* 0x000fe200000006ff */
[----:B------:R-:W-:Y:S01]  /*6dc0*/  FADD.FTZ R215, R215, -R86 ;  /* 0x80000056d7d77221 */ /* 0x000fe20000010000 */
[----:B------:R-:W-:Y:S01]  /*6dd0*/  FADD.FTZ R113, R112, -R113 ;  /* 0x8000007170717221 */ /* 0x000fe20000010000 */
[----:B------:R-:W-:Y:S01]  /*6de0*/  FFMA.FTZ R86, R213, UR4, R225 ;  /* 0x00000004d5567c23 */ /* 0x000fe200080100e1 */
[----:B------:R-:W-:Y:S01]  /*6df0*/  SHF.L.U32 R206, R75, 0x10, RZ ;  /* 0x000000104bce7819 */ /* 0x000fe200000006ff */
[----:B------:R-:W-:Y:S01]  /*6e00*/  FADD.FTZ R85, R212, -R85 ;  /* 0x80000055d4557221 */ /* 0x000fe20000010000 */
[C---:B------:R-:W-:Y:S01]  /*6e10*/  SHF.L.U32 R112, R74.reuse, 0x10, RZ ;  /* 0x000000104a707819 */ /* 0x040fe200000006ff */
[----:B------:R-:W-:Y:S01]  /*6e20*/  FFMA.FTZ R212, R113, UR8, R114 ;  /* 0x0000000871d47c23 */ /* 0x000fe20008010072 */
[----:B------:R-:W-:Y:S01]  /*6e30*/  FADD.FTZ R211, R211, -R86 ;  /* 0x80000056d3d37221 */ /* 0x000fe20000010000 */
[----:B------:R-:W-:Y:S01]  /*6e40*/  PRMT R113, R74, 0x7632, R113 ;  /* 0x000076324a717816 */ /* 0x000fe20000000071 */
[----:B------:R-:W-:Y:S01]  /*6e50*/  FFMA.FTZ R86, R87, UR8, R206 ;  /* 0x0000000857567c23 */ /* 0x000fe200080100ce */
[----:B------:R-:W-:Y:S01]  /*6e60*/  PRMT R87, R72, 0x7632, R87 ;  /* 0x0000763248577816 */ /* 0x000fe20000000057 */
[--C-:B------:R-:W-:Y:S01]  /*6e70*/  FFMA.FTZ R85, R85, UR8, R112.reuse ;  /* 0x0000000855557c23 */ /* 0x100fe20008010070 */
[----:B------:R-:W-:Y:S01]  /*6e80*/  PRMT R112, R73, 0x7632, R112 ;  /* 0x0000763249707816 */ /* 0x000fe20000000070 */
[----:B------:R-:W-:Y:S01]  /*6e90*/  FMUL.FTZ R212, R212, UR7 ;  /* 0x00000007d4d47c20 */ /* 0x000fe20008410000 */
[----:B------:R-:W-:Y:S01]  /*6ea0*/  SHF.L.U32 R210, R113, 0x10, RZ ;  /* 0x0000001071d27819 */ /* 0x000fe200000006ff */
[----:B------:R-:W-:Y:S01]  /*6eb0*/  FMUL.FTZ R86, R86, UR7 ;  /* 0x0000000756567c20 */ /* 0x000fe20008410000 */
[----:B------:R-:W-:-:S02]  /*6ec0*/  SHF.L.U32 R113, R72, 0x10, RZ ;  /* 0x0000001048717819 */ /* 0x000fc400000006ff */
[----:B------:R-:W-:Y:S02]  /*6ed0*/  SHF.L.U32 R114, R87, 0x10, RZ ;  /* 0x0000001057727819 */ /* 0x000fe400000006ff */
[----:B-----5:R-:W-:Y:S01]  /*6ee0*/  PRMT R87, R91, 0x7632, R87 ;  /* 0x000076325b577816 */ /* 0x020fe20000000057 */
[----:B------:R-:W-:Y:S01]  /*6ef0*/  FFMA.FTZ R220, R220, UR8, R113 ;  /* 0x00000008dcdc7c23 */ /* 0x000fe20008010071 */
[----:B------:R-:W-:Y:S01]  /*6f00*/  SHF.L.U32 R206, R112, 0x10, RZ ;  /* 0x0000001070ce7819 */ /* 0x000fe200000006ff */
[----:B------:R-:W-:Y:S01]  /*6f10*/  FFMA.FTZ R112, R211, UR8, R210 ;  /* 0x00000008d3707c23 */ /* 0x000fe200080100d2 */
[----:B------:R-:W-:Y:S01]  /*6f20*/  SHF.L.U32 R113, R91, 0x10, RZ ;  /* 0x000000105b717819 */ /* 0x000fe200000006ff */
[----:B------:R-:W-:Y:S01]  /*6f30*/  FFMA.FTZ R219, R219, UR8, R114 ;  /* 0x00000008dbdb7c23 */ /* 0x000fe20008010072 */
[----:B------:R-:W-:Y:S01]  /*6f40*/  SHF.L.U32 R87, R87, 0x10, RZ ;  /* 0x0000001057577819 */ /* 0x000fe200000006ff */
[--C-:B------:R-:W-:Y:S01]  /*6f50*/  FFMA.FTZ R215, R215, UR8, R206.reuse ;  /* 0x00000008d7d77c23 */ /* 0x100fe200080100ce */
[----:B------:R-:W-:Y:S01]  /*6f60*/  SHF.L.U32 R207, R73, 0x10, RZ ;  /* 0x0000001049cf7819 */ /* 0x000fe200000006ff */
[----:B------:R-:W-:Y:S01]  /*6f70*/  FMUL.FTZ R113, R86, R113 ;  /* 0x0000007156717220 */ /* 0x000fe20000410000 */
[----:B------:R-:W-:Y:S01]  /*6f80*/  SHF.L.U32 R213, R240, 0x10, RZ ;  /* 0x00000010f0d57819 */ /* 0x000fe200000006ff */
[----:B------:R-:W-:Y:S01]  /*6f90*/  FMUL.FTZ R114, R212, R87 ;  /* 0x00000057d4727220 */ /* 0x000fe20000410000 */
[----:B------:R-:W-:Y:S01]  /*6fa0*/  SHF.L.U32 R211, R51, 0x10, RZ ;  /* 0x0000001033d37819 */ /* 0x000fe200000006ff */
[----:B------:R-:W-:Y:S01]  /*6fb0*/  FFMA.FTZ R84, R84, UR8, R207 ;  /* 0x0000000854547c23 */ /* 0x000fe200080100cf */
[C---:B------:R-:W-:Y:S01]  /*6fc0*/  PRMT R206, R90.reuse, 0x7632, R206 ;  /* 0x000076325ace7816 */ /* 0x040fe200000000ce */
[----:B------:R-:W-:Y:S01]  /*6fd0*/  FMUL.FTZ R87, R213, R212 ;  /* 0x000000d4d5577220 */ /* 0x000fe20000410000 */
[----:B------:R-:W-:Y:S01]  /*6fe0*/  SHF.L.U32 R207, R90, 0x10, RZ ;  /* 0x000000105acf7819 */ /* 0x000fe200000006ff */
[----:B------:R-:W-:Y:S01]  /*6ff0*/  FMUL.FTZ R86, R211, R86 ;  /* 0x00000056d3567220 */ /* 0x000fe20000410000 */
[----:B------:R-:W-:Y:S01]  /*7000*/  PRMT R91, R89, 0x7632, R91 ;  /* 0x00007632595b7816 */ /* 0x000fe2000000005b */
[----:B------:R-:W-:Y:S01]  /*7010*/  FMUL.FTZ R212, R112, UR7 ;  /* 0x0000000770d47c20 */ /* 0x000fe20008410000 */
[----:B------:R-:W-:Y:S01]  /*7020*/  SHF.L.U32 R211, R50, 0x10, RZ ;  /* 0x0000001032d37819 */ /* 0x000fe200000006ff */
[----:B------:R-:W-:Y:S01]  /*7030*/  FMUL.FTZ R84, R84, UR7 ;  /* 0x0000000754547c20 */ /* 0x000fe20008410000 */
[----:B------:R-:W-:Y:S01]  /*7040*/  SHF.L.U32 R213, R206, 0x10, RZ ;  /* 0x00000010ced57819 */ /* 0x000fe200000006ff */
[----:B------:R-:W-:Y:S01]  /*7050*/  FMUL.FTZ R206, R85, UR7 ;  /* 0x0000000755ce7c20 */ /* 0x000fe20008410000 */
[----:B------:R-:W-:Y:S01]  /*7060*/  PRMT R90, R88, 0x7632, R90 ;  /* 0x00007632585a7816 */ /* 0x000fe2000000005a */
[----:B------:R-:W-:Y:S01]  /*7070*/  FMUL.FTZ R219, R219, UR7 ;  /* 0x00000007dbdb7c20 */ /* 0x000fe20008410000 */
[----:B------:R-:W-:Y:S01]  /*7080*/  SHF.L.U32 R239, R239, 0x10, RZ ;  /* 0x00000010efef7819 */ /* 0x000fe200000006ff */
[----:B------:R-:W-:Y:S01]  /*7090*/  FMUL.FTZ R207, R206, R207 ;  /* 0x000000cfcecf7220 */ /* 0x000fe20000410000 */
[----:B------:R-:W-:Y:S01]  /*70a0*/  SHF.L.U32 R210, R91, 0x10, RZ ;  /* 0x000000105bd27819 */ /* 0x000fe200000006ff */
[----:B------:R-:W-:Y:S01]  /*70b0*/  FMUL.FTZ R91, R211, R206 ;  /* 0x000000ced35b7220 */ /* 0x000fe20000410000 */
        /* <DEDUP_REMOVED lines=12> */
[----:B------:R-:W-:Y:S01]  /*7180*/  FMUL.FTZ R212, R219, R90 ;  /* 0x0000005adbd47220 */ /* 0x000fe20000410000 */
[----:B------:R-:W-:Y:S01]  /*7190*/  SHF.L.U32 R88, R88, 0x10, RZ ;  /* 0x0000001058587819 */ /* 0x000fe200000006ff */
        /* <DEDUP_REMOVED lines=9> */
.L_x_233:
[----:B------:R-:W0:Y:S01]  /*7230*/  @P0 LDC.64 R88, c[0x0][0x478] ;  /* 0x00011e00ff580b82 */ /* 0x000e220000000a00 */
[----:B------:R-:W-:Y:S01]  /*7240*/  IADD3 R217, PT, PT, R208, 0x300, RZ ;  /* 0x00000300d0d97810 */ /* 0x000fe20007ffe0ff */
        /* <DEDUP_REMOVED lines=14> */
[--C-:B------:R-:W-:Y:S01]  /*7330*/  FFMA.FTZ R87, R100, UR4, R225.reuse ;  /* 0x0000000464577c23 */ /* 0x100fe200080100e1 */
[--C-:B------:R-:W-:Y:S01]  /*7340*/  FFMA.FTZ R86, R96, UR4, R225.reuse ;  /* 0x0000000460567c23 */ /* 0x100fe200080100e1 */
[--C-:B------:R-:W-:Y:S01]  /*7350*/  FFMA.FTZ R107, R107, UR4, R225.reuse ;  /* 0x000000046b6b7c23 */ /* 0x100fe200080100e1 */
[----:B------:R-:W-:Y:S01]  /*7360*/  FFMA.FTZ R106, R106, UR4, R225 ;  /* 0x000000046a6a7c23 */ /* 0x000fe200080100e1 */
[----:B------:R-:W-:Y:S01]  /*7370*/  FADD.FTZ R103, R102, -R83 ;  /* 0x8000005366677221 */ /* 0x000fe20000010000 */
[----:B------:R-:W-:Y:S01]  /*7380*/  FADD.FTZ R101, R101, -R82 ;  /* 0x8000005265657221 */ /* 0x000fe20000010000 */
[----:B------:R-:W-:Y:S01]  /*7390*/  FFMA.FTZ R225, R105, UR4, R225 ;  /* 0x0000000469e17c23 */ /* 0x000fe200080100e1 */
[----:B------:R-:W-:Y:S01]  /*73a0*/  FADD.FTZ R102, R97, -R84 ;  /* 0x8000005461667221 */ /* 0x000fe20000010000 */
[----:B------:R-:W-:Y:S01]  /*73b0*/  PRMT R82, R79, 0x7632, R82 ;  /* 0x000076324f527816 */ /* 0x000fe20000000052 */
[----:B------:R-:W-:Y:S01]  /*73c0*/  FADD.FTZ R105, R98, -R87 ;  /* 0x8000005762697221 */ /* 0x000fe20000010000 */
[----:B------:R-:W-:Y:S01]  /*73d0*/  PRMT R84, R78, 0x7632, R84 ;  /* 0x000076324e547816 */ /* 0x000fe20000000054 */
[----:B------:R-:W-:Y:S01]  /*73e0*/  FADD.FTZ R98, R95, -R86 ;  /* 0x800000565f627221 */ /* 0x000fe20000010000 */
[C---:B-----5:R-:W-:Y:S01]  /*73f0*/  PRMT R96, R90.reuse, 0x7632, R96 ;  /* 0x000076325a607816 */ /* 0x060fe20000000060 */
[----:B------:R-:W-:Y:S01]  /*7400*/  FADD.FTZ R106, R93, -R106 ;  /* 0x8000006a5d6a7221 */ /* 0x000fe20000010000 */
[----:B------:R-:W-:Y:S01]  /*7410*/  SHF.L.U32 R85, R90, 0x10, RZ ;  /* 0x000000105a557819 */ /* 0x000fe200000006ff */
[----:B------:R-:W-:Y:S01]  /*7420*/  FADD.FTZ R225, R92, -R225 ;  /* 0x800000e15ce17221 */ /* 0x000fe20000010000 */
[----:B------:R-:W-:Y:S01]  /*7430*/  SHF.L.U32 R83, R79, 0x10, RZ ;  /* 0x000000104f537819 */ /* 0x000fe200000006ff */
[----:B------:R-:W-:Y:S01]  /*7440*/  FADD.FTZ R107, R94, -R107 ;  /* 0x8000006b5e6b7221 */ /* 0x000fe20000010000 */
[----:B------:R-:W-:-:S02]  /*7450*/  SHF.L.U32 R87, R78, 0x10, RZ ;  /* 0x000000104e577819 */ /* 0x000fc400000006ff */
[C---:B------:R-:W-:Y:S01]  /*7460*/  PRMT R86, R77.reuse, 0x7632, R86 ;  /* 0x000076324d567816 */ /* 0x040fe20000000056 */
[----:B------:R-:W-:Y:S01]  /*7470*/  FFMA.FTZ R83, R106, UR8, R83 ;  /* 0x000000086a537c23 */ /* 0x000fe20008010053 */
[----:B------:R-:W-:Y:S02]  /*7480*/  SHF.L.U32 R90, R77, 0x10, RZ ;  /* 0x000000104d5a7819 */ /* 0x000fe400000006ff */
[----:B------:R-:W-:Y:S02]  /*7490*/  SHF.L.U32 R82, R82, 0x10, RZ ;  /* 0x0000001052527819 */ /* 0x000fe400000006ff */
[----:B------:R-:W-:Y:S01]  /*74a0*/  SHF.L.U32 R92, R84, 0x10, RZ ;  /* 0x00000010545c7819 */ /* 0x000fe200000006ff */
[----:B------:R-:W-:Y:S01]  /*74b0*/  FFMA.FTZ R84, R98, UR8, R87 ;  /* 0x0000000862547c23 */ /* 0x000fe20008010057 */
[----:B------:R-:W-:Y:S01]  /*74c0*/  SHF.L.U32 R99, R86, 0x10, RZ ;  /* 0x0000001056637819 */ /* 0x000fe200000006ff */
[----:B------:R-:W-:Y:S01]  /*74d0*/  FFMA.FTZ R86, R105, UR8, R90 ;  /* 0x0000000869567c23 */ /* 0x000fe2000801005a */
[----:B------:R-:W-:Y:S01]  /*74e0*/  PRMT R100, R91, 0x7632, R100 ;  /* 0x000076325b647816 */ /* 0x000fe20000000064 */
[----:B------:R-:W-:Y:S01]  /*74f0*/  FFMA.FTZ R82, R225, UR8, R82 ;  /* 0x00000008e1527c23 */ /* 0x000fe20008010052 */
[C---:B------:R-:W-:Y:S01]  /*7500*/  SHF.L.U32 R98, R76.reuse, 0x10, RZ ;  /* 0x000000104c627819 */ /* 0x040fe200000006ff */
[----:B------:R-:W-:Y:S01]  /*7510*/  FFMA.FTZ R87, R107, UR8, R92 ;  /* 0x000000086b577c23 */ /* 0x000fe2000801005c */
[----:B------:R-:W-:Y:S01]  /*7520*/  PRMT R90, R76, 0x7632, R90 ;  /* 0x000076324c5a7816 */ /* 0x000fe2000000005a */
[----:B------:R-:W-:Y:S01]  /*7530*/  FMUL.FTZ R92, R83, UR7 ;  /* 0x00000007535c7c20 */ /* 0x000fe20008410000 */
[----:B------:R-:W-:Y:S01]  /*7540*/  SHF.L.U32 R91, R91, 0x10, RZ ;  /* 0x000000105b5b7819 */ /* 0x000fe200000006ff */
[----:B------:R-:W-:Y:S01]  /*7550*/  FMUL.FTZ R93, R82, UR7 ;  /* 0x00000007525d7c20 */ /* 0x000fe20008410000 */
[----:B------:R-:W-:Y:S01]  /*7560*/  SHF.L.U32 R95, R55, 0x10, RZ ;  /* 0x00000010375f7819 */ /* 0x000fe200000006ff */
[----:B------:R-:W-:Y:S01]  /*7570*/  FFMA.FTZ R98, R103, UR8, R98 ;  /* 0x0000000867627c23 */ /* 0x000fe20008010062 */
[----:B------:R-:W-:Y:S01]  /*7580*/  SHF.L.U32 R94, R219, 0x10, RZ ;  /* 0x00000010db5e7819 */ /* 0x000fe200000006ff */
[----:B------:R-:W-:Y:S01]  /*7590*/  FMUL.FTZ R91, R92, R91 ;  /* 0x0000005b5c5b7220 */ /* 0x000fe20000410000 */
[----:B------:R-:W-:Y:S01]  /*75a0*/  SHF.L.U32 R90, R90, 0x10, RZ ;  /* 0x000000105a5a7819 */ /* 0x000fe200000006ff */
[----:B------:R-:W-:Y:S01]  /*75b0*/  FMUL.FTZ R104, R95, R92 ;  /* 0x0000005c5f687220 */ /* 0x000fe20000410000 */
[----:B------:R-:W-:Y:S01]  /*75c0*/  SHF.L.U32 R100, R100, 0x10, RZ ;  /* 0x0000001064647819 */ /* 0x000fe200000006ff */
[----:B------:R-:W-:Y:S01]  /*75d0*/  FMUL.FTZ R92, R84, UR7 ;  /* 0x00000007545c7c20 */ /* 0x000fe20008410000 */
[----:B------:R-:W-:Y:S01]  /*75e0*/  SHF.L.U32 R103, R54, 0x10, RZ ;  /* 0x0000001036677819 */ /* 0x000fe200000006ff */
[----:B------:R-:W-:Y:S01]  /*75f0*/  FMUL.FTZ R107, R94, R93 ;  /* 0x0000005d5e6b7220 */ /* 0x000fe20000410000 */
[----:B------:R-:W-:Y:S01]  /*7600*/  PRMT R81, R89, 0x7632, R81 ;  /* 0x0000763259517816 */ /* 0x000fe20000000051 */
[----:B------:R-:W-:Y:S01]  /*7610*/  FMUL.FTZ R95, R87, UR7 ;  /* 0x00000007575f7c20 */ /* 0x000fe20008410000 */
[----:B------:R-:W-:Y:S01]  /*7620*/  SHF.L.U32 R218, R218, 0x10, RZ ;  /* 0x00000010dada7819 */ /* 0x000fe200000006ff */
[----:B------:R-:W-:Y:S01]  /*7630*/  FFMA.FTZ R101, R101, UR8, R90 ;  /* 0x0000000865657c23 */ /* 0x000fe2000801005a */
        /* <DEDUP_REMOVED lines=8> */
[----:B------:R-:W-:Y:S01]  /*76c0*/  FMUL.FTZ R102, R103, R92 ;  /* 0x0000005c67667220 */ /* 0x000fe20000410000 */
[----:B------:R-:W-:Y:S01]  /*76d0*/  FMUL.FTZ R92, R95, R96 ;  /* 0x000000605f5c7220 */ /* 0x000fe20000410000 */
[----:B------:R-:W-:Y:S01]  /*76e0*/  FMUL.FTZ R105, R218, R95 ;  /* 0x0000005fda697220 */ /* 0x000fe20000410000 */
[----:B------:R-:W-:Y:S01]  /*76f0*/  FMUL.FTZ R95, R94, R89 ;  /* 0x000000595e5f7220 */ /* 0x000fe20000410000 */
[----:B------:R-:W-:Y:S01]  /*7700*/  FMUL.FTZ R100, R97, R94 ;  /* 0x0000005e61647220 */ /* 0x000fe20000410000 */
[----:B------:R-:W-:Y:S01]  /*7710*/  SHF.L.U32 R88, R88, 0x10, RZ ;  /* 0x0000001058587819 */ /* 0x000fe200000006ff */
[----:B------:R-:W-:Y:S01]  /*7720*/  FMUL.FTZ R89, R99, UR7 ;  /* 0x0000000763597c20 */ /* 0x000fe20008410000 */
[----:B------:R-:W-:-:S02]  /*7730*/  SHF.L.U32 R216, R216, 0x10, RZ ;  /* 0x00000010d8d87819 */ /* 0x000fc400000006ff */
        /* <DEDUP_REMOVED lines=11> */
[----:B------:R-:W-:Y:S01]  /*77f0*/  FMUL.FTZ R89, R209, R80 ;  /* 0x00000050d1597220 */ /* 0x000fe20000410000 */
        /* <DEDUP_REMOVED lines=9> */
.L_x_234:
[C---:B0----5:R-:W-:Y:S01]  /*7890*/  PRMT R86, R90.reuse, 0x7632, R86 ;  /* 0x000076325a567816 */ /* 0x061fe20000000056 */
[--C-:B------:R-:W-:Y:S01]  /*78a0*/  FFMA.FTZ R105, R105, UR4, R225.reuse ;  /* 0x0000000469697c23 */ /* 0x100fe200080100e1 */
[----:B------:R-:W-:Y:S01]  /*78b0*/  SHF.L.U32 R85, R90, 0x10, RZ ;  /* 0x000000105a557819 */ /* 0x000fe200000006ff */
[--C-:B------:R-:W-:Y:S01]  /*78c0*/  FFMA.FTZ R106, R106, UR4, R225.reuse ;  /* 0x000000046a6a7c23 */ /* 0x100fe200080100e1 */
[----:B------:R-:W-:Y:S01]  /*78d0*/  PRMT R90, R79, 0x7632, R90 ;  /* 0x000076324f5a7816 */ /* 0x000fe2000000005a */
[----:B------:R-:W-:Y:S01]  /*78e0*/  FFMA.FTZ R208, R96, UR4, R225 ;  /* 0x0000000460d07c23 */ /* 0x000fe200080100e1 */
[----:B------:R-:W-:Y:S01]  /*78f0*/  FADD.FTZ R105, R92, -R105 ;  /* 0x800000695c697221 */ /* 0x000fe20000010000 */
[--C-:B------:R-:W-:Y:S01]  /*7900*/  FFMA.FTZ R209, R104, UR4, R225.reuse ;  /* 0x0000000468d17c23 */ /* 0x100fe200080100e1 */
[----:B------:R-:W-:Y:S01]  /*7910*/  SHF.L.U32 R90, R90, 0x10, RZ ;  /* 0x000000105a5a7819 */ /* 0x000fe200000006ff */
[--C-:B------:R-:W-:Y:S01]  /*7920*/  FFMA.FTZ R104, R103, UR4, R225.reuse ;  /* 0x0000000467687c23 */ /* 0x100fe200080100e1 */
[----:B------:R-:W-:Y:S01]  /*7930*/  FADD.FTZ R106, R93, -R106 ;  /* 0x8000006a5d6a7221 */ /* 0x000fe20000010000 */
[----:B------:R-:W-:Y:S01]  /*7940*/  FFMA.FTZ R103, R100, UR4, R225 ;  /* 0x0000000464677c23 */ /* 0x000fe200080100e1 */
[C---:B------:R-:W-:Y:S01]  /*7950*/  SHF.L.U32 R93, R78.reuse, 0x10, RZ ;  /* 0x000000104e5d7819 */ /* 0x040fe200000006ff */
[----:B------:R-:W-:Y:S01]  /*7960*/  FADD.FTZ R208, R95, -R208 ;  /* 0x800000d05fd07221 */ /* 0x000fe20000010000 */
[----:B------:R-:W-:Y:S01]  /*7970*/  PRMT R92, R78, 0x7632, R92 ;  /* 0x000076324e5c7816 */ /* 0x000fe2000000005c */
[--C-:B------:R-:W-:Y:S01]  /*7980*/  FFMA.FTZ R105, R105, UR8, R90.reuse ;  /* 0x0000000869697c23 */ /* 0x100fe2000801005a */
[----:B------:R-:W-:Y:S01]  /*7990*/  PRMT R90, R77, 0x7632, R90 ;  /* 0x000076324d5a7816 */ /* 0x000fe2000000005a */
[----:B------:R-:W-:Y:S01]  /*79a0*/  FADD.FTZ R103, R98, -R103 ;  /* 0x8000006762677221 */ /* 0x000fe20000010000 */
[----:B------:R-:W-:Y:S01]  /*79b0*/  SHF.L.U32 R95, R79, 0x10, RZ ;  /* 0x000000104f5f7819 */ /* 0x000fe200000006ff */
[----:B------:R-:W-:Y:S01]  /*79c0*/  FFMA.FTZ R208, R208, UR8, R93 ;  /* 0x00000008d0d07c23 */ /* 0x000fe2000801005d */
[----:B------:R-:W-:Y:S01]  /*79d0*/  SHF.L.U32 R98, R92, 0x10, RZ ;  /* 0x000000105c627819 */ /* 0x000fe200000006ff */
[----:B------:R-:W-:Y:S01]  /*79e0*/  FFMA.FTZ R107, R107, UR4, R225 ;  /* 0x000000046b6b7c23 */ /* 0x000fe200080100e1 */
[----:B------:R-:W-:Y:S01]  /*79f0*/  SHF.L.U32 R93, R90, 0x10, RZ ;  /* 0x000000105a5d7819 */ /* 0x000fe200000006ff */
[----:B------:R-:W-:Y:S01]  /*7a00*/  FADD.FTZ R209, R102, -R209 ;  /* 0x800000d166d17221 */ /* 0x000fe20000010000 */
[C---:B------:R-:W-:Y:S01]  /*7a10*/  SHF.L.U32 R92, R76.reuse, 0x10, RZ ;  /* 0x000000104c5c7819 */ /* 0x040fe200000006ff */
[----:B------:R-:W-:Y:S01]  /*7a20*/  FFMA.FTZ R100, R99, UR4, R225 ;  /* 0x0000000463647c23 */ /* 0x000fe200080100e1 */
[----:B------:R-:W-:Y:S01]  /*7a30*/  PRMT R90, R76, 0x7632, R90 ;  /* 0x000076324c5a7816 */ /* 0x000fe2000000005a */
[----:B------:R-:W-:Y:S01]  /*7a40*/  FFMA.FTZ R106, R106, UR8, R95 ;  /* 0x000000086a6a7c23 */ /* 0x000fe2000801005f */
[----:B------:R-:W-:Y:S01]  /*7a50*/  PRMT R96, R91, 0x7632, R96 ;  /* 0x000076325b607816 */ /* 0x000fe20000000060 */
[----:B------:R-:W-:Y:S01]  /*7a60*/  FADD.FTZ R107, R94, -R107 ;  /* 0x8000006b5e6b7221 */ /* 0x000fe20000010000 */
[----:B------:R-:W-:Y:S01]  /*7a70*/  FFMA.FTZ R209, R209, UR8, R92 ;  /* 0x00000008d1d17c23 */ /* 0x000fe2000801005c */
[----:B------:R-:W-:Y:S01]  /*7a80*/  SHF.L.U32 R90, R90, 0x10, RZ ;  /* 0x000000105a5a7819 */ /* 0x000fe200000006ff */
[----:B------:R-:W-:Y:S01]  /*7a90*/  FADD.FTZ R101, R101, -R104 ;  /* 0x8000006865657221 */ /* 0x000fe20000010000 */
[----:B------:R-:W-:Y:S01]  /*7aa0*/  SHF.L.U32 R91, R91, 0x10, RZ ;  /* 0x000000105b5b7819 */ /* 0x000fe200000006ff */
[----:B------:R-:W-:Y:S01]  /*7ab0*/  FADD.FTZ R100, R97, -R100 ;  /* 0x8000006461647221 */ /* 0x000fe20000010000 */
[----:B------:R-:W-:Y:S01]  /*7ac0*/  SHF.L.U32 R94, R77, 0x10, RZ ;  /* 0x000000104d5e7819 */ /* 0x000fe200000006ff */
[----:B------:R-:W-:Y:S01]  /*7ad0*/  FMUL.FTZ R105, R105, UR7 ;  /* 0x0000000769697c20 */ /* 0x000fe20008410000 */
[----:B------:R-:W-:Y:S01]  /*7ae0*/  SHF.L.U32 R92, R219, 0x10, RZ ;  /* 0x00000010db5c7819 */ /* 0x000fe200000006ff */
[----:B------:R-:W-:Y:S01]  /*7af0*/  FMUL.FTZ R106, R106, UR7 ;  /* 0x000000076a6a7c20 */ /* 0x000fe20008410000 */
[----:B------:R-:W-:Y:S01]  /*7b00*/  SHF.L.U32 R96, R96, 0x10, RZ ;  /* 0x0000001060607819 */ /* 0x000fe200000006ff */
[----:B------:R-:W-:Y:S01]  /*7b10*/  FFMA.FTZ R98, R107, UR8, R98 ;  /* 0x000000086b627c23 */ /* 0x000fe20008010062 */
[----:B------:R-:W-:Y:S01]  /*7b20*/  SHF.L.U32 R97, R55, 0x10, RZ ;  /* 0x0000001037617819 */ /* 0x000fe200000006ff */
[----:B------:R-:W-:Y:S01]  /*7b30*/  FFMA.FTZ R93, R100, UR8, R93 ;  /* 0x00000008645d7c23 */ /* 0x000fe2000801005d */
[----:B------:R-:W-:Y:S01]  /*7b40*/  PRMT R87, R89, 0x7632, R87 ;  /* 0x0000763259577816 */ /* 0x000fe20000000057 */
[----:B------:R-:W-:Y:S01]  /*7b50*/  FFMA.FTZ R101, R101, UR8, R90 ;  /* 0x0000000865657c23 */ /* 0x000fe2000801005a */
[----:B------:R-:W-:Y:S01]  /*7b60*/  FFMA.FTZ R95, R103, UR8, R94 ;  /* 0x00000008675f7c23 */ /* 0x000fe2000801005e */
[----:B------:R-:W-:Y:S01]  /*7b70*/  FMUL.FTZ R90, R105, R96 ;  /* 0x00000060695a7220 */ /* 0x000fe20000410000 */
        /* <DEDUP_REMOVED lines=11> */
[----:B------:R-:W-:Y:S01]  /*7c30*/  PRMT R84, R88, 0x7632, R84 ;  /* 0x0000763258547816 */ /* 0x000fe20000000054 */
[----:B------:R-:W-:Y:S01]  /*7c40*/  FMUL.FTZ R92, R98, R103 ;  /* 0x00000067625c7220 */ /* 0x000fe20000410000 */
[----:B------:R-:W-:Y:S01]  /*7c50*/  SHF.L.U32 R89, R89, 0x10, RZ ;  /* 0x0000001059597819 */ /* 0x000fe200000006ff */
[----:B------:R-:W-:Y:S01]  /*7c60*/  FMUL.FTZ R100, R105, R98 ;  /* 0x0000006269647220 */ /* 0x000fe20000410000 */
[----:B------:R-:W-:Y:S01]  /*7c70*/  SHF.L.U32 R85, R53, 0x10, RZ ;  /* 0x0000001035557819 */ /* 0x000fe200000006ff */
[----:B------:R-:W-:Y:S01]  /*7c80*/  FMUL.FTZ R94, R86, R87 ;  /* 0x00000057565e7220 */ /* 0x000fe20000410000 */
[----:B------:R-:W-:Y:S01]  /*7c90*/  FMUL.FTZ R98, R97, R86 ;  /* 0x0000005661627220 */ /* 0x000fe20000410000 */
[----:B------:R-:W-:Y:S01]  /*7ca0*/  FMUL.FTZ R96, R95, UR7 ;  /* 0x000000075f607c20 */ /* 0x000fe20008410000 */
        /* <DEDUP_REMOVED lines=15> */
[----:B------:R-:W-:-:S02]  /*7da0*/  F2FP.BF16.F32.PACK_AB R86, R100, R99 ;  /* 0x000000636456723e */ /* 0x000fc400000010ff */
[----:B------:R-:W-:Y:S02]  /*7db0*/  F2FP.BF16.F32.PACK_AB R85, R98, R85 ;  /* 0x000000556255723e */ /* 0x000fe400000010ff */
[----:B------:R-:W-:-:S07]  /*7dc0*/  F2FP.BF16.F32.PACK_AB R84, R101, R84 ;  /* 0x000000546554723e */ /* 0x000fce00000010ff */
.L_x_235:
[----:B------:R-:W0:Y:S01]  /*7dd0*/  @P0 LDC.64 R88, c[0x0][0x478] ;  /* 0x00011e00ff580b82 */ /* 0x000e220000000a00 */
[----:B------:R-:W-:-:S04]  /*7de0*/  IMAD.WIDE.U32 R244, R217, 0x10, R244 ;  /* 0x00000010d9f47825 */ /* 0x000fc800078e00f4 */
[----:B0-----:R-:W-:-:S05]  /*7df0*/  @P0 IMAD.WIDE.U32 R88, R217, 0x10, R88 ;  /* 0x00000010d9580825 */ /* 0x001fca00078e0058 */
[----:B------:R0:W-:Y:S04]  /*7e00*/  @P0 STG.E.128 desc[UR18][R88.64], R80 ;  /* 0x0000005058000986 */ /* 0x0001e8000c101d12 */
[----:B------:R0:W-:Y:S02]  /*7e10*/  STG.E.128 desc[UR18][R244.64], R84 ;  /* 0x00000054f4007986 */ /* 0x0001e4000c101d12 */
.L_x_227:
[----:B------:R-:W-:Y:S01]  /*7e20*/  UIADD3 UR6, UPT, UPT, UR6, UR26, URZ ;  /* 0x0000001a06067290 */ /* 0x000fe2000fffe0ff */
[----:B------:R-:W-:Y:S01]  /*7e30*/  FADD.FTZ R134, R223, R134 ;  /* 0x00000086df867221 */ /* 0x000fe20000010000 */
[----:B------:R-:W-:Y:S01]  /*7e40*/  FADD.FTZ R135, R226, R135 ;  /* 0x00000087e2877221 */ /* 0x000fe20000010000 */
[----:B------:R-:W-:Y:S01]  /*7e50*/  FADD.FTZ R136, R115, R136 ;  /* 0x0000008873887221 */ /* 0x000fe20000010000 */
[----:B------:R-:W-:Y:S01]  /*7e60*/  UISETP.GE.AND UP1, UPT, UR6, UR27, UPT ;  /* 0x0000001b0600728c */ /* 0x000fe2000bf26270 */
[----:B------:R-:W-:Y:S01]  /*7e70*/  FADD.FTZ R137, R224, R137 ;  /* 0x00000089e0897221 */ /* 0x000fe20000010000 */
        /* <DEDUP_REMOVED lines=28> */
[----:B------:R-:W-:Y:S01]  /*8040*/  UPLOP3.LUT UP2, UPT, UPT, UPT, UP2, 0x40, 0x4 ;  /* 0x000000000004789c */ /* 0x000fe20003f4e820 */
[----:B------:R-:W-:Y:S10]  /*8050*/  BRA.U !UP1, `(.L_x_236) ;  /* 0xffffff8909c87547 */ /* 0x000ff4000b83ffff */
        /* <DEDUP_REMOVED lines=38> */
[----:B01----:R-:W-:Y:S02]  /*82c0*/  MOV R89, R159 ;  /* 0x0000009f00597202 */ /* 0x003fe40000000f00 */
        /* <DEDUP_REMOVED lines=56> */
[----:B------:R-:W-:-:S07]  /*8650*/  MOV R19, R116 ;  /* 0x0000007400137202 */ /* 0x000fce0000000f00 */
.L_x_215:
[----:B------:R-:W1:Y:S08]  /*8660*/  S2UR UR4, SR_CTAID.X ;  /* 0x00000000000479c3 */ /* 0x000e700000002500 */
[----:B------:R-:W1:Y:S08]  /*8670*/  LDC R0, c[0x0][0x388] ;  /* 0x0000e200ff007b82 */ /* 0x000e700000000800 */
[----:B------:R-:W2:Y:S08]  /*8680*/  LDC.64 R2, c[0x0][0x440] ;  /* 0x00011000ff027b82 */ /* 0x000eb00000000a00 */
[----:B------:R-:W3:Y:S08]  /*8690*/  LDC.64 R12, c[0x0][0x448] ;  /* 0x00011200ff0c7b82 */ /* 0x000ef00000000a00 */
[----:B------:R-:W4:Y:S01]  /*86a0*/  LDC.64 R14, c[0x0][0x460] ;  /* 0x00011800ff0e7b82 */ /* 0x000f220000000a00 */
[----:B-1----:R-:W-:-:S05]  /*86b0*/  IMAD R0, R0, UR4, RZ ;  /* 0x0000000400007c24 */ /* 0x002fca000f8e02ff */
[----:B------:R-:W-:-:S05]  /*86c0*/  LEA.HI R117, R0, R117, RZ, 0x1d ;  /* 0x0000007500757211 */ /* 0x000fca00078fe8ff */
[----:B--2---:R-:W-:-:S04]  /*86d0*/  IMAD.WIDE.U32 R2, R117, 0x20, R2 ;  /* 0x0000002075027825 */ /* 0x004fc800078e0002 */
[C---:B---3--:R-:W-:Y:S01]  /*86e0*/  IMAD.WIDE.U32 R12, R117.reuse, 0x20, R12 ;  /* 0x00000020750c7825 */ /* 0x048fe200078e000c */
[----:B0-----:R-:W-:Y:S04]  /*86f0*/  STG.E.128 desc[UR18][R2.64], R56 ;  /* 0x0000003802007986 */ /* 0x001fe8000c101d12 */
[----:B------:R-:W-:Y:S01]  /*8700*/  STG.E.128 desc[UR18][R2.64+0x10], R60 ;  /* 0x0000103c02007986 */ /* 0x000fe2000c101d12 */
[----:B----4-:R-:W-:-:S03]  /*8710*/  IMAD.WIDE.U32 R14, R117, 0x20, R14 ;  /* 0x00000020750e7825 */ /* 0x010fc600078e000e */
        /* <DEDUP_REMOVED lines=23> */
.L_x_237:
        /* <DEDUP_REMOVED lines=15> */
.L_x_15583:


//--------------------- .text._ZN10layer_norm13ln_bwd_kernelINS_13Kernel_traitsI13__nv_bfloat16S2_S2_S2_fjLj8192ELj1ELj1ELj8ELj16ENS_18Kernel_traits_baseILj8192ES2_S2_S2_S2_fjLj256EEEEELb0ELb1ELb1ELb0EEEvNS_9BwdParamsE --------------------------
	.section	.text._ZN10layer_norm13ln_bwd_kernelINS_13Kernel_traitsI13__nv_bfloat16S2_S2_S2_fjLj8192ELj1ELj1ELj8ELj16ENS_18Kernel_traits_baseILj8192ES2_S2_S2_S2_fjLj256EEEEELb0ELb1ELb1ELb0EEEvNS_9BwdParamsE,"ax",@progbits
	.align	128
        .global         _ZN10layer_norm13ln_bwd_kernelINS_13Kernel_traitsI13__nv_bfloat16S2_S2_S2_fjLj8192ELj1ELj1ELj8ELj16ENS_18Kernel_traits_baseILj8192ES2_S2_S2_S2_fjLj256EEEEELb0ELb1ELb1ELb0EEEvNS_9BwdParamsE
        .type           _ZN10layer_norm13ln_bwd_kernelINS_13Kernel_traitsI13__nv_bfloat16S2_S2_S2_fjLj8192ELj1ELj1ELj8ELj16ENS_18Kernel_traits_baseILj8192ES2_S2_S2_S2_fjLj256EEEEELb0ELb1ELb1ELb0EEEvNS_9BwdParamsE,@function
        .size           _ZN10layer_norm13ln_bwd_kernelINS_13Kernel_traitsI13__nv_bfloat16S2_S2_S2_fjLj8192ELj1ELj1ELj8ELj16ENS_18Kernel_traits_baseILj8192ES2_S2_S2_S2_fjLj256EEEEELb0ELb1ELb1ELb0EEEvNS_9BwdParamsE,(.L_x_15584 - _ZN10layer_norm13ln_bwd_kernelINS_13Kernel_traitsI13__nv_bfloat16S2_S2_S2_fjLj8192ELj1ELj1ELj8ELj16ENS_18Kernel_traits_baseILj8192ES2_S2_S2_S2_fjLj256EEEEELb0ELb1ELb1ELb0EEEvNS_9BwdParamsE)
        .other          _ZN10layer_norm13ln_bwd_kernelINS_13Kernel_traitsI13__nv_bfloat16S2_S2_S2_fjLj8192ELj1ELj1ELj8ELj16ENS_18Kernel_traits_baseILj8192ES2_S2_S2_S2_fjLj256EEEEELb0ELb1ELb1ELb0EEEvNS_9BwdParamsE,@"STO_CUDA_ENTRY STV_DEFAULT"
_ZN10layer_norm13ln_bwd_kernelINS_13Kernel_traitsI13__nv_bfloat16S2_S2_S2_fjLj8192ELj1ELj1ELj8ELj16ENS_18Kernel_traits_baseILj8192ES2_S2_S2_S2_fjLj256EEEEELb0ELb1ELb1ELb0EEEvNS_9BwdParamsE:
.text._ZN10layer_norm13ln_bwd_kernelINS_13Kernel_traitsI13__nv_bfloat16S2_S2_S2_fjLj8192ELj1ELj1ELj8ELj16ENS_18Kernel_traits_baseILj8192ES2_S2_S2_S2_fjLj256EEEEELb0ELb1ELb1ELb0EEEvNS_9BwdParamsE:
[----:B------:R-:W0:Y:S01]  /*0000*/  LDC R1, c[0x0][0x37c] ;  /* 0x0000df00ff017b82 */ /* 0x000e220000000800 */
[----:B------:R-:W1:Y:S01]  /*0010*/  S2R R4, SR_TID.X ;  /* 0x0000000000047919 */ /* 0x000e620000002100 */
[----:B------:R-:W2:Y:S01]  /*0020*/  LDCU UR10, c[0x0][0x388] ;  /* 0x00007100ff0a77ac */ /* 0x000ea20008000800 */
[----:B0-----:R-:W-:Y:S01]  /*0030*/  IADD3 R1, PT, PT, R1, -0x10, RZ ;  /* 0xfffffff001017810 */ /* 0x001fe20007ffe0ff */
[----:B------:R-:W0:Y:S01]  /*0040*/  LDCU.64 UR16, c[0x0][0x358] ;  /* 0x00006b00ff1077ac */ /* 0x000e220008000a00 */
[----:B--2---:R-:W-:-:S04]  /*0050*/  USHF.R.S32.HI UR4, URZ, 0x1f, UR10 ;  /* 0x0000001fff047899 */ /* 0x004fc8000801140a */
[----:B------:R-:W-:-:S06]  /*0060*/  ULEA.HI UR4, UR4, UR10, URZ, 0x3 ;  /* 0x0000000a04047291 */ /* 0x000fcc000f8f18ff */
[----:B------:R-:W-:Y:S02]  /*0070*/  MOV R0, UR4 ;  /* 0x0000000400007c02 */ /* 0x000fe40008000f00 */
[----:B-1----:R-:W-:Y:S02]  /*0080*/  LOP3.LUT R5, R4, 0xff, RZ, 0x3c, !PT ;  /* 0x000000ff04057812 */ /* 0x002fe400078e3cff */
[----:B------:R-:W-:Y:S01]  /*0090*/  MOV R25, R4 ;  /* 0x0000000400197202 */ /* 0x000fe20000000f00 */
[----:B------:R-:W1:Y:S01]  /*00a0*/  S2UR UR26, SR_CTAID.X ;  /* 0x00000000001a79c3 */ /* 0x000e620000002500 */
[----:B------:R-:W-:Y:S01]  /*00b0*/  LEA.HI.SX32 R5, R0, R5, 0x1d ;  /* 0x0000000500057211 */ /* 0x000fe200078feaff */
[----:B------:R-:W1:Y:S03]  /*00c0*/  LDCU UR4, c[0x0][0x384] ;  /* 0x00007080ff0477ac */ /* 0x000e660008000800 */
[----:B------:R-:W-:-:S02]  /*00d0*/  ISETP.GE.U32.AND P1, PT, R5, 0x100, PT ;  /* 0x000001000500780c */ /* 0x000fc40003f26070 */
[C---:B------:R-:W-:Y:S02]  /*00e0*/  ISETP.GE.U32.AND P3, PT, R5.reuse, 0x200, PT ;  /* 0x000002000500780c */ /* 0x040fe40003f66070 */
[C---:B------:R-:W-:Y:S02]  /*00f0*/  ISETP.GE.U32.AND P4, PT, R5.reuse, 0x300, PT ;  /* 0x000003000500780c */ /* 0x040fe40003f86070 */
[----:B------:R-:W-:-:S07]  /*0100*/  ISETP.GE.U32.AND P5, PT, R5, 0x400, PT ;  /* 0x000004000500780c */ /* 0x000fce0003fa6070 */
[----:B------:R-:W2:Y:S08]  /*0110*/  @P1 LDC.64 R2, c[0x0][0x3d0] ;  /* 0x0000f400ff021b82 */ /* 0x000eb00000000a00 */
[----:B------:R-:W3:Y:S08]  /*0120*/  @P1 LDC.64 R6, c[0x0][0x3e8] ;  /* 0x0000fa00ff061b82 */ /* 0x000ef00000000a00 */
[----:B------:R-:W4:Y:S08]  /*0130*/  @P3 LDC.64 R8, c[0x0][0x3d0] ;  /* 0x0000f400ff083b82 */ /* 0x000f300000000a00 */
[----:B------:R-:W1:Y:S01]  /*0140*/  @P3 LDC.64 R10, c[0x0][0x3e8] ;  /* 0x0000fa00ff0a3b82 */ /* 0x000e620000000a00 */
[----:B--2---:R-:W-:-:S05]  /*0150*/  @P1 IMAD.WIDE.U32 R2, R25, 0x10, R2 ;  /* 0x0000001019021825 */ /* 0x004fca00078e0002 */
[----:B0-----:R0:W5:Y:S02]  /*0160*/  @P1 LDG.E.128 R228, desc[UR16][R2.64] ;  /* 0x0000001002e41981 */ /* 0x001164000c1e1d00 */
        /* <DEDUP_REMOVED lines=8> */
[C---:B-1----:R-:W-:Y:S01]  /*01f0*/  @P3 IMAD.WIDE.U32 R14, R25.reuse, 0x10, R10 ;  /* 0x00000010190e3825 */ /* 0x042fe200078e000a */
[----:B------:R-:W-:-:S04]  /*0200*/  @P3 IADD3 R25, PT, PT, R25, 0x100, RZ ;  /* 0x0000010019193810 */ /* 0x000fc80007ffe0ff */
[----:B------:R0:W5:Y:S02]  /*0210*/  @P3 LDG.E.128 R36, desc[UR16][R14.64] ;  /* 0x000000100e243981 */ /* 0x000164000c1e1d00 */
[----:B------:R-:W1:Y:S01]  /*0220*/  @P5 LDC.64 R22, c[0x0][0x3e8] ;  /* 0x0000fa00ff165b82 */ /* 0x000e620000000a00 */
[----:B--2---:R-:W-:-:S05]  /*0230*/  @P4 IMAD.WIDE.U32 R16, R25, 0x10, R16 ;  /* 0x0000001019104825 */ /* 0x004fca00078e0010 */
[----:B------:R0:W5:Y:S01]  /*0240*/  @P4 LDG.E.128 R40, desc[UR16][R16.64] ;  /* 0x0000001010284981 */ /* 0x000162000c1e1d00 */
[C---:B---3--:R-:W-:Y:S01]  /*0250*/  @P4 IMAD.WIDE.U32 R18, R25.reuse, 0x10, R18 ;  /* 0x0000001019124825 */ /* 0x048fe200078e0012 */
[----:B------:R-:W-:-:S04]  /*0260*/  @P4 IADD3 R25, PT, PT, R25, 0x100, RZ ;  /* 0x0000010019194810 */ /* 0x000fc80007ffe0ff */
[----:B------:R0:W5:Y:S01]  /*0270*/  @P4 LDG.E.128 R44, desc[UR16][R18.64] ;  /* 0x00000010122c4981 */ /* 0x000162000c1e1d00 */
[----:B----4-:R-:W-:-:S05]  /*0280*/  @P5 IMAD.WIDE.U32 R8, R25, 0x10, R20 ;  /* 0x0000001019085825 */ /* 0x010fca00078e0014 */
[----:B------:R0:W5:Y:S01]  /*0290*/  @P5 LDG.E.128 R48, desc[UR16][R8.64] ;  /* 0x0000001008305981 */ /* 0x000162000c1e1d00 */
[----:B-1----:R-:W-:-:S05]  /*02a0*/  @P5 IMAD.WIDE.U32 R10, R25, 0x10, R22 ;  /* 0x00000010190a5825 */ /* 0x002fca00078e0016 */
        /* <DEDUP_REMOVED lines=50> */
[----:B0-----:R-:W-:Y:S06]  /*05d0*/  BRA.U UP0, `(.L_x_238) ;  /* 0x0000009d00047547 */ /* 0x001fec000b800000 */
[----:B-----5:R-:W-:Y:S02]  /*05e0*/  PRMT R3, R231, 0x7632, R3 ;  /* 0x00007632e7037816 */ /* 0x020fe40000000003 */
[----:B------:R-:W-:Y:S02]  /*05f0*/  CS2R R56, SRZ ;  /* 0x0000000000387805 */ /* 0x000fe4000001ff00 */
[----:B------:R-:W-:Y:S02]  /*0600*/  PRMT R2, R230, 0x7632, R2 ;  /* 0x00007632e6027816 */ /* 0x000fe40000000002 */
[----:B------:R-:W-:Y:S02]  /*0610*/  CS2R R58, SRZ ;  /* 0x00000000003a7805 */ /* 0x000fe4000001ff00 */
[----:B------:R-:W-:Y:S01]  /*0620*/  PRMT R0, R229, 0x7632, R0 ;  /* 0x00007632e5007816 */ /* 0x000fe20000000000 */
[----:B------:R0:W-:Y:S01]  /*0630*/  STL.S16 [R1+0x8], R3 ;  /* 0x0000080301007387 */ /* 0x0001e20000100600 */
[----:B------:R-:W-:-:S02]  /*0640*/  PRMT R251, R31, 0x7632, R251 ;  /* 0x000076321ffb7816 */ /* 0x000fc400000000fb */
[----:B------:R-:W-:Y:S02]  /*0650*/  CS2R R60, SRZ ;  /* 0x00000000003c7805 */ /* 0x000fe4000001ff00 */
[----:B------:R-:W-:Y:S01]  /*0660*/  PRMT R250, R30, 0x7632, R250 ;  /* 0x000076321efa7816 */ /* 0x000fe200000000fa */
[----:B------:R0:W-:Y:S01]  /*0670*/  STL.S16 [R1+0x4], R2 ;  /* 0x0000040201007387 */ /* 0x0001e20000100600 */
[----:B------:R-:W-:Y:S02]  /*0680*/  PRMT R249, R29, 0x7632, R249 ;  /* 0x000076321df97816 */ /* 0x000fe400000000f9 */
[----:B------:R-:W-:Y:S02]  /*0690*/  CS2R R62, SRZ ;  /* 0x00000000003e7805 */ /* 0x000fe4000001ff00 */
[----:B------:R-:W-:Y:S01]  /*06a0*/  PRMT R248, R28, 0x7632, R248 ;  /* 0x000076321cf87816 */ /* 0x000fe200000000f8 */
[----:B------:R0:W-:Y:S01]  /*06b0*/  STL.S16 [R1], R0 ;  /* 0x0000000001007387 */ /* 0x0001e20000100600 */
        /* <DEDUP_REMOVED lines=57> */
[----:B------:R-:W-:Y:S01]  /*0a50*/  UPLOP3.LUT UP1, UPT, UPT, UPT, UPT, 0x40, 0x4 ;  /* 0x000000000004789c */ /* 0x000fe20003f2e870 */
[----:B------:R-:W1:Y:S01]  /*0a60*/  LDCU UR29, c[0x0][0x40c] ;  /* 0x00008180ff1d77ac */ /* 0x000e620008000800 */
[----:B------:R-:W2:Y:S01]  /*0a70*/  LDCU UR10, c[0x0][0x388] ;  /* 0x00007100ff0a77ac */ /* 0x000ea20008000800 */
[----:B------:R-:W3:Y:S01]  /*0a80*/  LDCU.U8 UR27, c[0x0][0x410] ;  /* 0x00008200ff1b77ac */ /* 0x000ee20008000000 */
[----:B------:R-:W4:Y:S01]  /*0a90*/  LDCU.64 UR18, c[0x0][0x3c8] ;  /* 0x00007900ff1277ac */ /* 0x000f220008000a00 */
[----:B------:R-:W0:Y:S01]  /*0aa0*/  LDCU.64 UR20, c[0x0][0x3c0] ;  /* 0x00007800ff1477ac */ /* 0x000e220008000a00 */
[----:B------:R-:W0:Y:S01]  /*0ab0*/  LDCU UR28, c[0x0][0x400] ;  /* 0x00008000ff1c77ac */ /* 0x000e220008000800 */
[----:B------:R-:W0:Y:S01]  /*0ac0*/  LDCU.64 UR22, c[0x0][0x438] ;  /* 0x00008700ff1677ac */ /* 0x000e220008000a00 */
[----:B------:R-:W0:Y:S01]  /*0ad0*/  LDCU.64 UR4, c[0x0][0x478] ;  /* 0x00008f00ff0477ac */ /* 0x000e220008000a00 */
[----:B------:R-:W0:Y:S01]  /*0ae0*/  LDCU.128 UR12, c[0x0][0x3f0] ;  /* 0x00007e00ff0c77ac */ /* 0x000e220008000c00 */
[----:B------:R-:W0:Y:S02]  /*0af0*/  LDCU.64 UR24, c[0x0][0x380] ;  /* 0x00007000ff1877ac */ /* 0x000e240008000a00 */
.L_x_390:
[----:B0-----:R-:W-:Y:S02]  /*0b00*/  UIMAD.WIDE UR8, UR26, 0x4, UR14 ;  /* 0x000000041a0878a5 */ /* 0x001fe4000f8e020e */
[----:B----4-:R-:W-:-:S04]  /*0b10*/  UIMAD.WIDE UR6, UR26, 0x4, UR18 ;  /* 0x000000041a0678a5 */ /* 0x010fc8000f8e0212 */
[----:B-123--:R-:W-:Y:S02]  /*0b20*/  MOV R176, UR8 ;  /* 0x0000000800b07c02 */ /* 0x00efe40008000f00 */
[----:B------:R-:W-:Y:S01]  /*0b30*/  MOV R177, UR9 ;  /* 0x0000000900b17c02 */ /* 0x000fe20008000f00 */
[----:B------:R-:W-:-:S04]  /*0b40*/  UIMAD.WIDE UR8, UR26, 0x4, UR12 ;  /* 0x000000041a0878a5 */ /* 0x000fc8000f8e020c */
[----:B------:R0:W4:Y:S02]  /*0b50*/  LDG.E R179, desc[UR16][R176.64] ;  /* 0x00000010b0b37981 */ /* 0x000124000c1e1900 */
[----:B0-----:R-:W-:Y:S01]  /*0b60*/  MOV R176, UR6 ;  /* 0x0000000600b07c02 */ /* 0x001fe20008000f00 */
[----:B------:R-:W-:-:S05]  /*0b70*/  IMAD.U32 R177, RZ, RZ, UR7 ;  /* 0x00000007ffb17e24 */ /* 0x000fca000f8e00ff */
[----:B-----5:R0:W5:Y:S02]  /*0b80*/  LDG.E R178, desc[UR16][R176.64] ;  /* 0x00000010b0b27981 */ /* 0x020164000c1e1900 */
[----:B0-----:R-:W-:Y:S02]  /*0b90*/  MOV R176, UR8 ;  /* 0x0000000800b07c02 */ /* 0x001fe40008000f00 */
[----:B------:R-:W-:-:S05]  /*0ba0*/  MOV R177, UR9 ;  /* 0x0000000900b17c02 */ /* 0x000fca0008000f00 */
[----:B------:R-:W2:Y:S01]  /*0bb0*/  LDG.E R180, desc[UR16][R176.64] ;  /* 0x00000010b0b47981 */ /* 0x000ea2000c1e1900 */
[----:B------:R-:W-:Y:S01]  /*0bc0*/  BSSY.RECONVERGENT B0, `(.L_x_239) ;  /* 0x00001e8000007945 */ /* 0x000fe20003800200 */
[----:B------:R-:W-:Y:S02]  /*0bd0*/  CS2R R234, SRZ ;  /* 0x0000000000ea7805 */ /* 0x000fe4000001ff00 */
[----:B----4-:R-:W-:-:S13]  /*0be0*/  R2UR UR31, R179 ;  /* 0x00000000b31f72ca */ /* 0x010fda00000e0000 */
[----:B------:R-:W-:Y:S01]  /*0bf0*/  UISETP.GE.AND UP2, UPT, UR31, 0x1, UPT ;  /* 0x000000011f00788c */ /* 0x000fe2000bf46270 */
[----:B-----5:R-:W-:Y:S02]  /*0c00*/  R2UR UR30, R178 ;  /* 0x00000000b21e72ca */ /* 0x020fe400000e0000 */
[----:B--2---:R-:W-:-:S06]  /*0c10*/  R2UR UR11, R180 ;  /* 0x00000000b40b72ca */ /* 0x004fcc00000e0000 */
[----:B------:R-:W-:Y:S09]  /*0c20*/  BRA.U !UP2, `(.L_x_240) ;  /* 0x0000001d0a107547 */ /* 0x000ff2000b800000 */
[----:B------:R-:W-:-:S06]  /*0c30*/  UIMAD.WIDE UR6, UR26, 0x4, UR20 ;  /* 0x000000041a0678a5 */ /* 0x000fcc000f8e0214 */
[----:B------:R-:W-:Y:S02]  /*0c40*/  MOV R176, UR6 ;  /* 0x0000000600b07c02 */ /* 0x000fe40008000f00 */
[----:B------:R-:W-:-:S05]  /*0c50*/  MOV R177, UR7 ;  /* 0x0000000700b17c02 */ /* 0x000fca0008000f00 */
[----:B------:R-:W2:Y:S01]  /*0c60*/  LDG.E R176, desc[UR16][R176.64] ;  /* 0x00000010b0b07981 */ /* 0x000ea2000c1e1900 */
[----:B------:R-:W-:Y:S01]  /*0c70*/  UIADD3 UR7, UPT, UPT, UR31, -0x1, URZ ;  /* 0xffffffff1f077890 */ /* 0x000fe2000fffe0ff */
[C---:B------:R-:W-:Y:S01]  /*0c80*/  ISETP.GE.U32.AND P3, PT, R5.reuse, 0x100, PT ;  /* 0x000001000500780c */ /* 0x040fe20003f66070 */
[----:B------:R-:W-:Y:S01]  /*0c90*/  UIMAD UR6, UR26, UR10, URZ ;  /* 0x0000000a1a0672a4 */ /* 0x000fe2000f8e02ff */
[----:B------:R-:W0:Y:S01]  /*0ca0*/  S2R R178, SR_TID.X ;  /* 0x0000000000b27919 */ /* 0x000e220000002100 */
[----:B------:R-:W-:Y:S01]  /*0cb0*/  UIMAD UR8, UR7, UR10, URZ ;  /* 0x0000000a070872a4 */ /* 0x000fe2000f8e02ff */
[----:B---3--:R-:W-:Y:S01]  /*0cc0*/  ISETP.NE.AND P0, PT, RZ, UR27, PT ;  /* 0x0000001bff007c0c */ /* 0x008fe2000bf05270 */
[----:B------:R-:W-:Y:S01]  /*0cd0*/  USHF.R.S32.HI UR7, URZ, 0x1f, UR6 ;  /* 0x0000001fff077899 */ /* 0x000fe20008011406 */
[----:B------:R-:W-:Y:S01]  /*0ce0*/  BSSY.RECONVERGENT B1, `(.L_x_241) ;  /* 0x0000077000017945 */ /* 0x000fe20003800200 */
[----:B------:R-:W-:Y:S01]  /*0cf0*/  USHF.R.S32.HI UR9, URZ, 0x1f, UR8 ;  /* 0x0000001fff097899 */ /* 0x000fe20008011408 */
[C---:B------:R-:W-:Y:S01]  /*0d00*/  ISETP.GE.U32.AND P4, PT, R5.reuse, 0x200, PT ;  /* 0x000002000500780c */ /* 0x040fe20003f86070 */
[----:B------:R-:W-:Y:S01]  /*0d10*/  ULEA.HI UR7, UR7, UR6, URZ, 0x3 ;  /* 0x0000000607077291 */ /* 0x000fe2000f8f18ff */
[C---:B------:R-:W-:Y:S01]  /*0d20*/  ISETP.GE.U32.AND P2, PT, R5.reuse, 0x300, PT ;  /* 0x000003000500780c */ /* 0x040fe20003f46070 */
[----:B------:R-:W-:Y:S01]  /*0d30*/  ULEA.HI UR9, UR9, UR8, URZ, 0x3 ;  /* 0x0000000809097291 */ /* 0x000fe2000f8f18ff */
[----:B------:R-:W-:-:S02]  /*0d40*/  ISETP.GE.U32.AND P1, PT, R5, 0x400, PT ;  /* 0x000004000500780c */ /* 0x000fc40003f26070 */
[----:B------:R-:W-:Y:S02]  /*0d50*/  CS2R R234, SRZ ;  /* 0x0000000000ea7805 */ /* 0x000fe4000001ff00 */
[----:B------:R-:W-:Y:S02]  /*0d60*/  MOV R233, UR7 ;  /* 0x0000000700e97c02 */ /* 0x000fe40008000f00 */
[----:B------:R-:W-:Y:S02]  /*0d70*/  MOV R232, UR9 ;  /* 0x0000000900e87c02 */ /* 0x000fe40008000f00 */
[-C--:B0-----:R-:W-:Y:S02]  /*0d80*/  LEA.HI.SX32 R233, R233, R178.reuse, 0x1d ;  /* 0x000000b2e9e97211 */ /* 0x081fe400078feaff */
[----:B------:R-:W-:Y:S02]  /*0d90*/  LEA.HI.SX32 R232, R232, R178, 0x1d ;  /* 0x000000b2e8e87211 */ /* 0x000fe400078feaff */
[----:B------:R-:W-:-:S02]  /*0da0*/  MOV R227, R233 ;  /* 0x000000e900e37202 */ /* 0x000fc40000000f00 */
[----:B--2---:R-:W-:Y:S01]  /*0db0*/  FSEL R226, R176, RZ, !P0 ;  /* 0x000000ffb0e27208 */ /* 0x004fe20004000000 */
[----:B------:R-:W-:Y:S06]  /*0dc0*/  @!P3 BRA `(.L_x_242) ;  /* 0x0000000400a0b947 */ /* 0x000fec0003800000 */
[----:B------:R-:W0:Y:S01]  /*0dd0*/  LDC.64 R176, c[0x0][0x3a8] ;  /* 0x0000ea00ffb07b82 */ /* 0x000e220000000a00 */
[----:B------:R-:W2:Y:S04]  /*0de0*/  LDL R204, [R1] ;  /* 0x0000000001cc7983 */ /* 0x000ea80000100800 */
[----:B------:R-:W3:Y:S03]  /*0df0*/  LDL R214, [R1+0x4] ;  /* 0x0000040001d67983 */ /* 0x000ee60000100800 */
[----:B------:R-:W4:Y:S01]  /*0e00*/  LDC.64 R180, c[0x0][0x428] ;  /* 0x00010a00ffb47b82 */ /* 0x000f220000000a00 */
[----:B------:R-:W3:Y:S01]  /*0e10*/  LDL R213, [R1+0x8] ;  /* 0x0000080001d57983 */ /* 0x000ee20000100800 */
[----:B0-----:R-:W-:-:S06]  /*0e20*/  IMAD.WIDE.U32 R176, R227, 0x10, R176 ;  /* 0x00000010e3b07825 */ /* 0x001fcc00078e00b0 */
[----:B------:R-:W3:Y:S01]  /*0e30*/  LDG.E.128 R176, desc[UR16][R176.64] ;  /* 0x00000010b0b07981 */ /* 0x000ee2000c1e1d00 */
[----:B----4-:R-:W-:-:S06]  /*0e40*/  IMAD.WIDE.U32 R180, R232, 0x10, R180 ;  /* 0x00000010e8b47825 */ /* 0x010fcc00078e00b4 */
[----:B------:R-:W4:Y:S01]  /*0e50*/  LDG.E.128 R180, desc[UR16][R180.64] ;  /* 0x00000010b4b47981 */ /* 0x000f22000c1e1d00 */
        /* <DEDUP_REMOVED lines=8> */
[----:B------:R-:W-:Y:S02]  /*0ee0*/  IADD3 R232, PT, PT, R232, 0x100, RZ ;  /* 0x00000100e8e87810 */ /* 0x000fe40007ffe0ff */
[----:B------:R-:W-:Y:S02]  /*0ef0*/  IADD3 R227, PT, PT, R227, 0x100, RZ ;  /* 0x00000100e3e37810 */ /* 0x000fe40007ffe0ff */
[----:B--2---:R-:W-:Y:S02]  /*0f00*/  SHF.L.U32 R206, R204, 0x10, RZ ;  /* 0x00000010ccce7819 */ /* 0x004fe400000006ff */
[----:B---3--:R-:W-:Y:S02]  /*0f10*/  SHF.L.U32 R204, R214, 0x10, RZ ;  /* 0x00000010d6cc7819 */ /* 0x008fe400000006ff */
[----:B------:R-:W-:Y:S02]  /*0f20*/  SHF.L.U32 R213, R213, 0x10, RZ ;  /* 0x00000010d5d57819 */ /* 0x000fe400000006ff */
[C---:B------:R-:W-:Y:S01]  /*0f30*/  SHF.L.U32 R11, R176.reuse, 0x10, RZ ;  /* 0x00000010b00b7819 */ /* 0x040fe200000006ff */
[----:B------:R-:W-:Y:S01]  /*0f40*/  IMAD.U32 R191, R177, 0x10000, RZ ;  /* 0x00010000b1bf7824 */ /* 0x000fe200078e00ff */
[----:B------:R-:W-:-:S02]  /*0f50*/  PRMT R176, R176, 0x7632, R176 ;  /* 0x00007632b0b07816 */ /* 0x000fc400000000b0 */
[----:B------:R-:W-:Y:S01]  /*0f60*/  PRMT R177, R177, 0x7632, R177 ;  /* 0x00007632b1b17816 */ /* 0x000fe200000000b1 */
[C---:B------:R-:W-:Y:S01]  /*0f70*/  FADD.FTZ R0, -R226.reuse, R11 ;  /* 0x0000000be2007221 */ /* 0x040fe20000010100 */
[----:B------:R-:W-:Y:S01]  /*0f80*/  FADD.FTZ R191, -R226, R191 ;  /* 0x000000bfe2bf7221 */ /* 0x000fe20000010100 */
[----:B----4-:R-:W-:Y:S02]  /*0f90*/  SHF.L.U32 R11, R180, 0x10, RZ ;  /* 0x00000010b40b7819 */ /* 0x010fe400000006ff */
[----:B------:R-:W-:Y:S01]  /*0fa0*/  FMUL.FTZ R0, R0, UR30 ;  /* 0x0000001e00007c20 */ /* 0x000fe20008410000 */
[----:B0-----:R-:W-:Y:S01]  /*0fb0*/  FMUL.FTZ R3, R191, UR30 ;  /* 0x0000001ebf037c20 */ /* 0x001fe20008410000 */
[----:B------:R-:W-:Y:S01]  /*0fc0*/  SHF.L.U32 R191, R179, 0x10, RZ ;  /* 0x00000010b3bf7819 */ /* 0x000fe200000006ff */
[----:B------:R-:W-:Y:S02]  /*0fd0*/  IMAD.U32 R205, R183, 0x10000, RZ ;  /* 0x00010000b7cd7824 */ /* 0x000fe400078e00ff */
[----:B------:R-:W-:Y:S01]  /*0fe0*/  FADD.FTZ R80, R80, R11 ;  /* 0x0000000b50507221 */ /* 0x000fe20000010000 */
[-C--:B------:R-:W-:Y:S01]  /*0ff0*/  FFMA.FTZ R56, R0, R11.reuse, R56 ;  /* 0x0000000b00387223 */ /* 0x080fe20000010038 */
[----:B------:R-:W-:Y:S01]  /*1000*/  FMUL.FTZ R4, R4, R11 ;  /* 0x0000000b04047220 */ /* 0x000fe20000410000 */
[----:B------:R-:W-:Y:S01]  /*1010*/  SHF.L.U32 R11, R178, 0x10, RZ ;  /* 0x00000010b20b7819 */ /* 0x000fe200000006ff */
[----:B------:R-:W-:Y:S01]  /*1020*/  FADD.FTZ R12, -R226, R191 ;  /* 0x000000bfe20c7221 */ /* 0x000fe20000010100 */
[----:B------:R-:W-:Y:S01]  /*1030*/  SHF.L.U32 R2, R181, 0x10, RZ ;  /* 0x00000010b5027819 */ /* 0x000fe200000006ff */
[----:B------:R-:W-:Y:S01]  /*1040*/  FADD.FTZ R86, R86, R205 ;  /* 0x000000cd56567221 */ /* 0x000fe20000010000 */
[----:B------:R-:W-:Y:S01]  /*1050*/  SHF.L.U32 R191, R176, 0x10, RZ ;  /* 0x00000010b0bf7819 */ /* 0x000fe200000006ff */
[----:B------:R-:W-:Y:S01]  /*1060*/  FADD.FTZ R11, -R226, R11 ;  /* 0x0000000be20b7221 */ /* 0x000fe20000010100 */
[----:B------:R-:W-:Y:S01]  /*1070*/  SHF.L.U32 R177, R177, 0x10, RZ ;  /* 0x00000010b1b17819 */ /* 0x000fe200000006ff */
[----:B------:R-:W-:Y:S01]  /*1080*/  FADD.FTZ R82, R82, R2 ;  /* 0x0000000252527221 */ /* 0x000fe20000010000 */
[-C--:B------:R-:W-:Y:S01]  /*1090*/  FFMA.FTZ R58, R3, R2.reuse, R58 ;  /* 0x00000002033a7223 */ /* 0x080fe2000001003a */
[----:B------:R-:W-:Y:S01]  /*10a0*/  FMUL.FTZ R225, R225, R2 ;  /* 0x00000002e1e17220 */ /* 0x000fe20000410000 */
[----:B------:R-:W-:Y:S01]  /*10b0*/  FMUL.FTZ R2, R11, UR30 ;  /* 0x0000001e0b027c20 */ /* 0x000fe20008410000 */
[C---:B------:R-:W-:Y:S01]  /*10c0*/  FADD.FTZ R191, -R226.reuse, R191 ;  /* 0x000000bfe2bf7221 */ /* 0x040fe20000010100 */
[----:B------:R-:W-:Y:S01]  /*10d0*/  PRMT R181, R181, 0x7632, R181 ;  /* 0x00007632b5b57816 */ /* 0x000fe200000000b5 */
[----:B------:R-:W-:Y:S01]  /*10e0*/  FADD.FTZ R177, -R226, R177 ;  /* 0x000000b1e2b17221 */ /* 0x000fe20000010100 */
[----:B------:R-:W-:Y:S01]  /*10f0*/  SHF.L.U32 R11, R182, 0x10, RZ ;  /* 0x00000010b60b7819 */ /* 0x000fe200000006ff */
[----:B------:R-:W-:Y:S01]  /*1100*/  FMUL.FTZ R192, R191, UR30 ;  /* 0x0000001ebfc07c20 */ /* 0x000fe20008410000 */
[----:B------:R-:W-:Y:S01]  /*1110*/  PRMT R180, R180, 0x7632, R180 ;  /* 0x00007632b4b47816 */ /* 0x000fe200000000b4 */
[----:B------:R-:W-:Y:S01]  /*1120*/  FMUL.FTZ R207, R177, UR30 ;  /* 0x0000001eb1cf7c20 */ /* 0x000fe20008410000 */
[----:B------:R-:W-:Y:S01]  /*1130*/  SHF.L.U32 R176, R181, 0x10, RZ ;  /* 0x00000010b5b07819 */ /* 0x000fe200000006ff */
[----:B------:R-:W-:Y:S01]  /*1140*/  FADD.FTZ R84, R84, R11 ;  /* 0x0000000b54547221 */ /* 0x000fe20000010000 */
[----:B------:R-:W-:Y:S01]  /*1150*/  SHF.L.U32 R180, R180, 0x10, RZ ;  /* 0x00000010b4b47819 */ /* 0x000fe200000006ff */
[-C--:B------:R-:W-:Y:S01]  /*1160*/  FFMA.FTZ R60, R2, R11.reuse, R60 ;  /* 0x0000000b023c7223 */ /* 0x080fe2000001003c */
[----:B------:R-:W-:Y:S01]  /*1170*/  SHF.L.U32 R191, R252, 0x10, RZ ;  /* 0x00000010fcbf7819 */ /* 0x000fe200000006ff */
[----:B------:R-:W-:Y:S01]  /*1180*/  FMUL.FTZ R224, R224, R11 ;  /* 0x0000000be0e07220 */ /* 0x000fe20000410000 */
[----:B------:R-:W-:Y:S01]  /*1190*/  SHF.L.U32 R11, R231, 0x10, RZ ;  /* 0x00000010e70b7819 */ /* 0x000fe200000006ff */
[----:B------:R-:W-:Y:S01]  /*11a0*/  FMUL.FTZ R12, R12, UR30 ;  /* 0x0000001e0c0c7c20 */ /* 0x000fe20008410000 */
[----:B------:R-:W-:Y:S01]  /*11b0*/  PRMT R178, R178, 0x7632, R178 ;  /* 0x00007632b2b27816 */ /* 0x000fe200000000b2 */
[----:B------:R-:W-:Y:S01]  /*11c0*/  FADD.FTZ R83, R83, R176 ;  /* 0x000000b053537221 */ /* 0x000fe20000010000 */
[-C--:B------:R-:W-:Y:S01]  /*11d0*/  FFMA.FTZ R59, R207, R176.reuse, R59 ;  /* 0x000000b0cf3b7223 */ /* 0x080fe2000001003b */
[----:B------:R-:W-:Y:S01]  /*11e0*/  FMUL.FTZ R206, R206, R176 ;  /* 0x000000b0cece7220 */ /* 0x000fe20000410000 */
[----:B------:R-:W-:Y:S01]  /*11f0*/  FMUL.FTZ R191, R191, R180 ;  /* 0x000000b4bfbf7220 */ /* 0x000fe20000410000 */
[----:B------:R-:W-:Y:S01]  /*1200*/  FADD.FTZ R176, RZ, R4 ;  /* 0x00000004ffb07221 */ /* 0x000fe20000010000 */
[----:B------:R-:W-:Y:S01]  /*1210*/  FFMA.FTZ R177, R0, R4, RZ ;  /* 0x0000000400b17223 */ /* 0x000fe200000100ff */
[-C--:B------:R-:W-:Y:S01]  /*1220*/  FFMA.FTZ R62, R12, R205.reuse, R62 ;  /* 0x000000cd0c3e7223 */ /* 0x080fe2000001003e */
[----:B------:R-:W-:Y:S01]  /*1230*/  FMUL.FTZ R11, R11, R205 ;  /* 0x000000cd0b0b7220 */ /* 0x000fe20000410000 */
[----:B------:R-:W-:Y:S01]  /*1240*/  SHF.L.U32 R205, R178, 0x10, RZ ;  /* 0x00000010b2cd7819 */ /* 0x000fe200000006ff */
[----:B------:R-:W-:Y:S01]  /*1250*/  FADD.FTZ R81, R81, R180 ;  /* 0x000000b451517221 */ /* 0x000fe20000010000 */
[----:B------:R-:W-:Y:S01]  /*1260*/  PRMT R179, R179, 0x7632, R179 ;  /* 0x00007632b3b37816 */ /* 0x000fe200000000b3 */
[----:B------:R-:W-:Y:S01]  /*1270*/  FFMA.FTZ R57, R192, R180, R57 ;  /* 0x000000b4c0397223 */ /* 0x000fe20000010039 */
[----:B------:R-:W-:Y:S01]  /*1280*/  FADD.FTZ R178, R176, R191 ;  /* 0x000000bfb0b27221 */ /* 0x000fe20000010000 */
[----:B------:R-:W-:Y:S01]  /*1290*/  FFMA.FTZ R180, R192, R191, R177 ;  /* 0x000000bfc0b47223 */ /* 0x000fe200000100b1 */
[----:B------:R-:W-:Y:S01]  /*12a0*/  PRMT R182, R182, 0x7632, R182 ;  /* 0x00007632b6b67816 */ /* 0x000fe200000000b6 */
[----:B------:R-:W-:Y:S01]  /*12b0*/  FADD.FTZ R205, -R226, R205 ;  /* 0x000000cde2cd7221 */ /* 0x000fe20000010100 */
[----:B------:R-:W-:Y:S01]  /*12c0*/  SHF.L.U32 R179, R179, 0x10, RZ ;  /* 0x00000010b3b37819 */ /* 0x000fe200000006ff */
[----:B------:R-:W-:Y:S01]  /*12d0*/  FADD.FTZ R177, R178, R225 ;  /* 0x000000e1b2b17221 */ /* 0x000fe20000010000 */
[----:B------:R-:W-:Y:S01]  /*12e0*/  FFMA.FTZ R180, R3, R225, R180 ;  /* 0x000000e103b47223 */ /* 0x000fe200000100b4 */
[----:B------:R-:W-:Y:S01]  /*12f0*/  IMAD.U32 R182, R182, 0x10000, RZ ;  /* 0x00010000b6b67824 */ /* 0x000fe200078e00ff */
[----:B------:R-:W-:Y:S01]  /*1300*/  PRMT R183, R183, 0x7632, R183 ;  /* 0x00007632b7b77816 */ /* 0x000fe200000000b7 */
[----:B------:R-:W-:Y:S01]  /*1310*/  FADD.FTZ R214, -R226, R179 ;  /* 0x000000b3e2d67221 */ /* 0x000fe20000010100 */
[----:B------:R-:W-:Y:S01]  /*1320*/  FADD.FTZ R177, R177, R206 ;  /* 0x000000ceb1b17221 */ /* 0x000fe20000010000 */
[----:B------:R-:W-:Y:S01]  /*1330*/  FFMA.FTZ R179, R207, R206, R180 ;  /* 0x000000cecfb37223 */ /* 0x000fe200000100b4 */
[----:B------:R-:W-:Y:S01]  /*1340*/  FMUL.FTZ R204, R204, R182 ;  /* 0x000000b6cccc7220 */ /* 0x000fe20000410000 */
[----:B------:R-:W-:Y:S01]  /*1350*/  FMUL.FTZ R205, R205, UR30 ;  /* 0x0000001ecdcd7c20 */ /* 0x000fe20008410000 */
[----:B------:R-:W-:Y:S01]  /*1360*/  FADD.FTZ R177, R177, R224 ;  /* 0x000000e0b1b17221 */ /* 0x000fe20000010000 */
[----:B------:R-:W-:Y:S01]  /*1370*/  FFMA.FTZ R178, R2, R224, R179 ;  /* 0x000000e002b27223 */ /* 0x000fe200000100b3 */
[----:B------:R-:W-:Y:S01]  /*1380*/  SHF.L.U32 R176, R183, 0x10, RZ ;  /* 0x00000010b7b07819 */ /* 0x000fe200000006ff */
[----:B------:R-:W-:Y:S01]  /*1390*/  FMUL.FTZ R214, R214, UR30 ;  /* 0x0000001ed6d67c20 */ /* 0x000fe20008410000 */
[----:B------:R-:W-:Y:S01]  /*13a0*/  FADD.FTZ R180, R177, R204 ;  /* 0x000000ccb1b47221 */ /* 0x000fe20000010000 */
[----:B------:R-:W-:Y:S01]  /*13b0*/  FFMA.FTZ R177, R205, R204, R178 ;  /* 0x000000cccdb17223 */ /* 0x000fe200000100b2 */
[----:B------:R-:W-:Y:S01]  /*13c0*/  FADD.FTZ R85, R85, R182 ;  /* 0x000000b655557221 */ /* 0x000fe20000010000 */
[----:B------:R-:W-:Y:S01]  /*13d0*/  FMUL.FTZ R213, R213, R176 ;  /* 0x000000b0d5d57220 */ /* 0x000fe20000410000 */
[----:B------:R-:W-:Y:S01]  /*13e0*/  FADD.FTZ R180, R180, R11 ;  /* 0x0000000bb4b47221 */ /* 0x000fe20000010000 */
[----:B------:R-:W-:Y:S01]  /*13f0*/  FFMA.FTZ R177, R12, R11, R177 ;  /* 0x0000000b0cb17223 */ /* 0x000fe200000100b1 */
[----:B------:R-:W-:Y:S01]  /*1400*/  FFMA.FTZ R61, R205, R182, R61 ;  /* 0x000000b6cd3d7223 */ /* 0x000fe2000001003d */
[----:B------:R-:W-:Y:S01]  /*1410*/  FADD.FTZ R87, R87, R176 ;  /* 0x000000b057577221 */ /* 0x000fe20000010000 */
[----:B------:R-:W-:Y:S01]  /*1420*/  FFMA.FTZ R63, R214, R176, R63 ;  /* 0x000000b0d63f7223 */ /* 0x000fe2000001003f */
[----:B------:R-:W-:Y:S01]  /*1430*/  FADD.FTZ R234, R180, R213 ;  /* 0x000000d5b4ea7221 */ /* 0x000fe20000010000 */
[----:B------:R-:W-:-:S07]  /*1440*/  FFMA.FTZ R235, R214, R213, R177 ;  /* 0x000000d5d6eb7223 */ /* 0x000fce00000100b1 */
.L_x_242:
[----:B-1----:R-:W-:Y:S05]  /*1450*/  BSYNC.RECONVERGENT B1 ;  /* 0x0000000000017941 */ /* 0x002fea0003800200 */
.L_x_241:
        /* <DEDUP_REMOVED lines=11> */
[----:B------:R-:W-:-:S04]  /*1510*/  PRMT R223, R32, 0x7632, R223 ;  /* 0x0000763220df7816 */ /* 0x000fc800000000df */
[----:B------:R-:W-:Y:S01]  /*1520*/  SHF.L.U32 R223, R223, 0x10, RZ ;  /* 0x00000010dfdf7819 */ /* 0x000fe200000006ff */
[----:B0-----:R-:W-:-:S05]  /*1530*/  @P0 IMAD.WIDE.U32 R6, R227, 0x10, R6 ;  /* 0x00000010e3060825 */ /* 0x001fca00078e0006 */
[----:B------:R0:W5:Y:S01]  /*1540*/  @P0 LDG.E.128 R24, desc[UR16][R6.64] ;  /* 0x0000001006180981 */ /* 0x000162000c1e1d00 */
[----:B------:R-:W-:-:S04]  /*1550*/  PRMT R222, R33, 0x7632, R222 ;  /* 0x0000763221de7816 */ /* 0x000fc800000000de */
[----:B------:R-:W-:Y:S02]  /*1560*/  SHF.L.U32 R222, R222, 0x10, RZ ;  /* 0x00000010dede7819 */ /* 0x000fe400000006ff */
[----:B------:R-:W-:Y:S02]  /*1570*/  SHF.L.U32 R202, R34, 0x10, RZ ;  /* 0x0000001022ca7819 */ /* 0x000fe400000006ff */
[C---:B------:R-:W-:Y:S01]  /*1580*/  PRMT R211, R35.reuse, 0x7632, R211 ;  /* 0x0000763223d37816 */ /* 0x040fe200000000d3 */
[----:B------:R-:W-:-:S03]  /*1590*/  IMAD.U32 R210, R35, 0x10000, RZ ;  /* 0x0001000023d27824 */ /* 0x000fc600078e00ff */
[----:B------:R-:W-:Y:S02]  /*15a0*/  SHF.L.U32 R211, R211, 0x10, RZ ;  /* 0x00000010d3d37819 */ /* 0x000fe400000006ff */
[----:B------:R-:W-:Y:S02]  /*15b0*/  IADD3 R232, PT, PT, R232, 0x100, RZ ;  /* 0x00000100e8e87810 */ /* 0x000fe40007ffe0ff */
[----:B------:R-:W-:Y:S02]  /*15c0*/  IADD3 R227, PT, PT, R227, 0x100, RZ ;  /* 0x00000100e3e37810 */ /* 0x000fe40007ffe0ff */
[----:B--2---:R-:W-:-:S04]  /*15d0*/  PRMT R13, R176, 0x7632, R13 ;  /* 0x00007632b00d7816 */ /* 0x004fc8000000000d */
[----:B------:R-:W-:Y:S02]  /*15e0*/  SHF.L.U32 R189, R13, 0x10, RZ ;  /* 0x000000100dbd7819 */ /* 0x000fe400000006ff */
[----:B0-----:R-:W-:Y:S02]  /*15f0*/  PRMT R7, R177, 0x7632, R7 ;  /* 0x00007632b1077816 */ /* 0x001fe40000000007 */
[----:B---3--:R-:W-:Y:S01]  /*1600*/  PRMT R13, R180, 0x7632, R13 ;  /* 0x00007632b40d7816 */ /* 0x008fe2000000000d */
[----:B------:R-:W-:-:S04]  /*1610*/  FADD.FTZ R189, -R226, R189 ;  /* 0x000000bde2bd7221 */ /* 0x000fc80000010100 */
[----:B------:R-:W-:Y:S01]  /*1620*/  IMAD.U32 R14, R13, 0x10000, RZ ;  /* 0x000100000d0e7824 */ /* 0x000fe200078e00ff */
[----:B------:R-:W-:Y:S01]  /*1630*/  SHF.L.U32 R13, R7, 0x10, RZ ;  /* 0x00000010070d7819 */ /* 0x000fe200000006ff */
[----:B------:R-:W-:Y:S01]  /*1640*/  FMUL.FTZ R6, R189, UR30 ;  /* 0x0000001ebd067c20 */ /* 0x000fe20008410000 */
[----:B------:R-:W-:Y:S01]  /*1650*/  PRMT R7, R181, 0x7632, R7 ;  /* 0x00007632b5077816 */ /* 0x000fe20000000007 */
[-C--:B------:R-:W-:Y:S02]  /*1660*/  FMUL.FTZ R223, R223, R14.reuse ;  /* 0x0000000edfdf7220 */ /* 0x080fe40000410000 */
[----:B------:R-:W-:Y:S01]  /*1670*/  FADD.FTZ R13, -R226, R13 ;  /* 0x0000000de20d7221 */ /* 0x000fe20000010100 */
[----:B------:R-:W-:Y:S01]  /*1680*/  FADD.FTZ R153, R153, R14 ;  /* 0x0000000e99997221 */ /* 0x000fe20000010000 */
[----:B------:R-:W-:Y:S01]  /*1690*/  FFMA.FTZ R89, R6, R14, R89 ;  /* 0x0000000e06597223 */ /* 0x000fe20000010059 */
[----:B------:R-:W-:Y:S01]  /*16a0*/  SHF.L.U32 R14, R7, 0x10, RZ ;  /* 0x00000010070e7819 */ /* 0x000fe200000006ff */
[----:B------:R-:W-:Y:S01]  /*16b0*/  FMUL.FTZ R7, R13, UR30 ;  /* 0x0000001e0d077c20 */ /* 0x000fe20008410000 */
[----:B------:R-:W-:-:S04]  /*16c0*/  PRMT R13, R178, 0x7632, R13 ;  /* 0x00007632b20d7816 */ /* 0x000fc8000000000d */
[----:B------:R-:W-:Y:S01]  /*16d0*/  SHF.L.U32 R189, R13, 0x10, RZ ;  /* 0x000000100dbd7819 */ /* 0x000fe200000006ff */
[-C--:B------:R-:W-:Y:S01]  /*16e0*/  FMUL.FTZ R222, R222, R14.reuse ;  /* 0x0000000edede7220 */ /* 0x080fe20000410000 */
[--C-:B------:R-:W-:Y:S01]  /*16f0*/  FADD.FTZ R155, R155, R14.reuse ;  /* 0x0000000e9b9b7221 */ /* 0x100fe20000010000 */
[----:B------:R-:W-:Y:S01]  /*1700*/  FFMA.FTZ R91, R7, R14, R91 ;  /* 0x0000000e075b7223 */ /* 0x000fe2000001005b */
[----:B------:R-:W-:Y:S01]  /*1710*/  PRMT R14, R34, 0x7632, R14 ;  /* 0x00007632220e7816 */ /* 0x000fe2000000000e */
[----:B------:R-:W-:Y:S01]  /*1720*/  FADD.FTZ R195, -R226, R189 ;  /* 0x000000bde2c37221 */ /* 0x000fe20000010100 */
[----:B------:R-:W-:Y:S02]  /*1730*/  PRMT R13, R182, 0x7632, R13 ;  /* 0x00007632b60d7816 */ /* 0x000fe4000000000d */
[----:B------:R-:W-:Y:S02]  /*1740*/  SHF.L.U32 R189, R176, 0x10, RZ ;  /* 0x00000010b0bd7819 */ /* 0x000fe400000006ff */
[----:B------:R-:W-:-:S02]  /*1750*/  SHF.L.U32 R14, R14, 0x10, RZ ;  /* 0x000000100e0e7819 */ /* 0x000fc400000006ff */
[----:B------:R-:W-:Y:S01]  /*1760*/  SHF.L.U32 R190, R13, 0x10, RZ ;  /* 0x000000100dbe7819 */ /* 0x000fe200000006ff */
[----:B------:R-:W-:Y:S01]  /*1770*/  FMUL.FTZ R13, R195, UR30 ;  /* 0x0000001ec30d7c20 */ /* 0x000fe20008410000 */
[----:B------:R-:W-:Y:S01]  /*1780*/  FADD.FTZ R189, -R226, R189 ;  /* 0x000000bde2bd7221 */ /* 0x000fe20000010100 */
[----:B------:R-:W-:Y:S02]  /*1790*/  SHF.L.U32 R195, R177, 0x10, RZ ;  /* 0x00000010b1c37819 */ /* 0x000fe400000006ff */
[-C--:B------:R-:W-:Y:S01]  /*17a0*/  FMUL.FTZ R14, R14, R190.reuse ;  /* 0x000000be0e0e7220 */ /* 0x080fe20000410000 */
[----:B------:R-:W-:Y:S01]  /*17b0*/  FADD.FTZ R157, R157, R190 ;  /* 0x000000be9d9d7221 */ /* 0x000fe20000010000 */
[----:B------:R-:W-:Y:S01]  /*17c0*/  FFMA.FTZ R93, R13, R190, R93 ;  /* 0x000000be0d5d7223 */ /* 0x000fe2000001005d */
[----:B------:R-:W-:Y:S01]  /*17d0*/  FMUL.FTZ R190, R189, UR30 ;  /* 0x0000001ebdbe7c20 */ /* 0x000fe20008410000 */
[----:B------:R-:W-:Y:S01]  /*17e0*/  SHF.L.U32 R189, R32, 0x10, RZ ;  /* 0x0000001020bd7819 */ /* 0x000fe200000006ff */
[----:B------:R-:W-:-:S02]  /*17f0*/  IMAD.U32 R177, R180, 0x10000, RZ ;  /* 0x00010000b4b17824 */ /* 0x000fc400078e00ff */
[----:B------:R-:W-:Y:S01]  /*1800*/  FADD.FTZ R195, -R226, R195 ;  /* 0x000000c3e2c37221 */ /* 0x000fe20000010100 */
[----:B------:R-:W-:Y:S01]  /*1810*/  SHF.L.U32 R181, R181, 0x10, RZ ;  /* 0x00000010b5b57819 */ /* 0x000fe200000006ff */
[----:B------:R-:W-:Y:S01]  /*1820*/  FADD.FTZ R152, R152, R177 ;  /* 0x000000b198987221 */ /* 0x000fe20000010000 */
[-C--:B------:R-:W-:Y:S01]  /*1830*/  FFMA.FTZ R88, R190, R177.reuse, R88 ;  /* 0x000000b1be587223 */ /* 0x080fe20000010058 */
[----:B------:R-:W-:Y:S01]  /*1840*/  FMUL.FTZ R189, R189, R177 ;  /* 0x000000b1bdbd7220 */ /* 0x000fe20000410000 */
[----:B------:R-:W-:Y:S01]  /*1850*/  FMUL.FTZ R196, R195, UR30 ;  /* 0x0000001ec3c47c20 */ /* 0x000fe20008410000 */
[----:B------:R-:W-:Y:S02]  /*1860*/  SHF.L.U32 R177, R178, 0x10, RZ ;  /* 0x00000010b2b17819 */ /* 0x000fe400000006ff */
[----:B------:R-:W-:Y:S01]  /*1870*/  SHF.L.U32 R195, R33, 0x10, RZ ;  /* 0x0000001021c37819 */ /* 0x000fe200000006ff */
[----:B------:R-:W-:Y:S01]  /*1880*/  FADD.FTZ R154, R154, R181 ;  /* 0x000000b59a9a7221 */ /* 0x000fe20000010000 */
[----:B------:R-:W-:Y:S01]  /*1890*/  FFMA.FTZ R90, R196, R181, R90 ;  /* 0x000000b5c45a7223 */ /* 0x000fe2000001005a */
[----:B------:R-:W-:-:S02]  /*18a0*/  FADD.FTZ R203, -R226, R177 ;  /* 0x000000b1e2cb7221 */ /* 0x000fc40000010100 */
[----:B------:R-:W-:Y:S01]  /*18b0*/  FMUL.FTZ R195, R195, R181 ;  /* 0x000000b5c3c37220 */ /* 0x000fe20000410000 */
[C---:B------:R-:W-:Y:S02]  /*18c0*/  SHF.L.U32 R181, R179.reuse, 0x10, RZ ;  /* 0x00000010b3b57819 */ /* 0x040fe400000006ff */
[----:B------:R-:W-:Y:S01]  /*18d0*/  PRMT R179, R179, 0x7632, R179 ;  /* 0x00007632b3b37816 */ /* 0x000fe200000000b3 */
[----:B------:R-:W-:Y:S01]  /*18e0*/  FMUL.FTZ R203, R203, UR30 ;  /* 0x0000001ecbcb7c20 */ /* 0x000fe20008410000 */
[----:B------:R-:W-:Y:S02]  /*18f0*/  SHF.L.U32 R177, R182, 0x10, RZ ;  /* 0x00000010b6b17819 */ /* 0x000fe400000006ff */
[----:B------:R-:W-:-:S03]  /*1900*/  SHF.L.U32 R179, R179, 0x10, RZ ;  /* 0x00000010b3b37819 */ /* 0x000fc600000006ff */
[----:B------:R-:W-:Y:S01]  /*1910*/  FADD.FTZ R156, R156, R177 ;  /* 0x000000b19c9c7221 */ /* 0x000fe20000010000 */
[-C--:B------:R-:W-:Y:S01]  /*1920*/  FFMA.FTZ R92, R203, R177.reuse, R92 ;  /* 0x000000b1cb5c7223 */ /* 0x080fe2000001005c */
[----:B------:R-:W-:Y:S01]  /*1930*/  FMUL.FTZ R202, R202, R177 ;  /* 0x000000b1caca7220 */ /* 0x000fe20000410000 */
[C---:B------:R-:W-:Y:S01]  /*1940*/  SHF.L.U32 R177, R183.reuse, 0x10, RZ ;  /* 0x00000010b7b17819 */ /* 0x040fe200000006ff */
[C---:B------:R-:W-:Y:S01]  /*1950*/  FADD.FTZ R181, -R226.reuse, R181 ;  /* 0x000000b5e2b57221 */ /* 0x040fe20000010100 */
[----:B------:R-:W-:Y:S01]  /*1960*/  PRMT R183, R183, 0x7632, R183 ;  /* 0x00007632b7b77816 */ /* 0x000fe200000000b7 */
[----:B------:R-:W-:Y:S01]  /*1970*/  FADD.FTZ R179, -R226, R179 ;  /* 0x000000b3e2b37221 */ /* 0x000fe20000010100 */
[----:B------:R-:W-:Y:S01]  /*1980*/  FADD.FTZ R234, R234, R189 ;  /* 0x000000bdeaea7221 */ /* 0x000fe20000010000 */
[----:B------:R-:W-:Y:S01]  /*1990*/  FFMA.FTZ R235, R190, R189, R235 ;  /* 0x000000bdbeeb7223 */ /* 0x000fe200000100eb */
[----:B------:R-:W-:Y:S01]  /*19a0*/  SHF.L.U32 R176, R183, 0x10, RZ ;  /* 0x00000010b7b07819 */ /* 0x000fe200000006ff */
[----:B------:R-:W-:Y:S01]  /*19b0*/  FMUL.FTZ R201, R181, UR30 ;  /* 0x0000001eb5c97c20 */ /* 0x000fe20008410000 */
[----:B------:R-:W-:Y:S01]  /*19c0*/  FMUL.FTZ R212, R179, UR30 ;  /* 0x0000001eb3d47c20 */ /* 0x000fe20008410000 */
[----:B------:R-:W-:Y:S01]  /*19d0*/  FADD.FTZ R234, R234, R223 ;  /* 0x000000dfeaea7221 */ /* 0x000fe20000010000 */
[----:B------:R-:W-:Y:S01]  /*19e0*/  FFMA.FTZ R235, R6, R223, R235 ;  /* 0x000000df06eb7223 */ /* 0x000fe200000100eb */
[----:B------:R-:W-:Y:S01]  /*19f0*/  FADD.FTZ R158, R158, R177 ;  /* 0x000000b19e9e7221 */ /* 0x000fe20000010000 */
[-C--:B------:R-:W-:Y:S01]  /*1a00*/  FFMA.FTZ R94, R201, R177.reuse, R94 ;  /* 0x000000b1c95e7223 */ /* 0x080fe2000001005e */
[----:B------:R-:W-:Y:S01]  /*1a10*/  FMUL.FTZ R210, R210, R177 ;  /* 0x000000b1d2d27220 */ /* 0x000fe20000410000 */
[-C--:B------:R-:W-:Y:S01]  /*1a20*/  FMUL.FTZ R211, R211, R176.reuse ;  /* 0x000000b0d3d37220 */ /* 0x080fe20000410000 */
[----:B------:R-:W-:Y:S01]  /*1a30*/  FADD.FTZ R159, R159, R176 ;  /* 0x000000b09f9f7221 */ /* 0x000fe20000010000 */
[----:B------:R-:W-:Y:S01]  /*1a40*/  FFMA.FTZ R95, R212, R176, R95 ;  /* 0x000000b0d45f7223 */ /* 0x000fe2000001005f */
[----:B------:R-:W-:Y:S01]  /*1a50*/  FADD.FTZ R177, R234, R195 ;  /* 0x000000c3eab17221 */ /* 0x000fe20000010000 */
[----:B------:R-:W-:-:S03]  /*1a60*/  FFMA.FTZ R176, R196, R195, R235 ;  /* 0x000000c3c4b07223 */ /* 0x000fc600000100eb */
        /* <DEDUP_REMOVED lines=9> */
[----:B------:R-:W-:-:S07]  /*1b00*/  FFMA.FTZ R235, R212, R211, R235 ;  /* 0x000000d3d4eb7223 */ /* 0x000fce00000100eb */
.L_x_244:
[----:B------:R-:W-:Y:S05]  /*1b10*/  BSYNC.RECONVERGENT B1 ;  /* 0x0000000000017941 */ /* 0x000fea0003800200 */
.L_x_243:
        /* <DEDUP_REMOVED lines=15> */
[----:B------:R-:W-:Y:S02]  /*1c10*/  SHF.L.U32 R199, R42, 0x10, RZ ;  /* 0x000000102ac77819 */ /* 0x000fe400000006ff */
[C---:B------:R-:W-:Y:S02]  /*1c20*/  PRMT R216, R43.reuse, 0x7632, R216 ;  /* 0x000076322bd87816 */ /* 0x040fe400000000d8 */
[----:B------:R-:W-:Y:S02]  /*1c30*/  SHF.L.U32 R209, R43, 0x10, RZ ;  /* 0x000000102bd17819 */ /* 0x000fe400000006ff */
[----:B------:R-:W-:Y:S02]  /*1c40*/  SHF.L.U32 R216, R216, 0x10, RZ ;  /* 0x00000010d8d87819 */ /* 0x000fe400000006ff */
[----:B------:R-:W-:Y:S02]  /*1c50*/  IADD3 R232, PT, PT, R232, 0x100, RZ ;  /* 0x00000100e8e87810 */ /* 0x000fe40007ffe0ff */
[----:B------:R-:W-:-:S02]  /*1c60*/  IADD3 R227, PT, PT, R227, 0x100, RZ ;  /* 0x00000100e3e37810 */ /* 0x000fc40007ffe0ff */
[----:B--2---:R-:W-:-:S04]  /*1c70*/  PRMT R10, R176, 0x7632, R10 ;  /* 0x00007632b00a7816 */ /* 0x004fc8000000000a */
[----:B------:R-:W-:Y:S02]  /*1c80*/  SHF.L.U32 R23, R10, 0x10, RZ ;  /* 0x000000100a177819 */ /* 0x000fe400000006ff */
[----:B0-----:R-:W-:-:S03]  /*1c90*/  PRMT R9, R177, 0x7632, R9 ;  /* 0x00007632b1097816 */ /* 0x001fc60000000009 */
[----:B------:R-:W-:Y:S01]  /*1ca0*/  FADD.FTZ R23, -R226, R23 ;  /* 0x00000017e2177221 */ /* 0x000fe20000010100 */
[----:B---3--:R-:W-:-:S03]  /*1cb0*/  PRMT R10, R180, 0x7632, R10 ;  /* 0x00007632b40a7816 */ /* 0x008fc6000000000a */
[----:B------:R-:W-:Y:S01]  /*1cc0*/  FMUL.FTZ R8, R23, UR30 ;  /* 0x0000001e17087c20 */ /* 0x000fe20008410000 */
[----:B------:R-:W-:Y:S01]  /*1cd0*/  IMAD.U32 R23, R9, 0x10000, RZ ;  /* 0x0001000009177824 */ /* 0x000fe200078e00ff */
[----:B------:R-:W-:Y:S02]  /*1ce0*/  SHF.L.U32 R10, R10, 0x10, RZ ;  /* 0x000000100a0a7819 */ /* 0x000fe400000006ff */
[----:B------:R-:W-:Y:S01]  /*1cf0*/  PRMT R9, R181, 0x7632, R9 ;  /* 0x00007632b5097816 */ /* 0x000fe20000000009 */
[----:B------:R-:W-:Y:S02]  /*1d00*/  FADD.FTZ R23, -R226, R23 ;  /* 0x00000017e2177221 */ /* 0x000fe40000010100 */
[-C--:B------:R-:W-:Y:S01]  /*1d10*/  FMUL.FTZ R221, R221, R10.reuse ;  /* 0x0000000adddd7220 */ /* 0x080fe20000410000 */
[--C-:B------:R-:W-:Y:S01]  /*1d20*/  FADD.FTZ R97, R97, R10.reuse ;  /* 0x0000000a61617221 */ /* 0x100fe20000010000 */
[----:B------:R-:W-:Y:S01]  /*1d30*/  FFMA.FTZ R65, R8, R10, R65 ;  /* 0x0000000a08417223 */ /* 0x000fe20000010041 */
[----:B------:R-:W-:Y:S01]  /*1d40*/  SHF.L.U32 R184, R9, 0x10, RZ ;  /* 0x0000001009b87819 */ /* 0x000fe200000006ff */
[----:B------:R-:W-:Y:S01]  /*1d50*/  FMUL.FTZ R9, R23, UR30 ;  /* 0x0000001e17097c20 */ /* 0x000fe20008410000 */
[----:B------:R-:W-:-:S02]  /*1d60*/  PRMT R10, R41, 0x7632, R10 ;  /* 0x00007632290a7816 */ /* 0x000fc4000000000a */
[----:B------:R-:W-:Y:S02]  /*1d70*/  PRMT R23, R178, 0x7632, R23 ;  /* 0x00007632b2177816 */ /* 0x000fe40000000017 */
[----:B------:R-:W-:Y:S02]  /*1d80*/  SHF.L.U32 R10, R10, 0x10, RZ ;  /* 0x000000100a0a7819 */ /* 0x000fe400000006ff */
[----:B------:R-:W-:Y:S01]  /*1d90*/  SHF.L.U32 R187, R23, 0x10, RZ ;  /* 0x0000001017bb7819 */ /* 0x000fe200000006ff */
[--C-:B------:R-:W-:Y:S01]  /*1da0*/  FADD.FTZ R99, R99, R184.reuse ;  /* 0x000000b863637221 */ /* 0x100fe20000010000 */
[-C--:B------:R-:W-:Y:S01]  /*1db0*/  FFMA.FTZ R67, R9, R184.reuse, R67 ;  /* 0x000000b809437223 */ /* 0x080fe20000010043 */
[----:B------:R-:W-:Y:S01]  /*1dc0*/  FMUL.FTZ R10, R10, R184 ;  /* 0x000000b80a0a7220 */ /* 0x000fe20000410000 */
[----:B------:R-:W-:Y:S01]  /*1dd0*/  PRMT R184, R42, 0x7632, R184 ;  /* 0x000076322ab87816 */ /* 0x000fe200000000b8 */
[----:B------:R-:W-:Y:S01]  /*1de0*/  FADD.FTZ R193, -R226, R187 ;  /* 0x000000bbe2c17221 */ /* 0x000fe20000010100 */
[----:B------:R-:W-:-:S02]  /*1df0*/  PRMT R23, R182, 0x7632, R23 ;  /* 0x00007632b6177816 */ /* 0x000fc40000000017 */
[----:B------:R-:W-:Y:S02]  /*1e00*/  SHF.L.U32 R187, R176, 0x10, RZ ;  /* 0x00000010b0bb7819 */ /* 0x000fe400000006ff */
[----:B------:R-:W-:Y:S02]  /*1e10*/  SHF.L.U32 R184, R184, 0x10, RZ ;  /* 0x00000010b8b87819 */ /* 0x000fe400000006ff */
[----:B------:R-:W-:Y:S01]  /*1e20*/  SHF.L.U32 R188, R23, 0x10, RZ ;  /* 0x0000001017bc7819 */ /* 0x000fe200000006ff */
[----:B------:R-:W-:Y:S01]  /*1e30*/  FMUL.FTZ R23, R193, UR30 ;  /* 0x0000001ec1177c20 */ /* 0x000fe20008410000 */
[----:B------:R-:W-:Y:S01]  /*1e40*/  FADD.FTZ R187, -R226, R187 ;  /* 0x000000bbe2bb7221 */ /* 0x000fe20000010100 */
[----:B------:R-:W-:Y:S02]  /*1e50*/  SHF.L.U32 R193, R177, 0x10, RZ ;  /* 0x00000010b1c17819 */ /* 0x000fe400000006ff */
[-C--:B------:R-:W-:Y:S01]  /*1e60*/  FMUL.FTZ R184, R184, R188.reuse ;  /* 0x000000bcb8b87220 */ /* 0x080fe20000410000 */
[----:B------:R-:W-:Y:S01]  /*1e70*/  FADD.FTZ R101, R101, R188 ;  /* 0x000000bc65657221 */ /* 0x000fe20000010000 */
[----:B------:R-:W-:Y:S01]  /*1e80*/  FFMA.FTZ R69, R23, R188, R69 ;  /* 0x000000bc17457223 */ /* 0x000fe20000010045 */
[----:B------:R-:W-:Y:S01]  /*1e90*/  SHF.L.U32 R177, R180, 0x10, RZ ;  /* 0x00000010b4b17819 */ /* 0x000fe200000006ff */
[----:B------:R-:W-:Y:S01]  /*1ea0*/  FMUL.FTZ R188, R187, UR30 ;  /* 0x0000001ebbbc7c20 */ /* 0x000fe20008410000 */
        /* <DEDUP_REMOVED lines=16> */
[----:B------:R-:W-:-:S03]  /*1fb0*/  SHF.L.U32 R177, R182, 0x10, RZ ;  /* 0x00000010b6b17819 */ /* 0x000fc600000006ff */
[----:B------:R-:W-:Y:S02]  /*1fc0*/  IMAD.U32 R179, R179, 0x10000, RZ ;  /* 0x00010000b3b37824 */ /* 0x000fe400078e00ff */
        /* <DEDUP_REMOVED lines=9> */
[----:B------:R-:W-:Y:S01]  /*2060*/  FMUL.FTZ R198, R181, UR30 ;  /* 0x0000001eb5c67c20 */ /* 0x000fe20008410000 */
[----:B------:R-:W-:Y:S01]  /*2070*/  SHF.L.U32 R176, R183, 0x10, RZ ;  /* 0x00000010b7b07819 */ /* 0x000fe200000006ff */
        /* <DEDUP_REMOVED lines=21> */
.L_x_246:
[----:B------:R-:W-:Y:S05]  /*21d0*/  BSYNC.RECONVERGENT B1 ;  /* 0x0000000000017941 */ /* 0x000fea0003800200 */
.L_x_245:
        /* <DEDUP_REMOVED lines=12> */
[----:B------:R-:W-:Y:S01]  /*22a0*/  SHF.L.U32 R185, R48, 0x10, RZ ;  /* 0x0000001030b97819 */ /* 0x000fe200000006ff */
[----:B------:R-:W-:Y:S01]  /*22b0*/  IMAD.U32 R218, R50, 0x10000, RZ ;  /* 0x0001000032da7824 */ /* 0x000fe200078e00ff */
[----:B------:R-:W-:Y:S02]  /*22c0*/  SHF.L.U32 R208, R49, 0x10, RZ ;  /* 0x0000001031d07819 */ /* 0x000fe400000006ff */
[----:B------:R-:W-:Y:S02]  /*22d0*/  SHF.L.U32 R220, R51, 0x10, RZ ;  /* 0x0000001033dc7819 */ /* 0x000fe400000006ff */
[C---:B--2---:R-:W-:Y:S02]  /*22e0*/  PRMT R15, R16.reuse, 0x7632, R15 ;  /* 0x00007632100f7816 */ /* 0x044fe4000000000f */
[----:B------:R-:W-:Y:S02]  /*22f0*/  SHF.L.U32 R181, R16, 0x10, RZ ;  /* 0x0000001010b57819 */ /* 0x000fe400000006ff */
[C---:B------:R-:W-:Y:S01]  /*2300*/  PRMT R16, R18.reuse, 0x7632, R16 ;  /* 0x0000763212107816 */ /* 0x040fe20000000010 */
[----:B------:R-:W-:Y:S01]  /*2310*/  IMAD.U32 R15, R15, 0x10000, RZ ;  /* 0x000100000f0f7824 */ /* 0x000fe200078e00ff */
[----:B------:R-:W-:Y:S01]  /*2320*/  SHF.L.U32 R217, R18, 0x10, RZ ;  /* 0x0000001012d97819 */ /* 0x000fe200000006ff */
[----:B------:R-:W-:Y:S01]  /*2330*/  FADD.FTZ R186, -R226, R181 ;  /* 0x000000b5e2ba7221 */ /* 0x000fe20000010100 */
[----:B------:R-:W-:-:S02]  /*2340*/  PRMT R18, R19, 0x7632, R18 ;  /* 0x0000763213127816 */ /* 0x000fc40000000012 */
[C---:B------:R-:W-:Y:S01]  /*2350*/  PRMT R22, R17.reuse, 0x7632, R22 ;  /* 0x0000763211167816 */ /* 0x040fe20000000016 */
[----:B------:R-:W-:Y:S01]  /*2360*/  FMUL.FTZ R186, R186, UR30 ;  /* 0x0000001ebaba7c20 */ /* 0x000fe20008410000 */
[----:B0-----:R-:W-:Y:S01]  /*2370*/  SHF.L.U32 R21, R18, 0x10, RZ ;  /* 0x0000001012157819 */ /* 0x001fe200000006ff */
[----:B------:R-:W-:Y:S01]  /*2380*/  FADD.FTZ R217, -R226, R217 ;  /* 0x000000d9e2d97221 */ /* 0x000fe20000010100 */
[----:B------:R-:W-:Y:S02]  /*2390*/  SHF.L.U32 R197, R17, 0x10, RZ ;  /* 0x0000001011c57819 */ /* 0x000fe400000006ff */
[----:B------:R-:W-:Y:S01]  /*23a0*/  SHF.L.U32 R219, R19, 0x10, RZ ;  /* 0x0000001013db7819 */ /* 0x000fe200000006ff */
[----:B------:R-:W-:Y:S01]  /*23b0*/  FMUL.FTZ R217, R217, UR30 ;  /* 0x0000001ed9d97c20 */ /* 0x000fe20008410000 */
[----:B------:R-:W-:Y:S01]  /*23c0*/  SHF.L.U32 R17, R22, 0x10, RZ ;  /* 0x0000001016117819 */ /* 0x000fe200000006ff */
[----:B------:R-:W-:Y:S01]  /*23d0*/  FADD.FTZ R22, -R226, R15 ;  /* 0x0000000fe2167221 */ /* 0x000fe20000010100 */
[----:B------:R-:W-:Y:S01]  /*23e0*/  SHF.L.U32 R19, R16, 0x10, RZ ;  /* 0x0000001010137819 */ /* 0x000fe200000006ff */
[--C-:B------:R-:W-:Y:S01]  /*23f0*/  FADD.FTZ R16, -R226, R21.reuse ;  /* 0x00000015e2107221 */ /* 0x100fe20000010100 */
[----:B------:R-:W-:Y:S01]  /*2400*/  PRMT R21, R48, 0x7632, R21 ;  /* 0x0000763230157816 */ /* 0x000fe20000000015 */
[----:B------:R-:W-:Y:S01]  /*2410*/  FMUL.FTZ R22, R22, UR30 ;  /* 0x0000001e16167c20 */ /* 0x000fe20008410000 */
[----:B---3--:R-:W-:Y:S01]  /*2420*/  PRMT R15, R176, 0x7632, R15 ;  /* 0x00007632b00f7816 */ /* 0x008fe2000000000f */
[C---:B------:R-:W-:Y:S01]  /*2430*/  FADD.FTZ R18, -R226.reuse, R19 ;  /* 0x00000013e2127221 */ /* 0x040fe20000010100 */
[----:B------:R-:W-:Y:S01]  /*2440*/  SHF.L.U32 R21, R21, 0x10, RZ ;  /* 0x0000001015157819 */ /* 0x000fe200000006ff */
[----:B------:R-:W-:Y:S01]  /*2450*/  FADD.FTZ R20, -R226, R17 ;  /* 0x00000011e2147221 */ /* 0x000fe20000010100 */
[----:B------:R-:W-:Y:S01]  /*2460*/  SHF.L.U32 R180, R15, 0x10, RZ ;  /* 0x000000100fb47819 */ /* 0x000fe200000006ff */
[----:B------:R-:W-:Y:S01]  /*2470*/  FMUL.FTZ R18, R18, UR30 ;  /* 0x0000001e12127c20 */ /* 0x000fe20008410000 */
[----:B------:R-:W-:Y:S01]  /*2480*/  PRMT R19, R49, 0x7632, R19 ;  /* 0x0000763231137816 */ /* 0x000fe20000000013 */
[----:B------:R-:W-:Y:S01]  /*2490*/  FMUL.FTZ R20, R20, UR30 ;  /* 0x0000001e14147c20 */ /* 0x000fe20008410000 */
[----:B------:R-:W-:Y:S01]  /*24a0*/  PRMT R15, R177, 0x7632, R15 ;  /* 0x00007632b10f7816 */ /* 0x000fe2000000000f */
[-C--:B------:R-:W-:Y:S01]  /*24b0*/  FMUL.FTZ R21, R21, R180.reuse ;  /* 0x000000b415157220 */ /* 0x080fe20000410000 */
[----:B------:R-:W-:Y:S01]  /*24c0*/  FADD.FTZ R105, R105, R180 ;  /* 0x000000b469697221 */ /* 0x000fe20000010000 */
[----:B------:R-:W-:Y:S01]  /*24d0*/  FFMA.FTZ R73, R22, R180, R73 ;  /* 0x000000b416497223 */ /* 0x000fe20000010049 */
[----:B------:R-:W-:Y:S01]  /*24e0*/  SHF.L.U32 R19, R19, 0x10, RZ ;  /* 0x0000001013137819 */ /* 0x000fe200000006ff */
[----:B------:R-:W-:Y:S01]  /*24f0*/  FMUL.FTZ R16, R16, UR30 ;  /* 0x0000001e10107c20 */ /* 0x000fe20008410000 */
[----:B------:R-:W-:Y:S01]  /*2500*/  SHF.L.U32 R180, R15, 0x10, RZ ;  /* 0x000000100fb47819 */ /* 0x000fe200000006ff */
[----:B------:R-:W-:Y:S01]  /*2510*/  FADD.FTZ R197, -R226, R197 ;  /* 0x000000c5e2c57221 */ /* 0x000fe20000010100 */
[----:B------:R-:W-:Y:S01]  /*2520*/  PRMT R17, R50, 0x7632, R17 ;  /* 0x0000763232117816 */ /* 0x000fe20000000011 */
[----:B------:R-:W-:Y:S01]  /*2530*/  FADD.FTZ R219, -R226, R219 ;  /* 0x000000dbe2db7221 */ /* 0x000fe20000010100 */
[----:B------:R-:W-:Y:S01]  /*2540*/  PRMT R15, R178, 0x7632, R15 ;  /* 0x00007632b20f7816 */ /* 0x000fe2000000000f */
[-C--:B------:R-:W-:Y:S01]  /*2550*/  FMUL.FTZ R19, R19, R180.reuse ;  /* 0x000000b413137220 */ /* 0x080fe20000410000 */
[----:B------:R-:W-:Y:S01]  /*2560*/  FADD.FTZ R107, R107, R180 ;  /* 0x000000b46b6b7221 */ /* 0x000fe20000010000 */
[----:B------:R-:W-:Y:S01]  /*2570*/  FFMA.FTZ R75, R20, R180, R75 ;  /* 0x000000b4144b7223 */ /* 0x000fe2000001004b */
[----:B------:R-:W-:Y:S01]  /*2580*/  SHF.L.U32 R17, R17, 0x10, RZ ;  /* 0x0000001011117819 */ /* 0x000fe200000006ff */
[----:B------:R-:W-:Y:S01]  /*2590*/  IMAD.U32 R180, R15, 0x10000, RZ ;  /* 0x000100000fb47824 */ /* 0x000fe200078e00ff */
[----:B------:R-:W-:Y:S01]  /*25a0*/  PRMT R15, R179, 0x7632, R15 ;  /* 0x00007632b30f7816 */ /* 0x000fe2000000000f */
[----:B------:R-:W-:Y:S01]  /*25b0*/  FMUL.FTZ R197, R197, UR30 ;  /* 0x0000001ec5c57c20 */ /* 0x000fe20008410000 */
[----:B------:R-:W-:Y:S01]  /*25c0*/  SHF.L.U32 R179, R179, 0x10, RZ ;  /* 0x00000010b3b37819 */ /* 0x000fe200000006ff */
[-C--:B------:R-:W-:Y:S01]  /*25d0*/  FMUL.FTZ R17, R17, R180.reuse ;  /* 0x000000b411117220 */ /* 0x080fe20000410000 */
[--C-:B------:R-:W-:Y:S01]  /*25e0*/  FADD.FTZ R109, R109, R180.reuse ;  /* 0x000000b46d6d7221 */ /* 0x100fe20000010000 */
[----:B------:R-:W-:Y:S01]  /*25f0*/  FFMA.FTZ R77, R18, R180, R77 ;  /* 0x000000b4124d7223 */ /* 0x000fe2000001004d */
[----:B------:R-:W-:Y:S01]  /*2600*/  PRMT R180, R51, 0x7632, R180 ;  /* 0x0000763233b47816 */ /* 0x000fe200000000b4 */
[----:B------:R-:W-:Y:S01]  /*2610*/  FMUL.FTZ R219, R219, UR30 ;  /* 0x0000001edbdb7c20 */ /* 0x000fe20008410000 */
[----:B------:R-:W-:Y:S01]  /*2620*/  SHF.L.U32 R181, R15, 0x10, RZ ;  /* 0x000000100fb57819 */ /* 0x000fe200000006ff */
[----:B------:R-:W-:Y:S01]  /*2630*/  FADD.FTZ R110, R110, R179 ;  /* 0x000000b36e6e7221 */ /* 0x000fe20000010000 */
[----:B------:R-:W-:Y:S01]  /*2640*/  SHF.L.U32 R180, R180, 0x10, RZ ;  /* 0x00000010b4b47819 */ /* 0x000fe200000006ff */
[-C--:B------:R-:W-:Y:S01]  /*2650*/  FFMA.FTZ R78, R219, R179.reuse, R78 ;  /* 0x000000b3db4e7223 */ /* 0x080fe2000001004e */
[----:B------:R-:W-:Y:S01]  /*2660*/  FMUL.FTZ R220, R220, R179 ;  /* 0x000000b3dcdc7220 */ /* 0x000fe20000410000 */
[----:B------:R-:W-:Y:S01]  /*2670*/  FADD.FTZ R111, R111, R181 ;  /* 0x000000b56f6f7221 */ /* 0x000fe20000010000 */
[-C--:B------:R-:W-:Y:S01]  /*2680*/  FFMA.FTZ R79, R16, R181.reuse, R79 ;  /* 0x000000b5104f7223 */ /* 0x080fe2000001004f */
[----:B------:R-:W-:Y:S01]  /*2690*/  FMUL.FTZ R15, R180, R181 ;  /* 0x000000b5b40f7220 */ /* 0x000fe20000410000 */
[----:B------:R-:W-:-:S05]  /*26a0*/  SHF.L.U32 R181, R176, 0x10, RZ ;  /* 0x00000010b0b57819 */ /* 0x000fca00000006ff */
[-C--:B------:R-:W-:Y:S01]  /*26b0*/  FMUL.FTZ R185, R185, R181.reuse ;  /* 0x000000b5b9b97220 */ /* 0x080fe20000410000 */
[----:B------:R-:W-:Y:S01]  /*26c0*/  FADD.FTZ R104, R104, R181 ;  /* 0x000000b568687221 */ /* 0x000fe20000010000 */
[----:B------:R-:W-:Y:S01]  /*26d0*/  FFMA.FTZ R72, R186, R181, R72 ;  /* 0x000000b5ba487223 */ /* 0x000fe20000010048 */
[----:B------:R-:W-:Y:S01]  /*26e0*/  SHF.L.U32 R181, R177, 0x10, RZ ;  /* 0x00000010b1b57819 */ /* 0x000fe200000006ff */
[----:B------:R-:W-:Y:S01]  /*26f0*/  FADD.FTZ R234, R234, R185 ;  /* 0x000000b9eaea7221 */ /* 0x000fe20000010000 */
[----:B------:R-:W-:Y:S01]  /*2700*/  FFMA.FTZ R235, R186, R185, R235 ;  /* 0x000000b9baeb7223 */ /* 0x000fe200000100eb */
[----:B------:R-:W-:Y:S02]  /*2710*/  SHF.L.U32 R177, R178, 0x10, RZ ;  /* 0x00000010b2b17819 */ /* 0x000fe400000006ff */
[----:B------:R-:W-:Y:S01]  /*2720*/  FADD.FTZ R106, R106, R181 ;  /* 0x000000b56a6a7221 */ /* 0x000fe20000010000 */
[-C--:B------:R-:W-:Y:S01]  /*2730*/  FFMA.FTZ R74, R197, R181.reuse, R74 ;  /* 0x000000b5c54a7223 */ /* 0x080fe2000001004a */
[----:B------:R-:W-:Y:S01]  /*2740*/  FMUL.FTZ R208, R208, R181 ;  /* 0x000000b5d0d07220 */ /* 0x000fe20000410000 */
[----:B------:R-:W-:Y:S01]  /*2750*/  FADD.FTZ R181, R234, R21 ;  /* 0x00000015eab57221 */ /* 0x000fe20000010000 */
[----:B------:R-:W-:Y:S01]  /*2760*/  FFMA.FTZ R176, R22, R21, R235 ;  /* 0x0000001516b07223 */ /* 0x000fe200000100eb */
[----:B------:R-:W-:Y:S01]  /*2770*/  FADD.FTZ R108, R108, R177 ;  /* 0x000000b16c6c7221 */ /* 0x000fe20000010000 */
[-C--:B------:R-:W-:Y:S01]  /*2780*/  FFMA.FTZ R76, R217, R177.reuse, R76 ;  /* 0x000000b1d94c7223 */ /* 0x080fe2000001004c */
[----:B------:R-:W-:Y:S01]  /*2790*/  FMUL.FTZ R218, R218, R177 ;  /* 0x000000b1dada7220 */ /* 0x000fe20000410000 */
        /* <DEDUP_REMOVED lines=11> */
[----:B------:R-:W-:Y:S01]  /*2850*/  FFMA.FTZ R235, R16, R15, R235 ;  /* 0x0000000f10eb7223 */ /* 0x000fe200000100eb */
[----:B------:R-:W-:Y:S06]  /*2860*/  BRA `(.L_x_247) ;  /* 0x0000000000747947 */ /* 0x000fec0003800000 */
.L_x_240:
[----:B------:R-:W0:Y:S01]  /*2870*/  S2R R176, SR_TID.X ;  /* 0x0000000000b07919 */ /* 0x000e220000002100 */
[----:B------:R-:W-:Y:S02]  /*2880*/  UIMAD UR6, UR26, UR10, URZ ;  /* 0x0000000a1a0672a4 */ /* 0x000fe4000f8e02ff */
[----:B------:R-:W-:Y:S02]  /*2890*/  UISETP.NE.U32.AND UP0, UPT, UR22, URZ, UPT ;  /* 0x000000ff1600728c */ /* 0x000fe4000bf05070 */
[----:B------:R-:W-:Y:S02]  /*28a0*/  USHF.R.S32.HI UR7, URZ, 0x1f, UR6 ;  /* 0x0000001fff077899 */ /* 0x000fe40008011406 */
[----:B------:R-:W-:Y:S02]  /*28b0*/  UISETP.NE.AND.EX UP0, UPT, UR23, URZ, UPT, UP0 ;  /* 0x000000ff1700728c */ /* 0x000fe4000bf05300 */
[----:B------:R-:W-:-:S06]  /*28c0*/  ULEA.HI UR7, UR7, UR6, URZ, 0x3 ;  /* 0x0000000607077291 */ /* 0x000fcc000f8f18ff */
[----:B------:R-:W-:-:S04]  /*28d0*/  MOV R233, UR7 ;  /* 0x0000000700e97c02 */ /* 0x000fc80008000f00 */
[----:B0-----:R-:W-:Y:S01]  /*28e0*/  LEA.HI.SX32 R233, R233, R176, 0x1d ;  /* 0x000000b0e9e97211 */ /* 0x001fe200078feaff */
[----:B------:R-:W-:Y:S06]  /*28f0*/  BRA.U !UP0, `(.L_x_247) ;  /* 0x0000000108507547 */ /* 0x000fec000b800000 */
[C---:B------:R-:W-:Y:S02]  /*2900*/  ISETP.GE.U32.AND P0, PT, R5.reuse, 0x100, PT ;  /* 0x000001000500780c */ /* 0x040fe40003f06070 */
[----:B------:R-:W-:Y:S02]  /*2910*/  ISETP.GE.U32.AND P1, PT, R5, 0x200, PT ;  /* 0x000002000500780c */ /* 0x000fe40003f26070 */
[----:B------:R-:W-:-:S09]  /*2920*/  MOV R178, R233 ;  /* 0x000000e900b27202 */ /* 0x000fd20000000f00 */
[----:B------:R-:W0:Y:S01]  /*2930*/  @P0 LDC.64 R176, c[0x0][0x438] ;  /* 0x00010e00ffb00b82 */ /* 0x000e220000000a00 */
[----:B------:R-:W-:Y:S01]  /*2940*/  ISETP.GE.U32.AND P2, PT, R5, 0x300, PT ;  /* 0x000003000500780c */ /* 0x000fe20003f46070 */
[----:B0-----:R-:W-:-:S05]  /*2950*/  @P0 IMAD.WIDE.U32 R176, R178, 0x10, R176 ;  /* 0x00000010b2b00825 */ /* 0x001fca00078e00b0 */
[----:B------:R0:W5:Y:S01]  /*2960*/  @P0 LDG.E.128 R144, desc[UR16][R176.64] ;  /* 0x00000010b0900981 */ /* 0x000162000c1e1d00 */
[----:B------:R-:W-:Y:S01]  /*2970*/  @P0 IADD3 R178, PT, PT, R178, 0x100, RZ ;  /* 0x00000100b2b20810 */ /* 0x000fe20007ffe0ff */
[----:B0-----:R-:W0:Y:S01]  /*2980*/  @P1 LDC.64 R176, c[0x0][0x438] ;  /* 0x00010e00ffb01b82 */ /* 0x001e220000000a00 */
[----:B------:R-:W-:-:S03]  /*2990*/  ISETP.GE.U32.AND P0, PT, R5, 0x400, PT ;  /* 0x000004000500780c */ /* 0x000fc60003f06070 */
[----:B0-----:R-:W-:-:S05]  /*29a0*/  @P1 IMAD.WIDE.U32 R176, R178, 0x10, R176 ;  /* 0x00000010b2b01825 */ /* 0x001fca00078e00b0 */
[----:B------:R0:W5:Y:S01]  /*29b0*/  @P1 LDG.E.128 R24, desc[UR16][R176.64] ;  /* 0x00000010b0181981 */ /* 0x000162000c1e1d00 */
[----:B------:R-:W-:Y:S01]  /*29c0*/  @P1 IADD3 R178, PT, PT, R178, 0x100, RZ ;  /* 0x00000100b2b21810 */ /* 0x000fe20007ffe0ff */
[----:B0-----:R-:W0:Y:S04]  /*29d0*/  @P2 LDC.64 R176, c[0x0][0x438] ;  /* 0x00010e00ffb02b82 */ /* 0x001e280000000a00 */
[----:B0-----:R-:W-:-:S05]  /*29e0*/  @P2 IMAD.WIDE.U32 R176, R178, 0x10, R176 ;  /* 0x00000010b2b02825 */ /* 0x001fca00078e00b0 */
[----:B------:R0:W5:Y:S01]  /*29f0*/  @P2 LDG.E.128 R168, desc[UR16][R176.64] ;  /* 0x00000010b0a82981 */ /* 0x000162000c1e1d00 */
[----:B------:R-:W-:Y:S01]  /*2a00*/  @P2 IADD3 R178, PT, PT, R178, 0x100, RZ ;  /* 0x00000100b2b22810 */ /* 0x000fe20007ffe0ff */
[----:B0-----:R-:W0:Y:S04]  /*2a10*/  @P0 LDC.64 R176, c[0x0][0x438] ;  /* 0x00010e00ffb00b82 */ /* 0x001e280000000a00 */
[----:B0-----:R-:W-:-:S05]  /*2a20*/  @P0 IMAD.WIDE.U32 R176, R178, 0x10, R176 ;  /* 0x00000010b2b00825 */ /* 0x001fca00078e00b0 */
[----:B------:R0:W5:Y:S02]  /*2a30*/  @P0 LDG.E.128 R172, desc[UR16][R176.64] ;  /* 0x00000010b0ac0981 */ /* 0x000164000c1e1d00 */
.L_x_247:
[----:B-1-3--:R-:W-:Y:S05]  /*2a40*/  BSYNC.RECONVERGENT B0 ;  /* 0x0000000000007941 */ /* 0x00afea0003800200 */
.L_x_239:
        /* <DEDUP_REMOVED lines=32> */
.L_x_249:
[----:B------:R-:W-:Y:S05]  /*2c50*/  BSYNC.RECONVERGENT B0 ;  /* 0x0000000000007941 */ /* 0x000fea0003800200 */
.L_x_248:
[----:B------:R-:W1:Y:S08]  /*2c60*/  S2UR UR7, SR_CgaCtaId ;  /* 0x00000000000779c3 */ /* 0x000e700000008800 */
[----:B------:R-:W-:Y:S01]  /*2c70*/  BAR.SYNC.DEFER_BLOCKING 0x0 ;  /* 0x0000000000007b1d */ /* 0x000fe20000010000 */
[----:B------:R-:W-:Y:S01]  /*2c80*/  UISETP.GE.AND UP3, UPT, UR11, 0x1, UPT ;  /* 0x000000010b00788c */ /* 0x000fe2000bf66270 */
[----:B------:R-:W-:-:S02]  /*2c90*/  ISETP.GE.U32.AND P1, PT, R5, 0x100, PT ;  /* 0x000001000500780c */ /* 0x000fc40003f26070 */
[----:B------:R-:W-:Y:S02]  /*2ca0*/  ISETP.NE.AND P0, PT, RZ, UR27, PT ;  /* 0x0000001bff007c0c */ /* 0x000fe4000bf05270 */
[----:B------:R-:W-:Y:S01]  /*2cb0*/  UMOV UR6, 0x400 ;  /* 0x0000040000067882 */ /* 0x000fe20000000000 */
[----:B------:R-:W-:Y:S01]  /*2cc0*/  PLOP3.LUT P2, PT, PT, PT, UP3, 0x80, 0x8 ;  /* 0x000000000008781c */ /* 0x000fe20003f4f038 */
[----:B------:R-:W-:Y:S01]  /*2cd0*/  BSSY.RECONVERGENT B0, `(.L_x_250) ;  /* 0x00001f1000007945 */ /* 0x000fe20003800200 */
        /* <DEDUP_REMOVED lines=19> */
[----:B------:R-:W-:Y:S02]  /*2e10*/  @!UP1 UIADD3 UR7, UPT, UPT, UR6, 0x8030, URZ ;  /* 0x0000803006079890 */ /* 0x000fe4000fffe0ff */
[----:B------:R-:W-:-:S04]  /*2e20*/  @UP3 UIADD3 UR6, UPT, UPT, UR11, -0x1, URZ ;  /* 0xffffffff0b063890 */ /* 0x000fc8000fffe0ff */
[----:B------:R-:W-:Y:S01]  /*2e30*/  @UP3 UIMAD UR6, UR6, UR10, URZ ;  /* 0x0000000a060632a4 */ /* 0x000fe2000f8e02ff */
[----:B0-----:R-:W-:Y:S01]  /*2e40*/  FADD.FTZ R181, R181, R176 ;  /* 0x000000b0b5b57221 */ /* 0x001fe20000010000 */
[----:B------:R-:W-:-:S03]  /*2e50*/  FADD.FTZ R180, R180, R177 ;  /* 0x000000b1b4b47221 */ /* 0x000fc60000010000 */
[----:B------:R-:W-:Y:S01]  /*2e60*/  FADD.FTZ R181, R178, R181 ;  /* 0x000000b5b2b57221 */ /* 0x000fe20000010000 */
[----:B------:R-:W-:Y:S02]  /*2e70*/  FADD.FTZ R180, R179, R180 ;  /* 0x000000b4b3b47221 */ /* 0x000fe40000010000 */
[----:B------:R-:W0:Y:S01]  /*2e80*/  LDS.128 R176, [UR7] ;  /* 0x00000007ffb07984 */ /* 0x000e220008000c00 */
[----:B------:R-:W-:-:S04]  /*2e90*/  @UP3 USHF.R.S32.HI UR7, URZ, 0x1f, UR6 ;  /* 0x0000001fff073899 */ /* 0x000fc80008011406 */
[----:B------:R-:W-:Y:S01]  /*2ea0*/  @UP3 ULEA.HI UR7, UR7, UR6, URZ, 0x3 ;  /* 0x0000000607073291 */ /* 0x000fe2000f8f18ff */
[----:B0-----:R-:W-:Y:S01]  /*2eb0*/  FADD.FTZ R180, R180, R177 ;  /* 0x000000b1b4b47221 */ /* 0x001fe20000010000 */
[----:B------:R-:W-:-:S04]  /*2ec0*/  FADD.FTZ R181, R181, R176 ;  /* 0x000000b0b5b57221 */ /* 0x000fc80000010000 */
[----:B------:R-:W-:Y:S01]  /*2ed0*/  MOV R176, UR7 ;  /* 0x0000000700b07c02 */ /* 0x000fe20008000f00 */
[----:B------:R-:W-:Y:S01]  /*2ee0*/  FADD.FTZ R179, R179, R180 ;  /* 0x000000b4b3b37221 */ /* 0x000fe20000010000 */
[----:B------:R-:W-:-:S03]  /*2ef0*/  FADD.FTZ R178, R178, R181 ;  /* 0x000000b5b2b27221 */ /* 0x000fc60000010000 */
[----:B------:R-:W-:-:S05]  /*2f00*/  FMUL.FTZ R179, R179, UR28 ;  /* 0x0000001cb3b37c20 */ /* 0x000fca0008410000 */
[----:B------:R-:W-:Y:S01]  /*2f10*/  R2UR UR8, R179 ;  /* 0x00000000b30872ca */ /* 0x000fe200000e0000 */
[----:B------:R-:W-:Y:S01]  /*2f20*/  FMUL.FTZ R179, R178, UR28 ;  /* 0x0000001cb2b37c20 */ /* 0x000fe20008410000 */
[----:B------:R-:W-:Y:S01]  /*2f30*/  HFMA2 R178, -RZ, RZ, 0, 0 ;  /* 0x00000000ffb27431 */ /* 0x000fe200000001ff */
[----:B------:R-:W-:-:S03]  /*2f40*/  @P2 LEA.HI.SX32 R178, R176, R227, 0x1d ;  /* 0x000000e3b0b22211 */ /* 0x000fc600078feaff */
[----:B------:R-:W-:Y:S01]  /*2f50*/  FSEL R179, R179, RZ, !P0 ;  /* 0x000000ffb3b37208 */ /* 0x000fe20004000000 */
[----:B------:R-:W-:Y:S08]  /*2f60*/  @!P1 BRA `(.L_x_251) ;  /* 0x0000001c001c9947 */ /* 0x000ff00003800000 */
[----:B------:R-:W-:-:S04]  /*2f70*/  UISETP.NE.U32.AND UP0, UPT, UR22, URZ, UPT ;  /* 0x000000ff1600728c */ /* 0x000fc8000bf05070 */
[----:B------:R-:W-:Y:S01]  /*2f80*/  UISETP.NE.AND.EX UP0, UPT, UR23, URZ, UPT, UP0 ;  /* 0x000000ff1700728c */ /* 0x000fe2000bf05300 */
[----:B------:R-:W-:Y:S10]  /*2f90*/  BRA.U !UP3, `(.L_x_252) ;  /* 0x000000010b0c7547 */ /* 0x000ff4000b800000 */
[----:B------:R-:W0:Y:S02]  /*2fa0*/  LDC.64 R164, c[0x0][0x390] ;  /* 0x0000e400ffa47b82 */ /* 0x000e240000000a00 */
[----:B0-----:R-:W-:-:S06]  /*2fb0*/  IMAD.WIDE.U32 R164, R178, 0x10, R164 ;  /* 0x00000010b2a47825 */ /* 0x001fcc00078e00a4 */
[----:B------:R-:W5:Y:S02]  /*2fc0*/  LDG.E.128 R164, desc[UR16][R164.64] ;  /* 0x00000010a4a47981 */ /* 0x000f64000c1e1d00 */
.L_x_252:
[----:B------:R-:W-:Y:S05]  /*2fd0*/  BRA.U UP0, `(.L_x_253) ;  /* 0x0000000d00687547 */ /* 0x000fea000b800000 */
[----:B------:R-:W-:-:S04]  /*2fe0*/  UISETP.NE.U32.AND UP0, UPT, UR4, URZ, UPT ;  /* 0x000000ff0400728c */ /* 0x000fc8000bf05070 */
[----:B------:R-:W-:-:S09]  /*2ff0*/  UISETP.NE.AND.EX UP0, UPT, UR5, URZ, UPT, UP0 ;  /* 0x000000ff0500728c */ /* 0x000fd2000bf05300 */
[----:B------:R-:W-:Y:S05]  /*3000*/  BRA.U UP0, `(.L_x_254) ;  /* 0x0000000500b47547 */ /* 0x000fea000b800000 */
[----:B------:R-:W-:Y:S05]  /*3010*/  BRA.U !UP3, `(.L_x_255) ;  /* 0x000000010b307547 */ /* 0x000fea000b800000 */
[----:B------:R-:W-:Y:S01]  /*3020*/  FFMA.FTZ R177, R0, UR8, R179 ;  /* 0x0000000800b17c23 */ /* 0x000fe200080100b3 */
[----:B------:R-:W-:Y:S01]  /*3030*/  ISETP.LT.AND P0, PT, RZ, UR31, PT ;  /* 0x0000001fff007c0c */ /* 0x000fe2000bf01270 */
[----:B------:R-:W-:Y:S02]  /*3040*/  IMAD.U32 R176, R28, 0x10000, RZ ;  /* 0x000100001cb07824 */ /* 0x000fe400078e00ff */
[----:B------:R-:W-:-:S04]  /*3050*/  FADD.FTZ R177, R4, -R177 ;  /* 0x800000b104b17221 */ /* 0x000fc80000010000 */
[----:B------:R-:W-:-:S05]  /*3060*/  FMUL.FTZ R177, R177, UR30 ;  /* 0x0000001eb1b17c20 */ /* 0x000fca0008410000 */
[----:B------:R-:W-:-:S05]  /*3070*/  FSEL R177, R177, RZ, P0 ;  /* 0x000000ffb1b17208 */ /* 0x000fca0000000000 */
[----:B------:R-:W-:-:S04]  /*3080*/  FMUL.FTZ R177, R177, UR29 ;  /* 0x0000001db1b17c20 */ /* 0x000fc80008410000 */
[----:B------:R-:W-:Y:S01]  /*3090*/  FMUL.FTZ R180, R177, R176 ;  /* 0x000000b0b1b47220 */ /* 0x000fe20000410000 */
[----:B-----5:R-:W-:-:S04]  /*30a0*/  SHF.L.U32 R176, R164, 0x10, RZ ;  /* 0x00000010a4b07819 */ /* 0x020fc800000006ff */
[----:B------:R-:W-:Y:S01]  /*30b0*/  F2FP.BF16.F32.PACK_AB R180, RZ, R180 ;  /* 0x000000b4ffb4723e */ /* 0x000fe200000010ff */
[----:B------:R-:W-:-:S03]  /*30c0*/  FFMA.FTZ R112, R177, R176, R112 ;  /* 0x000000b0b1707223 */ /* 0x000fc60000010070 */
[----:B------:R-:W-:-:S07]  /*30d0*/  PRMT R148, R180, 0x7610, R148 ;  /* 0x00007610b4947816 */ /* 0x000fce0000000094 */
.L_x_255:
[----:B------:R-:W-:Y:S05]  /*30e0*/  BRA.U !UP3, `(.L_x_256) ;  /* 0x000000010b347547 */ /* 0x000fea000b800000 */
[----:B------:R-:W-:Y:S01]  /*30f0*/  FFMA.FTZ R176, R192, UR8, R179 ;  /* 0x00000008c0b07c23 */ /* 0x000fe200080100b3 */
[----:B------:R-:W-:Y:S02]  /*3100*/  ISETP.LT.AND P0, PT, RZ, UR31, PT ;  /* 0x0000001fff007c0c */ /* 0x000fe4000bf01270 */
[----:B------:R-:W-:Y:S01]  /*3110*/  SHF.L.U32 R181, R248, 0x10, RZ ;  /* 0x00000010f8b57819 */ /* 0x000fe200000006ff */
[----:B------:R-:W-:Y:S01]  /*3120*/  FADD.FTZ R176, R191, -R176 ;  /* 0x800000b0bfb07221 */ /* 0x000fe20000010000 */
[----:B-----5:R-:W-:-:S03]  /*3130*/  PRMT R177, R164, 0x7632, R177 ;  /* 0x00007632a4b17816 */ /* 0x020fc600000000b1 */
[----:B------:R-:W-:Y:S01]  /*3140*/  FMUL.FTZ R176, R176, UR30 ;  /* 0x0000001eb0b07c20 */ /* 0x000fe20008410000 */
[----:B------:R-:W-:-:S04]  /*3150*/  SHF.L.U32 R177, R177, 0x10, RZ ;  /* 0x00000010b1b17819 */ /* 0x000fc800000006ff */
[----:B------:R-:W-:-:S05]  /*3160*/  FSEL R176, R176, RZ, P0 ;  /* 0x000000ffb0b07208 */ /* 0x000fca0000000000 */
[----:B------:R-:W-:-:S04]  /*3170*/  FMUL.FTZ R176, R176, UR29 ;  /* 0x0000001db0b07c20 */ /* 0x000fc80008410000 */
[C---:B------:R-:W-:Y:S01]  /*3180*/  FMUL.FTZ R181, R176.reuse, R181 ;  /* 0x000000b5b0b57220 */ /* 0x040fe20000410000 */
[----:B------:R-:W-:-:S04]  /*3190*/  FFMA.FTZ R113, R176, R177, R113 ;  /* 0x000000b1b0717223 */ /* 0x000fc80000010071 */
[----:B------:R-:W-:-:S04]  /*31a0*/  F2FP.BF16.F32.PACK_AB R181, RZ, R181 ;  /* 0x000000b5ffb5723e */ /* 0x000fc800000010ff */
[----:B------:R-:W-:-:S07]  /*31b0*/  PRMT R148, R148, 0x5410, R181 ;  /* 0x0000541094947816 */ /* 0x000fce00000000b5 */
.L_x_256:
[----:B------:R-:W-:Y:S05]  /*31c0*/  BRA.U !UP3, `(.L_x_257) ;  /* 0x000000010b307547 */ /* 0x000fea000b800000 */
[----:B------:R-:W-:Y:S01]  /*31d0*/  FFMA.FTZ R176, R3, UR8, R179 ;  /* 0x0000000803b07c23 */ /* 0x000fe200080100b3 */
[----:B------:R-:W-:-:S03]  /*31e0*/  ISETP.LT.AND P0, PT, RZ, UR31, PT ;  /* 0x0000001fff007c0c */ /* 0x000fc6000bf01270 */
[----:B------:R-:W-:-:S04]  /*31f0*/  FADD.FTZ R176, R225, -R176 ;  /* 0x800000b0e1b07221 */ /* 0x000fc80000010000 */
[----:B------:R-:W-:-:S05]  /*3200*/  FMUL.FTZ R176, R176, UR30 ;  /* 0x0000001eb0b07c20 */ /* 0x000fca0008410000 */
[----:B------:R-:W-:-:S05]  /*3210*/  FSEL R176, R176, RZ, P0 ;  /* 0x000000ffb0b07208 */ /* 0x000fca0000000000 */
[----:B------:R-:W-:Y:S01]  /*3220*/  FMUL.FTZ R177, R176, UR29 ;  /* 0x0000001db0b17c20 */ /* 0x000fe20008410000 */
[----:B------:R-:W-:-:S05]  /*3230*/  SHF.L.U32 R176, R29, 0x10, RZ ;  /* 0x000000101db07819 */ /* 0x000fca00000006ff */
[----:B------:R-:W-:Y:S01]  /*3240*/  FMUL.FTZ R180, R177, R176 ;  /* 0x000000b0b1b47220 */ /* 0x000fe20000410000 */
[----:B-----5:R-:W-:-:S04]  /*3250*/  SHF.L.U32 R176, R165, 0x10, RZ ;  /* 0x00000010a5b07819 */ /* 0x020fc800000006ff */
[----:B------:R-:W-:Y:S01]  /*3260*/  F2FP.BF16.F32.PACK_AB R180, RZ, R180 ;  /* 0x000000b4ffb4723e */ /* 0x000fe200000010ff */
[----:B------:R-:W-:-:S03]  /*3270*/  FFMA.FTZ R114, R177, R176, R114 ;  /* 0x000000b0b1727223 */ /* 0x000fc60000010072 */
[----:B------:R-:W-:-:S07]  /*3280*/  PRMT R149, R180, 0x7610, R149 ;  /* 0x00007610b4957816 */ /* 0x000fce0000000095 */
.L_x_257:
[----:B------:R-:W-:Y:S05]  /*3290*/  BRA.U !UP3, `(.L_x_258) ;  /* 0x000000010b347547 */ /* 0x000fea000b800000 */
[----:B------:R-:W-:Y:S01]  /*32a0*/  FFMA.FTZ R177, R207, UR8, R179 ;  /* 0x00000008cfb17c23 */ /* 0x000fe200080100b3 */
[----:B------:R-:W-:Y:S02]  /*32b0*/  ISETP.LT.AND P0, PT, RZ, UR31, PT ;  /* 0x0000001fff007c0c */ /* 0x000fe4000bf01270 */
[----:B------:R-:W-:Y:S01]  /*32c0*/  SHF.L.U32 R181, R249, 0x10, RZ ;  /* 0x00000010f9b57819 */ /* 0x000fe200000006ff */
[----:B------:R-:W-:-:S04]  /*32d0*/  FADD.FTZ R177, R206, -R177 ;  /* 0x800000b1ceb17221 */ /* 0x000fc80000010000 */
[----:B------:R-:W-:-:S05]  /*32e0*/  FMUL.FTZ R177, R177, UR30 ;  /* 0x0000001eb1b17c20 */ /* 0x000fca0008410000 */
[----:B------:R-:W-:-:S05]  /*32f0*/  FSEL R177, R177, RZ, P0 ;  /* 0x000000ffb1b17208 */ /* 0x000fca0000000000 */
[----:B------:R-:W-:Y:S01]  /*3300*/  FMUL.FTZ R176, R177, UR29 ;  /* 0x0000001db1b07c20 */ /* 0x000fe20008410000 */
[----:B-----5:R-:W-:-:S03]  /*3310*/  PRMT R177, R165, 0x7632, R177 ;  /* 0x00007632a5b17816 */ /* 0x020fc600000000b1 */
[----:B------:R-:W-:Y:S01]  /*3320*/  FMUL.FTZ R181, R176, R181 ;  /* 0x000000b5b0b57220 */ /* 0x000fe20000410000 */
[----:B------:R-:W-:-:S04]  /*3330*/  SHF.L.U32 R177, R177, 0x10, RZ ;  /* 0x00000010b1b17819 */ /* 0x000fc800000006ff */
[----:B------:R-:W-:Y:S01]  /*3340*/  F2FP.BF16.F32.PACK_AB R181, RZ, R181 ;  /* 0x000000b5ffb5723e */ /* 0x000fe200000010ff */
[----:B------:R-:W-:-:S03]  /*3350*/  FFMA.FTZ R115, R176, R177, R115 ;  /* 0x000000b1b0737223 */ /* 0x000fc60000010073 */
[----:B------:R-:W-:-:S07]  /*3360*/  PRMT R149, R149, 0x5410, R181 ;  /* 0x0000541095957816 */ /* 0x000fce00000000b5 */
.L_x_258:
[----:B------:R-:W-:Y:S05]  /*3370*/  BRA.U !UP3, `(.L_x_259) ;  /* 0x000000010b307547 */ /* 0x000fea000b800000 */
[----:B------:R-:W-:Y:S01]  /*3380*/  FFMA.FTZ R177, R2, UR8, R179 ;  /* 0x0000000802b17c23 */ /* 0x000fe200080100b3 */
[----:B------:R-:W-:Y:S02]  /*3390*/  ISETP.LT.AND P0, PT, RZ, UR31, PT ;  /* 0x0000001fff007c0c */ /* 0x000fe4000bf01270 */
[----:B------:R-:W-:Y:S01]  /*33a0*/  SHF.L.U32 R176, R30, 0x10, RZ ;  /* 0x000000101eb07819 */ /* 0x000fe200000006ff */
[----:B------:R-:W-:-:S04]  /*33b0*/  FADD.FTZ R177, R224, -R177 ;  /* 0x800000b1e0b17221 */ /* 0x000fc80000010000 */
[----:B------:R-:W-:-:S05]  /*33c0*/  FMUL.FTZ R177, R177, UR30 ;  /* 0x0000001eb1b17c20 */ /* 0x000fca0008410000 */
[----:B------:R-:W-:-:S05]  /*33d0*/  FSEL R177, R177, RZ, P0 ;  /* 0x000000ffb1b17208 */ /* 0x000fca0000000000 */
[----:B------:R-:W-:-:S04]  /*33e0*/  FMUL.FTZ R177, R177, UR29 ;  /* 0x0000001db1b17c20 */ /* 0x000fc80008410000 */
[----:B------:R-:W-:Y:S01]  /*33f0*/  FMUL.FTZ R180, R177, R176 ;  /* 0x000000b0b1b47220 */ /* 0x000fe20000410000 */
[----:B-----5:R-:W-:-:S04]  /*3400*/  IMAD.U32 R176, R166, 0x10000, RZ ;  /* 0x00010000a6b07824 */ /* 0x020fc800078e00ff */
[----:B------:R-:W-:Y:S01]  /*3410*/  F2FP.BF16.F32.PACK_AB R180, RZ, R180 ;  /* 0x000000b4ffb4723e */ /* 0x000fe200000010ff */
[----:B------:R-:W-:-:S03]  /*3420*/  FFMA.FTZ R116, R177, R176, R116 ;  /* 0x000000b0b1747223 */ /* 0x000fc60000010074 */
[----:B------:R-:W-:-:S07]  /*3430*/  PRMT R150, R180, 0x7610, R150 ;  /* 0x00007610b4967816 */ /* 0x000fce0000000096 */
.L_x_259:
        /* <DEDUP_REMOVED lines=14> */
.L_x_260:
        /* <DEDUP_REMOVED lines=13> */
.L_x_261:
        /* <DEDUP_REMOVED lines=13> */
[----:B------:R-:W-:Y:S01]  /*36c0*/  PRMT R151, R151, 0x5410, R181 ;  /* 0x0000541097977816 */ /* 0x000fe200000000b5 */
[----:B------:R-:W-:Y:S06]  /*36d0*/  BRA `(.L_x_262) ;  /* 0x0000001400147947 */ /* 0x000fec0003800000 */
.L_x_254:
[--C-:B------:R-:W-:Y:S01]  /*36e0*/  FFMA.FTZ R161, R0, UR8, R179.reuse ;  /* 0x0000000800a17c23 */ /* 0x100fe200080100b3 */
[--C-:B------:R-:W-:Y:S01]  /*36f0*/  FFMA.FTZ R160, R192, UR8, R179.reuse ;  /* 0x00000008c0a07c23 */ /* 0x100fe200080100b3 */
[--C-:B------:R-:W-:Y:S01]  /*3700*/  FFMA.FTZ R162, R3, UR8, R179.reuse ;  /* 0x0000000803a27c23 */ /* 0x100fe200080100b3 */
[----:B------:R-:W-:Y:S01]  /*3710*/  FFMA.FTZ R163, R207, UR8, R179 ;  /* 0x00000008cfa37c23 */ /* 0x000fe200080100b3 */
[----:B------:R-:W-:Y:S01]  /*3720*/  FADD.FTZ R161, R4, -R161 ;  /* 0x800000a104a17221 */ /* 0x000fe20000010000 */
[----:B------:R-:W-:Y:S01]  /*3730*/  FADD.FTZ R160, R191, -R160 ;  /* 0x800000a0bfa07221 */ /* 0x000fe20000010000 */
[----:B------:R-:W-:Y:S01]  /*3740*/  FADD.FTZ R162, R225, -R162 ;  /* 0x800000a2e1a27221 */ /* 0x000fe20000010000 */
[----:B------:R-:W-:Y:S01]  /*3750*/  FADD.FTZ R176, R206, -R163 ;  /* 0x800000a3ceb07221 */ /* 0x000fe20000010000 */
[--C-:B------:R-:W-:Y:S01]  /*3760*/  FFMA.FTZ R177, R2, UR8, R179.reuse ;  /* 0x0000000802b17c23 */ /* 0x100fe200080100b3 */
[----:B------:R-:W-:Y:S01]  /*3770*/  FFMA.FTZ R181, R205, UR8, R179 ;  /* 0x00000008cdb57c23 */ /* 0x000fe200080100b3 */
[----:B------:R-:W-:Y:S01]  /*3780*/  FMUL.FTZ R163, R161, UR30 ;  /* 0x0000001ea1a37c20 */ /* 0x000fe20008410000 */
[----:B------:R-:W-:Y:S01]  /*3790*/  FMUL.FTZ R160, R160, UR30 ;  /* 0x0000001ea0a07c20 */ /* 0x000fe20008410000 */
[----:B------:R-:W-:Y:S01]  /*37a0*/  FMUL.FTZ R161, R162, UR30 ;  /* 0x0000001ea2a17c20 */ /* 0x000fe20008410000 */
[----:B------:R-:W-:Y:S01]  /*37b0*/  FMUL.FTZ R180, R176, UR30 ;  /* 0x0000001eb0b47c20 */ /* 0x000fe20008410000 */
[----:B------:R-:W-:Y:S01]  /*37c0*/  ISETP.LT.AND P0, PT, RZ, UR31, PT ;  /* 0x0000001fff007c0c */ /* 0x000fe2000bf01270 */
[----:B------:R-:W-:Y:S01]  /*37d0*/  FADD.FTZ R177, R224, -R177 ;  /* 0x800000b1e0b17221 */ /* 0x000fe20000010000 */
[----:B------:R-:W-:-:S02]  /*37e0*/  FADD.FTZ R181, R204, -R181 ;  /* 0x800000b5ccb57221 */ /* 0x000fc40000010000 */
[----:B------:R-:W-:Y:S01]  /*37f0*/  FSEL R160, R160, RZ, P0 ;  /* 0x000000ffa0a07208 */ /* 0x000fe20000000000 */
[----:B------:R-:W-:Y:S01]  /*3800*/  FMUL.FTZ R162, R177, UR30 ;  /* 0x0000001eb1a27c20 */ /* 0x000fe20008410000 */
[----:B------:R-:W-:Y:S01]  /*3810*/  FMUL.FTZ R176, R181, UR30 ;  /* 0x0000001eb5b07c20 */ /* 0x000fe20008410000 */
[----:B------:R-:W-:Y:S02]  /*3820*/  FSEL R161, R161, RZ, P0 ;  /* 0x000000ffa1a17208 */ /* 0x000fe40000000000 */
[----:B------:R-:W-:Y:S02]  /*3830*/  FSEL R180, R180, RZ, P0 ;  /* 0x000000ffb4b47208 */ /* 0x000fe40000000000 */
[----:B------:R-:W-:Y:S01]  /*3840*/  FSEL R163, R163, RZ, P0 ;  /* 0x000000ffa3a37208 */ /* 0x000fe20000000000 */
[----:B------:R-:W-:Y:S06]  /*3850*/  BRA.U !UP3, `(.L_x_263) ;  /* 0x000000010b1c7547 */ /* 0x000fec000b800000 */
[----:B-----5:R-:W-:Y:S01]  /*3860*/  SHF.L.U32 R181, R164, 0x10, RZ ;  /* 0x00000010a4b57819 */ /* 0x020fe200000006ff */
[----:B------:R-:W-:Y:S01]  /*3870*/  FMUL.FTZ R177, R163, UR29 ;  /* 0x0000001da3b17c20 */ /* 0x000fe20008410000 */
[----:B------:R-:W-:-:S03]  /*3880*/  SHF.L.U32 R182, R28, 0x10, RZ ;  /* 0x000000101cb67819 */ /* 0x000fc600000006ff */
[-C--:B------:R-:W-:Y:S02]  /*3890*/  FFMA.FTZ R112, R181, R177.reuse, R112 ;  /* 0x000000b1b5707223 */ /* 0x080fe40000010070 */
[----:B------:R-:W-:-:S05]  /*38a0*/  FMUL.FTZ R177, R182, R177 ;  /* 0x000000b1b6b17220 */ /* 0x000fca0000410000 */
[----:B------:R-:W-:-:S04]  /*38b0*/  F2FP.BF16.F32.PACK_AB R177, RZ, R177 ;  /* 0x000000b1ffb1723e */ /* 0x000fc800000010ff */
[----:B------:R-:W-:-:S07]  /*38c0*/  PRMT R148, R177, 0x7610, R148 ;  /* 0x00007610b1947816 */ /* 0x000fce0000000094 */
.L_x_263:
[----:B------:R-:W-:Y:S05]  /*38d0*/  BRA.U !UP3, `(.L_x_264) ;  /* 0x000000010b207547 */ /* 0x000fea000b800000 */
[----:B-----5:R-:W-:Y:S01]  /*38e0*/  PRMT R177, R164, 0x7632, R177 ;  /* 0x00007632a4b17816 */ /* 0x020fe200000000b1 */
[----:B------:R-:W-:-:S04]  /*38f0*/  FMUL.FTZ R182, R160, UR29 ;  /* 0x0000001da0b67c20 */ /* 0x000fc80008410000 */
[----:B------:R-:W-:-:S04]  /*3900*/  IMAD.U32 R177, R177, 0x10000, RZ ;  /* 0x00010000b1b17824 */ /* 0x000fc800078e00ff */
[----:B------:R-:W-:Y:S01]  /*3910*/  FFMA.FTZ R113, R182, R177, R113 ;  /* 0x000000b1b6717223 */ /* 0x000fe20000010071 */
[----:B------:R-:W-:-:S05]  /*3920*/  SHF.L.U32 R177, R248, 0x10, RZ ;  /* 0x00000010f8b17819 */ /* 0x000fca00000006ff */
[----:B------:R-:W-:-:S05]  /*3930*/  FMUL.FTZ R182, R177, R182 ;  /* 0x000000b6b1b67220 */ /* 0x000fca0000410000 */
[----:B------:R-:W-:-:S04]  /*3940*/  F2FP.BF16.F32.PACK_AB R182, RZ, R182 ;  /* 0x000000b6ffb6723e */ /* 0x000fc800000010ff */
[----:B------:R-:W-:-:S07]  /*3950*/  PRMT R148, R148, 0x5410, R182 ;  /* 0x0000541094947816 */ /* 0x000fce00000000b6 */
.L_x_264:
[----:B------:R-:W-:Y:S05]  /*3960*/  BRA.U !UP3, `(.L_x_265) ;  /* 0x000000010b1c7547 */ /* 0x000fea000b800000 */
[----:B-----5:R-:W-:Y:S01]  /*3970*/  SHF.L.U32 R181, R165, 0x10, RZ ;  /* 0x00000010a5b57819 */ /* 0x020fe200000006ff */
[----:B------:R-:W-:Y:S01]  /*3980*/  FMUL.FTZ R177, R161, UR29 ;  /* 0x0000001da1b17c20 */ /* 0x000fe20008410000 */
[----:B------:R-:W-:-:S03]  /*3990*/  SHF.L.U32 R182, R29, 0x10, RZ ;  /* 0x000000101db67819 */ /* 0x000fc600000006ff */
[-C--:B------:R-:W-:Y:S02]  /*39a0*/  FFMA.FTZ R114, R181, R177.reuse, R114 ;  /* 0x000000b1b5727223 */ /* 0x080fe40000010072 */
[----:B------:R-:W-:-:S05]  /*39b0*/  FMUL.FTZ R177, R182, R177 ;  /* 0x000000b1b6b17220 */ /* 0x000fca0000410000 */
[----:B------:R-:W-:-:S04]  /*39c0*/  F2FP.BF16.F32.PACK_AB R177, RZ, R177 ;  /* 0x000000b1ffb1723e */ /* 0x000fc800000010ff */
[----:B------:R-:W-:-:S07]  /*39d0*/  PRMT R149, R177, 0x7610, R149 ;  /* 0x00007610b1957816 */ /* 0x000fce0000000095 */
.L_x_265:
[----:B------:R-:W-:Y:S05]  /*39e0*/  BRA.U !UP3, `(.L_x_266) ;  /* 0x000000010b207547 */ /* 0x000fea000b800000 */
[----:B-----5:R-:W-:Y:S01]  /*39f0*/  PRMT R177, R165, 0x7632, R177 ;  /* 0x00007632a5b17816 */ /* 0x020fe200000000b1 */
[----:B------:R-:W-:-:S03]  /*3a00*/  FMUL.FTZ R182, R180, UR29 ;  /* 0x0000001db4b67c20 */ /* 0x000fc60008410000 */
[----:B------:R-:W-:-:S05]  /*3a10*/  SHF.L.U32 R177, R177, 0x10, RZ ;  /* 0x00000010b1b17819 */ /* 0x000fca00000006ff */
[----:B------:R-:W-:Y:S01]  /*3a20*/  FFMA.FTZ R115, R182, R177, R115 ;  /* 0x000000b1b6737223 */ /* 0x000fe20000010073 */
[----:B------:R-:W-:-:S05]  /*3a30*/  SHF.L.U32 R177, R249, 0x10, RZ ;  /* 0x00000010f9b17819 */ /* 0x000fca00000006ff */
[----:B------:R-:W-:-:S05]  /*3a40*/  FMUL.FTZ R182, R177, R182 ;  /* 0x000000b6b1b67220 */ /* 0x000fca0000410000 */
[----:B------:R-:W-:-:S04]  /*3a50*/  F2FP.BF16.F32.PACK_AB R182, RZ, R182 ;  /* 0x000000b6ffb6723e */ /* 0x000fc800000010ff */
[----:B------:R-:W-:-:S07]  /*3a60*/  PRMT R149, R149, 0x5410, R182 ;  /* 0x0000541095957816 */ /* 0x000fce00000000b6 */
.L_x_266:
[----:B------:R-:W-:Y:S02]  /*3a70*/  F2FP.BF16.F32.PACK_AB R161, R180, R161 ;  /* 0x000000a1b4a1723e */ /* 0x000fe400000010ff */
[----:B------:R-:W-:Y:S02]  /*3a80*/  FSEL R176, R176, RZ, P0 ;  /* 0x000000ffb0b07208 */ /* 0x000fe40000000000 */
[----:B------:R-:W-:Y:S01]  /*3a90*/  FSEL R181, R162, RZ, P0 ;  /* 0x000000ffa2b57208 */ /* 0x000fe20000000000 */
[----:B------:R-:W-:Y:S06]  /*3aa0*/  BRA.U !UP3, `(.L_x_267) ;  /* 0x000000010b1c7547 */ /* 0x000fec000b800000 */
[----:B------:R-:W-:Y:S01]  /*3ab0*/  SHF.L.U32 R162, R30, 0x10, RZ ;  /* 0x000000101ea27819 */ /* 0x000fe200000006ff */
[----:B------:R-:W-:Y:S01]  /*3ac0*/  FMUL.FTZ R177, R181, UR29 ;  /* 0x0000001db5b17c20 */ /* 0x000fe20008410000 */
[----:B-----5:R-:W-:-:S03]  /*3ad0*/  SHF.L.U32 R183, R166, 0x10, RZ ;  /* 0x00000010a6b77819 */ /* 0x020fc600000006ff */
[-C--:B------:R-:W-:Y:S02]  /*3ae0*/  FMUL.FTZ R162, R162, R177.reuse ;  /* 0x000000b1a2a27220 */ /* 0x080fe40000410000 */
[----:B------:R-:W-:-:S03]  /*3af0*/  FFMA.FTZ R116, R183, R177, R116 ;  /* 0x000000b1b7747223 */ /* 0x000fc60000010074 */
[----:B------:R-:W-:-:S04]  /*3b00*/  F2FP.BF16.F32.PACK_AB R162, RZ, R162 ;  /* 0x000000a2ffa2723e */ /* 0x000fc800000010ff */
[----:B------:R-:W-:-:S07]  /*3b10*/  PRMT R150, R162, 0x7610, R150 ;  /* 0x00007610a2967816 */ /* 0x000fce0000000096 */
.L_x_267:
[----:B------:R-:W-:Y:S01]  /*3b20*/  F2FP.BF16.F32.PACK_AB R162, R176, R181 ;  /* 0x000000b5b0a2723e */ /* 0x000fe200000010ff */
[----:B------:R-:W-:Y:S06]  /*3b30*/  BRA.U !UP3, `(.L_x_268) ;  /* 0x000000010b207547 */ /* 0x000fec000b800000 */
[----:B------:R-:W-:Y:S01]  /*3b40*/  SHF.L.U32 R181, R250, 0x10, RZ ;  /* 0x00000010fab57819 */ /* 0x000fe200000006ff */
[----:B------:R-:W-:Y:S01]  /*3b50*/  FMUL.FTZ R176, R176, UR29 ;  /* 0x0000001db0b07c20 */ /* 0x000fe20008410000 */
[----:B-----5:R-:W-:-:S03]  /*3b60*/  PRMT R177, R166, 0x7632, R177 ;  /* 0x00007632a6b17816 */ /* 0x020fc600000000b1 */
[----:B------:R-:W-:Y:S02]  /*3b70*/  FMUL.FTZ R180, R181, R176 ;  /* 0x000000b0b5b47220 */ /* 0x000fe40000410000 */
[----:B------:R-:W-:-:S03]  /*3b80*/  IMAD.U32 R177, R177, 0x10000, RZ ;  /* 0x00010000b1b17824 */ /* 0x000fc600078e00ff */
[----:B------:R-:W-:Y:S01]  /*3b90*/  F2FP.BF16.F32.PACK_AB R180, RZ, R180 ;  /* 0x000000b4ffb4723e */ /* 0x000fe200000010ff */
[----:B------:R-:W-:-:S03]  /*3ba0*/  FFMA.FTZ R117, R176, R177, R117 ;  /* 0x000000b1b0757223 */ /* 0x000fc60000010075 */
[----:B------:R-:W-:-:S07]  /*3bb0*/  PRMT R150, R150, 0x5410, R180 ;  /* 0x0000541096967816 */ /* 0x000fce00000000b4 */
.L_x_268:
[--C-:B------:R-:W-:Y:S01]  /*3bc0*/  FFMA.FTZ R180, R214, UR8, R179.reuse ;  /* 0x00000008d6b47c23 */ /* 0x100fe200080100b3 */
[----:B------:R-:W-:Y:S01]  /*3bd0*/  FFMA.FTZ R176, R12, UR8, R179 ;  /* 0x000000080cb07c23 */ /* 0x000fe200080100b3 */
[----:B------:R-:W-:Y:S02]  /*3be0*/  F2FP.BF16.F32.PACK_AB R160, R160, R163 ;  /* 0x000000a3a0a0723e */ /* 0x000fe400000010ff */
[----:B------:R-:W-:Y:S01]  /*3bf0*/  FADD.FTZ R180, R213, -R180 ;  /* 0x800000b4d5b47221 */ /* 0x000fe20000010000 */
[----:B------:R-:W-:-:S03]  /*3c00*/  FADD.FTZ R176, R11, -R176 ;  /* 0x800000b00bb07221 */ /* 0x000fc60000010000 */
[----:B------:R-:W-:Y:S01]  /*3c10*/  FMUL.FTZ R180, R180, UR30 ;  /* 0x0000001eb4b47c20 */ /* 0x000fe20008410000 */
[----:B------:R-:W-:-:S04]  /*3c20*/  FMUL.FTZ R181, R176, UR30 ;  /* 0x0000001eb0b57c20 */ /* 0x000fc80008410000 */
        /* <DEDUP_REMOVED lines=10> */
.L_x_269:
[----:B------:R-:W-:Y:S01]  /*3cd0*/  F2FP.BF16.F32.PACK_AB R163, R176, R181 ;  /* 0x000000b5b0a3723e */ /* 0x000fe200000010ff */
[----:B------:R-:W-:Y:S06]  /*3ce0*/  BRA.U !UP3, `(.L_x_262) ;  /* 0x0000000d0b907547 */ /* 0x000fec000b800000 */
[----:B------:R-:W-:Y:S01]  /*3cf0*/  SHF.L.U32 R181, R251, 0x10, RZ ;  /* 0x00000010fbb57819 */ /* 0x000fe200000006ff */
[----:B------:R-:W-:Y:S01]  /*3d00*/  FMUL.FTZ R176, R176, UR29 ;  /* 0x0000001db0b07c20 */ /* 0x000fe20008410000 */
[----:B-----5:R-:W-:-:S03]  /*3d10*/  PRMT R177, R167, 0x7632, R177 ;  /* 0x00007632a7b17816 */ /* 0x020fc600000000b1 */
[----:B------:R-:W-:Y:S01]  /*3d20*/  FMUL.FTZ R180, R181, R176 ;  /* 0x000000b0b5b47220 */ /* 0x000fe20000410000 */
[----:B------:R-:W-:-:S04]  /*3d30*/  SHF.L.U32 R177, R177, 0x10, RZ ;  /* 0x00000010b1b17819 */ /* 0x000fc800000006ff */
[----:B------:R-:W-:Y:S01]  /*3d40*/  F2FP.BF16.F32.PACK_AB R180, RZ, R180 ;  /* 0x000000b4ffb4723e */ /* 0x000fe200000010ff */
[----:B------:R-:W-:-:S03]  /*3d50*/  FFMA.FTZ R119, R176, R177, R119 ;  /* 0x000000b1b0777223 */ /* 0x000fc60000010077 */
[----:B------:R-:W-:Y:S01]  /*3d60*/  PRMT R151, R151, 0x5410, R180 ;  /* 0x0000541097977816 */ /* 0x000fe200000000b4 */
[----:B------:R-:W-:Y:S06]  /*3d70*/  BRA `(.L_x_262) ;  /* 0x0000000c006c7947 */ /* 0x000fec0003800000 */
.L_x_253:
[----:B------:R-:W-:-:S04]  /*3d80*/  UISETP.NE.U32.AND UP0, UPT, UR4, URZ, UPT ;  /* 0x000000ff0400728c */ /* 0x000fc8000bf05070 */
[----:B------:R-:W-:-:S09]  /*3d90*/  UISETP.NE.AND.EX UP0, UPT, UR5, URZ, UPT, UP0 ;  /* 0x000000ff0500728c */ /* 0x000fd2000bf05300 */
[----:B------:R-:W-:Y:S05]  /*3da0*/  BRA.U UP0, `(.L_x_270) ;  /* 0x0000000500a87547 */ /* 0x000fea000b800000 */
[----:B------:R-:W-:Y:S01]  /*3db0*/  ISETP.LT.AND P0, PT, RZ, UR31, PT ;  /* 0x0000001fff007c0c */ /* 0x000fe2000bf01270 */
[----:B------:R-:W-:-:S12]  /*3dc0*/  BRA.U !UP3, `(.L_x_271) ;  /* 0x000000010b2c7547 */ /* 0x000fd8000b800000 */
[----:B------:R-:W-:Y:S01]  /*3dd0*/  @P0 FFMA.FTZ R177, R0, UR8, R179 ;  /* 0x0000000800b10c23 */ /* 0x000fe200080100b3 */
[----:B-----5:R-:W-:Y:S02]  /*3de0*/  SHF.L.U32 R176, R144, 0x10, RZ ;  /* 0x0000001090b07819 */ /* 0x020fe400000006ff */
[----:B------:R-:W-:Y:S01]  /*3df0*/  SHF.L.U32 R181, R164, 0x10, RZ ;  /* 0x00000010a4b57819 */ /* 0x000fe200000006ff */
[----:B------:R-:W-:-:S04]  /*3e00*/  @P0 FADD.FTZ R177, R4, -R177 ;  /* 0x800000b104b10221 */ /* 0x000fc80000010000 */
[----:B------:R-:W-:-:S04]  /*3e10*/  @P0 FFMA.FTZ R176, R177, UR30, R176 ;  /* 0x0000001eb1b00c23 */ /* 0x000fc800080100b0 */
[----:B------:R-:W-:Y:S01]  /*3e20*/  FMUL.FTZ R177, R176, UR29 ;  /* 0x0000001db0b17c20 */ /* 0x000fe20008410000 */
[----:B------:R-:W-:-:S03]  /*3e30*/  SHF.L.U32 R176, R28, 0x10, RZ ;  /* 0x000000101cb07819 */ /* 0x000fc600000006ff */
[-C--:B------:R-:W-:Y:S02]  /*3e40*/  FFMA.FTZ R112, R181, R177.reuse, R112 ;  /* 0x000000b1b5707223 */ /* 0x080fe40000010070 */
[----:B------:R-:W-:-:S05]  /*3e50*/  FMUL.FTZ R176, R176, R177 ;  /* 0x000000b1b0b07220 */ /* 0x000fca0000410000 */
[----:B------:R-:W-:-:S04]  /*3e60*/  F2FP.BF16.F32.PACK_AB R176, RZ, R176 ;  /* 0x000000b0ffb0723e */ /* 0x000fc800000010ff */
[----:B------:R-:W-:-:S07]  /*3e70*/  PRMT R148, R176, 0x7610, R148 ;  /* 0x00007610b0947816 */ /* 0x000fce0000000094 */
.L_x_271:
[----:B------:R-:W-:Y:S05]  /*3e80*/  BRA.U !UP3, `(.L_x_272) ;  /* 0x000000010b347547 */ /* 0x000fea000b800000 */
[----:B-----5:R-:W-:Y:S01]  /*3e90*/  PRMT R176, R144, 0x7632, R176 ;  /* 0x0000763290b07816 */ /* 0x020fe200000000b0 */
[----:B------:R-:W-:Y:S01]  /*3ea0*/  @P0 FFMA.FTZ R180, R192, UR8, R179 ;  /* 0x00000008c0b40c23 */ /* 0x000fe200080100b3 */
[----:B------:R-:W-:Y:S02]  /*3eb0*/  IMAD.U32 R181, R248, 0x10000, RZ ;  /* 0x00010000f8b57824 */ /* 0x000fe400078e00ff */
[----:B------:R-:W-:Y:S01]  /*3ec0*/  SHF.L.U32 R176, R176, 0x10, RZ ;  /* 0x00000010b0b07819 */ /* 0x000fe200000006ff */
[----:B------:R-:W-:-:S04]  /*3ed0*/  @P0 FADD.FTZ R177, R191, -R180 ;  /* 0x800000b4bfb10221 */ /* 0x000fc80000010000 */
[----:B------:R-:W-:Y:S01]  /*3ee0*/  @P0 FFMA.FTZ R176, R177, UR30, R176 ;  /* 0x0000001eb1b00c23 */ /* 0x000fe200080100b0 */
[----:B------:R-:W-:-:S03]  /*3ef0*/  PRMT R177, R164, 0x7632, R177 ;  /* 0x00007632a4b17816 */ /* 0x000fc600000000b1 */
[----:B------:R-:W-:Y:S01]  /*3f00*/  FMUL.FTZ R176, R176, UR29 ;  /* 0x0000001db0b07c20 */ /* 0x000fe20008410000 */
[----:B------:R-:W-:-:S03]  /*3f10*/  SHF.L.U32 R177, R177, 0x10, RZ ;  /* 0x00000010b1b17819 */ /* 0x000fc600000006ff */
[----:B------:R-:W-:Y:S02]  /*3f20*/  FMUL.FTZ R180, R181, R176 ;  /* 0x000000b0b5b47220 */ /* 0x000fe40000410000 */
[----:B------:R-:W-:-:S03]  /*3f30*/  FFMA.FTZ R113, R176, R177, R113 ;  /* 0x000000b1b0717223 */ /* 0x000fc60000010071 */
[----:B------:R-:W-:-:S04]  /*3f40*/  F2FP.BF16.F32.PACK_AB R180, RZ, R180 ;  /* 0x000000b4ffb4723e */ /* 0x000fc800000010ff */
[----:B------:R-:W-:-:S07]  /*3f50*/  PRMT R148, R148, 0x5410, R180 ;  /* 0x0000541094947816 */ /* 0x000fce00000000b4 */
.L_x_272:
[----:B------:R-:W-:Y:S05]  /*3f60*/  BRA.U !UP3, `(.L_x_273) ;  /* 0x000000010b2c7547 */ /* 0x000fea000b800000 */
[----:B------:R-:W-:Y:S01]  /*3f70*/  @P0 FFMA.FTZ R176, R3, UR8, R179 ;  /* 0x0000000803b00c23 */ /* 0x000fe200080100b3 */
[----:B-----5:R-:W-:-:S03]  /*3f80*/  SHF.L.U32 R181, R165, 0x10, RZ ;  /* 0x00000010a5b57819 */ /* 0x020fc600000006ff */
[----:B------:R-:W-:Y:S01]  /*3f90*/  @P0 FADD.FTZ R177, R225, -R176 ;  /* 0x800000b0e1b10221 */ /* 0x000fe20000010000 */
[----:B------:R-:W-:-:S05]  /*3fa0*/  SHF.L.U32 R176, R145, 0x10, RZ ;  /* 0x0000001091b07819 */ /* 0x000fca00000006ff */
[----:B------:R-:W-:-:S04]  /*3fb0*/  @P0 FFMA.FTZ R176, R177, UR30, R176 ;  /* 0x0000001eb1b00c23 */ /* 0x000fc800080100b0 */
[----:B------:R-:W-:Y:S01]  /*3fc0*/  FMUL.FTZ R177, R176, UR29 ;  /* 0x0000001db0b17c20 */ /* 0x000fe20008410000 */
[----:B------:R-:W-:-:S03]  /*3fd0*/  SHF.L.U32 R176, R29, 0x10, RZ ;  /* 0x000000101db07819 */ /* 0x000fc600000006ff */
[-C--:B------:R-:W-:Y:S02]  /*3fe0*/  FFMA.FTZ R114, R181, R177.reuse, R114 ;  /* 0x000000b1b5727223 */ /* 0x080fe40000010072 */
[----:B------:R-:W-:-:S05]  /*3ff0*/  FMUL.FTZ R176, R176, R177 ;  /* 0x000000b1b0b07220 */ /* 0x000fca0000410000 */
[----:B------:R-:W-:-:S04]  /*4000*/  F2FP.BF16.F32.PACK_AB R176, RZ, R176 ;  /* 0x000000b0ffb0723e */ /* 0x000fc800000010ff */
[----:B------:R-:W-:-:S07]  /*4010*/  PRMT R149, R176, 0x7610, R149 ;  /* 0x00007610b0957816 */ /* 0x000fce0000000095 */
.L_x_273:
[----:B------:R-:W-:Y:S05]  /*4020*/  BRA.U !UP3, `(.L_x_274) ;  /* 0x000000010b347547 */ /* 0x000fea000b800000 */
[----:B-----5:R-:W-:Y:S01]  /*4030*/  PRMT R176, R145, 0x7632, R176 ;  /* 0x0000763291b07816 */ /* 0x020fe200000000b0 */
[----:B------:R-:W-:Y:S01]  /*4040*/  @P0 FFMA.FTZ R177, R207, UR8, R179 ;  /* 0x00000008cfb10c23 */ /* 0x000fe200080100b3 */
[----:B------:R-:W-:Y:S02]  /*4050*/  SHF.L.U32 R181, R249, 0x10, RZ ;  /* 0x00000010f9b57819 */ /* 0x000fe400000006ff */
        /* <DEDUP_REMOVED lines=10> */
.L_x_274:
[----:B------:R-:W-:Y:S05]  /*4100*/  BRA.U !UP3, `(.L_x_275) ;  /* 0x000000010b2c7547 */ /* 0x000fea000b800000 */
[----:B------:R-:W-:Y:S01]  /*4110*/  @P0 FFMA.FTZ R177, R2, UR8, R179 ;  /* 0x0000000802b10c23 */ /* 0x000fe200080100b3 */
[----:B-----5:R-:W-:Y:S02]  /*4120*/  SHF.L.U32 R176, R146, 0x10, RZ ;  /* 0x0000001092b07819 */ /* 0x020fe400000006ff */
[----:B------:R-:W-:Y:S01]  /*4130*/  SHF.L.U32 R181, R166, 0x10, RZ ;  /* 0x00000010a6b57819 */ /* 0x000fe200000006ff */
[----:B------:R-:W-:-:S04]  /*4140*/  @P0 FADD.FTZ R177, R224, -R177 ;  /* 0x800000b1e0b10221 */ /* 0x000fc80000010000 */
[----:B------:R-:W-:-:S04]  /*4150*/  @P0 FFMA.FTZ R176, R177, UR30, R176 ;  /* 0x0000001eb1b00c23 */ /* 0x000fc800080100b0 */
[----:B------:R-:W-:Y:S01]  /*4160*/  FMUL.FTZ R177, R176, UR29 ;  /* 0x0000001db0b17c20 */ /* 0x000fe20008410000 */
[----:B------:R-:W-:-:S03]  /*4170*/  IMAD.U32 R176, R30, 0x10000, RZ ;  /* 0x000100001eb07824 */ /* 0x000fc600078e00ff */
[-C--:B------:R-:W-:Y:S01]  /*4180*/  FFMA.FTZ R116, R181, R177.reuse, R116 ;  /* 0x000000b1b5747223 */ /* 0x080fe20000010074 */
[----:B------:R-:W-:-:S05]  /*4190*/  FMUL.FTZ R176, R176, R177 ;  /* 0x000000b1b0b07220 */ /* 0x000fca0000410000 */
[----:B------:R-:W-:-:S04]  /*41a0*/  F2FP.BF16.F32.PACK_AB R176, RZ, R176 ;  /* 0x000000b0ffb0723e */ /* 0x000fc800000010ff */
[----:B------:R-:W-:-:S07]  /*41b0*/  PRMT R150, R176, 0x7610, R150 ;  /* 0x00007610b0967816 */ /* 0x000fce0000000096 */
.L_x_275:
        /* <DEDUP_REMOVED lines=14> */
.L_x_276:
        /* <DEDUP_REMOVED lines=12> */
.L_x_277:
        /* <DEDUP_REMOVED lines=13> */
[----:B------:R-:W-:Y:S01]  /*4430*/  PRMT R151, R151, 0x5410, R180 ;  /* 0x0000541097977816 */ /* 0x000fe200000000b4 */
[----:B------:R-:W-:Y:S06]  /*4440*/  BRA `(.L_x_262) ;  /* 0x0000000400b87947 */ /* 0x000fec0003800000 */
.L_x_270:
[----:B------:R-:W-:Y:S02]  /*4450*/  ISETP.LT.AND P0, PT, RZ, UR31, PT ;  /* 0x0000001fff007c0c */ /* 0x000fe4000bf01270 */
[----:B-----5:R-:W-:Y:S02]  /*4460*/  PRMT R163, R144, 0x7632, R163 ;  /* 0x0000763290a37816 */ /* 0x020fe400000000a3 */
[----:B------:R-:W-:Y:S02]  /*4470*/  SHF.L.U32 R176, R145, 0x10, RZ ;  /* 0x0000001091b07819 */ /* 0x000fe400000006ff */
[----:B------:R-:W-:Y:S02]  /*4480*/  SHF.L.U32 R163, R163, 0x10, RZ ;  /* 0x00000010a3a37819 */ /* 0x000fe400000006ff */
[----:B------:R-:W-:Y:S02]  /*4490*/  PLOP3.LUT P3, PT, PT, PT, UP2, 0x80, 0x8 ;  /* 0x000000000008781c */ /* 0x000fe40003f6f028 */
[----:B------:R-:W-:-:S02]  /*44a0*/  PRMT R161, R145, 0x7632, R161 ;  /* 0x0000763291a17816 */ /* 0x000fc400000000a1 */
[----:B------:R-:W-:Y:S01]  /*44b0*/  SHF.L.U32 R162, R146, 0x10, RZ ;  /* 0x0000001092a27819 */ /* 0x000fe200000006ff */
[--C-:B------:R-:W-:Y:S01]  /*44c0*/  @P0 FFMA.FTZ R160, R192, UR8, R179.reuse ;  /* 0x00000008c0a00c23 */ /* 0x100fe200080100b3 */
[--C-:B------:R-:W-:Y:S01]  /*44d0*/  @P0 FFMA.FTZ R181, R207, UR8, R179.reuse ;  /* 0x00000008cfb50c23 */ /* 0x100fe200080100b3 */
[----:B------:R-:W-:Y:S01]  /*44e0*/  SHF.L.U32 R161, R161, 0x10, RZ ;  /* 0x00000010a1a17819 */ /* 0x000fe200000006ff */
[----:B------:R-:W-:Y:S01]  /*44f0*/  @P0 FFMA.FTZ R183, R205, UR8, R179 ;  /* 0x00000008cdb70c23 */ /* 0x000fe200080100b3 */
[----:B------:R-:W-:-:S04]  /*4500*/  @P0 FADD.FTZ R160, R191, -R160 ;  /* 0x800000a0bfa00221 */ /* 0x000fc80000010000 */
[----:B------:R-:W-:Y:S01]  /*4510*/  @P0 FFMA.FTZ R163, R160, UR30, R163 ;  /* 0x0000001ea0a30c23 */ /* 0x000fe200080100a3 */
[----:B------:R-:W-:-:S04]  /*4520*/  @P0 FFMA.FTZ R160, R3, UR8, R179 ;  /* 0x0000000803a00c23 */ /* 0x000fc800080100b3 */
[----:B------:R-:W-:Y:S01]  /*4530*/  @P0 FADD.FTZ R177, R225, -R160 ;  /* 0x800000a0e1b10221 */ /* 0x000fe20000010000 */
[----:B------:R-:W-:Y:S01]  /*4540*/  @P0 FADD.FTZ R160, R206, -R181 ;  /* 0x800000b5cea00221 */ /* 0x000fe20000010000 */
[----:B------:R-:W-:Y:S02]  /*4550*/  @P0 FFMA.FTZ R181, R2, UR8, R179 ;  /* 0x0000000802b50c23 */ /* 0x000fe400080100b3 */
[----:B------:R-:W-:Y:S01]  /*4560*/  @P0 FFMA.FTZ R176, R177, UR30, R176 ;  /* 0x0000001eb1b00c23 */ /* 0x000fe200080100b0 */
[----:B------:R-:W-:Y:S01]  /*4570*/  PRMT R177, R146, 0x7632, R177 ;  /* 0x0000763292b17816 */ /* 0x000fe200000000b1 */
[----:B------:R-:W-:Y:S01]  /*4580*/  @P0 FADD.FTZ R181, R224, -R181 ;  /* 0x800000b5e0b50221 */ /* 0x000fe20000010000 */
[----:B------:R-:W-:Y:S01]  /*4590*/  @P0 FFMA.FTZ R161, R160, UR30, R161 ;  /* 0x0000001ea0a10c23 */ /* 0x000fe200080100a1 */
[----:B------:R-:W-:Y:S01]  /*45a0*/  @P0 FADD.FTZ R160, R204, -R183 ;  /* 0x800000b7cca00221 */ /* 0x000fe20000010000 */
[----:B------:R-:W-:Y:S01]  /*45b0*/  SHF.L.U32 R177, R177, 0x10, RZ ;  /* 0x00000010b1b17819 */ /* 0x000fe200000006ff */
[----:B------:R-:W-:Y:S01]  /*45c0*/  @P0 FFMA.FTZ R162, R181, UR30, R162 ;  /* 0x0000001eb5a20c23 */ /* 0x000fe200080100a2 */
[----:B------:R-:W-:-:S03]  /*45d0*/  @P3 FFMA.FTZ R181, R0, UR8, R179 ;  /* 0x0000000800b53c23 */ /* 0x000fc600080100b3 */
[----:B------:R-:W-:Y:S01]  /*45e0*/  @P0 FFMA.FTZ R177, R160, UR30, R177 ;  /* 0x0000001ea0b10c23 */ /* 0x000fe200080100b1 */
[----:B------:R-:W-:Y:S01]  /*45f0*/  SHF.L.U32 R160, R144, 0x10, RZ ;  /* 0x0000001090a07819 */ /* 0x000fe200000006ff */
[----:B------:R-:W-:-:S04]  /*4600*/  @P3 FADD.FTZ R181, R4, -R181 ;  /* 0x800000b504b53221 */ /* 0x000fc80000010000 */
[----:B------:R-:W-:Y:S01]  /*4610*/  @P3 FFMA.FTZ R160, R181, UR30, R160 ;  /* 0x0000001eb5a03c23 */ /* 0x000fe200080100a0 */
[----:B------:R-:W-:Y:S06]  /*4620*/  BRA.U !UP3, `(.L_x_278) ;  /* 0x000000010b1c7547 */ /* 0x000fec000b800000 */
[----:B------:R-:W-:Y:S01]  /*4630*/  SHF.L.U32 R183, R164, 0x10, RZ ;  /* 0x00000010a4b77819 */ /* 0x000fe200000006ff */
[----:B------:R-:W-:Y:S01]  /*4640*/  FMUL.FTZ R181, R160, UR29 ;  /* 0x0000001da0b57c20 */ /* 0x000fe20008410000 */
[----:B------:R-:W-:-:S03]  /*4650*/  IMAD.U32 R180, R28, 0x10000, RZ ;  /* 0x000100001cb47824 */ /* 0x000fc600078e00ff */
[-C--:B------:R-:W-:Y:S01]  /*4660*/  FFMA.FTZ R112, R183, R181.reuse, R112 ;  /* 0x000000b5b7707223 */ /* 0x080fe20000010070 */
[----:B------:R-:W-:-:S05]  /*4670*/  FMUL.FTZ R181, R180, R181 ;  /* 0x000000b5b4b57220 */ /* 0x000fca0000410000 */
[----:B------:R-:W-:-:S04]  /*4680*/  F2FP.BF16.F32.PACK_AB R181, RZ, R181 ;  /* 0x000000b5ffb5723e */ /* 0x000fc800000010ff */
[----:B------:R-:W-:-:S07]  /*4690*/  PRMT R148, R181, 0x7610, R148 ;  /* 0x00007610b5947816 */ /* 0x000fce0000000094 */
.L_x_278:
[----:B------:R-:W-:Y:S05]  /*46a0*/  BRA.U !UP3, `(.L_x_279) ;  /* 0x000000010b207547 */ /* 0x000fea000b800000 */
[----:B------:R-:W-:-:S04]  /*46b0*/  PRMT R180, R164, 0x7632, R180 ;  /* 0x00007632a4b47816 */ /* 0x000fc800000000b4 */
[----:B------:R-:W-:Y:S01]  /*46c0*/  SHF.L.U32 R181, R180, 0x10, RZ ;  /* 0x00000010b4b57819 */ /* 0x000fe200000006ff */
[----:B------:R-:W-:-:S04]  /*46d0*/  FMUL.FTZ R180, R163, UR29 ;  /* 0x0000001da3b47c20 */ /* 0x000fc80008410000 */
[----:B------:R-:W-:Y:S01]  /*46e0*/  FFMA.FTZ R113, R180, R181, R113 ;  /* 0x000000b5b4717223 */ /* 0x000fe20000010071 */
[----:B------:R-:W-:-:S05]  /*46f0*/  SHF.L.U32 R181, R248, 0x10, RZ ;  /* 0x00000010f8b57819 */ /* 0x000fca00000006ff */
[----:B------:R-:W-:-:S05]  /*4700*/  FMUL.FTZ R180, R181, R180 ;  /* 0x000000b4b5b47220 */ /* 0x000fca0000410000 */
[----:B------:R-:W-:-:S04]  /*4710*/  F2FP.BF16.F32.PACK_AB R180, RZ, R180 ;  /* 0x000000b4ffb4723e */ /* 0x000fc800000010ff */
[----:B------:R-:W-:-:S07]  /*4720*/  PRMT R148, R148, 0x5410, R180 ;  /* 0x0000541094947816 */ /* 0x000fce00000000b4 */
.L_x_279:
[----:B------:R-:W-:Y:S05]  /*4730*/  BRA.U !UP3, `(.L_x_280) ;  /* 0x000000010b1c7547 */ /* 0x000fea000b800000 */
[----:B------:R-:W-:Y:S01]  /*4740*/  SHF.L.U32 R183, R165, 0x10, RZ ;  /* 0x00000010a5b77819 */ /* 0x000fe200000006ff */
[----:B------:R-:W-:Y:S01]  /*4750*/  FMUL.FTZ R181, R176, UR29 ;  /* 0x0000001db0b57c20 */ /* 0x000fe20008410000 */
[----:B------:R-:W-:-:S03]  /*4760*/  SHF.L.U32 R180, R29, 0x10, RZ ;  /* 0x000000101db47819 */ /* 0x000fc600000006ff */
[-C--:B------:R-:W-:Y:S02]  /*4770*/  FFMA.FTZ R114, R183, R181.reuse, R114 ;  /* 0x000000b5b7727223 */ /* 0x080fe40000010072 */
[----:B------:R-:W-:-:S05]  /*4780*/  FMUL.FTZ R181, R180, R181 ;  /* 0x000000b5b4b57220 */ /* 0x000fca0000410000 */
[----:B------:R-:W-:-:S04]  /*4790*/  F2FP.BF16.F32.PACK_AB R181, RZ, R181 ;  /* 0x000000b5ffb5723e */ /* 0x000fc800000010ff */
[----:B------:R-:W-:-:S07]  /*47a0*/  PRMT R149, R181, 0x7610, R149 ;  /* 0x00007610b5957816 */ /* 0x000fce0000000095 */
.L_x_280:
        /* <DEDUP_REMOVED lines=9> */
.L_x_281:
        /* <DEDUP_REMOVED lines=8> */
.L_x_282:
[----:B------:R-:W-:Y:S01]  /*48c0*/  PRMT R180, R147, 0x7632, R180 ;  /* 0x0000763293b47816 */ /* 0x000fe200000000b4 */
[----:B------:R-:W-:Y:S01]  /*48d0*/  @P0 FFMA.FTZ R182, R214, UR8, R179 ;  /* 0x00000008d6b60c23 */ /* 0x000fe200080100b3 */
[----:B------:R-:W-:-:S03]  /*48e0*/  F2FP.BF16.F32.PACK_AB R162, R177, R162 ;  /* 0x000000a2b1a2723e */ /* 0x000fc600000010ff */
[----:B------:R-:W-:Y:S02]  /*48f0*/  IMAD.U32 R180, R180, 0x10000, RZ ;  /* 0x00010000b4b47824 */ /* 0x000fe400078e00ff */
[----:B------:R-:W-:-:S04]  /*4900*/  @P0 FADD.FTZ R181, R213, -R182 ;  /* 0x800000b6d5b50221 */ /* 0x000fc80000010000 */
[----:B------:R-:W-:Y:S01]  /*4910*/  @P0 FFMA.FTZ R180, R181, UR30, R180 ;  /* 0x0000001eb5b40c23 */ /* 0x000fe200080100b4 */
[----:B------:R-:W-:Y:S06]  /*4920*/  BRA.U !UP3, `(.L_x_283) ;  /* 0x000000010b207547 */ /* 0x000fec000b800000 */
[----:B------:R-:W-:Y:S01]  /*4930*/  PRMT R181, R166, 0x7632, R181 ;  /* 0x00007632a6b57816 */ /* 0x000fe200000000b5 */
[----:B------:R-:W-:Y:S01]  /*4940*/  FMUL.FTZ R182, R177, UR29 ;  /* 0x0000001db1b67c20 */ /* 0x000fe20008410000 */
[----:B------:R-:W-:Y:S02]  /*4950*/  SHF.L.U32 R177, R250, 0x10, RZ ;  /* 0x00000010fab17819 */ /* 0x000fe400000006ff */
[----:B------:R-:W-:-:S05]  /*4960*/  SHF.L.U32 R181, R181, 0x10, RZ ;  /* 0x00000010b5b57819 */ /* 0x000fca00000006ff */
[----:B------:R-:W-:Y:S01]  /*4970*/  FFMA.FTZ R117, R182, R181, R117 ;  /* 0x000000b5b6757223 */ /* 0x000fe20000010075 */
[----:B------:R-:W-:-:S05]  /*4980*/  FMUL.FTZ R182, R177, R182 ;  /* 0x000000b6b1b67220 */ /* 0x000fca0000410000 */
[----:B------:R-:W-:-:S04]  /*4990*/  F2FP.BF16.F32.PACK_AB R182, RZ, R182 ;  /* 0x000000b6ffb6723e */ /* 0x000fc800000010ff */
[----:B------:R-:W-:-:S07]  /*49a0*/  PRMT R150, R150, 0x5410, R182 ;  /* 0x0000541096967816 */ /* 0x000fce00000000b6 */
.L_x_283:
[----:B------:R-:W-:Y:S01]  /*49b0*/  F2FP.BF16.F32.PACK_AB R161, R161, R176 ;  /* 0x000000b0a1a1723e */ /* 0x000fe200000010ff */
[----:B------:R-:W-:Y:S01]  /*49c0*/  @P0 FFMA.FTZ R176, R12, UR8, R179 ;  /* 0x000000080cb00c23 */ /* 0x000fe200080100b3 */
[----:B------:R-:W-:Y:S02]  /*49d0*/  F2FP.BF16.F32.PACK_AB R160, R163, R160 ;  /* 0x000000a0a3a0723e */ /* 0x000fe400000010ff */
[----:B------:R-:W-:Y:S01]  /*49e0*/  SHF.L.U32 R163, R147, 0x10, RZ ;  /* 0x0000001093a37819 */ /* 0x000fe200000006ff */
[----:B------:R-:W-:-:S04]  /*49f0*/  @P0 FADD.FTZ R176, R11, -R176 ;  /* 0x800000b00bb00221 */ /* 0x000fc80000010000 */
[----:B------:R-:W-:Y:S01]  /*4a00*/  @P0 FFMA.FTZ R163, R176, UR30, R163 ;  /* 0x0000001eb0a30c23 */ /* 0x000fe200080100a3 */
[----:B------:R-:W-:Y:S06]  /*4a10*/  BRA.U !UP3, `(.L_x_284) ;  /* 0x000000010b1c7547 */ /* 0x000fec000b800000 */
[----:B------:R-:W-:Y:S01]  /*4a20*/  SHF.L.U32 R176, R31, 0x10, RZ ;  /* 0x000000101fb07819 */ /* 0x000fe200000006ff */
[----:B------:R-:W-:Y:S01]  /*4a30*/  FMUL.FTZ R177, R163, UR29 ;  /* 0x0000001da3b17c20 */ /* 0x000fe20008410000 */
[----:B------:R-:W-:-:S03]  /*4a40*/  SHF.L.U32 R181, R167, 0x10, RZ ;  /* 0x00000010a7b57819 */ /* 0x000fc600000006ff */
[-C--:B------:R-:W-:Y:S02]  /*4a50*/  FMUL.FTZ R176, R176, R177.reuse ;  /* 0x000000b1b0b07220 */ /* 0x080fe40000410000 */
[----:B------:R-:W-:-:S03]  /*4a60*/  FFMA.FTZ R118, R181, R177, R118 ;  /* 0x000000b1b5767223 */ /* 0x000fc60000010076 */
[----:B------:R-:W-:-:S04]  /*4a70*/  F2FP.BF16.F32.PACK_AB R176, RZ, R176 ;  /* 0x000000b0ffb0723e */ /* 0x000fc800000010ff */
[----:B------:R-:W-:-:S07]  /*4a80*/  PRMT R151, R176, 0x7610, R151 ;  /* 0x00007610b0977816 */ /* 0x000fce0000000097 */
.L_x_284:
[----:B------:R-:W-:Y:S01]  /*4a90*/  F2FP.BF16.F32.PACK_AB R163, R180, R163 ;  /* 0x000000a3b4a3723e */ /* 0x000fe200000010ff */
[----:B------:R-:W-:Y:S06]  /*4aa0*/  BRA.U !UP3, `(.L_x_262) ;  /* 0x000000010b207547 */ /* 0x000fec000b800000 */
[----:B------:R-:W-:Y:S01]  /*4ab0*/  SHF.L.U32 R177, R251, 0x10, RZ ;  /* 0x00000010fbb17819 */ /* 0x000fe200000006ff */
[----:B------:R-:W-:Y:S01]  /*4ac0*/  FMUL.FTZ R180, R180, UR29 ;  /* 0x0000001db4b47c20 */ /* 0x000fe20008410000 */
[----:B------:R-:W-:-:S03]  /*4ad0*/  PRMT R176, R167, 0x7632, R176 ;  /* 0x00007632a7b07816 */ /* 0x000fc600000000b0 */
[----:B------:R-:W-:Y:S01]  /*4ae0*/  FMUL.FTZ R177, R177, R180 ;  /* 0x000000b4b1b17220 */ /* 0x000fe20000410000 */
[----:B------:R-:W-:-:S04]  /*4af0*/  SHF.L.U32 R176, R176, 0x10, RZ ;  /* 0x00000010b0b07819 */ /* 0x000fc800000006ff */
[----:B------:R-:W-:Y:S01]  /*4b00*/  F2FP.BF16.F32.PACK_AB R177, RZ, R177 ;  /* 0x000000b1ffb1723e */ /* 0x000fe200000010ff */
[----:B------:R-:W-:-:S03]  /*4b10*/  FFMA.FTZ R119, R180, R176, R119 ;  /* 0x000000b0b4777223 */ /* 0x000fc60000010077 */
[----:B------:R-:W-:-:S07]  /*4b20*/  PRMT R151, R151, 0x5410, R177 ;  /* 0x0000541097977816 */ /* 0x000fce00000000b1 */
.L_x_262:
[----:B------:R-:W-:Y:S01]  /*4b30*/  ISETP.NE.U32.AND P0, PT, RZ, UR4, PT ;  /* 0x00000004ff007c0c */ /* 0x000fe2000bf05070 */
[----:B------:R-:W0:Y:S01]  /*4b40*/  @UP3 LDCU.64 UR6, c[0x0][0x468] ;  /* 0x00008d00ff0637ac */ /* 0x000e220008000a00 */
[----:B------:R-:W-:Y:S02]  /*4b50*/  MOV R181, 0x10 ;  /* 0x0000001000b57802 */ /* 0x000fe40000000f00 */
[----:B------:R-:W-:-:S13]  /*4b60*/  ISETP.NE.AND.EX P0, PT, RZ, UR5, PT, P0 ;  /* 0x00000005ff007c0c */ /* 0x000fda000bf05300 */
[----:B------:R-:W1:Y:S02]  /*4b70*/  @P0 LDC.64 R176, c[0x0][0x478] ;  /* 0x00011e00ffb00b82 */ /* 0x000e640000000a00 */
[C---:B-1----:R-:W-:Y:S01]  /*4b80*/  @P0 IMAD.WIDE.U32 R176, R233.reuse, 0x10, R176 ;  /* 0x00000010e9b00825 */ /* 0x042fe200078e00b0 */
[----:B------:R-:W-:-:S04]  /*4b90*/  IADD3 R233, PT, PT, R233, 0x100, RZ ;  /* 0x00000100e9e97810 */ /* 0x000fc80007ffe0ff */
[----:B------:R0:W-:Y:S02]  /*4ba0*/  @P0 STG.E.128 desc[UR16][R176.64], R160 ;  /* 0x000000a0b0000986 */ /* 0x0001e4000c101d10 */
[----:B0-----:R-:W-:-:S04]  /*4bb0*/  @P2 IMAD.WIDE.U32 R176, R178, R181, UR6 ;  /* 0x00000006b2b02e25 */ /* 0x001fc8000f8e00b5 */
[----:B------:R-:W-:Y:S01]  /*4bc0*/  VIADD R178, R178, 0x100 ;  /* 0x00000100b2b27836 */ /* 0x000fe20000000000 */
[----:B------:R0:W-:Y:S06]  /*4bd0*/  @P2 STG.E.128 desc[UR16][R176.64], R148 ;  /* 0x00000094b0002986 */ /* 0x0001ec000c101d10 */
.L_x_251:
[----:B------:R-:W-:Y:S05]  /*4be0*/  BSYNC.RECONVERGENT B0 ;  /* 0x0000000000007941 */ /* 0x000fea0003800200 */
.L_x_250:
[----:B------:R-:W-:Y:S01]  /*4bf0*/  ISETP.GE.U32.AND P3, PT, R5, 0x200, PT ;  /* 0x000002000500780c */ /* 0x000fe20003f66070 */
[----:B------:R-:W-:-:S12]  /*4c00*/  BSSY.RECONVERGENT B0, `(.L_x_285) ;  /* 0x00001c8000007945 */ /* 0x000fd80003800200 */
[----:B------:R-:W-:Y:S05]  /*4c10*/  @!P3 BRA `(.L_x_286) ;  /* 0x0000001c0018b947 */ /* 0x000fea0003800000 */
[----:B------:R-:W-:-:S04]  /*4c20*/  UISETP.NE.U32.AND UP0, UPT, UR22, URZ, UPT ;  /* 0x000000ff1600728c */ /* 0x000fc8000bf05070 */
[----:B------:R-:W-:Y:S01]  /*4c30*/  UISETP.NE.AND.EX UP0, UPT, UR23, URZ, UPT, UP0 ;  /* 0x000000ff1700728c */ /* 0x000fe2000bf05300 */
[----:B------:R-:W-:Y:S10]  /*4c40*/  BRA.U !UP3, `(.L_x_287) ;  /* 0x000000010b0c7547 */ /* 0x000ff4000b800000 */
[----:B-----5:R-:W1:Y:S02]  /*4c50*/  LDC.64 R164, c[0x0][0x390] ;  /* 0x0000e400ffa47b82 */ /* 0x020e640000000a00 */
[----:B-1----:R-:W-:-:S06]  /*4c60*/  IMAD.WIDE.U32 R164, R178, 0x10, R164 ;  /* 0x00000010b2a47825 */ /* 0x002fcc00078e00a4 */
[----:B------:R-:W5:Y:S02]  /*4c70*/  LDG.E.128 R164, desc[UR16][R164.64] ;  /* 0x00000010a4a47981 */ /* 0x000f64000c1e1d00 */
.L_x_287:
[----:B------:R-:W-:Y:S05]  /*4c80*/  BRA.U !UP0, `(.L_x_288) ;  /* 0x0000000d08707547 */ /* 0x000fea000b800000 */
[----:B------:R-:W-:-:S04]  /*4c90*/  UISETP.NE.U32.AND UP0, UPT, UR4, URZ, UPT ;  /* 0x000000ff0400728c */ /* 0x000fc8000bf05070 */
[----:B------:R-:W-:-:S06]  /*4ca0*/  UISETP.NE.AND.EX UP0, UPT, UR5, URZ, UPT, UP0 ;  /* 0x000000ff0500728c */ /* 0x000fcc000bf05300 */
[----:B------:R-:W-:-:S13]  /*4cb0*/  PLOP3.LUT P0, PT, PT, PT, UP0, 0x80, 0x8 ;  /* 0x000000000008781c */ /* 0x000fda0003f0f008 */
[----:B------:R-:W-:Y:S05]  /*4cc0*/  @!P0 BRA `(.L_x_289) ;  /* 0x0000000400b88947 */ /* 0x000fea0003800000 */
[----:B------:R-:W-:Y:S02]  /*4cd0*/  ISETP.LT.AND P4, PT, RZ, UR31, PT ;  /* 0x0000001fff007c0c */ /* 0x000fe4000bf81270 */
[----:B-----5:R-:W-:Y:S02]  /*4ce0*/  PRMT R160, R24, 0x7632, R160 ;  /* 0x0000763218a07816 */ /* 0x020fe400000000a0 */
[----:B0-----:R-:W-:Y:S02]  /*4cf0*/  SHF.L.U32 R176, R25, 0x10, RZ ;  /* 0x0000001019b07819 */ /* 0x001fe400000006ff */
[----:B------:R-:W-:-:S07]  /*4d00*/  SHF.L.U32 R160, R160, 0x10, RZ ;  /* 0x00000010a0a07819 */ /* 0x000fce00000006ff */
[--C-:B------:R-:W-:Y:S01]  /*4d10*/  @P4 FFMA.FTZ R162, R6, UR8, R179.reuse ;  /* 0x0000000806a24c23 */ /* 0x100fe200080100b3 */
[--C-:B------:R-:W-:Y:S01]  /*4d20*/  @P4 FFMA.FTZ R177, R7, UR8, R179.reuse ;  /* 0x0000000807b14c23 */ /* 0x100fe200080100b3 */
[--C-:B------:R-:W-:Y:S02]  /*4d30*/  @P4 FFMA.FTZ R181, R13, UR8, R179.reuse ;  /* 0x000000080db54c23 */ /* 0x100fe400080100b3 */
[----:B------:R-:W-:Y:S01]  /*4d40*/  @P4 FADD.FTZ R161, R223, -R162 ;  /* 0x800000a2dfa14221 */ /* 0x000fe20000010000 */
[----:B------:R-:W-:Y:S01]  /*4d50*/  @P4 FFMA.FTZ R162, R196, UR8, R179 ;  /* 0x00000008c4a24c23 */ /* 0x000fe200080100b3 */
[----:B------:R-:W-:Y:S02]  /*4d60*/  @P4 FADD.FTZ R180, R14, -R181 ;  /* 0x800000b50eb44221 */ /* 0x000fe40000010000 */
[----:B------:R-:W-:Y:S01]  /*4d70*/  @P4 FFMA.FTZ R160, R161, UR30, R160 ;  /* 0x0000001ea1a04c23 */ /* 0x000fe200080100a0 */
[----:B------:R-:W-:Y:S01]  /*4d80*/  PRMT R161, R25, 0x7632, R161 ;  /* 0x0000763219a17816 */ /* 0x000fe200000000a1 */
[----:B------:R-:W-:Y:S01]  /*4d90*/  @P4 FADD.FTZ R163, R195, -R162 ;  /* 0x800000a2c3a34221 */ /* 0x000fe20000010000 */
[--C-:B------:R-:W-:Y:S01]  /*4da0*/  @P4 FADD.FTZ R162, R222, -R177.reuse ;  /* 0x800000b1dea24221 */ /* 0x100fe20000010000 */
[----:B------:R-:W-:-:S02]  /*4db0*/  PRMT R177, R26, 0x7632, R177 ;  /* 0x000076321ab17816 */ /* 0x000fc400000000b1 */
[----:B------:R-:W-:Y:S01]  /*4dc0*/  SHF.L.U32 R161, R161, 0x10, RZ ;  /* 0x00000010a1a17819 */ /* 0x000fe200000006ff */
[----:B------:R-:W-:Y:S01]  /*4dd0*/  @P4 FFMA.FTZ R176, R163, UR30, R176 ;  /* 0x0000001ea3b04c23 */ /* 0x000fe200080100b0 */
[----:B------:R-:W-:Y:S01]  /*4de0*/  @P4 FFMA.FTZ R163, R203, UR8, R179 ;  /* 0x00000008cba34c23 */ /* 0x000fe200080100b3 */
[----:B------:R-:W-:Y:S02]  /*4df0*/  SHF.L.U32 R177, R177, 0x10, RZ ;  /* 0x00000010b1b17819 */ /* 0x000fe400000006ff */
[----:B------:R-:W-:Y:S01]  /*4e00*/  @P4 FFMA.FTZ R161, R162, UR30, R161 ;  /* 0x0000001ea2a14c23 */ /* 0x000fe200080100a1 */
[----:B------:R-:W-:Y:S01]  /*4e10*/  SHF.L.U32 R162, R26, 0x10, RZ ;  /* 0x000000101aa27819 */ /* 0x000fe200000006ff */
[----:B------:R-:W-:Y:S01]  /*4e20*/  @P4 FADD.FTZ R163, R202, -R163 ;  /* 0x800000a3caa34221 */ /* 0x000fe20000010000 */
[----:B------:R-:W-:Y:S01]  /*4e30*/  @P4 FFMA.FTZ R177, R180, UR30, R177 ;  /* 0x0000001eb4b14c23 */ /* 0x000fe200080100b1 */
[----:B------:R-:W-:Y:S02]  /*4e40*/  @P4 FFMA.FTZ R180, R190, UR8, R179 ;  /* 0x00000008beb44c23 */ /* 0x000fe400080100b3 */
[----:B------:R-:W-:Y:S01]  /*4e50*/  @P4 FFMA.FTZ R162, R163, UR30, R162 ;  /* 0x0000001ea3a24c23 */ /* 0x000fe200080100a2 */
[----:B------:R-:W-:Y:S01]  /*4e60*/  SHF.L.U32 R163, R24, 0x10, RZ ;  /* 0x0000001018a37819 */ /* 0x000fe200000006ff */
[----:B------:R-:W-:-:S04]  /*4e70*/  @P4 FADD.FTZ R180, R189, -R180 ;  /* 0x800000b4bdb44221 */ /* 0x000fc80000010000 */
[----:B------:R-:W-:Y:S01]  /*4e80*/  @P4 FFMA.FTZ R163, R180, UR30, R163 ;  /* 0x0000001eb4a34c23 */ /* 0x000fe200080100a3 */
[----:B------:R-:W-:Y:S06]  /*4e90*/  BRA.U !UP3, `(.L_x_290) ;  /* 0x000000010b1c7547 */ /* 0x000fec000b800000 */
[----:B------:R-:W-:Y:S01]  /*4ea0*/  FMUL.FTZ R181, R163, UR29 ;  /* 0x0000001da3b57c20 */ /* 0x000fe20008410000 */
[----:B------:R-:W-:Y:S01]  /*4eb0*/  IMAD.U32 R180, R36, 0x10000, RZ ;  /* 0x0001000024b47824 */ /* 0x000fe200078e00ff */
[----:B------:R-:W-:-:S03]  /*4ec0*/  SHF.L.U32 R183, R164, 0x10, RZ ;  /* 0x00000010a4b77819 */ /* 0x000fc600000006ff */
[----:B------:R-:W-:Y:S02]  /*4ed0*/  FMUL.FTZ R180, R181, R180 ;  /* 0x000000b4b5b47220 */ /* 0x000fe40000410000 */
[----:B------:R-:W-:-:S03]  /*4ee0*/  FFMA.FTZ R120, R183, R181, R120 ;  /* 0x000000b5b7787223 */ /* 0x000fc60000010078 */
[----:B------:R-:W-:-:S04]  /*4ef0*/  F2FP.BF16.F32.PACK_AB R180, RZ, R180 ;  /* 0x000000b4ffb4723e */ /* 0x000fc800000010ff */
[----:B------:R-:W-:-:S07]  /*4f00*/  PRMT R148, R180, 0x7610, R148 ;  /* 0x00007610b4947816 */ /* 0x000fce0000000094 */
.L_x_290:
        /* <DEDUP_REMOVED lines=9> */
.L_x_291:
[----:B------:R-:W-:Y:S05]  /*4fa0*/  BRA.U !UP3, `(.L_x_292) ;  /* 0x000000010b1c7547 */ /* 0x000fea000b800000 */
[----:B------:R-:W-:Y:S01]  /*4fb0*/  SHF.L.U32 R180, R37, 0x10, RZ ;  /* 0x0000001025b47819 */ /* 0x000fe200000006ff */
[----:B------:R-:W-:Y:S01]  /*4fc0*/  FMUL.FTZ R181, R176, UR29 ;  /* 0x0000001db0b57c20 */ /* 0x000fe20008410000 */
[----:B------:R-:W-:-:S03]  /*4fd0*/  SHF.L.U32 R183, R165, 0x10, RZ ;  /* 0x00000010a5b77819 */ /* 0x000fc600000006ff */
[----:B------:R-:W-:Y:S02]  /*4fe0*/  FMUL.FTZ R180, R181, R180 ;  /* 0x000000b4b5b47220 */ /* 0x000fe40000410000 */
[----:B------:R-:W-:-:S03]  /*4ff0*/  FFMA.FTZ R122, R183, R181, R122 ;  /* 0x000000b5b77a7223 */ /* 0x000fc6000001007a */
[----:B------:R-:W-:-:S04]  /*5000*/  F2FP.BF16.F32.PACK_AB R180, RZ, R180 ;  /* 0x000000b4ffb4723e */ /* 0x000fc800000010ff */
[----:B------:R-:W-:-:S07]  /*5010*/  PRMT R149, R180, 0x7610, R149 ;  /* 0x00007610b4957816 */ /* 0x000fce0000000095 */
.L_x_292:
        /* <DEDUP_REMOVED lines=9> */
.L_x_293:
        /* <DEDUP_REMOVED lines=8> */
.L_x_294:
[----:B------:R-:W-:Y:S01]  /*5130*/  PRMT R180, R27, 0x7632, R180 ;  /* 0x000076321bb47816 */ /* 0x000fe200000000b4 */
[----:B------:R-:W-:Y:S01]  /*5140*/  @P4 FFMA.FTZ R182, R212, UR8, R179 ;  /* 0x00000008d4b64c23 */ /* 0x000fe200080100b3 */
[----:B------:R-:W-:-:S03]  /*5150*/  F2FP.BF16.F32.PACK_AB R162, R177, R162 ;  /* 0x000000a2b1a2723e */ /* 0x000fc600000010ff */
[----:B------:R-:W-:Y:S02]  /*5160*/  IMAD.U32 R180, R180, 0x10000, RZ ;  /* 0x00010000b4b47824 */ /* 0x000fe400078e00ff */
[----:B------:R-:W-:-:S04]  /*5170*/  @P4 FADD.FTZ R181, R211, -R182 ;  /* 0x800000b6d3b54221 */ /* 0x000fc80000010000 */
[----:B------:R-:W-:Y:S01]  /*5180*/  @P4 FFMA.FTZ R180, R181, UR30, R180 ;  /* 0x0000001eb5b44c23 */ /* 0x000fe200080100b4 */
[----:B------:R-:W-:Y:S06]  /*5190*/  BRA.U !UP3, `(.L_x_295) ;  /* 0x000000010b207547 */ /* 0x000fec000b800000 */
[----:B------:R-:W-:Y:S01]  /*51a0*/  FMUL.FTZ R182, R177, UR29 ;  /* 0x0000001db1b67c20 */ /* 0x000fe20008410000 */
[----:B------:R-:W-:Y:S02]  /*51b0*/  SHF.L.U32 R177, R246, 0x10, RZ ;  /* 0x00000010f6b17819 */ /* 0x000fe400000006ff */
[----:B------:R-:W-:-:S03]  /*51c0*/  PRMT R181, R166, 0x7632, R181 ;  /* 0x00007632a6b57816 */ /* 0x000fc600000000b5 */
[----:B------:R-:W-:Y:S01]  /*51d0*/  FMUL.FTZ R177, R182, R177 ;  /* 0x000000b1b6b17220 */ /* 0x000fe20000410000 */
[----:B------:R-:W-:-:S04]  /*51e0*/  SHF.L.U32 R181, R181, 0x10, RZ ;  /* 0x00000010b5b57819 */ /* 0x000fc800000006ff */
[----:B------:R-:W-:Y:S01]  /*51f0*/  F2FP.BF16.F32.PACK_AB R177, RZ, R177 ;  /* 0x000000b1ffb1723e */ /* 0x000fe200000010ff */
[----:B------:R-:W-:-:S03]  /*5200*/  FFMA.FTZ R125, R182, R181, R125 ;  /* 0x000000b5b67d7223 */ /* 0x000fc6000001007d */
[----:B------:R-:W-:-:S07]  /*5210*/  PRMT R150, R150, 0x5410, R177 ;  /* 0x0000541096967816 */ /* 0x000fce00000000b1 */
.L_x_295:
[----:B------:R-:W-:Y:S01]  /*5220*/  F2FP.BF16.F32.PACK_AB R160, R160, R163 ;  /* 0x000000a3a0a0723e */ /* 0x000fe200000010ff */
[----:B------:R-:W-:Y:S01]  /*5230*/  @P4 FFMA.FTZ R163, R201, UR8, R179 ;  /* 0x00000008c9a34c23 */ /* 0x000fe200080100b3 */
[----:B------:R-:W-:-:S03]  /*5240*/  F2FP.BF16.F32.PACK_AB R161, R161, R176 ;  /* 0x000000b0a1a1723e */ /* 0x000fc600000010ff */
[----:B------:R-:W-:Y:S01]  /*5250*/  @P4 FADD.FTZ R176, R210, -R163 ;  /* 0x800000a3d2b04221 */ /* 0x000fe20000010000 */
[----:B------:R-:W-:-:S05]  /*5260*/  SHF.L.U32 R163, R27, 0x10, RZ ;  /* 0x000000101ba37819 */ /* 0x000fca00000006ff */
[----:B------:R-:W-:Y:S01]  /*5270*/  @P4 FFMA.FTZ R163, R176, UR30, R163 ;  /* 0x0000001eb0a34c23 */ /* 0x000fe200080100a3 */
[----:B------:R-:W-:Y:S06]  /*5280*/  BRA.U !UP3, `(.L_x_296) ;  /* 0x000000010b1c7547 */ /* 0x000fec000b800000 */
[----:B------:R-:W-:Y:S01]  /*5290*/  SHF.L.U32 R176, R39, 0x10, RZ ;  /* 0x0000001027b07819 */ /* 0x000fe200000006ff */
[----:B------:R-:W-:Y:S01]  /*52a0*/  FMUL.FTZ R177, R163, UR29 ;  /* 0x0000001da3b17c20 */ /* 0x000fe20008410000 */
[----:B------:R-:W-:-:S03]  /*52b0*/  SHF.L.U32 R181, R167, 0x10, RZ ;  /* 0x00000010a7b57819 */ /* 0x000fc600000006ff */
[----:B------:R-:W-:Y:S02]  /*52c0*/  FMUL.FTZ R176, R177, R176 ;  /* 0x000000b0b1b07220 */ /* 0x000fe40000410000 */
[----:B------:R-:W-:-:S03]  /*52d0*/  FFMA.FTZ R126, R181, R177, R126 ;  /* 0x000000b1b57e7223 */ /* 0x000fc6000001007e */
[----:B------:R-:W-:-:S04]  /*52e0*/  F2FP.BF16.F32.PACK_AB R176, RZ, R176 ;  /* 0x000000b0ffb0723e */ /* 0x000fc800000010ff */
[----:B------:R-:W-:-:S07]  /*52f0*/  PRMT R151, R176, 0x7610, R151 ;  /* 0x00007610b0977816 */ /* 0x000fce0000000097 */
.L_x_296:
        /* <DEDUP_REMOVED lines=9> */
[----:B------:R-:W-:Y:S01]  /*5390*/  PRMT R151, R151, 0x5410, R177 ;  /* 0x0000541097977816 */ /* 0x000fe200000000b1 */
[----:B------:R-:W-:Y:S06]  /*53a0*/  BRA `(.L_x_297) ;  /* 0x0000001400107947 */ /* 0x000fec0003800000 */
.L_x_289:
[----:B------:R-:W-:Y:S01]  /*53b0*/  ISETP.LT.AND P4, PT, RZ, UR31, PT ;  /* 0x0000001fff007c0c */ /* 0x000fe2000bf81270 */
[----:B------:R-:W-:-:S12]  /*53c0*/  BRA.U !UP3, `(.L_x_298) ;  /* 0x000000010b2c7547 */ /* 0x000fd8000b800000 */
[----:B0-----:R-:W-:Y:S01]  /*53d0*/  @P4 FFMA.FTZ R176, R190, UR8, R179 ;  /* 0x00000008beb04c23 */ /* 0x001fe200080100b3 */
[----:B-----5:R-:W-:-:S03]  /*53e0*/  SHF.L.U32 R181, R164, 0x10, RZ ;  /* 0x00000010a4b57819 */ /* 0x020fc600000006ff */
[----:B------:R-:W-:Y:S01]  /*53f0*/  @P4 FADD.FTZ R177, R189, -R176 ;  /* 0x800000b0bdb14221 */ /* 0x000fe20000010000 */
[----:B------:R-:W-:-:S05]  /*5400*/  SHF.L.U32 R176, R24, 0x10, RZ ;  /* 0x0000001018b07819 */ /* 0x000fca00000006ff */
[----:B------:R-:W-:-:S04]  /*5410*/  @P4 FFMA.FTZ R176, R177, UR30, R176 ;  /* 0x0000001eb1b04c23 */ /* 0x000fc800080100b0 */
[----:B------:R-:W-:Y:S01]  /*5420*/  FMUL.FTZ R177, R176, UR29 ;  /* 0x0000001db0b17c20 */ /* 0x000fe20008410000 */
[----:B------:R-:W-:-:S03]  /*5430*/  IMAD.U32 R176, R36, 0x10000, RZ ;  /* 0x0001000024b07824 */ /* 0x000fc600078e00ff */
[-C--:B------:R-:W-:Y:S01]  /*5440*/  FFMA.FTZ R120, R181, R177.reuse, R120 ;  /* 0x000000b1b5787223 */ /* 0x080fe20000010078 */
[----:B------:R-:W-:-:S05]  /*5450*/  FMUL.FTZ R176, R176, R177 ;  /* 0x000000b1b0b07220 */ /* 0x000fca0000410000 */
[----:B------:R-:W-:-:S04]  /*5460*/  F2FP.BF16.F32.PACK_AB R176, RZ, R176 ;  /* 0x000000b0ffb0723e */ /* 0x000fc800000010ff */
[----:B------:R-:W-:-:S07]  /*5470*/  PRMT R148, R176, 0x7610, R148 ;  /* 0x00007610b0947816 */ /* 0x000fce0000000094 */
.L_x_298:
[----:B------:R-:W-:Y:S05]  /*5480*/  BRA.U !UP3, `(.L_x_299) ;  /* 0x000000010b347547 */ /* 0x000fea000b800000 */
[----:B0----5:R-:W-:Y:S01]  /*5490*/  PRMT R176, R24, 0x7632, R176 ;  /* 0x0000763218b07816 */ /* 0x021fe200000000b0 */
        /* <DEDUP_REMOVED lines=12> */
.L_x_299:
[----:B------:R-:W-:Y:S05]  /*5560*/  BRA.U !UP3, `(.L_x_300) ;  /* 0x000000010b2c7547 */ /* 0x000fea000b800000 */
[----:B0-----:R-:W-:Y:S01]  /*5570*/  @P4 FFMA.FTZ R176, R196, UR8, R179 ;  /* 0x00000008c4b04c23 */ /* 0x001fe200080100b3 */
        /* <DEDUP_REMOVED lines=10> */
.L_x_300:
[----:B------:R-:W-:Y:S05]  /*5620*/  BRA.U !UP3, `(.L_x_301) ;  /* 0x000000010b347547 */ /* 0x000fea000b800000 */
[----:B0----5:R-:W-:Y:S01]  /*5630*/  PRMT R176, R25, 0x7632, R176 ;  /* 0x0000763219b07816 */ /* 0x021fe200000000b0 */
        /* <DEDUP_REMOVED lines=12> */
.L_x_301:
[----:B------:R-:W-:Y:S05]  /*5700*/  BRA.U !UP3, `(.L_x_302) ;  /* 0x000000010b2c7547 */ /* 0x000fea000b800000 */
[----:B0-----:R-:W-:Y:S01]  /*5710*/  @P4 FFMA.FTZ R177, R203, UR8, R179 ;  /* 0x00000008cbb14c23 */ /* 0x001fe200080100b3 */
        /* <DEDUP_REMOVED lines=10> */
.L_x_302:
        /* <DEDUP_REMOVED lines=14> */
.L_x_303:
[----:B------:R-:W-:Y:S05]  /*58a0*/  BRA.U !UP3, `(.L_x_304) ;  /* 0x000000010b2c7547 */ /* 0x000fea000b800000 */
[----:B0-----:R-:W-:Y:S01]  /*58b0*/  @P4 FFMA.FTZ R177, R201, UR8, R179 ;  /* 0x00000008c9b14c23 */ /* 0x001fe200080100b3 */
        /* <DEDUP_REMOVED lines=10> */
.L_x_304:
        /* <DEDUP_REMOVED lines=15> */
.L_x_288:
[----:B0-----:R-:W0:Y:S02]  /*5a50*/  LDC.64 R176, c[0x0][0x478] ;  /* 0x00011e00ffb07b82 */ /* 0x001e240000000a00 */
[----:B0-----:R-:W-:-:S04]  /*5a60*/  ISETP.NE.U32.AND P0, PT, R176, RZ, PT ;  /* 0x000000ffb000720c */ /* 0x001fc80003f05070 */
[----:B------:R-:W-:-:S13]  /*5a70*/  ISETP.NE.AND.EX P0, PT, R177, RZ, PT, P0 ;  /* 0x000000ffb100720c */ /* 0x000fda0003f05300 */
[----:B------:R-:W-:Y:S05]  /*5a80*/  @!P0 BRA `(.L_x_305) ;  /* 0x0000000400a88947 */ /* 0x000fea0003800000 */
        /* <DEDUP_REMOVED lines=31> */
.L_x_306:
        /* <DEDUP_REMOVED lines=9> */
.L_x_307:
[----:B------:R-:W-:Y:S05]  /*5d10*/  BRA.U !UP3, `(.L_x_308) ;  /* 0x000000010b1c7547 */ /* 0x000fea000b800000 */
[----:B-----5:R-:W-:Y:S02]  /*5d20*/  IMAD.U32 R181, R165, 0x10000, RZ ;  /* 0x00010000a5b57824 */ /* 0x020fe400078e00ff */
[----:B------:R-:W-:Y:S01]  /*5d30*/  FMUL.FTZ R177, R161, UR29 ;  /* 0x0000001da1b17c20 */ /* 0x000fe20008410000 */
[----:B------:R-:W-:-:S03]  /*5d40*/  SHF.L.U32 R182, R37, 0x10, RZ ;  /* 0x0000001025b67819 */ /* 0x000fc600000006ff */
[-C--:B------:R-:W-:Y:S02]  /*5d50*/  FFMA.FTZ R122, R181, R177.reuse, R122 ;  /* 0x000000b1b57a7223 */ /* 0x080fe4000001007a */
[----:B------:R-:W-:-:S05]  /*5d60*/  FMUL.FTZ R177, R182, R177 ;  /* 0x000000b1b6b17220 */ /* 0x000fca0000410000 */
[----:B------:R-:W-:-:S04]  /*5d70*/  F2FP.BF16.F32.PACK_AB R177, RZ, R177 ;  /* 0x000000b1ffb1723e */ /* 0x000fc800000010ff */
[----:B------:R-:W-:-:S07]  /*5d80*/  PRMT R149, R177, 0x7610, R149 ;  /* 0x00007610b1957816 */ /* 0x000fce0000000095 */
.L_x_308:
        /* <DEDUP_REMOVED lines=9> */
.L_x_309:
        /* <DEDUP_REMOVED lines=11> */
.L_x_310:
        /* <DEDUP_REMOVED lines=9> */
[----:B------:R-:W-:-:S07]  /*5f60*/  PRMT R150, R150, 0x5410, R180 ;  /* 0x0000541096967816 */ /* 0x000fce00000000b4 */
.L_x_311:
        /* <DEDUP_REMOVED lines=12> */
[----:B-----5:R-:W-:-:S03]  /*6030*/  IMAD.U32 R183, R167, 0x10000, RZ ;  /* 0x00010000a7b77824 */ /* 0x020fc600078e00ff */
[-C--:B------:R-:W-:Y:S01]  /*6040*/  FMUL.FTZ R177, R180, R163.reuse ;  /* 0x000000a3b4b17220 */ /* 0x080fe20000410000 */
[----:B------:R-:W-:-:S04]  /*6050*/  FFMA.FTZ R126, R183, R163, R126 ;  /* 0x000000a3b77e7223 */ /* 0x000fc8000001007e */
[----:B------:R-:W-:-:S04]  /*6060*/  F2FP.BF16.F32.PACK_AB R177, RZ, R177 ;  /* 0x000000b1ffb1723e */ /* 0x000fc800000010ff */
[----:B------:R-:W-:-:S07]  /*6070*/  PRMT R151, R177, 0x7610, R151 ;  /* 0x00007610b1977816 */ /* 0x000fce0000000097 */
.L_x_312:
        /* <DEDUP_REMOVED lines=11> */
.L_x_305:
[----:B------:R-:W-:Y:S05]  /*6130*/  BRA.U !UP3, `(.L_x_313) ;  /* 0x000000010b307547 */ /* 0x000fea000b800000 */
[----:B------:R-:W-:Y:S01]  /*6140*/  FFMA.FTZ R176, R190, UR8, R179 ;  /* 0x00000008beb07c23 */ /* 0x000fe200080100b3 */
[----:B------:R-:W-:Y:S02]  /*6150*/  ISETP.LT.AND P4, PT, RZ, UR31, PT ;  /* 0x0000001fff007c0c */ /* 0x000fe4000bf81270 */
[----:B-----5:R-:W-:Y:S01]  /*6160*/  SHF.L.U32 R181, R164, 0x10, RZ ;  /* 0x00000010a4b57819 */ /* 0x020fe200000006ff */
[----:B------:R-:W-:-:S04]  /*6170*/  FADD.FTZ R176, R189, -R176 ;  /* 0x800000b0bdb07221 */ /* 0x000fc80000010000 */
[----:B------:R-:W-:-:S05]  /*6180*/  FMUL.FTZ R176, R176, UR30 ;  /* 0x0000001eb0b07c20 */ /* 0x000fca0008410000 */
[----:B------:R-:W-:-:S05]  /*6190*/  FSEL R176, R176, RZ, P4 ;  /* 0x000000ffb0b07208 */ /* 0x000fca0002000000 */
[----:B------:R-:W-:Y:S01]  /*61a0*/  FMUL.FTZ R177, R176, UR29 ;  /* 0x0000001db0b17c20 */ /* 0x000fe20008410000 */
[----:B------:R-:W-:-:S03]  /*61b0*/  SHF.L.U32 R176, R36, 0x10, RZ ;  /* 0x0000001024b07819 */ /* 0x000fc600000006ff */
[-C--:B------:R-:W-:Y:S02]  /*61c0*/  FFMA.FTZ R120, R181, R177.reuse, R120 ;  /* 0x000000b1b5787223 */ /* 0x080fe40000010078 */
[----:B------:R-:W-:-:S05]  /*61d0*/  FMUL.FTZ R176, R176, R177 ;  /* 0x000000b1b0b07220 */ /* 0x000fca0000410000 */
[----:B------:R-:W-:-:S04]  /*61e0*/  F2FP.BF16.F32.PACK_AB R176, RZ, R176 ;  /* 0x000000b0ffb0723e */ /* 0x000fc800000010ff */
[----:B------:R-:W-:-:S07]  /*61f0*/  PRMT R148, R176, 0x7610, R148 ;  /* 0x00007610b0947816 */ /* 0x000fce0000000094 */
.L_x_313:
        /* <DEDUP_REMOVED lines=10> */
[----:B------:R-:W-:Y:S01]  /*62a0*/  FMUL.FTZ R180, R181, R176 ;  /* 0x000000b0b5b47220 */ /* 0x000fe20000410000 */
[----:B------:R-:W-:-:S04]  /*62b0*/  FFMA.FTZ R121, R176, R177, R121 ;  /* 0x000000b1b0797223 */ /* 0x000fc80000010079 */
[----:B------:R-:W-:-:S04]  /*62c0*/  F2FP.BF16.F32.PACK_AB R180, RZ, R180 ;  /* 0x000000b4ffb4723e */ /* 0x000fc800000010ff */
[----:B------:R-:W-:-:S07]  /*62d0*/  PRMT R148, R148, 0x5410, R180 ;  /* 0x0000541094947816 */ /* 0x000fce00000000b4 */
.L_x_314:
        /* <DEDUP_REMOVED lines=13> */
.L_x_315:
[----:B------:R-:W-:Y:S05]  /*63b0*/  BRA.U !UP3, `(.L_x_316) ;  /* 0x000000010b347547 */ /* 0x000fea000b800000 */
[----:B------:R-:W-:Y:S01]  /*63c0*/  FFMA.FTZ R177, R7, UR8, R179 ;  /* 0x0000000807b17c23 */ /* 0x000fe200080100b3 */
[----:B------:R-:W-:Y:S01]  /*63d0*/  ISETP.LT.AND P4, PT, RZ, UR31, PT ;  /* 0x0000001fff007c0c */ /* 0x000fe2000bf81270 */
[----:B------:R-:W-:Y:S02]  /*63e0*/  IMAD.U32 R181, R245, 0x10000, RZ ;  /* 0x00010000f5b57824 */ /* 0x000fe400078e00ff */
[----:B------:R-:W-:-:S04]  /*63f0*/  FADD.FTZ R177, R222, -R177 ;  /* 0x800000b1deb17221 */ /* 0x000fc80000010000 */
[----:B------:R-:W-:Y:S01]  /*6400*/  FMUL.FTZ R176, R177, UR30 ;  /* 0x0000001eb1b07c20 */ /* 0x000fe20008410000 */
[----:B-----5:R-:W-:-:S04]  /*6410*/  PRMT R177, R165, 0x7632, R177 ;  /* 0x00007632a5b17816 */ /* 0x020fc800000000b1 */
[----:B------:R-:W-:Y:S02]  /*6420*/  FSEL R176, R176, RZ, P4 ;  /* 0x000000ffb0b07208 */ /* 0x000fe40002000000 */
[----:B------:R-:W-:-:S03]  /*6430*/  SHF.L.U32 R177, R177, 0x10, RZ ;  /* 0x00000010b1b17819 */ /* 0x000fc600000006ff */
[----:B------:R-:W-:-:S04]  /*6440*/  FMUL.FTZ R176, R176, UR29 ;  /* 0x0000001db0b07c20 */ /* 0x000fc80008410000 */
[----:B------:R-:W-:Y:S01]  /*6450*/  FMUL.FTZ R180, R181, R176 ;  /* 0x000000b0b5b47220 */ /* 0x000fe20000410000 */
[----:B------:R-:W-:-:S04]  /*6460*/  FFMA.FTZ R123, R176, R177, R123 ;  /* 0x000000b1b07b7223 */ /* 0x000fc8000001007b */
[----:B------:R-:W-:-:S04]  /*6470*/  F2FP.BF16.F32.PACK_AB R180, RZ, R180 ;  /* 0x000000b4ffb4723e */ /* 0x000fc800000010ff */
[----:B------:R-:W-:-:S07]  /*6480*/  PRMT R149, R149, 0x5410, R180 ;  /* 0x0000541095957816 */ /* 0x000fce00000000b4 */
.L_x_316:
        /* <DEDUP_REMOVED lines=13> */
.L_x_317:
[----:B------:R-:W-:Y:S05]  /*6560*/  BRA.U !UP3, `(.L_x_318) ;  /* 0x000000010b347547 */ /* 0x000fea000b800000 */
[----:B------:R-:W-:Y:S01]  /*6570*/  FFMA.FTZ R177, R13, UR8, R179 ;  /* 0x000000080db17c23 */ /* 0x000fe200080100b3 */
[----:B------:R-:W-:Y:S02]  /*6580*/  ISETP.LT.AND P4, PT, RZ, UR31, PT ;  /* 0x0000001fff007c0c */ /* 0x000fe4000bf81270 */
[----:B------:R-:W-:Y:S01]  /*6590*/  SHF.L.U32 R181, R246, 0x10, RZ ;  /* 0x00000010f6b57819 */ /* 0x000fe200000006ff */
        /* <DEDUP_REMOVED lines=10> */
.L_x_318:
        /* <DEDUP_REMOVED lines=13> */
.L_x_319:
[----:B------:R-:W-:Y:S05]  /*6710*/  BRA.U !UP3, `(.L_x_297) ;  /* 0x000000010b347547 */ /* 0x000fea000b800000 */
[----:B------:R-:W-:Y:S01]  /*6720*/  FFMA.FTZ R176, R212, UR8, R179 ;  /* 0x00000008d4b07c23 */ /* 0x000fe200080100b3 */
[----:B------:R-:W-:Y:S02]  /*6730*/  ISETP.LT.AND P4, PT, RZ, UR31, PT ;  /* 0x0000001fff007c0c */ /* 0x000fe4000bf81270 */
[----:B------:R-:W-:Y:S01]  /*6740*/  SHF.L.U32 R181, R247, 0x10, RZ ;  /* 0x00000010f7b57819 */ /* 0x000fe200000006ff */
[----:B------:R-:W-:Y:S01]  /*6750*/  FADD.FTZ R176, R211, -R176 ;  /* 0x800000b0d3b07221 */ /* 0x000fe20000010000 */
[----:B-----5:R-:W-:-:S03]  /*6760*/  PRMT R177, R167, 0x7632, R177 ;  /* 0x00007632a7b17816 */ /* 0x020fc600000000b1 */
[----:B------:R-:W-:Y:S02]  /*6770*/  FMUL.FTZ R176, R176, UR30 ;  /* 0x0000001eb0b07c20 */ /* 0x000fe40008410000 */
[----:B------:R-:W-:-:S03]  /*6780*/  IMAD.U32 R177, R177, 0x10000, RZ ;  /* 0x00010000b1b17824 */ /* 0x000fc600078e00ff */
[----:B------:R-:W-:-:S05]  /*6790*/  FSEL R176, R176, RZ, P4 ;  /* 0x000000ffb0b07208 */ /* 0x000fca0002000000 */
[----:B------:R-:W-:-:S04]  /*67a0*/  FMUL.FTZ R176, R176, UR29 ;  /* 0x0000001db0b07c20 */ /* 0x000fc80008410000 */
[----:B------:R-:W-:Y:S01]  /*67b0*/  FMUL.FTZ R180, R181, R176 ;  /* 0x000000b0b5b47220 */ /* 0x000fe20000410000 */
[----:B------:R-:W-:-:S04]  /*67c0*/  FFMA.FTZ R127, R176, R177, R127 ;  /* 0x000000b1b07f7223 */ /* 0x000fc8000001007f */
[----:B------:R-:W-:-:S04]  /*67d0*/  F2FP.BF16.F32.PACK_AB R180, RZ, R180 ;  /* 0x000000b4ffb4723e */ /* 0x000fc800000010ff */
[----:B------:R-:W-:-:S07]  /*67e0*/  PRMT R151, R151, 0x5410, R180 ;  /* 0x0000541097977816 */ /* 0x000fce00000000b4 */
.L_x_297:
[----:B0-----:R-:W0:Y:S01]  /*67f0*/  @P0 LDC.64 R176, c[0x0][0x478] ;  /* 0x00011e00ffb00b82 */ /* 0x001e220000000a00 */
[----:B------:R-:W1:Y:S01]  /*6800*/  @UP3 LDCU.64 UR6, c[0x0][0x468] ;  /* 0x00008d00ff0637ac */ /* 0x000e620008000a00 */
[----:B------:R-:W-:Y:S02]  /*6810*/  HFMA2 R181, -RZ, RZ, 0, 9.5367431640625e-07 ;  /* 0x00000010ffb57431 */ /* 0x000fe400000001ff */
[C---:B0-----:R-:W-:Y:S01]  /*6820*/  @P0 IMAD.WIDE.U32 R176, R233.reuse, 0x10, R176 ;  /* 0x00000010e9b00825 */ /* 0x041fe200078e00b0 */
[----:B------:R-:W-:-:S04]  /*6830*/  IADD3 R233, PT, PT, R233, 0x100, RZ ;  /* 0x00000100e9e97810 */ /* 0x000fc80007ffe0ff */
[----:B------:R1:W-:Y:S02]  /*6840*/  @P0 STG.E.128 desc[UR16][R176.64], R160 ;  /* 0x000000a0b0000986 */ /* 0x0003e4000c101d10 */
[C---:B-1----:R-:W-:Y:S01]  /*6850*/  @P2 IMAD.WIDE.U32 R176, R178.reuse, R181, UR6 ;  /* 0x00000006b2b02e25 */ /* 0x042fe2000f8e00b5 */
[----:B------:R-:W-:-:S04]  /*6860*/  IADD3 R178, PT, PT, R178, 0x100, RZ ;  /* 0x00000100b2b27810 */ /* 0x000fc80007ffe0ff */
[----:B------:R1:W-:Y:S03]  /*6870*/  @P2 STG.E.128 desc[UR16][R176.64], R148 ;  /* 0x00000094b0002986 */ /* 0x0003e6000c101d10 */
.L_x_286:
[----:B------:R-:W-:Y:S05]  /*6880*/  BSYNC.RECONVERGENT B0 ;  /* 0x0000000000007941 */ /* 0x000fea0003800200 */
.L_x_285:
[----:B------:R-:W-:Y:S01]  /*6890*/  ISETP.GE.U32.AND P4, PT, R5, 0x300, PT ;  /* 0x000003000500780c */ /* 0x000fe20003f86070 */
[----:B------:R-:W-:-:S12]  /*68a0*/  BSSY.RECONVERGENT B0, `(.L_x_320) ;  /* 0x00001c8000007945 */ /* 0x000fd80003800200 */
[----:B------:R-:W-:Y:S05]  /*68b0*/  @!P4 BRA `(.L_x_321) ;  /* 0x0000001c0018c947 */ /* 0x000fea0003800000 */
[----:B------:R-:W-:-:S04]  /*68c0*/  UISETP.NE.U32.AND UP0, UPT, UR22, URZ, UPT ;  /* 0x000000ff1600728c */ /* 0x000fc8000bf05070 */
[----:B------:R-:W-:Y:S01]  /*68d0*/  UISETP.NE.AND.EX UP0, UPT, UR23, URZ, UPT, UP0 ;  /* 0x000000ff1700728c */ /* 0x000fe2000bf05300 */
[----:B------:R-:W-:Y:S10]  /*68e0*/  BRA.U !UP3, `(.L_x_322) ;  /* 0x000000010b0c7547 */ /* 0x000ff4000b800000 */
[----:B-----5:R-:W2:Y:S02]  /*68f0*/  LDC.64 R164, c[0x0][0x390] ;  /* 0x0000e400ffa47b82 */ /* 0x020ea40000000a00 */
[----:B--2---:R-:W-:-:S06]  /*6900*/  IMAD.WIDE.U32 R164, R178, 0x10, R164 ;  /* 0x00000010b2a47825 */ /* 0x004fcc00078e00a4 */
[----:B------:R-:W5:Y:S02]  /*6910*/  LDG.E.128 R164, desc[UR16][R164.64] ;  /* 0x00000010a4a47981 */ /* 0x000f64000c1e1d00 */
.L_x_322:
[----:B------:R-:W-:Y:S05]  /*6920*/  BRA.U !UP0, `(.L_x_323) ;  /* 0x0000000d08707547 */ /* 0x000fea000b800000 */
[----:B------:R-:W-:-:S04]  /*6930*/  UISETP.NE.U32.AND UP0, UPT, UR4, URZ, UPT ;  /* 0x000000ff0400728c */ /* 0x000fc8000bf05070 */
[----:B------:R-:W-:-:S06]  /*6940*/  UISETP.NE.AND.EX UP0, UPT, UR5, URZ, UPT, UP0 ;  /* 0x000000ff0500728c */ /* 0x000fcc000bf05300 */
[----:B------:R-:W-:-:S13]  /*6950*/  PLOP3.LUT P0, PT, PT, PT, UP0, 0x80, 0x8 ;  /* 0x000000000008781c */ /* 0x000fda0003f0f008 */
[----:B------:R-:W-:Y:S05]  /*6960*/  @!P0 BRA `(.L_x_324) ;  /* 0x0000000400b88947 */ /* 0x000fea0003800000 */
[----:B------:R-:W-:Y:S02]  /*6970*/  ISETP.LT.AND P5, PT, RZ, UR31, PT ;  /* 0x0000001fff007c0c */ /* 0x000fe4000bfa1270 */
[----:B-----5:R-:W-:Y:S02]  /*6980*/  PRMT R160, R168, 0x7632, R160 ;  /* 0x00007632a8a07816 */ /* 0x020fe400000000a0 */
[----:B01----:R-:W-:Y:S02]  /*6990*/  SHF.L.U32 R176, R169, 0x10, RZ ;  /* 0x00000010a9b07819 */ /* 0x003fe400000006ff */
        /* <DEDUP_REMOVED lines=14> */
[----:B------:R-:W-:-:S03]  /*6a80*/  SHF.L.U32 R177, R177, 0x10, RZ ;  /* 0x00000010b1b17819 */ /* 0x000fc600000006ff */
[----:B------:R-:W-:Y:S01]  /*6a90*/  @P5 FFMA.FTZ R161, R162, UR30, R161 ;  /* 0x0000001ea2a15c23 */ /* 0x000fe200080100a1 */
[----:B------:R-:W-:Y:S01]  /*6aa0*/  @P5 FFMA.FTZ R162, R200, UR8, R179 ;  /* 0x00000008c8a25c23 */ /* 0x000fe200080100b3 */
[----:B------:R-:W-:Y:S01]  /*6ab0*/  @P5 FFMA.FTZ R177, R180, UR30, R177 ;  /* 0x0000001eb4b15c23 */ /* 0x000fe200080100b1 */
[----:B------:R-:W-:Y:S02]  /*6ac0*/  @P5 FFMA.FTZ R180, R188, UR8, R179 ;  /* 0x00000008bcb45c23 */ /* 0x000fe400080100b3 */
[----:B------:R-:W-:Y:S01]  /*6ad0*/  @P5 FADD.FTZ R163, R199, -R162 ;  /* 0x800000a2c7a35221 */ /* 0x000fe20000010000 */
[----:B------:R-:W-:Y:S01]  /*6ae0*/  SHF.L.U32 R162, R170, 0x10, RZ ;  /* 0x00000010aaa27819 */ /* 0x000fe200000006ff */
[----:B------:R-:W-:-:S04]  /*6af0*/  @P5 FADD.FTZ R180, R187, -R180 ;  /* 0x800000b4bbb45221 */ /* 0x000fc80000010000 */
[----:B------:R-:W-:Y:S01]  /*6b00*/  @P5 FFMA.FTZ R162, R163, UR30, R162 ;  /* 0x0000001ea3a25c23 */ /* 0x000fe200080100a2 */
[----:B------:R-:W-:-:S04]  /*6b10*/  IMAD.U32 R163, R168, 0x10000, RZ ;  /* 0x00010000a8a37824 */ /* 0x000fc800078e00ff */
        /* <DEDUP_REMOVED lines=9> */
.L_x_325:
        /* <DEDUP_REMOVED lines=9> */
.L_x_326:
        /* <DEDUP_REMOVED lines=8> */
.L_x_327:
        /* <DEDUP_REMOVED lines=9> */
.L_x_328:
[----:B------:R-:W-:Y:S05]  /*6d50*/  BRA.U !UP3, `(.L_x_329) ;  /* 0x000000010b1c7547 */ /* 0x000fea000b800000 */
[----:B------:R-:W-:Y:S01]  /*6d60*/  SHF.L.U32 R180, R46, 0x10, RZ ;  /* 0x000000102eb47819 */ /* 0x000fe200000006ff */
[----:B------:R-:W-:Y:S01]  /*6d70*/  FMUL.FTZ R181, R162, UR29 ;  /* 0x0000001da2b57c20 */ /* 0x000fe20008410000 */
[----:B------:R-:W-:-:S03]  /*6d80*/  IMAD.U32 R183, R166, 0x10000, RZ ;  /* 0x00010000a6b77824 */ /* 0x000fc600078e00ff */
[----:B------:R-:W-:Y:S01]  /*6d90*/  FMUL.FTZ R180, R181, R180 ;  /* 0x000000b4b5b47220 */ /* 0x000fe20000410000 */
[----:B------:R-:W-:-:S04]  /*6da0*/  FFMA.FTZ R132, R183, R181, R132 ;  /* 0x000000b5b7847223 */ /* 0x000fc80000010084 */
[----:B------:R-:W-:-:S04]  /*6db0*/  F2FP.BF16.F32.PACK_AB R180, RZ, R180 ;  /* 0x000000b4ffb4723e */ /* 0x000fc800000010ff */
[----:B------:R-:W-:-:S07]  /*6dc0*/  PRMT R150, R180, 0x7610, R150 ;  /* 0x00007610b4967816 */ /* 0x000fce0000000096 */
.L_x_329:
[----:B------:R-:W-:Y:S01]  /*6dd0*/  PRMT R180, R171, 0x7632, R180 ;  /* 0x00007632abb47816 */ /* 0x000fe200000000b4 */
[----:B------:R-:W-:Y:S01]  /*6de0*/  @P5 FFMA.FTZ R181, R215, UR8, R179 ;  /* 0x00000008d7b55c23 */ /* 0x000fe200080100b3 */
[----:B------:R-:W-:Y:S02]  /*6df0*/  F2FP.BF16.F32.PACK_AB R162, R177, R162 ;  /* 0x000000a2b1a2723e */ /* 0x000fe400000010ff */
[----:B------:R-:W-:Y:S01]  /*6e00*/  SHF.L.U32 R180, R180, 0x10, RZ ;  /* 0x00000010b4b47819 */ /* 0x000fe200000006ff */
        /* <DEDUP_REMOVED lines=11> */
.L_x_330:
        /* <DEDUP_REMOVED lines=14> */
.L_x_331:
[----:B------:R-:W-:Y:S01]  /*6fa0*/  F2FP.BF16.F32.PACK_AB R163, R180, R163 ;  /* 0x000000a3b4a3723e */ /* 0x000fe200000010ff */
[----:B------:R-:W-:Y:S06]  /*6fb0*/  BRA.U !UP3, `(.L_x_332) ;  /* 0x000000150b347547 */ /* 0x000fec000b800000 */
[----:B------:R-:W-:Y:S01]  /*6fc0*/  SHF.L.U32 R177, R243, 0x10, RZ ;  /* 0x00000010f3b17819 */ /* 0x000fe200000006ff */
[----:B------:R-:W-:Y:S01]  /*6fd0*/  FMUL.FTZ R180, R180, UR29 ;  /* 0x0000001db4b47c20 */ /* 0x000fe20008410000 */
[----:B------:R-:W-:-:S03]  /*6fe0*/  PRMT R176, R167, 0x7632, R176 ;  /* 0x00007632a7b07816 */ /* 0x000fc600000000b0 */
[----:B------:R-:W-:Y:S02]  /*6ff0*/  FMUL.FTZ R177, R180, R177 ;  /* 0x000000b1b4b17220 */ /* 0x000fe40000410000 */
[----:B------:R-:W-:-:S03]  /*7000*/  IMAD.U32 R176, R176, 0x10000, RZ ;  /* 0x00010000b0b07824 */ /* 0x000fc600078e00ff */
[----:B------:R-:W-:Y:S01]  /*7010*/  F2FP.BF16.F32.PACK_AB R177, RZ, R177 ;  /* 0x000000b1ffb1723e */ /* 0x000fe200000010ff */
[----:B------:R-:W-:-:S03]  /*7020*/  FFMA.FTZ R135, R180, R176, R135 ;  /* 0x000000b0b4877223 */ /* 0x000fc60000010087 */
[----:B------:R-:W-:Y:S01]  /*7030*/  PRMT R151, R151, 0x5410, R177 ;  /* 0x0000541097977816 */ /* 0x000fe200000000b1 */
[----:B------:R-:W-:Y:S06]  /*7040*/  BRA `(.L_x_332) ;  /* 0x0000001400107947 */ /* 0x000fec0003800000 */
.L_x_324:
[----:B------:R-:W-:Y:S01]  /*7050*/  ISETP.LT.AND P5, PT, RZ, UR31, PT ;  /* 0x0000001fff007c0c */ /* 0x000fe2000bfa1270 */
[----:B------:R-:W-:-:S12]  /*7060*/  BRA.U !UP3, `(.L_x_333) ;  /* 0x000000010b2c7547 */ /* 0x000fd8000b800000 */
[----:B01----:R-:W-:Y:S01]  /*7070*/  @P5 FFMA.FTZ R176, R188, UR8, R179 ;  /* 0x00000008bcb05c23 */ /* 0x003fe200080100b3 */
        /* <DEDUP_REMOVED lines=10> */
.L_x_333:
[----:B------:R-:W-:Y:S05]  /*7120*/  BRA.U !UP3, `(.L_x_334) ;  /* 0x000000010b347547 */ /* 0x000fea000b800000 */
[----:B01---5:R-:W-:Y:S01]  /*7130*/  PRMT R176, R168, 0x7632, R176 ;  /* 0x00007632a8b07816 */ /* 0x023fe200000000b0 */
        /* <DEDUP_REMOVED lines=12> */
.L_x_334:
[----:B------:R-:W-:Y:S05]  /*7200*/  BRA.U !UP3, `(.L_x_335) ;  /* 0x000000010b2c7547 */ /* 0x000fea000b800000 */
[----:B01----:R-:W-:Y:S01]  /*7210*/  @P5 FFMA.FTZ R176, R194, UR8, R179 ;  /* 0x00000008c2b05c23 */ /* 0x003fe200080100b3 */
[----:B-----5:R-:W-:-:S03]  /*7220*/  IMAD.U32 R181, R165, 0x10000, RZ ;  /* 0x00010000a5b57824 */ /* 0x020fc600078e00ff */
        /* <DEDUP_REMOVED lines=9> */
.L_x_335:
        /* <DEDUP_REMOVED lines=14> */
.L_x_336:
[----:B------:R-:W-:Y:S05]  /*73a0*/  BRA.U !UP3, `(.L_x_337) ;  /* 0x000000010b2c7547 */ /* 0x000fea000b800000 */
        /* <DEDUP_REMOVED lines=11> */
.L_x_337:
        /* <DEDUP_REMOVED lines=8> */
[----:B------:R-:W-:Y:S02]  /*74e0*/  FMUL.FTZ R176, R176, UR29 ;  /* 0x0000001db0b07c20 */ /* 0x000fe40008410000 */
[----:B------:R-:W-:Y:S02]  /*74f0*/  IMAD.U32 R177, R177, 0x10000, RZ ;  /* 0x00010000b1b17824 */ /* 0x000fe400078e00ff */
[----:B------:R-:W-:Y:S02]  /*7500*/  FMUL.FTZ R180, R181, R176 ;  /* 0x000000b0b5b47220 */ /* 0x000fe40000410000 */
[----:B------:R-:W-:-:S03]  /*7510*/  FFMA.FTZ R133, R176, R177, R133 ;  /* 0x000000b1b0857223 */ /* 0x000fc60000010085 */
[----:B------:R-:W-:-:S04]  /*7520*/  F2FP.BF16.F32.PACK_AB R180, RZ, R180 ;  /* 0x000000b4ffb4723e */ /* 0x000fc800000010ff */
[----:B------:R-:W-:-:S07]  /*7530*/  PRMT R150, R150, 0x5410, R180 ;  /* 0x0000541096967816 */ /* 0x000fce00000000b4 */
.L_x_338:
        /* <DEDUP_REMOVED lines=12> */
.L_x_339:
        /* <DEDUP_REMOVED lines=15> */
.L_x_323:
[----:B01----:R-:W0:Y:S02]  /*76f0*/  LDC.64 R176, c[0x0][0x478] ;  /* 0x00011e00ffb07b82 */ /* 0x003e240000000a00 */
[----:B0-----:R-:W-:-:S04]  /*7700*/  ISETP.NE.U32.AND P0, PT, R176, RZ, PT ;  /* 0x000000ffb000720c */ /* 0x001fc80003f05070 */
[----:B------:R-:W-:-:S13]  /*7710*/  ISETP.NE.AND.EX P0, PT, R177, RZ, PT, P0 ;  /* 0x000000ffb100720c */ /* 0x000fda0003f05300 */
[----:B------:R-:W-:Y:S05]  /*7720*/  @!P0 BRA `(.L_x_340) ;  /* 0x0000000400a88947 */ /* 0x000fea0003800000 */
[--C-:B------:R-:W-:Y:S01]  /*7730*/  FFMA.FTZ R160, R188, UR8, R179.reuse ;  /* 0x00000008bca07c23 */ /* 0x100fe200080100b3 */
[--C-:B------:R-:W-:Y:S01]  /*7740*/  FFMA.FTZ R176, R194, UR8, R179.reuse ;  /* 0x00000008c2b07c23 */ /* 0x100fe200080100b3 */
[--C-:B------:R-:W-:Y:S01]  /*7750*/  FFMA.FTZ R162, R8, UR8, R179.reuse ;  /* 0x0000000808a27c23 */ /* 0x100fe200080100b3 */
[--C-:B------:R-:W-:Y:S01]  /*7760*/  FFMA.FTZ R163, R9, UR8, R179.reuse ;  /* 0x0000000809a37c23 */ /* 0x100fe200080100b3 */
[----:B------:R-:W-:Y:S01]  /*7770*/  FADD.FTZ R160, R187, -R160 ;  /* 0x800000a0bba07221 */ /* 0x000fe20000010000 */
[----:B------:R-:W-:Y:S01]  /*7780*/  FADD.FTZ R161, R193, -R176 ;  /* 0x800000b0c1a17221 */ /* 0x000fe20000010000 */
[----:B------:R-:W-:Y:S01]  /*7790*/  FADD.FTZ R162, R221, -R162 ;  /* 0x800000a2dda27221 */ /* 0x000fe20000010000 */
[----:B------:R-:W-:Y:S01]  /*77a0*/  FFMA.FTZ R176, R200, UR8, R179 ;  /* 0x00000008c8b07c23 */ /* 0x000fe200080100b3 */
[----:B------:R-:W-:Y:S01]  /*77b0*/  FADD.FTZ R180, R10, -R163 ;  /* 0x800000a30ab47221 */ /* 0x000fe20000010000 */
[----:B------:R-:W-:Y:S01]  /*77c0*/  FFMA.FTZ R177, R23, UR8, R179 ;  /* 0x0000000817b17c23 */ /* 0x000fe200080100b3 */
[----:B------:R-:W-:Y:S01]  /*77d0*/  FMUL.FTZ R163, R160, UR30 ;  /* 0x0000001ea0a37c20 */ /* 0x000fe20008410000 */
[----:B------:R-:W-:Y:S01]  /*77e0*/  FADD.FTZ R176, R199, -R176 ;  /* 0x800000b0c7b07221 */ /* 0x000fe20000010000 */
[----:B------:R-:W-:Y:S01]  /*77f0*/  FMUL.FTZ R160, R162, UR30 ;  /* 0x0000001ea2a07c20 */ /* 0x000fe20008410000 */
[----:B------:R-:W-:Y:S01]  /*7800*/  FMUL.FTZ R161, R161, UR30 ;  /* 0x0000001ea1a17c20 */ /* 0x000fe20008410000 */
[----:B------:R-:W-:Y:S01]  /*7810*/  FMUL.FTZ R180, R180, UR30 ;  /* 0x0000001eb4b47c20 */ /* 0x000fe20008410000 */
[----:B------:R-:W-:Y:S01]  /*7820*/  ISETP.LT.AND P5, PT, RZ, UR31, PT ;  /* 0x0000001fff007c0c */ /* 0x000fe2000bfa1270 */
[----:B------:R-:W-:Y:S01]  /*7830*/  FADD.FTZ R177, R184, -R177 ;  /* 0x800000b1b8b17221 */ /* 0x000fe20000010000 */
[----:B------:R-:W-:-:S02]  /*7840*/  FMUL.FTZ R162, R176, UR30 ;  /* 0x0000001eb0a27c20 */ /* 0x000fc40008410000 */
[----:B------:R-:W-:Y:S01]  /*7850*/  FSEL R160, R160, RZ, P5 ;  /* 0x000000ffa0a07208 */ /* 0x000fe20002800000 */
        /* <DEDUP_REMOVED lines=12> */
.L_x_341:
        /* <DEDUP_REMOVED lines=9> */
.L_x_342:
        /* <DEDUP_REMOVED lines=8> */
.L_x_343:
        /* <DEDUP_REMOVED lines=9> */
.L_x_344:
        /* <DEDUP_REMOVED lines=11> */
.L_x_345:
        /* <DEDUP_REMOVED lines=10> */
.L_x_346:
        /* <DEDUP_REMOVED lines=17> */
.L_x_347:
        /* <DEDUP_REMOVED lines=11> */
.L_x_340:
        /* <DEDUP_REMOVED lines=13> */
.L_x_348:
        /* <DEDUP_REMOVED lines=14> */
.L_x_349:
        /* <DEDUP_REMOVED lines=8> */
[----:B------:R-:W-:-:S03]  /*8000*/  IMAD.U32 R176, R45, 0x10000, RZ ;  /* 0x000100002db07824 */ /* 0x000fc600078e00ff */
[-C--:B------:R-:W-:Y:S01]  /*8010*/  FFMA.FTZ R130, R181, R177.reuse, R130 ;  /* 0x000000b1b5827223 */ /* 0x080fe20000010082 */
[----:B------:R-:W-:-:S05]  /*8020*/  FMUL.FTZ R176, R176, R177 ;  /* 0x000000b1b0b07220 */ /* 0x000fca0000410000 */
[----:B------:R-:W-:-:S04]  /*8030*/  F2FP.BF16.F32.PACK_AB R176, RZ, R176 ;  /* 0x000000b0ffb0723e */ /* 0x000fc800000010ff */
[----:B------:R-:W-:-:S07]  /*8040*/  PRMT R149, R176, 0x7610, R149 ;  /* 0x00007610b0957816 */ /* 0x000fce0000000095 */
.L_x_350:
        /* <DEDUP_REMOVED lines=14> */
.L_x_351:
        /* <DEDUP_REMOVED lines=13> */
.L_x_352:
        /* <DEDUP_REMOVED lines=14> */
.L_x_353:
[----:B------:R-:W-:Y:S05]  /*82e0*/  BRA.U !UP3, `(.L_x_354) ;  /* 0x000000010b307547 */ /* 0x000fea000b800000 */
[----:B------:R-:W-:Y:S01]  /*82f0*/  FFMA.FTZ R176, R198, UR8, R179 ;  /* 0x00000008c6b07c23 */ /* 0x000fe200080100b3 */
[----:B------:R-:W-:Y:S01]  /*8300*/  ISETP.LT.AND P5, PT, RZ, UR31, PT ;  /* 0x0000001fff007c0c */ /* 0x000fe2000bfa1270 */
[----:B-----5:R-:W-:Y:S02]  /*8310*/  IMAD.U32 R181, R167, 0x10000, RZ ;  /* 0x00010000a7b57824 */ /* 0x020fe400078e00ff */
        /* <DEDUP_REMOVED lines=9> */
.L_x_354:
        /* <DEDUP_REMOVED lines=14> */
.L_x_332:
[----:B01----:R-:W0:Y:S01]  /*8490*/  @P0 LDC.64 R176, c[0x0][0x478] ;  /* 0x00011e00ffb00b82 */ /* 0x003e220000000a00 */
[----:B------:R-:W1:Y:S01]  /*84a0*/  @UP3 LDCU.64 UR6, c[0x0][0x468] ;  /* 0x00008d00ff0637ac */ /* 0x000e620008000a00 */
[----:B------:R-:W-:Y:S01]  /*84b0*/  MOV R181, 0x10 ;  /* 0x0000001000b57802 */ /* 0x000fe20000000f00 */
[C---:B0-----:R-:W-:Y:S01]  /*84c0*/  @P0 IMAD.WIDE.U32 R176, R233.reuse, 0x10, R176 ;  /* 0x00000010e9b00825 */ /* 0x041fe200078e00b0 */
[----:B------:R-:W-:-:S04]  /*84d0*/  IADD3 R233, PT, PT, R233, 0x100, RZ ;  /* 0x00000100e9e97810 */ /* 0x000fc80007ffe0ff */
[----:B------:R1:W-:Y:S02]  /*84e0*/  @P0 STG.E.128 desc[UR16][R176.64], R160 ;  /* 0x000000a0b0000986 */ /* 0x0003e4000c101d10 */
[C---:B-1----:R-:W-:Y:S01]  /*84f0*/  @P2 IMAD.WIDE.U32 R176, R178.reuse, R181, UR6 ;  /* 0x00000006b2b02e25 */ /* 0x042fe2000f8e00b5 */
[----:B------:R-:W-:-:S04]  /*8500*/  IADD3 R178, PT, PT, R178, 0x100, RZ ;  /* 0x00000100b2b27810 */ /* 0x000fc80007ffe0ff */
[----:B------:R2:W-:Y:S03]  /*8510*/  @P2 STG.E.128 desc[UR16][R176.64], R148 ;  /* 0x00000094b0002986 */ /* 0x0005e6000c101d10 */
.L_x_321:
[----:B------:R-:W-:Y:S05]  /*8520*/  BSYNC.RECONVERGENT B0 ;  /* 0x0000000000007941 */ /* 0x000fea0003800200 */
.L_x_320:
[----:B------:R-:W-:Y:S01]  /*8530*/  ISETP.GE.U32.AND P5, PT, R5, 0x400, PT ;  /* 0x000004000500780c */ /* 0x000fe20003fa6070 */
[----:B------:R-:W-:-:S12]  /*8540*/  BSSY.RECONVERGENT B0, `(.L_x_355) ;  /* 0x00001c6000007945 */ /* 0x000fd80003800200 */
[----:B------:R-:W-:Y:S05]  /*8550*/  @!P5 BRA `(.L_x_356) ;  /* 0x0000001c0010d947 */ /* 0x000fea0003800000 */
[----:B------:R-:W-:-:S04]  /*8560*/  UISETP.NE.U32.AND UP0, UPT, UR22, URZ, UPT ;  /* 0x000000ff1600728c */ /* 0x000fc8000bf05070 */
[----:B------:R-:W-:Y:S01]  /*8570*/  UISETP.NE.AND.EX UP0, UPT, UR23, URZ, UPT, UP0 ;  /* 0x000000ff1700728c */ /* 0x000fe2000bf05300 */
[----:B------:R-:W-:Y:S10]  /*8580*/  BRA.U !UP3, `(.L_x_357) ;  /* 0x000000010b0c7547 */ /* 0x000ff4000b800000 */
[----:B-----5:R-:W3:Y:S02]  /*8590*/  LDC.64 R164, c[0x0][0x390] ;  /* 0x0000e400ffa47b82 */ /* 0x020ee40000000a00 */
[----:B---3--:R-:W-:-:S06]  /*85a0*/  IMAD.WIDE.U32 R164, R178, 0x10, R164 ;  /* 0x00000010b2a47825 */ /* 0x008fcc00078e00a4 */
[----:B------:R-:W5:Y:S02]  /*85b0*/  LDG.E.128 R164, desc[UR16][R164.64] ;  /* 0x00000010a4a47981 */ /* 0x000f64000c1e1d00 */
.L_x_357:
[----:B------:R-:W-:Y:S05]  /*85c0*/  BRA.U !UP0, `(.L_x_358) ;  /* 0x0000000d08707547 */ /* 0x000fea000b800000 */
[----:B------:R-:W-:-:S04]  /*85d0*/  UISETP.NE.U32.AND UP0, UPT, UR4, URZ, UPT ;  /* 0x000000ff0400728c */ /* 0x000fc8000bf05070 */
[----:B------:R-:W-:-:S06]  /*85e0*/  UISETP.NE.AND.EX UP0, UPT, UR5, URZ, UPT, UP0 ;  /* 0x000000ff0500728c */ /* 0x000fcc000bf05300 */
[----:B------:R-:W-:-:S13]  /*85f0*/  PLOP3.LUT P0, PT, PT, PT, UP0, 0x80, 0x8 ;  /* 0x000000000008781c */ /* 0x000fda0003f0f008 */
[----:B------:R-:W-:Y:S05]  /*8600*/  @!P0 BRA `(.L_x_359) ;  /* 0x0000000400b88947 */ /* 0x000fea0003800000 */
[----:B------:R-:W-:Y:S02]  /*8610*/  ISETP.LT.AND P6, PT, RZ, UR31, PT ;  /* 0x0000001fff007c0c */ /* 0x000fe4000bfc1270 */
[----:B-----5:R-:W-:Y:S02]  /*8620*/  PRMT R160, R172, 0x7632, R160 ;  /* 0x00007632aca07816 */ /* 0x020fe400000000a0 */
[----:B012---:R-:W-:Y:S02]  /*8630*/  SHF.L.U32 R176, R173, 0x10, RZ ;  /* 0x00000010adb07819 */ /* 0x007fe400000006ff */
[----:B------:R-:W-:Y:S02]  /*8640*/  SHF.L.U32 R160, R160, 0x10, RZ ;  /* 0x00000010a0a07819 */ /* 0x000fe400000006ff */
[----:B------:R-:W-:-:S05]  /*8650*/  SHF.L.U32 R177, R174, 0x10, RZ ;  /* 0x00000010aeb17819 */ /* 0x000fca00000006ff */
        /* <DEDUP_REMOVED lines=9> */
[----:B------:R-:W-:Y:S01]  /*86f0*/  @P6 FFMA.FTZ R176, R163, UR30, R176 ;  /* 0x0000001ea3b06c23 */ /* 0x000fe200080100b0 */
[----:B------:R-:W-:Y:S01]  /*8700*/  @P6 FFMA.FTZ R163, R217, UR8, R179 ;  /* 0x00000008d9a36c23 */ /* 0x000fe200080100b3 */
[----:B------:R-:W-:-:S03]  /*8710*/  SHF.L.U32 R161, R161, 0x10, RZ ;  /* 0x00000010a1a17819 */ /* 0x000fc600000006ff */
[----:B------:R-:W-:Y:S01]  /*8720*/  @P6 FADD.FTZ R180, R218, -R163 ;  /* 0x800000a3dab46221 */ /* 0x000fe20000010000 */
[----:B------:R-:W-:Y:S01]  /*8730*/  @P6 FADD.FTZ R163, R17, -R182 ;  /* 0x800000b611a36221 */ /* 0x000fe20000010000 */
[----:B------:R-:W-:Y:S01]  /*8740*/  @P6 FFMA.FTZ R161, R162, UR30, R161 ;  /* 0x0000001ea2a16c23 */ /* 0x000fe200080100a1 */
[----:B------:R-:W-:Y:S01]  /*8750*/  PRMT R162, R174, 0x7632, R162 ;  /* 0x00007632aea27816 */ /* 0x000fe200000000a2 */
[----:B------:R-:W-:Y:S01]  /*8760*/  @P6 FFMA.FTZ R177, R180, UR30, R177 ;  /* 0x0000001eb4b16c23 */ /* 0x000fe200080100b1 */
[----:B------:R-:W-:-:S03]  /*8770*/  @P6 FFMA.FTZ R180, R186, UR8, R179 ;  /* 0x00000008bab46c23 */ /* 0x000fc600080100b3 */
[----:B------:R-:W-:Y:S02]  /*8780*/  IMAD.U32 R162, R162, 0x10000, RZ ;  /* 0x00010000a2a27824 */ /* 0x000fe400078e00ff */
[----:B------:R-:W-:Y:S02]  /*8790*/  @P6 FADD.FTZ R180, R185, -R180 ;  /* 0x800000b4b9b46221 */ /* 0x000fe40000010000 */
[----:B------:R-:W-:Y:S01]  /*87a0*/  @P6 FFMA.FTZ R162, R163, UR30, R162 ;  /* 0x0000001ea3a26c23 */ /* 0x000fe200080100a2 */
        /* <DEDUP_REMOVED lines=10> */
.L_x_360:
        /* <DEDUP_REMOVED lines=9> */
.L_x_361:
        /* <DEDUP_REMOVED lines=8> */
.L_x_362:
[----:B------:R-:W-:Y:S05]  /*8960*/  BRA.U !UP3, `(.L_x_363) ;  /* 0x000000010b207547 */ /* 0x000fea000b800000 */
[----:B------:R-:W-:-:S05]  /*8970*/  PRMT R180, R165, 0x7632, R180 ;  /* 0x00007632a5b47816 */ /* 0x000fca00000000b4 */
[----:B------:R-:W-:Y:S02]  /*8980*/  IMAD.U32 R181, R180, 0x10000, RZ ;  /* 0x00010000b4b57824 */ /* 0x000fe400078e00ff */
[----:B------:R-:W-:-:S04]  /*8990*/  FMUL.FTZ R180, R161, UR29 ;  /* 0x0000001da1b47c20 */ /* 0x000fc80008410000 */
[----:B------:R-:W-:Y:S01]  /*89a0*/  FFMA.FTZ R139, R180, R181, R139 ;  /* 0x000000b5b48b7223 */ /* 0x000fe2000001008b */
[----:B------:R-:W-:-:S05]  /*89b0*/  SHF.L.U32 R181, R237, 0x10, RZ ;  /* 0x00000010edb57819 */ /* 0x000fca00000006ff */
[----:B------:R-:W-:-:S05]  /*89c0*/  FMUL.FTZ R181, R180, R181 ;  /* 0x000000b5b4b57220 */ /* 0x000fca0000410000 */
[----:B------:R-:W-:-:S04]  /*89d0*/  F2FP.BF16.F32.PACK_AB R181, RZ, R181 ;  /* 0x000000b5ffb5723e */ /* 0x000fc800000010ff */
[----:B------:R-:W-:-:S07]  /*89e0*/  PRMT R149, R149, 0x5410, R181 ;  /* 0x0000541095957816 */ /* 0x000fce00000000b5 */
.L_x_363:
        /* <DEDUP_REMOVED lines=8> */
.L_x_364:
        /* <DEDUP_REMOVED lines=9> */
.L_x_365:
[--C-:B------:R-:W-:Y:S01]  /*8b00*/  @P6 FFMA.FTZ R181, R219, UR8, R179.reuse ;  /* 0x00000008dbb56c23 */ /* 0x100fe200080100b3 */
[--C-:B------:R-:W-:Y:S01]  /*8b10*/  @P6 FFMA.FTZ R182, R16, UR8, R179.reuse ;  /* 0x0000000810b66c23 */ /* 0x100fe200080100b3 */
[C---:B------:R-:W-:Y:S02]  /*8b20*/  PRMT R179, R175.reuse, 0x7632, R179 ;  /* 0x00007632afb37816 */ /* 0x040fe400000000b3 */
[----:B------:R-:W-:Y:S01]  /*8b30*/  SHF.L.U32 R180, R175, 0x10, RZ ;  /* 0x00000010afb47819 */ /* 0x000fe200000006ff */
[----:B------:R-:W-:Y:S01]  /*8b40*/  @P6 FADD.FTZ R181, R220, -R181 ;  /* 0x800000b5dcb56221 */ /* 0x000fe20000010000 */
[----:B------:R-:W-:Y:S01]  /*8b50*/  SHF.L.U32 R179, R179, 0x10, RZ ;  /* 0x00000010b3b37819 */ /* 0x000fe200000006ff */
[----:B------:R-:W-:Y:S01]  /*8b60*/  @P6 FADD.FTZ R182, R15, -R182 ;  /* 0x800000b60fb66221 */ /* 0x000fe20000010000 */
[----:B------:R-:W-:Y:S01]  /*8b70*/  F2FP.BF16.F32.PACK_AB R162, R162, R177 ;  /* 0x000000b1a2a2723e */ /* 0x000fe200000010ff */
[----:B------:R-:W-:Y:S01]  /*8b80*/  @P6 FFMA.FTZ R180, R181, UR30, R180 ;  /* 0x0000001eb5b46c23 */ /* 0x000fe200080100b4 */
[----:B------:R-:W-:Y:S01]  /*8b90*/  F2FP.BF16.F32.PACK_AB R161, R161, R176 ;  /* 0x000000b0a1a1723e */ /* 0x000fe200000010ff */
[----:B------:R-:W-:Y:S01]  /*8ba0*/  @P6 FFMA.FTZ R179, R182, UR30, R179 ;  /* 0x0000001eb6b36c23 */ /* 0x000fe200080100b3 */
[----:B------:R-:W-:Y:S01]  /*8bb0*/  F2FP.BF16.F32.PACK_AB R160, R160, R163 ;  /* 0x000000a3a0a0723e */ /* 0x000fe200000010ff */
[----:B------:R-:W-:Y:S06]  /*8bc0*/  BRA.U !UP3, `(.L_x_366) ;  /* 0x000000010b1c7547 */ /* 0x000fec000b800000 */
[----:B------:R-:W-:Y:S01]  /*8bd0*/  SHF.L.U32 R176, R55, 0x10, RZ ;  /* 0x0000001037b07819 */ /* 0x000fe200000006ff */
[----:B------:R-:W-:Y:S01]  /*8be0*/  FMUL.FTZ R163, R180, UR29 ;  /* 0x0000001db4a37c20 */ /* 0x000fe20008410000 */
[----:B------:R-:W-:-:S03]  /*8bf0*/  IMAD.U32 R177, R167, 0x10000, RZ ;  /* 0x00010000a7b17824 */ /* 0x000fc600078e00ff */
[----:B------:R-:W-:Y:S01]  /*8c00*/  FMUL.FTZ R176, R163, R176 ;  /* 0x000000b0a3b07220 */ /* 0x000fe20000410000 */
[----:B------:R-:W-:-:S04]  /*8c10*/  FFMA.FTZ R142, R177, R163, R142 ;  /* 0x000000a3b18e7223 */ /* 0x000fc8000001008e */
[----:B------:R-:W-:-:S04]  /*8c20*/  F2FP.BF16.F32.PACK_AB R176, RZ, R176 ;  /* 0x000000b0ffb0723e */ /* 0x000fc800000010ff */
[----:B------:R-:W-:-:S07]  /*8c30*/  PRMT R151, R176, 0x7610, R151 ;  /* 0x00007610b0977816 */ /* 0x000fce0000000097 */
.L_x_366:
[----:B------:R-:W-:Y:S01]  /*8c40*/  F2FP.BF16.F32.PACK_AB R163, R179, R180 ;  /* 0x000000b4b3a3723e */ /* 0x000fe200000010ff */
        /* <DEDUP_REMOVED lines=8> */
[----:B------:R-:W-:Y:S01]  /*8cd0*/  PRMT R151, R151, 0x5410, R179 ;  /* 0x0000541097977816 */ /* 0x000fe200000000b3 */
[----:B------:R-:W-:Y:S06]  /*8ce0*/  BRA `(.L_x_367) ;  /* 0x0000001400107947 */ /* 0x000fec0003800000 */
.L_x_359:
[----:B------:R-:W-:Y:S01]  /*8cf0*/  ISETP.LT.AND P6, PT, RZ, UR31, PT ;  /* 0x0000001fff007c0c */ /* 0x000fe2000bfc1270 */
[----:B------:R-:W-:-:S12]  /*8d00*/  BRA.U !UP3, `(.L_x_368) ;  /* 0x000000010b2c7547 */ /* 0x000fd8000b800000 */
[----:B012---:R-:W-:Y:S01]  /*8d10*/  @P6 FFMA.FTZ R176, R186, UR8, R179 ;  /* 0x00000008bab06c23 */ /* 0x007fe200080100b3 */
        /* <DEDUP_REMOVED lines=10> */
.L_x_368:
[----:B------:R-:W-:Y:S05]  /*8dc0*/  BRA.U !UP3, `(.L_x_369) ;  /* 0x000000010b347547 */ /* 0x000fea000b800000 */
[----:B012--5:R-:W-:Y:S01]  /*8dd0*/  PRMT R176, R172, 0x7632, R176 ;  /* 0x00007632acb07816 */ /* 0x027fe200000000b0 */
        /* <DEDUP_REMOVED lines=12> */
.L_x_369:
[----:B------:R-:W-:Y:S05]  /*8ea0*/  BRA.U !UP3, `(.L_x_370) ;  /* 0x000000010b2c7547 */ /* 0x000fea000b800000 */
[----:B012---:R-:W-:Y:S01]  /*8eb0*/  @P6 FFMA.FTZ R177, R197, UR8, R179 ;  /* 0x00000008c5b16c23 */ /* 0x007fe200080100b3 */
[----:B-----5:R-:W-:Y:S01]  /*8ec0*/  IMAD.U32 R176, R173, 0x10000, RZ ;  /* 0x00010000adb07824 */ /* 0x020fe200078e00ff */
[----:B------:R-:W-:Y:S02]  /*8ed0*/  SHF.L.U32 R181, R165, 0x10, RZ ;  /* 0x00000010a5b57819 */ /* 0x000fe400000006ff */
        /* <DEDUP_REMOVED lines=8> */
.L_x_370:
        /* <DEDUP_REMOVED lines=14> */
.L_x_371:
[----:B------:R-:W-:Y:S05]  /*9040*/  BRA.U !UP3, `(.L_x_372) ;  /* 0x000000010b2c7547 */ /* 0x000fea000b800000 */
[----:B012---:R-:W-:Y:S01]  /*9050*/  @P6 FFMA.FTZ R177, R217, UR8, R179 ;  /* 0x00000008d9b16c23 */ /* 0x007fe200080100b3 */
        /* <DEDUP_REMOVED lines=10> */
.L_x_372:
[----:B------:R-:W-:Y:S05]  /*9100*/  BRA.U !UP3, `(.L_x_373) ;  /* 0x000000010b347547 */ /* 0x000fea000b800000 */
[----:B012--5:R-:W-:Y:S01]  /*9110*/  PRMT R176, R174, 0x7632, R176 ;  /* 0x00007632aeb07816 */ /* 0x027fe200000000b0 */
[----:B------:R-:W-:Y:S01]  /*9120*/  @P6 FFMA.FTZ R180, R18, UR8, R179 ;  /* 0x0000000812b46c23 */ /* 0x000fe200080100b3 */
[----:B------:R-:W-:-:S03]  /*9130*/  SHF.L.U32 R181, R238, 0x10, RZ ;  /* 0x00000010eeb57819 */ /* 0x000fc600000006ff */
[----:B------:R-:W-:Y:S02]  /*9140*/  IMAD.U32 R176, R176, 0x10000, RZ ;  /* 0x00010000b0b07824 */ /* 0x000fe400078e00ff */
        /* <DEDUP_REMOVED lines=9> */
.L_x_373:
        /* <DEDUP_REMOVED lines=12> */
.L_x_374:
        /* <DEDUP_REMOVED lines=15> */
.L_x_358:
[----:B012---:R-:W0:Y:S02]  /*9390*/  LDC.64 R176, c[0x0][0x478] ;  /* 0x00011e00ffb07b82 */ /* 0x007e240000000a00 */
[----:B0-----:R-:W-:-:S04]  /*93a0*/  ISETP.NE.U32.AND P0, PT, R176, RZ, PT ;  /* 0x000000ffb000720c */ /* 0x001fc80003f05070 */
[----:B------:R-:W-:-:S13]  /*93b0*/  ISETP.NE.AND.EX P0, PT, R177, RZ, PT, P0 ;  /* 0x000000ffb100720c */ /* 0x000fda0003f05300 */
[----:B------:R-:W-:Y:S05]  /*93c0*/  @!P0 BRA `(.L_x_375) ;  /* 0x0000000400a88947 */ /* 0x000fea0003800000 */
[--C-:B------:R-:W-:Y:S01]  /*93d0*/  FFMA.FTZ R160, R186, UR8, R179.reuse ;  /* 0x00000008baa07c23 */ /* 0x100fe200080100b3 */
[--C-:B------:R-:W-:Y:S01]  /*93e0*/  FFMA.FTZ R162, R22, UR8, R179.reuse ;  /* 0x0000000816a27c23 */ /* 0x100fe200080100b3 */
[--C-:B------:R-:W-:Y:S01]  /*93f0*/  FFMA.FTZ R161, R197, UR8, R179.reuse ;  /* 0x00000008c5a17c23 */ /* 0x100fe200080100b3 */
[--C-:B------:R-:W-:Y:S01]  /*9400*/  FFMA.FTZ R176, R20, UR8, R179.reuse ;  /* 0x0000000814b07c23 */ /* 0x100fe200080100b3 */
[--C-:B------:R-:W-:Y:S01]  /*9410*/  FFMA.FTZ R163, R217, UR8, R179.reuse ;  /* 0x00000008d9a37c23 */ /* 0x100fe200080100b3 */
[----:B------:R-:W-:Y:S01]  /*9420*/  FADD.FTZ R160, R185, -R160 ;  /* 0x800000a0b9a07221 */ /* 0x000fe20000010000 */
[----:B------:R-:W-:Y:S01]  /*9430*/  FFMA.FTZ R180, R18, UR8, R179 ;  /* 0x0000000812b47c23 */ /* 0x000fe200080100b3 */
[----:B------:R-:W-:Y:S01]  /*9440*/  FADD.FTZ R162, R21, -R162 ;  /* 0x800000a215a27221 */ /* 0x000fe20000010000 */
[----:B------:R-:W-:Y:S01]  /*9450*/  FADD.FTZ R161, R208, -R161 ;  /* 0x800000a1d0a17221 */ /* 0x000fe20000010000 */
[----:B------:R-:W-:Y:S01]  /*9460*/  FADD.FTZ R176, R19, -R176 ;  /* 0x800000b013b07221 */ /* 0x000fe20000010000 */
[----:B------:R-:W-:Y:S01]  /*9470*/  FADD.FTZ R177, R218, -R163 ;  /* 0x800000a3dab17221 */ /* 0x000fe20000010000 */
[----:B------:R-:W-:Y:S01]  /*9480*/  FADD.FTZ R181, R17, -R180 ;  /* 0x800000b411b57221 */ /* 0x000fe20000010000 */
[----:B------:R-:W-:Y:S01]  /*9490*/  FMUL.FTZ R163, R160, UR30 ;  /* 0x0000001ea0a37c20 */ /* 0x000fe20008410000 */
[----:B------:R-:W-:Y:S01]  /*94a0*/  FMUL.FTZ R160, R162, UR30 ;  /* 0x0000001ea2a07c20 */ /* 0x000fe20008410000 */
[----:B------:R-:W-:Y:S01]  /*94b0*/  FMUL.FTZ R161, R161, UR30 ;  /* 0x0000001ea1a17c20 */ /* 0x000fe20008410000 */
[----:B------:R-:W-:Y:S01]  /*94c0*/  FMUL.FTZ R180, R176, UR30 ;  /* 0x0000001eb0b47c20 */ /* 0x000fe20008410000 */
[----:B------:R-:W-:Y:S01]  /*94d0*/  ISETP.LT.AND P6, PT, RZ, UR31, PT ;  /* 0x0000001fff007c0c */ /* 0x000fe2000bfc1270 */
[----:B------:R-:W-:Y:S01]  /*94e0*/  FMUL.FTZ R162, R177, UR30 ;  /* 0x0000001eb1a27c20 */ /* 0x000fe20008410000 */
[----:B------:R-:W-:-:S02]  /*94f0*/  FMUL.FTZ R176, R181, UR30 ;  /* 0x0000001eb5b07c20 */ /* 0x000fc40008410000 */
[----:B------:R-:W-:Y:S02]  /*9500*/  FSEL R160, R160, RZ, P6 ;  /* 0x000000ffa0a07208 */ /* 0x000fe40003000000 */
[----:B------:R-:W-:Y:S02]  /*9510*/  FSEL R161, R161, RZ, P6 ;  /* 0x000000ffa1a17208 */ /* 0x000fe40003000000 */
[----:B------:R-:W-:Y:S02]  /*9520*/  FSEL R180, R180, RZ, P6 ;  /* 0x000000ffb4b47208 */ /* 0x000fe40003000000 */
[----:B------:R-:W-:Y:S01]  /*9530*/  FSEL R163, R163, RZ, P6 ;  /* 0x000000ffa3a37208 */ /* 0x000fe20003000000 */
[----:B------:R-:W-:Y:S06]  /*9540*/  BRA.U !UP3, `(.L_x_376) ;  /* 0x000000010b1c7547 */ /* 0x000fec000b800000 */
[----:B-----5:R-:W-:Y:S02]  /*9550*/  IMAD.U32 R181, R164, 0x10000, RZ ;  /* 0x00010000a4b57824 */ /* 0x020fe400078e00ff */
[----:B------:R-:W-:Y:S01]  /*9560*/  FMUL.FTZ R177, R163, UR29 ;  /* 0x0000001da3b17c20 */ /* 0x000fe20008410000 */
[----:B------:R-:W-:-:S03]  /*9570*/  SHF.L.U32 R182, R52, 0x10, RZ ;  /* 0x0000001034b67819 */ /* 0x000fc600000006ff */
[-C--:B------:R-:W-:Y:S02]  /*9580*/  FFMA.FTZ R136, R181, R177.reuse, R136 ;  /* 0x000000b1b5887223 */ /* 0x080fe40000010088 */
[----:B------:R-:W-:-:S05]  /*9590*/  FMUL.FTZ R177, R182, R177 ;  /* 0x000000b1b6b17220 */ /* 0x000fca0000410000 */
[----:B------:R-:W-:-:S04]  /*95a0*/  F2FP.BF16.F32.PACK_AB R177, RZ, R177 ;  /* 0x000000b1ffb1723e */ /* 0x000fc800000010ff */
[----:B------:R-:W-:-:S07]  /*95b0*/  PRMT R148, R177, 0x7610, R148 ;  /* 0x00007610b1947816 */ /* 0x000fce0000000094 */
.L_x_376:
        /* <DEDUP_REMOVED lines=9> */
.L_x_377:
        /* <DEDUP_REMOVED lines=8> */
.L_x_378:
        /* <DEDUP_REMOVED lines=9> */
.L_x_379:
[----:B------:R-:W-:Y:S02]  /*9760*/  F2FP.BF16.F32.PACK_AB R161, R180, R161 ;  /* 0x000000a1b4a1723e */ /* 0x000fe400000010ff */
        /* <DEDUP_REMOVED lines=10> */
.L_x_380:
        /* <DEDUP_REMOVED lines=10> */
.L_x_381:
        /* <DEDUP_REMOVED lines=17> */
.L_x_382:
        /* <DEDUP_REMOVED lines=11> */
.L_x_375:
        /* <DEDUP_REMOVED lines=13> */
.L_x_383:
[----:B------:R-:W-:Y:S05]  /*9b40*/  BRA.U !UP3, `(.L_x_384) ;  /* 0x000000010b347547 */ /* 0x000fea000b800000 */
[----:B------:R-:W-:Y:S01]  /*9b50*/  FFMA.FTZ R176, R22, UR8, R179 ;  /* 0x0000000816b07c23 */ /* 0x000fe200080100b3 */
[----:B------:R-:W-:Y:S01]  /*9b60*/  ISETP.LT.AND P6, PT, RZ, UR31, PT ;  /* 0x0000001fff007c0c */ /* 0x000fe2000bfc1270 */
[----:B------:R-:W-:Y:S01]  /*9b70*/  IMAD.U32 R181, R236, 0x10000, RZ ;  /* 0x00010000ecb57824 */ /* 0x000fe200078e00ff */
[----:B-----5:R-:W-:Y:S01]  /*9b80*/  PRMT R177, R164, 0x7632, R177 ;  /* 0x00007632a4b17816 */ /* 0x020fe200000000b1 */
[----:B------:R-:W-:-:S03]  /*9b90*/  FADD.FTZ R176, R21, -R176 ;  /* 0x800000b015b07221 */ /* 0x000fc60000010000 */
[----:B------:R-:W-:Y:S01]  /*9ba0*/  SHF.L.U32 R177, R177, 0x10, RZ ;  /* 0x00000010b1b17819 */ /* 0x000fe200000006ff */
[----:B------:R-:W-:-:S05]  /*9bb0*/  FMUL.FTZ R176, R176, UR30 ;  /* 0x0000001eb0b07c20 */ /* 0x000fca0008410000 */
[----:B------:R-:W-:-:S05]  /*9bc0*/  FSEL R176, R176, RZ, P6 ;  /* 0x000000ffb0b07208 */ /* 0x000fca0003000000 */
[----:B------:R-:W-:-:S04]  /*9bd0*/  FMUL.FTZ R176, R176, UR29 ;  /* 0x0000001db0b07c20 */ /* 0x000fc80008410000 */
[----:B------:R-:W-:Y:S01]  /*9be0*/  FMUL.FTZ R180, R181, R176 ;  /* 0x000000b0b5b47220 */ /* 0x000fe20000410000 */
[----:B------:R-:W-:-:S04]  /*9bf0*/  FFMA.FTZ R137, R176, R177, R137 ;  /* 0x000000b1b0897223 */ /* 0x000fc80000010089 */
[----:B------:R-:W-:-:S04]  /*9c00*/  F2FP.BF16.F32.PACK_AB R180, RZ, R180 ;  /* 0x000000b4ffb4723e */ /* 0x000fc800000010ff */
[----:B------:R-:W-:-:S07]  /*9c10*/  PRMT R148, R148, 0x5410, R180 ;  /* 0x0000541094947816 */ /* 0x000fce00000000b4 */
.L_x_384:
        /* <DEDUP_REMOVED lines=13> */
.L_x_385:
        /* <DEDUP_REMOVED lines=14> */
.L_x_386:
        /* <DEDUP_REMOVED lines=13> */
.L_x_387:
        /* <DEDUP_REMOVED lines=14> */
.L_x_388:
        /* <DEDUP_REMOVED lines=13> */
.L_x_389:
        /* <DEDUP_REMOVED lines=14> */
.L_x_367:
[----:B012---:R-:W0:Y:S01]  /*a130*/  @P0 LDC.64 R176, c[0x0][0x478] ;  /* 0x00011e00ffb00b82 */ /* 0x007e220000000a00 */
[----:B------:R-:W1:Y:S01]  /*a140*/  @UP3 LDCU.64 UR6, c[0x0][0x468] ;  /* 0x00008d00ff0637ac */ /* 0x000e620008000a00 */
[----:B------:R-:W-:Y:S02]  /*a150*/  HFMA2 R179, -RZ, RZ, 0, 9.5367431640625e-07 ;  /* 0x00000010ffb37431 */ /* 0x000fe400000001ff */
[----:B0-----:R-:W-:-:S05]  /*a160*/  @P0 IMAD.WIDE.U32 R176, R233, 0x10, R176 ;  /* 0x00000010e9b00825 */ /* 0x001fca00078e00b0 */
[----:B------:R1:W-:Y:S02]  /*a170*/  @P0 STG.E.128 desc[UR16][R176.64], R160 ;  /* 0x000000a0b0000986 */ /* 0x0003e4000c101d10 */
[----:B-1----:R-:W-:-:S05]  /*a180*/  @P2 IMAD.WIDE.U32 R176, R178, R179, UR6 ;  /* 0x00000006b2b02e25 */ /* 0x002fca000f8e00b3 */
[----:B------:R3:W-:Y:S02]  /*a190*/  @P2 STG.E.128 desc[UR16][R176.64], R148 ;  /* 0x00000094b0002986 */ /* 0x0007e4000c101d10 */
.L_x_356:
[----:B------:R-:W-:Y:S05]  /*a1a0*/  BSYNC.RECONVERGENT B0 ;  /* 0x0000000000007941 */ /* 0x000fea0003800200 */
.L_x_355:
[----:B------:R-:W-:Y:S02]  /*a1b0*/  UIADD3 UR26, UPT, UPT, UR26, UR24, URZ ;  /* 0x000000181a1a7290 */ /* 0x000fe4000fffe0ff */
[----:B------:R-:W-:Y:S02]  /*a1c0*/  UPLOP3.LUT UP1, UPT, UPT, UPT, UP1, 0x40, 0x4 ;  /* 0x000000000004789c */ /* 0x000fe40003f2e810 */
[----:B------:R-:W-:-:S09]  /*a1d0*/  UISETP.GE.AND UP0, UPT, UR26, UR25, UPT ;  /* 0x000000191a00728c */ /* 0x000fd2000bf06270 */
[----:B------:R-:W-:Y:S05]  /*a1e0*/  BRA.U !UP0, `(.L_x_390) ;  /* 0xffffff6908447547 */ /* 0x000fea000b83ffff */
.L_x_238:
[----:B------:R-:W4:Y:S01]  /*a1f0*/  S2UR UR4, SR_CTAID.X ;  /* 0x00000000000479c3 */ /* 0x000f220000002500 */
[----:B0123--:R-:W0:Y:S01]  /*a200*/  S2R R176, SR_TID.X ;  /* 0x0000000000b07919 */ /* 0x00fe220000002100 */
[----:B------:R-:W-:Y:S01]  /*a210*/  BSSY.RECONVERGENT B0, `(.L_x_391) ;  /* 0x0000012000007945 */ /* 0x000fe20003800200 */
[----:B----4-:R-:W-:-:S06]  /*a220*/  UIMAD UR4, UR4, UR10, URZ ;  /* 0x0000000a040472a4 */ /* 0x010fcc000f8e02ff */
[----:B------:R-:W-:-:S04]  /*a230*/  MOV R9, UR4 ;  /* 0x0000000400097c02 */ /* 0x000fc80008000f00 */
[----:B0-----:R-:W-:Y:S01]  /*a240*/  LEA.HI R9, R9, R176, RZ, 0x1d ;  /* 0x000000b009097211 */ /* 0x001fe200078fe8ff */
[----:B------:R-:W-:Y:S06]  /*a250*/  @!P1 BRA `(.L_x_392) ;  /* 0x0000000000349947 */ /* 0x000fec0003800000 */
[----:B------:R-:W0:Y:S08]  /*a260*/  LDC.64 R2, c[0x0][0x440] ;  /* 0x00011000ff027b82 */ /* 0x000e300000000a00 */
[----:B------:R-:W1:Y:S08]  /*a270*/  LDC.64 R4, c[0x0][0x448] ;  /* 0x00011200ff047b82 */ /* 0x000e700000000a00 */
[----:B------:R-:W2:Y:S01]  /*a280*/  LDC.64 R6, c[0x0][0x460] ;  /* 0x00011800ff067b82 */ /* 0x000ea20000000a00 */
[----:B0-----:R-:W-:-:S05]  /*a290*/  IMAD.WIDE.U32 R2, R9, 0x20, R2 ;  /* 0x0000002009027825 */ /* 0x001fca00078e0002 */
[----:B------:R0:W-:Y:S01]  /*a2a0*/  STG.E.128 desc[UR16][R2.64], R80 ;  /* 0x0000005002007986 */ /* 0x0001e2000c101d10 */
[----:B-1----:R-:W-:-:S03]  /*a2b0*/  IMAD.WIDE.U32 R4, R9, 0x20, R4 ;  /* 0x0000002009047825 */ /* 0x002fc600078e0004 */
[----:B------:R0:W-:Y:S04]  /*a2c0*/  STG.E.128 desc[UR16][R2.64+0x10], R84 ;  /* 0x0000105402007986 */ /* 0x0001e8000c101d10 */
[----:B------:R0:W-:Y:S01]  /*a2d0*/  STG.E.128 desc[UR16][R4.64], R56 ;  /* 0x0000003804007986 */ /* 0x0001e2000c101d10 */
[----:B--2---:R-:W-:-:S03]  /*a2e0*/  IMAD.WIDE.U32 R6, R9, 0x20, R6 ;  /* 0x0000002009067825 */ /* 0x004fc600078e0006 */
[----:B------:R0:W-:Y:S01]  /*a2f0*/  STG.E.128 desc[UR16][R4.64+0x10], R60 ;  /* 0x0000103c04007986 */ /* 0x0001e2000c101d10 */
[----:B------:R-:W-:-:S03]  /*a300*/  IADD3 R9, PT, PT, R9, 0x100, RZ ;  /* 0x0000010009097810 */ /* 0x000fc60007ffe0ff */
[----:B------:R0:W-:Y:S04]  /*a310*/  STG.E.128 desc[UR16][R6.64], R112 ;  /* 0x0000007006007986 */ /* 0x0001e8000c101d10 */
[----:B------:R0:W-:Y:S02]  /*a320*/  STG.E.128 desc[UR16][R6.64+0x10], R116 ;  /* 0x0000107406007986 */ /* 0x0001e4000c101d10 */
.L_x_392:
[----:B------:R-:W-:Y:S05]  /*a330*/  BSYNC.RECONVERGENT B0 ;  /* 0x0000000000007941 */ /* 0x000fea0003800200 */
.L_x_391:
[----:B------:R-:W-:Y:S04]  /*a340*/  BSSY.RECONVERGENT B0, `(.L_x_393) ;  /* 0x000000f000007945 */ /* 0x000fe80003800200 */
[----:B------:R-:W-:Y:S05]  /*a350*/  @!P3 BRA `(.L_x_394) ;  /* 0x000000000034b947 */ /* 0x000fea0003800000 */
[----:B0-----:R-:W0:Y:S08]  /*a360*/  LDC.64 R2, c[0x0][0x440] ;  /* 0x00011000ff027b82 */ /* 0x001e300000000a00 */
        /* <DEDUP_REMOVED lines=12> */
.L_x_394:
[----:B------:R-:W-:Y:S05]  /*a430*/  BSYNC.RECONVERGENT B0 ;  /* 0x0000000000007941 */ /* 0x000fea0003800200 */
.L_x_393:
[----:B------:R-:W-:Y:S04]  /*a440*/  BSSY.RECONVERGENT B0, `(.L_x_395) ;  /* 0x000000f000007945 */ /* 0x000fe80003800200 */
[----:B------:R-:W-:Y:S05]  /*a450*/  @!P4 BRA `(.L_x_396) ;  /* 0x000000000034c947 */ /* 0x000fea0003800000 */
[----:B0--3--:R-:W0:Y:S08]  /*a460*/  LDC.64 R2, c[0x0][0x440] ;  /* 0x00011000ff027b82 */ /* 0x009e300000000a00 */
        /* <DEDUP_REMOVED lines=12> */
.L_x_396:
[----:B------:R-:W-:Y:S05]  /*a530*/  BSYNC.RECONVERGENT B0 ;  /* 0x0000000000007941 */ /* 0x000fea0003800200 */
.L_x_395:
[----:B------:R-:W-:Y:S05]  /*a540*/  @!P5 EXIT ;  /* 0x000000000000d94d */ /* 0x000fea0003800000 */
[----:B0--34-:R-:W0:Y:S08]  /*a550*/  LDC.64 R2, c[0x0][0x440] ;  /* 0x00011000ff027b82 */ /* 0x019e300000000a00 */
[----:B------:R-:W1:Y:S08]  /*a560*/  LDC.64 R4, c[0x0][0x448] ;  /* 0x00011200ff047b82 */ /* 0x000e700000000a00 */
[----:B------:R-:W2:Y:S01]  /*a570*/  LDC.64 R6, c[0x0][0x460] ;  /* 0x00011800ff067b82 */ /* 0x000ea20000000a00 */
[----:B0-----:R-:W-:-:S05]  /*a580*/  IMAD.WIDE.U32 R2, R9, 0x20, R2 ;  /* 0x0000002009027825 */ /* 0x001fca00078e0002 */
[----:B------:R-:W-:Y:S01]  /*a590*/  STG.E.128 desc[UR16][R2.64], R104 ;  /* 0x0000006802007986 */ /* 0x000fe2000c101d10 */
[----:B-1----:R-:W-:-:S03]  /*a5a0*/  IMAD.WIDE.U32 R4, R9, 0x20, R4 ;  /* 0x0000002009047825 */ /* 0x002fc600078e0004 */
[----:B------:R-:W-:Y:S04]  /*a5b0*/  STG.E.128 desc[UR16][R2.64+0x10], R108 ;  /* 0x0000106c02007986 */ /* 0x000fe8000c101d10 */
[----:B------:R-:W-:Y:S01]  /*a5c0*/  STG.E.128 desc[UR16][R4.64], R72 ;  /* 0x0000004804007986 */ /* 0x000fe2000c101d10 */
[----:B--2---:R-:W-:-:S03]  /*a5d0*/  IMAD.WIDE.U32 R6, R9, 0x20, R6 ;  /* 0x0000002009067825 */ /* 0x004fc600078e0006 */
[----:B------:R-:W-:Y:S04]  /*a5e0*/  STG.E.128 desc[UR16][R4.64+0x10], R76 ;  /* 0x0000104c04007986 */ /* 0x000fe8000c101d10 */
[----:B------:R-:W-:Y:S04]  /*a5f0*/  STG.E.128 desc[UR16][R6.64], R136 ;  /* 0x0000008806007986 */ /* 0x000fe8000c101d10 */
[----:B------:R-:W-:Y:S01]  /*a600*/  STG.E.128 desc[UR16][R6.64+0x10], R140 ;  /* 0x0000108c06007986 */ /* 0x000fe2000c101d10 */
[----:B------:R-:W-:Y:S05]  /*a610*/  EXIT ;  /* 0x000000000000794d */ /* 0x000fea0003800000 */
.L_x_397:
        /* <DEDUP_REMOVED lines=14> */
.L_x_15584:


//--------------------- .text._ZN10layer_norm13ln_bwd_kernelINS_13Kernel_traitsI13__nv_bfloat16S2_S2_S2_fjLj8192ELj1ELj1ELj8ELj16ENS_18Kernel_traits_baseILj8192ES2_S2_S2_S2_fjLj256EEEEELb0ELb1ELb1ELb1EEEvNS_9BwdParamsE --------------------------
	.section	.text._ZN10layer_norm13ln_bwd_kernelINS_13Kernel_traitsI13__nv_bfloat16S2_S2_S2_fjLj8192ELj1ELj1ELj8ELj16ENS_18Kernel_traits_baseILj8192ES2_S2_S2_S2_fjLj256EEEEELb0ELb1ELb1ELb1EEEvNS_9BwdParamsE,"ax",@progbits
	.align	128
        .global         _ZN10layer_norm13ln_bwd_kernelINS_13Kernel_traitsI13__nv_bfloat16S2_S2_S2_fjLj8192ELj1ELj1ELj8ELj16ENS_18Kernel_traits_baseILj8192ES2_S2_S2_S2_fjLj256EEEEELb0ELb1ELb1ELb1EEEvNS_9BwdParamsE
        .type           _ZN10layer_norm13ln_bwd_kernelINS_13Kernel_traitsI13__nv_bfloat16S2_S2_S2_fjLj8192ELj1ELj1ELj8ELj16ENS_18Kernel_traits_baseILj8192ES2_S2_S2_S2_fjLj256EEEEELb0ELb1ELb1ELb1EEEvNS_9BwdParamsE,@function
        .size           _ZN10layer_norm13ln_bwd_kernelINS_13Kernel_traitsI13__nv_bfloat16S2_S2_S2_fjLj8192ELj1ELj1ELj8ELj16ENS_18Kernel_traits_baseILj8192ES2_S2_S2_S2_fjLj256EEEEELb0ELb1ELb1ELb1EEEvNS_9BwdParamsE,(.L_x_15585 - _ZN10layer_norm13ln_bwd_kernelINS_13Kernel_traitsI13__nv_bfloat16S2_S2_S2_fjLj8192ELj1ELj1ELj8ELj16ENS_18Kernel_traits_baseILj8192ES2_S2_S2_S2_fjLj256EEEEELb0ELb1ELb1ELb1EEEvNS_9BwdParamsE)
        .other          _ZN10layer_norm13ln_bwd_kernelINS_13Kernel_traitsI13__nv_bfloat16S2_S2_S2_fjLj8192ELj1ELj1ELj8ELj16ENS_18Kernel_traits_baseILj8192ES2_S2_S2_S2_fjLj256EEEEELb0ELb1ELb1ELb1EEEvNS_9BwdParamsE,@"STO_CUDA_ENTRY STV_DEFAULT"
_ZN10layer_norm13ln_bwd_kernelINS_13Kernel_traitsI13__nv_bfloat16S2_S2_S2_fjLj8192ELj1ELj1ELj8ELj16ENS_18Kernel_traits_baseILj8192ES2_S2_S2_S2_fjLj256EEEEELb0ELb1ELb1ELb1EEEvNS_9BwdParamsE:
.text._ZN10layer_norm13ln_bwd_kernelINS_13Kernel_traitsI13__nv_bfloat16S2_S2_S2_fjLj8192ELj1ELj1ELj8ELj16ENS_18Kernel_traits_baseILj8192ES2_S2_S2_S2_fjLj256EEEEELb0ELb1ELb1ELb1EEEvNS_9BwdParamsE:
        /* <DEDUP_REMOVED lines=55> */
[----:B------:R-:W1:Y:S08]  /*0370*/  LDC.64 R2, c[0x0][0x3e8] ;  /* 0x0000fa00ff027b82 */ /* 0x000e700000000a00 */
[----:B------:R-:W2:Y:S01]  /*0380*/  LDC.64 R4, c[0x0][0x3d0] ;  /* 0x0000f400ff047b82 */ /* 0x000ea20000000a00 */
[----:B------:R-:W-:Y:S01]  /*0390*/  MOV R209, UR4 ;  /* 0x0000000400d17c02 */ /* 0x000fe20008000f00 */
[----:B------:R-:W-:Y:S01]  /*03a0*/  UPLOP3.LUT UP1, UPT, UPT, UPT, UPT, 0x40, 0x4 ;  /* 0x000000000004789c */ /* 0x000fe20003f2e870 */
[----:B------:R-:W3:Y:S01]  /*03b0*/  LDCU UR16, c[0x0][0x40c] ;  /* 0x00008180ff1077ac */ /* 0x000ee20008000800 */
[----:B------:R-:W4:Y:S01]  /*03c0*/  LDCU UR14, c[0x0][0x388] ;  /* 0x00007100ff0e77ac */ /* 0x000f220008000800 */
[----:B------:R-:W0:Y:S01]  /*03d0*/  LDCU.U8 UR11, c[0x0][0x410] ;  /* 0x00008200ff0b77ac */ /* 0x000e220008000000 */
[C---:B-1----:R-:W-:Y:S01]  /*03e0*/  IMAD.WIDE.U32 R2, R246.reuse, 0x10, R2 ;  /* 0x00000010f6027825 */ /* 0x042fe200078e0002 */
[----:B------:R-:W1:Y:S04]  /*03f0*/  LDCU UR15, c[0x0][0x400] ;  /* 0x00008000ff0f77ac */ /* 0x000e680008000800 */
[----:B0-----:R-:W3:Y:S01]  /*0400*/  LDG.E.128 R116, desc[UR12][R2.64+0x3000] ;  /* 0x0030000c02747981 */ /* 0x001ee2000c1e1d00 */
[----:B------:R-:W0:Y:S01]  /*0410*/  LDCU.64 UR6, c[0x0][0x438] ;  /* 0x00008700ff0677ac */ /* 0x000e220008000a00 */
[----:B--2---:R-:W-:-:S02]  /*0420*/  IMAD.WIDE.U32 R246, R246, 0x10, R4 ;  /* 0x00000010f6f67825 */ /* 0x004fc400078e0004 */
[----:B------:R-:W2:Y:S01]  /*0430*/  LDG.E.128 R120, desc[UR12][R2.64+0x2000] ;  /* 0x0020000c02787981 */ /* 0x000ea2000c1e1d00 */
[----:B------:R-:W0:Y:S03]  /*0440*/  LDCU.64 UR8, c[0x0][0x478] ;  /* 0x00008f00ff0877ac */ /* 0x000e260008000a00 */
[----:B------:R-:W4:Y:S04]  /*0450*/  LDG.E.128 R124, desc[UR12][R2.64+0x1000] ;  /* 0x0010000c027c7981 */ /* 0x000f28000c1e1d00 */
[----:B------:R-:W4:Y:S04]  /*0460*/  LDG.E.128 R128, desc[UR12][R2.64] ;  /* 0x0000000c02807981 */ /* 0x000f28000c1e1d00 */
[----:B------:R0:W5:Y:S04]  /*0470*/  LDG.E.128 R132, desc[UR12][R246.64+0x3000] ;  /* 0x0030000cf6847981 */ /* 0x000168000c1e1d00 */
[----:B------:R0:W5:Y:S04]  /*0480*/  LDG.E.128 R136, desc[UR12][R246.64+0x2000] ;  /* 0x0020000cf6887981 */ /* 0x000168000c1e1d00 */
[----:B------:R0:W5:Y:S04]  /*0490*/  LDG.E.128 R140, desc[UR12][R246.64+0x1000] ;  /* 0x0010000cf68c7981 */ /* 0x000168000c1e1d00 */
[----:B------:R0:W5:Y:S01]  /*04a0*/  LDG.E.128 R144, desc[UR12][R246.64] ;  /* 0x0000000cf6907981 */ /* 0x000162000c1e1d00 */
[----:B------:R-:W-:Y:S01]  /*04b0*/  HFMA2 R172, -RZ, RZ, 0, 0 ;  /* 0x00000000ffac7431 */ /* 0x000fe200000001ff */
[----:B---3--:R-:W-:-:S02]  /*04c0*/  PRMT R208, R116, 0x7632, R208 ;  /* 0x0000763274d07816 */ /* 0x008fc400000000d0 */
[----:B------:R-:W-:Y:S02]  /*04d0*/  PRMT R19, R117, 0x7632, R19 ;  /* 0x0000763275137816 */ /* 0x000fe40000000013 */
[----:B------:R-:W-:Y:S02]  /*04e0*/  PRMT R18, R118, 0x7632, R18 ;  /* 0x0000763276127816 */ /* 0x000fe40000000012 */
[----:B------:R-:W-:Y:S02]  /*04f0*/  PRMT R17, R119, 0x7632, R17 ;  /* 0x0000763277117816 */ /* 0x000fe40000000011 */
[----:B--2---:R-:W-:Y:S02]  /*0500*/  PRMT R16, R120, 0x7632, R16 ;  /* 0x0000763278107816 */ /* 0x004fe40000000010 */
[----:B------:R-:W-:Y:S02]  /*0510*/  PRMT R15, R121, 0x7632, R15 ;  /* 0x00007632790f7816 */ /* 0x000fe4000000000f */
[----:B------:R-:W-:-:S02]  /*0520*/  PRMT R14, R122, 0x7632, R14 ;  /* 0x000076327a0e7816 */ /* 0x000fc4000000000e */
[----:B------:R-:W-:Y:S02]  /*0530*/  PRMT R13, R123, 0x7632, R13 ;  /* 0x000076327b0d7816 */ /* 0x000fe4000000000d */
[----:B----4-:R-:W-:Y:S02]  /*0540*/  PRMT R12, R124, 0x7632, R12 ;  /* 0x000076327c0c7816 */ /* 0x010fe4000000000c */
[----:B------:R-:W-:Y:S02]  /*0550*/  PRMT R11, R125, 0x7632, R11 ;  /* 0x000076327d0b7816 */ /* 0x000fe4000000000b */
[----:B------:R-:W-:Y:S02]  /*0560*/  PRMT R10, R126, 0x7632, R10 ;  /* 0x000076327e0a7816 */ /* 0x000fe4000000000a */
[----:B------:R-:W-:Y:S02]  /*0570*/  PRMT R9, R127, 0x7632, R9 ;  /* 0x000076327f097816 */ /* 0x000fe40000000009 */
[----:B------:R-:W-:-:S02]  /*0580*/  PRMT R8, R128, 0x7632, R8 ;  /* 0x0000763280087816 */ /* 0x000fc40000000008 */
[----:B------:R-:W-:Y:S02]  /*0590*/  PRMT R7, R129, 0x7632, R7 ;  /* 0x0000763281077816 */ /* 0x000fe40000000007 */
[----:B------:R-:W-:Y:S02]  /*05a0*/  PRMT R6, R130, 0x7632, R6 ;  /* 0x0000763282067816 */ /* 0x000fe40000000006 */
[----:B01----:R-:W-:-:S07]  /*05b0*/  PRMT R5, R131, 0x7632, R5 ;  /* 0x0000763283057816 */ /* 0x003fce0000000005 */
.L_x_534:
[----:B------:R-:W0:Y:S08]  /*05c0*/  LDC.64 R180, c[0x0][0x3f8] ;  /* 0x0000fe00ffb47b82 */ /* 0x000e300000000a00 */
[----:B------:R-:W1:Y:S08]  /*05d0*/  LDC.64 R178, c[0x0][0x3c8] ;  /* 0x0000f200ffb27b82 */ /* 0x000e700000000a00 */
[----:B------:R-:W2:Y:S01]  /*05e0*/  LDC.64 R176, c[0x0][0x3f0] ;  /* 0x0000fc00ffb07b82 */ /* 0x000ea20000000a00 */
[----:B0-----:R-:W-:-:S05]  /*05f0*/  IMAD.WIDE R180, R209, 0x4, R180 ;  /* 0x00000004d1b47825 */ /* 0x001fca00078e02b4 */
[----:B------:R-:W3:Y:S01]  /*0600*/  LDG.E R4, desc[UR12][R180.64] ;  /* 0x0000000cb4047981 */ /* 0x000ee2000c1e1900 */
[----:B-1----:R-:W-:-:S05]  /*0610*/  IMAD.WIDE R178, R209, 0x4, R178 ;  /* 0x00000004d1b27825 */ /* 0x002fca00078e02b2 */
[----:B-----5:R0:W5:Y:S01]  /*0620*/  LDG.E R2, desc[UR12][R178.64] ;  /* 0x0000000cb2027981 */ /* 0x020162000c1e1900 */
[----:B--2---:R-:W-:-:S05]  /*0630*/  IMAD.WIDE R176, R209, 0x4, R176 ;  /* 0x00000004d1b07825 */ /* 0x004fca00078e02b0 */
[----:B------:R0:W5:Y:S01]  /*0640*/  LDG.E R0, desc[UR12][R176.64] ;  /* 0x0000000cb0007981 */ /* 0x000162000c1e1900 */
[----:B------:R-:W-:Y:S02]  /*0650*/  CS2R R182, SRZ ;  /* 0x0000000000b67805 */ /* 0x000fe4000001ff00 */
[----:B---3--:R-:W-:-:S13]  /*0660*/  ISETP.GE.AND P1, PT, R4, 0x1, PT ;  /* 0x000000010400780c */ /* 0x008fda0003f26270 */
[----:B0-----:R-:W-:Y:S05]  /*0670*/  @!P1 BRA `(.L_x_399) ;  /* 0x0000001800a49947 */ /* 0x001fea0003800000 */
[----:B------:R-:W0:Y:S01]  /*0680*/  S2R R191, SR_TID.X ;  /* 0x0000000000bf7919 */ /* 0x000e220000002100 */
[----:B------:R-:W-:Y:S01]  /*0690*/  IMAD R3, R209, UR14, RZ ;  /* 0x0000000ed1037c24 */ /* 0x000fe2000f8e02ff */
[----:B------:R-:W1:Y:S04]  /*06a0*/  LDC.64 R184, c[0x0][0x3c0] ;  /* 0x0000f000ffb87b82 */ /* 0x000e680000000a00 */
[----:B------:R-:W-:-:S04]  /*06b0*/  SHF.R.S32.HI R176, RZ, 0x1f, R3 ;  /* 0x0000001fffb07819 */ /* 0x000fc80000011403 */
[----:B------:R-:W2:Y:S01]  /*06c0*/  LDC.64 R204, c[0x0][0x3a8] ;  /* 0x0000ea00ffcc7b82 */ /* 0x000ea20000000a00 */
[----:B------:R-:W-:-:S07]  /*06d0*/  LEA.HI R176, R176, R3, RZ, 0x3 ;  /* 0x00000003b0b07211 */ /* 0x000fce00078f18ff */
[----:B------:R-:W3:Y:S01]  /*06e0*/  LDC.64 R188, c[0x0][0x428] ;  /* 0x00010a00ffbc7b82 */ /* 0x000ee20000000a00 */
[----:B0-----:R-:W-:Y:S02]  /*06f0*/  LEA.HI.SX32 R216, R176, R191, 0x1d ;  /* 0x000000bfb0d87211 */ /* 0x001fe400078feaff */
[----:B------:R-:W-:Y:S02]  /*0700*/  IADD3 R176, PT, PT, R4, -0x1, RZ ;  /* 0xffffffff04b07810 */ /* 0x000fe40007ffe0ff */
[C---:B------:R-:W-:Y:S01]  /*0710*/  IADD3 R214, PT, PT, R216.reuse, 0x100, RZ ;  /* 0x00000100d8d67810 */ /* 0x040fe20007ffe0ff */
[----:B--2---:R-:W-:-:S04]  /*0720*/  IMAD.WIDE.U32 R192, R216, 0x10, R204 ;  /* 0x00000010d8c07825 */ /* 0x004fc800078e00cc */
[----:B------:R-:W-:Y:S01]  /*0730*/  IMAD R176, R176, UR14, RZ ;  /* 0x0000000eb0b07c24 */ /* 0x000fe2000f8e02ff */
[C---:B------:R-:W-:Y:S02]  /*0740*/  IADD3 R210, PT, PT, R216.reuse, 0x200, RZ ;  /* 0x00000200d8d27810 */ /* 0x040fe40007ffe0ff */
[----:B------:R-:W-:Y:S02]  /*0750*/  IADD3 R3, PT, PT, R216, 0x300, RZ ;  /* 0x00000300d8037810 */ /* 0x000fe40007ffe0ff */
[----:B------:R-:W-:Y:S02]  /*0760*/  SHF.R.S32.HI R178, RZ, 0x1f, R209 ;  /* 0x0000001fffb27819 */ /* 0x000fe400000114d1 */
[----:B-1----:R-:W-:Y:S01]  /*0770*/  LEA R184, P0, R209, R184, 0x2 ;  /* 0x000000b8d1b87211 */ /* 0x002fe200078010ff */
[----:B------:R-:W-:Y:S01]  /*0780*/  IMAD.WIDE.U32 R196, R214, 0x10, R204 ;  /* 0x00000010d6c47825 */ /* 0x000fe200078e00cc */
[----:B------:R-:W-:Y:S01]  /*0790*/  SHF.R.S32.HI R177, RZ, 0x1f, R176 ;  /* 0x0000001fffb17819 */ /* 0x000fe200000114b0 */
[----:B------:R-:W2:Y:S03]  /*07a0*/  LDG.E.128 R192, desc[UR12][R192.64] ;  /* 0x0000000cc0c07981 */ /* 0x000ea6000c1e1d00 */
[----:B------:R-:W-:Y:S01]  /*07b0*/  LEA.HI R177, R177, R176, RZ, 0x3 ;  /* 0x000000b0b1b17211 */ /* 0x000fe200078f18ff */
[----:B------:R-:W-:Y:S01]  /*07c0*/  IMAD.WIDE.U32 R200, R210, 0x10, R204 ;  /* 0x00000010d2c87825 */ /* 0x000fe200078e00cc */
[----:B------:R-:W-:Y:S01]  /*07d0*/  LEA.HI.X R185, R209, R185, R178, 0x2, P0 ;  /* 0x000000b9d1b97211 */ /* 0x000fe200000f14b2 */
[----:B------:R-:W4:Y:S01]  /*07e0*/  LDG.E.128 R196, desc[UR12][R196.64] ;  /* 0x0000000cc4c47981 */ /* 0x000f22000c1e1d00 */
[----:B------:R-:W-:Y:S01]  /*07f0*/  LEA.HI.SX32 R191, R177, R191, 0x1d ;  /* 0x000000bfb1bf7211 */ /* 0x000fe200078feaff */
[----:B------:R-:W-:-:S02]  /*0800*/  IMAD.WIDE.U32 R204, R3, 0x10, R204 ;  /* 0x0000001003cc7825 */ /* 0x000fc400078e00cc */
[----:B------:R-:W4:Y:S02]  /*0810*/  LDG.E.128 R200, desc[UR12][R200.64] ;  /* 0x0000000cc8c87981 */ /* 0x000f24000c1e1d00 */
[C---:B---3--:R-:W-:Y:S02]  /*0820*/  IMAD.WIDE.U32 R176, R191.reuse, 0x10, R188 ;  /* 0x00000010bfb07825 */ /* 0x048fe400078e00bc */
[----:B------:R0:W3:Y:S04]  /*0830*/  LDG.E R225, desc[UR12][R184.64] ;  /* 0x0000000cb8e17981 */ /* 0x0000e8000c1e1900 */
[----:B------:R-:W3:Y:S04]  /*0840*/  LDG.E.128 R204, desc[UR12][R204.64] ;  /* 0x0000000ccccc7981 */ /* 0x000ee8000c1e1d00 */
[----:B------:R-:W3:Y:S01]  /*0850*/  LDG.E.128 R176, desc[UR12][R176.64] ;  /* 0x0000000cb0b07981 */ /* 0x000ee2000c1e1d00 */
[----:B------:R-:W-:-:S05]  /*0860*/  IADD3 R181, PT, PT, R191, 0x100, RZ ;  /* 0x00000100bfb57810 */ /* 0x000fca0007ffe0ff */
[----:B------:R-:W-:-:S06]  /*0870*/  IMAD.WIDE.U32 R180, R181, 0x10, R188 ;  /* 0x00000010b5b47825 */ /* 0x000fcc00078e00bc */
[----:B------:R-:W3:Y:S01]  /*0880*/  LDG.E.128 R180, desc[UR12][R180.64] ;  /* 0x0000000cb4b47981 */ /* 0x000ee2000c1e1d00 */
[----:B------:R-:W-:-:S05]  /*0890*/  IADD3 R187, PT, PT, R191, 0x200, RZ ;  /* 0x00000200bfbb7810 */ /* 0x000fca0007ffe0ff */
[----:B0-----:R-:W-:-:S06]  /*08a0*/  IMAD.WIDE.U32 R184, R187, 0x10, R188 ;  /* 0x00000010bbb87825 */ /* 0x001fcc00078e00bc */
[----:B------:R-:W3:Y:S01]  /*08b0*/  LDG.E.128 R184, desc[UR12][R184.64] ;  /* 0x0000000cb8b87981 */ /* 0x000ee2000c1e1d00 */
[----:B------:R-:W-:-:S05]  /*08c0*/  IADD3 R191, PT, PT, R191, 0x300, RZ ;  /* 0x00000300bfbf7810 */ /* 0x000fca0007ffe0ff */
[----:B------:R-:W-:-:S06]  /*08d0*/  IMAD.WIDE.U32 R188, R191, 0x10, R188 ;  /* 0x00000010bfbc7825 */ /* 0x000fcc00078e00bc */
[----:B------:R-:W3:Y:S01]  /*08e0*/  LDG.E.128 R188, desc[UR12][R188.64] ;  /* 0x0000000cbcbc7981 */ /* 0x000ee2000c1e1d00 */
[----:B------:R-:W-:Y:S01]  /*08f0*/  UISETP.NE.U32.AND UP0, UPT, UR6, URZ, UPT ;  /* 0x000000ff0600728c */ /* 0x000fe2000bf05070 */
[----:B------:R-:W-:-:S03]  /*0900*/  ISETP.NE.AND P2, PT, RZ, UR11, PT ;  /* 0x0000000bff007c0c */ /* 0x000fc6000bf45270 */
[----:B------:R-:W-:-:S06]  /*0910*/  UISETP.NE.AND.EX UP0, UPT, UR7, URZ, UPT, UP0 ;  /* 0x000000ff0700728c */ /* 0x000fcc000bf05300 */
[----:B------:R-:W-:-:S13]  /*0920*/  PLOP3.LUT P0, PT, PT, PT, UP0, 0x80, 0x8 ;  /* 0x000000000008781c */ /* 0x000fda0003f0f008 */
[----:B------:R-:W0:Y:S08]  /*0930*/  @P0 LDC.64 R220, c[0x0][0x438] ;  /* 0x00010e00ffdc0b82 */ /* 0x000e300000000a00 */
[----:B------:R-:W1:Y:S08]  /*0940*/  @P0 LDC.64 R222, c[0x0][0x438] ;  /* 0x00010e00ffde0b82 */ /* 0x000e700000000a00 */
[----:B------:R-:W1:Y:S08]  /*0950*/  @P0 LDC.64 R218, c[0x0][0x438] ;  /* 0x00010e00ffda0b82 */ /* 0x000e700000000a00 */
[----:B------:R-:W1:Y:S01]  /*0960*/  @P0 LDC.64 R212, c[0x0][0x438] ;  /* 0x00010e00ffd40b82 */ /* 0x000e620000000a00 */
[----:B0-----:R-:W-:-:S05]  /*0970*/  @P0 IMAD.WIDE.U32 R214, R214, 0x10, R220 ;  /* 0x00000010d6d60825 */ /* 0x001fca00078e00dc */
[----:B------:R0:W5:Y:S01]  /*0980*/  @P0 LDG.E.128 R152, desc[UR12][R214.64] ;  /* 0x0000000cd6980981 */ /* 0x000162000c1e1d00 */
[----:B-1----:R-:W-:-:S05]  /*0990*/  @P0 IMAD.WIDE.U32 R210, R210, 0x10, R222 ;  /* 0x00000010d2d20825 */ /* 0x002fca00078e00de */
[----:B------:R1:W5:Y:S01]  /*09a0*/  @P0 LDG.E.128 R156, desc[UR12][R210.64] ;  /* 0x0000000cd29c0981 */ /* 0x000362000c1e1d00 */
[----:B------:R-:W-:-:S04]  /*09b0*/  @P0 IMAD.WIDE.U32 R216, R216, 0x10, R218 ;  /* 0x00000010d8d80825 */ /* 0x000fc800078e00da */
[----:B------:R-:W-:Y:S01]  /*09c0*/  @P0 IMAD.WIDE.U32 R212, R3, 0x10, R212 ;  /* 0x0000001003d40825 */ /* 0x000fe200078e00d4 */
[----:B------:R1:W5:Y:S01]  /*09d0*/  @P0 LDG.E.128 R148, desc[UR12][R216.64] ;  /* 0x0000000cd8940981 */ /* 0x000362000c1e1d00 */
[----:B0-----:R-:W-:Y:S02]  /*09e0*/  PRMT R215, R140, 0x7632, R215 ;  /* 0x000076328cd77816 */ /* 0x001fe400000000d7 */
[----:B-1----:R-:W-:Y:S01]  /*09f0*/  PRMT R211, R142, 0x7632, R211 ;  /* 0x000076328ed37816 */ /* 0x002fe200000000d3 */
[----:B------:R0:W5:Y:S01]  /*0a00*/  @P0 LDG.E.128 R160, desc[UR12][R212.64] ;  /* 0x0000000cd4a00981 */ /* 0x000162000c1e1d00 */
[----:B------:R-:W-:Y:S02]  /*0a10*/  SHF.L.U32 R215, R215, 0x10, RZ ;  /* 0x00000010d7d77819 */ /* 0x000fe400000006ff */
[----:B------:R-:W-:-:S04]  /*0a20*/  PRMT R217, R147, 0x7632, R217 ;  /* 0x0000763293d97816 */ /* 0x000fc800000000d9 */
[----:B------:R-:W-:Y:S01]  /*0a30*/  SHF.L.U32 R217, R217, 0x10, RZ ;  /* 0x00000010d9d97819 */ /* 0x000fe200000006ff */
[----:B------:R-:W-:Y:S01]  /*0a40*/  IMAD.U32 R211, R211, 0x10000, RZ ;  /* 0x00010000d3d37824 */ /* 0x000fe200078e00ff */
[----:B0-----:R-:W-:-:S04]  /*0a50*/  PRMT R213, R141, 0x7632, R213 ;  /* 0x000076328dd57816 */ /* 0x001fc800000000d5 */
[----:B------:R-:W-:Y:S02]  /*0a60*/  SHF.L.U32 R213, R213, 0x10, RZ ;  /* 0x00000010d5d57819 */ /* 0x000fe400000006ff */
[----:B--2---:R-:W-:Y:S02]  /*0a70*/  PRMT R227, R192, 0x7632, R227 ;  /* 0x00007632c0e37816 */ /* 0x004fe400000000e3 */
[C---:B------:R-:W-:Y:S02]  /*0a80*/  SHF.L.U32 R246, R195.reuse, 0x10, RZ ;  /* 0x00000010c3f67819 */ /* 0x040fe400000006ff */
[C---:B------:R-:W-:Y:S02]  /*0a90*/  PRMT R223, R194.reuse, 0x7632, R223 ;  /* 0x00007632c2df7816 */ /* 0x040fe400000000df */
[----:B------:R-:W-:Y:S02]  /*0aa0*/  SHF.L.U32 R252, R194, 0x10, RZ ;  /* 0x00000010c2fc7819 */ /* 0x000fe400000006ff */
[----:B------:R-:W-:-:S02]  /*0ab0*/  PRMT R194, R195, 0x7632, R194 ;  /* 0x00007632c3c27816 */ /* 0x000fc400000000c2 */
[----:B----4-:R-:W-:Y:S02]  /*0ac0*/  SHF.L.U32 R226, R200, 0x10, RZ ;  /* 0x00000010c8e27819 */ /* 0x010fe400000006ff */
[----:B------:R-:W-:Y:S02]  /*0ad0*/  SHF.L.U32 R248, R192, 0x10, RZ ;  /* 0x00000010c0f87819 */ /* 0x000fe400000006ff */
[----:B---3--:R-:W-:Y:S02]  /*0ae0*/  FSEL R225, R225, RZ, !P2 ;  /* 0x000000ffe1e17208 */ /* 0x008fe40005000000 */
[----:B------:R-:W-:Y:S02]  /*0af0*/  PRMT R229, R193, 0x7632, R229 ;  /* 0x00007632c1e57816 */ /* 0x000fe400000000e5 */
[C---:B------:R-:W-:Y:S02]  /*0b00*/  PRMT R221, R204.reuse, 0x7632, R221 ;  /* 0x00007632ccdd7816 */ /* 0x040fe400000000dd */
[----:B------:R-:W-:-:S02]  /*0b10*/  SHF.L.U32 R234, R204, 0x10, RZ ;  /* 0x00000010ccea7819 */ /* 0x000fc400000006ff */
[C---:B------:R-:W-:Y:S02]  /*0b20*/  PRMT R204, R206.reuse, 0x7632, R204 ;  /* 0x00007632cecc7816 */ /* 0x040fe400000000cc */
[----:B------:R-:W-:Y:S02]  /*0b30*/  SHF.L.U32 R242, R206, 0x10, RZ ;  /* 0x00000010cef27819 */ /* 0x000fe400000006ff */
[----:B------:R-:W-:Y:S01]  /*0b40*/  SHF.L.U32 R206, R227, 0x10, RZ ;  /* 0x00000010e3ce7819 */ /* 0x000fe200000006ff */
[C---:B------:R-:W-:Y:S01]  /*0b50*/  FADD.FTZ R233, -R225.reuse, R246 ;  /* 0x000000f6e1e97221 */ /* 0x040fe20000010100 */
[----:B------:R-:W-:Y:S01]  /*0b60*/  FADD.FTZ R243, -R225, R226 ;  /* 0x000000e2e1f37221 */ /* 0x000fe20000010100 */
[C---:B------:R-:W-:Y:S02]  /*0b70*/  PRMT R219, R202.reuse, 0x7632, R219 ;  /* 0x00007632cadb7816 */ /* 0x040fe400000000db */
[----:B------:R-:W-:Y:S02]  /*0b80*/  SHF.L.U32 R228, R202, 0x10, RZ ;  /* 0x00000010cae47819 */ /* 0x000fe400000006ff */
[----:B------:R-:W-:-:S02]  /*0b90*/  SHF.L.U32 R246, R194, 0x10, RZ ;  /* 0x00000010c2f67819 */ /* 0x000fc400000006ff */
[----:B------:R-:W-:Y:S02]  /*0ba0*/  SHF.L.U32 R226, R221, 0x10, RZ ;  /* 0x00000010dde27819 */ /* 0x000fe400000006ff */
[----:B------:R-:W-:Y:S02]  /*0bb0*/  SHF.L.U32 R250, R193, 0x10, RZ ;  /* 0x00000010c1fa7819 */ /* 0x000fe400000006ff */
[C---:B------:R-:W-:Y:S02]  /*0bc0*/  PRMT R202, R203.reuse, 0x7632, R202 ;  /* 0x00007632cbca7816 */ /* 0x040fe400000000ca */
[----:B------:R-:W-:Y:S01]  /*0bd0*/  SHF.L.U32 R230, R203, 0x10, RZ ;  /* 0x00000010cbe67819 */ /* 0x000fe200000006ff */
[C---:B------:R-:W-:Y:S01]  /*0be0*/  FADD.FTZ R203, -R225.reuse, R206 ;  /* 0x000000cee1cb7221 */ /* 0x040fe20000010100 */
[----:B------:R-:W-:Y:S02]  /*0bf0*/  PRMT R192, R144, 0x7632, R192 ;  /* 0x0000763290c07816 */ /* 0x000fe400000000c0 */
[----:B------:R-:W-:Y:S01]  /*0c00*/  PRMT R194, R176, 0x7632, R194 ;  /* 0x00007632b0c27816 */ /* 0x000fe200000000c2 */
[----:B------:R-:W-:Y:S01]  /*0c10*/  FADD.FTZ R3, -R225, R248 ;  /* 0x000000f8e1037221 */ /* 0x000fe20000010100 */
[----:B------:R-:W-:-:S02]  /*0c20*/  SHF.L.U32 R224, R199, 0x10, RZ ;  /* 0x00000010c7e07819 */ /* 0x000fc400000006ff */
[----:B------:R-:W-:Y:S02]  /*0c30*/  SHF.L.U32 R222, R201, 0x10, RZ ;  /* 0x00000010c9de7819 */ /* 0x000fe400000006ff */
[----:B------:R-:W-:Y:S01]  /*0c40*/  SHF.L.U32 R248, R229, 0x10, RZ ;  /* 0x00000010e5f87819 */ /* 0x000fe200000006ff */
[C---:B------:R-:W-:Y:S01]  /*0c50*/  FADD.FTZ R229, -R225.reuse, R226 ;  /* 0x000000e2e1e57221 */ /* 0x040fe20000010100 */
[----:B------:R-:W-:Y:S01]  /*0c60*/  SHF.L.U32 R192, R192, 0x10, RZ ;  /* 0x00000010c0c07819 */ /* 0x000fe200000006ff */
[----:B------:R-:W-:Y:S01]  /*0c70*/  FADD.FTZ R227, -R225, R250 ;  /* 0x000000fae1e37221 */ /* 0x000fe20000010100 */
[----:B------:R-:W-:Y:S01]  /*0c80*/  SHF.L.U32 R194, R194, 0x10, RZ ;  /* 0x00000010c2c27819 */ /* 0x000fe200000006ff */
[----:B-----5:R-:W-:Y:S01]  /*0c90*/  FMUL.FTZ R226, R2, R203 ;  /* 0x000000cb02e27220 */ /* 0x020fe20000410000 */
[----:B------:R-:W-:Y:S02]  /*0ca0*/  PRMT R218, R200, 0x7632, R218 ;  /* 0x00007632c8da7816 */ /* 0x000fe400000000da */
[----:B------:R-:W-:Y:S01]  /*0cb0*/  SHF.L.U32 R250, R223, 0x10, RZ ;  /* 0x00000010dffa7819 */ /* 0x000fe200000006ff */
[C---:B------:R-:W-:Y:S01]  /*0cc0*/  FADD.FTZ R241, -R225.reuse, R224 ;  /* 0x000000e0e1f17221 */ /* 0x040fe20000010100 */
[C---:B------:R-:W-:Y:S01]  /*0cd0*/  PRMT R193, R196.reuse, 0x7632, R193 ;  /* 0x00007632c4c17816 */ /* 0x040fe200000000c1 */
[----:B------:R-:W-:Y:S01]  /*0ce0*/  FADD.FTZ R245, -R225, R222 ;  /* 0x000000dee1f57221 */ /* 0x000fe20000010100 */
[----:B------:R-:W-:Y:S01]  /*0cf0*/  SHF.L.U32 R238, R196, 0x10, RZ ;  /* 0x00000010c4ee7819 */ /* 0x000fe200000006ff */
[-C--:B------:R-:W-:Y:S01]  /*0d00*/  FMUL.FTZ R223, R192, R194.reuse ;  /* 0x000000c2c0df7220 */ /* 0x080fe20000410000 */
[----:B------:R-:W-:Y:S01]  /*0d10*/  PRMT R220, R205, 0x7632, R220 ;  /* 0x00007632cddc7816 */ /* 0x000fe200000000dc */
[----:B------:R-:W-:Y:S01]  /*0d20*/  FADD.FTZ R173, R173, R194 ;  /* 0x000000c2adad7221 */ /* 0x000fe20000010000 */
[----:B------:R-:W-:Y:S01]  /*0d30*/  SHF.L.U32 R240, R205, 0x10, RZ ;  /* 0x00000010cdf07819 */ /* 0x000fe200000006ff */
[----:B------:R-:W-:Y:S01]  /*0d40*/  FFMA.FTZ R21, R226, R194, R21 ;  /* 0x000000c2e2157223 */ /* 0x000fe20000010015 */
[----:B------:R-:W-:-:S02]  /*0d50*/  PRMT R196, R198, 0x7632, R196 ;  /* 0x00007632c6c47816 */ /* 0x000fc400000000c4 */
[----:B------:R-:W-:Y:S02]  /*0d60*/  SHF.L.U32 R232, R198, 0x10, RZ ;  /* 0x00000010c6e87819 */ /* 0x000fe400000006ff */
[----:B------:R-:W-:Y:S02]  /*0d70*/  PRMT R205, R207, 0x7632, R205 ;  /* 0x00007632cfcd7816 */ /* 0x000fe400000000cd */
[----:B------:R-:W-:Y:S02]  /*0d80*/  SHF.L.U32 R224, R218, 0x10, RZ ;  /* 0x00000010dae07819 */ /* 0x000fe400000006ff */
[----:B------:R-:W-:Y:S02]  /*0d90*/  SHF.L.U32 R222, R219, 0x10, RZ ;  /* 0x00000010dbde7819 */ /* 0x000fe400000006ff */
[----:B------:R-:W-:Y:S01]  /*0da0*/  PRMT R198, R199, 0x7632, R198 ;  /* 0x00007632c7c67816 */ /* 0x000fe200000000c6 */
[----:B------:R-:W-:Y:S01]  /*0db0*/  FADD.FTZ R199, -R225, R250 ;  /* 0x000000fae1c77221 */ /* 0x000fe20000010100 */
[----:B------:R-:W-:Y:S01]  /*0dc0*/  PRMT R200, R201, 0x7632, R200 ;  /* 0x00007632c9c87816 */ /* 0x000fe200000000c8 */
[----:B------:R-:W-:Y:S01]  /*0dd0*/  FADD.FTZ R201, -R225, R248 ;  /* 0x000000f8e1c97221 */ /* 0x000fe20000010100 */
[----:B------:R-:W-:-:S02]  /*0de0*/  PRMT R221, R145, 0x7632, R221 ;  /* 0x0000763291dd7816 */ /* 0x000fc400000000dd */
[----:B------:R-:W-:Y:S02]  /*0df0*/  PRMT R192, R177, 0x7632, R192 ;  /* 0x00007632b1c07816 */ /* 0x000fe400000000c0 */
[----:B------:R-:W-:Y:S02]  /*0e00*/  PRMT R219, R146, 0x7632, R219 ;  /* 0x0000763292db7816 */ /* 0x000fe400000000db */
[----:B------:R-:W-:Y:S01]  /*0e10*/  PRMT R194, R178, 0x7632, R194 ;  /* 0x00007632b2c27816 */ /* 0x000fe200000000c2 */
[C---:B------:R-:W-:Y:S01]  /*0e20*/  FADD.FTZ R247, -R225.reuse, R228 ;  /* 0x000000e4e1f77221 */ /* 0x040fe20000010100 */
[C---:B------:R-:W-:Y:S01]  /*0e30*/  FADD.FTZ R249, -R225.reuse, R230 ;  /* 0x000000e6e1f97221 */ /* 0x040fe20000010100 */
[----:B------:R-:W-:Y:S01]  /*0e40*/  SHF.L.U32 R228, R204, 0x10, RZ ;  /* 0x00000010cce47819 */ /* 0x000fe200000006ff */
[----:B------:R-:W-:Y:S01]  /*0e50*/  FADD.FTZ R204, -R225, R222 ;  /* 0x000000dee1cc7221 */ /* 0x000fe20000010100 */
[----:B------:R-:W-:Y:S01]  /*0e60*/  SHF.L.U32 R230, R205, 0x10, RZ ;  /* 0x00000010cde67819 */ /* 0x000fe200000006ff */
[----:B------:R-:W-:Y:S01]  /*0e70*/  FADD.FTZ R205, -R225, R224 ;  /* 0x000000e0e1cd7221 */ /* 0x000fe20000010100 */
[----:B------:R-:W-:Y:S01]  /*0e80*/  SHF.L.U32 R221, R221, 0x10, RZ ;  /* 0x00000010dddd7819 */ /* 0x000fe200000006ff */
[----:B------:R-:W-:Y:S01]  /*0e90*/  FMUL.FTZ R224, R2, R201 ;  /* 0x000000c902e07220 */ /* 0x000fe20000410000 */
[----:B------:R-:W-:Y:S01]  /*0ea0*/  SHF.L.U32 R192, R192, 0x10, RZ ;  /* 0x00000010c0c07819 */ /* 0x000fe200000006ff */
[----:B------:R-:W-:Y:S01]  /*0eb0*/  FMUL.FTZ R222, R2, R199 ;  /* 0x000000c702de7220 */ /* 0x000fe20000410000 */
[----:B------:R-:W-:-:S02]  /*0ec0*/  SHF.L.U32 R219, R219, 0x10, RZ ;  /* 0x00000010dbdb7819 */ /* 0x000fc400000006ff */
[----:B------:R-:W-:Y:S02]  /*0ed0*/  SHF.L.U32 R194, R194, 0x10, RZ ;  /* 0x00000010c2c27819 */ /* 0x000fe400000006ff */
[----:B------:R-:W-:Y:S01]  /*0ee0*/  SHF.L.U32 R206, R193, 0x10, RZ ;  /* 0x00000010c1ce7819 */ /* 0x000fe200000006ff */
[-C--:B------:R-:W-:Y:S01]  /*0ef0*/  FMUL.FTZ R221, R221, R192.reuse ;  /* 0x000000c0dddd7220 */ /* 0x080fe20000410000 */
[----:B------:R-:W-:Y:S01]  /*0f00*/  PRMT R195, R197, 0x7632, R195 ;  /* 0x00007632c5c37816 */ /* 0x000fe200000000c3 */
[----:B------:R-:W-:Y:S01]  /*0f10*/  FADD.FTZ R175, R175, R192 ;  /* 0x000000c0afaf7221 */ /* 0x000fe20000010000 */
[----:B------:R-:W-:Y:S01]  /*0f20*/  SHF.L.U32 R220, R220, 0x10, RZ ;  /* 0x00000010dcdc7819 */ /* 0x000fe200000006ff */
[----:B------:R-:W-:Y:S01]  /*0f30*/  FFMA.FTZ R23, R224, R192, R23 ;  /* 0x000000c0e0177223 */ /* 0x000fe20000010017 */
[-C--:B------:R-:W-:Y:S01]  /*0f40*/  FMUL.FTZ R219, R219, R194.reuse ;  /* 0x000000c2dbdb7220 */ /* 0x080fe20000410000 */
[----:B------:R-:W-:Y:S01]  /*0f50*/  FADD.FTZ R81, R81, R194 ;  /* 0x000000c251517221 */ /* 0x000fe20000010000 */
[----:B------:R-:W-:Y:S01]  /*0f60*/  FFMA.FTZ R25, R222, R194, R25 ;  /* 0x000000c2de197223 */ /* 0x000fe20000010019 */
[----:B------:R-:W-:Y:S01]  /*0f70*/  SHF.L.U32 R236, R197, 0x10, RZ ;  /* 0x00000010c5ec7819 */ /* 0x000fe200000006ff */
[----:B------:R-:W-:Y:S01]  /*0f80*/  FADD.FTZ R197, -R225, R246 ;  /* 0x000000f6e1c57221 */ /* 0x000fe20000010100 */
[----:B------:R-:W-:Y:S01]  /*0f90*/  PRMT R192, R179, 0x7632, R192 ;  /* 0x00007632b3c07816 */ /* 0x000fe200000000c0 */
[----:B------:R-:W-:Y:S01]  /*0fa0*/  FADD.FTZ R218, -R225, R206 ;  /* 0x000000cee1da7221 */ /* 0x000fe20000010100 */
[----:B------:R-:W-:-:S02]  /*0fb0*/  PRMT R194, R180, 0x7632, R194 ;  /* 0x00007632b4c27816 */ /* 0x000fc400000000c2 */
[----:B------:R-:W-:Y:S01]  /*0fc0*/  SHF.L.U32 R216, R195, 0x10, RZ ;  /* 0x00000010c3d87819 */ /* 0x000fe200000006ff */
[----:B------:R-:W-:Y:S01]  /*0fd0*/  FADD.FTZ R195, -R225, R220 ;  /* 0x000000dce1c37221 */ /* 0x000fe20000010100 */
[----:B------:R-:W-:Y:S01]  /*0fe0*/  SHF.L.U32 R192, R192, 0x10, RZ ;  /* 0x00000010c0c07819 */ /* 0x000fe200000006ff */
[----:B------:R-:W-:Y:S01]  /*0ff0*/  FMUL.FTZ R220, R2, R197 ;  /* 0x000000c502dc7220 */ /* 0x000fe20000410000 */
[----:B------:R-:W-:Y:S01]  /*1000*/  SHF.L.U32 R194, R194, 0x10, RZ ;  /* 0x00000010c2c27819 */ /* 0x000fe200000006ff */
[----:B------:R-:W-:Y:S01]  /*1010*/  FMUL.FTZ R218, R2, R218 ;  /* 0x000000da02da7220 */ /* 0x000fe20000410000 */
[----:B------:R-:W-:Y:S02]  /*1020*/  SHF.L.U32 R196, R196, 0x10, RZ ;  /* 0x00000010c4c47819 */ /* 0x000fe400000006ff */
[----:B------:R-:W-:Y:S01]  /*1030*/  SHF.L.U32 R198, R198, 0x10, RZ ;  /* 0x00000010c6c67819 */ /* 0x000fe200000006ff */
[-C--:B------:R-:W-:Y:S01]  /*1040*/  FMUL.FTZ R217, R217, R192.reuse ;  /* 0x000000c0d9d97220 */ /* 0x080fe20000410000 */
[----:B------:R-:W-:Y:S01]  /*1050*/  FADD.FTZ R83, R83, R192 ;  /* 0x000000c053537221 */ /* 0x000fe20000010000 */
[----:B------:R-:W-:Y:S01]  /*1060*/  FFMA.FTZ R27, R220, R192, R27 ;  /* 0x000000c0dc1b7223 */ /* 0x000fe2000001001b */
[-C--:B------:R-:W-:Y:S01]  /*1070*/  FMUL.FTZ R215, R215, R194.reuse ;  /* 0x000000c2d7d77220 */ /* 0x080fe20000410000 */
[----:B------:R-:W-:Y:S01]  /*1080*/  FADD.FTZ R41, R41, R194 ;  /* 0x000000c229297221 */ /* 0x000fe20000010000 */
[----:B------:R-:W-:Y:S01]  /*1090*/  FFMA.FTZ R29, R218, R194, R29 ;  /* 0x000000c2da1d7223 */ /* 0x000fe2000001001d */
[----:B------:R-:W-:Y:S01]  /*10a0*/  SHF.L.U32 R244, R207, 0x10, RZ ;  /* 0x00000010cff47819 */ /* 0x000fe200000006ff */
[C---:B------:R-:W-:Y:S01]  /*10b0*/  FADD.FTZ R196, -R225.reuse, R196 ;  /* 0x000000c4e1c47221 */ /* 0x040fe20000010100 */
[----:B------:R-:W-:Y:S01]  /*10c0*/  PRMT R192, R182, 0x7632, R192 ;  /* 0x00007632b6c07816 */ /* 0x000fe200000000c0 */
[----:B------:R-:W-:Y:S01]  /*10d0*/  FADD.FTZ R207, -R225, R198 ;  /* 0x000000c6e1cf7221 */ /* 0x000fe20000010100 */
[----:B------:R-:W-:-:S02]  /*10e0*/  PRMT R197, R143, 0x7632, R197 ;  /* 0x000076328fc57816 */ /* 0x000fc400000000c5 */
[----:B------:R-:W-:Y:S01]  /*10f0*/  PRMT R194, R183, 0x7632, R194 ;  /* 0x00007632b7c27816 */ /* 0x000fe200000000c2 */
[----:B------:R-:W-:Y:S01]  /*1100*/  FMUL.FTZ R214, R2, R196 ;  /* 0x000000c402d67220 */ /* 0x000fe20000410000 */
[----:B------:R-:W-:Y:S01]  /*1110*/  SHF.L.U32 R192, R192, 0x10, RZ ;  /* 0x00000010c0c07819 */ /* 0x000fe200000006ff */
[----:B------:R-:W-:Y:S01]  /*1120*/  FMUL.FTZ R212, R2, R207 ;  /* 0x000000cf02d47220 */ /* 0x000fe20000410000 */
[----:B------:R-:W-:Y:S02]  /*1130*/  SHF.L.U32 R197, R197, 0x10, RZ ;  /* 0x00000010c5c57819 */ /* 0x000fe400000006ff */
[----:B------:R-:W-:Y:S01]  /*1140*/  SHF.L.U32 R194, R194, 0x10, RZ ;  /* 0x00000010c2c27819 */ /* 0x000fe200000006ff */
[-C--:B------:R-:W-:Y:S01]  /*1150*/  FMUL.FTZ R211, R211, R192.reuse ;  /* 0x000000c0d3d37220 */ /* 0x080fe20000410000 */
[--C-:B------:R-:W-:Y:S01]  /*1160*/  FADD.FTZ R45, R45, R192.reuse ;  /* 0x000000c02d2d7221 */ /* 0x100fe20000010000 */
[----:B------:R-:W-:Y:S01]  /*1170*/  FFMA.FTZ R33, R214, R192, R33 ;  /* 0x000000c0d6217223 */ /* 0x000fe20000010021 */
[----:B------:R-:W-:Y:S01]  /*1180*/  PRMT R192, R184, 0x7632, R192 ;  /* 0x00007632b8c07816 */ /* 0x000fe200000000c0 */
[-C--:B------:R-:W-:Y:S01]  /*1190*/  FMUL.FTZ R207, R197, R194.reuse ;  /* 0x000000c2c5cf7220 */ /* 0x080fe20000410000 */
[--C-:B------:R-:W-:Y:S01]  /*11a0*/  FADD.FTZ R47, R47, R194.reuse ;  /* 0x000000c22f2f7221 */ /* 0x100fe20000010000 */
[----:B------:R-:W-:Y:S01]  /*11b0*/  FFMA.FTZ R35, R212, R194, R35 ;  /* 0x000000c2d4237223 */ /* 0x000fe20000010023 */
[----:B------:R-:W-:Y:S01]  /*11c0*/  PRMT R194, R136, 0x7632, R194 ;  /* 0x0000763288c27816 */ /* 0x000fe200000000c2 */
[----:B------:R-:W-:Y:S01]  /*11d0*/  FMUL.FTZ R210, R2, R205 ;  /* 0x000000cd02d27220 */ /* 0x000fe20000410000 */
[----:B------:R-:W-:-:S02]  /*11e0*/  SHF.L.U32 R192, R192, 0x10, RZ ;  /* 0x00000010c0c07819 */ /* 0x000fc400000006ff */
[----:B------:R-:W-:Y:S02]  /*11f0*/  SHF.L.U32 R194, R194, 0x10, RZ ;  /* 0x00000010c2c27819 */ /* 0x000fe400000006ff */
[----:B------:R-:W-:Y:S01]  /*1200*/  SHF.L.U32 R200, R200, 0x10, RZ ;  /* 0x00000010c8c87819 */ /* 0x000fe200000006ff */
[----:B------:R-:W-:Y:S01]  /*1210*/  FADD.FTZ R165, R165, R192 ;  /* 0x000000c0a5a57221 */ /* 0x000fe20000010000 */
[-C--:B------:R-:W-:Y:S01]  /*1220*/  FFMA.FTZ R37, R210, R192.reuse, R37 ;  /* 0x000000c0d2257223 */ /* 0x080fe20000010025 */
[----:B------:R-:W-:Y:S01]  /*1230*/  FMUL.FTZ R205, R194, R192 ;  /* 0x000000c0c2cd7220 */ /* 0x000fe20000410000 */
[----:B------:R-:W-:Y:S01]  /*1240*/  PRMT R203, R137, 0x7632, R203 ;  /* 0x0000763289cb7816 */ /* 0x000fe200000000cb */
[----:B------:R-:W-:Y:S01]  /*1250*/  FADD.FTZ R206, -R225, R200 ;  /* 0x000000c8e1ce7221 */ /* 0x000fe20000010100 */
[----:B------:R-:W-:Y:S02]  /*1260*/  PRMT R192, R185, 0x7632, R192 ;  /* 0x00007632b9c07816 */ /* 0x000fe400000000c0 */
[----:B------:R-:W-:Y:S01]  /*1270*/  SHF.L.U32 R203, R203, 0x10, RZ ;  /* 0x00000010cbcb7819 */ /* 0x000fe200000006ff */
[----:B------:R-:W-:Y:S01]  /*1280*/  FMUL.FTZ R206, R2, R206 ;  /* 0x000000ce02ce7220 */ /* 0x000fe20000410000 */
[----:B------:R-:W-:-:S02]  /*1290*/  SHF.L.U32 R192, R192, 0x10, RZ ;  /* 0x00000010c0c07819 */ /* 0x000fc400000006ff */
[----:B------:R-:W-:-:S03]  /*12a0*/  PRMT R201, R138, 0x7632, R201 ;  /* 0x000076328ac97816 */ /* 0x000fc600000000c9 */
[-C--:B------:R-:W-:Y:S01]  /*12b0*/  FMUL.FTZ R203, R203, R192.reuse ;  /* 0x000000c0cbcb7220 */ /* 0x080fe20000410000 */
[--C-:B------:R-:W-:Y:S01]  /*12c0*/  FADD.FTZ R167, R167, R192.reuse ;  /* 0x000000c0a7a77221 */ /* 0x100fe20000010000 */
[----:B------:R-:W-:Y:S01]  /*12d0*/  FFMA.FTZ R39, R206, R192, R39 ;  /* 0x000000c0ce277223 */ /* 0x000fe20000010027 */
[----:B------:R-:W-:Y:S01]  /*12e0*/  PRMT R192, R186, 0x7632, R192 ;  /* 0x00007632bac07816 */ /* 0x000fe200000000c0 */
[----:B------:R-:W-:Y:S01]  /*12f0*/  FMUL.FTZ R204, R2, R204 ;  /* 0x000000cc02cc7220 */ /* 0x000fe20000410000 */
[----:B------:R-:W-:Y:S02]  /*1300*/  SHF.L.U32 R201, R201, 0x10, RZ ;  /* 0x00000010c9c97819 */ /* 0x000fe400000006ff */
[----:B------:R-:W-:Y:S02]  /*1310*/  SHF.L.U32 R192, R192, 0x10, RZ ;  /* 0x00000010c0c07819 */ /* 0x000fe400000006ff */
[----:B------:R-:W-:Y:S02]  /*1320*/  SHF.L.U32 R202, R202, 0x10, RZ ;  /* 0x00000010caca7819 */ /* 0x000fe400000006ff */
[----:B------:R-:W-:Y:S01]  /*1330*/  PRMT R199, R139, 0x7632, R199 ;  /* 0x000076328bc77816 */ /* 0x000fe200000000c7 */
[-C--:B------:R-:W-:Y:S01]  /*1340*/  FMUL.FTZ R201, R201, R192.reuse ;  /* 0x000000c0c9c97220 */ /* 0x080fe20000410000 */
[--C-:B------:R-:W-:Y:S01]  /*1350*/  FADD.FTZ R169, R169, R192.reuse ;  /* 0x000000c0a9a97221 */ /* 0x100fe20000010000 */
[----:B------:R-:W-:Y:S01]  /*1360*/  FFMA.FTZ R93, R204, R192, R93 ;  /* 0x000000c0cc5d7223 */ /* 0x000fe2000001005d */
[----:B------:R-:W-:Y:S01]  /*1370*/  PRMT R192, R187, 0x7632, R192 ;  /* 0x00007632bbc07816 */ /* 0x000fe200000000c0 */
[----:B------:R-:W-:Y:S01]  /*1380*/  FADD.FTZ R202, -R225, R202 ;  /* 0x000000cae1ca7221 */ /* 0x000fe20000010100 */
[----:B------:R-:W-:-:S02]  /*1390*/  SHF.L.U32 R199, R199, 0x10, RZ ;  /* 0x00000010c7c77819 */ /* 0x000fc400000006ff */
[----:B------:R-:W-:Y:S01]  /*13a0*/  SHF.L.U32 R192, R192, 0x10, RZ ;  /* 0x00000010c0c07819 */ /* 0x000fe200000006ff */
[----:B------:R-:W-:Y:S01]  /*13b0*/  FMUL.FTZ R202, R2, R202 ;  /* 0x000000ca02ca7220 */ /* 0x000fe20000410000 */
[----:B------:R-:W-:-:S03]  /*13c0*/  PRMT R197, R132, 0x7632, R197 ;  /* 0x0000763284c57816 */ /* 0x000fc600000000c5 */
[-C--:B------:R-:W-:Y:S01]  /*13d0*/  FMUL.FTZ R199, R199, R192.reuse ;  /* 0x000000c0c7c77220 */ /* 0x080fe20000410000 */
[--C-:B------:R-:W-:Y:S01]  /*13e0*/  FADD.FTZ R171, R171, R192.reuse ;  /* 0x000000c0abab7221 */ /* 0x100fe20000010000 */
[----:B------:R-:W-:Y:S01]  /*13f0*/  FFMA.FTZ R95, R202, R192, R95 ;  /* 0x000000c0ca5f7223 */ /* 0x000fe2000001005f */
[----:B------:R-:W-:Y:S01]  /*1400*/  PRMT R192, R188, 0x7632, R192 ;  /* 0x00007632bcc07816 */ /* 0x000fe200000000c0 */
[----:B------:R-:W-:Y:S01]  /*1410*/  FMUL.FTZ R200, R2, R229 ;  /* 0x000000e502c87220 */ /* 0x000fe20000410000 */
[----:B------:R-:W-:Y:S02]  /*1420*/  SHF.L.U32 R197, R197, 0x10, RZ ;  /* 0x00000010c5c57819 */ /* 0x000fe400000006ff */
[----:B------:R-:W-:Y:S01]  /*1430*/  SHF.L.U32 R192, R192, 0x10, RZ ;  /* 0x00000010c0c07819 */ /* 0x000fe200000006ff */
[----:B------:R-:W-:Y:S01]  /*1440*/  FADD.FTZ R216, -R225, R216 ;  /* 0x000000d8e1d87221 */ /* 0x000fe20000010100 */
[----:B------:R-:W-:Y:S02]  /*1450*/  PRMT R198, R181, 0x7632, R198 ;  /* 0x00007632b5c67816 */ /* 0x000fe400000000c6 */
[----:B------:R-:W-:Y:S01]  /*1460*/  PRMT R194, R133, 0x7632, R194 ;  /* 0x0000763285c27816 */ /* 0x000fe200000000c2 */
[-C--:B------:R-:W-:Y:S01]  /*1470*/  FMUL.FTZ R197, R197, R192.reuse ;  /* 0x000000c0c5c57220 */ /* 0x080fe20000410000 */
[----:B------:R-:W-:Y:S01]  /*1480*/  SHF.L.U32 R198, R198, 0x10, RZ ;  /* 0x00000010c6c67819 */ /* 0x000fe200000006ff */
[--C-:B------:R-:W-:Y:S01]  /*1490*/  FADD.FTZ R105, R105, R192.reuse ;  /* 0x000000c069697221 */ /* 0x100fe20000010000 */
[----:B------:R-:W-:Y:S01]  /*14a0*/  FFMA.FTZ R89, R200, R192, R89 ;  /* 0x000000c0c8597223 */ /* 0x000fe20000010059 */
        /* <DEDUP_REMOVED lines=8> */
[----:B------:R-:W-:-:S04]  /*1530*/  FADD.FTZ R193, -R225, R228 ;  /* 0x000000e4e1c17221 */ /* 0x000fc80000010100 */
[-C--:B------:R-:W-:Y:S01]  /*1540*/  FMUL.FTZ R195, R194, R192.reuse ;  /* 0x000000c0c2c37220 */ /* 0x080fe20000410000 */
[----:B------:R-:W-:Y:S01]  /*1550*/  FADD.FTZ R107, R107, R192 ;  /* 0x000000c06b6b7221 */ /* 0x000fe20000010000 */
[----:B------:R-:W-:Y:S01]  /*1560*/  FFMA.FTZ R91, R198, R192, R91 ;  /* 0x000000c0c65b7223 */ /* 0x000fe2000001005b */
[----:B------:R-:W-:Y:S02]  /*1570*/  PRMT R194, R134, 0x7632, R194 ;  /* 0x0000763286c27816 */ /* 0x000fe400000000c2 */
[----:B------:R-:W-:Y:S01]  /*1580*/  PRMT R192, R190, 0x7632, R192 ;  /* 0x00007632bec07816 */ /* 0x000fe200000000c0 */
[----:B------:R-:W-:Y:S01]  /*1590*/  FMUL.FTZ R196, R2, R193 ;  /* 0x000000c102c47220 */ /* 0x000fe20000410000 */
[----:B------:R-:W-:Y:S02]  /*15a0*/  SHF.L.U32 R194, R194, 0x10, RZ ;  /* 0x00000010c2c27819 */ /* 0x000fe400000006ff */
[----:B------:R-:W-:Y:S02]  /*15b0*/  SHF.L.U32 R192, R192, 0x10, RZ ;  /* 0x00000010c0c07819 */ /* 0x000fe400000006ff */
[----:B------:R-:W-:-:S03]  /*15c0*/  PRMT R228, R135, 0x7632, R228 ;  /* 0x0000763287e47816 */ /* 0x000fc600000000e4 */
[-C--:B------:R-:W-:Y:S01]  /*15d0*/  FMUL.FTZ R193, R194, R192.reuse ;  /* 0x000000c0c2c17220 */ /* 0x080fe20000410000 */
[--C-:B------:R-:W-:Y:S01]  /*15e0*/  FADD.FTZ R113, R113, R192.reuse ;  /* 0x000000c071717221 */ /* 0x100fe20000010000 */
[----:B------:R-:W-:Y:S01]  /*15f0*/  FFMA.FTZ R85, R196, R192, R85 ;  /* 0x000000c0c4557223 */ /* 0x000fe20000010055 */
[----:B------:R-:W-:Y:S01]  /*1600*/  PRMT R192, R191, 0x7632, R192 ;  /* 0x00007632bfc07816 */ /* 0x000fe200000000c0 */
        /* <DEDUP_REMOVED lines=8> */
[----:B------:R-:W-:Y:S01]  /*1690*/  SHF.L.U32 R228, R228, 0x10, RZ ;  /* 0x00000010e4e47819 */ /* 0x000fe200000006ff */
[----:B------:R-:W-:Y:S01]  /*16a0*/  FADD.FTZ R225, -R225, R230 ;  /* 0x000000e6e1e17221 */ /* 0x000fe20000010100 */
[----:B------:R-:W-:Y:S01]  /*16b0*/  SHF.L.U32 R229, R192, 0x10, RZ ;  /* 0x00000010c0e57819 */ /* 0x000fe200000006ff */
[----:B------:R-:W-:-:S02]  /*16c0*/  FMUL.FTZ R3, R2, R3 ;  /* 0x0000000302037220 */ /* 0x000fc40000410000 */
[----:B------:R-:W-:Y:S01]  /*16d0*/  FMUL.FTZ R194, R2, R225 ;  /* 0x000000e102c27220 */ /* 0x000fe20000410000 */
[----:B------:R-:W-:Y:S01]  /*16e0*/  SHF.L.U32 R225, R176, 0x10, RZ ;  /* 0x00000010b0e17819 */ /* 0x000fe200000006ff */
[----:B------:R-:W-:Y:S01]  /*16f0*/  FMUL.FTZ R192, R228, R229 ;  /* 0x000000e5e4c07220 */ /* 0x000fe20000410000 */
[----:B------:R-:W-:Y:S01]  /*1700*/  SHF.L.U32 R228, R144, 0x10, RZ ;  /* 0x0000001090e47819 */ /* 0x000fe200000006ff */
[----:B------:R-:W-:Y:S01]  /*1710*/  FMUL.FTZ R227, R2, R227 ;  /* 0x000000e302e37220 */ /* 0x000fe20000410000 */
[----:B------:R-:W-:Y:S01]  /*1720*/  SHF.L.U32 R177, R177, 0x10, RZ ;  /* 0x00000010b1b17819 */ /* 0x000fe200000006ff */
[----:B------:R-:W-:Y:S01]  /*1730*/  FADD.FTZ R172, R172, R225 ;  /* 0x000000e1acac7221 */ /* 0x000fe20000010000 */
[-C--:B------:R-:W-:Y:S01]  /*1740*/  FFMA.FTZ R20, R3, R225.reuse, R20 ;  /* 0x000000e103147223 */ /* 0x080fe20000010014 */
[----:B------:R-:W-:Y:S01]  /*1750*/  FMUL.FTZ R228, R228, R225 ;  /* 0x000000e1e4e47220 */ /* 0x000fe20000410000 */
[----:B------:R-:W-:Y:S01]  /*1760*/  SHF.L.U32 R225, R145, 0x10, RZ ;  /* 0x0000001091e17819 */ /* 0x000fe200000006ff */
[----:B------:R-:W-:Y:S01]  /*1770*/  FADD.FTZ R174, R174, R177 ;  /* 0x000000b1aeae7221 */ /* 0x000fe20000010000 */
[----:B------:R-:W-:Y:S01]  /*1780*/  FFMA.FTZ R22, R227, R177, R22 ;  /* 0x000000b1e3167223 */ /* 0x000fe20000010016 */
[----:B------:R-:W-:-:S02]  /*1790*/  SHF.L.U32 R232, R140, 0x10, RZ ;  /* 0x000000108ce87819 */ /* 0x000fc400000006ff */
[----:B------:R-:W-:Y:S01]  /*17a0*/  FMUL.FTZ R225, R225, R177 ;  /* 0x000000b1e1e17220 */ /* 0x000fe20000410000 */
[----:B------:R-:W-:Y:S01]  /*17b0*/  SHF.L.U32 R177, R180, 0x10, RZ ;  /* 0x00000010b4b17819 */ /* 0x000fe200000006ff */
[----:B------:R-:W-:Y:S01]  /*17c0*/  FMUL.FTZ R235, R2, R235 ;  /* 0x000000eb02eb7220 */ /* 0x000fe20000410000 */
[----:B------:R-:W-:Y:S01]  /*17d0*/  SHF.L.U32 R236, R142, 0x10, RZ ;  /* 0x000000108eec7819 */ /* 0x000fe200000006ff */
[----:B------:R-:W-:Y:S02]  /*17e0*/  FMUL.FTZ R239, R2, R239 ;  /* 0x000000ef02ef7220 */ /* 0x000fe40000410000 */
[----:B------:R-:W-:Y:S01]  /*17f0*/  FADD.FTZ R40, R40, R177 ;  /* 0x000000b128287221 */ /* 0x000fe20000010000 */
[-C--:B------:R-:W-:Y:S01]  /*1800*/  FFMA.FTZ R28, R235, R177.reuse, R28 ;  /* 0x000000b1eb1c7223 */ /* 0x080fe2000001001c */
[----:B------:R-:W-:Y:S01]  /*1810*/  FMUL.FTZ R232, R232, R177 ;  /* 0x000000b1e8e87220 */ /* 0x000fe20000410000 */
[----:B------:R-:W-:Y:S01]  /*1820*/  SHF.L.U32 R177, R182, 0x10, RZ ;  /* 0x00000010b6b17819 */ /* 0x000fe200000006ff */
[----:B------:R-:W-:Y:S01]  /*1830*/  FADD.FTZ R115, R115, R229 ;  /* 0x000000e573737221 */ /* 0x000fe20000010000 */
[----:B------:R-:W-:-:S03]  /*1840*/  FFMA.FTZ R87, R194, R229, R87 ;  /* 0x000000e5c2577223 */ /* 0x000fc60000010057 */
[----:B------:R-:W-:Y:S01]  /*1850*/  FADD.FTZ R44, R44, R177 ;  /* 0x000000b12c2c7221 */ /* 0x000fe20000010000 */
[-C--:B------:R-:W-:Y:S01]  /*1860*/  FFMA.FTZ R32, R239, R177.reuse, R32 ;  /* 0x000000b1ef207223 */ /* 0x080fe20000010020 */
[----:B------:R-:W-:Y:S01]  /*1870*/  FMUL.FTZ R236, R236, R177 ;  /* 0x000000b1ecec7220 */ /* 0x000fe20000410000 */
[----:B------:R-:W-:Y:S01]  /*1880*/  SHF.L.U32 R177, R184, 0x10, RZ ;  /* 0x00000010b8b17819 */ /* 0x000fe200000006ff */
[----:B------:R-:W-:Y:S01]  /*1890*/  FMUL.FTZ R243, R2, R243 ;  /* 0x000000f302f37220 */ /* 0x000fe20000410000 */
[----:B------:R-:W-:Y:S01]  /*18a0*/  SHF.L.U32 R184, R136, 0x10, RZ ;  /* 0x0000001088b87819 */ /* 0x000fe200000006ff */
[----:B------:R-:W-:Y:S01]  /*18b0*/  FMUL.FTZ R231, R2, R231 ;  /* 0x000000e702e77220 */ /* 0x000fe20000410000 */
[----:B------:R-:W-:Y:S02]  /*18c0*/  SHF.L.U32 R178, R178, 0x10, RZ ;  /* 0x00000010b2b27819 */ /* 0x000fe400000006ff */
[----:B------:R-:W-:Y:S01]  /*18d0*/  SHF.L.U32 R229, R146, 0x10, RZ ;  /* 0x0000001092e57819 */ /* 0x000fe200000006ff */
[----:B------:R-:W-:Y:S01]  /*18e0*/  FADD.FTZ R164, R164, R177 ;  /* 0x000000b1a4a47221 */ /* 0x000fe20000010000 */
[-C--:B------:R-:W-:Y:S01]  /*18f0*/  FFMA.FTZ R36, R243, R177.reuse, R36 ;  /* 0x000000b1f3247223 */ /* 0x080fe20000010024 */
[----:B------:R-:W-:Y:S01]  /*1900*/  FMUL.FTZ R184, R184, R177 ;  /* 0x000000b1b8b87220 */ /* 0x000fe20000410000 */
[----:B------:R-:W-:Y:S01]  /*1910*/  FADD.FTZ R80, R80, R178 ;  /* 0x000000b250507221 */ /* 0x000fe20000010000 */
[-C--:B------:R-:W-:Y:S01]  /*1920*/  FFMA.FTZ R24, R231, R178.reuse, R24 ;  /* 0x000000b2e7187223 */ /* 0x080fe20000010018 */
[----:B------:R-:W-:Y:S01]  /*1930*/  FMUL.FTZ R229, R229, R178 ;  /* 0x000000b2e5e57220 */ /* 0x000fe20000410000 */
[----:B------:R-:W-:Y:S01]  /*1940*/  FFMA.FTZ R177, R3, R228, RZ ;  /* 0x000000e403b17223 */ /* 0x000fe200000100ff */
[----:B------:R-:W-:-:S03]  /*1950*/  FADD.FTZ R178, RZ, R228 ;  /* 0x000000e4ffb27221 */ /* 0x000fc60000010000 */
[----:B------:R-:W-:Y:S01]  /*1960*/  FFMA.FTZ R176, R226, R223, R177 ;  /* 0x000000dfe2b07223 */ /* 0x000fe200000100b1 */
[----:B------:R-:W-:-:S03]  /*1970*/  FADD.FTZ R180, R223, R178 ;  /* 0x000000b2dfb47221 */ /* 0x000fc60000010000 */
[----:B------:R-:W-:Y:S01]  /*1980*/  FFMA.FTZ R177, R227, R225, R176 ;  /* 0x000000e1e3b17223 */ /* 0x000fe200000100b0 */
[----:B------:R-:W-:-:S03]  /*1990*/  FADD.FTZ R180, R225, R180 ;  /* 0x000000b4e1b47221 */ /* 0x000fc60000010000 */
[----:B------:R-:W-:Y:S01]  /*19a0*/  FFMA.FTZ R176, R224, R221, R177 ;  /* 0x000000dde0b07223 */ /* 0x000fe200000100b1 */
[----:B------:R-:W-:Y:S01]  /*19b0*/  FADD.FTZ R180, R221, R180 ;  /* 0x000000b4ddb47221 */ /* 0x000fe20000010000 */
[----:B------:R-:W-:Y:S01]  /*19c0*/  SHF.L.U32 R179, R179, 0x10, RZ ;  /* 0x00000010b3b37819 */ /* 0x000fe200000006ff */
[C---:B------:R-:W-:Y:S01]  /*19d0*/  FMUL.FTZ R237, R2.reuse, R237 ;  /* 0x000000ed02ed7220 */ /* 0x040fe20000410000 */
[----:B------:R-:W-:Y:S01]  /*19e0*/  SHF.L.U32 R230, R147, 0x10, RZ ;  /* 0x0000001093e67819 */ /* 0x000fe200000006ff */
[----:B------:R-:W-:Y:S01]  /*19f0*/  FFMA.FTZ R177, R231, R229, R176 ;  /* 0x000000e5e7b17223 */ /* 0x000fe200000100b0 */
[----:B------:R-:W-:Y:S02]  /*1a00*/  SHF.L.U32 R181, R181, 0x10, RZ ;  /* 0x00000010b5b57819 */ /* 0x000fe400000006ff */
[----:B------:R-:W-:Y:S01]  /*1a10*/  SHF.L.U32 R234, R141, 0x10, RZ ;  /* 0x000000108dea7819 */ /* 0x000fe200000006ff */
[----:B------:R-:W-:Y:S01]  /*1a20*/  FADD.FTZ R180, R229, R180 ;  /* 0x000000b4e5b47221 */ /* 0x000fe20000010000 */
[----:B------:R-:W-:Y:S01]  /*1a30*/  SHF.L.U32 R178, R185, 0x10, RZ ;  /* 0x00000010b9b27819 */ /* 0x000fe200000006ff */
[----:B------:R-:W-:Y:S01]  /*1a40*/  FMUL.FTZ R233, R2, R233 ;  /* 0x000000e902e97220 */ /* 0x000fe20000410000 */
[----:B------:R-:W-:Y:S01]  /*1a50*/  SHF.L.U32 R185, R137, 0x10, RZ ;  /* 0x0000001089b97819 */ /* 0x000fe200000006ff */
[----:B------:R-:W-:Y:S01]  /*1a60*/  FMUL.FTZ R230, R230, R179 ;  /* 0x000000b3e6e67220 */ /* 0x000fe20000410000 */
[----:B------:R-:W-:Y:S01]  /*1a70*/  FADD.FTZ R42, R42, R181 ;  /* 0x000000b52a2a7221 */ /* 0x000fe20000010000 */
[-C--:B------:R-:W-:Y:S01]  /*1a80*/  FFMA.FTZ R30, R237, R181.reuse, R30 ;  /* 0x000000b5ed1e7223 */ /* 0x080fe2000001001e */
[----:B------:R-:W-:Y:S01]  /*1a90*/  FMUL.FTZ R234, R234, R181 ;  /* 0x000000b5eaea7220 */ /* 0x000fe20000410000 */
[----:B------:R-:W-:Y:S01]  /*1aa0*/  FMUL.FTZ R245, R2, R245 ;  /* 0x000000f502f57220 */ /* 0x000fe20000410000 */
[----:B------:R-:W-:Y:S01]  /*1ab0*/  FFMA.FTZ R176, R222, R219, R177 ;  /* 0x000000dbdeb07223 */ /* 0x000fe200000100b1 */
[----:B------:R-:W-:Y:S01]  /*1ac0*/  FADD.FTZ R181, R219, R180 ;  /* 0x000000b4dbb57221 */ /* 0x000fe20000010000 */
[----:B------:R-:W-:Y:S01]  /*1ad0*/  FADD.FTZ R166, R166, R178 ;  /* 0x000000b2a6a67221 */ /* 0x000fe20000010000 */
[-C--:B------:R-:W-:Y:S01]  /*1ae0*/  FFMA.FTZ R38, R245, R178.reuse, R38 ;  /* 0x000000b2f5267223 */ /* 0x080fe20000010026 */
[----:B------:R-:W-:Y:S01]  /*1af0*/  FMUL.FTZ R185, R185, R178 ;  /* 0x000000b2b9b97220 */ /* 0x000fe20000410000 */
[C---:B------:R-:W-:Y:S01]  /*1b00*/  FFMA.FTZ R177, R233.reuse, R230, R176 ;  /* 0x000000e6e9b17223 */ /* 0x040fe200000100b0 */
[----:B------:R-:W-:Y:S01]  /*1b10*/  FADD.FTZ R178, R230, R181 ;  /* 0x000000b5e6b27221 */ /* 0x000fe20000010000 */
[----:B------:R-:W-:Y:S01]  /*1b20*/  FADD.FTZ R82, R82, R179 ;  /* 0x000000b352527221 */ /* 0x000fe20000010000 */
[----:B------:R-:W-:Y:S01]  /*1b30*/  FFMA.FTZ R26, R233, R179, R26 ;  /* 0x000000b3e91a7223 */ /* 0x000fe2000001001a */
[----:B------:R-:W-:Y:S01]  /*1b40*/  FFMA.FTZ R176, R220, R217, R177 ;  /* 0x000000d9dcb07223 */ /* 0x000fe200000100b1 */
[----:B------:R-:W-:Y:S01]  /*1b50*/  FADD.FTZ R181, R217, R178 ;  /* 0x000000b2d9b57221 */ /* 0x000fe20000010000 */
[----:B------:R-:W-:Y:S01]  /*1b60*/  SHF.L.U32 R179, R186, 0x10, RZ ;  /* 0x00000010bab37819 */ /* 0x000fe200000006ff */
[----:B------:R-:W-:Y:S01]  /*1b70*/  FMUL.FTZ R247, R2, R247 ;  /* 0x000000f702f77220 */ /* 0x000fe20000410000 */
[----:B------:R-:W-:Y:S01]  /*1b80*/  SHF.L.U32 R186, R138, 0x10, RZ ;  /* 0x000000108aba7819 */ /* 0x000fe200000006ff */
[----:B------:R-:W-:Y:S01]  /*1b90*/  FFMA.FTZ R177, R235, R232, R176 ;  /* 0x000000e8ebb17223 */ /* 0x000fe200000100b0 */
[----:B------:R-:W-:Y:S01]  /*1ba0*/  FADD.FTZ R178, R232, R181 ;  /* 0x000000b5e8b27221 */ /* 0x000fe20000010000 */
[----:B------:R-:W-:Y:S01]  /*1bb0*/  FADD.FTZ R168, R168, R179 ;  /* 0x000000b3a8a87221 */ /* 0x000fe20000010000 */
[-C--:B------:R-:W-:Y:S01]  /*1bc0*/  FFMA.FTZ R92, R247, R179.reuse, R92 ;  /* 0x000000b3f75c7223 */ /* 0x080fe2000001005c */
[----:B------:R-:W-:Y:S01]  /*1bd0*/  FMUL.FTZ R186, R186, R179 ;  /* 0x000000b3baba7220 */ /* 0x000fe20000410000 */
[----:B------:R-:W-:Y:S01]  /*1be0*/  FFMA.FTZ R176, R218, R215, R177 ;  /* 0x000000d7dab07223 */ /* 0x000fe200000100b1 */
[----:B------:R-:W-:-:S03]  /*1bf0*/  FADD.FTZ R179, R215, R178 ;  /* 0x000000b2d7b37221 */ /* 0x000fc60000010000 */
[----:B------:R-:W-:Y:S01]  /*1c00*/  FFMA.FTZ R177, R237, R234, R176 ;  /* 0x000000eaedb17223 */ /* 0x000fe200000100b0 */
[----:B------:R-:W-:-:S03]  /*1c10*/  FADD.FTZ R180, R234, R179 ;  /* 0x000000b3eab47221 */ /* 0x000fc60000010000 */
[----:B------:R-:W-:Y:S01]  /*1c20*/  FFMA.FTZ R176, R216, R213, R177 ;  /* 0x000000d5d8b07223 */ /* 0x000fe200000100b1 */
[----:B------:R-:W-:Y:S01]  /*1c30*/  FADD.FTZ R179, R213, R180 ;  /* 0x000000b4d5b37221 */ /* 0x000fe20000010000 */
[----:B------:R-:W-:Y:S02]  /*1c40*/  SHF.L.U32 R183, R183, 0x10, RZ ;  /* 0x00000010b7b77819 */ /* 0x000fe400000006ff */
[----:B------:R-:W-:Y:S01]  /*1c50*/  SHF.L.U32 R238, R143, 0x10, RZ ;  /* 0x000000108fee7819 */ /* 0x000fe200000006ff */
[----:B------:R-:W-:Y:S01]  /*1c60*/  FFMA.FTZ R177, R239, R236, R176 ;  /* 0x000000ecefb17223 */ /* 0x000fe200000100b0 */
[----:B------:R-:W-:Y:S01]  /*1c70*/  FADD.FTZ R180, R236, R179 ;  /* 0x000000b3ecb47221 */ /* 0x000fe20000010000 */
[----:B------:R-:W-:Y:S01]  /*1c80*/  FMUL.FTZ R241, R2, R241 ;  /* 0x000000f102f17220 */ /* 0x000fe20000410000 */
[----:B------:R-:W-:Y:S01]  /*1c90*/  SHF.L.U32 R178, R187, 0x10, RZ ;  /* 0x00000010bbb27819 */ /* 0x000fe200000006ff */
[----:B------:R-:W-:Y:S01]  /*1ca0*/  FMUL.FTZ R238, R238, R183 ;  /* 0x000000b7eeee7220 */ /* 0x000fe20000410000 */
[----:B------:R-:W-:Y:S01]  /*1cb0*/  FFMA.FTZ R176, R214, R211, R177 ;  /* 0x000000d3d6b07223 */ /* 0x000fe200000100b1 */
[----:B------:R-:W-:Y:S01]  /*1cc0*/  FADD.FTZ R181, R211, R180 ;  /* 0x000000b4d3b57221 */ /* 0x000fe20000010000 */
[----:B------:R-:W-:Y:S01]  /*1cd0*/  SHF.L.U32 R187, R139, 0x10, RZ ;  /* 0x000000108bbb7819 */ /* 0x000fe200000006ff */
[----:B------:R-:W-:Y:S01]  /*1ce0*/  FMUL.FTZ R249, R2, R249 ;  /* 0x000000f902f97220 */ /* 0x000fe20000410000 */
        /* <DEDUP_REMOVED lines=8> */
[----:B------:R-:W-:Y:S01]  /*1d70*/  FADD.FTZ R178, R184, R181 ;  /* 0x000000b5b8b27221 */ /* 0x000fe20000010000 */
[----:B------:R-:W-:Y:S02]  /*1d80*/  SHF.L.U32 R179, R188, 0x10, RZ ;  /* 0x00000010bcb37819 */ /* 0x000fe400000006ff */
        /* <DEDUP_REMOVED lines=24> */
[----:B------:R-:W-:Y:S01]  /*1f10*/  FADD.FTZ R106, R106, R181 ;  /* 0x000000b56a6a7221 */ /* 0x000fe20000010000 */
[----:B------:R-:W-:Y:S01]  /*1f20*/  FMUL.FTZ R189, R189, R181 ;  /* 0x000000b5bdbd7220 */ /* 0x000fe20000410000 */
[----:B------:R-:W-:Y:S01]  /*1f30*/  FFMA.FTZ R179, R200, R197, R179 ;  /* 0x000000c5c8b37223 */ /* 0x000fe200000100b3 */
[----:B------:R-:W-:Y:S01]  /*1f40*/  FADD.FTZ R176, R176, R197 ;  /* 0x000000c5b0b07221 */ /* 0x000fe20000010000 */
[----:B------:R-:W-:Y:S01]  /*1f50*/  FFMA.FTZ R90, R240, R181, R90 ;  /* 0x000000b5f05a7223 */ /* 0x000fe2000001005a */
[----:B------:R-:W-:Y:S01]  /*1f60*/  IMAD.U32 R181, R190, 0x10000, RZ ;  /* 0x00010000beb57824 */ /* 0x000fe200078e00ff */
        /* <DEDUP_REMOVED lines=8> */
[C---:B------:R-:W-:Y:S01]  /*1ff0*/  FFMA.FTZ R84, R242.reuse, R181, R84 ;  /* 0x000000b5f2547223 */ /* 0x040fe20000010054 */
[----:B------:R-:W-:Y:S01]  /*2000*/  SHF.L.U32 R181, R191, 0x10, RZ ;  /* 0x00000010bfb57819 */ /* 0x000fe200000006ff */
[----:B------:R-:W-:Y:S01]  /*2010*/  FFMA.FTZ R179, R242, R190, R179 ;  /* 0x000000bef2b37223 */ /* 0x000fe200000100b3 */
[----:B------:R-:W-:Y:S01]  /*2020*/  SHF.L.U32 R191, R135, 0x10, RZ ;  /* 0x0000001087bf7819 */ /* 0x000fe200000006ff */
[----:B------:R-:W-:Y:S01]  /*2030*/  FADD.FTZ R176, R177, R190 ;  /* 0x000000beb1b07221 */ /* 0x000fe20000010000 */
[----:B------:R-:W-:Y:S01]  /*2040*/  FMUL.FTZ R244, R2, R244 ;  /* 0x000000f402f47220 */ /* 0x000fe20000410000 */
[----:B------:R-:W-:-:S02]  /*2050*/  FFMA.FTZ R179, R196, R193, R179 ;  /* 0x000000c1c4b37223 */ /* 0x000fc400000100b3 */
[----:B------:R-:W-:Y:S01]  /*2060*/  FMUL.FTZ R191, R191, R181 ;  /* 0x000000b5bfbf7220 */ /* 0x000fe20000410000 */
        /* <DEDUP_REMOVED lines=8> */
[----:B------:R-:W-:Y:S01]  /*20f0*/  FADD.FTZ R183, R183, R192 ;  /* 0x000000c0b7b77221 */ /* 0x000fe20000010000 */
[----:B------:R-:W-:Y:S06]  /*2100*/  BRA `(.L_x_400) ;  /* 0x0000000000507947 */ /* 0x000fec0003800000 */
.L_x_399:
[----:B------:R-:W-:-:S04]  /*2110*/  ISETP.NE.U32.AND P0, PT, RZ, UR6, PT ;  /* 0x00000006ff007c0c */ /* 0x000fc8000bf05070 */
[----:B------:R-:W-:-:S13]  /*2120*/  ISETP.NE.AND.EX P0, PT, RZ, UR7, PT, P0 ;  /* 0x00000007ff007c0c */ /* 0x000fda000bf05300 */
[----:B------:R-:W-:Y:S05]  /*2130*/  @!P0 BRA `(.L_x_400) ;  /* 0x0000000000448947 */ /* 0x000fea0003800000 */
[----:B------:R-:W0:Y:S01]  /*2140*/  S2R R150, SR_TID.X ;  /* 0x0000000000967919 */ /* 0x000e220000002100 */
[----:B------:R-:W1:Y:S01]  /*2150*/  LDC.64 R160, c[0x0][0x438] ;  /* 0x00010e00ffa07b82 */ /* 0x000e620000000a00 */
[----:B------:R-:W-:-:S05]  /*2160*/  IMAD R148, R209, UR14, RZ ;  /* 0x0000000ed1947c24 */ /* 0x000fca000f8e02ff */
[----:B------:R-:W-:-:S04]  /*2170*/  SHF.R.S32.HI R149, RZ, 0x1f, R148 ;  /* 0x0000001fff957819 */ /* 0x000fc80000011494 */
[----:B------:R-:W-:-:S04]  /*2180*/  LEA.HI R149, R149, R148, RZ, 0x3 ;  /* 0x0000009495957211 */ /* 0x000fc800078f18ff */
[----:B0-----:R-:W-:-:S04]  /*2190*/  LEA.HI.SX32 R149, R149, R150, 0x1d ;  /* 0x0000009695957211 */ /* 0x001fc800078feaff */
[C---:B------:R-:W-:Y:S02]  /*21a0*/  IADD3 R153, PT, PT, R149.reuse, 0x100, RZ ;  /* 0x0000010095997810 */ /* 0x040fe40007ffe0ff */
[C---:B------:R-:W-:Y:S02]  /*21b0*/  IADD3 R157, PT, PT, R149.reuse, 0x200, RZ ;  /* 0x00000200959d7810 */ /* 0x040fe40007ffe0ff */
[C---:B------:R-:W-:Y:S01]  /*21c0*/  IADD3 R151, PT, PT, R149.reuse, 0x300, RZ ;  /* 0x0000030095977810 */ /* 0x040fe20007ffe0ff */
[----:B-1----:R-:W-:-:S04]  /*21d0*/  IMAD.WIDE.U32 R148, R149, 0x10, R160 ;  /* 0x0000001095947825 */ /* 0x002fc800078e00a0 */
[----:B------:R-:W-:-:S04]  /*21e0*/  IMAD.WIDE.U32 R152, R153, 0x10, R160 ;  /* 0x0000001099987825 */ /* 0x000fc800078e00a0 */
[--C-:B------:R-:W-:Y:S02]  /*21f0*/  IMAD.WIDE.U32 R156, R157, 0x10, R160.reuse ;  /* 0x000000109d9c7825 */ /* 0x100fe400078e00a0 */
[----:B------:R-:W5:Y:S02]  /*2200*/  LDG.E.128 R152, desc[UR12][R152.64] ;  /* 0x0000000c98987981 */ /* 0x000f64000c1e1d00 */
[----:B------:R-:W-:Y:S02]  /*2210*/  IMAD.WIDE.U32 R160, R151, 0x10, R160 ;  /* 0x0000001097a07825 */ /* 0x000fe400078e00a0 */
[----:B------:R-:W5:Y:S04]  /*2220*/  LDG.E.128 R148, desc[UR12][R148.64] ;  /* 0x0000000c94947981 */ /* 0x000f68000c1e1d00 */
[----:B------:R-:W5:Y:S04]  /*2230*/  LDG.E.128 R156, desc[UR12][R156.64] ;  /* 0x0000000c9c9c7981 */ /* 0x000f68000c1e1d00 */
[----:B------:R-:W5:Y:S02]  /*2240*/  LDG.E.128 R160, desc[UR12][R160.64] ;  /* 0x0000000ca0a07981 */ /* 0x000f64000c1e1d00 */
.L_x_400:
        /* <DEDUP_REMOVED lines=32> */
.L_x_402:
[----:B------:R-:W-:Y:S05]  /*2450*/  BSYNC.RECONVERGENT B0 ;  /* 0x0000000000007941 */ /* 0x000fea0003800200 */
.L_x_401:
[----:B------:R-:W1:Y:S08]  /*2460*/  S2UR UR5, SR_CgaCtaId ;  /* 0x00000000000579c3 */ /* 0x000e700000008800 */
[----:B------:R-:W-:Y:S01]  /*2470*/  BAR.SYNC.DEFER_BLOCKING 0x0 ;  /* 0x0000000000007b1d */ /* 0x000fe20000010000 */
[----:B-----5:R-:W-:-:S05]  /*2480*/  ISETP.GE.AND P2, PT, R0, 0x1, PT ;  /* 0x000000010000780c */ /* 0x020fca0003f46270 */
[----:B------:R-:W-:-:S08]  /*2490*/  UMOV UR4, 0x400 ;  /* 0x0000040000047882 */ /* 0x000fd00000000000 */
[----:B------:R-:W-:Y:S01]  /*24a0*/  @P2 IADD3 R0, PT, PT, R0, -0x1, RZ ;  /* 0xffffffff00002810 */ /* 0x000fe20007ffe0ff */
[----:B-1----:R-:W-:-:S04]  /*24b0*/  ULEA UR4, UR5, UR4, 0x18 ;  /* 0x0000000405047291 */ /* 0x002fc8000f8ec0ff */
[----:B------:R-:W-:Y:S02]  /*24c0*/  UIADD3 UR5, UPT, UPT, UR4, 0x8040, URZ ;  /* 0x0000804004057890 */ /* 0x000fe4000fffe0ff */
[----:B------:R-:W-:Y:S02]  /*24d0*/  @!UP1 UIADD3 UR5, UPT, UPT, UR4, 0x8000, URZ ;  /* 0x0000800004059890 */ /* 0x000fe4000fffe0ff */
[----:B------:R-:W-:Y:S02]  /*24e0*/  UIADD3 UR10, UPT, UPT, UR4, 0x8050, URZ ;  /* 0x00008050040a7890 */ /* 0x000fe4000fffe0ff */
[----:B------:R-:W-:-:S05]  /*24f0*/  @!UP1 UIADD3 UR10, UPT, UPT, UR4, 0x8010, URZ ;  /* 0x00008010040a9890 */ /* 0x000fca000fffe0ff */
[----:B------:R-:W1:Y:S01]  /*2500*/  LDS.128 R180, [UR5] ;  /* 0x00000005ffb47984 */ /* 0x000e620008000c00 */
[----:B------:R-:W-:Y:S02]  /*2510*/  UIADD3 UR5, UPT, UPT, UR4, 0x8060, URZ ;  /* 0x0000806004057890 */ /* 0x000fe4000fffe0ff */
[----:B------:R-:W-:Y:S01]  /*2520*/  @!UP1 UIADD3 UR5, UPT, UPT, UR4, 0x8020, URZ ;  /* 0x0000802004059890 */ /* 0x000fe2000fffe0ff */
[----:B0-----:R-:W0:Y:S01]  /*2530*/  LDS.128 R176, [UR10] ;  /* 0x0000000affb07984 */ /* 0x001e220008000c00 */
[----:B-1----:R-:W-:Y:S01]  /*2540*/  FADD.FTZ R180, RZ, R180 ;  /* 0x000000b4ffb47221 */ /* 0x002fe20000010000 */
[----:B------:R-:W-:-:S03]  /*2550*/  FADD.FTZ R248, RZ, R181 ;  /* 0x000000b5fff87221 */ /* 0x000fc60000010000 */
[----:B------:R-:W-:Y:S01]  /*2560*/  FADD.FTZ R181, R182, R180 ;  /* 0x000000b4b6b57221 */ /* 0x000fe20000010000 */
[----:B------:R-:W-:-:S03]  /*2570*/  FADD.FTZ R248, R183, R248 ;  /* 0x000000f8b7f87221 */ /* 0x000fc60000010000 */
[----:B0-----:R-:W-:Y:S01]  /*2580*/  FADD.FTZ R176, R181, R176 ;  /* 0x000000b0b5b07221 */ /* 0x001fe20000010000 */
[----:B------:R-:W-:Y:S01]  /*2590*/  FADD.FTZ R248, R248, R177 ;  /* 0x000000b1f8f87221 */ /* 0x000fe20000010000 */
[----:B------:R-:W0:Y:S01]  /*25a0*/  LDS.128 R180, [UR5] ;  /* 0x00000005ffb47984 */ /* 0x000e220008000c00 */
[----:B------:R-:W-:Y:S01]  /*25b0*/  UIADD3 UR5, UPT, UPT, UR4, 0x8070, URZ ;  /* 0x0000807004057890 */ /* 0x000fe2000fffe0ff */
[----:B------:R-:W-:Y:S01]  /*25c0*/  FADD.FTZ R177, R178, R176 ;  /* 0x000000b0b2b17221 */ /* 0x000fe20000010000 */
[----:B------:R-:W-:Y:S01]  /*25d0*/  @!UP1 UIADD3 UR5, UPT, UPT, UR4, 0x8030, URZ ;  /* 0x0000803004059890 */ /* 0x000fe2000fffe0ff */
[----:B------:R-:W-:Y:S02]  /*25e0*/  FADD.FTZ R248, R179, R248 ;  /* 0x000000f8b3f87221 */ /* 0x000fe40000010000 */
[----:B0-----:R-:W-:Y:S02]  /*25f0*/  FADD.FTZ R177, R177, R180 ;  /* 0x000000b4b1b17221 */ /* 0x001fe40000010000 */
[----:B------:R-:W-:-:S02]  /*2600*/  FADD.FTZ R248, R248, R181 ;  /* 0x000000b5f8f87221 */ /* 0x000fc40000010000 */
[----:B------:R-:W-:Y:S02]  /*2610*/  FADD.FTZ R181, R182, R177 ;  /* 0x000000b1b6b57221 */ /* 0x000fe40000010000 */
[----:B------:R-:W-:Y:S01]  /*2620*/  FADD.FTZ R248, R183, R248 ;  /* 0x000000f8b7f87221 */ /* 0x000fe20000010000 */
[----:B------:R-:W0:Y:S01]  /*2630*/  LDS.128 R176, [UR5] ;  /* 0x00000005ffb07984 */ /* 0x000e220008000c00 */
[----:B------:R-:W1:Y:S02]  /*2640*/  LDC R182, c[0x0][0x388] ;  /* 0x0000e200ffb67b82 */ /* 0x000e640000000800 */
[----:B-1----:R-:W-:-:S05]  /*2650*/  @P2 IMAD R0, R0, R182, RZ ;  /* 0x000000b600002224 */ /* 0x002fca00078e02ff */
[----:B------:R-:W-:-:S04]  /*2660*/  @P2 SHF.R.S32.HI R183, RZ, 0x1f, R0 ;  /* 0x0000001fffb72819 */ /* 0x000fc80000011400 */
[----:B------:R-:W-:Y:S02]  /*2670*/  @P2 LEA.HI R183, R183, R0, RZ, 0x3 ;  /* 0x00000000b7b72211 */ /* 0x000fe400078f18ff */
[----:B------:R-:W-:Y:S02]  /*2680*/  MOV R0, RZ ;  /* 0x000000ff00007202 */ /* 0x000fe40000000f00 */
[----:B------:R-:W-:Y:S01]  /*2690*/  @P2 LEA.HI.SX32 R0, R183, R246, 0x1d ;  /* 0x000000f6b7002211 */ /* 0x000fe200078feaff */
[----:B0-----:R-:W-:Y:S02]  /*26a0*/  FADD.FTZ R183, R181, R176 ;  /* 0x000000b0b5b77221 */ /* 0x001fe40000010000 */
[----:B------:R-:W0:Y:S01]  /*26b0*/  @P2 LDC.64 R180, c[0x0][0x390] ;  /* 0x0000e400ffb42b82 */ /* 0x000e220000000a00 */
[----:B------:R-:W-:Y:S01]  /*26c0*/  IMAD R182, R209, R182, RZ ;  /* 0x000000b6d1b67224 */ /* 0x000fe200078e02ff */
[----:B------:R-:W-:Y:S01]  /*26d0*/  UISETP.NE.U32.AND UP0, UPT, UR6, URZ, UPT ;  /* 0x000000ff0600728c */ /* 0x000fe2000bf05070 */
[----:B------:R-:W-:Y:S01]  /*26e0*/  FADD.FTZ R248, R248, R177 ;  /* 0x000000b1f8f87221 */ /* 0x000fe20000010000 */
[----:B------:R-:W-:-:S02]  /*26f0*/  FADD.FTZ R178, R178, R183 ;  /* 0x000000b7b2b27221 */ /* 0x000fc40000010000 */
[----:B------:R-:W-:Y:S01]  /*2700*/  UISETP.NE.AND.EX UP0, UPT, UR7, URZ, UPT, UP0 ;  /* 0x000000ff0700728c */ /* 0x000fe2000bf05300 */
[----:B------:R-:W-:Y:S01]  /*2710*/  SHF.R.S32.HI R177, RZ, 0x1f, R182 ;  /* 0x0000001fffb17819 */ /* 0x000fe200000114b6 */
[----:B------:R-:W-:Y:S01]  /*2720*/  FADD.FTZ R179, R179, R248 ;  /* 0x000000f8b3b37221 */ /* 0x000fe20000010000 */
[----:B------:R-:W-:Y:S02]  /*2730*/  ISETP.NE.AND P3, PT, RZ, UR11, PT ;  /* 0x0000000bff007c0c */ /* 0x000fe4000bf65270 */
[----:B------:R-:W-:Y:S01]  /*2740*/  LEA.HI R177, R177, R182, RZ, 0x3 ;  /* 0x000000b6b1b17211 */ /* 0x000fe200078f18ff */
[----:B------:R-:W-:-:S05]  /*2750*/  FMUL.FTZ R182, R178, UR15 ;  /* 0x0000000fb2b67c20 */ /* 0x000fca0008410000 */
[----:B------:R-:W-:Y:S01]  /*2760*/  FSEL R182, R182, RZ, !P3 ;  /* 0x000000ffb6b67208 */ /* 0x000fe20005800000 */
[----:B0-----:R-:W-:-:S05]  /*2770*/  @P2 IMAD.WIDE.U32 R180, R0, 0x10, R180 ;  /* 0x0000001000b42825 */ /* 0x001fca00078e00b4 */
[----:B------:R0:W5:Y:S02]  /*2780*/  @P2 LDG.E.128 R108, desc[UR12][R180.64] ;  /* 0x0000000cb46c2981 */ /* 0x000164000c1e1d00 */
[----:B0-----:R-:W-:Y:S01]  /*2790*/  LEA.HI.SX32 R180, R177, R246, 0x1d ;  /* 0x000000f6b1b47211 */ /* 0x001fe200078feaff */
[----:B------:R-:W-:Y:S01]  /*27a0*/  FMUL.FTZ R181, R179, UR15 ;  /* 0x0000000fb3b57c20 */ /* 0x000fe20008410000 */
        /* <DEDUP_REMOVED lines=8> */
[----:B------:R-:W-:Y:S02]  /*2830*/  ISETP.GT.AND P1, PT, R4, RZ, PT ;  /* 0x000000ff0400720c */ /* 0x000fe40003f24270 */
[----:B------:R-:W-:Y:S01]  /*2840*/  SHF.L.U32 R176, R128, 0x10, RZ ;  /* 0x0000001080b07819 */ /* 0x000fe200000006ff */
[----:B------:R-:W-:-:S04]  /*2850*/  FADD.FTZ R177, R228, -R177 ;  /* 0x800000b1e4b17221 */ /* 0x000fc80000010000 */
[----:B------:R-:W-:-:S05]  /*2860*/  FMUL.FTZ R177, R2, R177 ;  /* 0x000000b102b17220 */ /* 0x000fca0000410000 */
[----:B------:R-:W-:-:S05]  /*2870*/  FSEL R177, R177, RZ, P1 ;  /* 0x000000ffb1b17208 */ /* 0x000fca0000800000 */
[----:B------:R-:W-:-:S04]  /*2880*/  FMUL.FTZ R177, R177, UR16 ;  /* 0x00000010b1b17c20 */ /* 0x000fc80008410000 */
[----:B------:R-:W-:Y:S01]  /*2890*/  FMUL.FTZ R178, R177, R176 ;  /* 0x000000b0b1b27220 */ /* 0x000fe20000410000 */
[----:B-----5:R-:W-:-:S04]  /*28a0*/  SHF.L.U32 R176, R108, 0x10, RZ ;  /* 0x000000106cb07819 */ /* 0x020fc800000006ff */
[----:B------:R-:W-:Y:S01]  /*28b0*/  F2FP.BF16.F32.PACK_AB R178, RZ, R178 ;  /* 0x000000b2ffb2723e */ /* 0x000fe200000010ff */
[----:B------:R-:W-:-:S03]  /*28c0*/  FFMA.FTZ R48, R177, R176, R48 ;  /* 0x000000b0b1307223 */ /* 0x000fc60000010030 */
[----:B------:R-:W-:-:S07]  /*28d0*/  PRMT R96, R178, 0x7610, R96 ;  /* 0x00007610b2607816 */ /* 0x000fce0000000060 */
.L_x_405:
[----:B------:R-:W-:Y:S05]  /*28e0*/  @!P2 BRA `(.L_x_406) ;  /* 0x000000000034a947 */ /* 0x000fea0003800000 */
[----:B------:R-:W-:Y:S01]  /*28f0*/  FFMA.FTZ R176, R226, R181, R182 ;  /* 0x000000b5e2b07223 */ /* 0x000fe200000100b6 */
[----:B------:R-:W-:Y:S02]  /*2900*/  ISETP.GT.AND P1, PT, R4, RZ, PT ;  /* 0x000000ff0400720c */ /* 0x000fe40003f24270 */
[----:B------:R-:W-:Y:S01]  /*2910*/  SHF.L.U32 R179, R8, 0x10, RZ ;  /* 0x0000001008b37819 */ /* 0x000fe200000006ff */
[----:B------:R-:W-:-:S04]  /*2920*/  FADD.FTZ R177, R223, -R176 ;  /* 0x800000b0dfb17221 */ /* 0x000fc80000010000 */
[----:B------:R-:W-:-:S05]  /*2930*/  FMUL.FTZ R177, R2, R177 ;  /* 0x000000b102b17220 */ /* 0x000fca0000410000 */
        /* <DEDUP_REMOVED lines=8> */
.L_x_406:
[----:B------:R-:W-:Y:S05]  /*29c0*/  @!P2 BRA `(.L_x_407) ;  /* 0x000000000030a947 */ /* 0x000fea0003800000 */
[----:B------:R-:W-:Y:S01]  /*29d0*/  FFMA.FTZ R176, R227, R181, R182 ;  /* 0x000000b5e3b07223 */ /* 0x000fe200000100b6 */
[----:B------:R-:W-:-:S03]  /*29e0*/  ISETP.GT.AND P1, PT, R4, RZ, PT ;  /* 0x000000ff0400720c */ /* 0x000fc60003f24270 */
[----:B------:R-:W-:Y:S01]  /*29f0*/  FADD.FTZ R177, R225, -R176 ;  /* 0x800000b0e1b17221 */ /* 0x000fe20000010000 */
[----:B------:R-:W-:-:S03]  /*2a00*/  SHF.L.U32 R176, R129, 0x10, RZ ;  /* 0x0000001081b07819 */ /* 0x000fc600000006ff */
        /* <DEDUP_REMOVED lines=8> */
.L_x_407:
        /* <DEDUP_REMOVED lines=14> */
.L_x_408:
        /* <DEDUP_REMOVED lines=13> */
.L_x_409:
        /* <DEDUP_REMOVED lines=14> */
.L_x_410:
        /* <DEDUP_REMOVED lines=13> */
.L_x_411:
        /* <DEDUP_REMOVED lines=15> */
.L_x_404:
[-CC-:B------:R-:W-:Y:S01]  /*2ee0*/  FFMA.FTZ R100, R226, R181.reuse, R182.reuse ;  /* 0x000000b5e2647223 */ /* 0x180fe200000100b6 */
[-CC-:B------:R-:W-:Y:S01]  /*2ef0*/  FFMA.FTZ R101, R3, R181.reuse, R182.reuse ;  /* 0x000000b503657223 */ /* 0x180fe200000100b6 */
[-CC-:B------:R-:W-:Y:S01]  /*2f00*/  FFMA.FTZ R102, R227, R181.reuse, R182.reuse ;  /* 0x000000b5e3667223 */ /* 0x180fe200000100b6 */
[-C--:B------:R-:W-:Y:S01]  /*2f10*/  FFMA.FTZ R176, R222, R181.reuse, R182 ;  /* 0x000000b5deb07223 */ /* 0x080fe200000100b6 */
[----:B------:R-:W-:Y:S01]  /*2f20*/  FADD.FTZ R177, R223, -R100 ;  /* 0x80000064dfb17221 */ /* 0x000fe20000010000 */
[-C--:B------:R-:W-:Y:S01]  /*2f30*/  FFMA.FTZ R100, R224, R181.reuse, R182 ;  /* 0x000000b5e0647223 */ /* 0x080fe200000100b6 */
[----:B------:R-:W-:Y:S01]  /*2f40*/  FADD.FTZ R101, R228, -R101 ;  /* 0x80000065e4657221 */ /* 0x000fe20000010000 */
[----:B------:R-:W-:Y:S01]  /*2f50*/  FADD.FTZ R179, R225, -R102 ;  /* 0x80000066e1b37221 */ /* 0x000fe20000010000 */
[----:B------:R-:W-:Y:S01]  /*2f60*/  FFMA.FTZ R102, R231, R181, R182 ;  /* 0x000000b5e7667223 */ /* 0x000fe200000100b6 */
[----:B------:R-:W-:Y:S01]  /*2f70*/  FADD.FTZ R183, R221, -R100 ;  /* 0x80000064ddb77221 */ /* 0x000fe20000010000 */
[C---:B------:R-:W-:Y:S01]  /*2f80*/  FMUL.FTZ R103, R2.reuse, R101 ;  /* 0x0000006502677220 */ /* 0x040fe20000410000 */
[C---:B------:R-:W-:Y:S01]  /*2f90*/  FMUL.FTZ R100, R2.reuse, R177 ;  /* 0x000000b102647220 */ /* 0x040fe20000410000 */
[C---:B------:R-:W-:Y:S01]  /*2fa0*/  FMUL.FTZ R101, R2.reuse, R179 ;  /* 0x000000b302657220 */ /* 0x040fe20000410000 */
[----:B------:R-:W-:Y:S01]  /*2fb0*/  FMUL.FTZ R178, R2, R183 ;  /* 0x000000b702b27220 */ /* 0x000fe20000410000 */
[----:B------:R-:W-:Y:S01]  /*2fc0*/  ISETP.GT.AND P1, PT, R4, RZ, PT ;  /* 0x000000ff0400720c */ /* 0x000fe20003f24270 */
[----:B------:R-:W-:Y:S01]  /*2fd0*/  FADD.FTZ R102, R229, -R102 ;  /* 0x80000066e5667221 */ /* 0x000fe20000010000 */
[----:B------:R-:W-:-:S02]  /*2fe0*/  FADD.FTZ R176, R219, -R176 ;  /* 0x800000b0dbb07221 */ /* 0x000fc40000010000 */
[----:B------:R-:W-:Y:S01]  /*2ff0*/  FSEL R100, R100, RZ, P1 ;  /* 0x000000ff64647208 */ /* 0x000fe20000800000 */
[C---:B------:R-:W-:Y:S01]  /*3000*/  FMUL.FTZ R102, R2.reuse, R102 ;  /* 0x0000006602667220 */ /* 0x040fe20000410000 */
[----:B------:R-:W-:Y:S01]  /*3010*/  FMUL.FTZ R176, R2, R176 ;  /* 0x000000b002b07220 */ /* 0x000fe20000410000 */
[----:B------:R-:W-:Y:S02]  /*3020*/  FSEL R101, R101, RZ, P1 ;  /* 0x000000ff65657208 */ /* 0x000fe40000800000 */
[----:B------:R-:W-:Y:S02]  /*3030*/  FSEL R178, R178, RZ, P1 ;  /* 0x000000ffb2b27208 */ /* 0x000fe40000800000 */
[----:B------:R-:W-:Y:S01]  /*3040*/  FSEL R103, R103, RZ, P1 ;  /* 0x000000ff67677208 */ /* 0x000fe20000800000 */
[----:B------:R-:W-:Y:S06]  /*3050*/  @!P2 BRA `(.L_x_413) ;  /* 0x00000000001ca947 */ /* 0x000fec0003800000 */
[----:B------:R-:W-:Y:S01]  /*3060*/  SHF.L.U32 R248, R128, 0x10, RZ ;  /* 0x0000001080f87819 */ /* 0x000fe200000006ff */
[----:B------:R-:W-:Y:S01]  /*3070*/  FMUL.FTZ R177, R103, UR16 ;  /* 0x0000001067b17c20 */ /* 0x000fe20008410000 */
[----:B-----5:R-:W-:-:S03]  /*3080*/  SHF.L.U32 R183, R108, 0x10, RZ ;  /* 0x000000106cb77819 */ /* 0x020fc600000006ff */
[-C--:B------:R-:W-:Y:S02]  /*3090*/  FMUL.FTZ R179, R248, R177.reuse ;  /* 0x000000b1f8b37220 */ /* 0x080fe40000410000 */
[----:B------:R-:W-:-:S03]  /*30a0*/  FFMA.FTZ R48, R183, R177, R48 ;  /* 0x000000b1b7307223 */ /* 0x000fc60000010030 */
[----:B------:R-:W-:-:S04]  /*30b0*/  F2FP.BF16.F32.PACK_AB R179, RZ, R179 ;  /* 0x000000b3ffb3723e */ /* 0x000fc800000010ff */
[----:B------:R-:W-:-:S07]  /*30c0*/  PRMT R96, R179, 0x7610, R96 ;  /* 0x00007610b3607816 */ /* 0x000fce0000000060 */
.L_x_413:
[----:B------:R-:W-:Y:S05]  /*30d0*/  @!P2 BRA `(.L_x_414) ;  /* 0x000000000020a947 */ /* 0x000fea0003800000 */
        /* <DEDUP_REMOVED lines=8> */
.L_x_414:
[----:B------:R-:W-:Y:S05]  /*3160*/  @!P2 BRA `(.L_x_415) ;  /* 0x00000000001ca947 */ /* 0x000fea0003800000 */
[----:B------:R-:W-:Y:S01]  /*3170*/  SHF.L.U32 R248, R129, 0x10, RZ ;  /* 0x0000001081f87819 */ /* 0x000fe200000006ff */
[----:B------:R-:W-:Y:S01]  /*3180*/  FMUL.FTZ R177, R101, UR16 ;  /* 0x0000001065b17c20 */ /* 0x000fe20008410000 */
[----:B-----5:R-:W-:-:S03]  /*3190*/  SHF.L.U32 R183, R109, 0x10, RZ ;  /* 0x000000106db77819 */ /* 0x020fc600000006ff */
[-C--:B------:R-:W-:Y:S02]  /*31a0*/  FMUL.FTZ R179, R248, R177.reuse ;  /* 0x000000b1f8b37220 */ /* 0x080fe40000410000 */
[----:B------:R-:W-:-:S03]  /*31b0*/  FFMA.FTZ R50, R183, R177, R50 ;  /* 0x000000b1b7327223 */ /* 0x000fc60000010032 */
[----:B------:R-:W-:-:S04]  /*31c0*/  F2FP.BF16.F32.PACK_AB R179, RZ, R179 ;  /* 0x000000b3ffb3723e */ /* 0x000fc800000010ff */
[----:B------:R-:W-:-:S07]  /*31d0*/  PRMT R97, R179, 0x7610, R97 ;  /* 0x00007610b3617816 */ /* 0x000fce0000000061 */
.L_x_415:
        /* <DEDUP_REMOVED lines=9> */
.L_x_416:
[----:B------:R-:W-:Y:S02]  /*3270*/  FSEL R179, R176, RZ, P1 ;  /* 0x000000ffb0b37208 */ /* 0x000fe40000800000 */
[----:B------:R-:W-:Y:S02]  /*3280*/  F2FP.BF16.F32.PACK_AB R101, R178, R101 ;  /* 0x00000065b265723e */ /* 0x000fe400000010ff */
        /* <DEDUP_REMOVED lines=9> */
.L_x_417:
[----:B------:R-:W-:Y:S01]  /*3320*/  F2FP.BF16.F32.PACK_AB R102, R179, R176 ;  /* 0x000000b0b366723e */ /* 0x000fe200000010ff */
[----:B------:R-:W-:Y:S06]  /*3330*/  @!P2 BRA `(.L_x_418) ;  /* 0x000000000020a947 */ /* 0x000fec0003800000 */
[----:B------:R-:W-:Y:S01]  /*3340*/  FMUL.FTZ R176, R179, UR16 ;  /* 0x00000010b3b07c20 */ /* 0x000fe20008410000 */
[----:B------:R-:W-:Y:S02]  /*3350*/  SHF.L.U32 R179, R6, 0x10, RZ ;  /* 0x0000001006b37819 */ /* 0x000fe400000006ff */
[----:B-----5:R-:W-:-:S03]  /*3360*/  PRMT R177, R110, 0x7632, R177 ;  /* 0x000076326eb17816 */ /* 0x020fc600000000b1 */
[----:B------:R-:W-:Y:S01]  /*3370*/  FMUL.FTZ R178, R179, R176 ;  /* 0x000000b0b3b27220 */ /* 0x000fe20000410000 */
[----:B------:R-:W-:-:S04]  /*3380*/  SHF.L.U32 R177, R177, 0x10, RZ ;  /* 0x00000010b1b17819 */ /* 0x000fc800000006ff */
[----:B------:R-:W-:Y:S01]  /*3390*/  F2FP.BF16.F32.PACK_AB R178, RZ, R178 ;  /* 0x000000b2ffb2723e */ /* 0x000fe200000010ff */
[----:B------:R-:W-:-:S03]  /*33a0*/  FFMA.FTZ R53, R176, R177, R53 ;  /* 0x000000b1b0357223 */ /* 0x000fc60000010035 */
[----:B------:R-:W-:-:S07]  /*33b0*/  PRMT R98, R98, 0x5410, R178 ;  /* 0x0000541062627816 */ /* 0x000fce00000000b2 */
.L_x_418:
[-CC-:B------:R-:W-:Y:S01]  /*33c0*/  FFMA.FTZ R176, R220, R181.reuse, R182.reuse ;  /* 0x000000b5dcb07223 */ /* 0x180fe200000100b6 */
[----:B------:R-:W-:Y:S01]  /*33d0*/  FFMA.FTZ R177, R233, R181, R182 ;  /* 0x000000b5e9b17223 */ /* 0x000fe200000100b6 */
[----:B------:R-:W-:Y:S02]  /*33e0*/  F2FP.BF16.F32.PACK_AB R100, R100, R103 ;  /* 0x000000676464723e */ /* 0x000fe400000010ff */
[----:B------:R-:W-:Y:S01]  /*33f0*/  FADD.FTZ R179, R217, -R176 ;  /* 0x800000b0d9b37221 */ /* 0x000fe20000010000 */
[----:B------:R-:W-:-:S03]  /*3400*/  FADD.FTZ R177, R230, -R177 ;  /* 0x800000b1e6b17221 */ /* 0x000fc60000010000 */
[C---:B------:R-:W-:Y:S01]  /*3410*/  FMUL.FTZ R179, R2.reuse, R179 ;  /* 0x000000b302b37220 */ /* 0x040fe20000410000 */
[----:B------:R-:W-:-:S04]  /*3420*/  FMUL.FTZ R178, R2, R177 ;  /* 0x000000b102b27220 */ /* 0x000fc80000410000 */
        /* <DEDUP_REMOVED lines=10> */
.L_x_419:
[----:B------:R-:W-:Y:S01]  /*34d0*/  F2FP.BF16.F32.PACK_AB R103, R177, R178 ;  /* 0x000000b2b167723e */ /* 0x000fe200000010ff */
[----:B------:R-:W-:Y:S06]  /*34e0*/  @!P2 BRA `(.L_x_412) ;  /* 0x0000000c0094a947 */ /* 0x000fec0003800000 */
        /* <DEDUP_REMOVED lines=9> */
.L_x_403:
[----:B------:R-:W-:Y:S01]  /*3580*/  UMOV UR4, UR8 ;  /* 0x0000000800047c82 */ /* 0x000fe20008000000 */
[----:B------:R-:W-:Y:S01]  /*3590*/  UMOV UR5, UR9 ;  /* 0x0000000900057c82 */ /* 0x000fe20008000000 */
[----:B------:R-:W-:-:S04]  /*35a0*/  UISETP.NE.U32.AND UP0, UPT, UR4, URZ, UPT ;  /* 0x000000ff0400728c */ /* 0x000fc8000bf05070 */
[----:B------:R-:W-:-:S09]  /*35b0*/  UISETP.NE.AND.EX UP0, UPT, UR5, URZ, UPT, UP0 ;  /* 0x000000ff0500728c */ /* 0x000fd2000bf05300 */
[----:B------:R-:W-:Y:S05]  /*35c0*/  BRA.U UP0, `(.L_x_420) ;  /* 0x0000000500a87547 */ /* 0x000fea000b800000 */
[----:B------:R-:W-:Y:S01]  /*35d0*/  ISETP.GT.AND P1, PT, R4, RZ, PT ;  /* 0x000000ff0400720c */ /* 0x000fe20003f24270 */
[----:B------:R-:W-:-:S12]  /*35e0*/  @!P2 BRA `(.L_x_421) ;  /* 0x00000000002ca947 */ /* 0x000fd80003800000 */
[----:B------:R-:W-:Y:S01]  /*35f0*/  @P1 FFMA.FTZ R177, R3, R181, R182 ;  /* 0x000000b503b11223 */ /* 0x000fe200000100b6 */
[----:B-----5:R-:W-:-:S03]  /*3600*/  SHF.L.U32 R179, R108, 0x10, RZ ;  /* 0x000000106cb37819 */ /* 0x020fc600000006ff */
[----:B------:R-:W-:Y:S01]  /*3610*/  @P1 FADD.FTZ R176, R228, -R177 ;  /* 0x800000b1e4b01221 */ /* 0x000fe20000010000 */
[----:B------:R-:W-:-:S05]  /*3620*/  SHF.L.U32 R177, R148, 0x10, RZ ;  /* 0x0000001094b17819 */ /* 0x000fca00000006ff */
[----:B------:R-:W-:Y:S01]  /*3630*/  @P1 FFMA.FTZ R177, R2, R176, R177 ;  /* 0x000000b002b11223 */ /* 0x000fe200000100b1 */
[----:B------:R-:W-:-:S03]  /*3640*/  SHF.L.U32 R176, R128, 0x10, RZ ;  /* 0x0000001080b07819 */ /* 0x000fc600000006ff */
[----:B------:R-:W-:-:S04]  /*3650*/  FMUL.FTZ R177, R177, UR16 ;  /* 0x00000010b1b17c20 */ /* 0x000fc80008410000 */
[-C--:B------:R-:W-:Y:S01]  /*3660*/  FMUL.FTZ R176, R176, R177.reuse ;  /* 0x000000b1b0b07220 */ /* 0x080fe20000410000 */
[----:B------:R-:W-:-:S04]  /*3670*/  FFMA.FTZ R48, R179, R177, R48 ;  /* 0x000000b1b3307223 */ /* 0x000fc80000010030 */
[----:B------:R-:W-:-:S04]  /*3680*/  F2FP.BF16.F32.PACK_AB R176, RZ, R176 ;  /* 0x000000b0ffb0723e */ /* 0x000fc800000010ff */
[----:B------:R-:W-:-:S07]  /*3690*/  PRMT R96, R176, 0x7610, R96 ;  /* 0x00007610b0607816 */ /* 0x000fce0000000060 */
.L_x_421:
[----:B------:R-:W-:Y:S05]  /*36a0*/  @!P2 BRA `(.L_x_422) ;  /* 0x000000000034a947 */ /* 0x000fea0003800000 */
[----:B------:R-:W-:Y:S01]  /*36b0*/  PRMT R176, R148, 0x7632, R176 ;  /* 0x0000763294b07816 */ /* 0x000fe200000000b0 */
[----:B------:R-:W-:Y:S01]  /*36c0*/  @P1 FFMA.FTZ R178, R226, R181, R182 ;  /* 0x000000b5e2b21223 */ /* 0x000fe200000100b6 */
[----:B------:R-:W-:Y:S02]  /*36d0*/  SHF.L.U32 R179, R8, 0x10, RZ ;  /* 0x0000001008b37819 */ /* 0x000fe400000006ff */
[----:B------:R-:W-:Y:S01]  /*36e0*/  SHF.L.U32 R177, R176, 0x10, RZ ;  /* 0x00000010b0b17819 */ /* 0x000fe200000006ff */
[----:B------:R-:W-:-:S04]  /*36f0*/  @P1 FADD.FTZ R178, R223, -R178 ;  /* 0x800000b2dfb21221 */ /* 0x000fc80000010000 */
[----:B------:R-:W-:-:S04]  /*3700*/  @P1 FFMA.FTZ R177, R2, R178, R177 ;  /* 0x000000b202b11223 */ /* 0x000fc800000100b1 */
[----:B------:R-:W-:Y:S01]  /*3710*/  FMUL.FTZ R176, R177, UR16 ;  /* 0x00000010b1b07c20 */ /* 0x000fe20008410000 */
[----:B-----5:R-:W-:-:S03]  /*3720*/  PRMT R177, R108, 0x7632, R177 ;  /* 0x000076326cb17816 */ /* 0x020fc600000000b1 */
[----:B------:R-:W-:Y:S01]  /*3730*/  FMUL.FTZ R178, R179, R176 ;  /* 0x000000b0b3b27220 */ /* 0x000fe20000410000 */
[----:B------:R-:W-:-:S04]  /*3740*/  SHF.L.U32 R177, R177, 0x10, RZ ;  /* 0x00000010b1b17819 */ /* 0x000fc800000006ff */
[----:B------:R-:W-:Y:S01]  /*3750*/  F2FP.BF16.F32.PACK_AB R178, RZ, R178 ;  /* 0x000000b2ffb2723e */ /* 0x000fe200000010ff */
[----:B------:R-:W-:-:S03]  /*3760*/  FFMA.FTZ R49, R176, R177, R49 ;  /* 0x000000b1b0317223 */ /* 0x000fc60000010031 */
[----:B------:R-:W-:-:S07]  /*3770*/  PRMT R96, R96, 0x5410, R178 ;  /* 0x0000541060607816 */ /* 0x000fce00000000b2 */
.L_x_422:
[----:B------:R-:W-:Y:S05]  /*3780*/  @!P2 BRA `(.L_x_423) ;  /* 0x00000000002ca947 */ /* 0x000fea0003800000 */
[----:B------:R-:W-:Y:S01]  /*3790*/  @P1 FFMA.FTZ R176, R227, R181, R182 ;  /* 0x000000b5e3b01223 */ /* 0x000fe200000100b6 */
[----:B------:R-:W-:Y:S02]  /*37a0*/  SHF.L.U32 R177, R149, 0x10, RZ ;  /* 0x0000001095b17819 */ /* 0x000fe400000006ff */
[----:B-----5:R-:W-:Y:S01]  /*37b0*/  SHF.L.U32 R179, R109, 0x10, RZ ;  /* 0x000000106db37819 */ /* 0x020fe200000006ff */
[----:B------:R-:W-:-:S04]  /*37c0*/  @P1 FADD.FTZ R176, R225, -R176 ;  /* 0x800000b0e1b01221 */ /* 0x000fc80000010000 */
[----:B------:R-:W-:Y:S01]  /*37d0*/  @P1 FFMA.FTZ R177, R2, R176, R177 ;  /* 0x000000b002b11223 */ /* 0x000fe200000100b1 */
[----:B------:R-:W-:-:S03]  /*37e0*/  IMAD.U32 R176, R129, 0x10000, RZ ;  /* 0x0001000081b07824 */ /* 0x000fc600078e00ff */
[----:B------:R-:W-:-:S04]  /*37f0*/  FMUL.FTZ R177, R177, UR16 ;  /* 0x00000010b1b17c20 */ /* 0x000fc80008410000 */
[-C--:B------:R-:W-:Y:S01]  /*3800*/  FMUL.FTZ R176, R176, R177.reuse ;  /* 0x000000b1b0b07220 */ /* 0x080fe20000410000 */
[----:B------:R-:W-:-:S04]  /*3810*/  FFMA.FTZ R50, R179, R177, R50 ;  /* 0x000000b1b3327223 */ /* 0x000fc80000010032 */
[----:B------:R-:W-:-:S04]  /*3820*/  F2FP.BF16.F32.PACK_AB R176, RZ, R176 ;  /* 0x000000b0ffb0723e */ /* 0x000fc800000010ff */
[----:B------:R-:W-:-:S07]  /*3830*/  PRMT R97, R176, 0x7610, R97 ;  /* 0x00007610b0617816 */ /* 0x000fce0000000061 */
.L_x_423:
        /* <DEDUP_REMOVED lines=14> */
.L_x_424:
[----:B------:R-:W-:Y:S05]  /*3920*/  @!P2 BRA `(.L_x_425) ;  /* 0x00000000002ca947 */ /* 0x000fea0003800000 */
[----:B------:R-:W-:Y:S01]  /*3930*/  @P1 FFMA.FTZ R176, R231, R181, R182 ;  /* 0x000000b5e7b01223 */ /* 0x000fe200000100b6 */
[----:B------:R-:W-:Y:S02]  /*3940*/  SHF.L.U32 R177, R150, 0x10, RZ ;  /* 0x0000001096b17819 */ /* 0x000fe400000006ff */
[----:B-----5:R-:W-:Y:S01]  /*3950*/  SHF.L.U32 R179, R110, 0x10, RZ ;  /* 0x000000106eb37819 */ /* 0x020fe200000006ff */
[----:B------:R-:W-:-:S04]  /*3960*/  @P1 FADD.FTZ R176, R229, -R176 ;  /* 0x800000b0e5b01221 */ /* 0x000fc80000010000 */
[----:B------:R-:W-:Y:S01]  /*3970*/  @P1 FFMA.FTZ R177, R2, R176, R177 ;  /* 0x000000b002b11223 */ /* 0x000fe200000100b1 */
[----:B------:R-:W-:-:S03]  /*3980*/  SHF.L.U32 R176, R130, 0x10, RZ ;  /* 0x0000001082b07819 */ /* 0x000fc600000006ff */
[----:B------:R-:W-:-:S04]  /*3990*/  FMUL.FTZ R177, R177, UR16 ;  /* 0x00000010b1b17c20 */ /* 0x000fc80008410000 */
[-C--:B------:R-:W-:Y:S01]  /*39a0*/  FMUL.FTZ R176, R176, R177.reuse ;  /* 0x000000b1b0b07220 */ /* 0x080fe20000410000 */
[----:B------:R-:W-:-:S04]  /*39b0*/  FFMA.FTZ R52, R179, R177, R52 ;  /* 0x000000b1b3347223 */ /* 0x000fc80000010034 */
[----:B------:R-:W-:-:S04]  /*39c0*/  F2FP.BF16.F32.PACK_AB R176, RZ, R176 ;  /* 0x000000b0ffb0723e */ /* 0x000fc800000010ff */
[----:B------:R-:W-:-:S07]  /*39d0*/  PRMT R98, R176, 0x7610, R98 ;  /* 0x00007610b0627816 */ /* 0x000fce0000000062 */
.L_x_425:
        /* <DEDUP_REMOVED lines=14> */
.L_x_426:
[----:B------:R-:W-:Y:S05]  /*3ac0*/  @!P2 BRA `(.L_x_427) ;  /* 0x00000000002ca947 */ /* 0x000fea0003800000 */
        /* <DEDUP_REMOVED lines=11> */
.L_x_427:
        /* <DEDUP_REMOVED lines=15> */
.L_x_420:
[----:B------:R-:W-:Y:S02]  /*3c70*/  ISETP.GT.AND P3, PT, R4, RZ, PT ;  /* 0x000000ff0400720c */ /* 0x000fe40003f64270 */
[----:B------:R-:W-:Y:S02]  /*3c80*/  PRMT R102, R148, 0x7632, R102 ;  /* 0x0000763294667816 */ /* 0x000fe40000000066 */
[----:B------:R-:W-:Y:S02]  /*3c90*/  PRMT R179, R149, 0x7632, R179 ;  /* 0x0000763295b37816 */ /* 0x000fe400000000b3 */
[----:B------:R-:W-:Y:S02]  /*3ca0*/  SHF.L.U32 R102, R102, 0x10, RZ ;  /* 0x0000001066667819 */ /* 0x000fe400000006ff */
[----:B------:R-:W-:Y:S02]  /*3cb0*/  SHF.L.U32 R183, R150, 0x10, RZ ;  /* 0x0000001096b77819 */ /* 0x000fe400000006ff */
[----:B------:R-:W-:-:S02]  /*3cc0*/  SHF.L.U32 R179, R179, 0x10, RZ ;  /* 0x00000010b3b37819 */ /* 0x000fc400000006ff */
[----:B------:R-:W-:Y:S01]  /*3cd0*/  PRMT R103, R150, 0x7632, R103 ;  /* 0x0000763296677816 */ /* 0x000fe20000000067 */
[-CC-:B------:R-:W-:Y:S01]  /*3ce0*/  @P3 FFMA.FTZ R100, R226, R181.reuse, R182.reuse ;  /* 0x000000b5e2643223 */ /* 0x180fe200000100b6 */
[-CC-:B------:R-:W-:Y:S01]  /*3cf0*/  @P3 FFMA.FTZ R176, R224, R181.reuse, R182.reuse ;  /* 0x000000b5e0b03223 */ /* 0x180fe200000100b6 */
[-C--:B------:R-:W-:Y:S01]  /*3d00*/  @P3 FFMA.FTZ R177, R233, R181.reuse, R182 ;  /* 0x000000b5e9b13223 */ /* 0x080fe200000100b6 */
[----:B------:R-:W-:Y:S01]  /*3d10*/  SHF.L.U32 R103, R103, 0x10, RZ ;  /* 0x0000001067677819 */ /* 0x000fe200000006ff */
[----:B------:R-:W-:Y:S01]  /*3d20*/  @P3 FADD.FTZ R101, R223, -R100 ;  /* 0x80000064df653221 */ /* 0x000fe20000010000 */
[----:B------:R-:W-:Y:S01]  /*3d30*/  @P3 FFMA.FTZ R100, R227, R181, R182 ;  /* 0x000000b5e3643223 */ /* 0x000fe200000100b6 */
[----:B------:R-:W-:Y:S02]  /*3d40*/  @P3 FADD.FTZ R176, R221, -R176 ;  /* 0x800000b0ddb03221 */ /* 0x000fe40000010000 */
[C---:B------:R-:W-:Y:S01]  /*3d50*/  @P3 FFMA.FTZ R102, R2.reuse, R101, R102 ;  /* 0x0000006502663223 */ /* 0x040fe20000010066 */
[----:B------:R-:W-:Y:S01]  /*3d60*/  SHF.L.U32 R101, R149, 0x10, RZ ;  /* 0x0000001095657819 */ /* 0x000fe200000006ff */
[----:B------:R-:W-:Y:S01]  /*3d70*/  @P3 FADD.FTZ R100, R225, -R100 ;  /* 0x80000064e1643221 */ /* 0x000fe20000010000 */
[----:B------:R-:W-:Y:S01]  /*3d80*/  @P3 FFMA.FTZ R179, R2, R176, R179 ;  /* 0x000000b002b33223 */ /* 0x000fe200000100b3 */
[----:B------:R-:W-:-:S02]  /*3d90*/  @P3 FFMA.FTZ R176, R222, R181, R182 ;  /* 0x000000b5deb03223 */ /* 0x000fc400000100b6 */
[----:B------:R-:W-:Y:S01]  /*3da0*/  @P3 FFMA.FTZ R101, R2, R100, R101 ;  /* 0x0000006402653223 */ /* 0x000fe20000010065 */
[----:B------:R-:W-:Y:S01]  /*3db0*/  @P3 FFMA.FTZ R100, R231, R181, R182 ;  /* 0x000000b5e7643223 */ /* 0x000fe200000100b6 */
[----:B------:R-:W-:-:S03]  /*3dc0*/  @P3 FADD.FTZ R176, R219, -R176 ;  /* 0x800000b0dbb03221 */ /* 0x000fc60000010000 */
[----:B------:R-:W-:Y:S01]  /*3dd0*/  @P3 FADD.FTZ R100, R229, -R100 ;  /* 0x80000064e5643221 */ /* 0x000fe20000010000 */
[----:B------:R-:W-:-:S03]  /*3de0*/  @P3 FFMA.FTZ R103, R2, R176, R103 ;  /* 0x000000b002673223 */ /* 0x000fc60000010067 */
[----:B------:R-:W-:Y:S01]  /*3df0*/  @P3 FFMA.FTZ R183, R2, R100, R183 ;  /* 0x0000006402b73223 */ /* 0x000fe200000100b7 */
[----:B------:R-:W-:Y:S01]  /*3e00*/  @P3 FADD.FTZ R100, R230, -R177 ;  /* 0x800000b1e6643221 */ /* 0x000fe20000010000 */
[----:B------:R-:W-:-:S05]  /*3e10*/  SHF.L.U32 R177, R151, 0x10, RZ ;  /* 0x0000001097b17819 */ /* 0x000fca00000006ff */
[----:B------:R-:W-:Y:S01]  /*3e20*/  @P3 FFMA.FTZ R177, R2, R100, R177 ;  /* 0x0000006402b13223 */ /* 0x000fe200000100b1 */
[----:B------:R-:W-:-:S04]  /*3e30*/  @P1 FFMA.FTZ R100, R3, R181, R182 ;  /* 0x000000b503641223 */ /* 0x000fc800000100b6 */
[----:B------:R-:W-:Y:S01]  /*3e40*/  @P1 FADD.FTZ R176, R228, -R100 ;  /* 0x80000064e4b01221 */ /* 0x000fe20000010000 */
[----:B------:R-:W-:-:S05]  /*3e50*/  SHF.L.U32 R100, R148, 0x10, RZ ;  /* 0x0000001094647819 */ /* 0x000fca00000006ff */
[----:B------:R-:W-:Y:S01]  /*3e60*/  @P1 FFMA.FTZ R100, R2, R176, R100 ;  /* 0x000000b002641223 */ /* 0x000fe20000010064 */
[----:B------:R-:W-:Y:S06]  /*3e70*/  @!P2 BRA `(.L_x_428) ;  /* 0x00000000001ca947 */ /* 0x000fec0003800000 */
[----:B-----5:R-:W-:Y:S01]  /*3e80*/  SHF.L.U32 R178, R108, 0x10, RZ ;  /* 0x000000106cb27819 */ /* 0x020fe200000006ff */
[----:B------:R-:W-:-:S04]  /*3e90*/  FMUL.FTZ R176, R100, UR16 ;  /* 0x0000001064b07c20 */ /* 0x000fc80008410000 */
[----:B------:R-:W-:Y:S01]  /*3ea0*/  FFMA.FTZ R48, R178, R176, R48 ;  /* 0x000000b0b2307223 */ /* 0x000fe20000010030 */
[----:B------:R-:W-:-:S05]  /*3eb0*/  SHF.L.U32 R178, R128, 0x10, RZ ;  /* 0x0000001080b27819 */ /* 0x000fca00000006ff */
[----:B------:R-:W-:-:S05]  /*3ec0*/  FMUL.FTZ R176, R178, R176 ;  /* 0x000000b0b2b07220 */ /* 0x000fca0000410000 */
[----:B------:R-:W-:-:S04]  /*3ed0*/  F2FP.BF16.F32.PACK_AB R176, RZ, R176 ;  /* 0x000000b0ffb0723e */ /* 0x000fc800000010ff */
[----:B------:R-:W-:-:S07]  /*3ee0*/  PRMT R96, R176, 0x7610, R96 ;  /* 0x00007610b0607816 */ /* 0x000fce0000000060 */
.L_x_428:
[----:B------:R-:W-:Y:S01]  /*3ef0*/  PRMT R176, R151, 0x7632, R176 ;  /* 0x0000763297b07816 */ /* 0x000fe200000000b0 */
[----:B------:R-:W-:Y:S01]  /*3f00*/  @P3 FFMA.FTZ R178, R220, R181, R182 ;  /* 0x000000b5dcb23223 */ /* 0x000fe200000100b6 */
[----:B------:R-:W-:Y:S02]  /*3f10*/  F2FP.BF16.F32.PACK_AB R100, R102, R100 ;  /* 0x000000646664723e */ /* 0x000fe400000010ff */
[----:B------:R-:W-:Y:S01]  /*3f20*/  SHF.L.U32 R176, R176, 0x10, RZ ;  /* 0x00000010b0b07819 */ /* 0x000fe200000006ff */
[----:B------:R-:W-:-:S04]  /*3f30*/  @P3 FADD.FTZ R178, R217, -R178 ;  /* 0x800000b2d9b23221 */ /* 0x000fc80000010000 */
[----:B------:R-:W-:Y:S01]  /*3f40*/  @P3 FFMA.FTZ R176, R2, R178, R176 ;  /* 0x000000b202b03223 */ /* 0x000fe200000100b0 */
[----:B------:R-:W-:Y:S06]  /*3f50*/  @!P2 BRA `(.L_x_429) ;  /* 0x000000000020a947 */ /* 0x000fec0003800000 */
        /* <DEDUP_REMOVED lines=8> */
.L_x_429:
[----:B------:R-:W-:Y:S05]  /*3fe0*/  @!P2 BRA `(.L_x_430) ;  /* 0x00000000001ca947 */ /* 0x000fea0003800000 */
[----:B-----5:R-:W-:Y:S01]  /*3ff0*/  SHF.L.U32 R178, R109, 0x10, RZ ;  /* 0x000000106db27819 */ /* 0x020fe200000006ff */
[----:B------:R-:W-:-:S04]  /*4000*/  FMUL.FTZ R102, R101, UR16 ;  /* 0x0000001065667c20 */ /* 0x000fc80008410000 */
[----:B------:R-:W-:Y:S01]  /*4010*/  FFMA.FTZ R50, R178, R102, R50 ;  /* 0x00000066b2327223 */ /* 0x000fe20000010032 */
[----:B------:R-:W-:-:S05]  /*4020*/  SHF.L.U32 R178, R129, 0x10, RZ ;  /* 0x0000001081b27819 */ /* 0x000fca00000006ff */
[----:B------:R-:W-:-:S05]  /*4030*/  FMUL.FTZ R102, R178, R102 ;  /* 0x00000066b2667220 */ /* 0x000fca0000410000 */
[----:B------:R-:W-:-:S04]  /*4040*/  F2FP.BF16.F32.PACK_AB R102, RZ, R102 ;  /* 0x00000066ff66723e */ /* 0x000fc800000010ff */
[----:B------:R-:W-:-:S07]  /*4050*/  PRMT R97, R102, 0x7610, R97 ;  /* 0x0000761066617816 */ /* 0x000fce0000000061 */
.L_x_430:
        /* <DEDUP_REMOVED lines=10> */
.L_x_431:
        /* <DEDUP_REMOVED lines=8> */
.L_x_432:
        /* <DEDUP_REMOVED lines=10> */
.L_x_433:
        /* <DEDUP_REMOVED lines=8> */
.L_x_434:
        /* <DEDUP_REMOVED lines=10> */
.L_x_412:
        /* <DEDUP_REMOVED lines=9> */
[----:B-----5:R-:W1:Y:S01]  /*43d0*/  LDC.64 R108, c[0x0][0x390] ;  /* 0x0000e400ff6c7b82 */ /* 0x020e620000000a00 */
[----:B------:R-:W-:-:S05]  /*43e0*/  IADD3 R111, PT, PT, R0, 0x100, RZ ;  /* 0x00000100006f7810 */ /* 0x000fca0007ffe0ff */
[----:B-1----:R-:W-:-:S06]  /*43f0*/  IMAD.WIDE.U32 R108, R111, 0x10, R108 ;  /* 0x000000106f6c7825 */ /* 0x002fcc00078e006c */
[----:B------:R-:W5:Y:S02]  /*4400*/  LDG.E.128 R108, desc[UR12][R108.64] ;  /* 0x0000000c6c6c7981 */ /* 0x000f64000c1e1d00 */
.L_x_435:
[----:B------:R-:W-:Y:S05]  /*4410*/  @!P0 BRA `(.L_x_436) ;  /* 0x0000000c00648947 */ /* 0x000fea0003800000 */
[----:B------:R-:W-:Y:S05]  /*4420*/  @!P1 BRA `(.L_x_437) ;  /* 0x0000000400b89947 */ /* 0x000fea0003800000 */
[----:B------:R-:W-:Y:S02]  /*4430*/  ISETP.GT.AND P3, PT, R4, RZ, PT ;  /* 0x000000ff0400720c */ /* 0x000fe40003f64270 */
[----:B0-----:R-:W-:Y:S02]  /*4440*/  PRMT R101, R152, 0x7632, R101 ;  /* 0x0000763298657816 */ /* 0x001fe40000000065 */
[----:B------:R-:W-:Y:S02]  /*4450*/  PRMT R179, R153, 0x7632, R179 ;  /* 0x0000763299b37816 */ /* 0x000fe400000000b3 */
[----:B------:R-:W-:Y:S02]  /*4460*/  SHF.L.U32 R101, R101, 0x10, RZ ;  /* 0x0000001065657819 */ /* 0x000fe400000006ff */
[----:B------:R-:W-:Y:S02]  /*4470*/  SHF.L.U32 R102, R153, 0x10, RZ ;  /* 0x0000001099667819 */ /* 0x000fe400000006ff */
[----:B------:R-:W-:-:S02]  /*4480*/  SHF.L.U32 R179, R179, 0x10, RZ ;  /* 0x00000010b3b37819 */ /* 0x000fc400000006ff */
[----:B------:R-:W-:Y:S01]  /*4490*/  SHF.L.U32 R183, R154, 0x10, RZ ;  /* 0x000000109ab77819 */ /* 0x000fe200000006ff */
[-CC-:B------:R-:W-:Y:S01]  /*44a0*/  @P3 FFMA.FTZ R100, R218, R181.reuse, R182.reuse ;  /* 0x000000b5da643223 */ /* 0x180fe200000100b6 */
[-CC-:B------:R-:W-:Y:S01]  /*44b0*/  @P3 FFMA.FTZ R103, R237, R181.reuse, R182.reuse ;  /* 0x000000b5ed673223 */ /* 0x180fe200000100b6 */
[-C--:B------:R-:W-:Y:S02]  /*44c0*/  @P3 FFMA.FTZ R177, R239, R181.reuse, R182 ;  /* 0x000000b5efb13223 */ /* 0x080fe400000100b6 */
[----:B------:R-:W-:Y:S01]  /*44d0*/  @P3 FADD.FTZ R100, R215, -R100 ;  /* 0x80000064d7643221 */ /* 0x000fe20000010000 */
[----:B------:R-:W-:Y:S01]  /*44e0*/  @P3 FADD.FTZ R103, R234, -R103 ;  /* 0x80000067ea673221 */ /* 0x000fe20000010000 */
[----:B------:R-:W-:Y:S02]  /*44f0*/  @P3 FADD.FTZ R177, R236, -R177 ;  /* 0x800000b1ecb13221 */ /* 0x000fe40000010000 */
[----:B------:R-:W-:Y:S01]  /*4500*/  @P3 FFMA.FTZ R101, R2, R100, R101 ;  /* 0x0000006402653223 */ /* 0x000fe20000010065 */
[----:B------:R-:W-:Y:S01]  /*4510*/  @P3 FFMA.FTZ R100, R216, R181, R182 ;  /* 0x000000b5d8643223 */ /* 0x000fe200000100b6 */
[----:B------:R-:W-:Y:S01]  /*4520*/  @P3 FFMA.FTZ R102, R2, R103, R102 ;  /* 0x0000006702663223 */ /* 0x000fe20000010066 */
[----:B------:R-:W-:Y:S01]  /*4530*/  PRMT R103, R154, 0x7632, R103 ;  /* 0x000076329a677816 */ /* 0x000fe20000000067 */
[----:B------:R-:W-:Y:S01]  /*4540*/  @P3 FFMA.FTZ R183, R2, R177, R183 ;  /* 0x000000b102b73223 */ /* 0x000fe200000100b7 */
[----:B------:R-:W-:Y:S01]  /*4550*/  @P3 FADD.FTZ R100, R213, -R100 ;  /* 0x80000064d5643221 */ /* 0x000fe20000010000 */
[----:B------:R-:W-:Y:S01]  /*4560*/  @P3 FFMA.FTZ R177, R241, R181, R182 ;  /* 0x000000b5f1b13223 */ /* 0x000fe200000100b6 */
[----:B------:R-:W-:-:S02]  /*4570*/  SHF.L.U32 R103, R103, 0x10, RZ ;  /* 0x0000001067677819 */ /* 0x000fc400000006ff */
[----:B------:R-:W-:Y:S01]  /*4580*/  @P3 FFMA.FTZ R179, R2, R100, R179 ;  /* 0x0000006402b33223 */ /* 0x000fe200000100b3 */
[----:B------:R-:W-:-:S04]  /*4590*/  @P3 FFMA.FTZ R100, R214, R181, R182 ;  /* 0x000000b5d6643223 */ /* 0x000fc800000100b6 */
[----:B------:R-:W-:-:S04]  /*45a0*/  @P3 FADD.FTZ R100, R211, -R100 ;  /* 0x80000064d3643221 */ /* 0x000fc80000010000 */
[----:B------:R-:W-:Y:S01]  /*45b0*/  @P3 FFMA.FTZ R103, R2, R100, R103 ;  /* 0x0000006402673223 */ /* 0x000fe20000010067 */
[----:B------:R-:W-:Y:S01]  /*45c0*/  @P3 FADD.FTZ R100, R238, -R177 ;  /* 0x800000b1ee643221 */ /* 0x000fe20000010000 */
[----:B------:R-:W-:-:S05]  /*45d0*/  SHF.L.U32 R177, R155, 0x10, RZ ;  /* 0x000000109bb17819 */ /* 0x000fca00000006ff */
[----:B------:R-:W-:Y:S01]  /*45e0*/  @P3 FFMA.FTZ R177, R2, R100, R177 ;  /* 0x0000006402b13223 */ /* 0x000fe200000100b1 */
[----:B------:R-:W-:-:S04]  /*45f0*/  @P3 FFMA.FTZ R100, R235, R181, R182 ;  /* 0x000000b5eb643223 */ /* 0x000fc800000100b6 */
[----:B------:R-:W-:Y:S01]  /*4600*/  @P3 FADD.FTZ R176, R232, -R100 ;  /* 0x80000064e8b03221 */ /* 0x000fe20000010000 */
[----:B------:R-:W-:-:S04]  /*4610*/  IMAD.U32 R100, R152, 0x10000, RZ ;  /* 0x0001000098647824 */ /* 0x000fc800078e00ff */
        /* <DEDUP_REMOVED lines=9> */
.L_x_438:
[----:B------:R-:W-:Y:S01]  /*46b0*/  PRMT R176, R155, 0x7632, R176 ;  /* 0x000076329bb07816 */ /* 0x000fe200000000b0 */
[----:B------:R-:W-:Y:S01]  /*46c0*/  @P3 FFMA.FTZ R178, R212, R181, R182 ;  /* 0x000000b5d4b23223 */ /* 0x000fe200000100b6 */
[----:B------:R-:W-:Y:S02]  /*46d0*/  F2FP.BF16.F32.PACK_AB R100, R101, R100 ;  /* 0x000000646564723e */ /* 0x000fe400000010ff */
[----:B------:R-:W-:Y:S01]  /*46e0*/  SHF.L.U32 R176, R176, 0x10, RZ ;  /* 0x00000010b0b07819 */ /* 0x000fe200000006ff */
[----:B------:R-:W-:-:S04]  /*46f0*/  @P3 FADD.FTZ R178, R207, -R178 ;  /* 0x800000b2cfb23221 */ /* 0x000fc80000010000 */
[----:B------:R-:W-:Y:S01]  /*4700*/  @P3 FFMA.FTZ R176, R2, R178, R176 ;  /* 0x000000b202b03223 */ /* 0x000fe200000100b0 */
[----:B------:R-:W-:Y:S06]  /*4710*/  @!P2 BRA `(.L_x_439) ;  /* 0x000000000020a947 */ /* 0x000fec0003800000 */
[----:B-----5:R-:W-:-:S04]  /*4720*/  PRMT R178, R108, 0x7632, R178 ;  /* 0x000076326cb27816 */ /* 0x020fc800000000b2 */
[----:B------:R-:W-:Y:S01]  /*4730*/  SHF.L.U32 R248, R178, 0x10, RZ ;  /* 0x00000010b2f87819 */ /* 0x000fe200000006ff */
[----:B------:R-:W-:Y:S01]  /*4740*/  FMUL.FTZ R178, R101, UR16 ;  /* 0x0000001065b27c20 */ /* 0x000fe20008410000 */
[----:B------:R-:W-:-:S03]  /*4750*/  SHF.L.U32 R101, R12, 0x10, RZ ;  /* 0x000000100c657819 */ /* 0x000fc600000006ff */
[C---:B------:R-:W-:Y:S02]  /*4760*/  FFMA.FTZ R57, R178.reuse, R248, R57 ;  /* 0x000000f8b2397223 */ /* 0x040fe40000010039 */
[----:B------:R-:W-:-:S05]  /*4770*/  FMUL.FTZ R101, R178, R101 ;  /* 0x00000065b2657220 */ /* 0x000fca0000410000 */
[----:B------:R-:W-:-:S04]  /*4780*/  F2FP.BF16.F32.PACK_AB R101, RZ, R101 ;  /* 0x00000065ff65723e */ /* 0x000fc800000010ff */
[----:B------:R-:W-:-:S07]  /*4790*/  PRMT R96, R96, 0x5410, R101 ;  /* 0x0000541060607816 */ /* 0x000fce0000000065 */
.L_x_439:
        /* <DEDUP_REMOVED lines=8> */
.L_x_440:
        /* <DEDUP_REMOVED lines=10> */
.L_x_441:
[----:B------:R-:W-:Y:S05]  /*48c0*/  @!P2 BRA `(.L_x_442) ;  /* 0x00000000001ca947 */ /* 0x000fea0003800000 */
[----:B------:R-:W-:Y:S01]  /*48d0*/  SHF.L.U32 R102, R126, 0x10, RZ ;  /* 0x000000107e667819 */ /* 0x000fe200000006ff */
[----:B------:R-:W-:Y:S01]  /*48e0*/  FMUL.FTZ R179, R183, UR16 ;  /* 0x00000010b7b37c20 */ /* 0x000fe20008410000 */
[----:B-----5:R-:W-:-:S03]  /*48f0*/  SHF.L.U32 R178, R110, 0x10, RZ ;  /* 0x000000106eb27819 */ /* 0x020fc600000006ff */
[----:B------:R-:W-:Y:S02]  /*4900*/  FMUL.FTZ R102, R179, R102 ;  /* 0x00000066b3667220 */ /* 0x000fe40000410000 */
[----:B------:R-:W-:-:S03]  /*4910*/  FFMA.FTZ R60, R178, R179, R60 ;  /* 0x000000b3b23c7223 */ /* 0x000fc6000001003c */
[----:B------:R-:W-:-:S04]  /*4920*/  F2FP.BF16.F32.PACK_AB R102, RZ, R102 ;  /* 0x00000066ff66723e */ /* 0x000fc800000010ff */
[----:B------:R-:W-:-:S07]  /*4930*/  PRMT R98, R102, 0x7610, R98 ;  /* 0x0000761066627816 */ /* 0x000fce0000000062 */
.L_x_442:
        /* <DEDUP_REMOVED lines=10> */
.L_x_443:
        /* <DEDUP_REMOVED lines=8> */
.L_x_444:
        /* <DEDUP_REMOVED lines=11> */
.L_x_437:
[----:B------:R-:W-:Y:S01]  /*4b10*/  ISETP.GT.AND P3, PT, R4, RZ, PT ;  /* 0x000000ff0400720c */ /* 0x000fe20003f64270 */
[----:B------:R-:W-:-:S12]  /*4b20*/  @!P2 BRA `(.L_x_446) ;  /* 0x00000000002ca947 */ /* 0x000fd80003800000 */
[----:B0-----:R-:W-:Y:S01]  /*4b30*/  @P3 FFMA.FTZ R177, R235, R181, R182 ;  /* 0x000000b5ebb13223 */ /* 0x001fe200000100b6 */
        /* <DEDUP_REMOVED lines=10> */
.L_x_446:
[----:B------:R-:W-:Y:S05]  /*4be0*/  @!P2 BRA `(.L_x_447) ;  /* 0x000000000034a947 */ /* 0x000fea0003800000 */
[----:B0-----:R-:W-:Y:S01]  /*4bf0*/  PRMT R176, R152, 0x7632, R176 ;  /* 0x0000763298b07816 */ /* 0x001fe200000000b0 */
        /* <DEDUP_REMOVED lines=12> */
.L_x_447:
[----:B------:R-:W-:Y:S05]  /*4cc0*/  @!P2 BRA `(.L_x_448) ;  /* 0x00000000002ca947 */ /* 0x000fea0003800000 */
        /* <DEDUP_REMOVED lines=11> */
.L_x_448:
        /* <DEDUP_REMOVED lines=14> */
.L_x_449:
        /* <DEDUP_REMOVED lines=12> */
.L_x_450:
        /* <DEDUP_REMOVED lines=14> */
.L_x_451:
        /* <DEDUP_REMOVED lines=12> */
.L_x_452:
        /* <DEDUP_REMOVED lines=15> */
.L_x_436:
[----:B------:R-:W-:Y:S05]  /*51b0*/  @!P1 BRA `(.L_x_453) ;  /* 0x0000000400a89947 */ /* 0x000fea0003800000 */
[-CC-:B0-----:R-:W-:Y:S01]  /*51c0*/  FFMA.FTZ R100, R218, R181.reuse, R182.reuse ;  /* 0x000000b5da647223 */ /* 0x181fe200000100b6 */
[-CC-:B------:R-:W-:Y:S01]  /*51d0*/  FFMA.FTZ R101, R235, R181.reuse, R182.reuse ;  /* 0x000000b5eb657223 */ /* 0x180fe200000100b6 */
[-CC-:B------:R-:W-:Y:S01]  /*51e0*/  FFMA.FTZ R177, R237, R181.reuse, R182.reuse ;  /* 0x000000b5edb17223 */ /* 0x180fe200000100b6 */
[-C--:B------:R-:W-:Y:S01]  /*51f0*/  FFMA.FTZ R183, R239, R181.reuse, R182 ;  /* 0x000000b5efb77223 */ /* 0x080fe200000100b6 */
[----:B------:R-:W-:Y:S01]  /*5200*/  FADD.FTZ R103, R215, -R100 ;  /* 0x80000064d7677221 */ /* 0x000fe20000010000 */
[-CC-:B------:R-:W-:Y:S01]  /*5210*/  FFMA.FTZ R100, R216, R181.reuse, R182.reuse ;  /* 0x000000b5d8647223 */ /* 0x180fe200000100b6 */
        /* <DEDUP_REMOVED lines=25> */
.L_x_454:
        /* <DEDUP_REMOVED lines=9> */
.L_x_455:
        /* <DEDUP_REMOVED lines=8> */
.L_x_456:
[----:B------:R-:W-:Y:S05]  /*54c0*/  @!P2 BRA `(.L_x_457) ;  /* 0x000000000020a947 */ /* 0x000fea0003800000 */
[----:B------:R-:W-:Y:S02]  /*54d0*/  IMAD.U32 R179, R11, 0x10000, RZ ;  /* 0x000100000bb37824 */ /* 0x000fe400078e00ff */
[----:B------:R-:W-:Y:S01]  /*54e0*/  FMUL.FTZ R248, R178, UR16 ;  /* 0x00000010b2f87c20 */ /* 0x000fe20008410000 */
[----:B-----5:R-:W-:-:S03]  /*54f0*/  PRMT R177, R109, 0x7632, R177 ;  /* 0x000076326db17816 */ /* 0x020fc600000000b1 */
[----:B------:R-:W-:Y:S01]  /*5500*/  FMUL.FTZ R179, R179, R248 ;  /* 0x000000f8b3b37220 */ /* 0x000fe20000410000 */
[----:B------:R-:W-:-:S04]  /*5510*/  SHF.L.U32 R177, R177, 0x10, RZ ;  /* 0x00000010b1b17819 */ /* 0x000fc800000006ff */
[----:B------:R-:W-:Y:S01]  /*5520*/  F2FP.BF16.F32.PACK_AB R179, RZ, R179 ;  /* 0x000000b3ffb3723e */ /* 0x000fe200000010ff */
[----:B------:R-:W-:-:S03]  /*5530*/  FFMA.FTZ R59, R248, R177, R59 ;  /* 0x000000b1f83b7223 */ /* 0x000fc6000001003b */
[----:B------:R-:W-:-:S07]  /*5540*/  PRMT R97, R97, 0x5410, R179 ;  /* 0x0000541061617816 */ /* 0x000fce00000000b3 */
.L_x_457:
        /* <DEDUP_REMOVED lines=11> */
.L_x_458:
        /* <DEDUP_REMOVED lines=10> */
.L_x_459:
[-CC-:B------:R-:W-:Y:S01]  /*56a0*/  FFMA.FTZ R100, R212, R181.reuse, R182.reuse ;  /* 0x000000b5d4647223 */ /* 0x180fe200000100b6 */
[----:B------:R-:W-:-:S03]  /*56b0*/  FFMA.FTZ R177, R241, R181, R182 ;  /* 0x000000b5f1b17223 */ /* 0x000fc600000100b6 */
[----:B------:R-:W-:Y:S01]  /*56c0*/  FADD.FTZ R179, R207, -R100 ;  /* 0x80000064cfb37221 */ /* 0x000fe20000010000 */
[----:B------:R-:W-:Y:S01]  /*56d0*/  FADD.FTZ R177, R238, -R177 ;  /* 0x800000b1eeb17221 */ /* 0x000fe20000010000 */
[----:B------:R-:W-:Y:S02]  /*56e0*/  F2FP.BF16.F32.PACK_AB R100, R103, R176 ;  /* 0x000000b06764723e */ /* 0x000fe400000010ff */
        /* <DEDUP_REMOVED lines=12> */
.L_x_460:
        /* <DEDUP_REMOVED lines=11> */
.L_x_453:
[----:B------:R-:W-:Y:S05]  /*5860*/  @!P2 BRA `(.L_x_461) ;  /* 0x000000000030a947 */ /* 0x000fea0003800000 */
[----:B0-----:R-:W-:Y:S01]  /*5870*/  FFMA.FTZ R177, R235, R181, R182 ;  /* 0x000000b5ebb17223 */ /* 0x001fe200000100b6 */
[----:B------:R-:W-:Y:S02]  /*5880*/  ISETP.GT.AND P3, PT, R4, RZ, PT ;  /* 0x000000ff0400720c */ /* 0x000fe40003f64270 */
[----:B-----5:R-:W-:Y:S01]  /*5890*/  SHF.L.U32 R179, R108, 0x10, RZ ;  /* 0x000000106cb37819 */ /* 0x020fe200000006ff */
[----:B------:R-:W-:-:S04]  /*58a0*/  FADD.FTZ R177, R232, -R177 ;  /* 0x800000b1e8b17221 */ /* 0x000fc80000010000 */
[----:B------:R-:W-:-:S05]  /*58b0*/  FMUL.FTZ R176, R2, R177 ;  /* 0x000000b102b07220 */ /* 0x000fca0000410000 */
[----:B------:R-:W-:-:S05]  /*58c0*/  FSEL R176, R176, RZ, P3 ;  /* 0x000000ffb0b07208 */ /* 0x000fca0001800000 */
[----:B------:R-:W-:Y:S01]  /*58d0*/  FMUL.FTZ R177, R176, UR16 ;  /* 0x00000010b0b17c20 */ /* 0x000fe20008410000 */
[----:B------:R-:W-:-:S03]  /*58e0*/  SHF.L.U32 R176, R124, 0x10, RZ ;  /* 0x000000107cb07819 */ /* 0x000fc600000006ff */
[-C--:B------:R-:W-:Y:S02]  /*58f0*/  FFMA.FTZ R56, R179, R177.reuse, R56 ;  /* 0x000000b1b3387223 */ /* 0x080fe40000010038 */
[----:B------:R-:W-:-:S05]  /*5900*/  FMUL.FTZ R176, R176, R177 ;  /* 0x000000b1b0b07220 */ /* 0x000fca0000410000 */
[----:B------:R-:W-:-:S04]  /*5910*/  F2FP.BF16.F32.PACK_AB R176, RZ, R176 ;  /* 0x000000b0ffb0723e */ /* 0x000fc800000010ff */
[----:B------:R-:W-:-:S07]  /*5920*/  PRMT R96, R176, 0x7610, R96 ;  /* 0x00007610b0607816 */ /* 0x000fce0000000060 */
.L_x_461:
[----:B------:R-:W-:Y:S05]  /*5930*/  @!P2 BRA `(.L_x_462) ;  /* 0x000000000034a947 */ /* 0x000fea0003800000 */
[----:B0-----:R-:W-:Y:S01]  /*5940*/  FFMA.FTZ R176, R218, R181, R182 ;  /* 0x000000b5dab07223 */ /* 0x001fe200000100b6 */
[----:B------:R-:W-:Y:S02]  /*5950*/  ISETP.GT.AND P3, PT, R4, RZ, PT ;  /* 0x000000ff0400720c */ /* 0x000fe40003f64270 */
[----:B------:R-:W-:Y:S01]  /*5960*/  SHF.L.U32 R179, R12, 0x10, RZ ;  /* 0x000000100cb37819 */ /* 0x000fe200000006ff */
[----:B------:R-:W-:-:S04]  /*5970*/  FADD.FTZ R177, R215, -R176 ;  /* 0x800000b0d7b17221 */ /* 0x000fc80000010000 */
[----:B------:R-:W-:Y:S01]  /*5980*/  FMUL.FTZ R176, R2, R177 ;  /* 0x000000b102b07220 */ /* 0x000fe20000410000 */
        /* <DEDUP_REMOVED lines=8> */
.L_x_462:
        /* <DEDUP_REMOVED lines=13> */
.L_x_463:
        /* <DEDUP_REMOVED lines=14> */
.L_x_464:
        /* <DEDUP_REMOVED lines=13> */
.L_x_465:
        /* <DEDUP_REMOVED lines=14> */
.L_x_466:
        /* <DEDUP_REMOVED lines=13> */
.L_x_467:
        /* <DEDUP_REMOVED lines=14> */
.L_x_445:
[----:B0-----:R-:W0:Y:S01]  /*5f20*/  @P1 LDC.64 R178, c[0x0][0x478] ;  /* 0x00011e00ffb21b82 */ /* 0x001e220000000a00 */
[----:B------:R-:W-:-:S07]  /*5f30*/  @P1 IADD3 R183, PT, PT, R180, 0x100, RZ ;  /* 0x00000100b4b71810 */ /* 0x000fce0007ffe0ff */
[----:B------:R-:W1:Y:S01]  /*5f40*/  @P2 LDC.64 R176, c[0x0][0x468] ;  /* 0x00011a00ffb02b82 */ /* 0x000e620000000a00 */
[----:B0-----:R-:W-:Y:S01]  /*5f50*/  @P1 IMAD.WIDE.U32 R178, R183, 0x10, R178 ;  /* 0x00000010b7b21825 */ /* 0x001fe200078e00b2 */
[----:B------:R-:W-:-:S04]  /*5f60*/  @P2 IADD3 R183, PT, PT, R0, 0x100, RZ ;  /* 0x0000010000b72810 */ /* 0x000fc80007ffe0ff */
[----:B------:R0:W-:Y:S01]  /*5f70*/  @P1 STG.E.128 desc[UR12][R178.64], R100 ;  /* 0x00000064b2001986 */ /* 0x0001e2000c101d0c */
[----:B-1----:R-:W-:-:S05]  /*5f80*/  @P2 IMAD.WIDE.U32 R176, R183, 0x10, R176 ;  /* 0x00000010b7b02825 */ /* 0x002fca00078e00b0 */
[----:B------:R0:W-:Y:S01]  /*5f90*/  @P2 STG.E.128 desc[UR12][R176.64], R96 ;  /* 0x00000060b0002986 */ /* 0x0001e2000c101d0c */
[----:B------:R-:W-:Y:S05]  /*5fa0*/  @!P2 BRA `(.L_x_468) ;  /* 0x000000000010a947 */ /* 0x000fea0003800000 */
[----:B-----5:R-:W1:Y:S01]  /*5fb0*/  LDC.64 R108, c[0x0][0x390] ;  /* 0x0000e400ff6c7b82 */ /* 0x020e620000000a00 */
[----:B------:R-:W-:-:S05]  /*5fc0*/  IADD3 R111, PT, PT, R0, 0x200, RZ ;  /* 0x00000200006f7810 */ /* 0x000fca0007ffe0ff */
[----:B-1----:R-:W-:-:S06]  /*5fd0*/  IMAD.WIDE.U32 R108, R111, 0x10, R108 ;  /* 0x000000106f6c7825 */ /* 0x002fcc00078e006c */
[----:B------:R-:W5:Y:S02]  /*5fe0*/  LDG.E.128 R108, desc[UR12][R108.64] ;  /* 0x0000000c6c6c7981 */ /* 0x000f64000c1e1d00 */
.L_x_468:
        /* <DEDUP_REMOVED lines=10> */
[----:B------:R-:W-:-:S03]  /*6090*/  @P3 FFMA.FTZ R177, R247, R181, R182 ;  /* 0x000000b5f7b13223 */ /* 0x000fc600000100b6 */
[----:B------:R-:W-:Y:S01]  /*60a0*/  @P3 FADD.FTZ R100, R205, -R100 ;  /* 0x80000064cd643221 */ /* 0x000fe20000010000 */
[----:B------:R-:W-:-:S03]  /*60b0*/  @P3 FADD.FTZ R177, R186, -R177 ;  /* 0x800000b1bab13221 */ /* 0x000fc60000010000 */
[C---:B------:R-:W-:Y:S01]  /*60c0*/  @P3 FFMA.FTZ R101, R2.reuse, R100, R101 ;  /* 0x0000006402653223 */ /* 0x040fe20000010065 */
[----:B------:R-:W-:Y:S01]  /*60d0*/  @P3 FFMA.FTZ R100, R245, R181, R182 ;  /* 0x000000b5f5643223 */ /* 0x000fe200000100b6 */
[----:B------:R-:W-:Y:S01]  /*60e0*/  @P3 FFMA.FTZ R183, R2, R177, R183 ;  /* 0x000000b102b73223 */ /* 0x000fe200000100b7 */
[----:B------:R-:W-:Y:S02]  /*60f0*/  SHF.L.U32 R177, R159, 0x10, RZ ;  /* 0x000000109fb17819 */ /* 0x000fe400000006ff */
[----:B------:R-:W-:Y:S01]  /*6100*/  @P3 FADD.FTZ R103, R185, -R100 ;  /* 0x80000064b9673221 */ /* 0x000fe20000010000 */
[----:B------:R-:W-:-:S03]  /*6110*/  @P3 FFMA.FTZ R100, R206, R181, R182 ;  /* 0x000000b5ce643223 */ /* 0x000fc600000100b6 */
[----:B------:R-:W-:Y:S01]  /*6120*/  @P3 FFMA.FTZ R102, R2, R103, R102 ;  /* 0x0000006702663223 */ /* 0x000fe20000010066 */
[----:B------:R-:W-:Y:S01]  /*6130*/  @P3 FADD.FTZ R100, R203, -R100 ;  /* 0x80000064cb643221 */ /* 0x000fe20000010000 */
[----:B------:R-:W-:-:S03]  /*6140*/  PRMT R103, R158, 0x7632, R103 ;  /* 0x000076329e677816 */ /* 0x000fc60000000067 */
[----:B------:R-:W-:Y:S01]  /*6150*/  @P3 FFMA.FTZ R179, R2, R100, R179 ;  /* 0x0000006402b33223 */ /* 0x000fe200000100b3 */
[----:B------:R-:W-:Y:S01]  /*6160*/  @P3 FFMA.FTZ R100, R204, R181, R182 ;  /* 0x000000b5cc643223 */ /* 0x000fe200000100b6 */
[----:B------:R-:W-:-:S03]  /*6170*/  SHF.L.U32 R103, R103, 0x10, RZ ;  /* 0x0000001067677819 */ /* 0x000fc600000006ff */
[----:B------:R-:W-:-:S04]  /*6180*/  @P3 FADD.FTZ R100, R201, -R100 ;  /* 0x80000064c9643221 */ /* 0x000fc80000010000 */
[----:B------:R-:W-:Y:S01]  /*6190*/  @P3 FFMA.FTZ R103, R2, R100, R103 ;  /* 0x0000006402673223 */ /* 0x000fe20000010067 */
[----:B------:R-:W-:-:S04]  /*61a0*/  @P3 FFMA.FTZ R100, R249, R181, R182 ;  /* 0x000000b5f9643223 */ /* 0x000fc800000100b6 */
[----:B------:R-:W-:-:S04]  /*61b0*/  @P3 FADD.FTZ R100, R187, -R100 ;  /* 0x80000064bb643221 */ /* 0x000fc80000010000 */
        /* <DEDUP_REMOVED lines=13> */
.L_x_471:
        /* <DEDUP_REMOVED lines=15> */
.L_x_472:
        /* <DEDUP_REMOVED lines=8> */
.L_x_473:
        /* <DEDUP_REMOVED lines=10> */
.L_x_474:
        /* <DEDUP_REMOVED lines=8> */
.L_x_475:
[----:B------:R-:W-:Y:S01]  /*6520*/  F2FP.BF16.F32.PACK_AB R102, R103, R183 ;  /* 0x000000b76766723e */ /* 0x000fe200000010ff */
[----:B------:R-:W-:Y:S06]  /*6530*/  @!P2 BRA `(.L_x_476) ;  /* 0x000000000020a947 */ /* 0x000fec0003800000 */
        /* <DEDUP_REMOVED lines=8> */
.L_x_476:
        /* <DEDUP_REMOVED lines=8> */
.L_x_477:
        /* <DEDUP_REMOVED lines=11> */
.L_x_470:
        /* <DEDUP_REMOVED lines=13> */
.L_x_479:
        /* <DEDUP_REMOVED lines=14> */
.L_x_480:
[----:B------:R-:W-:Y:S05]  /*68a0*/  @!P2 BRA `(.L_x_481) ;  /* 0x00000000002ca947 */ /* 0x000fea0003800000 */
[----:B0-----:R-:W-:Y:S01]  /*68b0*/  @P3 FFMA.FTZ R176, R245, R181, R182 ;  /* 0x000000b5f5b03223 */ /* 0x001fe200000100b6 */
        /* <DEDUP_REMOVED lines=10> */
.L_x_481:
        /* <DEDUP_REMOVED lines=14> */
.L_x_482:
        /* <DEDUP_REMOVED lines=12> */
.L_x_483:
        /* <DEDUP_REMOVED lines=14> */
.L_x_484:
        /* <DEDUP_REMOVED lines=12> */
.L_x_485:
        /* <DEDUP_REMOVED lines=15> */
.L_x_469:
[----:B------:R-:W-:Y:S05]  /*6d90*/  @!P1 BRA `(.L_x_486) ;  /* 0x0000000400a89947 */ /* 0x000fea0003800000 */
[-CC-:B0-----:R-:W-:Y:S01]  /*6da0*/  FFMA.FTZ R100, R210, R181.reuse, R182.reuse ;  /* 0x000000b5d2647223 */ /* 0x181fe200000100b6 */
        /* <DEDUP_REMOVED lines=30> */
.L_x_487:
        /* <DEDUP_REMOVED lines=9> */
.L_x_488:
        /* <DEDUP_REMOVED lines=8> */
.L_x_489:
        /* <DEDUP_REMOVED lines=9> */
.L_x_490:
        /* <DEDUP_REMOVED lines=11> */
.L_x_491:
        /* <DEDUP_REMOVED lines=10> */
.L_x_492:
        /* <DEDUP_REMOVED lines=17> */
.L_x_493:
        /* <DEDUP_REMOVED lines=11> */
.L_x_486:
        /* <DEDUP_REMOVED lines=13> */
.L_x_494:
[----:B------:R-:W-:Y:S05]  /*7510*/  @!P2 BRA `(.L_x_495) ;  /* 0x000000000034a947 */ /* 0x000fea0003800000 */
[----:B0-----:R-:W-:Y:S01]  /*7520*/  FFMA.FTZ R176, R210, R181, R182 ;  /* 0x000000b5d2b07223 */ /* 0x001fe200000100b6 */
[----:B------:R-:W-:Y:S02]  /*7530*/  ISETP.GT.AND P3, PT, R4, RZ, PT ;  /* 0x000000ff0400720c */ /* 0x000fe40003f64270 */
[----:B------:R-:W-:Y:S01]  /*7540*/  SHF.L.U32 R179, R16, 0x10, RZ ;  /* 0x0000001010b37819 */ /* 0x000fe200000006ff */
[----:B------:R-:W-:-:S04]  /*7550*/  FADD.FTZ R177, R205, -R176 ;  /* 0x800000b0cdb17221 */ /* 0x000fc80000010000 */
[----:B------:R-:W-:Y:S01]  /*7560*/  FMUL.FTZ R176, R2, R177 ;  /* 0x000000b102b07220 */ /* 0x000fe20000410000 */
[----:B-----5:R-:W-:-:S04]  /*7570*/  PRMT R177, R108, 0x7632, R177 ;  /* 0x000076326cb17816 */ /* 0x020fc800000000b1 */
[----:B------:R-:W-:Y:S01]  /*7580*/  FSEL R176, R176, RZ, P3 ;  /* 0x000000ffb0b07208 */ /* 0x000fe20001800000 */
[----:B------:R-:W-:-:S04]  /*7590*/  IMAD.U32 R177, R177, 0x10000, RZ ;  /* 0x00010000b1b17824 */ /* 0x000fc800078e00ff */
[----:B------:R-:W-:-:S04]  /*75a0*/  FMUL.FTZ R176, R176, UR16 ;  /* 0x00000010b0b07c20 */ /* 0x000fc80008410000 */
[----:B------:R-:W-:Y:S01]  /*75b0*/  FMUL.FTZ R178, R179, R176 ;  /* 0x000000b0b3b27220 */ /* 0x000fe20000410000 */
[----:B------:R-:W-:-:S04]  /*75c0*/  FFMA.FTZ R65, R176, R177, R65 ;  /* 0x000000b1b0417223 */ /* 0x000fc80000010041 */
[----:B------:R-:W-:-:S04]  /*75d0*/  F2FP.BF16.F32.PACK_AB R178, RZ, R178 ;  /* 0x000000b2ffb2723e */ /* 0x000fc800000010ff */
[----:B------:R-:W-:-:S07]  /*75e0*/  PRMT R96, R96, 0x5410, R178 ;  /* 0x0000541060607816 */ /* 0x000fce00000000b2 */
.L_x_495:
        /* <DEDUP_REMOVED lines=13> */
.L_x_496:
        /* <DEDUP_REMOVED lines=14> */
.L_x_497:
        /* <DEDUP_REMOVED lines=13> */
.L_x_498:
        /* <DEDUP_REMOVED lines=14> */
.L_x_499:
        /* <DEDUP_REMOVED lines=13> */
.L_x_500:
        /* <DEDUP_REMOVED lines=14> */
.L_x_478:
[----:B0-----:R-:W0:Y:S01]  /*7b00*/  @P1 LDC.64 R178, c[0x0][0x478] ;  /* 0x00011e00ffb21b82 */ /* 0x001e220000000a00 */
[----:B------:R-:W-:-:S07]  /*7b10*/  @P1 IADD3 R183, PT, PT, R180, 0x200, RZ ;  /* 0x00000200b4b71810 */ /* 0x000fce0007ffe0ff */
[----:B------:R-:W1:Y:S01]  /*7b20*/  @P2 LDC.64 R176, c[0x0][0x468] ;  /* 0x00011a00ffb02b82 */ /* 0x000e620000000a00 */
[----:B0-----:R-:W-:Y:S01]  /*7b30*/  @P1 IMAD.WIDE.U32 R178, R183, 0x10, R178 ;  /* 0x00000010b7b21825 */ /* 0x001fe200078e00b2 */
[C---:B------:R-:W-:Y:S02]  /*7b40*/  @P2 IADD3 R183, PT, PT, R0.reuse, 0x200, RZ ;  /* 0x0000020000b72810 */ /* 0x040fe40007ffe0ff */
[----:B------:R-:W-:Y:S02]  /*7b50*/  IADD3 R0, PT, PT, R0, 0x300, RZ ;  /* 0x0000030000007810 */ /* 0x000fe40007ffe0ff */
[----:B------:R0:W-:Y:S01]  /*7b60*/  @P1 STG.E.128 desc[UR12][R178.64], R100 ;  /* 0x00000064b2001986 */ /* 0x0001e2000c101d0c */
[----:B-1----:R-:W-:-:S05]  /*7b70*/  @P2 IMAD.WIDE.U32 R176, R183, 0x10, R176 ;  /* 0x00000010b7b02825 */ /* 0x002fca00078e00b0 */
[----:B------:R0:W-:Y:S01]  /*7b80*/  @P2 STG.E.128 desc[UR12][R176.64], R96 ;  /* 0x00000060b0002986 */ /* 0x0001e2000c101d0c */
[----:B------:R-:W-:Y:S05]  /*7b90*/  @!P2 BRA `(.L_x_501) ;  /* 0x00000000000ca947 */ /* 0x000fea0003800000 */
[----:B-----5:R-:W1:Y:S02]  /*7ba0*/  LDC.64 R108, c[0x0][0x390] ;  /* 0x0000e400ff6c7b82 */ /* 0x020e640000000a00 */
[----:B-1----:R-:W-:-:S06]  /*7bb0*/  IMAD.WIDE.U32 R108, R0, 0x10, R108 ;  /* 0x00000010006c7825 */ /* 0x002fcc00078e006c */
[----:B------:R-:W5:Y:S02]  /*7bc0*/  LDG.E.128 R108, desc[UR12][R108.64] ;  /* 0x0000000c6c6c7981 */ /* 0x000f64000c1e1d00 */
.L_x_501:
[----:B------:R-:W-:Y:S05]  /*7bd0*/  @!P0 BRA `(.L_x_502) ;  /* 0x0000000c00648947 */ /* 0x000fea0003800000 */
[----:B------:R-:W-:Y:S05]  /*7be0*/  @!P1 BRA `(.L_x_503) ;  /* 0x0000000400b89947 */ /* 0x000fea0003800000 */
[----:B------:R-:W-:Y:S02]  /*7bf0*/  ISETP.GT.AND P0, PT, R4, RZ, PT ;  /* 0x000000ff0400720c */ /* 0x000fe40003f04270 */
[----:B0-----:R-:W-:Y:S02]  /*7c00*/  PRMT R101, R160, 0x7632, R101 ;  /* 0x00007632a0657816 */ /* 0x001fe40000000065 */
[----:B------:R-:W-:Y:S02]  /*7c10*/  SHF.L.U32 R183, R162, 0x10, RZ ;  /* 0x00000010a2b77819 */ /* 0x000fe400000006ff */
[----:B------:R-:W-:Y:S02]  /*7c20*/  SHF.L.U32 R101, R101, 0x10, RZ ;  /* 0x0000001065657819 */ /* 0x000fe400000006ff */
[----:B------:R-:W-:-:S04]  /*7c30*/  PRMT R177, R161, 0x7632, R177 ;  /* 0x00007632a1b17816 */ /* 0x000fc800000000b1 */
[----:B------:R-:W-:Y:S01]  /*7c40*/  SHF.L.U32 R177, R177, 0x10, RZ ;  /* 0x00000010b1b17819 */ /* 0x000fe200000006ff */
[-CC-:B------:R-:W-:Y:S01]  /*7c50*/  @P0 FFMA.FTZ R4, R200, R181.reuse, R182.reuse ;  /* 0x000000b5c8040223 */ /* 0x180fe200000100b6 */
[-CC-:B------:R-:W-:Y:S01]  /*7c60*/  @P0 FFMA.FTZ R102, R196, R181.reuse, R182.reuse ;  /* 0x000000b5c4660223 */ /* 0x180fe200000100b6 */
[-CC-:B------:R-:W-:Y:S01]  /*7c70*/  @P0 FFMA.FTZ R179, R242, R181.reuse, R182.reuse ;  /* 0x000000b5f2b30223 */ /* 0x180fe200000100b6 */
[-C--:B------:R-:W-:Y:S01]  /*7c80*/  @P0 FFMA.FTZ R100, R251, R181.reuse, R182 ;  /* 0x000000b5fb640223 */ /* 0x080fe200000100b6 */
[----:B------:R-:W-:Y:S01]  /*7c90*/  @P0 FADD.FTZ R103, R197, -R4 ;  /* 0x80000004c5670221 */ /* 0x000fe20000010000 */
[----:B------:R-:W-:Y:S01]  /*7ca0*/  @P0 FADD.FTZ R102, R193, -R102 ;  /* 0x80000066c1660221 */ /* 0x000fe20000010000 */
[--C-:B------:R-:W-:Y:S01]  /*7cb0*/  @P0 FFMA.FTZ R4, R244, R181, R182.reuse ;  /* 0x000000b5f4040223 */ /* 0x100fe200000100b6 */
[----:B------:R-:W-:Y:S01]  /*7cc0*/  @P0 FADD.FTZ R179, R190, -R179 ;  /* 0x800000b3beb30221 */ /* 0x000fe20000010000 */
[----:B------:R-:W-:Y:S01]  /*7cd0*/  @P0 FFMA.FTZ R101, R2, R103, R101 ;  /* 0x0000006702650223 */ /* 0x000fe20000010065 */
[----:B------:R-:W-:Y:S01]  /*7ce0*/  PRMT R103, R162, 0x7632, R103 ;  /* 0x00007632a2677816 */ /* 0x000fe20000000067 */
[--C-:B------:R-:W-:Y:S01]  /*7cf0*/  @P0 FFMA.FTZ R176, R240, R181, R182.reuse ;  /* 0x000000b5f0b00223 */ /* 0x100fe200000100b6 */
[----:B------:R-:W-:Y:S01]  /*7d00*/  @P0 FFMA.FTZ R183, R2, R179, R183 ;  /* 0x000000b302b70223 */ /* 0x000fe200000100b7 */
[-CC-:B------:R-:W-:Y:S01]  /*7d10*/  @P0 FFMA.FTZ R178, R198, R181.reuse, R182.reuse ;  /* 0x000000b5c6b20223 */ /* 0x180fe200000100b6 */
[----:B------:R-:W-:Y:S01]  /*7d20*/  SHF.L.U32 R103, R103, 0x10, RZ ;  /* 0x0000001067677819 */ /* 0x000fe200000006ff */
[----:B------:R-:W-:Y:S01]  /*7d30*/  @P0 FFMA.FTZ R182, R194, R181, R182 ;  /* 0x000000b5c2b60223 */ /* 0x000fe200000100b6 */
[----:B------:R-:W-:Y:S01]  /*7d40*/  PRMT R179, R163, 0x7632, R179 ;  /* 0x00007632a3b37816 */ /* 0x000fe200000000b3 */
[----:B------:R-:W-:Y:S01]  /*7d50*/  @P0 FADD.FTZ R176, R189, -R176 ;  /* 0x800000b0bdb00221 */ /* 0x000fe20000010000 */
[----:B------:R-:W-:Y:S01]  /*7d60*/  SHF.L.U32 R181, R161, 0x10, RZ ;  /* 0x00000010a1b57819 */ /* 0x000fe200000006ff */
[----:B------:R-:W-:Y:S01]  /*7d70*/  @P0 FFMA.FTZ R103, R2, R102, R103 ;  /* 0x0000006602670223 */ /* 0x000fe20000010067 */
[----:B------:R-:W-:Y:S01]  /*7d80*/  @P0 FADD.FTZ R102, R191, -R4 ;  /* 0x80000004bf660221 */ /* 0x000fe20000010000 */
[----:B------:R-:W-:Y:S01]  /*7d90*/  SHF.L.U32 R4, R163, 0x10, RZ ;  /* 0x00000010a3047819 */ /* 0x000fe200000006ff */
[----:B------:R-:W-:Y:S01]  /*7da0*/  @P0 FADD.FTZ R178, R195, -R178 ;  /* 0x800000b2c3b20221 */ /* 0x000fe20000010000 */
[----:B------:R-:W-:Y:S01]  /*7db0*/  SHF.L.U32 R179, R179, 0x10, RZ ;  /* 0x00000010b3b37819 */ /* 0x000fe200000006ff */
[----:B------:R-:W-:Y:S01]  /*7dc0*/  @P0 FADD.FTZ R182, R192, -R182 ;  /* 0x800000b6c0b60221 */ /* 0x000fe20000010000 */
[C---:B------:R-:W-:Y:S01]  /*7dd0*/  @P0 FFMA.FTZ R181, R2.reuse, R176, R181 ;  /* 0x000000b002b50223 */ /* 0x040fe200000100b5 */
[----:B------:R-:W-:Y:S01]  /*7de0*/  @P0 FFMA.FTZ R4, R2, R102, R4 ;  /* 0x0000006602040223 */ /* 0x000fe20000010004 */
[----:B------:R-:W-:Y:S01]  /*7df0*/  @P0 FADD.FTZ R102, R188, -R100 ;  /* 0x80000064bc660221 */ /* 0x000fe20000010000 */
[----:B------:R-:W-:Y:S01]  /*7e00*/  SHF.L.U32 R100, R160, 0x10, RZ ;  /* 0x00000010a0647819 */ /* 0x000fe200000006ff */
[C---:B------:R-:W-:Y:S01]  /*7e10*/  @P0 FFMA.FTZ R177, R2.reuse, R178, R177 ;  /* 0x000000b202b10223 */ /* 0x040fe200000100b1 */
[----:B------:R-:W-:-:S03]  /*7e20*/  @P0 FFMA.FTZ R179, R2, R182, R179 ;  /* 0x000000b602b30223 */ /* 0x000fc600000100b3 */
[----:B------:R-:W-:Y:S01]  /*7e30*/  @P0 FFMA.FTZ R100, R2, R102, R100 ;  /* 0x0000006602640223 */ /* 0x000fe20000010064 */
[----:B------:R-:W-:Y:S06]  /*7e40*/  @!P2 BRA `(.L_x_504) ;  /* 0x00000000001ca947 */ /* 0x000fec0003800000 */
[----:B------:R-:W-:Y:S01]  /*7e50*/  SHF.L.U32 R102, R116, 0x10, RZ ;  /* 0x0000001074667819 */ /* 0x000fe200000006ff */
[----:B------:R-:W-:Y:S01]  /*7e60*/  FMUL.FTZ R2, R100, UR16 ;  /* 0x0000001064027c20 */ /* 0x000fe20008410000 */
[----:B-----5:R-:W-:-:S03]  /*7e70*/  SHF.L.U32 R176, R108, 0x10, RZ ;  /* 0x000000106cb07819 */ /* 0x020fc600000006ff */
[----:B------:R-:W-:Y:S02]  /*7e80*/  FMUL.FTZ R102, R2, R102 ;  /* 0x0000006602667220 */ /* 0x000fe40000410000 */
[----:B------:R-:W-:-:S03]  /*7e90*/  FFMA.FTZ R72, R176, R2, R72 ;  /* 0x00000002b0487223 */ /* 0x000fc60000010048 */
[----:B------:R-:W-:-:S04]  /*7ea0*/  F2FP.BF16.F32.PACK_AB R102, RZ, R102 ;  /* 0x00000066ff66723e */ /* 0x000fc800000010ff */
[----:B------:R-:W-:-:S07]  /*7eb0*/  PRMT R96, R102, 0x7610, R96 ;  /* 0x0000761066607816 */ /* 0x000fce0000000060 */
.L_x_504:
        /* <DEDUP_REMOVED lines=10> */
.L_x_505:
        /* <DEDUP_REMOVED lines=8> */
.L_x_506:
        /* <DEDUP_REMOVED lines=10> */
.L_x_507:
        /* <DEDUP_REMOVED lines=8> */
.L_x_508:
        /* <DEDUP_REMOVED lines=10> */
.L_x_509:
        /* <DEDUP_REMOVED lines=8> */
.L_x_510:
        /* <DEDUP_REMOVED lines=11> */
.L_x_503:
        /* <DEDUP_REMOVED lines=13> */
.L_x_512:
[----:B------:R-:W-:Y:S05]  /*83a0*/  @!P2 BRA `(.L_x_513) ;  /* 0x000000000034a947 */ /* 0x000fea0003800000 */
[----:B------:R-:W-:Y:S01]  /*83b0*/  PRMT R4, R160, 0x7632, R4 ;  /* 0x00007632a0047816 */ /* 0x000fe20000000004 */
[----:B0-----:R-:W-:-:S03]  /*83c0*/  @P0 FFMA.FTZ R176, R200, R181, R182 ;  /* 0x000000b5c8b00223 */ /* 0x001fc600000100b6 */
[----:B------:R-:W-:Y:S01]  /*83d0*/  SHF.L.U32 R177, R4, 0x10, RZ ;  /* 0x0000001004b17819 */ /* 0x000fe200000006ff */
[----:B------:R-:W-:-:S04]  /*83e0*/  @P0 FADD.FTZ R176, R197, -R176 ;  /* 0x800000b0c5b00221 */ /* 0x000fc80000010000 */
[----:B------:R-:W-:Y:S01]  /*83f0*/  @P0 FFMA.FTZ R177, R2, R176, R177 ;  /* 0x000000b002b10223 */ /* 0x000fe200000100b1 */
[----:B-----5:R-:W-:-:S03]  /*8400*/  PRMT R176, R108, 0x7632, R176 ;  /* 0x000076326cb07816 */ /* 0x020fc600000000b0 */
[----:B------:R-:W-:Y:S01]  /*8410*/  FMUL.FTZ R4, R177, UR16 ;  /* 0x00000010b1047c20 */ /* 0x000fe20008410000 */
[----:B------:R-:W-:Y:S02]  /*8420*/  SHF.L.U32 R177, R208, 0x10, RZ ;  /* 0x00000010d0b17819 */ /* 0x000fe400000006ff */
[----:B------:R-:W-:-:S03]  /*8430*/  SHF.L.U32 R176, R176, 0x10, RZ ;  /* 0x00000010b0b07819 */ /* 0x000fc600000006ff */
[----:B------:R-:W-:Y:S02]  /*8440*/  FMUL.FTZ R177, R177, R4 ;  /* 0x00000004b1b17220 */ /* 0x000fe40000410000 */
[----:B------:R-:W-:-:S03]  /*8450*/  FFMA.FTZ R73, R4, R176, R73 ;  /* 0x000000b004497223 */ /* 0x000fc60000010049 */
[----:B------:R-:W-:-:S04]  /*8460*/  F2FP.BF16.F32.PACK_AB R177, RZ, R177 ;  /* 0x000000b1ffb1723e */ /* 0x000fc800000010ff */
[----:B------:R-:W-:-:S07]  /*8470*/  PRMT R96, R96, 0x5410, R177 ;  /* 0x0000541060607816 */ /* 0x000fce00000000b1 */
.L_x_513:
[----:B------:R-:W-:Y:S05]  /*8480*/  @!P2 BRA `(.L_x_514) ;  /* 0x00000000002ca947 */ /* 0x000fea0003800000 */
[----:B------:R-:W-:Y:S01]  /*8490*/  @P0 FFMA.FTZ R4, R240, R181, R182 ;  /* 0x000000b5f0040223 */ /* 0x000fe200000100b6 */
[----:B0-----:R-:W-:Y:S02]  /*84a0*/  SHF.L.U32 R177, R161, 0x10, RZ ;  /* 0x00000010a1b17819 */ /* 0x001fe400000006ff */
        /* <DEDUP_REMOVED lines=9> */
.L_x_514:
[----:B------:R-:W-:Y:S05]  /*8540*/  @!P2 BRA `(.L_x_515) ;  /* 0x000000000034a947 */ /* 0x000fea0003800000 */
[----:B------:R-:W-:Y:S01]  /*8550*/  PRMT R4, R161, 0x7632, R4 ;  /* 0x00007632a1047816 */ /* 0x000fe20000000004 */
[----:B0-----:R-:W-:-:S04]  /*8560*/  @P0 FFMA.FTZ R176, R198, R181, R182 ;  /* 0x000000b5c6b00223 */ /* 0x001fc800000100b6 */
[----:B------:R-:W-:Y:S02]  /*8570*/  IMAD.U32 R177, R4, 0x10000, RZ ;  /* 0x0001000004b17824 */ /* 0x000fe400078e00ff */
        /* <DEDUP_REMOVED lines=10> */
.L_x_515:
        /* <DEDUP_REMOVED lines=12> */
.L_x_516:
        /* <DEDUP_REMOVED lines=14> */
.L_x_517:
        /* <DEDUP_REMOVED lines=12> */
.L_x_518:
[----:B------:R-:W-:Y:S05]  /*8880*/  @!P2 BRA `(.L_x_511) ;  /* 0x0000000c0094a947 */ /* 0x000fea0003800000 */
[----:B------:R-:W-:Y:S01]  /*8890*/  PRMT R4, R163, 0x7632, R4 ;  /* 0x00007632a3047816 */ /* 0x000fe20000000004 */
[----:B------:R-:W-:-:S03]  /*88a0*/  @P0 FFMA.FTZ R181, R194, R181, R182 ;  /* 0x000000b5c2b50223 */ /* 0x000fc600000100b6 */
[----:B0-----:R-:W-:Y:S01]  /*88b0*/  SHF.L.U32 R177, R4, 0x10, RZ ;  /* 0x0000001004b17819 */ /* 0x001fe200000006ff */
[----:B------:R-:W-:Y:S01]  /*88c0*/  @P0 FADD.FTZ R181, R192, -R181 ;  /* 0x800000b5c0b50221 */ /* 0x000fe20000010000 */
[----:B-----5:R-:W-:-:S03]  /*88d0*/  PRMT R4, R111, 0x7632, R4 ;  /* 0x000076326f047816 */ /* 0x020fc60000000004 */
[----:B------:R-:W-:Y:S01]  /*88e0*/  @P0 FFMA.FTZ R177, R2, R181, R177 ;  /* 0x000000b502b10223 */ /* 0x000fe200000100b1 */
[----:B------:R-:W-:-:S03]  /*88f0*/  SHF.L.U32 R4, R4, 0x10, RZ ;  /* 0x0000001004047819 */ /* 0x000fc600000006ff */
[----:B------:R-:W-:Y:S01]  /*8900*/  FMUL.FTZ R2, R177, UR16 ;  /* 0x00000010b1027c20 */ /* 0x000fe20008410000 */
[----:B------:R-:W-:-:S03]  /*8910*/  SHF.L.U32 R177, R17, 0x10, RZ ;  /* 0x0000001011b17819 */ /* 0x000fc600000006ff */
[----:B------:R-:W-:Y:S02]  /*8920*/  FFMA.FTZ R79, R2, R4, R79 ;  /* 0x00000004024f7223 */ /* 0x000fe4000001004f */
[----:B------:R-:W-:-:S05]  /*8930*/  FMUL.FTZ R176, R177, R2 ;  /* 0x00000002b1b07220 */ /* 0x000fca0000410000 */
[----:B------:R-:W-:-:S04]  /*8940*/  F2FP.BF16.F32.PACK_AB R176, RZ, R176 ;  /* 0x000000b0ffb0723e */ /* 0x000fc800000010ff */
[----:B------:R-:W-:Y:S01]  /*8950*/  PRMT R99, R99, 0x5410, R176 ;  /* 0x0000541063637816 */ /* 0x000fe200000000b0 */
[----:B------:R-:W-:Y:S06]  /*8960*/  BRA `(.L_x_511) ;  /* 0x0000000c005c7947 */ /* 0x000fec0003800000 */
.L_x_502:
[----:B------:R-:W-:Y:S05]  /*8970*/  @!P1 BRA `(.L_x_519) ;  /* 0x0000000400a89947 */ /* 0x000fea0003800000 */
[-CC-:B0-----:R-:W-:Y:S01]  /*8980*/  FFMA.FTZ R101, R251, R181.reuse, R182.reuse ;  /* 0x000000b5fb657223 */ /* 0x181fe200000100b6 */
[-CC-:B------:R-:W-:Y:S01]  /*8990*/  FFMA.FTZ R100, R200, R181.reuse, R182.reuse ;  /* 0x000000b5c8647223 */ /* 0x180fe200000100b6 */
[-CC-:B------:R-:W-:Y:S01]  /*89a0*/  FFMA.FTZ R102, R240, R181.reuse, R182.reuse ;  /* 0x000000b5f0667223 */ /* 0x180fe200000100b6 */
[-CC-:B------:R-:W-:Y:S01]  /*89b0*/  FFMA.FTZ R176, R198, R181.reuse, R182.reuse ;  /* 0x000000b5c6b07223 */ /* 0x180fe200000100b6 */
[-CC-:B------:R-:W-:Y:S01]  /*89c0*/  FFMA.FTZ R103, R242, R181.reuse, R182.reuse ;  /* 0x000000b5f2677223 */ /* 0x180fe200000100b6 */
[-CC-:B------:R-:W-:Y:S01]  /*89d0*/  FFMA.FTZ R178, R196, R181.reuse, R182.reuse ;  /* 0x000000b5c4b27223 */ /* 0x180fe200000100b6 */
[----:B------:R-:W-:Y:S01]  /*89e0*/  ISETP.GT.AND P0, PT, R4, RZ, PT ;  /* 0x000000ff0400720c */ /* 0x000fe20003f04270 */
        /* <DEDUP_REMOVED lines=11> */
[C---:B------:R-:W-:Y:S01]  /*8aa0*/  FMUL.FTZ R101, R2.reuse, R179 ;  /* 0x000000b302657220 */ /* 0x040fe20000410000 */
[C---:B------:R-:W-:Y:S01]  /*8ab0*/  FMUL.FTZ R176, R2.reuse, R181 ;  /* 0x000000b502b07220 */ /* 0x040fe20000410000 */
[C---:B------:R-:W-:Y:S01]  /*8ac0*/  FMUL.FTZ R102, R2.reuse, R183 ;  /* 0x000000b702667220 */ /* 0x040fe20000410000 */
[----:B------:R-:W-:Y:S01]  /*8ad0*/  FMUL.FTZ R177, R2, R178 ;  /* 0x000000b202b17220 */ /* 0x000fe20000410000 */
[----:B------:R-:W-:Y:S01]  /*8ae0*/  FADD.FTZ R182, R192, -R182 ;  /* 0x800000b6c0b67221 */ /* 0x000fe20000010000 */
[----:B------:R-:W-:Y:S01]  /*8af0*/  FMUL.FTZ R4, R2, R4 ;  /* 0x0000000402047220 */ /* 0x000fe20000410000 */
[----:B------:R-:W-:-:S02]  /*8b00*/  FSEL R100, R100, RZ, P0 ;  /* 0x000000ff64647208 */ /* 0x000fc40000000000 */
[----:B------:R-:W-:Y:S01]  /*8b10*/  FMUL.FTZ R2, R2, R182 ;  /* 0x000000b602027220 */ /* 0x000fe20000410000 */
[----:B------:R-:W-:Y:S02]  /*8b20*/  FSEL R101, R101, RZ, P0 ;  /* 0x000000ff65657208 */ /* 0x000fe40000000000 */
[----:B------:R-:W-:Y:S02]  /*8b30*/  FSEL R176, R176, RZ, P0 ;  /* 0x000000ffb0b07208 */ /* 0x000fe40000000000 */
        /* <DEDUP_REMOVED lines=11> */
.L_x_520:
        /* <DEDUP_REMOVED lines=9> */
.L_x_521:
        /* <DEDUP_REMOVED lines=8> */
.L_x_522:
        /* <DEDUP_REMOVED lines=9> */
.L_x_523:
        /* <DEDUP_REMOVED lines=8> */
.L_x_524:
        /* <DEDUP_REMOVED lines=9> */
.L_x_525:
[----:B------:R-:W-:Y:S02]  /*8ea0*/  F2FP.BF16.F32.PACK_AB R102, R177, R102 ;  /* 0x00000066b166723e */ /* 0x000fe400000010ff */
[----:B------:R-:W-:Y:S02]  /*8eb0*/  F2FP.BF16.F32.PACK_AB R101, R176, R101 ;  /* 0x00000065b065723e */ /* 0x000fe400000010ff */
[----:B------:R-:W-:Y:S02]  /*8ec0*/  F2FP.BF16.F32.PACK_AB R100, R100, R103 ;  /* 0x000000676464723e */ /* 0x000fe400000010ff */
        /* <DEDUP_REMOVED lines=10> */
.L_x_526:
        /* <DEDUP_REMOVED lines=9> */
[----:B------:R-:W-:Y:S01]  /*9000*/  PRMT R99, R99, 0x5410, R176 ;  /* 0x0000541063637816 */ /* 0x000fe200000000b0 */
[----:B------:R-:W-:Y:S06]  /*9010*/  BRA `(.L_x_511) ;  /* 0x0000000400b07947 */ /* 0x000fec0003800000 */
.L_x_519:
        /* <DEDUP_REMOVED lines=13> */
.L_x_527:
        /* <DEDUP_REMOVED lines=14> */
.L_x_528:
        /* <DEDUP_REMOVED lines=13> */
.L_x_529:
        /* <DEDUP_REMOVED lines=14> */
.L_x_530:
        /* <DEDUP_REMOVED lines=13> */
.L_x_531:
        /* <DEDUP_REMOVED lines=14> */
.L_x_532:
        /* <DEDUP_REMOVED lines=13> */
.L_x_533:
[----:B------:R-:W-:Y:S05]  /*9600*/  @!P2 BRA `(.L_x_511) ;  /* 0x000000000034a947 */ /* 0x000fea0003800000 */
[----:B------:R-:W-:Y:S01]  /*9610*/  FFMA.FTZ R181, R194, R181, R182 ;  /* 0x000000b5c2b57223 */ /* 0x000fe200000100b6 */
[----:B------:R-:W-:Y:S02]  /*9620*/  ISETP.GT.AND P0, PT, R4, RZ, PT ;  /* 0x000000ff0400720c */ /* 0x000fe40003f04270 */
[----:B0-----:R-:W-:Y:S01]  /*9630*/  SHF.L.U32 R177, R17, 0x10, RZ ;  /* 0x0000001011b17819 */ /* 0x001fe200000006ff */
[----:B------:R-:W-:Y:S01]  /*9640*/  FADD.FTZ R181, R192, -R181 ;  /* 0x800000b5c0b57221 */ /* 0x000fe20000010000 */
[----:B-----5:R-:W-:-:S03]  /*9650*/  PRMT R4, R111, 0x7632, R4 ;  /* 0x000076326f047816 */ /* 0x020fc60000000004 */
[----:B------:R-:W-:Y:S01]  /*9660*/  FMUL.FTZ R2, R2, R181 ;  /* 0x000000b502027220 */ /* 0x000fe20000410000 */
[----:B------:R-:W-:-:S04]  /*9670*/  SHF.L.U32 R4, R4, 0x10, RZ ;  /* 0x0000001004047819 */ /* 0x000fc800000006ff */
[----:B------:R-:W-:-:S05]  /*9680*/  FSEL R2, R2, RZ, P0 ;  /* 0x000000ff02027208 */ /* 0x000fca0000000000 */
[----:B------:R-:W-:-:S04]  /*9690*/  FMUL.FTZ R2, R2, UR16 ;  /* 0x0000001002027c20 */ /* 0x000fc80008410000 */
[----:B------:R-:W-:Y:S01]  /*96a0*/  FMUL.FTZ R176, R177, R2 ;  /* 0x00000002b1b07220 */ /* 0x000fe20000410000 */
[----:B------:R-:W-:-:S04]  /*96b0*/  FFMA.FTZ R79, R2, R4, R79 ;  /* 0x00000004024f7223 */ /* 0x000fc8000001004f */
[----:B------:R-:W-:-:S04]  /*96c0*/  F2FP.BF16.F32.PACK_AB R176, RZ, R176 ;  /* 0x000000b0ffb0723e */ /* 0x000fc800000010ff */
[----:B------:R-:W-:-:S07]  /*96d0*/  PRMT R99, R99, 0x5410, R176 ;  /* 0x0000541063637816 */ /* 0x000fce00000000b0 */
.L_x_511:
[----:B------:R-:W1:Y:S01]  /*96e0*/  @P1 LDC.64 R182, c[0x0][0x478] ;  /* 0x00011e00ffb61b82 */ /* 0x000e620000000a00 */
[----:B------:R-:W-:Y:S01]  /*96f0*/  @P1 IADD3 R181, PT, PT, R180, 0x300, RZ ;  /* 0x00000300b4b51810 */ /* 0x000fe20007ffe0ff */
[----:B------:R-:W-:-:S06]  /*9700*/  UPLOP3.LUT UP1, UPT, UPT, UPT, UP1, 0x40, 0x4 ;  /* 0x000000000004789c */ /* 0x000fcc0003f2e810 */
[----:B0-----:R-:W0:Y:S08]  /*9710*/  @P2 LDC.64 R178, c[0x0][0x468] ;  /* 0x00011a00ffb22b82 */ /* 0x001e300000000a00 */
[----:B------:R-:W2:Y:S01]  /*9720*/  LDC.64 R176, c[0x0][0x380] ;  /* 0x0000e000ffb07b82 */ /* 0x000ea20000000a00 */
[----:B-1----:R-:W-:-:S05]  /*9730*/  @P1 IMAD.WIDE.U32 R182, R181, 0x10, R182 ;  /* 0x00000010b5b61825 */ /* 0x002fca00078e00b6 */
[----:B------:R1:W-:Y:S01]  /*9740*/  @P1 STG.E.128 desc[UR12][R182.64], R100 ;  /* 0x00000064b6001986 */ /* 0x0003e2000c101d0c */
[----:B0-----:R-:W-:-:S05]  /*9750*/  @P2 IMAD.WIDE.U32 R178, R0, 0x10, R178 ;  /* 0x0000001000b22825 */ /* 0x001fca00078e00b2 */
[----:B------:R1:W-:Y:S01]  /*9760*/  @P2 STG.E.128 desc[UR12][R178.64], R96 ;  /* 0x00000060b2002986 */ /* 0x0003e2000c101d0c */
[----:B--2---:R-:W-:-:S04]  /*9770*/  IADD3 R209, PT, PT, R209, R176, RZ ;  /* 0x000000b0d1d17210 */ /* 0x004fc80007ffe0ff */
[----:B------:R-:W-:-:S13]  /*9780*/  ISETP.GE.AND P0, PT, R209, R177, PT ;  /* 0x000000b1d100720c */ /* 0x000fda0003f06270 */
[----:B-1----:R-:W-:Y:S05]  /*9790*/  @!P0 BRA `(.L_x_534) ;  /* 0xffffff6c00888947 */ /* 0x002fea000383ffff */
.L_x_398:
        /* <DEDUP_REMOVED lines=35> */
.L_x_535:
        /* <DEDUP_REMOVED lines=11> */
.L_x_15585:


//--------------------- .text._ZN10layer_norm13ln_bwd_kernelINS_13Kernel_traitsI13__nv_bfloat16S2_S2_S2_fjLj8192ELj1ELj1ELj8ELj16ENS_18Kernel_traits_baseILj8192ES2_S2_S2_S2_fjLj256EEEEELb1ELb0ELb0ELb0EEEvNS_9BwdParamsE --------------------------
	.section	.text._ZN10layer_norm13ln_bwd_kernelINS_13Kernel_traitsI13__nv_bfloat16S2_S2_S2_fjLj8192ELj1ELj1ELj8ELj16ENS_18Kernel_traits_baseILj8192ES2_S2_S2_S2_fjLj256EEEEELb1ELb0ELb0ELb0EEEvNS_9BwdParamsE,"ax",@progbits
	.align	128
        .global         _ZN10layer_norm13ln_bwd_kernelINS_13Kernel_traitsI13__nv_bfloat16S2_S2_S2_fjLj8192ELj1ELj1ELj8ELj16ENS_18Kernel_traits_baseILj8192ES2_S2_S2_S2_fjLj256EEEEELb1ELb0ELb0ELb0EEEvNS_9BwdParamsE
        .type           _ZN10layer_norm13ln_bwd_kernelINS_13Kernel_traitsI13__nv_bfloat16S2_S2_S2_fjLj8192ELj1ELj1ELj8ELj16ENS_18Kernel_traits_baseILj8192ES2_S2_S2_S2_fjLj256EEEEELb1ELb0ELb0ELb0EEEvNS_9BwdParamsE,@function
        .size           _ZN10layer_norm13ln_bwd_kernelINS_13Kernel_traitsI13__nv_bfloat16S2_S2_S2_fjLj8192ELj1ELj1ELj8ELj16ENS_18Kernel_traits_baseILj8192ES2_S2_S2_S2_fjLj256EEEEELb1ELb0ELb0ELb0EEEvNS_9BwdParamsE,(.L_x_15586 - _ZN10layer_norm13ln_bwd_kernelINS_13Kernel_traitsI13__nv_bfloat16S2_S2_S2_fjLj8192ELj1ELj1ELj8ELj16ENS_18Kernel_traits_baseILj8192ES2_S2_S2_S2_fjLj256EEEEELb1ELb0ELb0ELb0EEEvNS_9BwdParamsE)
        .other          _ZN10layer_norm13ln_bwd_kernelINS_13Kernel_traitsI13__nv_bfloat16S2_S2_S2_fjLj8192ELj1ELj1ELj8ELj16ENS_18Kernel_traits_baseILj8192ES2_S2_S2_S2_fjLj256EEEEELb1ELb0ELb0ELb0EEEvNS_9BwdParamsE,@"STO_CUDA_ENTRY STV_DEFAULT"
_ZN10layer_norm13ln_bwd_kernelINS_13Kernel_traitsI13__nv_bfloat16S2_S2_S2_fjLj8192ELj1ELj1ELj8ELj16ENS_18Kernel_traits_baseILj8192ES2_S2_S2_S2_fjLj256EEEEELb1ELb0ELb0ELb0EEEvNS_9BwdParamsE:
.text._ZN10layer_norm13ln_bwd_kernelINS_13Kernel_traitsI13__nv_bfloat16S2_S2_S2_fjLj8192ELj1ELj1ELj8ELj16ENS_18Kernel_traits_baseILj8192ES2_S2_S2_S2_fjLj256EEEEELb1ELb0ELb0ELb0EEEvNS_9BwdParamsE:
        /* <DEDUP_REMOVED lines=98> */
[----:B------:R-:W-:Y:S02]  /*0620*/  P2R R22, PR, RZ, 0x1 ;  /* 0x00000001ff167803 */ /* 0x000fe40000000000 */
        /* <DEDUP_REMOVED lines=21> */
[----:B------:R-:W0:Y:S01]  /*0780*/  LDCU.U8 UR7, c[0x0][0x410] ;  /* 0x00008200ff0777ac */ /* 0x000e220008000000 */
[----:B------:R-:W1:Y:S01]  /*0790*/  LDCU UR11, c[0x0][0x408] ;  /* 0x00008100ff0b77ac */ /* 0x000e620008000800 */
[----:B------:R-:W2:Y:S01]  /*07a0*/  LDCU UR10, c[0x0][0x400] ;  /* 0x00008000ff0a77ac */ /* 0x000ea20008000800 */
[----:B------:R-:W3:Y:S01]  /*07b0*/  LDCU.64 UR8, c[0x0][0x438] ;  /* 0x00008700ff0877ac */ /* 0x000ee20008000a00 */
[----:B------:R-:W4:Y:S02]  /*07c0*/  LDCU.64 UR12, c[0x0][0x478] ;  /* 0x00008f00ff0c77ac */ /* 0x000f240008000a00 */
.L_x_575:
[----:B------:R-:W0:Y:S08]  /*07d0*/  LDC.64 R136, c[0x0][0x3c0] ;  /* 0x0000f000ff887b82 */ /* 0x000e300000000a00 */
[----:B------:R-:W1:Y:S01]  /*07e0*/  LDC R20, c[0x0][0x388] ;  /* 0x0000e200ff147b82 */ /* 0x000e620000000800 */
[----:B0-----:R-:W-:-:S07]  /*07f0*/  IMAD.WIDE R138, R17, 0x4, R136 ;  /* 0x00000004118a7825 */ /* 0x001fce00078e0288 */
[----:B------:R-:W0:Y:S01]  /*0800*/  LDC.64 R136, c[0x0][0x3c8] ;  /* 0x0000f200ff887b82 */ /* 0x000e220000000a00 */
[----:B------:R-:W2:Y:S01]  /*0810*/  LDG.E R138, desc[UR4][R138.64] ;  /* 0x000000048a8a7981 */ /* 0x000ea2000c1e1900 */
[----:B------:R-:W-:Y:S01]  /*0820*/  ISETP.GE.U32.AND P3, PT, R19, 0x100, PT ;  /* 0x000001001300780c */ /* 0x000fe20003f66070 */
[----:B-1----:R-:W-:Y:S01]  /*0830*/  IMAD R140, R17, R20, RZ ;  /* 0x00000014118c7224 */ /* 0x002fe200078e02ff */
[C---:B------:R-:W-:Y:S01]  /*0840*/  ISETP.GE.U32.AND P5, PT, R19.reuse, 0x200, PT ;  /* 0x000002001300780c */ /* 0x040fe20003fa6070 */
[----:B------:R-:W1:Y:S01]  /*0850*/  S2R R148, SR_CgaCtaId ;  /* 0x0000000000947919 */ /* 0x000e620000008800 */
[----:B------:R-:W-:Y:S02]  /*0860*/  ISETP.GE.U32.AND P4, PT, R19, 0x300, PT ;  /* 0x000003001300780c */ /* 0x000fe40003f86070 */
[----:B------:R-:W-:-:S04]  /*0870*/  SHF.R.S32.HI R141, RZ, 0x1f, R140 ;  /* 0x0000001fff8d7819 */ /* 0x000fc8000001148c */
[----:B------:R-:W-:Y:S01]  /*0880*/  LEA.HI R140, R141, R140, RZ, 0x3 ;  /* 0x0000008c8d8c7211 */ /* 0x000fe200078f18ff */
[----:B------:R-:W-:Y:S01]  /*0890*/  BSSY.RECONVERGENT B0, `(.L_x_537) ;  /* 0x0000071000007945 */ /* 0x000fe20003800200 */
[----:B------:R-:W-:Y:S02]  /*08a0*/  ISETP.NE.AND P0, PT, RZ, UR7, PT ;  /* 0x00000007ff007c0c */ /* 0x000fe4000bf05270 */
[----:B------:R-:W-:Y:S01]  /*08b0*/  LEA.HI.SX32 R202, R140, R21, 0x1d ;  /* 0x000000158cca7211 */ /* 0x000fe200078feaff */
[----:B0-----:R-:W-:Y:S01]  /*08c0*/  IMAD.WIDE R136, R17, 0x4, R136 ;  /* 0x0000000411887825 */ /* 0x001fe200078e0288 */
[----:B------:R-:W-:Y:S02]  /*08d0*/  CS2R R150, SRZ ;  /* 0x0000000000967805 */ /* 0x000fe4000001ff00 */
[----:B------:R-:W-:Y:S02]  /*08e0*/  MOV R205, R202 ;  /* 0x000000ca00cd7202 */ /* 0x000fe40000000f00 */
[----:B-----5:R0:W5:Y:S02]  /*08f0*/  LDG.E R204, desc[UR4][R136.64] ;  /* 0x0000000488cc7981 */ /* 0x020164000c1e1900 */
[----:B0-----:R-:W-:-:S02]  /*0900*/  P2R R136, PR, RZ, 0x1 ;  /* 0x00000001ff887803 */ /* 0x001fc40000000000 */
[----:B--2---:R-:W-:Y:S01]  /*0910*/  FSEL R149, R138, RZ, !P0 ;  /* 0x000000ff8a957208 */ /* 0x004fe20004000000 */
[----:B-1----:R-:W-:Y:S06]  /*0920*/  @!P3 BRA `(.L_x_538) ;  /* 0x00000004009cb947 */ /* 0x002fec0003800000 */
[----:B------:R-:W0:Y:S08]  /*0930*/  LDC.64 R136, c[0x0][0x3a8] ;  /* 0x0000ea00ff887b82 */ /* 0x000e300000000a00 */
[----:B------:R-:W1:Y:S01]  /*0940*/  LDC.64 R140, c[0x0][0x428] ;  /* 0x00010a00ff8c7b82 */ /* 0x000e620000000a00 */
[----:B---3--:R-:W-:-:S07]  /*0950*/  ISETP.NE.U32.AND P0, PT, RZ, UR8, PT ;  /* 0x00000008ff007c0c */ /* 0x008fce000bf05070 */
[----:B------:R-:W2:Y:S01]  /*0960*/  LDC.64 R144, c[0x0][0x3b0] ;  /* 0x0000ec00ff907b82 */ /* 0x000ea20000000a00 */
[----:B0-----:R-:W-:-:S06]  /*0970*/  IMAD.WIDE.U32 R136, R202, 0x10, R136 ;  /* 0x00000010ca887825 */ /* 0x001fcc00078e0088 */
[----:B------:R-:W3:Y:S01]  /*0980*/  LDG.E.128 R136, desc[UR4][R136.64] ;  /* 0x0000000488887981 */ /* 0x000ee2000c1e1d00 */
[----:B-1----:R-:W-:-:S06]  /*0990*/  IMAD.WIDE.U32 R140, R202, 0x10, R140 ;  /* 0x00000010ca8c7825 */ /* 0x002fcc00078e008c */
[----:B------:R-:W4:Y:S01]  /*09a0*/  LDG.E.128 R140, desc[UR4][R140.64] ;  /* 0x000000048c8c7981 */ /* 0x000f22000c1e1d00 */
[----:B------:R-:W-:Y:S01]  /*09b0*/  ISETP.NE.AND.EX P0, PT, RZ, UR9, PT, P0 ;  /* 0x00000009ff007c0c */ /* 0x000fe2000bf05300 */
[----:B--2---:R-:W-:Y:S01]  /*09c0*/  IMAD.WIDE.U32 R144, R202, 0x8, R144 ;  /* 0x00000008ca907825 */ /* 0x004fe200078e0090 */
[----:B------:R-:W-:Y:S02]  /*09d0*/  SHF.L.U32 R201, R112, 0x10, RZ ;  /* 0x0000001070c97819 */ /* 0x000fe400000006ff */
[----:B------:R-:W-:Y:S02]  /*09e0*/  SHF.L.U32 R198, R13, 0x10, RZ ;  /* 0x000000100dc67819 */ /* 0x000fe400000006ff */
[----:B------:R-:W-:Y:S01]  /*09f0*/  SHF.L.U32 R197, R113, 0x10, RZ ;  /* 0x0000001071c57819 */ /* 0x000fe200000006ff */
[----:B------:R0:W5:Y:S06]  /*0a00*/  LDG.E.64 R212, desc[UR4][R144.64] ;  /* 0x0000000490d47981 */ /* 0x00016c000c1e1b00 */
[----:B------:R-:W1:Y:S02]  /*0a10*/  @P0 LDC.64 R146, c[0x0][0x438] ;  /* 0x00010e00ff920b82 */ /* 0x000e640000000a00 */
[----:B-1----:R-:W-:-:S05]  /*0a20*/  @P0 IMAD.WIDE.U32 R146, R202, 0x10, R146 ;  /* 0x00000010ca920825 */ /* 0x002fca00078e0092 */
[----:B------:R1:W5:Y:S01]  /*0a30*/  @P0 LDG.E.128 R44, desc[UR4][R146.64] ;  /* 0x00000004922c0981 */ /* 0x000362000c1e1d00 */
[----:B------:R-:W-:Y:S02]  /*0a40*/  SHF.L.U32 R193, R114, 0x10, RZ ;  /* 0x0000001072c17819 */ /* 0x000fe400000006ff */
[----:B------:R-:W-:Y:S02]  /*0a50*/  SHF.L.U32 R189, R115, 0x10, RZ ;  /* 0x0000001073bd7819 */ /* 0x000fe400000006ff */
[----:B------:R-:W-:Y:S02]  /*0a60*/  IADD3 R205, PT, PT, R202, 0x100, RZ ;  /* 0x00000100cacd7810 */ /* 0x000fe40007ffe0ff */
[C---:B---3--:R-:W-:Y:S02]  /*0a70*/  PRMT R150, R136.reuse, 0x7632, R150 ;  /* 0x0000763288967816 */ /* 0x048fe40000000096 */
[----:B------:R-:W-:Y:S02]  /*0a80*/  SHF.L.U32 R136, R136, 0x10, RZ ;  /* 0x0000001088887819 */ /* 0x000fe400000006ff */
[----:B------:R-:W-:-:S02]  /*0a90*/  PRMT R151, R137, 0x7632, R151 ;  /* 0x0000763289977816 */ /* 0x000fc40000000097 */
[----:B------:R-:W-:Y:S01]  /*0aa0*/  SHF.L.U32 R186, R137, 0x10, RZ ;  /* 0x0000001089ba7819 */ /* 0x000fe200000006ff */
[----:B------:R-:W-:Y:S01]  /*0ab0*/  FADD.FTZ R203, -R149, R136 ;  /* 0x0000008895cb7221 */ /* 0x000fe20000010100 */
[C---:B----4-:R-:W-:Y:S02]  /*0ac0*/  PRMT R137, R140.reuse, 0x7632, R137 ;  /* 0x000076328c897816 */ /* 0x050fe40000000089 */
[----:B------:R-:W-:Y:S01]  /*0ad0*/  SHF.L.U32 R140, R140, 0x10, RZ ;  /* 0x000000108c8c7819 */ /* 0x000fe200000006ff */
[----:B-----5:R-:W-:Y:S01]  /*0ae0*/  FMUL.FTZ R203, R204, R203 ;  /* 0x000000cbcccb7220 */ /* 0x020fe20000410000 */
[----:B------:R-:W-:-:S03]  /*0af0*/  SHF.L.U32 R150, R150, 0x10, RZ ;  /* 0x0000001096967819 */ /* 0x000fc600000006ff */
[-C--:B------:R-:W-:Y:S01]  /*0b00*/  FMUL.FTZ R201, R201, R140.reuse ;  /* 0x0000008cc9c97220 */ /* 0x080fe20000410000 */
[----:B------:R-:W-:Y:S01]  /*0b10*/  FADD.FTZ R76, R76, R140 ;  /* 0x0000008c4c4c7221 */ /* 0x000fe20000010000 */
[----:B------:R-:W-:Y:S01]  /*0b20*/  FFMA.FTZ R108, R203, R140, R108 ;  /* 0x0000008ccb6c7223 */ /* 0x000fe2000001006c */
[----:B------:R-:W-:Y:S02]  /*0b30*/  SHF.L.U32 R140, R151, 0x10, RZ ;  /* 0x00000010978c7819 */ /* 0x000fe400000006ff */
[C---:B------:R-:W-:Y:S02]  /*0b40*/  SHF.L.U32 R194, R139.reuse, 0x10, RZ ;  /* 0x000000108bc27819 */ /* 0x040fe400000006ff */
[C---:B------:R-:W-:Y:S02]  /*0b50*/  PRMT R188, R138.reuse, 0x7632, R188 ;  /* 0x000076328abc7816 */ /* 0x040fe400000000bc */
[----:B------:R-:W-:Y:S02]  /*0b60*/  SHF.L.U32 R190, R138, 0x10, RZ ;  /* 0x000000108abe7819 */ /* 0x000fe400000006ff */
[----:B------:R-:W-:Y:S01]  /*0b70*/  PRMT R192, R139, 0x7632, R192 ;  /* 0x000076328bc07816 */ /* 0x000fe200000000c0 */
[----:B------:R-:W-:Y:S01]  /*0b80*/  FADD.FTZ R139, -R149, R140 ;  /* 0x0000008c958b7221 */ /* 0x000fe20000010100 */
[----:B------:R-:W-:-:S02]  /*0b90*/  PRMT R138, R141, 0x7632, R138 ;  /* 0x000076328d8a7816 */ /* 0x000fc4000000008a */
[----:B------:R-:W-:Y:S01]  /*0ba0*/  SHF.L.U32 R136, R137, 0x10, RZ ;  /* 0x0000001089887819 */ /* 0x000fe200000006ff */
[C---:B------:R-:W-:Y:S01]  /*0bb0*/  FADD.FTZ R137, -R149.reuse, R150 ;  /* 0x0000009695897221 */ /* 0x040fe20000010100 */
[----:B------:R-:W-:Y:S01]  /*0bc0*/  FADD.FTZ R191, -R149, R194 ;  /* 0x000000c295bf7221 */ /* 0x000fe20000010100 */
[----:B------:R-:W-:Y:S01]  /*0bd0*/  SHF.L.U32 R194, R14, 0x10, RZ ;  /* 0x000000100ec27819 */ /* 0x000fe200000006ff */
[----:B------:R-:W-:Y:S01]  /*0be0*/  FMUL.FTZ R196, R204, R139 ;  /* 0x0000008bccc47220 */ /* 0x000fe20000410000 */
[----:B------:R-:W-:Y:S01]  /*0bf0*/  SHF.L.U32 R138, R138, 0x10, RZ ;  /* 0x000000108a8a7819 */ /* 0x000fe200000006ff */
[----:B------:R-:W-:Y:S01]  /*0c00*/  FMUL.FTZ R200, R204, R137 ;  /* 0x00000089ccc87220 */ /* 0x000fe20000410000 */
[----:B------:R-:W-:Y:S01]  /*0c10*/  SHF.L.U32 R141, R141, 0x10, RZ ;  /* 0x000000108d8d7819 */ /* 0x000fe200000006ff */
[----:B------:R-:W-:Y:S01]  /*0c20*/  FADD.FTZ R199, -R149, R186 ;  /* 0x000000ba95c77221 */ /* 0x000fe20000010100 */
[-C--:B------:R-:W-:Y:S01]  /*0c30*/  FMUL.FTZ R198, R198, R136.reuse ;  /* 0x00000088c6c67220 */ /* 0x080fe20000410000 */
[----:B------:R-:W-:Y:S01]  /*0c40*/  FADD.FTZ R137, RZ, R201 ;  /* 0x000000c9ff897221 */ /* 0x000fe20000010000 */
[----:B------:R-:W-:Y:S01]  /*0c50*/  FFMA.FTZ R139, R203, R201, RZ ;  /* 0x000000c9cb8b7223 */ /* 0x000fe200000100ff */
[----:B------:R-:W-:Y:S01]  /*0c60*/  FADD.FTZ R77, R77, R136 ;  /* 0x000000884d4d7221 */ /* 0x000fe20000010000 */
[----:B------:R-:W-:Y:S01]  /*0c70*/  FFMA.FTZ R109, R200, R136, R109 ;  /* 0x00000088c86d7223 */ /* 0x000fe2000001006d */
[-C--:B------:R-:W-:Y:S01]  /*0c80*/  FMUL.FTZ R194, R194, R138.reuse ;  /* 0x0000008ac2c27220 */ /* 0x080fe20000410000 */
[----:B------:R-:W-:Y:S01]  /*0c90*/  FADD.FTZ R79, R79, R138 ;  /* 0x0000008a4f4f7221 */ /* 0x000fe20000010000 */
[----:B------:R-:W-:Y:S01]  /*0ca0*/  FFMA.FTZ R111, R196, R138, R111 ;  /* 0x0000008ac46f7223 */ /* 0x000fe2000001006f */
[----:B------:R-:W-:Y:S01]  /*0cb0*/  FMUL.FTZ R199, R204, R199 ;  /* 0x000000c7ccc77220 */ /* 0x000fe20000410000 */
[----:B------:R-:W-:Y:S01]  /*0cc0*/  FMUL.FTZ R197, R197, R141 ;  /* 0x0000008dc5c57220 */ /* 0x000fe20000410000 */
[----:B------:R-:W-:Y:S01]  /*0cd0*/  FADD.FTZ R136, R137, R198 ;  /* 0x000000c689887221 */ /* 0x000fe20000010000 */
[----:B------:R-:W-:Y:S01]  /*0ce0*/  FFMA.FTZ R138, R200, R198, R139 ;  /* 0x000000c6c88a7223 */ /* 0x000fe2000001008b */
[C---:B0-----:R-:W-:Y:S01]  /*0cf0*/  PRMT R144, R142.reuse, 0x7632, R144 ;  /* 0x000076328e907816 */ /* 0x041fe20000000090 */
[----:B------:R-:W-:Y:S01]  /*0d00*/  FADD.FTZ R195, -R149, R190 ;  /* 0x000000be95c37221 */ /* 0x000fe20000010100 */
[----:B------:R-:W-:Y:S01]  /*0d10*/  SHF.L.U32 R142, R142, 0x10, RZ ;  /* 0x000000108e8e7819 */ /* 0x000fe200000006ff */
[----:B------:R-:W-:Y:S01]  /*0d20*/  FADD.FTZ R137, R136, R197 ;  /* 0x000000c588897221 */ /* 0x000fe20000010000 */
[----:B------:R-:W-:Y:S01]  /*0d30*/  SHF.L.U32 R188, R188, 0x10, RZ ;  /* 0x00000010bcbc7819 */ /* 0x000fe200000006ff */
[C---:B------:R-:W-:Y:S01]  /*0d40*/  FFMA.FTZ R139, R199.reuse, R197, R138 ;  /* 0x000000c5c78b7223 */ /* 0x040fe2000001008a */
[----:B------:R-:W-:Y:S01]  /*0d50*/  FADD.FTZ R78, R78, R141 ;  /* 0x0000008d4e4e7221 */ /* 0x000fe20000010000 */
[----:B------:R-:W-:Y:S01]  /*0d60*/  FFMA.FTZ R110, R199, R141, R110 ;  /* 0x0000008dc76e7223 */ /* 0x000fe2000001006e */
[----:B------:R-:W-:Y:S01]  /*0d70*/  SHF.L.U32 R190, R15, 0x10, RZ ;  /* 0x000000100fbe7819 */ /* 0x000fe200000006ff */
[----:B------:R-:W-:Y:S01]  /*0d80*/  FMUL.FTZ R195, R204, R195 ;  /* 0x000000c3ccc37220 */ /* 0x000fe20000410000 */
[----:B------:R-:W-:Y:S01]  /*0d90*/  SHF.L.U32 R144, R144, 0x10, RZ ;  /* 0x0000001090907819 */ /* 0x000fe200000006ff */
[----:B------:R-:W-:Y:S01]  /*0da0*/  FMUL.FTZ R193, R193, R142 ;  /* 0x0000008ec1c17220 */ /* 0x000fe20000410000 */
[----:B------:R-:W-:Y:S01]  /*0db0*/  FADD.FTZ R141, -R149, R188 ;  /* 0x000000bc958d7221 */ /* 0x000fe20000010100 */
[----:B------:R-:W-:Y:S01]  /*0dc0*/  FADD.FTZ R136, R137, R194 ;  /* 0x000000c289887221 */ /* 0x000fe20000010000 */
[----:B------:R-:W-:Y:S01]  /*0dd0*/  FFMA.FTZ R138, R196, R194, R139 ;  /* 0x000000c2c48a7223 */ /* 0x000fe2000001008b */
[C---:B------:R-:W-:Y:S01]  /*0de0*/  PRMT R145, R143.reuse, 0x7632, R145 ;  /* 0x000076328f917816 */ /* 0x040fe20000000091 */
[----:B------:R-:W-:Y:S01]  /*0df0*/  FMUL.FTZ R190, R190, R144 ;  /* 0x00000090bebe7220 */ /* 0x000fe20000410000 */
[----:B------:R-:W-:Y:S01]  /*0e00*/  SHF.L.U32 R143, R143, 0x10, RZ ;  /* 0x000000108f8f7819 */ /* 0x000fe200000006ff */
[----:B------:R-:W-:Y:S01]  /*0e10*/  FADD.FTZ R137, R136, R193 ;  /* 0x000000c188897221 */ /* 0x000fe20000010000 */
[----:B------:R-:W-:Y:S01]  /*0e20*/  SHF.L.U32 R140, R192, 0x10, RZ ;  /* 0x00000010c08c7819 */ /* 0x000fe200000006ff */
[----:B------:R-:W-:Y:S01]  /*0e30*/  FMUL.FTZ R192, R204, R141 ;  /* 0x0000008dccc07220 */ /* 0x000fe20000410000 */
        /* <DEDUP_REMOVED lines=21> */
[----:B-1----:R-:W-:-:S07]  /*0f90*/  FFMA.FTZ R150, R188, R186, R137 ;  /* 0x000000babc967223 */ /* 0x002fce0000010089 */
.L_x_538:
[----:B---34-:R-:W-:Y:S05]  /*0fa0*/  BSYNC.RECONVERGENT B0 ;  /* 0x0000000000007941 */ /* 0x018fea0003800200 */
.L_x_537:
[----:B------:R-:W-:Y:S04]  /*0fb0*/  BSSY.RECONVERGENT B0, `(.L_x_539) ;  /* 0x0000069000007945 */ /* 0x000fe80003800200 */
[----:B------:R-:W-:Y:S05]  /*0fc0*/  @!P5 BRA `(.L_x_540) ;  /* 0x00000004009cd947 */ /* 0x000fea0003800000 */
[----:B------:R-:W0:Y:S08]  /*0fd0*/  LDC.64 R136, c[0x0][0x3a8] ;  /* 0x0000ea00ff887b82 */ /* 0x000e300000000a00 */
[----:B------:R-:W1:Y:S08]  /*0fe0*/  LDC.64 R140, c[0x0][0x428] ;  /* 0x00010a00ff8c7b82 */ /* 0x000e700000000a00 */
[----:B------:R-:W2:Y:S01]  /*0ff0*/  LDC.64 R144, c[0x0][0x3b0] ;  /* 0x0000ec00ff907b82 */ /* 0x000ea20000000a00 */
[----:B0-----:R-:W-:-:S06]  /*1000*/  IMAD.WIDE.U32 R136, R205, 0x10, R136 ;  /* 0x00000010cd887825 */ /* 0x001fcc00078e0088 */
[----:B------:R-:W3:Y:S01]  /*1010*/  LDG.E.128 R136, desc[UR4][R136.64] ;  /* 0x0000000488887981 */ /* 0x000ee2000c1e1d00 */
[----:B-1----:R-:W-:-:S06]  /*1020*/  IMAD.WIDE.U32 R140, R205, 0x10, R140 ;  /* 0x00000010cd8c7825 */ /* 0x002fcc00078e008c */
[----:B------:R-:W4:Y:S01]  /*1030*/  LDG.E.128 R140, desc[UR4][R140.64] ;  /* 0x000000048c8c7981 */ /* 0x000f22000c1e1d00 */
[----:B------:R-:W-:Y:S01]  /*1040*/  ISETP.NE.U32.AND P0, PT, RZ, UR8, PT ;  /* 0x00000008ff007c0c */ /* 0x000fe2000bf05070 */
[----:B--2---:R-:W-:-:S03]  /*1050*/  IMAD.WIDE.U32 R144, R205, 0x8, R144 ;  /* 0x00000008cd907825 */ /* 0x004fc600078e0090 */
[----:B------:R-:W-:Y:S02]  /*1060*/  ISETP.NE.AND.EX P0, PT, RZ, UR9, PT, P0 ;  /* 0x00000009ff007c0c */ /* 0x000fe4000bf05300 */
[----:B------:R0:W5:Y:S01]  /*1070*/  LDG.E.64 R210, desc[UR4][R144.64] ;  /* 0x0000000490d27981 */ /* 0x000162000c1e1b00 */
[----:B------:R-:W-:-:S10]  /*1080*/  SHF.L.U32 R185, R124, 0x10, RZ ;  /* 0x000000107cb97819 */ /* 0x000fd400000006ff */
[----:B------:R-:W1:Y:S01]  /*1090*/  @P0 LDC.64 R146, c[0x0][0x438] ;  /* 0x00010e00ff920b82 */ /* 0x000e620000000a00 */
[----:B------:R-:W-:Y:S02]  /*10a0*/  SHF.L.U32 R182, R9, 0x10, RZ ;  /* 0x0000001009b67819 */ /* 0x000fe400000006ff */
[----:B------:R-:W-:Y:S02]  /*10b0*/  SHF.L.U32 R181, R125, 0x10, RZ ;  /* 0x000000107db57819 */ /* 0x000fe400000006ff */
[----:B------:R-:W-:Y:S01]  /*10c0*/  SHF.L.U32 R163, R12, 0x10, RZ ;  /* 0x000000100ca37819 */ /* 0x000fe200000006ff */
[----:B-1----:R-:W-:-:S05]  /*10d0*/  @P0 IMAD.WIDE.U32 R146, R205, 0x10, R146 ;  /* 0x00000010cd920825 */ /* 0x002fca00078e0092 */
[----:B------:R1:W5:Y:S01]  /*10e0*/  @P0 LDG.E.128 R40, desc[UR4][R146.64] ;  /* 0x0000000492280981 */ /* 0x000362000c1e1d00 */
[----:B------:R-:W-:Y:S02]  /*10f0*/  IADD3 R205, PT, PT, R205, 0x100, RZ ;  /* 0x00000100cdcd7810 */ /* 0x000fe40007ffe0ff */
[C---:B---3--:R-:W-:Y:S02]  /*1100*/  PRMT R158, R136.reuse, 0x7632, R158 ;  /* 0x00007632889e7816 */ /* 0x048fe4000000009e */
[----:B------:R-:W-:Y:S02]  /*1110*/  SHF.L.U32 R136, R136, 0x10, RZ ;  /* 0x0000001088887819 */ /* 0x000fe400000006ff */
[C---:B------:R-:W-:Y:S02]  /*1120*/  PRMT R161, R138.reuse, 0x7632, R161 ;  /* 0x000076328aa17816 */ /* 0x040fe400000000a1 */
[----:B------:R-:W-:Y:S01]  /*1130*/  SHF.L.U32 R138, R138, 0x10, RZ ;  /* 0x000000108a8a7819 */ /* 0x000fe200000006ff */
[----:B------:R-:W-:Y:S01]  /*1140*/  FADD.FTZ R187, -R149, R136 ;  /* 0x0000008895bb7221 */ /* 0x000fe20000010100 */
[----:B------:R-:W-:-:S02]  /*1150*/  PRMT R159, R137, 0x7632, R159 ;  /* 0x00007632899f7816 */ /* 0x000fc4000000009f */
[----:B------:R-:W-:Y:S02]  /*1160*/  SHF.L.U32 R156, R137, 0x10, RZ ;  /* 0x00000010899c7819 */ /* 0x000fe400000006ff */
[----:B----4-:R-:W-:Y:S01]  /*1170*/  PRMT R137, R140, 0x7632, R137 ;  /* 0x000076328c897816 */ /* 0x010fe20000000089 */
[----:B-----5:R-:W-:Y:S01]  /*1180*/  FMUL.FTZ R187, R204, R187 ;  /* 0x000000bbccbb7220 */ /* 0x020fe20000410000 */
[----:B------:R-:W-:Y:S01]  /*1190*/  SHF.L.U32 R140, R140, 0x10, RZ ;  /* 0x000000108c8c7819 */ /* 0x000fe200000006ff */
[----:B------:R-:W-:Y:S01]  /*11a0*/  FADD.FTZ R155, -R149, R138 ;  /* 0x0000008a959b7221 */ /* 0x000fe20000010100 */
[C---:B0-----:R-:W-:Y:S02]  /*11b0*/  PRMT R144, R142.reuse, 0x7632, R144 ;  /* 0x000076328e907816 */ /* 0x041fe40000000090 */
[----:B------:R-:W-:Y:S02]  /*11c0*/  SHF.L.U32 R145, R142, 0x10, RZ ;  /* 0x000000108e917819 */ /* 0x000fe400000006ff */
[----:B------:R-:W-:-:S02]  /*11d0*/  PRMT R142, R143, 0x7632, R142 ;  /* 0x000076328f8e7816 */ /* 0x000fc4000000008e */
[----:B------:R-:W-:Y:S02]  /*11e0*/  SHF.L.U32 R143, R143, 0x10, RZ ;  /* 0x000000108f8f7819 */ /* 0x000fe400000006ff */
[----:B------:R-:W-:Y:S01]  /*11f0*/  SHF.L.U32 R138, R127, 0x10, RZ ;  /* 0x000000107f8a7819 */ /* 0x000fe200000006ff */
[-C--:B------:R-:W-:Y:S01]  /*1200*/  FMUL.FTZ R185, R185, R140.reuse ;  /* 0x0000008cb9b97220 */ /* 0x080fe20000410000 */
[----:B------:R-:W-:Y:S01]  /*1210*/  SHF.L.U32 R136, R158, 0x10, RZ ;  /* 0x000000109e887819 */ /* 0x000fe200000006ff */
[----:B------:R-:W-:Y:S01]  /*1220*/  FADD.FTZ R68, R68, R140 ;  /* 0x0000008c44447221 */ /* 0x000fe20000010000 */
[----:B------:R-:W-:Y:S01]  /*1230*/  PRMT R162, R139, 0x7632, R162 ;  /* 0x000076328ba27816 */ /* 0x000fe200000000a2 */
[----:B------:R-:W-:Y:S01]  /*1240*/  FFMA.FTZ R100, R187, R140, R100 ;  /* 0x0000008cbb647223 */ /* 0x000fe20000010064 */
[----:B------:R-:W-:Y:S01]  /*1250*/  SHF.L.U32 R160, R139, 0x10, RZ ;  /* 0x000000108ba07819 */ /* 0x000fe200000006ff */
[----:B------:R-:W-:Y:S01]  /*1260*/  FMUL.FTZ R158, R138, R143 ;  /* 0x0000008f8a9e7220 */ /* 0x000fe20000410000 */
[----:B------:R-:W-:-:S02]  /*1270*/  PRMT R139, R141, 0x7632, R139 ;  /* 0x000076328d8b7816 */ /* 0x000fc4000000008b */
[----:B------:R-:W-:Y:S02]  /*1280*/  SHF.L.U32 R140, R159, 0x10, RZ ;  /* 0x000000109f8c7819 */ /* 0x000fe400000006ff */
[----:B------:R-:W-:Y:S01]  /*1290*/  SHF.L.U32 R138, R137, 0x10, RZ ;  /* 0x00000010898a7819 */ /* 0x000fe200000006ff */
[----:B------:R-:W-:Y:S01]  /*12a0*/  FADD.FTZ R137, -R149, R136 ;  /* 0x0000008895897221 */ /* 0x000fe20000010100 */
[----:B------:R-:W-:Y:S01]  /*12b0*/  SHF.L.U32 R136, R139, 0x10, RZ ;  /* 0x000000108b887819 */ /* 0x000fe200000006ff */
[C---:B------:R-:W-:Y:S01]  /*12c0*/  FADD.FTZ R139, -R149.reuse, R140 ;  /* 0x0000008c958b7221 */ /* 0x040fe20000010100 */
[----:B------:R-:W-:Y:S01]  /*12d0*/  FADD.FTZ R157, -R149, R160 ;  /* 0x000000a0959d7221 */ /* 0x000fe20000010100 */
[----:B------:R-:W-:Y:S01]  /*12e0*/  SHF.L.U32 R159, R10, 0x10, RZ ;  /* 0x000000100a9f7819 */ /* 0x000fe200000006ff */
[C---:B------:R-:W-:Y:S01]  /*12f0*/  FMUL.FTZ R184, R204.reuse, R137 ;  /* 0x00000089ccb87220 */ /* 0x040fe20000410000 */
[----:B------:R-:W-:Y:S01]  /*1300*/  SHF.L.U32 R141, R141, 0x10, RZ ;  /* 0x000000108d8d7819 */ /* 0x000fe200000006ff */
[----:B------:R-:W-:Y:S01]  /*1310*/  FMUL.FTZ R160, R204, R139 ;  /* 0x0000008bcca07220 */ /* 0x000fe20000410000 */
[----:B------:R-:W-:Y:S01]  /*1320*/  FMUL.FTZ R182, R182, R138 ;  /* 0x0000008ab6b67220 */ /* 0x000fe20000410000 */
[----:B------:R-:W-:Y:S01]  /*1330*/  FADD.FTZ R151, R151, R185 ;  /* 0x000000b997977221 */ /* 0x000fe20000010000 */
[----:B------:R-:W-:Y:S01]  /*1340*/  FADD.FTZ R183, -R149, R156 ;  /* 0x0000009c95b77221 */ /* 0x000fe20000010100 */
[----:B------:R-:W-:Y:S01]  /*1350*/  FFMA.FTZ R137, R187, R185, R150 ;  /* 0x000000b9bb897223 */ /* 0x000fe20000010096 */
[----:B------:R-:W-:Y:S01]  /*1360*/  SHF.L.U32 R140, R161, 0x10, RZ ;  /* 0x00000010a18c7819 */ /* 0x000fe200000006ff */
[-C--:B------:R-:W-:Y:S01]  /*1370*/  FMUL.FTZ R159, R159, R136.reuse ;  /* 0x000000889f9f7220 */ /* 0x080fe20000410000 */
[----:B------:R-:W-:Y:S01]  /*1380*/  FADD.FTZ R71, R71, R136 ;  /* 0x0000008847477221 */ /* 0x000fe20000010000 */
[----:B------:R-:W-:Y:S01]  /*1390*/  FFMA.FTZ R103, R160, R136, R103 ;  /* 0x00000088a0677223 */ /* 0x000fe20000010067 */
[----:B------:R-:W-:Y:S01]  /*13a0*/  FMUL.FTZ R181, R181, R141 ;  /* 0x0000008db5b57220 */ /* 0x000fe20000410000 */
[----:B------:R-:W-:Y:S01]  /*13b0*/  FADD.FTZ R69, R69, R138 ;  /* 0x0000008a45457221 */ /* 0x000fe20000010000 */
[----:B------:R-:W-:Y:S01]  /*13c0*/  FFMA.FTZ R101, R184, R138, R101 ;  /* 0x0000008ab8657223 */ /* 0x000fe20000010065 */
[----:B------:R-:W-:Y:S01]  /*13d0*/  FADD.FTZ R136, R151, R182 ;  /* 0x000000b697887221 */ /* 0x000fe20000010000 */
[----:B------:R-:W-:Y:S01]  /*13e0*/  FMUL.FTZ R183, R204, R183 ;  /* 0x000000b7ccb77220 */ /* 0x000fe20000410000 */
[----:B------:R-:W-:Y:S01]  /*13f0*/  FFMA.FTZ R138, R184, R182, R137 ;  /* 0x000000b6b88a7223 */ /* 0x000fe20000010089 */
[----:B------:R-:W-:Y:S01]  /*1400*/  FADD.FTZ R139, -R149, R140 ;  /* 0x0000008c958b7221 */ /* 0x000fe20000010100 */
[----:B------:R-:W-:Y:S01]  /*1410*/  SHF.L.U32 R156, R126, 0x10, RZ ;  /* 0x000000107e9c7819 */ /* 0x000fe200000006ff */
[----:B------:R-:W-:Y:S01]  /*1420*/  FADD.FTZ R136, R136, R181 ;  /* 0x000000b588887221 */ /* 0x000fe20000010000 */
[C---:B------:R-:W-:Y:S01]  /*1430*/  FFMA.FTZ R137, R183.reuse, R181, R138 ;  /* 0x000000b5b7897223 */ /* 0x040fe2000001008a */
[----:B-1----:R-:W-:Y:S01]  /*1440*/  SHF.L.U32 R146, R162, 0x10, RZ ;  /* 0x00000010a2927819 */ /* 0x002fe200000006ff */
[----:B------:R-:W-:Y:S01]  /*1450*/  FADD.FTZ R70, R70, R141 ;  /* 0x0000008d46467221 */ /* 0x000fe20000010000 */
[----:B------:R-:W-:Y:S01]  /*1460*/  FFMA.FTZ R102, R183, R141, R102 ;  /* 0x0000008db7667223 */ /* 0x000fe20000010066 */
[----:B------:R-:W-:Y:S01]  /*1470*/  FMUL.FTZ R162, R204, R139 ;  /* 0x0000008bcca27220 */ /* 0x000fe20000410000 */
[----:B------:R-:W-:Y:S01]  /*1480*/  SHF.L.U32 R141, R11, 0x10, RZ ;  /* 0x000000100b8d7819 */ /* 0x000fe200000006ff */
[----:B------:R-:W-:Y:S01]  /*1490*/  FADD.FTZ R139, R136, R159 ;  /* 0x0000009f888b7221 */ /* 0x000fe20000010000 */
[----:B------:R-:W-:Y:S01]  /*14a0*/  SHF.L.U32 R144, R144, 0x10, RZ ;  /* 0x0000001090907819 */ /* 0x000fe200000006ff */
[----:B------:R-:W-:Y:S01]  /*14b0*/  FMUL.FTZ R155, R204, R155 ;  /* 0x0000009bcc9b7220 */ /* 0x000fe20000410000 */
[----:B------:R-:W-:Y:S01]  /*14c0*/  FMUL.FTZ R156, R156, R145 ;  /* 0x000000919c9c7220 */ /* 0x000fe20000410000 */
[----:B------:R-:W-:-:S02]  /*14d0*/  FFMA.FTZ R136, R160, R159, R137 ;  /* 0x0000009fa0887223 */ /* 0x000fc40000010089 */
[----:B------:R-:W-:Y:S01]  /*14e0*/  FMUL.FTZ R161, R141, R144 ;  /* 0x000000908da17220 */ /* 0x000fe20000410000 */
[----:B------:R-:W-:Y:S01]  /*14f0*/  FADD.FTZ R138, R139, R156 ;  /* 0x0000009c8b8a7221 */ /* 0x000fe20000010000 */
[----:B------:R-:W-:Y:S01]  /*1500*/  FFMA.FTZ R137, R155, R156, R136 ;  /* 0x0000009c9b897223 */ /* 0x000fe20000010088 */
        /* <DEDUP_REMOVED lines=19> */
.L_x_540:
[----:B------:R-:W-:Y:S05]  /*1640*/  BSYNC.RECONVERGENT B0 ;  /* 0x0000000000007941 */ /* 0x000fea0003800200 */
.L_x_539:
        /* <DEDUP_REMOVED lines=11> */
[----:B------:R-:W-:-:S03]  /*1700*/  ISETP.NE.AND.EX P0, PT, RZ, UR9, PT, P0 ;  /* 0x00000009ff007c0c */ /* 0x000fc6000bf05300 */
[----:B------:R-:W5:Y:S10]  /*1710*/  LDG.E.64 R206, desc[UR4][R206.64] ;  /* 0x00000004cece7981 */ /* 0x000f74000c1e1b00 */
[----:B------:R-:W0:Y:S02]  /*1720*/  @P0 LDC.64 R32, c[0x0][0x438] ;  /* 0x00010e00ff200b82 */ /* 0x000e240000000a00 */
[----:B0-----:R-:W-:-:S05]  /*1730*/  @P0 IMAD.WIDE.U32 R32, R205, 0x10, R32 ;  /* 0x00000010cd200825 */ /* 0x001fca00078e0020 */
[----:B------:R0:W5:Y:S01]  /*1740*/  @P0 LDG.E.128 R36, desc[UR4][R32.64] ;  /* 0x0000000420240981 */ /* 0x000162000c1e1d00 */
[----:B------:R-:W-:Y:S02]  /*1750*/  SHF.L.U32 R153, R8, 0x10, RZ ;  /* 0x0000001008997819 */ /* 0x000fe400000006ff */
[----:B------:R-:W-:Y:S02]  /*1760*/  IADD3 R205, PT, PT, R205, 0x100, RZ ;  /* 0x00000100cdcd7810 */ /* 0x000fe40007ffe0ff */
[----:B---3--:R-:W-:Y:S02]  /*1770*/  SHF.L.U32 R136, R24, 0x10, RZ ;  /* 0x0000001018887819 */ /* 0x008fe400000006ff */
[----:B------:R-:W-:-:S03]  /*1780*/  SHF.L.U32 R140, R25, 0x10, RZ ;  /* 0x00000010198c7819 */ /* 0x000fc600000006ff */
[----:B------:R-:W-:Y:S01]  /*1790*/  FADD.FTZ R23, -R149, R136 ;  /* 0x0000008895177221 */ /* 0x000fe20000010100 */
[----:B------:R-:W-:Y:S02]  /*17a0*/  PRMT R34, R24, 0x7632, R34 ;  /* 0x0000763218227816 */ /* 0x000fe40000000022 */
[----:B------:R-:W-:Y:S01]  /*17b0*/  PRMT R138, R25, 0x7632, R138 ;  /* 0x00007632198a7816 */ /* 0x000fe2000000008a */
[----:B-----5:R-:W-:Y:S01]  /*17c0*/  FMUL.FTZ R23, R204, R23 ;  /* 0x00000017cc177220 */ /* 0x020fe20000410000 */
[----:B------:R-:W-:Y:S02]  /*17d0*/  SHF.L.U32 R24, R120, 0x10, RZ ;  /* 0x0000001078187819 */ /* 0x000fe400000006ff */
[----:B----4-:R-:W-:Y:S02]  /*17e0*/  SHF.L.U32 R25, R28, 0x10, RZ ;  /* 0x000000101c197819 */ /* 0x010fe400000006ff */
[C---:B------:R-:W-:Y:S02]  /*17f0*/  PRMT R143, R27.reuse, 0x7632, R143 ;  /* 0x000076321b8f7816 */ /* 0x040fe4000000008f */
[----:B------:R-:W-:Y:S01]  /*1800*/  SHF.L.U32 R146, R27, 0x10, RZ ;  /* 0x000000101b927819 */ /* 0x000fe200000006ff */
[----:B------:R-:W-:Y:S01]  /*1810*/  FADD.FTZ R27, -R149, R140 ;  /* 0x0000008c951b7221 */ /* 0x000fe20000010100 */
[----:B------:R-:W-:Y:S01]  /*1820*/  PRMT R142, R26, 0x7632, R142 ;  /* 0x000076321a8e7816 */ /* 0x000fe2000000008e */
[-C--:B------:R-:W-:Y:S01]  /*1830*/  FMUL.FTZ R24, R24, R25.reuse ;  /* 0x0000001918187220 */ /* 0x080fe20000410000 */
[----:B------:R-:W-:Y:S01]  /*1840*/  SHF.L.U32 R144, R26, 0x10, RZ ;  /* 0x000000101a907819 */ /* 0x000fe200000006ff */
[----:B------:R-:W-:Y:S01]  /*1850*/  FADD.FTZ R60, R60, R25 ;  /* 0x000000193c3c7221 */ /* 0x000fe20000010000 */
[----:B0-----:R-:W-:Y:S01]  /*1860*/  PRMT R33, R29, 0x7632, R33 ;  /* 0x000076321d217816 */ /* 0x001fe20000000021 */
[----:B------:R-:W-:Y:S01]  /*1870*/  FFMA.FTZ R92, R23, R25, R92 ;  /* 0x00000019175c7223 */ /* 0x000fe2000001005c */
[----:B------:R-:W-:Y:S01]  /*1880*/  SHF.L.U32 R29, R29, 0x10, RZ ;  /* 0x000000101d1d7819 */ /* 0x000fe200000006ff */
[----:B------:R-:W-:Y:S01]  /*1890*/  FMUL.FTZ R25, R204, R27 ;  /* 0x0000001bcc197220 */ /* 0x000fe20000410000 */
[----:B------:R-:W-:Y:S01]  /*18a0*/  SHF.L.U32 R26, R121, 0x10, RZ ;  /* 0x00000010791a7819 */ /* 0x000fe200000006ff */
[----:B------:R-:W-:-:S02]  /*18b0*/  FADD.FTZ R27, -R149, R144 ;  /* 0x00000090951b7221 */ /* 0x000fc40000010100 */
[----:B------:R-:W-:Y:S01]  /*18c0*/  FADD.FTZ R62, R62, R29 ;  /* 0x0000001d3e3e7221 */ /* 0x000fe20000010000 */
[-C--:B------:R-:W-:Y:S01]  /*18d0*/  FFMA.FTZ R94, R25, R29.reuse, R94 ;  /* 0x0000001d195e7223 */ /* 0x080fe2000001005e */
[----:B------:R-:W-:Y:S01]  /*18e0*/  FMUL.FTZ R26, R26, R29 ;  /* 0x0000001d1a1a7220 */ /* 0x000fe20000410000 */
[----:B------:R-:W-:Y:S01]  /*18f0*/  FADD.FTZ R29, -R149, R146 ;  /* 0x00000092951d7221 */ /* 0x000fe20000010100 */
[----:B------:R-:W-:Y:S02]  /*1900*/  SHF.L.U32 R34, R34, 0x10, RZ ;  /* 0x0000001022227819 */ /* 0x000fe400000006ff */
[C---:B------:R-:W-:Y:S02]  /*1910*/  PRMT R137, R30.reuse, 0x7632, R137 ;  /* 0x000076321e897816 */ /* 0x040fe40000000089 */
[----:B------:R-:W-:Y:S02]  /*1920*/  SHF.L.U32 R35, R30, 0x10, RZ ;  /* 0x000000101e237819 */ /* 0x000fe400000006ff */
[----:B------:R-:W-:Y:S01]  /*1930*/  PRMT R141, R31, 0x7632, R141 ;  /* 0x000076321f8d7816 */ /* 0x000fe2000000008d */
[----:B------:R-:W-:Y:S01]  /*1940*/  FMUL.FTZ R29, R204, R29 ;  /* 0x0000001dcc1d7220 */ /* 0x000fe20000410000 */
[----:B------:R-:W-:-:S02]  /*1950*/  PRMT R32, R28, 0x7632, R32 ;  /* 0x000076321c207816 */ /* 0x000fc40000000020 */
[----:B------:R-:W-:Y:S02]  /*1960*/  SHF.L.U32 R31, R31, 0x10, RZ ;  /* 0x000000101f1f7819 */ /* 0x000fe400000006ff */
[----:B------:R-:W-:Y:S02]  /*1970*/  SHF.L.U32 R30, R123, 0x10, RZ ;  /* 0x000000107b1e7819 */ /* 0x000fe400000006ff */
[----:B------:R-:W-:Y:S01]  /*1980*/  SHF.L.U32 R140, R138, 0x10, RZ ;  /* 0x000000108a8c7819 */ /* 0x000fe200000006ff */
[----:B------:R-:W-:Y:S01]  /*1990*/  FMUL.FTZ R27, R204, R27 ;  /* 0x0000001bcc1b7220 */ /* 0x000fe20000410000 */
[----:B------:R-:W-:Y:S01]  /*19a0*/  SHF.L.U32 R28, R122, 0x10, RZ ;  /* 0x000000107a1c7819 */ /* 0x000fe200000006ff */
[----:B------:R-:W-:Y:S01]  /*19b0*/  FADD.FTZ R139, -R149, R34 ;  /* 0x00000022958b7221 */ /* 0x000fe20000010100 */
[----:B------:R-:W-:Y:S01]  /*19c0*/  SHF.L.U32 R138, R33, 0x10, RZ ;  /* 0x00000010218a7819 */ /* 0x000fe200000006ff */
[-C--:B------:R-:W-:Y:S01]  /*19d0*/  FMUL.FTZ R30, R30, R31.reuse ;  /* 0x0000001f1e1e7220 */ /* 0x080fe20000410000 */
[----:B------:R-:W-:Y:S01]  /*19e0*/  FADD.FTZ R58, R58, R31 ;  /* 0x0000001f3a3a7221 */ /* 0x000fe20000010000 */
[----:B------:R-:W-:Y:S01]  /*19f0*/  FFMA.FTZ R90, R29, R31, R90 ;  /* 0x0000001f1d5a7223 */ /* 0x000fe2000001005a */
[----:B------:R-:W-:Y:S01]  /*1a00*/  FADD.FTZ R33, -R149, R140 ;  /* 0x0000008c95217221 */ /* 0x000fe20000010100 */
[-C--:B------:R-:W-:Y:S01]  /*1a10*/  FMUL.FTZ R28, R28, R35.reuse ;  /* 0x000000231c1c7220 */ /* 0x080fe20000410000 */
[----:B------:R-:W-:Y:S01]  /*1a20*/  FADD.FTZ R56, R56, R35 ;  /* 0x0000002338387221 */ /* 0x000fe20000010000 */
[----:B------:R-:W-:Y:S01]  /*1a30*/  FFMA.FTZ R88, R27, R35, R88 ;  /* 0x000000231b587223 */ /* 0x000fe20000010058 */
[----:B------:R-:W-:-:S02]  /*1a40*/  SHF.L.U32 R31, R5, 0x10, RZ ;  /* 0x00000010051f7819 */ /* 0x000fc400000006ff */
[----:B------:R-:W-:Y:S01]  /*1a50*/  SHF.L.U32 R136, R32, 0x10, RZ ;  /* 0x0000001020887819 */ /* 0x000fe200000006ff */
[----:B------:R-:W-:Y:S01]  /*1a60*/  FMUL.FTZ R32, R204, R139 ;  /* 0x0000008bcc207220 */ /* 0x000fe20000410000 */
[----:B------:R-:W-:Y:S01]  /*1a70*/  SHF.L.U32 R35, R6, 0x10, RZ ;  /* 0x0000001006237819 */ /* 0x000fe200000006ff */
[----:B------:R-:W-:Y:S02]  /*1a80*/  FMUL.FTZ R34, R204, R33 ;  /* 0x00000021cc227220 */ /* 0x000fe40000410000 */
[-C--:B------:R-:W-:Y:S01]  /*1a90*/  FMUL.FTZ R31, R31, R136.reuse ;  /* 0x000000881f1f7220 */ /* 0x080fe20000410000 */
[----:B------:R-:W-:Y:S01]  /*1aa0*/  FADD.FTZ R61, R61, R136 ;  /* 0x000000883d3d7221 */ /* 0x000fe20000010000 */
[----:B------:R-:W-:Y:S01]  /*1ab0*/  FFMA.FTZ R93, R32, R136, R93 ;  /* 0x00000088205d7223 */ /* 0x000fe2000001005d */
[-C--:B------:R-:W-:Y:S01]  /*1ac0*/  FMUL.FTZ R33, R35, R138.reuse ;  /* 0x0000008a23217220 */ /* 0x080fe20000410000 */
[----:B------:R-:W-:Y:S01]  /*1ad0*/  FADD.FTZ R136, R151, R24 ;  /* 0x0000001897887221 */ /* 0x000fe20000010000 */
[----:B------:R-:W-:Y:S01]  /*1ae0*/  FADD.FTZ R63, R63, R138 ;  /* 0x0000008a3f3f7221 */ /* 0x000fe20000010000 */
[----:B------:R-:W-:Y:S01]  /*1af0*/  FFMA.FTZ R95, R34, R138, R95 ;  /* 0x0000008a225f7223 */ /* 0x000fe2000001005f */
[----:B------:R-:W-:Y:S01]  /*1b00*/  FFMA.FTZ R35, R23, R24, R150 ;  /* 0x0000001817237223 */ /* 0x000fe20000010096 */
[----:B------:R-:W-:-:S02]  /*1b10*/  SHF.L.U32 R138, R142, 0x10, RZ ;  /* 0x000000108e8a7819 */ /* 0x000fc400000006ff */
[----:B------:R-:W-:Y:S01]  /*1b20*/  SHF.L.U32 R140, R137, 0x10, RZ ;  /* 0x00000010898c7819 */ /* 0x000fe200000006ff */
[----:B------:R-:W-:Y:S01]  /*1b30*/  FADD.FTZ R137, R136, R31 ;  /* 0x0000001f88897221 */ /* 0x000fe20000010000 */
[----:B------:R-:W-:Y:S01]  /*1b40*/  FFMA.FTZ R136, R32, R31, R35 ;  /* 0x0000001f20887223 */ /* 0x000fe20000010023 */
[----:B------:R-:W-:Y:S01]  /*1b50*/  SHF.L.U32 R142, R141, 0x10, RZ ;  /* 0x000000108d8e7819 */ /* 0x000fe200000006ff */
[----:B------:R-:W-:Y:S01]  /*1b60*/  FADD.FTZ R141, -R149, R138 ;  /* 0x0000008a958d7221 */ /* 0x000fe20000010100 */
[----:B------:R-:W-:Y:S01]  /*1b70*/  SHF.L.U32 R139, R7, 0x10, RZ ;  /* 0x00000010078b7819 */ /* 0x000fe200000006ff */
[----:B------:R-:W-:Y:S01]  /*1b80*/  FADD.FTZ R138, R137, R26 ;  /* 0x0000001a898a7221 */ /* 0x000fe20000010000 */
[----:B------:R-:W-:-:S03]  /*1b90*/  FFMA.FTZ R137, R25, R26, R136 ;  /* 0x0000001a19897223 */ /* 0x000fc60000010088 */
[----:B------:R-:W-:Y:S01]  /*1ba0*/  FMUL.FTZ R35, R139, R140 ;  /* 0x0000008c8b237220 */ /* 0x000fe20000410000 */
[----:B------:R-:W-:Y:S01]  /*1bb0*/  FADD.FTZ R139, R138, R33 ;  /* 0x000000218a8b7221 */ /* 0x000fe20000010000 */
[----:B------:R-:W-:Y:S01]  /*1bc0*/  FFMA.FTZ R136, R34, R33, R137 ;  /* 0x0000002122887223 */ /* 0x000fe20000010089 */
[----:B------:R-:W-:Y:S01]  /*1bd0*/  SHF.L.U32 R144, R143, 0x10, RZ ;  /* 0x000000108f907819 */ /* 0x000fe200000006ff */
[----:B------:R-:W-:Y:S01]  /*1be0*/  FMUL.FTZ R152, R204, R141 ;  /* 0x0000008dcc987220 */ /* 0x000fe20000410000 */
[----:B------:R-:W-:Y:S01]  /*1bf0*/  FADD.FTZ R138, R139, R28 ;  /* 0x0000001c8b8a7221 */ /* 0x000fe20000010000 */
[----:B------:R-:W-:Y:S02]  /*1c00*/  FFMA.FTZ R137, R27, R28, R136 ;  /* 0x0000001c1b897223 */ /* 0x000fe40000010088 */
        /* <DEDUP_REMOVED lines=13> */
.L_x_542:
[----:B------:R-:W-:Y:S05]  /*1ce0*/  BSYNC.RECONVERGENT B0 ;  /* 0x0000000000007941 */ /* 0x000fea0003800200 */
.L_x_541:
[----:B------:R-:W-:Y:S01]  /*1cf0*/  ISETP.GE.U32.AND P2, PT, R19, 0x400, PT ;  /* 0x000004001300780c */ /* 0x000fe20003f46070 */
[----:B------:R-:W-:Y:S01]  /*1d00*/  BSSY.RECONVERGENT B0, `(.L_x_543) ;  /* 0x0000069000007945 */ /* 0x000fe20003800200 */
[----:B------:R-:W-:-:S11]  /*1d10*/  MOV R215, 0x400 ;  /* 0x0000040000d77802 */ /* 0x000fd60000000f00 */
[----:B------:R-:W-:Y:S05]  /*1d20*/  @!P2 BRA `(.L_x_544) ;  /* 0x000000040098a947 */ /* 0x000fea0003800000 */
[----:B------:R-:W-:Y:S01]  /*1d30*/  ISETP.NE.U32.AND P0, PT, RZ, UR8, PT ;  /* 0x00000008ff007c0c */ /* 0x000fe2000bf05070 */
[----:B------:R-:W0:Y:S03]  /*1d40*/  LDC.64 R140, c[0x0][0x428] ;  /* 0x00010a00ff8c7b82 */ /* 0x000e260000000a00 */
[----:B------:R-:W-:-:S05]  /*1d50*/  ISETP.NE.AND.EX P0, PT, RZ, UR9, PT, P0 ;  /* 0x00000009ff007c0c */ /* 0x000fca000bf05300 */
[----:B------:R-:W1:Y:S08]  /*1d60*/  LDC.64 R144, c[0x0][0x3b0] ;  /* 0x0000ec00ff907b82 */ /* 0x000e700000000a00 */
[----:B------:R-:W2:Y:S02]  /*1d70*/  @P0 LDC.64 R136, c[0x0][0x438] ;  /* 0x00010e00ff880b82 */ /* 0x000ea40000000a00 */
[----:B--2---:R-:W-:-:S06]  /*1d80*/  @P0 IMAD.WIDE.U32 R146, R205, 0x10, R136 ;  /* 0x00000010cd920825 */ /* 0x004fcc00078e0088 */
[----:B------:R-:W2:Y:S01]  /*1d90*/  LDC.64 R136, c[0x0][0x3a8] ;  /* 0x0000ea00ff887b82 */ /* 0x000ea20000000a00 */
[C---:B0-----:R-:W-:Y:S01]  /*1da0*/  IMAD.WIDE.U32 R140, R205.reuse, 0x10, R140 ;  /* 0x00000010cd8c7825 */ /* 0x041fe200078e008c */
[----:B------:R0:W5:Y:S05]  /*1db0*/  @P0 LDG.E.128 R128, desc[UR4][R146.64] ;  /* 0x0000000492800981 */ /* 0x00016a000c1e1d00 */
[----:B------:R-:W3:Y:S01]  /*1dc0*/  LDG.E.128 R140, desc[UR4][R140.64] ;  /* 0x000000048c8c7981 */ /* 0x000ee2000c1e1d00 */
[----:B--2---:R-:W-:-:S06]  /*1dd0*/  IMAD.WIDE.U32 R136, R205, 0x10, R136 ;  /* 0x00000010cd887825 */ /* 0x004fcc00078e0088 */
[----:B------:R-:W2:Y:S01]  /*1de0*/  LDG.E.128 R136, desc[UR4][R136.64] ;  /* 0x0000000488887981 */ /* 0x000ea2000c1e1d00 */
[----:B-1----:R-:W-:-:S05]  /*1df0*/  IMAD.WIDE.U32 R144, R205, 0x8, R144 ;  /* 0x00000008cd907825 */ /* 0x002fca00078e0090 */
[----:B------:R1:W5:Y:S01]  /*1e00*/  LDG.E.64 R208, desc[UR4][R144.64] ;  /* 0x0000000490d07981 */ /* 0x000362000c1e1b00 */
[----:B------:R-:W-:Y:S02]  /*1e10*/  SHF.L.U32 R173, R0, 0x10, RZ ;  /* 0x0000001000ad7819 */ /* 0x000fe400000006ff */
[----:B------:R-:W-:Y:S02]  /*1e20*/  SHF.L.U32 R175, R2, 0x10, RZ ;  /* 0x0000001002af7819 */ /* 0x000fe400000006ff */
[----:B------:R-:W-:Y:S02]  /*1e30*/  SHF.L.U32 R177, R3, 0x10, RZ ;  /* 0x0000001003b17819 */ /* 0x000fe400000006ff */
[C---:B--2---:R-:W-:Y:S02]  /*1e40*/  PRMT R165, R136.reuse, 0x7632, R165 ;  /* 0x0000763288a57816 */ /* 0x044fe400000000a5 */
[----:B0-----:R-:W-:Y:S02]  /*1e50*/  SHF.L.U32 R146, R136, 0x10, RZ ;  /* 0x0000001088927819 */ /* 0x001fe400000006ff */
[----:B------:R-:W-:-:S02]  /*1e60*/  SHF.L.U32 R136, R165, 0x10, RZ ;  /* 0x00000010a5887819 */ /* 0x000fc400000006ff */
[C---:B------:R-:W-:Y:S02]  /*1e70*/  SHF.L.U32 R166, R137.reuse, 0x10, RZ ;  /* 0x0000001089a67819 */ /* 0x040fe400000006ff */
[----:B------:R-:W-:Y:S01]  /*1e80*/  PRMT R147, R137, 0x7632, R147 ;  /* 0x0000763289937816 */ /* 0x000fe20000000093 */
[C---:B-1----:R-:W-:Y:S01]  /*1e90*/  FADD.FTZ R145, -R149.reuse, R136 ;  /* 0x0000008895917221 */ /* 0x042fe20000010100 */
[----:B------:R-:W-:Y:S01]  /*1ea0*/  PRMT R168, R138, 0x7632, R168 ;  /* 0x000076328aa87816 */ /* 0x000fe200000000a8 */
[----:B------:R-:W-:Y:S01]  /*1eb0*/  FADD.FTZ R167, -R149, R166 ;  /* 0x000000a695a77221 */ /* 0x000fe20000010100 */
[C---:B------:R-:W-:Y:S02]  /*1ec0*/  PRMT R171, R139.reuse, 0x7632, R171 ;  /* 0x000076328bab7816 */ /* 0x040fe400000000ab */
[----:B------:R-:W-:Y:S02]  /*1ed0*/  SHF.L.U32 R172, R139, 0x10, RZ ;  /* 0x000000108bac7819 */ /* 0x000fe400000006ff */
[----:B---3--:R-:W-:-:S02]  /*1ee0*/  PRMT R136, R140, 0x7632, R136 ;  /* 0x000076328c887816 */ /* 0x008fc40000000088 */
[----:B------:R-:W-:Y:S02]  /*1ef0*/  SHF.L.U32 R166, R116, 0x10, RZ ;  /* 0x0000001074a67819 */ /* 0x000fe400000006ff */
[----:B------:R-:W-:Y:S01]  /*1f00*/  SHF.L.U32 R139, R140, 0x10, RZ ;  /* 0x000000108c8b7819 */ /* 0x000fe200000006ff */
[----:B------:R-:W-:Y:S01]  /*1f10*/  FADD.FTZ R137, -R149, R146 ;  /* 0x0000009295897221 */ /* 0x000fe20000010100 */
[----:B------:R-:W-:Y:S02]  /*1f20*/  SHF.L.U32 R170, R138, 0x10, RZ ;  /* 0x000000108aaa7819 */ /* 0x000fe400000006ff */
[----:B------:R-:W-:Y:S01]  /*1f30*/  SHF.L.U32 R138, R147, 0x10, RZ ;  /* 0x00000010938a7819 */ /* 0x000fe200000006ff */
[----:B-----5:R-:W-:Y:S01]  /*1f40*/  FMUL.FTZ R174, R204, R145 ;  /* 0x00000091ccae7220 */ /* 0x020fe20000410000 */
[----:B------:R-:W-:Y:S02]  /*1f50*/  SHF.L.U32 R168, R168, 0x10, RZ ;  /* 0x00000010a8a87819 */ /* 0x000fe400000006ff */
[----:B------:R-:W-:Y:S01]  /*1f60*/  SHF.L.U32 R136, R136, 0x10, RZ ;  /* 0x0000001088887819 */ /* 0x000fe200000006ff */
[----:B------:R-:W-:Y:S01]  /*1f70*/  FMUL.FTZ R166, R166, R139 ;  /* 0x0000008ba6a67220 */ /* 0x000fe20000410000 */
[----:B------:R-:W-:Y:S01]  /*1f80*/  FMUL.FTZ R165, R204, R137 ;  /* 0x00000089cca57220 */ /* 0x000fe20000410000 */
[C---:B------:R-:W-:Y:S01]  /*1f90*/  FADD.FTZ R147, -R149.reuse, R138 ;  /* 0x0000008a95937221 */ /* 0x040fe20000010100 */
[----:B------:R-:W-:Y:S01]  /*1fa0*/  FADD.FTZ R179, -R149, R168 ;  /* 0x000000a895b37221 */ /* 0x000fe20000010100 */
[----:B------:R-:W-:Y:S01]  /*1fb0*/  PRMT R138, R141, 0x7632, R138 ;  /* 0x000076328d8a7816 */ /* 0x000fe2000000008a */
[-C--:B------:R-:W-:Y:S01]  /*1fc0*/  FMUL.FTZ R173, R173, R136.reuse ;  /* 0x00000088adad7220 */ /* 0x080fe20000410000 */
[----:B------:R-:W-:Y:S01]  /*1fd0*/  FADD.FTZ R53, R53, R136 ;  /* 0x0000008835357221 */ /* 0x000fe20000010000 */
[----:B------:R-:W-:Y:S01]  /*1fe0*/  FFMA.FTZ R85, R174, R136, R85 ;  /* 0x00000088ae557223 */ /* 0x000fe20000010055 */
[----:B------:R-:W-:Y:S01]  /*1ff0*/  SHF.L.U32 R141, R141, 0x10, RZ ;  /* 0x000000108d8d7819 */ /* 0x000fe200000006ff */
[----:B------:R-:W-:Y:S01]  /*2000*/  FADD.FTZ R136, R151, R166 ;  /* 0x000000a697887221 */ /* 0x000fe20000010000 */
[----:B------:R-:W-:Y:S01]  /*2010*/  SHF.L.U32 R168, R117, 0x10, RZ ;  /* 0x0000001075a87819 */ /* 0x000fe200000006ff */
[----:B------:R-:W-:Y:S01]  /*2020*/  FFMA.FTZ R137, R165, R166, R150 ;  /* 0x000000a6a5897223 */ /* 0x000fe20000010096 */
[----:B------:R-:W-:Y:S01]  /*2030*/  SHF.L.U32 R144, R171, 0x10, RZ ;  /* 0x00000010ab907819 */ /* 0x000fe200000006ff */
[----:B------:R-:W-:Y:S01]  /*2040*/  FADD.FTZ R52, R52, R139 ;  /* 0x0000008b34347221 */ /* 0x000fe20000010000 */
[----:B------:R-:W-:Y:S01]  /*2050*/  FFMA.FTZ R84, R165, R139, R84 ;  /* 0x0000008ba5547223 */ /* 0x000fe20000010054 */
[----:B------:R-:W-:Y:S01]  /*2060*/  SHF.L.U32 R138, R138, 0x10, RZ ;  /* 0x000000108a8a7819 */ /* 0x000fe200000006ff */
[----:B------:R-:W-:Y:S01]  /*2070*/  FMUL.FTZ R176, R204, R147 ;  /* 0x00000093ccb07220 */ /* 0x000fe20000410000 */
[----:B------:R-:W-:Y:S01]  /*2080*/  FADD.FTZ R139, R136, R173 ;  /* 0x000000ad888b7221 */ /* 0x000fe20000010000 */
[----:B------:R-:W-:Y:S01]  /*2090*/  FMUL.FTZ R167, R204, R167 ;  /* 0x000000a7cca77220 */ /* 0x000fe20000410000 */
[----:B------:R-:W-:Y:S01]  /*20a0*/  FMUL.FTZ R168, R168, R141 ;  /* 0x0000008da8a87220 */ /* 0x000fe20000410000 */
[----:B------:R-:W-:Y:S01]  /*20b0*/  FFMA.FTZ R136, R174, R173, R137 ;  /* 0x000000adae887223 */ /* 0x000fe20000010089 */
[C---:B------:R-:W-:Y:S01]  /*20c0*/  FADD.FTZ R169, -R149.reuse, R170 ;  /* 0x000000aa95a97221 */ /* 0x040fe20000010100 */
[C---:B------:R-:W-:Y:S01]  /*20d0*/  FADD.FTZ R171, -R149.reuse, R172 ;  /* 0x000000ac95ab7221 */ /* 0x040fe20000010100 */
[----:B------:R-:W-:Y:S01]  /*20e0*/  FADD.FTZ R205, -R149, R144 ;  /* 0x0000009095cd7221 */ /* 0x000fe20000010100 */
[C---:B------:R-:W-:Y:S01]  /*20f0*/  PRMT R140, R142.reuse, 0x7632, R140 ;  /* 0x000076328e8c7816 */ /* 0x040fe2000000008c */
[-C--:B------:R-:W-:Y:S01]  /*2100*/  FMUL.FTZ R175, R175, R138.reuse ;  /* 0x0000008aafaf7220 */ /* 0x080fe20000410000 */
[----:B------:R-:W-:Y:S01]  /*2110*/  SHF.L.U32 R149, R142, 0x10, RZ ;  /* 0x000000108e957819 */ /* 0x000fe200000006ff */
[----:B------:R-:W-:Y:S01]  /*2120*/  FADD.FTZ R55, R55, R138 ;  /* 0x0000008a37377221 */ /* 0x000fe20000010000 */
[----:B------:R-:W-:Y:S01]  /*2130*/  SHF.L.U32 R170, R118, 0x10, RZ ;  /* 0x0000001076aa7819 */ /* 0x000fe200000006ff */
        /* <DEDUP_REMOVED lines=12> */
[----:B------:R-:W-:Y:S01]  /*2200*/  SHF.L.U32 R172, R119, 0x10, RZ ;  /* 0x0000001077ac7819 */ /* 0x000fe200000006ff */
        /* <DEDUP_REMOVED lines=24> */
.L_x_544:
[----:B------:R-:W-:Y:S05]  /*2390*/  BSYNC.RECONVERGENT B0 ;  /* 0x0000000000007941 */ /* 0x000fea0003800200 */
.L_x_543:
[----:B------:R-:W0:Y:S01]  /*23a0*/  SHFL.DOWN PT, R136, R151, 0x10, 0x1f ;  /* 0x0a001f0097887f89 */ /* 0x000e2200000e0000 */
[----:B------:R-:W-:Y:S02]  /*23b0*/  LOP3.LUT P6, RZ, R21, 0x1f, RZ, 0xc0, !PT ;  /* 0x0000001f15ff7812 */ /* 0x000fe400078cc0ff */
[----:B------:R-:W-:Y:S01]  /*23c0*/  PLOP3.LUT P0, PT, PT, PT, PT, 0x80, 0x8 ;  /* 0x000000000008781c */ /* 0x000fe20003f0f070 */
[----:B------:R-:W1:Y:S01]  /*23d0*/  SHFL.DOWN PT, R137, R150, 0x10, 0x1f ;  /* 0x0a001f0096897f89 */ /* 0x000e6200000e0000 */
[----:B------:R-:W-:-:S04]  /*23e0*/  LEA R215, R148, R215, 0x18 ;  /* 0x000000d794d77211 */ /* 0x000fc800078ec0ff */
[----:B------:R-:W-:-:S05]  /*23f0*/  IADD3 R214, PT, PT, R215, 0x8040, RZ ;  /* 0x00008040d7d67810 */ /* 0x000fca0007ffe0ff */
[----:B------:R-:W-:Y:S02]  /*2400*/  @!P6 PLOP3.LUT P0, PT, P1, PT, PT, 0x80, 0x8 ;  /* 0x000000000008e81c */ /* 0x000fe40000f0f070 */
[----:B------:R-:W-:Y:S01]  /*2410*/  @!P6 MOV R146, R214 ;  /* 0x000000d60092e202 */ /* 0x000fe20000000f00 */
[----:B0-----:R-:W-:-:S10]  /*2420*/  FADD.FTZ R136, R136, R151 ;  /* 0x0000009788887221 */ /* 0x001fd40000010000 */
[----:B------:R-:W-:Y:S01]  /*2430*/  @!P0 IADD3 R146, PT, PT, R215, 0x8000, RZ ;  /* 0x00008000d7928810 */ /* 0x000fe20007ffe0ff */
[----:B-1----:R-:W-:Y:S01]  /*2440*/  FADD.FTZ R137, R137, R150 ;  /* 0x0000009689897221 */ /* 0x002fe20000010000 */
[----:B------:R-:W0:Y:S01]  /*2450*/  SHFL.DOWN PT, R139, R136, 0x8, 0x1f ;  /* 0x09001f00888b7f89 */ /* 0x000e2200000e0000 */
[----:B------:R-:W-:Y:S02]  /*2460*/  ISETP.NE.AND P0, PT, R22, RZ, PT ;  /* 0x000000ff1600720c */ /* 0x000fe40003f05270 */
[----:B------:R-:W-:Y:S01]  /*2470*/  @!P6 LEA R146, R18, R146, 0x3 ;  /* 0x000000921292e211 */ /* 0x000fe200078e18ff */
[----:B------:R-:W1:Y:S01]  /*2480*/  SHFL.DOWN PT, R138, R137, 0x8, 0x1f ;  /* 0x09001f00898a7f89 */ /* 0x000e6200000e0000 */
[----:B0-----:R-:W-:Y:S01]  /*2490*/  FADD.FTZ R139, R136, R139 ;  /* 0x0000008b888b7221 */ /* 0x001fe20000010000 */
[----:B-1----:R-:W-:-:S04]  /*24a0*/  FADD.FTZ R138, R137, R138 ;  /* 0x0000008a898a7221 */ /* 0x002fc80000010000 */
[----:B------:R-:W0:Y:S04]  /*24b0*/  SHFL.DOWN PT, R140, R139, 0x4, 0x1f ;  /* 0x08801f008b8c7f89 */ /* 0x000e2800000e0000 */
[----:B------:R-:W1:Y:S01]  /*24c0*/  @P0 LDC.64 R136, c[0x0][0x3e0] ;  /* 0x0000f800ff880b82 */ /* 0x000e620000000a00 */
[----:B------:R-:W2:Y:S01]  /*24d0*/  SHFL.DOWN PT, R141, R138, 0x4, 0x1f ;  /* 0x08801f008a8d7f89 */ /* 0x000ea200000e0000 */
[----:B0-----:R-:W-:Y:S01]  /*24e0*/  FADD.FTZ R140, R139, R140 ;  /* 0x0000008c8b8c7221 */ /* 0x001fe20000010000 */
[----:B-1----:R-:W-:-:S04]  /*24f0*/  @P0 IMAD.WIDE R148, R17, 0x2, R136 ;  /* 0x0000000211940825 */ /* 0x002fc800078e0288 */
[----:B--2---:R-:W-:Y:S01]  /*2500*/  FADD.FTZ R141, R138, R141 ;  /* 0x0000008d8a8d7221 */ /* 0x004fe20000010000 */
[----:B------:R-:W0:Y:S04]  /*2510*/  SHFL.DOWN PT, R143, R140, 0x2, 0x1f ;  /* 0x08401f008c8f7f89 */ /* 0x000e2800000e0000 */
        /* <DEDUP_REMOVED lines=38> */
[----:B------:R-:W-:Y:S02]  /*2780*/  HFMA2 R144, -RZ, RZ, 1.875, 0 ;  /* 0x3f800000ff907431 */ /* 0x000fe400000001ff */
[----:B------:R-:W-:Y:S01]  /*2790*/  FADD.FTZ R136, R151, R136 ;  /* 0x0000008897887221 */ /* 0x000fe20000010000 */
[----:B------:R-:W-:Y:S01]  /*27a0*/  FMUL.FTZ R146, R150, UR10 ;  /* 0x0000000a96927c20 */ /* 0x000fe20008410000 */
[----:B------:R-:W-:Y:S01]  /*27b0*/  BSSY.RECONVERGENT B0, `(.L_x_545) ;  /* 0x00004cb000007945 */ /* 0x000fe20003800200 */
[----:B------:R-:W-:Y:S01]  /*27c0*/  PRMT R147, R131, 0x7632, R147 ;  /* 0x0000763283937816 */ /* 0x000fe20000000093 */
[----:B------:R-:W-:Y:S01]  /*27d0*/  FMUL.FTZ R145, R136, UR10 ;  /* 0x0000000a88917c20 */ /* 0x000fe20008410000 */
[----:B------:R-:W-:Y:S02]  /*27e0*/  PRMT R148, R130, 0x7632, R148 ;  /* 0x0000763282947816 */ /* 0x000fe40000000094 */
[----:B------:R-:W-:-:S02]  /*27f0*/  PRMT R149, R129, 0x7632, R149 ;  /* 0x0000763281957816 */ /* 0x000fc40000000095 */
[----:B------:R-:W-:Y:S02]  /*2800*/  PRMT R150, R128, 0x7632, R150 ;  /* 0x0000763280967816 */ /* 0x000fe40000000096 */
[----:B--2---:R-:W-:Y:S02]  /*2810*/  @P0 SHF.L.U32 R144, R205, 0x10, RZ ;  /* 0x00000010cd900819 */ /* 0x004fe400000006ff */
[----:B------:R-:W-:-:S04]  /*2820*/  ISETP.NE.AND P0, PT, RZ, UR7, PT ;  /* 0x00000007ff007c0c */ /* 0x000fc8000bf05270 */
[----:B------:R-:W-:Y:S01]  /*2830*/  FSEL R146, R146, RZ, !P0 ;  /* 0x000000ff92927208 */ /* 0x000fe20004000000 */
[----:B------:R-:W-:Y:S08]  /*2840*/  BRA.U UP0, `(.L_x_546) ;  /* 0x0000002100b87547 */ /* 0x000ff0000b800000 */
[----:B------:R-:W-:Y:S04]  /*2850*/  BSSY.RECONVERGENT B1, `(.L_x_547) ;  /* 0x000008b000017945 */ /* 0x000fe80003800200 */
[----:B------:R-:W-:Y:S05]  /*2860*/  @!P3 BRA `(.L_x_548) ;  /* 0x000000080024b947 */ /* 0x000fea0003800000 */
[----:B------:R-:W-:-:S04]  /*2870*/  ISETP.NE.U32.AND P6, PT, RZ, UR12, PT ;  /* 0x0000000cff007c0c */ /* 0x000fc8000bfc5070 */
[----:B------:R-:W-:-:S13]  /*2880*/  ISETP.NE.AND.EX P6, PT, RZ, UR13, PT, P6 ;  /* 0x0000000dff007c0c */ /* 0x000fda000bfc5360 */
[----:B------:R-:W-:Y:S05]  /*2890*/  @P6 BRA `(.L_x_549) ;  /* 0x0000000000f86947 */ /* 0x000fea0003800000 */
[----:B------:R-:W-:Y:S01]  /*28a0*/  FFMA.FTZ R136, R191, R145, R146 ;  /* 0x00000091bf887223 */ /* 0x000fe20000010092 */
[----:B------:R-:W-:-:S03]  /*28b0*/  LOP3.LUT P0, RZ, R213, 0xff0000, RZ, 0xc0, !PT ;  /* 0x00ff0000d5ff7812 */ /* 0x000fc6000780c0ff */
[----:B------:R-:W-:Y:S01]  /*28c0*/  FADD.FTZ R137, R189, -R136 ;  /* 0x80000088bd897221 */ /* 0x000fe20000010000 */
[----:B------:R-:W-:-:S03]  /*28d0*/  FFMA.FTZ R136, R195, R145, R146 ;  /* 0x00000091c3887223 */ /* 0x000fc60000010092 */
[----:B-----5:R-:W-:-:S04]  /*28e0*/  FMUL.FTZ R137, R204, R137 ;  /* 0x00000089cc897220 */ /* 0x020fc80000410000 */
[----:B------:R-:W-:-:S04]  /*28f0*/  FMUL.FTZ R137, R137, R144 ;  /* 0x0000009089897220 */ /* 0x000fc80000410000 */
[----:B------:R-:W-:-:S05]  /*2900*/  FMUL.FTZ R137, R137, UR11 ;  /* 0x0000000b89897c20 */ /* 0x000fca0008410000 */
[----:B------:R-:W-:Y:S01]  /*2910*/  FSEL R139, R137, RZ, P0 ;  /* 0x000000ff898b7208 */ /* 0x000fe20000000000 */
[----:B------:R-:W-:Y:S01]  /*2920*/  FFMA.FTZ R137, R188, R145, R146 ;  /* 0x00000091bc897223 */ /* 0x000fe20000010092 */
[----:B------:R-:W-:-:S03]  /*2930*/  ISETP.GE.U32.AND P0, PT, R212, RZ, PT ;  /* 0x000000ffd400720c */ /* 0x000fc60003f06070 */
[----:B------:R-:W-:Y:S01]  /*2940*/  FADD.FTZ R137, R186, -R137 ;  /* 0x80000089ba897221 */ /* 0x000fe20000010000 */
[----:B------:R-:W-:-:S03]  /*2950*/  ISETP.GE.U32.AND.EX P0, PT, R213, 0x1000000, PT, P0 ;  /* 0x01000000d500780c */ /* 0x000fc60003f06100 */
[----:B------:R-:W-:-:S04]  /*2960*/  FMUL.FTZ R137, R204, R137 ;  /* 0x00000089cc897220 */ /* 0x000fc80000410000 */
[----:B------:R-:W-:-:S04]  /*2970*/  FMUL.FTZ R137, R137, R144 ;  /* 0x0000009089897220 */ /* 0x000fc80000410000 */
[----:B------:R-:W-:-:S05]  /*2980*/  FMUL.FTZ R137, R137, UR11 ;  /* 0x0000000b89897c20 */ /* 0x000fca0008410000 */
[----:B------:R-:W-:Y:S01]  /*2990*/  FSEL R142, R137, RZ, P0 ;  /* 0x000000ff898e7208 */ /* 0x000fe20000000000 */
[----:B------:R-:W-:Y:S01]  /*29a0*/  FADD.FTZ R137, R193, -R136 ;  /* 0x80000088c1897221 */ /* 0x000fe20000010000 */
[----:B------:R-:W-:Y:S01]  /*29b0*/  LOP3.LUT P0, RZ, R213, 0xff, RZ, 0xc0, !PT ;  /* 0x000000ffd5ff7812 */ /* 0x000fe2000780c0ff */
[----:B------:R-:W-:Y:S01]  /*29c0*/  FFMA.FTZ R136, R199, R145, R146 ;  /* 0x00000091c7887223 */ /* 0x000fe20000010092 */
[----:B------:R-:W-:Y:S01]  /*29d0*/  F2FP.BF16.F32.PACK_AB R139, R142, R139 ;  /* 0x0000008b8e8b723e */ /* 0x000fe200000010ff */
[----:B------:R-:W-:-:S04]  /*29e0*/  FMUL.FTZ R137, R204, R137 ;  /* 0x00000089cc897220 */ /* 0x000fc80000410000 */
[----:B------:R-:W-:-:S04]  /*29f0*/  FMUL.FTZ R137, R137, R144 ;  /* 0x0000009089897220 */ /* 0x000fc80000410000 */
[----:B------:R-:W-:-:S05]  /*2a00*/  FMUL.FTZ R137, R137, UR11 ;  /* 0x0000000b89897c20 */ /* 0x000fca0008410000 */
[----:B------:R-:W-:Y:S01]  /*2a10*/  FSEL R138, R137, RZ, P0 ;  /* 0x000000ff898a7208 */ /* 0x000fe20000000000 */
[----:B------:R-:W-:Y:S01]  /*2a20*/  FFMA.FTZ R137, R192, R145, R146 ;  /* 0x00000091c0897223 */ /* 0x000fe20000010092 */
[----:B------:R-:W-:-:S03]  /*2a30*/  LOP3.LUT P0, RZ, R213, 0xff00, RZ, 0xc0, !PT ;  /* 0x0000ff00d5ff7812 */ /* 0x000fc6000780c0ff */
[----:B------:R-:W-:-:S04]  /*2a40*/  FADD.FTZ R137, R190, -R137 ;  /* 0x80000089be897221 */ /* 0x000fc80000010000 */
        /* <DEDUP_REMOVED lines=27> */
[----:B------:R-:W-:-:S03]  /*2c00*/  LOP3.LUT P0, RZ, R212, 0xff, RZ, 0xc0, !PT ;  /* 0x000000ffd4ff7812 */ /* 0x000fc6000780c0ff */
[----:B------:R-:W-:-:S04]  /*2c10*/  FMUL.FTZ R137, R204, R137 ;  /* 0x00000089cc897220 */ /* 0x000fc80000410000 */
[----:B------:R-:W-:-:S04]  /*2c20*/  FMUL.FTZ R137, R137, R144 ;  /* 0x0000009089897220 */ /* 0x000fc80000410000 */
[----:B------:R-:W-:-:S05]  /*2c30*/  FMUL.FTZ R137, R137, UR11 ;  /* 0x0000000b89897c20 */ /* 0x000fca0008410000 */
[----:B------:R-:W-:Y:S02]  /*2c40*/  FSEL R136, R137, RZ, P0 ;  /* 0x000000ff89887208 */ /* 0x000fe40000000000 */
[----:B------:R-:W-:Y:S02]  /*2c50*/  F2FP.BF16.F32.PACK_AB R137, R143, R140 ;  /* 0x0000008c8f89723e */ /* 0x000fe400000010ff */
[----:B------:R-:W-:Y:S01]  /*2c60*/  F2FP.BF16.F32.PACK_AB R136, R141, R136 ;  /* 0x000000888d88723e */ /* 0x000fe200000010ff */
[----:B------:R-:W-:Y:S06]  /*2c70*/  BRA `(.L_x_550) ;  /* 0x0000000400047947 */ /* 0x000fec0003800000 */
.L_x_549:
[----:B------:R-:W-:Y:S01]  /*2c80*/  FFMA.FTZ R132, R191, R145, R146 ;  /* 0x00000091bf847223 */ /* 0x000fe20000010092 */
[----:B------:R-:W-:-:S03]  /*2c90*/  LOP3.LUT P0, RZ, R213, 0xff0000, RZ, 0xc0, !PT ;  /* 0x00ff0000d5ff7812 */ /* 0x000fc6000780c0ff */
[----:B------:R-:W-:-:S04]  /*2ca0*/  FADD.FTZ R133, R189, -R132 ;  /* 0x80000084bd857221 */ /* 0x000fc80000010000 */
[----:B-----5:R-:W-:Y:S01]  /*2cb0*/  FMUL.FTZ R135, R204, R133 ;  /* 0x00000085cc877220 */ /* 0x020fe20000410000 */
[----:B------:R-:W-:-:S03]  /*2cc0*/  FFMA.FTZ R133, R188, R145, R146 ;  /* 0x00000091bc857223 */ /* 0x000fc60000010092 */
[----:B------:R-:W-:Y:S01]  /*2cd0*/  FMUL.FTZ R132, R135, R144 ;  /* 0x0000009087847220 */ /* 0x000fe20000410000 */
[----:B------:R-:W-:-:S03]  /*2ce0*/  FADD.FTZ R133, R186, -R133 ;  /* 0x80000085ba857221 */ /* 0x000fc60000010000 */
[----:B------:R-:W-:Y:S01]  /*2cf0*/  FMUL.FTZ R132, R132, UR11 ;  /* 0x0000000b84847c20 */ /* 0x000fe20008410000 */
[----:B------:R-:W-:-:S04]  /*2d00*/  FMUL.FTZ R151, R204, R133 ;  /* 0x00000085cc977220 */ /* 0x000fc80000410000 */
[----:B------:R-:W-:Y:S01]  /*2d10*/  FSEL R150, R132, RZ, P0 ;  /* 0x000000ff84967208 */ /* 0x000fe20000000000 */
[C---:B------:R-:W-:Y:S01]  /*2d20*/  FMUL.FTZ R132, R151.reuse, R144 ;  /* 0x0000009097847220 */ /* 0x040fe20000410000 */
[----:B------:R-:W-:Y:S02]  /*2d30*/  ISETP.GE.U32.AND P0, PT, R212, RZ, PT ;  /* 0x000000ffd400720c */ /* 0x000fe40003f06070 */
[----:B------:R-:W-:Y:S01]  /*2d40*/  F2FP.BF16.F32.PACK_AB R135, R151, R135 ;  /* 0x000000879787723e */ /* 0x000fe200000010ff */
[----:B------:R-:W-:Y:S01]  /*2d50*/  FMUL.FTZ R132, R132, UR11 ;  /* 0x0000000b84847c20 */ /* 0x000fe20008410000 */
[----:B------:R-:W-:-:S04]  /*2d60*/  ISETP.GE.U32.AND.EX P0, PT, R213, 0x1000000, PT, P0 ;  /* 0x01000000d500780c */ /* 0x000fc80003f06100 */
[----:B------:R-:W-:Y:S01]  /*2d70*/  FSEL R205, R132, RZ, P0 ;  /* 0x000000ff84cd7208 */ /* 0x000fe20000000000 */
[----:B------:R-:W-:Y:S01]  /*2d80*/  FFMA.FTZ R132, R195, R145, R146 ;  /* 0x00000091c3847223 */ /* 0x000fe20000010092 */
[----:B------:R-:W-:-:S03]  /*2d90*/  LOP3.LUT P0, RZ, R213, 0xff, RZ, 0xc0, !PT ;  /* 0x000000ffd5ff7812 */ /* 0x000fc6000780c0ff */
[----:B------:R-:W-:-:S04]  /*2da0*/  FADD.FTZ R133, R193, -R132 ;  /* 0x80000084c1857221 */ /* 0x000fc80000010000 */
[----:B------:R-:W-:Y:S01]  /*2db0*/  FMUL.FTZ R147, R204, R133 ;  /* 0x00000085cc937220 */ /* 0x000fe20000410000 */
[----:B------:R-:W-:-:S03]  /*2dc0*/  FFMA.FTZ R133, R192, R145, R146 ;  /* 0x00000091c0857223 */ /* 0x000fc60000010092 */
[----:B------:R-:W-:Y:S01]  /*2dd0*/  FMUL.FTZ R132, R147, R144 ;  /* 0x0000009093847220 */ /* 0x000fe20000410000 */
[----:B------:R-:W-:-:S03]  /*2de0*/  FADD.FTZ R133, R190, -R133 ;  /* 0x80000085be857221 */ /* 0x000fc60000010000 */
[----:B------:R-:W-:Y:S01]  /*2df0*/  FMUL.FTZ R132, R132, UR11 ;  /* 0x0000000b84847c20 */ /* 0x000fe20008410000 */
[----:B------:R-:W-:-:S04]  /*2e00*/  FMUL.FTZ R134, R204, R133 ;  /* 0x00000085cc867220 */ /* 0x000fc80000410000 */
[----:B------:R-:W-:Y:S01]  /*2e10*/  FSEL R148, R132, RZ, P0 ;  /* 0x000000ff84947208 */ /* 0x000fe20000000000 */
[C---:B------:R-:W-:Y:S01]  /*2e20*/  FMUL.FTZ R132, R134.reuse, R144 ;  /* 0x0000009086847220 */ /* 0x040fe20000410000 */
[----:B------:R-:W-:Y:S02]  /*2e30*/  LOP3.LUT P0, RZ, R213, 0xff00, RZ, 0xc0, !PT ;  /* 0x0000ff00d5ff7812 */ /* 0x000fe4000780c0ff */
[----:B------:R-:W-:Y:S01]  /*2e40*/  F2FP.BF16.F32.PACK_AB R134, R134, R147 ;  /* 0x000000938686723e */ /* 0x000fe200000010ff */
[----:B------:R-:W-:-:S05]  /*2e50*/  FMUL.FTZ R132, R132, UR11 ;  /* 0x0000000b84847c20 */ /* 0x000fca0008410000 */
        /* <DEDUP_REMOVED lines=9> */
[----:B------:R-:W-:Y:S01]  /*2ef0*/  FMUL.FTZ R142, R204, R133 ;  /* 0x00000085cc8e7220 */ /* 0x000fe20000410000 */
[----:B------:R-:W-:-:S03]  /*2f00*/  FFMA.FTZ R133, R200, R145, R146 ;  /* 0x00000091c8857223 */ /* 0x000fc60000010092 */
[----:B------:R-:W-:Y:S01]  /*2f10*/  FSEL R140, R132, RZ, P0 ;  /* 0x000000ff848c7208 */ /* 0x000fe20000000000 */
[----:B------:R-:W-:Y:S01]  /*2f20*/  FMUL.FTZ R132, R142, R144 ;  /* 0x000000908e847220 */ /* 0x000fe20000410000 */
[----:B------:R-:W-:Y:S01]  /*2f30*/  FADD.FTZ R133, R198, -R133 ;  /* 0x80000085c6857221 */ /* 0x000fe20000010000 */
[----:B------:R-:W-:Y:S02]  /*2f40*/  LOP3.LUT P0, RZ, R212, 0xff000000, RZ, 0xc0, !PT ;  /* 0xff000000d4ff7812 */ /* 0x000fe4000780c0ff */
[----:B------:R-:W-:Y:S01]  /*2f50*/  FMUL.FTZ R132, R132, UR11 ;  /* 0x0000000b84847c20 */ /* 0x000fe20008410000 */
[----:B------:R-:W-:-:S04]  /*2f60*/  FMUL.FTZ R138, R204, R133 ;  /* 0x00000085cc8a7220 */ /* 0x000fc80000410000 */
[----:B------:R-:W-:Y:S01]  /*2f70*/  FSEL R143, R132, RZ, P0 ;  /* 0x000000ff848f7208 */ /* 0x000fe20000000000 */
[----:B------:R-:W-:Y:S01]  /*2f80*/  FMUL.FTZ R132, R138, R144 ;  /* 0x000000908a847220 */ /* 0x000fe20000410000 */
[----:B------:R-:W-:-:S03]  /*2f90*/  LOP3.LUT P0, RZ, R212, 0xff00, RZ, 0xc0, !PT ;  /* 0x0000ff00d4ff7812 */ /* 0x000fc6000780c0ff */
[----:B------:R-:W-:-:S05]  /*2fa0*/  FMUL.FTZ R132, R132, UR11 ;  /* 0x0000000b84847c20 */ /* 0x000fca0008410000 */
[----:B------:R-:W-:Y:S01]  /*2fb0*/  FSEL R141, R132, RZ, P0 ;  /* 0x000000ff848d7208 */ /* 0x000fe20000000000 */
[----:B------:R-:W-:Y:S01]  /*2fc0*/  FFMA.FTZ R132, R203, R145, R146 ;  /* 0x00000091cb847223 */ /* 0x000fe20000010092 */
[----:B------:R-:W-:-:S03]  /*2fd0*/  LOP3.LUT P0, RZ, R212, 0xff, RZ, 0xc0, !PT ;  /* 0x000000ffd4ff7812 */ /* 0x000fc6000780c0ff */
[----:B------:R-:W-:-:S04]  /*2fe0*/  FADD.FTZ R133, R201, -R132 ;  /* 0x80000084c9857221 */ /* 0x000fc80000010000 */
[----:B------:R-:W-:Y:S01]  /*2ff0*/  FMUL.FTZ R137, R204, R133 ;  /* 0x00000085cc897220 */ /* 0x000fe20000410000 */
[----:B------:R-:W-:Y:S02]  /*3000*/  F2FP.BF16.F32.PACK_AB R133, R142, R139 ;  /* 0x0000008b8e85723e */ /* 0x000fe400000010ff */
[----:B------:R-:W-:Y:S01]  /*3010*/  F2FP.BF16.F32.PACK_AB R139, R205, R150 ;  /* 0x00000096cd8b723e */ /* 0x000fe200000010ff */
[----:B------:R-:W-:-:S04]  /*3020*/  FMUL.FTZ R132, R137, R144 ;  /* 0x0000009089847220 */ /* 0x000fc80000410000 */
[----:B------:R-:W-:-:S05]  /*3030*/  FMUL.FTZ R132, R132, UR11 ;  /* 0x0000000b84847c20 */ /* 0x000fca0008410000 */
[----:B------:R-:W-:Y:S02]  /*3040*/  FSEL R136, R132, RZ, P0 ;  /* 0x000000ff84887208 */ /* 0x000fe40000000000 */
[----:B------:R-:W-:Y:S02]  /*3050*/  F2FP.BF16.F32.PACK_AB R132, R138, R137 ;  /* 0x000000898a84723e */ /* 0x000fe400000010ff */
[----:B------:R-:W-:Y:S02]  /*3060*/  F2FP.BF16.F32.PACK_AB R138, R149, R148 ;  /* 0x00000094958a723e */ /* 0x000fe400000010ff */
[----:B------:R-:W-:Y:S02]  /*3070*/  F2FP.BF16.F32.PACK_AB R137, R143, R140 ;  /* 0x0000008c8f89723e */ /* 0x000fe400000010ff */
[----:B------:R-:W-:-:S07]  /*3080*/  F2FP.BF16.F32.PACK_AB R136, R141, R136 ;  /* 0x000000888d88723e */ /* 0x000fce00000010ff */
.L_x_550:
[----:B------:R-:W0:Y:S08]  /*3090*/  @P6 LDC.64 R142, c[0x0][0x478] ;  /* 0x00011e00ff8e6b82 */ /* 0x000e300000000a00 */
[----:B------:R-:W1:Y:S01]  /*30a0*/  LDC.64 R140, c[0x0][0x468] ;  /* 0x00011a00ff8c7b82 */ /* 0x000e620000000a00 */
[----:B0-----:R-:W-:-:S05]  /*30b0*/  @P6 IMAD.WIDE.U32 R142, R202, 0x10, R142 ;  /* 0x00000010ca8e6825 */ /* 0x001fca00078e008e */
[----:B------:R0:W-:Y:S01]  /*30c0*/  @P6 STG.E.128 desc[UR4][R142.64], R132 ;  /* 0x000000848e006986 */ /* 0x0001e2000c101d04 */
[C---:B-1----:R-:W-:Y:S01]  /*30d0*/  IMAD.WIDE.U32 R140, R202.reuse, 0x10, R140 ;  /* 0x00000010ca8c7825 */ /* 0x042fe200078e008c */
[----:B------:R-:W-:-:S04]  /*30e0*/  IADD3 R202, PT, PT, R202, 0x100, RZ ;  /* 0x00000100caca7810 */ /* 0x000fc80007ffe0ff */
[----:B------:R0:W-:Y:S03]  /*30f0*/  STG.E.128 desc[UR4][R140.64], R136 ;  /* 0x000000888c007986 */ /* 0x0001e6000c101d04 */
.L_x_548:
[----:B------:R-:W-:Y:S05]  /*3100*/  BSYNC.RECONVERGENT B1 ;  /* 0x0000000000017941 */ /* 0x000fea0003800200 */
.L_x_547:
[----:B------:R-:W-:Y:S04]  /*3110*/  BSSY.RECONVERGENT B1, `(.L_x_551) ;  /* 0x000008b000017945 */ /* 0x000fe80003800200 */
[----:B------:R-:W-:Y:S05]  /*3120*/  @!P5 BRA `(.L_x_552) ;  /* 0x000000080024d947 */ /* 0x000fea0003800000 */
[----:B------:R-:W-:-:S04]  /*3130*/  ISETP.NE.U32.AND P6, PT, RZ, UR12, PT ;  /* 0x0000000cff007c0c */ /* 0x000fc8000bfc5070 */
[----:B------:R-:W-:-:S13]  /*3140*/  ISETP.NE.AND.EX P6, PT, RZ, UR13, PT, P6 ;  /* 0x0000000dff007c0c */ /* 0x000fda000bfc5360 */
[----:B------:R-:W-:Y:S05]  /*3150*/  @!P6 BRA `(.L_x_553) ;  /* 0x000000040008e947 */ /* 0x000fea0003800000 */
[----:B0-----:R-:W-:Y:S01]  /*3160*/  FFMA.FTZ R133, R157, R145, R146 ;  /* 0x000000919d857223 */ /* 0x001fe20000010092 */
[----:B------:R-:W-:-:S03]  /*3170*/  LOP3.LUT P0, RZ, R211, 0xff0000, RZ, 0xc0, !PT ;  /* 0x00ff0000d3ff7812 */ /* 0x000fc6000780c0ff */
[----:B------:R-:W-:-:S04]  /*3180*/  FADD.FTZ R133, R158, -R133 ;  /* 0x800000859e857221 */ /* 0x000fc80000010000 */
        /* <DEDUP_REMOVED lines=8> */
[----:B------:R-:W-:Y:S01]  /*3210*/  FMUL.FTZ R151, R204, R133 ;  /* 0x00000085cc977220 */ /* 0x000fe20000410000 */
[----:B------:R-:W-:-:S03]  /*3220*/  FFMA.FTZ R133, R155, R145, R146 ;  /* 0x000000919b857223 */ /* 0x000fc60000010092 */
[C---:B------:R-:W-:Y:S01]  /*3230*/  FMUL.FTZ R132, R151.reuse, R144 ;  /* 0x0000009097847220 */ /* 0x040fe20000410000 */
[----:B------:R-:W-:Y:S01]  /*3240*/  FADD.FTZ R133, R156, -R133 ;  /* 0x800000859c857221 */ /* 0x000fe20000010000 */
[----:B------:R-:W-:Y:S02]  /*3250*/  F2FP.BF16.F32.PACK_AB R135, R151, R135 ;  /* 0x000000879787723e */ /* 0x000fe400000010ff */
        /* <DEDUP_REMOVED lines=10> */
[----:B------:R-:W-:-:S04]  /*3300*/  FMUL.FTZ R134, R204, R133 ;  /* 0x00000085cc867220 */ /* 0x000fc80000410000 */
[C---:B------:R-:W-:Y:S01]  /*3310*/  FMUL.FTZ R132, R134.reuse, R144 ;  /* 0x0000009086847220 */ /* 0x040fe20000410000 */
[----:B------:R-:W-:-:S03]  /*3320*/  F2FP.BF16.F32.PACK_AB R134, R134, R147 ;  /* 0x000000938686723e */ /* 0x000fc600000010ff */
        /* <DEDUP_REMOVED lines=35> */
[----:B------:R-:W-:Y:S01]  /*3560*/  F2FP.BF16.F32.PACK_AB R136, R141, R136 ;  /* 0x000000888d88723e */ /* 0x000fe200000010ff */
[----:B------:R-:W-:Y:S06]  /*3570*/  BRA `(.L_x_554) ;  /* 0x0000000000f47947 */ /* 0x000fec0003800000 */
.L_x_553:
[-CC-:B0-----:R-:W-:Y:S01]  /*3580*/  FFMA.FTZ R137, R157, R145.reuse, R146.reuse ;  /* 0x000000919d897223 */ /* 0x181fe20000010092 */
[----:B------:R-:W-:Y:S01]  /*3590*/  LOP3.LUT P0, RZ, R211, 0xff0000, RZ, 0xc0, !PT ;  /* 0x00ff0000d3ff7812 */ /* 0x000fe2000780c0ff */
[----:B------:R-:W-:Y:S02]  /*35a0*/  FFMA.FTZ R136, R164, R145, R146 ;  /* 0x00000091a4887223 */ /* 0x000fe40000010092 */
[----:B------:R-:W-:-:S04]  /*35b0*/  FADD.FTZ R137, R158, -R137 ;  /* 0x800000899e897221 */ /* 0x000fc80000010000 */
[----:B-----5:R-:W-:-:S04]  /*35c0*/  FMUL.FTZ R137, R204, R137 ;  /* 0x00000089cc897220 */ /* 0x020fc80000410000 */
[----:B------:R-:W-:-:S04]  /*35d0*/  FMUL.FTZ R137, R137, R144 ;  /* 0x0000009089897220 */ /* 0x000fc80000410000 */
[----:B------:R-:W-:-:S05]  /*35e0*/  FMUL.FTZ R137, R137, UR11 ;  /* 0x0000000b89897c20 */ /* 0x000fca0008410000 */
[----:B------:R-:W-:Y:S01]  /*35f0*/  FSEL R139, R137, RZ, P0 ;  /* 0x000000ff898b7208 */ /* 0x000fe20000000000 */
[----:B------:R-:W-:Y:S01]  /*3600*/  FADD.FTZ R137, R163, -R136 ;  /* 0x80000088a3897221 */ /* 0x000fe20000010000 */
[----:B------:R-:W-:Y:S01]  /*3610*/  ISETP.GE.U32.AND P0, PT, R210, RZ, PT ;  /* 0x000000ffd200720c */ /* 0x000fe20003f06070 */
[----:B------:R-:W-:Y:S02]  /*3620*/  FFMA.FTZ R136, R162, R145, R146 ;  /* 0x00000091a2887223 */ /* 0x000fe40000010092 */
[----:B------:R-:W-:Y:S01]  /*3630*/  FMUL.FTZ R137, R204, R137 ;  /* 0x00000089cc897220 */ /* 0x000fe20000410000 */
[----:B------:R-:W-:-:S03]  /*3640*/  ISETP.GE.U32.AND.EX P0, PT, R211, 0x1000000, PT, P0 ;  /* 0x01000000d300780c */ /* 0x000fc60003f06100 */
[----:B------:R-:W-:-:S04]  /*3650*/  FMUL.FTZ R137, R137, R144 ;  /* 0x0000009089897220 */ /* 0x000fc80000410000 */
[----:B------:R-:W-:-:S05]  /*3660*/  FMUL.FTZ R137, R137, UR11 ;  /* 0x0000000b89897c20 */ /* 0x000fca0008410000 */
[----:B------:R-:W-:Y:S01]  /*3670*/  FSEL R142, R137, RZ, P0 ;  /* 0x000000ff898e7208 */ /* 0x000fe20000000000 */
[----:B------:R-:W-:Y:S01]  /*3680*/  FFMA.FTZ R137, R155, R145, R146 ;  /* 0x000000919b897223 */ /* 0x000fe20000010092 */
[----:B------:R-:W-:Y:S02]  /*3690*/  LOP3.LUT P0, RZ, R211, 0xff, RZ, 0xc0, !PT ;  /* 0x000000ffd3ff7812 */ /* 0x000fe4000780c0ff */
[----:B------:R-:W-:Y:S01]  /*36a0*/  F2FP.BF16.F32.PACK_AB R139, R142, R139 ;  /* 0x0000008b8e8b723e */ /* 0x000fe200000010ff */
[----:B------:R-:W-:-:S04]  /*36b0*/  FADD.FTZ R137, R156, -R137 ;  /* 0x800000899c897221 */ /* 0x000fc80000010000 */
[----:B------:R-:W-:-:S04]  /*36c0*/  FMUL.FTZ R137, R204, R137 ;  /* 0x00000089cc897220 */ /* 0x000fc80000410000 */
[----:B------:R-:W-:-:S04]  /*36d0*/  FMUL.FTZ R137, R137, R144 ;  /* 0x0000009089897220 */ /* 0x000fc80000410000 */
[----:B------:R-:W-:-:S05]  /*36e0*/  FMUL.FTZ R137, R137, UR11 ;  /* 0x0000000b89897c20 */ /* 0x000fca0008410000 */
[----:B------:R-:W-:Y:S01]  /*36f0*/  FSEL R138, R137, RZ, P0 ;  /* 0x000000ff898a7208 */ /* 0x000fe20000000000 */
[----:B------:R-:W-:Y:S01]  /*3700*/  FADD.FTZ R137, R161, -R136 ;  /* 0x80000088a1897221 */ /* 0x000fe20000010000 */
[----:B------:R-:W-:Y:S01]  /*3710*/  LOP3.LUT P0, RZ, R211, 0xff00, RZ, 0xc0, !PT ;  /* 0x0000ff00d3ff7812 */ /* 0x000fe2000780c0ff */
[----:B------:R-:W-:Y:S02]  /*3720*/  FFMA.FTZ R136, R183, R145, R146 ;  /* 0x00000091b7887223 */ /* 0x000fe40000010092 */
        /* <DEDUP_REMOVED lines=33> */
[----:B------:R-:W-:-:S07]  /*3940*/  F2FP.BF16.F32.PACK_AB R136, R141, R136 ;  /* 0x000000888d88723e */ /* 0x000fce00000010ff */
.L_x_554:
[----:B------:R-:W0:Y:S08]  /*3950*/  @P6 LDC.64 R142, c[0x0][0x478] ;  /* 0x00011e00ff8e6b82 */ /* 0x000e300000000a00 */
[----:B------:R-:W1:Y:S01]  /*3960*/  LDC.64 R140, c[0x0][0x468] ;  /* 0x00011a00ff8c7b82 */ /* 0x000e620000000a00 */
[----:B0-----:R-:W-:-:S05]  /*3970*/  @P6 IMAD.WIDE.U32 R142, R202, 0x10, R142 ;  /* 0x00000010ca8e6825 */ /* 0x001fca00078e008e */
[----:B------:R2:W-:Y:S01]  /*3980*/  @P6 STG.E.128 desc[UR4][R142.64], R132 ;  /* 0x000000848e006986 */ /* 0x0005e2000c101d04 */
[C---:B-1----:R-:W-:Y:S01]  /*3990*/  IMAD.WIDE.U32 R140, R202.reuse, 0x10, R140 ;  /* 0x00000010ca8c7825 */ /* 0x042fe200078e008c */
[----:B------:R-:W-:-:S04]  /*39a0*/  IADD3 R202, PT, PT, R202, 0x100, RZ ;  /* 0x00000100caca7810 */ /* 0x000fc80007ffe0ff */
[----:B------:R2:W-:Y:S03]  /*39b0*/  STG.E.128 desc[UR4][R140.64], R136 ;  /* 0x000000888c007986 */ /* 0x0005e6000c101d04 */
.L_x_552:
[----:B------:R-:W-:Y:S05]  /*39c0*/  BSYNC.RECONVERGENT B1 ;  /* 0x0000000000017941 */ /* 0x000fea0003800200 */
.L_x_551:
[----:B------:R-:W-:Y:S04]  /*39d0*/  BSSY.RECONVERGENT B1, `(.L_x_555) ;  /* 0x000008b000017945 */ /* 0x000fe80003800200 */
[----:B------:R-:W-:Y:S05]  /*39e0*/  @!P4 BRA `(.L_x_556) ;  /* 0x000000080024c947 */ /* 0x000fea0003800000 */
[----:B------:R-:W-:-:S04]  /*39f0*/  ISETP.NE.U32.AND P6, PT, RZ, UR12, PT ;  /* 0x0000000cff007c0c */ /* 0x000fc8000bfc5070 */
[----:B------:R-:W-:-:S13]  /*3a00*/  ISETP.NE.AND.EX P6, PT, RZ, UR13, PT, P6 ;  /* 0x0000000dff007c0c */ /* 0x000fda000bfc5360 */
[----:B------:R-:W-:Y:S05]  /*3a10*/  @!P6 BRA `(.L_x_557) ;  /* 0x000000040008e947 */ /* 0x000fea0003800000 */
[----:B0-2---:R-:W-:Y:S01]  /*3a20*/  FFMA.FTZ R133, R29, R145, R146 ;  /* 0x000000911d857223 */ /* 0x005fe20000010092 */
        /* <DEDUP_REMOVED lines=53> */
[----:B------:R-:W-:Y:S02]  /*3d80*/  F2FP.BF16.F32.PACK_AB R133, R142, R139 ;  /* 0x0000008b8e85723e */ /* 0x000fe400000010ff */
[----:B------:R-:W-:Y:S02]  /*3d90*/  F2FP.BF16.F32.PACK_AB R139, R205, R150 ;  /* 0x00000096cd8b723e */ /* 0x000fe400000010ff */
[----:B------:R-:W-:Y:S01]  /*3da0*/  FSEL R141, R132, RZ, P0 ;  /* 0x000000ff848d7208 */ /* 0x000fe20000000000 */
[----:B------:R-:W-:Y:S01]  /*3db0*/  FMUL.FTZ R132, R137, R144 ;  /* 0x0000009089847220 */ /* 0x000fe20000410000 */
[----:B------:R-:W-:-:S03]  /*3dc0*/  LOP3.LUT P0, RZ, R206, 0xff, RZ, 0xc0, !PT ;  /* 0x000000ffceff7812 */ /* 0x000fc6000780c0ff */
[----:B------:R-:W-:-:S05]  /*3dd0*/  FMUL.FTZ R132, R132, UR11 ;  /* 0x0000000b84847c20 */ /* 0x000fca0008410000 */
[----:B------:R-:W-:Y:S02]  /*3de0*/  FSEL R136, R132, RZ, P0 ;  /* 0x000000ff84887208 */ /* 0x000fe40000000000 */
[----:B------:R-:W-:Y:S02]  /*3df0*/  F2FP.BF16.F32.PACK_AB R132, R138, R137 ;  /* 0x000000898a84723e */ /* 0x000fe400000010ff */
[----:B------:R-:W-:Y:S02]  /*3e00*/  F2FP.BF16.F32.PACK_AB R138, R149, R148 ;  /* 0x00000094958a723e */ /* 0x000fe400000010ff */
[----:B------:R-:W-:Y:S02]  /*3e10*/  F2FP.BF16.F32.PACK_AB R137, R143, R140 ;  /* 0x0000008c8f89723e */ /* 0x000fe400000010ff */
[----:B------:R-:W-:Y:S01]  /*3e20*/  F2FP.BF16.F32.PACK_AB R136, R141, R136 ;  /* 0x000000888d88723e */ /* 0x000fe200000010ff */
[----:B------:R-:W-:Y:S06]  /*3e30*/  BRA `(.L_x_558) ;  /* 0x0000000000f47947 */ /* 0x000fec0003800000 */
.L_x_557:
[-CC-:B0-2---:R-:W-:Y:S01]  /*3e40*/  FFMA.FTZ R137, R29, R145.reuse, R146.reuse ;  /* 0x000000911d897223 */ /* 0x185fe20000010092 */
        /* <DEDUP_REMOVED lines=57> */
[----:B------:R-:W-:Y:S02]  /*41e0*/  FSEL R136, R137, RZ, P0 ;  /* 0x000000ff89887208 */ /* 0x000fe40000000000 */
[----:B------:R-:W-:Y:S02]  /*41f0*/  F2FP.BF16.F32.PACK_AB R137, R143, R140 ;  /* 0x0000008c8f89723e */ /* 0x000fe400000010ff */
[----:B------:R-:W-:-:S07]  /*4200*/  F2FP.BF16.F32.PACK_AB R136, R141, R136 ;  /* 0x000000888d88723e */ /* 0x000fce00000010ff */
.L_x_558:
[----:B------:R-:W0:Y:S08]  /*4210*/  @P6 LDC.64 R142, c[0x0][0x478] ;  /* 0x00011e00ff8e6b82 */ /* 0x000e300000000a00 */
[----:B------:R-:W1:Y:S01]  /*4220*/  LDC.64 R140, c[0x0][0x468] ;  /* 0x00011a00ff8c7b82 */ /* 0x000e620000000a00 */
[----:B0-----:R-:W-:-:S05]  /*4230*/  @P6 IMAD.WIDE.U32 R142, R202, 0x10, R142 ;  /* 0x00000010ca8e6825 */ /* 0x001fca00078e008e */
[----:B------:R3:W-:Y:S01]  /*4240*/  @P6 STG.E.128 desc[UR4][R142.64], R132 ;  /* 0x000000848e006986 */ /* 0x0007e2000c101d04 */
[C---:B-1----:R-:W-:Y:S01]  /*4250*/  IMAD.WIDE.U32 R140, R202.reuse, 0x10, R140 ;  /* 0x00000010ca8c7825 */ /* 0x042fe200078e008c */
[----:B------:R-:W-:-:S04]  /*4260*/  IADD3 R202, PT, PT, R202, 0x100, RZ ;  /* 0x00000100caca7810 */ /* 0x000fc80007ffe0ff */
[----:B------:R3:W-:Y:S03]  /*4270*/  STG.E.128 desc[UR4][R140.64], R136 ;  /* 0x000000888c007986 */ /* 0x0007e6000c101d04 */
.L_x_556:
[----:B------:R-:W-:Y:S05]  /*4280*/  BSYNC.RECONVERGENT B1 ;  /* 0x0000000000017941 */ /* 0x000fea0003800200 */
.L_x_555:
[----:B------:R-:W-:Y:S05]  /*4290*/  @!P2 BRA `(.L_x_559) ;  /* 0x000000300070a947 */ /* 0x000fea0003800000 */
[----:B------:R-:W-:-:S04]  /*42a0*/  ISETP.NE.U32.AND P6, PT, RZ, UR12, PT ;  /* 0x0000000cff007c0c */ /* 0x000fc8000bfc5070 */
[----:B------:R-:W-:-:S13]  /*42b0*/  ISETP.NE.AND.EX P6, PT, RZ, UR13, PT, P6 ;  /* 0x0000000dff007c0c */ /* 0x000fda000bfc5360 */
[----:B------:R-:W-:Y:S05]  /*42c0*/  @!P6 BRA `(.L_x_560) ;  /* 0x000000040008e947 */ /* 0x000fea0003800000 */
[----:B0-23--:R-:W-:Y:S01]  /*42d0*/  FFMA.FTZ R132, R180, R145, R146 ;  /* 0x00000091b4847223 */ /* 0x00dfe20000010092 */
[----:B------:R-:W-:-:S03]  /*42e0*/  ISETP.GE.U32.AND P0, PT, R208, RZ, PT ;  /* 0x000000ffd000720c */ /* 0x000fc60003f06070 */
[----:B------:R-:W-:Y:S01]  /*42f0*/  FADD.FTZ R133, R179, -R132 ;  /* 0x80000084b3857221 */ /* 0x000fe20000010000 */
[----:B------:R-:W-:-:S03]  /*4300*/  ISETP.GE.U32.AND.EX P0, PT, R209, 0x1000000, PT, P0 ;  /* 0x01000000d100780c */ /* 0x000fc60003f06100 */
[----:B-----5:R-:W-:Y:S01]  /*4310*/  FMUL.FTZ R149, R204, R133 ;  /* 0x00000085cc957220 */ /* 0x020fe20000410000 */
        /* <DEDUP_REMOVED lines=11> */
[----:B------:R-:W-:Y:S01]  /*43d0*/  FMUL.FTZ R139, R204, R133 ;  /* 0x00000085cc8b7220 */ /* 0x000fe20000410000 */
[----:B------:R-:W-:-:S03]  /*43e0*/  F2FP.BF16.F32.PACK_AB R135, R149, R135 ;  /* 0x000000879587723e */ /* 0x000fc600000010ff */
        /* <DEDUP_REMOVED lines=28> */
[-CC-:B------:R-:W-:Y:S01]  /*45b0*/  FFMA.FTZ R132, R174, R145.reuse, R146.reuse ;  /* 0x00000091ae847223 */ /* 0x180fe20000010092 */
[----:B------:R-:W-:Y:S01]  /*45c0*/  FFMA.FTZ R145, R165, R145, R146 ;  /* 0x00000091a5917223 */ /* 0x000fe20000010092 */
[----:B------:R-:W-:Y:S02]  /*45d0*/  LOP3.LUT P0, RZ, R208, 0xff00, RZ, 0xc0, !PT ;  /* 0x0000ff00d0ff7812 */ /* 0x000fe4000780c0ff */
[----:B------:R-:W-:Y:S01]  /*45e0*/  FADD.FTZ R133, R173, -R132 ;  /* 0x80000084ad857221 */ /* 0x000fe20000010000 */
[----:B------:R-:W-:-:S03]  /*45f0*/  FADD.FTZ R145, R166, -R145 ;  /* 0x80000091a6917221 */ /* 0x000fc60000010000 */
[C---:B------:R-:W-:Y:S01]  /*4600*/  FMUL.FTZ R132, R204.reuse, R133 ;  /* 0x00000085cc847220 */ /* 0x040fe20000410000 */
[----:B------:R-:W-:-:S03]  /*4610*/  FMUL.FTZ R145, R204, R145 ;  /* 0x00000091cc917220 */ /* 0x000fc60000410000 */
[CC--:B------:R-:W-:Y:S01]  /*4620*/  FMUL.FTZ R133, R132.reuse, R144.reuse ;  /* 0x0000009084857220 */ /* 0x0c0fe20000410000 */
[----:B------:R-:W-:Y:S01]  /*4630*/  FMUL.FTZ R144, R145, R144 ;  /* 0x0000009091907220 */ /* 0x000fe20000410000 */
[----:B------:R-:W-:Y:S02]  /*4640*/  F2FP.BF16.F32.PACK_AB R132, R132, R145 ;  /* 0x000000918484723e */ /* 0x000fe400000010ff */
[----:B------:R-:W-:Y:S01]  /*4650*/  FMUL.FTZ R133, R133, UR11 ;  /* 0x0000000b85857c20 */ /* 0x000fe20008410000 */
[----:B------:R-:W-:-:S04]  /*4660*/  FMUL.FTZ R144, R144, UR11 ;  /* 0x0000000b90907c20 */ /* 0x000fc80008410000 */
[----:B------:R-:W-:Y:S02]  /*4670*/  FSEL R141, R133, RZ, P0 ;  /* 0x000000ff858d7208 */ /* 0x000fe40000000000 */
[----:B------:R-:W-:Y:S02]  /*4680*/  LOP3.LUT P0, RZ, R208, 0xff, RZ, 0xc0, !PT ;  /* 0x000000ffd0ff7812 */ /* 0x000fe4000780c0ff */
[----:B------:R-:W-:Y:S02]  /*4690*/  F2FP.BF16.F32.PACK_AB R133, R138, R137 ;  /* 0x000000898a85723e */ /* 0x000fe400000010ff */
[----:B------:R-:W-:Y:S02]  /*46a0*/  FSEL R136, R144, RZ, P0 ;  /* 0x000000ff90887208 */ /* 0x000fe40000000000 */
[----:B------:R-:W-:Y:S02]  /*46b0*/  F2FP.BF16.F32.PACK_AB R138, R147, R142 ;  /* 0x0000008e938a723e */ /* 0x000fe400000010ff */
[----:B------:R-:W-:-:S02]  /*46c0*/  F2FP.BF16.F32.PACK_AB R137, R143, R140 ;  /* 0x0000008c8f89723e */ /* 0x000fc400000010ff */
[----:B------:R-:W-:Y:S01]  /*46d0*/  F2FP.BF16.F32.PACK_AB R136, R141, R136 ;  /* 0x000000888d88723e */ /* 0x000fe200000010ff */
[----:B------:R-:W-:Y:S06]  /*46e0*/  BRA `(.L_x_561) ;  /* 0x0000000000f47947 */ /* 0x000fec0003800000 */
.L_x_560:
[-CC-:B0-23--:R-:W-:Y:S01]  /*46f0*/  FFMA.FTZ R137, R171, R145.reuse, R146.reuse ;  /* 0x00000091ab897223 */ /* 0x18dfe20000010092 */
        /* <DEDUP_REMOVED lines=40> */
[-CC-:B------:R-:W-:Y:S01]  /*4980*/  FFMA.FTZ R136, R174, R145.reuse, R146.reuse ;  /* 0x00000091ae887223 */ /* 0x180fe20000010092 */
[----:B------:R-:W-:Y:S01]  /*4990*/  FFMA.FTZ R145, R165, R145, R146 ;  /* 0x00000091a5917223 */ /* 0x000fe20000010092 */
[----:B------:R-:W-:-:S03]  /*49a0*/  FMUL.FTZ R137, R204, R137 ;  /* 0x00000089cc897220 */ /* 0x000fc60000410000 */
[----:B------:R-:W-:Y:S01]  /*49b0*/  FADD.FTZ R145, R166, -R145 ;  /* 0x80000091a6917221 */ /* 0x000fe20000010000 */
[----:B------:R-:W-:-:S03]  /*49c0*/  FMUL.FTZ R137, R137, R144 ;  /* 0x0000009089897220 */ /* 0x000fc60000410000 */
[----:B------:R-:W-:Y:S01]  /*49d0*/  FMUL.FTZ R145, R204, R145 ;  /* 0x00000091cc917220 */ /* 0x000fe20000410000 */
[----:B------:R-:W-:-:S03]  /*49e0*/  FMUL.FTZ R137, R137, UR11 ;  /* 0x0000000b89897c20 */ /* 0x000fc60008410000 */
[----:B------:R-:W-:Y:S02]  /*49f0*/  FMUL.FTZ R145, R145, R144 ;  /* 0x0000009091917220 */ /* 0x000fe40000410000 */
[----:B------:R-:W-:Y:S01]  /*4a00*/  FSEL R143, R137, RZ, P0 ;  /* 0x000000ff898f7208 */ /* 0x000fe20000000000 */
[----:B------:R-:W-:Y:S01]  /*4a10*/  FADD.FTZ R137, R173, -R136 ;  /* 0x80000088ad897221 */ /* 0x000fe20000010000 */
[----:B------:R-:W-:Y:S01]  /*4a20*/  LOP3.LUT P0, RZ, R208, 0xff00, RZ, 0xc0, !PT ;  /* 0x0000ff00d0ff7812 */ /* 0x000fe2000780c0ff */
[----:B------:R-:W-:Y:S02]  /*4a30*/  FMUL.FTZ R145, R145, UR11 ;  /* 0x0000000b91917c20 */ /* 0x000fe40008410000 */
[----:B------:R-:W-:-:S04]  /*4a40*/  FMUL.FTZ R137, R204, R137 ;  /* 0x00000089cc897220 */ /* 0x000fc80000410000 */
[----:B------:R-:W-:-:S04]  /*4a50*/  FMUL.FTZ R137, R137, R144 ;  /* 0x0000009089897220 */ /* 0x000fc80000410000 */
[----:B------:R-:W-:-:S05]  /*4a60*/  FMUL.FTZ R137, R137, UR11 ;  /* 0x0000000b89897c20 */ /* 0x000fca0008410000 */
[----:B------:R-:W-:Y:S02]  /*4a70*/  FSEL R141, R137, RZ, P0 ;  /* 0x000000ff898d7208 */ /* 0x000fe40000000000 */
[----:B------:R-:W-:Y:S02]  /*4a80*/  LOP3.LUT P0, RZ, R208, 0xff, RZ, 0xc0, !PT ;  /* 0x000000ffd0ff7812 */ /* 0x000fe4000780c0ff */
[----:B------:R-:W-:Y:S02]  /*4a90*/  F2FP.BF16.F32.PACK_AB R137, R143, R140 ;  /* 0x0000008c8f89723e */ /* 0x000fe400000010ff */
[----:B------:R-:W-:-:S04]  /*4aa0*/  FSEL R136, R145, RZ, P0 ;  /* 0x000000ff91887208 */ /* 0x000fc80000000000 */
[----:B------:R-:W-:-:S07]  /*4ab0*/  F2FP.BF16.F32.PACK_AB R136, R141, R136 ;  /* 0x000000888d88723e */ /* 0x000fce00000010ff */
.L_x_561:
[----:B------:R-:W0:Y:S08]  /*4ac0*/  @P6 LDC.64 R142, c[0x0][0x478] ;  /* 0x00011e00ff8e6b82 */ /* 0x000e300000000a00 */
[----:B------:R-:W1:Y:S01]  /*4ad0*/  LDC.64 R140, c[0x0][0x468] ;  /* 0x00011a00ff8c7b82 */ /* 0x000e620000000a00 */
[----:B0-----:R-:W-:-:S05]  /*4ae0*/  @P6 IMAD.WIDE.U32 R142, R202, 0x10, R142 ;  /* 0x00000010ca8e6825 */ /* 0x001fca00078e008e */
[----:B------:R0:W-:Y:S01]  /*4af0*/  @P6 STG.E.128 desc[UR4][R142.64], R132 ;  /* 0x000000848e006986 */ /* 0x0001e2000c101d04 */
[----:B-1----:R-:W-:-:S05]  /*4b00*/  IMAD.WIDE.U32 R140, R202, 0x10, R140 ;  /* 0x00000010ca8c7825 */ /* 0x002fca00078e008c */
[----:B------:R0:W-:Y:S01]  /*4b10*/  STG.E.128 desc[UR4][R140.64], R136 ;  /* 0x000000888c007986 */ /* 0x0001e2000c101d04 */
[----:B------:R-:W-:Y:S05]  /*4b20*/  BRA `(.L_x_559) ;  /* 0x00000028004c7947 */ /* 0x000fea0003800000 */
.L_x_546:
[----:B------:R-:W-:-:S04]  /*4b30*/  UISETP.NE.U32.AND UP0, UPT, UR12, URZ, UPT ;  /* 0x000000ff0c00728c */ /* 0x000fc8000bf05070 */
[----:B------:R-:W-:-:S09]  /*4b40*/  UISETP.NE.AND.EX UP0, UPT, UR13, URZ, UPT, UP0 ;  /* 0x000000ff0d00728c */ /* 0x000fd2000bf05300 */
[----:B------:R-:W-:Y:S05]  /*4b50*/  BRA.U UP0, `(.L_x_562) ;  /* 0x0000001100ec7547 */ /* 0x000fea000b800000 */
[----:B------:R-:W-:Y:S01]  /*4b60*/  ISETP.GT.U32.AND P0, PT, R19, 0xff, PT ;  /* 0x000000ff1300780c */ /* 0x000fe20003f04070 */
[----:B------:R-:W-:-:S12]  /*4b70*/  BSSY.RECONVERGENT B1, `(.L_x_563) ;  /* 0x000004f000017945 */ /* 0x000fd80003800200 */
[----:B------:R-:W-:Y:S05]  /*4b80*/  @!P0 BRA `(.L_x_564) ;  /* 0x0000000400348947 */ /* 0x000fea0003800000 */
[-CC-:B------:R-:W-:Y:S01]  /*4b90*/  FFMA.FTZ R136, R191, R145.reuse, R146.reuse ;  /* 0x00000091bf887223 */ /* 0x180fe20000010092 */
[----:B------:R-:W-:Y:S01]  /*4ba0*/  SHF.L.U32 R137, R47, 0x10, RZ ;  /* 0x000000102f897819 */ /* 0x000fe200000006ff */
[-C--:B------:R-:W-:Y:S01]  /*4bb0*/  FFMA.FTZ R139, R188, R145.reuse, R146 ;  /* 0x00000091bc8b7223 */ /* 0x080fe20000010092 */
[----:B------:R-:W-:Y:S01]  /*4bc0*/  LOP3.LUT P0, RZ, R213, 0xff0000, RZ, 0xc0, !PT ;  /* 0x00ff0000d5ff7812 */ /* 0x000fe2000780c0ff */
[----:B------:R-:W-:Y:S01]  /*4bd0*/  FADD.FTZ R136, R189, -R136 ;  /* 0x80000088bd887221 */ /* 0x000fe20000010000 */
[-CC-:B------:R-:W-:Y:S01]  /*4be0*/  FFMA.FTZ R140, R195, R145.reuse, R146.reuse ;  /* 0x00000091c38c7223 */ /* 0x180fe20000010092 */
[----:B------:R-:W-:Y:S01]  /*4bf0*/  FADD.FTZ R143, R186, -R139 ;  /* 0x8000008bba8f7221 */ /* 0x000fe20000010000 */
[-C--:B------:R-:W-:Y:S01]  /*4c00*/  FFMA.FTZ R151, R192, R145.reuse, R146 ;  /* 0x00000091c0977223 */ /* 0x080fe20000010092 */
[----:B-----5:R-:W-:Y:S01]  /*4c10*/  FFMA.FTZ R137, R204, R136, R137 ;  /* 0x00000088cc897223 */ /* 0x020fe20000010089 */
[----:B------:R-:W-:Y:S01]  /*4c20*/  PRMT R136, R47, 0x7632, R136 ;  /* 0x000076322f887816 */ /* 0x000fe20000000088 */
[----:B------:R-:W-:Y:S01]  /*4c30*/  FFMA.FTZ R138, R199, R145, R146 ;  /* 0x00000091c78a7223 */ /* 0x000fe20000010092 */
[----:B------:R-:W-:Y:S01]  /*4c40*/  FADD.FTZ R140, R193, -R140 ;  /* 0x8000008cc18c7221 */ /* 0x000fe20000010000 */
[-C--:B------:R-:W-:Y:S01]  /*4c50*/  FMUL.FTZ R137, R137, R144.reuse ;  /* 0x0000009089897220 */ /* 0x080fe20000410000 */
[----:B------:R-:W-:Y:S01]  /*4c60*/  SHF.L.U32 R141, R136, 0x10, RZ ;  /* 0x00000010888d7819 */ /* 0x000fe200000006ff */
[----:B------:R-:W-:Y:S01]  /*4c70*/  FADD.FTZ R142, R190, -R151 ;  /* 0x80000097be8e7221 */ /* 0x000fe20000010000 */
[----:B------:R-:W-:Y:S01]  /*4c80*/  PRMT R136, R46, 0x7632, R136 ;  /* 0x000076322e887816 */ /* 0x000fe20000000088 */
[----:B------:R-:W-:Y:S01]  /*4c90*/  FMUL.FTZ R137, R137, UR11 ;  /* 0x0000000b89897c20 */ /* 0x000fe20008410000 */
[----:B------:R-:W-:Y:S01]  /*4ca0*/  FADD.FTZ R138, R197, -R138 ;  /* 0x8000008ac58a7221 */ /* 0x000fe20000010000 */
[----:B------:R-:W-:Y:S01]  /*4cb0*/  FFMA.FTZ R143, R204, R143, R141 ;  /* 0x0000008fcc8f7223 */ /* 0x000fe2000001008d */
[----:B------:R-:W-:Y:S01]  /*4cc0*/  SHF.L.U32 R141, R46, 0x10, RZ ;  /* 0x000000102e8d7819 */ /* 0x000fe200000006ff */
[-CC-:B------:R-:W-:Y:S01]  /*4cd0*/  FFMA.FTZ R215, R196, R145.reuse, R146.reuse ;  /* 0x00000091c4d77223 */ /* 0x180fe20000010092 */
[----:B------:R-:W-:Y:S01]  /*4ce0*/  FSEL R139, R137, RZ, P0 ;  /* 0x000000ff898b7208 */ /* 0x000fe20000000000 */
[----:B------:R-:W-:Y:S01]  /*4cf0*/  FMUL.FTZ R143, R143, R144 ;  /* 0x000000908f8f7220 */ /* 0x000fe20000410000 */
[----:B------:R-:W-:Y:S01]  /*4d00*/  ISETP.GE.U32.AND P0, PT, R212, RZ, PT ;  /* 0x000000ffd400720c */ /* 0x000fe20003f06070 */
[----:B------:R-:W-:Y:S01]  /*4d10*/  FFMA.FTZ R205, R200, R145, R146 ;  /* 0x00000091c8cd7223 */ /* 0x000fe20000010092 */
[----:B------:R-:W-:Y:S01]  /*4d20*/  SHF.L.U32 R151, R136, 0x10, RZ ;  /* 0x0000001088977819 */ /* 0x000fe200000006ff */
[----:B------:R-:W-:Y:S01]  /*4d30*/  FMUL.FTZ R136, R143, UR11 ;  /* 0x0000000b8f887c20 */ /* 0x000fe20008410000 */
[----:B------:R-:W-:Y:S01]  /*4d40*/  SHF.L.U32 R137, R45, 0x10, RZ ;  /* 0x000000102d897819 */ /* 0x000fe200000006ff */
[C---:B------:R-:W-:Y:S01]  /*4d50*/  FFMA.FTZ R143, R204.reuse, R140, R141 ;  /* 0x0000008ccc8f7223 */ /* 0x040fe2000001008d */
[----:B------:R-:W-:Y:S01]  /*4d60*/  ISETP.GE.U32.AND.EX P0, PT, R213, 0x1000000, PT, P0 ;  /* 0x01000000d500780c */ /* 0x000fe20003f06100 */
[----:B------:R-:W-:Y:S01]  /*4d70*/  FFMA.FTZ R151, R204, R142, R151 ;  /* 0x0000008ecc977223 */ /* 0x000fe20000010097 */
[----:B------:R-:W-:Y:S01]  /*4d80*/  FADD.FTZ R215, R194, -R215 ;  /* 0x800000d7c2d77221 */ /* 0x000fe20000010000 */
[--C-:B------:R-:W-:Y:S01]  /*4d90*/  FFMA.FTZ R141, R204, R138, R137.reuse ;  /* 0x0000008acc8d7223 */ /* 0x100fe20000010089 */
[-C--:B------:R-:W-:Y:S01]  /*4da0*/  FMUL.FTZ R143, R143, R144.reuse ;  /* 0x000000908f8f7220 */ /* 0x080fe20000410000 */
[----:B------:R-:W-:Y:S01]  /*4db0*/  FSEL R214, R136, RZ, P0 ;  /* 0x000000ff88d67208 */ /* 0x000fe20000000000 */
[-C--:B------:R-:W-:Y:S01]  /*4dc0*/  FMUL.FTZ R151, R151, R144.reuse ;  /* 0x0000009097977220 */ /* 0x080fe20000410000 */
[----:B------:R-:W-:Y:S01]  /*4dd0*/  PRMT R137, R45, 0x7632, R137 ;  /* 0x000076322d897816 */ /* 0x000fe20000000089 */
[----:B------:R-:W-:Y:S01]  /*4de0*/  FMUL.FTZ R138, R143, UR11 ;  /* 0x0000000b8f8a7c20 */ /* 0x000fe20008410000 */
[----:B------:R-:W-:Y:S01]  /*4df0*/  PRMT R136, R44, 0x7632, R136 ;  /* 0x000076322c887816 */ /* 0x000fe20000000088 */
[----:B------:R-:W-:Y:S01]  /*4e00*/  FADD.FTZ R140, R198, -R205 ;  /* 0x800000cdc68c7221 */ /* 0x000fe20000010000 */
[----:B------:R-:W-:Y:S01]  /*4e10*/  SHF.L.U32 R143, R137, 0x10, RZ ;  /* 0x00000010898f7819 */ /* 0x000fe200000006ff */
[----:B------:R-:W-:Y:S01]  /*4e20*/  FMUL.FTZ R141, R141, R144 ;  /* 0x000000908d8d7220 */ /* 0x000fe20000410000 */
[----:B------:R-:W-:Y:S01]  /*4e30*/  SHF.L.U32 R137, R136, 0x10, RZ ;  /* 0x0000001088897819 */ /* 0x000fe200000006ff */
[----:B------:R-:W-:Y:S01]  /*4e40*/  FMUL.FTZ R136, R151, UR11 ;  /* 0x0000000b97887c20 */ /* 0x000fe20008410000 */
[----:B------:R-:W-:Y:S01]  /*4e50*/  LOP3.LUT P0, RZ, R213, 0xff, RZ, 0xc0, !PT ;  /* 0x000000ffd5ff7812 */ /* 0x000fe2000780c0ff */
[----:B------:R-:W-:Y:S01]  /*4e60*/  FFMA.FTZ R151, R204, R215, R143 ;  /* 0x000000d7cc977223 */ /* 0x000fe2000001008f */
[----:B------:R-:W-:Y:S01]  /*4e70*/  F2FP.BF16.F32.PACK_AB R139, R214, R139 ;  /* 0x0000008bd68b723e */ /* 0x000fe200000010ff */
[----:B------:R-:W-:Y:S01]  /*4e80*/  FFMA.FTZ R143, R204, R140, R137 ;  /* 0x0000008ccc8f7223 */ /* 0x000fe20000010089 */
[----:B------:R-:W-:Y:S01]  /*4e90*/  FSEL R138, R138, RZ, P0 ;  /* 0x000000ff8a8a7208 */ /* 0x000fe20000000000 */
[----:B------:R-:W-:Y:S01]  /*4ea0*/  FFMA.FTZ R140, R203, R145, R146 ;  /* 0x00000091cb8c7223 */ /* 0x000fe20000010092 */
[----:B------:R-:W-:Y:S01]  /*4eb0*/  LOP3.LUT P0, RZ, R213, 0xff00, RZ, 0xc0, !PT ;  /* 0x0000ff00d5ff7812 */ /* 0x000fe2000780c0ff */
[----:B------:R-:W-:Y:S01]  /*4ec0*/  FMUL.FTZ R151, R151, R144 ;  /* 0x0000009097977220 */ /* 0x000fe20000410000 */
[----:B------:R-:W-:Y:S01]  /*4ed0*/  SHF.L.U32 R137, R44, 0x10, RZ ;  /* 0x000000102c897819 */ /* 0x000fe200000006ff */
[----:B------:R-:W-:Y:S01]  /*4ee0*/  FADD.FTZ R142, R201, -R140 ;  /* 0x8000008cc98e7221 */ /* 0x000fe20000010000 */
[----:B------:R-:W-:Y:S01]  /*4ef0*/  FSEL R205, R136, RZ, P0 ;  /* 0x000000ff88cd7208 */ /* 0x000fe20000000000 */
[----:B------:R-:W-:Y:S01]  /*4f00*/  FMUL.FTZ R136, R141, UR11 ;  /* 0x0000000b8d887c20 */ /* 0x000fe20008410000 */
[----:B------:R-:W-:Y:S01]  /*4f10*/  LOP3.LUT P0, RZ, R212, 0xff0000, RZ, 0xc0, !PT ;  /* 0x00ff0000d4ff7812 */ /* 0x000fe2000780c0ff */
[----:B------:R-:W0:Y:S01]  /*4f20*/  LDC.64 R140, c[0x0][0x468] ;  /* 0x00011a00ff8c7b82 */ /* 0x000e220000000a00 */
[----:B------:R-:W-:Y:S01]  /*4f30*/  FFMA.FTZ R137, R204, R142, R137 ;  /* 0x0000008ecc897223 */ /* 0x000fe20000010089 */
[----:B------:R-:W-:Y:S01]  /*4f40*/  FMUL.FTZ R151, R151, UR11 ;  /* 0x0000000b97977c20 */ /* 0x000fe20008410000 */
[----:B------:R-:W-:Y:S01]  /*4f50*/  FSEL R142, R136, RZ, P0 ;  /* 0x000000ff888e7208 */ /* 0x000fe20000000000 */
[-C--:B------:R-:W-:Y:S01]  /*4f60*/  FMUL.FTZ R143, R143, R144.reuse ;  /* 0x000000908f8f7220 */ /* 0x080fe20000410000 */
[C---:B------:R-:W-:Y:S01]  /*4f70*/  LOP3.LUT P0, RZ, R212.reuse, 0xff000000, RZ, 0xc0, !PT ;  /* 0xff000000d4ff7812 */ /* 0x040fe2000780c0ff */
[----:B------:R-:W-:Y:S01]  /*4f80*/  FMUL.FTZ R137, R137, R144 ;  /* 0x0000009089897220 */ /* 0x000fe20000410000 */
[----:B------:R-:W-:Y:S01]  /*4f90*/  F2FP.BF16.F32.PACK_AB R138, R205, R138 ;  /* 0x0000008acd8a723e */ /* 0x000fe200000010ff */
[----:B------:R-:W-:Y:S01]  /*4fa0*/  FMUL.FTZ R143, R143, UR11 ;  /* 0x0000000b8f8f7c20 */ /* 0x000fe20008410000 */
[----:B------:R-:W-:Y:S01]  /*4fb0*/  FSEL R151, R151, RZ, P0 ;  /* 0x000000ff97977208 */ /* 0x000fe20000000000 */
[----:B------:R-:W-:Y:S01]  /*4fc0*/  FMUL.FTZ R137, R137, UR11 ;  /* 0x0000000b89897c20 */ /* 0x000fe20008410000 */
[----:B------:R-:W-:-:S04]  /*4fd0*/  LOP3.LUT P0, RZ, R212, 0xff00, RZ, 0xc0, !PT ;  /* 0x0000ff00d4ff7812 */ /* 0x000fc8000780c0ff */
[----:B------:R-:W-:Y:S02]  /*4fe0*/  FSEL R143, R143, RZ, P0 ;  /* 0x000000ff8f8f7208 */ /* 0x000fe40000000000 */
[----:B------:R-:W-:-:S04]  /*4ff0*/  LOP3.LUT P0, RZ, R212, 0xff, RZ, 0xc0, !PT ;  /* 0x000000ffd4ff7812 */ /* 0x000fc8000780c0ff */
[----:B------:R-:W-:Y:S02]  /*5000*/  FSEL R136, R137, RZ, P0 ;  /* 0x000000ff89887208 */ /* 0x000fe40000000000 */
[----:B------:R-:W-:Y:S01]  /*5010*/  F2FP.BF16.F32.PACK_AB R137, R151, R142 ;  /* 0x0000008e9789723e */ /* 0x000fe200000010ff */
[C---:B0-----:R-:W-:Y:S01]  /*5020*/  IMAD.WIDE.U32 R140, R202.reuse, 0x10, R140 ;  /* 0x00000010ca8c7825 */ /* 0x041fe200078e008c */
[----:B------:R-:W-:Y:S02]  /*5030*/  F2FP.BF16.F32.PACK_AB R136, R143, R136 ;  /* 0x000000888f88723e */ /* 0x000fe400000010ff */
[----:B------:R-:W-:-:S03]  /*5040*/  IADD3 R202, PT, PT, R202, 0x100, RZ ;  /* 0x00000100caca7810 */ /* 0x000fc60007ffe0ff */
[----:B------:R0:W-:Y:S04]  /*5050*/  STG.E.128 desc[UR4][R140.64], R136 ;  /* 0x000000888c007986 */ /* 0x0001e8000c101d04 */
.L_x_564:
[----:B------:R-:W-:Y:S05]  /*5060*/  BSYNC.RECONVERGENT B1 ;  /* 0x0000000000017941 */ /* 0x000fea0003800200 */
.L_x_563:
[----:B------:R-:W-:Y:S04]  /*5070*/  BSSY.RECONVERGENT B1, `(.L_x_565) ;  /* 0x000004f000017945 */ /* 0x000fe80003800200 */
[----:B------:R-:W-:Y:S05]  /*5080*/  @!P5 BRA `(.L_x_566) ;  /* 0x000000040034d947 */ /* 0x000fea0003800000 */
[-CC-:B0-----:R-:W-:Y:S01]  /*5090*/  FFMA.FTZ R139, R157, R145.reuse, R146.reuse ;  /* 0x000000919d8b7223 */ /* 0x181fe20000010092 */
[C---:B------:R-:W-:Y:S01]  /*50a0*/  SHF.L.U32 R137, R43.reuse, 0x10, RZ ;  /* 0x000000102b897819 */ /* 0x040fe200000006ff */
[----:B------:R-:W-:Y:S01]  /*50b0*/  FFMA.FTZ R138, R164, R145, R146 ;  /* 0x00000091a48a7223 */ /* 0x000fe20000010092 */
[----:B------:R-:W-:Y:S01]  /*50c0*/  PRMT R136, R43, 0x7632, R136 ;  /* 0x000076322b887816 */ /* 0x000fe20000000088 */
[----:B------:R-:W-:Y:S01]  /*50d0*/  FADD.FTZ R139, R158, -R139 ;  /* 0x8000008b9e8b7221 */ /* 0x000fe20000010000 */
[----:B------:R-:W-:Y:S01]  /*50e0*/  LOP3.LUT P0, RZ, R211, 0xff0000, RZ, 0xc0, !PT ;  /* 0x00ff0000d3ff7812 */ /* 0x000fe2000780c0ff */
[----:B------:R-:W-:Y:S01]  /*50f0*/  FADD.FTZ R138, R163, -R138 ;  /* 0x8000008aa38a7221 */ /* 0x000fe20000010000 */
[----:B------:R-:W-:Y:S01]  /*5100*/  SHF.L.U32 R141, R136, 0x10, RZ ;  /* 0x00000010888d7819 */ /* 0x000fe200000006ff */
[----:B-----5:R-:W-:Y:S01]  /*5110*/  FFMA.FTZ R137, R204, R139, R137 ;  /* 0x0000008bcc897223 */ /* 0x020fe20000010089 */
[-C--:B------:R-:W-:Y:S01]  /*5120*/  FFMA.FTZ R151, R155, R145.reuse, R146 ;  /* 0x000000919b977223 */ /* 0x080fe20000010092 */
[----:B------:R-:W-:Y:S01]  /*5130*/  PRMT R136, R42, 0x7632, R136 ;  /* 0x000076322a887816 */ /* 0x000fe20000000088 */
[-CC-:B------:R-:W-:Y:S01]  /*5140*/  FFMA.FTZ R142, R162, R145.reuse, R146.reuse ;  /* 0x00000091a28e7223 */ /* 0x180fe20000010092 */
[----:B------:R-:W-:Y:S01]  /*5150*/  FMUL.FTZ R137, R137, R144 ;  /* 0x0000009089897220 */ /* 0x000fe20000410000 */
[----:B------:R-:W-:Y:S01]  /*5160*/  FFMA.FTZ R143, R204, R138, R141 ;  /* 0x0000008acc8f7223 */ /* 0x000fe2000001008d */
[-C--:B------:R-:W-:Y:S01]  /*5170*/  FFMA.FTZ R138, R183, R145.reuse, R146 ;  /* 0x00000091b78a7223 */ /* 0x080fe20000010092 */
[----:B------:R-:W-:Y:S01]  /*5180*/  SHF.L.U32 R141, R42, 0x10, RZ ;  /* 0x000000102a8d7819 */ /* 0x000fe200000006ff */
[----:B------:R-:W-:Y:S01]  /*5190*/  FMUL.FTZ R137, R137, UR11 ;  /* 0x0000000b89897c20 */ /* 0x000fe20008410000 */
[----:B------:R-:W-:Y:S01]  /*51a0*/  FMUL.FTZ R143, R143, R144 ;  /* 0x000000908f8f7220 */ /* 0x000fe20000410000 */
[----:B------:R-:W-:Y:S01]  /*51b0*/  FADD.FTZ R140, R156, -R151 ;  /* 0x800000979c8c7221 */ /* 0x000fe20000010000 */
[----:B------:R-:W-:Y:S01]  /*51c0*/  SHF.L.U32 R151, R136, 0x10, RZ ;  /* 0x0000001088977819 */ /* 0x000fe200000006ff */
[----:B------:R-:W-:Y:S01]  /*51d0*/  FADD.FTZ R138, R181, -R138 ;  /* 0x8000008ab58a7221 */ /* 0x000fe20000010000 */
[----:B------:R-:W-:Y:S01]  /*51e0*/  FSEL R139, R137, RZ, P0 ;  /* 0x000000ff898b7208 */ /* 0x000fe20000000000 */
[----:B------:R-:W-:Y:S01]  /*51f0*/  FMUL.FTZ R136, R143, UR11 ;  /* 0x0000000b8f887c20 */ /* 0x000fe20008410000 */
[----:B------:R-:W-:Y:S01]  /*5200*/  ISETP.GE.U32.AND P0, PT, R210, RZ, PT ;  /* 0x000000ffd200720c */ /* 0x000fe20003f06070 */
[----:B------:R-:W-:Y:S01]  /*5210*/  FFMA.FTZ R143, R204, R140, R141 ;  /* 0x0000008ccc8f7223 */ /* 0x000fe2000001008d */
[----:B------:R-:W-:Y:S01]  /*5220*/  SHF.L.U32 R137, R41, 0x10, RZ ;  /* 0x0000001029897819 */ /* 0x000fe200000006ff */
[----:B------:R-:W-:Y:S01]  /*5230*/  FADD.FTZ R142, R161, -R142 ;  /* 0x8000008ea18e7221 */ /* 0x000fe20000010000 */
[----:B------:R-:W-:Y:S01]  /*5240*/  ISETP.GE.U32.AND.EX P0, PT, R211, 0x1000000, PT, P0 ;  /* 0x01000000d300780c */ /* 0x000fe20003f06100 */
[----:B------:R-:W-:Y:S01]  /*5250*/  FMUL.FTZ R143, R143, R144 ;  /* 0x000000908f8f7220 */ /* 0x000fe20000410000 */
[-CC-:B------:R-:W-:Y:S01]  /*5260*/  FFMA.FTZ R205, R184, R145.reuse, R146.reuse ;  /* 0x00000091b8cd7223 */ /* 0x180fe20000010092 */
[----:B------:R-:W-:Y:S01]  /*5270*/  FFMA.FTZ R141, R204, R138, R137 ;  /* 0x0000008acc8d7223 */ /* 0x000fe20000010089 */
[----:B------:R-:W-:Y:S01]  /*5280*/  FFMA.FTZ R138, R160, R145, R146 ;  /* 0x00000091a08a7223 */ /* 0x000fe20000010092 */
[----:B------:R-:W-:Y:S01]  /*5290*/  FFMA.FTZ R151, R204, R142, R151 ;  /* 0x0000008ecc977223 */ /* 0x000fe20000010097 */
[----:B------:R-:W-:Y:S01]  /*52a0*/  FSEL R214, R136, RZ, P0 ;  /* 0x000000ff88d67208 */ /* 0x000fe20000000000 */
[----:B------:R-:W-:Y:S01]  /*52b0*/  FADD.FTZ R140, R182, -R205 ;  /* 0x800000cdb68c7221 */ /* 0x000fe20000010000 */
[----:B------:R-:W-:Y:S01]  /*52c0*/  PRMT R137, R41, 0x7632, R137 ;  /* 0x0000763229897816 */ /* 0x000fe20000000089 */
[----:B------:R-:W-:Y:S01]  /*52d0*/  FADD.FTZ R142, R159, -R138 ;  /* 0x8000008a9f8e7221 */ /* 0x000fe20000010000 */
[----:B------:R-:W-:Y:S01]  /*52e0*/  PRMT R136, R40, 0x7632, R136 ;  /* 0x0000763228887816 */ /* 0x000fe20000000088 */
[----:B------:R-:W-:Y:S01]  /*52f0*/  FMUL.FTZ R138, R143, UR11 ;  /* 0x0000000b8f8a7c20 */ /* 0x000fe20008410000 */
[-C--:B------:R-:W-:Y:S01]  /*5300*/  FMUL.FTZ R151, R151, R144.reuse ;  /* 0x0000009097977220 */ /* 0x080fe20000410000 */
        /* <DEDUP_REMOVED lines=37> */
.L_x_566:
[----:B------:R-:W-:Y:S05]  /*5560*/  BSYNC.RECONVERGENT B1 ;  /* 0x0000000000017941 */ /* 0x000fea0003800200 */
.L_x_565:
[----:B------:R-:W-:Y:S04]  /*5570*/  BSSY.RECONVERGENT B1, `(.L_x_567) ;  /* 0x000004f000017945 */ /* 0x000fe80003800200 */
[----:B------:R-:W-:Y:S05]  /*5580*/  @!P4 BRA `(.L_x_568) ;  /* 0x000000040034c947 */ /* 0x000fea0003800000 */
[-CC-:B01----:R-:W-:Y:S01]  /*5590*/  FFMA.FTZ R139, R29, R145.reuse, R146.reuse ;  /* 0x000000911d8b7223 */ /* 0x183fe20000010092 */
        /* <DEDUP_REMOVED lines=18> */
[----:B------:R-:W-:Y:S01]  /*56c0*/  FADD.FTZ R142, R35, -R138 ;  /* 0x8000008a238e7221 */ /* 0x000fe20000010000 */
[----:B------:R-:W-:Y:S01]  /*56d0*/  SHF.L.U32 R151, R136, 0x10, RZ ;  /* 0x0000001088977819 */ /* 0x000fe200000006ff */
[----:B------:R-:W-:Y:S01]  /*56e0*/  FADD.FTZ R138, R26, -R205 ;  /* 0x800000cd1a8a7221 */ /* 0x000fe20000010000 */
[----:B------:R-:W-:Y:S01]  /*56f0*/  FSEL R139, R137, RZ, P0 ;  /* 0x000000ff898b7208 */ /* 0x000fe20000000000 */
[----:B------:R-:W-:Y:S01]  /*5700*/  FMUL.FTZ R136, R143, UR11 ;  /* 0x0000000b8f887c20 */ /* 0x000fe20008410000 */
[----:B------:R-:W-:Y:S01]  /*5710*/  SHF.L.U32 R137, R37, 0x10, RZ ;  /* 0x0000001025897819 */ /* 0x000fe200000006ff */
[----:B------:R-:W-:Y:S01]  /*5720*/  FFMA.FTZ R143, R204, R140, R141 ;  /* 0x0000008ccc8f7223 */ /* 0x000fe2000001008d */
[----:B------:R-:W-:Y:S01]  /*5730*/  ISETP.GE.U32.AND P0, PT, R206, RZ, PT ;  /* 0x000000ffce00720c */ /* 0x000fe20003f06070 */
[----:B------:R-:W-:Y:S01]  /*5740*/  FFMA.FTZ R151, R204, R142, R151 ;  /* 0x0000008ecc977223 */ /* 0x000fe20000010097 */
[-CC-:B------:R-:W-:Y:S01]  /*5750*/  FFMA.FTZ R140, R32, R145.reuse, R146.reuse ;  /* 0x00000091208c7223 */ /* 0x180fe20000010092 */
[--C-:B------:R-:W-:Y:S01]  /*5760*/  FFMA.FTZ R141, R204, R138, R137.reuse ;  /* 0x0000008acc8d7223 */ /* 0x100fe20000010089 */
[----:B------:R-:W-:Y:S01]  /*5770*/  ISETP.GE.U32.AND.EX P0, PT, R207, 0x1000000, PT, P0 ;  /* 0x01000000cf00780c */ /* 0x000fe20003f06100 */
[-C--:B------:R-:W-:Y:S01]  /*5780*/  FFMA.FTZ R138, R34, R145.reuse, R146 ;  /* 0x00000091228a7223 */ /* 0x080fe20000010092 */
[-C--:B------:R-:W-:Y:S01]  /*5790*/  FMUL.FTZ R143, R143, R144.reuse ;  /* 0x000000908f8f7220 */ /* 0x080fe20000410000 */
[----:B------:R-:W-:Y:S01]  /*57a0*/  PRMT R137, R37, 0x7632, R137 ;  /* 0x0000763225897816 */ /* 0x000fe20000000089 */
[-C--:B------:R-:W-:Y:S01]  /*57b0*/  FMUL.FTZ R151, R151, R144.reuse ;  /* 0x0000009097977220 */ /* 0x080fe20000410000 */
[----:B------:R-:W-:Y:S01]  /*57c0*/  FSEL R214, R136, RZ, P0 ;  /* 0x000000ff88d67208 */ /* 0x000fe20000000000 */
[----:B------:R-:W-:Y:S01]  /*57d0*/  FADD.FTZ R142, R33, -R138 ;  /* 0x8000008a218e7221 */ /* 0x000fe20000010000 */
[----:B------:R-:W-:Y:S01]  /*57e0*/  PRMT R136, R36, 0x7632, R136 ;  /* 0x0000763224887816 */ /* 0x000fe20000000088 */
[----:B------:R-:W-:Y:S01]  /*57f0*/  FMUL.FTZ R138, R143, UR11 ;  /* 0x0000000b8f8a7c20 */ /* 0x000fe20008410000 */
[----:B------:R-:W-:Y:S01]  /*5800*/  LOP3.LUT P0, RZ, R207, 0xff, RZ, 0xc0, !PT ;  /* 0x000000ffcfff7812 */ /* 0x000fe2000780c0ff */
[----:B------:R-:W-:Y:S01]  /*5810*/  FADD.FTZ R140, R31, -R140 ;  /* 0x8000008c1f8c7221 */ /* 0x000fe20000010000 */
[----:B------:R-:W-:Y:S01]  /*5820*/  SHF.L.U32 R143, R137, 0x10, RZ ;  /* 0x00000010898f7819 */ /* 0x000fe200000006ff */
[----:B------:R-:W-:Y:S01]  /*5830*/  FMUL.FTZ R141, R141, R144 ;  /* 0x000000908d8d7220 */ /* 0x000fe20000410000 */
[----:B------:R-:W-:Y:S01]  /*5840*/  SHF.L.U32 R137, R136, 0x10, RZ ;  /* 0x0000001088897819 */ /* 0x000fe200000006ff */
[----:B------:R-:W-:Y:S01]  /*5850*/  FMUL.FTZ R136, R151, UR11 ;  /* 0x0000000b97887c20 */ /* 0x000fe20008410000 */
[----:B------:R-:W-:Y:S01]  /*5860*/  FSEL R138, R138, RZ, P0 ;  /* 0x000000ff8a8a7208 */ /* 0x000fe20000000000 */
[C---:B------:R-:W-:Y:S01]  /*5870*/  FFMA.FTZ R151, R204.reuse, R142, R143 ;  /* 0x0000008ecc977223 */ /* 0x040fe2000001008f */
[----:B------:R-:W-:Y:S01]  /*5880*/  LOP3.LUT P0, RZ, R207, 0xff00, RZ, 0xc0, !PT ;  /* 0x0000ff00cfff7812 */ /* 0x000fe2000780c0ff */
[----:B------:R-:W-:Y:S01]  /*5890*/  FFMA.FTZ R143, R204, R140, R137 ;  /* 0x0000008ccc8f7223 */ /* 0x000fe20000010089 */
[----:B------:R-:W-:Y:S01]  /*58a0*/  FFMA.FTZ R215, R23, R145, R146 ;  /* 0x0000009117d77223 */ /* 0x000fe20000010092 */
[-C--:B------:R-:W-:Y:S01]  /*58b0*/  FMUL.FTZ R151, R151, R144.reuse ;  /* 0x0000009097977220 */ /* 0x080fe20000410000 */
[----:B------:R-:W-:Y:S01]  /*58c0*/  FSEL R205, R136, RZ, P0 ;  /* 0x000000ff88cd7208 */ /* 0x000fe20000000000 */
[----:B------:R-:W-:Y:S01]  /*58d0*/  FMUL.FTZ R136, R141, UR11 ;  /* 0x0000000b8d887c20 */ /* 0x000fe20008410000 */
[----:B------:R-:W-:Y:S01]  /*58e0*/  LOP3.LUT P0, RZ, R206, 0xff0000, RZ, 0xc0, !PT ;  /* 0x00ff0000ceff7812 */ /* 0x000fe2000780c0ff */
[----:B------:R-:W0:Y:S01]  /*58f0*/  LDC.64 R140, c[0x0][0x468] ;  /* 0x00011a00ff8c7b82 */ /* 0x000e220000000a00 */
[----:B------:R-:W-:Y:S01]  /*5900*/  SHF.L.U32 R137, R36, 0x10, RZ ;  /* 0x0000001024897819 */ /* 0x000fe200000006ff */
[----:B------:R-:W-:Y:S01]  /*5910*/  FADD.FTZ R215, R24, -R215 ;  /* 0x800000d718d77221 */ /* 0x000fe20000010000 */
[----:B------:R-:W-:Y:S01]  /*5920*/  FMUL.FTZ R151, R151, UR11 ;  /* 0x0000000b97977c20 */ /* 0x000fe20008410000 */
[----:B------:R-:W-:Y:S01]  /*5930*/  FSEL R142, R136, RZ, P0 ;  /* 0x000000ff888e7208 */ /* 0x000fe20000000000 */
[-C--:B------:R-:W-:Y:S01]  /*5940*/  FMUL.FTZ R143, R143, R144.reuse ;  /* 0x000000908f8f7220 */ /* 0x080fe20000410000 */
[----:B------:R-:W-:Y:S01]  /*5950*/  LOP3.LUT P0, RZ, R206, 0xff000000, RZ, 0xc0, !PT ;  /* 0xff000000ceff7812 */ /* 0x000fe2000780c0ff */
[----:B------:R-:W-:Y:S01]  /*5960*/  FFMA.FTZ R137, R204, R215, R137 ;  /* 0x000000d7cc897223 */ /* 0x000fe20000010089 */
[----:B------:R-:W-:Y:S01]  /*5970*/  F2FP.BF16.F32.PACK_AB R139, R214, R139 ;  /* 0x0000008bd68b723e */ /* 0x000fe200000010ff */
[----:B------:R-:W-:Y:S01]  /*5980*/  FMUL.FTZ R143, R143, UR11 ;  /* 0x0000000b8f8f7c20 */ /* 0x000fe20008410000 */
[----:B------:R-:W-:Y:S01]  /*5990*/  FSEL R151, R151, RZ, P0 ;  /* 0x000000ff97977208 */ /* 0x000fe20000000000 */
[----:B------:R-:W-:Y:S01]  /*59a0*/  FMUL.FTZ R137, R137, R144 ;  /* 0x0000009089897220 */ /* 0x000fe20000410000 */
[----:B------:R-:W-:-:S02]  /*59b0*/  LOP3.LUT P0, RZ, R206, 0xff00, RZ, 0xc0, !PT ;  /* 0x0000ff00ceff7812 */ /* 0x000fc4000780c0ff */
[----:B------:R-:W-:Y:S01]  /*59c0*/  F2FP.BF16.F32.PACK_AB R138, R205, R138 ;  /* 0x0000008acd8a723e */ /* 0x000fe200000010ff */
[----:B------:R-:W-:Y:S01]  /*59d0*/  FMUL.FTZ R137, R137, UR11 ;  /* 0x0000000b89897c20 */ /* 0x000fe20008410000 */
        /* <DEDUP_REMOVED lines=8> */
.L_x_568:
[----:B------:R-:W-:Y:S05]  /*5a60*/  BSYNC.RECONVERGENT B1 ;  /* 0x0000000000017941 */ /* 0x000fea0003800200 */
.L_x_567:
[----:B------:R-:W-:Y:S05]  /*5a70*/  @!P2 BRA `(.L_x_559) ;  /* 0x000000180078a947 */ /* 0x000fea0003800000 */
[-CC-:B------:R-:W-:Y:S01]  /*5a80*/  FFMA.FTZ R143, R171, R145.reuse, R146.reuse ;  /* 0x00000091ab8f7223 */ /* 0x180fe20000010092 */
[-CC-:B012---:R-:W-:Y:S01]  /*5a90*/  FFMA.FTZ R136, R180, R145.reuse, R146.reuse ;  /* 0x00000091b4887223 */ /* 0x187fe20000010092 */
[----:B------:R-:W-:Y:S01]  /*5aa0*/  SHF.L.U32 R139, R131, 0x10, RZ ;  /* 0x00000010838b7819 */ /* 0x000fe200000006ff */
[-C--:B------:R-:W-:Y:S01]  /*5ab0*/  FFMA.FTZ R141, R169, R145.reuse, R146 ;  /* 0x00000091a98d7223 */ /* 0x080fe20000010092 */
[----:B------:R-:W-:Y:S01]  /*5ac0*/  FADD.FTZ R142, R172, -R143 ;  /* 0x8000008fac8e7221 */ /* 0x000fe20000010000 */
[----:B------:R-:W-:Y:S01]  /*5ad0*/  SHF.L.U32 R137, R130, 0x10, RZ ;  /* 0x0000001082897819 */ /* 0x000fe200000006ff */
[----:B------:R-:W-:Y:S01]  /*5ae0*/  FADD.FTZ R214, R179, -R136 ;  /* 0x80000088b3d67221 */ /* 0x000fe20000010000 */
[----:B------:R-:W-:Y:S01]  /*5af0*/  FADD.FTZ R136, R170, -R141 ;  /* 0x8000008daa887221 */ /* 0x000fe20000010000 */
[----:B-----5:R-:W-:Y:S01]  /*5b00*/  FFMA.FTZ R143, R204, R142, R139 ;  /* 0x0000008ecc8f7223 */ /* 0x020fe2000001008b */
[-CC-:B------:R-:W-:Y:S01]  /*5b10*/  FFMA.FTZ R138, R178, R145.reuse, R146.reuse ;  /* 0x00000091b28a7223 */ /* 0x180fe20000010092 */
[----:B------:R-:W-:Y:S01]  /*5b20*/  SHF.L.U32 R147, R147, 0x10, RZ ;  /* 0x0000001093937819 */ /* 0x000fe200000006ff */
[-C--:B------:R-:W-:Y:S01]  /*5b30*/  FFMA.FTZ R205, R167, R145.reuse, R146 ;  /* 0x00000091a7cd7223 */ /* 0x080fe20000010092 */
[----:B------:R-:W-:Y:S01]  /*5b40*/  FFMA.FTZ R141, R204, R136, R137 ;  /* 0x00000088cc8d7223 */ /* 0x000fe20000010089 */
[----:B------:R-:W-:Y:S01]  /*5b50*/  FMUL.FTZ R136, R143, R144 ;  /* 0x000000908f887220 */ /* 0x000fe20000410000 */
[----:B------:R-:W-:Y:S01]  /*5b60*/  SHF.L.U32 R139, R148, 0x10, RZ ;  /* 0x00000010948b7819 */ /* 0x000fe200000006ff */
[----:B------:R-:W-:Y:S01]  /*5b70*/  FADD.FTZ R142, R177, -R138 ;  /* 0x8000008ab18e7221 */ /* 0x000fe20000010000 */
[----:B------:R-:W-:Y:S01]  /*5b80*/  SHF.L.U32 R137, R129, 0x10, RZ ;  /* 0x0000001081897819 */ /* 0x000fe200000006ff */
[----:B------:R-:W-:Y:S01]  /*5b90*/  FADD.FTZ R138, R168, -R205 ;  /* 0x800000cda88a7221 */ /* 0x000fe20000010000 */
[----:B------:R-:W-:Y:S01]  /*5ba0*/  FFMA.FTZ R147, R204, R214, R147 ;  /* 0x000000d6cc937223 */ /* 0x000fe20000010093 */
[----:B------:R-:W-:Y:S01]  /*5bb0*/  FMUL.FTZ R136, R136, UR11 ;  /* 0x0000000b88887c20 */ /* 0x000fe20008410000 */
[----:B------:R-:W-:Y:S01]  /*5bc0*/  LOP3.LUT P0, RZ, R209, 0xff0000, RZ, 0xc0, !PT ;  /* 0x00ff0000d1ff7812 */ /* 0x000fe2000780c0ff */
[C---:B------:R-:W-:Y:S01]  /*5bd0*/  FFMA.FTZ R143, R204.reuse, R142, R139 ;  /* 0x0000008ecc8f7223 */ /* 0x040fe2000001008b */
[----:B------:R-:W-:Y:S01]  /*5be0*/  FFMA.FTZ R139, R204, R138, R137 ;  /* 0x0000008acc8b7223 */ /* 0x000fe20000010089 */
[-C--:B------:R-:W-:Y:S01]  /*5bf0*/  FMUL.FTZ R138, R147, R144.reuse ;  /* 0x00000090938a7220 */ /* 0x080fe20000410000 */
[----:B------:R-:W-:Y:S01]  /*5c00*/  FSEL R147, R136, RZ, P0 ;  /* 0x000000ff88937208 */ /* 0x000fe20000000000 */
[-CC-:B------:R-:W-:Y:S01]  /*5c10*/  FFMA.FTZ R140, R176, R145.reuse, R146.reuse ;  /* 0x00000091b08c7223 */ /* 0x180fe20000010092 */
[----:B------:R-:W-:Y:S01]  /*5c20*/  ISETP.GE.U32.AND P0, PT, R208, RZ, PT ;  /* 0x000000ffd000720c */ /* 0x000fe20003f06070 */
[----:B------:R-:W-:Y:S01]  /*5c30*/  FMUL.FTZ R138, R138, UR11 ;  /* 0x0000000b8a8a7c20 */ /* 0x000fe20008410000 */
[-CC-:B------:R-:W-:Y:S01]  /*5c40*/  FFMA.FTZ R151, R165, R145.reuse, R146.reuse ;  /* 0x00000091a5977223 */ /* 0x180fe20000010092 */
[-C--:B------:R-:W-:Y:S01]  /*5c50*/  FMUL.FTZ R141, R141, R144.reuse ;  /* 0x000000908d8d7220 */ /* 0x080fe20000410000 */
[----:B------:R-:W-:Y:S01]  /*5c60*/  ISETP.GE.U32.AND.EX P0, PT, R209, 0x1000000, PT, P0 ;  /* 0x01000000d100780c */ /* 0x000fe20003f06100 */
[----:B------:R-:W-:Y:S01]  /*5c70*/  FFMA.FTZ R146, R174, R145, R146 ;  /* 0x00000091ae927223 */ /* 0x000fe20000010092 */
[----:B------:R-:W-:Y:S01]  /*5c80*/  SHF.L.U32 R137, R150, 0x10, RZ ;  /* 0x0000001096897819 */ /* 0x000fe200000006ff */
[----:B------:R-:W-:Y:S01]  /*5c90*/  FMUL.FTZ R136, R141, UR11 ;  /* 0x0000000b8d887c20 */ /* 0x000fe20008410000 */
[----:B------:R-:W-:Y:S01]  /*5ca0*/  FSEL R148, R138, RZ, P0 ;  /* 0x000000ff8a947208 */ /* 0x000fe20000000000 */
[----:B------:R-:W-:Y:S01]  /*5cb0*/  FADD.FTZ R146, R173, -R146 ;  /* 0x80000092ad927221 */ /* 0x000fe20000010000 */
[----:B------:R-:W-:Y:S01]  /*5cc0*/  LOP3.LUT P0, RZ, R209, 0xff, RZ, 0xc0, !PT ;  /* 0x000000ffd1ff7812 */ /* 0x000fe2000780c0ff */
[----:B------:R-:W-:Y:S01]  /*5cd0*/  FMUL.FTZ R143, R143, R144 ;  /* 0x000000908f8f7220 */ /* 0x000fe20000410000 */
[----:B------:R-:W-:Y:S01]  /*5ce0*/  SHF.L.U32 R149, R149, 0x10, RZ ;  /* 0x0000001095957819 */ /* 0x000fe200000006ff */
[----:B------:R-:W-:Y:S01]  /*5cf0*/  FADD.FTZ R140, R175, -R140 ;  /* 0x8000008caf8c7221 */ /* 0x000fe20000010000 */
[----:B------:R-:W-:Y:S01]  /*5d00*/  FFMA.FTZ R141, R204, R146, R137 ;  /* 0x00000092cc8d7223 */ /* 0x000fe20000010089 */
[----:B------:R-:W-:Y:S01]  /*5d10*/  FSEL R145, R136, RZ, P0 ;  /* 0x000000ff88917208 */ /* 0x000fe20000000000 */
[----:B------:R-:W-:Y:S01]  /*5d20*/  FMUL.FTZ R143, R143, UR11 ;  /* 0x0000000b8f8f7c20 */ /* 0x000fe20008410000 */
[----:B------:R-:W0:Y:S01]  /*5d30*/  LDC.64 R136, c[0x0][0x468] ;  /* 0x00011a00ff887b82 */ /* 0x000e220000000a00 */
[----:B------:R-:W-:Y:S01]  /*5d40*/  LOP3.LUT P0, RZ, R209, 0xff00, RZ, 0xc0, !PT ;  /* 0x0000ff00d1ff7812 */ /* 0x000fe2000780c0ff */
[----:B------:R-:W-:Y:S01]  /*5d50*/  FMUL.FTZ R138, R139, R144 ;  /* 0x000000908b8a7220 */ /* 0x000fe20000410000 */
[----:B------:R-:W-:Y:S01]  /*5d60*/  FFMA.FTZ R149, R204, R140, R149 ;  /* 0x0000008ccc957223 */ /* 0x000fe20000010095 */
[----:B------:R-:W-:Y:S01]  /*5d70*/  SHF.L.U32 R139, R128, 0x10, RZ ;  /* 0x00000010808b7819 */ /* 0x000fe200000006ff */
[----:B------:R-:W-:Y:S01]  /*5d80*/  FADD.FTZ R151, R166, -R151 ;  /* 0x80000097a6977221 */ /* 0x000fe20000010000 */
[----:B------:R-:W-:Y:S01]  /*5d90*/  FMUL.FTZ R138, R138, UR11 ;  /* 0x0000000b8a8a7c20 */ /* 0x000fe20008410000 */
[----:B------:R-:W-:Y:S01]  /*5da0*/  FSEL R146, R143, RZ, P0 ;  /* 0x000000ff8f927208 */ /* 0x000fe20000000000 */
[-C--:B------:R-:W-:Y:S01]  /*5db0*/  FMUL.FTZ R149, R149, R144.reuse ;  /* 0x0000009095957220 */ /* 0x080fe20000410000 */
[----:B------:R-:W-:Y:S01]  /*5dc0*/  LOP3.LUT P0, RZ, R208, 0xff0000, RZ, 0xc0, !PT ;  /* 0x00ff0000d0ff7812 */ /* 0x000fe2000780c0ff */
[-C--:B------:R-:W-:Y:S01]  /*5dd0*/  FMUL.FTZ R141, R141, R144.reuse ;  /* 0x000000908d8d7220 */ /* 0x080fe20000410000 */
[----:B------:R-:W-:Y:S01]  /*5de0*/  FFMA.FTZ R139, R204, R151, R139 ;  /* 0x00000097cc8b7223 */ /* 0x000fe2000001008b */
[----:B------:R-:W-:Y:S01]  /*5df0*/  FMUL.FTZ R149, R149, UR11 ;  /* 0x0000000b95957c20 */ /* 0x000fe20008410000 */
[----:B------:R-:W-:Y:S01]  /*5e00*/  FSEL R142, R138, RZ, P0 ;  /* 0x000000ff8a8e7208 */ /* 0x000fe20000000000 */
[----:B------:R-:W-:Y:S01]  /*5e10*/  FMUL.FTZ R141, R141, UR11 ;  /* 0x0000000b8d8d7c20 */ /* 0x000fe20008410000 */
[----:B------:R-:W-:Y:S01]  /*5e20*/  LOP3.LUT P0, RZ, R208, 0xff000000, RZ, 0xc0, !PT ;  /* 0xff000000d0ff7812 */ /* 0x000fe2000780c0ff */
[----:B------:R-:W-:Y:S01]  /*5e30*/  FMUL.FTZ R139, R139, R144 ;  /* 0x000000908b8b7220 */ /* 0x000fe20000410000 */
[----:B------:R-:W-:-:S02]  /*5e40*/  F2FP.BF16.F32.PACK_AB R138, R146, R145 ;  /* 0x00000091928a723e */ /* 0x000fc400000010ff */
[----:B------:R-:W-:Y:S01]  /*5e50*/  FSEL R149, R149, RZ, P0 ;  /* 0x000000ff95957208 */ /* 0x000fe20000000000 */
[----:B------:R-:W-:Y:S01]  /*5e60*/  FMUL.FTZ R139, R139, UR11 ;  /* 0x0000000b8b8b7c20 */ /* 0x000fe20008410000 */
[----:B------:R-:W-:-:S04]  /*5e70*/  LOP3.LUT P0, RZ, R208, 0xff00, RZ, 0xc0, !PT ;  /* 0x0000ff00d0ff7812 */ /* 0x000fc8000780c0ff */
[----:B------:R-:W-:Y:S01]  /*5e80*/  FSEL R143, R141, RZ, P0 ;  /* 0x000000ff8d8f7208 */ /* 0x000fe20000000000 */
[----:B0-----:R-:W-:Y:S01]  /*5e90*/  IMAD.WIDE.U32 R140, R202, 0x10, R136 ;  /* 0x00000010ca8c7825 */ /* 0x001fe200078e0088 */
[----:B------:R-:W-:Y:S02]  /*5ea0*/  LOP3.LUT P0, RZ, R208, 0xff, RZ, 0xc0, !PT ;  /* 0x000000ffd0ff7812 */ /* 0x000fe4000780c0ff */
[----:B------:R-:W-:Y:S02]  /*5eb0*/  F2FP.BF16.F32.PACK_AB R137, R149, R142 ;  /* 0x0000008e9589723e */ /* 0x000fe400000010ff */
[----:B------:R-:W-:Y:S02]  /*5ec0*/  FSEL R136, R139, RZ, P0 ;  /* 0x000000ff8b887208 */ /* 0x000fe40000000000 */
[----:B------:R-:W-:Y:S02]  /*5ed0*/  F2FP.BF16.F32.PACK_AB R139, R148, R147 ;  /* 0x00000093948b723e */ /* 0x000fe400000010ff */
[----:B------:R-:W-:-:S05]  /*5ee0*/  F2FP.BF16.F32.PACK_AB R136, R143, R136 ;  /* 0x000000888f88723e */ /* 0x000fca00000010ff */
[----:B------:R4:W-:Y:S01]  /*5ef0*/  STG.E.128 desc[UR4][R140.64], R136 ;  /* 0x000000888c007986 */ /* 0x0009e2000c101d04 */
[----:B------:R-:W-:Y:S05]  /*5f00*/  BRA `(.L_x_559) ;  /* 0x0000001400547947 */ /* 0x000fea0003800000 */
.L_x_562:
[----:B------:R-:W-:Y:S04]  /*5f10*/  BSSY.RECONVERGENT B1, `(.L_x_569) ;  /* 0x0000056000017945 */ /* 0x000fe80003800200 */
[----:B------:R-:W-:Y:S05]  /*5f20*/  @!P3 BRA `(.L_x_570) ;  /* 0x000000040050b947 */ /* 0x000fea0003800000 */
[-CC-:B------:R-:W-:Y:S01]  /*5f30*/  FFMA.FTZ R132, R191, R145.reuse, R146.reuse ;  /* 0x00000091bf847223 */ /* 0x180fe20000010092 */
[----:B------:R-:W-:Y:S01]  /*5f40*/  SHF.L.U32 R133, R47, 0x10, RZ ;  /* 0x000000102f857819 */ /* 0x000fe200000006ff */
[-C--:B------:R-:W-:Y:S01]  /*5f50*/  FFMA.FTZ R137, R188, R145.reuse, R146 ;  /* 0x00000091bc897223 */ /* 0x080fe20000010092 */
[----:B------:R-:W-:Y:S01]  /*5f60*/  SHF.L.U32 R134, R46, 0x10, RZ ;  /* 0x000000102e867819 */ /* 0x000fe200000006ff */
[----:B------:R-:W-:Y:S01]  /*5f70*/  FADD.FTZ R135, R189, -R132 ;  /* 0x80000084bd877221 */ /* 0x000fe20000010000 */
[--C-:B------:R-:W-:Y:S01]  /*5f80*/  FFMA.FTZ R132, R195, R145, R146.reuse ;  /* 0x00000091c3847223 */ /* 0x100fe20000010092 */
[----:B------:R-:W-:Y:S01]  /*5f90*/  FADD.FTZ R137, R186, -R137 ;  /* 0x80000089ba897221 */ /* 0x000fe20000010000 */
[----:B------:R-:W-:Y:S01]  /*5fa0*/  LOP3.LUT P0, RZ, R213, 0xff0000, RZ, 0xc0, !PT ;  /* 0x00ff0000d5ff7812 */ /* 0x000fe2000780c0ff */
[--C-:B-----5:R-:W-:Y:S01]  /*5fb0*/  FFMA.FTZ R135, R204, R135, R133.reuse ;  /* 0x00000087cc877223 */ /* 0x120fe20000010085 */
[----:B------:R-:W-:Y:S01]  /*5fc0*/  PRMT R133, R47, 0x7632, R133 ;  /* 0x000076322f857816 */ /* 0x000fe20000000085 */
[----:B------:R-:W-:-:S02]  /*5fd0*/  FFMA.FTZ R141, R192, R145, R146 ;  /* 0x00000091c08d7223 */ /* 0x000fc40000010092 */
[-C--:B------:R-:W-:Y:S01]  /*5fe0*/  FMUL.FTZ R136, R135, R144.reuse ;  /* 0x0000009087887220 */ /* 0x080fe20000410000 */
[----:B------:R-:W-:Y:S01]  /*5ff0*/  SHF.L.U32 R139, R133, 0x10, RZ ;  /* 0x00000010858b7819 */ /* 0x000fe200000006ff */
[----:B------:R-:W-:Y:S01]  /*6000*/  FADD.FTZ R133, R193, -R132 ;  /* 0x80000084c1857221 */ /* 0x000fe20000010000 */
[----:B------:R-:W-:Y:S01]  /*6010*/  FFMA.FTZ R132, R199, R145, R146 ;  /* 0x00000091c7847223 */ /* 0x000fe20000010092 */
[----:B------:R-:W-:Y:S01]  /*6020*/  FMUL.FTZ R136, R136, UR11 ;  /* 0x0000000b88887c20 */ /* 0x000fe20008410000 */
[----:B------:R-:W-:Y:S01]  /*6030*/  FADD.FTZ R141, R190, -R141 ;  /* 0x8000008dbe8d7221 */ /* 0x000fe20000010000 */
[----:B------:R-:W-:Y:S01]  /*6040*/  FFMA.FTZ R219, R204, R133, R134 ;  /* 0x00000085ccdb7223 */ /* 0x000fe20000010086 */
[----:B------:R-:W-:Y:S01]  /*6050*/  PRMT R133, R46, 0x7632, R133 ;  /* 0x000076322e857816 */ /* 0x000fe20000000085 */
[----:B------:R-:W-:Y:S01]  /*6060*/  FFMA.FTZ R151, R204, R137, R139 ;  /* 0x00000089cc977223 */ /* 0x000fe2000001008b */
[----:B------:R-:W-:Y:S01]  /*6070*/  FSEL R139, R136, RZ, P0 ;  /* 0x000000ff888b7208 */ /* 0x000fe20000000000 */
[----:B------:R-:W-:Y:S01]  /*6080*/  FFMA.FTZ R137, R196, R145, R146 ;  /* 0x00000091c4897223 */ /* 0x000fe20000010092 */
[----:B------:R-:W-:Y:S01]  /*6090*/  SHF.L.U32 R136, R45, 0x10, RZ ;  /* 0x000000102d887819 */ /* 0x000fe200000006ff */
[-C--:B------:R-:W-:Y:S01]  /*60a0*/  FMUL.FTZ R138, R151, R144.reuse ;  /* 0x00000090978a7220 */ /* 0x080fe20000410000 */
[----:B------:R-:W-:Y:S01]  /*60b0*/  SHF.L.U32 R143, R133, 0x10, RZ ;  /* 0x00000010858f7819 */ /* 0x000fe200000006ff */
[----:B------:R-:W-:Y:S01]  /*60c0*/  FADD.FTZ R133, R197, -R132 ;  /* 0x80000084c5857221 */ /* 0x000fe20000010000 */
[----:B------:R-:W-:Y:S01]  /*60d0*/  PRMT R134, R45, 0x7632, R134 ;  /* 0x000076322d867816 */ /* 0x000fe20000000086 */
[----:B------:R-:W-:Y:S01]  /*60e0*/  FMUL.FTZ R138, R138, UR11 ;  /* 0x0000000b8a8a7c20 */ /* 0x000fe20008410000 */
[----:B------:R-:W-:Y:S01]  /*60f0*/  ISETP.GE.U32.AND P0, PT, R212, RZ, PT ;  /* 0x000000ffd400720c */ /* 0x000fe20003f06070 */
[----:B------:R-:W-:Y:S01]  /*6100*/  FFMA.FTZ R205, R204, R133, R136 ;  /* 0x00000085cccd7223 */ /* 0x000fe20000010088 */
[----:B------:R-:W-:Y:S01]  /*6110*/  SHF.L.U32 R134, R134, 0x10, RZ ;  /* 0x0000001086867819 */ /* 0x000fe200000006ff */
[----:B------:R-:W-:Y:S01]  /*6120*/  FADD.FTZ R137, R194, -R137 ;  /* 0x80000089c2897221 */ /* 0x000fe20000010000 */
[----:B------:R-:W-:Y:S01]  /*6130*/  ISETP.GE.U32.AND.EX P0, PT, R213, 0x1000000, PT, P0 ;  /* 0x01000000d500780c */ /* 0x000fe20003f06100 */
[-C--:B------:R-:W-:Y:S01]  /*6140*/  FMUL.FTZ R133, R219, R144.reuse ;  /* 0x00000090db857220 */ /* 0x080fe20000410000 */
[C---:B------:R-:W-:Y:S01]  /*6150*/  FFMA.FTZ R218, R204.reuse, R141, R143 ;  /* 0x0000008dccda7223 */ /* 0x040fe2000001008f */
[----:B------:R-:W-:Y:S01]  /*6160*/  FFMA.FTZ R215, R204, R137, R134 ;  /* 0x00000089ccd77223 */ /* 0x000fe20000010086 */
[----:B------:R-:W-:Y:S01]  /*6170*/  FSEL R220, R138, RZ, P0 ;  /* 0x000000ff8adc7208 */ /* 0x000fe20000000000 */
[----:B------:R-:W-:Y:S01]  /*6180*/  FMUL.FTZ R136, R133, UR11 ;  /* 0x0000000b85887c20 */ /* 0x000fe20008410000 */
[----:B------:R-:W-:Y:S01]  /*6190*/  LOP3.LUT P0, RZ, R213, 0xff, RZ, 0xc0, !PT ;  /* 0x000000ffd5ff7812 */ /* 0x000fe2000780c0ff */
[-C--:B------:R-:W-:Y:S01]  /*61a0*/  FFMA.FTZ R141, R200, R145.reuse, R146 ;  /* 0x00000091c88d7223 */ /* 0x080fe20000010092 */
[----:B------:R-:W-:Y:S01]  /*61b0*/  PRMT R134, R44, 0x7632, R134 ;  /* 0x000076322c867816 */ /* 0x000fe20000000086 */
[-C--:B------:R-:W-:Y:S01]  /*61c0*/  FMUL.FTZ R138, R218, R144.reuse ;  /* 0x00000090da8a7220 */ /* 0x080fe20000410000 */
[----:B------:R-:W-:Y:S01]  /*61d0*/  FFMA.FTZ R132, R203, R145, R146 ;  /* 0x00000091cb847223 */ /* 0x000fe20000010092 */
[----:B------:R-:W-:Y:S01]  /*61e0*/  SHF.L.U32 R137, R44, 0x10, RZ ;  /* 0x000000102c897819 */ /* 0x000fe200000006ff */
[----:B------:R-:W-:Y:S01]  /*61f0*/  FADD.FTZ R141, R198, -R141 ;  /* 0x8000008dc68d7221 */ /* 0x000fe20000010000 */
[----:B------:R-:W-:Y:S01]  /*6200*/  SHF.L.U32 R134, R134, 0x10, RZ ;  /* 0x0000001086867819 */ /* 0x000fe200000006ff */
[----:B------:R-:W-:Y:S01]  /*6210*/  FMUL.FTZ R140, R138, UR11 ;  /* 0x0000000b8a8c7c20 */ /* 0x000fe20008410000 */
[----:B------:R-:W-:Y:S01]  /*6220*/  FSEL R216, R136, RZ, P0 ;  /* 0x000000ff88d87208 */ /* 0x000fe20000000000 */
[----:B------:R-:W-:Y:S01]  /*6230*/  FADD.FTZ R133, R201, -R132 ;  /* 0x80000084c9857221 */ /* 0x000fe20000010000 */
[----:B------:R-:W-:Y:S01]  /*6240*/  LOP3.LUT P0, RZ, R213, 0xff00, RZ, 0xc0, !PT ;  /* 0x0000ff00d5ff7812 */ /* 0x000fe2000780c0ff */
[-C--:B------:R-:W-:Y:S01]  /*6250*/  FMUL.FTZ R132, R205, R144.reuse ;  /* 0x00000090cd847220 */ /* 0x080fe20000410000 */
[C---:B------:R-:W-:Y:S01]  /*6260*/  FFMA.FTZ R138, R204.reuse, R141, R134 ;  /* 0x0000008dcc8a7223 */ /* 0x040fe20000010086 */
[----:B------:R-:W-:Y:S01]  /*6270*/  FFMA.FTZ R137, R204, R133, R137 ;  /* 0x00000085cc897223 */ /* 0x000fe20000010089 */
[----:B------:R-:W-:Y:S01]  /*6280*/  FSEL R221, R140, RZ, P0 ;  /* 0x000000ff8cdd7208 */ /* 0x000fe20000000000 */
[----:B------:R-:W0:Y:S01]  /*6290*/  LDC.64 R142, c[0x0][0x478] ;  /* 0x00011e00ff8e7b82 */ /* 0x000e220000000a00 */
[----:B------:R-:W-:Y:S01]  /*62a0*/  FMUL.FTZ R133, R132, UR11 ;  /* 0x0000000b84857c20 */ /* 0x000fe20008410000 */
[----:B------:R-:W-:Y:S01]  /*62b0*/  LOP3.LUT P0, RZ, R212, 0xff0000, RZ, 0xc0, !PT ;  /* 0x00ff0000d4ff7812 */ /* 0x000fe2000780c0ff */
[-C--:B------:R-:W-:Y:S01]  /*62c0*/  FMUL.FTZ R134, R215, R144.reuse ;  /* 0x00000090d7867220 */ /* 0x080fe20000410000 */
[----:B------:R-:W-:Y:S01]  /*62d0*/  FMUL.FTZ R132, R137, R144 ;  /* 0x0000009089847220 */ /* 0x000fe20000410000 */
[----:B------:R-:W-:-:S02]  /*62e0*/  F2FP.BF16.F32.PACK_AB R135, R151, R135 ;  /* 0x000000879787723e */ /* 0x000fc400000010ff */
[----:B------:R-:W-:Y:S01]  /*62f0*/  FMUL.FTZ R134, R134, UR11 ;  /* 0x0000000b86867c20 */ /* 0x000fe20008410000 */
[----:B------:R-:W1:Y:S01]  /*6300*/  LDC.64 R140, c[0x0][0x468] ;  /* 0x00011a00ff8c7b82 */ /* 0x000e620000000a00 */
[----:B------:R-:W-:Y:S01]  /*6310*/  FSEL R214, R133, RZ, P0 ;  /* 0x000000ff85d67208 */ /* 0x000fe20000000000 */
[----:B------:R-:W-:Y:S01]  /*6320*/  FMUL.FTZ R132, R132, UR11 ;  /* 0x0000000b84847c20 */ /* 0x000fe20008410000 */
[----:B------:R-:W-:Y:S01]  /*6330*/  LOP3.LUT P0, RZ, R212, 0xff000000, RZ, 0xc0, !PT ;  /* 0xff000000d4ff7812 */ /* 0x000fe2000780c0ff */
[----:B------:R-:W-:Y:S01]  /*6340*/  FMUL.FTZ R133, R138, R144 ;  /* 0x000000908a857220 */ /* 0x000fe20000410000 */
[----:B------:R-:W-:Y:S02]  /*6350*/  F2FP.BF16.F32.PACK_AB R139, R220, R139 ;  /* 0x0000008bdc8b723e */ /* 0x000fe400000010ff */
[----:B------:R-:W-:Y:S01]  /*6360*/  FSEL R217, R134, RZ, P0 ;  /* 0x000000ff86d97208 */ /* 0x000fe20000000000 */
[----:B------:R-:W-:Y:S01]  /*6370*/  FMUL.FTZ R151, R133, UR11 ;  /* 0x0000000b85977c20 */ /* 0x000fe20008410000 */
[----:B------:R-:W-:-:S02]  /*6380*/  LOP3.LUT P0, RZ, R212, 0xff, RZ, 0xc0, !PT ;  /* 0x000000ffd4ff7812 */ /* 0x000fc4000780c0ff */
[----:B------:R-:W-:Y:S02]  /*6390*/  F2FP.BF16.F32.PACK_AB R134, R218, R219 ;  /* 0x000000dbda86723e */ /* 0x000fe400000010ff */
[----:B------:R-:W-:Y:S02]  /*63a0*/  FSEL R136, R132, RZ, P0 ;  /* 0x000000ff84887208 */ /* 0x000fe40000000000 */
[----:B------:R-:W-:Y:S01]  /*63b0*/  LOP3.LUT P0, RZ, R212, 0xff00, RZ, 0xc0, !PT ;  /* 0x0000ff00d4ff7812 */ /* 0x000fe2000780c0ff */
[----:B0-----:R-:W-:Y:S01]  /*63c0*/  IMAD.WIDE.U32 R142, R202, 0x10, R142 ;  /* 0x00000010ca8e7825 */ /* 0x001fe200078e008e */
[----:B------:R-:W-:Y:S02]  /*63d0*/  F2FP.BF16.F32.PACK_AB R133, R215, R205 ;  /* 0x000000cdd785723e */ /* 0x000fe400000010ff */
[----:B------:R-:W-:Y:S02]  /*63e0*/  FSEL R151, R151, RZ, P0 ;  /* 0x000000ff97977208 */ /* 0x000fe40000000000 */
[----:B------:R-:W-:-:S02]  /*63f0*/  F2FP.BF16.F32.PACK_AB R132, R138, R137 ;  /* 0x000000898a84723e */ /* 0x000fc400000010ff */
[----:B------:R-:W-:Y:S01]  /*6400*/  F2FP.BF16.F32.PACK_AB R138, R221, R216 ;  /* 0x000000d8dd8a723e */ /* 0x000fe200000010ff */
[C---:B-1----:R-:W-:Y:S01]  /*6410*/  IMAD.WIDE.U32 R140, R202.reuse, 0x10, R140 ;  /* 0x00000010ca8c7825 */ /* 0x042fe200078e008c */
[----:B------:R-:W-:Y:S01]  /*6420*/  F2FP.BF16.F32.PACK_AB R137, R217, R214 ;  /* 0x000000d6d989723e */ /* 0x000fe200000010ff */
[----:B------:R0:W-:Y:S01]  /*6430*/  STG.E.128 desc[UR4][R142.64], R132 ;  /* 0x000000848e007986 */ /* 0x0001e2000c101d04 */
[----:B------:R-:W-:Y:S02]  /*6440*/  F2FP.BF16.F32.PACK_AB R136, R151, R136 ;  /* 0x000000889788723e */ /* 0x000fe400000010ff */
[----:B------:R-:W-:-:S03]  /*6450*/  IADD3 R202, PT, PT, R202, 0x100, RZ ;  /* 0x00000100caca7810 */ /* 0x000fc60007ffe0ff */
[----:B------:R0:W-:Y:S04]  /*6460*/  STG.E.128 desc[UR4][R140.64], R136 ;  /* 0x000000888c007986 */ /* 0x0001e8000c101d04 */
.L_x_570:
[----:B------:R-:W-:Y:S05]  /*6470*/  BSYNC.RECONVERGENT B1 ;  /* 0x0000000000017941 */ /* 0x000fea0003800200 */
.L_x_569:
[----:B------:R-:W-:Y:S04]  /*6480*/  BSSY.RECONVERGENT B1, `(.L_x_571) ;  /* 0x0000056000017945 */ /* 0x000fe80003800200 */
[----:B------:R-:W-:Y:S05]  /*6490*/  @!P5 BRA `(.L_x_572) ;  /* 0x000000040050d947 */ /* 0x000fea0003800000 */
[-CC-:B0-----:R-:W-:Y:S01]  /*64a0*/  FFMA.FTZ R133, R157, R145.reuse, R146.reuse ;  /* 0x000000919d857223 */ /* 0x181fe20000010092 */
[C---:B------:R-:W-:Y:S01]  /*64b0*/  SHF.L.U32 R135, R43.reuse, 0x10, RZ ;  /* 0x000000102b877819 */ /* 0x040fe200000006ff */
[----:B------:R-:W-:Y:S01]  /*64c0*/  FFMA.FTZ R138, R164, R145, R146 ;  /* 0x00000091a48a7223 */ /* 0x000fe20000010092 */
[----:B------:R-:W-:Y:S01]  /*64d0*/  PRMT R134, R43, 0x7632, R134 ;  /* 0x000076322b867816 */ /* 0x000fe20000000086 */
[----:B------:R-:W-:Y:S01]  /*64e0*/  FADD.FTZ R133, R158, -R133 ;  /* 0x800000859e857221 */ /* 0x000fe20000010000 */
[----:B------:R-:W-:Y:S01]  /*64f0*/  SHF.L.U32 R132, R42, 0x10, RZ ;  /* 0x000000102a847819 */ /* 0x000fe200000006ff */
[----:B------:R-:W-:Y:S01]  /*6500*/  FADD.FTZ R137, R163, -R138 ;  /* 0x8000008aa3897221 */ /* 0x000fe20000010000 */
[----:B------:R-:W-:Y:S01]  /*6510*/  SHF.L.U32 R139, R134, 0x10, RZ ;  /* 0x00000010868b7819 */ /* 0x000fe200000006ff */
[----:B-----5:R-:W-:Y:S01]  /*6520*/  FFMA.FTZ R135, R204, R133, R135 ;  /* 0x00000085cc877223 */ /* 0x020fe20000010087 */
[-CC-:B------:R-:W-:Y:S01]  /*6530*/  FFMA.FTZ R133, R155, R145.reuse, R146.reuse ;  /* 0x000000919b857223 */ /* 0x180fe20000010092 */
[----:B------:R-:W-:Y:S01]  /*6540*/  LOP3.LUT P0, RZ, R211, 0xff0000, RZ, 0xc0, !PT ;  /* 0x00ff0000d3ff7812 */ /* 0x000fe2000780c0ff */
[----:B------:R-:W-:Y:S01]  /*6550*/  FFMA.FTZ R140, R162, R145, R146 ;  /* 0x00000091a28c7223 */ /* 0x000fe20000010092 */
[-C--:B------:R-:W-:Y:S01]  /*6560*/  FMUL.FTZ R136, R135, R144.reuse ;  /* 0x0000009087887220 */ /* 0x080fe20000410000 */
[----:B------:R-:W-:Y:S01]  /*6570*/  FADD.FTZ R133, R156, -R133 ;  /* 0x800000859c857221 */ /* 0x000fe20000010000 */
[----:B------:R-:W-:Y:S01]  /*6580*/  FFMA.FTZ R151, R204, R137, R139 ;  /* 0x00000089cc977223 */ /* 0x000fe2000001008b */
[----:B------:R-:W-:Y:S01]  /*6590*/  FADD.FTZ R141, R161, -R140 ;  /* 0x8000008ca18d7221 */ /* 0x000fe20000010000 */
[----:B------:R-:W-:Y:S01]  /*65a0*/  FMUL.FTZ R136, R136, UR11 ;  /* 0x0000000b88887c20 */ /* 0x000fe20008410000 */
[----:B------:R-:W-:Y:S01]  /*65b0*/  FFMA.FTZ R219, R204, R133, R132 ;  /* 0x00000085ccdb7223 */ /* 0x000fe20000010084 */
[----:B------:R-:W-:Y:S01]  /*65c0*/  PRMT R133, R42, 0x7632, R133 ;  /* 0x000076322a857816 */ /* 0x000fe20000000085 */
[-C--:B------:R-:W-:Y:S01]  /*65d0*/  FFMA.FTZ R132, R183, R145.reuse, R146 ;  /* 0x00000091b7847223 */ /* 0x080fe20000010092 */
[----:B------:R-:W-:Y:S01]  /*65e0*/  PRMT R134, R41, 0x7632, R134 ;  /* 0x0000763229867816 */ /* 0x000fe20000000086 */
[-C--:B------:R-:W-:Y:S01]  /*65f0*/  FMUL.FTZ R140, R151, R144.reuse ;  /* 0x00000090978c7220 */ /* 0x080fe20000410000 */
[----:B------:R-:W-:Y:S01]  /*6600*/  FSEL R139, R136, RZ, P0 ;  /* 0x000000ff888b7208 */ /* 0x000fe20000000000 */
[----:B------:R-:W-:Y:S01]  /*6610*/  FFMA.FTZ R138, R160, R145, R146 ;  /* 0x00000091a08a7223 */ /* 0x000fe20000010092 */
[----:B------:R-:W-:Y:S01]  /*6620*/  SHF.L.U32 R136, R41, 0x10, RZ ;  /* 0x0000001029887819 */ /* 0x000fe200000006ff */
[----:B------:R-:W-:Y:S01]  /*6630*/  FMUL.FTZ R140, R140, UR11 ;  /* 0x0000000b8c8c7c20 */ /* 0x000fe20008410000 */
[----:B------:R-:W-:Y:S01]  /*6640*/  SHF.L.U32 R143, R133, 0x10, RZ ;  /* 0x00000010858f7819 */ /* 0x000fe200000006ff */
[----:B------:R-:W-:Y:S01]  /*6650*/  FADD.FTZ R133, R181, -R132 ;  /* 0x80000084b5857221 */ /* 0x000fe20000010000 */
[----:B------:R-:W-:Y:S01]  /*6660*/  ISETP.GE.U32.AND P0, PT, R210, RZ, PT ;  /* 0x000000ffd200720c */ /* 0x000fe20003f06070 */
[----:B------:R-:W-:Y:S01]  /*6670*/  FADD.FTZ R137, R159, -R138 ;  /* 0x8000008a9f897221 */ /* 0x000fe20000010000 */
[----:B------:R-:W-:Y:S01]  /*6680*/  SHF.L.U32 R134, R134, 0x10, RZ ;  /* 0x0000001086867819 */ /* 0x000fe200000006ff */
[C---:B------:R-:W-:Y:S01]  /*6690*/  FFMA.FTZ R205, R204.reuse, R133, R136 ;  /* 0x00000085cccd7223 */ /* 0x040fe20000010088 */
        /* <DEDUP_REMOVED lines=52> */
.L_x_572:
[----:B------:R-:W-:Y:S05]  /*69e0*/  BSYNC.RECONVERGENT B1 ;  /* 0x0000000000017941 */ /* 0x000fea0003800200 */
.L_x_571:
[----:B------:R-:W-:Y:S04]  /*69f0*/  BSSY.RECONVERGENT B1, `(.L_x_573) ;  /* 0x0000056000017945 */ /* 0x000fe80003800200 */
[----:B------:R-:W-:Y:S05]  /*6a00*/  @!P4 BRA `(.L_x_574) ;  /* 0x000000040050c947 */ /* 0x000fea0003800000 */
[-CC-:B01----:R-:W-:Y:S01]  /*6a10*/  FFMA.FTZ R133, R29, R145.reuse, R146.reuse ;  /* 0x000000911d857223 */ /* 0x183fe20000010092 */
        /* <DEDUP_REMOVED lines=14> */
[----:B------:R-:W-:Y:S01]  /*6b00*/  PRMT R137, R38, 0x7632, R137 ;  /* 0x0000763226897816 */ /* 0x000fe20000000089 */
[----:B------:R-:W-:Y:S01]  /*6b10*/  FMUL.FTZ R134, R134, UR11 ;  /* 0x0000000b86867c20 */ /* 0x000fe20008410000 */
[----:B------:R-:W-:Y:S01]  /*6b20*/  FFMA.FTZ R219, R204, R133, R132 ;  /* 0x00000085ccdb7223 */ /* 0x000fe20000010084 */
[----:B------:R-:W-:Y:S01]  /*6b30*/  PRMT R136, R37, 0x7632, R136 ;  /* 0x0000763225887816 */ /* 0x000fe20000000088 */
[-C--:B------:R-:W-:Y:S01]  /*6b40*/  FFMA.FTZ R133, R25, R145.reuse, R146 ;  /* 0x0000009119857223 */ /* 0x080fe20000010092 */
[----:B------:R-:W-:Y:S01]  /*6b50*/  FADD.FTZ R141, R35, -R138 ;  /* 0x8000008a238d7221 */ /* 0x000fe20000010000 */
[----:B------:R-:W-:Y:S01]  /*6b60*/  FSEL R139, R134, RZ, P0 ;  /* 0x000000ff868b7208 */ /* 0x000fe20000000000 */
[----:B------:R-:W-:Y:S01]  /*6b70*/  FFMA.FTZ R134, R34, R145, R146 ;  /* 0x0000009122867223 */ /* 0x000fe20000010092 */
[----:B------:R-:W-:Y:S01]  /*6b80*/  SHF.L.U32 R132, R37, 0x10, RZ ;  /* 0x0000001025847819 */ /* 0x000fe200000006ff */
[-C--:B------:R-:W-:Y:S01]  /*6b90*/  FMUL.FTZ R138, R151, R144.reuse ;  /* 0x00000090978a7220 */ /* 0x080fe20000410000 */
[----:B------:R-:W-:Y:S01]  /*6ba0*/  SHF.L.U32 R143, R137, 0x10, RZ ;  /* 0x00000010898f7819 */ /* 0x000fe200000006ff */
[----:B------:R-:W-:Y:S01]  /*6bb0*/  FADD.FTZ R133, R26, -R133 ;  /* 0x800000851a857221 */ /* 0x000fe20000010000 */
[----:B------:R-:W-:Y:S01]  /*6bc0*/  SHF.L.U32 R136, R136, 0x10, RZ ;  /* 0x0000001088887819 */ /* 0x000fe200000006ff */
[----:B------:R-:W-:Y:S01]  /*6bd0*/  FADD.FTZ R137, R33, -R134 ;  /* 0x8000008621897221 */ /* 0x000fe20000010000 */
[----:B------:R-:W-:Y:S01]  /*6be0*/  ISETP.GE.U32.AND P0, PT, R206, RZ, PT ;  /* 0x000000ffce00720c */ /* 0x000fe20003f06070 */
[----:B------:R-:W-:Y:S01]  /*6bf0*/  FMUL.FTZ R138, R138, UR11 ;  /* 0x0000000b8a8a7c20 */ /* 0x000fe20008410000 */
[C---:B------:R-:W-:Y:S01]  /*6c00*/  FFMA.FTZ R205, R204.reuse, R133, R132 ;  /* 0x00000085cccd7223 */ /* 0x040fe20000010084 */
[C---:B------:R-:W-:Y:S01]  /*6c10*/  FFMA.FTZ R215, R204.reuse, R137, R136 ;  /* 0x00000089ccd77223 */ /* 0x040fe20000010088 */
[----:B------:R-:W-:Y:S01]  /*6c20*/  ISETP.GE.U32.AND.EX P0, PT, R207, 0x1000000, PT, P0 ;  /* 0x01000000cf00780c */ /* 0x000fe20003f06100 */
[----:B------:R-:W-:Y:S01]  /*6c30*/  FFMA.FTZ R218, R204, R141, R143 ;  /* 0x0000008dccda7223 */ /* 0x000fe2000001008f */
[-C--:B------:R-:W-:Y:S01]  /*6c40*/  FMUL.FTZ R136, R219, R144.reuse ;  /* 0x00000090db887220 */ /* 0x080fe20000410000 */
[----:B------:R-:W-:Y:S01]  /*6c50*/  PRMT R132, R36, 0x7632, R132 ;  /* 0x0000763224847816 */ /* 0x000fe20000000084 */
[-CC-:B------:R-:W-:Y:S01]  /*6c60*/  FFMA.FTZ R134, R32, R145.reuse, R146.reuse ;  /* 0x0000009120867223 */ /* 0x180fe20000010092 */
[----:B------:R-:W-:Y:S01]  /*6c70*/  FSEL R220, R138, RZ, P0 ;  /* 0x000000ff8adc7208 */ /* 0x000fe20000000000 */
[-C--:B------:R-:W-:Y:S01]  /*6c80*/  FMUL.FTZ R138, R218, R144.reuse ;  /* 0x00000090da8a7220 */ /* 0x080fe20000410000 */
[----:B------:R-:W-:Y:S01]  /*6c90*/  FMUL.FTZ R136, R136, UR11 ;  /* 0x0000000b88887c20 */ /* 0x000fe20008410000 */
[----:B------:R-:W-:Y:S01]  /*6ca0*/  SHF.L.U32 R132, R132, 0x10, RZ ;  /* 0x0000001084847819 */ /* 0x000fe200000006ff */
[----:B------:R-:W-:Y:S01]  /*6cb0*/  FFMA.FTZ R133, R23, R145, R146 ;  /* 0x0000009117857223 */ /* 0x000fe20000010092 */
[----:B------:R-:W-:Y:S01]  /*6cc0*/  LOP3.LUT P0, RZ, R207, 0xff, RZ, 0xc0, !PT ;  /* 0x000000ffcfff7812 */ /* 0x000fe2000780c0ff */
[----:B------:R-:W-:Y:S01]  /*6cd0*/  FADD.FTZ R141, R31, -R134 ;  /* 0x800000861f8d7221 */ /* 0x000fe20000010000 */
[----:B------:R-:W-:Y:S01]  /*6ce0*/  SHF.L.U32 R137, R36, 0x10, RZ ;  /* 0x0000001024897819 */ /* 0x000fe200000006ff */
[----:B------:R-:W-:Y:S01]  /*6cf0*/  FMUL.FTZ R134, R138, UR11 ;  /* 0x0000000b8a867c20 */ /* 0x000fe20008410000 */
[----:B------:R-:W-:Y:S01]  /*6d00*/  FADD.FTZ R133, R24, -R133 ;  /* 0x8000008518857221 */ /* 0x000fe20000010000 */
[----:B------:R-:W-:Y:S01]  /*6d10*/  FSEL R216, R136, RZ, P0 ;  /* 0x000000ff88d87208 */ /* 0x000fe20000000000 */
[C---:B------:R-:W-:Y:S01]  /*6d20*/  FFMA.FTZ R138, R204.reuse, R141, R132 ;  /* 0x0000008dcc8a7223 */ /* 0x040fe20000010084 */
[----:B------:R-:W-:Y:S01]  /*6d30*/  LOP3.LUT P0, RZ, R207, 0xff00, RZ, 0xc0, !PT ;  /* 0x0000ff00cfff7812 */ /* 0x000fe2000780c0ff */
[-C--:B------:R-:W-:Y:S01]  /*6d40*/  FMUL.FTZ R132, R205, R144.reuse ;  /* 0x00000090cd847220 */ /* 0x080fe20000410000 */
[----:B------:R-:W-:Y:S01]  /*6d50*/  FFMA.FTZ R137, R204, R133, R137 ;  /* 0x00000085cc897223 */ /* 0x000fe20000010089 */
[----:B------:R-:W0:Y:S01]  /*6d60*/  LDC.64 R142, c[0x0][0x478] ;  /* 0x00011e00ff8e7b82 */ /* 0x000e220000000a00 */
[----:B------:R-:W-:Y:S01]  /*6d70*/  FSEL R221, R134, RZ, P0 ;  /* 0x000000ff86dd7208 */ /* 0x000fe20000000000 */
[----:B------:R-:W-:Y:S01]  /*6d80*/  FMUL.FTZ R133, R132, UR11 ;  /* 0x0000000b84857c20 */ /* 0x000fe20008410000 */
[----:B------:R-:W-:Y:S01]  /*6d90*/  LOP3.LUT P0, RZ, R206, 0xff0000, RZ, 0xc0, !PT ;  /* 0x00ff0000ceff7812 */ /* 0x000fe2000780c0ff */
[-C--:B------:R-:W-:Y:S01]  /*6da0*/  FMUL.FTZ R134, R215, R144.reuse ;  /* 0x00000090d7867220 */ /* 0x080fe20000410000 */
[----:B------:R-:W-:Y:S01]  /*6db0*/  FMUL.FTZ R132, R137, R144 ;  /* 0x0000009089847220 */ /* 0x000fe20000410000 */
[----:B------:R-:W-:-:S02]  /*6dc0*/  F2FP.BF16.F32.PACK_AB R135, R151, R135 ;  /* 0x000000879787723e */ /* 0x000fc400000010ff */
[----:B------:R-:W1:Y:S01]  /*6dd0*/  LDC.64 R140, c[0x0][0x468] ;  /* 0x00011a00ff8c7b82 */ /* 0x000e620000000a00 */
[----:B------:R-:W-:Y:S01]  /*6de0*/  FMUL.FTZ R134, R134, UR11 ;  /* 0x0000000b86867c20 */ /* 0x000fe20008410000 */
        /* <DEDUP_REMOVED lines=22> */
.L_x_574:
[----:B------:R-:W-:Y:S05]  /*6f50*/  BSYNC.RECONVERGENT B1 ;  /* 0x0000000000017941 */ /* 0x000fea0003800200 */
.L_x_573:
[----:B------:R-:W-:Y:S05]  /*6f60*/  @!P2 BRA `(.L_x_559) ;  /* 0x00000004003ca947 */ /* 0x000fea0003800000 */
[-CC-:B012---:R-:W-:Y:S01]  /*6f70*/  FFMA.FTZ R133, R171, R145.reuse, R146.reuse ;  /* 0x00000091ab857223 */ /* 0x187fe20000010092 */
[----:B------:R-:W-:Y:S01]  /*6f80*/  SHF.L.U32 R135, R131, 0x10, RZ ;  /* 0x0000001083877819 */ /* 0x000fe200000006ff */
[-CC-:B------:R-:W-:Y:S01]  /*6f90*/  FFMA.FTZ R132, R180, R145.reuse, R146.reuse ;  /* 0x00000091b4847223 */ /* 0x180fe20000010092 */
[----:B------:R-:W-:Y:S01]  /*6fa0*/  FFMA.FTZ R139, R169, R145, R146 ;  /* 0x00000091a98b7223 */ /* 0x000fe20000010092 */
[----:B------:R-:W-:Y:S01]  /*6fb0*/  FADD.FTZ R133, R172, -R133 ;  /* 0x80000085ac857221 */ /* 0x000fe20000010000 */
[----:B------:R-:W-:Y:S01]  /*6fc0*/  SHF.L.U32 R147, R147, 0x10, RZ ;  /* 0x0000001093937819 */ /* 0x000fe200000006ff */
[----:B------:R-:W-:Y:S01]  /*6fd0*/  FADD.FTZ R141, R179, -R132 ;  /* 0x80000084b38d7221 */ /* 0x000fe20000010000 */
[----:B------:R-:W-:Y:S01]  /*6fe0*/  SHF.L.U32 R132, R130, 0x10, RZ ;  /* 0x0000001082847819 */ /* 0x000fe200000006ff */
[----:B-----5:R-:W-:Y:S01]  /*6ff0*/  FFMA.FTZ R135, R204, R133, R135 ;  /* 0x00000085cc877223 */ /* 0x020fe20000010087 */
[----:B------:R-:W-:Y:S01]  /*7000*/  FADD.FTZ R139, R170, -R139 ;  /* 0x8000008baa8b7221 */ /* 0x000fe20000010000 */
[----:B------:R-:W-:Y:S01]  /*7010*/  LOP3.LUT P0, RZ, R209, 0xff0000, RZ, 0xc0, !PT ;  /* 0x00ff0000d1ff7812 */ /* 0x000fe2000780c0ff */
[--C-:B------:R-:W-:Y:S01]  /*7020*/  FFMA.FTZ R133, R167, R145, R146.reuse ;  /* 0x00000091a7857223 */ /* 0x100fe20000010092 */
[-C--:B------:R-:W-:Y:S01]  /*7030*/  FMUL.FTZ R136, R135, R144.reuse ;  /* 0x0000009087887220 */ /* 0x080fe20000410000 */
[----:B------:R-:W-:Y:S01]  /*7040*/  FFMA.FTZ R215, R204, R141, R147 ;  /* 0x0000008dccd77223 */ /* 0x000fe20000010093 */
[----:B------:R-:W-:Y:S01]  /*7050*/  FFMA.FTZ R138, R178, R145, R146 ;  /* 0x00000091b28a7223 */ /* 0x000fe20000010092 */
[----:B------:R-:W-:Y:S01]  /*7060*/  FFMA.FTZ R151, R204, R139, R132 ;  /* 0x0000008bcc977223 */ /* 0x000fe20000010084 */
[----:B------:R-:W-:Y:S01]  /*7070*/  FMUL.FTZ R140, R136, UR11 ;  /* 0x0000000b888c7c20 */ /* 0x000fe20008410000 */
[----:B------:R-:W-:Y:S01]  /*7080*/  SHF.L.U32 R132, R129, 0x10, RZ ;  /* 0x0000001081847819 */ /* 0x000fe200000006ff */
[-CC-:B------:R-:W-:Y:S01]  /*7090*/  FFMA.FTZ R134, R176, R145.reuse, R146.reuse ;  /* 0x00000091b0867223 */ /* 0x180fe20000010092 */
[----:B------:R-:W-:Y:S01]  /*70a0*/  FADD.FTZ R133, R168, -R133 ;  /* 0x80000085a8857221 */ /* 0x000fe20000010000 */
[----:B------:R-:W-:Y:S01]  /*70b0*/  SHF.L.U32 R143, R148, 0x10, RZ ;  /* 0x00000010948f7819 */ /* 0x000fe200000006ff */
[-C--:B------:R-:W-:Y:S01]  /*70c0*/  FFMA.FTZ R137, R165, R145.reuse, R146 ;  /* 0x00000091a5897223 */ /* 0x080fe20000010092 */
[----:B------:R-:W-:Y:S01]  /*70d0*/  FSEL R214, R140, RZ, P0 ;  /* 0x000000ff8cd67208 */ /* 0x000fe20000000000 */
[-C--:B------:R-:W-:Y:S01]  /*70e0*/  FMUL.FTZ R140, R215, R144.reuse ;  /* 0x00000090d78c7220 */ /* 0x080fe20000410000 */
[----:B------:R-:W-:Y:S01]  /*70f0*/  ISETP.GE.U32.AND P0, PT, R208, RZ, PT ;  /* 0x000000ffd000720c */ /* 0x000fe20003f06070 */
[----:B------:R-:W-:Y:S01]  /*7100*/  FADD.FTZ R141, R177, -R138 ;  /* 0x8000008ab18d7221 */ /* 0x000fe20000010000 */
[----:B------:R-:W-:Y:S01]  /*7110*/  FFMA.FTZ R146, R174, R145, R146 ;  /* 0x00000091ae927223 */ /* 0x000fe20000010092 */
[----:B------:R-:W-:Y:S01]  /*7120*/  SHF.L.U32 R136, R149, 0x10, RZ ;  /* 0x0000001095887819 */ /* 0x000fe200000006ff */
[----:B------:R-:W-:Y:S01]  /*7130*/  FADD.FTZ R139, R175, -R134 ;  /* 0x80000086af8b7221 */ /* 0x000fe20000010000 */
[----:B------:R-:W-:Y:S01]  /*7140*/  FMUL.FTZ R140, R140, UR11 ;  /* 0x0000000b8c8c7c20 */ /* 0x000fe20008410000 */
        /* <DEDUP_REMOVED lines=8> */
[-C--:B------:R-:W-:Y:S01]  /*71d0*/  FMUL.FTZ R142, R149, R144.reuse ;  /* 0x00000090958e7220 */ /* 0x080fe20000410000 */
[----:B------:R-:W0:Y:S01]  /*71e0*/  LDC.64 R132, c[0x0][0x468] ;  /* 0x00011a00ff847b82 */ /* 0x000e220000000a00 */
[-C--:B------:R-:W-:Y:S01]  /*71f0*/  FMUL.FTZ R134, R145, R144.reuse ;  /* 0x0000009091867220 */ /* 0x080fe20000410000 */
[----:B------:R-:W-:Y:S01]  /*7200*/  FSEL R148, R136, RZ, P0 ;  /* 0x000000ff88947208 */ /* 0x000fe20000000000 */
[----:B------:R-:W-:Y:S01]  /*7210*/  FMUL.FTZ R142, R142, UR11 ;  /* 0x0000000b8e8e7c20 */ /* 0x000fe20008410000 */
[----:B------:R-:W-:Y:S01]  /*7220*/  LOP3.LUT P0, RZ, R209, 0xff00, RZ, 0xc0, !PT ;  /* 0x0000ff00d1ff7812 */ /* 0x000fe2000780c0ff */
[----:B------:R-:W-:Y:S01]  /*7230*/  FADD.FTZ R137, R166, -R137 ;  /* 0x80000089a6897221 */ /* 0x000fe20000010000 */
[----:B------:R-:W-:Y:S01]  /*7240*/  SHF.L.U32 R139, R128, 0x10, RZ ;  /* 0x00000010808b7819 */ /* 0x000fe200000006ff */
[----:B------:R-:W-:Y:S01]  /*7250*/  FMUL.FTZ R134, R134, UR11 ;  /* 0x0000000b86867c20 */ /* 0x000fe20008410000 */
[----:B------:R-:W1:Y:S01]  /*7260*/  LDC.64 R140, c[0x0][0x478] ;  /* 0x00011e00ff8c7b82 */ /* 0x000e620000000a00 */
[----:B------:R-:W-:Y:S01]  /*7270*/  FSEL R205, R142, RZ, P0 ;  /* 0x000000ff8ecd7208 */ /* 0x000fe20000000000 */
[-C--:B------:R-:W-:Y:S01]  /*7280*/  FMUL.FTZ R136, R138, R144.reuse ;  /* 0x000000908a887220 */ /* 0x080fe20000410000 */
[----:B------:R-:W-:Y:S01]  /*7290*/  LOP3.LUT P0, RZ, R208, 0xff0000, RZ, 0xc0, !PT ;  /* 0x00ff0000d0ff7812 */ /* 0x000fe2000780c0ff */
[----:B------:R-:W-:Y:S01]  /*72a0*/  FFMA.FTZ R137, R204, R137, R139 ;  /* 0x00000089cc897223 */ /* 0x000fe2000001008b */
        /* <DEDUP_REMOVED lines=11> */
[----:B------:R-:W-:Y:S01]  /*7360*/  LOP3.LUT P0, RZ, R208, 0xff, RZ, 0xc0, !PT ;  /* 0x000000ffd0ff7812 */ /* 0x000fe2000780c0ff */
[----:B0-----:R-:W-:Y:S01]  /*7370*/  IMAD.WIDE.U32 R142, R202, 0x10, R132 ;  /* 0x00000010ca8e7825 */ /* 0x001fe200078e0084 */
[----:B------:R-:W-:-:S03]  /*7380*/  F2FP.BF16.F32.PACK_AB R133, R138, R145 ;  /* 0x000000918a85723e */ /* 0x000fc600000010ff */
[----:B------:R-:W-:Y:S01]  /*7390*/  FMUL.FTZ R144, R144, UR11 ;  /* 0x0000000b90907c20 */ /* 0x000fe20008410000 */
[----:B------:R-:W-:Y:S02]  /*73a0*/  FSEL R136, R134, RZ, P0 ;  /* 0x000000ff86887208 */ /* 0x000fe40000000000 */
[----:B------:R-:W-:Y:S01]  /*73b0*/  LOP3.LUT P0, RZ, R208, 0xff00, RZ, 0xc0, !PT ;  /* 0x0000ff00d0ff7812 */ /* 0x000fe2000780c0ff */
[----:B-1----:R-:W-:Y:S01]  /*73c0*/  IMAD.WIDE.U32 R140, R202, 0x10, R140 ;  /* 0x00000010ca8c7825 */ /* 0x002fe200078e008c */
[----:B------:R-:W-:Y:S02]  /*73d0*/  F2FP.BF16.F32.PACK_AB R134, R149, R151 ;  /* 0x000000979586723e */ /* 0x000fe400000010ff */
[----:B------:R-:W-:Y:S02]  /*73e0*/  FSEL R145, R144, RZ, P0 ;  /* 0x000000ff90917208 */ /* 0x000fe40000000000 */
[----:B------:R-:W-:Y:S02]  /*73f0*/  F2FP.BF16.F32.PACK_AB R132, R139, R137 ;  /* 0x000000898b84723e */ /* 0x000fe400000010ff */
[----:B------:R-:W-:-:S02]  /*7400*/  F2FP.BF16.F32.PACK_AB R139, R217, R214 ;  /* 0x000000d6d98b723e */ /* 0x000fc400000010ff */
[----:B------:R-:W-:Y:S01]  /*7410*/  F2FP.BF16.F32.PACK_AB R138, R205, R148 ;  /* 0x00000094cd8a723e */ /* 0x000fe200000010ff */
[----:B------:R3:W-:Y:S01]  /*7420*/  STG.E.128 desc[UR4][R140.64], R132 ;  /* 0x000000848c007986 */ /* 0x0007e2000c101d04 */
[----:B------:R-:W-:Y:S02]  /*7430*/  F2FP.BF16.F32.PACK_AB R137, R147, R146 ;  /* 0x000000929389723e */ /* 0x000fe400000010ff */
[----:B------:R-:W-:-:S05]  /*7440*/  F2FP.BF16.F32.PACK_AB R136, R145, R136 ;  /* 0x000000889188723e */ /* 0x000fca00000010ff */
[----:B------:R3:W-:Y:S02]  /*7450*/  STG.E.128 desc[UR4][R142.64], R136 ;  /* 0x000000888e007986 */ /* 0x0007e4000c101d04 */
.L_x_559:
[----:B------:R-:W-:Y:S05]  /*7460*/  BSYNC.RECONVERGENT B0 ;  /* 0x0000000000007941 */ /* 0x000fea0003800200 */
.L_x_545:
[----:B01234-:R-:W0:Y:S01]  /*7470*/  LDC.64 R136, c[0x0][0x380] ;  /* 0x0000e000ff887b82 */ /* 0x01fe220000000a00 */
[----:B------:R-:W-:Y:S02]  /*7480*/  PLOP3.LUT P1, PT, P1, PT, PT, 0x8, 0x80 ;  /* 0x000000000080781c */ /* 0x000fe40000f2e170 */
[----:B0-----:R-:W-:-:S04]  /*7490*/  IADD3 R17, PT, PT, R17, R136, RZ ;  /* 0x0000008811117210 */ /* 0x001fc80007ffe0ff */
[----:B------:R-:W-:-:S13]  /*74a0*/  ISETP.GE.AND P0, PT, R17, R137, PT ;  /* 0x000000891100720c */ /* 0x000fda0003f06270 */
[----:B------:R-:W-:Y:S05]  /*74b0*/  @!P0 BRA `(.L_x_575) ;  /* 0xffffff9000c48947 */ /* 0x000fea000383ffff */
.L_x_536:
        /* <DEDUP_REMOVED lines=39> */
.L_x_576:
        /* <DEDUP_REMOVED lines=13> */
.L_x_15586:


//--------------------- .text._ZN10layer_norm13ln_bwd_kernelINS_13Kernel_traitsI13__nv_bfloat16S2_S2_S2_fjLj8192ELj1ELj1ELj8ELj16ENS_18Kernel_traits_baseILj8192ES2_S2_S2_S2_fjLj256EEEEELb1ELb0ELb0ELb1EEEvNS_9BwdParamsE --------------------------
	.section	.text._ZN10layer_norm13ln_bwd_kernelINS_13Kernel_traitsI13__nv_bfloat16S2_S2_S2_fjLj8192ELj1ELj1ELj8ELj16ENS_18Kernel_traits_baseILj8192ES2_S2_S2_S2_fjLj256EEEEELb1ELb0ELb0ELb1EEEvNS_9BwdParamsE,"ax",@progbits
	.align	128
        .global         _ZN10layer_norm13ln_bwd_kernelINS_13Kernel_traitsI13__nv_bfloat16S2_S2_S2_fjLj8192ELj1ELj1ELj8ELj16ENS_18Kernel_traits_baseILj8192ES2_S2_S2_S2_fjLj256EEEEELb1ELb0ELb0ELb1EEEvNS_9BwdParamsE
        .type           _ZN10layer_norm13ln_bwd_kernelINS_13Kernel_traitsI13__nv_bfloat16S2_S2_S2_fjLj8192ELj1ELj1ELj8ELj16ENS_18Kernel_traits_baseILj8192ES2_S2_S2_S2_fjLj256EEEEELb1ELb0ELb0ELb1EEEvNS_9BwdParamsE,@function
        .size           _ZN10layer_norm13ln_bwd_kernelINS_13Kernel_traitsI13__nv_bfloat16S2_S2_S2_fjLj8192ELj1ELj1ELj8ELj16ENS_18Kernel_traits_baseILj8192ES2_S2_S2_S2_fjLj256EEEEELb1ELb0ELb0ELb1EEEvNS_9BwdParamsE,(.L_x_15587 - _ZN10layer_norm13ln_bwd_kernelINS_13Kernel_traitsI13__nv_bfloat16S2_S2_S2_fjLj8192ELj1ELj1ELj8ELj16ENS_18Kernel_traits_baseILj8192ES2_S2_S2_S2_fjLj256EEEEELb1ELb0ELb0ELb1EEEvNS_9BwdParamsE)
        .other          _ZN10layer_norm13ln_bwd_kernelINS_13Kernel_traitsI13__nv_bfloat16S2_S2_S2_fjLj8192ELj1ELj1ELj8ELj16ENS_18Kernel_traits_baseILj8192ES2_S2_S2_S2_fjLj256EEEEELb1ELb0ELb0ELb1EEEvNS_9BwdParamsE,@"STO_CUDA_ENTRY STV_DEFAULT"
_ZN10layer_norm13ln_bwd_kernelINS_13Kernel_traitsI13__nv_bfloat16S2_S2_S2_fjLj8192ELj1ELj1ELj8ELj16ENS_18Kernel_traits_baseILj8192ES2_S2_S2_S2_fjLj256EEEEELb1ELb0ELb0ELb1EEEvNS_9BwdParamsE:
.text._ZN10layer_norm13ln_bwd_kernelINS_13Kernel_traitsI13__nv_bfloat16S2_S2_S2_fjLj8192ELj1ELj1ELj8ELj16ENS_18Kernel_traits_baseILj8192ES2_S2_S2_S2_fjLj256EEEEELb1ELb0ELb0ELb1EEEvNS_9BwdParamsE:
        /* <DEDUP_REMOVED lines=42> */
[----:B------:R-:W-:-:S02]  /*02a0*/  PLOP3.LUT P2, PT, PT, PT, PT, 0x8, 0x80 ;  /* 0x000000000080781c */ /* 0x000fc40003f4e170 */
[----:B------:R-:W-:Y:S02]  /*02b0*/  CS2R R106, SRZ ;  /* 0x00000000006a7805 */ /* 0x000fe4000001ff00 */
[----:B------:R-:W-:Y:S02]  /*02c0*/  SHF.R.U32.HI R136, RZ, 0x5, R56 ;  /* 0x00000005ff887819 */ /* 0x000fe40000011638 */
        /* <DEDUP_REMOVED lines=11> */
[----:B-1----:R-:W-:Y:S01]  /*0380*/  IMAD.WIDE.U32 R2, R56, 0x10, R2 ;  /* 0x0000001038027825 */ /* 0x002fe200078e0002 */
[----:B------:R-:W-:Y:S02]  /*0390*/  CS2R R102, SRZ ;  /* 0x0000000000667805 */ /* 0x000fe4000001ff00 */
[----:B------:R-:W-:Y:S02]  /*03a0*/  CS2R R104, SRZ ;  /* 0x0000000000687805 */ /* 0x000fe4000001ff00 */
[----:B------:R-:W-:Y:S02]  /*03b0*/  CS2R R108, SRZ ;  /* 0x00000000006c7805 */ /* 0x000fe4000001ff00 */
[----:B------:R-:W-:Y:S01]  /*03c0*/  CS2R R114, SRZ ;  /* 0x0000000000727805 */ /* 0x000fe2000001ff00 */
[----:B0-----:R-:W3:Y:S01]  /*03d0*/  LDG.E.128 R120, desc[UR6][R2.64] ;  /* 0x0000000602787981 */ /* 0x001ee2000c1e1d00 */
[----:B------:R-:W-:-:S02]  /*03e0*/  CS2R R116, SRZ ;  /* 0x0000000000747805 */ /* 0x000fc4000001ff00 */
[----:B------:R-:W-:Y:S02]  /*03f0*/  CS2R R118, SRZ ;  /* 0x0000000000767805 */ /* 0x000fe4000001ff00 */
[----:B------:R-:W-:Y:S01]  /*0400*/  CS2R R58, SRZ ;  /* 0x00000000003a7805 */ /* 0x000fe2000001ff00 */
[----:B------:R-:W4:Y:S01]  /*0410*/  LDG.E.128 R124, desc[UR6][R2.64+0x1000] ;  /* 0x00100006027c7981 */ /* 0x000f22000c1e1d00 */
[----:B------:R-:W-:Y:S02]  /*0420*/  CS2R R60, SRZ ;  /* 0x00000000003c7805 */ /* 0x000fe4000001ff00 */
[----:B------:R-:W-:Y:S02]  /*0430*/  CS2R R62, SRZ ;  /* 0x00000000003e7805 */ /* 0x000fe4000001ff00 */
[----:B------:R-:W-:Y:S01]  /*0440*/  CS2R R64, SRZ ;  /* 0x0000000000407805 */ /* 0x000fe2000001ff00 */
[----:B------:R-:W5:Y:S01]  /*0450*/  LDG.E.128 R128, desc[UR6][R2.64+0x2000] ;  /* 0x0020000602807981 */ /* 0x000f62000c1e1d00 */
[----:B------:R-:W-:-:S02]  /*0460*/  CS2R R66, SRZ ;  /* 0x0000000000427805 */ /* 0x000fc4000001ff00 */
[----:B------:R-:W-:Y:S02]  /*0470*/  CS2R R68, SRZ ;  /* 0x0000000000447805 */ /* 0x000fe4000001ff00 */
[----:B------:R-:W-:Y:S01]  /*0480*/  CS2R R70, SRZ ;  /* 0x0000000000467805 */ /* 0x000fe2000001ff00 */
[----:B------:R-:W5:Y:S01]  /*0490*/  LDG.E.128 R132, desc[UR6][R2.64+0x3000] ;  /* 0x0030000602847981 */ /* 0x000f62000c1e1d00 */
[----:B--2---:R-:W-:Y:S02]  /*04a0*/  ISETP.NE.U32.AND P1, PT, R4, RZ, PT ;  /* 0x000000ff0400720c */ /* 0x004fe40003f25070 */
[----:B------:R-:W-:Y:S02]  /*04b0*/  CS2R R72, SRZ ;  /* 0x0000000000487805 */ /* 0x000fe4000001ff00 */
[----:B------:R-:W-:Y:S02]  /*04c0*/  CS2R R74, SRZ ;  /* 0x00000000004a7805 */ /* 0x000fe4000001ff00 */
[----:B------:R-:W-:-:S02]  /*04d0*/  CS2R R76, SRZ ;  /* 0x00000000004c7805 */ /* 0x000fc4000001ff00 */
[----:B------:R-:W-:Y:S02]  /*04e0*/  ISETP.NE.AND.EX P1, PT, R5, RZ, PT, P1 ;  /* 0x000000ff0500720c */ /* 0x000fe40003f25310 */
[----:B------:R-:W-:Y:S02]  /*04f0*/  CS2R R78, SRZ ;  /* 0x00000000004e7805 */ /* 0x000fe4000001ff00 */
[----:B------:R-:W-:Y:S02]  /*0500*/  CS2R R80, SRZ ;  /* 0x0000000000507805 */ /* 0x000fe4000001ff00 */
[----:B------:R-:W-:Y:S02]  /*0510*/  CS2R R82, SRZ ;  /* 0x0000000000527805 */ /* 0x000fe4000001ff00 */
[----:B------:R-:W-:Y:S01]  /*0520*/  MOV R137, RZ ;  /* 0x000000ff00897202 */ /* 0x000fe20000000f00 */
[----:B------:R-:W0:Y:S01]  /*0530*/  LDCU.U8 UR8, c[0x0][0x410] ;  /* 0x00008200ff0877ac */ /* 0x000e220008000000 */
[----:B------:R-:W-:Y:S01]  /*0540*/  MOV R139, UR5 ;  /* 0x00000005008b7c02 */ /* 0x000fe20008000f00 */
[----:B------:R-:W1:Y:S01]  /*0550*/  LDCU UR4, c[0x0][0x408] ;  /* 0x00008100ff0477ac */ /* 0x000e620008000800 */
[----:B------:R-:W2:Y:S01]  /*0560*/  LDCU UR9, c[0x0][0x388] ;  /* 0x00007100ff0977ac */ /* 0x000ea20008000800 */
[----:B------:R-:W0:Y:S01]  /*0570*/  LDCU UR12, c[0x0][0x400] ;  /* 0x00008000ff0c77ac */ /* 0x000e220008000800 */
[----:B------:R-:W0:Y:S01]  /*0580*/  LDCU.64 UR14, c[0x0][0x478] ;  /* 0x00008f00ff0e77ac */ /* 0x000e220008000a00 */
[----:B------:R-:W0:Y:S01]  /*0590*/  LDCU.64 UR10, c[0x0][0x438] ;  /* 0x00008700ff0a77ac */ /* 0x000e220008000a00 */
[----:B---3--:R-:W-:-:S02]  /*05a0*/  PRMT R138, R120, 0x7632, R138 ;  /* 0x00007632788a7816 */ /* 0x008fc4000000008a */
[----:B------:R-:W-:Y:S02]  /*05b0*/  PRMT R140, R121, 0x7632, R140 ;  /* 0x00007632798c7816 */ /* 0x000fe4000000008c */
[----:B------:R-:W-:Y:S02]  /*05c0*/  PRMT R141, R122, 0x7632, R141 ;  /* 0x000076327a8d7816 */ /* 0x000fe4000000008d */
[----:B------:R-:W-:Y:S02]  /*05d0*/  PRMT R142, R123, 0x7632, R142 ;  /* 0x000076327b8e7816 */ /* 0x000fe4000000008e */
[----:B----4-:R-:W-:Y:S02]  /*05e0*/  PRMT R143, R124, 0x7632, R143 ;  /* 0x000076327c8f7816 */ /* 0x010fe4000000008f */
[----:B------:R-:W-:Y:S02]  /*05f0*/  PRMT R144, R125, 0x7632, R144 ;  /* 0x000076327d907816 */ /* 0x000fe40000000090 */
[----:B------:R-:W-:-:S02]  /*0600*/  PRMT R145, R126, 0x7632, R145 ;  /* 0x000076327e917816 */ /* 0x000fc40000000091 */
[----:B------:R-:W-:Y:S02]  /*0610*/  PRMT R146, R127, 0x7632, R146 ;  /* 0x000076327f927816 */ /* 0x000fe40000000092 */
[----:B-----5:R-:W-:Y:S02]  /*0620*/  PRMT R147, R128, 0x7632, R147 ;  /* 0x0000763280937816 */ /* 0x020fe40000000093 */
        /* <DEDUP_REMOVED lines=39> */
.L_x_589:
[----:B------:R-:W0:Y:S01]  /*08a0*/  LDC.64 R48, c[0x0][0x3a8] ;  /* 0x0000ea00ff307b82 */ /* 0x000e220000000a00 */
[----:B------:R-:W-:-:S05]  /*08b0*/  IMAD R0, R139, UR9, RZ ;  /* 0x000000098b007c24 */ /* 0x000fca000f8e02ff */
[----:B------:R-:W-:Y:S02]  /*08c0*/  SHF.R.S32.HI R25, RZ, 0x1f, R0 ;  /* 0x0000001fff197819 */ /* 0x000fe40000011400 */
[----:B------:R-:W1:Y:S02]  /*08d0*/  LDC.64 R2, c[0x0][0x428] ;  /* 0x00010a00ff027b82 */ /* 0x000e640000000a00 */
[----:B------:R-:W-:-:S04]  /*08e0*/  LEA.HI R25, R25, R0, RZ, 0x3 ;  /* 0x0000000019197211 */ /* 0x000fc800078f18ff */
[----:B------:R-:W-:Y:S02]  /*08f0*/  LEA.HI.SX32 R163, R25, R56, 0x1d ;  /* 0x0000003819a37211 */ /* 0x000fe400078feaff */
[----:B------:R-:W2:Y:S02]  /*0900*/  LDC.64 R52, c[0x0][0x3c0] ;  /* 0x0000f000ff347b82 */ /* 0x000ea40000000a00 */
[C---:B------:R-:W-:Y:S02]  /*0910*/  IADD3 R161, PT, PT, R163.reuse, 0x100, RZ ;  /* 0x00000100a3a17810 */ /* 0x040fe40007ffe0ff */
[C---:B------:R-:W-:Y:S01]  /*0920*/  IADD3 R159, PT, PT, R163.reuse, 0x200, RZ ;  /* 0x00000200a39f7810 */ /* 0x040fe20007ffe0ff */
[C---:B0-----:R-:W-:Y:S01]  /*0930*/  IMAD.WIDE.U32 R24, R163.reuse, 0x10, R48 ;  /* 0x00000010a3187825 */ /* 0x041fe200078e0030 */
[----:B------:R-:W-:-:S05]  /*0940*/  IADD3 R155, PT, PT, R163, 0x300, RZ ;  /* 0x00000300a39b7810 */ /* 0x000fca0007ffe0ff */
[----:B------:R-:W3:Y:S01]  /*0950*/  LDG.E.128 R24, desc[UR6][R24.64] ;  /* 0x0000000618187981 */ /* 0x000ee2000c1e1d00 */
[----:B-1----:R-:W-:-:S04]  /*0960*/  IMAD.WIDE.U32 R28, R163, 0x10, R2 ;  /* 0x00000010a31c7825 */ /* 0x002fc800078e0002 */
[----:B------:R-:W-:Y:S02]  /*0970*/  IMAD.WIDE.U32 R36, R161, 0x10, R2 ;  /* 0x00000010a1247825 */ /* 0x000fe400078e0002 */
[----:B------:R-:W4:Y:S02]  /*0980*/  LDG.E.128 R28, desc[UR6][R28.64] ;  /* 0x000000061c1c7981 */ /* 0x000f24000c1e1d00 */
[----:B--2---:R-:W-:Y:S02]  /*0990*/  IMAD.WIDE R156, R139, 0x4, R52 ;  /* 0x000000048b9c7825 */ /* 0x004fe400078e0234 */
[----:B------:R-:W2:Y:S02]  /*09a0*/  LDG.E.128 R36, desc[UR6][R36.64] ;  /* 0x0000000624247981 */ /* 0x000ea4000c1e1d00 */
[--C-:B------:R-:W-:Y:S02]  /*09b0*/  IMAD.WIDE.U32 R44, R159, 0x10, R2.reuse ;  /* 0x000000109f2c7825 */ /* 0x100fe400078e0002 */
[----:B------:R-:W2:Y:S02]  /*09c0*/  LDG.E R180, desc[UR6][R156.64] ;  /* 0x000000069cb47981 */ /* 0x000ea4000c1e1900 */
[----:B------:R-:W-:-:S02]  /*09d0*/  IMAD.WIDE.U32 R52, R155, 0x10, R2 ;  /* 0x000000109b347825 */ /* 0x000fc400078e0002 */
[----:B------:R-:W0:Y:S01]  /*09e0*/  LDC.64 R2, c[0x0][0x3c8] ;  /* 0x0000f200ff027b82 */ /* 0x000e220000000a00 */
[----:B------:R-:W2:Y:S01]  /*09f0*/  LDG.E.128 R44, desc[UR6][R44.64] ;  /* 0x000000062c2c7981 */ /* 0x000ea2000c1e1d00 */
[----:B------:R-:W-:-:S03]  /*0a00*/  IMAD.WIDE.U32 R32, R161, 0x10, R48 ;  /* 0x00000010a1207825 */ /* 0x000fc600078e0030 */
[----:B------:R-:W2:Y:S04]  /*0a10*/  LDG.E.128 R52, desc[UR6][R52.64] ;  /* 0x0000000634347981 */ /* 0x000ea8000c1e1d00 */
[----:B------:R-:W2:Y:S01]  /*0a20*/  LDG.E.128 R32, desc[UR6][R32.64] ;  /* 0x0000000620207981 */ /* 0x000ea2000c1e1d00 */
[----:B0-----:R-:W-:-:S05]  /*0a30*/  IMAD.WIDE R2, R139, 0x4, R2 ;  /* 0x000000048b027825 */ /* 0x001fca00078e0202 */
[----:B------:R0:W2:Y:S01]  /*0a40*/  LDG.E R158, desc[UR6][R2.64] ;  /* 0x00000006029e7981 */ /* 0x0000a2000c1e1900 */
[----:B------:R-:W-:-:S04]  /*0a50*/  IMAD.WIDE.U32 R40, R159, 0x10, R48 ;  /* 0x000000109f287825 */ /* 0x000fc800078e0030 */
[----:B------:R-:W-:Y:S02]  /*0a60*/  IMAD.WIDE.U32 R48, R155, 0x10, R48 ;  /* 0x000000109b307825 */ /* 0x000fe400078e0030 */
[----:B------:R-:W2:Y:S01]  /*0a70*/  LDG.E.128 R40, desc[UR6][R40.64] ;  /* 0x0000000628287981 */ /* 0x000ea2000c1e1d00 */
[----:B------:R-:W-:Y:S02]  /*0a80*/  ISETP.NE.U32.AND P3, PT, RZ, UR10, PT ;  /* 0x0000000aff007c0c */ /* 0x000fe4000bf65070 */
[----:B------:R-:W-:Y:S01]  /*0a90*/  ISETP.NE.AND P5, PT, RZ, UR8, PT ;  /* 0x00000008ff007c0c */ /* 0x000fe2000bfa5270 */
[----:B------:R-:W2:Y:S01]  /*0aa0*/  LDG.E.128 R48, desc[UR6][R48.64] ;  /* 0x0000000630307981 */ /* 0x000ea2000c1e1d00 */
[----:B------:R-:W-:Y:S01]  /*0ab0*/  ISETP.NE.AND.EX P3, PT, RZ, UR11, PT, P3 ;  /* 0x0000000bff007c0c */ /* 0x000fe2000bf65330 */
[----:B0-----:R-:W0:Y:S01]  /*0ac0*/  LDC.64 R2, c[0x0][0x3b0] ;  /* 0x0000ec00ff027b82 */ /* 0x001e220000000a00 */
[C---:B---3--:R-:W-:Y:S02]  /*0ad0*/  PRMT R172, R26.reuse, 0x7632, R172 ;  /* 0x000076321aac7816 */ /* 0x048fe400000000ac */
[----:B------:R-:W-:-:S02]  /*0ae0*/  SHF.L.U32 R197, R26, 0x10, RZ ;  /* 0x000000101ac57819 */ /* 0x000fc400000006ff */
[C---:B------:R-:W-:Y:S02]  /*0af0*/  PRMT R173, R27.reuse, 0x7632, R173 ;  /* 0x000076321bad7816 */ /* 0x040fe400000000ad */
[----:B------:R-:W-:Y:S02]  /*0b00*/  SHF.L.U32 R199, R27, 0x10, RZ ;  /* 0x000000101bc77819 */ /* 0x000fe400000006ff */
[----:B----4-:R-:W-:-:S03]  /*0b10*/  PRMT R168, R28, 0x7632, R168 ;  /* 0x000076321ca87816 */ /* 0x010fc600000000a8 */
[----:B------:R-:W1:Y:S01]  /*0b20*/  @P3 LDC.64 R26, c[0x0][0x438] ;  /* 0x00010e00ff1a3b82 */ /* 0x000e620000000a00 */
[----:B------:R-:W-:Y:S02]  /*0b30*/  SHF.L.U32 R156, R28, 0x10, RZ ;  /* 0x000000101c9c7819 */ /* 0x000fe400000006ff */
[C---:B------:R-:W-:Y:S02]  /*0b40*/  PRMT R166, R29.reuse, 0x7632, R166 ;  /* 0x000076321da67816 */ /* 0x040fe400000000a6 */
[----:B------:R-:W-:-:S03]  /*0b50*/  SHF.L.U32 R160, R29, 0x10, RZ ;  /* 0x000000101da07819 */ /* 0x000fc600000006ff */
[----:B------:R-:W3:Y:S01]  /*0b60*/  @P1 LDC.64 R28, c[0x0][0x3e0] ;  /* 0x0000f800ff1c1b82 */ /* 0x000ee20000000a00 */
[C---:B------:R-:W-:Y:S02]  /*0b70*/  PRMT R169, R24.reuse, 0x7632, R169 ;  /* 0x0000763218a97816 */ /* 0x040fe400000000a9 */
[----:B------:R-:W-:Y:S02]  /*0b80*/  SHF.L.U32 R195, R24, 0x10, RZ ;  /* 0x0000001018c37819 */ /* 0x000fe400000006ff */
[C---:B------:R-:W-:Y:S02]  /*0b90*/  PRMT R171, R25.reuse, 0x7632, R171 ;  /* 0x0000763219ab7816 */ /* 0x040fe400000000ab */
[----:B------:R-:W-:Y:S02]  /*0ba0*/  SHF.L.U32 R223, R25, 0x10, RZ ;  /* 0x0000001019df7819 */ /* 0x000fe400000006ff */
[----:B------:R-:W4:Y:S01]  /*0bb0*/  @P3 LDC.64 R24, c[0x0][0x438] ;  /* 0x00010e00ff183b82 */ /* 0x000f220000000a00 */
[----:B------:R-:W-:-:S02]  /*0bc0*/  PRMT R0, R30, 0x7632, R0 ;  /* 0x000076321e007816 */ /* 0x000fc40000000000 */
[----:B------:R-:W-:Y:S02]  /*0bd0*/  SHF.L.U32 R164, R30, 0x10, RZ ;  /* 0x000000101ea47819 */ /* 0x000fe400000006ff */
[C---:B------:R-:W-:Y:S02]  /*0be0*/  PRMT R170, R31.reuse, 0x7632, R170 ;  /* 0x000076321faa7816 */ /* 0x040fe400000000aa */
[----:B------:R-:W-:Y:S01]  /*0bf0*/  SHF.L.U32 R162, R31, 0x10, RZ ;  /* 0x000000101fa27819 */ /* 0x000fe200000006ff */
[----:B-1----:R-:W-:Y:S01]  /*0c00*/  @P3 IMAD.WIDE.U32 R26, R159, 0x10, R26 ;  /* 0x000000109f1a3825 */ /* 0x002fe200078e001a */
[----:B--2---:R-:W-:Y:S01]  /*0c10*/  FSEL R180, R180, RZ, !P5 ;  /* 0x000000ffb4b47208 */ /* 0x004fe20006800000 */
[----:B------:R-:W1:Y:S01]  /*0c20*/  @P3 LDC.64 R30, c[0x0][0x438] ;  /* 0x00010e00ff1e3b82 */ /* 0x000e620000000a00 */
[----:B------:R-:W-:Y:S02]  /*0c30*/  SHF.L.U32 R169, R169, 0x10, RZ ;  /* 0x00000010a9a97819 */ /* 0x000fe400000006ff */
[----:B------:R2:W5:Y:S01]  /*0c40*/  @P3 LDG.E.128 R12, desc[UR6][R26.64] ;  /* 0x000000061a0c3981 */ /* 0x000562000c1e1d00 */
[----:B---3--:R-:W-:-:S04]  /*0c50*/  @P1 IMAD.WIDE R28, R139, 0x2, R28 ;  /* 0x000000028b1c1825 */ /* 0x008fc800078e021c */
[----:B------:R-:W-:Y:S01]  /*0c60*/  FADD.FTZ R195, -R180, R195 ;  /* 0x000000c3b4c37221 */ /* 0x000fe20000010100 */
[----:B------:R-:W-:Y:S01]  /*0c70*/  FMUL.FTZ R221, R120, R156 ;  /* 0x0000009c78dd7220 */ /* 0x000fe20000410000 */
[----:B------:R-:W-:Y:S01]  /*0c80*/  FADD.FTZ R219, -R180, R169 ;  /* 0x000000a9b4db7221 */ /* 0x000fe20000010100 */
[----:B------:R3:W3:Y:S01]  /*0c90*/  @P1 LDG.E.U16 R194, desc[UR6][R28.64] ;  /* 0x000000061cc21981 */ /* 0x0006e2000c1e1500 */
[----:B--2---:R-:W-:Y:S01]  /*0ca0*/  SHF.L.U32 R26, R168, 0x10, RZ ;  /* 0x00000010a81a7819 */ /* 0x004fe200000006ff */
[----:B----4-:R-:W-:Y:S01]  /*0cb0*/  @P3 IMAD.WIDE.U32 R24, R155, 0x10, R24 ;  /* 0x000000109b183825 */ /* 0x010fe200078e0018 */
[----:B------:R-:W-:Y:S02]  /*0cc0*/  SHF.L.U32 R171, R171, 0x10, RZ ;  /* 0x00000010abab7819 */ /* 0x000fe400000006ff */
[----:B---3--:R-:W-:Y:S01]  /*0cd0*/  SHF.L.U32 R29, R0, 0x10, RZ ;  /* 0x00000010001d7819 */ /* 0x008fe200000006ff */
[----:B------:R-:W-:Y:S01]  /*0ce0*/  FMUL.FTZ R0, R158, R195 ;  /* 0x000000c39e007220 */ /* 0x000fe20000410000 */
[----:B------:R2:W5:Y:S01]  /*0cf0*/  @P3 LDG.E.128 R16, desc[UR6][R24.64] ;  /* 0x0000000618103981 */ /* 0x000562000c1e1d00 */
[----:B------:R-:W-:Y:S01]  /*0d00*/  FMUL.FTZ R222, R138, R26 ;  /* 0x0000001a8ade7220 */ /* 0x000fe20000410000 */
[----:B------:R-:W-:Y:S01]  /*0d10*/  FADD.FTZ R223, -R180, R223 ;  /* 0x000000dfb4df7221 */ /* 0x000fe20000010100 */
[----:B------:R-:W-:Y:S01]  /*0d20*/  FMUL.FTZ R219, R158, R219 ;  /* 0x000000db9edb7220 */ /* 0x000fe20000410000 */
[----:B------:R-:W-:Y:S01]  /*0d30*/  SHF.L.U32 R28, R166, 0x10, RZ ;  /* 0x00000010a61c7819 */ /* 0x000fe200000006ff */
[----:B------:R-:W-:Y:S01]  /*0d40*/  FMUL.FTZ R212, R121, R160 ;  /* 0x000000a079d47220 */ /* 0x000fe20000410000 */
[----:B--2---:R-:W-:Y:S01]  /*0d50*/  FADD.FTZ R25, RZ, R221 ;  /* 0x000000ddff197221 */ /* 0x004fe20000010000 */
[----:B------:R-:W-:Y:S01]  /*0d60*/  FFMA.FTZ R24, R0, R221, RZ ;  /* 0x000000dd00187223 */ /* 0x000fe200000100ff */
[----:B------:R-:W-:Y:S01]  /*0d70*/  FADD.FTZ R217, -R180, R171 ;  /* 0x000000abb4d97221 */ /* 0x000fe20000010100 */
[----:B------:R-:W-:Y:S01]  /*0d80*/  FMUL.FTZ R223, R158, R223 ;  /* 0x000000df9edf7220 */ /* 0x000fe20000410000 */
[----:B------:R-:W-:Y:S01]  /*0d90*/  FADD.FTZ R25, R25, R222 ;  /* 0x000000de19197221 */ /* 0x000fe20000010000 */
[----:B------:R-:W-:Y:S01]  /*0da0*/  FFMA.FTZ R24, R219, R222, R24 ;  /* 0x000000dedb187223 */ /* 0x000fe20000010018 */
[----:B------:R-:W-:Y:S01]  /*0db0*/  SHF.L.U32 R172, R172, 0x10, RZ ;  /* 0x00000010acac7819 */ /* 0x000fe200000006ff */
[----:B------:R-:W-:Y:S01]  /*0dc0*/  FMUL.FTZ R224, R140, R28 ;  /* 0x0000001c8ce07220 */ /* 0x000fe20000410000 */
[----:B------:R-:W-:Y:S01]  /*0dd0*/  FADD.FTZ R25, R25, R212 ;  /* 0x000000d419197221 */ /* 0x000fe20000010000 */
[----:B------:R-:W-:Y:S01]  /*0de0*/  FADD.FTZ R197, -R180, R197 ;  /* 0x000000c5b4c57221 */ /* 0x000fe20000010100 */
[----:B------:R-:W-:Y:S01]  /*0df0*/  FMUL.FTZ R217, R158, R217 ;  /* 0x000000d99ed97220 */ /* 0x000fe20000410000 */
[----:B------:R-:W-:Y:S01]  /*0e00*/  FFMA.FTZ R24, R223, R212, R24 ;  /* 0x000000d4df187223 */ /* 0x000fe20000010018 */
[----:B------:R-:W-:Y:S01]  /*0e10*/  FMUL.FTZ R214, R122, R164 ;  /* 0x000000a47ad67220 */ /* 0x000fe20000410000 */
[----:B------:R-:W-:Y:S01]  /*0e20*/  FADD.FTZ R25, R25, R224 ;  /* 0x000000e019197221 */ /* 0x000fe20000010000 */
[----:B------:R-:W-:Y:S01]  /*0e30*/  FADD.FTZ R215, -R180, R172 ;  /* 0x000000acb4d77221 */ /* 0x000fe20000010100 */
[----:B-1----:R-:W-:-:S04]  /*0e40*/  @P3 IMAD.WIDE.U32 R30, R161, 0x10, R30 ;  /* 0x00000010a11e3825 */ /* 0x002fc800078e001e */
[----:B------:R-:W-:Y:S01]  /*0e50*/  FMUL.FTZ R218, R158, R197 ;  /* 0x000000c59eda7220 */ /* 0x000fe20000410000 */
[----:B------:R-:W-:Y:S01]  /*0e60*/  FFMA.FTZ R27, R217, R224, R24 ;  /* 0x000000e0d91b7223 */ /* 0x000fe20000010018 */
[----:B------:R-:W-:Y:S01]  /*0e70*/  SHF.L.U32 R173, R173, 0x10, RZ ;  /* 0x00000010adad7819 */ /* 0x000fe200000006ff */
[----:B------:R-:W-:Y:S01]  /*0e80*/  FMUL.FTZ R226, R141, R29 ;  /* 0x0000001d8de27220 */ /* 0x000fe20000410000 */
[----:B------:R-:W-:Y:S01]  /*0e90*/  FADD.FTZ R25, R25, R214 ;  /* 0x000000d619197221 */ /* 0x000fe20000010000 */
[----:B------:R-:W-:Y:S01]  /*0ea0*/  FADD.FTZ R199, -R180, R199 ;  /* 0x000000c7b4c77221 */ /* 0x000fe20000010100 */
[----:B------:R-:W-:Y:S01]  /*0eb0*/  FMUL.FTZ R215, R158, R215 ;  /* 0x000000d79ed77220 */ /* 0x000fe20000410000 */
[----:B------:R-:W-:Y:S01]  /*0ec0*/  FFMA.FTZ R24, R218, R214, R27 ;  /* 0x000000d6da187223 */ /* 0x000fe2000001001b */
[----:B------:R1:W5:Y:S01]  /*0ed0*/  @P3 LDG.E.128 R8, desc[UR6][R30.64] ;  /* 0x000000061e083981 */ /* 0x000362000c1e1d00 */
[C---:B------:R-:W-:Y:S01]  /*0ee0*/  PRMT R174, R32.reuse, 0x7632, R174 ;  /* 0x0000763220ae7816 */ /* 0x040fe200000000ae */
[----:B------:R-:W-:Y:S01]  /*0ef0*/  FMUL.FTZ R216, R123, R162 ;  /* 0x000000a27bd87220 */ /* 0x000fe20000410000 */
[----:B------:R-:W-:Y:S01]  /*0f00*/  SHF.L.U32 R177, R32, 0x10, RZ ;  /* 0x0000001020b17819 */ /* 0x000fe200000006ff */
[----:B------:R-:W-:Y:S01]  /*0f10*/  FADD.FTZ R25, R25, R226 ;  /* 0x000000e219197221 */ /* 0x000fe20000010000 */
[----:B------:R-:W-:Y:S01]  /*0f20*/  FADD.FTZ R213, -R180, R173 ;  /* 0x000000adb4d57221 */ /* 0x000fe20000010100 */
[----:B------:R-:W-:Y:S01]  /*0f30*/  FMUL.FTZ R220, R158, R199 ;  /* 0x000000c79edc7220 */ /* 0x000fe20000410000 */
[----:B------:R-:W-:Y:S01]  /*0f40*/  FFMA.FTZ R27, R215, R226, R24 ;  /* 0x000000e2d71b7223 */ /* 0x000fe20000010018 */
[----:B-1----:R-:W-:-:S02]  /*0f50*/  SHF.L.U32 R31, R170, 0x10, RZ ;  /* 0x00000010aa1f7819 */ /* 0x002fc400000006ff */
[C---:B------:R-:W-:Y:S01]  /*0f60*/  PRMT R238, R36.reuse, 0x7632, R238 ;  /* 0x0000763224ee7816 */ /* 0x040fe200000000ee */
[----:B------:R-:W-:Y:S01]  /*0f70*/  FADD.FTZ R25, R25, R216 ;  /* 0x000000d819197221 */ /* 0x000fe20000010000 */
[----:B------:R-:W-:Y:S01]  /*0f80*/  SHF.L.U32 R36, R36, 0x10, RZ ;  /* 0x0000001024247819 */ /* 0x000fe200000006ff */
[----:B------:R-:W-:Y:S01]  /*0f90*/  FMUL.FTZ R228, R142, R31 ;  /* 0x0000001f8ee47220 */ /* 0x000fe20000410000 */
[----:B------:R-:W-:Y:S01]  /*0fa0*/  SHF.L.U32 R174, R174, 0x10, RZ ;  /* 0x00000010aeae7819 */ /* 0x000fe200000006ff */
[----:B------:R-:W-:Y:S01]  /*0fb0*/  FADD.FTZ R177, -R180, R177 ;  /* 0x000000b1b4b17221 */ /* 0x000fe20000010100 */
[----:B------:R-:W-:Y:S01]  /*0fc0*/  FMUL.FTZ R213, R158, R213 ;  /* 0x000000d59ed57220 */ /* 0x000fe20000410000 */
[----:B------:R-:W-:Y:S01]  /*0fd0*/  FFMA.FTZ R24, R220, R216, R27 ;  /* 0x000000d8dc187223 */ /* 0x000fe2000001001b */
[----:B------:R-:W-:Y:S01]  /*0fe0*/  SHF.L.U32 R238, R238, 0x10, RZ ;  /* 0x00000010eeee7819 */ /* 0x000fe200000006ff */
[----:B------:R-:W-:Y:S01]  /*0ff0*/  FMUL.FTZ R195, R124, R36 ;  /* 0x000000247cc37220 */ /* 0x000fe20000410000 */
[----:B------:R-:W-:Y:S01]  /*1000*/  PRMT R175, R33, 0x7632, R175 ;  /* 0x0000763221af7816 */ /* 0x000fe200000000af */
[----:B------:R-:W-:Y:S01]  /*1010*/  FADD.FTZ R30, R25, R228 ;  /* 0x000000e4191e7221 */ /* 0x000fe20000010000 */
[----:B------:R-:W-:Y:S01]  /*1020*/  SHF.L.U32 R203, R33, 0x10, RZ ;  /* 0x0000001021cb7819 */ /* 0x000fe200000006ff */
[----:B------:R-:W-:Y:S01]  /*1030*/  FADD.FTZ R201, -R180, R174 ;  /* 0x000000aeb4c97221 */ /* 0x000fe20000010100 */
[----:B------:R-:W-:Y:S01]  /*1040*/  FMUL.FTZ R200, R158, R177 ;  /* 0x000000b19ec87220 */ /* 0x000fe20000410000 */
[----:B------:R-:W-:Y:S01]  /*1050*/  FFMA.FTZ R25, R213, R228, R24 ;  /* 0x000000e4d5197223 */ /* 0x000fe20000010018 */
[----:B------:R-:W-:-:S02]  /*1060*/  PRMT R176, R34, 0x7632, R176 ;  /* 0x0000763222b07816 */ /* 0x000fc400000000b0 */
[----:B------:R-:W-:Y:S01]  /*1070*/  SHF.L.U32 R179, R34, 0x10, RZ ;  /* 0x0000001022b37819 */ /* 0x000fe200000006ff */
[----:B------:R-:W-:Y:S01]  /*1080*/  FMUL.FTZ R199, R143, R238 ;  /* 0x000000ee8fc77220 */ /* 0x000fe20000410000 */
[C---:B------:R-:W-:Y:S01]  /*1090*/  PRMT R239, R37.reuse, 0x7632, R239 ;  /* 0x0000763225ef7816 */ /* 0x040fe200000000ef */
[----:B------:R-:W-:Y:S01]  /*10a0*/  FADD.FTZ R24, R30, R195 ;  /* 0x000000c31e187221 */ /* 0x000fe20000010000 */
[----:B------:R-:W-:Y:S01]  /*10b0*/  SHF.L.U32 R34, R37, 0x10, RZ ;  /* 0x0000001025227819 */ /* 0x000fe200000006ff */
[----:B------:R-:W-:Y:S01]  /*10c0*/  FADD.FTZ R203, -R180, R203 ;  /* 0x000000cbb4cb7221 */ /* 0x000fe20000010100 */
[----:B------:R-:W-:Y:S01]  /*10d0*/  SHF.L.U32 R175, R175, 0x10, RZ ;  /* 0x00000010afaf7819 */ /* 0x000fe200000006ff */
        /* <DEDUP_REMOVED lines=24> */
[----:B------:R-:W-:Y:S01]  /*1260*/  PRMT R229, R39, 0x7632, R229 ;  /* 0x0000763227e57816 */ /* 0x000fe200000000e5 */
[----:B------:R-:W-:Y:S01]  /*1270*/  FMUL.FTZ R206, R145, R240 ;  /* 0x000000f091ce7220 */ /* 0x000fe20000410000 */
[----:B------:R-:W-:Y:S01]  /*1280*/  SHF.L.U32 R38, R39, 0x10, RZ ;  /* 0x0000001027267819 */ /* 0x000fe200000006ff */
[----:B------:R-:W-:Y:S01]  /*1290*/  FADD.FTZ R27, R24, R197 ;  /* 0x000000c5181b7221 */ /* 0x000fe20000010000 */
[----:B------:R-:W-:Y:S01]  /*12a0*/  SHF.L.U32 R178, R178, 0x10, RZ ;  /* 0x00000010b2b27819 */ /* 0x000fe200000006ff */
[----:B------:R-:W-:Y:S01]  /*12b0*/  FADD.FTZ R209, -R180, R209 ;  /* 0x000000d1b4d17221 */ /* 0x000fe20000010100 */
[----:B------:R-:W-:Y:S01]  /*12c0*/  FMUL.FTZ R207, R158, R207 ;  /* 0x000000cf9ecf7220 */ /* 0x000fe20000410000 */
[----:B------:R-:W-:Y:S01]  /*12d0*/  FFMA.FTZ R24, R204, R197, R25 ;  /* 0x000000c5cc187223 */ /* 0x000fe20000010019 */
[----:B------:R-:W-:Y:S01]  /*12e0*/  SHF.L.U32 R229, R229, 0x10, RZ ;  /* 0x00000010e5e57819 */ /* 0x000fe200000006ff */
[----:B------:R-:W-:Y:S01]  /*12f0*/  FMUL.FTZ R198, R127, R38 ;  /* 0x000000267fc67220 */ /* 0x000fe20000410000 */
[C---:B------:R-:W-:Y:S01]  /*1300*/  PRMT R37, R40.reuse, 0x7632, R37 ;  /* 0x0000763228257816 */ /* 0x040fe20000000025 */
[----:B------:R-:W-:Y:S01]  /*1310*/  FADD.FTZ R27, R27, R206 ;  /* 0x000000ce1b1b7221 */ /* 0x000fe20000010000 */
[----:B------:R-:W-:Y:S01]  /*1320*/  SHF.L.U32 R181, R40, 0x10, RZ ;  /* 0x0000001028b57819 */ /* 0x000fe200000006ff */
[----:B------:R-:W-:Y:S01]  /*1330*/  FADD.FTZ R241, -R180, R178 ;  /* 0x000000b2b4f17221 */ /* 0x000fe20000010100 */
[C---:B------:R-:W-:Y:S01]  /*1340*/  PRMT R39, R41.reuse, 0x7632, R39 ;  /* 0x0000763229277816 */ /* 0x040fe20000000027 */
[----:B------:R-:W-:Y:S01]  /*1350*/  FMUL.FTZ R208, R158, R209 ;  /* 0x000000d19ed07220 */ /* 0x000fe20000410000 */
[----:B------:R-:W-:Y:S01]  /*1360*/  SHF.L.U32 R183, R41, 0x10, RZ ;  /* 0x0000001029b77819 */ /* 0x000fe200000006ff */
[----:B------:R-:W-:Y:S01]  /*1370*/  FFMA.FTZ R25, R207, R206, R24 ;  /* 0x000000cecf197223 */ /* 0x000fe20000010018 */
[C---:B------:R-:W-:Y:S01]  /*1380*/  PRMT R40, R42.reuse, 0x7632, R40 ;  /* 0x000076322a287816 */ /* 0x040fe20000000028 */
[----:B------:R-:W1:Y:S01]  /*1390*/  @P3 LDC.64 R32, c[0x0][0x438] ;  /* 0x00010e00ff203b82 */ /* 0x000e620000000a00 */
[----:B------:R-:W-:-:S02]  /*13a0*/  SHF.L.U32 R185, R42, 0x10, RZ ;  /* 0x000000102ab97819 */ /* 0x000fc400000006ff */
[C---:B------:R-:W-:Y:S02]  /*13b0*/  PRMT R41, R43.reuse, 0x7632, R41 ;  /* 0x000076322b297816 */ /* 0x040fe40000000029 */
[----:B------:R-:W-:Y:S02]  /*13c0*/  SHF.L.U32 R189, R43, 0x10, RZ ;  /* 0x000000102bbd7819 */ /* 0x000fe400000006ff */
[C---:B------:R-:W-:Y:S02]  /*13d0*/  PRMT R230, R44.reuse, 0x7632, R230 ;  /* 0x000076322ce67816 */ /* 0x040fe400000000e6 */
[----:B------:R-:W-:Y:S02]  /*13e0*/  SHF.L.U32 R157, R44, 0x10, RZ ;  /* 0x000000102c9d7819 */ /* 0x000fe400000006ff */
[C---:B------:R-:W-:Y:S02]  /*13f0*/  PRMT R231, R45.reuse, 0x7632, R231 ;  /* 0x000076322de77816 */ /* 0x040fe400000000e7 */
[----:B------:R-:W-:-:S02]  /*1400*/  SHF.L.U32 R165, R45, 0x10, RZ ;  /* 0x000000102da57819 */ /* 0x000fc400000006ff */
[----:B------:R-:W-:Y:S02]  /*1410*/  PRMT R42, R48, 0x7632, R42 ;  /* 0x00007632302a7816 */ /* 0x000fe4000000002a */
[----:B------:R-:W-:Y:S02]  /*1420*/  PRMT R43, R49, 0x7632, R43 ;  /* 0x00007632312b7816 */ /* 0x000fe4000000002b */
[----:B------:R-:W-:Y:S02]  /*1430*/  PRMT R44, R50, 0x7632, R44 ;  /* 0x00007632322c7816 */ /* 0x000fe4000000002c */
[----:B------:R-:W-:Y:S01]  /*1440*/  PRMT R45, R51, 0x7632, R45 ;  /* 0x00007632332d7816 */ /* 0x000fe2000000002d */
[----:B------:R-:W-:Y:S01]  /*1450*/  FMUL.FTZ R209, R146, R229 ;  /* 0x000000e592d17220 */ /* 0x000fe20000410000 */
[----:B------:R-:W-:Y:S01]  /*1460*/  SHF.L.U32 R37, R37, 0x10, RZ ;  /* 0x0000001025257819 */ /* 0x000fe200000006ff */
[----:B------:R-:W-:Y:S01]  /*1470*/  FADD.FTZ R24, R27, R198 ;  /* 0x000000c61b187221 */ /* 0x000fe20000010000 */
[----:B------:R-:W-:Y:S01]  /*1480*/  SHF.L.U32 R51, R51, 0x10, RZ ;  /* 0x0000001033337819 */ /* 0x000fe200000006ff */
[----:B------:R-:W-:Y:S01]  /*1490*/  FADD.FTZ R181, -R180, R181 ;  /* 0x000000b5b4b57221 */ /* 0x000fe20000010100 */
[----:B------:R-:W-:Y:S01]  /*14a0*/  SHF.L.U32 R39, R39, 0x10, RZ ;  /* 0x0000001027277819 */ /* 0x000fe200000006ff */
[----:B------:R-:W-:Y:S01]  /*14b0*/  FMUL.FTZ R210, R158, R241 ;  /* 0x000000f19ed27220 */ /* 0x000fe20000410000 */
[----:B------:R-:W-:Y:S01]  /*14c0*/  FFMA.FTZ R25, R208, R198, R25 ;  /* 0x000000c6d0197223 */ /* 0x000fe20000010019 */
        /* <DEDUP_REMOVED lines=8> */
[----:B------:R-:W-:Y:S01]  /*1550*/  SHF.L.U32 R45, R45, 0x10, RZ ;  /* 0x000000102d2d7819 */ /* 0x000fe200000006ff */
[----:B------:R-:W-:Y:S01]  /*1560*/  FMUL.FTZ R176, R128, R157 ;  /* 0x0000009d80b07220 */ /* 0x000fe20000410000 */
[----:B------:R-:W-:Y:S01]  /*1570*/  SHF.L.U32 R230, R230, 0x10, RZ ;  /* 0x00000010e6e67819 */ /* 0x000fe200000006ff */
[----:B------:R-:W-:Y:S01]  /*1580*/  FADD.FTZ R27, R24, R209 ;  /* 0x000000d1181b7221 */ /* 0x000fe20000010000 */
[----:B------:R-:W-:Y:S01]  /*1590*/  FADD.FTZ R235, -R180, R37 ;  /* 0x00000025b4eb7221 */ /* 0x000fe20000010100 */
[----:B------:R-:W-:Y:S01]  /*15a0*/  FMUL.FTZ R181, R158, R181 ;  /* 0x000000b59eb57220 */ /* 0x000fe20000410000 */
[----:B------:R-:W-:Y:S01]  /*15b0*/  FFMA.FTZ R24, R210, R209, R25 ;  /* 0x000000d1d2187223 */ /* 0x000fe20000010019 */
        /* <DEDUP_REMOVED lines=16> */
[C---:B------:R-:W-:Y:S01]  /*16c0*/  FMUL.FTZ R182, R158.reuse, R235 ;  /* 0x000000eb9eb67220 */ /* 0x040fe20000410000 */
[----:B------:R-:W-:Y:S01]  /*16d0*/  FFMA.FTZ R27, R181, R176, R24 ;  /* 0x000000b0b51b7223 */ /* 0x000fe20000010018 */
[----:B------:R-:W-:Y:S01]  /*16e0*/  SHF.L.U32 R231, R231, 0x10, RZ ;  /* 0x00000010e7e77819 */ /* 0x000fe200000006ff */
        /* <DEDUP_REMOVED lines=34> */
[----:B------:R-:W-:Y:S01]  /*1910*/  PRMT R46, R55, 0x7632, R46 ;  /* 0x00007632372e7816 */ /* 0x000fe2000000002e */
[----:B------:R-:W-:Y:S01]  /*1920*/  FADD.FTZ R25, R25, R190 ;  /* 0x000000be19197221 */ /* 0x000fe20000010000 */
[----:B------:R-:W-:Y:S01]  /*1930*/  SHF.L.U32 R193, R55, 0x10, RZ ;  /* 0x0000001037c17819 */ /* 0x000fe200000006ff */
[----:B------:R-:W-:Y:S01]  /*1940*/  FMUL.FTZ R55, R158, R225 ;  /* 0x000000e19e377220 */ /* 0x000fe20000410000 */
[----:B------:R-:W-:Y:S01]  /*1950*/  FFMA.FTZ R24, R192, R190, R27 ;  /* 0x000000bec0187223 */ /* 0x000fe2000001001b */
[----:B------:R-:W-:Y:S01]  /*1960*/  SHF.L.U32 R175, R53, 0x10, RZ ;  /* 0x0000001035af7819 */ /* 0x000fe200000006ff */
[----:B------:R-:W-:Y:S01]  /*1970*/  FMUL.FTZ R50, R151, R234 ;  /* 0x000000ea97327220 */ /* 0x000fe20000410000 */
[----:B------:R-:W-:Y:S01]  /*1980*/  PRMT R48, R53, 0x7632, R48 ;  /* 0x0000763235307816 */ /* 0x000fe20000000030 */
[----:B------:R-:W-:Y:S01]  /*1990*/  FADD.FTZ R25, R25, R168 ;  /* 0x000000a819197221 */ /* 0x000fe20000010000 */
[----:B------:R-:W-:Y:S01]  /*19a0*/  FMUL.FTZ R166, R158, R211 ;  /* 0x000000d39ea67220 */ /* 0x000fe20000410000 */
[----:B------:R-:W-:Y:S01]  /*19b0*/  FFMA.FTZ R27, R55, R168, R24 ;  /* 0x000000a8371b7223 */ /* 0x000fe20000010018 */
[C---:B------:R-:W-:Y:S01]  /*19c0*/  PRMT R236, R54.reuse, 0x7632, R236 ;  /* 0x0000763236ec7816 */ /* 0x040fe200000000ec */
[----:B------:R-:W-:Y:S01]  /*19d0*/  FADD.FTZ R25, R25, R50 ;  /* 0x0000003219197221 */ /* 0x000fe20000010000 */
[----:B------:R-:W-:Y:S01]  /*19e0*/  SHF.L.U32 R191, R54, 0x10, RZ ;  /* 0x0000001036bf7819 */ /* 0x000fe200000006ff */
[----:B------:R-:W-:Y:S01]  /*19f0*/  FMUL.FTZ R54, R133, R175 ;  /* 0x000000af85367220 */ /* 0x000fe20000410000 */
[----:B------:R-:W-:Y:S01]  /*1a00*/  SHF.L.U32 R235, R48, 0x10, RZ ;  /* 0x0000001030eb7819 */ /* 0x000fe200000006ff */
[----:B------:R-:W-:Y:S01]  /*1a10*/  FMUL.FTZ R53, R158, R49 ;  /* 0x000000319e357220 */ /* 0x000fe20000410000 */
[----:B------:R-:W-:Y:S01]  /*1a20*/  FFMA.FTZ R24, R166, R50, R27 ;  /* 0x00000032a6187223 */ /* 0x000fe2000001001b */
[----:B------:R-:W-:Y:S01]  /*1a30*/  FADD.FTZ R30, R25, R54 ;  /* 0x00000036191e7221 */ /* 0x000fe20000010000 */
[----:B------:R-:W-:Y:S01]  /*1a40*/  FMUL.FTZ R52, R158, R51 ;  /* 0x000000339e347220 */ /* 0x000fe20000410000 */
[----:B------:R-:W-:Y:S01]  /*1a50*/  FMUL.FTZ R49, R152, R235 ;  /* 0x000000eb98317220 */ /* 0x000fe20000410000 */
[----:B------:R-:W-:Y:S01]  /*1a60*/  FFMA.FTZ R25, R53, R54, R24 ;  /* 0x0000003635197223 */ /* 0x000fe20000010018 */
[----:B------:R-:W-:Y:S01]  /*1a70*/  SHF.L.U32 R236, R236, 0x10, RZ ;  /* 0x00000010ecec7819 */ /* 0x000fe200000006ff */
[----:B------:R-:W-:Y:S01]  /*1a80*/  FMUL.FTZ R51, R134, R191 ;  /* 0x000000bf86337220 */ /* 0x000fe20000410000 */
[----:B------:R-:W-:Y:S01]  /*1a90*/  FMUL.FTZ R169, R158, R169 ;  /* 0x000000a99ea97220 */ /* 0x000fe20000410000 */
[----:B------:R-:W-:Y:S01]  /*1aa0*/  FADD.FTZ R30, R30, R49 ;  /* 0x000000311e1e7221 */ /* 0x000fe20000010000 */
[----:B------:R-:W-:Y:S01]  /*1ab0*/  FFMA.FTZ R24, R52, R49, R25 ;  /* 0x0000003134187223 */ /* 0x000fe20000010019 */
[----:B------:R-:W-:Y:S01]  /*1ac0*/  FMUL.FTZ R48, R153, R236 ;  /* 0x000000ec99307220 */ /* 0x000fe20000410000 */
[----:B------:R-:W-:Y:S01]  /*1ad0*/  FMUL.FTZ R172, R158, R39 ;  /* 0x000000279eac7220 */ /* 0x000fe20000410000 */
[----:B------:R-:W-:Y:S01]  /*1ae0*/  FADD.FTZ R25, R30, R51 ;  /* 0x000000331e197221 */ /* 0x000fe20000010000 */
        /* <DEDUP_REMOVED lines=12> */
[----:B------:R-:W2:Y:S04]  /*1bb0*/  SHFL.DOWN PT, R24, R25, 0x10, 0x1f ;  /* 0x0a001f0019187f89 */ /* 0x000ea800000e0000 */
[----:B------:R-:W3:Y:S01]  /*1bc0*/  SHFL.DOWN PT, R30, R27, 0x10, 0x1f ;  /* 0x0a001f001b1e7f89 */ /* 0x000ee200000e0000 */
[----:B-1----:R-:W-:-:S05]  /*1bd0*/  @P3 IMAD.WIDE.U32 R32, R163, 0x10, R32 ;  /* 0x00000010a3203825 */ /* 0x002fca00078e0020 */
[----:B------:R1:W5:Y:S01]  /*1be0*/  @P3 LDG.E.128 R4, desc[UR6][R32.64] ;  /* 0x0000000620043981 */ /* 0x000362000c1e1d00 */
[----:B--2---:R-:W-:Y:S01]  /*1bf0*/  FADD.FTZ R24, R25, R24 ;  /* 0x0000001819187221 */ /* 0x004fe20000010000 */
[----:B---3--:R-:W-:-:S04]  /*1c00*/  FADD.FTZ R30, R27, R30 ;  /* 0x0000001e1b1e7221 */ /* 0x008fc80000010000 */
[----:B-1----:R-:W1:Y:S04]  /*1c10*/  SHFL.DOWN PT, R33, R24, 0x8, 0x1f ;  /* 0x09001f0018217f89 */ /* 0x002e6800000e0000 */
[----:B------:R-:W2:Y:S01]  /*1c20*/  SHFL.DOWN PT, R37, R30, 0x8, 0x1f ;  /* 0x09001f001e257f89 */ /* 0x000ea200000e0000 */
[----:B-1----:R-:W-:Y:S01]  /*1c30*/  FADD.FTZ R33, R24, R33 ;  /* 0x0000002118217221 */ /* 0x002fe20000010000 */
[----:B--2---:R-:W-:-:S04]  /*1c40*/  FADD.FTZ R37, R30, R37 ;  /* 0x000000251e257221 */ /* 0x004fc80000010000 */
[----:B------:R-:W1:Y:S04]  /*1c50*/  SHFL.DOWN PT, R32, R33, 0x4, 0x1f ;  /* 0x08801f0021207f89 */ /* 0x000e6800000e0000 */
[----:B------:R-:W2:Y:S01]  /*1c60*/  SHFL.DOWN PT, R242, R37, 0x4, 0x1f ;  /* 0x08801f0025f27f89 */ /* 0x000ea200000e0000 */
[----:B------:R-:W3:Y:S01]  /*1c70*/  S2R R39, SR_CgaCtaId ;  /* 0x0000000000277919 */ /* 0x000ee20000008800 */
[----:B-1----:R-:W-:Y:S01]  /*1c80*/  FADD.FTZ R32, R33, R32 ;  /* 0x0000002021207221 */ /* 0x002fe20000010000 */
[----:B--2---:R-:W-:-:S04]  /*1c90*/  FADD.FTZ R242, R37, R242 ;  /* 0x000000f225f27221 */ /* 0x004fc80000010000 */
[----:B------:R-:W1:Y:S04]  /*1ca0*/  SHFL.DOWN PT, R25, R32, 0x2, 0x1f ;  /* 0x08401f0020197f89 */ /* 0x000e6800000e0000 */
[----:B------:R-:W2:Y:S01]  /*1cb0*/  SHFL.DOWN PT, R27, R242, 0x2, 0x1f ;  /* 0x08401f00f21b7f89 */ /* 0x000ea200000e0000 */
[----:B------:R-:W-:Y:S02]  /*1cc0*/  LOP3.LUT P4, RZ, R56, 0x1f, RZ, 0xc0, !PT ;  /* 0x0000001f38ff7812 */ /* 0x000fe4000788c0ff */
[----:B------:R-:W-:-:S04]  /*1cd0*/  MOV R24, 0x400 ;  /* 0x0000040000187802 */ /* 0x000fc80000000f00 */
[----:B---3--:R-:W-:Y:S02]  /*1ce0*/  LEA R39, R39, R24, 0x18 ;  /* 0x0000001827277211 */ /* 0x008fe400078ec0ff */
[----:B------:R-:W-:Y:S01]  /*1cf0*/  PLOP3.LUT P0, PT, PT, PT, PT, 0x80, 0x8 ;  /* 0x000000000008781c */ /* 0x000fe20003f0f070 */
[----:B-1----:R-:W-:Y:S01]  /*1d00*/  FADD.FTZ R25, R32, R25 ;  /* 0x0000001920197221 */ /* 0x002fe20000010000 */
[----:B--2---:R-:W-:-:S04]  /*1d10*/  FADD.FTZ R27, R242, R27 ;  /* 0x0000001bf21b7221 */ /* 0x004fc80000010000 */
[----:B------:R-:W1:Y:S01]  /*1d20*/  SHFL.DOWN PT, R24, R25, 0x1, 0x1f ;  /* 0x08201f0019187f89 */ /* 0x000e6200000e0000 */
[----:B------:R-:W-:-:S03]  /*1d30*/  @!P4 PLOP3.LUT P0, PT, P2, PT, PT, 0x80, 0x8 ;  /* 0x000000000008c81c */ /* 0x000fc6000170f070 */
[----:B------:R-:W2:Y:S01]  /*1d40*/  SHFL.DOWN PT, R30, R27, 0x1, 0x1f ;  /* 0x08201f001b1e7f89 */ /* 0x000ea200000e0000 */
[----:B------:R-:W-:-:S04]  /*1d50*/  IADD3 R211, PT, PT, R39, 0x8040, RZ ;  /* 0x0000804027d37810 */ /* 0x000fc80007ffe0ff */
[----:B------:R-:W-:Y:S02]  /*1d60*/  @!P4 MOV R32, R211 ;  /* 0x000000d30020c202 */ /* 0x000fe40000000f00 */
[----:B------:R-:W-:-:S03]  /*1d70*/  IADD3 R225, PT, PT, R39, 0x8050, RZ ;  /* 0x0000805027e17810 */ /* 0x000fc60007ffe0ff */
[C---:B------:R-:W-:Y:S02]  /*1d80*/  @!P0 IADD3 R32, PT, PT, R39.reuse, 0x8000, RZ ;  /* 0x0000800027208810 */ /* 0x040fe40007ffe0ff */
[C---:B------:R-:W-:Y:S02]  /*1d90*/  IADD3 R237, PT, PT, R39.reuse, 0x8060, RZ ;  /* 0x0000806027ed7810 */ /* 0x040fe40007ffe0ff */
[C---:B------:R-:W-:Y:S02]  /*1da0*/  IADD3 R37, PT, PT, R39.reuse, 0x8070, RZ ;  /* 0x0000807027257810 */ /* 0x040fe40007ffe0ff */
[C---:B------:R-:W-:Y:S02]  /*1db0*/  @!P2 IADD3 R225, PT, PT, R39.reuse, 0x8010, RZ ;  /* 0x0000801027e1a810 */ /* 0x040fe40007ffe0ff */
[C---:B------:R-:W-:Y:S02]  /*1dc0*/  @!P2 IADD3 R237, PT, PT, R39.reuse, 0x8020, RZ ;  /* 0x0000802027eda810 */ /* 0x040fe40007ffe0ff */
[----:B------:R-:W-:-:S02]  /*1dd0*/  @!P2 IADD3 R37, PT, PT, R39, 0x8030, RZ ;  /* 0x000080302725a810 */ /* 0x000fc40007ffe0ff */
[----:B------:R-:W-:Y:S02]  /*1de0*/  @!P2 IADD3 R211, PT, PT, R39, 0x8000, RZ ;  /* 0x0000800027d3a810 */ /* 0x000fe40007ffe0ff */
[----:B------:R-:W-:Y:S01]  /*1df0*/  @!P4 MOV R39, R32 ;  /* 0x000000200027c202 */ /* 0x000fe20000000f00 */
[----:B0-----:R-:W-:-:S04]  /*1e00*/  IMAD.WIDE.U32 R44, R163, 0x8, R2 ;  /* 0x00000008a32c7825 */ /* 0x001fc800078e0002 */
[----:B-1----:R-:W-:Y:S01]  /*1e10*/  FADD.FTZ R32, R25, R24 ;  /* 0x0000001819207221 */ /* 0x002fe20000010000 */
[----:B--2---:R-:W-:Y:S01]  /*1e20*/  FADD.FTZ R33, R27, R30 ;  /* 0x0000001e1b217221 */ /* 0x004fe20000010000 */
[--C-:B------:R-:W-:Y:S01]  /*1e30*/  IMAD.WIDE.U32 R42, R161, 0x8, R2.reuse ;  /* 0x00000008a12a7825 */ /* 0x100fe200078e0002 */
[----:B------:R-:W-:Y:S01]  /*1e40*/  @!P4 LEA R39, R136, R39, 0x3 ;  /* 0x000000278827c211 */ /* 0x000fe200078e18ff */
[----:B------:R-:W5:Y:S02]  /*1e50*/  LDG.E.64 R44, desc[UR6][R44.64] ;  /* 0x000000062c2c7981 */ /* 0x000f64000c1e1b00 */
[--C-:B------:R-:W-:Y:S02]  /*1e60*/  IMAD.WIDE.U32 R40, R159, 0x8, R2.reuse ;  /* 0x000000089f287825 */ /* 0x100fe400078e0002 */
[----:B------:R-:W5:Y:S02]  /*1e70*/  LDG.E.64 R42, desc[UR6][R42.64] ;  /* 0x000000062a2a7981 */ /* 0x000f64000c1e1b00 */
[----:B------:R-:W-:-:S02]  /*1e80*/  IMAD.WIDE.U32 R2, R155, 0x8, R2 ;  /* 0x000000089b027825 */ /* 0x000fc400078e0002 */
[----:B------:R-:W5:Y:S04]  /*1e90*/  LDG.E.64 R40, desc[UR6][R40.64] ;  /* 0x0000000628287981 */ /* 0x000f68000c1e1b00 */
[----:B------:R-:W5:Y:S04]  /*1ea0*/  LDG.E.64 R2, desc[UR6][R2.64] ;  /* 0x0000000602027981 */ /* 0x000f68000c1e1b00 */
[----:B------:R-:W-:Y:S01]  /*1eb0*/  @!P4 STS.64 [R39], R32 ;  /* 0x000000202700c388 */ /* 0x000fe20000000a00 */
[----:B------:R-:W-:Y:S01]  /*1ec0*/  FADD.FTZ R117, R26, R117 ;  /* 0x000000751a757221 */ /* 0x000fe20000010000 */
[----:B------:R-:W-:Y:S01]  /*1ed0*/  FFMA.FTZ R118, R219, R26, R118 ;  /* 0x0000001adb767223 */ /* 0x000fe20000010076 */
[----:B------:R-:W-:Y:S01]  /*1ee0*/  BAR.SYNC.DEFER_BLOCKING 0x0 ;  /* 0x0000000000007b1d */ /* 0x000fe20000010000 */
        /* <DEDUP_REMOVED lines=9> */
[----:B------:R-:W0:Y:S04]  /*1f80*/  LDS.128 R24, [R211] ;  /* 0x00000000d3187984 */ /* 0x000e280000000c00 */
[----:B------:R-:W1:Y:S01]  /*1f90*/  LDS.128 R28, [R225] ;  /* 0x00000000e11c7984 */ /* 0x000e620000000c00 */
[----:B------:R-:W-:-:S03]  /*1fa0*/  FFMA.FTZ R75, R204, R35, R75 ;  /* 0x00000023cc4b7223 */ /* 0x000fc6000001004b */
[----:B------:R-:W2:Y:S01]  /*1fb0*/  LDS.128 R32, [R237] ;  /* 0x00000000ed207984 */ /* 0x000ea20000000c00 */
[----:B------:R-:W-:Y:S01]  /*1fc0*/  FADD.FTZ R105, R36, R105 ;  /* 0x0000006924697221 */ /* 0x000fe20000010000 */
[----:B------:R-:W-:Y:S01]  /*1fd0*/  FFMA.FTZ R79, R200, R36, R79 ;  /* 0x00000024c84f7223 */ /* 0x000fe2000001004f */
[----:B------:R-:W-:Y:S01]  /*1fe0*/  FADD.FTZ R100, R38, R100 ;  /* 0x0000006426647221 */ /* 0x000fe20000010000 */
[----:B------:R-:W-:Y:S02]  /*1ff0*/  FFMA.FTZ R73, R208, R38, R73 ;  /* 0x00000026d0497223 */ /* 0x000fe40000010049 */
[----:B------:R-:W3:Y:S01]  /*2000*/  LDS.128 R36, [R37] ;  /* 0x0000000025247984 */ /* 0x000ee20000000c00 */
[----:B------:R-:W-:Y:S01]  /*2010*/  FADD.FTZ R92, R47, R92 ;  /* 0x0000005c2f5c7221 */ /* 0x000fe20000010000 */
[----:B------:R-:W-:Y:S01]  /*2020*/  FFMA.FTZ R66, R189, R47, R66 ;  /* 0x0000002fbd427223 */ /* 0x000fe20000010042 */
        /* <DEDUP_REMOVED lines=12> */
[----:B---3--:R-:W-:Y:S01]  /*20f0*/  FADD.FTZ R47, R47, R36 ;  /* 0x000000242f2f7221 */ /* 0x008fe20000010000 */
[----:B------:R-:W-:-:S03]  /*2100*/  FADD.FTZ R24, R24, R37 ;  /* 0x0000002518187221 */ /* 0x000fc60000010000 */
[----:B------:R-:W-:Y:S01]  /*2110*/  FADD.FTZ R38, R38, R47 ;  /* 0x0000002f26267221 */ /* 0x000fe20000010000 */
[----:B------:R-:W-:-:S03]  /*2120*/  FADD.FTZ R24, R39, R24 ;  /* 0x0000001827187221 */ /* 0x000fc60000010000 */
[----:B------:R-:W-:Y:S01]  /*2130*/  FMUL.FTZ R35, R38, UR12 ;  /* 0x0000000c26237c20 */ /* 0x000fe20008410000 */
        /* <DEDUP_REMOVED lines=47> */
[----:B------:R-:W-:Y:S01]  /*2430*/  @P1 SHF.L.U32 R36, R194, 0x10, RZ ;  /* 0x00000010c2241819 */ /* 0x000fe200000006ff */
[----:B------:R-:W-:Y:S01]  /*2440*/  FMUL.FTZ R34, R24, UR12 ;  /* 0x0000000c18227c20 */ /* 0x000fe20008410000 */
[----:B------:R-:W-:Y:S01]  /*2450*/  FSEL R35, R35, RZ, !P5 ;  /* 0x000000ff23237208 */ /* 0x000fe20006800000 */
[----:B------:R-:W-:Y:S06]  /*2460*/  @!P3 BRA `(.L_x_578) ;  /* 0x0000002400d0b947 */ /* 0x000fec0003800000 */
[----:B------:R-:W-:Y:S01]  /*2470*/  UISETP.NE.U32.AND UP0, UPT, UR14, URZ, UPT ;  /* 0x000000ff0e00728c */ /* 0x000fe2000bf05070 */
[----:B-----5:R-:W-:Y:S02]  /*2480*/  PRMT R24, R14, 0x7632, R24 ;  /* 0x000076320e187816 */ /* 0x020fe40000000018 */
[----:B------:R-:W-:Y:S01]  /*2490*/  PRMT R26, R19, 0x7632, R26 ;  /* 0x00007632131a7816 */ /* 0x000fe2000000001a */
[----:B------:R-:W-:Y:S01]  /*24a0*/  UISETP.NE.AND.EX UP0, UPT, UR15, URZ, UPT, UP0 ;  /* 0x000000ff0f00728c */ /* 0x000fe2000bf05300 */
[----:B------:R-:W-:Y:S02]  /*24b0*/  PRMT R28, R18, 0x7632, R28 ;  /* 0x00007632121c7816 */ /* 0x000fe4000000001c */
[----:B------:R-:W-:Y:S02]  /*24c0*/  PRMT R27, R17, 0x7632, R27 ;  /* 0x00007632111b7816 */ /* 0x000fe4000000001b */
[----:B------:R-:W-:-:S04]  /*24d0*/  PRMT R29, R16, 0x7632, R29 ;  /* 0x00007632101d7816 */ /* 0x000fc8000000001d */
[----:B------:R-:W-:Y:S05]  /*24e0*/  BRA.U UP0, `(.L_x_579) ;  /* 0x0000001100a87547 */ /* 0x000fea000b800000 */
[-CC-:B------:R-:W-:Y:S01]  /*24f0*/  FFMA.FTZ R0, R0, R34.reuse, R35.reuse ;  /* 0x0000002200007223 */ /* 0x180fe20000010023 */
[C---:B------:R-:W-:Y:S01]  /*2500*/  PRMT R38, R4.reuse, 0x7632, R38 ;  /* 0x0000763204267816 */ /* 0x040fe20000000026 */
[-CC-:B------:R-:W-:Y:S01]  /*2510*/  FFMA.FTZ R219, R219, R34.reuse, R35.reuse ;  /* 0x00000022dbdb7223 */ /* 0x180fe20000010023 */
[----:B------:R-:W-:Y:S01]  /*2520*/  SHF.L.U32 R157, R4, 0x10, RZ ;  /* 0x00000010049d7819 */ /* 0x000fe200000006ff */
[-C--:B------:R-:W-:Y:S01]  /*2530*/  FFMA.FTZ R223, R223, R34.reuse, R35 ;  /* 0x00000022dfdf7223 */ /* 0x080fe20000010023 */
[----:B------:R-:W-:Y:S01]  /*2540*/  FADD.FTZ R221, R221, -R0 ;  /* 0x80000000dddd7221 */ /* 0x000fe20000010000 */
[----:B------:R-:W-:Y:S01]  /*2550*/  SHF.L.U32 R38, R38, 0x10, RZ ;  /* 0x0000001026267819 */ /* 0x000fe200000006ff */
[----:B------:R-:W-:Y:S01]  /*2560*/  FADD.FTZ R219, R222, -R219 ;  /* 0x800000dbdedb7221 */ /* 0x000fe20000010000 */
[----:B------:R-:W-:Y:S01]  /*2570*/  SHF.L.U32 R156, R5, 0x10, RZ ;  /* 0x00000010059c7819 */ /* 0x000fe200000006ff */
[----:B------:R-:W-:Y:S01]  /*2580*/  FADD.FTZ R223, R212, -R223 ;  /* 0x800000dfd4df7221 */ /* 0x000fe20000010000 */
[C---:B------:R-:W-:Y:S01]  /*2590*/  FFMA.FTZ R157, R158.reuse, R221, R157 ;  /* 0x000000dd9e9d7223 */ /* 0x040fe2000001009d */
[C---:B------:R-:W-:Y:S01]  /*25a0*/  FFMA.FTZ R219, R158.reuse, R219, R38 ;  /* 0x000000db9edb7223 */ /* 0x040fe20000010026 */
[--C-:B------:R-:W-:Y:S01]  /*25b0*/  FFMA.FTZ R217, R217, R34, R35.reuse ;  /* 0x00000022d9d97223 */ /* 0x100fe20000010023 */
[----:B------:R-:W-:Y:S01]  /*25c0*/  FFMA.FTZ R223, R158, R223, R156 ;  /* 0x000000df9edf7223 */ /* 0x000fe2000001009c */
[----:B------:R-:W-:Y:S01]  /*25d0*/  FMUL.FTZ R157, R157, R36 ;  /* 0x000000249d9d7220 */ /* 0x000fe20000410000 */
        /* <DEDUP_REMOVED lines=28> */
[-C--:B------:R-:W-:Y:S01]  /*27a0*/  FMUL.FTZ R219, R219, R36.reuse ;  /* 0x00000024dbdb7220 */ /* 0x080fe20000410000 */
[-C--:B------:R-:W-:Y:S01]  /*27b0*/  FMUL.FTZ R223, R223, R36.reuse ;  /* 0x00000024dfdf7220 */ /* 0x080fe20000410000 */
[----:B------:R-:W-:Y:S01]  /*27c0*/  FMUL.FTZ R34, R157, UR4 ;  /* 0x000000049d227c20 */ /* 0x000fe20008410000 */
[C---:B------:R-:W-:Y:S01]  /*27d0*/  LOP3.LUT P4, RZ, R44.reuse, 0xff, RZ, 0xc0, !PT ;  /* 0x000000ff2cff7812 */ /* 0x040fe2000788c0ff */
[----:B------:R-:W-:Y:S01]  /*27e0*/  FMUL.FTZ R157, R219, UR4 ;  /* 0x00000004db9d7c20 */ /* 0x000fe20008410000 */
[----:B------:R-:W-:Y:S01]  /*27f0*/  FMUL.FTZ R38, R223, UR4 ;  /* 0x00000004df267c20 */ /* 0x000fe20008410000 */
[----:B------:R-:W-:Y:S01]  /*2800*/  LOP3.LUT P5, RZ, R44, 0xff00, RZ, 0xc0, !PT ;  /* 0x0000ff002cff7812 */ /* 0x000fe200078ac0ff */
[----:B------:R-:W-:Y:S01]  /*2810*/  FADD.FTZ R165, R214, -R165 ;  /* 0x800000a5d6a57221 */ /* 0x000fe20000010000 */
[----:B------:R-:W-:Y:S01]  /*2820*/  LOP3.LUT P6, RZ, R44, 0xff0000, RZ, 0xc0, !PT ;  /* 0x00ff00002cff7812 */ /* 0x000fe200078cc0ff */
[----:B------:R-:W-:Y:S01]  /*2830*/  FADD.FTZ R217, R224, -R217 ;  /* 0x800000d9e0d97221 */ /* 0x000fe20000010000 */
[----:B------:R-:W-:Y:S01]  /*2840*/  FSEL R34, R34, RZ, P4 ;  /* 0x000000ff22227208 */ /* 0x000fe20002000000 */
[----:B------:R-:W-:Y:S01]  /*2850*/  FADD.FTZ R215, R226, -R215 ;  /* 0x800000d7e2d77221 */ /* 0x000fe20000010000 */
[C---:B------:R-:W-:Y:S01]  /*2860*/  LOP3.LUT P0, RZ, R44.reuse, 0xff000000, RZ, 0xc0, !PT ;  /* 0xff0000002cff7812 */ /* 0x040fe2000780c0ff */
[----:B------:R-:W-:Y:S01]  /*2870*/  FADD.FTZ R199, R199, -R160 ;  /* 0x800000a0c7c77221 */ /* 0x000fe20000010000 */
[----:B------:R-:W-:Y:S01]  /*2880*/  ISETP.GE.U32.AND P4, PT, R44, RZ, PT ;  /* 0x000000ff2c00720c */ /* 0x000fe20003f86070 */
[----:B------:R-:W-:Y:S01]  /*2890*/  FADD.FTZ R195, R195, -R200 ;  /* 0x800000c8c3c37221 */ /* 0x000fe20000010000 */
[----:B------:R-:W-:Y:S01]  /*28a0*/  PRMT R44, R5, 0x7632, R44 ;  /* 0x00007632052c7816 */ /* 0x000fe2000000002c */
[----:B------:R-:W-:Y:S01]  /*28b0*/  FADD.FTZ R167, R216, -R167 ;  /* 0x800000a7d8a77221 */ /* 0x000fe20000010000 */
[----:B------:R-:W-:Y:S01]  /*28c0*/  FSEL R157, R157, RZ, P5 ;  /* 0x000000ff9d9d7208 */ /* 0x000fe20002800000 */
[----:B------:R-:W-:Y:S01]  /*28d0*/  FADD.FTZ R213, R228, -R213 ;  /* 0x800000d5e4d57221 */ /* 0x000fe20000010000 */
[----:B------:R-:W-:Y:S01]  /*28e0*/  FSEL R38, R38, RZ, P6 ;  /* 0x000000ff26267208 */ /* 0x000fe20003000000 */
[----:B------:R-:W-:Y:S01]  /*28f0*/  FADD.FTZ R173, R196, -R173 ;  /* 0x800000adc4ad7221 */ /* 0x000fe20000010000 */
[----:B------:R-:W-:Y:S01]  /*2900*/  LOP3.LUT P3, RZ, R45, 0xff, RZ, 0xc0, !PT ;  /* 0x000000ff2dff7812 */ /* 0x000fe2000786c0ff */
[----:B------:R-:W-:Y:S01]  /*2910*/  FADD.FTZ R203, R203, -R0 ;  /* 0x80000000cbcb7221 */ /* 0x000fe20000010000 */
[----:B------:R-:W-:Y:S01]  /*2920*/  LOP3.LUT P5, RZ, R45, 0xff00, RZ, 0xc0, !PT ;  /* 0x0000ff002dff7812 */ /* 0x000fe200078ac0ff */
[----:B------:R-:W-:Y:S01]  /*2930*/  FADD.FTZ R197, R197, -R204 ;  /* 0x800000ccc5c57221 */ /* 0x000fe20000010000 */
[----:B------:R-:W-:Y:S01]  /*2940*/  LOP3.LUT P6, RZ, R45, 0xff0000, RZ, 0xc0, !PT ;  /* 0x00ff00002dff7812 */ /* 0x000fe200078cc0ff */
[----:B------:R-:W-:Y:S01]  /*2950*/  FADD.FTZ R177, R177, -R30 ;  /* 0x8000001eb1b17221 */ /* 0x000fe20000010000 */
[----:B------:R-:W-:Y:S01]  /*2960*/  ISETP.GE.U32.AND.EX P4, PT, R45, 0x1000000, PT, P4 ;  /* 0x010000002d00780c */ /* 0x000fe20003f86140 */
[----:B------:R-:W-:Y:S01]  /*2970*/  FADD.FTZ R207, R206, -R207 ;  /* 0x800000cfcecf7221 */ /* 0x000fe20000010000 */
[----:B------:R-:W-:Y:S01]  /*2980*/  SHF.L.U32 R45, R44, 0x10, RZ ;  /* 0x000000102c2d7819 */ /* 0x000fe200000006ff */
[----:B------:R-:W-:Y:S01]  /*2990*/  FADD.FTZ R181, R176, -R181 ;  /* 0x800000b5b0b57221 */ /* 0x000fe20000010000 */
[C---:B------:R-:W-:Y:S01]  /*29a0*/  PRMT R156, R6.reuse, 0x7632, R156 ;  /* 0x00007632069c7816 */ /* 0x040fe2000000009c */
[----:B------:R-:W-:Y:S01]  /*29b0*/  FADD.FTZ R209, R209, -R210 ;  /* 0x800000d2d1d17221 */ /* 0x000fe20000010000 */
[----:B------:R-:W-:Y:S01]  /*29c0*/  SHF.L.U32 R44, R6, 0x10, RZ ;  /* 0x00000010062c7819 */ /* 0x000fe200000006ff */
[----:B------:R-:W-:Y:S01]  /*29d0*/  FFMA.FTZ R45, R158, R217, R45 ;  /* 0x000000d99e2d7223 */ /* 0x000fe2000001002d */
[----:B------:R-:W-:Y:S01]  /*29e0*/  SHF.L.U32 R156, R156, 0x10, RZ ;  /* 0x000000109c9c7819 */ /* 0x000fe200000006ff */
[----:B------:R-:W-:Y:S01]  /*29f0*/  FADD.FTZ R179, R179, -R24 ;  /* 0x80000018b3b37221 */ /* 0x000fe20000010000 */
[----:B------:R-:W-:Y:S01]  /*2a00*/  PRMT R160, R7, 0x7632, R160 ;  /* 0x0000763207a07816 */ /* 0x000fe200000000a0 */
[--C-:B------:R-:W-:Y:S01]  /*2a10*/  FFMA.FTZ R165, R158, R165, R44.reuse ;  /* 0x000000a59ea57223 */ /* 0x100fe2000001002c */
[----:B------:R-:W-:Y:S01]  /*2a20*/  PRMT R44, R8, 0x7632, R44 ;  /* 0x00007632082c7816 */ /* 0x000fe2000000002c */
[----:B------:R-:W-:Y:S01]  /*2a30*/  FFMA.FTZ R215, R158, R215, R156 ;  /* 0x000000d79ed77223 */ /* 0x000fe2000001009c */
[----:B------:R-:W-:Y:S01]  /*2a40*/  SHF.L.U32 R169, R8, 0x10, RZ ;  /* 0x0000001008a97819 */ /* 0x000fe200000006ff */
[-C--:B------:R-:W-:Y:S01]  /*2a50*/  FMUL.FTZ R45, R45, R36.reuse ;  /* 0x000000242d2d7220 */ /* 0x080fe20000410000 */
[----:B------:R-:W-:Y:S01]  /*2a60*/  SHF.L.U32 R162, R7, 0x10, RZ ;  /* 0x0000001007a27819 */ /* 0x000fe200000006ff */
[-C--:B------:R-:W-:Y:S01]  /*2a70*/  FMUL.FTZ R165, R165, R36.reuse ;  /* 0x00000024a5a57220 */ /* 0x080fe20000410000 */
[----:B------:R-:W-:Y:S01]  /*2a80*/  SHF.L.U32 R160, R160, 0x10, RZ ;  /* 0x00000010a0a07819 */ /* 0x000fe200000006ff */
[----:B------:R-:W-:Y:S01]  /*2a90*/  FFMA.FTZ R169, R158, R195, R169 ;  /* 0x000000c39ea97223 */ /* 0x000fe200000100a9 */
[----:B------:R-:W-:Y:S01]  /*2aa0*/  SHF.L.U32 R44, R44, 0x10, RZ ;  /* 0x000000102c2c7819 */ /* 0x000fe200000006ff */
[C---:B------:R-:W-:Y:S01]  /*2ab0*/  FFMA.FTZ R167, R158.reuse, R167, R162 ;  /* 0x000000a79ea77223 */ /* 0x040fe200000100a2 */
[----:B------:R-:W-:Y:S01]  /*2ac0*/  SHF.L.U32 R156, R9, 0x10, RZ ;  /* 0x00000010099c7819 */ /* 0x000fe200000006ff */
[----:B------:R-:W-:Y:S01]  /*2ad0*/  FMUL.FTZ R45, R45, UR4 ;  /* 0x000000042d2d7c20 */ /* 0x000fe20008410000 */
[-C--:B------:R-:W-:Y:S01]  /*2ae0*/  FMUL.FTZ R215, R215, R36.reuse ;  /* 0x00000024d7d77220 */ /* 0x080fe20000410000 */
[C---:B------:R-:W-:Y:S01]  /*2af0*/  FFMA.FTZ R213, R158.reuse, R213, R160 ;  /* 0x000000d59ed57223 */ /* 0x040fe200000100a0 */
[C---:B------:R-:W-:Y:S01]  /*2b00*/  FFMA.FTZ R199, R158.reuse, R199, R44 ;  /* 0x000000c79ec77223 */ /* 0x040fe2000001002c */
[----:B------:R-:W-:Y:S01]  /*2b10*/  FFMA.FTZ R175, R158, R173, R156 ;  /* 0x000000ad9eaf7223 */ /* 0x000fe2000001009c */
[-C--:B------:R-:W-:Y:S01]  /*2b20*/  FMUL.FTZ R169, R169, R36.reuse ;  /* 0x00000024a9a97220 */ /* 0x080fe20000410000 */
[-C--:B------:R-:W-:Y:S01]  /*2b30*/  FMUL.FTZ R44, R167, R36.reuse ;  /* 0x00000024a72c7220 */ /* 0x080fe20000410000 */
[----:B------:R-:W-:Y:S01]  /*2b40*/  FMUL.FTZ R156, R165, UR4 ;  /* 0x00000004a59c7c20 */ /* 0x000fe20008410000 */
[----:B------:R-:W-:Y:S01]  /*2b50*/  FMUL.FTZ R167, R215, UR4 ;  /* 0x00000004d7a77c20 */ /* 0x000fe20008410000 */
[----:B------:R-:W-:Y:S01]  /*2b60*/  FSEL R165, R45, RZ, P0 ;  /* 0x000000ff2da57208 */ /* 0x000fe20000000000 */
[-C--:B------:R-:W-:Y:S01]  /*2b70*/  FMUL.FTZ R213, R213, R36.reuse ;  /* 0x00000024d5d57220 */ /* 0x080fe20000410000 */
[-C--:B------:R-:W-:Y:S01]  /*2b80*/  FMUL.FTZ R199, R199, R36.reuse ;  /* 0x00000024c7c77220 */ /* 0x080fe20000410000 */
[----:B------:R-:W-:Y:S01]  /*2b90*/  FMUL.FTZ R175, R175, R36 ;  /* 0x00000024afaf7220 */ /* 0x000fe20000410000 */
[----:B------:R-:W-:Y:S01]  /*2ba0*/  FMUL.FTZ R160, R169, UR4 ;  /* 0x00000004a9a07c20 */ /* 0x000fe20008410000 */
[----:B------:R-:W-:Y:S01]  /*2bb0*/  LOP3.LUT P0, RZ, R42, 0xff, RZ, 0xc0, !PT ;  /* 0x000000ff2aff7812 */ /* 0x000fe2000780c0ff */
[----:B------:R-:W-:Y:S01]  /*2bc0*/  FMUL.FTZ R173, R213, UR4 ;  /* 0x00000004d5ad7c20 */ /* 0x000fe20008410000 */
[----:B------:R-:W-:Y:S01]  /*2bd0*/  FSEL R156, R156, RZ, P3 ;  /* 0x000000ff9c9c7208 */ /* 0x000fe20001800000 */
[----:B------:R-:W-:Y:S01]  /*2be0*/  FMUL.FTZ R169, R199, UR4 ;  /* 0x00000004c7a97c20 */ /* 0x000fe20008410000 */
[----:B------:R-:W-:Y:S01]  /*2bf0*/  FSEL R167, R167, RZ, P5 ;  /* 0x000000ffa7a77208 */ /* 0x000fe20002800000 */
[----:B------:R-:W-:Y:S01]  /*2c00*/  FMUL.FTZ R164, R175, UR4 ;  /* 0x00000004afa47c20 */ /* 0x000fe20008410000 */
[----:B------:R-:W-:Y:S01]  /*2c10*/  LOP3.LUT P3, RZ, R42, 0xff00, RZ, 0xc0, !PT ;  /* 0x0000ff002aff7812 */ /* 0x000fe2000786c0ff */
[----:B------:R-:W-:Y:S01]  /*2c20*/  FMUL.FTZ R44, R44, UR4 ;  /* 0x000000042c2c7c20 */ /* 0x000fe20008410000 */
[----:B------:R-:W-:Y:S01]  /*2c30*/  LOP3.LUT P5, RZ, R42, 0xff0000, RZ, 0xc0, !PT ;  /* 0x00ff00002aff7812 */ /* 0x000fe200078ac0ff */
[----:B------:R-:W-:Y:S01]  /*2c40*/  FADD.FTZ R45, R180, -R39 ;  /* 0x80000027b42d7221 */ /* 0x000fe20000010000 */
[----:B------:R-:W-:Y:S01]  /*2c50*/  FSEL R160, R160, RZ, P0 ;  /* 0x000000ffa0a07208 */ /* 0x000fe20000000000 */
        /* <DEDUP_REMOVED lines=9> */
[----:B------:R-:W-:Y:S01]  /*2cf0*/  FSEL R164, R164, RZ, P5 ;  /* 0x000000ffa4a47208 */ /* 0x000fe20002800000 */
[----:B------:R-:W-:Y:S01]  /*2d00*/  FADD.FTZ R55, R168, -R55 ;  /* 0x80000037a8377221 */ /* 0x000fe20000010000 */
[C---:B------:R-:W-:Y:S01]  /*2d10*/  LOP3.LUT P4, RZ, R43.reuse, 0xff, RZ, 0xc0, !PT ;  /* 0x000000ff2bff7812 */ /* 0x040fe2000788c0ff */
[----:B------:R-:W-:Y:S01]  /*2d20*/  FADD.FTZ R31, R50, -R31 ;  /* 0x8000001f321f7221 */ /* 0x000fe20000010000 */
[----:B------:R-:W-:Y:S01]  /*2d30*/  LOP3.LUT P3, RZ, R43, 0xff00, RZ, 0xc0, !PT ;  /* 0x0000ff002bff7812 */ /* 0x000fe2000786c0ff */
[----:B------:R-:W-:Y:S01]  /*2d40*/  FADD.FTZ R49, R49, -R52 ;  /* 0x8000003431317221 */ /* 0x000fe20000010000 */
[C---:B------:R-:W-:Y:S01]  /*2d50*/  LOP3.LUT P5, RZ, R43.reuse, 0xff0000, RZ, 0xc0, !PT ;  /* 0x00ff00002bff7812 */ /* 0x040fe200078ac0ff */
[----:B------:R-:W-:Y:S01]  /*2d60*/  FADD.FTZ R47, R48, -R47 ;  /* 0x8000002f302f7221 */ /* 0x000fe20000010000 */
[----:B------:R-:W-:Y:S01]  /*2d70*/  ISETP.GE.U32.AND.EX P0, PT, R43, 0x1000000, PT, P0 ;  /* 0x010000002b00780c */ /* 0x000fe20003f06100 */
[----:B------:R-:W-:Y:S01]  /*2d80*/  FADD.FTZ R43, R198, -R33 ;  /* 0x80000021c62b7221 */ /* 0x000fe20000010000 */
[----:B------:R-:W-:Y:S01]  /*2d90*/  SHF.L.U32 R33, R0, 0x10, RZ ;  /* 0x0000001000217819 */ /* 0x000fe200000006ff */
[----:B------:R-:W-:Y:S01]  /*2da0*/  FADD.FTZ R171, R46, -R171 ;  /* 0x800000ab2eab7221 */ /* 0x000fe20000010000 */
[----:B------:R-:W-:Y:S01]  /*2db0*/  PRMT R39, R10, 0x7632, R39 ;  /* 0x000076320a277816 */ /* 0x000fe20000000027 */
[----:B------:R-:W-:Y:S01]  /*2dc0*/  FADD.FTZ R35, R170, -R35 ;  /* 0x80000023aa237221 */ /* 0x000fe20000010000 */
[----:B------:R-:W-:Y:S01]  /*2dd0*/  SHF.L.U32 R0, R10, 0x10, RZ ;  /* 0x000000100a007819 */ /* 0x000fe200000006ff */
[----:B------:R-:W-:Y:S01]  /*2de0*/  FFMA.FTZ R33, R158, R203, R33 ;  /* 0x000000cb9e217223 */ /* 0x000fe20000010021 */
[----:B------:R-:W-:-:S02]  /*2df0*/  FSEL R162, R44, RZ, P6 ;  /* 0x000000ff2ca27208 */ /* 0x000fc40003000000 */
[----:B------:R-:W-:Y:S01]  /*2e00*/  SHF.L.U32 R30, R39, 0x10, RZ ;  /* 0x00000010271e7819 */ /* 0x000fe200000006ff */
[----:B------:R-:W-:Y:S01]  /*2e10*/  FFMA.FTZ R197, R158, R197, R0 ;  /* 0x000000c59ec57223 */ /* 0x000fe20000010000 */
[----:B------:R-:W-:Y:S01]  /*2e20*/  LOP3.LUT P6, RZ, R42, 0xff000000, RZ, 0xc0, !PT ;  /* 0xff0000002aff7812 */ /* 0x000fe200078cc0ff */
[-C--:B------:R-:W-:Y:S01]  /*2e30*/  FMUL.FTZ R33, R33, R36.reuse ;  /* 0x0000002421217220 */ /* 0x080fe20000410000 */
[----:B------:R-:W-:Y:S01]  /*2e40*/  PRMT R42, R11, 0x7632, R42 ;  /* 0x000076320b2a7816 */ /* 0x000fe2000000002a */
[----:B------:R-:W-:Y:S01]  /*2e50*/  FFMA.FTZ R207, R158, R207, R30 ;  /* 0x000000cf9ecf7223 */ /* 0x000fe2000001001e */
[C---:B------:R-:W-:Y:S01]  /*2e60*/  PRMT R0, R12.reuse, 0x7632, R0 ;  /* 0x000076320c007816 */ /* 0x040fe20000000000 */
[-C--:B------:R-:W-:Y:S01]  /*2e70*/  FMUL.FTZ R197, R197, R36.reuse ;  /* 0x00000024c5c57220 */ /* 0x080fe20000410000 */
[----:B------:R-:W-:Y:S01]  /*2e80*/  SHF.L.U32 R39, R12, 0x10, RZ ;  /* 0x000000100c277819 */ /* 0x000fe200000006ff */
[----:B------:R-:W-:Y:S01]  /*2e90*/  FMUL.FTZ R33, R33, UR4 ;  /* 0x0000000421217c20 */ /* 0x000fe20008410000 */
[----:B------:R-:W-:Y:S01]  /*2ea0*/  SHF.L.U32 R42, R42, 0x10, RZ ;  /* 0x000000102a2a7819 */ /* 0x000fe200000006ff */
[-C--:B------:R-:W-:Y:S01]  /*2eb0*/  FMUL.FTZ R207, R207, R36.reuse ;  /* 0x00000024cfcf7220 */ /* 0x080fe20000410000 */
[----:B------:R-:W-:Y:S01]  /*2ec0*/  SHF.L.U32 R0, R0, 0x10, RZ ;  /* 0x0000001000007819 */ /* 0x000fe200000006ff */
[C---:B------:R-:W-:Y:S01]  /*2ed0*/  FFMA.FTZ R181, R158.reuse, R181, R39 ;  /* 0x000000b59eb57223 */ /* 0x040fe20000010027 */
[----:B------:R-:W-:Y:S01]  /*2ee0*/  SHF.L.U32 R30, R13, 0x10, RZ ;  /* 0x000000100d1e7819 */ /* 0x000fe200000006ff */
[C---:B------:R-:W-:Y:S01]  /*2ef0*/  FFMA.FTZ R209, R158.reuse, R209, R42 ;  /* 0x000000d19ed17223 */ /* 0x040fe2000001002a */
[----:B------:R-:W-:Y:S01]  /*2f00*/  SHF.L.U32 R44, R11, 0x10, RZ ;  /* 0x000000100b2c7819 */ /* 0x000fe200000006ff */
[C---:B------:R-:W-:Y:S01]  /*2f10*/  FFMA.FTZ R45, R158.reuse, R45, R0 ;  /* 0x0000002d9e2d7223 */ /* 0x040fe20000010000 */
[-C--:B------:R-:W-:Y:S01]  /*2f20*/  FMUL.FTZ R181, R181, R36.reuse ;  /* 0x00000024b5b57220 */ /* 0x080fe20000410000 */
[----:B------:R-:W-:Y:S01]  /*2f30*/  FFMA.FTZ R175, R158, R177, R30 ;  /* 0x000000b19eaf7223 */ /* 0x000fe2000001001e */
[----:B------:R-:W-:Y:S01]  /*2f40*/  FMUL.FTZ R30, R197, UR4 ;  /* 0x00000004c51e7c20 */ /* 0x000fe20008410000 */
[----:B------:R-:W-:Y:S01]  /*2f50*/  FMUL.FTZ R39, R207, UR4 ;  /* 0x00000004cf277c20 */ /* 0x000fe20008410000 */
[----:B------:R-:W-:Y:S01]  /*2f60*/  FSEL R33, R33, RZ, P6 ;  /* 0x000000ff21217208 */ /* 0x000fe20003000000 */
[-C--:B------:R-:W-:Y:S01]  /*2f70*/  FMUL.FTZ R209, R209, R36.reuse ;  /* 0x00000024d1d17220 */ /* 0x080fe20000410000 */
[-C--:B------:R-:W-:Y:S01]  /*2f80*/  FMUL.FTZ R45, R45, R36.reuse ;  /* 0x000000242d2d7220 */ /* 0x080fe20000410000 */
[-C--:B------:R-:W-:Y:S01]  /*2f90*/  FMUL.FTZ R175, R175, R36.reuse ;  /* 0x00000024afaf7220 */ /* 0x080fe20000410000 */
[----:B------:R-:W-:Y:S01]  /*2fa0*/  FMUL.FTZ R0, R181, UR4 ;  /* 0x00000004b5007c20 */ /* 0x000fe20008410000 */
[----:B------:R-:W-:Y:S01]  /*2fb0*/  LOP3.LUT P6, RZ, R40, 0xff, RZ, 0xc0, !PT ;  /* 0x000000ff28ff7812 */ /* 0x000fe200078cc0ff */
[----:B------:R-:W-:Y:S01]  /*2fc0*/  FFMA.FTZ R43, R158, R43, R44 ;  /* 0x0000002b9e2b7223 */ /* 0x000fe2000001002c */
[----:B------:R-:W-:Y:S01]  /*2fd0*/  FSEL R30, R30, RZ, P4 ;  /* 0x000000ff1e1e7208 */ /* 0x000fe20002000000 */
[----:B------:R-:W-:Y:S01]  /*2fe0*/  FMUL.FTZ R177, R209, UR4 ;  /* 0x00000004d1b17c20 */ /* 0x000fe20008410000 */
[----:B------:R-:W-:Y:S01]  /*2ff0*/  FSEL R39, R39, RZ, P3 ;  /* 0x000000ff27277208 */ /* 0x000fe20001800000 */
[----:B------:R-:W-:Y:S01]  /*3000*/  FMUL.FTZ R45, R45, UR4 ;  /* 0x000000042d2d7c20 */ /* 0x000fe20008410000 */
[----:B------:R-:W-:Y:S01]  /*3010*/  FMUL.FTZ R172, R175, UR4 ;  /* 0x00000004afac7c20 */ /* 0x000fe20008410000 */
[C---:B------:R-:W-:Y:S01]  /*3020*/  LOP3.LUT P4, RZ, R40.reuse, 0xff00, RZ, 0xc0, !PT ;  /* 0x0000ff0028ff7812 */ /* 0x040fe2000788c0ff */
[----:B------:R-:W-:Y:S01]  /*3030*/  FMUL.FTZ R43, R43, R36 ;  /* 0x000000242b2b7220 */ /* 0x000fe20000410000 */
[----:B------:R-:W-:-:S02]  /*3040*/  LOP3.LUT P3, RZ, R40, 0xff0000, RZ, 0xc0, !PT ;  /* 0x00ff000028ff7812 */ /* 0x000fc4000786c0ff */
[----:B------:R-:W-:Y:S01]  /*3050*/  FSEL R0, R0, RZ, P6 ;  /* 0x000000ff00007208 */ /* 0x000fe20003000000 */
[----:B------:R-:W-:Y:S01]  /*3060*/  FMUL.FTZ R43, R43, UR4 ;  /* 0x000000042b2b7c20 */ /* 0x000fe20008410000 */
[----:B------:R-:W-:Y:S02]  /*3070*/  ISETP.GE.U32.AND P6, PT, R40, RZ, PT ;  /* 0x000000ff2800720c */ /* 0x000fe40003fc6070 */
[----:B------:R-:W-:Y:S02]  /*3080*/  PRMT R24, R13, 0x7632, R24 ;  /* 0x000076320d187816 */ /* 0x000fe40000000018 */
[----:B------:R-:W-:Y:S02]  /*3090*/  FSEL R177, R177, RZ, P0 ;  /* 0x000000ffb1b17208 */ /* 0x000fe40000000000 */
[----:B------:R-:W-:Y:S02]  /*30a0*/  FSEL R175, R45, RZ, P4 ;  /* 0x000000ff2daf7208 */ /* 0x000fe40002000000 */
[----:B------:R-:W-:-:S02]  /*30b0*/  FSEL R172, R172, RZ, P3 ;  /* 0x000000ffacac7208 */ /* 0x000fc40001800000 */
[C---:B------:R-:W-:Y:S02]  /*30c0*/  LOP3.LUT P0, RZ, R41.reuse, 0xff, RZ, 0xc0, !PT ;  /* 0x000000ff29ff7812 */ /* 0x040fe4000780c0ff */
[C---:B------:R-:W-:Y:S02]  /*30d0*/  LOP3.LUT P4, RZ, R41.reuse, 0xff0000, RZ, 0xc0, !PT ;  /* 0x00ff000029ff7812 */ /* 0x040fe4000788c0ff */
[C---:B------:R-:W-:Y:S02]  /*30e0*/  LOP3.LUT P3, RZ, R41.reuse, 0xff00, RZ, 0xc0, !PT ;  /* 0x0000ff0029ff7812 */ /* 0x040fe4000786c0ff */
[----:B------:R-:W-:Y:S01]  /*30f0*/  ISETP.GE.U32.AND.EX P6, PT, R41, 0x1000000, PT, P6 ;  /* 0x010000002900780c */ /* 0x000fe20003fc6160 */
[----:B------:R-:W-:Y:S01]  /*3100*/  FADD.FTZ R41, R190, -R37 ;  /* 0x80000025be297221 */ /* 0x000fe20000010000 */
[----:B------:R-:W-:Y:S02]  /*3110*/  SHF.L.U32 R37, R24, 0x10, RZ ;  /* 0x0000001018257819 */ /* 0x000fe400000006ff */
[----:B------:R-:W-:-:S02]  /*3120*/  PRMT R24, R14, 0x7632, R24 ;  /* 0x000076320e187816 */ /* 0x000fc40000000018 */
[----:B------:R-:W-:Y:S01]  /*3130*/  FSEL R166, R43, RZ, P5 ;  /* 0x000000ff2ba67208 */ /* 0x000fe20002800000 */
[----:B------:R-:W-:Y:S01]  /*3140*/  FFMA.FTZ R25, R158, R25, R37 ;  /* 0x000000199e197223 */ /* 0x000fe20000010025 */
[----:B------:R-:W-:Y:S02]  /*3150*/  LOP3.LUT P5, RZ, R40, 0xff000000, RZ, 0xc0, !PT ;  /* 0xff00000028ff7812 */ /* 0x000fe400078ac0ff */
[----:B------:R-:W-:Y:S01]  /*3160*/  SHF.L.U32 R24, R24, 0x10, RZ ;  /* 0x0000001018187819 */ /* 0x000fe200000006ff */
[-C--:B------:R-:W-:Y:S01]  /*3170*/  FMUL.FTZ R25, R25, R36.reuse ;  /* 0x0000002419197220 */ /* 0x080fe20000410000 */
[C---:B------:R-:W-:Y:S02]  /*3180*/  SHF.L.U32 R40, R15.reuse, 0x10, RZ ;  /* 0x000000100f287819 */ /* 0x040fe400000006ff */
[----:B------:R-:W-:Y:S01]  /*3190*/  PRMT R42, R15, 0x7632, R42 ;  /* 0x000076320f2a7816 */ /* 0x000fe2000000002a */
[----:B------:R-:W-:Y:S01]  /*31a0*/  FFMA.FTZ R187, R158, R187, R24 ;  /* 0x000000bb9ebb7223 */ /* 0x000fe20000010018 */
[----:B------:R-:W-:Y:S01]  /*31b0*/  SHF.L.U32 R32, R14, 0x10, RZ ;  /* 0x000000100e207819 */ /* 0x000fe200000006ff */
[----:B------:R-:W-:Y:S01]  /*31c0*/  FFMA.FTZ R179, R158, R179, R40 ;  /* 0x000000b39eb37223 */ /* 0x000fe20000010028 */
[----:B------:R-:W-:Y:S01]  /*31d0*/  SHF.L.U32 R42, R42, 0x10, RZ ;  /* 0x000000102a2a7819 */ /* 0x000fe200000006ff */
[----:B------:R-:W-:Y:S01]  /*31e0*/  FMUL.FTZ R25, R25, UR4 ;  /* 0x0000000419197c20 */ /* 0x000fe20008410000 */
[----:B------:R-:W-:Y:S01]  /*31f0*/  SHF.L.U32 R24, R17, 0x10, RZ ;  /* 0x0000001011187819 */ /* 0x000fe200000006ff */
[-C--:B------:R-:W-:Y:S01]  /*3200*/  FMUL.FTZ R179, R179, R36.reuse ;  /* 0x00000024b3b37220 */ /* 0x080fe20000410000 */
[C---:B------:R-:W-:Y:S01]  /*3210*/  FFMA.FTZ R185, R158.reuse, R185, R32 ;  /* 0x000000b99eb97223 */ /* 0x040fe20000010020 */
[----:B------:R-:W-:Y:S01]  /*3220*/  FFMA.FTZ R41, R158, R41, R42 ;  /* 0x000000299e297223 */ /* 0x000fe2000001002a */
[----:B------:R-:W-:Y:S01]  /*3230*/  SHF.L.U32 R37, R16, 0x10, RZ ;  /* 0x0000001010257819 */ /* 0x000fe200000006ff */
[C---:B------:R-:W-:Y:S01]  /*3240*/  FFMA.FTZ R53, R158.reuse, R53, R24 ;  /* 0x000000359e357223 */ /* 0x040fe20000010018 */
[----:B------:R-:W-:Y:S01]  /*3250*/  FMUL.FTZ R179, R179, UR4 ;  /* 0x00000004b3b37c20 */ /* 0x000fe20008410000 */
[-C--:B------:R-:W-:Y:S01]  /*3260*/  FMUL.FTZ R185, R185, R36.reuse ;  /* 0x00000024b9b97220 */ /* 0x080fe20000410000 */
[-C--:B------:R-:W-:Y:S01]  /*3270*/  FMUL.FTZ R41, R41, R36.reuse ;  /* 0x0000002429297220 */ /* 0x080fe20000410000 */
[-C--:B------:R-:W-:Y:S01]  /*3280*/  FMUL.FTZ R53, R53, R36.reuse ;  /* 0x0000002435357220 */ /* 0x080fe20000410000 */
[----:B------:R-:W-:Y:S01]  /*3290*/  FFMA.FTZ R55, R158, R55, R37 ;  /* 0x000000379e377223 */ /* 0x000fe20000010025 */
[----:B------:R-:W-:Y:S01]  /*32a0*/  FSEL R37, R25, RZ, P5 ;  /* 0x000000ff19257208 */ /* 0x000fe20002800000 */
[----:B------:R-:W-:Y:S01]  /*32b0*/  FMUL.FTZ R185, R185, UR4 ;  /* 0x00000004b9b97c20 */ /* 0x000fe20008410000 */
[----:B------:R-:W-:Y:S01]  /*32c0*/  SHF.L.U32 R32, R18, 0x10, RZ ;  /* 0x0000001012207819 */ /* 0x000fe200000006ff */
[----:B------:R-:W0:Y:S01]  /*32d0*/  LDC.64 R24, c[0x0][0x468] ;  /* 0x00011a00ff187b82 */ /* 0x000e220000000a00 */
[----:B------:R-:W-:Y:S01]  /*32e0*/  FMUL.FTZ R41, R41, UR4 ;  /* 0x0000000429297c20 */ /* 0x000fe20008410000 */
[----:B------:R-:W-:Y:S01]  /*32f0*/  FSEL R179, R179, RZ, P4 ;  /* 0x000000ffb3b37208 */ /* 0x000fe20002000000 */
[----:B------:R-:W-:Y:S01]  /*3300*/  FMUL.FTZ R53, R53, UR4 ;  /* 0x0000000435357c20 */ /* 0x000fe20008410000 */
[----:B------:R-:W-:Y:S01]  /*3310*/  LOP3.LUT P4, RZ, R2, 0xff0000, RZ, 0xc0, !PT ;  /* 0x00ff000002ff7812 */ /* 0x000fe2000788c0ff */
[----:B------:R-:W-:Y:S01]  /*3320*/  FFMA.FTZ R51, R158, R51, R32 ;  /* 0x000000339e337223 */ /* 0x000fe20000010020 */
[----:B------:R-:W-:Y:S01]  /*3330*/  FSEL R185, R185, RZ, P0 ;  /* 0x000000ffb9b97208 */ /* 0x000fe20000000000 */
[-C--:B------:R-:W-:Y:S01]  /*3340*/  FMUL.FTZ R187, R187, R36.reuse ;  /* 0x00000024bbbb7220 */ /* 0x080fe20000410000 */
[----:B------:R-:W-:Y:S01]  /*3350*/  FSEL R32, R41, RZ, P6 ;  /* 0x000000ff29207208 */ /* 0x000fe20003000000 */
[-C--:B------:R-:W-:Y:S01]  /*3360*/  FMUL.FTZ R55, R55, R36.reuse ;  /* 0x0000002437377220 */ /* 0x080fe20000410000 */
[----:B------:R-:W-:Y:S01]  /*3370*/  FSEL R53, R53, RZ, P4 ;  /* 0x000000ff35357208 */ /* 0x000fe20002000000 */
[----:B------:R-:W-:Y:S01]  /*3380*/  FMUL.FTZ R187, R187, UR4 ;  /* 0x00000004bbbb7c20 */ /* 0x000fe20008410000 */
[C---:B------:R-:W-:Y:S01]  /*3390*/  LOP3.LUT P5, RZ, R2.reuse, 0xff, RZ, 0xc0, !PT ;  /* 0x000000ff02ff7812 */ /* 0x040fe200078ac0ff */
[----:B------:R-:W-:Y:S01]  /*33a0*/  FMUL.FTZ R51, R51, R36 ;  /* 0x0000002433337220 */ /* 0x000fe20000410000 */
[C---:B------:R-:W-:Y:S01]  /*33b0*/  LOP3.LUT P0, RZ, R2.reuse, 0xff00, RZ, 0xc0, !PT ;  /* 0x0000ff0002ff7812 */ /* 0x040fe2000780c0ff */
[----:B------:R-:W-:Y:S01]  /*33c0*/  FMUL.FTZ R55, R55, UR4 ;  /* 0x0000000437377c20 */ /* 0x000fe20008410000 */
[C---:B------:R-:W-:Y:S01]  /*33d0*/  LOP3.LUT P6, RZ, R2.reuse, 0xff000000, RZ, 0xc0, !PT ;  /* 0xff00000002ff7812 */ /* 0x040fe200078cc0ff */
[----:B------:R-:W-:Y:S01]  /*33e0*/  FMUL.FTZ R51, R51, UR4 ;  /* 0x0000000433337c20 */ /* 0x000fe20008410000 */
[----:B------:R-:W-:-:S02]  /*33f0*/  ISETP.GE.U32.AND P4, PT, R2, RZ, PT ;  /* 0x000000ff0200720c */ /* 0x000fc40003f86070 */
[----:B------:R-:W-:Y:S02]  /*3400*/  SHF.L.U32 R40, R26, 0x10, RZ ;  /* 0x000000101a287819 */ /* 0x000fe400000006ff */
[----:B------:R-:W-:Y:S02]  /*3410*/  SHF.L.U32 R29, R29, 0x10, RZ ;  /* 0x000000101d1d7819 */ /* 0x000fe400000006ff */
[----:B------:R-:W-:Y:S01]  /*3420*/  SHF.L.U32 R2, R27, 0x10, RZ ;  /* 0x000000101b027819 */ /* 0x000fe200000006ff */
[----:B------:R-:W-:Y:S01]  /*3430*/  FFMA.FTZ R35, R158, R35, R40 ;  /* 0x000000239e237223 */ /* 0x000fe20000010028 */
[----:B------:R-:W-:Y:S01]  /*3440*/  SHF.L.U32 R28, R28, 0x10, RZ ;  /* 0x000000101c1c7819 */ /* 0x000fe200000006ff */
[C---:B------:R-:W-:Y:S01]  /*3450*/  FFMA.FTZ R29, R158.reuse, R31, R29 ;  /* 0x0000001f9e1d7223 */ /* 0x040fe2000001001d */
[----:B------:R-:W-:Y:S01]  /*3460*/  SHF.L.U32 R26, R19, 0x10, RZ ;  /* 0x00000010131a7819 */ /* 0x000fe200000006ff */
[C---:B------:R-:W-:Y:S01]  /*3470*/  FFMA.FTZ R49, R158.reuse, R49, R2 ;  /* 0x000000319e317223 */ /* 0x040fe20000010002 */
[----:B------:R-:W-:Y:S01]  /*3480*/  FSEL R54, R187, RZ, P3 ;  /* 0x000000ffbb367208 */ /* 0x000fe20001800000 */
[C---:B------:R-:W-:Y:S01]  /*3490*/  FFMA.FTZ R47, R158.reuse, R47, R28 ;  /* 0x0000002f9e2f7223 */ /* 0x040fe2000001001c */
[----:B------:R-:W-:Y:S01]  /*34a0*/  LOP3.LUT P3, RZ, R3, 0xff, RZ, 0xc0, !PT ;  /* 0x000000ff03ff7812 */ /* 0x000fe2000786c0ff */
[----:B------:R-:W-:Y:S01]  /*34b0*/  FFMA.FTZ R171, R158, R171, R26 ;  /* 0x000000ab9eab7223 */ /* 0x000fe2000001001a */
[-C--:B------:R-:W-:Y:S01]  /*34c0*/  FMUL.FTZ R46, R29, R36.reuse ;  /* 0x000000241d2e7220 */ /* 0x080fe20000410000 */
[-C--:B------:R-:W-:Y:S01]  /*34d0*/  FMUL.FTZ R49, R49, R36.reuse ;  /* 0x0000002431317220 */ /* 0x080fe20000410000 */
[-C--:B------:R-:W-:Y:S01]  /*34e0*/  FMUL.FTZ R47, R47, R36.reuse ;  /* 0x000000242f2f7220 */ /* 0x080fe20000410000 */
[-C--:B------:R-:W-:Y:S01]  /*34f0*/  FMUL.FTZ R48, R35, R36.reuse ;  /* 0x0000002423307220 */ /* 0x080fe20000410000 */
[----:B------:R-:W-:Y:S01]  /*3500*/  FMUL.FTZ R171, R171, R36 ;  /* 0x00000024abab7220 */ /* 0x000fe20000410000 */
[----:B------:R-:W-:Y:S01]  /*3510*/  FSEL R55, R55, RZ, P5 ;  /* 0x000000ff37377208 */ /* 0x000fe20002800000 */
[----:B------:R-:W-:Y:S01]  /*3520*/  FMUL.FTZ R47, R47, UR4 ;  /* 0x000000042f2f7c20 */ /* 0x000fe20008410000 */
[----:B------:R-:W-:Y:S01]  /*3530*/  FSEL R51, R51, RZ, P3 ;  /* 0x000000ff33337208 */ /* 0x000fe20001800000 */
[----:B------:R-:W-:Y:S01]  /*3540*/  FMUL.FTZ R171, R171, UR4 ;  /* 0x00000004abab7c20 */ /* 0x000fe20008410000 */
[----:B------:R-:W-:Y:S01]  /*3550*/  FMUL.FTZ R48, R48, UR4 ;  /* 0x0000000430307c20 */ /* 0x000fe20008410000 */
[----:B------:R-:W-:Y:S01]  /*3560*/  FMUL.FTZ R49, R49, UR4 ;  /* 0x0000000431317c20 */ /* 0x000fe20008410000 */
[----:B------:R-:W-:Y:S01]  /*3570*/  FMUL.FTZ R46, R46, UR4 ;  /* 0x000000042e2e7c20 */ /* 0x000fe20008410000 */
[----:B------:R-:W-:Y:S01]  /*3580*/  LOP3.LUT P5, RZ, R3, 0xff00, RZ, 0xc0, !PT ;  /* 0x0000ff0003ff7812 */ /* 0x000fe200078ac0ff */
[----:B0-----:R-:W-:Y:S01]  /*3590*/  IMAD.WIDE.U32 R40, R161, 0x10, R24 ;  /* 0x00000010a1287825 */ /* 0x001fe200078e0018 */
[----:B------:R-:W-:-:S02]  /*35a0*/  LOP3.LUT P3, RZ, R3, 0xff0000, RZ, 0xc0, !PT ;  /* 0x00ff000003ff7812 */ /* 0x000fc4000786c0ff */
[----:B------:R-:W-:Y:S01]  /*35b0*/  ISETP.GE.U32.AND.EX P4, PT, R3, 0x1000000, PT, P4 ;  /* 0x010000000300780c */ /* 0x000fe20003f86140 */
[--C-:B------:R-:W-:Y:S01]  /*35c0*/  IMAD.WIDE.U32 R2, R163, 0x10, R24.reuse ;  /* 0x00000010a3027825 */ /* 0x100fe200078e0018 */
[----:B------:R-:W-:Y:S02]  /*35d0*/  F2FP.BF16.F32.PACK_AB R35, R32, R179 ;  /* 0x000000b32023723e */ /* 0x000fe400000010ff */
[----:B------:R-:W-:Y:S01]  /*35e0*/  F2FP.BF16.F32.PACK_AB R30, R39, R30 ;  /* 0x0000001e271e723e */ /* 0x000fe200000010ff */
[--C-:B------:R-:W-:Y:S01]  /*35f0*/  IMAD.WIDE.U32 R42, R159, 0x10, R24.reuse ;  /* 0x000000109f2a7825 */ /* 0x100fe200078e0018 */
[----:B------:R-:W-:Y:S02]  /*3600*/  F2FP.BF16.F32.PACK_AB R32, R175, R0 ;  /* 0x00000000af20723e */ /* 0x000fe400000010ff */
[----:B------:R-:W-:Y:S01]  /*3610*/  FSEL R39, R171, RZ, P3 ;  /* 0x000000ffab277208 */ /* 0x000fe20001800000 */
[----:B------:R-:W-:Y:S01]  /*3620*/  IMAD.WIDE.U32 R44, R155, 0x10, R24 ;  /* 0x000000109b2c7825 */ /* 0x000fe200078e0018 */
[----:B------:R-:W-:-:S02]  /*3630*/  F2FP.BF16.F32.PACK_AB R25, R165, R38 ;  /* 0x00000026a519723e */ /* 0x000fc400000010ff */
[----:B------:R-:W-:Y:S02]  /*3640*/  FSEL R48, R48, RZ, P4 ;  /* 0x000000ff30307208 */ /* 0x000fe40002000000 */
[----:B------:R-:W-:Y:S02]  /*3650*/  FSEL R38, R47, RZ, P5 ;  /* 0x000000ff2f267208 */ /* 0x000fe40002800000 */
[----:B------:R-:W-:Y:S02]  /*3660*/  FSEL R0, R49, RZ, P6 ;  /* 0x000000ff31007208 */ /* 0x000fe40003000000 */
[----:B------:R-:W-:Y:S02]  /*3670*/  FSEL R36, R46, RZ, P0 ;  /* 0x000000ff2e247208 */ /* 0x000fe40000000000 */
[----:B------:R-:W-:Y:S02]  /*3680*/  F2FP.BF16.F32.PACK_AB R27, R173, R162 ;  /* 0x000000a2ad1b723e */ /* 0x000fe400000010ff */
        /* <DEDUP_REMOVED lines=16> */
.L_x_579:
[-CC-:B------:R-:W-:Y:S01]  /*3790*/  FFMA.FTZ R21, R220, R34.reuse, R35.reuse ;  /* 0x00000022dc157223 */ /* 0x180fe20000010023 */
[----:B------:R-:W-:Y:S01]  /*37a0*/  PRMT R20, R7, 0x7632, R20 ;  /* 0x0000763207147816 */ /* 0x000fe20000000014 */
[-C--:B------:R-:W-:Y:S01]  /*37b0*/  FFMA.FTZ R213, R213, R34.reuse, R35 ;  /* 0x00000022d5d57223 */ /* 0x080fe20000010023 */
[----:B------:R-:W-:Y:S01]  /*37c0*/  SHF.L.U32 R22, R6, 0x10, RZ ;  /* 0x0000001006167819 */ /* 0x000fe200000006ff */
[----:B------:R-:W-:Y:S01]  /*37d0*/  FADD.FTZ R23, R216, -R21 ;  /* 0x80000015d8177221 */ /* 0x000fe20000010000 */
[----:B------:R-:W-:Y:S01]  /*37e0*/  FFMA.FTZ R21, R218, R34, R35 ;  /* 0x00000022da157223 */ /* 0x000fe20000010023 */
[----:B------:R-:W-:Y:S01]  /*37f0*/  SHF.L.U32 R25, R7, 0x10, RZ ;  /* 0x0000001007197819 */ /* 0x000fe200000006ff */
[----:B------:R-:W-:Y:S01]  /*3800*/  FADD.FTZ R213, R228, -R213 ;  /* 0x800000d5e4d57221 */ /* 0x000fe20000010000 */
[----:B------:R-:W-:Y:S01]  /*3810*/  SHF.L.U32 R30, R20, 0x10, RZ ;  /* 0x00000010141e7819 */ /* 0x000fe200000006ff */
[----:B------:R-:W-:Y:S01]  /*3820*/  FADD.FTZ R21, R214, -R21 ;  /* 0x80000015d6157221 */ /* 0x000fe20000010000 */
[----:B------:R-:W-:Y:S01]  /*3830*/  LOP3.LUT P3, RZ, R45, 0xff, RZ, 0xc0, !PT ;  /* 0x000000ff2dff7812 */ /* 0x000fe2000786c0ff */
[----:B------:R-:W-:Y:S01]  /*3840*/  FFMA.FTZ R20, R158, R23, R25 ;  /* 0x000000179e147223 */ /* 0x000fe20000010019 */
[----:B------:R-:W-:Y:S01]  /*3850*/  ISETP.GE.U32.AND P6, PT, R44, RZ, PT ;  /* 0x000000ff2c00720c */ /* 0x000fe20003fc6070 */
[C---:B------:R-:W-:Y:S01]  /*3860*/  FFMA.FTZ R21, R158.reuse, R21, R22 ;  /* 0x000000159e157223 */ /* 0x040fe20000010016 */
[----:B------:R-:W-:Y:S01]  /*3870*/  FFMA.FTZ R23, R158, R213, R30 ;  /* 0x000000d59e177223 */ /* 0x000fe2000001001e */
[----:B------:R-:W-:Y:S01]  /*3880*/  FMUL.FTZ R25, R20, R36 ;  /* 0x0000002414197220 */ /* 0x000fe20000410000 */
[--C-:B------:R-:W-:Y:S01]  /*3890*/  FFMA.FTZ R0, R0, R34, R35.reuse ;  /* 0x0000002200007223 */ /* 0x100fe20000010023 */
[-C--:B------:R-:W-:Y:S01]  /*38a0*/  FMUL.FTZ R22, R21, R36.reuse ;  /* 0x0000002415167220 */ /* 0x080fe20000410000 */
[----:B------:R-:W-:Y:S01]  /*38b0*/  FMUL.FTZ R30, R23, R36 ;  /* 0x00000024171e7220 */ /* 0x000fe20000410000 */
[----:B------:R-:W-:Y:S01]  /*38c0*/  FMUL.FTZ R25, R25, UR4 ;  /* 0x0000000419197c20 */ /* 0x000fe20008410000 */
[C---:B------:R-:W-:Y:S01]  /*38d0*/  LOP3.LUT P4, RZ, R45.reuse, 0xff0000, RZ, 0xc0, !PT ;  /* 0x00ff00002dff7812 */ /* 0x040fe2000788c0ff */
[----:B------:R-:W-:Y:S01]  /*38e0*/  FMUL.FTZ R22, R22, UR4 ;  /* 0x0000000416167c20 */ /* 0x000fe20008410000 */
[----:B------:R-:W-:Y:S01]  /*38f0*/  FMUL.FTZ R30, R30, UR4 ;  /* 0x000000041e1e7c20 */ /* 0x000fe20008410000 */
[----:B------:R-:W-:Y:S01]  /*3900*/  ISETP.GE.U32.AND.EX P6, PT, R45, 0x1000000, PT, P6 ;  /* 0x010000002d00780c */ /* 0x000fe20003fc6160 */
[----:B------:R-:W-:Y:S01]  /*3910*/  FADD.FTZ R191, R221, -R0 ;  /* 0x80000000ddbf7221 */ /* 0x000fe20000010000 */
[-CC-:B------:R-:W-:Y:S01]  /*3920*/  FFMA.FTZ R223, R223, R34.reuse, R35.reuse ;  /* 0x00000022dfdf7223 */ /* 0x180fe20000010023 */
[----:B------:R-:W-:Y:S01]  /*3930*/  FSEL R32, R22, RZ, P3 ;  /* 0x000000ff16207208 */ /* 0x000fe20001800000 */
[-CC-:B------:R-:W-:Y:S01]  /*3940*/  FFMA.FTZ R215, R215, R34.reuse, R35.reuse ;  /* 0x00000022d7d77223 */ /* 0x180fe20000010023 */
[----:B------:R-:W-:Y:S01]  /*3950*/  PRMT R22, R6, 0x7632, R22 ;  /* 0x0000763206167816 */ /* 0x000fe20000000016 */
[-C--:B------:R-:W-:Y:S01]  /*3960*/  FFMA.FTZ R217, R217, R34.reuse, R35 ;  /* 0x00000022d9d97223 */ /* 0x080fe20000010023 */
[----:B------:R-:W-:Y:S01]  /*3970*/  PRMT R0, R5, 0x7632, R0 ;  /* 0x0000763205007816 */ /* 0x000fe20000000000 */
[----:B------:R-:W-:Y:S01]  /*3980*/  FADD.FTZ R215, R226, -R215 ;  /* 0x800000d7e2d77221 */ /* 0x000fe20000010000 */
[----:B------:R-:W-:Y:S01]  /*3990*/  FSEL R38, R25, RZ, P4 ;  /* 0x000000ff19267208 */ /* 0x000fe20002000000 */
[----:B------:R-:W-:Y:S01]  /*39a0*/  FADD.FTZ R25, R212, -R223 ;  /* 0x800000dfd4197221 */ /* 0x000fe20000010000 */
[----:B------:R-:W-:Y:S01]  /*39b0*/  FSEL R33, R30, RZ, P6 ;  /* 0x000000ff1e217208 */ /* 0x000fe20003000000 */
[----:B------:R-:W-:Y:S01]  /*39c0*/  FADD.FTZ R217, R224, -R217 ;  /* 0x800000d9e0d97221 */ /* 0x000fe20000010000 */
[----:B------:R-:W-:Y:S01]  /*39d0*/  LOP3.LUT P0, RZ, R44, 0xff, RZ, 0xc0, !PT ;  /* 0x000000ff2cff7812 */ /* 0x000fe2000780c0ff */
[-CC-:B------:R-:W-:Y:S01]  /*39e0*/  FFMA.FTZ R37, R208, R34.reuse, R35.reuse ;  /* 0x00000022d0257223 */ /* 0x180fe20000010023 */
[C---:B------:R-:W-:Y:S01]  /*39f0*/  LOP3.LUT P5, RZ, R44.reuse, 0xff00, RZ, 0xc0, !PT ;  /* 0x0000ff002cff7812 */ /* 0x040fe200078ac0ff */
[-C--:B------:R-:W-:Y:S01]  /*3a00*/  FFMA.FTZ R219, R219, R34.reuse, R35 ;  /* 0x00000022dbdb7223 */ /* 0x080fe20000010023 */
[----:B------:R-:W-:Y:S01]  /*3a10*/  LOP3.LUT P4, RZ, R44, 0xff0000, RZ, 0xc0, !PT ;  /* 0x00ff00002cff7812 */ /* 0x000fe2000788c0ff */
[----:B------:R-:W-:Y:S01]  /*3a20*/  FADD.FTZ R37, R198, -R37 ;  /* 0x80000025c6257221 */ /* 0x000fe20000010000 */
[----:B------:R-:W-:Y:S01]  /*3a30*/  LOP3.LUT P6, RZ, R44, 0xff000000, RZ, 0xc0, !PT ;  /* 0xff0000002cff7812 */ /* 0x000fe200078cc0ff */
[-C--:B------:R-:W-:Y:S01]  /*3a40*/  FFMA.FTZ R204, R204, R34.reuse, R35 ;  /* 0x00000022cccc7223 */ /* 0x080fe20000010023 */
[----:B------:R-:W-:Y:S01]  /*3a50*/  SHF.L.U32 R31, R22, 0x10, RZ ;  /* 0x00000010161f7819 */ /* 0x000fe200000006ff */
[----:B------:R-:W-:Y:S01]  /*3a60*/  FADD.FTZ R219, R222, -R219 ;  /* 0x800000dbdedb7221 */ /* 0x000fe20000010000 */
[----:B------:R-:W-:Y:S01]  /*3a70*/  SHF.L.U32 R30, R5, 0x10, RZ ;  /* 0x00000010051e7819 */ /* 0x000fe200000006ff */
[----:B------:R-:W-:Y:S01]  /*3a80*/  FFMA.FTZ R210, R210, R34, R35 ;  /* 0x00000022d2d27223 */ /* 0x000fe20000010023 */
        /* <DEDUP_REMOVED lines=9> */
[C---:B------:R-:W-:Y:S01]  /*3b20*/  FFMA.FTZ R191, R158.reuse, R191, R31 ;  /* 0x000000bf9ebf7223 */ /* 0x040fe2000001001f */
[----:B------:R-:W-:Y:S01]  /*3b30*/  LOP3.LUT P3, RZ, R45, 0xff00, RZ, 0xc0, !PT ;  /* 0x0000ff002dff7812 */ /* 0x000fe2000786c0ff */
[----:B------:R-:W-:Y:S01]  /*3b40*/  FFMA.FTZ R31, R158, R37, R44 ;  /* 0x000000259e1f7223 */ /* 0x000fe2000001002c */
[----:B------:R-:W-:Y:S01]  /*3b50*/  PRMT R39, R11, 0x7632, R39 ;  /* 0x000076320b277816 */ /* 0x000fe20000000027 */
[----:B------:R-:W-:Y:S01]  /*3b60*/  FADD.FTZ R45, R197, -R204 ;  /* 0x800000ccc52d7221 */ /* 0x000fe20000010000 */
[-C--:B------:R-:W-:Y:S01]  /*3b70*/  FMUL.FTZ R37, R22, R36.reuse ;  /* 0x0000002416257220 */ /* 0x080fe20000410000 */
[----:B------:R-:W-:Y:S01]  /*3b80*/  FFMA.FTZ R197, R158, R219, R0 ;  /* 0x000000db9ec57223 */ /* 0x000fe20000010000 */
[-C--:B------:R-:W-:Y:S01]  /*3b90*/  FMUL.FTZ R0, R25, R36.reuse ;  /* 0x0000002419007220 */ /* 0x080fe20000410000 */
[----:B------:R-:W-:Y:S01]  /*3ba0*/  SHF.L.U32 R160, R39, 0x10, RZ ;  /* 0x0000001027a07819 */ /* 0x000fe200000006ff */
[----:B------:R-:W-:Y:S01]  /*3bb0*/  FMUL.FTZ R39, R37, UR4 ;  /* 0x0000000425277c20 */ /* 0x000fe20008410000 */
[-C--:B------:R-:W-:Y:S01]  /*3bc0*/  FMUL.FTZ R37, R30, R36.reuse ;  /* 0x000000241e257220 */ /* 0x080fe20000410000 */
[----:B------:R-:W-:Y:S01]  /*3bd0*/  FMUL.FTZ R193, R0, UR4 ;  /* 0x0000000400c17c20 */ /* 0x000fe20008410000 */
[-C--:B------:R-:W-:Y:S01]  /*3be0*/  FMUL.FTZ R0, R191, R36.reuse ;  /* 0x00000024bf007220 */ /* 0x080fe20000410000 */
[----:B------:R-:W-:Y:S01]  /*3bf0*/  SHF.L.U32 R156, R10, 0x10, RZ ;  /* 0x000000100a9c7819 */ /* 0x000fe200000006ff */
[----:B------:R-:W-:Y:S01]  /*3c00*/  FMUL.FTZ R194, R37, UR4 ;  /* 0x0000000425c27c20 */ /* 0x000fe20008410000 */
[-C--:B------:R-:W-:Y:S01]  /*3c10*/  FMUL.FTZ R37, R197, R36.reuse ;  /* 0x00000024c5257220 */ /* 0x080fe20000410000 */
[----:B------:R-:W-:Y:S01]  /*3c20*/  FMUL.FTZ R0, R0, UR4 ;  /* 0x0000000400007c20 */ /* 0x000fe20008410000 */
[C---:B------:R-:W-:Y:S01]  /*3c30*/  FFMA.FTZ R44, R158.reuse, R209, R160 ;  /* 0x000000d19e2c7223 */ /* 0x040fe200000100a0 */
[----:B------:R-:W-:Y:S01]  /*3c40*/  FFMA.FTZ R45, R158, R45, R156 ;  /* 0x0000002d9e2d7223 */ /* 0x000fe2000001009c */
[----:B------:R-:W-:Y:S01]  /*3c50*/  FMUL.FTZ R37, R37, UR4 ;  /* 0x0000000425257c20 */ /* 0x000fe20008410000 */
[-C--:B------:R-:W-:Y:S01]  /*3c60*/  FMUL.FTZ R47, R31, R36.reuse ;  /* 0x000000241f2f7220 */ /* 0x080fe20000410000 */
[----:B------:R-:W-:Y:S01]  /*3c70*/  FSEL R198, R0, RZ, P0 ;  /* 0x000000ff00c67208 */ /* 0x000fe20000000000 */
[----:B------:R-:W-:Y:S01]  /*3c80*/  FMUL.FTZ R156, R44, R36 ;  /* 0x000000242c9c7220 */ /* 0x000fe20000410000 */
[----:B------:R-:W-:Y:S01]  /*3c90*/  ISETP.GE.U32.AND P0, PT, R42, RZ, PT ;  /* 0x000000ff2a00720c */ /* 0x000fe20003f06070 */
[--C-:B------:R-:W-:Y:S01]  /*3ca0*/  FFMA.FTZ R160, R201, R34, R35.reuse ;  /* 0x00000022c9a07223 */ /* 0x100fe20000010023 */
[----:B------:R-:W-:Y:S01]  /*3cb0*/  FSEL R201, R37, RZ, P5 ;  /* 0x000000ff25c97208 */ /* 0x000fe20002800000 */
[----:B------:R-:W-:Y:S01]  /*3cc0*/  FMUL.FTZ R47, R47, UR4 ;  /* 0x000000042f2f7c20 */ /* 0x000fe20008410000 */
[----:B------:R-:W-:Y:S01]  /*3cd0*/  FMUL.FTZ R37, R156, UR4 ;  /* 0x000000049c257c20 */ /* 0x000fe20008410000 */
[----:B------:R-:W-:Y:S01]  /*3ce0*/  LOP3.LUT P5, RZ, R43, 0xff0000, RZ, 0xc0, !PT ;  /* 0x00ff00002bff7812 */ /* 0x000fe200078ac0ff */
[----:B------:R-:W-:Y:S01]  /*3cf0*/  FMUL.FTZ R0, R45, R36 ;  /* 0x000000242d007220 */ /* 0x000fe20000410000 */
[----:B------:R-:W-:Y:S01]  /*3d00*/  ISETP.GE.U32.AND.EX P0, PT, R43, 0x1000000, PT, P0 ;  /* 0x010000002b00780c */ /* 0x000fe20003f06100 */
[-CC-:B------:R-:W-:Y:S01]  /*3d10*/  FFMA.FTZ R185, R185, R34.reuse, R35.reuse ;  /* 0x00000022b9b97223 */ /* 0x180fe20000010023 */
[----:B------:R-:W-:Y:S01]  /*3d20*/  FSEL R39, R39, RZ, P3 ;  /* 0x000000ff27277208 */ /* 0x000fe20001800000 */
[----:B------:R-:W-:Y:S01]  /*3d30*/  FMUL.FTZ R0, R0, UR4 ;  /* 0x0000000400007c20 */ /* 0x000fe20008410000 */
[----:B------:R-:W-:Y:S01]  /*3d40*/  FSEL R193, R193, RZ, P4 ;  /* 0x000000ffc1c17208 */ /* 0x000fe20002000000 */
[-C--:B------:R-:W-:Y:S01]  /*3d50*/  FFMA.FTZ R207, R207, R34.reuse, R35 ;  /* 0x00000022cfcf7223 */ /* 0x080fe20000010023 */
[----:B------:R-:W-:Y:S01]  /*3d60*/  FSEL R156, R47, RZ, P5 ;  /* 0x000000ff2f9c7208 */ /* 0x000fe20002800000 */
[----:B------:R-:W-:Y:S01]  /*3d70*/  FADD.FTZ R165, R178, -R185 ;  /* 0x800000b9b2a57221 */ /* 0x000fe20000010000 */
[----:B------:R-:W-:Y:S01]  /*3d80*/  FSEL R37, R37, RZ, P0 ;  /* 0x000000ff25257208 */ /* 0x000fe20000000000 */
[-C--:B------:R-:W-:Y:S01]  /*3d90*/  FFMA.FTZ R167, R192, R34.reuse, R35 ;  /* 0x00000022c0a77223 */ /* 0x080fe20000010023 */
[----:B------:R-:W-:Y:S01]  /*3da0*/  LOP3.LUT P3, RZ, R42, 0xff, RZ, 0xc0, !PT ;  /* 0x000000ff2aff7812 */ /* 0x000fe2000786c0ff */
[----:B------:R-:W-:Y:S01]  /*3db0*/  FADD.FTZ R207, R206, -R207 ;  /* 0x800000cfcecf7221 */ /* 0x000fe20000010000 */
[----:B------:R-:W-:Y:S01]  /*3dc0*/  LOP3.LUT P4, RZ, R42, 0xff00, RZ, 0xc0, !PT ;  /* 0x0000ff002aff7812 */ /* 0x000fe2000788c0ff */
[----:B------:R-:W-:Y:S01]  /*3dd0*/  FADD.FTZ R173, R190, -R167 ;  /* 0x800000a7bead7221 */ /* 0x000fe20000010000 */
[----:B------:R-:W-:Y:S01]  /*3de0*/  LOP3.LUT P5, RZ, R42, 0xff0000, RZ, 0xc0, !PT ;  /* 0x00ff00002aff7812 */ /* 0x000fe200078ac0ff */
[-CC-:B------:R-:W-:Y:S01]  /*3df0*/  FFMA.FTZ R200, R200, R34.reuse, R35.reuse ;  /* 0x00000022c8c87223 */ /* 0x180fe20000010023 */
[----:B------:R-:W-:Y:S01]  /*3e00*/  LOP3.LUT P0, RZ, R42, 0xff000000, RZ, 0xc0, !PT ;  /* 0xff0000002aff7812 */ /* 0x000fe2000780c0ff */
[-CC-:B------:R-:W-:Y:S01]  /*3e10*/  FFMA.FTZ R42, R205, R34.reuse, R35.reuse ;  /* 0x00000022cd2a7223 */ /* 0x180fe20000010023 */
[----:B------:R-:W-:Y:S01]  /*3e20*/  FSEL R194, R194, RZ, P6 ;  /* 0x000000ffc2c27208 */ /* 0x000fe20003000000 */
[----:B------:R-:W-:Y:S01]  /*3e30*/  FADD.FTZ R199, R199, -R160 ;  /* 0x800000a0c7c77221 */ /* 0x000fe20000010000 */
[----:B------:R-:W-:Y:S01]  /*3e40*/  LOP3.LUT P6, RZ, R43, 0xff, RZ, 0xc0, !PT ;  /* 0x000000ff2bff7812 */ /* 0x000fe200078cc0ff */
[----:B------:R-:W-:Y:S01]  /*3e50*/  FADD.FTZ R203, R203, -R42 ;  /* 0x8000002acbcb7221 */ /* 0x000fe20000010000 */
[-C--:B------:R-:W-:Y:S01]  /*3e60*/  FFMA.FTZ R42, R189, R34.reuse, R35 ;  /* 0x00000022bd2a7223 */ /* 0x080fe20000010023 */
[----:B------:R-:W-:Y:S01]  /*3e70*/  PRMT R47, R10, 0x7632, R47 ;  /* 0x000076320a2f7816 */ /* 0x000fe2000000002f */
[----:B------:R-:W-:Y:S01]  /*3e80*/  FADD.FTZ R195, R195, -R200 ;  /* 0x800000c8c3c37221 */ /* 0x000fe20000010000 */
[----:B------:R-:W-:Y:S01]  /*3e90*/  FSEL R0, R0, RZ, P6 ;  /* 0x000000ff00007208 */ /* 0x000fe20003000000 */
[--C-:B------:R-:W-:Y:S01]  /*3ea0*/  FADD.FTZ R185, R179, -R42.reuse ;  /* 0x8000002ab3b97221 */ /* 0x100fe20000010000 */
[----:B------:R-:W-:Y:S01]  /*3eb0*/  LOP3.LUT P6, RZ, R43, 0xff00, RZ, 0xc0, !PT ;  /* 0x0000ff002bff7812 */ /* 0x000fe200078cc0ff */
[-CC-:B------:R-:W-:Y:S01]  /*3ec0*/  FFMA.FTZ R43, R202, R34.reuse, R35.reuse ;  /* 0x00000022ca2b7223 */ /* 0x180fe20000010023 */
[----:B------:R-:W-:Y:S01]  /*3ed0*/  SHF.L.U32 R157, R47, 0x10, RZ ;  /* 0x000000102f9d7819 */ /* 0x000fe200000006ff */
[-C--:B------:R-:W-:Y:S01]  /*3ee0*/  FFMA.FTZ R181, R181, R34.reuse, R35 ;  /* 0x00000022b5b57223 */ /* 0x080fe20000010023 */
[C---:B------:R-:W-:Y:S01]  /*3ef0*/  PRMT R42, R9.reuse, 0x7632, R42 ;  /* 0x00007632092a7816 */ /* 0x040fe2000000002a */
[----:B------:R-:W-:Y:S01]  /*3f00*/  FADD.FTZ R43, R196, -R43 ;  /* 0x8000002bc42b7221 */ /* 0x000fe20000010000 */
[----:B------:R-:W-:Y:S01]  /*3f10*/  PRMT R47, R8, 0x7632, R47 ;  /* 0x00007632082f7816 */ /* 0x000fe2000000002f */
[-CC-:B------:R-:W-:Y:S01]  /*3f20*/  FFMA.FTZ R188, R188, R34.reuse, R35.reuse ;  /* 0x00000022bcbc7223 */ /* 0x180fe20000010023 */
[----:B------:R-:W-:Y:S01]  /*3f30*/  SHF.L.U32 R162, R9, 0x10, RZ ;  /* 0x0000001009a27819 */ /* 0x000fe200000006ff */
[----:B------:R-:W-:Y:S01]  /*3f40*/  FFMA.FTZ R55, R55, R34, R35 ;  /* 0x0000002237377223 */ /* 0x000fe20000010023 */
[----:B------:R-:W-:Y:S01]  /*3f50*/  SHF.L.U32 R164, R42, 0x10, RZ ;  /* 0x000000102aa47819 */ /* 0x000fe200000006ff */
[C---:B------:R-:W-:Y:S01]  /*3f60*/  FFMA.FTZ R42, R158.reuse, R207, R157 ;  /* 0x000000cf9e2a7223 */ /* 0x040fe2000001009d */
[----:B------:R-:W-:Y:S01]  /*3f70*/  SHF.L.U32 R190, R47, 0x10, RZ ;  /* 0x000000102fbe7819 */ /* 0x000fe200000006ff */
[----:B------:R-:W-:Y:S01]  /*3f80*/  FFMA.FTZ R43, R158, R43, R162 ;  /* 0x0000002b9e2b7223 */ /* 0x000fe200000100a2 */
[----:B------:R-:W-:Y:S01]  /*3f90*/  PRMT R47, R15, 0x7632, R47 ;  /* 0x000076320f2f7816 */ /* 0x000fe2000000002f */
[-C--:B------:R-:W-:Y:S01]  /*3fa0*/  FMUL.FTZ R157, R42, R36.reuse ;  /* 0x000000242a9d7220 */ /* 0x080fe20000410000 */
[----:B------:R-:W-:Y:S01]  /*3fb0*/  SHF.L.U32 R160, R8, 0x10, RZ ;  /* 0x0000001008a07819 */ /* 0x000fe200000006ff */
[C---:B------:R-:W-:Y:S01]  /*3fc0*/  FFMA.FTZ R189, R158.reuse, R203, R164 ;  /* 0x000000cb9ebd7223 */ /* 0x040fe200000100a4 */
[----:B------:R-:W-:Y:S01]  /*3fd0*/  SHF.L.U32 R178, R47, 0x10, RZ ;  /* 0x000000102fb27819 */ /* 0x000fe200000006ff */
[-C--:B------:R-:W-:Y:S01]  /*3fe0*/  FMUL.FTZ R47, R43, R36.reuse ;  /* 0x000000242b2f7220 */ /* 0x080fe20000410000 */
[----:B------:R-:W-:Y:S01]  /*3ff0*/  FMUL.FTZ R175, R157, UR4 ;  /* 0x000000049daf7c20 */ /* 0x000fe20008410000 */
[C---:B------:R-:W-:Y:S01]  /*4000*/  FFMA.FTZ R195, R158.reuse, R195, R160 ;  /* 0x000000c39ec37223 */ /* 0x040fe200000100a0 */
[-C--:B------:R-:W-:Y:S01]  /*4010*/  FMUL.FTZ R157, R189, R36.reuse ;  /* 0x00000024bd9d7220 */ /* 0x080fe20000410000 */
[C---:B------:R-:W-:Y:S01]  /*4020*/  FFMA.FTZ R178, R158.reuse, R173, R178 ;  /* 0x000000ad9eb27223 */ /* 0x040fe200000100b2 */
[----:B------:R-:W-:Y:S01]  /*4030*/  SHF.L.U32 R167, R15, 0x10, RZ ;  /* 0x000000100fa77819 */ /* 0x000fe200000006ff */
[----:B------:R-:W-:Y:S01]  /*4040*/  FFMA.FTZ R190, R158, R199, R190 ;  /* 0x000000c79ebe7223 */ /* 0x000fe200000100be */
[----:B------:R-:W-:Y:S01]  /*4050*/  FMUL.FTZ R173, R47, UR4 ;  /* 0x000000042fad7c20 */ /* 0x000fe20008410000 */
[-C--:B------:R-:W-:Y:S01]  /*4060*/  FMUL.FTZ R47, R195, R36.reuse ;  /* 0x00000024c32f7220 */ /* 0x080fe20000410000 */
[----:B------:R-:W-:Y:S01]  /*4070*/  SHF.L.U32 R160, R14, 0x10, RZ ;  /* 0x000000100ea07819 */ /* 0x000fe200000006ff */
[----:B------:R-:W-:Y:S01]  /*4080*/  FMUL.FTZ R164, R157, UR4 ;  /* 0x000000049da47c20 */ /* 0x000fe20008410000 */
[-C--:B------:R-:W-:Y:S01]  /*4090*/  FMUL.FTZ R157, R190, R36.reuse ;  /* 0x00000024be9d7220 */ /* 0x080fe20000410000 */
[C---:B------:R-:W-:Y:S01]  /*40a0*/  FFMA.FTZ R185, R158.reuse, R185, R167 ;  /* 0x000000b99eb97223 */ /* 0x040fe200000100a7 */
[----:B------:R-:W-:Y:S01]  /*40b0*/  FMUL.FTZ R47, R47, UR4 ;  /* 0x000000042f2f7c20 */ /* 0x000fe20008410000 */
[----:B------:R-:W-:Y:S01]  /*40c0*/  FFMA.FTZ R179, R158, R165, R160 ;  /* 0x000000a59eb37223 */ /* 0x000fe200000100a0 */
[----:B------:R-:W-:Y:S01]  /*40d0*/  FMUL.FTZ R157, R157, UR4 ;  /* 0x000000049d9d7c20 */ /* 0x000fe20008410000 */
[-C--:B------:R-:W-:Y:S01]  /*40e0*/  FMUL.FTZ R160, R185, R36.reuse ;  /* 0x00000024b9a07220 */ /* 0x080fe20000410000 */
[-C--:B------:R-:W-:Y:S01]  /*40f0*/  FMUL.FTZ R165, R178, R36.reuse ;  /* 0x00000024b2a57220 */ /* 0x080fe20000410000 */
[----:B------:R-:W-:Y:S01]  /*4100*/  FSEL R167, R47, RZ, P3 ;  /* 0x000000ff2fa77208 */ /* 0x000fe20001800000 */
[----:B------:R-:W-:Y:S01]  /*4110*/  FMUL.FTZ R47, R179, R36 ;  /* 0x00000024b32f7220 */ /* 0x000fe20000410000 */
[----:B------:R-:W-:Y:S01]  /*4120*/  ISETP.GE.U32.AND P3, PT, R40, RZ, PT ;  /* 0x000000ff2800720c */ /* 0x000fe20003f66070 */
[----:B------:R-:W-:Y:S01]  /*4130*/  FMUL.FTZ R160, R160, UR4 ;  /* 0x00000004a0a07c20 */ /* 0x000fe20008410000 */
[----:B------:R-:W-:Y:S01]  /*4140*/  FSEL R162, R157, RZ, P4 ;  /* 0x000000ff9da27208 */ /* 0x000fe20002000000 */
[----:B------:R-:W-:Y:S01]  /*4150*/  FMUL.FTZ R157, R165, UR4 ;  /* 0x00000004a59d7c20 */ /* 0x000fe20008410000 */
[----:B------:R-:W-:Y:S01]  /*4160*/  LOP3.LUT P4, RZ, R41, 0xff0000, RZ, 0xc0, !PT ;  /* 0x00ff000029ff7812 */ /* 0x000fe2000788c0ff */
[----:B------:R-:W-:Y:S01]  /*4170*/  FMUL.FTZ R47, R47, UR4 ;  /* 0x000000042f2f7c20 */ /* 0x000fe20008410000 */
[----:B------:R-:W-:Y:S01]  /*4180*/  FSEL R164, R164, RZ, P0 ;  /* 0x000000ffa4a47208 */ /* 0x000fe20000000000 */
[-CC-:B------:R-:W-:Y:S01]  /*4190*/  FFMA.FTZ R199, R166, R34.reuse, R35.reuse ;  /* 0x00000022a6c77223 */ /* 0x180fe20000010023 */
[C---:B------:R-:W-:Y:S01]  /*41a0*/  ISETP.GE.U32.AND.EX P3, PT, R41.reuse, 0x1000000, PT, P3 ;  /* 0x010000002900780c */ /* 0x040fe20003f66130 */
[-CC-:B------:R-:W-:Y:S01]  /*41b0*/  FFMA.FTZ R203, R172, R34.reuse, R35.reuse ;  /* 0x00000022accb7223 */ /* 0x180fe20000010023 */
[----:B------:R-:W-:Y:S01]  /*41c0*/  LOP3.LUT P0, RZ, R41, 0xff, RZ, 0xc0, !PT ;  /* 0x000000ff29ff7812 */ /* 0x000fe2000780c0ff */
[-CC-:B------:R-:W-:Y:S01]  /*41d0*/  FFMA.FTZ R205, R171, R34.reuse, R35.reuse ;  /* 0x00000022abcd7223 */ /* 0x180fe20000010023 */
[----:B------:R-:W-:Y:S01]  /*41e0*/  FSEL R165, R160, RZ, P4 ;  /* 0x000000ffa0a57208 */ /* 0x000fe20002000000 */
[-C--:B------:R-:W-:Y:S01]  /*41f0*/  FFMA.FTZ R207, R174, R34.reuse, R35 ;  /* 0x00000022aecf7223 */ /* 0x080fe20000010023 */
[----:B------:R-:W-:Y:S01]  /*4200*/  FSEL R160, R157, RZ, P3 ;  /* 0x000000ff9da07208 */ /* 0x000fe20001800000 */
[----:B------:R-:W-:Y:S01]  /*4210*/  FADD.FTZ R55, R168, -R55 ;  /* 0x80000037a8377221 */ /* 0x000fe20000010000 */
[----:B------:R-:W-:Y:S01]  /*4220*/  FSEL R175, R175, RZ, P6 ;  /* 0x000000ffafaf7208 */ /* 0x000fe20003000000 */
[----:B------:R-:W-:Y:S01]  /*4230*/  FADD.FTZ R188, R187, -R188 ;  /* 0x800000bcbbbc7221 */ /* 0x000fe20000010000 */
        /* <DEDUP_REMOVED lines=14> */
[-CC-:B------:R-:W-:Y:S01]  /*4320*/  FFMA.FTZ R182, R52, R34.reuse, R35.reuse ;  /* 0x0000002234b67223 */ /* 0x180fe20000010023 */
[-CC-:B------:R-:W-:Y:S01]  /*4330*/  FFMA.FTZ R183, R53, R34.reuse, R35.reuse ;  /* 0x0000002235b77223 */ /* 0x180fe20000010023 */
[----:B------:R-:W-:Y:S01]  /*4340*/  FFMA.FTZ R52, R169, R34, R35 ;  /* 0x00000022a9347223 */ /* 0x000fe20000010023 */
[----:B------:R-:W-:Y:S01]  /*4350*/  PRMT R34, R13, 0x7632, R34 ;  /* 0x000076320d227816 */ /* 0x000fe20000000022 */
        /* <DEDUP_REMOVED lines=8> */
[----:B------:R-:W-:Y:S01]  /*43e0*/  FFMA.FTZ R53, R158, R53, R40 ;  /* 0x000000359e357223 */ /* 0x000fe20000010028 */
[----:B------:R-:W-:Y:S01]  /*43f0*/  PRMT R24, R12, 0x7632, R24 ;  /* 0x000076320c187816 */ /* 0x000fe20000000018 */
[----:B------:R-:W-:Y:S01]  /*4400*/  FFMA.FTZ R169, R158, R169, R34 ;  /* 0x000000a99ea97223 */ /* 0x000fe20000010022 */
[----:B------:R-:W-:Y:S01]  /*4410*/  FADD.FTZ R41, R180, -R41 ;  /* 0x80000029b4297221 */ /* 0x000fe20000010000 */
[----:B------:R-:W-:Y:S01]  /*4420*/  FMUL.FTZ R34, R53, R36 ;  /* 0x0000002435227220 */ /* 0x000fe20000410000 */
[----:B------:R-:W-:Y:S01]  /*4430*/  SHF.L.U32 R24, R24, 0x10, RZ ;  /* 0x0000001018187819 */ /* 0x000fe200000006ff */
[----:B------:R-:W-:Y:S01]  /*4440*/  FFMA.FTZ R51, R158, R188, R51 ;  /* 0x000000bc9e337223 */ /* 0x000fe20000010033 */
[----:B------:R-:W-:Y:S01]  /*4450*/  SHF.L.U32 R177, R16, 0x10, RZ ;  /* 0x0000001010b17819 */ /* 0x000fe200000006ff */
[----:B------:R-:W-:Y:S01]  /*4460*/  FMUL.FTZ R34, R34, UR4 ;  /* 0x0000000422227c20 */ /* 0x000fe20008410000 */
[----:B------:R-:W-:Y:S01]  /*4470*/  SHF.L.U32 R52, R18, 0x10, RZ ;  /* 0x0000001012347819 */ /* 0x000fe200000006ff */
[C---:B------:R-:W-:Y:S01]  /*4480*/  FFMA.FTZ R171, R158.reuse, R41, R24 ;  /* 0x000000299eab7223 */ /* 0x040fe20000010018 */
[C---:B------:R-:W-:Y:S01]  /*4490*/  FFMA.FTZ R54, R158.reuse, R47, R54 ;  /* 0x0000002f9e367223 */ /* 0x040fe20000010036 */
[----:B------:R-:W-:Y:S01]  /*44a0*/  FFMA.FTZ R177, R158, R55, R177 ;  /* 0x000000379eb17223 */ /* 0x000fe200000100b1 */
[----:B------:R-:W-:Y:S01]  /*44b0*/  FSEL R55, R34, RZ, P4 ;  /* 0x000000ff22377208 */ /* 0x000fe20002000000 */
[-C--:B------:R-:W-:Y:S01]  /*44c0*/  FMUL.FTZ R34, R171, R36.reuse ;  /* 0x00000024ab227220 */ /* 0x080fe20000410000 */
[----:B------:R-:W-:Y:S01]  /*44d0*/  FFMA.FTZ R181, R158, R181, R52 ;  /* 0x000000b59eb57223 */ /* 0x000fe20000010034 */
[----:B------:R-:W-:Y:S01]  /*44e0*/  SHF.L.U32 R40, R17, 0x10, RZ ;  /* 0x0000001011287819 */ /* 0x000fe200000006ff */
[-C--:B------:R-:W-:Y:S01]  /*44f0*/  FMUL.FTZ R24, R51, R36.reuse ;  /* 0x0000002433187220 */ /* 0x080fe20000410000 */
[----:B------:R-:W-:Y:S01]  /*4500*/  FMUL.FTZ R34, R34, UR4 ;  /* 0x0000000422227c20 */ /* 0x000fe20008410000 */
[-C--:B------:R-:W-:Y:S01]  /*4510*/  FMUL.FTZ R47, R181, R36.reuse ;  /* 0x00000024b52f7220 */ /* 0x080fe20000410000 */
[-C--:B------:R-:W-:Y:S01]  /*4520*/  FMUL.FTZ R35, R54, R36.reuse ;  /* 0x0000002436237220 */ /* 0x080fe20000410000 */
[----:B------:R-:W-:Y:S01]  /*4530*/  FMUL.FTZ R24, R24, UR4 ;  /* 0x0000000418187c20 */ /* 0x000fe20008410000 */
[----:B------:R-:W-:Y:S01]  /*4540*/  FFMA.FTZ R183, R158, R183, R40 ;  /* 0x000000b79eb77223 */ /* 0x000fe20000010028 */
[----:B------:R-:W-:Y:S01]  /*4550*/  FSEL R187, R34, RZ, P5 ;  /* 0x000000ff22bb7208 */ /* 0x000fe20002800000 */
[----:B------:R-:W-:Y:S01]  /*4560*/  FMUL.FTZ R47, R47, UR4 ;  /* 0x000000042f2f7c20 */ /* 0x000fe20008410000 */
[----:B------:R-:W-:Y:S01]  /*4570*/  LOP3.LUT P5, RZ, R3, 0xff, RZ, 0xc0, !PT ;  /* 0x000000ff03ff7812 */ /* 0x000fe200078ac0ff */
[----:B------:R-:W0:Y:S01]  /*4580*/  LDC.64 R40, c[0x0][0x478] ;  /* 0x00011e00ff287b82 */ /* 0x000e220000000a00 */
[----:B------:R-:W-:Y:S01]  /*4590*/  FSEL R52, R24, RZ, P0 ;  /* 0x000000ff18347208 */ /* 0x000fe20000000000 */
[-C--:B------:R-:W-:Y:S01]  /*45a0*/  FMUL.FTZ R24, R169, R36.reuse ;  /* 0x00000024a9187220 */ /* 0x080fe20000410000 */
[----:B------:R-:W-:Y:S01]  /*45b0*/  FSEL R176, R47, RZ, P5 ;  /* 0x000000ff2fb07208 */ /* 0x000fe20002800000 */
[----:B------:R-:W-:Y:S01]  /*45c0*/  FMUL.FTZ R35, R35, UR4 ;  /* 0x0000000423237c20 */ /* 0x000fe20008410000 */
[----:B------:R-:W-:Y:S01]  /*45d0*/  LOP3.LUT P0, RZ, R2, 0xff, RZ, 0xc0, !PT ;  /* 0x000000ff02ff7812 */ /* 0x000fe2000780c0ff */
[----:B------:R-:W-:Y:S01]  /*45e0*/  FMUL.FTZ R24, R24, UR4 ;  /* 0x0000000418187c20 */ /* 0x000fe20008410000 */
[----:B------:R-:W-:Y:S01]  /*45f0*/  SHF.L.U32 R27, R27, 0x10, RZ ;  /* 0x000000101b1b7819 */ /* 0x000fe200000006ff */
[----:B------:R-:W1:Y:S01]  /*4600*/  LDC.64 R46, c[0x0][0x468] ;  /* 0x00011a00ff2e7b82 */ /* 0x000e620000000a00 */
[----:B------:R-:W-:Y:S01]  /*4610*/  FSEL R168, R35, RZ, P3 ;  /* 0x000000ff23a87208 */ /* 0x000fe20001800000 */
[-C--:B------:R-:W-:Y:S01]  /*4620*/  FMUL.FTZ R35, R177, R36.reuse ;  /* 0x00000024b1237220 */ /* 0x080fe20000410000 */
[----:B------:R-:W-:Y:S01]  /*4630*/  FSEL R174, R24, RZ, P6 ;  /* 0x000000ff18ae7208 */ /* 0x000fe20003000000 */
[----:B------:R-:W-:Y:S01]  /*4640*/  FMUL.FTZ R24, R183, R36 ;  /* 0x00000024b7187220 */ /* 0x000fe20000410000 */
[----:B------:R-:W-:Y:S01]  /*4650*/  LOP3.LUT P3, RZ, R2, 0xff0000, RZ, 0xc0, !PT ;  /* 0x00ff000002ff7812 */ /* 0x000fe2000786c0ff */
[----:B------:R-:W-:Y:S01]  /*4660*/  FMUL.FTZ R35, R35, UR4 ;  /* 0x0000000423237c20 */ /* 0x000fe20008410000 */
[----:B------:R-:W-:Y:S01]  /*4670*/  SHF.L.U32 R29, R29, 0x10, RZ ;  /* 0x000000101d1d7819 */ /* 0x000fe200000006ff */
[----:B------:R-:W-:Y:S01]  /*4680*/  FMUL.FTZ R24, R24, UR4 ;  /* 0x0000000418187c20 */ /* 0x000fe20008410000 */
[----:B------:R-:W-:Y:S01]  /*4690*/  FADD.FTZ R49, R49, -R182 ;  /* 0x800000b631317221 */ /* 0x000fe20000010000 */
[----:B------:R-:W-:Y:S01]  /*46a0*/  SHF.L.U32 R28, R28, 0x10, RZ ;  /* 0x000000101c1c7819 */ /* 0x000fe200000006ff */
[----:B------:R-:W-:Y:S01]  /*46b0*/  FADD.FTZ R207, R170, -R207 ;  /* 0x800000cfaacf7221 */ /* 0x000fe20000010000 */
[----:B------:R-:W-:Y:S01]  /*46c0*/  FSEL R166, R35, RZ, P0 ;  /* 0x000000ff23a67208 */ /* 0x000fe20000000000 */
[----:B------:R-:W-:Y:S01]  /*46d0*/  FFMA.FTZ R50, R158, R49, R27 ;  /* 0x000000319e327223 */ /* 0x000fe2000001001b */
[----:B------:R-:W-:Y:S01]  /*46e0*/  LOP3.LUT P4, RZ, R2, 0xff00, RZ, 0xc0, !PT ;  /* 0x0000ff0002ff7812 */ /* 0x000fe2000788c0ff */
[----:B------:R-:W-:Y:S01]  /*46f0*/  FFMA.FTZ R199, R158, R199, R29 ;  /* 0x000000c79ec77223 */ /* 0x000fe2000001001d */
[----:B------:R-:W-:Y:S01]  /*4700*/  LOP3.LUT P6, RZ, R2, 0xff000000, RZ, 0xc0, !PT ;  /* 0xff00000002ff7812 */ /* 0x000fe200078cc0ff */
[----:B------:R-:W-:Y:S01]  /*4710*/  FFMA.FTZ R203, R158, R203, R28 ;  /* 0x000000cb9ecb7223 */ /* 0x000fe2000001001c */
[----:B------:R-:W-:-:S02]  /*4720*/  ISETP.GE.U32.AND P0, PT, R2, RZ, PT ;  /* 0x000000ff0200720c */ /* 0x000fc40003f06070 */
[----:B------:R-:W-:Y:S02]  /*4730*/  F2FP.BF16.F32.PACK_AB R22, R22, R21 ;  /* 0x000000151616723e */ /* 0x000fe400000010ff */
[----:B------:R-:W-:Y:S02]  /*4740*/  FSEL R172, R24, RZ, P3 ;  /* 0x000000ff18ac7208 */ /* 0x000fe40001800000 */
[----:B------:R-:W-:Y:S01]  /*4750*/  F2FP.BF16.F32.PACK_AB R23, R23, R20 ;  /* 0x000000141717723e */ /* 0x000fe200000010ff */
[----:B-1----:R-:W-:Y:S01]  /*4760*/  IMAD.WIDE.U32 R48, R163, 0x10, R46 ;  /* 0x00000010a3307825 */ /* 0x002fe200078e002e */
[----:B------:R-:W-:Y:S02]  /*4770*/  F2FP.BF16.F32.PACK_AB R21, R30, R25 ;  /* 0x000000191e15723e */ /* 0x000fe400000010ff */
[----:B------:R-:W-:Y:S01]  /*4780*/  SHF.L.U32 R2, R19, 0x10, RZ ;  /* 0x0000001013027819 */ /* 0x000fe200000006ff */
[----:B0-----:R-:W-:Y:S01]  /*4790*/  IMAD.WIDE.U32 R24, R163, 0x10, R40 ;  /* 0x00000010a3187825 */ /* 0x001fe200078e0028 */
[----:B------:R-:W-:-:S02]  /*47a0*/  F2FP.BF16.F32.PACK_AB R20, R197, R191 ;  /* 0x000000bfc514723e */ /* 0x000fc400000010ff */
[----:B------:R-:W-:Y:S01]  /*47b0*/  SHF.L.U32 R26, R26, 0x10, RZ ;  /* 0x000000101a1a7819 */ /* 0x000fe200000006ff */
[----:B------:R-:W-:Y:S01]  /*47c0*/  FFMA.FTZ R205, R158, R205, R2 ;  /* 0x000000cd9ecd7223 */ /* 0x000fe20000010002 */
[----:B------:R-:W-:Y:S01]  /*47d0*/  F2FP.BF16.F32.PACK_AB R35, R33, R38 ;  /* 0x000000262123723e */ /* 0x000fe200000010ff */
[----:B------:R0:W-:Y:S01]  /*47e0*/  STG.E.128 desc[UR6][R24.64], R20 ;  /* 0x0000001418007986 */ /* 0x0001e2000c101d06 */
[----:B------:R-:W-:Y:S01]  /*47f0*/  F2FP.BF16.F32.PACK_AB R34, R39, R32 ;  /* 0x000000202722723e */ /* 0x000fe200000010ff */
[----:B------:R-:W-:Y:S01]  /*4800*/  IMAD.WIDE.U32 R38, R161, 0x10, R40 ;  /* 0x00000010a1267825 */ /* 0x000fe200078e0028 */
[----:B------:R-:W-:-:S03]  /*4810*/  F2FP.BF16.F32.PACK_AB R33, R194, R193 ;  /* 0x000000c1c221723e */ /* 0x000fc600000010ff */
[----:B------:R-:W-:Y:S01]  /*4820*/  FFMA.FTZ R207, R158, R207, R26 ;  /* 0x000000cf9ecf7223 */ /* 0x000fe2000001001a */
[----:B------:R-:W-:Y:S02]  /*4830*/  F2FP.BF16.F32.PACK_AB R32, R201, R198 ;  /* 0x000000c6c920723e */ /* 0x000fe400000010ff */
[----:B------:R-:W-:Y:S02]  /*4840*/  F2FP.BF16.F32.PACK_AB R31, R44, R31 ;  /* 0x0000001f2c1f723e */ /* 0x000fe400000010ff */
[----:B------:R-:W-:Y:S01]  /*4850*/  F2FP.BF16.F32.PACK_AB R30, R42, R45 ;  /* 0x0000002d2a1e723e */ /* 0x000fe200000010ff */
[----:B------:R-:W-:Y:S01]  /*4860*/  STG.E.128 desc[UR6][R48.64], R32 ;  /* 0x0000002030007986 */ /* 0x000fe2000c101d06 */
[----:B------:R-:W-:Y:S01]  /*4870*/  F2FP.BF16.F32.PACK_AB R29, R189, R43 ;  /* 0x0000002bbd1d723e */ /* 0x000fe200000010ff */
[--C-:B------:R-:W-:Y:S01]  /*4880*/  IMAD.WIDE.U32 R42, R161, 0x10, R46.reuse ;  /* 0x00000010a12a7825 */ /* 0x100fe200078e002e */
[----:B------:R-:W-:Y:S02]  /*4890*/  F2FP.BF16.F32.PACK_AB R28, R190, R195 ;  /* 0x000000c3be1c723e */ /* 0x000fe400000010ff */
[----:B------:R-:W-:Y:S01]  /*48a0*/  LOP3.LUT P5, RZ, R3, 0xff0000, RZ, 0xc0, !PT ;  /* 0x00ff000003ff7812 */ /* 0x000fe200078ac0ff */
[----:B------:R-:W-:Y:S01]  /*48b0*/  IMAD.WIDE.U32 R44, R159, 0x10, R46 ;  /* 0x000000109f2c7825 */ /* 0x000fe200078e002e */
[----:B------:R-:W-:Y:S01]  /*48c0*/  ISETP.GE.U32.AND.EX P0, PT, R3, 0x1000000, PT, P0 ;  /* 0x010000000300780c */ /* 0x000fe20003f06100 */
[----:B------:R1:W-:Y:S01]  /*48d0*/  STG.E.128 desc[UR6][R38.64], R28 ;  /* 0x0000001c26007986 */ /* 0x0003e2000c101d06 */
[C---:B0-----:R-:W-:Y:S01]  /*48e0*/  F2FP.BF16.F32.PACK_AB R20, R199.reuse, R177 ;  /* 0x000000b1c714723e */ /* 0x041fe200000010ff */
[-C--:B------:R-:W-:Y:S01]  /*48f0*/  FMUL.FTZ R199, R199, R36.reuse ;  /* 0x00000024c7c77220 */ /* 0x080fe20000410000 */
[C---:B------:R-:W-:Y:S01]  /*4900*/  F2FP.BF16.F32.PACK_AB R21, R50.reuse, R183 ;  /* 0x000000b73215723e */ /* 0x040fe200000010ff */
[-C--:B------:R-:W-:Y:S01]  /*4910*/  FMUL.FTZ R50, R50, R36.reuse ;  /* 0x0000002432327220 */ /* 0x080fe20000410000 */
[C---:B------:R-:W-:Y:S01]  /*4920*/  F2FP.BF16.F32.PACK_AB R22, R203.reuse, R181 ;  /* 0x000000b5cb16723e */ /* 0x040fe200000010ff */
[----:B------:R-:W-:Y:S01]  /*4930*/  FMUL.FTZ R203, R203, R36 ;  /* 0x00000024cbcb7220 */ /* 0x000fe20000410000 */
[----:B------:R-:W-:Y:S01]  /*4940*/  FMUL.FTZ R199, R199, UR4 ;  /* 0x00000004c7c77c20 */ /* 0x000fe20008410000 */
[----:B------:R-:W-:Y:S01]  /*4950*/  FMUL.FTZ R50, R50, UR4 ;  /* 0x0000000432327c20 */ /* 0x000fe20008410000 */
[----:B------:R-:W-:Y:S01]  /*4960*/  LOP3.LUT P3, RZ, R3, 0xff00, RZ, 0xc0, !PT ;  /* 0x0000ff0003ff7812 */ /* 0x000fe2000786c0ff */
[----:B------:R-:W-:Y:S01]  /*4970*/  FMUL.FTZ R203, R203, UR4 ;  /* 0x00000004cbcb7c20 */ /* 0x000fe20008410000 */
[----:B------:R-:W-:Y:S01]  /*4980*/  IMAD.WIDE.U32 R2, R159, 0x10, R40 ;  /* 0x000000109f027825 */ /* 0x000fe200078e0028 */
[----:B------:R-:W-:-:S02]  /*4990*/  FSEL R199, R199, RZ, P4 ;  /* 0x000000ffc7c77208 */ /* 0x000fc40002000000 */
[----:B------:R-:W-:Y:S01]  /*49a0*/  F2FP.BF16.F32.PACK_AB R27, R178, R185 ;  /* 0x000000b9b21b723e */ /* 0x000fe200000010ff */
[----:B------:R-:W-:Y:S01]  /*49b0*/  IMAD.WIDE.U32 R40, R155, 0x10, R40 ;  /* 0x000000109b287825 */ /* 0x000fe200078e0028 */
[----:B------:R-:W-:-:S03]  /*49c0*/  FSEL R203, R203, RZ, P3 ;  /* 0x000000ffcbcb7208 */ /* 0x000fc60001800000 */
[-C--:B-1----:R-:W-:Y:S01]  /*49d0*/  FMUL.FTZ R38, R205, R36.reuse ;  /* 0x00000024cd267220 */ /* 0x082fe20000410000 */
[----:B------:R-:W-:Y:S01]  /*49e0*/  FMUL.FTZ R36, R207, R36 ;  /* 0x00000024cf247220 */ /* 0x000fe20000410000 */
[----:B------:R-:W-:Y:S01]  /*49f0*/  F2FP.BF16.F32.PACK_AB R31, R37, R156 ;  /* 0x0000009c251f723e */ /* 0x000fe200000010ff */
[----:B------:R-:W-:-:S04]  /*4a00*/  IMAD.WIDE.U32 R46, R155, 0x10, R46 ;  /* 0x000000109b2e7825 */ /* 0x000fc800078e002e */
[----:B------:R-:W-:Y:S01]  /*4a10*/  FMUL.FTZ R38, R38, UR4 ;  /* 0x0000000426267c20 */ /* 0x000fe20008410000 */
[----:B------:R-:W-:Y:S01]  /*4a20*/  FMUL.FTZ R36, R36, UR4 ;  /* 0x0000000424247c20 */ /* 0x000fe20008410000 */
[----:B------:R-:W-:Y:S02]  /*4a30*/  F2FP.BF16.F32.PACK_AB R30, R175, R0 ;  /* 0x00000000af1e723e */ /* 0x000fe400000010ff */
[----:B------:R-:W-:Y:S02]  /*4a40*/  F2FP.BF16.F32.PACK_AB R29, R164, R173 ;  /* 0x000000ada41d723e */ /* 0x000fe400000010ff */
[----:B------:R-:W-:Y:S02]  /*4a50*/  FSEL R38, R38, RZ, P5 ;  /* 0x000000ff26267208 */ /* 0x000fe40002800000 */
[----:B------:R-:W-:Y:S02]  /*4a60*/  FSEL R39, R36, RZ, P0 ;  /* 0x000000ff24277208 */ /* 0x000fe40000000000 */
[----:B------:R-:W-:-:S02]  /*4a70*/  F2FP.BF16.F32.PACK_AB R28, R162, R167 ;  /* 0x000000a7a21c723e */ /* 0x000fc400000010ff */
[----:B------:R-:W-:Y:S02]  /*4a80*/  FSEL R37, R50, RZ, P6 ;  /* 0x000000ff32257208 */ /* 0x000fe40003000000 */
[----:B------:R-:W-:Y:S01]  /*4a90*/  F2FP.BF16.F32.PACK_AB R26, R51, R179 ;  /* 0x000000b3331a723e */ /* 0x000fe200000010ff */
[----:B------:R1:W-:Y:S01]  /*4aa0*/  STG.E.128 desc[UR6][R42.64], R28 ;  /* 0x0000001c2a007986 */ /* 0x0003e2000c101d06 */
[----:B------:R-:W-:Y:S02]  /*4ab0*/  F2FP.BF16.F32.PACK_AB R25, R54, R53 ;  /* 0x000000353619723e */ /* 0x000fe400000010ff */
[----:B------:R-:W-:Y:S02]  /*4ac0*/  F2FP.BF16.F32.PACK_AB R24, R171, R169 ;  /* 0x000000a9ab18723e */ /* 0x000fe400000010ff */
[----:B------:R-:W-:Y:S02]  /*4ad0*/  F2FP.BF16.F32.PACK_AB R35, R160, R165 ;  /* 0x000000a5a023723e */ /* 0x000fe400000010ff */
        /* <DEDUP_REMOVED lines=10> */
[----:B------:R-:W-:-:S05]  /*4b80*/  F2FP.BF16.F32.PACK_AB R36, R199, R166 ;  /* 0x000000a6c724723e */ /* 0x000fca00000010ff */
[----:B------:R1:W-:Y:S01]  /*4b90*/  STG.E.128 desc[UR6][R46.64], R36 ;  /* 0x000000242e007986 */ /* 0x0003e2000c101d06 */
[----:B------:R-:W-:Y:S05]  /*4ba0*/  BRA `(.L_x_580) ;  /* 0x00000020005c7947 */ /* 0x000fea0003800000 */
.L_x_578:
[----:B------:R-:W-:-:S04]  /*4bb0*/  ISETP.NE.U32.AND P0, PT, RZ, UR14, PT ;  /* 0x0000000eff007c0c */ /* 0x000fc8000bf05070 */
[----:B------:R-:W-:-:S13]  /*4bc0*/  ISETP.NE.AND.EX P0, PT, RZ, UR15, PT, P0 ;  /* 0x0000000fff007c0c */ /* 0x000fda000bf05300 */
[----:B------:R-:W-:Y:S05]  /*4bd0*/  @P0 BRA `(.L_x_581) ;  /* 0x0000000000f80947 */ /* 0x000fea0003800000 */
[-CC-:B------:R-:W-:Y:S01]  /*4be0*/  FFMA.FTZ R219, R219, R34.reuse, R35.reuse ;  /* 0x00000022dbdb7223 */ /* 0x180fe20000010023 */
[-CC-:B------:R-:W-:Y:S01]  /*4bf0*/  FFMA.FTZ R223, R223, R34.reuse, R35.reuse ;  /* 0x00000022dfdf7223 */ /* 0x180fe20000010023 */
[-CC-:B------:R-:W-:Y:S01]  /*4c00*/  FFMA.FTZ R29, R218, R34.reuse, R35.reuse ;  /* 0x00000022da1d7223 */ /* 0x180fe20000010023 */
[-C--:B------:R-:W-:Y:S01]  /*4c10*/  FFMA.FTZ R33, R220, R34.reuse, R35 ;  /* 0x00000022dc217223 */ /* 0x080fe20000010023 */
[----:B------:R-:W-:Y:S01]  /*4c20*/  FADD.FTZ R25, R222, -R219 ;  /* 0x800000dbde197221 */ /* 0x000fe20000010000 */
[----:B------:R-:W-:Y:S01]  /*4c30*/  FADD.FTZ R27, R212, -R223 ;  /* 0x800000dfd41b7221 */ /* 0x000fe20000010000 */
[----:B------:R-:W-:Y:S01]  /*4c40*/  FADD.FTZ R29, R214, -R29 ;  /* 0x8000001dd61d7221 */ /* 0x000fe20000010000 */
[----:B------:R-:W-:Y:S01]  /*4c50*/  FFMA.FTZ R215, R215, R34, R35 ;  /* 0x00000022d7d77223 */ /* 0x000fe20000010023 */
[C---:B------:R-:W-:Y:S01]  /*4c60*/  FMUL.FTZ R25, R158.reuse, R25 ;  /* 0x000000199e197220 */ /* 0x040fe20000410000 */
[C---:B------:R-:W-:Y:S01]  /*4c70*/  FMUL.FTZ R27, R158.reuse, R27 ;  /* 0x0000001b9e1b7220 */ /* 0x040fe20000410000 */
[----:B------:R-:W-:Y:S01]  /*4c80*/  FMUL.FTZ R29, R158, R29 ;  /* 0x0000001d9e1d7220 */ /* 0x000fe20000410000 */
[----:B------:R-:W-:Y:S01]  /*4c90*/  FADD.FTZ R33, R216, -R33 ;  /* 0x80000021d8217221 */ /* 0x000fe20000010000 */
[-C--:B------:R-:W-:Y:S01]  /*4ca0*/  FMUL.FTZ R25, R25, R36.reuse ;  /* 0x0000002419197220 */ /* 0x080fe20000410000 */
[----:B------:R-:W-:Y:S01]  /*4cb0*/  FMUL.FTZ R27, R27, R36 ;  /* 0x000000241b1b7220 */ /* 0x000fe20000410000 */
[-CC-:B------:R-:W-:Y:S01]  /*4cc0*/  FFMA.FTZ R217, R217, R34.reuse, R35.reuse ;  /* 0x00000022d9d97223 */ /* 0x180fe20000010023 */
[-CC-:B------:R-:W-:Y:S01]  /*4cd0*/  FFMA.FTZ R213, R213, R34.reuse, R35.reuse ;  /* 0x00000022d5d57223 */ /* 0x180fe20000010023 */
[----:B------:R-:W-:Y:S01]  /*4ce0*/  FFMA.FTZ R0, R0, R34, R35 ;  /* 0x0000002200007223 */ /* 0x000fe20000010023 */
[-C--:B------:R-:W-:Y:S01]  /*4cf0*/  FMUL.FTZ R29, R29, R36.reuse ;  /* 0x000000241d1d7220 */ /* 0x080fe20000410000 */
[----:B------:R-:W-:Y:S01]  /*4d00*/  FMUL.FTZ R25, R25, UR4 ;  /* 0x0000000419197c20 */ /* 0x000fe20008410000 */
[----:B------:R-:W-:Y:S01]  /*4d10*/  FMUL.FTZ R27, R27, UR4 ;  /* 0x000000041b1b7c20 */ /* 0x000fe20008410000 */
[----:B------:R-:W-:Y:S01]  /*4d20*/  FADD.FTZ R31, R226, -R215 ;  /* 0x800000d7e21f7221 */ /* 0x000fe20000010000 */
[----:B-----5:R-:W-:Y:S01]  /*4d30*/  LOP3.LUT P3, RZ, R44, 0xff00, RZ, 0xc0, !PT ;  /* 0x0000ff002cff7812 */ /* 0x020fe2000786c0ff */
[----:B------:R-:W-:Y:S01]  /*4d40*/  FMUL.FTZ R33, R158, R33 ;  /* 0x000000219e217220 */ /* 0x000fe20000410000 */
[----:B------:R-:W-:Y:S01]  /*4d50*/  LOP3.LUT P5, RZ, R44, 0xff0000, RZ, 0xc0, !PT ;  /* 0x00ff00002cff7812 */ /* 0x000fe200078ac0ff */
[----:B------:R-:W-:Y:S01]  /*4d60*/  FADD.FTZ R217, R224, -R217 ;  /* 0x800000d9e0d97221 */ /* 0x000fe20000010000 */
[----:B------:R-:W-:Y:S01]  /*4d70*/  FADD.FTZ R37, R228, -R213 ;  /* 0x800000d5e4257221 */ /* 0x000fe20000010000 */
[----:B------:R-:W-:Y:S01]  /*4d80*/  FADD.FTZ R221, R221, -R0 ;  /* 0x80000000dddd7221 */ /* 0x000fe20000010000 */
[----:B------:R-:W-:Y:S01]  /*4d90*/  FMUL.FTZ R24, R29, UR4 ;  /* 0x000000041d187c20 */ /* 0x000fe20008410000 */
[----:B------:R-:W-:Y:S01]  /*4da0*/  LOP3.LUT P6, RZ, R45, 0xff, RZ, 0xc0, !PT ;  /* 0x000000ff2dff7812 */ /* 0x000fe200078cc0ff */
[C---:B------:R-:W-:Y:S01]  /*4db0*/  FMUL.FTZ R31, R158.reuse, R31 ;  /* 0x0000001f9e1f7220 */ /* 0x040fe20000410000 */
[----:B------:R-:W-:Y:S01]  /*4dc0*/  FSEL R29, R25, RZ, P3 ;  /* 0x000000ff191d7208 */ /* 0x000fe20001800000 */
[-C--:B------:R-:W-:Y:S01]  /*4dd0*/  FMUL.FTZ R33, R33, R36.reuse ;  /* 0x0000002421217220 */ /* 0x080fe20000410000 */
[----:B------:R-:W-:Y:S01]  /*4de0*/  FSEL R0, R27, RZ, P5 ;  /* 0x000000ff1b007208 */ /* 0x000fe20002800000 */
[C---:B------:R-:W-:Y:S01]  /*4df0*/  FMUL.FTZ R27, R158.reuse, R217 ;  /* 0x000000d99e1b7220 */ /* 0x040fe20000410000 */
[C---:B------:R-:W-:Y:S01]  /*4e00*/  FMUL.FTZ R37, R158.reuse, R37 ;  /* 0x000000259e257220 */ /* 0x040fe20000410000 */
[----:B------:R-:W-:Y:S01]  /*4e10*/  FMUL.FTZ R25, R158, R221 ;  /* 0x000000dd9e197220 */ /* 0x000fe20000410000 */
[----:B------:R-:W-:Y:S01]  /*4e20*/  FSEL R26, R24, RZ, P6 ;  /* 0x000000ff181a7208 */ /* 0x000fe20003000000 */
[-C--:B------:R-:W-:Y:S01]  /*4e30*/  FMUL.FTZ R31, R31, R36.reuse ;  /* 0x000000241f1f7220 */ /* 0x080fe20000410000 */
[----:B------:R-:W-:Y:S01]  /*4e40*/  FMUL.FTZ R33, R33, UR4 ;  /* 0x0000000421217c20 */ /* 0x000fe20008410000 */
[----:B------:R-:W-:Y:S01]  /*4e50*/  LOP3.LUT P6, RZ, R45, 0xff0000, RZ, 0xc0, !PT ;  /* 0x00ff00002dff7812 */ /* 0x000fe200078cc0ff */
[-C--:B------:R-:W-:Y:S01]  /*4e60*/  FMUL.FTZ R27, R27, R36.reuse ;  /* 0x000000241b1b7220 */ /* 0x080fe20000410000 */
[-C--:B------:R-:W-:Y:S01]  /*4e70*/  FMUL.FTZ R37, R37, R36.reuse ;  /* 0x0000002425257220 */ /* 0x080fe20000410000 */
[----:B------:R-:W-:Y:S01]  /*4e80*/  FMUL.FTZ R25, R25, R36 ;  /* 0x0000002419197220 */ /* 0x000fe20000410000 */
[----:B------:R-:W-:Y:S01]  /*4e90*/  ISETP.GE.U32.AND P3, PT, R44, RZ, PT ;  /* 0x000000ff2c00720c */ /* 0x000fe20003f66070 */
[----:B------:R-:W-:Y:S01]  /*4ea0*/  FMUL.FTZ R31, R31, UR4 ;  /* 0x000000041f1f7c20 */ /* 0x000fe20008410000 */
[----:B------:R-:W-:Y:S01]  /*4eb0*/  LOP3.LUT P5, RZ, R45, 0xff00, RZ, 0xc0, !PT ;  /* 0x0000ff002dff7812 */ /* 0x000fe200078ac0ff */
[----:B------:R-:W-:Y:S01]  /*4ec0*/  FMUL.FTZ R27, R27, UR4 ;  /* 0x000000041b1b7c20 */ /* 0x000fe20008410000 */
[----:B------:R-:W-:Y:S01]  /*4ed0*/  FMUL.FTZ R37, R37, UR4 ;  /* 0x0000000425257c20 */ /* 0x000fe20008410000 */
[----:B------:R-:W-:Y:S01]  /*4ee0*/  FMUL.FTZ R25, R25, UR4 ;  /* 0x0000000419197c20 */ /* 0x000fe20008410000 */
[----:B------:R-:W-:-:S02]  /*4ef0*/  FSEL R28, R33, RZ, P6 ;  /* 0x000000ff211c7208 */ /* 0x000fc40003000000 */
[C---:B------:R-:W-:Y:S02]  /*4f00*/  LOP3.LUT P4, RZ, R44.reuse, 0xff000000, RZ, 0xc0, !PT ;  /* 0xff0000002cff7812 */ /* 0x040fe4000788c0ff */
[----:B------:R-:W-:Y:S02]  /*4f10*/  ISETP.GE.U32.AND.EX P3, PT, R45, 0x1000000, PT, P3 ;  /* 0x010000002d00780c */ /* 0x000fe40003f66130 */
[----:B------:R-:W-:Y:S02]  /*4f20*/  LOP3.LUT P6, RZ, R44, 0xff, RZ, 0xc0, !PT ;  /* 0x000000ff2cff7812 */ /* 0x000fe400078cc0ff */
[----:B------:R-:W-:Y:S02]  /*4f30*/  FSEL R33, R31, RZ, P5 ;  /* 0x000000ff1f217208 */ /* 0x000fe40002800000 */
[----:B------:R-:W-:Y:S02]  /*4f40*/  FSEL R37, R37, RZ, P3 ;  /* 0x000000ff25257208 */ /* 0x000fe40001800000 */
[----:B------:R-:W-:-:S02]  /*4f50*/  FSEL R31, R27, RZ, P4 ;  /* 0x000000ff1b1f7208 */ /* 0x000fc40002000000 */
[----:B------:R-:W-:Y:S02]  /*4f60*/  FSEL R24, R25, RZ, P6 ;  /* 0x000000ff19187208 */ /* 0x000fe40003000000 */
[----:B------:R-:W-:Y:S02]  /*4f70*/  F2FP.BF16.F32.PACK_AB R27, R37, R28 ;  /* 0x0000001c251b723e */ /* 0x000fe400000010ff */
[----:B------:R-:W-:Y:S02]  /*4f80*/  F2FP.BF16.F32.PACK_AB R26, R33, R26 ;  /* 0x0000001a211a723e */ /* 0x000fe400000010ff */
[----:B------:R-:W-:Y:S02]  /*4f90*/  F2FP.BF16.F32.PACK_AB R25, R31, R0 ;  /* 0x000000001f19723e */ /* 0x000fe400000010ff */
[----:B------:R-:W-:Y:S01]  /*4fa0*/  F2FP.BF16.F32.PACK_AB R24, R29, R24 ;  /* 0x000000181d18723e */ /* 0x000fe200000010ff */
[----:B------:R-:W-:Y:S06]  /*4fb0*/  BRA `(.L_x_582) ;  /* 0x0000000400047947 */ /* 0x000fec0003800000 */
.L_x_581:
        /* <DEDUP_REMOVED lines=8> */
[C---:B------:R-:W-:Y:S01]  /*5040*/  FMUL.FTZ R23, R158.reuse, R23 ;  /* 0x000000179e177220 */ /* 0x040fe20000410000 */
[C---:B------:R-:W-:Y:S01]  /*5050*/  FMUL.FTZ R25, R158.reuse, R21 ;  /* 0x000000159e197220 */ /* 0x040fe20000410000 */
[C---:B------:R-:W-:Y:S01]  /*5060*/  FMUL.FTZ R22, R158.reuse, R215 ;  /* 0x000000d79e167220 */ /* 0x040fe20000410000 */
[----:B------:R-:W-:Y:S01]  /*5070*/  FMUL.FTZ R213, R158, R213 ;  /* 0x000000d59ed57220 */ /* 0x000fe20000410000 */
[-C--:B------:R-:W-:Y:S01]  /*5080*/  FMUL.FTZ R21, R23, R36.reuse ;  /* 0x0000002417157220 */ /* 0x080fe20000410000 */
[----:B-----5:R-:W-:Y:S01]  /*5090*/  LOP3.LUT P6, RZ, R45, 0xff0000, RZ, 0xc0, !PT ;  /* 0x00ff00002dff7812 */ /* 0x020fe200078cc0ff */
[-C--:B------:R-:W-:Y:S01]  /*50a0*/  FMUL.FTZ R20, R25, R36.reuse ;  /* 0x0000002419147220 */ /* 0x080fe20000410000 */
[-C--:B------:R-:W-:Y:S01]  /*50b0*/  FMUL.FTZ R26, R213, R36.reuse ;  /* 0x00000024d51a7220 */ /* 0x080fe20000410000 */
[----:B------:R-:W-:Y:S01]  /*50c0*/  FMUL.FTZ R24, R21, UR4 ;  /* 0x0000000415187c20 */ /* 0x000fe20008410000 */
[----:B------:R-:W-:Y:S01]  /*50d0*/  FMUL.FTZ R21, R22, R36 ;  /* 0x0000002416157220 */ /* 0x000fe20000410000 */
[----:B------:R-:W-:Y:S01]  /*50e0*/  ISETP.GE.U32.AND P3, PT, R44, RZ, PT ;  /* 0x000000ff2c00720c */ /* 0x000fe20003f66070 */
[-CC-:B------:R-:W-:Y:S01]  /*50f0*/  FFMA.FTZ R223, R223, R34.reuse, R35.reuse ;  /* 0x00000022dfdf7223 */ /* 0x180fe20000010023 */
[-CC-:B------:R-:W-:Y:S01]  /*5100*/  FFMA.FTZ R217, R217, R34.reuse, R35.reuse ;  /* 0x00000022d9d97223 */ /* 0x180fe20000010023 */
[----:B------:R-:W-:Y:S01]  /*5110*/  FSEL R27, R24, RZ, P6 ;  /* 0x000000ff181b7208 */ /* 0x000fe20003000000 */
[----:B------:R-:W-:Y:S01]  /*5120*/  FMUL.FTZ R21, R21, UR4 ;  /* 0x0000000415157c20 */ /* 0x000fe20008410000 */
[-CC-:B------:R-:W-:Y:S01]  /*5130*/  FFMA.FTZ R219, R219, R34.reuse, R35.reuse ;  /* 0x00000022dbdb7223 */ /* 0x180fe20000010023 */
[----:B------:R-:W-:Y:S01]  /*5140*/  FFMA.FTZ R0, R0, R34, R35 ;  /* 0x0000002200007223 */ /* 0x000fe20000010023 */
[----:B------:R-:W-:Y:S01]  /*5150*/  FMUL.FTZ R26, R26, UR4 ;  /* 0x000000041a1a7c20 */ /* 0x000fe20008410000 */
[C---:B------:R-:W-:Y:S01]  /*5160*/  LOP3.LUT P6, RZ, R45.reuse, 0xff00, RZ, 0xc0, !PT ;  /* 0x0000ff002dff7812 */ /* 0x040fe200078cc0ff */
[----:B------:R-:W-:Y:S01]  /*5170*/  FMUL.FTZ R20, R20, UR4 ;  /* 0x0000000414147c20 */ /* 0x000fe20008410000 */
[C---:B------:R-:W-:Y:S01]  /*5180*/  ISETP.GE.U32.AND.EX P3, PT, R45.reuse, 0x1000000, PT, P3 ;  /* 0x010000002d00780c */ /* 0x040fe20003f66130 */
[----:B------:R-:W-:Y:S01]  /*5190*/  FADD.FTZ R223, R212, -R223 ;  /* 0x800000dfd4df7221 */ /* 0x000fe20000010000 */
[----:B------:R-:W-:Y:S01]  /*51a0*/  FADD.FTZ R217, R224, -R217 ;  /* 0x800000d9e0d97221 */ /* 0x000fe20000010000 */
[----:B------:R-:W-:Y:S01]  /*51b0*/  LOP3.LUT P5, RZ, R45, 0xff, RZ, 0xc0, !PT ;  /* 0x000000ff2dff7812 */ /* 0x000fe200078ac0ff */
[----:B------:R-:W-:Y:S01]  /*51c0*/  FADD.FTZ R219, R222, -R219 ;  /* 0x800000dbdedb7221 */ /* 0x000fe20000010000 */
[----:B------:R-:W-:Y:S01]  /*51d0*/  FADD.FTZ R221, R221, -R0 ;  /* 0x80000000dddd7221 */ /* 0x000fe20000010000 */
[----:B------:R-:W-:Y:S01]  /*51e0*/  FSEL R31, R21, RZ, P6 ;  /* 0x000000ff151f7208 */ /* 0x000fe20003000000 */
[----:B------:R-:W-:Y:S01]  /*51f0*/  FMUL.FTZ R21, R158, R223 ;  /* 0x000000df9e157220 */ /* 0x000fe20000410000 */
[----:B------:R-:W-:Y:S01]  /*5200*/  FSEL R30, R26, RZ, P3 ;  /* 0x000000ff1a1e7208 */ /* 0x000fe20001800000 */
[----:B------:R-:W-:Y:S01]  /*5210*/  FMUL.FTZ R217, R158, R217 ;  /* 0x000000d99ed97220 */ /* 0x000fe20000410000 */
[----:B------:R-:W-:Y:S01]  /*5220*/  FSEL R26, R20, RZ, P5 ;  /* 0x000000ff141a7208 */ /* 0x000fe20002800000 */
[C---:B------:R-:W-:Y:S01]  /*5230*/  FMUL.FTZ R20, R158.reuse, R219 ;  /* 0x000000db9e147220 */ /* 0x040fe20000410000 */
[----:B------:R-:W-:Y:S01]  /*5240*/  FMUL.FTZ R221, R158, R221 ;  /* 0x000000dd9edd7220 */ /* 0x000fe20000410000 */
[----:B------:R-:W-:Y:S01]  /*5250*/  F2FP.BF16.F32.PACK_AB R22, R22, R25 ;  /* 0x000000191616723e */ /* 0x000fe200000010ff */
[-C--:B------:R-:W-:Y:S01]  /*5260*/  FMUL.FTZ R25, R21, R36.reuse ;  /* 0x0000002415197220 */ /* 0x080fe20000410000 */
[C---:B------:R-:W-:Y:S01]  /*5270*/  F2FP.BF16.F32.PACK_AB R21, R217.reuse, R21 ;  /* 0x00000015d915723e */ /* 0x040fe200000010ff */
[-C--:B------:R-:W-:Y:S01]  /*5280*/  FMUL.FTZ R217, R217, R36.reuse ;  /* 0x00000024d9d97220 */ /* 0x080fe20000410000 */
[-C--:B------:R-:W-:Y:S01]  /*5290*/  FMUL.FTZ R24, R20, R36.reuse ;  /* 0x0000002414187220 */ /* 0x080fe20000410000 */
[----:B------:R-:W-:Y:S01]  /*52a0*/  FMUL.FTZ R0, R221, R36 ;  /* 0x00000024dd007220 */ /* 0x000fe20000410000 */
[----:B------:R-:W-:Y:S01]  /*52b0*/  FMUL.FTZ R25, R25, UR4 ;  /* 0x0000000419197c20 */ /* 0x000fe20008410000 */
[----:B------:R-:W-:Y:S01]  /*52c0*/  FMUL.FTZ R217, R217, UR4 ;  /* 0x00000004d9d97c20 */ /* 0x000fe20008410000 */
[----:B------:R-:W-:Y:S01]  /*52d0*/  FMUL.FTZ R24, R24, UR4 ;  /* 0x0000000418187c20 */ /* 0x000fe20008410000 */
[----:B------:R-:W-:Y:S01]  /*52e0*/  FMUL.FTZ R0, R0, UR4 ;  /* 0x0000000400007c20 */ /* 0x000fe20008410000 */
[----:B------:R-:W-:-:S02]  /*52f0*/  LOP3.LUT P4, RZ, R44, 0xff, RZ, 0xc0, !PT ;  /* 0x000000ff2cff7812 */ /* 0x000fc4000788c0ff */
[C---:B------:R-:W-:Y:S02]  /*5300*/  LOP3.LUT P3, RZ, R44.reuse, 0xff00, RZ, 0xc0, !PT ;  /* 0x0000ff002cff7812 */ /* 0x040fe4000786c0ff */
[C---:B------:R-:W-:Y:S02]  /*5310*/  LOP3.LUT P5, RZ, R44.reuse, 0xff0000, RZ, 0xc0, !PT ;  /* 0x00ff00002cff7812 */ /* 0x040fe400078ac0ff */
        /* <DEDUP_REMOVED lines=8> */
[----:B------:R-:W-:Y:S02]  /*53a0*/  F2FP.BF16.F32.PACK_AB R26, R31, R26 ;  /* 0x0000001a1f1a723e */ /* 0x000fe400000010ff */
[----:B------:R-:W-:-:S02]  /*53b0*/  F2FP.BF16.F32.PACK_AB R25, R28, R25 ;  /* 0x000000191c19723e */ /* 0x000fc400000010ff */
[----:B------:R-:W-:-:S07]  /*53c0*/  F2FP.BF16.F32.PACK_AB R24, R29, R0 ;  /* 0x000000001d18723e */ /* 0x000fce00000010ff */
.L_x_582:
[----:B------:R-:W0:Y:S08]  /*53d0*/  @P0 LDC.64 R30, c[0x0][0x478] ;  /* 0x00011e00ff1e0b82 */ /* 0x000e300000000a00 */
[----:B------:R-:W1:Y:S01]  /*53e0*/  LDC.64 R28, c[0x0][0x468] ;  /* 0x00011a00ff1c7b82 */ /* 0x000e620000000a00 */
[----:B0-----:R-:W-:-:S05]  /*53f0*/  @P0 IMAD.WIDE.U32 R30, R163, 0x10, R30 ;  /* 0x00000010a31e0825 */ /* 0x001fca00078e001e */
[----:B------:R0:W-:Y:S01]  /*5400*/  @P0 STG.E.128 desc[UR6][R30.64], R20 ;  /* 0x000000141e000986 */ /* 0x0001e2000c101d06 */
[----:B-1----:R-:W-:-:S05]  /*5410*/  IMAD.WIDE.U32 R32, R163, 0x10, R28 ;  /* 0x00000010a3207825 */ /* 0x002fca00078e001c */
[----:B------:R0:W-:Y:S01]  /*5420*/  STG.E.128 desc[UR6][R32.64], R24 ;  /* 0x0000001820007986 */ /* 0x0001e2000c101d06 */
[----:B------:R-:W-:Y:S05]  /*5430*/  @!P0 BRA `(.L_x_583) ;  /* 0x0000000400088947 */ /* 0x000fea0003800000 */
[-CC-:B0-----:R-:W-:Y:S01]  /*5440*/  FFMA.FTZ R21, R208, R34.reuse, R35.reuse ;  /* 0x00000022d0157223 */ /* 0x181fe20000010023 */
[-CC-:B------:R-:W-:Y:S01]  /*5450*/  FFMA.FTZ R207, R207, R34.reuse, R35.reuse ;  /* 0x00000022cfcf7223 */ /* 0x180fe20000010023 */
[-CC-:B------:R-:W-:Y:S01]  /*5460*/  FFMA.FTZ R204, R204, R34.reuse, R35.reuse ;  /* 0x00000022cccc7223 */ /* 0x180fe20000010023 */
[----:B------:R-:W-:Y:S01]  /*5470*/  FFMA.FTZ R210, R210, R34, R35 ;  /* 0x00000022d2d27223 */ /* 0x000fe20000010023 */
[----:B------:R-:W-:Y:S01]  /*5480*/  FADD.FTZ R21, R198, -R21 ;  /* 0x80000015c6157221 */ /* 0x000fe20000010000 */
[----:B------:R-:W-:Y:S01]  /*5490*/  FADD.FTZ R207, R206, -R207 ;  /* 0x800000cfcecf7221 */ /* 0x000fe20000010000 */
[----:B------:R-:W-:Y:S01]  /*54a0*/  FADD.FTZ R25, R197, -R204 ;  /* 0x800000ccc5197221 */ /* 0x000fe20000010000 */
[----:B------:R-:W-:Y:S01]  /*54b0*/  LOP3.LUT P6, RZ, R43, 0xff0000, RZ, 0xc0, !PT ;  /* 0x00ff00002bff7812 */ /* 0x000fe200078cc0ff */
[C---:B------:R-:W-:Y:S01]  /*54c0*/  FMUL.FTZ R23, R158.reuse, R21 ;  /* 0x000000159e177220 */ /* 0x040fe20000410000 */
[C---:B------:R-:W-:Y:S01]  /*54d0*/  FMUL.FTZ R22, R158.reuse, R207 ;  /* 0x000000cf9e167220 */ /* 0x040fe20000410000 */
[C---:B------:R-:W-:Y:S01]  /*54e0*/  FMUL.FTZ R25, R158.reuse, R25 ;  /* 0x000000199e197220 */ /* 0x040fe20000410000 */
[----:B------:R-:W-:Y:S01]  /*54f0*/  FADD.FTZ R209, R209, -R210 ;  /* 0x800000d2d1d17221 */ /* 0x000fe20000010000 */
[-C--:B------:R-:W-:Y:S01]  /*5500*/  FMUL.FTZ R20, R23, R36.reuse ;  /* 0x0000002417147220 */ /* 0x080fe20000410000 */
[----:B------:R-:W-:Y:S01]  /*5510*/  LOP3.LUT P5, RZ, R43, 0xff, RZ, 0xc0, !PT ;  /* 0x000000ff2bff7812 */ /* 0x000fe200078ac0ff */
[-C--:B------:R-:W-:Y:S01]  /*5520*/  FMUL.FTZ R0, R25, R36.reuse ;  /* 0x0000002419007220 */ /* 0x080fe20000410000 */
[----:B------:R-:W-:Y:S01]  /*5530*/  FMUL.FTZ R24, R158, R209 ;  /* 0x000000d19e187220 */ /* 0x000fe20000410000 */
[----:B------:R-:W-:Y:S01]  /*5540*/  FMUL.FTZ R21, R20, UR4 ;  /* 0x0000000414157c20 */ /* 0x000fe20008410000 */
[-C--:B------:R-:W-:Y:S01]  /*5550*/  FMUL.FTZ R20, R22, R36.reuse ;  /* 0x0000002416147220 */ /* 0x080fe20000410000 */
[----:B------:R-:W-:Y:S01]  /*5560*/  FMUL.FTZ R0, R0, UR4 ;  /* 0x0000000400007c20 */ /* 0x000fe20008410000 */
[----:B------:R-:W-:Y:S01]  /*5570*/  FMUL.FTZ R26, R24, R36 ;  /* 0x00000024181a7220 */ /* 0x000fe20000410000 */
[-CC-:B------:R-:W-:Y:S01]  /*5580*/  FFMA.FTZ R200, R200, R34.reuse, R35.reuse ;  /* 0x00000022c8c87223 */ /* 0x180fe20000010023 */
[----:B------:R-:W-:Y:S01]  /*5590*/  FSEL R37, R21, RZ, P6 ;  /* 0x000000ff15257208 */ /* 0x000fe20003000000 */
[----:B------:R-:W-:Y:S01]  /*55a0*/  FMUL.FTZ R20, R20, UR4 ;  /* 0x0000000414147c20 */ /* 0x000fe20008410000 */
[----:B------:R-:W-:Y:S01]  /*55b0*/  LOP3.LUT P6, RZ, R43, 0xff00, RZ, 0xc0, !PT ;  /* 0x0000ff002bff7812 */ /* 0x000fe200078cc0ff */
[-CC-:B------:R-:W-:Y:S01]  /*55c0*/  FFMA.FTZ R21, R202, R34.reuse, R35.reuse ;  /* 0x00000022ca157223 */ /* 0x180fe20000010023 */
[----:B------:R-:W-:Y:S01]  /*55d0*/  FSEL R32, R0, RZ, P5 ;  /* 0x000000ff00207208 */ /* 0x000fe20002800000 */
[-CC-:B------:R-:W-:Y:S01]  /*55e0*/  FFMA.FTZ R0, R201, R34.reuse, R35.reuse ;  /* 0x00000022c9007223 */ /* 0x180fe20000010023 */
[----:B------:R-:W-:Y:S01]  /*55f0*/  FSEL R33, R20, RZ, P6 ;  /* 0x000000ff14217208 */ /* 0x000fe20003000000 */
[----:B------:R-:W-:Y:S01]  /*5600*/  FFMA.FTZ R20, R205, R34, R35 ;  /* 0x00000022cd147223 */ /* 0x000fe20000010023 */
[----:B------:R-:W-:Y:S01]  /*5610*/  ISETP.GE.U32.AND P3, PT, R42, RZ, PT ;  /* 0x000000ff2a00720c */ /* 0x000fe20003f66070 */
[----:B------:R-:W-:Y:S01]  /*5620*/  FADD.FTZ R21, R196, -R21 ;  /* 0x80000015c4157221 */ /* 0x000fe20000010000 */
[----:B------:R-:W-:Y:S01]  /*5630*/  FMUL.FTZ R26, R26, UR4 ;  /* 0x000000041a1a7c20 */ /* 0x000fe20008410000 */
[----:B------:R-:W-:Y:S01]  /*5640*/  FADD.FTZ R203, R203, -R20 ;  /* 0x80000014cbcb7221 */ /* 0x000fe20000010000 */
[----:B------:R-:W-:Y:S01]  /*5650*/  FADD.FTZ R199, R199, -R0 ;  /* 0x80000000c7c77221 */ /* 0x000fe20000010000 */
[----:B------:R-:W-:Y:S01]  /*5660*/  FADD.FTZ R195, R195, -R200 ;  /* 0x800000c8c3c37221 */ /* 0x000fe20000010000 */
[----:B------:R-:W-:Y:S01]  /*5670*/  ISETP.GE.U32.AND.EX P3, PT, R43, 0x1000000, PT, P3 ;  /* 0x010000002b00780c */ /* 0x000fe20003f66130 */
[C---:B------:R-:W-:Y:S01]  /*5680*/  FMUL.FTZ R21, R158.reuse, R21 ;  /* 0x000000159e157220 */ /* 0x040fe20000410000 */
[----:B------:R-:W-:Y:S01]  /*5690*/  FMUL.FTZ R0, R158, R203 ;  /* 0x000000cb9e007220 */ /* 0x000fe20000410000 */
[----:B------:R-:W-:Y:S01]  /*56a0*/  F2FP.BF16.F32.PACK_AB R22, R22, R25 ;  /* 0x000000191616723e */ /* 0x000fe200000010ff */
[C---:B------:R-:W-:Y:S01]  /*56b0*/  FMUL.FTZ R20, R158.reuse, R199 ;  /* 0x000000c79e147220 */ /* 0x040fe20000410000 */
[----:B------:R-:W-:Y:S01]  /*56c0*/  FMUL.FTZ R25, R158, R195 ;  /* 0x000000c39e197220 */ /* 0x000fe20000410000 */
[----:B------:R-:W-:Y:S01]  /*56d0*/  FSEL R38, R26, RZ, P3 ;  /* 0x000000ff1a267208 */ /* 0x000fe20001800000 */
[-C--:B------:R-:W-:Y:S01]  /*56e0*/  FMUL.FTZ R26, R21, R36.reuse ;  /* 0x00000024151a7220 */ /* 0x080fe20000410000 */
[----:B------:R-:W-:Y:S01]  /*56f0*/  F2FP.BF16.F32.PACK_AB R23, R24, R23 ;  /* 0x000000171817723e */ /* 0x000fe200000010ff */
[CC--:B------:R-:W-:Y:S01]  /*5700*/  FMUL.FTZ R27, R0.reuse, R36.reuse ;  /* 0x00000024001b7220 */ /* 0x0c0fe20000410000 */
[----:B------:R-:W-:Y:S01]  /*5710*/  F2FP.BF16.F32.PACK_AB R21, R0, R21 ;  /* 0x000000150015723e */ /* 0x000fe200000010ff */
        /* <DEDUP_REMOVED lines=10> */
[----:B------:R-:W-:Y:S02]  /*57c0*/  F2FP.BF16.F32.PACK_AB R20, R20, R25 ;  /* 0x000000191414723e */ /* 0x000fe400000010ff */
[----:B------:R-:W-:Y:S02]  /*57d0*/  FSEL R25, R26, RZ, P5 ;  /* 0x000000ff1a197208 */ /* 0x000fe40002800000 */
[----:B------:R-:W-:-:S02]  /*57e0*/  FSEL R30, R27, RZ, P6 ;  /* 0x000000ff1b1e7208 */ /* 0x000fc40003000000 */
[----:B------:R-:W-:Y:S02]  /*57f0*/  FSEL R31, R24, RZ, P3 ;  /* 0x000000ff181f7208 */ /* 0x000fe40001800000 */
[----:B------:R-:W-:Y:S02]  /*5800*/  FSEL R0, R0, RZ, P4 ;  /* 0x000000ff00007208 */ /* 0x000fe40002000000 */
[----:B------:R-:W-:Y:S02]  /*5810*/  F2FP.BF16.F32.PACK_AB R27, R38, R37 ;  /* 0x00000025261b723e */ /* 0x000fe400000010ff */
[----:B------:R-:W-:Y:S02]  /*5820*/  F2FP.BF16.F32.PACK_AB R26, R33, R32 ;  /* 0x00000020211a723e */ /* 0x000fe400000010ff */
[----:B------:R-:W-:Y:S02]  /*5830*/  F2FP.BF16.F32.PACK_AB R25, R30, R25 ;  /* 0x000000191e19723e */ /* 0x000fe400000010ff */
[----:B------:R-:W-:Y:S01]  /*5840*/  F2FP.BF16.F32.PACK_AB R24, R31, R0 ;  /* 0x000000001f18723e */ /* 0x000fe200000010ff */
[----:B------:R-:W-:Y:S06]  /*5850*/  BRA `(.L_x_584) ;  /* 0x0000000000f47947 */ /* 0x000fec0003800000 */
.L_x_583:
[-CC-:B------:R-:W-:Y:S01]  /*5860*/  FFMA.FTZ R204, R204, R34.reuse, R35.reuse ;  /* 0x00000022cccc7223 */ /* 0x180fe20000010023 */
[-CC-:B------:R-:W-:Y:S01]  /*5870*/  FFMA.FTZ R0, R201, R34.reuse, R35.reuse ;  /* 0x00000022c9007223 */ /* 0x180fe20000010023 */
[-CC-:B0-----:R-:W-:Y:S01]  /*5880*/  FFMA.FTZ R25, R202, R34.reuse, R35.reuse ;  /* 0x00000022ca197223 */ /* 0x181fe20000010023 */
[-C--:B------:R-:W-:Y:S01]  /*5890*/  FFMA.FTZ R27, R208, R34.reuse, R35 ;  /* 0x00000022d01b7223 */ /* 0x080fe20000010023 */
[----:B------:R-:W-:Y:S01]  /*58a0*/  FADD.FTZ R197, R197, -R204 ;  /* 0x800000ccc5c57221 */ /* 0x000fe20000010000 */
[----:B------:R-:W-:Y:S01]  /*58b0*/  FADD.FTZ R199, R199, -R0 ;  /* 0x80000000c7c77221 */ /* 0x000fe20000010000 */
[----:B------:R-:W-:Y:S01]  /*58c0*/  FADD.FTZ R25, R196, -R25 ;  /* 0x80000019c4197221 */ /* 0x000fe20000010000 */
[----:B------:R-:W-:Y:S01]  /*58d0*/  FADD.FTZ R27, R198, -R27 ;  /* 0x8000001bc61b7221 */ /* 0x000fe20000010000 */
[C---:B------:R-:W-:Y:S01]  /*58e0*/  FMUL.FTZ R197, R158.reuse, R197 ;  /* 0x000000c59ec57220 */ /* 0x040fe20000410000 */
[----:B------:R-:W-:Y:S01]  /*58f0*/  FMUL.FTZ R199, R158, R199 ;  /* 0x000000c79ec77220 */ /* 0x000fe20000410000 */
[-CC-:B------:R-:W-:Y:S01]  /*5900*/  FFMA.FTZ R24, R205, R34.reuse, R35.reuse ;  /* 0x00000022cd187223 */ /* 0x180fe20000010023 */
[-CC-:B------:R-:W-:Y:S01]  /*5910*/  FFMA.FTZ R207, R207, R34.reuse, R35.reuse ;  /* 0x00000022cfcf7223 */ /* 0x180fe20000010023 */
[-CC-:B------:R-:W-:Y:S01]  /*5920*/  FFMA.FTZ R210, R210, R34.reuse, R35.reuse ;  /* 0x00000022d2d27223 */ /* 0x180fe20000010023 */
[----:B------:R-:W-:Y:S01]  /*5930*/  FFMA.FTZ R200, R200, R34, R35 ;  /* 0x00000022c8c87223 */ /* 0x000fe20000010023 */
[-C--:B------:R-:W-:Y:S01]  /*5940*/  FMUL.FTZ R197, R197, R36.reuse ;  /* 0x00000024c5c57220 */ /* 0x080fe20000410000 */
[C---:B------:R-:W-:Y:S01]  /*5950*/  FMUL.FTZ R25, R158.reuse, R25 ;  /* 0x000000199e197220 */ /* 0x040fe20000410000 */
[-C--:B------:R-:W-:Y:S01]  /*5960*/  FMUL.FTZ R199, R199, R36.reuse ;  /* 0x00000024c7c77220 */ /* 0x080fe20000410000 */
[----:B------:R-:W-:Y:S01]  /*5970*/  FMUL.FTZ R27, R158, R27 ;  /* 0x0000001b9e1b7220 */ /* 0x000fe20000410000 */
[----:B------:R-:W-:Y:S01]  /*5980*/  FADD.FTZ R203, R203, -R24 ;  /* 0x80000018cbcb7221 */ /* 0x000fe20000010000 */
[----:B------:R-:W-:Y:S01]  /*5990*/  FADD.FTZ R207, R206, -R207 ;  /* 0x800000cfcecf7221 */ /* 0x000fe20000010000 */
[----:B------:R-:W-:Y:S01]  /*59a0*/  FADD.FTZ R209, R209, -R210 ;  /* 0x800000d2d1d17221 */ /* 0x000fe20000010000 */
[----:B------:R-:W-:Y:S01]  /*59b0*/  FADD.FTZ R195, R195, -R200 ;  /* 0x800000c8c3c37221 */ /* 0x000fe20000010000 */
[----:B------:R-:W-:Y:S01]  /*59c0*/  FMUL.FTZ R197, R197, UR4 ;  /* 0x00000004c5c57c20 */ /* 0x000fe20008410000 */
[-C--:B------:R-:W-:Y:S01]  /*59d0*/  FMUL.FTZ R25, R25, R36.reuse ;  /* 0x0000002419197220 */ /* 0x080fe20000410000 */
[----:B------:R-:W-:Y:S01]  /*59e0*/  FMUL.FTZ R199, R199, UR4 ;  /* 0x00000004c7c77c20 */ /* 0x000fe20008410000 */
[----:B------:R-:W-:Y:S01]  /*59f0*/  LOP3.LUT P6, RZ, R43, 0xff, RZ, 0xc0, !PT ;  /* 0x000000ff2bff7812 */ /* 0x000fe200078cc0ff */
[-C--:B------:R-:W-:Y:S01]  /*5a00*/  FMUL.FTZ R27, R27, R36.reuse ;  /* 0x000000241b1b7220 */ /* 0x080fe20000410000 */
[----:B------:R-:W-:Y:S01]  /*5a10*/  LOP3.LUT P3, RZ, R42, 0xff00, RZ, 0xc0, !PT ;  /* 0x0000ff002aff7812 */ /* 0x000fe2000786c0ff */
[C---:B------:R-:W-:Y:S01]  /*5a20*/  FMUL.FTZ R203, R158.reuse, R203 ;  /* 0x000000cb9ecb7220 */ /* 0x040fe20000410000 */
[C---:B------:R-:W-:Y:S01]  /*5a30*/  FMUL.FTZ R207, R158.reuse, R207 ;  /* 0x000000cf9ecf7220 */ /* 0x040fe20000410000 */
[C---:B------:R-:W-:Y:S01]  /*5a40*/  FMUL.FTZ R209, R158.reuse, R209 ;  /* 0x000000d19ed17220 */ /* 0x040fe20000410000 */
[----:B------:R-:W-:Y:S01]  /*5a50*/  FMUL.FTZ R195, R158, R195 ;  /* 0x000000c39ec37220 */ /* 0x000fe20000410000 */
[----:B------:R-:W-:Y:S01]  /*5a60*/  FMUL.FTZ R25, R25, UR4 ;  /* 0x0000000419197c20 */ /* 0x000fe20008410000 */
[----:B------:R-:W-:Y:S01]  /*5a70*/  FSEL R26, R197, RZ, P6 ;  /* 0x000000ffc51a7208 */ /* 0x000fe20003000000 */
[----:B------:R-:W-:Y:S01]  /*5a80*/  FMUL.FTZ R27, R27, UR4 ;  /* 0x000000041b1b7c20 */ /* 0x000fe20008410000 */
[C---:B------:R-:W-:Y:S01]  /*5a90*/  LOP3.LUT P5, RZ, R42.reuse, 0xff0000, RZ, 0xc0, !PT ;  /* 0x00ff00002aff7812 */ /* 0x040fe200078ac0ff */
[-C--:B------:R-:W-:Y:S01]  /*5aa0*/  FMUL.FTZ R203, R203, R36.reuse ;  /* 0x00000024cbcb7220 */ /* 0x080fe20000410000 */
[----:B------:R-:W-:Y:S01]  /*5ab0*/  FSEL R199, R199, RZ, P3 ;  /* 0x000000ffc7c77208 */ /* 0x000fe20001800000 */
[-C--:B------:R-:W-:Y:S01]  /*5ac0*/  FMUL.FTZ R207, R207, R36.reuse ;  /* 0x00000024cfcf7220 */ /* 0x080fe20000410000 */
[----:B------:R-:W-:Y:S01]  /*5ad0*/  LOP3.LUT P6, RZ, R43, 0xff0000, RZ, 0xc0, !PT ;  /* 0x00ff00002bff7812 */ /* 0x000fe200078cc0ff */
[-C--:B------:R-:W-:Y:S01]  /*5ae0*/  FMUL.FTZ R209, R209, R36.reuse ;  /* 0x00000024d1d17220 */ /* 0x080fe20000410000 */
[----:B------:R-:W-:Y:S01]  /*5af0*/  FMUL.FTZ R195, R195, R36 ;  /* 0x00000024c3c37220 */ /* 0x000fe20000410000 */
[----:B------:R-:W-:Y:S01]  /*5b00*/  ISETP.GE.U32.AND P3, PT, R42, RZ, PT ;  /* 0x000000ff2a00720c */ /* 0x000fe20003f66070 */
[----:B------:R-:W-:Y:S01]  /*5b10*/  FMUL.FTZ R203, R203, UR4 ;  /* 0x00000004cbcb7c20 */ /* 0x000fe20008410000 */
[----:B------:R-:W-:Y:S01]  /*5b20*/  FSEL R25, R25, RZ, P5 ;  /* 0x000000ff19197208 */ /* 0x000fe20002800000 */
[----:B------:R-:W-:Y:S01]  /*5b30*/  FMUL.FTZ R209, R209, UR4 ;  /* 0x00000004d1d17c20 */ /* 0x000fe20008410000 */
[----:B------:R-:W-:Y:S01]  /*5b40*/  FMUL.FTZ R207, R207, UR4 ;  /* 0x00000004cfcf7c20 */ /* 0x000fe20008410000 */
[----:B------:R-:W-:Y:S01]  /*5b50*/  FMUL.FTZ R195, R195, UR4 ;  /* 0x00000004c3c37c20 */ /* 0x000fe20008410000 */
[----:B------:R-:W-:-:S02]  /*5b60*/  FSEL R27, R27, RZ, P6 ;  /* 0x000000ff1b1b7208 */ /* 0x000fc40003000000 */
[C---:B------:R-:W-:Y:S02]  /*5b70*/  LOP3.LUT P4, RZ, R42.reuse, 0xff000000, RZ, 0xc0, !PT ;  /* 0xff0000002aff7812 */ /* 0x040fe4000788c0ff */
[C---:B------:R-:W-:Y:S02]  /*5b80*/  LOP3.LUT P5, RZ, R43.reuse, 0xff00, RZ, 0xc0, !PT ;  /* 0x0000ff002bff7812 */ /* 0x040fe400078ac0ff */
[----:B------:R-:W-:Y:S02]  /*5b90*/  ISETP.GE.U32.AND.EX P3, PT, R43, 0x1000000, PT, P3 ;  /* 0x010000002b00780c */ /* 0x000fe40003f66130 */
[----:B------:R-:W-:Y:S02]  /*5ba0*/  LOP3.LUT P6, RZ, R42, 0xff, RZ, 0xc0, !PT ;  /* 0x000000ff2aff7812 */ /* 0x000fe400078cc0ff */
[----:B------:R-:W-:Y:S02]  /*5bb0*/  FSEL R30, R209, RZ, P3 ;  /* 0x000000ffd11e7208 */ /* 0x000fe40001800000 */
[----:B------:R-:W-:-:S02]  /*5bc0*/  FSEL R207, R207, RZ, P5 ;  /* 0x000000ffcfcf7208 */ /* 0x000fc40002800000 */
[----:B------:R-:W-:Y:S02]  /*5bd0*/  FSEL R0, R203, RZ, P4 ;  /* 0x000000ffcb007208 */ /* 0x000fe40002000000 */
[----:B------:R-:W-:Y:S02]  /*5be0*/  FSEL R24, R195, RZ, P6 ;  /* 0x000000ffc3187208 */ /* 0x000fe40003000000 */
[----:B------:R-:W-:Y:S02]  /*5bf0*/  F2FP.BF16.F32.PACK_AB R27, R30, R27 ;  /* 0x0000001b1e1b723e */ /* 0x000fe400000010ff */
[----:B------:R-:W-:Y:S02]  /*5c00*/  F2FP.BF16.F32.PACK_AB R26, R207, R26 ;  /* 0x0000001acf1a723e */ /* 0x000fe400000010ff */
[----:B------:R-:W-:Y:S02]  /*5c10*/  F2FP.BF16.F32.PACK_AB R25, R0, R25 ;  /* 0x000000190019723e */ /* 0x000fe400000010ff */
[----:B------:R-:W-:-:S07]  /*5c20*/  F2FP.BF16.F32.PACK_AB R24, R199, R24 ;  /* 0x00000018c718723e */ /* 0x000fce00000010ff */
.L_x_584:
[----:B------:R-:W0:Y:S01]  /*5c30*/  @P0 LDC.64 R30, c[0x0][0x478] ;  /* 0x00011e00ff1e0b82 */ /* 0x000e220000000a00 */
[----:B------:R-:W-:-:S04]  /*5c40*/  IMAD.WIDE.U32 R32, R161, 0x10, R28 ;  /* 0x00000010a1207825 */ /* 0x000fc800078e001c */
[----:B0-----:R-:W-:-:S05]  /*5c50*/  @P0 IMAD.WIDE.U32 R30, R161, 0x10, R30 ;  /* 0x00000010a11e0825 */ /* 0x001fca00078e001e */
[----:B------:R0:W-:Y:S04]  /*5c60*/  @P0 STG.E.128 desc[UR6][R30.64], R20 ;  /* 0x000000141e000986 */ /* 0x0001e8000c101d06 */
[----:B------:R0:W-:Y:S01]  /*5c70*/  STG.E.128 desc[UR6][R32.64], R24 ;  /* 0x0000001820007986 */ /* 0x0001e2000c101d06 */
[----:B------:R-:W-:Y:S05]  /*5c80*/  @!P0 BRA `(.L_x_585) ;  /* 0x0000000400088947 */ /* 0x000fea0003800000 */
[-CC-:B------:R-:W-:Y:S01]  /*5c90*/  FFMA.FTZ R0, R189, R34.reuse, R35.reuse ;  /* 0x00000022bd007223 */ /* 0x180fe20000010023 */
[-CC-:B------:R-:W-:Y:S01]  /*5ca0*/  FFMA.FTZ R185, R185, R34.reuse, R35.reuse ;  /* 0x00000022b9b97223 */ /* 0x180fe20000010023 */
[-CC-:B0-----:R-:W-:Y:S01]  /*5cb0*/  FFMA.FTZ R21, R192, R34.reuse, R35.reuse ;  /* 0x00000022c0157223 */ /* 0x181fe20000010023 */
        /* <DEDUP_REMOVED lines=8> */
[----:B------:R-:W-:Y:S01]  /*5d40*/  LOP3.LUT P6, RZ, R41, 0xff0000, RZ, 0xc0, !PT ;  /* 0x00ff000029ff7812 */ /* 0x000fe200078cc0ff */
[-C--:B------:R-:W-:Y:S01]  /*5d50*/  FMUL.FTZ R20, R23, R36.reuse ;  /* 0x0000002417147220 */ /* 0x080fe20000410000 */
[----:B------:R-:W-:Y:S01]  /*5d60*/  FMUL.FTZ R0, R25, R36 ;  /* 0x0000002419007220 */ /* 0x000fe20000410000 */
[----:B------:R-:W-:Y:S01]  /*5d70*/  LOP3.LUT P5, RZ, R41, 0xff, RZ, 0xc0, !PT ;  /* 0x000000ff29ff7812 */ /* 0x000fe200078ac0ff */
[----:B------:R-:W-:Y:S01]  /*5d80*/  FMUL.FTZ R22, R158, R187 ;  /* 0x000000bb9e167220 */ /* 0x000fe20000410000 */
[----:B------:R-:W-:Y:S01]  /*5d90*/  FMUL.FTZ R21, R20, UR4 ;  /* 0x0000000414157c20 */ /* 0x000fe20008410000 */
[----:B------:R-:W-:Y:S01]  /*5da0*/  FMUL.FTZ R0, R0, UR4 ;  /* 0x0000000400007c20 */ /* 0x000fe20008410000 */
[--C-:B------:R-:W-:Y:S01]  /*5db0*/  FFMA.FTZ R31, R186, R34, R35.reuse ;  /* 0x00000022ba1f7223 */ /* 0x100fe20000010023 */
[-C--:B------:R-:W-:Y:S01]  /*5dc0*/  FMUL.FTZ R20, R22, R36.reuse ;  /* 0x0000002416147220 */ /* 0x080fe20000410000 */
[----:B------:R-:W-:Y:S01]  /*5dd0*/  FMUL.FTZ R26, R24, R36 ;  /* 0x00000024181a7220 */ /* 0x000fe20000410000 */
[----:B------:R-:W-:Y:S01]  /*5de0*/  FSEL R37, R21, RZ, P6 ;  /* 0x000000ff15257208 */ /* 0x000fe20003000000 */
[-CC-:B------:R-:W-:Y:S01]  /*5df0*/  FFMA.FTZ R21, R182, R34.reuse, R35.reuse ;  /* 0x00000022b6157223 */ /* 0x180fe20000010023 */
[----:B------:R-:W-:Y:S01]  /*5e00*/  FSEL R32, R0, RZ, P5 ;  /* 0x000000ff00207208 */ /* 0x000fe20002800000 */
[-CC-:B------:R-:W-:Y:S01]  /*5e10*/  FFMA.FTZ R0, R183, R34.reuse, R35.reuse ;  /* 0x00000022b7007223 */ /* 0x180fe20000010023 */
[----:B------:R-:W-:Y:S01]  /*5e20*/  FFMA.FTZ R181, R181, R34, R35 ;  /* 0x00000022b5b57223 */ /* 0x000fe20000010023 */
[----:B------:R-:W-:Y:S01]  /*5e30*/  ISETP.GE.U32.AND P3, PT, R40, RZ, PT ;  /* 0x000000ff2800720c */ /* 0x000fe20003f66070 */
[----:B------:R-:W-:Y:S01]  /*5e40*/  FADD.FTZ R27, R180, -R21 ;  /* 0x80000015b41b7221 */ /* 0x000fe20000010000 */
[----:B------:R-:W-:Y:S01]  /*5e50*/  FMUL.FTZ R20, R20, UR4 ;  /* 0x0000000414147c20 */ /* 0x000fe20008410000 */
[----:B------:R-:W-:Y:S01]  /*5e60*/  FADD.FTZ R21, R177, -R0 ;  /* 0x80000000b1157221 */ /* 0x000fe20000010000 */
[----:B------:R-:W-:Y:S01]  /*5e70*/  FADD.FTZ R31, R184, -R31 ;  /* 0x8000001fb81f7221 */ /* 0x000fe20000010000 */
[C---:B------:R-:W-:Y:S01]  /*5e80*/  LOP3.LUT P6, RZ, R41.reuse, 0xff00, RZ, 0xc0, !PT ;  /* 0x0000ff0029ff7812 */ /* 0x040fe200078cc0ff */
[----:B------:R-:W-:Y:S01]  /*5e90*/  FMUL.FTZ R26, R26, UR4 ;  /* 0x000000041a1a7c20 */ /* 0x000fe20008410000 */
[----:B------:R-:W-:Y:S01]  /*5ea0*/  FADD.FTZ R181, R176, -R181 ;  /* 0x800000b5b0b57221 */ /* 0x000fe20000010000 */
[----:B------:R-:W-:Y:S01]  /*5eb0*/  ISETP.GE.U32.AND.EX P3, PT, R41, 0x1000000, PT, P3 ;  /* 0x010000002900780c */ /* 0x000fe20003f66130 */
[C---:B------:R-:W-:Y:S01]  /*5ec0*/  FMUL.FTZ R21, R158.reuse, R21 ;  /* 0x000000159e157220 */ /* 0x040fe20000410000 */
[----:B------:R-:W-:Y:S01]  /*5ed0*/  FMUL.FTZ R0, R158, R31 ;  /* 0x0000001f9e007220 */ /* 0x000fe20000410000 */
[----:B------:R-:W-:Y:S01]  /*5ee0*/  FSEL R33, R20, RZ, P6 ;  /* 0x000000ff14217208 */ /* 0x000fe20003000000 */
[----:B------:R-:W-:Y:S01]  /*5ef0*/  FMUL.FTZ R20, R158, R27 ;  /* 0x0000001b9e147220 */ /* 0x000fe20000410000 */
[----:B------:R-:W-:Y:S01]  /*5f00*/  F2FP.BF16.F32.PACK_AB R22, R22, R25 ;  /* 0x000000191616723e */ /* 0x000fe200000010ff */
        /* <DEDUP_REMOVED lines=26> */
.L_x_585:
[-CC-:B------:R-:W-:Y:S01]  /*60b0*/  FFMA.FTZ R0, R183, R34.reuse, R35.reuse ;  /* 0x00000022b7007223 */ /* 0x180fe20000010023 */
[-CC-:B------:R-:W-:Y:S01]  /*60c0*/  FFMA.FTZ R185, R185, R34.reuse, R35.reuse ;  /* 0x00000022b9b97223 */ /* 0x180fe20000010023 */
[-CC-:B0-----:R-:W-:Y:S01]  /*60d0*/  FFMA.FTZ R25, R182, R34.reuse, R35.reuse ;  /* 0x00000022b6197223 */ /* 0x181fe20000010023 */
[-C--:B------:R-:W-:Y:S01]  /*60e0*/  FFMA.FTZ R27, R186, R34.reuse, R35 ;  /* 0x00000022ba1b7223 */ /* 0x080fe20000010023 */
[----:B------:R-:W-:Y:S01]  /*60f0*/  FADD.FTZ R177, R177, -R0 ;  /* 0x80000000b1b17221 */ /* 0x000fe20000010000 */
[----:B------:R-:W-:Y:S01]  /*6100*/  FADD.FTZ R185, R178, -R185 ;  /* 0x800000b9b2b97221 */ /* 0x000fe20000010000 */
[----:B------:R-:W-:Y:S01]  /*6110*/  FADD.FTZ R25, R180, -R25 ;  /* 0x80000019b4197221 */ /* 0x000fe20000010000 */
[-CC-:B------:R-:W-:Y:S01]  /*6120*/  FFMA.FTZ R0, R189, R34.reuse, R35.reuse ;  /* 0x00000022bd007223 */ /* 0x180fe20000010023 */
[-CC-:B------:R-:W-:Y:S01]  /*6130*/  FFMA.FTZ R188, R188, R34.reuse, R35.reuse ;  /* 0x00000022bcbc7223 */ /* 0x180fe20000010023 */
[C---:B------:R-:W-:Y:S01]  /*6140*/  FMUL.FTZ R185, R158.reuse, R185 ;  /* 0x000000b99eb97220 */ /* 0x040fe20000410000 */
[----:B------:R-:W-:Y:S01]  /*6150*/  FMUL.FTZ R25, R158, R25 ;  /* 0x000000199e197220 */ /* 0x000fe20000410000 */
[----:B------:R-:W-:Y:S01]  /*6160*/  FADD.FTZ R179, R179, -R0 ;  /* 0x80000000b3b37221 */ /* 0x000fe20000010000 */
        /* <DEDUP_REMOVED lines=49> */
.L_x_586:
        /* <DEDUP_REMOVED lines=8> */
[-CC-:B------:R-:W-:Y:S01]  /*6500*/  FFMA.FTZ R53, R53, R34.reuse, R35.reuse ;  /* 0x0000002235357223 */ /* 0x180fe20000010023 */
[----:B0-----:R-:W-:Y:S01]  /*6510*/  FFMA.FTZ R25, R172, R34, R35 ;  /* 0x00000022ac197223 */ /* 0x001fe20000010023 */
        /* <DEDUP_REMOVED lines=9> */
[-C--:B------:R-:W-:Y:S01]  /*65b0*/  FMUL.FTZ R0, R31, R36.reuse ;  /* 0x000000241f007220 */ /* 0x080fe20000410000 */
[C---:B------:R-:W-:Y:S01]  /*65c0*/  LOP3.LUT P3, RZ, R3.reuse, 0xff, RZ, 0xc0, !PT ;  /* 0x000000ff03ff7812 */ /* 0x040fe2000786c0ff */
[-C--:B------:R-:W-:Y:S01]  /*65d0*/  FMUL.FTZ R24, R22, R36.reuse ;  /* 0x0000002416187220 */ /* 0x080fe20000410000 */
[----:B------:R-:W-:Y:S01]  /*65e0*/  FMUL.FTZ R20, R20, UR4 ;  /* 0x0000000414147c20 */ /* 0x000fe20008410000 */
[----:B------:R-:W-:Y:S01]  /*65f0*/  FMUL.FTZ R25, R0, UR4 ;  /* 0x0000000400197c20 */ /* 0x000fe20008410000 */
[----:B------:R-:W-:Y:S01]  /*6600*/  LOP3.LUT P5, RZ, R3, 0xff0000, RZ, 0xc0, !PT ;  /* 0x00ff000003ff7812 */ /* 0x000fe200078ac0ff */
[----:B------:R-:W-:Y:S01]  /*6610*/  FMUL.FTZ R0, R21, R36 ;  /* 0x0000002415007220 */ /* 0x000fe20000410000 */
[-CC-:B------:R-:W-:Y:S01]  /*6620*/  FFMA.FTZ R52, R52, R34.reuse, R35.reuse ;  /* 0x0000002234347223 */ /* 0x180fe20000010023 */
[-CC-:B------:R-:W-:Y:S01]  /*6630*/  FFMA.FTZ R37, R174, R34.reuse, R35.reuse ;  /* 0x00000022ae257223 */ /* 0x180fe20000010023 */
[----:B------:R-:W-:Y:S01]  /*6640*/  FSEL R26, R20, RZ, P3 ;  /* 0x000000ff141a7208 */ /* 0x000fe20001800000 */
[-CC-:B------:R-:W-:Y:S01]  /*6650*/  FFMA.FTZ R33, R166, R34.reuse, R35.reuse ;  /* 0x00000022a6217223 */ /* 0x180fe20000010023 */
[----:B------:R-:W-:Y:S01]  /*6660*/  FMUL.FTZ R24, R24, UR4 ;  /* 0x0000000418187c20 */ /* 0x000fe20008410000 */
[----:B------:R-:W-:Y:S01]  /*6670*/  FSEL R30, R25, RZ, P5 ;  /* 0x000000ff191e7208 */ /* 0x000fe20002800000 */
[----:B------:R-:W-:Y:S01]  /*6680*/  FMUL.FTZ R0, R0, UR4 ;  /* 0x0000000400007c20 */ /* 0x000fe20008410000 */
[C---:B------:R-:W-:Y:S01]  /*6690*/  ISETP.GE.U32.AND P3, PT, R2.reuse, RZ, PT ;  /* 0x000000ff0200720c */ /* 0x040fe20003f66070 */
[----:B------:R-:W-:Y:S01]  /*66a0*/  FFMA.FTZ R35, R55, R34, R35 ;  /* 0x0000002237237223 */ /* 0x000fe20000010023 */
[----:B------:R-:W-:Y:S01]  /*66b0*/  LOP3.LUT P6, RZ, R2, 0xff0000, RZ, 0xc0, !PT ;  /* 0x00ff000002ff7812 */ /* 0x000fe200078cc0ff */
[----:B------:R-:W-:Y:S01]  /*66c0*/  FADD.FTZ R49, R49, -R52 ;  /* 0x8000003431317221 */ /* 0x000fe20000010000 */
[C---:B------:R-:W-:Y:S01]  /*66d0*/  LOP3.LUT P5, RZ, R3.reuse, 0xff00, RZ, 0xc0, !PT ;  /* 0x0000ff0003ff7812 */ /* 0x040fe200078ac0ff */
[----:B------:R-:W-:Y:S01]  /*66e0*/  FADD.FTZ R37, R170, -R37 ;  /* 0x80000025aa257221 */ /* 0x000fe20000010000 */
[----:B------:R-:W-:Y:S01]  /*66f0*/  ISETP.GE.U32.AND.EX P3, PT, R3, 0x1000000, PT, P3 ;  /* 0x010000000300780c */ /* 0x000fe20003f66130 */
[----:B------:R-:W-:Y:S01]  /*6700*/  FADD.FTZ R33, R50, -R33 ;  /* 0x8000002132217221 */ /* 0x000fe20000010000 */
[----:B------:R-:W-:Y:S01]  /*6710*/  FSEL R27, R24, RZ, P5 ;  /* 0x000000ff181b7208 */ /* 0x000fe20002800000 */
[----:B------:R-:W-:Y:S01]  /*6720*/  FADD.FTZ R3, R168, -R35 ;  /* 0x80000023a8037221 */ /* 0x000fe20000010000 */
[----:B------:R-:W-:Y:S01]  /*6730*/  FSEL R25, R0, RZ, P6 ;  /* 0x000000ff00197208 */ /* 0x000fe20003000000 */
[C---:B------:R-:W-:Y:S01]  /*6740*/  FMUL.FTZ R0, R158.reuse, R49 ;  /* 0x000000319e007220 */ /* 0x040fe20000410000 */
[C---:B------:R-:W-:Y:S01]  /*6750*/  FMUL.FTZ R24, R158.reuse, R37 ;  /* 0x000000259e187220 */ /* 0x040fe20000410000 */
[C---:B------:R-:W-:Y:S01]  /*6760*/  FMUL.FTZ R20, R158.reuse, R33 ;  /* 0x000000219e147220 */ /* 0x040fe20000410000 */
[----:B------:R-:W-:Y:S01]  /*6770*/  FMUL.FTZ R3, R158, R3 ;  /* 0x000000039e037220 */ /* 0x000fe20000410000 */
[----:B------:R-:W-:-:S02]  /*6780*/  LOP3.LUT P4, RZ, R2, 0xff, RZ, 0xc0, !PT ;  /* 0x000000ff02ff7812 */ /* 0x000fc4000788c0ff */
[C---:B------:R-:W-:Y:S02]  /*6790*/  LOP3.LUT P5, RZ, R2.reuse, 0xff00, RZ, 0xc0, !PT ;  /* 0x0000ff0002ff7812 */ /* 0x040fe400078ac0ff */
[----:B------:R-:W-:Y:S01]  /*67a0*/  LOP3.LUT P6, RZ, R2, 0xff000000, RZ, 0xc0, !PT ;  /* 0xff00000002ff7812 */ /* 0x000fe200078cc0ff */
[-C--:B------:R-:W-:Y:S01]  /*67b0*/  FMUL.FTZ R2, R0, R36.reuse ;  /* 0x0000002400027220 */ /* 0x080fe20000410000 */
[----:B------:R-:W-:Y:S02]  /*67c0*/  F2FP.BF16.F32.PACK_AB R22, R22, R23 ;  /* 0x000000171616723e */ /* 0x000fe400000010ff */
[----:B------:R-:W-:Y:S01]  /*67d0*/  F2FP.BF16.F32.PACK_AB R21, R0, R21 ;  /* 0x000000150015723e */ /* 0x000fe200000010ff */
[-C--:B------:R-:W-:Y:S01]  /*67e0*/  FMUL.FTZ R0, R20, R36.reuse ;  /* 0x0000002414007220 */ /* 0x080fe20000410000 */
[C---:B------:R-:W-:Y:S01]  /*67f0*/  F2FP.BF16.F32.PACK_AB R23, R24.reuse, R31 ;  /* 0x0000001f1817723e */ /* 0x040fe200000010ff */
[-C--:B------:R-:W-:Y:S01]  /*6800*/  FMUL.FTZ R24, R24, R36.reuse ;  /* 0x0000002418187220 */ /* 0x080fe20000410000 */
[----:B------:R-:W-:Y:S01]  /*6810*/  FMUL.FTZ R36, R3, R36 ;  /* 0x0000002403247220 */ /* 0x000fe20000410000 */
[----:B------:R-:W-:Y:S01]  /*6820*/  FMUL.FTZ R2, R2, UR4 ;  /* 0x0000000402027c20 */ /* 0x000fe20008410000 */
[----:B------:R-:W-:Y:S01]  /*6830*/  FMUL.FTZ R0, R0, UR4 ;  /* 0x0000000400007c20 */ /* 0x000fe20008410000 */
[----:B------:R-:W-:Y:S01]  /*6840*/  FMUL.FTZ R24, R24, UR4 ;  /* 0x0000000418187c20 */ /* 0x000fe20008410000 */
[----:B------:R-:W-:Y:S01]  /*6850*/  FMUL.FTZ R36, R36, UR4 ;  /* 0x0000000424247c20 */ /* 0x000fe20008410000 */
        /* <DEDUP_REMOVED lines=8> */
[----:B------:R-:W-:Y:S01]  /*68e0*/  F2FP.BF16.F32.PACK_AB R24, R3, R24 ;  /* 0x000000180318723e */ /* 0x000fe200000010ff */
[----:B------:R-:W-:Y:S06]  /*68f0*/  BRA `(.L_x_588) ;  /* 0x0000000000f47947 */ /* 0x000fec0003800000 */
.L_x_587:
[-CC-:B0-----:R-:W-:Y:S01]  /*6900*/  FFMA.FTZ R25, R166, R34.reuse, R35.reuse ;  /* 0x00000022a6197223 */ /* 0x181fe20000010023 */
[-CC-:B------:R-:W-:Y:S01]  /*6910*/  FFMA.FTZ R0, R169, R34.reuse, R35.reuse ;  /* 0x00000022a9007223 */ /* 0x180fe20000010023 */
[-CC-:B------:R-:W-:Y:S01]  /*6920*/  FFMA.FTZ R53, R53, R34.reuse, R35.reuse ;  /* 0x0000002235357223 */ /* 0x180fe20000010023 */
[-C--:B------:R-:W-:Y:S01]  /*6930*/  FFMA.FTZ R171, R171, R34.reuse, R35 ;  /* 0x00000022abab7223 */ /* 0x080fe20000010023 */
[----:B------:R-:W-:Y:S01]  /*6940*/  FADD.FTZ R25, R50, -R25 ;  /* 0x8000001932197221 */ /* 0x000fe20000010000 */
[----:B------:R-:W-:Y:S01]  /*6950*/  FADD.FTZ R51, R51, -R0 ;  /* 0x8000000033337221 */ /* 0x000fe20000010000 */
[-CC-:B------:R-:W-:Y:S01]  /*6960*/  FFMA.FTZ R31, R174, R34.reuse, R35.reuse ;  /* 0x00000022ae1f7223 */ /* 0x180fe20000010023 */
[-CC-:B------:R-:W-:Y:S01]  /*6970*/  FFMA.FTZ R52, R52, R34.reuse, R35.reuse ;  /* 0x0000002234347223 */ /* 0x180fe20000010023 */
[C---:B------:R-:W-:Y:S01]  /*6980*/  FMUL.FTZ R25, R158.reuse, R25 ;  /* 0x000000199e197220 */ /* 0x040fe20000410000 */
[----:B------:R-:W-:Y:S01]  /*6990*/  FMUL.FTZ R51, R158, R51 ;  /* 0x000000339e337220 */ /* 0x000fe20000410000 */
[-C--:B------:R-:W-:Y:S01]  /*69a0*/  FFMA.FTZ R27, R172, R34.reuse, R35 ;  /* 0x00000022ac1b7223 */ /* 0x080fe20000010023 */
[----:B------:R-:W-:Y:S01]  /*69b0*/  FADD.FTZ R53, R54, -R53 ;  /* 0x8000003536357221 */ /* 0x000fe20000010000 */
[----:B------:R-:W-:Y:S01]  /*69c0*/  FADD.FTZ R171, R46, -R171 ;  /* 0x800000ab2eab7221 */ /* 0x000fe20000010000 */
[----:B------:R-:W-:Y:S01]  /*69d0*/  FFMA.FTZ R35, R55, R34, R35 ;  /* 0x0000002237237223 */ /* 0x000fe20000010023 */
[----:B------:R-:W-:Y:S01]  /*69e0*/  FADD.FTZ R31, R170, -R31 ;  /* 0x8000001faa1f7221 */ /* 0x000fe20000010000 */
[-C--:B------:R-:W-:Y:S01]  /*69f0*/  FMUL.FTZ R25, R25, R36.reuse ;  /* 0x0000002419197220 */ /* 0x080fe20000410000 */
[-C--:B------:R-:W-:Y:S01]  /*6a00*/  FMUL.FTZ R51, R51, R36.reuse ;  /* 0x0000002433337220 */ /* 0x080fe20000410000 */
[C---:B------:R-:W-:Y:S01]  /*6a10*/  FMUL.FTZ R53, R158.reuse, R53 ;  /* 0x000000359e357220 */ /* 0x040fe20000410000 */
[----:B------:R-:W-:Y:S01]  /*6a20*/  FMUL.FTZ R171, R158, R171 ;  /* 0x000000ab9eab7220 */ /* 0x000fe20000410000 */
[----:B------:R-:W-:Y:S01]  /*6a30*/  FADD.FTZ R49, R49, -R52 ;  /* 0x8000003431317221 */ /* 0x000fe20000010000 */
[----:B------:R-:W-:Y:S01]  /*6a40*/  FADD.FTZ R27, R48, -R27 ;  /* 0x8000001b301b7221 */ /* 0x000fe20000010000 */
[----:B------:R-:W-:Y:S01]  /*6a50*/  FADD.FTZ R35, R168, -R35 ;  /* 0x80000023a8237221 */ /* 0x000fe20000010000 */
[----:B------:R-:W-:Y:S01]  /*6a60*/  FMUL.FTZ R31, R158, R31 ;  /* 0x0000001f9e1f7220 */ /* 0x000fe20000410000 */
[----:B------:R-:W-:Y:S01]  /*6a70*/  FMUL.FTZ R25, R25, UR4 ;  /* 0x0000000419197c20 */ /* 0x000fe20008410000 */
[----:B------:R-:W-:Y:S01]  /*6a80*/  FMUL.FTZ R51, R51, UR4 ;  /* 0x0000000433337c20 */ /* 0x000fe20008410000 */
[-C--:B------:R-:W-:Y:S01]  /*6a90*/  FMUL.FTZ R53, R53, R36.reuse ;  /* 0x0000002435357220 */ /* 0x080fe20000410000 */
[-C--:B------:R-:W-:Y:S01]  /*6aa0*/  FMUL.FTZ R171, R171, R36.reuse ;  /* 0x00000024abab7220 */ /* 0x080fe20000410000 */
[----:B------:R-:W-:Y:S01]  /*6ab0*/  LOP3.LUT P3, RZ, R2, 0xff00, RZ, 0xc0, !PT ;  /* 0x0000ff0002ff7812 */ /* 0x000fe2000786c0ff */
[C---:B------:R-:W-:Y:S01]  /*6ac0*/  FMUL.FTZ R49, R158.reuse, R49 ;  /* 0x000000319e317220 */ /* 0x040fe20000410000 */
[----:B------:R-:W-:Y:S01]  /*6ad0*/  LOP3.LUT P6, RZ, R3, 0xff, RZ, 0xc0, !PT ;  /* 0x000000ff03ff7812 */ /* 0x000fe200078cc0ff */
[C---:B------:R-:W-:Y:S01]  /*6ae0*/  FMUL.FTZ R27, R158.reuse, R27 ;  /* 0x0000001b9e1b7220 */ /* 0x040fe20000410000 */
[----:B------:R-:W-:Y:S01]  /*6af0*/  FMUL.FTZ R35, R158, R35 ;  /* 0x000000239e237220 */ /* 0x000fe20000410000 */
[-C--:B------:R-:W-:Y:S01]  /*6b00*/  FMUL.FTZ R0, R31, R36.reuse ;  /* 0x000000241f007220 */ /* 0x080fe20000410000 */
[----:B------:R-:W-:Y:S01]  /*6b10*/  FMUL.FTZ R53, R53, UR4 ;  /* 0x0000000435357c20 */ /* 0x000fe20008410000 */
[----:B------:R-:W-:Y:S01]  /*6b20*/  FSEL R31, R25, RZ, P3 ;  /* 0x000000ff191f7208 */ /* 0x000fe20001800000 */
[----:B------:R-:W-:Y:S01]  /*6b30*/  FMUL.FTZ R171, R171, UR4 ;  /* 0x00000004abab7c20 */ /* 0x000fe20008410000 */
[----:B------:R-:W-:Y:S01]  /*6b40*/  FSEL R26, R51, RZ, P6 ;  /* 0x000000ff331a7208 */ /* 0x000fe20003000000 */
[-C--:B------:R-:W-:Y:S01]  /*6b50*/  FMUL.FTZ R49, R49, R36.reuse ;  /* 0x0000002431317220 */ /* 0x080fe20000410000 */
[-C--:B------:R-:W-:Y:S01]  /*6b60*/  FMUL.FTZ R27, R27, R36.reuse ;  /* 0x000000241b1b7220 */ /* 0x080fe20000410000 */
[----:B------:R-:W-:Y:S01]  /*6b70*/  FMUL.FTZ R35, R35, R36 ;  /* 0x0000002423237220 */ /* 0x000fe20000410000 */
[----:B------:R-:W-:Y:S01]  /*6b80*/  LOP3.LUT P5, RZ, R2, 0xff0000, RZ, 0xc0, !PT ;  /* 0x00ff000002ff7812 */ /* 0x000fe200078ac0ff */
[----:B------:R-:W-:Y:S01]  /*6b90*/  FMUL.FTZ R0, R0, UR4 ;  /* 0x0000000400007c20 */ /* 0x000fe20008410000 */
[----:B------:R-:W-:Y:S01]  /*6ba0*/  ISETP.GE.U32.AND P3, PT, R2, RZ, PT ;  /* 0x000000ff0200720c */ /* 0x000fe20003f66070 */
[----:B------:R-:W-:Y:S01]  /*6bb0*/  FMUL.FTZ R49, R49, UR4 ;  /* 0x0000000431317c20 */ /* 0x000fe20008410000 */
[----:B------:R-:W-:Y:S01]  /*6bc0*/  LOP3.LUT P6, RZ, R3, 0xff0000, RZ, 0xc0, !PT ;  /* 0x00ff000003ff7812 */ /* 0x000fe200078cc0ff */
[----:B------:R-:W-:Y:S01]  /*6bd0*/  FMUL.FTZ R27, R27, UR4 ;  /* 0x000000041b1b7c20 */ /* 0x000fe20008410000 */
[----:B------:R-:W-:Y:S01]  /*6be0*/  FSEL R25, R53, RZ, P5 ;  /* 0x000000ff35197208 */ /* 0x000fe20002800000 */
[----:B------:R-:W-:Y:S01]  /*6bf0*/  FMUL.FTZ R35, R35, UR4 ;  /* 0x0000000423237c20 */ /* 0x000fe20008410000 */
[----:B------:R-:W-:-:S02]  /*6c00*/  ISETP.GE.U32.AND.EX P3, PT, R3, 0x1000000, PT, P3 ;  /* 0x010000000300780c */ /* 0x000fc40003f66130 */
[----:B------:R-:W-:Y:S02]  /*6c10*/  FSEL R171, R171, RZ, P6 ;  /* 0x000000ffabab7208 */ /* 0x000fe40003000000 */
[C---:B------:R-:W-:Y:S02]  /*6c20*/  LOP3.LUT P4, RZ, R2.reuse, 0xff000000, RZ, 0xc0, !PT ;  /* 0xff00000002ff7812 */ /* 0x040fe4000788c0ff */
[----:B------:R-:W-:Y:S02]  /*6c30*/  LOP3.LUT P5, RZ, R3, 0xff00, RZ, 0xc0, !PT ;  /* 0x0000ff0003ff7812 */ /* 0x000fe400078ac0ff */
        /* <DEDUP_REMOVED lines=9> */
.L_x_588:
[----:B------:R-:W0:Y:S01]  /*6cd0*/  @P0 LDC.64 R2, c[0x0][0x478] ;  /* 0x00011e00ff020b82 */ /* 0x000e220000000a00 */
[----:B------:R-:W-:-:S04]  /*6ce0*/  IMAD.WIDE.U32 R28, R155, 0x10, R28 ;  /* 0x000000109b1c7825 */ /* 0x000fc800078e001c */
[----:B0-----:R-:W-:-:S05]  /*6cf0*/  @P0 IMAD.WIDE.U32 R2, R155, 0x10, R2 ;  /* 0x000000109b020825 */ /* 0x001fca00078e0002 */
[----:B------:R2:W-:Y:S04]  /*6d00*/  @P0 STG.E.128 desc[UR6][R2.64], R20 ;  /* 0x0000001402000986 */ /* 0x0005e8000c101d06 */
[----:B------:R2:W-:Y:S02]  /*6d10*/  STG.E.128 desc[UR6][R28.64], R24 ;  /* 0x000000181c007986 */ /* 0x0005e4000c101d06 */
.L_x_580:
[----:B012---:R-:W0:Y:S01]  /*6d20*/  LDC.64 R2, c[0x0][0x380] ;  /* 0x0000e000ff027b82 */ /* 0x007e220000000a00 */
        /* <DEDUP_REMOVED lines=62> */
.L_x_577:
        /* <DEDUP_REMOVED lines=24> */
.L_x_590:
        /* <DEDUP_REMOVED lines=15> */
.L_x_15587:


//--------------------- .text._ZN10layer_norm22ln_bwd_finalize_kernelINS_22Kernel_traits_finalizeILj8192E13__nv_bfloat16S2_S2_S2_fjLb0ELj1024ELj4ENS_18Kernel_traits_baseILj8192ES2_S2_S2_S2_fjLj1024EEEEELb0ELb0EEEvNS_9BwdParamsE --------------------------
	.section	.text._ZN10layer_norm22ln_bwd_finalize_kernelINS_22Kernel_traits_finalizeILj8192E13__nv_bfloat16S2_S2_S2_fjLb0ELj1024ELj4ENS_18Kernel_traits_baseILj8192ES2_S2_S2_S2_fjLj1024EEEEELb0ELb0EEEvNS_9BwdParamsE,"ax",@progbits
	.align	128
        .global         _ZN10layer_norm22ln_bwd_finalize_kernelINS_22Kernel_traits_finalizeILj8192E13__nv_bfloat16S2_S2_S2_fjLb0ELj1024ELj4ENS_18Kernel_traits_baseILj8192ES2_S2_S2_S2_fjLj1024EEEEELb0ELb0EEEvNS_9BwdParamsE
        .type           _ZN10layer_norm22ln_bwd_finalize_kernelINS_22Kernel_traits_finalizeILj8192E13__nv_bfloat16S2_S2_S2_fjLb0ELj1024ELj4ENS_18Kernel_traits_baseILj8192ES2_S2_S2_S2_fjLj1024EEEEELb0ELb0EEEvNS_9BwdParamsE,@function
        .size           _ZN10layer_norm22ln_bwd_finalize_kernelINS_22Kernel_traits_finalizeILj8192E13__nv_bfloat16S2_S2_S2_fjLb0ELj1024ELj4ENS_18Kernel_traits_baseILj8192ES2_S2_S2_S2_fjLj1024EEEEELb0ELb0EEEvNS_9BwdParamsE,(.L_x_15588 - _ZN10layer_norm22ln_bwd_finalize_kernelINS_22Kernel_traits_finalizeILj8192E13__nv_bfloat16S2_S2_S2_fjLb0ELj1024ELj4ENS_18Kernel_traits_baseILj8192ES2_S2_S2_S2_fjLj1024EEEEELb0ELb0EEEvNS_9BwdParamsE)
        .other          _ZN10layer_norm22ln_bwd_finalize_kernelINS_22Kernel_traits_finalizeILj8192E13__nv_bfloat16S2_S2_S2_fjLb0ELj1024ELj4ENS_18Kernel_traits_baseILj8192ES2_S2_S2_S2_fjLj1024EEEEELb0ELb0EEEvNS_9BwdParamsE,@"STO_CUDA_ENTRY STV_DEFAULT"
_ZN10layer_norm22ln_bwd_finalize_kernelINS_22Kernel_traits_finalizeILj8192E13__nv_bfloat16S2_S2_S2_fjLb0ELj1024ELj4ENS_18Kernel_traits_baseILj8192ES2_S2_S2_S2_fjLj1024EEEEELb0ELb0EEEvNS_9BwdParamsE:
.text._ZN10layer_norm22ln_bwd_finalize_kernelINS_22Kernel_traits_finalizeILj8192E13__nv_bfloat16S2_S2_S2_fjLb0ELj1024ELj4ENS_18Kernel_traits_baseILj8192ES2_S2_S2_S2_fjLj1024EEEEELb0ELb0EEEvNS_9BwdParamsE:
[----:B------:R-:W-:Y:S01]  /*0000*/  LDC R1, c[0x0][0x37c] ;  /* 0x0000df00ff017b82 */ /* 0x000fe20000000800 */
[----:B------:R-:W0:Y:S01]  /*0010*/  S2R R0, SR_CTAID.X ;  /* 0x0000000000007919 */ /* 0x000e220000002500 */
[----:B------:R-:W1:Y:S01]  /*0020*/  S2R R2, SR_TID.X ;  /* 0x0000000000027919 */ /* 0x000e620000002100 */
[----:B0-----:R-:W-:-:S04]  /*0030*/  SHF.L.U32 R59, R0, 0x5, RZ ;  /* 0x00000005003b7819 */ /* 0x001fc800000006ff */
[----:B-1----:R-:W-:-:S04]  /*0040*/  LOP3.LUT R3, R59, 0x1f, R2, 0xf8, !PT ;  /* 0x0000001f3b037812 */ /* 0x002fc800078ef802 */
[----:B------:R-:W-:-:S13]  /*0050*/  ISETP.GT.U32.AND P0, PT, R3, 0x1fff, PT ;  /* 0x00001fff0300780c */ /* 0x000fda0003f04070 */
[----:B------:R-:W-:Y:S05]  /*0060*/  @P0 EXIT ;  /* 0x000000000000094d */ /* 0x000fea0003800000 */
[----:B------:R-:W0:Y:S01]  /*0070*/  LDC R56, c[0x0][0x388] ;  /* 0x0000e200ff387b82 */ /* 0x000e220000000800 */
[----:B------:R-:W1:Y:S01]  /*0080*/  LDCU UR8, c[0x0][0x380] ;  /* 0x00007000ff0877ac */ /* 0x000e620008000800 */
[----:B------:R-:W-:Y:S01]  /*0090*/  SHF.R.U32.HI R58, RZ, 0x5, R2 ;  /* 0x00000005ff3a7819 */ /* 0x000fe20000011602 */
[----:B------:R-:W-:Y:S01]  /*00a0*/  BSSY.RECONVERGENT B0, `(.L_x_591) ;  /* 0x0000142000007945 */ /* 0x000fe20003800200 */
[----:B------:R-:W-:Y:S01]  /*00b0*/  SHF.L.U32 R0, R0, 0x4, RZ ;  /* 0x0000000400007819 */ /* 0x000fe200000006ff */
[----:B------:R-:W2:Y:S01]  /*00c0*/  LDCU.64 UR6, c[0x0][0x358] ;  /* 0x00006b00ff0677ac */ /* 0x000ea20008000a00 */
[----:B------:R-:W-:Y:S01]  /*00d0*/  LOP3.LUT R17, R2, 0x1f, RZ, 0xc0, !PT ;  /* 0x0000001f02117812 */ /* 0x000fe200078ec0ff */
[----:B------:R-:W-:Y:S01]  /*00e0*/  HFMA2 R36, -RZ, RZ, 0, 0 ;  /* 0x00000000ff247431 */ /* 0x000fe200000001ff */
[----:B------:R-:W-:Y:S02]  /*00f0*/  LOP3.LUT R0, R0, 0x7ffffff0, RZ, 0xc0, !PT ;  /* 0x7ffffff000007812 */ /* 0x000fe400078ec0ff */
[----:B------:R-:W-:-:S02]  /*0100*/  MOV R2, RZ ;  /* 0x000000ff00027202 */ /* 0x000fc40000000f00 */
[----:B------:R-:W-:Y:S02]  /*0110*/  IADD3 R57, PT, PT, R17, R0, RZ ;  /* 0x0000000011397210 */ /* 0x000fe40007ffe0ff */
[----:B-1----:R-:W-:-:S04]  /*0120*/  ISETP.GE.U32.AND P0, PT, R58, UR8, PT ;  /* 0x000000083a007c0c */ /* 0x002fc8000bf06070 */
[----:B0-----:R-:W-:-:S13]  /*0130*/  ISETP.GE.U32.OR P0, PT, R3, R56, P0 ;  /* 0x000000380300720c */ /* 0x001fda0000706470 */
[----:B--2---:R-:W-:Y:S05]  /*0140*/  @P0 BRA `(.L_x_592) ;  /* 0x0000001000dc0947 */ /* 0x004fea0003800000 */
[----:B------:R-:W-:Y:S01]  /*0150*/  LOP3.LUT R3, R58, 0x20, RZ, 0xfc, !PT ;  /* 0x000000203a037812 */ /* 0x000fe200078efcff */
[----:B------:R-:W-:Y:S01]  /*0160*/  BSSY.RECONVERGENT B1, `(.L_x_593) ;  /* 0x00000b2000017945 */ /* 0x000fe20003800200 */
[-C--:B------:R-:W-:Y:S02]  /*0170*/  LOP3.LUT R5, RZ, R58.reuse, RZ, 0x33, !PT ;  /* 0x0000003aff057212 */ /* 0x080fe400078e33ff */
[----:B------:R-:W-:Y:S02]  /*0180*/  VIMNMX.U32 R0, PT, PT, R3, UR8, !PT ;  /* 0x0000000803007c48 */ /* 0x000fe4000ffe0000 */
[----:B------:R-:W-:Y:S02]  /*0190*/  MOV R2, RZ ;  /* 0x000000ff00027202 */ /* 0x000fe40000000f00 */
[----:B------:R-:W-:Y:S02]  /*01a0*/  IADD3 R5, PT, PT, R0, R5, RZ ;  /* 0x0000000500057210 */ /* 0x000fe40007ffe0ff */
[----:B------:R-:W-:-:S02]  /*01b0*/  MOV R0, R58 ;  /* 0x0000003a00007202 */ /* 0x000fc40000000f00 */
[C---:B------:R-:W-:Y:S02]  /*01c0*/  ISETP.GE.U32.AND P0, PT, R5.reuse, 0x1e0, PT ;  /* 0x000001e00500780c */ /* 0x040fe40003f06070 */
[----:B------:R-:W-:Y:S02]  /*01d0*/  MOV R36, RZ ;  /* 0x000000ff00247202 */ /* 0x000fe40000000f00 */
[----:B------:R-:W-:-:S09]  /*01e0*/  LEA.HI R5, R5, 0x1, RZ, 0x1b ;  /* 0x0000000105057811 */ /* 0x000fd200078fd8ff */
[----:B------:R-:W-:Y:S05]  /*01f0*/  @!P0 BRA `(.L_x_594) ;  /* 0x0000000800a08947 */ /* 0x000fea0003800000 */
[C---:B------:R-:W-:Y:S01]  /*0200*/  LOP3.LUT R7, R58.reuse, 0x180, RZ, 0xfc, !PT ;  /* 0x000001803a077812 */ /* 0x040fe200078efcff */
[-CC-:B------:R-:W-:Y:S01]  /*0210*/  IMAD R4, R3, R56.reuse, R59.reuse ;  /* 0x0000003803047224 */ /* 0x180fe200078e023b */
[C---:B------:R-:W-:Y:S01]  /*0220*/  LOP3.LUT R2, R58.reuse, 0x120, RZ, 0xfc, !PT ;  /* 0x000001203a027812 */ /* 0x040fe200078efcff */
[CCC-:B------:R-:W-:Y:S01]  /*0230*/  IMAD R32, R58.reuse, R56.reuse, R59.reuse ;  /* 0x000000383a207224 */ /* 0x1c0fe200078e023b */
[C---:B------:R-:W-:Y:S01]  /*0240*/  LOP3.LUT R9, R58.reuse, 0x1a0, RZ, 0xfc, !PT ;  /* 0x000001a03a097812 */ /* 0x040fe200078efcff */
[-CC-:B------:R-:W-:Y:S01]  /*0250*/  IMAD R10, R7, R56.reuse, R59.reuse ;  /* 0x00000038070a7224 */ /* 0x180fe200078e023b */
[----:B------:R-:W-:Y:S01]  /*0260*/  LOP3.LUT R3, R58, 0x140, RZ, 0xfc, !PT ;  /* 0x000001403a037812 */ /* 0x000fe200078efcff */
[-CC-:B------:R-:W-:Y:S01]  /*0270*/  IMAD R2, R2, R56.reuse, R59.reuse ;  /* 0x0000003802027224 */ /* 0x180fe200078e023b */
[C---:B------:R-:W-:Y:S01]  /*0280*/  LOP3.LUT R11, R58.reuse, 0x1c0, RZ, 0xfc, !PT ;  /* 0x000001c03a0b7812 */ /* 0x040fe200078efcff */
[----:B------:R-:W-:Y:S01]  /*0290*/  IMAD R12, R9, R56, R59 ;  /* 0x00000038090c7224 */ /* 0x000fe200078e023b */
[----:B------:R-:W-:-:S02]  /*02a0*/  LOP3.LUT R13, R58, 0x1e0, RZ, 0xfc, !PT ;  /* 0x000001e03a0d7812 */ /* 0x000fc400078efcff */
[C---:B------:R-:W-:Y:S01]  /*02b0*/  LOP3.LUT R0, R58.reuse, 0x100, RZ, 0xfc, !PT ;  /* 0x000001003a007812 */ /* 0x040fe200078efcff */
[-CC-:B------:R-:W-:Y:S01]  /*02c0*/  IMAD R14, R11, R56.reuse, R59.reuse ;  /* 0x000000380b0e7224 */ /* 0x180fe200078e023b */
[C---:B------:R-:W-:Y:S01]  /*02d0*/  LOP3.LUT R6, R58.reuse, 0x160, RZ, 0xfc, !PT ;  /* 0x000001603a067812 */ /* 0x040fe200078efcff */
[-CC-:B------:R-:W-:Y:S01]  /*02e0*/  IMAD R18, R13, R56.reuse, R59.reuse ;  /* 0x000000380d127224 */ /* 0x180fe200078e023b */
[----:B------:R-:W-:Y:S01]  /*02f0*/  LOP3.LUT R15, R58, 0x80, RZ, 0xfc, !PT ;  /* 0x000000803a0f7812 */ /* 0x000fe200078efcff */
[-CC-:B------:R-:W-:Y:S01]  /*0300*/  IMAD R0, R0, R56.reuse, R59.reuse ;  /* 0x0000003800007224 */ /* 0x180fe200078e023b */
[----:B------:R-:W-:Y:S01]  /*0310*/  LOP3.LUT R16, R58, 0xa0, RZ, 0xfc, !PT ;  /* 0x000000a03a107812 */ /* 0x000fe200078efcff */
[-CC-:B------:R-:W-:Y:S01]  /*0320*/  IMAD R8, R6, R56.reuse, R59.reuse ;  /* 0x0000003806087224 */ /* 0x180fe200078e023b */
[C---:B------:R-:W-:Y:S01]  /*0330*/  LOP3.LUT R19, R58.reuse, 0xc0, RZ, 0xfc, !PT ;  /* 0x000000c03a137812 */ /* 0x040fe200078efcff */
[-CC-:B------:R-:W-:Y:S01]  /*0340*/  IMAD R20, R15, R56.reuse, R59.reuse ;  /* 0x000000380f147224 */ /* 0x180fe200078e023b */
[----:B------:R-:W-:Y:S01]  /*0350*/  LOP3.LUT R21, R58, 0xe0, RZ, 0xfc, !PT ;  /* 0x000000e03a157812 */ /* 0x000fe200078efcff */
[-CC-:B------:R-:W-:Y:S01]  /*0360*/  IMAD R22, R16, R56.reuse, R59.reuse ;  /* 0x0000003810167224 */ /* 0x180fe200078e023b */
[C---:B------:R-:W-:Y:S01]  /*0370*/  LOP3.LUT R23, R58.reuse, 0x40, RZ, 0xfc, !PT ;  /* 0x000000403a177812 */ /* 0x040fe200078efcff */
[-CC-:B------:R-:W-:Y:S01]  /*0380*/  IMAD R24, R19, R56.reuse, R59.reuse ;  /* 0x0000003813187224 */ /* 0x180fe200078e023b */
[----:B------:R-:W-:Y:S01]  /*0390*/  LOP3.LUT R25, R58, 0x60, RZ, 0xfc, !PT ;  /* 0x000000603a197812 */ /* 0x000fe200078efcff */
[-CC-:B------:R-:W-:Y:S01]  /*03a0*/  IMAD R26, R21, R56.reuse, R59.reuse ;  /* 0x00000038151a7224 */ /* 0x180fe200078e023b */
[----:B------:R-:W-:Y:S01]  /*03b0*/  LOP3.LUT R27, R5, 0xffffff0, RZ, 0xc0, !PT ;  /* 0x0ffffff0051b7812 */ /* 0x000fe200078ec0ff */
[--C-:B------:R-:W-:Y:S01]  /*03c0*/  IMAD R28, R23, R56, R59.reuse ;  /* 0x00000038171c7224 */ /* 0x100fe200078e023b */
[----:B------:R-:W-:Y:S01]  /*03d0*/  IADD3 R5, PT, PT, R17, R4, RZ ;  /* 0x0000000411057210 */ /* 0x000fe20007ffe0ff */
[--C-:B------:R-:W-:Y:S01]  /*03e0*/  IMAD R4, R3, R56, R59.reuse ;  /* 0x0000003803047224 */ /* 0x100fe200078e023b */
[----:B------:R-:W-:Y:S01]  /*03f0*/  IADD3 R9, PT, PT, R17, R10, RZ ;  /* 0x0000000a11097210 */ /* 0x000fe20007ffe0ff */
[----:B------:R-:W-:Y:S01]  /*0400*/  IMAD R30, R25, R56, R59 ;  /* 0x00000038191e7224 */ /* 0x000fe200078e023b */
[C---:B------:R-:W-:Y:S01]  /*0410*/  IADD3 R6, PT, PT, R17.reuse, R2, RZ ;  /* 0x0000000211067210 */ /* 0x040fe20007ffe0ff */
[----:B------:R-:W-:Y:S01]  /*0420*/  HFMA2 R2, -RZ, RZ, 0, 0 ;  /* 0x00000000ff027431 */ /* 0x000fe200000001ff */
[----:B------:R-:W-:-:S02]  /*0430*/  IADD3 R10, PT, PT, R17, R12, RZ ;  /* 0x0000000c110a7210 */ /* 0x000fc40007ffe0ff */
[C---:B------:R-:W-:Y:S02]  /*0440*/  IADD3 R7, PT, PT, R17.reuse, R4, RZ ;  /* 0x0000000411077210 */ /* 0x040fe40007ffe0ff */
[C---:B------:R-:W-:Y:S02]  /*0450*/  IADD3 R11, PT, PT, R17.reuse, R14, RZ ;  /* 0x0000000e110b7210 */ /* 0x040fe40007ffe0ff */
[C---:B------:R-:W-:Y:S02]  /*0460*/  IADD3 R12, PT, PT, R17.reuse, R18, RZ ;  /* 0x00000012110c7210 */ /* 0x040fe40007ffe0ff */
[C---:B------:R-:W-:Y:S02]  /*0470*/  IADD3 R3, PT, PT, R17.reuse, R32, RZ ;  /* 0x0000002011037210 */ /* 0x040fe40007ffe0ff */
[C---:B------:R-:W-:Y:S02]  /*0480*/  IADD3 R16, PT, PT, R17.reuse, R0, RZ ;  /* 0x0000000011107210 */ /* 0x040fe40007ffe0ff */
[----:B------:R-:W-:-:S02]  /*0490*/  IADD3 R8, PT, PT, R17, R8, RZ ;  /* 0x0000000811087210 */ /* 0x000fc40007ffe0ff */
[C---:B------:R-:W-:Y:S02]  /*04a0*/  IADD3 R18, PT, PT, R17.reuse, R20, RZ ;  /* 0x0000001411127210 */ /* 0x040fe40007ffe0ff */
[C---:B------:R-:W-:Y:S02]  /*04b0*/  IADD3 R13, PT, PT, R17.reuse, R22, RZ ;  /* 0x00000016110d7210 */ /* 0x040fe40007ffe0ff */
[C---:B------:R-:W-:Y:S02]  /*04c0*/  IADD3 R14, PT, PT, R17.reuse, R24, RZ ;  /* 0x00000018110e7210 */ /* 0x040fe40007ffe0ff */
[C---:B------:R-:W-:Y:S02]  /*04d0*/  IADD3 R15, PT, PT, R17.reuse, R26, RZ ;  /* 0x0000001a110f7210 */ /* 0x040fe40007ffe0ff */
[C---:B------:R-:W-:Y:S02]  /*04e0*/  IADD3 R4, PT, PT, R17.reuse, R28, RZ ;  /* 0x0000001c11047210 */ /* 0x040fe40007ffe0ff */
[----:B------:R-:W-:-:S02]  /*04f0*/  IADD3 R17, PT, PT, R17, R30, RZ ;  /* 0x0000001e11117210 */ /* 0x000fc40007ffe0ff */
[----:B------:R-:W-:Y:S02]  /*0500*/  MOV R0, R58 ;  /* 0x0000003a00007202 */ /* 0x000fe40000000f00 */
[----:B------:R-:W-:-:S07]  /*0510*/  IADD3 R19, PT, PT, -R27, RZ, RZ ;  /* 0x000000ff1b137210 */ /* 0x000fce0007ffe1ff */
.L_x_595:
[----:B------:R-:W0:Y:S08]  /*0520*/  LDC.64 R52, c[0x0][0x440] ;  /* 0x00011000ff347b82 */ /* 0x000e300000000a00 */
[----:B------:R-:W1:Y:S01]  /*0530*/  LDC.64 R54, c[0x0][0x448] ;  /* 0x00011200ff367b82 */ /* 0x000e620000000a00 */
[----:B0-----:R-:W-:-:S04]  /*0540*/  IMAD.WIDE.U32 R28, R5, 0x4, R52 ;  /* 0x00000004051c7825 */ /* 0x001fc800078e0034 */
[--C-:B------:R-:W-:Y:S01]  /*0550*/  IMAD.WIDE.U32 R26, R3, 0x4, R52.reuse ;  /* 0x00000004031a7825 */ /* 0x100fe200078e0034 */
[----:B------:R0:W2:Y:S03]  /*0560*/  LDG.E R50, desc[UR6][R28.64] ;  /* 0x000000061c327981 */ /* 0x0000a6000c1e1900 */
[----:B------:R-:W-:Y:S01]  /*0570*/  IMAD.WIDE.U32 R24, R13, 0x4, R52 ;  /* 0x000000040d187825 */ /* 0x000fe200078e0034 */
[----:B------:R3:W4:Y:S03]  /*0580*/  LDG.E R51, desc[UR6][R26.64] ;  /* 0x000000061a337981 */ /* 0x000726000c1e1900 */
[----:B-1----:R-:W-:Y:S02]  /*0590*/  IMAD.WIDE.U32 R46, R3, 0x4, R54 ;  /* 0x00000004032e7825 */ /* 0x002fe400078e0036 */
[----:B------:R-:W5:Y:S02]  /*05a0*/  LDG.E R25, desc[UR6][R24.64] ;  /* 0x0000000618197981 */ /* 0x000f64000c1e1900 */
[----:B------:R-:W-:-:S02]  /*05b0*/  IMAD.WIDE.U32 R22, R14, 0x4, R52 ;  /* 0x000000040e167825 */ /* 0x000fc400078e0034 */
[----:B------:R-:W5:Y:S02]  /*05c0*/  LDG.E R46, desc[UR6][R46.64] ;  /* 0x000000062e2e7981 */ /* 0x000f64000c1e1900 */
[----:B------:R-:W-:-:S04]  /*05d0*/  IMAD.WIDE.U32 R20, R15, 0x4, R52 ;  /* 0x000000040f147825 */ /* 0x000fc800078e0034 */
[----:B0-----:R-:W-:Y:S01]  /*05e0*/  IMAD.WIDE.U32 R28, R16, 0x4, R52 ;  /* 0x00000004101c7825 */ /* 0x001fe200078e0034 */
[----:B------:R-:W5:Y:S03]  /*05f0*/  LDG.E R24, desc[UR6][R22.64] ;  /* 0x0000000616187981 */ /* 0x000f66000c1e1900 */
[----:B------:R-:W-:-:S04]  /*0600*/  IMAD.WIDE.U32 R44, R5, 0x4, R54 ;  /* 0x00000004052c7825 */ /* 0x000fc800078e0036 */
[--C-:B------:R-:W-:Y:S02]  /*0610*/  IMAD.WIDE.U32 R48, R4, 0x4, R52.reuse ;  /* 0x0000000404307825 */ /* 0x100fe400078e0034 */
[----:B------:R-:W5:Y:S04]  /*0620*/  LDG.E R44, desc[UR6][R44.64] ;  /* 0x000000062c2c7981 */ /* 0x000f68000c1e1900 */
[----:B------:R0:W5:Y:S01]  /*0630*/  LDG.E R23, desc[UR6][R20.64] ;  /* 0x0000000614177981 */ /* 0x000162000c1e1900 */
[----:B------:R-:W-:-:S03]  /*0640*/  IMAD.WIDE.U32 R40, R18, 0x4, R52 ;  /* 0x0000000412287825 */ /* 0x000fc600078e0034 */
[----:B------:R1:W5:Y:S01]  /*0650*/  LDG.E R22, desc[UR6][R28.64] ;  /* 0x000000061c167981 */ /* 0x000362000c1e1900 */
[----:B---3--:R-:W-:-:S03]  /*0660*/  IMAD.WIDE.U32 R26, R7, 0x4, R52 ;  /* 0x00000004071a7825 */ /* 0x008fc600078e0034 */
[----:B------:R-:W3:Y:S01]  /*0670*/  LDG.E R48, desc[UR6][R48.64] ;  /* 0x0000000630307981 */ /* 0x000ee2000c1e1900 */
[----:B0-----:R-:W-:-:S03]  /*0680*/  IMAD.WIDE.U32 R20, R6, 0x4, R52 ;  /* 0x0000000406147825 */ /* 0x001fc600078e0034 */
[----:B------:R-:W3:Y:S01]  /*0690*/  LDG.E R40, desc[UR6][R40.64] ;  /* 0x0000000628287981 */ /* 0x000ee2000c1e1900 */
[----:B-1----:R-:W-:-:S03]  /*06a0*/  IMAD.WIDE.U32 R28, R4, 0x4, R54 ;  /* 0x00000004041c7825 */ /* 0x002fc600078e0036 */
[----:B------:R-:W3:Y:S01]  /*06b0*/  LDG.E R21, desc[UR6][R20.64] ;  /* 0x0000000614157981 */ /* 0x000ee2000c1e1900 */
[----:B------:R-:W-:-:S03]  /*06c0*/  IMAD.WIDE.U32 R42, R17, 0x4, R52 ;  /* 0x00000004112a7825 */ /* 0x000fc600078e0034 */
[----:B------:R-:W3:Y:S01]  /*06d0*/  LDG.E R38, desc[UR6][R28.64] ;  /* 0x000000061c267981 */ /* 0x000ee2000c1e1900 */
[----:B------:R-:W-:-:S03]  /*06e0*/  IMAD.WIDE.U32 R32, R17, 0x4, R54 ;  /* 0x0000000411207825 */ /* 0x000fc600078e0036 */
[----:B------:R-:W3:Y:S01]  /*06f0*/  LDG.E R42, desc[UR6][R42.64] ;  /* 0x000000062a2a7981 */ /* 0x000ee2000c1e1900 */
[----:B------:R-:W-:-:S03]  /*0700*/  IMAD.WIDE.U32 R34, R18, 0x4, R54 ;  /* 0x0000000412227825 */ /* 0x000fc600078e0036 */
[----:B------:R0:W3:Y:S04]  /*0710*/  LDG.E R20, desc[UR6][R26.64] ;  /* 0x000000061a147981 */ /* 0x0000e8000c1e1900 */
[----:B------:R1:W3:Y:S01]  /*0720*/  LDG.E R41, desc[UR6][R32.64] ;  /* 0x0000000620297981 */ /* 0x0002e2000c1e1900 */
[----:B------:R-:W-:-:S03]  /*0730*/  IMAD.WIDE.U32 R30, R9, 0x4, R52 ;  /* 0x00000004091e7825 */ /* 0x000fc600078e0034 */
[----:B------:R1:W3:Y:S01]  /*0740*/  LDG.E R43, desc[UR6][R34.64] ;  /* 0x00000006222b7981 */ /* 0x0002e2000c1e1900 */
[----:B0-----:R-:W-:-:S03]  /*0750*/  IMAD.WIDE.U32 R26, R8, 0x4, R52 ;  /* 0x00000004081a7825 */ /* 0x001fc600078e0034 */
[----:B------:R-:W3:Y:S01]  /*0760*/  LDG.E R39, desc[UR6][R30.64] ;  /* 0x000000061e277981 */ /* 0x000ee2000c1e1900 */
[----:B-1----:R-:W-:-:S03]  /*0770*/  IMAD.WIDE.U32 R32, R13, 0x4, R54 ;  /* 0x000000040d207825 */ /* 0x002fc600078e0036 */
[----:B------:R0:W3:Y:S01]  /*0780*/  LDG.E R37, desc[UR6][R26.64] ;  /* 0x000000061a257981 */ /* 0x0000e2000c1e1900 */
[----:B------:R-:W-:-:S03]  /*0790*/  IMAD.WIDE.U32 R34, R14, 0x4, R54 ;  /* 0x000000040e227825 */ /* 0x000fc600078e0036 */
[----:B------:R-:W3:Y:S01]  /*07a0*/  LDG.E R32, desc[UR6][R32.64] ;  /* 0x0000000620207981 */ /* 0x000ee2000c1e1900 */
[----:B------:R-:W-:-:S03]  /*07b0*/  IMAD.WIDE.U32 R28, R11, 0x4, R52 ;  /* 0x000000040b1c7825 */ /* 0x000fc600078e0034 */
[----:B------:R-:W3:Y:S01]  /*07c0*/  LDG.E R34, desc[UR6][R34.64] ;  /* 0x0000000622227981 */ /* 0x000ee2000c1e1900 */
[----:B0-----:R-:W-:-:S03]  /*07d0*/  IMAD.WIDE.U32 R26, R10, 0x4, R52 ;  /* 0x000000040a1a7825 */ /* 0x001fc600078e0034 */
[----:B------:R0:W3:Y:S01]  /*07e0*/  LDG.E R47, desc[UR6][R28.64] ;  /* 0x000000061c2f7981 */ /* 0x0000e2000c1e1900 */
[----:B------:R-:W-:-:S03]  /*07f0*/  IMAD.WIDE.U32 R30, R12, 0x4, R52 ;  /* 0x000000040c1e7825 */ /* 0x000fc600078e0034 */
[----:B------:R1:W3:Y:S04]  /*0800*/  LDG.E R45, desc[UR6][R26.64] ;  /* 0x000000061a2d7981 */ /* 0x0002e8000c1e1900 */
[----:B------:R1:W3:Y:S01]  /*0810*/  LDG.E R49, desc[UR6][R30.64] ;  /* 0x000000061e317981 */ /* 0x0002e2000c1e1900 */
[----:B0-----:R-:W-:-:S04]  /*0820*/  IMAD.WIDE.U32 R28, R16, 0x4, R54 ;  /* 0x00000004101c7825 */ /* 0x001fc800078e0036 */
[--C-:B-1----:R-:W-:Y:S01]  /*0830*/  IMAD.WIDE.U32 R26, R15, 0x4, R54.reuse ;  /* 0x000000040f1a7825 */ /* 0x102fe200078e0036 */
[----:B------:R-:W3:Y:S03]  /*0840*/  LDG.E R35, desc[UR6][R28.64] ;  /* 0x000000061c237981 */ /* 0x000ee6000c1e1900 */
[--C-:B------:R-:W-:Y:S01]  /*0850*/  IMAD.WIDE.U32 R30, R6, 0x4, R54.reuse ;  /* 0x00000004061e7825 */ /* 0x100fe200078e0036 */
[----:B------:R0:W3:Y:S05]  /*0860*/  LDG.E R33, desc[UR6][R26.64] ;  /* 0x000000061a217981 */ /* 0x0000ea000c1e1900 */
[----:B------:R-:W3:Y:S01]  /*0870*/  LDG.E R30, desc[UR6][R30.64] ;  /* 0x000000061e1e7981 */ /* 0x000ee2000c1e1900 */
[----:B0-----:R-:W-:-:S05]  /*0880*/  IMAD.WIDE.U32 R26, R7, 0x4, R54 ;  /* 0x00000004071a7825 */ /* 0x001fca00078e0036 */
[----:B------:R0:W3:Y:S01]  /*0890*/  LDG.E R31, desc[UR6][R26.64] ;  /* 0x000000061a1f7981 */ /* 0x0000e2000c1e1900 */
[----:B------:R-:W-:-:S06]  /*08a0*/  IMAD.WIDE.U32 R28, R8, 0x4, R54 ;  /* 0x00000004081c7825 */ /* 0x000fcc00078e0036 */
[----:B------:R-:W3:Y:S01]  /*08b0*/  LDG.E R28, desc[UR6][R28.64] ;  /* 0x000000061c1c7981 */ /* 0x000ee2000c1e1900 */
[----:B0-----:R-:W-:-:S05]  /*08c0*/  IMAD.WIDE.U32 R26, R9, 0x4, R54 ;  /* 0x00000004091a7825 */ /* 0x001fca00078e0036 */
[----:B------:R0:W3:Y:S02]  /*08d0*/  LDG.E R52, desc[UR6][R26.64] ;  /* 0x000000061a347981 */ /* 0x0000e4000c1e1900 */
[----:B0-----:R-:W-:-:S05]  /*08e0*/  IMAD.WIDE.U32 R26, R10, 0x4, R54 ;  /* 0x000000040a1a7825 */ /* 0x001fca00078e0036 */
[----:B------:R0:W3:Y:S02]  /*08f0*/  LDG.E R53, desc[UR6][R26.64] ;  /* 0x000000061a357981 */ /* 0x0000e4000c1e1900 */
[----:B0-----:R-:W-:-:S05]  /*0900*/  IMAD.WIDE.U32 R26, R11, 0x4, R54 ;  /* 0x000000040b1a7825 */ /* 0x001fca00078e0036 */
[----:B------:R0:W3:Y:S02]  /*0910*/  LDG.E R60, desc[UR6][R26.64] ;  /* 0x000000061a3c7981 */ /* 0x0000e4000c1e1900 */
[----:B0-----:R-:W-:-:S05]  /*0920*/  IMAD.WIDE.U32 R26, R12, 0x4, R54 ;  /* 0x000000040c1a7825 */ /* 0x001fca00078e0036 */
[----:B------:R-:W3:Y:S01]  /*0930*/  LDG.E R54, desc[UR6][R26.64] ;  /* 0x000000061a367981 */ /* 0x000ee2000c1e1900 */
[----:B------:R-:W-:-:S04]  /*0940*/  IADD3 R19, PT, PT, R19, 0x10, RZ ;  /* 0x0000001013137810 */ /* 0x000fc80007ffe0ff */
[----:B------:R-:W-:Y:S02]  /*0950*/  ISETP.NE.AND P0, PT, R19, RZ, PT ;  /* 0x000000ff1300720c */ /* 0x000fe40003f05270 */
[----:B------:R-:W-:Y:S02]  /*0960*/  IADD3 R0, PT, PT, R0, 0x200, RZ ;  /* 0x0000020000007810 */ /* 0x000fe40007ffe0ff */
[C---:B------:R-:W-:Y:S02]  /*0970*/  LEA R3, R56.reuse, R3, 0x9 ;  /* 0x0000000338037211 */ /* 0x040fe400078e48ff */
[C---:B------:R-:W-:Y:S02]  /*0980*/  LEA R5, R56.reuse, R5, 0x9 ;  /* 0x0000000538057211 */ /* 0x040fe400078e48ff */
[C---:B------:R-:W-:Y:S02]  /*0990*/  LEA R4, R56.reuse, R4, 0x9 ;  /* 0x0000000438047211 */ /* 0x040fe400078e48ff */
[----:B------:R-:W-:-:S02]  /*09a0*/  LEA R17, R56, R17, 0x9 ;  /* 0x0000001138117211 */ /* 0x000fc400078e48ff */
[C---:B------:R-:W-:Y:S02]  /*09b0*/  LEA R18, R56.reuse, R18, 0x9 ;  /* 0x0000001238127211 */ /* 0x040fe400078e48ff */
[C---:B------:R-:W-:Y:S02]  /*09c0*/  LEA R13, R56.reuse, R13, 0x9 ;  /* 0x0000000d380d7211 */ /* 0x040fe400078e48ff */
        /* <DEDUP_REMOVED lines=9> */
[----:B------:R-:W-:Y:S01]  /*0a60*/  LEA R12, R56, R12, 0x9 ;  /* 0x0000000c380c7211 */ /* 0x000fe200078e48ff */
[----:B----4-:R-:W-:-:S04]  /*0a70*/  FADD.FTZ R55, R51, R2 ;  /* 0x0000000233377221 */ /* 0x010fc80000010000 */
[----:B--2---:R-:W-:Y:S01]  /*0a80*/  FADD.FTZ R55, R55, R50 ;  /* 0x0000003237377221 */ /* 0x004fe20000010000 */
[----:B-----5:R-:W-:-:S04]  /*0a90*/  FADD.FTZ R51, R46, R36 ;  /* 0x000000242e337221 */ /* 0x020fc80000010000 */
[----:B------:R-:W-:Y:S01]  /*0aa0*/  FADD.FTZ R51, R51, R44 ;  /* 0x0000002c33337221 */ /* 0x000fe20000010000 */
[----:B---3--:R-:W-:-:S03]  /*0ab0*/  FADD.FTZ R55, R55, R48 ;  /* 0x0000003037377221 */ /* 0x008fc60000010000 */
[----:B------:R-:W-:Y:S01]  /*0ac0*/  FADD.FTZ R38, R51, R38 ;  /* 0x0000002633267221 */ /* 0x000fe20000010000 */
[----:B------:R-:W-:-:S04]  /*0ad0*/  FADD.FTZ R55, R55, R42 ;  /* 0x0000002a37377221 */ /* 0x000fc80000010000 */
        /* <DEDUP_REMOVED lines=8> */
[----:B------:R-:W-:-:S04]  /*0b60*/  FADD.FTZ R22, R23, R22 ;  /* 0x0000001617167221 */ /* 0x000fc80000010000 */
[----:B------:R-:W-:Y:S01]  /*0b70*/  FADD.FTZ R21, R22, R21 ;  /* 0x0000001516157221 */ /* 0x000fe20000010000 */
[----:B------:R-:W-:-:S04]  /*0b80*/  FADD.FTZ R34, R34, R33 ;  /* 0x0000002122227221 */ /* 0x000fc80000010000 */
[----:B------:R-:W-:-:S04]  /*0b90*/  FADD.FTZ R35, R34, R35 ;  /* 0x0000002322237221 */ /* 0x000fc80000010000 */
[----:B------:R-:W-:Y:S01]  /*0ba0*/  FADD.FTZ R30, R35, R30 ;  /* 0x0000001e231e7221 */ /* 0x000fe20000010000 */
[----:B------:R-:W-:-:S03]  /*0bb0*/  FADD.FTZ R20, R21, R20 ;  /* 0x0000001415147221 */ /* 0x000fc60000010000 */
[----:B------:R-:W-:Y:S01]  /*0bc0*/  FADD.FTZ R31, R30, R31 ;  /* 0x0000001f1e1f7221 */ /* 0x000fe20000010000 */
[----:B------:R-:W-:-:S03]  /*0bd0*/  FADD.FTZ R20, R20, R37 ;  /* 0x0000002514147221 */ /* 0x000fc60000010000 */
[----:B------:R-:W-:Y:S01]  /*0be0*/  FADD.FTZ R31, R31, R28 ;  /* 0x0000001c1f1f7221 */ /* 0x000fe20000010000 */
[----:B------:R-:W-:-:S03]  /*0bf0*/  FADD.FTZ R20, R20, R39 ;  /* 0x0000002714147221 */ /* 0x000fc60000010000 */
[----:B------:R-:W-:Y:S01]  /*0c00*/  FADD.FTZ R52, R31, R52 ;  /* 0x000000341f347221 */ /* 0x000fe20000010000 */
[----:B------:R-:W-:-:S04]  /*0c10*/  FADD.FTZ R20, R20, R45 ;  /* 0x0000002d14147221 */ /* 0x000fc80000010000 */
[----:B------:R-:W-:Y:S01]  /*0c20*/  FADD.FTZ R20, R20, R47 ;  /* 0x0000002f14147221 */ /* 0x000fe20000010000 */
[----:B------:R-:W-:-:S03]  /*0c30*/  FADD.FTZ R53, R52, R53 ;  /* 0x0000003534357221 */ /* 0x000fc60000010000 */
[----:B------:R-:W-:Y:S01]  /*0c40*/  FADD.FTZ R2, R20, R49 ;  /* 0x0000003114027221 */ /* 0x000fe20000010000 */
[----:B------:R-:W-:-:S04]  /*0c50*/  FADD.FTZ R53, R53, R60 ;  /* 0x0000003c35357221 */ /* 0x000fc80000010000 */
[----:B------:R-:W-:Y:S01]  /*0c60*/  FADD.FTZ R36, R53, R54 ;  /* 0x0000003635247221 */ /* 0x000fe20000010000 */
[----:B------:R-:W-:Y:S06]  /*0c70*/  @P0 BRA `(.L_x_595) ;  /* 0xfffffff800280947 */ /* 0x000fec000383ffff */
.L_x_594:
[----:B------:R-:W-:Y:S05]  /*0c80*/  BSYNC.RECONVERGENT B1 ;  /* 0x0000000000017941 */ /* 0x000fea0003800200 */
.L_x_593:
[----:B------:R-:W0:Y:S01]  /*0c90*/  LDCU UR4, c[0x0][0x380] ;  /* 0x00007000ff0477ac */ /* 0x000e220008000800 */
[----:B------:R-:W-:Y:S02]  /*0ca0*/  LOP3.LUT R3, R58, 0x20, RZ, 0xfc, !PT ;  /* 0x000000203a037812 */ /* 0x000fe400078efcff */
[----:B------:R-:W-:Y:S02]  /*0cb0*/  LOP3.LUT R4, RZ, R58, RZ, 0x33, !PT ;  /* 0x0000003aff047212 */ /* 0x000fe400078e33ff */
[----:B0-----:R-:W-:-:S04]  /*0cc0*/  VIMNMX.U32 R3, PT, PT, R3, UR4, !PT ;  /* 0x0000000403037c48 */ /* 0x001fc8000ffe0000 */
[----:B------:R-:W-:-:S04]  /*0cd0*/  IADD3 R3, PT, PT, R3, R4, RZ ;  /* 0x0000000403037210 */ /* 0x000fc80007ffe0ff */
[----:B------:R-:W-:-:S04]  /*0ce0*/  LEA.HI R9, R3, 0x1, RZ, 0x1b ;  /* 0x0000000103097811 */ /* 0x000fc800078fd8ff */
[----:B------:R-:W-:-:S04]  /*0cf0*/  LOP3.LUT R3, R9, 0xf, RZ, 0xc0, !PT ;  /* 0x0000000f09037812 */ /* 0x000fc800078ec0ff */
[----:B------:R-:W-:-:S13]  /*0d00*/  ISETP.NE.AND P0, PT, R3, RZ, PT ;  /* 0x000000ff0300720c */ /* 0x000fda0003f05270 */
[----:B------:R-:W-:Y:S05]  /*0d10*/  @!P0 BRA `(.L_x_592) ;  /* 0x0000000400e88947 */ /* 0x000fea0003800000 */
[----:B------:R-:W0:Y:S01]  /*0d20*/  S2R R8, SR_TID.X ;  /* 0x0000000000087919 */ /* 0x000e220000002100 */
[----:B------:R-:W-:Y:S01]  /*0d30*/  ISETP.GE.U32.AND P0, PT, R3, 0x8, PT ;  /* 0x000000080300780c */ /* 0x000fe20003f06070 */
[----:B------:R-:W-:Y:S01]  /*0d40*/  BSSY.RECONVERGENT B1, `(.L_x_596) ;  /* 0x0000040000017945 */ /* 0x000fe20003800200 */
[----:B------:R-:W-:-:S04]  /*0d50*/  LOP3.LUT R34, R9, 0x7, RZ, 0xc0, !PT ;  /* 0x0000000709227812 */ /* 0x000fc800078ec0ff */
[----:B------:R-:W-:Y:S02]  /*0d60*/  ISETP.NE.AND P1, PT, R34, RZ, PT ;  /* 0x000000ff2200720c */ /* 0x000fe40003f25270 */
[----:B0-----:R-:W-:-:S05]  /*0d70*/  LOP3.LUT R3, R59, 0x1f, R8, 0xf8, !PT ;  /* 0x0000001f3b037812 */ /* 0x001fca00078ef808 */
[----:B------:R-:W-:Y:S06]  /*0d80*/  @!P0 BRA `(.L_x_597) ;  /* 0x0000000000ec8947 */ /* 0x000fec0003800000 */
[----:B------:R-:W0:Y:S01]  /*0d90*/  LDC.64 R6, c[0x0][0x440] ;  /* 0x00011000ff067b82 */ /* 0x000e220000000a00 */
[----:B------:R-:W-:-:S05]  /*0da0*/  IMAD R11, R0, R56, R3 ;  /* 0x00000038000b7224 */ /* 0x000fca00078e0203 */
[CC--:B------:R-:W-:Y:S02]  /*0db0*/  LEA R23, R56.reuse, R11.reuse, 0x5 ;  /* 0x0000000b38177211 */ /* 0x0c0fe400078e28ff */
[----:B------:R-:W1:Y:S01]  /*0dc0*/  LDC.64 R4, c[0x0][0x448] ;  /* 0x00011200ff047b82 */ /* 0x000e620000000a00 */
[CC--:B------:R-:W-:Y:S02]  /*0dd0*/  LEA R27, R56.reuse, R11.reuse, 0x6 ;  /* 0x0000000b381b7211 */ /* 0x0c0fe400078e30ff */
[C---:B------:R-:W-:Y:S02]  /*0de0*/  LEA R35, R56.reuse, R11, 0x7 ;  /* 0x0000000b38237211 */ /* 0x040fe400078e38ff */
[----:B------:R-:W-:Y:S01]  /*0df0*/  LEA R33, R56, R27, 0x5 ;  /* 0x0000001b38217211 */ /* 0x000fe200078e28ff */
[----:B0-----:R-:W-:-:S04]  /*0e00*/  IMAD.WIDE.U32 R12, R11, 0x4, R6 ;  /* 0x000000040b0c7825 */ /* 0x001fc800078e0006 */
[----:B------:R-:W-:-:S04]  /*0e10*/  IMAD.WIDE.U32 R20, R23, 0x4, R6 ;  /* 0x0000000417147825 */ /* 0x000fc800078e0006 */
[--C-:B-1----:R-:W-:Y:S01]  /*0e20*/  IMAD.WIDE.U32 R14, R11, 0x4, R4.reuse ;  /* 0x000000040b0e7825 */ /* 0x102fe200078e0004 */
[----:B------:R0:W2:Y:S03]  /*0e30*/  LDG.E R10, desc[UR6][R20.64] ;  /* 0x00000006140a7981 */ /* 0x0000a6000c1e1900 */
[----:B------:R-:W-:Y:S01]  /*0e40*/  IMAD.WIDE.U32 R22, R23, 0x4, R4 ;  /* 0x0000000417167825 */ /* 0x000fe200078e0004 */
[----:B------:R1:W3:Y:S03]  /*0e50*/  LDG.E R11, desc[UR6][R12.64] ;  /* 0x000000060c0b7981 */ /* 0x0002e6000c1e1900 */
[C---:B------:R-:W-:Y:S01]  /*0e60*/  IMAD.WIDE.U32 R24, R27.reuse, 0x4, R6 ;  /* 0x000000041b187825 */ /* 0x040fe200078e0006 */
[----:B------:R4:W5:Y:S03]  /*0e70*/  LDG.E R19, desc[UR6][R14.64] ;  /* 0x000000060e137981 */ /* 0x000966000c1e1900 */
[----:B------:R-:W-:Y:S01]  /*0e80*/  IMAD.WIDE.U32 R26, R27, 0x4, R4 ;  /* 0x000000041b1a7825 */ /* 0x000fe200078e0004 */
[----:B------:R-:W2:Y:S03]  /*0e90*/  LDG.E R18, desc[UR6][R22.64] ;  /* 0x0000000616127981 */ /* 0x000ea6000c1e1900 */
[C---:B------:R-:W-:Y:S01]  /*0ea0*/  IMAD.WIDE.U32 R28, R33.reuse, 0x4, R6 ;  /* 0x00000004211c7825 */ /* 0x040fe200078e0006 */
[----:B------:R4:W2:Y:S03]  /*0eb0*/  LDG.E R17, desc[UR6][R24.64] ;  /* 0x0000000618117981 */ /* 0x0008a6000c1e1900 */
[----:B0-----:R-:W-:Y:S01]  /*0ec0*/  IMAD.WIDE.U32 R20, R33, 0x4, R4 ;  /* 0x0000000421147825 */ /* 0x001fe200078e0004 */
[----:B------:R-:W2:Y:S01]  /*0ed0*/  LDG.E R27, desc[UR6][R26.64] ;  /* 0x000000061a1b7981 */ /* 0x000ea2000c1e1900 */
[----:B-1----:R-:W-:-:S02]  /*0ee0*/  LEA R13, R56, R35, 0x5 ;  /* 0x00000023380d7211 */ /* 0x002fc400078e28ff */
[C---:B------:R-:W-:Y:S01]  /*0ef0*/  IMAD.WIDE.U32 R32, R35.reuse, 0x4, R4 ;  /* 0x0000000423207825 */ /* 0x040fe200078e0004 */
[----:B------:R-:W2:Y:S01]  /*0f00*/  LDG.E R29, desc[UR6][R28.64] ;  /* 0x000000061c1d7981 */ /* 0x000ea2000c1e1900 */
[C---:B----4-:R-:W-:Y:S02]  /*0f10*/  LEA R15, R56.reuse, R35, 0x6 ;  /* 0x00000023380f7211 */ /* 0x050fe400078e30ff */
[--C-:B------:R-:W-:Y:S01]  /*0f20*/  IMAD.WIDE.U32 R30, R35, 0x4, R6.reuse ;  /* 0x00000004231e7825 */ /* 0x100fe200078e0006 */
[----:B------:R-:W4:Y:S03]  /*0f30*/  LDG.E R21, desc[UR6][R20.64] ;  /* 0x0000000614157981 */ /* 0x000f26000c1e1900 */
[C---:B------:R-:W-:Y:S01]  /*0f40*/  IMAD.WIDE.U32 R24, R13.reuse, 0x4, R6 ;  /* 0x000000040d187825 */ /* 0x040fe200078e0006 */
[----:B------:R0:W4:Y:S03]  /*0f50*/  LDG.E R16, desc[UR6][R30.64] ;  /* 0x000000061e107981 */ /* 0x000126000c1e1900 */
[----:B------:R-:W-:Y:S01]  /*0f60*/  IMAD.WIDE.U32 R22, R13, 0x4, R4 ;  /* 0x000000040d167825 */ /* 0x000fe200078e0004 */
[----:B------:R-:W4:Y:S03]  /*0f70*/  LDG.E R33, desc[UR6][R32.64] ;  /* 0x0000000620217981 */ /* 0x000f26000c1e1900 */
[----:B------:R-:W-:Y:S01]  /*0f80*/  IMAD.WIDE.U32 R12, R15, 0x4, R6 ;  /* 0x000000040f0c7825 */ /* 0x000fe200078e0006 */
[----:B------:R-:W4:Y:S01]  /*0f90*/  LDG.E R25, desc[UR6][R24.64] ;  /* 0x0000000618197981 */ /* 0x000f22000c1e1900 */
[----:B0-----:R-:W-:-:S02]  /*0fa0*/  LEA R31, R56, R15, 0x5 ;  /* 0x0000000f381f7211 */ /* 0x001fc400078e28ff */
[----:B------:R-:W-:Y:S01]  /*0fb0*/  IMAD.WIDE.U32 R14, R15, 0x4, R4 ;  /* 0x000000040f0e7825 */ /* 0x000fe200078e0004 */
[----:B------:R-:W4:Y:S03]  /*0fc0*/  LDG.E R23, desc[UR6][R22.64] ;  /* 0x0000000616177981 */ /* 0x000f26000c1e1900 */
[C---:B------:R-:W-:Y:S01]  /*0fd0*/  IMAD.WIDE.U32 R6, R31.reuse, 0x4, R6 ;  /* 0x000000041f067825 */ /* 0x040fe200078e0006 */
[----:B------:R-:W4:Y:S03]  /*0fe0*/  LDG.E R13, desc[UR6][R12.64] ;  /* 0x000000060c0d7981 */ /* 0x000f26000c1e1900 */
[----:B------:R-:W-:Y:S01]  /*0ff0*/  IMAD.WIDE.U32 R4, R31, 0x4, R4 ;  /* 0x000000041f047825 */ /* 0x000fe200078e0004 */
[----:B------:R-:W4:Y:S04]  /*1000*/  LDG.E R15, desc[UR6][R14.64] ;  /* 0x000000060e0f7981 */ /* 0x000f28000c1e1900 */
[----:B------:R-:W4:Y:S04]  /*1010*/  LDG.E R6, desc[UR6][R6.64] ;  /* 0x0000000606067981 */ /* 0x000f28000c1e1900 */
[----:B------:R-:W4:Y:S01]  /*1020*/  LDG.E R4, desc[UR6][R4.64] ;  /* 0x0000000604047981 */ /* 0x000f22000c1e1900 */
[----:B------:R-:W-:Y:S01]  /*1030*/  IADD3 R0, PT, PT, R0, 0x100, RZ ;  /* 0x0000010000007810 */ /* 0x000fe20007ffe0ff */
[----:B---3--:R-:W-:Y:S01]  /*1040*/  FADD.FTZ R11, R2, R11 ;  /* 0x0000000b020b7221 */ /* 0x008fe20000010000 */
[----:B-----5:R-:W-:-:S03]  /*1050*/  FADD.FTZ R19, R36, R19 ;  /* 0x0000001324137221 */ /* 0x020fc60000010000 */
[----:B--2---:R-:W-:Y:S01]  /*1060*/  FADD.FTZ R10, R11, R10 ;  /* 0x0000000a0b0a7221 */ /* 0x004fe20000010000 */
[----:B------:R-:W-:-:S03]  /*1070*/  FADD.FTZ R18, R19, R18 ;  /* 0x0000001213127221 */ /* 0x000fc60000010000 */
[----:B------:R-:W-:Y:S01]  /*1080*/  FADD.FTZ R10, R10, R17 ;  /* 0x000000110a0a7221 */ /* 0x000fe20000010000 */
[----:B------:R-:W-:-:S03]  /*1090*/  FADD.FTZ R18, R18, R27 ;  /* 0x0000001b12127221 */ /* 0x000fc60000010000 */
[----:B------:R-:W-:Y:S01]  /*10a0*/  FADD.FTZ R29, R10, R29 ;  /* 0x0000001d0a1d7221 */ /* 0x000fe20000010000 */
[----:B----4-:R-:W-:-:S03]  /*10b0*/  FADD.FTZ R18, R18, R21 ;  /* 0x0000001512127221 */ /* 0x010fc60000010000 */
[----:B------:R-:W-:Y:S01]  /*10c0*/  FADD.FTZ R16, R29, R16 ;  /* 0x000000101d107221 */ /* 0x000fe20000010000 */
[----:B------:R-:W-:-:S03]  /*10d0*/  FADD.FTZ R18, R18, R33 ;  /* 0x0000002112127221 */ /* 0x000fc60000010000 */
[----:B------:R-:W-:Y:S01]  /*10e0*/  FADD.FTZ R16, R16, R25 ;  /* 0x0000001910107221 */ /* 0x000fe20000010000 */
[----:B------:R-:W-:-:S03]  /*10f0*/  FADD.FTZ R18, R18, R23 ;  /* 0x0000001712127221 */ /* 0x000fc60000010000 */
[----:B------:R-:W-:Y:S01]  /*1100*/  FADD.FTZ R13, R16, R13 ;  /* 0x0000000d100d7221 */ /* 0x000fe20000010000 */
[----:B------:R-:W-:-:S03]  /*1110*/  FADD.FTZ R15, R18, R15 ;  /* 0x0000000f120f7221 */ /* 0x000fc60000010000 */
[----:B------:R-:W-:Y:S01]  /*1120*/  FADD.FTZ R2, R13, R6 ;  /* 0x000000060d027221 */ /* 0x000fe20000010000 */
[----:B------:R-:W-:-:S07]  /*1130*/  FADD.FTZ R36, R15, R4 ;  /* 0x000000040f247221 */ /* 0x000fce0000010000 */
.L_x_597:
[----:B------:R-:W-:Y:S05]  /*1140*/  BSYNC.RECONVERGENT B1 ;  /* 0x0000000000017941 */ /* 0x000fea0003800200 */
.L_x_596:
[----:B------:R-:W-:Y:S05]  /*1150*/  @!P1 BRA `(.L_x_592) ;  /* 0x0000000000d89947 */ /* 0x000fea0003800000 */
[----:B------:R-:W-:Y:S01]  /*1160*/  ISETP.GE.U32.AND P0, PT, R34, 0x4, PT ;  /* 0x000000042200780c */ /* 0x000fe20003f06070 */
[----:B------:R-:W-:Y:S01]  /*1170*/  BSSY.RECONVERGENT B1, `(.L_x_598) ;  /* 0x0000023000017945 */ /* 0x000fe20003800200 */
[----:B------:R-:W-:-:S04]  /*1180*/  LOP3.LUT R9, R9, 0x3, RZ, 0xc0, !PT ;  /* 0x0000000309097812 */ /* 0x000fc800078ec0ff */
[----:B------:R-:W-:-:S07]  /*1190*/  ISETP.NE.AND P1, PT, R9, RZ, PT ;  /* 0x000000ff0900720c */ /* 0x000fce0003f25270 */
[----:B------:R-:W-:Y:S06]  /*11a0*/  @!P0 BRA `(.L_x_599) ;  /* 0x00000000007c8947 */ /* 0x000fec0003800000 */
[----:B------:R-:W0:Y:S01]  /*11b0*/  LDC.64 R4, c[0x0][0x440] ;  /* 0x00011000ff047b82 */ /* 0x000e220000000a00 */
[----:B------:R-:W-:-:S05]  /*11c0*/  IMAD R3, R0, R56, R3 ;  /* 0x0000003800037224 */ /* 0x000fca00078e0203 */
[----:B------:R-:W-:Y:S02]  /*11d0*/  LEA R17, R56, R3, 0x5 ;  /* 0x0000000338117211 */ /* 0x000fe400078e28ff */
[----:B------:R-:W1:Y:S01]  /*11e0*/  LDC.64 R10, c[0x0][0x448] ;  /* 0x00011200ff0a7b82 */ /* 0x000e620000000a00 */
[----:B0-----:R-:W-:-:S04]  /*11f0*/  IMAD.WIDE.U32 R6, R3, 0x4, R4 ;  /* 0x0000000403067825 */ /* 0x001fc800078e0004 */
[----:B------:R-:W-:Y:S02]  /*1200*/  IMAD.WIDE.U32 R14, R17, 0x4, R4 ;  /* 0x00000004110e7825 */ /* 0x000fe400078e0004 */
[----:B------:R-:W2:Y:S02]  /*1210*/  LDG.E R7, desc[UR6][R6.64] ;  /* 0x0000000606077981 */ /* 0x000ea4000c1e1900 */
[--C-:B-1----:R-:W-:Y:S01]  /*1220*/  IMAD.WIDE.U32 R12, R3, 0x4, R10.reuse ;  /* 0x00000004030c7825 */ /* 0x102fe200078e000a */
[C---:B------:R-:W-:Y:S01]  /*1230*/  LEA R3, R56.reuse, R3, 0x6 ;  /* 0x0000000338037211 */ /* 0x040fe200078e30ff */
[----:B------:R-:W3:Y:S02]  /*1240*/  LDG.E R14, desc[UR6][R14.64] ;  /* 0x000000060e0e7981 */ /* 0x000ee4000c1e1900 */
[----:B------:R-:W-:Y:S01]  /*1250*/  IMAD.WIDE.U32 R16, R17, 0x4, R10 ;  /* 0x0000000411107825 */ /* 0x000fe200078e000a */
[----:B------:R-:W-:Y:S01]  /*1260*/  LEA R23, R56, R3, 0x5 ;  /* 0x0000000338177211 */ /* 0x000fe200078e28ff */
[----:B------:R-:W4:Y:S02]  /*1270*/  LDG.E R13, desc[UR6][R12.64] ;  /* 0x000000060c0d7981 */ /* 0x000f24000c1e1900 */
[----:B------:R-:W-:-:S02]  /*1280*/  IMAD.WIDE.U32 R18, R3, 0x4, R4 ;  /* 0x0000000403127825 */ /* 0x000fc400078e0004 */
[----:B------:R-:W5:Y:S02]  /*1290*/  LDG.E R16, desc[UR6][R16.64] ;  /* 0x0000000610107981 */ /* 0x000f64000c1e1900 */
[----:B------:R-:W-:Y:S02]  /*12a0*/  IMAD.WIDE.U32 R20, R3, 0x4, R10 ;  /* 0x0000000403147825 */ /* 0x000fe400078e000a */
[----:B------:R-:W5:Y:S02]  /*12b0*/  LDG.E R18, desc[UR6][R18.64] ;  /* 0x0000000612127981 */ /* 0x000f64000c1e1900 */
[C---:B------:R-:W-:Y:S02]  /*12c0*/  IMAD.WIDE.U32 R4, R23.reuse, 0x4, R4 ;  /* 0x0000000417047825 */ /* 0x040fe400078e0004 */
[----:B------:R-:W5:Y:S02]  /*12d0*/  LDG.E R20, desc[UR6][R20.64] ;  /* 0x0000000614147981 */ /* 0x000f64000c1e1900 */
[----:B------:R-:W-:-:S02]  /*12e0*/  IMAD.WIDE.U32 R10, R23, 0x4, R10 ;  /* 0x00000004170a7825 */ /* 0x000fc400078e000a */
[----:B------:R-:W5:Y:S04]  /*12f0*/  LDG.E R4, desc[UR6][R4.64] ;  /* 0x0000000604047981 */ /* 0x000f68000c1e1900 */
[----:B------:R-:W5:Y:S01]  /*1300*/  LDG.E R10, desc[UR6][R10.64] ;  /* 0x000000060a0a7981 */ /* 0x000f62000c1e1900 */
[----:B------:R-:W-:Y:S01]  /*1310*/  IADD3 R0, PT, PT, R0, 0x80, RZ ;  /* 0x0000008000007810 */ /* 0x000fe20007ffe0ff */
[----:B--2---:R-:W-:-:S04]  /*1320*/  FADD.FTZ R7, R2, R7 ;  /* 0x0000000702077221 */ /* 0x004fc80000010000 */
[----:B---3--:R-:W-:Y:S01]  /*1330*/  FADD.FTZ R7, R7, R14 ;  /* 0x0000000e07077221 */ /* 0x008fe20000010000 */
[----:B----4-:R-:W-:-:S04]  /*1340*/  FADD.FTZ R13, R36, R13 ;  /* 0x0000000d240d7221 */ /* 0x010fc80000010000 */
[----:B-----5:R-:W-:Y:S01]  /*1350*/  FADD.FTZ R13, R13, R16 ;  /* 0x000000100d0d7221 */ /* 0x020fe20000010000 */
[----:B------:R-:W-:-:S03]  /*1360*/  FADD.FTZ R7, R7, R18 ;  /* 0x0000001207077221 */ /* 0x000fc60000010000 */
[----:B------:R-:W-:Y:S01]  /*1370*/  FADD.FTZ R13, R13, R20 ;  /* 0x000000140d0d7221 */ /* 0x000fe20000010000 */
[----:B------:R-:W-:-:S03]  /*1380*/  FADD.FTZ R2, R7, R4 ;  /* 0x0000000407027221 */ /* 0x000fc60000010000 */
[----:B------:R-:W-:-:S07]  /*1390*/  FADD.FTZ R36, R13, R10 ;  /* 0x0000000a0d247221 */ /* 0x000fce0000010000 */
.L_x_599:
[----:B------:R-:W-:Y:S05]  /*13a0*/  BSYNC.RECONVERGENT B1 ;  /* 0x0000000000017941 */ /* 0x000fea0003800200 */
.L_x_598:
[----:B------:R-:W-:Y:S05]  /*13b0*/  @!P1 BRA `(.L_x_592) ;  /* 0x0000000000409947 */ /* 0x000fea0003800000 */
[----:B------:R-:W0:Y:S01]  /*13c0*/  LDC.64 R10, c[0x0][0x440] ;  /* 0x00011000ff0a7b82 */ /* 0x000e220000000a00 */
[----:B------:R-:W-:Y:S01]  /*13d0*/  IMAD R59, R0, R56, R59 ;  /* 0x00000038003b7224 */ /* 0x000fe200078e023b */
[----:B------:R-:W-:Y:S02]  /*13e0*/  LOP3.LUT R8, R8, 0x1f, RZ, 0xc0, !PT ;  /* 0x0000001f08087812 */ /* 0x000fe400078ec0ff */
[----:B------:R-:W-:Y:S02]  /*13f0*/  IADD3 R9, PT, PT, -R9, RZ, RZ ;  /* 0x000000ff09097210 */ /* 0x000fe40007ffe1ff */
[----:B------:R-:W-:Y:S02]  /*1400*/  IADD3 R59, PT, PT, R8, R59, RZ ;  /* 0x0000003b083b7210 */ /* 0x000fe40007ffe0ff */
[----:B------:R-:W1:Y:S05]  /*1410*/  LDC.64 R12, c[0x0][0x448] ;  /* 0x00011200ff0c7b82 */ /* 0x000e6a0000000a00 */
.L_x_600:
[----:B0-----:R-:W-:-:S04]  /*1420*/  IMAD.WIDE.U32 R4, R59, 0x4, R10 ;  /* 0x000000043b047825 */ /* 0x001fc800078e000a */
[----:B-1----:R-:W-:Y:S02]  /*1430*/  IMAD.WIDE.U32 R6, R59, 0x4, R12 ;  /* 0x000000043b067825 */ /* 0x002fe400078e000c */
[----:B------:R-:W2:Y:S04]  /*1440*/  LDG.E R5, desc[UR6][R4.64] ;  /* 0x0000000604057981 */ /* 0x000ea8000c1e1900 */
[----:B------:R-:W3:Y:S01]  /*1450*/  LDG.E R7, desc[UR6][R6.64] ;  /* 0x0000000606077981 */ /* 0x000ee2000c1e1900 */
[----:B------:R-:W-:Y:S02]  /*1460*/  IADD3 R9, PT, PT, R9, 0x1, RZ ;  /* 0x0000000109097810 */ /* 0x000fe40007ffe0ff */
[----:B------:R-:W-:Y:S02]  /*1470*/  LEA R59, R56, R59, 0x5 ;  /* 0x0000003b383b7211 */ /* 0x000fe400078e28ff */
[----:B------:R-:W-:Y:S01]  /*1480*/  ISETP.NE.AND P0, PT, R9, RZ, PT ;  /* 0x000000ff0900720c */ /* 0x000fe20003f05270 */
[----:B--2---:R-:W-:Y:S01]  /*1490*/  FADD.FTZ R2, R5, R2 ;  /* 0x0000000205027221 */ /* 0x004fe20000010000 */
[----:B---3--:R-:W-:-:S11]  /*14a0*/  FADD.FTZ R36, R7, R36 ;  /* 0x0000002407247221 */ /* 0x008fd60000010000 */
[----:B------:R-:W-:Y:S05]  /*14b0*/  @P0 BRA `(.L_x_600) ;  /* 0xfffffffc00d80947 */ /* 0x000fea000383ffff */
.L_x_592:
[----:B------:R-:W-:Y:S05]  /*14c0*/  BSYNC.RECONVERGENT B0 ;  /* 0x0000000000007941 */ /* 0x000fea0003800200 */
.L_x_591:
[----:B------:R-:W0:Y:S01]  /*14d0*/  S2R R3, SR_TID.X ;  /* 0x0000000000037919 */ /* 0x000e220000002100 */
[----:B------:R-:W1:Y:S01]  /*14e0*/  S2UR UR5, SR_CgaCtaId ;  /* 0x00000000000579c3 */ /* 0x000e620000008800 */
[----:B------:R-:W-:Y:S02]  /*14f0*/  UMOV UR4, 0x400 ;  /* 0x0000040000047882 */ /* 0x000fe40000000000 */
[----:B-1----:R-:W-:Y:S01]  /*1500*/  ULEA UR4, UR5, UR4, 0x18 ;  /* 0x0000000405047291 */ /* 0x002fe2000f8ec0ff */
[--C-:B0-----:R-:W-:Y:S02]  /*1510*/  LOP3.LUT R0, R58, 0x1f, R3.reuse, 0x78, !PT ;  /* 0x0000001f3a007812 */ /* 0x101fe400078e7803 */
[----:B------:R-:W-:Y:S02]  /*1520*/  LOP3.LUT R11, R3, 0x1f, RZ, 0xc0, !PT ;  /* 0x0000001f030b7812 */ /* 0x000fe400078ec0ff */
[C---:B------:R-:W-:Y:S02]  /*1530*/  LOP3.LUT R3, R0.reuse, 0x3e0, R3, 0xf8, !PT ;  /* 0x000003e000037812 */ /* 0x040fe400078ef803 */
[----:B------:R-:W-:-:S02]  /*1540*/  SHF.L.U32 R0, R0, 0x2, RZ ;  /* 0x0000000200007819 */ /* 0x000fc400000006ff */
[----:B------:R-:W-:Y:S02]  /*1550*/  LEA R3, R3, UR4, 0x2 ;  /* 0x0000000403037c11 */ /* 0x000fe4000f8e10ff */
[C---:B------:R-:W-:Y:S02]  /*1560*/  SHF.L.U32 R5, R11.reuse, 0x7, RZ ;  /* 0x000000070b057819 */ /* 0x040fe400000006ff */
[----:B------:R-:W-:Y:S01]  /*1570*/  ISETP.NE.AND P0, PT, R11, RZ, PT ;  /* 0x000000ff0b00720c */ /* 0x000fe20003f05270 */
[----:B------:R-:W-:Y:S01]  /*1580*/  STS [R3], R36 ;  /* 0x0000002403007388 */ /* 0x000fe20000000800 */
[----:B------:R-:W-:-:S03]  /*1590*/  LOP3.LUT R0, R5, R0, RZ, 0xfc, !PT ;  /* 0x0000000005007212 */ /* 0x000fc600078efcff */
[----:B------:R-:W-:Y:S01]  /*15a0*/  STS [R3+0x1000], R2 ;  /* 0x0010000203007388 */ /* 0x000fe20000000800 */
[----:B------:R-:W-:Y:S06]  /*15b0*/  BAR.SYNC.DEFER_BLOCKING 0x0 ;  /* 0x0000000000007b1d */ /* 0x000fec0000010000 */
[----:B------:R-:W0:Y:S04]  /*15c0*/  LDS R4, [R0+UR4] ;  /* 0x0000000400047984 */ /* 0x000e280008000800 */
[----:B------:R-:W1:Y:S04]  /*15d0*/  LDS R5, [R0+UR4+0x1000] ;  /* 0x0010000400057984 */ /* 0x000e680008000800 */
[----:B0-----:R-:W0:Y:S04]  /*15e0*/  SHFL.BFLY PT, R7, R4, 0x1, 0x1f ;  /* 0x0c201f0004077f89 */ /* 0x001e2800000e0000 */
[----:B-1----:R-:W1:Y:S01]  /*15f0*/  SHFL.BFLY PT, R6, R5, 0x1, 0x1f ;  /* 0x0c201f0005067f89 */ /* 0x002e6200000e0000 */
[----:B0-----:R-:W-:Y:S01]  /*1600*/  FADD.FTZ R8, R4, R7 ;  /* 0x0000000704087221 */ /* 0x001fe20000010000 */
[----:B-1----:R-:W-:-:S04]  /*1610*/  FADD.FTZ R6, R5, R6 ;  /* 0x0000000605067221 */ /* 0x002fc80000010000 */
[----:B------:R-:W0:Y:S04]  /*1620*/  SHFL.BFLY PT, R9, R8, 0x2, 0x1f ;  /* 0x0c401f0008097f89 */ /* 0x000e2800000e0000 */
[----:B------:R-:W1:Y:S01]  /*1630*/  SHFL.BFLY PT, R7, R6, 0x2, 0x1f ;  /* 0x0c401f0006077f89 */ /* 0x000e6200000e0000 */
[----:B0-----:R-:W-:Y:S01]  /*1640*/  FADD.FTZ R9, R8, R9 ;  /* 0x0000000908097221 */ /* 0x001fe20000010000 */
[----:B-1----:R-:W-:-:S04]  /*1650*/  FADD.FTZ R7, R6, R7 ;  /* 0x0000000706077221 */ /* 0x002fc80000010000 */
[----:B------:R-:W0:Y:S04]  /*1660*/  SHFL.BFLY PT, R10, R9, 0x4, 0x1f ;  /* 0x0c801f00090a7f89 */ /* 0x000e2800000e0000 */
[----:B------:R-:W1:Y:S01]  /*1670*/  SHFL.BFLY PT, R2, R7, 0x4, 0x1f ;  /* 0x0c801f0007027f89 */ /* 0x000e6200000e0000 */
[----:B0-----:R-:W-:Y:S01]  /*1680*/  FADD.FTZ R10, R9, R10 ;  /* 0x0000000a090a7221 */ /* 0x001fe20000010000 */
[----:B------:R-:W-:Y:S01]  /*1690*/  SHF.L.U32 R9, R57, 0x1, RZ ;  /* 0x0000000139097819 */ /* 0x000fe200000006ff */
[----:B-1----:R-:W-:-:S03]  /*16a0*/  FADD.FTZ R2, R7, R2 ;  /* 0x0000000207027221 */ /* 0x002fc60000010000 */
[----:B------:R-:W0:Y:S01]  /*16b0*/  SHFL.BFLY PT, R5, R10, 0x8, 0x1f ;  /* 0x0d001f000a057f89 */ /* 0x000e2200000e0000 */
[----:B------:R-:W-:Y:S02]  /*16c0*/  @!P0 LEA R7, R58, UR4, 0x2 ;  /* 0x000000043a078c11 */ /* 0x000fe4000f8e10ff */
[----:B------:R-:W-:Y:S01]  /*16d0*/  ISETP.GE.U32.AND P1, PT, R9, R56, PT ;  /* 0x000000380900720c */ /* 0x000fe20003f26070 */
[----:B------:R-:W1:Y:S01]  /*16e0*/  SHFL.BFLY PT, R3, R2, 0x8, 0x1f ;  /* 0x0d001f0002037f89 */ /* 0x000e6200000e0000 */
[----:B0-----:R-:W-:Y:S01]  /*16f0*/  FADD.FTZ R5, R10, R5 ;  /* 0x000000050a057221 */ /* 0x001fe20000010000 */
[----:B-1----:R-:W-:-:S04]  /*1700*/  FADD.FTZ R3, R2, R3 ;  /* 0x0000000302037221 */ /* 0x002fc80000010000 */
[----:B------:R-:W0:Y:S04]  /*1710*/  SHFL.BFLY PT, R4, R5, 0x10, 0x1f ;  /* 0x0e001f0005047f89 */ /* 0x000e2800000e0000 */
[----:B------:R-:W1:Y:S01]  /*1720*/  SHFL.BFLY PT, R0, R3, 0x10, 0x1f ;  /* 0x0e001f0003007f89 */ /* 0x000e6200000e0000 */
[----:B0-----:R-:W-:Y:S01]  /*1730*/  FADD.FTZ R4, R5, R4 ;  /* 0x0000000405047221 */ /* 0x001fe20000010000 */
[----:B-1----:R-:W-:-:S04]  /*1740*/  FADD.FTZ R0, R3, R0 ;  /* 0x0000000003007221 */ /* 0x002fc80000010000 */
[----:B------:R0:W-:Y:S04]  /*1750*/  @!P0 STS [R7+0x2000], R4 ;  /* 0x0020000407008388 */ /* 0x0001e80000000800 */
[----:B------:R0:W-:Y:S01]  /*1760*/  @!P0 STS [R7+0x2080], R0 ;  /* 0x0020800007008388 */ /* 0x0001e20000000800 */
[----:B------:R-:W-:Y:S06]  /*1770*/  BAR.SYNC.DEFER_BLOCKING 0x0 ;  /* 0x0000000000007b1d */ /* 0x000fec0000010000 */
[----:B------:R-:W-:Y:S05]  /*1780*/  @P1 EXIT ;  /* 0x000000000000194d */ /* 0x000fea0003800000 */
[----:B------:R-:W-:-:S04]  /*1790*/  ISETP.GT.U32.AND P0, PT, R11, 0xf, PT ;  /* 0x0000000f0b00780c */ /* 0x000fc80003f04070 */
[----:B------:R-:W-:-:S13]  /*17a0*/  ISETP.NE.OR P0, PT, R58, 0x1f, P0 ;  /* 0x0000001f3a00780c */ /* 0x000fda0000705670 */
[----:B------:R-:W-:Y:S05]  /*17b0*/  @P0 EXIT ;  /* 0x000000000000094d */ /* 0x000fea0003800000 */
[----:B0-----:R-:W-:Y:S01]  /*17c0*/  LEA R0, R11, UR4, 0x3 ;  /* 0x000000040b007c11 */ /* 0x001fe2000f8e18ff */
[----:B------:R-:W0:Y:S04]  /*17d0*/  LDC.64 R2, c[0x0][0x488] ;  /* 0x00012200ff027b82 */ /* 0x000e280000000a00 */
[----:B------:R-:W1:Y:S04]  /*17e0*/  LDS.64 R6, [R0+0x2000] ;  /* 0x0020000000067984 */ /* 0x000e680000000a00 */
[----:B------:R-:W2:Y:S01]  /*17f0*/  LDS.64 R8, [R0+0x2080] ;  /* 0x0020800000087984 */ /* 0x000ea20000000a00 */
[----:B------:R-:W3:Y:S01]  /*1800*/  LDC.64 R4, c[0x0][0x480] ;  /* 0x00012000ff047b82 */ /* 0x000ee20000000a00 */
[----:B0-----:R-:W-:-:S04]  /*1810*/  IMAD.WIDE.U32 R2, R57, 0x4, R2 ;  /* 0x0000000439027825 */ /* 0x001fc800078e0002 */
[----:B---3--:R-:W-:Y:S01]  /*1820*/  IMAD.WIDE.U32 R4, R57, 0x4, R4 ;  /* 0x0000000439047825 */ /* 0x008fe200078e0004 */
[----:B-1----:R-:W-:Y:S02]  /*1830*/  F2FP.BF16.F32.PACK_AB R7, R7, R6 ;  /* 0x000000060707723e */ /* 0x002fe400000010ff */
[----:B--2---:R-:W-:-:S03]  /*1840*/  F2FP.BF16.F32.PACK_AB R9, R9, R8 ;  /* 0x000000080909723e */ /* 0x004fc600000010ff */
[----:B------:R-:W-:Y:S04]  /*1850*/  STG.E desc[UR6][R2.64], R7 ;  /* 0x0000000702007986 */ /* 0x000fe8000c101906 */
[----:B------:R-:W-:Y:S01]  /*1860*/  STG.E desc[UR6][R4.64], R9 ;  /* 0x0000000904007986 */ /* 0x000fe2000c101906 */
[----:B------:R-:W-:Y:S05]  /*1870*/  EXIT ;  /* 0x000000000000794d */ /* 0x000fea0003800000 */
.L_x_601:
        /* <DEDUP_REMOVED lines=16> */
.L_x_15588:


//--------------------- .text._ZN10layer_norm13ln_bwd_kernelINS_13Kernel_traitsI13__nv_bfloat16S2_S2_S2_fjLj8192ELj1ELj1ELj8ELj16ENS_18Kernel_traits_baseILj8192ES2_S2_S2_S2_fjLj256EEEEELb1ELb0ELb1ELb0EEEvNS_9BwdParamsE --------------------------
	.section	.text._ZN10layer_norm13ln_bwd_kernelINS_13Kernel_traitsI13__nv_bfloat16S2_S2_S2_fjLj8192ELj1ELj1ELj8ELj16ENS_18Kernel_traits_baseILj8192ES2_S2_S2_S2_fjLj256EEEEELb1ELb0ELb1ELb0EEEvNS_9BwdParamsE,"ax",@progbits
	.align	128
        .global         _ZN10layer_norm13ln_bwd_kernelINS_13Kernel_traitsI13__nv_bfloat16S2_S2_S2_fjLj8192ELj1ELj1ELj8ELj16ENS_18Kernel_traits_baseILj8192ES2_S2_S2_S2_fjLj256EEEEELb1ELb0ELb1ELb0EEEvNS_9BwdParamsE
        .type           _ZN10layer_norm13ln_bwd_kernelINS_13Kernel_traitsI13__nv_bfloat16S2_S2_S2_fjLj8192ELj1ELj1ELj8ELj16ENS_18Kernel_traits_baseILj8192ES2_S2_S2_S2_fjLj256EEEEELb1ELb0ELb1ELb0EEEvNS_9BwdParamsE,@function
        .size           _ZN10layer_norm13ln_bwd_kernelINS_13Kernel_traitsI13__nv_bfloat16S2_S2_S2_fjLj8192ELj1ELj1ELj8ELj16ENS_18Kernel_traits_baseILj8192ES2_S2_S2_S2_fjLj256EEEEELb1ELb0ELb1ELb0EEEvNS_9BwdParamsE,(.L_x_15589 - _ZN10layer_norm13ln_bwd_kernelINS_13Kernel_traitsI13__nv_bfloat16S2_S2_S2_fjLj8192ELj1ELj1ELj8ELj16ENS_18Kernel_traits_baseILj8192ES2_S2_S2_S2_fjLj256EEEEELb1ELb0ELb1ELb0EEEvNS_9BwdParamsE)
        .other          _ZN10layer_norm13ln_bwd_kernelINS_13Kernel_traitsI13__nv_bfloat16S2_S2_S2_fjLj8192ELj1ELj1ELj8ELj16ENS_18Kernel_traits_baseILj8192ES2_S2_S2_S2_fjLj256EEEEELb1ELb0ELb1ELb0EEEvNS_9BwdParamsE,@"STO_CUDA_ENTRY STV_DEFAULT"
_ZN10layer_norm13ln_bwd_kernelINS_13Kernel_traitsI13__nv_bfloat16S2_S2_S2_fjLj8192ELj1ELj1ELj8ELj16ENS_18Kernel_traits_baseILj8192ES2_S2_S2_S2_fjLj256EEEEELb1ELb0ELb1ELb0EEEvNS_9BwdParamsE:
.text._ZN10layer_norm13ln_bwd_kernelINS_13Kernel_traitsI13__nv_bfloat16S2_S2_S2_fjLj8192ELj1ELj1ELj8ELj16ENS_18Kernel_traits_baseILj8192ES2_S2_S2_S2_fjLj256EEEEELb1ELb0ELb1ELb0EEEvNS_9BwdParamsE:
[----:B------:R-:W-:Y:S01]  /*0000*/  LDC R1, c[0x0][0x37c] ;  /* 0x0000df00ff017b82 */ /* 0x000fe20000000800 */
[----:B------:R-:W0:Y:S01]  /*0010*/  S2R R199, SR_TID.X ;  /* 0x0000000000c77919 */ /* 0x000e220000002100 */
[----:B------:R-:W1:Y:S01]  /*0020*/  LDCU UR4, c[0x0][0x388] ;  /* 0x00007100ff0477ac */ /* 0x000e620008000800 */
[----:B------:R-:W2:Y:S01]  /*0030*/  LDCU.64 UR10, c[0x0][0x358] ;  /* 0x00006b00ff0a77ac */ /* 0x000ea20008000a00 */
[----:B------:R-:W3:Y:S01]  /*0040*/  LDCU UR5, c[0x0][0x384] ;  /* 0x00007080ff0577ac */ /* 0x000ee20008000800 */
[----:B-1----:R-:W-:-:S05]  /*0050*/  IMAD.U32 R0, RZ, RZ, UR4 ;  /* 0x00000004ff007e24 */ /* 0x002fca000f8e00ff */
[----:B------:R-:W-:-:S04]  /*0060*/  SHF.R.S32.HI R3, RZ, 0x1f, R0 ;  /* 0x0000001fff037819 */ /* 0x000fc80000011400 */
[----:B------:R-:W-:Y:S02]  /*0070*/  LEA.HI R2, R3, R0, RZ, 0x3 ;  /* 0x0000000003027211 */ /* 0x000fe400078f18ff */
[----:B0-----:R-:W-:Y:S01]  /*0080*/  LOP3.LUT R5, R199, 0xff, RZ, 0x3c, !PT ;  /* 0x000000ffc7057812 */ /* 0x001fe200078e3cff */
[----:B------:R-:W-:-:S03]  /*0090*/  IMAD.MOV.U32 R3, RZ, RZ, R199 ;  /* 0x000000ffff037224 */ /* 0x000fc600078e00c7 */
        /* <DEDUP_REMOVED lines=15> */
[----:B----4-:R-:W-:-:S04]  /*0190*/  @P2 IMAD.WIDE.U32 R10, R3, 0x10, R10 ;  /* 0x00000010030a2825 */ /* 0x010fc800078e000a */
[----:B------:R-:W-:Y:S01]  /*01a0*/  @P2 VIADD R3, R3, 0x100 ;  /* 0x0000010003032836 */ /* 0x000fe20000000000 */
[----:B------:R1:W5:Y:S03]  /*01b0*/  @P2 LDG.E.128 R112, desc[UR10][R10.64] ;  /* 0x0000000a0a702981 */ /* 0x000366000c1e1d00 */
[----:B---3--:R-:W-:-:S05]  /*01c0*/  @P3 IMAD.WIDE.U32 R6, R3, 0x10, R12 ;  /* 0x0000001003063825 */ /* 0x008fca00078e000c */
[----:B------:R1:W5:Y:S01]  /*01d0*/  @P3 LDG.E.128 R108, desc[UR10][R6.64] ;  /* 0x0000000a066c3981 */ /* 0x000362000c1e1d00 */
[----:B------:R-:W0:Y:S01]  /*01e0*/  S2UR UR4, SR_CTAID.X ;  /* 0x00000000000479c3 */ /* 0x000e220000002500 */
[----:B------:R-:W-:Y:S02]  /*01f0*/  CS2R R104, SRZ ;  /* 0x0000000000687805 */ /* 0x000fe4000001ff00 */
[----:B------:R-:W-:Y:S02]  /*0200*/  CS2R R106, SRZ ;  /* 0x00000000006a7805 */ /* 0x000fe4000001ff00 */
[----:B------:R-:W-:Y:S02]  /*0210*/  CS2R R100, SRZ ;  /* 0x0000000000647805 */ /* 0x000fe4000001ff00 */
[----:B------:R-:W-:Y:S01]  /*0220*/  CS2R R102, SRZ ;  /* 0x0000000000667805 */ /* 0x000fe2000001ff00 */
[----:B0-----:R-:W-:-:S05]  /*0230*/  IMAD.U32 R5, RZ, RZ, UR4 ;  /* 0x00000004ff057e24 */ /* 0x001fca000f8e00ff */
        /* <DEDUP_REMOVED lines=29> */
[----:B-1----:R-:W-:Y:S06]  /*0410*/  @P4 BRA `(.L_x_602) ;  /* 0x0000009400604947 */ /* 0x002fec0003800000 */
        /* <DEDUP_REMOVED lines=33> */
[----:B------:R-:W0:Y:S01]  /*0630*/  LDCU.U8 UR9, c[0x0][0x410] ;  /* 0x00008200ff0977ac */ /* 0x000e220008000000 */
[----:B------:R-:W1:Y:S01]  /*0640*/  LDCU UR14, c[0x0][0x400] ;  /* 0x00008000ff0e77ac */ /* 0x000e620008000800 */
[----:B------:R-:W2:Y:S01]  /*0650*/  LDCU.64 UR16, c[0x0][0x408] ;  /* 0x00008100ff1077ac */ /* 0x000ea20008000a00 */
[----:B------:R-:W3:Y:S01]  /*0660*/  LDCU.64 UR12, c[0x0][0x438] ;  /* 0x00008700ff0c77ac */ /* 0x000ee20008000a00 */
[----:B------:R-:W4:Y:S06]  /*0670*/  LDCU.64 UR6, c[0x0][0x478] ;  /* 0x00008f00ff0677ac */ /* 0x000f2c0008000a00 */
.L_x_751:
[----:B0-23--:R-:W0:Y:S08]  /*0680*/  LDC.64 R140, c[0x0][0x3f8] ;  /* 0x0000fe00ff8c7b82 */ /* 0x00de300000000a00 */
[----:B------:R-:W1:Y:S08]  /*0690*/  LDC.64 R6, c[0x0][0x3c8] ;  /* 0x0000f200ff067b82 */ /* 0x000e700000000a00 */
[----:B------:R-:W2:Y:S01]  /*06a0*/  LDC.64 R142, c[0x0][0x3f0] ;  /* 0x0000fc00ff8e7b82 */ /* 0x000ea20000000a00 */
[----:B0-----:R-:W-:-:S07]  /*06b0*/  IMAD.WIDE R144, R5, 0x4, R140 ;  /* 0x0000000405907825 */ /* 0x001fce00078e028c */
[----:B------:R-:W0:Y:S01]  /*06c0*/  LDC.64 R140, c[0x0][0x3c0] ;  /* 0x0000f000ff8c7b82 */ /* 0x000e220000000a00 */
[----:B------:R-:W3:Y:S01]  /*06d0*/  LDG.E R4, desc[UR10][R144.64] ;  /* 0x0000000a90047981 */ /* 0x000ee2000c1e1900 */
[----:B-1----:R-:W-:-:S06]  /*06e0*/  IMAD.WIDE R6, R5, 0x4, R6 ;  /* 0x0000000405067825 */ /* 0x002fcc00078e0206 */
[----:B-----5:R1:W5:Y:S01]  /*06f0*/  LDG.E R6, desc[UR10][R6.64] ;  /* 0x0000000a06067981 */ /* 0x020362000c1e1900 */
[----:B--2---:R-:W-:-:S05]  /*0700*/  IMAD.WIDE R142, R5, 0x4, R142 ;  /* 0x00000004058e7825 */ /* 0x004fca00078e028e */
[----:B------:R1:W5:Y:S01]  /*0710*/  LDG.E R8, desc[UR10][R142.64] ;  /* 0x0000000a8e087981 */ /* 0x000362000c1e1900 */
[----:B------:R-:W-:Y:S01]  /*0720*/  BSSY.RECONVERGENT B0, `(.L_x_603) ;  /* 0x0000226000007945 */ /* 0x000fe20003800200 */
[----:B---3--:R-:W-:-:S13]  /*0730*/  ISETP.GE.AND P6, PT, R4, 0x1, PT ;  /* 0x000000010400780c */ /* 0x008fda0003fc6270 */
[----:B01----:R-:W-:Y:S05]  /*0740*/  @!P6 BRA `(.L_x_604) ;  /* 0x0000001c0060e947 */ /* 0x003fea0003800000 */
[----:B------:R-:W-:Y:S01]  /*0750*/  IMAD.WIDE R140, R5, 0x4, R140 ;  /* 0x00000004058c7825 */ /* 0x000fe200078e028c */
[----:B------:R-:W0:Y:S05]  /*0760*/  LDC R0, c[0x0][0x388] ;  /* 0x0000e200ff007b82 */ /* 0x000e2a0000000800 */
[----:B------:R-:W2:Y:S01]  /*0770*/  LDG.E R140, desc[UR10][R140.64] ;  /* 0x0000000a8c8c7981 */ /* 0x000ea2000c1e1900 */
[----:B-----5:R-:W-:Y:S01]  /*0780*/  ISETP.GE.AND P4, PT, R8, 0x1, PT ;  /* 0x000000010800780c */ /* 0x020fe20003f86270 */
[----:B------:R-:W-:Y:S01]  /*0790*/  IMAD.MOV.U32 R149, RZ, RZ, RZ ;  /* 0x000000ffff957224 */ /* 0x000fe200078e00ff */
[----:B------:R-:W-:Y:S01]  /*07a0*/  IADD3 R143, PT, PT, R4, -0x1, RZ ;  /* 0xffffffff048f7810 */ /* 0x000fe20007ffe0ff */
[----:B------:R-:W-:Y:S01]  /*07b0*/  BSSY.RECONVERGENT B1, `(.L_x_605) ;  /* 0x0000085000017945 */ /* 0x000fe20003800200 */
[----:B------:R-:W-:Y:S01]  /*07c0*/  ISETP.GE.U32.AND P0, PT, R2, 0x100, PT ;  /* 0x000001000200780c */ /* 0x000fe20003f06070 */
[----:B------:R-:W-:Y:S01]  /*07d0*/  IMAD.MOV.U32 R202, RZ, RZ, RZ ;  /* 0x000000ffffca7224 */ /* 0x000fe200078e00ff */
[----:B------:R-:W-:-:S02]  /*07e0*/  ISETP.NE.AND P5, PT, RZ, UR9, PT ;  /* 0x00000009ff007c0c */ /* 0x000fc4000bfa5270 */
[C---:B------:R-:W-:Y:S02]  /*07f0*/  ISETP.GE.U32.AND P1, PT, R2.reuse, 0x200, PT ;  /* 0x000002000200780c */ /* 0x040fe40003f26070 */
[C---:B------:R-:W-:Y:S02]  /*0800*/  ISETP.GE.U32.AND P2, PT, R2.reuse, 0x300, PT ;  /* 0x000003000200780c */ /* 0x040fe40003f46070 */
[----:B------:R-:W-:Y:S01]  /*0810*/  ISETP.GE.U32.AND P3, PT, R2, 0x400, PT ;  /* 0x000004000200780c */ /* 0x000fe20003f66070 */
[----:B------:R-:W-:Y:S02]  /*0820*/  @P4 VIADD R145, R8, 0xffffffff ;  /* 0xffffffff08914836 */ /* 0x000fe40000000000 */
[-C--:B0-----:R-:W-:Y:S02]  /*0830*/  IMAD R7, R5, R0.reuse, RZ ;  /* 0x0000000005077224 */ /* 0x081fe400078e02ff */
[-C--:B------:R-:W-:Y:S02]  /*0840*/  IMAD R143, R143, R0.reuse, RZ ;  /* 0x000000008f8f7224 */ /* 0x080fe400078e02ff */
[----:B------:R-:W-:Y:S01]  /*0850*/  @P4 IMAD R145, R145, R0, RZ ;  /* 0x0000000091914224 */ /* 0x000fe200078e02ff */
[----:B------:R-:W-:-:S02]  /*0860*/  SHF.R.S32.HI R142, RZ, 0x1f, R7 ;  /* 0x0000001fff8e7819 */ /* 0x000fc40000011407 */
[----:B------:R-:W-:Y:S02]  /*0870*/  SHF.R.S32.HI R144, RZ, 0x1f, R143 ;  /* 0x0000001fff907819 */ /* 0x000fe4000001148f */
[----:B------:R-:W-:Y:S02]  /*0880*/  @P4 SHF.R.S32.HI R146, RZ, 0x1f, R145 ;  /* 0x0000001fff924819 */ /* 0x000fe40000011491 */
[----:B------:R-:W-:Y:S02]  /*0890*/  LEA.HI R142, R142, R7, RZ, 0x3 ;  /* 0x000000078e8e7211 */ /* 0x000fe400078f18ff */
[----:B------:R-:W-:Y:S02]  /*08a0*/  LEA.HI R144, R144, R143, RZ, 0x3 ;  /* 0x0000008f90907211 */ /* 0x000fe400078f18ff */
[----:B------:R-:W-:Y:S02]  /*08b0*/  @P4 LEA.HI R146, R146, R145, RZ, 0x3 ;  /* 0x0000009192924211 */ /* 0x000fe400078f18ff */
[----:B------:R-:W-:-:S02]  /*08c0*/  LEA.HI.SX32 R7, R142, R199, 0x1d ;  /* 0x000000c78e077211 */ /* 0x000fc400078feaff */
[-C--:B------:R-:W-:Y:S02]  /*08d0*/  LEA.HI.SX32 R151, R144, R199.reuse, 0x1d ;  /* 0x000000c790977211 */ /* 0x080fe400078feaff */
[----:B------:R-:W-:Y:S01]  /*08e0*/  @P4 LEA.HI.SX32 R149, R146, R199, 0x1d ;  /* 0x000000c792954211 */ /* 0x000fe200078feaff */
[----:B------:R-:W-:Y:S02]  /*08f0*/  HFMA2 R199, -RZ, RZ, 0, 0 ;  /* 0x00000000ffc77431 */ /* 0x000fe400000001ff */
[----:B------:R-:W-:Y:S01]  /*0900*/  IMAD.MOV.U32 R150, RZ, RZ, R7 ;  /* 0x000000ffff967224 */ /* 0x000fe200078e0007 */
[----:B--2---:R-:W-:Y:S01]  /*0910*/  FSEL R148, R140, RZ, !P5 ;  /* 0x000000ff8c947208 */ /* 0x004fe20006800000 */
[----:B------:R-:W-:Y:S06]  /*0920*/  @!P0 BRA `(.L_x_606) ;  /* 0x0000000400b48947 */ /* 0x000fec0003800000 */
        /* <DEDUP_REMOVED lines=11> */
[----:B------:R-:W0:Y:S01]  /*09e0*/  @P5 LDC.64 R10, c[0x0][0x438] ;  /* 0x00010e00ff0a5b82 */ /* 0x000e220000000a00 */
[----:B------:R-:W-:Y:S01]  /*09f0*/  IMAD.U32 R9, R120, 0x10000, RZ ;  /* 0x0001000078097824 */ /* 0x000fe200078e00ff */
[----:B------:R-:W-:Y:S01]  /*0a00*/  PRMT R24, R121, 0x7632, R24 ;  /* 0x0000763279187816 */ /* 0x000fe20000000018 */
[----:B0-----:R-:W-:-:S05]  /*0a10*/  @P5 IMAD.WIDE.U32 R10, R150, 0x10, R10 ;  /* 0x00000010960a5825 */ /* 0x001fca00078e000a */
[----:B------:R0:W5:Y:S01]  /*0a20*/  @P5 LDG.E.128 R40, desc[UR10][R10.64] ;  /* 0x0000000a0a285981 */ /* 0x000162000c1e1d00 */
[----:B------:R-:W-:Y:S01]  /*0a30*/  IMAD.U32 R24, R24, 0x10000, RZ ;  /* 0x0001000018187824 */ /* 0x000fe200078e00ff */
[----:B------:R-:W-:-:S04]  /*0a40*/  PRMT R147, R123, 0x7632, R147 ;  /* 0x000076327b937816 */ /* 0x000fc80000000093 */
[----:B------:R-:W-:Y:S01]  /*0a50*/  SHF.L.U32 R147, R147, 0x10, RZ ;  /* 0x0000001093937819 */ /* 0x000fe200000006ff */
[----:B------:R-:W-:Y:S01]  /*0a60*/  VIADD R151, R151, 0x100 ;  /* 0x0000010097977836 */ /* 0x000fe20000000000 */
[----:B------:R-:W-:Y:S01]  /*0a70*/  IADD3 R149, PT, PT, R149, 0x100, RZ ;  /* 0x0000010095957810 */ /* 0x000fe20007ffe0ff */
[----:B------:R-:W-:Y:S01]  /*0a80*/  VIADD R150, R150, 0x100 ;  /* 0x0000010096967836 */ /* 0x000fe20000000000 */
[C---:B---3--:R-:W-:Y:S01]  /*0a90*/  PRMT R21, R13.reuse, 0x7632, R21 ;  /* 0x000076320d157816 */ /* 0x048fe20000000015 */
[----:B------:R-:W-:Y:S01]  /*0aa0*/  IMAD.U32 R13, R13, 0x10000, RZ ;  /* 0x000100000d0d7824 */ /* 0x000fe200078e00ff */
[----:B------:R-:W-:Y:S02]  /*0ab0*/  SHF.L.U32 R3, R12, 0x10, RZ ;  /* 0x000000100c037819 */ /* 0x000fe400000006ff */
[C---:B------:R-:W-:Y:S02]  /*0ac0*/  PRMT R144, R15.reuse, 0x7632, R144 ;  /* 0x000076320f907816 */ /* 0x040fe40000000090 */
[----:B------:R-:W-:-:S02]  /*0ad0*/  SHF.L.U32 R145, R15, 0x10, RZ ;  /* 0x000000100f917819 */ /* 0x000fc400000006ff */
[C---:B----4-:R-:W-:Y:S01]  /*0ae0*/  PRMT R15, R16.reuse, 0x7632, R15 ;  /* 0x00007632100f7816 */ /* 0x050fe2000000000f */
[----:B------:R-:W-:Y:S02]  /*0af0*/  IMAD.U32 R16, R16, 0x10000, RZ ;  /* 0x0001000010107824 */ /* 0x000fe400078e00ff */
[C---:B------:R-:W-:Y:S01]  /*0b00*/  FADD.FTZ R13, -R148.reuse, R13 ;  /* 0x0000000d940d7221 */ /* 0x040fe20000010100 */
[----:B------:R-:W-:Y:S01]  /*0b10*/  FADD.FTZ R3, -R148, R3 ;  /* 0x0000000394037221 */ /* 0x000fe20000010100 */
[----:B------:R-:W-:Y:S01]  /*0b20*/  PRMT R20, R12, 0x7632, R20 ;  /* 0x000076320c147816 */ /* 0x000fe20000000014 */
[-C--:B0-----:R-:W-:Y:S01]  /*0b30*/  FMUL.FTZ R10, R9, R16.reuse ;  /* 0x00000010090a7220 */ /* 0x081fe20000410000 */
[C---:B------:R-:W-:Y:S01]  /*0b40*/  PRMT R22, R17.reuse, 0x7632, R22 ;  /* 0x0000763211167816 */ /* 0x040fe20000000016 */
[C---:B------:R-:W-:Y:S01]  /*0b50*/  FMUL.FTZ R9, R6.reuse, R13 ;  /* 0x0000000d06097220 */ /* 0x040fe20000410000 */
[----:B------:R-:W-:Y:S02]  /*0b60*/  SHF.L.U32 R17, R17, 0x10, RZ ;  /* 0x0000001011117819 */ /* 0x000fe400000006ff */
[----:B------:R-:W-:Y:S01]  /*0b70*/  SHF.L.U32 R12, R121, 0x10, RZ ;  /* 0x00000010790c7819 */ /* 0x000fe200000006ff */
[----:B------:R-:W-:Y:S01]  /*0b80*/  FMUL.FTZ R3, R6, R3 ;  /* 0x0000000306037220 */ /* 0x000fe20000410000 */
[----:B------:R-:W-:Y:S01]  /*0b90*/  FADD.FTZ R13, -R148, R145 ;  /* 0x00000091940d7221 */ /* 0x000fe20000010100 */
[----:B------:R-:W-:Y:S01]  /*0ba0*/  FADD.FTZ R74, R74, R17 ;  /* 0x000000114a4a7221 */ /* 0x000fe20000010000 */
[-C--:B------:R-:W-:Y:S01]  /*0bb0*/  FFMA.FTZ R106, R9, R17.reuse, R106 ;  /* 0x00000011096a7223 */ /* 0x080fe2000001006a */
[----:B------:R-:W-:Y:S01]  /*0bc0*/  FMUL.FTZ R12, R12, R17 ;  /* 0x000000110c0c7220 */ /* 0x000fe20000410000 */
[----:B------:R-:W-:Y:S01]  /*0bd0*/  FADD.FTZ R72, R72, R16 ;  /* 0x0000001048487221 */ /* 0x000fe20000010000 */
[----:B------:R-:W-:Y:S01]  /*0be0*/  FFMA.FTZ R104, R3, R16, R104 ;  /* 0x0000001003687223 */ /* 0x000fe20000010068 */
[----:B------:R-:W-:Y:S01]  /*0bf0*/  IMAD.U32 R17, R20, 0x10000, RZ ;  /* 0x0001000014117824 */ /* 0x000fe200078e00ff */
[----:B------:R-:W-:Y:S01]  /*0c00*/  PRMT R146, R19, 0x7632, R146 ;  /* 0x0000763213927816 */ /* 0x000fe20000000092 */
[C---:B------:R-:W-:Y:S01]  /*0c10*/  IMAD.U32 R143, R18.reuse, 0x10000, RZ ;  /* 0x00010000128f7824 */ /* 0x040fe200078e00ff */
[----:B------:R-:W-:Y:S01]  /*0c20*/  SHF.L.U32 R16, R123, 0x10, RZ ;  /* 0x000000107b107819 */ /* 0x000fe200000006ff */
[----:B------:R-:W-:Y:S01]  /*0c30*/  IMAD.U32 R19, R19, 0x10000, RZ ;  /* 0x0001000013137824 */ /* 0x000fe200078e00ff */
[----:B------:R-:W-:Y:S01]  /*0c40*/  PRMT R142, R18, 0x7632, R142 ;  /* 0x00007632128e7816 */ /* 0x000fe2000000008e */
[----:B------:R-:W-:Y:S01]  /*0c50*/  FMUL.FTZ R13, R6, R13 ;  /* 0x0000000d060d7220 */ /* 0x000fe20000410000 */
[----:B------:R-:W-:Y:S01]  /*0c60*/  PRMT R18, R120, 0x7632, R18 ;  /* 0x0000763278127816 */ /* 0x000fe20000000012 */
[----:B------:R-:W-:Y:S01]  /*0c70*/  FADD.FTZ R17, -R148, R17 ;  /* 0x0000001194117221 */ /* 0x000fe20000010100 */
[----:B------:R-:W-:-:S02]  /*0c80*/  IMAD.U32 R21, R21, 0x10000, RZ ;  /* 0x0001000015157824 */ /* 0x000fc400078e00ff */
[-C--:B------:R-:W-:Y:S01]  /*0c90*/  FMUL.FTZ R16, R16, R19.reuse ;  /* 0x0000001310107220 */ /* 0x080fe20000410000 */
[----:B------:R-:W-:Y:S01]  /*0ca0*/  FADD.FTZ R70, R70, R19 ;  /* 0x0000001346467221 */ /* 0x000fe20000010000 */
[----:B------:R-:W-:Y:S01]  /*0cb0*/  FFMA.FTZ R102, R13, R19, R102 ;  /* 0x000000130d667223 */ /* 0x000fe20000010066 */
[----:B------:R-:W-:Y:S01]  /*0cc0*/  SHF.L.U32 R19, R18, 0x10, RZ ;  /* 0x0000001012137819 */ /* 0x000fe200000006ff */
[----:B------:R-:W-:Y:S01]  /*0cd0*/  FMUL.FTZ R18, R6, R17 ;  /* 0x0000001106127220 */ /* 0x000fe20000410000 */
[----:B------:R-:W-:Y:S01]  /*0ce0*/  SHF.L.U32 R20, R15, 0x10, RZ ;  /* 0x000000100f147819 */ /* 0x000fe200000006ff */
[----:B------:R-:W-:Y:S01]  /*0cf0*/  FADD.FTZ R21, -R148, R21 ;  /* 0x0000001594157221 */ /* 0x000fe20000010100 */
[C---:B------:R-:W-:Y:S01]  /*0d00*/  PRMT R140, R14.reuse, 0x7632, R140 ;  /* 0x000076320e8c7816 */ /* 0x040fe2000000008c */
[----:B------:R-:W-:Y:S01]  /*0d10*/  IMAD.U32 R141, R14, 0x10000, RZ ;  /* 0x000100000e8d7824 */ /* 0x000fe200078e00ff */
[----:B------:R-:W-:Y:S01]  /*0d20*/  SHF.L.U32 R22, R22, 0x10, RZ ;  /* 0x0000001016167819 */ /* 0x000fe200000006ff */
[-C--:B------:R-:W-:Y:S01]  /*0d30*/  FMUL.FTZ R15, R19, R20.reuse ;  /* 0x00000014130f7220 */ /* 0x080fe20000410000 */
[----:B------:R-:W-:Y:S01]  /*0d40*/  FADD.FTZ R73, R73, R20 ;  /* 0x0000001449497221 */ /* 0x000fe20000010000 */
[----:B------:R-:W-:Y:S01]  /*0d50*/  FFMA.FTZ R105, R18, R20, R105 ;  /* 0x0000001412697223 */ /* 0x000fe20000010069 */
[----:B------:R-:W-:Y:S01]  /*0d60*/  FMUL.FTZ R20, R6, R21 ;  /* 0x0000001506147220 */ /* 0x000fe20000410000 */
[----:B------:R-:W-:Y:S01]  /*0d70*/  FADD.FTZ R11, -R148, R141 ;  /* 0x0000008d940b7221 */ /* 0x000fe20000010100 */
[-C--:B------:R-:W-:Y:S01]  /*0d80*/  FMUL.FTZ R17, R24, R22.reuse ;  /* 0x0000001618117220 */ /* 0x080fe20000410000 */
[----:B------:R-:W-:Y:S01]  /*0d90*/  FADD.FTZ R75, R75, R22 ;  /* 0x000000164b4b7221 */ /* 0x000fe20000010000 */
[----:B------:R-:W-:Y:S01]  /*0da0*/  FFMA.FTZ R107, R20, R22, R107 ;  /* 0x00000016146b7223 */ /* 0x000fe2000001006b */
[----:B------:R-:W-:-:S02]  /*0db0*/  IMAD.U32 R21, R140, 0x10000, RZ ;  /* 0x000100008c157824 */ /* 0x000fc400078e00ff */
[----:B------:R-:W-:Y:S01]  /*0dc0*/  FADD.FTZ R22, RZ, R10 ;  /* 0x0000000aff167221 */ /* 0x000fe20000010000 */
[----:B------:R-:W-:Y:S01]  /*0dd0*/  FFMA.FTZ R19, R3, R10, RZ ;  /* 0x0000000a03137223 */ /* 0x000fe200000100ff */
[----:B------:R-:W-:Y:S02]  /*0de0*/  IMAD.U32 R14, R122, 0x10000, RZ ;  /* 0x000100007a0e7824 */ /* 0x000fe400078e00ff */
[----:B------:R-:W-:Y:S01]  /*0df0*/  FMUL.FTZ R11, R6, R11 ;  /* 0x0000000b060b7220 */ /* 0x000fe20000410000 */
[----:B------:R-:W-:Y:S01]  /*0e00*/  FADD.FTZ R141, -R148, R21 ;  /* 0x00000015948d7221 */ /* 0x000fe20000010100 */
[----:B------:R-:W-:Y:S01]  /*0e10*/  FADD.FTZ R21, R22, R15 ;  /* 0x0000000f16157221 */ /* 0x000fe20000010000 */
[----:B------:R-:W-:Y:S01]  /*0e20*/  FFMA.FTZ R24, R18, R15, R19 ;  /* 0x0000000f12187223 */ /* 0x000fe20000010013 */
[-C--:B------:R-:W-:Y:S01]  /*0e30*/  FMUL.FTZ R14, R14, R143.reuse ;  /* 0x0000008f0e0e7220 */ /* 0x080fe20000410000 */
[--C-:B------:R-:W-:Y:S01]  /*0e40*/  FADD.FTZ R68, R68, R143.reuse ;  /* 0x0000008f44447221 */ /* 0x100fe20000010000 */
[----:B------:R-:W-:Y:S01]  /*0e50*/  FFMA.FTZ R100, R11, R143, R100 ;  /* 0x0000008f0b647223 */ /* 0x000fe20000010064 */
[----:B------:R-:W-:Y:S01]  /*0e60*/  PRMT R143, R122, 0x7632, R143 ;  /* 0x000076327a8f7816 */ /* 0x000fe2000000008f */
[----:B------:R-:W-:Y:S01]  /*0e70*/  FADD.FTZ R140, R21, R12 ;  /* 0x0000000c158c7221 */ /* 0x000fe20000010000 */
[----:B------:R-:W-:Y:S01]  /*0e80*/  FFMA.FTZ R21, R9, R12, R24 ;  /* 0x0000000c09157223 */ /* 0x000fe20000010018 */
[----:B------:R-:W-:Y:S01]  /*0e90*/  FMUL.FTZ R22, R6, R141 ;  /* 0x0000008d06167220 */ /* 0x000fe20000410000 */
[----:B------:R-:W-:-:S02]  /*0ea0*/  IMAD.U32 R142, R142, 0x10000, RZ ;  /* 0x000100008e8e7824 */ /* 0x000fc400078e00ff */
[----:B------:R-:W-:Y:S01]  /*0eb0*/  FADD.FTZ R141, R140, R17 ;  /* 0x000000118c8d7221 */ /* 0x000fe20000010000 */
[----:B------:R-:W-:Y:S02]  /*0ec0*/  IMAD.U32 R143, R143, 0x10000, RZ ;  /* 0x000100008f8f7824 */ /* 0x000fe400078e00ff */
[----:B------:R-:W-:Y:S01]  /*0ed0*/  FFMA.FTZ R24, R20, R17, R21 ;  /* 0x0000001114187223 */ /* 0x000fe20000010015 */
[----:B------:R-:W-:Y:S01]  /*0ee0*/  SHF.L.U32 R145, R144, 0x10, RZ ;  /* 0x0000001090917819 */ /* 0x000fe200000006ff */
[----:B------:R-:W-:Y:S01]  /*0ef0*/  FADD.FTZ R140, R141, R14 ;  /* 0x0000000e8d8c7221 */ /* 0x000fe20000010000 */
[----:B------:R-:W-:Y:S01]  /*0f00*/  FMUL.FTZ R19, R143, R142 ;  /* 0x0000008e8f137220 */ /* 0x000fe20000410000 */
[----:B------:R-:W-:Y:S01]  /*0f10*/  FFMA.FTZ R141, R11, R14, R24 ;  /* 0x0000000e0b8d7223 */ /* 0x000fe20000010018 */
[----:B------:R-:W-:Y:S01]  /*0f20*/  SHF.L.U32 R146, R146, 0x10, RZ ;  /* 0x0000001092927819 */ /* 0x000fe200000006ff */
[----:B------:R-:W-:Y:S01]  /*0f30*/  FADD.FTZ R145, -R148, R145 ;  /* 0x0000009194917221 */ /* 0x000fe20000010100 */
[----:B------:R-:W-:Y:S01]  /*0f40*/  FADD.FTZ R143, R140, R19 ;  /* 0x000000138c8f7221 */ /* 0x000fe20000010000 */
[C---:B------:R-:W-:Y:S01]  /*0f50*/  FFMA.FTZ R140, R22.reuse, R19, R141 ;  /* 0x00000013168c7223 */ /* 0x040fe2000001008d */
        /* <DEDUP_REMOVED lines=10> */
.L_x_606:
[----:B----4-:R-:W-:Y:S05]  /*1000*/  BSYNC.RECONVERGENT B1 ;  /* 0x0000000000017941 */ /* 0x010fea0003800200 */
.L_x_605:
[----:B------:R-:W-:Y:S04]  /*1010*/  BSSY.RECONVERGENT B1, `(.L_x_607) ;  /* 0x000006f000017945 */ /* 0x000fe80003800200 */
[----:B------:R-:W-:Y:S05]  /*1020*/  @!P1 BRA `(.L_x_608) ;  /* 0x0000000400b49947 */ /* 0x000fea0003800000 */
[----:B------:R-:W0:Y:S08]  /*1030*/  LDC.64 R28, c[0x0][0x3a8] ;  /* 0x0000ea00ff1c7b82 */ /* 0x000e300000000a00 */
[----:B------:R-:W1:Y:S01]  /*1040*/  LDC.64 R26, c[0x0][0x428] ;  /* 0x00010a00ff1a7b82 */ /* 0x000e620000000a00 */
[----:B------:R-:W-:-:S07]  /*1050*/  ISETP.NE.U32.AND P5, PT, RZ, UR12, PT ;  /* 0x0000000cff007c0c */ /* 0x000fce000bfa5070 */
[----:B------:R-:W2:Y:S01]  /*1060*/  LDC.64 R142, c[0x0][0x3b0] ;  /* 0x0000ec00ff8e7b82 */ /* 0x000ea20000000a00 */
[----:B0-----:R-:W-:-:S06]  /*1070*/  IMAD.WIDE.U32 R28, R150, 0x10, R28 ;  /* 0x00000010961c7825 */ /* 0x001fcc00078e001c */
[----:B------:R-:W3:Y:S01]  /*1080*/  LDG.E.128 R28, desc[UR10][R28.64] ;  /* 0x0000000a1c1c7981 */ /* 0x000ee2000c1e1d00 */
[----:B-1----:R-:W-:-:S05]  /*1090*/  IMAD.WIDE.U32 R26, R151, 0x10, R26 ;  /* 0x00000010971a7825 */ /* 0x002fca00078e001a */
[----:B------:R0:W4:Y:S01]  /*10a0*/  LDG.E.128 R32, desc[UR10][R26.64] ;  /* 0x0000000a1a207981 */ /* 0x000122000c1e1d00 */
[----:B------:R-:W-:Y:S01]  /*10b0*/  ISETP.NE.AND.EX P5, PT, RZ, UR13, PT, P5 ;  /* 0x0000000dff007c0c */ /* 0x000fe2000bfa5350 */
[----:B--2---:R-:W-:-:S05]  /*10c0*/  IMAD.WIDE.U32 R142, R149, 0x8, R142 ;  /* 0x00000008958e7825 */ /* 0x004fca00078e008e */
[----:B------:R-:W5:Y:S07]  /*10d0*/  LDG.E.64 R168, desc[UR10][R142.64] ;  /* 0x0000000a8ea87981 */ /* 0x000f6e000c1e1b00 */
[----:B------:R-:W1:Y:S01]  /*10e0*/  @P5 LDC.64 R140, c[0x0][0x438] ;  /* 0x00010e00ff8c5b82 */ /* 0x000e620000000a00 */
[----:B0-----:R-:W-:Y:S01]  /*10f0*/  SHF.L.U32 R26, R116, 0x10, RZ ;  /* 0x00000010741a7819 */ /* 0x001fe200000006ff */
[----:B-1----:R-:W-:-:S05]  /*1100*/  @P5 IMAD.WIDE.U32 R140, R150, 0x10, R140 ;  /* 0x00000010968c5825 */ /* 0x002fca00078e008c */
[----:B------:R0:W5:Y:S01]  /*1110*/  @P5 LDG.E.128 R36, desc[UR10][R140.64] ;  /* 0x0000000a8c245981 */ /* 0x000162000c1e1d00 */
[----:B------:R-:W-:-:S05]  /*1120*/  PRMT R157, R119, 0x7632, R157 ;  /* 0x00007632779d7816 */ /* 0x000fca000000009d */
[----:B------:R-:W-:Y:S01]  /*1130*/  IMAD.U32 R157, R157, 0x10000, RZ ;  /* 0x000100009d9d7824 */ /* 0x000fe200078e00ff */
[----:B------:R-:W-:Y:S01]  /*1140*/  IADD3 R151, PT, PT, R151, 0x100, RZ ;  /* 0x0000010097977810 */ /* 0x000fe20007ffe0ff */
[----:B------:R-:W-:Y:S01]  /*1150*/  VIADD R149, R149, 0x100 ;  /* 0x0000010095957836 */ /* 0x000fe20000000000 */
[----:B------:R-:W-:Y:S02]  /*1160*/  IADD3 R150, PT, PT, R150, 0x100, RZ ;  /* 0x0000010096967810 */ /* 0x000fe40007ffe0ff */
[----:B---3--:R-:W-:Y:S01]  /*1170*/  SHF.L.U32 R23, R28, 0x10, RZ ;  /* 0x000000101c177819 */ /* 0x008fe200000006ff */
[----:B------:R-:W-:-:S04]  /*1180*/  IMAD.U32 R27, R29, 0x10000, RZ ;  /* 0x000100001d1b7824 */ /* 0x000fc800078e00ff */
[----:B------:R-:W-:Y:S01]  /*1190*/  FADD.FTZ R23, -R148, R23 ;  /* 0x0000001794177221 */ /* 0x000fe20000010100 */
[----:B------:R-:W-:Y:S01]  /*11a0*/  SHF.L.U32 R147, R30, 0x10, RZ ;  /* 0x000000101e937819 */ /* 0x000fe200000006ff */
[----:B----4-:R-:W-:Y:S02]  /*11b0*/  IMAD.U32 R25, R32, 0x10000, RZ ;  /* 0x0001000020197824 */ /* 0x010fe400078e00ff */
[----:B------:R-:W-:Y:S01]  /*11c0*/  FADD.FTZ R27, -R148, R27 ;  /* 0x0000001b941b7221 */ /* 0x000fe20000010100 */
[----:B------:R-:W-:Y:S01]  /*11d0*/  FMUL.FTZ R23, R6, R23 ;  /* 0x0000001706177220 */ /* 0x000fe20000410000 */
[-C--:B------:R-:W-:Y:S01]  /*11e0*/  FMUL.FTZ R26, R26, R25.reuse ;  /* 0x000000191a1a7220 */ /* 0x080fe20000410000 */
[----:B------:R-:W-:Y:S02]  /*11f0*/  FADD.FTZ R64, R64, R25 ;  /* 0x0000001940407221 */ /* 0x000fe40000010000 */
[----:B------:R-:W-:Y:S01]  /*1200*/  FFMA.FTZ R96, R23, R25, R96 ;  /* 0x0000001917607223 */ /* 0x000fe20000010060 */
[----:B------:R-:W-:Y:S01]  /*1210*/  FMUL.FTZ R25, R6, R27 ;  /* 0x0000001b06197220 */ /* 0x000fe20000410000 */
[----:B------:R-:W-:Y:S01]  /*1220*/  FADD.FTZ R27, -R148, R147 ;  /* 0x00000093941b7221 */ /* 0x000fe20000010100 */
[----:B------:R-:W-:Y:S01]  /*1230*/  IMAD.U32 R155, R31, 0x10000, RZ ;  /* 0x000100001f9b7824 */ /* 0x000fe200078e00ff */
[----:B------:R-:W-:-:S02]  /*1240*/  PRMT R145, R28, 0x7632, R145 ;  /* 0x000076321c917816 */ /* 0x000fc40000000091 */
[----:B------:R-:W-:Y:S01]  /*1250*/  PRMT R152, R30, 0x7632, R152 ;  /* 0x000076321e987816 */ /* 0x000fe20000000098 */
[----:B------:R-:W-:Y:S01]  /*1260*/  FMUL.FTZ R27, R6, R27 ;  /* 0x0000001b061b7220 */ /* 0x000fe20000410000 */
[----:B------:R-:W-:Y:S01]  /*1270*/  PRMT R146, R29, 0x7632, R146 ;  /* 0x000076321d927816 */ /* 0x000fe20000000092 */
[----:B------:R-:W-:Y:S01]  /*1280*/  IMAD.U32 R29, R34, 0x10000, RZ ;  /* 0x00010000221d7824 */ /* 0x000fe200078e00ff */
[----:B0-----:R-:W-:Y:S02]  /*1290*/  PRMT R141, R33, 0x7632, R141 ;  /* 0x00007632218d7816 */ /* 0x001fe4000000008d */
[----:B------:R-:W-:Y:S01]  /*12a0*/  SHF.L.U32 R30, R118, 0x10, RZ ;  /* 0x00000010761e7819 */ /* 0x000fe200000006ff */
[----:B------:R-:W-:Y:S01]  /*12b0*/  IMAD.U32 R28, R117, 0x10000, RZ ;  /* 0x00010000751c7824 */ /* 0x000fe200078e00ff */
[----:B------:R-:W-:Y:S01]  /*12c0*/  SHF.L.U32 R33, R33, 0x10, RZ ;  /* 0x0000001021217819 */ /* 0x000fe200000006ff */
[----:B------:R-:W-:Y:S01]  /*12d0*/  FADD.FTZ R155, -R148, R155 ;  /* 0x0000009b949b7221 */ /* 0x000fe20000010100 */
[----:B------:R-:W-:Y:S01]  /*12e0*/  SHF.L.U32 R145, R145, 0x10, RZ ;  /* 0x0000001091917819 */ /* 0x000fe200000006ff */
[-C--:B------:R-:W-:Y:S01]  /*12f0*/  FMUL.FTZ R30, R30, R29.reuse ;  /* 0x0000001d1e1e7220 */ /* 0x080fe20000410000 */
[----:B------:R-:W-:Y:S01]  /*1300*/  PRMT R153, R31, 0x7632, R153 ;  /* 0x000076321f997816 */ /* 0x000fe20000000099 */
[----:B------:R-:W-:Y:S01]  /*1310*/  FADD.FTZ R60, R60, R29 ;  /* 0x0000001d3c3c7221 */ /* 0x000fe20000010000 */
[----:B------:R-:W-:Y:S01]  /*1320*/  PRMT R144, R35, 0x7632, R144 ;  /* 0x0000763223907816 */ /* 0x000fe20000000090 */
[----:B------:R-:W-:Y:S01]  /*1330*/  FFMA.FTZ R92, R27, R29, R92 ;  /* 0x0000001d1b5c7223 */ /* 0x000fe2000001005c */
[----:B------:R-:W-:Y:S01]  /*1340*/  PRMT R31, R32, 0x7632, R31 ;  /* 0x00007632201f7816 */ /* 0x000fe2000000001f */
[-C--:B------:R-:W-:Y:S01]  /*1350*/  FMUL.FTZ R28, R28, R33.reuse ;  /* 0x000000211c1c7220 */ /* 0x080fe20000410000 */
[----:B------:R-:W-:Y:S01]  /*1360*/  SHF.L.U32 R35, R35, 0x10, RZ ;  /* 0x0000001023237819 */ /* 0x000fe200000006ff */
[----:B------:R-:W-:Y:S01]  /*1370*/  FADD.FTZ R66, R66, R33 ;  /* 0x0000002142427221 */ /* 0x000fe20000010000 */
[----:B------:R-:W-:Y:S01]  /*1380*/  FFMA.FTZ R98, R25, R33, R98 ;  /* 0x0000002119627223 */ /* 0x000fe20000010062 */
[----:B------:R-:W-:-:S02]  /*1390*/  IMAD.U32 R32, R119, 0x10000, RZ ;  /* 0x0001000077207824 */ /* 0x000fc400078e00ff */
[----:B------:R-:W-:Y:S01]  /*13a0*/  FMUL.FTZ R29, R6, R155 ;  /* 0x0000009b061d7220 */ /* 0x000fe20000410000 */
[----:B------:R-:W-:Y:S01]  /*13b0*/  PRMT R33, R116, 0x7632, R33 ;  /* 0x0000763274217816 */ /* 0x000fe20000000021 */
[----:B------:R-:W-:Y:S01]  /*13c0*/  FADD.FTZ R145, -R148, R145 ;  /* 0x0000009194917221 */ /* 0x000fe20000010100 */
[----:B------:R-:W-:Y:S01]  /*13d0*/  SHF.L.U32 R147, R146, 0x10, RZ ;  /* 0x0000001092937819 */ /* 0x000fe200000006ff */
[-C--:B------:R-:W-:Y:S01]  /*13e0*/  FMUL.FTZ R32, R32, R35.reuse ;  /* 0x0000002320207220 */ /* 0x080fe20000410000 */
[----:B------:R-:W-:Y:S01]  /*13f0*/  FADD.FTZ R62, R62, R35 ;  /* 0x000000233e3e7221 */ /* 0x000fe20000010000 */
[----:B------:R-:W-:Y:S01]  /*1400*/  FFMA.FTZ R94, R29, R35, R94 ;  /* 0x000000231d5e7223 */ /* 0x000fe2000001005e */
[----:B------:R-:W-:Y:S01]  /*1410*/  PRMT R143, R34, 0x7632, R143 ;  /* 0x00007632228f7816 */ /* 0x000fe2000000008f */
[----:B------:R-:W-:Y:S01]  /*1420*/  IMAD.U32 R33, R33, 0x10000, RZ ;  /* 0x0001000021217824 */ /* 0x000fe200078e00ff */
[----:B------:R-:W-:Y:S01]  /*1430*/  PRMT R35, R117, 0x7632, R35 ;  /* 0x0000763275237816 */ /* 0x000fe20000000023 */
[----:B------:R-:W-:-:S02]  /*1440*/  IMAD.U32 R140, R31, 0x10000, RZ ;  /* 0x000100001f8c7824 */ /* 0x000fc400078e00ff */
[----:B------:R-:W-:Y:S01]  /*1450*/  FMUL.FTZ R34, R6, R145 ;  /* 0x0000009106227220 */ /* 0x000fe20000410000 */
[----:B------:R-:W-:Y:S01]  /*1460*/  FADD.FTZ R147, -R148, R147 ;  /* 0x0000009394937221 */ /* 0x000fe20000010100 */
[----:B------:R-:W-:Y:S01]  /*1470*/  SHF.L.U32 R35, R35, 0x10, RZ ;  /* 0x0000001023237819 */ /* 0x000fe200000006ff */
[----:B------:R-:W-:Y:S02]  /*1480*/  IMAD.U32 R142, R141, 0x10000, RZ ;  /* 0x000100008d8e7824 */ /* 0x000fe400078e00ff */
[-C--:B------:R-:W-:Y:S01]  /*1490*/  FMUL.FTZ R31, R33, R140.reuse ;  /* 0x0000008c211f7220 */ /* 0x080fe20000410000 */
[--C-:B------:R-:W-:Y:S01]  /*14a0*/  FADD.FTZ R65, R65, R140.reuse ;  /* 0x0000008c41417221 */ /* 0x100fe20000010000 */
[----:B------:R-:W-:Y:S01]  /*14b0*/  FFMA.FTZ R97, R34, R140, R97 ;  /* 0x0000008c22617223 */ /* 0x000fe20000010061 */
[----:B------:R-:W-:Y:S01]  /*14c0*/  FMUL.FTZ R156, R6, R147 ;  /* 0x00000093069c7220 */ /* 0x000fe20000410000 */
[----:B------:R-:W-:Y:S01]  /*14d0*/  PRMT R140, R118, 0x7632, R140 ;  /* 0x00007632768c7816 */ /* 0x000fe2000000008c */
[-C--:B------:R-:W-:Y:S01]  /*14e0*/  FMUL.FTZ R33, R35, R142.reuse ;  /* 0x0000008e23217220 */ /* 0x080fe20000410000 */
[----:B------:R-:W-:Y:S01]  /*14f0*/  FADD.FTZ R67, R67, R142 ;  /* 0x0000008e43437221 */ /* 0x000fe20000010000 */
[----:B------:R-:W-:Y:S01]  /*1500*/  FFMA.FTZ R99, R156, R142, R99 ;  /* 0x0000008e9c637223 */ /* 0x000fe20000010063 */
[----:B------:R-:W-:-:S02]  /*1510*/  SHF.L.U32 R141, R152, 0x10, RZ ;  /* 0x00000010988d7819 */ /* 0x000fc400000006ff */
[----:B------:R-:W-:Y:S01]  /*1520*/  SHF.L.U32 R142, R140, 0x10, RZ ;  /* 0x000000108c8e7819 */ /* 0x000fe200000006ff */
[----:B------:R-:W-:Y:S01]  /*1530*/  FADD.FTZ R140, R199, R26 ;  /* 0x0000001ac78c7221 */ /* 0x000fe20000010000 */
[----:B------:R-:W-:Y:S01]  /*1540*/  FFMA.FTZ R35, R23, R26, R202 ;  /* 0x0000001a17237223 */ /* 0x000fe200000100ca */
[----:B------:R-:W-:Y:S01]  /*1550*/  SHF.L.U32 R143, R143, 0x10, RZ ;  /* 0x000000108f8f7819 */ /* 0x000fe200000006ff */
[----:B------:R-:W-:Y:S01]  /*1560*/  FADD.FTZ R145, -R148, R141 ;  /* 0x0000008d94917221 */ /* 0x000fe20000010100 */
[----:B------:R-:W-:Y:S01]  /*1570*/  FADD.FTZ R141, R140, R31 ;  /* 0x0000001f8c8d7221 */ /* 0x000fe20000010000 */
[----:B------:R-:W-:Y:S02]  /*1580*/  FFMA.FTZ R140, R34, R31, R35 ;  /* 0x0000001f228c7223 */ /* 0x000fe40000010023 */
        /* <DEDUP_REMOVED lines=8> */
[----:B------:R-:W-:-:S02]  /*1610*/  IMAD.U32 R153, R153, 0x10000, RZ ;  /* 0x0001000099997824 */ /* 0x000fc400078e00ff */
[----:B------:R-:W-:Y:S01]  /*1620*/  FADD.FTZ R142, R143, R30 ;  /* 0x0000001e8f8e7221 */ /* 0x000fe20000010000 */
[----:B------:R-:W-:Y:S01]  /*1630*/  FFMA.FTZ R141, R27, R30, R140 ;  /* 0x0000001e1b8d7223 */ /* 0x000fe2000001008c */
[----:B------:R-:W-:Y:S02]  /*1640*/  IMAD.U32 R144, R144, 0x10000, RZ ;  /* 0x0001000090907824 */ /* 0x000fe400078e00ff */
        /* <DEDUP_REMOVED lines=11> */
.L_x_608:
[----:B------:R-:W-:Y:S05]  /*1700*/  BSYNC.RECONVERGENT B1 ;  /* 0x0000000000017941 */ /* 0x000fea0003800200 */
.L_x_607:
        /* <DEDUP_REMOVED lines=12> */
[----:B------:R-:W5:Y:S01]  /*17d0*/  LDG.E.64 R172, desc[UR10][R154.64] ;  /* 0x0000000a9aac7981 */ /* 0x000f62000c1e1b00 */
[----:B------:R-:W-:Y:S01]  /*17e0*/  IMAD.U32 R162, R112, 0x10000, RZ ;  /* 0x0001000070a27824 */ /* 0x000fe200078e00ff */
[----:B------:R-:W-:-:S09]  /*17f0*/  SHF.L.U32 R164, R113, 0x10, RZ ;  /* 0x0000001071a47819 */ /* 0x000fd200000006ff */
[----:B------:R-:W0:Y:S01]  /*1800*/  @P5 LDC.64 R152, c[0x0][0x438] ;  /* 0x00010e00ff985b82 */ /* 0x000e220000000a00 */
[C---:B------:R-:W-:Y:S01]  /*1810*/  PRMT R179, R114.reuse, 0x7632, R179 ;  /* 0x0000763272b37816 */ /* 0x040fe200000000b3 */
[----:B------:R-:W-:Y:S01]  /*1820*/  IMAD.U32 R166, R114, 0x10000, RZ ;  /* 0x0001000072a67824 */ /* 0x000fe200078e00ff */
[----:B------:R-:W-:-:S03]  /*1830*/  SHF.L.U32 R176, R115, 0x10, RZ ;  /* 0x0000001073b07819 */ /* 0x000fc600000006ff */
[----:B------:R-:W-:Y:S01]  /*1840*/  IMAD.U32 R179, R179, 0x10000, RZ ;  /* 0x00010000b3b37824 */ /* 0x000fe200078e00ff */
[----:B------:R-:W-:Y:S01]  /*1850*/  PRMT R181, R115, 0x7632, R181 ;  /* 0x0000763273b57816 */ /* 0x000fe200000000b5 */
[----:B0-----:R-:W-:-:S05]  /*1860*/  @P5 IMAD.WIDE.U32 R152, R150, 0x10, R152 ;  /* 0x0000001096985825 */ /* 0x001fca00078e0098 */
[----:B------:R0:W5:Y:S01]  /*1870*/  @P5 LDG.E.128 R124, desc[UR10][R152.64] ;  /* 0x0000000a987c5981 */ /* 0x000162000c1e1d00 */
[----:B------:R-:W-:Y:S01]  /*1880*/  SHF.L.U32 R181, R181, 0x10, RZ ;  /* 0x00000010b5b57819 */ /* 0x000fe200000006ff */
[----:B------:R-:W-:Y:S01]  /*1890*/  VIADD R151, R151, 0x100 ;  /* 0x0000010097977836 */ /* 0x000fe20000000000 */
[----:B------:R-:W-:Y:S01]  /*18a0*/  IADD3 R149, PT, PT, R149, 0x100, RZ ;  /* 0x0000010095957810 */ /* 0x000fe20007ffe0ff */
[----:B------:R-:W-:Y:S02]  /*18b0*/  VIADD R150, R150, 0x100 ;  /* 0x0000010096967836 */ /* 0x000fe40000000000 */
[----:B---3--:R-:W-:Y:S01]  /*18c0*/  IMAD.U32 R159, R140, 0x10000, RZ ;  /* 0x000100008c9f7824 */ /* 0x008fe200078e00ff */
[----:B------:R-:W-:-:S03]  /*18d0*/  SHF.L.U32 R161, R141, 0x10, RZ ;  /* 0x000000108da17819 */ /* 0x000fc600000006ff */
[C---:B------:R-:W-:Y:S01]  /*18e0*/  FADD.FTZ R159, -R148.reuse, R159 ;  /* 0x0000009f949f7221 */ /* 0x040fe20000010100 */
[----:B------:R-:W-:Y:S01]  /*18f0*/  PRMT R177, R141, 0x7632, R177 ;  /* 0x000076328db17816 */ /* 0x000fe200000000b1 */
[----:B------:R-:W-:Y:S01]  /*1900*/  FADD.FTZ R161, -R148, R161 ;  /* 0x000000a194a17221 */ /* 0x000fe20000010100 */
[----:B------:R-:W-:Y:S01]  /*1910*/  PRMT R167, R140, 0x7632, R167 ;  /* 0x000076328ca77816 */ /* 0x000fe200000000a7 */
[----:B------:R-:W-:Y:S01]  /*1920*/  FMUL.FTZ R159, R6, R159 ;  /* 0x0000009f069f7220 */ /* 0x000fe20000410000 */
[----:B----4-:R-:W-:Y:S01]  /*1930*/  SHF.L.U32 R141, R144, 0x10, RZ ;  /* 0x00000010908d7819 */ /* 0x010fe200000006ff */
[C---:B------:R-:W-:Y:S01]  /*1940*/  IMAD.U32 R163, R142.reuse, 0x10000, RZ ;  /* 0x000100008ea37824 */ /* 0x040fe200078e00ff */
[----:B------:R-:W-:Y:S01]  /*1950*/  PRMT R182, R142, 0x7632, R182 ;  /* 0x000076328eb67816 */ /* 0x000fe200000000b6 */
[----:B------:R-:W-:Y:S01]  /*1960*/  FMUL.FTZ R161, R6, R161 ;  /* 0x000000a106a17220 */ /* 0x000fe20000410000 */
[C---:B------:R-:W-:Y:S01]  /*1970*/  PRMT R142, R145.reuse, 0x7632, R142 ;  /* 0x00007632918e7816 */ /* 0x040fe2000000008e */
[----:B------:R-:W-:-:S02]  /*1980*/  IMAD.U32 R145, R145, 0x10000, RZ ;  /* 0x0001000091917824 */ /* 0x000fc400078e00ff */
[-C--:B------:R-:W-:Y:S01]  /*1990*/  FMUL.FTZ R162, R162, R141.reuse ;  /* 0x0000008da2a27220 */ /* 0x080fe20000410000 */
[----:B------:R-:W-:Y:S01]  /*19a0*/  FADD.FTZ R56, R56, R141 ;  /* 0x0000008d38387221 */ /* 0x000fe20000010000 */
[----:B------:R-:W-:Y:S01]  /*19b0*/  FFMA.FTZ R88, R159, R141, R88 ;  /* 0x0000008d9f587223 */ /* 0x000fe20000010058 */
[----:B------:R-:W-:Y:S02]  /*19c0*/  IMAD.U32 R141, R167, 0x10000, RZ ;  /* 0x00010000a78d7824 */ /* 0x000fe400078e00ff */
[-C--:B------:R-:W-:Y:S01]  /*19d0*/  FMUL.FTZ R164, R164, R145.reuse ;  /* 0x00000091a4a47220 */ /* 0x080fe20000410000 */
[----:B------:R-:W-:Y:S01]  /*19e0*/  FADD.FTZ R58, R58, R145 ;  /* 0x000000913a3a7221 */ /* 0x000fe20000010000 */
[----:B------:R-:W-:Y:S01]  /*19f0*/  FFMA.FTZ R90, R161, R145, R90 ;  /* 0x00000091a15a7223 */ /* 0x000fe2000001005a */
[----:B------:R-:W-:Y:S01]  /*1a00*/  PRMT R140, R144, 0x7632, R140 ;  /* 0x00007632908c7816 */ /* 0x000fe2000000008c */
[----:B------:R-:W-:Y:S01]  /*1a10*/  FADD.FTZ R141, -R148, R141 ;  /* 0x0000008d948d7221 */ /* 0x000fe20000010100 */
[----:B------:R-:W-:-:S02]  /*1a20*/  PRMT R145, R112, 0x7632, R145 ;  /* 0x0000763270917816 */ /* 0x000fc40000000091 */
[----:B------:R-:W-:Y:S01]  /*1a30*/  SHF.L.U32 R140, R140, 0x10, RZ ;  /* 0x000000108c8c7819 */ /* 0x000fe200000006ff */
[----:B------:R-:W-:Y:S01]  /*1a40*/  FMUL.FTZ R178, R6, R141 ;  /* 0x0000008d06b27220 */ /* 0x000fe20000410000 */
[----:B------:R-:W-:Y:S01]  /*1a50*/  SHF.L.U32 R167, R145, 0x10, RZ ;  /* 0x0000001091a77819 */ /* 0x000fe200000006ff */
[----:B------:R-:W-:Y:S01]  /*1a60*/  IMAD.U32 R145, R177, 0x10000, RZ ;  /* 0x00010000b1917824 */ /* 0x000fe200078e00ff */
[C---:B------:R-:W-:Y:S02]  /*1a70*/  PRMT R184, R143.reuse, 0x7632, R184 ;  /* 0x000076328fb87816 */ /* 0x040fe400000000b8 */
[----:B------:R-:W-:Y:S02]  /*1a80*/  SHF.L.U32 R165, R143, 0x10, RZ ;  /* 0x000000108fa57819 */ /* 0x000fe400000006ff */
[----:B------:R-:W-:Y:S01]  /*1a90*/  PRMT R144, R113, 0x7632, R144 ;  /* 0x0000763271907816 */ /* 0x000fe20000000090 */
[-C--:B------:R-:W-:Y:S01]  /*1aa0*/  FMUL.FTZ R167, R167, R140.reuse ;  /* 0x0000008ca7a77220 */ /* 0x080fe20000410000 */
[----:B------:R-:W-:Y:S01]  /*1ab0*/  PRMT R143, R146, 0x7632, R143 ;  /* 0x00007632928f7816 */ /* 0x000fe2000000008f */
[----:B------:R-:W-:Y:S01]  /*1ac0*/  FADD.FTZ R57, R57, R140 ;  /* 0x0000008c39397221 */ /* 0x000fe20000010000 */
[----:B------:R-:W-:Y:S01]  /*1ad0*/  FFMA.FTZ R89, R178, R140, R89 ;  /* 0x0000008cb2597223 */ /* 0x000fe20000010059 */
[----:B------:R-:W-:Y:S01]  /*1ae0*/  FADD.FTZ R145, -R148, R145 ;  /* 0x0000009194917221 */ /* 0x000fe20000010100 */
[----:B------:R-:W-:Y:S01]  /*1af0*/  FADD.FTZ R140, R199, R162 ;  /* 0x000000a2c78c7221 */ /* 0x000fe20000010000 */
[----:B------:R-:W-:Y:S01]  /*1b00*/  FFMA.FTZ R141, R159, R162, R202 ;  /* 0x000000a29f8d7223 */ /* 0x000fe200000100ca */
[----:B------:R-:W-:Y:S01]  /*1b10*/  IMAD.U32 R177, R144, 0x10000, RZ ;  /* 0x0001000090b17824 */ /* 0x000fe200078e00ff */
[----:B------:R-:W-:Y:S01]  /*1b20*/  SHF.L.U32 R142, R142, 0x10, RZ ;  /* 0x000000108e8e7819 */ /* 0x000fe200000006ff */
[----:B------:R-:W-:-:S02]  /*1b30*/  IMAD.U32 R144, R143, 0x10000, RZ ;  /* 0x000100008f907824 */ /* 0x000fc400078e00ff */
[----:B------:R-:W-:Y:S01]  /*1b40*/  FMUL.FTZ R180, R6, R145 ;  /* 0x0000009106b47220 */ /* 0x000fe20000410000 */
[----:B------:R-:W-:Y:S01]  /*1b50*/  FADD.FTZ R143, R140, R167 ;  /* 0x000000a78c8f7221 */ /* 0x000fe20000010000 */
[----:B------:R-:W-:Y:S01]  /*1b60*/  FFMA.FTZ R140, R178, R167, R141 ;  /* 0x000000a7b28c7223 */ /* 0x000fe2000001008d */
[----:B------:R-:W-:Y:S01]  /*1b70*/  FADD.FTZ R165, -R148, R165 ;  /* 0x000000a594a57221 */ /* 0x000fe20000010100 */
[----:B0-----:R-:W-:Y:S01]  /*1b80*/  SHF.L.U32 R153, R146, 0x10, RZ ;  /* 0x0000001092997819 */ /* 0x001fe200000006ff */
[-C--:B------:R-:W-:Y:S01]  /*1b90*/  FMUL.FTZ R177, R177, R142.reuse ;  /* 0x0000008eb1b17220 */ /* 0x080fe20000410000 */
[----:B------:R-:W-:Y:S01]  /*1ba0*/  FADD.FTZ R59, R59, R142 ;  /* 0x0000008e3b3b7221 */ /* 0x000fe20000010000 */
[----:B------:R-:W-:Y:S01]  /*1bb0*/  FFMA.FTZ R91, R180, R142, R91 ;  /* 0x0000008eb45b7223 */ /* 0x000fe2000001005b */
[----:B------:R-:W-:Y:S01]  /*1bc0*/  FADD.FTZ R163, -R148, R163 ;  /* 0x000000a394a37221 */ /* 0x000fe20000010100 */
[----:B------:R-:W-:Y:S02]  /*1bd0*/  IMAD.U32 R145, R182, 0x10000, RZ ;  /* 0x00010000b6917824 */ /* 0x000fe400078e00ff */
[----:B------:R-:W-:Y:S01]  /*1be0*/  FADD.FTZ R142, R143, R164 ;  /* 0x000000a48f8e7221 */ /* 0x000fe20000010000 */
[----:B------:R-:W-:Y:S01]  /*1bf0*/  FFMA.FTZ R141, R161, R164, R140 ;  /* 0x000000a4a18d7223 */ /* 0x000fe2000001008c */
[C---:B------:R-:W-:Y:S01]  /*1c00*/  PRMT R146, R147.reuse, 0x7632, R146 ;  /* 0x0000763293927816 */ /* 0x040fe20000000092 */
[----:B------:R-:W-:-:S02]  /*1c10*/  IMAD.U32 R147, R147, 0x10000, RZ ;  /* 0x0001000093937824 */ /* 0x000fc400078e00ff */
[C---:B------:R-:W-:Y:S01]  /*1c20*/  FMUL.FTZ R165, R6.reuse, R165 ;  /* 0x000000a506a57220 */ /* 0x040fe20000410000 */
        /* <DEDUP_REMOVED lines=29> */
.L_x_610:
[----:B------:R-:W-:Y:S05]  /*1e00*/  BSYNC.RECONVERGENT B1 ;  /* 0x0000000000017941 */ /* 0x000fea0003800200 */
.L_x_609:
        /* <DEDUP_REMOVED lines=13> */
[----:B------:R-:W-:-:S02]  /*1ee0*/  PRMT R191, R108, 0x7632, R191 ;  /* 0x000076326cbf7816 */ /* 0x000fc400000000bf */
[----:B------:R-:W-:Y:S02]  /*1ef0*/  SHF.L.U32 R186, R108, 0x10, RZ ;  /* 0x000000106cba7819 */ /* 0x000fe400000006ff */
[----:B------:R-:W-:Y:S01]  /*1f00*/  SHF.L.U32 R191, R191, 0x10, RZ ;  /* 0x00000010bfbf7819 */ /* 0x000fe200000006ff */
[----:B0-----:R-:W-:Y:S01]  /*1f10*/  @P5 IMAD.WIDE.U32 R150, R150, 0x10, R152 ;  /* 0x0000001096965825 */ /* 0x001fe200078e0098 */
[----:B------:R-:W-:-:S03]  /*1f20*/  PRMT R193, R109, 0x7632, R193 ;  /* 0x000076326dc17816 */ /* 0x000fc600000000c1 */
[----:B------:R-:W-:Y:S01]  /*1f30*/  IMAD.U32 R188, R109, 0x10000, RZ ;  /* 0x000100006dbc7824 */ /* 0x000fe200078e00ff */
[----:B------:R0:W5:Y:S01]  /*1f40*/  @P5 LDG.E.128 R128, desc[UR10][R150.64] ;  /* 0x0000000a96805981 */ /* 0x000162000c1e1d00 */
[----:B------:R-:W-:Y:S02]  /*1f50*/  SHF.L.U32 R193, R193, 0x10, RZ ;  /* 0x00000010c1c17819 */ /* 0x000fe400000006ff */
[C---:B------:R-:W-:Y:S02]  /*1f60*/  SHF.L.U32 R190, R110.reuse, 0x10, RZ ;  /* 0x000000106ebe7819 */ /* 0x040fe400000006ff */
[----:B------:R-:W-:-:S04]  /*1f70*/  PRMT R195, R110, 0x7632, R195 ;  /* 0x000076326ec37816 */ /* 0x000fc800000000c3 */
[----:B------:R-:W-:Y:S01]  /*1f80*/  SHF.L.U32 R195, R195, 0x10, RZ ;  /* 0x00000010c3c37819 */ /* 0x000fe200000006ff */
[----:B------:R-:W-:Y:S01]  /*1f90*/  IMAD.U32 R192, R111, 0x10000, RZ ;  /* 0x000100006fc07824 */ /* 0x000fe200078e00ff */
[C---:B---3--:R-:W-:Y:S02]  /*1fa0*/  PRMT R149, R140.reuse, 0x7632, R149 ;  /* 0x000076328c957816 */ /* 0x048fe40000000095 */
[----:B------:R-:W-:Y:S02]  /*1fb0*/  SHF.L.U32 R153, R140, 0x10, RZ ;  /* 0x000000108c997819 */ /* 0x000fe400000006ff */
[C---:B------:R-:W-:Y:S01]  /*1fc0*/  PRMT R140, R141.reuse, 0x7632, R140 ;  /* 0x000076328d8c7816 */ /* 0x040fe2000000008c */
[----:B------:R-:W-:Y:S01]  /*1fd0*/  IMAD.U32 R141, R141, 0x10000, RZ ;  /* 0x000100008d8d7824 */ /* 0x000fe200078e00ff */
[C---:B------:R-:W-:Y:S02]  /*1fe0*/  PRMT R152, R142.reuse, 0x7632, R152 ;  /* 0x000076328e987816 */ /* 0x040fe40000000098 */
[----:B------:R-:W-:Y:S01]  /*1ff0*/  SHF.L.U32 R155, R142, 0x10, RZ ;  /* 0x000000108e9b7819 */ /* 0x000fe200000006ff */
[----:B------:R-:W-:Y:S01]  /*2000*/  FADD.FTZ R185, -R148, R141 ;  /* 0x0000008d94b97221 */ /* 0x000fe20000010100 */
[C---:B------:R-:W-:Y:S01]  /*2010*/  PRMT R142, R143.reuse, 0x7632, R142 ;  /* 0x000076328f8e7816 */ /* 0x040fe2000000008e */
[----:B------:R-:W-:Y:S01]  /*2020*/  IMAD.U32 R143, R143, 0x10000, RZ ;  /* 0x000100008f8f7824 */ /* 0x000fe200078e00ff */
[----:B------:R-:W-:Y:S01]  /*2030*/  SHF.L.U32 R149, R149, 0x10, RZ ;  /* 0x0000001095957819 */ /* 0x000fe200000006ff */
[----:B------:R-:W-:Y:S01]  /*2040*/  IMAD.U32 R141, R140, 0x10000, RZ ;  /* 0x000100008c8d7824 */ /* 0x000fe200078e00ff */
[----:B----4-:R-:W-:Y:S01]  /*2050*/  PRMT R140, R144, 0x7632, R140 ;  /* 0x00007632908c7816 */ /* 0x010fe2000000008c */
[----:B------:R-:W-:Y:S01]  /*2060*/  FADD.FTZ R189, -R148, R143 ;  /* 0x0000008f94bd7221 */ /* 0x000fe20000010100 */
[----:B------:R-:W-:-:S02]  /*2070*/  IMAD.U32 R183, R142, 0x10000, RZ ;  /* 0x000100008eb77824 */ /* 0x000fc400078e00ff */
[C---:B------:R-:W-:Y:S01]  /*2080*/  FADD.FTZ R149, -R148.reuse, R149 ;  /* 0x0000009594957221 */ /* 0x040fe20000010100 */
[C---:B------:R-:W-:Y:S01]  /*2090*/  FADD.FTZ R143, -R148.reuse, R141 ;  /* 0x0000008d948f7221 */ /* 0x040fe20000010100 */
[----:B------:R-:W-:Y:S01]  /*20a0*/  FADD.FTZ R153, -R148, R153 ;  /* 0x0000009994997221 */ /* 0x000fe20000010100 */
[----:B------:R-:W-:Y:S02]  /*20b0*/  IMAD.U32 R141, R144, 0x10000, RZ ;  /* 0x00010000908d7824 */ /* 0x000fe400078e00ff */
[----:B------:R-:W-:Y:S01]  /*20c0*/  FADD.FTZ R201, -R148, R183 ;  /* 0x000000b794c97221 */ /* 0x000fe20000010100 */
[----:B------:R-:W-:Y:S02]  /*20d0*/  IMAD.U32 R140, R140, 0x10000, RZ ;  /* 0x000100008c8c7824 */ /* 0x000fe400078e00ff */
        /* <DEDUP_REMOVED lines=12> */
[----:B0-----:R-:W-:Y:S01]  /*21a0*/  SHF.L.U32 R151, R152, 0x10, RZ ;  /* 0x0000001098977819 */ /* 0x001fe200000006ff */
[----:B------:R-:W-:Y:S01]  /*21b0*/  FMUL.FTZ R196, R6, R143 ;  /* 0x0000008f06c47220 */ /* 0x000fe20000410000 */
[----:B------:R-:W-:-:S02]  /*21c0*/  IMAD.U32 R142, R142, 0x10000, RZ ;  /* 0x000100008e8e7824 */ /* 0x000fc400078e00ff */
[----:B------:R-:W-:Y:S01]  /*21d0*/  FADD.FTZ R143, R140, R191 ;  /* 0x000000bf8c8f7221 */ /* 0x000fe20000010000 */
[----:B------:R-:W-:Y:S01]  /*21e0*/  FMUL.FTZ R185, R6, R185 ;  /* 0x000000b906b97220 */ /* 0x000fe20000410000 */
[----:B------:R-:W-:Y:S01]  /*21f0*/  FMUL.FTZ R188, R188, R145 ;  /* 0x00000091bcbc7220 */ /* 0x000fe20000410000 */
[----:B------:R-:W-:Y:S01]  /*2200*/  FFMA.FTZ R140, R194, R191, R141 ;  /* 0x000000bfc28c7223 */ /* 0x000fe2000001008d */
[----:B------:R-:W-:Y:S01]  /*2210*/  FADD.FTZ R197, -R148, R151 ;  /* 0x0000009794c57221 */ /* 0x000fe20000010100 */
[----:B------:R-:W-:Y:S01]  /*2220*/  PRMT R144, R146, 0x7632, R144 ;  /* 0x0000763292907816 */ /* 0x000fe20000000090 */
[-C--:B------:R-:W-:Y:S01]  /*2230*/  FMUL.FTZ R193, R193, R142.reuse ;  /* 0x0000008ec1c17220 */ /* 0x080fe20000410000 */
[----:B------:R-:W-:Y:S01]  /*2240*/  FADD.FTZ R51, R51, R142 ;  /* 0x0000008e33337221 */ /* 0x000fe20000010000 */
[----:B------:R-:W-:Y:S01]  /*2250*/  FFMA.FTZ R83, R196, R142, R83 ;  /* 0x0000008ec4537223 */ /* 0x000fe20000010053 */
[----:B------:R-:W-:Y:S01]  /*2260*/  FADD.FTZ R155, -R148, R155 ;  /* 0x0000009b949b7221 */ /* 0x000fe20000010100 */
[----:B------:R-:W-:-:S02]  /*2270*/  IMAD.U32 R151, R146, 0x10000, RZ ;  /* 0x0001000092977824 */ /* 0x000fc400078e00ff */
[----:B------:R-:W-:Y:S01]  /*2280*/  FADD.FTZ R142, R143, R188 ;  /* 0x000000bc8f8e7221 */ /* 0x000fe20000010000 */
[----:B------:R-:W-:Y:S01]  /*2290*/  FFMA.FTZ R141, R185, R188, R140 ;  /* 0x000000bcb98d7223 */ /* 0x000fe2000001008c */
[----:B------:R-:W-:Y:S01]  /*22a0*/  FMUL.FTZ R187, R6, R155 ;  /* 0x0000009b06bb7220 */ /* 0x000fe20000410000 */
[----:B------:R-:W-:Y:S01]  /*22b0*/  FMUL.FTZ R190, R190, R151 ;  /* 0x00000097bebe7220 */ /* 0x000fe20000410000 */
[----:B------:R-:W-:Y:S02]  /*22c0*/  IMAD.U32 R144, R144, 0x10000, RZ ;  /* 0x0001000090907824 */ /* 0x000fe400078e00ff */
[----:B------:R-:W-:Y:S01]  /*22d0*/  FADD.FTZ R143, R142, R193 ;  /* 0x000000c18e8f7221 */ /* 0x000fe20000010000 */
[----:B------:R-:W-:Y:S01]  /*22e0*/  FFMA.FTZ R140, R196, R193, R141 ;  /* 0x000000c1c48c7223 */ /* 0x000fe2000001008d */
[----:B------:R-:W-:Y:S01]  /*22f0*/  PRMT R146, R147, 0x7632, R146 ;  /* 0x0000763293927816 */ /* 0x000fe20000000092 */
[--C-:B------:R-:W-:Y:S01]  /*2300*/  FADD.FTZ R50, R50, R145.reuse ;  /* 0x0000009132327221 */ /* 0x100fe20000010000 */
[----:B------:R-:W-:Y:S01]  /*2310*/  FFMA.FTZ R82, R185, R145, R82 ;  /* 0x00000091b9527223 */ /* 0x000fe20000010052 */
[----:B------:R-:W-:Y:S01]  /*2320*/  SHF.L.U32 R147, R147, 0x10, RZ ;  /* 0x0000001093937819 */ /* 0x000fe200000006ff */
[----:B------:R-:W-:Y:S01]  /*2330*/  FMUL.FTZ R195, R195, R144 ;  /* 0x00000090c3c37220 */ /* 0x000fe20000410000 */
[----:B------:R-:W-:Y:S01]  /*2340*/  PRMT R145, R111, 0x7632, R145 ;  /* 0x000076326f917816 */ /* 0x000fe20000000091 */
[C---:B------:R-:W-:Y:S01]  /*2350*/  FMUL.FTZ R198, R6.reuse, R197 ;  /* 0x000000c506c67220 */ /* 0x040fe20000410000 */
[----:B------:R-:W-:Y:S01]  /*2360*/  FADD.FTZ R142, R143, R190 ;  /* 0x000000be8f8e7221 */ /* 0x000fe20000010000 */
[----:B------:R-:W-:Y:S01]  /*2370*/  FFMA.FTZ R140, R187, R190, R140 ;  /* 0x000000bebb8c7223 */ /* 0x000fe2000001008c */
[----:B------:R-:W-:Y:S01]  /*2380*/  SHF.L.U32 R145, R145, 0x10, RZ ;  /* 0x0000001091917819 */ /* 0x000fe200000006ff */
[----:B------:R-:W-:Y:S01]  /*2390*/  FMUL.FTZ R189, R6, R189 ;  /* 0x000000bd06bd7220 */ /* 0x000fe20000410000 */
[----:B------:R-:W-:Y:S01]  /*23a0*/  FMUL.FTZ R192, R192, R147 ;  /* 0x00000093c0c07220 */ /* 0x000fe20000410000 */
[----:B------:R-:W-:-:S02]  /*23b0*/  IMAD.U32 R146, R146, 0x10000, RZ ;  /* 0x0001000092927824 */ /* 0x000fc400078e00ff */
        /* <DEDUP_REMOVED lines=17> */
.L_x_604:
[----:B------:R-:W0:Y:S01]  /*24d0*/  LDC R0, c[0x0][0x388] ;  /* 0x0000e200ff007b82 */ /* 0x000e220000000800 */
[----:B-----5:R-:W-:Y:S01]  /*24e0*/  ISETP.GE.AND P4, PT, R8, 0x1, PT ;  /* 0x000000010800780c */ /* 0x020fe20003f86270 */
[----:B------:R-:W-:Y:S01]  /*24f0*/  UISETP.NE.U32.AND UP0, UPT, UR12, URZ, UPT ;  /* 0x000000ff0c00728c */ /* 0x000fe2000bf05070 */
[----:B------:R-:W-:-:S03]  /*2500*/  IMAD.MOV.U32 R201, RZ, RZ, RZ ;  /* 0x000000ffffc97224 */ /* 0x000fc600078e00ff */
[----:B------:R-:W-:-:S08]  /*2510*/  UISETP.NE.AND.EX UP0, UPT, UR13, URZ, UPT, UP0 ;  /* 0x000000ff0d00728c */ /* 0x000fd0000bf05300 */
[----:B------:R-:W-:Y:S01]  /*2520*/  @P4 IADD3 R141, PT, PT, R8, -0x1, RZ ;  /* 0xffffffff088d4810 */ /* 0x000fe20007ffe0ff */
[----:B0-----:R-:W-:-:S04]  /*2530*/  IMAD R7, R5, R0, RZ ;  /* 0x0000000005077224 */ /* 0x001fc800078e02ff */
[----:B------:R-:W-:Y:S01]  /*2540*/  @P4 IMAD R141, R141, R0, RZ ;  /* 0x000000008d8d4224 */ /* 0x000fe200078e02ff */
[----:B------:R-:W-:-:S04]  /*2550*/  SHF.R.S32.HI R140, RZ, 0x1f, R7 ;  /* 0x0000001fff8c7819 */ /* 0x000fc80000011407 */
[----:B------:R-:W-:Y:S02]  /*2560*/  @P4 SHF.R.S32.HI R142, RZ, 0x1f, R141 ;  /* 0x0000001fff8e4819 */ /* 0x000fe4000001148d */
[----:B------:R-:W-:Y:S02]  /*2570*/  LEA.HI R140, R140, R7, RZ, 0x3 ;  /* 0x000000078c8c7211 */ /* 0x000fe400078f18ff */
[----:B------:R-:W-:Y:S02]  /*2580*/  @P4 LEA.HI R142, R142, R141, RZ, 0x3 ;  /* 0x0000008d8e8e4211 */ /* 0x000fe400078f18ff */
[-C--:B------:R-:W-:Y:S02]  /*2590*/  LEA.HI.SX32 R7, R140, R199.reuse, 0x1d ;  /* 0x000000c78c077211 */ /* 0x080fe400078feaff */
[----:B------:R-:W-:Y:S02]  /*25a0*/  @P4 LEA.HI.SX32 R201, R142, R199, 0x1d ;  /* 0x000000c78ec94211 */ /* 0x000fe400078feaff */
[----:B------:R-:W-:Y:S01]  /*25b0*/  MOV R199, R7 ;  /* 0x0000000700c77202 */ /* 0x000fe20000000f00 */
[----:B------:R-:W-:Y:S06]  /*25c0*/  BRA.U UP0, `(.L_x_612) ;  /* 0x00000001005c7547 */ /* 0x000fec000b800000 */
[C---:B------:R-:W-:Y:S02]  /*25d0*/  ISETP.GE.U32.AND P0, PT, R2.reuse, 0x100, PT ;  /* 0x000001000200780c */ /* 0x040fe40003f06070 */
[C---:B------:R-:W-:Y:S02]  /*25e0*/  ISETP.GE.U32.AND P1, PT, R2.reuse, 0x200, PT ;  /* 0x000002000200780c */ /* 0x040fe40003f26070 */
[----:B------:R-:W-:-:S09]  /*25f0*/  ISETP.GE.U32.AND P2, PT, R2, 0x300, PT ;  /* 0x000003000200780c */ /* 0x000fd20003f46070 */
[----:B------:R-:W0:Y:S08]  /*2600*/  @P0 LDC.64 R144, c[0x0][0x3b0] ;  /* 0x0000ec00ff900b82 */ /* 0x000e300000000a00 */
[----:B------:R-:W1:Y:S08]  /*2610*/  @P1 LDC.64 R142, c[0x0][0x3b0] ;  /* 0x0000ec00ff8e1b82 */ /* 0x000e700000000a00 */
[----:B------:R-:W2:Y:S01]  /*2620*/  @P2 LDC.64 R140, c[0x0][0x3b0] ;  /* 0x0000ec00ff8c2b82 */ /* 0x000ea20000000a00 */
[----:B0-----:R-:W-:-:S04]  /*2630*/  @P0 IMAD.WIDE.U32 R144, R201, 0x8, R144 ;  /* 0x00000008c9900825 */ /* 0x001fc800078e0090 */
[----:B------:R-:W-:Y:S01]  /*2640*/  @P0 VIADD R201, R201, 0x100 ;  /* 0x00000100c9c90836 */ /* 0x000fe20000000000 */
[----:B------:R3:W5:Y:S03]  /*2650*/  @P0 LDG.E.64 R170, desc[UR10][R144.64] ;  /* 0x0000000a90aa0981 */ /* 0x000766000c1e1b00 */
[C---:B-1----:R-:W-:Y:S01]  /*2660*/  @P1 IMAD.WIDE.U32 R142, R201.reuse, 0x8, R142 ;  /* 0x00000008c98e1825 */ /* 0x042fe200078e008e */
[----:B------:R-:W-:-:S04]  /*2670*/  @P1 IADD3 R201, PT, PT, R201, 0x100, RZ ;  /* 0x00000100c9c91810 */ /* 0x000fc80007ffe0ff */
[----:B------:R3:W5:Y:S01]  /*2680*/  @P1 LDG.E.64 R168, desc[UR10][R142.64] ;  /* 0x0000000a8ea81981 */ /* 0x000762000c1e1b00 */
[----:B--2---:R-:W-:-:S05]  /*2690*/  @P2 IMAD.WIDE.U32 R140, R201, 0x8, R140 ;  /* 0x00000008c98c2825 */ /* 0x004fca00078e008c */
[----:B------:R3:W5:Y:S01]  /*26a0*/  @P2 LDG.E.64 R172, desc[UR10][R140.64] ;  /* 0x0000000a8cac2981 */ /* 0x000762000c1e1b00 */
[----:B------:R-:W-:Y:S01]  /*26b0*/  ISETP.GE.U32.AND P3, PT, R2, 0x400, PT ;  /* 0x000004000200780c */ /* 0x000fe20003f66070 */
[----:B------:R-:W-:Y:S02]  /*26c0*/  HFMA2 R202, -RZ, RZ, 0, 0 ;  /* 0x00000000ffca7431 */ /* 0x000fe400000001ff */
[----:B------:R-:W-:Y:S02]  /*26d0*/  IMAD.MOV.U32 R199, RZ, RZ, RZ ;  /* 0x000000ffffc77224 */ /* 0x000fe400078e00ff */
[----:B------:R-:W-:-:S08]  /*26e0*/  @P2 VIADD R201, R201, 0x100 ;  /* 0x00000100c9c92836 */ /* 0x000fd00000000000 */
[----:B---3--:R-:W-:Y:S05]  /*26f0*/  @!P3 BRA `(.L_x_611) ;  /* 0x0000000000a0b947 */ /* 0x008fea0003800000 */
[----:B------:R-:W0:Y:S02]  /*2700*/  LDC.64 R140, c[0x0][0x3b0] ;  /* 0x0000ec00ff8c7b82 */ /* 0x000e240000000a00 */
[----:B0-----:R-:W-:-:S05]  /*2710*/  IMAD.WIDE.U32 R140, R201, 0x8, R140 ;  /* 0x00000008c98c7825 */ /* 0x001fca00078e008c */
[----:B------:R1:W5:Y:S01]  /*2720*/  LDG.E.64 R174, desc[UR10][R140.64] ;  /* 0x0000000a8cae7981 */ /* 0x000362000c1e1b00 */
[----:B------:R-:W-:Y:S05]  /*2730*/  BRA `(.L_x_611) ;  /* 0x0000000000907947 */ /* 0x000fea0003800000 */
.L_x_612:
[C---:B------:R-:W-:Y:S02]  /*2740*/  ISETP.GE.U32.AND P0, PT, R2.reuse, 0x100, PT ;  /* 0x000001000200780c */ /* 0x040fe40003f06070 */
[C---:B------:R-:W-:Y:S02]  /*2750*/  ISETP.GE.U32.AND P1, PT, R2.reuse, 0x200, PT ;  /* 0x000002000200780c */ /* 0x040fe40003f26070 */
[C---:B------:R-:W-:Y:S02]  /*2760*/  ISETP.GE.U32.AND P2, PT, R2.reuse, 0x300, PT ;  /* 0x000003000200780c */ /* 0x040fe40003f46070 */
[----:B------:R-:W-:-:S07]  /*2770*/  ISETP.GE.U32.AND P3, PT, R2, 0x400, PT ;  /* 0x000004000200780c */ /* 0x000fce0003f66070 */
[----:B------:R-:W0:Y:S08]  /*2780*/  @P0 LDC.64 R146, c[0x0][0x3b0] ;  /* 0x0000ec00ff920b82 */ /* 0x000e300000000a00 */
[----:B------:R-:W1:Y:S08]  /*2790*/  @P0 LDC.64 R148, c[0x0][0x438] ;  /* 0x00010e00ff940b82 */ /* 0x000e700000000a00 */
[----:B------:R-:W2:Y:S08]  /*27a0*/  @P1 LDC.64 R150, c[0x0][0x3b0] ;  /* 0x0000ec00ff961b82 */ /* 0x000eb00000000a00 */
[----:B------:R-:W3:Y:S01]  /*27b0*/  @P1 LDC.64 R152, c[0x0][0x438] ;  /* 0x00010e00ff981b82 */ /* 0x000ee20000000a00 */
[C---:B0-----:R-:W-:Y:S01]  /*27c0*/  @P0 IMAD.WIDE.U32 R146, R201.reuse, 0x8, R146 ;  /* 0x00000008c9920825 */ /* 0x041fe200078e0092 */
[----:B------:R-:W-:-:S04]  /*27d0*/  @P0 IADD3 R201, PT, PT, R201, 0x100, RZ ;  /* 0x00000100c9c90810 */ /* 0x000fc80007ffe0ff */
[----:B------:R0:W5:Y:S02]  /*27e0*/  @P0 LDG.E.64 R170, desc[UR10][R146.64] ;  /* 0x0000000a92aa0981 */ /* 0x000164000c1e1b00 */
[----:B------:R-:W4:Y:S01]  /*27f0*/  @P2 LDC.64 R154, c[0x0][0x3b0] ;  /* 0x0000ec00ff9a2b82 */ /* 0x000f220000000a00 */
[----:B-1----:R-:W-:-:S04]  /*2800*/  @P0 IMAD.WIDE.U32 R148, R199, 0x10, R148 ;  /* 0x00000010c7940825 */ /* 0x002fc800078e0094 */
[----:B------:R-:W-:Y:S01]  /*2810*/  @P0 VIADD R199, R199, 0x100 ;  /* 0x00000100c7c70836 */ /* 0x000fe20000000000 */
[----:B------:R0:W5:Y:S02]  /*2820*/  @P0 LDG.E.128 R40, desc[UR10][R148.64] ;  /* 0x0000000a94280981 */ /* 0x000164000c1e1d00 */
[----:B------:R-:W1:Y:S01]  /*2830*/  @P2 LDC.64 R140, c[0x0][0x438] ;  /* 0x00010e00ff8c2b82 */ /* 0x000e620000000a00 */
[C---:B--2---:R-:W-:Y:S01]  /*2840*/  @P1 IMAD.WIDE.U32 R150, R201.reuse, 0x8, R150 ;  /* 0x00000008c9961825 */ /* 0x044fe200078e0096 */
[----:B------:R-:W-:-:S04]  /*2850*/  @P1 IADD3 R201, PT, PT, R201, 0x100, RZ ;  /* 0x00000100c9c91810 */ /* 0x000fc80007ffe0ff */
[----:B------:R0:W5:Y:S02]  /*2860*/  @P1 LDG.E.64 R168, desc[UR10][R150.64] ;  /* 0x0000000a96a81981 */ /* 0x000164000c1e1b00 */
[----:B------:R-:W2:Y:S01]  /*2870*/  @P3 LDC.64 R142, c[0x0][0x3b0] ;  /* 0x0000ec00ff8e3b82 */ /* 0x000ea20000000a00 */
[----:B---3--:R-:W-:-:S04]  /*2880*/  @P1 IMAD.WIDE.U32 R152, R199, 0x10, R152 ;  /* 0x00000010c7981825 */ /* 0x008fc800078e0098 */
[----:B------:R-:W-:Y:S01]  /*2890*/  @P1 VIADD R199, R199, 0x100 ;  /* 0x00000100c7c71836 */ /* 0x000fe20000000000 */
[----:B------:R0:W5:Y:S02]  /*28a0*/  @P1 LDG.E.128 R36, desc[UR10][R152.64] ;  /* 0x0000000a98241981 */ /* 0x000164000c1e1d00 */
[----:B------:R-:W3:Y:S01]  /*28b0*/  @P3 LDC.64 R144, c[0x0][0x438] ;  /* 0x00010e00ff903b82 */ /* 0x000ee20000000a00 */
[C---:B----4-:R-:W-:Y:S01]  /*28c0*/  @P2 IMAD.WIDE.U32 R154, R201.reuse, 0x8, R154 ;  /* 0x00000008c99a2825 */ /* 0x050fe200078e009a */
[----:B------:R-:W-:-:S04]  /*28d0*/  @P2 IADD3 R201, PT, PT, R201, 0x100, RZ ;  /* 0x00000100c9c92810 */ /* 0x000fc80007ffe0ff */
[----:B------:R0:W5:Y:S01]  /*28e0*/  @P2 LDG.E.64 R172, desc[UR10][R154.64] ;  /* 0x0000000a9aac2981 */ /* 0x000162000c1e1b00 */
[----:B-1----:R-:W-:-:S04]  /*28f0*/  @P2 IMAD.WIDE.U32 R140, R199, 0x10, R140 ;  /* 0x00000010c78c2825 */ /* 0x002fc800078e008c */
[----:B------:R-:W-:Y:S01]  /*2900*/  @P2 VIADD R199, R199, 0x100 ;  /* 0x00000100c7c72836 */ /* 0x000fe20000000000 */
[----:B------:R0:W5:Y:S01]  /*2910*/  @P2 LDG.E.128 R124, desc[UR10][R140.64] ;  /* 0x0000000a8c7c2981 */ /* 0x000162000c1e1d00 */
[----:B--2---:R-:W-:-:S05]  /*2920*/  @P3 IMAD.WIDE.U32 R142, R201, 0x8, R142 ;  /* 0x00000008c98e3825 */ /* 0x004fca00078e008e */
[----:B------:R0:W5:Y:S01]  /*2930*/  @P3 LDG.E.64 R174, desc[UR10][R142.64] ;  /* 0x0000000a8eae3981 */ /* 0x000162000c1e1b00 */
[----:B---3--:R-:W-:-:S05]  /*2940*/  @P3 IMAD.WIDE.U32 R144, R199, 0x10, R144 ;  /* 0x00000010c7903825 */ /* 0x008fca00078e0090 */
[----:B------:R0:W5:Y:S01]  /*2950*/  @P3 LDG.E.128 R128, desc[UR10][R144.64] ;  /* 0x0000000a90803981 */ /* 0x000162000c1e1d00 */
[----:B------:R-:W-:Y:S01]  /*2960*/  MOV R199, RZ ;  /* 0x000000ff00c77202 */ /* 0x000fe20000000f00 */
[----:B------:R-:W-:-:S07]  /*2970*/  IMAD.MOV.U32 R202, RZ, RZ, RZ ;  /* 0x000000ffffca7224 */ /* 0x000fce00078e00ff */
.L_x_611:
[----:B----4-:R-:W-:Y:S05]  /*2980*/  BSYNC.RECONVERGENT B0 ;  /* 0x0000000000007941 */ /* 0x010fea0003800200 */
.L_x_603:
[----:B01----:R-:W0:Y:S01]  /*2990*/  SHFL.DOWN PT, R140, R199, 0x10, 0x1f ;  /* 0x0a001f00c78c7f89 */ /* 0x003e2200000e0000 */
[----:B------:R-:W-:Y:S03]  /*29a0*/  BSSY.RECONVERGENT B0, `(.L_x_613) ;  /* 0x000001f000007945 */ /* 0x000fe60003800200 */
[----:B------:R-:W1:Y:S01]  /*29b0*/  SHFL.DOWN PT, R141, R202, 0x10, 0x1f ;  /* 0x0a001f00ca8d7f89 */ /* 0x000e6200000e0000 */
[----:B0-----:R-:W-:Y:S02]  /*29c0*/  FADD.FTZ R140, R140, R199 ;  /* 0x000000c78c8c7221 */ /* 0x001fe40000010000 */
[----:B------:R-:W0:Y:S01]  /*29d0*/  S2R R199, SR_TID.X ;  /* 0x0000000000c77919 */ /* 0x000e220000002100 */
[----:B-1----:R-:W-:Y:S02]  /*29e0*/  FADD.FTZ R141, R141, R202 ;  /* 0x000000ca8d8d7221 */ /* 0x002fe40000010000 */
[----:B------:R-:W1:Y:S04]  /*29f0*/  SHFL.DOWN PT, R143, R140, 0x8, 0x1f ;  /* 0x09001f008c8f7f89 */ /* 0x000e6800000e0000 */
[----:B------:R-:W2:Y:S01]  /*2a00*/  SHFL.DOWN PT, R142, R141, 0x8, 0x1f ;  /* 0x09001f008d8e7f89 */ /* 0x000ea200000e0000 */
[----:B-1----:R-:W-:Y:S01]  /*2a10*/  FADD.FTZ R143, R140, R143 ;  /* 0x0000008f8c8f7221 */ /* 0x002fe20000010000 */
[----:B--2---:R-:W-:-:S04]  /*2a20*/  FADD.FTZ R142, R141, R142 ;  /* 0x0000008e8d8e7221 */ /* 0x004fc80000010000 */
[----:B------:R-:W1:Y:S01]  /*2a30*/  SHFL.DOWN PT, R144, R143, 0x4, 0x1f ;  /* 0x08801f008f907f89 */ /* 0x000e6200000e0000 */
[----:B0-----:R-:W-:-:S03]  /*2a40*/  LOP3.LUT P5, RZ, R199, 0x1f, RZ, 0xc0, !PT ;  /* 0x0000001fc7ff7812 */ /* 0x001fc600078ac0ff */
        /* <DEDUP_REMOVED lines=20> */
.L_x_614:
[----:B------:R-:W-:Y:S05]  /*2b90*/  BSYNC.RECONVERGENT B0 ;  /* 0x0000000000007941 */ /* 0x000fea0003800200 */
.L_x_613:
[----:B------:R-:W1:Y:S08]  /*2ba0*/  S2UR UR5, SR_CgaCtaId ;  /* 0x00000000000579c3 */ /* 0x000e700000008800 */
[----:B------:R-:W-:Y:S01]  /*2bb0*/  BAR.SYNC.DEFER_BLOCKING 0x0 ;  /* 0x0000000000007b1d */ /* 0x000fe20000010000 */
[----:B------:R-:W-:-:S05]  /*2bc0*/  ISETP.NE.AND P5, PT, RZ, UR9, PT ;  /* 0x00000009ff007c0c */ /* 0x000fca000bfa5270 */
[----:B------:R-:W-:Y:S01]  /*2bd0*/  UMOV UR4, 0x400 ;  /* 0x0000040000047882 */ /* 0x000fe20000000000 */
[----:B------:R-:W-:Y:S01]  /*2be0*/  BSSY.RECONVERGENT B0, `(.L_x_615) ;  /* 0x00001ce000007945 */ /* 0x000fe20003800200 */
        /* <DEDUP_REMOVED lines=15> */
[----:B------:R-:W-:Y:S02]  /*2ce0*/  @P4 IADD3 R141, PT, PT, R8, -0x1, RZ ;  /* 0xffffffff088d4810 */ /* 0x000fe40007ffe0ff */
[----:B------:R-:W-:Y:S01]  /*2cf0*/  FADD.FTZ R201, R142, R201 ;  /* 0x000000c98ec97221 */ /* 0x000fe20000010000 */
[----:B------:R-:W-:-:S02]  /*2d00*/  FADD.FTZ R140, R143, R140 ;  /* 0x0000008c8f8c7221 */ /* 0x000fc40000010000 */
[----:B------:R-:W-:Y:S02]  /*2d10*/  @P4 IMAD R141, R141, R0, RZ ;  /* 0x000000008d8d4224 */ /* 0x000fe400078e02ff */
[----:B-1----:R-:W-:Y:S01]  /*2d20*/  FADD.FTZ R201, R201, R144 ;  /* 0x00000090c9c97221 */ /* 0x002fe20000010000 */
[----:B------:R-:W-:Y:S01]  /*2d30*/  FADD.FTZ R140, R140, R145 ;  /* 0x000000918c8c7221 */ /* 0x000fe20000010000 */
[----:B------:R-:W-:Y:S02]  /*2d40*/  IMAD.MOV.U32 R145, RZ, RZ, RZ ;  /* 0x000000ffff917224 */ /* 0x000fe400078e00ff */
[----:B------:R-:W-:Y:S01]  /*2d50*/  FADD.FTZ R201, R146, R201 ;  /* 0x000000c992c97221 */ /* 0x000fe20000010000 */
[----:B------:R-:W-:Y:S01]  /*2d60*/  FADD.FTZ R140, R147, R140 ;  /* 0x0000008c938c7221 */ /* 0x000fe20000010000 */
[----:B------:R-:W-:Y:S02]  /*2d70*/  @P4 SHF.R.S32.HI R8, RZ, 0x1f, R141 ;  /* 0x0000001fff084819 */ /* 0x000fe4000001148d */
[----:B--2---:R-:W-:Y:S01]  /*2d80*/  FADD.FTZ R201, R201, R148 ;  /* 0x00000094c9c97221 */ /* 0x004fe20000010000 */
[----:B------:R-:W-:Y:S01]  /*2d90*/  FADD.FTZ R140, R140, R149 ;  /* 0x000000958c8c7221 */ /* 0x000fe20000010000 */
[----:B------:R-:W-:-:S02]  /*2da0*/  @P4 LEA.HI R142, R8, R141, RZ, 0x3 ;  /* 0x0000008d088e4211 */ /* 0x000fc400078f18ff */
[----:B------:R-:W-:Y:S01]  /*2db0*/  FADD.FTZ R201, R150, R201 ;  /* 0x000000c996c97221 */ /* 0x000fe20000010000 */
[----:B------:R-:W-:Y:S01]  /*2dc0*/  FADD.FTZ R140, R151, R140 ;  /* 0x0000008c978c7221 */ /* 0x000fe20000010000 */
[----:B------:R-:W-:Y:S02]  /*2dd0*/  MOV R147, R7 ;  /* 0x0000000700937202 */ /* 0x000fe40000000f00 */
[----:B---3--:R-:W-:Y:S01]  /*2de0*/  FADD.FTZ R201, R201, R152 ;  /* 0x00000098c9c97221 */ /* 0x008fe20000010000 */
[----:B------:R-:W-:Y:S01]  /*2df0*/  FADD.FTZ R140, R140, R153 ;  /* 0x000000998c8c7221 */ /* 0x000fe20000010000 */
[----:B------:R-:W-:Y:S02]  /*2e00*/  @P4 LEA.HI.SX32 R145, R142, R199, 0x1d ;  /* 0x000000c78e914211 */ /* 0x000fe400078feaff */
[----:B------:R-:W-:Y:S01]  /*2e10*/  FADD.FTZ R8, R154, R201 ;  /* 0x000000c99a087221 */ /* 0x000fe20000010000 */
[----:B------:R-:W-:-:S03]  /*2e20*/  FADD.FTZ R140, R155, R140 ;  /* 0x0000008c9b8c7221 */ /* 0x000fc60000010000 */
        /* <DEDUP_REMOVED lines=17> */
[----:B------:R-:W-:Y:S02]  /*2f40*/  FSEL R141, R141, RZ, P5 ;  /* 0x000000ff8d8d7208 */ /* 0x000fe40002800000 */
[----:B-----5:R-:W-:-:S03]  /*2f50*/  LOP3.LUT P5, RZ, R170, 0xff, RZ, 0xc0, !PT ;  /* 0x000000ffaaff7812 */ /* 0x020fc600078ac0ff */
[----:B------:R-:W-:-:S04]  /*2f60*/  FMUL.FTZ R141, R141, UR17 ;  /* 0x000000118d8d7c20 */ /* 0x000fc80008410000 */
[----:B------:R-:W-:-:S05]  /*2f70*/  FMUL.FTZ R141, R141, UR16 ;  /* 0x000000108d8d7c20 */ /* 0x000fca0008410000 */
[----:B------:R-:W-:-:S04]  /*2f80*/  FSEL R141, R141, RZ, P5 ;  /* 0x000000ff8d8d7208 */ /* 0x000fc80002800000 */
[----:B------:R-:W-:-:S04]  /*2f90*/  F2FP.BF16.F32.PACK_AB R141, RZ, R141 ;  /* 0x0000008dff8d723e */ /* 0x000fc800000010ff */
[----:B------:R-:W-:-:S07]  /*2fa0*/  PRMT R132, R141, 0x7610, R132 ;  /* 0x000076108d847816 */ /* 0x000fce0000000084 */
.L_x_619:
        /* <DEDUP_REMOVED lines=12> */
.L_x_620:
        /* <DEDUP_REMOVED lines=12> */
.L_x_621:
        /* <DEDUP_REMOVED lines=12> */
.L_x_622:
        /* <DEDUP_REMOVED lines=12> */
.L_x_623:
        /* <DEDUP_REMOVED lines=12> */
.L_x_624:
        /* <DEDUP_REMOVED lines=12> */
.L_x_625:
[----:B------:R-:W-:Y:S05]  /*3430*/  @!P4 BRA `(.L_x_626) ;  /* 0x0000001000f8c947 */ /* 0x000fea0003800000 */
[----:B------:R-:W-:Y:S01]  /*3440*/  FFMA.FTZ R140, R24, R7, R8 ;  /* 0x00000007188c7223 */ /* 0x000fe20000010008 */
[----:B------:R-:W-:-:S03]  /*3450*/  ISETP.GT.AND P5, PT, R4, RZ, PT ;  /* 0x000000ff0400720c */ /* 0x000fc60003fa4270 */
[----:B------:R-:W-:-:S04]  /*3460*/  FADD.FTZ R141, R21, -R140 ;  /* 0x8000008c158d7221 */ /* 0x000fc80000010000 */
[----:B------:R-:W-:-:S05]  /*3470*/  FMUL.FTZ R141, R6, R141 ;  /* 0x0000008d068d7220 */ /* 0x000fca0000410000 */
[----:B------:R-:W-:Y:S02]  /*3480*/  FSEL R141, R141, RZ, P5 ;  /* 0x000000ff8d8d7208 */ /* 0x000fe40002800000 */
[----:B-----5:R-:W-:-:S03]  /*3490*/  ISETP.GE.U32.AND P5, PT, R170, RZ, PT ;  /* 0x000000ffaa00720c */ /* 0x020fc60003fa6070 */
[----:B------:R-:W-:Y:S01]  /*34a0*/  FMUL.FTZ R141, R141, UR17 ;  /* 0x000000118d8d7c20 */ /* 0x000fe20008410000 */
[----:B------:R-:W-:-:S03]  /*34b0*/  ISETP.GE.U32.AND.EX P5, PT, R171, 0x1000000, PT, P5 ;  /* 0x01000000ab00780c */ /* 0x000fc60003fa6150 */
[----:B------:R-:W-:-:S05]  /*34c0*/  FMUL.FTZ R141, R141, UR16 ;  /* 0x000000108d8d7c20 */ /* 0x000fca0008410000 */
[----:B------:R-:W-:-:S04]  /*34d0*/  FSEL R141, R141, RZ, P5 ;  /* 0x000000ff8d8d7208 */ /* 0x000fc80002800000 */
[----:B------:R-:W-:-:S04]  /*34e0*/  F2FP.BF16.F32.PACK_AB R141, RZ, R141 ;  /* 0x0000008dff8d723e */ /* 0x000fc800000010ff */
[----:B------:R-:W-:Y:S01]  /*34f0*/  PRMT R135, R135, 0x5410, R141 ;  /* 0x0000541087877816 */ /* 0x000fe2000000008d */
[----:B------:R-:W-:Y:S06]  /*3500*/  BRA `(.L_x_626) ;  /* 0x0000001000c47947 */ /* 0x000fec0003800000 */
.L_x_618:
[-CC-:B------:R-:W-:Y:S01]  /*3510*/  FFMA.FTZ R137, R3, R7.reuse, R8.reuse ;  /* 0x0000000703897223 */ /* 0x180fe20000010008 */
[-CC-:B------:R-:W-:Y:S01]  /*3520*/  FFMA.FTZ R136, R18, R7.reuse, R8.reuse ;  /* 0x0000000712887223 */ /* 0x180fe20000010008 */
[----:B------:R-:W-:Y:S01]  /*3530*/  FFMA.FTZ R141, R9, R7, R8 ;  /* 0x00000007098d7223 */ /* 0x000fe20000010008 */
[----:B------:R-:W-:Y:S01]  /*3540*/  ISETP.GT.AND P5, PT, R4, RZ, PT ;  /* 0x000000ff0400720c */ /* 0x000fe20003fa4270 */
[----:B------:R-:W-:Y:S01]  /*3550*/  FADD.FTZ R137, R10, -R137 ;  /* 0x800000890a897221 */ /* 0x000fe20000010000 */
[----:B------:R-:W-:Y:S01]  /*3560*/  FADD.FTZ R139, R15, -R136 ;  /* 0x800000880f8b7221 */ /* 0x000fe20000010000 */
[----:B------:R-:W-:Y:S02]  /*3570*/  FADD.FTZ R141, R12, -R141 ;  /* 0x8000008d0c8d7221 */ /* 0x000fe40000010000 */
[C---:B------:R-:W-:Y:S01]  /*3580*/  FMUL.FTZ R137, R6.reuse, R137 ;  /* 0x0000008906897220 */ /* 0x040fe20000410000 */
[----:B------:R-:W-:-:S04]  /*3590*/  FMUL.FTZ R139, R6, R139 ;  /* 0x0000008b068b7220 */ /* 0x000fc80000410000 */
[----:B------:R-:W-:Y:S01]  /*35a0*/  FSEL R137, R137, RZ, P5 ;  /* 0x000000ff89897208 */ /* 0x000fe20002800000 */
[----:B------:R-:W-:Y:S06]  /*35b0*/  @!P4 BRA `(.L_x_627) ;  /* 0x000000000018c947 */ /* 0x000fec0003800000 */
[----:B------:R-:W-:Y:S01]  /*35c0*/  FMUL.FTZ R136, R137, UR17 ;  /* 0x0000001189887c20 */ /* 0x000fe20008410000 */
[----:B-----5:R-:W-:-:S03]  /*35d0*/  LOP3.LUT P6, RZ, R170, 0xff, RZ, 0xc0, !PT ;  /* 0x000000ffaaff7812 */ /* 0x020fc600078cc0ff */
[----:B------:R-:W-:-:S05]  /*35e0*/  FMUL.FTZ R136, R136, UR16 ;  /* 0x0000001088887c20 */ /* 0x000fca0008410000 */
[----:B------:R-:W-:-:S04]  /*35f0*/  FSEL R136, R136, RZ, P6 ;  /* 0x000000ff88887208 */ /* 0x000fc80003000000 */
[----:B------:R-:W-:-:S04]  /*3600*/  F2FP.BF16.F32.PACK_AB R136, RZ, R136 ;  /* 0x00000088ff88723e */ /* 0x000fc800000010ff */
[----:B------:R-:W-:-:S07]  /*3610*/  PRMT R132, R136, 0x7610, R132 ;  /* 0x0000761088847816 */ /* 0x000fce0000000084 */
.L_x_627:
[----:B------:R-:W-:Y:S01]  /*3620*/  F2FP.BF16.F32.PACK_AB R140, RZ, R137 ;  /* 0x00000089ff8c723e */ /* 0x000fe200000010ff */
[----:B------:R-:W-:Y:S01]  /*3630*/  FFMA.FTZ R138, R20, R7, R8 ;  /* 0x00000007148a7223 */ /* 0x000fe20000010008 */
[----:B------:R-:W-:Y:S01]  /*3640*/  FMUL.FTZ R141, R6, R141 ;  /* 0x0000008d068d7220 */ /* 0x000fe20000410000 */
        /* <DEDUP_REMOVED lines=8> */
.L_x_628:
[----:B------:R-:W-:Y:S01]  /*36d0*/  F2FP.BF16.F32.PACK_AB R142, RZ, R139 ;  /* 0x0000008bff8e723e */ /* 0x000fe200000010ff */
[----:B------:R-:W-:Y:S01]  /*36e0*/  FFMA.FTZ R139, R11, R7, R8 ;  /* 0x000000070b8b7223 */ /* 0x000fe20000010008 */
[----:B------:R-:W-:Y:S01]  /*36f0*/  FADD.FTZ R137, R17, -R138 ;  /* 0x8000008a11897221 */ /* 0x000fe20000010000 */
        /* <DEDUP_REMOVED lines=8> */
.L_x_629:
[----:B------:R-:W-:Y:S01]  /*3780*/  FMUL.FTZ R137, R6, R137 ;  /* 0x0000008906897220 */ /* 0x000fe20000410000 */
[--C-:B------:R-:W-:Y:S01]  /*3790*/  FFMA.FTZ R136, R22, R7, R8.reuse ;  /* 0x0000000716887223 */ /* 0x100fe20000010008 */
[----:B------:R-:W-:Y:S01]  /*37a0*/  FADD.FTZ R139, R14, -R139 ;  /* 0x8000008b0e8b7221 */ /* 0x000fe20000010000 */
[----:B------:R-:W-:Y:S01]  /*37b0*/  F2FP.BF16.F32.PACK_AB R144, RZ, R141 ;  /* 0x0000008dff90723e */ /* 0x000fe200000010ff */
[-CC-:B------:R-:W-:Y:S01]  /*37c0*/  FFMA.FTZ R143, R13, R7.reuse, R8.reuse ;  /* 0x000000070d8f7223 */ /* 0x180fe20000010008 */
[----:B------:R-:W-:Y:S01]  /*37d0*/  FFMA.FTZ R138, R24, R7, R8 ;  /* 0x00000007188a7223 */ /* 0x000fe20000010008 */
[----:B------:R-:W-:Y:S01]  /*37e0*/  FADD.FTZ R141, R19, -R136 ;  /* 0x80000088138d7221 */ /* 0x000fe20000010000 */
        /* <DEDUP_REMOVED lines=9> */
.L_x_630:
[----:B------:R-:W-:Y:S01]  /*3880*/  F2FP.BF16.F32.PACK_AB R146, RZ, R137 ;  /* 0x00000089ff92723e */ /* 0x000fe200000010ff */
[----:B------:R-:W-:Y:S01]  /*3890*/  FADD.FTZ R137, R16, -R143 ;  /* 0x8000008f10897221 */ /* 0x000fe20000010000 */
        /* <DEDUP_REMOVED lines=10> */
.L_x_631:
[----:B------:R-:W-:Y:S01]  /*3940*/  F2FP.BF16.F32.PACK_AB R138, RZ, R139 ;  /* 0x0000008bff8a723e */ /* 0x000fe200000010ff */
[C---:B------:R-:W-:Y:S01]  /*3950*/  FMUL.FTZ R137, R6.reuse, R137 ;  /* 0x0000008906897220 */ /* 0x040fe20000410000 */
        /* <DEDUP_REMOVED lines=9> */
.L_x_632:
[----:B------:R-:W-:Y:S02]  /*39f0*/  F2FP.BF16.F32.PACK_AB R141, RZ, R141 ;  /* 0x0000008dff8d723e */ /* 0x000fe400000010ff */
[----:B------:R-:W-:Y:S02]  /*3a00*/  FSEL R148, R143, RZ, P5 ;  /* 0x000000ff8f947208 */ /* 0x000fe40002800000 */
        /* <DEDUP_REMOVED lines=8> */
.L_x_633:
[----:B------:R-:W-:Y:S02]  /*3a90*/  F2FP.BF16.F32.PACK_AB R139, R148, R137 ;  /* 0x00000089948b723e */ /* 0x000fe400000010ff */
[----:B------:R-:W-:Y:S02]  /*3aa0*/  PRMT R138, R138, 0x5410, R141 ;  /* 0x000054108a8a7816 */ /* 0x000fe4000000008d */
[----:B------:R-:W-:Y:S02]  /*3ab0*/  PRMT R137, R144, 0x5410, R146 ;  /* 0x0000541090897816 */ /* 0x000fe40000000092 */
[----:B------:R-:W-:Y:S01]  /*3ac0*/  PRMT R136, R140, 0x5410, R142 ;  /* 0x000054108c887816 */ /* 0x000fe2000000008e */
[----:B------:R-:W-:Y:S06]  /*3ad0*/  @!P4 BRA `(.L_x_626) ;  /* 0x0000000c0050c947 */ /* 0x000fec0003800000 */
[----:B------:R-:W-:Y:S01]  /*3ae0*/  FMUL.FTZ R140, R148, UR17 ;  /* 0x00000011948c7c20 */ /* 0x000fe20008410000 */
[----:B-----5:R-:W-:-:S03]  /*3af0*/  ISETP.GE.U32.AND P5, PT, R170, RZ, PT ;  /* 0x000000ffaa00720c */ /* 0x020fc60003fa6070 */
[----:B------:R-:W-:Y:S01]  /*3b00*/  FMUL.FTZ R140, R140, UR16 ;  /* 0x000000108c8c7c20 */ /* 0x000fe20008410000 */
[----:B------:R-:W-:-:S04]  /*3b10*/  ISETP.GE.U32.AND.EX P5, PT, R171, 0x1000000, PT, P5 ;  /* 0x01000000ab00780c */ /* 0x000fc80003fa6150 */
[----:B------:R-:W-:-:S04]  /*3b20*/  FSEL R140, R140, RZ, P5 ;  /* 0x000000ff8c8c7208 */ /* 0x000fc80002800000 */
[----:B------:R-:W-:-:S04]  /*3b30*/  F2FP.BF16.F32.PACK_AB R140, RZ, R140 ;  /* 0x0000008cff8c723e */ /* 0x000fc800000010ff */
[----:B------:R-:W-:Y:S01]  /*3b40*/  PRMT R135, R135, 0x5410, R140 ;  /* 0x0000541087877816 */ /* 0x000fe2000000008c */
[----:B------:R-:W-:Y:S06]  /*3b50*/  BRA `(.L_x_626) ;  /* 0x0000000c00307947 */ /* 0x000fec0003800000 */
.L_x_617:
        /* <DEDUP_REMOVED lines=8> */
[----:B-----5:R-:W-:Y:S01]  /*3be0*/  IMAD.U32 R141, R40, 0x10000, RZ ;  /* 0x00010000288d7824 */ /* 0x020fe200078e00ff */
[----:B------:R-:W-:Y:S02]  /*3bf0*/  LOP3.LUT P6, RZ, R170, 0xff, RZ, 0xc0, !PT ;  /* 0x000000ffaaff7812 */ /* 0x000fe400078cc0ff */
[----:B------:R-:W-:-:S04]  /*3c00*/  @P5 FADD.FTZ R143, R10, -R143 ;  /* 0x8000008f0a8f5221 */ /* 0x000fc80000010000 */
[----:B------:R-:W-:-:S04]  /*3c10*/  @P5 FFMA.FTZ R141, R6, R143, R141 ;  /* 0x0000008f068d5223 */ /* 0x000fc8000001008d */
[----:B------:R-:W-:-:S04]  /*3c20*/  FMUL.FTZ R141, R141, UR17 ;  /* 0x000000118d8d7c20 */ /* 0x000fc80008410000 */
[----:B------:R-:W-:-:S05]  /*3c30*/  FMUL.FTZ R141, R141, UR16 ;  /* 0x000000108d8d7c20 */ /* 0x000fca0008410000 */
[----:B------:R-:W-:-:S04]  /*3c40*/  FSEL R141, R141, RZ, P6 ;  /* 0x000000ff8d8d7208 */ /* 0x000fc80003000000 */
[----:B------:R-:W-:-:S04]  /*3c50*/  F2FP.BF16.F32.PACK_AB R141, RZ, R141 ;  /* 0x0000008dff8d723e */ /* 0x000fc800000010ff */
[----:B------:R-:W-:-:S07]  /*3c60*/  PRMT R132, R141, 0x7610, R132 ;  /* 0x000076108d847816 */ /* 0x000fce0000000084 */
.L_x_635:
[----:B------:R-:W-:Y:S05]  /*3c70*/  @!P4 BRA `(.L_x_636) ;  /* 0x00000000002cc947 */ /* 0x000fea0003800000 */
[----:B-----5:R-:W-:Y:S01]  /*3c80*/  PRMT R140, R40, 0x7632, R140 ;  /* 0x00007632288c7816 */ /* 0x020fe2000000008c */
[----:B------:R-:W-:Y:S01]  /*3c90*/  @P5 FFMA.FTZ R142, R18, R7, R8 ;  /* 0x00000007128e5223 */ /* 0x000fe20000010008 */
[----:B------:R-:W-:Y:S02]  /*3ca0*/  LOP3.LUT P6, RZ, R170, 0xff00, RZ, 0xc0, !PT ;  /* 0x0000ff00aaff7812 */ /* 0x000fe400078cc0ff */
[----:B------:R-:W-:Y:S01]  /*3cb0*/  SHF.L.U32 R141, R140, 0x10, RZ ;  /* 0x000000108c8d7819 */ /* 0x000fe200000006ff */
[----:B------:R-:W-:-:S04]  /*3cc0*/  @P5 FADD.FTZ R142, R15, -R142 ;  /* 0x8000008e0f8e5221 */ /* 0x000fc80000010000 */
[----:B------:R-:W-:-:S04]  /*3cd0*/  @P5 FFMA.FTZ R141, R6, R142, R141 ;  /* 0x0000008e068d5223 */ /* 0x000fc8000001008d */
[----:B------:R-:W-:-:S04]  /*3ce0*/  FMUL.FTZ R141, R141, UR17 ;  /* 0x000000118d8d7c20 */ /* 0x000fc80008410000 */
[----:B------:R-:W-:-:S05]  /*3cf0*/  FMUL.FTZ R141, R141, UR16 ;  /* 0x000000108d8d7c20 */ /* 0x000fca0008410000 */
[----:B------:R-:W-:-:S04]  /*3d00*/  FSEL R141, R141, RZ, P6 ;  /* 0x000000ff8d8d7208 */ /* 0x000fc80003000000 */
[----:B------:R-:W-:-:S04]  /*3d10*/  F2FP.BF16.F32.PACK_AB R141, RZ, R141 ;  /* 0x0000008dff8d723e */ /* 0x000fc800000010ff */
[----:B------:R-:W-:-:S07]  /*3d20*/  PRMT R132, R132, 0x5410, R141 ;  /* 0x0000541084847816 */ /* 0x000fce000000008d */
.L_x_636:
[----:B------:R-:W-:Y:S05]  /*3d30*/  @!P4 BRA `(.L_x_637) ;  /* 0x000000000028c947 */ /* 0x000fea0003800000 */
        /* <DEDUP_REMOVED lines=10> */
.L_x_637:
        /* <DEDUP_REMOVED lines=12> */
.L_x_638:
        /* <DEDUP_REMOVED lines=11> */
.L_x_639:
        /* <DEDUP_REMOVED lines=12> */
.L_x_640:
        /* <DEDUP_REMOVED lines=11> */
.L_x_641:
[----:B------:R-:W-:Y:S05]  /*40c0*/  @!P4 BRA `(.L_x_626) ;  /* 0x0000000400d4c947 */ /* 0x000fea0003800000 */
[----:B-----5:R-:W-:Y:S01]  /*40d0*/  PRMT R140, R43, 0x7632, R140 ;  /* 0x000076322b8c7816 */ /* 0x020fe2000000008c */
[----:B------:R-:W-:-:S03]  /*40e0*/  @P5 FFMA.FTZ R142, R24, R7, R8 ;  /* 0x00000007188e5223 */ /* 0x000fc60000010008 */
[----:B------:R-:W-:Y:S01]  /*40f0*/  SHF.L.U32 R141, R140, 0x10, RZ ;  /* 0x000000108c8d7819 */ /* 0x000fe200000006ff */
[----:B------:R-:W-:-:S04]  /*4100*/  @P5 FADD.FTZ R142, R21, -R142 ;  /* 0x8000008e158e5221 */ /* 0x000fc80000010000 */
[----:B------:R-:W-:Y:S01]  /*4110*/  @P5 FFMA.FTZ R141, R6, R142, R141 ;  /* 0x0000008e068d5223 */ /* 0x000fe2000001008d */
[----:B------:R-:W-:-:S03]  /*4120*/  ISETP.GE.U32.AND P5, PT, R170, RZ, PT ;  /* 0x000000ffaa00720c */ /* 0x000fc60003fa6070 */
[----:B------:R-:W-:Y:S01]  /*4130*/  FMUL.FTZ R141, R141, UR17 ;  /* 0x000000118d8d7c20 */ /* 0x000fe20008410000 */
[----:B------:R-:W-:-:S03]  /*4140*/  ISETP.GE.U32.AND.EX P5, PT, R171, 0x1000000, PT, P5 ;  /* 0x01000000ab00780c */ /* 0x000fc60003fa6150 */
[----:B------:R-:W-:-:S05]  /*4150*/  FMUL.FTZ R141, R141, UR16 ;  /* 0x000000108d8d7c20 */ /* 0x000fca0008410000 */
[----:B------:R-:W-:-:S04]  /*4160*/  FSEL R141, R141, RZ, P5 ;  /* 0x000000ff8d8d7208 */ /* 0x000fc80002800000 */
[----:B------:R-:W-:-:S04]  /*4170*/  F2FP.BF16.F32.PACK_AB R141, RZ, R141 ;  /* 0x0000008dff8d723e */ /* 0x000fc800000010ff */
[----:B------:R-:W-:Y:S01]  /*4180*/  PRMT R135, R135, 0x5410, R141 ;  /* 0x0000541087877816 */ /* 0x000fe2000000008d */
[----:B------:R-:W-:Y:S06]  /*4190*/  BRA `(.L_x_626) ;  /* 0x0000000400a07947 */ /* 0x000fec0003800000 */
.L_x_634:
[----:B------:R-:W-:Y:S01]  /*41a0*/  ISETP.GT.AND P5, PT, R4, RZ, PT ;  /* 0x000000ff0400720c */ /* 0x000fe20003fa4270 */
[----:B------:R-:W-:Y:S01]  /*41b0*/  @P6 FFMA.FTZ R139, R3, R7, R8 ;  /* 0x00000007038b6223 */ /* 0x000fe20000010008 */
[C---:B-----5:R-:W-:Y:S01]  /*41c0*/  PRMT R136, R40.reuse, 0x7632, R136 ;  /* 0x0000763228887816 */ /* 0x060fe20000000088 */
[----:B------:R-:W-:Y:S01]  /*41d0*/  IMAD.U32 R137, R40, 0x10000, RZ ;  /* 0x0001000028897824 */ /* 0x000fe200078e00ff */
[C---:B------:R-:W-:Y:S01]  /*41e0*/  PRMT R138, R41.reuse, 0x7632, R138 ;  /* 0x00007632298a7816 */ /* 0x040fe2000000008a */
[----:B------:R-:W-:Y:S01]  /*41f0*/  @P6 FADD.FTZ R140, R10, -R139 ;  /* 0x8000008b0a8c6221 */ /* 0x000fe20000010000 */
[----:B------:R-:W-:Y:S01]  /*4200*/  SHF.L.U32 R141, R41, 0x10, RZ ;  /* 0x00000010298d7819 */ /* 0x000fe200000006ff */
[----:B------:R-:W-:Y:S01]  /*4210*/  IMAD.U32 R139, R136, 0x10000, RZ ;  /* 0x00010000888b7824 */ /* 0x000fe200078e00ff */
[----:B------:R-:W-:Y:S01]  /*4220*/  SHF.L.U32 R143, R138, 0x10, RZ ;  /* 0x000000108a8f7819 */ /* 0x000fe200000006ff */
[----:B------:R-:W-:Y:S01]  /*4230*/  @P6 FFMA.FTZ R137, R6, R140, R137 ;  /* 0x0000008c06896223 */ /* 0x000fe20000010089 */
        /* <DEDUP_REMOVED lines=8> */
[----:B------:R-:W-:Y:S02]  /*42c0*/  IMAD.U32 R149, R42, 0x10000, RZ ;  /* 0x000100002a957824 */ /* 0x000fe400078e00ff */
[----:B------:R-:W-:Y:S01]  /*42d0*/  @P5 FFMA.FTZ R139, R6, R136, R139 ;  /* 0x00000088068b5223 */ /* 0x000fe2000001008b */
[----:B------:R-:W-:Y:S01]  /*42e0*/  PRMT R136, R42, 0x7632, R136 ;  /* 0x000076322a887816 */ /* 0x000fe20000000088 */
[C---:B------:R-:W-:Y:S01]  /*42f0*/  @P5 FFMA.FTZ R141, R6.reuse, R138, R141 ;  /* 0x0000008a068d5223 */ /* 0x040fe2000001008d */
[----:B------:R-:W-:Y:S01]  /*4300*/  PRMT R138, R43, 0x7632, R138 ;  /* 0x000076322b8a7816 */ /* 0x000fe2000000008a */
[----:B------:R-:W-:Y:S01]  /*4310*/  @P5 FFMA.FTZ R143, R6, R142, R143 ;  /* 0x0000008e068f5223 */ /* 0x000fe2000001008f */
[----:B------:R-:W-:Y:S01]  /*4320*/  @P5 FFMA.FTZ R201, R13, R7, R8 ;  /* 0x000000070dc95223 */ /* 0x000fe20000010008 */
[----:B------:R-:W-:-:S02]  /*4330*/  IMAD.U32 R151, R136, 0x10000, RZ ;  /* 0x0001000088977824 */ /* 0x000fc400078e00ff */
[-CC-:B------:R-:W-:Y:S01]  /*4340*/  @P5 FFMA.FTZ R136, R22, R7.reuse, R8.reuse ;  /* 0x0000000716885223 */ /* 0x180fe20000010008 */
[----:B------:R-:W-:Y:S01]  /*4350*/  @P5 FADD.FTZ R155, R14, -R155 ;  /* 0x8000009b0e9b5221 */ /* 0x000fe20000010000 */
[----:B------:R-:W-:Y:S01]  /*4360*/  @P5 FFMA.FTZ R142, R24, R7, R8 ;  /* 0x00000007188e5223 */ /* 0x000fe20000010008 */
[----:B------:R-:W-:Y:S01]  /*4370*/  SHF.L.U32 R140, R138, 0x10, RZ ;  /* 0x000000108a8c7819 */ /* 0x000fe200000006ff */
[----:B------:R-:W-:Y:S01]  /*4380*/  @P5 FADD.FTZ R136, R19, -R136 ;  /* 0x8000008813885221 */ /* 0x000fe20000010000 */
[----:B------:R-:W-:Y:S01]  /*4390*/  @P5 FADD.FTZ R138, R16, -R201 ;  /* 0x800000c9108a5221 */ /* 0x000fe20000010000 */
[C---:B------:R-:W-:Y:S01]  /*43a0*/  @P5 FFMA.FTZ R149, R6.reuse, R155, R149 ;  /* 0x0000009b06955223 */ /* 0x040fe20000010095 */
[----:B------:R-:W-:Y:S01]  /*43b0*/  @P5 FADD.FTZ R201, R21, -R142 ;  /* 0x8000008e15c95221 */ /* 0x000fe20000010000 */
[C---:B------:R-:W-:Y:S01]  /*43c0*/  @P5 FFMA.FTZ R151, R6.reuse, R136, R151 ;  /* 0x0000008806975223 */ /* 0x040fe20000010097 */
[C---:B------:R-:W-:Y:S01]  /*43d0*/  @P5 FFMA.FTZ R153, R6.reuse, R138, R153 ;  /* 0x0000008a06995223 */ /* 0x040fe20000010099 */
[----:B------:R-:W-:Y:S01]  /*43e0*/  F2FP.BF16.F32.PACK_AB R142, RZ, R137 ;  /* 0x00000089ff8e723e */ /* 0x000fe200000010ff */
[----:B------:R-:W-:Y:S01]  /*43f0*/  @P5 FFMA.FTZ R140, R6, R201, R140 ;  /* 0x000000c9068c5223 */ /* 0x000fe2000001008c */
[----:B------:R-:W-:-:S02]  /*4400*/  F2FP.BF16.F32.PACK_AB R144, RZ, R139 ;  /* 0x0000008bff90723e */ /* 0x000fc400000010ff */
[----:B------:R-:W-:Y:S02]  /*4410*/  F2FP.BF16.F32.PACK_AB R146, RZ, R141 ;  /* 0x0000008dff92723e */ /* 0x000fe400000010ff */
[----:B------:R-:W-:Y:S02]  /*4420*/  F2FP.BF16.F32.PACK_AB R148, RZ, R143 ;  /* 0x0000008fff94723e */ /* 0x000fe400000010ff */
[----:B------:R-:W-:Y:S02]  /*4430*/  F2FP.BF16.F32.PACK_AB R138, RZ, R149 ;  /* 0x00000095ff8a723e */ /* 0x000fe400000010ff */
[----:B------:R-:W-:Y:S01]  /*4440*/  F2FP.BF16.F32.PACK_AB R150, RZ, R151 ;  /* 0x00000097ff96723e */ /* 0x000fe200000010ff */
[----:B------:R-:W-:Y:S06]  /*4450*/  @!P4 BRA `(.L_x_642) ;  /* 0x000000000018c947 */ /* 0x000fec0003800000 */
[----:B------:R-:W-:Y:S01]  /*4460*/  FMUL.FTZ R137, R137, UR17 ;  /* 0x0000001189897c20 */ /* 0x000fe20008410000 */
[----:B------:R-:W-:-:S03]  /*4470*/  LOP3.LUT P5, RZ, R170, 0xff, RZ, 0xc0, !PT ;  /* 0x000000ffaaff7812 */ /* 0x000fc600078ac0ff */
[----:B------:R-:W-:-:S05]  /*4480*/  FMUL.FTZ R137, R137, UR16 ;  /* 0x0000001089897c20 */ /* 0x000fca0008410000 */
[----:B------:R-:W-:-:S04]  /*4490*/  FSEL R137, R137, RZ, P5 ;  /* 0x000000ff89897208 */ /* 0x000fc80002800000 */
[----:B------:R-:W-:-:S04]  /*44a0*/  F2FP.BF16.F32.PACK_AB R137, RZ, R137 ;  /* 0x00000089ff89723e */ /* 0x000fc800000010ff */
[----:B------:R-:W-:-:S07]  /*44b0*/  PRMT R132, R137, 0x7610, R132 ;  /* 0x0000761089847816 */ /* 0x000fce0000000084 */
.L_x_642:
[----:B------:R-:W-:Y:S05]  /*44c0*/  @!P4 BRA `(.L_x_643) ;  /* 0x000000000018c947 */ /* 0x000fea0003800000 */
[----:B------:R-:W-:Y:S01]  /*44d0*/  FMUL.FTZ R139, R139, UR17 ;  /* 0x000000118b8b7c20 */ /* 0x000fe20008410000 */
[----:B------:R-:W-:-:S03]  /*44e0*/  LOP3.LUT P5, RZ, R170, 0xff00, RZ, 0xc0, !PT ;  /* 0x0000ff00aaff7812 */ /* 0x000fc600078ac0ff */
[----:B------:R-:W-:-:S05]  /*44f0*/  FMUL.FTZ R139, R139, UR16 ;  /* 0x000000108b8b7c20 */ /* 0x000fca0008410000 */
[----:B------:R-:W-:-:S04]  /*4500*/  FSEL R139, R139, RZ, P5 ;  /* 0x000000ff8b8b7208 */ /* 0x000fc80002800000 */
[----:B------:R-:W-:-:S04]  /*4510*/  F2FP.BF16.F32.PACK_AB R139, RZ, R139 ;  /* 0x0000008bff8b723e */ /* 0x000fc800000010ff */
[----:B------:R-:W-:-:S07]  /*4520*/  PRMT R132, R132, 0x5410, R139 ;  /* 0x0000541084847816 */ /* 0x000fce000000008b */
.L_x_643:
[----:B------:R-:W-:Y:S05]  /*4530*/  @!P4 BRA `(.L_x_644) ;  /* 0x000000000018c947 */ /* 0x000fea0003800000 */
[----:B------:R-:W-:Y:S01]  /*4540*/  FMUL.FTZ R141, R141, UR17 ;  /* 0x000000118d8d7c20 */ /* 0x000fe20008410000 */
[----:B------:R-:W-:-:S03]  /*4550*/  LOP3.LUT P5, RZ, R170, 0xff0000, RZ, 0xc0, !PT ;  /* 0x00ff0000aaff7812 */ /* 0x000fc600078ac0ff */
[----:B------:R-:W-:-:S05]  /*4560*/  FMUL.FTZ R141, R141, UR16 ;  /* 0x000000108d8d7c20 */ /* 0x000fca0008410000 */
[----:B------:R-:W-:-:S04]  /*4570*/  FSEL R141, R141, RZ, P5 ;  /* 0x000000ff8d8d7208 */ /* 0x000fc80002800000 */
[----:B------:R-:W-:-:S04]  /*4580*/  F2FP.BF16.F32.PACK_AB R141, RZ, R141 ;  /* 0x0000008dff8d723e */ /* 0x000fc800000010ff */
[----:B------:R-:W-:-:S07]  /*4590*/  PRMT R133, R141, 0x7610, R133 ;  /* 0x000076108d857816 */ /* 0x000fce0000000085 */
.L_x_644:
[----:B------:R-:W-:Y:S05]  /*45a0*/  @!P4 BRA `(.L_x_645) ;  /* 0x000000000018c947 */ /* 0x000fea0003800000 */
[----:B------:R-:W-:Y:S01]  /*45b0*/  FMUL.FTZ R143, R143, UR17 ;  /* 0x000000118f8f7c20 */ /* 0x000fe20008410000 */
[----:B------:R-:W-:-:S03]  /*45c0*/  LOP3.LUT P5, RZ, R170, 0xff000000, RZ, 0xc0, !PT ;  /* 0xff000000aaff7812 */ /* 0x000fc600078ac0ff */
[----:B------:R-:W-:-:S05]  /*45d0*/  FMUL.FTZ R143, R143, UR16 ;  /* 0x000000108f8f7c20 */ /* 0x000fca0008410000 */
[----:B------:R-:W-:-:S04]  /*45e0*/  FSEL R143, R143, RZ, P5 ;  /* 0x000000ff8f8f7208 */ /* 0x000fc80002800000 */
[----:B------:R-:W-:-:S04]  /*45f0*/  F2FP.BF16.F32.PACK_AB R143, RZ, R143 ;  /* 0x0000008fff8f723e */ /* 0x000fc800000010ff */
[----:B------:R-:W-:-:S07]  /*4600*/  PRMT R133, R133, 0x5410, R143 ;  /* 0x0000541085857816 */ /* 0x000fce000000008f */
.L_x_645:
[----:B------:R-:W-:Y:S05]  /*4610*/  @!P4 BRA `(.L_x_646) ;  /* 0x000000000018c947 */ /* 0x000fea0003800000 */
[----:B------:R-:W-:Y:S01]  /*4620*/  FMUL.FTZ R149, R149, UR17 ;  /* 0x0000001195957c20 */ /* 0x000fe20008410000 */
[----:B------:R-:W-:-:S03]  /*4630*/  LOP3.LUT P5, RZ, R171, 0xff, RZ, 0xc0, !PT ;  /* 0x000000ffabff7812 */ /* 0x000fc600078ac0ff */
[----:B------:R-:W-:-:S05]  /*4640*/  FMUL.FTZ R149, R149, UR16 ;  /* 0x0000001095957c20 */ /* 0x000fca0008410000 */
[----:B------:R-:W-:-:S04]  /*4650*/  FSEL R149, R149, RZ, P5 ;  /* 0x000000ff95957208 */ /* 0x000fc80002800000 */
[----:B------:R-:W-:-:S04]  /*4660*/  F2FP.BF16.F32.PACK_AB R149, RZ, R149 ;  /* 0x00000095ff95723e */ /* 0x000fc800000010ff */
[----:B------:R-:W-:-:S07]  /*4670*/  PRMT R134, R149, 0x7610, R134 ;  /* 0x0000761095867816 */ /* 0x000fce0000000086 */
.L_x_646:
[----:B------:R-:W-:Y:S05]  /*4680*/  @!P4 BRA `(.L_x_647) ;  /* 0x000000000018c947 */ /* 0x000fea0003800000 */
[----:B------:R-:W-:Y:S01]  /*4690*/  FMUL.FTZ R151, R151, UR17 ;  /* 0x0000001197977c20 */ /* 0x000fe20008410000 */
[----:B------:R-:W-:-:S03]  /*46a0*/  LOP3.LUT P5, RZ, R171, 0xff00, RZ, 0xc0, !PT ;  /* 0x0000ff00abff7812 */ /* 0x000fc600078ac0ff */
[----:B------:R-:W-:-:S05]  /*46b0*/  FMUL.FTZ R151, R151, UR16 ;  /* 0x0000001097977c20 */ /* 0x000fca0008410000 */
[----:B------:R-:W-:-:S04]  /*46c0*/  FSEL R151, R151, RZ, P5 ;  /* 0x000000ff97977208 */ /* 0x000fc80002800000 */
[----:B------:R-:W-:-:S04]  /*46d0*/  F2FP.BF16.F32.PACK_AB R151, RZ, R151 ;  /* 0x00000097ff97723e */ /* 0x000fc800000010ff */
[----:B------:R-:W-:-:S07]  /*46e0*/  PRMT R134, R134, 0x5410, R151 ;  /* 0x0000541086867816 */ /* 0x000fce0000000097 */
.L_x_647:
[----:B------:R-:W-:Y:S05]  /*46f0*/  @!P4 BRA `(.L_x_648) ;  /* 0x000000000018c947 */ /* 0x000fea0003800000 */
[----:B------:R-:W-:Y:S01]  /*4700*/  FMUL.FTZ R136, R153, UR17 ;  /* 0x0000001199887c20 */ /* 0x000fe20008410000 */
[----:B------:R-:W-:-:S03]  /*4710*/  LOP3.LUT P5, RZ, R171, 0xff0000, RZ, 0xc0, !PT ;  /* 0x00ff0000abff7812 */ /* 0x000fc600078ac0ff */
[----:B------:R-:W-:-:S05]  /*4720*/  FMUL.FTZ R136, R136, UR16 ;  /* 0x0000001088887c20 */ /* 0x000fca0008410000 */
[----:B------:R-:W-:-:S04]  /*4730*/  FSEL R136, R136, RZ, P5 ;  /* 0x000000ff88887208 */ /* 0x000fc80002800000 */
[----:B------:R-:W-:-:S04]  /*4740*/  F2FP.BF16.F32.PACK_AB R136, RZ, R136 ;  /* 0x00000088ff88723e */ /* 0x000fc800000010ff */
[----:B------:R-:W-:-:S07]  /*4750*/  PRMT R135, R136, 0x7610, R135 ;  /* 0x0000761088877816 */ /* 0x000fce0000000087 */
.L_x_648:
[----:B------:R-:W-:Y:S02]  /*4760*/  F2FP.BF16.F32.PACK_AB R139, R140, R153 ;  /* 0x000000998c8b723e */ /* 0x000fe400000010ff */
[----:B------:R-:W-:Y:S02]  /*4770*/  PRMT R138, R138, 0x5410, R150 ;  /* 0x000054108a8a7816 */ /* 0x000fe40000000096 */
[----:B------:R-:W-:Y:S02]  /*4780*/  PRMT R137, R146, 0x5410, R148 ;  /* 0x0000541092897816 */ /* 0x000fe40000000094 */
[----:B------:R-:W-:Y:S01]  /*4790*/  PRMT R136, R142, 0x5410, R144 ;  /* 0x000054108e887816 */ /* 0x000fe20000000090 */
[----:B------:R-:W-:Y:S06]  /*47a0*/  @!P4 BRA `(.L_x_626) ;  /* 0x00000000001cc947 */ /* 0x000fec0003800000 */
[----:B------:R-:W-:Y:S01]  /*47b0*/  FMUL.FTZ R140, R140, UR17 ;  /* 0x000000118c8c7c20 */ /* 0x000fe20008410000 */
[----:B------:R-:W-:-:S03]  /*47c0*/  ISETP.GE.U32.AND P5, PT, R170, RZ, PT ;  /* 0x000000ffaa00720c */ /* 0x000fc60003fa6070 */
[----:B------:R-:W-:Y:S01]  /*47d0*/  FMUL.FTZ R140, R140, UR16 ;  /* 0x000000108c8c7c20 */ /* 0x000fe20008410000 */
[----:B------:R-:W-:-:S04]  /*47e0*/  ISETP.GE.U32.AND.EX P5, PT, R171, 0x1000000, PT, P5 ;  /* 0x01000000ab00780c */ /* 0x000fc80003fa6150 */
[----:B------:R-:W-:-:S04]  /*47f0*/  FSEL R140, R140, RZ, P5 ;  /* 0x000000ff8c8c7208 */ /* 0x000fc80002800000 */
[----:B------:R-:W-:-:S04]  /*4800*/  F2FP.BF16.F32.PACK_AB R140, RZ, R140 ;  /* 0x0000008cff8c723e */ /* 0x000fc800000010ff */
[----:B------:R-:W-:-:S07]  /*4810*/  PRMT R135, R135, 0x5410, R140 ;  /* 0x0000541087877816 */ /* 0x000fce000000008c */
.L_x_626:
[----:B------:R-:W-:Y:S01]  /*4820*/  ISETP.NE.U32.AND P5, PT, RZ, UR4, PT ;  /* 0x00000004ff007c0c */ /* 0x000fe2000bfa5070 */
[----:B------:R-:W0:Y:S03]  /*4830*/  @P4 LDC.64 R140, c[0x0][0x468] ;  /* 0x00011a00ff8c4b82 */ /* 0x000e260000000a00 */
[----:B------:R-:W-:-:S13]  /*4840*/  ISETP.NE.AND.EX P5, PT, RZ, UR5, PT, P5 ;  /* 0x00000005ff007c0c */ /* 0x000fda000bfa5350 */
[----:B------:R-:W1:Y:S01]  /*4850*/  @P5 LDC.64 R142, c[0x0][0x478] ;  /* 0x00011e00ff8e5b82 */ /* 0x000e620000000a00 */
[----:B0-----:R-:W-:-:S04]  /*4860*/  @P4 IMAD.WIDE.U32 R140, R145, 0x10, R140 ;  /* 0x00000010918c4825 */ /* 0x001fc800078e008c */
[----:B------:R-:W-:Y:S02]  /*4870*/  VIADD R145, R145, 0x100 ;  /* 0x0000010091917836 */ /* 0x000fe40000000000 */
[C---:B-1----:R-:W-:Y:S01]  /*4880*/  @P5 IMAD.WIDE.U32 R142, R147.reuse, 0x10, R142 ;  /* 0x00000010938e5825 */ /* 0x042fe200078e008e */
[----:B------:R-:W-:-:S04]  /*4890*/  IADD3 R147, PT, PT, R147, 0x100, RZ ;  /* 0x0000010093937810 */ /* 0x000fc80007ffe0ff */
[----:B------:R0:W-:Y:S04]  /*48a0*/  @P5 STG.E.128 desc[UR10][R142.64], R136 ;  /* 0x000000888e005986 */ /* 0x0001e8000c101d0a */
[----:B------:R0:W-:Y:S02]  /*48b0*/  @P4 STG.E.128 desc[UR10][R140.64], R132 ;  /* 0x000000848c004986 */ /* 0x0001e4000c101d0a */
.L_x_616:
[----:B------:R-:W-:Y:S05]  /*48c0*/  BSYNC.RECONVERGENT B0 ;  /* 0x0000000000007941 */ /* 0x000fea0003800200 */
.L_x_615:
[----:B------:R-:W-:Y:S04]  /*48d0*/  BSSY.RECONVERGENT B0, `(.L_x_649) ;  /* 0x00001b1000007945 */ /* 0x000fe80003800200 */
        /* <DEDUP_REMOVED lines=9> */
[C---:B0----5:R-:W-:Y:S01]  /*4970*/  IMAD.U32 R137, R36.reuse, 0x10000, RZ ;  /* 0x0001000024897824 */ /* 0x061fe200078e00ff */
[----:B------:R-:W-:Y:S02]  /*4980*/  PRMT R136, R36, 0x7632, R136 ;  /* 0x0000763224887816 */ /* 0x000fe40000000088 */
[C---:B------:R-:W-:Y:S02]  /*4990*/  PRMT R138, R37.reuse, 0x7632, R138 ;  /* 0x00007632258a7816 */ /* 0x040fe4000000008a */
[----:B------:R-:W-:Y:S01]  /*49a0*/  SHF.L.U32 R143, R37, 0x10, RZ ;  /* 0x00000010258f7819 */ /* 0x000fe200000006ff */
[----:B------:R-:W-:Y:S01]  /*49b0*/  IMAD.U32 R141, R136, 0x10000, RZ ;  /* 0x00010000888d7824 */ /* 0x000fe200078e00ff */
[----:B------:R-:W-:Y:S02]  /*49c0*/  SHF.L.U32 R151, R138, 0x10, RZ ;  /* 0x000000108a977819 */ /* 0x000fe400000006ff */
        /* <DEDUP_REMOVED lines=8> */
[----:B------:R-:W-:Y:S01]  /*4a50*/  @P6 FFMA.FTZ R149, R27, R7, R8 ;  /* 0x000000071b956223 */ /* 0x000fe20000010008 */
[----:B------:R-:W-:Y:S01]  /*4a60*/  @P6 FFMA.FTZ R141, R6, R136, R141 ;  /* 0x00000088068d6223 */ /* 0x000fe2000001008d */
[----:B------:R-:W-:Y:S01]  /*4a70*/  PRMT R136, R38, 0x7632, R136 ;  /* 0x0000763226887816 */ /* 0x000fe20000000088 */
[----:B------:R-:W-:Y:S01]  /*4a80*/  @P6 FADD.FTZ R140, R33, -R140 ;  /* 0x8000008c218c6221 */ /* 0x000fe20000010000 */
[C---:B------:R-:W-:Y:S01]  /*4a90*/  @P6 FFMA.FTZ R143, R6.reuse, R138, R143 ;  /* 0x0000008a068f6223 */ /* 0x040fe2000001008f */
[----:B------:R-:W-:Y:S01]  /*4aa0*/  @P6 FFMA.FTZ R137, R6, R139, R137 ;  /* 0x0000008b06896223 */ /* 0x000fe20000010089 */
[----:B------:R-:W-:Y:S01]  /*4ab0*/  PRMT R138, R39, 0x7632, R138 ;  /* 0x00007632278a7816 */ /* 0x000fe2000000008a */
[----:B------:R-:W-:-:S02]  /*4ac0*/  IMAD.U32 R153, R136, 0x10000, RZ ;  /* 0x0001000088997824 */ /* 0x000fc400078e00ff */
[-CC-:B------:R-:W-:Y:S01]  /*4ad0*/  @P6 FFMA.FTZ R136, R158, R7.reuse, R8.reuse ;  /* 0x000000079e886223 */ /* 0x180fe20000010008 */
[----:B------:R-:W-:Y:S02]  /*4ae0*/  IMAD.U32 R139, R38, 0x10000, RZ ;  /* 0x00010000268b7824 */ /* 0x000fe400078e00ff */
[-C--:B------:R-:W-:Y:S01]  /*4af0*/  @P6 FFMA.FTZ R201, R29, R7.reuse, R8 ;  /* 0x000000071dc96223 */ /* 0x080fe20000010008 */
[----:B------:R-:W-:Y:S01]  /*4b00*/  @P6 FADD.FTZ R149, R30, -R149 ;  /* 0x800000951e956221 */ /* 0x000fe20000010000 */
[----:B------:R-:W-:Y:S01]  /*4b10*/  @P6 FADD.FTZ R136, R35, -R136 ;  /* 0x8000008823886221 */ /* 0x000fe20000010000 */
[----:B------:R-:W-:Y:S01]  /*4b20*/  @P6 FFMA.FTZ R142, R160, R7, R8 ;  /* 0x00000007a08e6223 */ /* 0x000fe20000010008 */
[----:B------:R-:W-:Y:S01]  /*4b30*/  @P6 FFMA.FTZ R151, R6, R140, R151 ;  /* 0x0000008c06976223 */ /* 0x000fe20000010097 */
[----:B------:R-:W-:Y:S01]  /*4b40*/  SHF.L.U32 R140, R138, 0x10, RZ ;  /* 0x000000108a8c7819 */ /* 0x000fe200000006ff */
[----:B------:R-:W-:Y:S01]  /*4b50*/  @P6 FADD.FTZ R138, R32, -R201 ;  /* 0x800000c9208a6221 */ /* 0x000fe20000010000 */
[C---:B------:R-:W-:Y:S01]  /*4b60*/  @P6 FFMA.FTZ R139, R6.reuse, R149, R139 ;  /* 0x00000095068b6223 */ /* 0x040fe2000001008b */
[C---:B------:R-:W-:Y:S01]  /*4b70*/  @P6 FFMA.FTZ R153, R6.reuse, R136, R153 ;  /* 0x0000008806996223 */ /* 0x040fe20000010099 */
[----:B------:R-:W-:Y:S01]  /*4b80*/  @P6 FADD.FTZ R201, R157, -R142 ;  /* 0x8000008e9dc96221 */ /* 0x000fe20000010000 */
[----:B------:R-:W-:Y:S01]  /*4b90*/  @P6 FFMA.FTZ R155, R6, R138, R155 ;  /* 0x0000008a069b6223 */ /* 0x000fe2000001009b */
[----:B------:R-:W-:-:S02]  /*4ba0*/  F2FP.BF16.F32.PACK_AB R142, RZ, R137 ;  /* 0x00000089ff8e723e */ /* 0x000fc400000010ff */
[----:B------:R-:W-:Y:S01]  /*4bb0*/  @P6 FFMA.FTZ R140, R6, R201, R140 ;  /* 0x000000c9068c6223 */ /* 0x000fe2000001008c */
[----:B------:R-:W-:Y:S02]  /*4bc0*/  F2FP.BF16.F32.PACK_AB R144, RZ, R141 ;  /* 0x0000008dff90723e */ /* 0x000fe400000010ff */
        /* <DEDUP_REMOVED lines=11> */
.L_x_653:
[----:B------:R-:W-:Y:S05]  /*4c80*/  @!P4 BRA `(.L_x_654) ;  /* 0x000000000018c947 */ /* 0x000fea0003800000 */
[----:B------:R-:W-:Y:S01]  /*4c90*/  FMUL.FTZ R141, R141, UR17 ;  /* 0x000000118d8d7c20 */ /* 0x000fe20008410000 */
[----:B------:R-:W-:-:S03]  /*4ca0*/  LOP3.LUT P6, RZ, R168, 0xff00, RZ, 0xc0, !PT ;  /* 0x0000ff00a8ff7812 */ /* 0x000fc600078cc0ff */
[----:B------:R-:W-:-:S05]  /*4cb0*/  FMUL.FTZ R141, R141, UR16 ;  /* 0x000000108d8d7c20 */ /* 0x000fca0008410000 */
[----:B------:R-:W-:-:S04]  /*4cc0*/  FSEL R141, R141, RZ, P6 ;  /* 0x000000ff8d8d7208 */ /* 0x000fc80003000000 */
[----:B------:R-:W-:-:S04]  /*4cd0*/  F2FP.BF16.F32.PACK_AB R141, RZ, R141 ;  /* 0x0000008dff8d723e */ /* 0x000fc800000010ff */
[----:B------:R-:W-:-:S07]  /*4ce0*/  PRMT R132, R132, 0x5410, R141 ;  /* 0x0000541084847816 */ /* 0x000fce000000008d */
.L_x_654:
[----:B------:R-:W-:Y:S05]  /*4cf0*/  @!P4 BRA `(.L_x_655) ;  /* 0x000000000018c947 */ /* 0x000fea0003800000 */
[----:B------:R-:W-:Y:S01]  /*4d00*/  FMUL.FTZ R143, R143, UR17 ;  /* 0x000000118f8f7c20 */ /* 0x000fe20008410000 */
[----:B------:R-:W-:-:S03]  /*4d10*/  LOP3.LUT P6, RZ, R168, 0xff0000, RZ, 0xc0, !PT ;  /* 0x00ff0000a8ff7812 */ /* 0x000fc600078cc0ff */
[----:B------:R-:W-:-:S05]  /*4d20*/  FMUL.FTZ R143, R143, UR16 ;  /* 0x000000108f8f7c20 */ /* 0x000fca0008410000 */
[----:B------:R-:W-:-:S04]  /*4d30*/  FSEL R143, R143, RZ, P6 ;  /* 0x000000ff8f8f7208 */ /* 0x000fc80003000000 */
[----:B------:R-:W-:-:S04]  /*4d40*/  F2FP.BF16.F32.PACK_AB R143, RZ, R143 ;  /* 0x0000008fff8f723e */ /* 0x000fc800000010ff */
[----:B------:R-:W-:-:S07]  /*4d50*/  PRMT R133, R143, 0x7610, R133 ;  /* 0x000076108f857816 */ /* 0x000fce0000000085 */
.L_x_655:
[----:B------:R-:W-:Y:S05]  /*4d60*/  @!P4 BRA `(.L_x_656) ;  /* 0x000000000018c947 */ /* 0x000fea0003800000 */
[----:B------:R-:W-:Y:S01]  /*4d70*/  FMUL.FTZ R151, R151, UR17 ;  /* 0x0000001197977c20 */ /* 0x000fe20008410000 */
[----:B------:R-:W-:-:S03]  /*4d80*/  LOP3.LUT P6, RZ, R168, 0xff000000, RZ, 0xc0, !PT ;  /* 0xff000000a8ff7812 */ /* 0x000fc600078cc0ff */
[----:B------:R-:W-:-:S05]  /*4d90*/  FMUL.FTZ R151, R151, UR16 ;  /* 0x0000001097977c20 */ /* 0x000fca0008410000 */
[----:B------:R-:W-:-:S04]  /*4da0*/  FSEL R151, R151, RZ, P6 ;  /* 0x000000ff97977208 */ /* 0x000fc80003000000 */
[----:B------:R-:W-:-:S04]  /*4db0*/  F2FP.BF16.F32.PACK_AB R151, RZ, R151 ;  /* 0x00000097ff97723e */ /* 0x000fc800000010ff */
[----:B------:R-:W-:-:S07]  /*4dc0*/  PRMT R133, R133, 0x5410, R151 ;  /* 0x0000541085857816 */ /* 0x000fce0000000097 */
.L_x_656:
[----:B------:R-:W-:Y:S05]  /*4dd0*/  @!P4 BRA `(.L_x_657) ;  /* 0x000000000018c947 */ /* 0x000fea0003800000 */
[----:B------:R-:W-:Y:S01]  /*4de0*/  FMUL.FTZ R139, R139, UR17 ;  /* 0x000000118b8b7c20 */ /* 0x000fe20008410000 */
[----:B------:R-:W-:-:S03]  /*4df0*/  LOP3.LUT P6, RZ, R169, 0xff, RZ, 0xc0, !PT ;  /* 0x000000ffa9ff7812 */ /* 0x000fc600078cc0ff */
[----:B------:R-:W-:-:S05]  /*4e00*/  FMUL.FTZ R139, R139, UR16 ;  /* 0x000000108b8b7c20 */ /* 0x000fca0008410000 */
[----:B------:R-:W-:-:S04]  /*4e10*/  FSEL R139, R139, RZ, P6 ;  /* 0x000000ff8b8b7208 */ /* 0x000fc80003000000 */
[----:B------:R-:W-:-:S04]  /*4e20*/  F2FP.BF16.F32.PACK_AB R139, RZ, R139 ;  /* 0x0000008bff8b723e */ /* 0x000fc800000010ff */
[----:B------:R-:W-:-:S07]  /*4e30*/  PRMT R134, R139, 0x7610, R134 ;  /* 0x000076108b867816 */ /* 0x000fce0000000086 */
.L_x_657:
[----:B------:R-:W-:Y:S05]  /*4e40*/  @!P4 BRA `(.L_x_658) ;  /* 0x000000000018c947 */ /* 0x000fea0003800000 */
[----:B------:R-:W-:Y:S01]  /*4e50*/  FMUL.FTZ R153, R153, UR17 ;  /* 0x0000001199997c20 */ /* 0x000fe20008410000 */
[----:B------:R-:W-:-:S03]  /*4e60*/  LOP3.LUT P6, RZ, R169, 0xff00, RZ, 0xc0, !PT ;  /* 0x0000ff00a9ff7812 */ /* 0x000fc600078cc0ff */
[----:B------:R-:W-:-:S05]  /*4e70*/  FMUL.FTZ R153, R153, UR16 ;  /* 0x0000001099997c20 */ /* 0x000fca0008410000 */
[----:B------:R-:W-:-:S04]  /*4e80*/  FSEL R153, R153, RZ, P6 ;  /* 0x000000ff99997208 */ /* 0x000fc80003000000 */
[----:B------:R-:W-:-:S04]  /*4e90*/  F2FP.BF16.F32.PACK_AB R153, RZ, R153 ;  /* 0x00000099ff99723e */ /* 0x000fc800000010ff */
[----:B------:R-:W-:-:S07]  /*4ea0*/  PRMT R134, R134, 0x5410, R153 ;  /* 0x0000541086867816 */ /* 0x000fce0000000099 */
.L_x_658:
[----:B------:R-:W-:Y:S05]  /*4eb0*/  @!P4 BRA `(.L_x_659) ;  /* 0x000000000018c947 */ /* 0x000fea0003800000 */
[----:B------:R-:W-:Y:S01]  /*4ec0*/  FMUL.FTZ R136, R155, UR17 ;  /* 0x000000119b887c20 */ /* 0x000fe20008410000 */
[----:B------:R-:W-:-:S03]  /*4ed0*/  LOP3.LUT P6, RZ, R169, 0xff0000, RZ, 0xc0, !PT ;  /* 0x00ff0000a9ff7812 */ /* 0x000fc600078cc0ff */
[----:B------:R-:W-:-:S05]  /*4ee0*/  FMUL.FTZ R136, R136, UR16 ;  /* 0x0000001088887c20 */ /* 0x000fca0008410000 */
[----:B------:R-:W-:-:S04]  /*4ef0*/  FSEL R136, R136, RZ, P6 ;  /* 0x000000ff88887208 */ /* 0x000fc80003000000 */
[----:B------:R-:W-:-:S04]  /*4f00*/  F2FP.BF16.F32.PACK_AB R136, RZ, R136 ;  /* 0x00000088ff88723e */ /* 0x000fc800000010ff */
[----:B------:R-:W-:-:S07]  /*4f10*/  PRMT R135, R136, 0x7610, R135 ;  /* 0x0000761088877816 */ /* 0x000fce0000000087 */
.L_x_659:
        /* <DEDUP_REMOVED lines=11> */
[----:B------:R-:W-:Y:S01]  /*4fd0*/  PRMT R135, R135, 0x5410, R140 ;  /* 0x0000541087877816 */ /* 0x000fe2000000008c */
[----:B------:R-:W-:Y:S06]  /*4fe0*/  BRA `(.L_x_660) ;  /* 0x0000001000dc7947 */ /* 0x000fec0003800000 */
.L_x_652:
[----:B------:R-:W-:Y:S01]  /*4ff0*/  ISETP.GT.AND P6, PT, R4, RZ, PT ;  /* 0x000000ff0400720c */ /* 0x000fe20003fc4270 */
[----:B------:R-:W-:-:S12]  /*5000*/  @!P4 BRA `(.L_x_661) ;  /* 0x000000000030c947 */ /* 0x000fd80003800000 */
[----:B0-----:R-:W-:Y:S01]  /*5010*/  @P6 FFMA.FTZ R143, R23, R7, R8 ;  /* 0x00000007178f6223 */ /* 0x001fe20000010008 */
[----:B-----5:R-:W-:Y:S01]  /*5020*/  IMAD.U32 R141, R36, 0x10000, RZ ;  /* 0x00010000248d7824 */ /* 0x020fe200078e00ff */
[----:B------:R-:W-:Y:S02]  /*5030*/  P2R R140, PR, RZ, 0x1 ;  /* 0x00000001ff8c7803 */ /* 0x000fe40000000000 */
[----:B------:R-:W-:Y:S01]  /*5040*/  @P6 FADD.FTZ R143, R26, -R143 ;  /* 0x8000008f1a8f6221 */ /* 0x000fe20000010000 */
[----:B------:R-:W-:-:S03]  /*5050*/  LOP3.LUT P0, RZ, R168, 0xff, RZ, 0xc0, !PT ;  /* 0x000000ffa8ff7812 */ /* 0x000fc6000780c0ff */
[----:B------:R-:W-:-:S04]  /*5060*/  @P6 FFMA.FTZ R141, R6, R143, R141 ;  /* 0x0000008f068d6223 */ /* 0x000fc8000001008d */
[----:B------:R-:W-:-:S04]  /*5070*/  FMUL.FTZ R141, R141, UR17 ;  /* 0x000000118d8d7c20 */ /* 0x000fc80008410000 */
[----:B------:R-:W-:-:S05]  /*5080*/  FMUL.FTZ R141, R141, UR16 ;  /* 0x000000108d8d7c20 */ /* 0x000fca0008410000 */
[----:B------:R-:W-:Y:S02]  /*5090*/  FSEL R141, R141, RZ, P0 ;  /* 0x000000ff8d8d7208 */ /* 0x000fe40000000000 */
[----:B------:R-:W-:Y:S02]  /*50a0*/  ISETP.NE.AND P0, PT, R140, RZ, PT ;  /* 0x000000ff8c00720c */ /* 0x000fe40003f05270 */
[----:B------:R-:W-:-:S04]  /*50b0*/  F2FP.BF16.F32.PACK_AB R141, RZ, R141 ;  /* 0x0000008dff8d723e */ /* 0x000fc800000010ff */
[----:B------:R-:W-:-:S07]  /*50c0*/  PRMT R132, R141, 0x7610, R132 ;  /* 0x000076108d847816 */ /* 0x000fce0000000084 */
.L_x_661:
[----:B------:R-:W-:Y:S05]  /*50d0*/  @!P4 BRA `(.L_x_662) ;  /* 0x000000000034c947 */ /* 0x000fea0003800000 */
[----:B0----5:R-:W-:Y:S01]  /*50e0*/  PRMT R140, R36, 0x7632, R140 ;  /* 0x00007632248c7816 */ /* 0x021fe2000000008c */
[----:B------:R-:W-:Y:S01]  /*50f0*/  @P6 FFMA.FTZ R142, R34, R7, R8 ;  /* 0x00000007228e6223 */ /* 0x000fe20000010008 */
[----:B------:R-:W-:Y:S02]  /*5100*/  P2R R143, PR, RZ, 0x1 ;  /* 0x00000001ff8f7803 */ /* 0x000fe40000000000 */
[----:B------:R-:W-:Y:S01]  /*5110*/  SHF.L.U32 R141, R140, 0x10, RZ ;  /* 0x000000108c8d7819 */ /* 0x000fe200000006ff */
        /* <DEDUP_REMOVED lines=9> */
.L_x_662:
[----:B------:R-:W-:Y:S05]  /*51b0*/  @!P4 BRA `(.L_x_663) ;  /* 0x000000000030c947 */ /* 0x000fea0003800000 */
        /* <DEDUP_REMOVED lines=12> */
.L_x_663:
        /* <DEDUP_REMOVED lines=14> */
.L_x_664:
        /* <DEDUP_REMOVED lines=13> */
.L_x_665:
        /* <DEDUP_REMOVED lines=14> */
.L_x_666:
        /* <DEDUP_REMOVED lines=13> */
.L_x_667:
[----:B------:R-:W-:Y:S05]  /*55e0*/  @!P4 BRA `(.L_x_660) ;  /* 0x0000000c005cc947 */ /* 0x000fea0003800000 */
[----:B0----5:R-:W-:Y:S01]  /*55f0*/  PRMT R140, R39, 0x7632, R140 ;  /* 0x00007632278c7816 */ /* 0x021fe2000000008c */
        /* <DEDUP_REMOVED lines=12> */
.L_x_651:
[----:B0-----:R-:W0:Y:S02]  /*56c0*/  LDC.64 R140, c[0x0][0x478] ;  /* 0x00011e00ff8c7b82 */ /* 0x001e240000000a00 */
[----:B0-----:R-:W-:-:S04]  /*56d0*/  ISETP.NE.U32.AND P5, PT, R140, RZ, PT ;  /* 0x000000ff8c00720c */ /* 0x001fc80003fa5070 */
[----:B------:R-:W-:-:S13]  /*56e0*/  ISETP.NE.AND.EX P5, PT, R141, RZ, PT, P5 ;  /* 0x000000ff8d00720c */ /* 0x000fda0003fa5350 */
[----:B------:R-:W-:Y:S05]  /*56f0*/  @!P5 BRA `(.L_x_668) ;  /* 0x000000040094d947 */ /* 0x000fea0003800000 */
[-CC-:B------:R-:W-:Y:S01]  /*5700*/  FFMA.FTZ R137, R23, R7.reuse, R8.reuse ;  /* 0x0000000717897223 */ /* 0x180fe20000010008 */
[-CC-:B------:R-:W-:Y:S01]  /*5710*/  FFMA.FTZ R141, R25, R7.reuse, R8.reuse ;  /* 0x00000007198d7223 */ /* 0x180fe20000010008 */
[-C--:B------:R-:W-:Y:S01]  /*5720*/  FFMA.FTZ R136, R34, R7.reuse, R8 ;  /* 0x0000000722887223 */ /* 0x080fe20000010008 */
[----:B------:R-:W-:Y:S01]  /*5730*/  ISETP.GT.AND P6, PT, R4, RZ, PT ;  /* 0x000000ff0400720c */ /* 0x000fe20003fc4270 */
[----:B------:R-:W-:Y:S01]  /*5740*/  FADD.FTZ R137, R26, -R137 ;  /* 0x800000891a897221 */ /* 0x000fe20000010000 */
[----:B------:R-:W-:Y:S01]  /*5750*/  FADD.FTZ R141, R28, -R141 ;  /* 0x8000008d1c8d7221 */ /* 0x000fe20000010000 */
[----:B------:R-:W-:Y:S01]  /*5760*/  FADD.FTZ R139, R31, -R136 ;  /* 0x800000881f8b7221 */ /* 0x000fe20000010000 */
[--C-:B------:R-:W-:Y:S01]  /*5770*/  FFMA.FTZ R151, R29, R7, R8.reuse ;  /* 0x000000071d977223 */ /* 0x100fe20000010008 */
[C---:B------:R-:W-:Y:S01]  /*5780*/  FMUL.FTZ R136, R6.reuse, R137 ;  /* 0x0000008906887220 */ /* 0x040fe20000410000 */
[C---:B------:R-:W-:Y:S01]  /*5790*/  FMUL.FTZ R138, R6.reuse, R141 ;  /* 0x0000008d068a7220 */ /* 0x040fe20000410000 */
[----:B------:R-:W-:Y:S01]  /*57a0*/  FMUL.FTZ R137, R6, R139 ;  /* 0x0000008b06897220 */ /* 0x000fe20000410000 */
[-CC-:B------:R-:W-:Y:S01]  /*57b0*/  FFMA.FTZ R139, R27, R7.reuse, R8.reuse ;  /* 0x000000071b8b7223 */ /* 0x180fe20000010008 */
[-CC-:B------:R-:W-:Y:S01]  /*57c0*/  FFMA.FTZ R148, R160, R7.reuse, R8.reuse ;  /* 0x00000007a0947223 */ /* 0x180fe20000010008 */
[----:B------:R-:W-:Y:S01]  /*57d0*/  FSEL R140, R136, RZ, P6 ;  /* 0x000000ff888c7208 */ /* 0x000fe20003000000 */
[-CC-:B------:R-:W-:Y:S01]  /*57e0*/  FFMA.FTZ R136, R156, R7.reuse, R8.reuse ;  /* 0x000000079c887223 */ /* 0x180fe20000010008 */
[----:B------:R-:W-:Y:S01]  /*57f0*/  FSEL R144, R138, RZ, P6 ;  /* 0x000000ff8a907208 */ /* 0x000fe20003000000 */
[----:B------:R-:W-:Y:S01]  /*5800*/  FFMA.FTZ R138, R158, R7, R8 ;  /* 0x000000079e8a7223 */ /* 0x000fe20000010008 */
[----:B------:R-:W-:Y:S01]  /*5810*/  FSEL R142, R137, RZ, P6 ;  /* 0x000000ff898e7208 */ /* 0x000fe20003000000 */
[----:B------:R-:W-:Y:S01]  /*5820*/  FADD.FTZ R137, R33, -R136 ;  /* 0x8000008821897221 */ /* 0x000fe20000010000 */
[----:B------:R-:W-:Y:S01]  /*5830*/  FADD.FTZ R139, R30, -R139 ;  /* 0x8000008b1e8b7221 */ /* 0x000fe20000010000 */
[----:B------:R-:W-:Y:S01]  /*5840*/  FADD.FTZ R149, R35, -R138 ;  /* 0x8000008a23957221 */ /* 0x000fe20000010000 */
[----:B------:R-:W-:Y:S01]  /*5850*/  FADD.FTZ R151, R32, -R151 ;  /* 0x8000009720977221 */ /* 0x000fe20000010000 */
[C---:B------:R-:W-:Y:S01]  /*5860*/  FMUL.FTZ R136, R6.reuse, R137 ;  /* 0x0000008906887220 */ /* 0x040fe20000410000 */
[C---:B------:R-:W-:Y:S01]  /*5870*/  FMUL.FTZ R137, R6.reuse, R139 ;  /* 0x0000008b06897220 */ /* 0x040fe20000410000 */
[C---:B------:R-:W-:Y:S01]  /*5880*/  FMUL.FTZ R138, R6.reuse, R149 ;  /* 0x00000095068a7220 */ /* 0x040fe20000410000 */
[----:B------:R-:W-:Y:S01]  /*5890*/  FADD.FTZ R153, R157, -R148 ;  /* 0x800000949d997221 */ /* 0x000fe20000010000 */
[----:B------:R-:W-:Y:S01]  /*58a0*/  FMUL.FTZ R139, R6, R151 ;  /* 0x00000097068b7220 */ /* 0x000fe20000410000 */
[----:B------:R-:W-:-:S02]  /*58b0*/  FSEL R148, R136, RZ, P6 ;  /* 0x000000ff88947208 */ /* 0x000fc40003000000 */
[----:B------:R-:W-:Y:S01]  /*58c0*/  FMUL.FTZ R136, R6, R153 ;  /* 0x0000009906887220 */ /* 0x000fe20000410000 */
[----:B------:R-:W-:Y:S02]  /*58d0*/  FSEL R149, R137, RZ, P6 ;  /* 0x000000ff89957208 */ /* 0x000fe40003000000 */
[----:B------:R-:W-:Y:S02]  /*58e0*/  FSEL R150, R138, RZ, P6 ;  /* 0x000000ff8a967208 */ /* 0x000fe40003000000 */
[----:B------:R-:W-:Y:S02]  /*58f0*/  F2FP.BF16.F32.PACK_AB R141, RZ, R140 ;  /* 0x0000008cff8d723e */ /* 0x000fe400000010ff */
[----:B------:R-:W-:Y:S02]  /*5900*/  F2FP.BF16.F32.PACK_AB R143, RZ, R142 ;  /* 0x0000008eff8f723e */ /* 0x000fe400000010ff */
[----:B------:R-:W-:Y:S02]  /*5910*/  F2FP.BF16.F32.PACK_AB R146, RZ, R144 ;  /* 0x00000090ff92723e */ /* 0x000fe400000010ff */
[----:B------:R-:W-:-:S02]  /*5920*/  F2FP.BF16.F32.PACK_AB R137, RZ, R148 ;  /* 0x00000094ff89723e */ /* 0x000fc400000010ff */
[----:B------:R-:W-:Y:S02]  /*5930*/  F2FP.BF16.F32.PACK_AB R138, RZ, R149 ;  /* 0x00000095ff8a723e */ /* 0x000fe400000010ff */
        /* <DEDUP_REMOVED lines=10> */
.L_x_669:
[----:B------:R-:W-:Y:S05]  /*59e0*/  @!P4 BRA `(.L_x_670) ;  /* 0x000000000018c947 */ /* 0x000fea0003800000 */
[----:B------:R-:W-:Y:S01]  /*59f0*/  FMUL.FTZ R136, R142, UR17 ;  /* 0x000000118e887c20 */ /* 0x000fe20008410000 */
[----:B-----5:R-:W-:-:S03]  /*5a00*/  LOP3.LUT P6, RZ, R168, 0xff00, RZ, 0xc0, !PT ;  /* 0x0000ff00a8ff7812 */ /* 0x020fc600078cc0ff */
[----:B------:R-:W-:-:S05]  /*5a10*/  FMUL.FTZ R136, R136, UR16 ;  /* 0x0000001088887c20 */ /* 0x000fca0008410000 */
[----:B------:R-:W-:-:S04]  /*5a20*/  FSEL R136, R136, RZ, P6 ;  /* 0x000000ff88887208 */ /* 0x000fc80003000000 */
[----:B------:R-:W-:-:S04]  /*5a30*/  F2FP.BF16.F32.PACK_AB R136, RZ, R136 ;  /* 0x00000088ff88723e */ /* 0x000fc800000010ff */
[----:B------:R-:W-:-:S07]  /*5a40*/  PRMT R132, R132, 0x5410, R136 ;  /* 0x0000541084847816 */ /* 0x000fce0000000088 */
.L_x_670:
[----:B------:R-:W-:Y:S05]  /*5a50*/  @!P4 BRA `(.L_x_671) ;  /* 0x000000000018c947 */ /* 0x000fea0003800000 */
[----:B------:R-:W-:Y:S01]  /*5a60*/  FMUL.FTZ R136, R144, UR17 ;  /* 0x0000001190887c20 */ /* 0x000fe20008410000 */
[----:B-----5:R-:W-:-:S03]  /*5a70*/  LOP3.LUT P6, RZ, R168, 0xff0000, RZ, 0xc0, !PT ;  /* 0x00ff0000a8ff7812 */ /* 0x020fc600078cc0ff */
[----:B------:R-:W-:-:S05]  /*5a80*/  FMUL.FTZ R136, R136, UR16 ;  /* 0x0000001088887c20 */ /* 0x000fca0008410000 */
[----:B------:R-:W-:-:S04]  /*5a90*/  FSEL R136, R136, RZ, P6 ;  /* 0x000000ff88887208 */ /* 0x000fc80003000000 */
[----:B------:R-:W-:-:S04]  /*5aa0*/  F2FP.BF16.F32.PACK_AB R136, RZ, R136 ;  /* 0x00000088ff88723e */ /* 0x000fc800000010ff */
[----:B------:R-:W-:-:S07]  /*5ab0*/  PRMT R133, R136, 0x7610, R133 ;  /* 0x0000761088857816 */ /* 0x000fce0000000085 */
.L_x_671:
[----:B------:R-:W-:Y:S05]  /*5ac0*/  @!P4 BRA `(.L_x_672) ;  /* 0x000000000018c947 */ /* 0x000fea0003800000 */
[----:B------:R-:W-:Y:S01]  /*5ad0*/  FMUL.FTZ R136, R148, UR17 ;  /* 0x0000001194887c20 */ /* 0x000fe20008410000 */
[----:B-----5:R-:W-:-:S03]  /*5ae0*/  LOP3.LUT P6, RZ, R168, 0xff000000, RZ, 0xc0, !PT ;  /* 0xff000000a8ff7812 */ /* 0x020fc600078cc0ff */
[----:B------:R-:W-:-:S05]  /*5af0*/  FMUL.FTZ R136, R136, UR16 ;  /* 0x0000001088887c20 */ /* 0x000fca0008410000 */
[----:B------:R-:W-:-:S04]  /*5b00*/  FSEL R136, R136, RZ, P6 ;  /* 0x000000ff88887208 */ /* 0x000fc80003000000 */
[----:B------:R-:W-:-:S04]  /*5b10*/  F2FP.BF16.F32.PACK_AB R136, RZ, R136 ;  /* 0x00000088ff88723e */ /* 0x000fc800000010ff */
[----:B------:R-:W-:-:S07]  /*5b20*/  PRMT R133, R133, 0x5410, R136 ;  /* 0x0000541085857816 */ /* 0x000fce0000000088 */
.L_x_672:
[----:B------:R-:W-:Y:S05]  /*5b30*/  @!P4 BRA `(.L_x_673) ;  /* 0x000000000018c947 */ /* 0x000fea0003800000 */
[----:B------:R-:W-:Y:S01]  /*5b40*/  FMUL.FTZ R136, R149, UR17 ;  /* 0x0000001195887c20 */ /* 0x000fe20008410000 */
[----:B-----5:R-:W-:-:S03]  /*5b50*/  LOP3.LUT P6, RZ, R169, 0xff, RZ, 0xc0, !PT ;  /* 0x000000ffa9ff7812 */ /* 0x020fc600078cc0ff */
[----:B------:R-:W-:-:S05]  /*5b60*/  FMUL.FTZ R136, R136, UR16 ;  /* 0x0000001088887c20 */ /* 0x000fca0008410000 */
[----:B------:R-:W-:-:S04]  /*5b70*/  FSEL R136, R136, RZ, P6 ;  /* 0x000000ff88887208 */ /* 0x000fc80003000000 */
[----:B------:R-:W-:-:S04]  /*5b80*/  F2FP.BF16.F32.PACK_AB R136, RZ, R136 ;  /* 0x00000088ff88723e */ /* 0x000fc800000010ff */
[----:B------:R-:W-:-:S07]  /*5b90*/  PRMT R134, R136, 0x7610, R134 ;  /* 0x0000761088867816 */ /* 0x000fce0000000086 */
.L_x_673:
[----:B------:R-:W-:Y:S05]  /*5ba0*/  @!P4 BRA `(.L_x_674) ;  /* 0x000000000018c947 */ /* 0x000fea0003800000 */
[----:B------:R-:W-:Y:S01]  /*5bb0*/  FMUL.FTZ R136, R150, UR17 ;  /* 0x0000001196887c20 */ /* 0x000fe20008410000 */
[----:B-----5:R-:W-:-:S03]  /*5bc0*/  LOP3.LUT P6, RZ, R169, 0xff00, RZ, 0xc0, !PT ;  /* 0x0000ff00a9ff7812 */ /* 0x020fc600078cc0ff */
[----:B------:R-:W-:-:S05]  /*5bd0*/  FMUL.FTZ R136, R136, UR16 ;  /* 0x0000001088887c20 */ /* 0x000fca0008410000 */
[----:B------:R-:W-:-:S04]  /*5be0*/  FSEL R136, R136, RZ, P6 ;  /* 0x000000ff88887208 */ /* 0x000fc80003000000 */
[----:B------:R-:W-:-:S04]  /*5bf0*/  F2FP.BF16.F32.PACK_AB R136, RZ, R136 ;  /* 0x00000088ff88723e */ /* 0x000fc800000010ff */
[----:B------:R-:W-:-:S07]  /*5c00*/  PRMT R134, R134, 0x5410, R136 ;  /* 0x0000541086867816 */ /* 0x000fce0000000088 */
.L_x_674:
[----:B------:R-:W-:Y:S05]  /*5c10*/  @!P4 BRA `(.L_x_675) ;  /* 0x000000000018c947 */ /* 0x000fea0003800000 */
[----:B------:R-:W-:Y:S01]  /*5c20*/  FMUL.FTZ R136, R139, UR17 ;  /* 0x000000118b887c20 */ /* 0x000fe20008410000 */
[----:B-----5:R-:W-:-:S03]  /*5c30*/  LOP3.LUT P6, RZ, R169, 0xff0000, RZ, 0xc0, !PT ;  /* 0x00ff0000a9ff7812 */ /* 0x020fc600078cc0ff */
[----:B------:R-:W-:-:S05]  /*5c40*/  FMUL.FTZ R136, R136, UR16 ;  /* 0x0000001088887c20 */ /* 0x000fca0008410000 */
[----:B------:R-:W-:-:S04]  /*5c50*/  FSEL R136, R136, RZ, P6 ;  /* 0x000000ff88887208 */ /* 0x000fc80003000000 */
[----:B------:R-:W-:-:S04]  /*5c60*/  F2FP.BF16.F32.PACK_AB R136, RZ, R136 ;  /* 0x00000088ff88723e */ /* 0x000fc800000010ff */
[----:B------:R-:W-:-:S07]  /*5c70*/  PRMT R135, R136, 0x7610, R135 ;  /* 0x0000761088877816 */ /* 0x000fce0000000087 */
.L_x_675:
        /* <DEDUP_REMOVED lines=13> */
.L_x_668:
        /* <DEDUP_REMOVED lines=12> */
.L_x_676:
        /* <DEDUP_REMOVED lines=12> */
.L_x_677:
        /* <DEDUP_REMOVED lines=12> */
.L_x_678:
        /* <DEDUP_REMOVED lines=12> */
.L_x_679:
        /* <DEDUP_REMOVED lines=12> */
.L_x_680:
        /* <DEDUP_REMOVED lines=12> */
.L_x_681:
        /* <DEDUP_REMOVED lines=12> */
.L_x_682:
        /* <DEDUP_REMOVED lines=12> */
[----:B------:R-:W-:-:S07]  /*6350*/  PRMT R135, R135, 0x5410, R141 ;  /* 0x0000541087877816 */ /* 0x000fce000000008d */
.L_x_660:
[----:B0-----:R-:W0:Y:S08]  /*6360*/  @P5 LDC.64 R142, c[0x0][0x478] ;  /* 0x00011e00ff8e5b82 */ /* 0x001e300000000a00 */
[----:B------:R-:W1:Y:S01]  /*6370*/  @P4 LDC.64 R140, c[0x0][0x468] ;  /* 0x00011a00ff8c4b82 */ /* 0x000e620000000a00 */
[----:B0-----:R-:W-:-:S04]  /*6380*/  @P5 IMAD.WIDE.U32 R142, R147, 0x10, R142 ;  /* 0x00000010938e5825 */ /* 0x001fc800078e008e */
[----:B------:R-:W-:Y:S01]  /*6390*/  VIADD R147, R147, 0x100 ;  /* 0x0000010093937836 */ /* 0x000fe20000000000 */
[----:B------:R2:W-:Y:S01]  /*63a0*/  @P5 STG.E.128 desc[UR10][R142.64], R136 ;  /* 0x000000888e005986 */ /* 0x0005e2000c101d0a */
[C---:B-1----:R-:W-:Y:S01]  /*63b0*/  @P4 IMAD.WIDE.U32 R140, R145.reuse, 0x10, R140 ;  /* 0x00000010918c4825 */ /* 0x042fe200078e008c */
[----:B------:R-:W-:-:S04]  /*63c0*/  IADD3 R145, PT, PT, R145, 0x100, RZ ;  /* 0x0000010091917810 */ /* 0x000fc80007ffe0ff */
[----:B------:R2:W-:Y:S03]  /*63d0*/  @P4 STG.E.128 desc[UR10][R140.64], R132 ;  /* 0x000000848c004986 */ /* 0x0005e6000c101d0a */
.L_x_650:
[----:B------:R-:W-:Y:S05]  /*63e0*/  BSYNC.RECONVERGENT B0 ;  /* 0x0000000000007941 */ /* 0x000fea0003800200 */
.L_x_649:
        /* <DEDUP_REMOVED lines=10> */
[C---:B0-2--5:R-:W-:Y:S01]  /*6490*/  IMAD.U32 R137, R124.reuse, 0x10000, RZ ;  /* 0x000100007c897824 */ /* 0x065fe200078e00ff */
        /* <DEDUP_REMOVED lines=48> */
.L_x_687:
[----:B------:R-:W-:Y:S05]  /*67a0*/  @!P4 BRA `(.L_x_688) ;  /* 0x000000000018c947 */ /* 0x000fea0003800000 */
[----:B------:R-:W-:Y:S01]  /*67b0*/  FMUL.FTZ R141, R141, UR17 ;  /* 0x000000118d8d7c20 */ /* 0x000fe20008410000 */
[----:B------:R-:W-:-:S03]  /*67c0*/  LOP3.LUT P6, RZ, R172, 0xff00, RZ, 0xc0, !PT ;  /* 0x0000ff00acff7812 */ /* 0x000fc600078cc0ff */
[----:B------:R-:W-:-:S05]  /*67d0*/  FMUL.FTZ R141, R141, UR16 ;  /* 0x000000108d8d7c20 */ /* 0x000fca0008410000 */
[----:B------:R-:W-:-:S04]  /*67e0*/  FSEL R141, R141, RZ, P6 ;  /* 0x000000ff8d8d7208 */ /* 0x000fc80003000000 */
[----:B------:R-:W-:-:S04]  /*67f0*/  F2FP.BF16.F32.PACK_AB R141, RZ, R141 ;  /* 0x0000008dff8d723e */ /* 0x000fc800000010ff */
[----:B------:R-:W-:-:S07]  /*6800*/  PRMT R132, R132, 0x5410, R141 ;  /* 0x0000541084847816 */ /* 0x000fce000000008d */
.L_x_688:
[----:B------:R-:W-:Y:S05]  /*6810*/  @!P4 BRA `(.L_x_689) ;  /* 0x000000000018c947 */ /* 0x000fea0003800000 */
[----:B------:R-:W-:Y:S01]  /*6820*/  FMUL.FTZ R143, R143, UR17 ;  /* 0x000000118f8f7c20 */ /* 0x000fe20008410000 */
[----:B------:R-:W-:-:S03]  /*6830*/  LOP3.LUT P6, RZ, R172, 0xff0000, RZ, 0xc0, !PT ;  /* 0x00ff0000acff7812 */ /* 0x000fc600078cc0ff */
[----:B------:R-:W-:-:S05]  /*6840*/  FMUL.FTZ R143, R143, UR16 ;  /* 0x000000108f8f7c20 */ /* 0x000fca0008410000 */
[----:B------:R-:W-:-:S04]  /*6850*/  FSEL R143, R143, RZ, P6 ;  /* 0x000000ff8f8f7208 */ /* 0x000fc80003000000 */
[----:B------:R-:W-:-:S04]  /*6860*/  F2FP.BF16.F32.PACK_AB R143, RZ, R143 ;  /* 0x0000008fff8f723e */ /* 0x000fc800000010ff */
[----:B------:R-:W-:-:S07]  /*6870*/  PRMT R133, R143, 0x7610, R133 ;  /* 0x000076108f857816 */ /* 0x000fce0000000085 */
.L_x_689:
[----:B------:R-:W-:Y:S05]  /*6880*/  @!P4 BRA `(.L_x_690) ;  /* 0x000000000018c947 */ /* 0x000fea0003800000 */
[----:B------:R-:W-:Y:S01]  /*6890*/  FMUL.FTZ R151, R151, UR17 ;  /* 0x0000001197977c20 */ /* 0x000fe20008410000 */
[----:B------:R-:W-:-:S03]  /*68a0*/  LOP3.LUT P6, RZ, R172, 0xff000000, RZ, 0xc0, !PT ;  /* 0xff000000acff7812 */ /* 0x000fc600078cc0ff */
[----:B------:R-:W-:-:S05]  /*68b0*/  FMUL.FTZ R151, R151, UR16 ;  /* 0x0000001097977c20 */ /* 0x000fca0008410000 */
[----:B------:R-:W-:-:S04]  /*68c0*/  FSEL R151, R151, RZ, P6 ;  /* 0x000000ff97977208 */ /* 0x000fc80003000000 */
[----:B------:R-:W-:-:S04]  /*68d0*/  F2FP.BF16.F32.PACK_AB R151, RZ, R151 ;  /* 0x00000097ff97723e */ /* 0x000fc800000010ff */
[----:B------:R-:W-:-:S07]  /*68e0*/  PRMT R133, R133, 0x5410, R151 ;  /* 0x0000541085857816 */ /* 0x000fce0000000097 */
.L_x_690:
[----:B------:R-:W-:Y:S05]  /*68f0*/  @!P4 BRA `(.L_x_691) ;  /* 0x000000000018c947 */ /* 0x000fea0003800000 */
[----:B------:R-:W-:Y:S01]  /*6900*/  FMUL.FTZ R139, R139, UR17 ;  /* 0x000000118b8b7c20 */ /* 0x000fe20008410000 */
[----:B------:R-:W-:-:S03]  /*6910*/  LOP3.LUT P6, RZ, R173, 0xff, RZ, 0xc0, !PT ;  /* 0x000000ffadff7812 */ /* 0x000fc600078cc0ff */
[----:B------:R-:W-:-:S05]  /*6920*/  FMUL.FTZ R139, R139, UR16 ;  /* 0x000000108b8b7c20 */ /* 0x000fca0008410000 */
[----:B------:R-:W-:-:S04]  /*6930*/  FSEL R139, R139, RZ, P6 ;  /* 0x000000ff8b8b7208 */ /* 0x000fc80003000000 */
[----:B------:R-:W-:-:S04]  /*6940*/  F2FP.BF16.F32.PACK_AB R139, RZ, R139 ;  /* 0x0000008bff8b723e */ /* 0x000fc800000010ff */
[----:B------:R-:W-:-:S07]  /*6950*/  PRMT R134, R139, 0x7610, R134 ;  /* 0x000076108b867816 */ /* 0x000fce0000000086 */
.L_x_691:
[----:B------:R-:W-:Y:S05]  /*6960*/  @!P4 BRA `(.L_x_692) ;  /* 0x000000000018c947 */ /* 0x000fea0003800000 */
[----:B------:R-:W-:Y:S01]  /*6970*/  FMUL.FTZ R153, R153, UR17 ;  /* 0x0000001199997c20 */ /* 0x000fe20008410000 */
[----:B------:R-:W-:-:S03]  /*6980*/  LOP3.LUT P6, RZ, R173, 0xff00, RZ, 0xc0, !PT ;  /* 0x0000ff00adff7812 */ /* 0x000fc600078cc0ff */
[----:B------:R-:W-:-:S05]  /*6990*/  FMUL.FTZ R153, R153, UR16 ;  /* 0x0000001099997c20 */ /* 0x000fca0008410000 */
[----:B------:R-:W-:-:S04]  /*69a0*/  FSEL R153, R153, RZ, P6 ;  /* 0x000000ff99997208 */ /* 0x000fc80003000000 */
[----:B------:R-:W-:-:S04]  /*69b0*/  F2FP.BF16.F32.PACK_AB R153, RZ, R153 ;  /* 0x00000099ff99723e */ /* 0x000fc800000010ff */
[----:B------:R-:W-:-:S07]  /*69c0*/  PRMT R134, R134, 0x5410, R153 ;  /* 0x0000541086867816 */ /* 0x000fce0000000099 */
.L_x_692:
[----:B------:R-:W-:Y:S05]  /*69d0*/  @!P4 BRA `(.L_x_693) ;  /* 0x000000000018c947 */ /* 0x000fea0003800000 */
[----:B------:R-:W-:Y:S01]  /*69e0*/  FMUL.FTZ R136, R155, UR17 ;  /* 0x000000119b887c20 */ /* 0x000fe20008410000 */
[----:B------:R-:W-:-:S03]  /*69f0*/  LOP3.LUT P6, RZ, R173, 0xff0000, RZ, 0xc0, !PT ;  /* 0x00ff0000adff7812 */ /* 0x000fc600078cc0ff */
[----:B------:R-:W-:-:S05]  /*6a00*/  FMUL.FTZ R136, R136, UR16 ;  /* 0x0000001088887c20 */ /* 0x000fca0008410000 */
[----:B------:R-:W-:-:S04]  /*6a10*/  FSEL R136, R136, RZ, P6 ;  /* 0x000000ff88887208 */ /* 0x000fc80003000000 */
[----:B------:R-:W-:-:S04]  /*6a20*/  F2FP.BF16.F32.PACK_AB R136, RZ, R136 ;  /* 0x00000088ff88723e */ /* 0x000fc800000010ff */
[----:B------:R-:W-:-:S07]  /*6a30*/  PRMT R135, R136, 0x7610, R135 ;  /* 0x0000761088877816 */ /* 0x000fce0000000087 */
.L_x_693:
        /* <DEDUP_REMOVED lines=13> */
.L_x_686:
[----:B------:R-:W-:Y:S01]  /*6b10*/  ISETP.GT.AND P6, PT, R4, RZ, PT ;  /* 0x000000ff0400720c */ /* 0x000fe20003fc4270 */
[----:B------:R-:W-:-:S12]  /*6b20*/  @!P4 BRA `(.L_x_695) ;  /* 0x000000000030c947 */ /* 0x000fd80003800000 */
[----:B0-2---:R-:W-:Y:S01]  /*6b30*/  @P6 FFMA.FTZ R143, R159, R7, R8 ;  /* 0x000000079f8f6223 */ /* 0x005fe20000010008 */
        /* <DEDUP_REMOVED lines=11> */
.L_x_695:
[----:B------:R-:W-:Y:S05]  /*6bf0*/  @!P4 BRA `(.L_x_696) ;  /* 0x000000000034c947 */ /* 0x000fea0003800000 */
[----:B0-2--5:R-:W-:Y:S01]  /*6c00*/  PRMT R140, R124, 0x7632, R140 ;  /* 0x000076327c8c7816 */ /* 0x025fe2000000008c */
        /* <DEDUP_REMOVED lines=12> */
.L_x_696:
[----:B------:R-:W-:Y:S05]  /*6cd0*/  @!P4 BRA `(.L_x_697) ;  /* 0x000000000030c947 */ /* 0x000fea0003800000 */
        /* <DEDUP_REMOVED lines=12> */
.L_x_697:
        /* <DEDUP_REMOVED lines=14> */
.L_x_698:
        /* <DEDUP_REMOVED lines=13> */
.L_x_699:
        /* <DEDUP_REMOVED lines=14> */
.L_x_700:
        /* <DEDUP_REMOVED lines=13> */
.L_x_701:
[----:B------:R-:W-:Y:S05]  /*7100*/  @!P4 BRA `(.L_x_694) ;  /* 0x0000000c005cc947 */ /* 0x000fea0003800000 */
[----:B0-2--5:R-:W-:Y:S01]  /*7110*/  PRMT R140, R127, 0x7632, R140 ;  /* 0x000076327f8c7816 */ /* 0x025fe2000000008c */
        /* <DEDUP_REMOVED lines=12> */
.L_x_685:
[----:B0-2---:R-:W0:Y:S02]  /*71e0*/  LDC.64 R140, c[0x0][0x478] ;  /* 0x00011e00ff8c7b82 */ /* 0x005e240000000a00 */
        /* <DEDUP_REMOVED lines=49> */
.L_x_703:
[----:B------:R-:W-:Y:S05]  /*7500*/  @!P4 BRA `(.L_x_704) ;  /* 0x000000000018c947 */ /* 0x000fea0003800000 */
[----:B------:R-:W-:Y:S01]  /*7510*/  FMUL.FTZ R136, R142, UR17 ;  /* 0x000000118e887c20 */ /* 0x000fe20008410000 */
[----:B-----5:R-:W-:-:S03]  /*7520*/  LOP3.LUT P6, RZ, R172, 0xff00, RZ, 0xc0, !PT ;  /* 0x0000ff00acff7812 */ /* 0x020fc600078cc0ff */
[----:B------:R-:W-:-:S05]  /*7530*/  FMUL.FTZ R136, R136, UR16 ;  /* 0x0000001088887c20 */ /* 0x000fca0008410000 */
[----:B------:R-:W-:-:S04]  /*7540*/  FSEL R136, R136, RZ, P6 ;  /* 0x000000ff88887208 */ /* 0x000fc80003000000 */
[----:B------:R-:W-:-:S04]  /*7550*/  F2FP.BF16.F32.PACK_AB R136, RZ, R136 ;  /* 0x00000088ff88723e */ /* 0x000fc800000010ff */
[----:B------:R-:W-:-:S07]  /*7560*/  PRMT R132, R132, 0x5410, R136 ;  /* 0x0000541084847816 */ /* 0x000fce0000000088 */
.L_x_704:
[----:B------:R-:W-:Y:S05]  /*7570*/  @!P4 BRA `(.L_x_705) ;  /* 0x000000000018c947 */ /* 0x000fea0003800000 */
[----:B------:R-:W-:Y:S01]  /*7580*/  FMUL.FTZ R136, R144, UR17 ;  /* 0x0000001190887c20 */ /* 0x000fe20008410000 */
[----:B-----5:R-:W-:-:S03]  /*7590*/  LOP3.LUT P6, RZ, R172, 0xff0000, RZ, 0xc0, !PT ;  /* 0x00ff0000acff7812 */ /* 0x020fc600078cc0ff */
[----:B------:R-:W-:-:S05]  /*75a0*/  FMUL.FTZ R136, R136, UR16 ;  /* 0x0000001088887c20 */ /* 0x000fca0008410000 */
[----:B------:R-:W-:-:S04]  /*75b0*/  FSEL R136, R136, RZ, P6 ;  /* 0x000000ff88887208 */ /* 0x000fc80003000000 */
[----:B------:R-:W-:-:S04]  /*75c0*/  F2FP.BF16.F32.PACK_AB R136, RZ, R136 ;  /* 0x00000088ff88723e */ /* 0x000fc800000010ff */
[----:B------:R-:W-:-:S07]  /*75d0*/  PRMT R133, R136, 0x7610, R133 ;  /* 0x0000761088857816 */ /* 0x000fce0000000085 */
.L_x_705:
[----:B------:R-:W-:Y:S05]  /*75e0*/  @!P4 BRA `(.L_x_706) ;  /* 0x000000000018c947 */ /* 0x000fea0003800000 */
[----:B------:R-:W-:Y:S01]  /*75f0*/  FMUL.FTZ R136, R148, UR17 ;  /* 0x0000001194887c20 */ /* 0x000fe20008410000 */
[----:B-----5:R-:W-:-:S03]  /*7600*/  LOP3.LUT P6, RZ, R172, 0xff000000, RZ, 0xc0, !PT ;  /* 0xff000000acff7812 */ /* 0x020fc600078cc0ff */
[----:B------:R-:W-:-:S05]  /*7610*/  FMUL.FTZ R136, R136, UR16 ;  /* 0x0000001088887c20 */ /* 0x000fca0008410000 */
[----:B------:R-:W-:-:S04]  /*7620*/  FSEL R136, R136, RZ, P6 ;  /* 0x000000ff88887208 */ /* 0x000fc80003000000 */
[----:B------:R-:W-:-:S04]  /*7630*/  F2FP.BF16.F32.PACK_AB R136, RZ, R136 ;  /* 0x00000088ff88723e */ /* 0x000fc800000010ff */
[----:B------:R-:W-:-:S07]  /*7640*/  PRMT R133, R133, 0x5410, R136 ;  /* 0x0000541085857816 */ /* 0x000fce0000000088 */
.L_x_706:
[----:B------:R-:W-:Y:S05]  /*7650*/  @!P4 BRA `(.L_x_707) ;  /* 0x000000000018c947 */ /* 0x000fea0003800000 */
[----:B------:R-:W-:Y:S01]  /*7660*/  FMUL.FTZ R136, R149, UR17 ;  /* 0x0000001195887c20 */ /* 0x000fe20008410000 */
[----:B-----5:R-:W-:-:S03]  /*7670*/  LOP3.LUT P6, RZ, R173, 0xff, RZ, 0xc0, !PT ;  /* 0x000000ffadff7812 */ /* 0x020fc600078cc0ff */
[----:B------:R-:W-:-:S05]  /*7680*/  FMUL.FTZ R136, R136, UR16 ;  /* 0x0000001088887c20 */ /* 0x000fca0008410000 */
[----:B------:R-:W-:-:S04]  /*7690*/  FSEL R136, R136, RZ, P6 ;  /* 0x000000ff88887208 */ /* 0x000fc80003000000 */
[----:B------:R-:W-:-:S04]  /*76a0*/  F2FP.BF16.F32.PACK_AB R136, RZ, R136 ;  /* 0x00000088ff88723e */ /* 0x000fc800000010ff */
[----:B------:R-:W-:-:S07]  /*76b0*/  PRMT R134, R136, 0x7610, R134 ;  /* 0x0000761088867816 */ /* 0x000fce0000000086 */
.L_x_707:
[----:B------:R-:W-:Y:S05]  /*76c0*/  @!P4 BRA `(.L_x_708) ;  /* 0x000000000018c947 */ /* 0x000fea0003800000 */
[----:B------:R-:W-:Y:S01]  /*76d0*/  FMUL.FTZ R136, R150, UR17 ;  /* 0x0000001196887c20 */ /* 0x000fe20008410000 */
[----:B-----5:R-:W-:-:S03]  /*76e0*/  LOP3.LUT P6, RZ, R173, 0xff00, RZ, 0xc0, !PT ;  /* 0x0000ff00adff7812 */ /* 0x020fc600078cc0ff */
[----:B------:R-:W-:-:S05]  /*76f0*/  FMUL.FTZ R136, R136, UR16 ;  /* 0x0000001088887c20 */ /* 0x000fca0008410000 */
[----:B------:R-:W-:-:S04]  /*7700*/  FSEL R136, R136, RZ, P6 ;  /* 0x000000ff88887208 */ /* 0x000fc80003000000 */
[----:B------:R-:W-:-:S04]  /*7710*/  F2FP.BF16.F32.PACK_AB R136, RZ, R136 ;  /* 0x00000088ff88723e */ /* 0x000fc800000010ff */
[----:B------:R-:W-:-:S07]  /*7720*/  PRMT R134, R134, 0x5410, R136 ;  /* 0x0000541086867816 */ /* 0x000fce0000000088 */
.L_x_708:
[----:B------:R-:W-:Y:S05]  /*7730*/  @!P4 BRA `(.L_x_709) ;  /* 0x000000000018c947 */ /* 0x000fea0003800000 */
[----:B------:R-:W-:Y:S01]  /*7740*/  FMUL.FTZ R136, R139, UR17 ;  /* 0x000000118b887c20 */ /* 0x000fe20008410000 */
[----:B-----5:R-:W-:-:S03]  /*7750*/  LOP3.LUT P6, RZ, R173, 0xff0000, RZ, 0xc0, !PT ;  /* 0x00ff0000adff7812 */ /* 0x020fc600078cc0ff */
[----:B------:R-:W-:-:S05]  /*7760*/  FMUL.FTZ R136, R136, UR16 ;  /* 0x0000001088887c20 */ /* 0x000fca0008410000 */
[----:B------:R-:W-:-:S04]  /*7770*/  FSEL R136, R136, RZ, P6 ;  /* 0x000000ff88887208 */ /* 0x000fc80003000000 */
[----:B------:R-:W-:-:S04]  /*7780*/  F2FP.BF16.F32.PACK_AB R136, RZ, R136 ;  /* 0x00000088ff88723e */ /* 0x000fc800000010ff */
[----:B------:R-:W-:-:S07]  /*7790*/  PRMT R135, R136, 0x7610, R135 ;  /* 0x0000761088877816 */ /* 0x000fce0000000087 */
.L_x_709:
        /* <DEDUP_REMOVED lines=13> */
.L_x_702:
        /* <DEDUP_REMOVED lines=12> */
.L_x_710:
        /* <DEDUP_REMOVED lines=12> */
.L_x_711:
        /* <DEDUP_REMOVED lines=12> */
.L_x_712:
        /* <DEDUP_REMOVED lines=12> */
.L_x_713:
        /* <DEDUP_REMOVED lines=12> */
.L_x_714:
        /* <DEDUP_REMOVED lines=12> */
.L_x_715:
        /* <DEDUP_REMOVED lines=12> */
.L_x_716:
        /* <DEDUP_REMOVED lines=13> */
.L_x_694:
[----:B0-2---:R-:W0:Y:S08]  /*7e80*/  @P5 LDC.64 R142, c[0x0][0x478] ;  /* 0x00011e00ff8e5b82 */ /* 0x005e300000000a00 */
[----:B------:R-:W1:Y:S01]  /*7e90*/  @P4 LDC.64 R140, c[0x0][0x468] ;  /* 0x00011a00ff8c4b82 */ /* 0x000e620000000a00 */
[----:B0-----:R-:W-:-:S04]  /*7ea0*/  @P5 IMAD.WIDE.U32 R142, R147, 0x10, R142 ;  /* 0x00000010938e5825 */ /* 0x001fc800078e008e */
[----:B------:R-:W-:Y:S01]  /*7eb0*/  VIADD R147, R147, 0x100 ;  /* 0x0000010093937836 */ /* 0x000fe20000000000 */
[----:B------:R3:W-:Y:S01]  /*7ec0*/  @P5 STG.E.128 desc[UR10][R142.64], R136 ;  /* 0x000000888e005986 */ /* 0x0007e2000c101d0a */
[C---:B-1----:R-:W-:Y:S01]  /*7ed0*/  @P4 IMAD.WIDE.U32 R140, R145.reuse, 0x10, R140 ;  /* 0x00000010918c4825 */ /* 0x042fe200078e008c */
[----:B------:R-:W-:-:S04]  /*7ee0*/  IADD3 R145, PT, PT, R145, 0x100, RZ ;  /* 0x0000010091917810 */ /* 0x000fc80007ffe0ff */
[----:B------:R3:W-:Y:S03]  /*7ef0*/  @P4 STG.E.128 desc[UR10][R140.64], R132 ;  /* 0x000000848c004986 */ /* 0x0007e6000c101d0a */
.L_x_684:
[----:B------:R-:W-:Y:S05]  /*7f00*/  BSYNC.RECONVERGENT B0 ;  /* 0x0000000000007941 */ /* 0x000fea0003800200 */
.L_x_683:
        /* <DEDUP_REMOVED lines=9> */
[----:B------:R-:W-:Y:S02]  /*7fa0*/  ISETP.GT.AND P6, PT, R4, RZ, PT ;  /* 0x000000ff0400720c */ /* 0x000fe40003fc4270 */
[----:B0-23-5:R-:W-:Y:S02]  /*7fb0*/  SHF.L.U32 R141, R129, 0x10, RZ ;  /* 0x00000010818d7819 */ /* 0x02dfe400000006ff */
[----:B------:R-:W-:-:S05]  /*7fc0*/  PRMT R4, R128, 0x7632, R4 ;  /* 0x0000763280047816 */ /* 0x000fca0000000004 */
[----:B------:R-:W-:-:S04]  /*7fd0*/  IMAD.U32 R4, R4, 0x10000, RZ ;  /* 0x0001000004047824 */ /* 0x000fc800078e00ff */
[-CC-:B------:R-:W-:Y:S01]  /*7fe0*/  @P6 FFMA.FTZ R137, R183, R7.reuse, R8.reuse ;  /* 0x00000007b7896223 */ /* 0x180fe20000010008 */
[-CC-:B------:R-:W-:Y:S01]  /*7ff0*/  @P6 FFMA.FTZ R136, R194, R7.reuse, R8.reuse ;  /* 0x00000007c2886223 */ /* 0x180fe20000010008 */
[-CC-:B------:R-:W-:Y:S01]  /*8000*/  @P6 FFMA.FTZ R143, R185, R7.reuse, R8.reuse ;  /* 0x00000007b98f6223 */ /* 0x180fe20000010008 */
[-CC-:B------:R-:W-:Y:S01]  /*8010*/  @P6 FFMA.FTZ R140, R196, R7.reuse, R8.reuse ;  /* 0x00000007c48c6223 */ /* 0x180fe20000010008 */
[-CC-:B------:R-:W-:Y:S01]  /*8020*/  @P6 FFMA.FTZ R149, R187, R7.reuse, R8.reuse ;  /* 0x00000007bb956223 */ /* 0x180fe20000010008 */
[-CC-:B------:R-:W-:Y:S01]  /*8030*/  @P6 FFMA.FTZ R142, R198, R7.reuse, R8.reuse ;  /* 0x00000007c68e6223 */ /* 0x180fe20000010008 */
[-CC-:B------:R-:W-:Y:S01]  /*8040*/  @P6 FFMA.FTZ R151, R189, R7.reuse, R8.reuse ;  /* 0x00000007bd976223 */ /* 0x180fe20000010008 */
[--C-:B------:R-:W-:Y:S01]  /*8050*/  @P6 FFMA.FTZ R144, R200, R7, R8.reuse ;  /* 0x00000007c8906223 */ /* 0x100fe20000010008 */
[----:B------:R-:W-:Y:S01]  /*8060*/  PRMT R8, R129, 0x7632, R8 ;  /* 0x0000763281087816 */ /* 0x000fe20000000008 */
[----:B------:R-:W-:Y:S01]  /*8070*/  @P6 FADD.FTZ R139, R191, -R136 ;  /* 0x80000088bf8b6221 */ /* 0x000fe20000010000 */
[----:B------:R-:W-:-:S02]  /*8080*/  IMAD.U32 R7, R128, 0x10000, RZ ;  /* 0x0001000080077824 */ /* 0x000fc400078e00ff */
[----:B------:R-:W-:Y:S01]  /*8090*/  @P6 FADD.FTZ R137, R186, -R137 ;  /* 0x80000089ba896221 */ /* 0x000fe20000010000 */
[----:B------:R-:W-:Y:S01]  /*80a0*/  SHF.L.U32 R138, R8, 0x10, RZ ;  /* 0x00000010088a7819 */ /* 0x000fe200000006ff */
[----:B------:R-:W-:Y:S01]  /*80b0*/  @P6 FADD.FTZ R8, R188, -R143 ;  /* 0x8000008fbc086221 */ /* 0x000fe20000010000 */
[----:B------:R-:W-:Y:S01]  /*80c0*/  @P6 FADD.FTZ R143, R193, -R140 ;  /* 0x8000008cc18f6221 */ /* 0x000fe20000010000 */
[C---:B------:R-:W-:Y:S01]  /*80d0*/  PRMT R136, R131.reuse, 0x7632, R136 ;  /* 0x0000763283887816 */ /* 0x040fe20000000088 */
[C---:B------:R-:W-:Y:S01]  /*80e0*/  @P6 FFMA.FTZ R7, R6.reuse, R137, R7 ;  /* 0x0000008906076223 */ /* 0x040fe20000010007 */
[----:B------:R-:W-:Y:S01]  /*80f0*/  @P6 FFMA.FTZ R141, R6, R8, R141 ;  /* 0x00000008068d6223 */ /* 0x000fe2000001008d */
[----:B------:R-:W-:Y:S01]  /*8100*/  PRMT R8, R130, 0x7632, R8 ;  /* 0x0000763282087816 */ /* 0x000fe20000000008 */
[C---:B------:R-:W-:Y:S01]  /*8110*/  @P6 FFMA.FTZ R138, R6.reuse, R143, R138 ;  /* 0x0000008f068a6223 */ /* 0x040fe2000001008a */
[----:B------:R-:W-:Y:S01]  /*8120*/  SHF.L.U32 R143, R131, 0x10, RZ ;  /* 0x00000010838f7819 */ /* 0x000fe200000006ff */
[----:B------:R-:W-:Y:S01]  /*8130*/  @P6 FFMA.FTZ R4, R6, R139, R4 ;  /* 0x0000008b06046223 */ /* 0x000fe20000010004 */
[----:B------:R-:W-:Y:S01]  /*8140*/  SHF.L.U32 R140, R136, 0x10, RZ ;  /* 0x00000010888c7819 */ /* 0x000fe200000006ff */
[----:B------:R-:W-:-:S02]  /*8150*/  IMAD.U32 R8, R8, 0x10000, RZ ;  /* 0x0001000008087824 */ /* 0x000fc400078e00ff */
[----:B------:R-:W-:Y:S01]  /*8160*/  @P6 FADD.FTZ R137, R195, -R142 ;  /* 0x8000008ec3896221 */ /* 0x000fe20000010000 */
[----:B------:R-:W-:Y:S01]  /*8170*/  @P6 FADD.FTZ R136, R192, -R151 ;  /* 0x80000097c0886221 */ /* 0x000fe20000010000 */
[----:B------:R-:W-:Y:S02]  /*8180*/  IMAD.U32 R139, R130, 0x10000, RZ ;  /* 0x00010000828b7824 */ /* 0x000fe400078e00ff */
[----:B------:R-:W-:Y:S01]  /*8190*/  @P6 FADD.FTZ R149, R190, -R149 ;  /* 0x80000095be956221 */ /* 0x000fe20000010000 */
[----:B------:R-:W-:Y:S01]  /*81a0*/  @P6 FADD.FTZ R151, R197, -R144 ;  /* 0x80000090c5976221 */ /* 0x000fe20000010000 */
[C---:B------:R-:W-:Y:S01]  /*81b0*/  @P6 FFMA.FTZ R8, R6.reuse, R137, R8 ;  /* 0x0000008906086223 */ /* 0x040fe20000010008 */
[C---:B------:R-:W-:Y:S01]  /*81c0*/  @P6 FFMA.FTZ R143, R6.reuse, R136, R143 ;  /* 0x00000088068f6223 */ /* 0x040fe2000001008f */
[C---:B------:R-:W-:Y:S01]  /*81d0*/  @P6 FFMA.FTZ R139, R6.reuse, R149, R139 ;  /* 0x00000095068b6223 */ /* 0x040fe2000001008b */
[----:B------:R-:W-:Y:S01]  /*81e0*/  @P6 FFMA.FTZ R140, R6, R151, R140 ;  /* 0x00000097068c6223 */ /* 0x000fe2000001008c */
[----:B------:R-:W-:-:S02]  /*81f0*/  F2FP.BF16.F32.PACK_AB R136, R4, R7 ;  /* 0x000000070488723e */ /* 0x000fc400000010ff */
[----:B------:R-:W-:Y:S01]  /*8200*/  F2FP.BF16.F32.PACK_AB R137, R138, R141 ;  /* 0x0000008d8a89723e */ /* 0x000fe200000010ff */
[----:B------:R-:W-:Y:S06]  /*8210*/  @!P4 BRA `(.L_x_721) ;  /* 0x000000000018c947 */ /* 0x000fec0003800000 */
[----:B------:R-:W-:Y:S01]  /*8220*/  FMUL.FTZ R7, R7, UR17 ;  /* 0x0000001107077c20 */ /* 0x000fe20008410000 */
[----:B------:R-:W-:-:S03]  /*8230*/  LOP3.LUT P6, RZ, R174, 0xff, RZ, 0xc0, !PT ;  /* 0x000000ffaeff7812 */ /* 0x000fc600078cc0ff */
[----:B------:R-:W-:-:S05]  /*8240*/  FMUL.FTZ R7, R7, UR16 ;  /* 0x0000001007077c20 */ /* 0x000fca0008410000 */
[----:B------:R-:W-:-:S04]  /*8250*/  FSEL R7, R7, RZ, P6 ;  /* 0x000000ff07077208 */ /* 0x000fc80003000000 */
[----:B------:R-:W-:-:S04]  /*8260*/  F2FP.BF16.F32.PACK_AB R7, RZ, R7 ;  /* 0x00000007ff07723e */ /* 0x000fc800000010ff */
[----:B------:R-:W-:-:S07]  /*8270*/  PRMT R132, R7, 0x7610, R132 ;  /* 0x0000761007847816 */ /* 0x000fce0000000084 */
.L_x_721:
[----:B------:R-:W-:Y:S05]  /*8280*/  @!P4 BRA `(.L_x_722) ;  /* 0x000000000018c947 */ /* 0x000fea0003800000 */
[----:B------:R-:W-:Y:S01]  /*8290*/  FMUL.FTZ R4, R4, UR17 ;  /* 0x0000001104047c20 */ /* 0x000fe20008410000 */
[----:B------:R-:W-:-:S03]  /*82a0*/  LOP3.LUT P6, RZ, R174, 0xff00, RZ, 0xc0, !PT ;  /* 0x0000ff00aeff7812 */ /* 0x000fc600078cc0ff */
[----:B------:R-:W-:-:S05]  /*82b0*/  FMUL.FTZ R4, R4, UR16 ;  /* 0x0000001004047c20 */ /* 0x000fca0008410000 */
[----:B------:R-:W-:-:S04]  /*82c0*/  FSEL R4, R4, RZ, P6 ;  /* 0x000000ff04047208 */ /* 0x000fc80003000000 */
[----:B------:R-:W-:-:S04]  /*82d0*/  F2FP.BF16.F32.PACK_AB R4, RZ, R4 ;  /* 0x00000004ff04723e */ /* 0x000fc800000010ff */
[----:B------:R-:W-:-:S07]  /*82e0*/  PRMT R132, R132, 0x5410, R4 ;  /* 0x0000541084847816 */ /* 0x000fce0000000004 */
.L_x_722:
[----:B------:R-:W-:Y:S05]  /*82f0*/  @!P4 BRA `(.L_x_723) ;  /* 0x000000000018c947 */ /* 0x000fea0003800000 */
[----:B------:R-:W-:Y:S01]  /*8300*/  FMUL.FTZ R141, R141, UR17 ;  /* 0x000000118d8d7c20 */ /* 0x000fe20008410000 */
[----:B------:R-:W-:-:S03]  /*8310*/  LOP3.LUT P6, RZ, R174, 0xff0000, RZ, 0xc0, !PT ;  /* 0x00ff0000aeff7812 */ /* 0x000fc600078cc0ff */
[----:B------:R-:W-:-:S05]  /*8320*/  FMUL.FTZ R141, R141, UR16 ;  /* 0x000000108d8d7c20 */ /* 0x000fca0008410000 */
[----:B------:R-:W-:-:S04]  /*8330*/  FSEL R141, R141, RZ, P6 ;  /* 0x000000ff8d8d7208 */ /* 0x000fc80003000000 */
[----:B------:R-:W-:-:S04]  /*8340*/  F2FP.BF16.F32.PACK_AB R141, RZ, R141 ;  /* 0x0000008dff8d723e */ /* 0x000fc800000010ff */
[----:B------:R-:W-:-:S07]  /*8350*/  PRMT R133, R141, 0x7610, R133 ;  /* 0x000076108d857816 */ /* 0x000fce0000000085 */
.L_x_723:
[----:B------:R-:W-:Y:S05]  /*8360*/  @!P4 BRA `(.L_x_724) ;  /* 0x000000000018c947 */ /* 0x000fea0003800000 */
[----:B------:R-:W-:Y:S01]  /*8370*/  FMUL.FTZ R138, R138, UR17 ;  /* 0x000000118a8a7c20 */ /* 0x000fe20008410000 */
[----:B------:R-:W-:-:S03]  /*8380*/  LOP3.LUT P6, RZ, R174, 0xff000000, RZ, 0xc0, !PT ;  /* 0xff000000aeff7812 */ /* 0x000fc600078cc0ff */
[----:B------:R-:W-:-:S05]  /*8390*/  FMUL.FTZ R138, R138, UR16 ;  /* 0x000000108a8a7c20 */ /* 0x000fca0008410000 */
[----:B------:R-:W-:-:S04]  /*83a0*/  FSEL R138, R138, RZ, P6 ;  /* 0x000000ff8a8a7208 */ /* 0x000fc80003000000 */
[----:B------:R-:W-:-:S04]  /*83b0*/  F2FP.BF16.F32.PACK_AB R138, RZ, R138 ;  /* 0x0000008aff8a723e */ /* 0x000fc800000010ff */
[----:B------:R-:W-:-:S07]  /*83c0*/  PRMT R133, R133, 0x5410, R138 ;  /* 0x0000541085857816 */ /* 0x000fce000000008a */
.L_x_724:
[----:B------:R-:W-:Y:S05]  /*83d0*/  @!P4 BRA `(.L_x_725) ;  /* 0x000000000018c947 */ /* 0x000fea0003800000 */
[----:B------:R-:W-:Y:S01]  /*83e0*/  FMUL.FTZ R4, R139, UR17 ;  /* 0x000000118b047c20 */ /* 0x000fe20008410000 */
[----:B------:R-:W-:-:S03]  /*83f0*/  LOP3.LUT P6, RZ, R175, 0xff, RZ, 0xc0, !PT ;  /* 0x000000ffafff7812 */ /* 0x000fc600078cc0ff */
[----:B------:R-:W-:-:S05]  /*8400*/  FMUL.FTZ R4, R4, UR16 ;  /* 0x0000001004047c20 */ /* 0x000fca0008410000 */
[----:B------:R-:W-:-:S04]  /*8410*/  FSEL R4, R4, RZ, P6 ;  /* 0x000000ff04047208 */ /* 0x000fc80003000000 */
[----:B------:R-:W-:-:S04]  /*8420*/  F2FP.BF16.F32.PACK_AB R4, RZ, R4 ;  /* 0x00000004ff04723e */ /* 0x000fc800000010ff */
[----:B------:R-:W-:-:S07]  /*8430*/  PRMT R134, R4, 0x7610, R134 ;  /* 0x0000761004867816 */ /* 0x000fce0000000086 */
.L_x_725:
[----:B------:R-:W-:Y:S05]  /*8440*/  @!P4 BRA `(.L_x_726) ;  /* 0x000000000018c947 */ /* 0x000fea0003800000 */
[----:B------:R-:W-:Y:S01]  /*8450*/  FMUL.FTZ R4, R8, UR17 ;  /* 0x0000001108047c20 */ /* 0x000fe20008410000 */
[----:B------:R-:W-:-:S03]  /*8460*/  LOP3.LUT P6, RZ, R175, 0xff00, RZ, 0xc0, !PT ;  /* 0x0000ff00afff7812 */ /* 0x000fc600078cc0ff */
[----:B------:R-:W-:-:S05]  /*8470*/  FMUL.FTZ R4, R4, UR16 ;  /* 0x0000001004047c20 */ /* 0x000fca0008410000 */
[----:B------:R-:W-:-:S04]  /*8480*/  FSEL R4, R4, RZ, P6 ;  /* 0x000000ff04047208 */ /* 0x000fc80003000000 */
[----:B------:R-:W-:-:S04]  /*8490*/  F2FP.BF16.F32.PACK_AB R4, RZ, R4 ;  /* 0x00000004ff04723e */ /* 0x000fc800000010ff */
[----:B------:R-:W-:-:S07]  /*84a0*/  PRMT R134, R134, 0x5410, R4 ;  /* 0x0000541086867816 */ /* 0x000fce0000000004 */
.L_x_726:
[----:B------:R-:W-:Y:S05]  /*84b0*/  @!P4 BRA `(.L_x_727) ;  /* 0x000000000018c947 */ /* 0x000fea0003800000 */
[----:B------:R-:W-:Y:S01]  /*84c0*/  FMUL.FTZ R4, R143, UR17 ;  /* 0x000000118f047c20 */ /* 0x000fe20008410000 */
[----:B------:R-:W-:-:S03]  /*84d0*/  LOP3.LUT P6, RZ, R175, 0xff0000, RZ, 0xc0, !PT ;  /* 0x00ff0000afff7812 */ /* 0x000fc600078cc0ff */
[----:B------:R-:W-:-:S05]  /*84e0*/  FMUL.FTZ R4, R4, UR16 ;  /* 0x0000001004047c20 */ /* 0x000fca0008410000 */
[----:B------:R-:W-:-:S04]  /*84f0*/  FSEL R4, R4, RZ, P6 ;  /* 0x000000ff04047208 */ /* 0x000fc80003000000 */
[----:B------:R-:W-:-:S04]  /*8500*/  F2FP.BF16.F32.PACK_AB R4, RZ, R4 ;  /* 0x00000004ff04723e */ /* 0x000fc800000010ff */
[----:B------:R-:W-:-:S07]  /*8510*/  PRMT R135, R4, 0x7610, R135 ;  /* 0x0000761004877816 */ /* 0x000fce0000000087 */
.L_x_727:
[----:B------:R-:W-:Y:S02]  /*8520*/  F2FP.BF16.F32.PACK_AB R138, R8, R139 ;  /* 0x0000008b088a723e */ /* 0x000fe400000010ff */
[----:B------:R-:W-:Y:S01]  /*8530*/  F2FP.BF16.F32.PACK_AB R139, R140, R143 ;  /* 0x0000008f8c8b723e */ /* 0x000fe200000010ff */
        /* <DEDUP_REMOVED lines=9> */
.L_x_720:
[----:B------:R-:W-:Y:S01]  /*85d0*/  ISETP.GT.AND P6, PT, R4, RZ, PT ;  /* 0x000000ff0400720c */ /* 0x000fe20003fc4270 */
[----:B------:R-:W-:-:S12]  /*85e0*/  @!P4 BRA `(.L_x_729) ;  /* 0x000000000030c947 */ /* 0x000fd80003800000 */
[----:B0-23--:R-:W-:Y:S01]  /*85f0*/  @P6 FFMA.FTZ R143, R183, R7, R8 ;  /* 0x00000007b78f6223 */ /* 0x00dfe20000010008 */
        /* <DEDUP_REMOVED lines=11> */
.L_x_729:
[----:B------:R-:W-:Y:S05]  /*86b0*/  @!P4 BRA `(.L_x_730) ;  /* 0x000000000034c947 */ /* 0x000fea0003800000 */
[----:B-----5:R-:W-:Y:S01]  /*86c0*/  PRMT R4, R128, 0x7632, R4 ;  /* 0x0000763280047816 */ /* 0x020fe20000000004 */
[----:B0-23--:R-:W-:Y:S01]  /*86d0*/  @P6 FFMA.FTZ R140, R194, R7, R8 ;  /* 0x00000007c28c6223 */ /* 0x00dfe20000010008 */
        /* <DEDUP_REMOVED lines=11> */
.L_x_730:
[----:B------:R-:W-:Y:S05]  /*8790*/  @!P4 BRA `(.L_x_731) ;  /* 0x000000000030c947 */ /* 0x000fea0003800000 */
        /* <DEDUP_REMOVED lines=12> */
.L_x_731:
        /* <DEDUP_REMOVED lines=14> */
.L_x_732:
        /* <DEDUP_REMOVED lines=13> */
.L_x_733:
        /* <DEDUP_REMOVED lines=14> */
.L_x_734:
        /* <DEDUP_REMOVED lines=13> */
.L_x_735:
        /* <DEDUP_REMOVED lines=12> */
[----:B0-23--:R-:W-:Y:S01]  /*8c80*/  PRMT R135, R135, 0x5410, R7 ;  /* 0x0000541087877816 */ /* 0x00dfe20000000007 */
[----:B------:R-:W-:Y:S06]  /*8c90*/  BRA `(.L_x_728) ;  /* 0x0000000c00107947 */ /* 0x000fec0003800000 */
.L_x_719:
[----:B0-23--:R-:W0:Y:S02]  /*8ca0*/  LDC.64 R140, c[0x0][0x478] ;  /* 0x00011e00ff8c7b82 */ /* 0x00de240000000a00 */
[----:B0-----:R-:W-:-:S04]  /*8cb0*/  ISETP.NE.U32.AND P5, PT, R140, RZ, PT ;  /* 0x000000ff8c00720c */ /* 0x001fc80003fa5070 */
[----:B------:R-:W-:-:S13]  /*8cc0*/  ISETP.NE.AND.EX P5, PT, R141, RZ, PT, P5 ;  /* 0x000000ff8d00720c */ /* 0x000fda0003fa5350 */
[----:B------:R-:W-:Y:S05]  /*8cd0*/  @!P5 BRA `(.L_x_736) ;  /* 0x00000004007cd947 */ /* 0x000fea0003800000 */
[----:B------:R-:W-:Y:S01]  /*8ce0*/  ISETP.GT.AND P6, PT, R4, RZ, PT ;  /* 0x000000ff0400720c */ /* 0x000fe20003fc4270 */
        /* <DEDUP_REMOVED lines=24> */
[----:B------:R-:W-:-:S02]  /*8e70*/  FSEL R4, R4, RZ, P6 ;  /* 0x000000ff04047208 */ /* 0x000fc40003000000 */
[----:B------:R-:W-:Y:S02]  /*8e80*/  FSEL R7, R7, RZ, P6 ;  /* 0x000000ff07077208 */ /* 0x000fe40003000000 */
[----:B------:R-:W-:Y:S02]  /*8e90*/  FSEL R8, R8, RZ, P6 ;  /* 0x000000ff08087208 */ /* 0x000fe40003000000 */
[----:B------:R-:W-:Y:S02]  /*8ea0*/  FSEL R141, R136, RZ, P6 ;  /* 0x000000ff888d7208 */ /* 0x000fe40003000000 */
[----:B------:R-:W-:Y:S02]  /*8eb0*/  FSEL R140, R137, RZ, P6 ;  /* 0x000000ff898c7208 */ /* 0x000fe40003000000 */
[----:B------:R-:W-:Y:S02]  /*8ec0*/  FSEL R143, R138, RZ, P6 ;  /* 0x000000ff8a8f7208 */ /* 0x000fe40003000000 */
[----:B------:R-:W-:-:S02]  /*8ed0*/  FSEL R139, R139, RZ, P6 ;  /* 0x000000ff8b8b7208 */ /* 0x000fc40003000000 */
[----:B------:R-:W-:Y:S02]  /*8ee0*/  FSEL R6, R6, RZ, P6 ;  /* 0x000000ff06067208 */ /* 0x000fe40003000000 */
[----:B------:R-:W-:Y:S02]  /*8ef0*/  F2FP.BF16.F32.PACK_AB R136, R7, R4 ;  /* 0x000000040788723e */ /* 0x000fe400000010ff */
[----:B------:R-:W-:Y:S01]  /*8f00*/  F2FP.BF16.F32.PACK_AB R137, R141, R8 ;  /* 0x000000088d89723e */ /* 0x000fe200000010ff */
[----:B------:R-:W-:Y:S06]  /*8f10*/  @!P4 BRA `(.L_x_737) ;  /* 0x000000000018c947 */ /* 0x000fec0003800000 */
[----:B------:R-:W-:Y:S01]  /*8f20*/  FMUL.FTZ R4, R4, UR17 ;  /* 0x0000001104047c20 */ /* 0x000fe20008410000 */
[----:B-----5:R-:W-:-:S03]  /*8f30*/  LOP3.LUT P6, RZ, R174, 0xff, RZ, 0xc0, !PT ;  /* 0x000000ffaeff7812 */ /* 0x020fc600078cc0ff */
[----:B------:R-:W-:-:S05]  /*8f40*/  FMUL.FTZ R4, R4, UR16 ;  /* 0x0000001004047c20 */ /* 0x000fca0008410000 */
[----:B------:R-:W-:-:S04]  /*8f50*/  FSEL R4, R4, RZ, P6 ;  /* 0x000000ff04047208 */ /* 0x000fc80003000000 */
[----:B------:R-:W-:-:S04]  /*8f60*/  F2FP.BF16.F32.PACK_AB R4, RZ, R4 ;  /* 0x00000004ff04723e */ /* 0x000fc800000010ff */
[----:B------:R-:W-:-:S07]  /*8f70*/  PRMT R132, R4, 0x7610, R132 ;  /* 0x0000761004847816 */ /* 0x000fce0000000084 */
.L_x_737:
[----:B------:R-:W-:Y:S05]  /*8f80*/  @!P4 BRA `(.L_x_738) ;  /* 0x000000000018c947 */ /* 0x000fea0003800000 */
[----:B------:R-:W-:Y:S01]  /*8f90*/  FMUL.FTZ R4, R7, UR17 ;  /* 0x0000001107047c20 */ /* 0x000fe20008410000 */
[----:B-----5:R-:W-:-:S03]  /*8fa0*/  LOP3.LUT P6, RZ, R174, 0xff00, RZ, 0xc0, !PT ;  /* 0x0000ff00aeff7812 */ /* 0x020fc600078cc0ff */
[----:B------:R-:W-:-:S05]  /*8fb0*/  FMUL.FTZ R4, R4, UR16 ;  /* 0x0000001004047c20 */ /* 0x000fca0008410000 */
[----:B------:R-:W-:-:S04]  /*8fc0*/  FSEL R4, R4, RZ, P6 ;  /* 0x000000ff04047208 */ /* 0x000fc80003000000 */
[----:B------:R-:W-:-:S04]  /*8fd0*/  F2FP.BF16.F32.PACK_AB R4, RZ, R4 ;  /* 0x00000004ff04723e */ /* 0x000fc800000010ff */
[----:B------:R-:W-:-:S07]  /*8fe0*/  PRMT R132, R132, 0x5410, R4 ;  /* 0x0000541084847816 */ /* 0x000fce0000000004 */
.L_x_738:
[----:B------:R-:W-:Y:S05]  /*8ff0*/  @!P4 BRA `(.L_x_739) ;  /* 0x000000000018c947 */ /* 0x000fea0003800000 */
[----:B------:R-:W-:Y:S01]  /*9000*/  FMUL.FTZ R4, R8, UR17 ;  /* 0x0000001108047c20 */ /* 0x000fe20008410000 */
[----:B-----5:R-:W-:-:S03]  /*9010*/  LOP3.LUT P6, RZ, R174, 0xff0000, RZ, 0xc0, !PT ;  /* 0x00ff0000aeff7812 */ /* 0x020fc600078cc0ff */
[----:B------:R-:W-:-:S05]  /*9020*/  FMUL.FTZ R4, R4, UR16 ;  /* 0x0000001004047c20 */ /* 0x000fca0008410000 */
[----:B------:R-:W-:-:S04]  /*9030*/  FSEL R4, R4, RZ, P6 ;  /* 0x000000ff04047208 */ /* 0x000fc80003000000 */
[----:B------:R-:W-:-:S04]  /*9040*/  F2FP.BF16.F32.PACK_AB R4, RZ, R4 ;  /* 0x00000004ff04723e */ /* 0x000fc800000010ff */
[----:B------:R-:W-:-:S07]  /*9050*/  PRMT R133, R4, 0x7610, R133 ;  /* 0x0000761004857816 */ /* 0x000fce0000000085 */
.L_x_739:
[----:B------:R-:W-:Y:S05]  /*9060*/  @!P4 BRA `(.L_x_740) ;  /* 0x000000000018c947 */ /* 0x000fea0003800000 */
[----:B------:R-:W-:Y:S01]  /*9070*/  FMUL.FTZ R4, R141, UR17 ;  /* 0x000000118d047c20 */ /* 0x000fe20008410000 */
[----:B-----5:R-:W-:-:S03]  /*9080*/  LOP3.LUT P6, RZ, R174, 0xff000000, RZ, 0xc0, !PT ;  /* 0xff000000aeff7812 */ /* 0x020fc600078cc0ff */
[----:B------:R-:W-:-:S05]  /*9090*/  FMUL.FTZ R4, R4, UR16 ;  /* 0x0000001004047c20 */ /* 0x000fca0008410000 */
[----:B------:R-:W-:-:S04]  /*90a0*/  FSEL R4, R4, RZ, P6 ;  /* 0x000000ff04047208 */ /* 0x000fc80003000000 */
[----:B------:R-:W-:-:S04]  /*90b0*/  F2FP.BF16.F32.PACK_AB R4, RZ, R4 ;  /* 0x00000004ff04723e */ /* 0x000fc800000010ff */
[----:B------:R-:W-:-:S07]  /*90c0*/  PRMT R133, R133, 0x5410, R4 ;  /* 0x0000541085857816 */ /* 0x000fce0000000004 */
.L_x_740:
[----:B------:R-:W-:Y:S05]  /*90d0*/  @!P4 BRA `(.L_x_741) ;  /* 0x000000000018c947 */ /* 0x000fea0003800000 */
[----:B------:R-:W-:Y:S01]  /*90e0*/  FMUL.FTZ R4, R140, UR17 ;  /* 0x000000118c047c20 */ /* 0x000fe20008410000 */
[----:B-----5:R-:W-:-:S03]  /*90f0*/  LOP3.LUT P6, RZ, R175, 0xff, RZ, 0xc0, !PT ;  /* 0x000000ffafff7812 */ /* 0x020fc600078cc0ff */
[----:B------:R-:W-:-:S05]  /*9100*/  FMUL.FTZ R4, R4, UR16 ;  /* 0x0000001004047c20 */ /* 0x000fca0008410000 */
[----:B------:R-:W-:-:S04]  /*9110*/  FSEL R4, R4, RZ, P6 ;  /* 0x000000ff04047208 */ /* 0x000fc80003000000 */
[----:B------:R-:W-:-:S04]  /*9120*/  F2FP.BF16.F32.PACK_AB R4, RZ, R4 ;  /* 0x00000004ff04723e */ /* 0x000fc800000010ff */
[----:B------:R-:W-:-:S07]  /*9130*/  PRMT R134, R4, 0x7610, R134 ;  /* 0x0000761004867816 */ /* 0x000fce0000000086 */
.L_x_741:
[----:B------:R-:W-:Y:S05]  /*9140*/  @!P4 BRA `(.L_x_742) ;  /* 0x000000000018c947 */ /* 0x000fea0003800000 */
[----:B------:R-:W-:Y:S01]  /*9150*/  FMUL.FTZ R4, R143, UR17 ;  /* 0x000000118f047c20 */ /* 0x000fe20008410000 */
[----:B-----5:R-:W-:-:S03]  /*9160*/  LOP3.LUT P6, RZ, R175, 0xff00, RZ, 0xc0, !PT ;  /* 0x0000ff00afff7812 */ /* 0x020fc600078cc0ff */
[----:B------:R-:W-:-:S05]  /*9170*/  FMUL.FTZ R4, R4, UR16 ;  /* 0x0000001004047c20 */ /* 0x000fca0008410000 */
[----:B------:R-:W-:-:S04]  /*9180*/  FSEL R4, R4, RZ, P6 ;  /* 0x000000ff04047208 */ /* 0x000fc80003000000 */
[----:B------:R-:W-:-:S04]  /*9190*/  F2FP.BF16.F32.PACK_AB R4, RZ, R4 ;  /* 0x00000004ff04723e */ /* 0x000fc800000010ff */
[----:B------:R-:W-:-:S07]  /*91a0*/  PRMT R134, R134, 0x5410, R4 ;  /* 0x0000541086867816 */ /* 0x000fce0000000004 */
.L_x_742:
[----:B------:R-:W-:Y:S05]  /*91b0*/  @!P4 BRA `(.L_x_743) ;  /* 0x000000000018c947 */ /* 0x000fea0003800000 */
[----:B------:R-:W-:Y:S01]  /*91c0*/  FMUL.FTZ R4, R139, UR17 ;  /* 0x000000118b047c20 */ /* 0x000fe20008410000 */
[----:B-----5:R-:W-:-:S03]  /*91d0*/  LOP3.LUT P6, RZ, R175, 0xff0000, RZ, 0xc0, !PT ;  /* 0x00ff0000afff7812 */ /* 0x020fc600078cc0ff */
[----:B------:R-:W-:-:S05]  /*91e0*/  FMUL.FTZ R4, R4, UR16 ;  /* 0x0000001004047c20 */ /* 0x000fca0008410000 */
[----:B------:R-:W-:-:S04]  /*91f0*/  FSEL R4, R4, RZ, P6 ;  /* 0x000000ff04047208 */ /* 0x000fc80003000000 */
[----:B------:R-:W-:-:S04]  /*9200*/  F2FP.BF16.F32.PACK_AB R4, RZ, R4 ;  /* 0x00000004ff04723e */ /* 0x000fc800000010ff */
[----:B------:R-:W-:-:S07]  /*9210*/  PRMT R135, R4, 0x7610, R135 ;  /* 0x0000761004877816 */ /* 0x000fce0000000087 */
.L_x_743:
[----:B------:R-:W-:Y:S02]  /*9220*/  F2FP.BF16.F32.PACK_AB R138, R143, R140 ;  /* 0x0000008c8f8a723e */ /* 0x000fe400000010ff */
[----:B------:R-:W-:Y:S01]  /*9230*/  F2FP.BF16.F32.PACK_AB R139, R6, R139 ;  /* 0x0000008b068b723e */ /* 0x000fe200000010ff */
        /* <DEDUP_REMOVED lines=9> */
.L_x_736:
        /* <DEDUP_REMOVED lines=12> */
.L_x_744:
        /* <DEDUP_REMOVED lines=12> */
.L_x_745:
        /* <DEDUP_REMOVED lines=12> */
.L_x_746:
        /* <DEDUP_REMOVED lines=12> */
.L_x_747:
        /* <DEDUP_REMOVED lines=12> */
.L_x_748:
        /* <DEDUP_REMOVED lines=12> */
.L_x_749:
        /* <DEDUP_REMOVED lines=12> */
.L_x_750:
        /* <DEDUP_REMOVED lines=13> */
.L_x_728:
[----:B0-23--:R-:W0:Y:S08]  /*98e0*/  @P5 LDC.64 R140, c[0x0][0x478] ;  /* 0x00011e00ff8c5b82 */ /* 0x00de300000000a00 */
[----:B------:R-:W1:Y:S01]  /*98f0*/  @P4 LDC.64 R6, c[0x0][0x468] ;  /* 0x00011a00ff064b82 */ /* 0x000e620000000a00 */
[----:B0-----:R-:W-:-:S05]  /*9900*/  @P5 IMAD.WIDE.U32 R140, R147, 0x10, R140 ;  /* 0x00000010938c5825 */ /* 0x001fca00078e008c */
[----:B------:R4:W-:Y:S01]  /*9910*/  @P5 STG.E.128 desc[UR10][R140.64], R136 ;  /* 0x000000888c005986 */ /* 0x0009e2000c101d0a */
[----:B-1----:R-:W-:-:S05]  /*9920*/  @P4 IMAD.WIDE.U32 R6, R145, 0x10, R6 ;  /* 0x0000001091064825 */ /* 0x002fca00078e0006 */
[----:B------:R4:W-:Y:S02]  /*9930*/  @P4 STG.E.128 desc[UR10][R6.64], R132 ;  /* 0x0000008406004986 */ /* 0x0009e4000c101d0a */
.L_x_718:
[----:B------:R-:W-:Y:S05]  /*9940*/  BSYNC.RECONVERGENT B0 ;  /* 0x0000000000007941 */ /* 0x000fea0003800200 */
.L_x_717:
[----:B----4-:R-:W1:Y:S01]  /*9950*/  LDC.64 R6, c[0x0][0x380] ;  /* 0x0000e000ff067b82 */ /* 0x010e620000000a00 */
[----:B------:R-:W-:Y:S01]  /*9960*/  UPLOP3.LUT UP1, UPT, UPT, UPT, UP1, 0x40, 0x4 ;  /* 0x000000000004789c */ /* 0x000fe20003f2e810 */
[----:B-1----:R-:W-:-:S05]  /*9970*/  IMAD.IADD R5, R5, 0x1, R6 ;  /* 0x0000000105057824 */ /* 0x002fca00078e0206 */
[----:B------:R-:W-:-:S13]  /*9980*/  ISETP.GE.AND P4, PT, R5, R7, PT ;  /* 0x000000070500720c */ /* 0x000fda0003f86270 */
[----:B------:R-:W-:Y:S05]  /*9990*/  @!P4 BRA `(.L_x_751) ;  /* 0xffffff6c0038c947 */ /* 0x000fea000383ffff */
.L_x_602:
        /* <DEDUP_REMOVED lines=17> */
[----:B-1----:R-:W-:-:S03]  /*9ab0*/  @P1 IMAD.WIDE.U32 R8, R199, 0x20, R8 ;  /* 0x00000020c7081825 */ /* 0x002fc600078e0008 */
[----:B------:R0:W-:Y:S01]  /*9ac0*/  @P1 STG.E.128 desc[UR10][R6.64], R64 ;  /* 0x0000004006001986 */ /* 0x0001e2000c101d0a */
[----:B------:R-:W-:-:S03]  /*9ad0*/  @P1 VIADD R199, R199, 0x100 ;  /* 0x00000100c7c71836 */ /* 0x000fc60000000000 */
        /* <DEDUP_REMOVED lines=20> */
.L_x_752:
        /* <DEDUP_REMOVED lines=14> */
.L_x_15589:


//--------------------- .text._ZN10layer_norm22ln_bwd_finalize_kernelINS_22Kernel_traits_finalizeILj8192E13__nv_bfloat16S2_S2_S2_fjLb0ELj1024ELj4ENS_18Kernel_traits_baseILj8192ES2_S2_S2_S2_fjLj1024EEEEELb0ELb1EEEvNS_9BwdParamsE --------------------------
	.section	.text._ZN10layer_norm22ln_bwd_finalize_kernelINS_22Kernel_traits_finalizeILj8192E13__nv_bfloat16S2_S2_S2_fjLb0ELj1024ELj4ENS_18Kernel_traits_baseILj8192ES2_S2_S2_S2_fjLj1024EEEEELb0ELb1EEEvNS_9BwdParamsE,"ax",@progbits
	.align	128
        .global         _ZN10layer_norm22ln_bwd_finalize_kernelINS_22Kernel_traits_finalizeILj8192E13__nv_bfloat16S2_S2_S2_fjLb0ELj1024ELj4ENS_18Kernel_traits_baseILj8192ES2_S2_S2_S2_fjLj1024EEEEELb0ELb1EEEvNS_9BwdParamsE
        .type           _ZN10layer_norm22ln_bwd_finalize_kernelINS_22Kernel_traits_finalizeILj8192E13__nv_bfloat16S2_S2_S2_fjLb0ELj1024ELj4ENS_18Kernel_traits_baseILj8192ES2_S2_S2_S2_fjLj1024EEEEELb0ELb1EEEvNS_9BwdParamsE,@function
        .size           _ZN10layer_norm22ln_bwd_finalize_kernelINS_22Kernel_traits_finalizeILj8192E13__nv_bfloat16S2_S2_S2_fjLb0ELj1024ELj4ENS_18Kernel_traits_baseILj8192ES2_S2_S2_S2_fjLj1024EEEEELb0ELb1EEEvNS_9BwdParamsE,(.L_x_15590 - _ZN10layer_norm22ln_bwd_finalize_kernelINS_22Kernel_traits_finalizeILj8192E13__nv_bfloat16S2_S2_S2_fjLb0ELj1024ELj4ENS_18Kernel_traits_baseILj8192ES2_S2_S2_S2_fjLj1024EEEEELb0ELb1EEEvNS_9BwdParamsE)
        .other          _ZN10layer_norm22ln_bwd_finalize_kernelINS_22Kernel_traits_finalizeILj8192E13__nv_bfloat16S2_S2_S2_fjLb0ELj1024ELj4ENS_18Kernel_traits_baseILj8192ES2_S2_S2_S2_fjLj1024EEEEELb0ELb1EEEvNS_9BwdParamsE,@"STO_CUDA_ENTRY STV_DEFAULT"
_ZN10layer_norm22ln_bwd_finalize_kernelINS_22Kernel_traits_finalizeILj8192E13__nv_bfloat16S2_S2_S2_fjLb0ELj1024ELj4ENS_18Kernel_traits_baseILj8192ES2_S2_S2_S2_fjLj1024EEEEELb0ELb1EEEvNS_9BwdParamsE:
.text._ZN10layer_norm22ln_bwd_finalize_kernelINS_22Kernel_traits_finalizeILj8192E13__nv_bfloat16S2_S2_S2_fjLb0ELj1024ELj4ENS_18Kernel_traits_baseILj8192ES2_S2_S2_S2_fjLj1024EEEEELb0ELb1EEEvNS_9BwdParamsE:
[----:B------:R-:W-:Y:S08]  /*0000*/  LDC R1, c[0x0][0x37c] ;  /* 0x0000df00ff017b82 */ /* 0x000ff00000000800 */
[----:B------:R-:W0:Y:S01]  /*0010*/  S2UR UR4, SR_CTAID.X ;  /* 0x00000000000479c3 */ /* 0x000e220000002500 */
[----:B------:R-:W1:Y:S01]  /*0020*/  S2R R4, SR_TID.X ;  /* 0x0000000000047919 */ /* 0x000e620000002100 */
[----:B0-----:R-:W-:-:S06]  /*0030*/  USHF.L.U32 UR7, UR4, 0x5, URZ ;  /* 0x0000000504077899 */ /* 0x001fcc00080006ff */
[----:B------:R-:W-:-:S04]  /*0040*/  MOV R3, UR7 ;  /* 0x0000000700037c02 */ /* 0x000fc80008000f00 */
[----:B-1----:R-:W-:-:S04]  /*0050*/  LOP3.LUT R0, R3, 0x1f, R4, 0xf8, !PT ;  /* 0x0000001f03007812 */ /* 0x002fc800078ef804 */
[----:B------:R-:W-:-:S13]  /*0060*/  ISETP.GT.U32.AND P0, PT, R0, 0x1fff, PT ;  /* 0x00001fff0000780c */ /* 0x000fda0003f04070 */
[----:B------:R-:W-:Y:S05]  /*0070*/  @P0 EXIT ;  /* 0x000000000000094d */ /* 0x000fea0003800000 */
[----:B------:R-:W0:Y:S01]  /*0080*/  LDCU UR10, c[0x0][0x380] ;  /* 0x00007000ff0a77ac */ /* 0x000e220008000800 */
[----:B------:R-:W-:Y:S01]  /*0090*/  SHF.R.U32.HI R0, RZ, 0x5, R4 ;  /* 0x00000005ff007819 */ /* 0x000fe20000011604 */
[----:B------:R-:W-:Y:S01]  /*00a0*/  BSSY.RECONVERGENT B0, `(.L_x_753) ;  /* 0x0000145000007945 */ /* 0x000fe20003800200 */
[----:B------:R-:W-:Y:S01]  /*00b0*/  HFMA2 R3, -RZ, RZ, 0, 0 ;  /* 0x00000000ff037431 */ /* 0x000fe200000001ff */
[----:B------:R-:W-:Y:S01]  /*00c0*/  USHF.L.U32 UR4, UR4, 0x4, URZ ;  /* 0x0000000404047899 */ /* 0x000fe200080006ff */
[----:B------:R-:W-:Y:S01]  /*00d0*/  LOP3.LUT R4, R4, 0x1f, RZ, 0xc0, !PT ;  /* 0x0000001f04047812 */ /* 0x000fe200078ec0ff */
[----:B------:R-:W1:Y:S01]  /*00e0*/  LDCU.64 UR8, c[0x0][0x358] ;  /* 0x00006b00ff0877ac */ /* 0x000e620008000a00 */
[----:B------:R-:W-:Y:S01]  /*00f0*/  MOV R26, RZ ;  /* 0x000000ff001a7202 */ /* 0x000fe20000000f00 */
[----:B------:R-:W-:Y:S01]  /*0100*/  ULOP3.LUT UR4, UR4, 0x7ffffff0, URZ, 0xc0, !UPT ;  /* 0x7ffffff004047892 */ /* 0x000fe2000f8ec0ff */
[----:B0-----:R-:W-:-:S13]  /*0110*/  ISETP.GE.U32.AND P0, PT, R0, UR10, PT ;  /* 0x0000000a00007c0c */ /* 0x001fda000bf06070 */
[----:B-1----:R-:W-:Y:S05]  /*0120*/  @P0 BRA `(.L_x_754) ;  /* 0x0000001000f00947 */ /* 0x002fea0003800000 */
        /* <DEDUP_REMOVED lines=11> */
[----:B------:R-:W0:Y:S01]  /*01e0*/  LDC R5, c[0x0][0x388] ;  /* 0x0000e200ff057b82 */ /* 0x000e220000000800 */
[C---:B------:R-:W-:Y:S02]  /*01f0*/  LOP3.LUT R10, R0.reuse, 0x100, RZ, 0xfc, !PT ;  /* 0x00000100000a7812 */ /* 0x040fe400078efcff */
[C---:B------:R-:W-:Y:S02]  /*0200*/  LOP3.LUT R12, R0.reuse, 0x120, RZ, 0xfc, !PT ;  /* 0x00000120000c7812 */ /* 0x040fe400078efcff */
[C---:B------:R-:W-:Y:S02]  /*0210*/  LOP3.LUT R14, R0.reuse, 0x140, RZ, 0xfc, !PT ;  /* 0x00000140000e7812 */ /* 0x040fe400078efcff */
[C---:B------:R-:W-:Y:S02]  /*0220*/  LOP3.LUT R22, R0.reuse, 0x160, RZ, 0xfc, !PT ;  /* 0x0000016000167812 */ /* 0x040fe400078efcff */
[C---:B------:R-:W-:Y:S02]  /*0230*/  LOP3.LUT R26, R0.reuse, 0x180, RZ, 0xfc, !PT ;  /* 0x00000180001a7812 */ /* 0x040fe400078efcff */
[----:B------:R-:W-:-:S02]  /*0240*/  LOP3.LUT R28, R0, 0x1a0, RZ, 0xfc, !PT ;  /* 0x000001a0001c7812 */ /* 0x000fc400078efcff */
[C---:B------:R-:W-:Y:S02]  /*0250*/  LOP3.LUT R27, R0.reuse, 0x1c0, RZ, 0xfc, !PT ;  /* 0x000001c0001b7812 */ /* 0x040fe400078efcff */
[C---:B------:R-:W-:Y:S02]  /*0260*/  LOP3.LUT R7, R0.reuse, 0x1e0, RZ, 0xfc, !PT ;  /* 0x000001e000077812 */ /* 0x040fe400078efcff */
[C---:B------:R-:W-:Y:S02]  /*0270*/  LOP3.LUT R19, R0.reuse, 0x80, RZ, 0xfc, !PT ;  /* 0x0000008000137812 */ /* 0x040fe400078efcff */
[C---:B------:R-:W-:Y:S02]  /*0280*/  LOP3.LUT R20, R0.reuse, 0xa0, RZ, 0xfc, !PT ;  /* 0x000000a000147812 */ /* 0x040fe400078efcff */
[C---:B------:R-:W-:Y:S02]  /*0290*/  LOP3.LUT R18, R0.reuse, 0xc0, RZ, 0xfc, !PT ;  /* 0x000000c000127812 */ /* 0x040fe400078efcff */
[----:B------:R-:W-:Y:S01]  /*02a0*/  LOP3.LUT R16, R0, 0xe0, RZ, 0xfc, !PT ;  /* 0x000000e000107812 */ /* 0x000fe200078efcff */
[-C--:B0-----:R-:W-:Y:S01]  /*02b0*/  IMAD R25, R8, R5.reuse, UR7 ;  /* 0x0000000708197e24 */ /* 0x081fe2000f8e0205 */
[----:B------:R-:W-:Y:S01]  /*02c0*/  LOP3.LUT R6, R0, 0x40, RZ, 0xfc, !PT ;  /* 0x0000004000067812 */ /* 0x000fe200078efcff */
[-C--:B------:R-:W-:Y:S01]  /*02d0*/  IMAD R15, R10, R5.reuse, UR7 ;  /* 0x000000070a0f7e24 */ /* 0x080fe2000f8e0205 */
[----:B------:R-:W-:Y:S01]  /*02e0*/  LOP3.LUT R2, R0, 0x60, RZ, 0xfc, !PT ;  /* 0x0000006000027812 */ /* 0x000fe200078efcff */
[-C--:B------:R-:W-:Y:S01]  /*02f0*/  IMAD R8, R12, R5.reuse, UR7 ;  /* 0x000000070c087e24 */ /* 0x080fe2000f8e0205 */
[----:B------:R-:W-:Y:S01]  /*0300*/  LOP3.LUT R24, R24, 0xffffff0, RZ, 0xc0, !PT ;  /* 0x0ffffff018187812 */ /* 0x000fe200078ec0ff */
[----:B------:R-:W-:Y:S01]  /*0310*/  IMAD R10, R14, R5, UR7 ;  /* 0x000000070e0a7e24 */ /* 0x000fe2000f8e0205 */
[----:B------:R-:W-:Y:S01]  /*0320*/  IADD3 R25, PT, PT, R4, R25, RZ ;  /* 0x0000001904197210 */ /* 0x000fe20007ffe0ff */
[----:B------:R-:W-:Y:S01]  /*0330*/  IMAD R12, R22, R5, UR7 ;  /* 0x00000007160c7e24 */ /* 0x000fe2000f8e0205 */
[----:B------:R-:W-:Y:S01]  /*0340*/  IADD3 R15, PT, PT, R4, R15, RZ ;  /* 0x0000000f040f7210 */ /* 0x000fe20007ffe0ff */
[----:B------:R-:W-:-:S02]  /*0350*/  IMAD R14, R26, R5, UR7 ;  /* 0x000000071a0e7e24 */ /* 0x000fc4000f8e0205 */
[----:B------:R-:W-:Y:S02]  /*0360*/  HFMA2 R26, -RZ, RZ, 0, 0 ;  /* 0x00000000ff1a7431 */ /* 0x000fe400000001ff */
[-C--:B------:R-:W-:Y:S01]  /*0370*/  IMAD R29, R28, R5.reuse, UR7 ;  /* 0x000000071c1d7e24 */ /* 0x080fe2000f8e0205 */
[C---:B------:R-:W-:Y:S01]  /*0380*/  IADD3 R8, PT, PT, R4.reuse, R8, RZ ;  /* 0x0000000804087210 */ /* 0x040fe20007ffe0ff */
[-C--:B------:R-:W-:Y:S01]  /*0390*/  IMAD R27, R27, R5.reuse, UR7 ;  /* 0x000000071b1b7e24 */ /* 0x080fe2000f8e0205 */
[C---:B------:R-:W-:Y:S01]  /*03a0*/  IADD3 R10, PT, PT, R4.reuse, R10, RZ ;  /* 0x0000000a040a7210 */ /* 0x040fe20007ffe0ff */
[-C--:B------:R-:W-:Y:S01]  /*03b0*/  IMAD R7, R7, R5.reuse, UR7 ;  /* 0x0000000707077e24 */ /* 0x080fe2000f8e0205 */
[C---:B------:R-:W-:Y:S01]  /*03c0*/  IADD3 R12, PT, PT, R4.reuse, R12, RZ ;  /* 0x0000000c040c7210 */ /* 0x040fe20007ffe0ff */
[-C--:B------:R-:W-:Y:S01]  /*03d0*/  IMAD R19, R19, R5.reuse, UR7 ;  /* 0x0000000713137e24 */ /* 0x080fe2000f8e0205 */
[----:B------:R-:W-:Y:S01]  /*03e0*/  IADD3 R14, PT, PT, R4, R14, RZ ;  /* 0x0000000e040e7210 */ /* 0x000fe20007ffe0ff */
[----:B------:R-:W-:Y:S01]  /*03f0*/  IMAD R9, R20, R5, UR7 ;  /* 0x0000000714097e24 */ /* 0x000fe2000f8e0205 */
        /* <DEDUP_REMOVED lines=10> */
[----:B------:R-:W-:-:S02]  /*04a0*/  IADD3 R11, PT, PT, R4, R11, RZ ;  /* 0x0000000b040b7210 */ /* 0x000fc40007ffe0ff */
[C---:B------:R-:W-:Y:S02]  /*04b0*/  IADD3 R13, PT, PT, R4.reuse, R13, RZ ;  /* 0x0000000d040d7210 */ /* 0x040fe40007ffe0ff */
[C---:B------:R-:W-:Y:S02]  /*04c0*/  IADD3 R6, PT, PT, R4.reuse, R23, RZ ;  /* 0x0000001704067210 */ /* 0x040fe40007ffe0ff */
[C---:B------:R-:W-:Y:S02]  /*04d0*/  IADD3 R17, PT, PT, R4.reuse, R17, RZ ;  /* 0x0000001104117210 */ /* 0x040fe40007ffe0ff */
[----:B------:R-:W-:Y:S02]  /*04e0*/  IADD3 R4, PT, PT, R4, R21, RZ ;  /* 0x0000001504047210 */ /* 0x000fe40007ffe0ff */
[----:B------:R-:W-:Y:S02]  /*04f0*/  MOV R2, R0 ;  /* 0x0000000000027202 */ /* 0x000fe40000000f00 */
[----:B------:R-:W-:-:S07]  /*0500*/  IADD3 R24, PT, PT, -R24, RZ, RZ ;  /* 0x000000ff18187210 */ /* 0x000fce0007ffe1ff */
.L_x_757:
[----:B------:R-:W0:Y:S02]  /*0510*/  LDC.64 R20, c[0x0][0x440] ;  /* 0x00011000ff147b82 */ /* 0x000e240000000a00 */
[----:B0-----:R-:W-:-:S06]  /*0520*/  IMAD.WIDE.U32 R22, R4, 0x4, R20 ;  /* 0x0000000404167825 */ /* 0x001fcc00078e0014 */
[----:B------:R-:W2:Y:S02]  /*0530*/  LDG.E R23, desc[UR8][R22.64] ;  /* 0x0000000816177981 */ /* 0x000ea4000c1e1900 */
[----:B--2---:R-:W-:Y:S01]  /*0540*/  FADD.FTZ R28, R23, R26 ;  /* 0x0000001a171c7221 */ /* 0x004fe20000010000 */
[----:B------:R-:W-:-:S06]  /*0550*/  IMAD.WIDE.U32 R26, R25, 0x4, R20 ;  /* 0x00000004191a7825 */ /* 0x000fcc00078e0014 */
[----:B------:R-:W2:Y:S02]  /*0560*/  LDG.E R27, desc[UR8][R26.64] ;  /* 0x000000081a1b7981 */ /* 0x000ea4000c1e1900 */
[----:B--2---:R-:W-:Y:S01]  /*0570*/  FADD.FTZ R27, R28, R27 ;  /* 0x0000001b1c1b7221 */ /* 0x004fe20000010000 */
[----:B------:R-:W-:-:S06]  /*0580*/  IMAD.WIDE.U32 R28, R6, 0x4, R20 ;  /* 0x00000004061c7825 */ /* 0x000fcc00078e0014 */
[----:B------:R-:W2:Y:S01]  /*0590*/  LDG.E R28, desc[UR8][R28.64] ;  /* 0x000000081c1c7981 */ /* 0x000ea2000c1e1900 */
[----:B------:R-:W-:-:S06]  /*05a0*/  IMAD.WIDE.U32 R22, R19, 0x4, R20 ;  /* 0x0000000413167825 */ /* 0x000fcc00078e0014 */
[----:B------:R-:W3:Y:S01]  /*05b0*/  LDG.E R23, desc[UR8][R22.64] ;  /* 0x0000000816177981 */ /* 0x000ee2000c1e1900 */
[----:B--2---:R-:W-:Y:S01]  /*05c0*/  FADD.FTZ R28, R27, R28 ;  /* 0x0000001c1b1c7221 */ /* 0x004fe20000010000 */
[----:B------:R-:W-:-:S06]  /*05d0*/  IMAD.WIDE.U32 R26, R17, 0x4, R20 ;  /* 0x00000004111a7825 */ /* 0x000fcc00078e0014 */
[----:B------:R-:W2:Y:S02]  /*05e0*/  LDG.E R27, desc[UR8][R26.64] ;  /* 0x000000081a1b7981 */ /* 0x000ea4000c1e1900 */
[----:B--2---:R-:W-:-:S04]  /*05f0*/  FADD.FTZ R28, R28, R27 ;  /* 0x0000001b1c1c7221 */ /* 0x004fc80000010000 */
[----:B---3--:R-:W-:Y:S01]  /*0600*/  FADD.FTZ R28, R28, R23 ;  /* 0x000000171c1c7221 */ /* 0x008fe20000010000 */
        /* <DEDUP_REMOVED lines=12> */
[----:B------:R-:W-:-:S04]  /*06d0*/  IMAD.WIDE.U32 R22, R8, 0x4, R20 ;  /* 0x0000000408167825 */ /* 0x000fc800078e0014 */
[----:B------:R-:W-:Y:S02]  /*06e0*/  IMAD.WIDE.U32 R28, R10, 0x4, R20 ;  /* 0x000000040a1c7825 */ /* 0x000fe400078e0014 */
[----:B------:R-:W2:Y:S04]  /*06f0*/  LDG.E R23, desc[UR8][R22.64] ;  /* 0x0000000816177981 */ /* 0x000ea8000c1e1900 */
[----:B------:R-:W3:Y:S01]  /*0700*/  LDG.E R29, desc[UR8][R28.64] ;  /* 0x000000081c1d7981 */ /* 0x000ee2000c1e1900 */
        /* <DEDUP_REMOVED lines=8> */
[----:B------:R-:W-:-:S06]  /*0790*/  IMAD.WIDE.U32 R26, R16, 0x4, R20 ;  /* 0x00000004101a7825 */ /* 0x000fcc00078e0014 */
[----:B------:R-:W2:Y:S02]  /*07a0*/  LDG.E R27, desc[UR8][R26.64] ;  /* 0x000000081a1b7981 */ /* 0x000ea4000c1e1900 */
[----:B--2---:R-:W-:Y:S01]  /*07b0*/  FADD.FTZ R22, R28, R27 ;  /* 0x0000001b1c167221 */ /* 0x004fe20000010000 */
[----:B------:R-:W-:-:S04]  /*07c0*/  IMAD.WIDE.U32 R28, R18, 0x4, R20 ;  /* 0x00000004121c7825 */ /* 0x000fc800078e0014 */
[----:B------:R-:W-:Y:S02]  /*07d0*/  IMAD.WIDE.U32 R20, R7, 0x4, R20 ;  /* 0x0000000407147825 */ /* 0x000fe400078e0014 */
[----:B------:R-:W2:Y:S04]  /*07e0*/  LDG.E R29, desc[UR8][R28.64] ;  /* 0x000000081c1d7981 */ /* 0x000ea8000c1e1900 */
[----:B------:R0:W3:Y:S02]  /*07f0*/  LDG.E R23, desc[UR8][R20.64] ;  /* 0x0000000814177981 */ /* 0x0000e4000c1e1900 */
[----:B0-----:R-:W0:Y:S01]  /*0800*/  LDC.64 R20, c[0x0][0x448] ;  /* 0x00011200ff147b82 */ /* 0x001e220000000a00 */
[----:B--2---:R-:W-:-:S04]  /*0810*/  FADD.FTZ R22, R22, R29 ;  /* 0x0000001d16167221 */ /* 0x004fc80000010000 */
[----:B---3--:R-:W-:Y:S01]  /*0820*/  FADD.FTZ R26, R22, R23 ;  /* 0x00000017161a7221 */ /* 0x008fe20000010000 */
[----:B0-----:R-:W-:-:S04]  /*0830*/  IMAD.WIDE.U32 R22, R4, 0x4, R20 ;  /* 0x0000000404167825 */ /* 0x001fc800078e0014 */
[----:B------:R-:W-:Y:S02]  /*0840*/  IMAD.WIDE.U32 R28, R25, 0x4, R20 ;  /* 0x00000004191c7825 */ /* 0x000fe400078e0014 */
[----:B------:R-:W2:Y:S04]  /*0850*/  LDG.E R22, desc[UR8][R22.64] ;  /* 0x0000000816167981 */ /* 0x000ea8000c1e1900 */
[----:B------:R-:W3:Y:S01]  /*0860*/  LDG.E R27, desc[UR8][R28.64] ;  /* 0x000000081c1b7981 */ /* 0x000ee2000c1e1900 */
[----:B--2---:R-:W-:Y:S01]  /*0870*/  FADD.FTZ R3, R22, R3 ;  /* 0x0000000316037221 */ /* 0x004fe20000010000 */
[----:B------:R-:W-:-:S04]  /*0880*/  IMAD.WIDE.U32 R22, R6, 0x4, R20 ;  /* 0x0000000406167825 */ /* 0x000fc800078e0014 */
[----:B---3--:R-:W-:Y:S02]  /*0890*/  FADD.FTZ R3, R3, R27 ;  /* 0x0000001b03037221 */ /* 0x008fe40000010000 */
[----:B------:R-:W2:Y:S01]  /*08a0*/  LDG.E R27, desc[UR8][R22.64] ;  /* 0x00000008161b7981 */ /* 0x000ea2000c1e1900 */
[----:B------:R-:W-:-:S04]  /*08b0*/  IMAD.WIDE.U32 R28, R17, 0x4, R20 ;  /* 0x00000004111c7825 */ /* 0x000fc800078e0014 */
[----:B--2---:R-:W-:Y:S02]  /*08c0*/  FADD.FTZ R3, R3, R27 ;  /* 0x0000001b03037221 */ /* 0x004fe40000010000 */
        /* <DEDUP_REMOVED lines=32> */
[----:B------:R-:W-:-:S06]  /*0ad0*/  IMAD.WIDE.U32 R20, R7, 0x4, R20 ;  /* 0x0000000407147825 */ /* 0x000fcc00078e0014 */
[----:B------:R-:W3:Y:S01]  /*0ae0*/  LDG.E R20, desc[UR8][R20.64] ;  /* 0x0000000814147981 */ /* 0x000ee2000c1e1900 */
[----:B------:R-:W-:Y:S01]  /*0af0*/  IADD3 R24, PT, PT, R24, 0x10, RZ ;  /* 0x0000001018187810 */ /* 0x000fe20007ffe0ff */
[----:B--2---:R-:W-:Y:S02]  /*0b00*/  FADD.FTZ R3, R3, R27 ;  /* 0x0000001b03037221 */ /* 0x004fe40000010000 */
[----:B------:R-:W2:Y:S01]  /*0b10*/  LDG.E R27, desc[UR8][R22.64] ;  /* 0x00000008161b7981 */ /* 0x000ea2000c1e1900 */
[----:B------:R-:W-:Y:S02]  /*0b20*/  ISETP.NE.AND P0, PT, R24, RZ, PT ;  /* 0x000000ff1800720c */ /* 0x000fe40003f05270 */
[----:B------:R-:W-:Y:S02]  /*0b30*/  IADD3 R2, PT, PT, R2, 0x200, RZ ;  /* 0x0000020002027810 */ /* 0x000fe40007ffe0ff */
        /* <DEDUP_REMOVED lines=15> */
[----:B------:R-:W-:Y:S01]  /*0c30*/  LEA R7, R5, R7, 0x9 ;  /* 0x0000000705077211 */ /* 0x000fe200078e48ff */
[----:B--2---:R-:W-:-:S04]  /*0c40*/  FADD.FTZ R3, R3, R27 ;  /* 0x0000001b03037221 */ /* 0x004fc80000010000 */
[----:B---3--:R-:W-:Y:S01]  /*0c50*/  FADD.FTZ R3, R3, R20 ;  /* 0x0000001403037221 */ /* 0x008fe20000010000 */
[----:B------:R-:W-:Y:S06]  /*0c60*/  @P0 BRA `(.L_x_757) ;  /* 0xfffffff800280947 */ /* 0x000fec000383ffff */
.L_x_756:
[----:B------:R-:W-:Y:S05]  /*0c70*/  BSYNC.RECONVERGENT B1 ;  /* 0x0000000000017941 */ /* 0x000fea0003800200 */
.L_x_755:
        /* <DEDUP_REMOVED lines=12> */
[----:B------:R-:W-:Y:S02]  /*0d40*/  LOP3.LUT R7, R4, 0x7, RZ, 0xc0, !PT ;  /* 0x0000000704077812 */ /* 0x000fe400078ec0ff */
[----:B------:R-:W-:Y:S02]  /*0d50*/  MOV R5, UR7 ;  /* 0x0000000700057c02 */ /* 0x000fe40008000f00 */
[----:B------:R-:W-:Y:S02]  /*0d60*/  ISETP.NE.AND P1, PT, R7, RZ, PT ;  /* 0x000000ff0700720c */ /* 0x000fe40003f25270 */
[----:B0-----:R-:W-:-:S05]  /*0d70*/  LOP3.LUT R5, R5, 0x1f, R6, 0xf8, !PT ;  /* 0x0000001f05057812 */ /* 0x001fca00078ef806 */
[----:B------:R-:W-:Y:S06]  /*0d80*/  @!P0 BRA `(.L_x_759) ;  /* 0x0000000000f08947 */ /* 0x000fec0003800000 */
[----:B------:R-:W0:Y:S08]  /*0d90*/  LDC R18, c[0x0][0x388] ;  /* 0x0000e200ff127b82 */ /* 0x000e300000000800 */
[----:B------:R-:W1:Y:S08]  /*0da0*/  LDC.64 R10, c[0x0][0x440] ;  /* 0x00011000ff0a7b82 */ /* 0x000e700000000a00 */
[----:B------:R-:W2:Y:S01]  /*0db0*/  LDC.64 R14, c[0x0][0x448] ;  /* 0x00011200ff0e7b82 */ /* 0x000ea20000000a00 */
[----:B0-----:R-:W-:-:S05]  /*0dc0*/  IMAD R19, R2, R18, R5 ;  /* 0x0000001202137224 */ /* 0x001fca00078e0205 */
[----:B------:R-:W-:Y:S01]  /*0dd0*/  LEA R25, R18, R19, 0x5 ;  /* 0x0000001312197211 */ /* 0x000fe200078e28ff */
[----:B-1----:R-:W-:-:S04]  /*0de0*/  IMAD.WIDE.U32 R8, R19, 0x4, R10 ;  /* 0x0000000413087825 */ /* 0x002fc800078e000a */
[----:B------:R-:W-:Y:S01]  /*0df0*/  IMAD.WIDE.U32 R22, R25, 0x4, R10 ;  /* 0x0000000419167825 */ /* 0x000fe200078e000a */
[----:B------:R-:W3:Y:S03]  /*0e00*/  LDG.E R21, desc[UR8][R8.64] ;  /* 0x0000000808157981 */ /* 0x000ee6000c1e1900 */
[----:B--2---:R-:W-:Y:S02]  /*0e10*/  IMAD.WIDE.U32 R12, R19, 0x4, R14 ;  /* 0x00000004130c7825 */ /* 0x004fe400078e000e */
[----:B------:R-:W2:Y:S04]  /*0e20*/  LDG.E R22, desc[UR8][R22.64] ;  /* 0x0000000816167981 */ /* 0x000ea8000c1e1900 */
[----:B------:R0:W4:Y:S01]  /*0e30*/  LDG.E R20, desc[UR8][R12.64] ;  /* 0x000000080c147981 */ /* 0x000122000c1e1900 */
[----:B------:R-:W-:-:S04]  /*0e40*/  LEA R17, R18, R19, 0x6 ;  /* 0x0000001312117211 */ /* 0x000fc800078e30ff */
[C---:B------:R-:W-:Y:S01]  /*0e50*/  LEA R27, R18.reuse, R17, 0x5 ;  /* 0x00000011121b7211 */ /* 0x040fe200078e28ff */
[----:B------:R-:W-:Y:S01]  /*0e60*/  IMAD.WIDE.U32 R24, R25, 0x4, R14 ;  /* 0x0000000419187825 */ /* 0x000fe200078e000e */
[----:B------:R-:W-:-:S03]  /*0e70*/  LEA R19, R18, R19, 0x7 ;  /* 0x0000001312137211 */ /* 0x000fc600078e38ff */
[----:B0-----:R-:W-:-:S04]  /*0e80*/  IMAD.WIDE.U32 R12, R27, 0x4, R10 ;  /* 0x000000041b0c7825 */ /* 0x001fc800078e000a */
[C---:B------:R-:W-:Y:S02]  /*0e90*/  IMAD.WIDE.U32 R8, R17.reuse, 0x4, R10 ;  /* 0x0000000411087825 */ /* 0x040fe400078e000a */
[----:B------:R-:W5:Y:S02]  /*0ea0*/  LDG.E R13, desc[UR8][R12.64] ;  /* 0x000000080c0d7981 */ /* 0x000f64000c1e1900 */
[----:B------:R-:W-:Y:S02]  /*0eb0*/  IMAD.WIDE.U32 R16, R17, 0x4, R14 ;  /* 0x0000000411107825 */ /* 0x000fe400078e000e */
[----:B------:R-:W5:Y:S02]  /*0ec0*/  LDG.E R9, desc[UR8][R8.64] ;  /* 0x0000000808097981 */ /* 0x000f64000c1e1900 */
[C---:B------:R-:W-:Y:S02]  /*0ed0*/  IMAD.WIDE.U32 R28, R19.reuse, 0x4, R10 ;  /* 0x00000004131c7825 */ /* 0x040fe400078e000a */
[----:B------:R-:W5:Y:S04]  /*0ee0*/  LDG.E R16, desc[UR8][R16.64] ;  /* 0x0000000810107981 */ /* 0x000f68000c1e1900 */
[----:B------:R-:W5:Y:S04]  /*0ef0*/  LDG.E R12, desc[UR8][R24.64] ;  /* 0x00000008180c7981 */ /* 0x000f68000c1e1900 */
[----:B------:R0:W5:Y:S02]  /*0f00*/  LDG.E R8, desc[UR8][R28.64] ;  /* 0x000000081c087981 */ /* 0x000164000c1e1900 */
[----:B0-----:R-:W-:-:S05]  /*0f10*/  IMAD.WIDE.U32 R28, R19, 0x4, R14 ;  /* 0x00000004131c7825 */ /* 0x001fca00078e000e */
[----:B------:R0:W5:Y:S01]  /*0f20*/  LDG.E R17, desc[UR8][R28.64] ;  /* 0x000000081c117981 */ /* 0x000162000c1e1900 */
[----:B---3--:R-:W-:Y:S01]  /*0f30*/  FADD.FTZ R26, R26, R21 ;  /* 0x000000151a1a7221 */ /* 0x008fe20000010000 */
[----:B------:R-:W-:-:S03]  /*0f40*/  LEA R21, R18, R19, 0x5 ;  /* 0x0000001312157211 */ /* 0x000fc600078e28ff */
[----:B--2---:R-:W-:Y:S01]  /*0f50*/  FADD.FTZ R22, R26, R22 ;  /* 0x000000161a167221 */ /* 0x004fe20000010000 */
[----:B------:R-:W-:Y:S01]  /*0f60*/  IMAD.WIDE.U32 R26, R27, 0x4, R14 ;  /* 0x000000041b1a7825 */ /* 0x000fe200078e000e */
[----:B------:R-:W-:-:S03]  /*0f70*/  LEA R19, R18, R19, 0x6 ;  /* 0x0000001312137211 */ /* 0x000fc600078e30ff */
[----:B------:R-:W-:-:S04]  /*0f80*/  IMAD.WIDE.U32 R24, R21, 0x4, R10 ;  /* 0x0000000415187825 */ /* 0x000fc800078e000a */
[----:B----4-:R-:W-:Y:S01]  /*0f90*/  FADD.FTZ R23, R3, R20 ;  /* 0x0000001403177221 */ /* 0x010fe20000010000 */
[----:B------:R-:W2:Y:S01]  /*0fa0*/  LDG.E R26, desc[UR8][R26.64] ;  /* 0x000000081a1a7981 */ /* 0x000ea2000c1e1900 */
[----:B------:R-:W-:-:S03]  /*0fb0*/  IMAD.WIDE.U32 R20, R21, 0x4, R14 ;  /* 0x0000000415147825 */ /* 0x000fc600078e000e */
[----:B------:R1:W3:Y:S01]  /*0fc0*/  LDG.E R3, desc[UR8][R24.64] ;  /* 0x0000000818037981 */ /* 0x0002e2000c1e1900 */
[----:B0-----:R-:W-:-:S03]  /*0fd0*/  IMAD.WIDE.U32 R28, R19, 0x4, R10 ;  /* 0x00000004131c7825 */ /* 0x001fc600078e000a */
[----:B------:R-:W4:Y:S01]  /*0fe0*/  LDG.E R20, desc[UR8][R20.64] ;  /* 0x0000000814147981 */ /* 0x000f22000c1e1900 */
[----:B-1----:R-:W-:Y:S01]  /*0ff0*/  LEA R25, R18, R19, 0x5 ;  /* 0x0000001312197211 */ /* 0x002fe200078e28ff */
[----:B------:R-:W-:Y:S02]  /*1000*/  IMAD.WIDE.U32 R18, R19, 0x4, R14 ;  /* 0x0000000413127825 */ /* 0x000fe400078e000e */
[----:B------:R-:W4:Y:S02]  /*1010*/  LDG.E R24, desc[UR8][R28.64] ;  /* 0x000000081c187981 */ /* 0x000f24000c1e1900 */
[C---:B------:R-:W-:Y:S02]  /*1020*/  IMAD.WIDE.U32 R10, R25.reuse, 0x4, R10 ;  /* 0x00000004190a7825 */ /* 0x040fe400078e000a */
[----:B------:R-:W4:Y:S02]  /*1030*/  LDG.E R18, desc[UR8][R18.64] ;  /* 0x0000000812127981 */ /* 0x000f24000c1e1900 */
[----:B------:R-:W-:-:S02]  /*1040*/  IMAD.WIDE.U32 R14, R25, 0x4, R14 ;  /* 0x00000004190e7825 */ /* 0x000fc400078e000e */
[----:B------:R-:W4:Y:S04]  /*1050*/  LDG.E R10, desc[UR8][R10.64] ;  /* 0x000000080a0a7981 */ /* 0x000f28000c1e1900 */
[----:B------:R-:W4:Y:S01]  /*1060*/  LDG.E R14, desc[UR8][R14.64] ;  /* 0x000000080e0e7981 */ /* 0x000f22000c1e1900 */
[----:B-----5:R-:W-:Y:S01]  /*1070*/  FADD.FTZ R23, R23, R12 ;  /* 0x0000000c17177221 */ /* 0x020fe20000010000 */
[----:B------:R-:W-:-:S03]  /*1080*/  FADD.FTZ R22, R22, R9 ;  /* 0x0000000916167221 */ /* 0x000fc60000010000 */
[----:B------:R-:W-:Y:S01]  /*1090*/  FADD.FTZ R23, R23, R16 ;  /* 0x0000001017177221 */ /* 0x000fe20000010000 */
[----:B------:R-:W-:-:S04]  /*10a0*/  FADD.FTZ R13, R22, R13 ;  /* 0x0000000d160d7221 */ /* 0x000fc80000010000 */
[----:B------:R-:W-:Y:S01]  /*10b0*/  FADD.FTZ R8, R13, R8 ;  /* 0x000000080d087221 */ /* 0x000fe20000010000 */
[----:B------:R-:W-:Y:S01]  /*10c0*/  IADD3 R2, PT, PT, R2, 0x100, RZ ;  /* 0x0000010002027810 */ /* 0x000fe20007ffe0ff */
[----:B--2---:R-:W-:-:S04]  /*10d0*/  FADD.FTZ R26, R23, R26 ;  /* 0x0000001a171a7221 */ /* 0x004fc80000010000 */
[----:B------:R-:W-:Y:S01]  /*10e0*/  FADD.FTZ R17, R26, R17 ;  /* 0x000000111a117221 */ /* 0x000fe20000010000 */
[----:B---3--:R-:W-:-:S03]  /*10f0*/  FADD.FTZ R3, R8, R3 ;  /* 0x0000000308037221 */ /* 0x008fc60000010000 */
[----:B----4-:R-:W-:Y:S01]  /*1100*/  FADD.FTZ R17, R17, R20 ;  /* 0x0000001411117221 */ /* 0x010fe20000010000 */
[----:B------:R-:W-:-:S03]  /*1110*/  FADD.FTZ R3, R3, R24 ;  /* 0x0000001803037221 */ /* 0x000fc60000010000 */
[----:B------:R-:W-:Y:S01]  /*1120*/  FADD.FTZ R17, R17, R18 ;  /* 0x0000001211117221 */ /* 0x000fe20000010000 */
[----:B------:R-:W-:-:S03]  /*1130*/  FADD.FTZ R26, R3, R10 ;  /* 0x0000000a031a7221 */ /* 0x000fc60000010000 */
[----:B------:R-:W-:-:S07]  /*1140*/  FADD.FTZ R3, R17, R14 ;  /* 0x0000000e11037221 */ /* 0x000fce0000010000 */
.L_x_759:
[----:B------:R-:W-:Y:S05]  /*1150*/  BSYNC.RECONVERGENT B1 ;  /* 0x0000000000017941 */ /* 0x000fea0003800200 */
.L_x_758:
[----:B------:R-:W-:Y:S05]  /*1160*/  @!P1 BRA `(.L_x_754) ;  /* 0x0000000000e09947 */ /* 0x000fea0003800000 */
[----:B------:R-:W-:Y:S01]  /*1170*/  ISETP.GE.U32.AND P0, PT, R7, 0x4, PT ;  /* 0x000000040700780c */ /* 0x000fe20003f06070 */
[----:B------:R-:W-:Y:S01]  /*1180*/  BSSY.RECONVERGENT B1, `(.L_x_760) ;  /* 0x0000024000017945 */ /* 0x000fe20003800200 */
[----:B------:R-:W-:-:S04]  /*1190*/  LOP3.LUT R4, R4, 0x3, RZ, 0xc0, !PT ;  /* 0x0000000304047812 */ /* 0x000fc800078ec0ff */
[----:B------:R-:W-:-:S07]  /*11a0*/  ISETP.NE.AND P1, PT, R4, RZ, PT ;  /* 0x000000ff0400720c */ /* 0x000fce0003f25270 */
[----:B------:R-:W-:Y:S06]  /*11b0*/  @!P0 BRA `(.L_x_761) ;  /* 0x0000000000808947 */ /* 0x000fec0003800000 */
[----:B------:R-:W0:Y:S08]  /*11c0*/  LDC R7, c[0x0][0x388] ;  /* 0x0000e200ff077b82 */ /* 0x000e300000000800 */
[----:B------:R-:W1:Y:S08]  /*11d0*/  LDC.64 R8, c[0x0][0x448] ;  /* 0x00011200ff087b82 */ /* 0x000e700000000a00 */
[----:B------:R-:W2:Y:S01]  /*11e0*/  LDC.64 R10, c[0x0][0x440] ;  /* 0x00011000ff0a7b82 */ /* 0x000ea20000000a00 */
[----:B0-----:R-:W-:-:S05]  /*11f0*/  IMAD R12, R2, R7, R5 ;  /* 0x00000007020c7224 */ /* 0x001fca00078e0205 */
[CC--:B------:R-:W-:Y:S01]  /*1200*/  LEA R17, R7.reuse, R12.reuse, 0x5 ;  /* 0x0000000c07117211 */ /* 0x0c0fe200078e28ff */
[----:B-1----:R-:W-:Y:S01]  /*1210*/  IMAD.WIDE.U32 R20, R12, 0x4, R8 ;  /* 0x000000040c147825 */ /* 0x002fe200078e0008 */
[----:B------:R-:W-:-:S03]  /*1220*/  LEA R15, R7, R12, 0x6 ;  /* 0x0000000c070f7211 */ /* 0x000fc600078e30ff */
[--C-:B--2---:R-:W-:Y:S02]  /*1230*/  IMAD.WIDE.U32 R22, R12, 0x4, R10.reuse ;  /* 0x000000040c167825 */ /* 0x104fe400078e000a */
[----:B------:R-:W2:Y:S02]  /*1240*/  LDG.E R20, desc[UR8][R20.64] ;  /* 0x0000000814147981 */ /* 0x000ea4000c1e1900 */
[C---:B------:R-:W-:Y:S02]  /*1250*/  IMAD.WIDE.U32 R18, R17.reuse, 0x4, R10 ;  /* 0x0000000411127825 */ /* 0x040fe400078e000a */
        /* <DEDUP_REMOVED lines=14> */
[----:B--2---:R-:W-:Y:S01]  /*1340*/  FADD.FTZ R3, R3, R20 ;  /* 0x0000001403037221 */ /* 0x004fe20000010000 */
[----:B---3--:R-:W-:-:S04]  /*1350*/  FADD.FTZ R5, R26, R5 ;  /* 0x000000051a057221 */ /* 0x008fc80000010000 */
[----:B----4-:R-:W-:Y:S01]  /*1360*/  FADD.FTZ R5, R5, R18 ;  /* 0x0000001205057221 */ /* 0x010fe20000010000 */
[----:B-----5:R-:W-:-:S03]  /*1370*/  FADD.FTZ R3, R3, R16 ;  /* 0x0000001003037221 */ /* 0x020fc60000010000 */
[----:B------:R-:W-:Y:S01]  /*1380*/  FADD.FTZ R5, R5, R12 ;  /* 0x0000000c05057221 */ /* 0x000fe20000010000 */
[----:B------:R-:W-:-:S03]  /*1390*/  FADD.FTZ R3, R3, R14 ;  /* 0x0000000e03037221 */ /* 0x000fc60000010000 */
[----:B------:R-:W-:Y:S01]  /*13a0*/  FADD.FTZ R26, R5, R10 ;  /* 0x0000000a051a7221 */ /* 0x000fe20000010000 */
[----:B------:R-:W-:-:S07]  /*13b0*/  FADD.FTZ R3, R3, R8 ;  /* 0x0000000803037221 */ /* 0x000fce0000010000 */
.L_x_761:
[----:B------:R-:W-:Y:S05]  /*13c0*/  BSYNC.RECONVERGENT B1 ;  /* 0x0000000000017941 */ /* 0x000fea0003800200 */
.L_x_760:
[----:B------:R-:W-:Y:S05]  /*13d0*/  @!P1 BRA `(.L_x_754) ;  /* 0x0000000000449947 */ /* 0x000fea0003800000 */
[----:B------:R-:W0:Y:S01]  /*13e0*/  LDC R12, c[0x0][0x388] ;  /* 0x0000e200ff0c7b82 */ /* 0x000e220000000800 */
[----:B------:R-:W-:-:S07]  /*13f0*/  LOP3.LUT R13, R6, 0x1f, RZ, 0xc0, !PT ;  /* 0x0000001f060d7812 */ /* 0x000fce00078ec0ff */
[----:B------:R-:W1:Y:S08]  /*1400*/  LDC.64 R8, c[0x0][0x440] ;  /* 0x00011000ff087b82 */ /* 0x000e700000000a00 */
[----:B------:R-:W2:Y:S01]  /*1410*/  LDC.64 R10, c[0x0][0x448] ;  /* 0x00011200ff0a7b82 */ /* 0x000ea20000000a00 */
[----:B0-----:R-:W-:-:S05]  /*1420*/  IMAD R2, R2, R12, UR7 ;  /* 0x0000000702027e24 */ /* 0x001fca000f8e020c */
[----:B------:R-:W-:Y:S02]  /*1430*/  IADD3 R13, PT, PT, R13, R2, RZ ;  /* 0x000000020d0d7210 */ /* 0x000fe40007ffe0ff */
[----:B------:R-:W-:-:S07]  /*1440*/  IADD3 R2, PT, PT, -R4, RZ, RZ ;  /* 0x000000ff04027210 */ /* 0x000fce0007ffe1ff */
.L_x_762:
[----:B-1----:R-:W-:-:S04]  /*1450*/  IMAD.WIDE.U32 R4, R13, 0x4, R8 ;  /* 0x000000040d047825 */ /* 0x002fc800078e0008 */
[----:B--2---:R-:W-:Y:S02]  /*1460*/  IMAD.WIDE.U32 R6, R13, 0x4, R10 ;  /* 0x000000040d067825 */ /* 0x004fe400078e000a */
        /* <DEDUP_REMOVED lines=8> */
.L_x_754:
[----:B------:R-:W-:Y:S05]  /*14f0*/  BSYNC.RECONVERGENT B0 ;  /* 0x0000000000007941 */ /* 0x000fea0003800200 */
.L_x_753:
        /* <DEDUP_REMOVED lines=10> */
[C---:B------:R-:W-:Y:S01]  /*15a0*/  ISETP.NE.AND P1, PT, R2.reuse, RZ, PT ;  /* 0x000000ff0200720c */ /* 0x040fe20003f25270 */
[----:B------:R-:W-:Y:S01]  /*15b0*/  STS [R5], R3 ;  /* 0x0000000305007388 */ /* 0x000fe20000000800 */
[----:B------:R-:W-:Y:S02]  /*15c0*/  LOP3.LUT R4, R7, R4, RZ, 0xfc, !PT ;  /* 0x0000000407047212 */ /* 0x000fe400078efcff */
[----:B------:R-:W-:Y:S01]  /*15d0*/  ISETP.GT.U32.AND P0, PT, R2, 0xf, PT ;  /* 0x0000000f0200780c */ /* 0x000fe20003f04070 */
[----:B------:R-:W-:Y:S01]  /*15e0*/  STS [R5+0x1000], R26 ;  /* 0x0010001a05007388 */ /* 0x000fe20000000800 */
[----:B------:R-:W-:Y:S02]  /*15f0*/  BAR.SYNC.DEFER_BLOCKING 0x0 ;  /* 0x0000000000007b1d */ /* 0x000fe40000010000 */
[----:B------:R-:W-:-:S04]  /*1600*/  ISETP.NE.OR P0, PT, R0, 0x1f, P0 ;  /* 0x0000001f0000780c */ /* 0x000fc80000705670 */
        /* <DEDUP_REMOVED lines=10> */
[----:B------:R-:W0:Y:S01]  /*16b0*/  SHFL.BFLY PT, R3, R12, 0x4, 0x1f ;  /* 0x0c801f000c037f89 */ /* 0x000e2200000e0000 */
[----:B------:R-:W-:-:S03]  /*16c0*/  @!P1 LEA R8, R0, UR5, 0x2 ;  /* 0x0000000500089c11 */ /* 0x000fc6000f8e10ff */
[----:B------:R-:W1:Y:S01]  /*16d0*/  SHFL.BFLY PT, R10, R9, 0x4, 0x1f ;  /* 0x0c801f00090a7f89 */ /* 0x000e6200000e0000 */
        /* <DEDUP_REMOVED lines=14> */
[C---:B------:R-:W-:Y:S01]  /*17c0*/  LEA R0, R2.reuse, UR5, 0x3 ;  /* 0x0000000502007c11 */ /* 0x040fe2000f8e18ff */
[----:B0-----:R-:W0:Y:S01]  /*17d0*/  LDC.64 R4, c[0x0][0x488] ;  /* 0x00012200ff047b82 */ /* 0x001e220000000a00 */
[----:B------:R-:W-:-:S03]  /*17e0*/  IADD3 R9, PT, PT, R2, UR4, RZ ;  /* 0x0000000402097c10 */ /* 0x000fc6000fffe0ff */
        /* <DEDUP_REMOVED lines=10> */
.L_x_763:
        /* <DEDUP_REMOVED lines=15> */
.L_x_15590:


//--------------------- .text._ZN10layer_norm13ln_bwd_kernelINS_13Kernel_traitsI13__nv_bfloat16S2_S2_S2_fjLj8192ELj1ELj1ELj8ELj16ENS_18Kernel_traits_baseILj8192ES2_S2_S2_S2_fjLj256EEEEELb1ELb0ELb1ELb1EEEvNS_9BwdParamsE --------------------------
	.section	.text._ZN10layer_norm13ln_bwd_kernelINS_13Kernel_traitsI13__nv_bfloat16S2_S2_S2_fjLj8192ELj1ELj1ELj8ELj16ENS_18Kernel_traits_baseILj8192ES2_S2_S2_S2_fjLj256EEEEELb1ELb0ELb1ELb1EEEvNS_9BwdParamsE,"ax",@progbits
	.align	128
        .global         _ZN10layer_norm13ln_bwd_kernelINS_13Kernel_traitsI13__nv_bfloat16S2_S2_S2_fjLj8192ELj1ELj1ELj8ELj16ENS_18Kernel_traits_baseILj8192ES2_S2_S2_S2_fjLj256EEEEELb1ELb0ELb1ELb1EEEvNS_9BwdParamsE
        .type           _ZN10layer_norm13ln_bwd_kernelINS_13Kernel_traitsI13__nv_bfloat16S2_S2_S2_fjLj8192ELj1ELj1ELj8ELj16ENS_18Kernel_traits_baseILj8192ES2_S2_S2_S2_fjLj256EEEEELb1ELb0ELb1ELb1EEEvNS_9BwdParamsE,@function
        .size           _ZN10layer_norm13ln_bwd_kernelINS_13Kernel_traitsI13__nv_bfloat16S2_S2_S2_fjLj8192ELj1ELj1ELj8ELj16ENS_18Kernel_traits_baseILj8192ES2_S2_S2_S2_fjLj256EEEEELb1ELb0ELb1ELb1EEEvNS_9BwdParamsE,(.L_x_15591 - _ZN10layer_norm13ln_bwd_kernelINS_13Kernel_traitsI13__nv_bfloat16S2_S2_S2_fjLj8192ELj1ELj1ELj8ELj16ENS_18Kernel_traits_baseILj8192ES2_S2_S2_S2_fjLj256EEEEELb1ELb0ELb1ELb1EEEvNS_9BwdParamsE)
        .other          _ZN10layer_norm13ln_bwd_kernelINS_13Kernel_traitsI13__nv_bfloat16S2_S2_S2_fjLj8192ELj1ELj1ELj8ELj16ENS_18Kernel_traits_baseILj8192ES2_S2_S2_S2_fjLj256EEEEELb1ELb0ELb1ELb1EEEvNS_9BwdParamsE,@"STO_CUDA_ENTRY STV_DEFAULT"
_ZN10layer_norm13ln_bwd_kernelINS_13Kernel_traitsI13__nv_bfloat16S2_S2_S2_fjLj8192ELj1ELj1ELj8ELj16ENS_18Kernel_traits_baseILj8192ES2_S2_S2_S2_fjLj256EEEEELb1ELb0ELb1ELb1EEEvNS_9BwdParamsE:
.text._ZN10layer_norm13ln_bwd_kernelINS_13Kernel_traitsI13__nv_bfloat16S2_S2_S2_fjLj8192ELj1ELj1ELj8ELj16ENS_18Kernel_traits_baseILj8192ES2_S2_S2_S2_fjLj256EEEEELb1ELb0ELb1ELb1EEEvNS_9BwdParamsE:
        /* <DEDUP_REMOVED lines=40> */
[----:B------:R-:W2:Y:S01]  /*0280*/  LDCU UR15, c[0x0][0x388] ;  /* 0x00007100ff0f77ac */ /* 0x000ea20008000800 */
[----:B------:R-:W3:Y:S01]  /*0290*/  LDCU.U8 UR11, c[0x0][0x410] ;  /* 0x00008200ff0b77ac */ /* 0x000ee20008000000 */
[----:B------:R-:W4:Y:S01]  /*02a0*/  LDCU UR14, c[0x0][0x400] ;  /* 0x00008000ff0e77ac */ /* 0x000f220008000800 */
[----:B------:R-:W0:Y:S01]  /*02b0*/  LDCU.64 UR16, c[0x0][0x408] ;  /* 0x00008100ff1077ac */ /* 0x000e220008000a00 */
[----:B------:R-:W0:Y:S01]  /*02c0*/  LDCU.64 UR6, c[0x0][0x438] ;  /* 0x00008700ff0677ac */ /* 0x000e220008000a00 */
[----:B------:R-:W0:Y:S01]  /*02d0*/  LDCU.64 UR8, c[0x0][0x478] ;  /* 0x00008f00ff0877ac */ /* 0x000e220008000a00 */
[----:B-1----:R-:W-:-:S05]  /*02e0*/  IMAD.WIDE.U32 R2, R128, 0x10, R2 ;  /* 0x0000001080027825 */ /* 0x002fca00078e0002 */
[----:B0-----:R0:W5:Y:S04]  /*02f0*/  LDG.E.128 R144, desc[UR12][R2.64+0x3000] ;  /* 0x0030000c02907981 */ /* 0x001168000c1e1d00 */
[----:B------:R0:W5:Y:S04]  /*0300*/  LDG.E.128 R24, desc[UR12][R2.64+0x2000] ;  /* 0x0020000c02187981 */ /* 0x000168000c1e1d00 */
[----:B------:R0:W5:Y:S04]  /*0310*/  LDG.E.128 R20, desc[UR12][R2.64+0x1000] ;  /* 0x0010000c02147981 */ /* 0x000168000c1e1d00 */
[----:B------:R0:W5:Y:S01]  /*0320*/  LDG.E.128 R16, desc[UR12][R2.64] ;  /* 0x0000000c02107981 */ /* 0x000162000c1e1d00 */
[----:B------:R-:W-:Y:S01]  /*0330*/  HFMA2 R88, -RZ, RZ, 0, 0 ;  /* 0x00000000ff587431 */ /* 0x000fe200000001ff */
[----:B------:R-:W-:Y:S01]  /*0340*/  MOV R129, UR4 ;  /* 0x0000000400817c02 */ /* 0x000fe20008000f00 */
[----:B--234-:R-:W-:-:S11]  /*0350*/  UPLOP3.LUT UP1, UPT, UPT, UPT, UPT, 0x40, 0x4 ;  /* 0x000000000004789c */ /* 0x01cfd60003f2e870 */
.L_x_898:
[----:B------:R-:W1:Y:S08]  /*0360*/  LDC.64 R108, c[0x0][0x3f8] ;  /* 0x0000fe00ff6c7b82 */ /* 0x000e700000000a00 */
[----:B------:R-:W2:Y:S08]  /*0370*/  LDC.64 R106, c[0x0][0x3c8] ;  /* 0x0000f200ff6a7b82 */ /* 0x000eb00000000a00 */
[----:B------:R-:W3:Y:S01]  /*0380*/  LDC.64 R110, c[0x0][0x3f0] ;  /* 0x0000fc00ff6e7b82 */ /* 0x000ee20000000a00 */
[----:B-1----:R-:W-:-:S07]  /*0390*/  IMAD.WIDE R108, R129, 0x4, R108 ;  /* 0x00000004816c7825 */ /* 0x002fce00078e026c */
[----:B------:R-:W1:Y:S01]  /*03a0*/  LDC.64 R104, c[0x0][0x3c0] ;  /* 0x0000f000ff687b82 */ /* 0x000e620000000a00 */
[----:B------:R-:W4:Y:S01]  /*03b0*/  LDG.E R0, desc[UR12][R108.64] ;  /* 0x0000000c6c007981 */ /* 0x000f22000c1e1900 */
[----:B--2---:R-:W-:-:S05]  /*03c0*/  IMAD.WIDE R106, R129, 0x4, R106 ;  /* 0x00000004816a7825 */ /* 0x004fca00078e026a */
[----:B0----5:R0:W5:Y:S01]  /*03d0*/  LDG.E R2, desc[UR12][R106.64] ;  /* 0x0000000c6a027981 */ /* 0x021162000c1e1900 */
[----:B---3--:R-:W-:-:S05]  /*03e0*/  IMAD.WIDE R110, R129, 0x4, R110 ;  /* 0x00000004816e7825 */ /* 0x008fca00078e026e */
[----:B------:R0:W5:Y:S01]  /*03f0*/  LDG.E R131, desc[UR12][R110.64] ;  /* 0x0000000c6e837981 */ /* 0x000162000c1e1900 */
[----:B----4-:R-:W-:-:S13]  /*0400*/  ISETP.GE.AND P1, PT, R0, 0x1, PT ;  /* 0x000000010000780c */ /* 0x010fda0003f26270 */
[----:B01----:R-:W-:Y:S05]  /*0410*/  @!P1 BRA `(.L_x_765) ;  /* 0x0000001800e49947 */ /* 0x003fea0003800000 */
[----:B------:R-:W0:Y:S01]  /*0420*/  LDC R142, c[0x0][0x388] ;  /* 0x0000e200ff8e7b82 */ /* 0x000e220000000800 */
[----:B------:R-:W-:-:S07]  /*0430*/  IADD3 R111, PT, PT, R0, -0x1, RZ ;  /* 0xffffffff006f7810 */ /* 0x000fce0007ffe0ff */
[----:B------:R-:W1:Y:S08]  /*0440*/  LDC.64 R108, c[0x0][0x3a8] ;  /* 0x0000ea00ff6c7b82 */ /* 0x000e700000000a00 */
[----:B------:R-:W2:Y:S01]  /*0450*/  LDC.64 R106, c[0x0][0x428] ;  /* 0x00010a00ff6a7b82 */ /* 0x000ea20000000a00 */
[C---:B0-----:R-:W-:Y:S02]  /*0460*/  IMAD R3, R129.reuse, R142, RZ ;  /* 0x0000008e81037224 */ /* 0x041fe400078e02ff */
[----:B------:R-:W-:Y:S01]  /*0470*/  IMAD.WIDE R140, R129, 0x4, R104 ;  /* 0x00000004818c7825 */ /* 0x000fe200078e0268 */
[----:B------:R-:W-:-:S04]  /*0480*/  MOV R130, UR7 ;  /* 0x0000000700827c02 */ /* 0x000fc80008000f00 */
[----:B------:R-:W0:Y:S01]  /*0490*/  LDC.64 R164, c[0x0][0x3b0] ;  /* 0x0000ec00ffa47b82 */ /* 0x000e220000000a00 */
[----:B------:R-:W-:Y:S01]  /*04a0*/  SHF.R.S32.HI R110, RZ, 0x1f, R3 ;  /* 0x0000001fff6e7819 */ /* 0x000fe20000011403 */
[----:B------:R-:W-:Y:S01]  /*04b0*/  IMAD R111, R111, R142, RZ ;  /* 0x0000008e6f6f7224 */ /* 0x000fe200078e02ff */
[----:B------:R3:W4:Y:S02]  /*04c0*/  LDG.E R180, desc[UR12][R140.64] ;  /* 0x0000000c8cb47981 */ /* 0x000724000c1e1900 */
[----:B------:R-:W-:Y:S02]  /*04d0*/  LEA.HI R3, R110, R3, RZ, 0x3 ;  /* 0x000000036e037211 */ /* 0x000fe400078f18ff */
[----:B------:R-:W-:Y:S02]  /*04e0*/  SHF.R.S32.HI R110, RZ, 0x1f, R111 ;  /* 0x0000001fff6e7819 */ /* 0x000fe4000001146f */
[----:B------:R-:W-:Y:S02]  /*04f0*/  LEA.HI.SX32 R143, R3, R128, 0x1d ;  /* 0x00000080038f7211 */ /* 0x000fe400078feaff */
[----:B------:R-:W-:-:S03]  /*0500*/  LEA.HI R111, R110, R111, RZ, 0x3 ;  /* 0x0000006f6e6f7211 */ /* 0x000fc600078f18ff */
[----:B------:R-:W-:Y:S01]  /*0510*/  VIADD R149, R143, 0x100 ;  /* 0x000001008f957836 */ /* 0x000fe20000000000 */
[----:B------:R-:W-:Y:S01]  /*0520*/  LEA.HI.SX32 R3, R111, R128, 0x1d ;  /* 0x000000806f037211 */ /* 0x000fe200078feaff */
[----:B-1----:R-:W-:-:S03]  /*0530*/  IMAD.WIDE.U32 R136, R143, 0x10, R108 ;  /* 0x000000108f887825 */ /* 0x002fc600078e006c */
[----:B------:R-:W-:Y:S01]  /*0540*/  IADD3 R121, PT, PT, R3, 0x100, RZ ;  /* 0x0000010003797810 */ /* 0x000fe20007ffe0ff */
[----:B------:R-:W-:Y:S02]  /*0550*/  IMAD.WIDE.U32 R124, R149, 0x10, R108 ;  /* 0x00000010957c7825 */ /* 0x000fe400078e006c */
[----:B------:R-:W4:Y:S02]  /*0560*/  LDG.E.128 R136, desc[UR12][R136.64] ;  /* 0x0000000c88887981 */ /* 0x000f24000c1e1d00 */
[--C-:B--2---:R-:W-:Y:S02]  /*0570*/  IMAD.WIDE.U32 R132, R3, 0x10, R106.reuse ;  /* 0x0000001003847825 */ /* 0x104fe400078e006a */
[----:B------:R-:W2:Y:S02]  /*0580*/  LDG.E.128 R124, desc[UR12][R124.64] ;  /* 0x0000000c7c7c7981 */ /* 0x000ea4000c1e1d00 */
[----:B------:R-:W-:Y:S02]  /*0590*/  IMAD.WIDE.U32 R120, R121, 0x10, R106 ;  /* 0x0000001079787825 */ /* 0x000fe400078e006a */
[----:B------:R-:W2:Y:S04]  /*05a0*/  LDG.E.128 R132, desc[UR12][R132.64] ;  /* 0x0000000c84847981 */ /* 0x000ea8000c1e1d00 */
[----:B------:R-:W2:Y:S01]  /*05b0*/  LDG.E.128 R120, desc[UR12][R120.64] ;  /* 0x0000000c78787981 */ /* 0x000ea2000c1e1d00 */
[----:B------:R-:W-:-:S02]  /*05c0*/  IADD3 R151, PT, PT, R143, 0x200, RZ ;  /* 0x000002008f977810 */ /* 0x000fc40007ffe0ff */
[----:B------:R-:W-:Y:S01]  /*05d0*/  IADD3 R113, PT, PT, R3, 0x200, RZ ;  /* 0x0000020003717810 */ /* 0x000fe20007ffe0ff */
[----:B------:R-:W-:Y:S02]  /*05e0*/  VIADD R161, R143, 0x300 ;  /* 0x000003008fa17836 */ /* 0x000fe40000000000 */
[----:B------:R-:W-:-:S04]  /*05f0*/  IMAD.WIDE.U32 R116, R151, 0x10, R108 ;  /* 0x0000001097747825 */ /* 0x000fc800078e006c */
[----:B------:R-:W-:Y:S02]  /*0600*/  IMAD.WIDE.U32 R112, R113, 0x10, R106 ;  /* 0x0000001071707825 */ /* 0x000fe400078e006a */
[----:B------:R-:W2:Y:S02]  /*0610*/  LDG.E.128 R116, desc[UR12][R116.64] ;  /* 0x0000000c74747981 */ /* 0x000ea4000c1e1d00 */
[----:B------:R-:W-:Y:S02]  /*0620*/  IMAD.WIDE.U32 R108, R161, 0x10, R108 ;  /* 0x00000010a16c7825 */ /* 0x000fe400078e006c */
[----:B------:R-:W2:Y:S01]  /*0630*/  LDG.E.128 R112, desc[UR12][R112.64] ;  /* 0x0000000c70707981 */ /* 0x000ea2000c1e1d00 */
[----:B------:R-:W-:-:S03]  /*0640*/  IADD3 R105, PT, PT, R3, 0x300, RZ ;  /* 0x0000030003697810 */ /* 0x000fc60007ffe0ff */
[----:B------:R-:W2:Y:S02]  /*0650*/  LDG.E.128 R108, desc[UR12][R108.64] ;  /* 0x0000000c6c6c7981 */ /* 0x000ea4000c1e1d00 */
[----:B------:R-:W-:-:S06]  /*0660*/  IMAD.WIDE.U32 R104, R105, 0x10, R106 ;  /* 0x0000001069687825 */ /* 0x000fcc00078e006a */
[----:B------:R-:W2:Y:S01]  /*0670*/  LDG.E.128 R104, desc[UR12][R104.64] ;  /* 0x0000000c68687981 */ /* 0x000ea2000c1e1d00 */
[----:B------:R-:W-:Y:S02]  /*0680*/  ISETP.NE.U32.AND P0, PT, RZ, UR6, PT ;  /* 0x00000006ff007c0c */ /* 0x000fe4000bf05070 */
[----:B-----5:R-:W-:Y:S02]  /*0690*/  ISETP.GE.AND P2, PT, R131, 0x1, PT ;  /* 0x000000018300780c */ /* 0x020fe40003f46270 */
[----:B------:R-:W-:-:S11]  /*06a0*/  ISETP.NE.AND.EX P0, PT, R130, RZ, PT, P0 ;  /* 0x000000ff8200720c */ /* 0x000fd60003f05300 */
[----:B------:R-:W-:Y:S02]  /*06b0*/  @P2 IADD3 R3, PT, PT, R131, -0x1, RZ ;  /* 0xffffffff83032810 */ /* 0x000fe40007ffe0ff */
[----:B------:R-:W1:Y:S03]  /*06c0*/  @P0 LDC.64 R152, c[0x0][0x438] ;  /* 0x00010e00ff980b82 */ /* 0x000e660000000a00 */
[----:B------:R-:W-:-:S05]  /*06d0*/  @P2 IMAD R3, R3, R142, RZ ;  /* 0x0000008e03032224 */ /* 0x000fca00078e02ff */
[----:B------:R-:W0:Y:S08]  /*06e0*/  @P0 LDC.64 R156, c[0x0][0x438] ;  /* 0x00010e00ff9c0b82 */ /* 0x000e300000000a00 */
[----:B------:R-:W0:Y:S08]  /*06f0*/  @P0 LDC.64 R154, c[0x0][0x438] ;  /* 0x00010e00ff9a0b82 */ /* 0x000e300000000a00 */
[----:B------:R-:W0:Y:S01]  /*0700*/  @P0 LDC.64 R158, c[0x0][0x438] ;  /* 0x00010e00ff9e0b82 */ /* 0x000e220000000a00 */
[----:B---3--:R-:W-:-:S04]  /*0710*/  @P2 SHF.R.S32.HI R140, RZ, 0x1f, R3 ;  /* 0x0000001fff8c2819 */ /* 0x008fc80000011403 */
[----:B------:R-:W-:Y:S01]  /*0720*/  @P2 LEA.HI R141, R140, R3, RZ, 0x3 ;  /* 0x000000038c8d2211 */ /* 0x000fe200078f18ff */
[----:B------:R-:W-:-:S03]  /*0730*/  IMAD.MOV.U32 R3, RZ, RZ, RZ ;  /* 0x000000ffff037224 */ /* 0x000fc600078e00ff */
[----:B------:R-:W-:Y:S01]  /*0740*/  @P2 LEA.HI.SX32 R3, R141, R128, 0x1d ;  /* 0x000000808d032211 */ /* 0x000fe200078feaff */
[----:B-1----:R-:W-:-:S03]  /*0750*/  @P0 IMAD.WIDE.U32 R152, R143, 0x10, R152 ;  /* 0x000000108f980825 */ /* 0x002fc600078e0098 */
[----:B------:R-:W-:Y:S01]  /*0760*/  IADD3 R171, PT, PT, R3, 0x200, RZ ;  /* 0x0000020003ab7810 */ /* 0x000fe20007ffe0ff */
[----:B0-----:R-:W-:Y:S01]  /*0770*/  @P0 IMAD.WIDE.U32 R156, R151, 0x10, R156 ;  /* 0x00000010979c0825 */ /* 0x001fe200078e009c */
[----:B------:R-:W-:Y:S01]  /*0780*/  IADD3 R175, PT, PT, R3, 0x300, RZ ;  /* 0x0000030003af7810 */ /* 0x000fe20007ffe0ff */
[----:B------:R-:W5:Y:S02]  /*0790*/  @P0 LDG.E.128 R12, desc[UR12][R152.64] ;  /* 0x0000000c980c0981 */ /* 0x000f64000c1e1d00 */
[----:B------:R-:W-:Y:S01]  /*07a0*/  @P0 IMAD.WIDE.U32 R154, R149, 0x10, R154 ;  /* 0x00000010959a0825 */ /* 0x000fe200078e009a */
[----:B------:R-:W-:Y:S01]  /*07b0*/  ISETP.NE.AND P3, PT, RZ, UR11, PT ;  /* 0x0000000bff007c0c */ /* 0x000fe2000bf65270 */
[----:B------:R0:W5:Y:S02]  /*07c0*/  @P0 LDG.E.128 R4, desc[UR12][R156.64] ;  /* 0x0000000c9c040981 */ /* 0x000164000c1e1d00 */
[----:B------:R-:W-:Y:S02]  /*07d0*/  @P0 IMAD.WIDE.U32 R158, R161, 0x10, R158 ;  /* 0x00000010a19e0825 */ /* 0x000fe400078e009e */
[----:B------:R-:W5:Y:S04]  /*07e0*/  @P0 LDG.E.128 R8, desc[UR12][R154.64] ;  /* 0x0000000c9a080981 */ /* 0x000f68000c1e1d00 */
[----:B------:R1:W5:Y:S01]  /*07f0*/  @P0 LDG.E.128 R100, desc[UR12][R158.64] ;  /* 0x0000000c9e640981 */ /* 0x000362000c1e1d00 */
[----:B0-----:R-:W-:-:S02]  /*0800*/  SHF.L.U32 R156, R18, 0x10, RZ ;  /* 0x00000010129c7819 */ /* 0x001fc400000006ff */
[----:B-1----:R-:W-:Y:S02]  /*0810*/  SHF.L.U32 R158, R17, 0x10, RZ ;  /* 0x00000010119e7819 */ /* 0x002fe400000006ff */
[C---:B----4-:R-:W-:Y:S01]  /*0820*/  PRMT R140, R136.reuse, 0x7632, R140 ;  /* 0x00007632888c7816 */ /* 0x050fe2000000008c */
[----:B------:R-:W-:Y:S01]  /*0830*/  IMAD.U32 R168, R139, 0x10000, RZ ;  /* 0x000100008ba87824 */ /* 0x000fe200078e00ff */
[----:B------:R-:W-:Y:S02]  /*0840*/  SHF.L.U32 R142, R136, 0x10, RZ ;  /* 0x00000010888e7819 */ /* 0x000fe400000006ff */
[C---:B--2---:R-:W-:Y:S02]  /*0850*/  PRMT R170, R125.reuse, 0x7632, R170 ;  /* 0x000076327daa7816 */ /* 0x044fe400000000aa */
[----:B------:R-:W-:Y:S02]  /*0860*/  SHF.L.U32 R209, R125, 0x10, RZ ;  /* 0x000000107dd17819 */ /* 0x000fe400000006ff */
[----:B------:R-:W-:Y:S01]  /*0870*/  IADD3 R125, PT, PT, R3, 0x100, RZ ;  /* 0x00000100037d7810 */ /* 0x000fe20007ffe0ff */
[----:B------:R-:W-:Y:S01]  /*0880*/  IMAD.U32 R141, R135, 0x10000, RZ ;  /* 0x00010000878d7824 */ /* 0x000fe200078e00ff */
[----:B------:R-:W-:-:S02]  /*0890*/  PRMT R166, R139, 0x7632, R166 ;  /* 0x000076328ba67816 */ /* 0x000fc400000000a6 */
[C---:B------:R-:W-:Y:S02]  /*08a0*/  PRMT R136, R134.reuse, 0x7632, R136 ;  /* 0x0000763286887816 */ /* 0x040fe40000000088 */
[----:B------:R-:W-:Y:S02]  /*08b0*/  SHF.L.U32 R143, R134, 0x10, RZ ;  /* 0x00000010868f7819 */ /* 0x000fe400000006ff */
[C---:B------:R-:W-:Y:S02]  /*08c0*/  PRMT R148, R137.reuse, 0x7632, R148 ;  /* 0x0000763289947816 */ /* 0x040fe40000000094 */
[----:B------:R-:W-:Y:S01]  /*08d0*/  SHF.L.U32 R150, R137, 0x10, RZ ;  /* 0x0000001089967819 */ /* 0x000fe200000006ff */
[----:B------:R-:W-:Y:S01]  /*08e0*/  IMAD.U32 R137, R120, 0x10000, RZ ;  /* 0x0001000078897824 */ /* 0x000fe200078e00ff */
[C---:B------:R-:W-:Y:S02]  /*08f0*/  PRMT R160, R138.reuse, 0x7632, R160 ;  /* 0x000076328aa07816 */ /* 0x040fe400000000a0 */
[----:B------:R-:W-:-:S02]  /*0900*/  SHF.L.U32 R162, R138, 0x10, RZ ;  /* 0x000000108aa27819 */ /* 0x000fc400000006ff */
[C---:B------:R-:W-:Y:S02]  /*0910*/  PRMT R139, R132.reuse, 0x7632, R139 ;  /* 0x00007632848b7816 */ /* 0x040fe4000000008b */
[----:B------:R-:W-:Y:S02]  /*0920*/  SHF.L.U32 R151, R132, 0x10, RZ ;  /* 0x0000001084977819 */ /* 0x000fe400000006ff */
[----:B------:R-:W-:Y:S01]  /*0930*/  PRMT R134, R135, 0x7632, R134 ;  /* 0x0000763287867816 */ /* 0x000fe20000000086 */
[----:B------:R-:W-:Y:S01]  /*0940*/  IMAD.U32 R174, R127, 0x10000, RZ ;  /* 0x000100007fae7824 */ /* 0x000fe200078e00ff */
[C---:B------:R-:W-:Y:S02]  /*0950*/  PRMT R138, R133.reuse, 0x7632, R138 ;  /* 0x00007632858a7816 */ /* 0x040fe4000000008a */
[----:B------:R-:W-:Y:S02]  /*0960*/  SHF.L.U32 R149, R133, 0x10, RZ ;  /* 0x0000001085957819 */ /* 0x000fe400000006ff */
[----:B------:R-:W-:-:S02]  /*0970*/  PRMT R132, R120, 0x7632, R132 ;  /* 0x0000763278847816 */ /* 0x000fc40000000084 */
[C---:B------:R-:W-:Y:S02]  /*0980*/  PRMT R161, R121.reuse, 0x7632, R161 ;  /* 0x0000763279a17816 */ /* 0x040fe400000000a1 */
[----:B------:R-:W-:Y:S01]  /*0990*/  SHF.L.U32 R135, R121, 0x10, RZ ;  /* 0x0000001079877819 */ /* 0x000fe200000006ff */
[----:B------:R-:W-:Y:S01]  /*09a0*/  IMAD.WIDE.U32 R120, R125, 0x8, R164 ;  /* 0x000000087d787825 */ /* 0x000fe200078e00a4 */
[C---:B------:R-:W-:Y:S02]  /*09b0*/  PRMT R169, R124.reuse, 0x7632, R169 ;  /* 0x000076327ca97816 */ /* 0x040fe400000000a9 */
[----:B------:R-:W-:Y:S01]  /*09c0*/  SHF.L.U32 R211, R124, 0x10, RZ ;  /* 0x000000107cd37819 */ /* 0x000fe200000006ff */
[----:B------:R-:W-:Y:S01]  /*09d0*/  IMAD.WIDE.U32 R124, R175, 0x8, R164 ;  /* 0x00000008af7c7825 */ /* 0x000fe200078e00a4 */
[C---:B------:R-:W-:Y:S01]  /*09e0*/  PRMT R172, R126.reuse, 0x7632, R172 ;  /* 0x000076327eac7816 */ /* 0x040fe200000000ac */
[----:B------:R-:W5:Y:S01]  /*09f0*/  LDG.E.64 R120, desc[UR12][R120.64] ;  /* 0x0000000c78787981 */ /* 0x000f62000c1e1b00 */
[----:B------:R-:W-:-:S02]  /*0a00*/  SHF.L.U32 R207, R126, 0x10, RZ ;  /* 0x000000107ecf7819 */ /* 0x000fc400000006ff */
[----:B------:R-:W-:Y:S01]  /*0a10*/  PRMT R173, R127, 0x7632, R173 ;  /* 0x000076327fad7816 */ /* 0x000fe200000000ad */
[----:B------:R-:W-:Y:S01]  /*0a20*/  IMAD.WIDE.U32 R126, R3, 0x8, R164 ;  /* 0x00000008037e7825 */ /* 0x000fe200078e00a4 */
[C---:B------:R-:W-:Y:S01]  /*0a30*/  PRMT R163, R122.reuse, 0x7632, R163 ;  /* 0x000076327aa37816 */ /* 0x040fe200000000a3 */
[----:B------:R-:W5:Y:S01]  /*0a40*/  LDG.E.64 R124, desc[UR12][R124.64] ;  /* 0x0000000c7c7c7981 */ /* 0x000f62000c1e1b00 */
[----:B------:R-:W-:Y:S02]  /*0a50*/  SHF.L.U32 R133, R122, 0x10, RZ ;  /* 0x000000107a857819 */ /* 0x000fe400000006ff */
[C---:B------:R-:W-:Y:S01]  /*0a60*/  PRMT R128, R123.reuse, 0x7632, R128 ;  /* 0x000076327b807816 */ /* 0x040fe20000000080 */
[----:B------:R-:W5:Y:S01]  /*0a70*/  LDG.E.64 R126, desc[UR12][R126.64] ;  /* 0x0000000c7e7e7981 */ /* 0x000f62000c1e1b00 */
[----:B------:R-:W-:Y:S01]  /*0a80*/  SHF.L.U32 R167, R123, 0x10, RZ ;  /* 0x000000107ba77819 */ /* 0x000fe200000006ff */
[----:B------:R-:W-:-:S06]  /*0a90*/  IMAD.WIDE.U32 R122, R171, 0x8, R164 ;  /* 0x00000008ab7a7825 */ /* 0x000fcc00078e00a4 */
[----:B------:R-:W5:Y:S01]  /*0aa0*/  LDG.E.64 R122, desc[UR12][R122.64] ;  /* 0x0000000c7a7a7981 */ /* 0x000f62000c1e1b00 */
[----:B------:R-:W-:Y:S01]  /*0ab0*/  FSEL R197, R180, RZ, !P3 ;  /* 0x000000ffb4c57208 */ /* 0x000fe20005800000 */
[C---:B------:R-:W-:Y:S01]  /*0ac0*/  IMAD.U32 R165, R112.reuse, 0x10000, RZ ;  /* 0x0001000070a57824 */ /* 0x040fe200078e00ff */
[C---:B------:R-:W-:Y:S02]  /*0ad0*/  PRMT R175, R117.reuse, 0x7632, R175 ;  /* 0x0000763275af7816 */ /* 0x040fe400000000af */
[----:B------:R-:W-:Y:S02]  /*0ae0*/  SHF.L.U32 R203, R117, 0x10, RZ ;  /* 0x0000001075cb7819 */ /* 0x000fe400000006ff */
[C---:B------:R-:W-:Y:S02]  /*0af0*/  PRMT R177, R119.reuse, 0x7632, R177 ;  /* 0x0000763277b17816 */ /* 0x040fe400000000b1 */
[----:B------:R-:W-:Y:S02]  /*0b00*/  SHF.L.U32 R178, R119, 0x10, RZ ;  /* 0x0000001077b27819 */ /* 0x000fe400000006ff */
[----:B------:R-:W-:-:S02]  /*0b10*/  PRMT R117, R112, 0x7632, R117 ;  /* 0x0000763270757816 */ /* 0x000fc40000000075 */
[C---:B------:R-:W-:Y:S02]  /*0b20*/  PRMT R112, R114.reuse, 0x7632, R112 ;  /* 0x0000763272707816 */ /* 0x040fe40000000070 */
[----:B------:R-:W-:Y:S01]  /*0b30*/  SHF.L.U32 R119, R114, 0x10, RZ ;  /* 0x0000001072777819 */ /* 0x000fe200000006ff */
[C---:B------:R-:W-:Y:S01]  /*0b40*/  FADD.FTZ R223, -R197.reuse, R162 ;  /* 0x000000a2c5df7221 */ /* 0x040fe20000010100 */
[----:B------:R-:W-:Y:S02]  /*0b50*/  PRMT R114, R108, 0x7632, R114 ;  /* 0x000076326c727816 */ /* 0x000fe40000000072 */
[----:B------:R-:W-:Y:S01]  /*0b60*/  SHF.L.U32 R160, R160, 0x10, RZ ;  /* 0x00000010a0a07819 */ /* 0x000fe200000006ff */
[----:B------:R-:W-:Y:S01]  /*0b70*/  FADD.FTZ R3, -R197, R142 ;  /* 0x0000008ec5037221 */ /* 0x000fe20000010100 */
[C---:B------:R-:W-:Y:S02]  /*0b80*/  PRMT R179, R109.reuse, 0x7632, R179 ;  /* 0x000076326db37816 */ /* 0x040fe400000000b3 */
[----:B------:R-:W-:-:S02]  /*0b90*/  SHF.L.U32 R181, R109, 0x10, RZ ;  /* 0x000000106db57819 */ /* 0x000fc400000006ff */
[C---:B------:R-:W-:Y:S02]  /*0ba0*/  PRMT R109, R110.reuse, 0x7632, R109 ;  /* 0x000076326e6d7816 */ /* 0x040fe4000000006d */
[----:B------:R-:W-:Y:S01]  /*0bb0*/  SHF.L.U32 R189, R110, 0x10, RZ ;  /* 0x000000106ebd7819 */ /* 0x000fe200000006ff */
[----:B------:R-:W-:Y:S01]  /*0bc0*/  FADD.FTZ R225, -R197, R160 ;  /* 0x000000a0c5e17221 */ /* 0x000fe20000010100 */
[----:B------:R-:W-:Y:S01]  /*0bd0*/  PRMT R164, R116, 0x7632, R164 ;  /* 0x0000763274a47816 */ /* 0x000fe200000000a4 */
[----:B------:R-:W-:Y:S01]  /*0be0*/  IMAD.U32 R114, R114, 0x10000, RZ ;  /* 0x0001000072727824 */ /* 0x000fe200078e00ff */
[----:B------:R-:W-:Y:S01]  /*0bf0*/  PRMT R176, R118, 0x7632, R176 ;  /* 0x0000763276b07816 */ /* 0x000fe200000000b0 */
[----:B------:R-:W-:Y:S01]  /*0c00*/  FMUL.FTZ R157, R2, R223 ;  /* 0x000000df029d7220 */ /* 0x000fe20000410000 */
[----:B------:R-:W-:Y:S01]  /*0c10*/  PRMT R110, R111, 0x7632, R110 ;  /* 0x000076326f6e7816 */ /* 0x000fe2000000006e */
[----:B------:R-:W-:Y:S02]  /*0c20*/  IMAD.U32 R160, R16, 0x10000, RZ ;  /* 0x0001000010a07824 */ /* 0x000fe400078e00ff */
[----:B------:R-:W-:Y:S01]  /*0c30*/  FMUL.FTZ R3, R2, R3 ;  /* 0x0000000302037220 */ /* 0x000fe20000410000 */
[----:B------:R-:W-:-:S02]  /*0c40*/  IMAD.U32 R183, R108, 0x10000, RZ ;  /* 0x000100006cb77824 */ /* 0x000fc400078e00ff */
[----:B------:R-:W-:Y:S01]  /*0c50*/  FADD.FTZ R153, -R197, R168 ;  /* 0x000000a8c5997221 */ /* 0x000fe20000010100 */
[----:B------:R-:W-:Y:S01]  /*0c60*/  SHF.L.U32 R109, R109, 0x10, RZ ;  /* 0x000000106d6d7819 */ /* 0x000fe200000006ff */
[----:B------:R-:W-:Y:S01]  /*0c70*/  IMAD.U32 R140, R140, 0x10000, RZ ;  /* 0x000100008c8c7824 */ /* 0x000fe200078e00ff */
[----:B------:R-:W-:Y:S01]  /*0c80*/  SHF.L.U32 R118, R118, 0x10, RZ ;  /* 0x0000001076767819 */ /* 0x000fe200000006ff */
[----:B------:R-:W-:Y:S01]  /*0c90*/  IMAD.U32 R108, R169, 0x10000, RZ ;  /* 0x00010000a96c7824 */ /* 0x000fe200078e00ff */
[----:B------:R-:W-:Y:S01]  /*0ca0*/  SHF.L.U32 R191, R111, 0x10, RZ ;  /* 0x000000106fbf7819 */ /* 0x000fe200000006ff */
[----:B------:R-:W-:Y:S01]  /*0cb0*/  IMAD.U32 R205, R116, 0x10000, RZ ;  /* 0x0001000074cd7824 */ /* 0x000fe200078e00ff */
[----:B------:R-:W-:Y:S01]  /*0cc0*/  SHF.L.U32 R148, R148, 0x10, RZ ;  /* 0x0000001094947819 */ /* 0x000fe200000006ff */
[----:B------:R-:W-:Y:S01]  /*0cd0*/  IMAD.U32 R164, R164, 0x10000, RZ ;  /* 0x00010000a4a47824 */ /* 0x000fe200078e00ff */
[----:B------:R-:W-:Y:S01]  /*0ce0*/  SHF.L.U32 R166, R166, 0x10, RZ ;  /* 0x00000010a6a67819 */ /* 0x000fe200000006ff */
[----:B------:R-:W-:Y:S01]  /*0cf0*/  FADD.FTZ R193, -R197, R114 ;  /* 0x00000072c5c17221 */ /* 0x000fe20000010100 */
[----:B------:R-:W-:Y:S01]  /*0d00*/  SHF.L.U32 R170, R170, 0x10, RZ ;  /* 0x00000010aaaa7819 */ /* 0x000fe200000006ff */
[-C--:B------:R-:W-:Y:S01]  /*0d10*/  FMUL.FTZ R156, R156, R143.reuse ;  /* 0x0000008f9c9c7220 */ /* 0x080fe20000410000 */
[----:B------:R-:W-:Y:S01]  /*0d20*/  SHF.L.U32 R172, R172, 0x10, RZ ;  /* 0x00000010acac7819 */ /* 0x000fe200000006ff */
[----:B------:R-:W-:Y:S01]  /*0d30*/  FADD.FTZ R68, R68, R143 ;  /* 0x0000008f44447221 */ /* 0x000fe20000010000 */
[----:B------:R-:W-:Y:S01]  /*0d40*/  SHF.L.U32 R213, R173, 0x10, RZ ;  /* 0x00000010add57819 */ /* 0x000fe200000006ff */
[----:B------:R-:W-:Y:S01]  /*0d50*/  FFMA.FTZ R32, R157, R143, R32 ;  /* 0x0000008f9d207223 */ /* 0x000fe20000010020 */
[----:B------:R-:W-:-:S02]  /*0d60*/  SHF.L.U32 R187, R175, 0x10, RZ ;  /* 0x00000010afbb7819 */ /* 0x000fc400000006ff */
[----:B------:R-:W-:Y:S02]  /*0d70*/  SHF.L.U32 R176, R176, 0x10, RZ ;  /* 0x00000010b0b07819 */ /* 0x000fe400000006ff */
[----:B------:R-:W-:Y:S02]  /*0d80*/  SHF.L.U32 R201, R177, 0x10, RZ ;  /* 0x00000010b1c97819 */ /* 0x000fe400000006ff */
[----:B------:R-:W-:Y:S02]  /*0d90*/  SHF.L.U32 R179, R179, 0x10, RZ ;  /* 0x00000010b3b37819 */ /* 0x000fe400000006ff */
[----:B------:R-:W-:Y:S01]  /*0da0*/  SHF.L.U32 R110, R110, 0x10, RZ ;  /* 0x000000106e6e7819 */ /* 0x000fe200000006ff */
[-C--:B------:R-:W-:Y:S01]  /*0db0*/  FMUL.FTZ R160, R160, R151.reuse ;  /* 0x00000097a0a07220 */ /* 0x080fe20000410000 */
[----:B------:R-:W-:Y:S01]  /*0dc0*/  FADD.FTZ R72, R72, R151 ;  /* 0x0000009748487221 */ /* 0x000fe20000010000 */
[----:B------:R-:W-:Y:S01]  /*0dd0*/  FFMA.FTZ R28, R3, R151, R28 ;  /* 0x00000097031c7223 */ /* 0x000fe2000001001c */
[----:B------:R-:W-:Y:S01]  /*0de0*/  SHF.L.U32 R114, R19, 0x10, RZ ;  /* 0x0000001013727819 */ /* 0x000fe200000006ff */
[----:B------:R-:W-:Y:S01]  /*0df0*/  FMUL.FTZ R155, R2, R153 ;  /* 0x00000099029b7220 */ /* 0x000fe20000410000 */
[----:B------:R-:W-:Y:S01]  /*0e00*/  PRMT R143, R18, 0x7632, R143 ;  /* 0x00007632128f7816 */ /* 0x000fe2000000008f */
[C---:B------:R-:W-:Y:S01]  /*0e10*/  FADD.FTZ R217, -R197.reuse, R140 ;  /* 0x0000008cc5d97221 */ /* 0x040fe20000010100 */
        /* <DEDUP_REMOVED lines=27> */
[----:B------:R-:W-:-:S02]  /*0fd0*/  PRMT R108, R104, 0x7632, R108 ;  /* 0x00007632686c7816 */ /* 0x000fc4000000006c */
[----:B------:R-:W-:Y:S01]  /*0fe0*/  SHF.L.U32 R199, R104, 0x10, RZ ;  /* 0x0000001068c77819 */ /* 0x000fe200000006ff */
[-C--:B------:R-:W-:Y:S01]  /*0ff0*/  FMUL.FTZ R153, R114, R141.reuse ;  /* 0x0000008d72997220 */ /* 0x080fe20000410000 */
[----:B------:R-:W-:Y:S01]  /*1000*/  PRMT R104, R106, 0x7632, R104 ;  /* 0x000076326a687816 */ /* 0x000fe20000000068 */
[----:B------:R-:W-:Y:S01]  /*1010*/  FADD.FTZ R70, R70, R141 ;  /* 0x0000008d46467221 */ /* 0x000fe20000010000 */
[----:B------:R-:W-:Y:S01]  /*1020*/  SHF.L.U32 R197, R106, 0x10, RZ ;  /* 0x000000106ac57819 */ /* 0x000fe200000006ff */
[----:B------:R-:W-:Y:S01]  /*1030*/  FFMA.FTZ R34, R155, R141, R34 ;  /* 0x0000008d9b227223 */ /* 0x000fe20000010022 */
[----:B------:R-:W-:Y:S01]  /*1040*/  SHF.L.U32 R136, R136, 0x10, RZ ;  /* 0x0000001088887819 */ /* 0x000fe200000006ff */
[----:B------:R-:W-:Y:S01]  /*1050*/  IMAD.U32 R143, R143, 0x10000, RZ ;  /* 0x000100008f8f7824 */ /* 0x000fe200078e00ff */
[----:B------:R-:W-:Y:S01]  /*1060*/  SHF.L.U32 R106, R139, 0x10, RZ ;  /* 0x000000108b6a7819 */ /* 0x000fe200000006ff */
[----:B------:R-:W-:Y:S01]  /*1070*/  FMUL.FTZ R150, R2, R225 ;  /* 0x000000e102967220 */ /* 0x000fe20000410000 */
[----:B------:R-:W-:-:S02]  /*1080*/  IMAD.U32 R151, R151, 0x10000, RZ ;  /* 0x0001000097977824 */ /* 0x000fc400078e00ff */
[----:B------:R-:W-:Y:S01]  /*1090*/  FMUL.FTZ R154, R2, R217 ;  /* 0x000000d9029a7220 */ /* 0x000fe20000410000 */
[----:B------:R-:W-:Y:S01]  /*10a0*/  PRMT R142, R19, 0x7632, R142 ;  /* 0x00007632138e7816 */ /* 0x000fe2000000008e */
[----:B------:R-:W-:Y:S02]  /*10b0*/  IMAD.U32 R140, R20, 0x10000, RZ ;  /* 0x00010000148c7824 */ /* 0x000fe400078e00ff */
[----:B------:R-:W-:Y:S01]  /*10c0*/  FMUL.FTZ R141, R2, R211 ;  /* 0x000000d3028d7220 */ /* 0x000fe20000410000 */
[-C--:B------:R-:W-:Y:S01]  /*10d0*/  FMUL.FTZ R143, R143, R136.reuse ;  /* 0x000000888f8f7220 */ /* 0x080fe20000410000 */
[----:B------:R-:W-:Y:S01]  /*10e0*/  FADD.FTZ R69, R69, R136 ;  /* 0x0000008845457221 */ /* 0x000fe20000010000 */
[----:B------:R-:W-:Y:S01]  /*10f0*/  FFMA.FTZ R33, R150, R136, R33 ;  /* 0x0000008896217223 */ /* 0x000fe20000010021 */
[-C--:B------:R-:W-:Y:S01]  /*1100*/  FMUL.FTZ R151, R151, R106.reuse ;  /* 0x0000006a97977220 */ /* 0x080fe20000410000 */
[----:B------:R-:W-:Y:S01]  /*1110*/  FADD.FTZ R73, R73, R106 ;  /* 0x0000006a49497221 */ /* 0x000fe20000010000 */
[----:B------:R-:W-:Y:S01]  /*1120*/  FFMA.FTZ R29, R154, R106, R29 ;  /* 0x0000006a9a1d7223 */ /* 0x000fe2000001001d */
[----:B------:R-:W-:Y:S01]  /*1130*/  SHF.L.U32 R142, R142, 0x10, RZ ;  /* 0x000000108e8e7819 */ /* 0x000fe200000006ff */
[-C--:B------:R-:W-:Y:S01]  /*1140*/  FMUL.FTZ R140, R140, R137.reuse ;  /* 0x000000898c8c7220 */ /* 0x080fe20000410000 */
[----:B------:R-:W-:Y:S01]  /*1150*/  SHF.L.U32 R134, R134, 0x10, RZ ;  /* 0x0000001086867819 */ /* 0x000fe200000006ff */
[----:B------:R-:W-:Y:S01]  /*1160*/  FADD.FTZ R64, R64, R137 ;  /* 0x0000008940407221 */ /* 0x000fe20000010000 */
[----:B------:R-:W-:Y:S01]  /*1170*/  FFMA.FTZ R36, R141, R137, R36 ;  /* 0x000000898d247223 */ /* 0x000fe20000010024 */
[----:B------:R-:W-:Y:S01]  /*1180*/  SHF.L.U32 R136, R22, 0x10, RZ ;  /* 0x0000001016887819 */ /* 0x000fe200000006ff */
[----:B------:R-:W-:Y:S01]  /*1190*/  FMUL.FTZ R148, R2, R227 ;  /* 0x000000e302947220 */ /* 0x000fe20000410000 */
[----:B------:R-:W-:Y:S01]  /*11a0*/  PRMT R106, R20, 0x7632, R106 ;  /* 0x00007632146a7816 */ /* 0x000fe2000000006a */
[C---:B------:R-:W-:Y:S01]  /*11b0*/  FMUL.FTZ R137, R2.reuse, R207 ;  /* 0x000000cf02897220 */ /* 0x040fe20000410000 */
[----:B------:R-:W-:Y:S01]  /*11c0*/  SHF.L.U32 R118, R23, 0x10, RZ ;  /* 0x0000001017767819 */ /* 0x000fe200000006ff */
        /* <DEDUP_REMOVED lines=8> */
[----:B------:R-:W-:-:S02]  /*1250*/  IMAD.U32 R106, R106, 0x10000, RZ ;  /* 0x000100006a6a7824 */ /* 0x000fc400078e00ff */
[----:B------:R-:W-:Y:S01]  /*1260*/  FMUL.FTZ R133, R118, R167 ;  /* 0x000000a776857220 */ /* 0x000fe20000410000 */
[----:B------:R-:W-:Y:S01]  /*1270*/  FMUL.FTZ R134, R2, R229 ;  /* 0x000000e502867220 */ /* 0x000fe20000410000 */
[-C--:B------:R-:W-:Y:S01]  /*1280*/  FMUL.FTZ R158, R158, R149.reuse ;  /* 0x000000959e9e7220 */ /* 0x080fe20000410000 */
[--C-:B------:R-:W-:Y:S01]  /*1290*/  FADD.FTZ R74, R74, R149.reuse ;  /* 0x000000954a4a7221 */ /* 0x100fe20000010000 */
[----:B------:R-:W-:Y:S01]  /*12a0*/  FFMA.FTZ R30, R159, R149, R30 ;  /* 0x000000959f1e7223 */ /* 0x000fe2000001001e */
[----:B------:R-:W-:Y:S02]  /*12b0*/  PRMT R118, R21, 0x7632, R118 ;  /* 0x0000763215767816 */ /* 0x000fe40000000076 */
[----:B------:R-:W-:Y:S01]  /*12c0*/  PRMT R149, R17, 0x7632, R149 ;  /* 0x0000763211957816 */ /* 0x000fe20000000095 */
[-C--:B------:R-:W-:Y:S01]  /*12d0*/  FMUL.FTZ R132, R106, R114.reuse ;  /* 0x000000726a847220 */ /* 0x080fe20000410000 */
[----:B------:R-:W-:Y:S01]  /*12e0*/  FADD.FTZ R65, R65, R114 ;  /* 0x0000007241417221 */ /* 0x000fe20000010000 */
[----:B------:R-:W-:Y:S01]  /*12f0*/  FFMA.FTZ R37, R134, R114, R37 ;  /* 0x0000007286257223 */ /* 0x000fe20000010025 */
[----:B------:R-:W-:-:S02]  /*1300*/  SHF.L.U32 R106, R118, 0x10, RZ ;  /* 0x00000010766a7819 */ /* 0x000fc400000006ff */
[----:B------:R-:W-:Y:S01]  /*1310*/  SHF.L.U32 R114, R161, 0x10, RZ ;  /* 0x00000010a1727819 */ /* 0x000fe200000006ff */
[----:B------:R-:W-:Y:S01]  /*1320*/  FMUL.FTZ R152, R2, R221 ;  /* 0x000000dd02987220 */ /* 0x000fe20000410000 */
[----:B------:R-:W-:Y:S02]  /*1330*/  SHF.L.U32 R149, R149, 0x10, RZ ;  /* 0x0000001095957819 */ /* 0x000fe400000006ff */
[----:B------:R-:W-:Y:S01]  /*1340*/  SHF.L.U32 R138, R138, 0x10, RZ ;  /* 0x000000108a8a7819 */ /* 0x000fe200000006ff */
[----:B------:R-:W-:Y:S01]  /*1350*/  FMUL.FTZ R161, R106, R114 ;  /* 0x000000726aa17220 */ /* 0x000fe20000410000 */
[----:B------:R-:W-:Y:S02]  /*1360*/  SHF.L.U32 R171, R113, 0x10, RZ ;  /* 0x0000001071ab7819 */ /* 0x000fe400000006ff */
[----:B------:R-:W-:Y:S01]  /*1370*/  SHF.L.U32 R106, R25, 0x10, RZ ;  /* 0x00000010196a7819 */ /* 0x000fe200000006ff */
[-C--:B------:R-:W-:Y:S01]  /*1380*/  FMUL.FTZ R149, R149, R138.reuse ;  /* 0x0000008a95957220 */ /* 0x080fe20000410000 */
[----:B------:R-:W-:Y:S01]  /*1390*/  FADD.FTZ R75, R75, R138 ;  /* 0x0000008a4b4b7221 */ /* 0x000fe20000010000 */
[----:B------:R-:W-:Y:S01]  /*13a0*/  FFMA.FTZ R31, R152, R138, R31 ;  /* 0x0000008a981f7223 */ /* 0x000fe2000001001f */
[----:B------:R-:W-:Y:S01]  /*13b0*/  SHF.L.U32 R138, R21, 0x10, RZ ;  /* 0x00000010158a7819 */ /* 0x000fe200000006ff */
[----:B------:R-:W-:Y:S01]  /*13c0*/  FMUL.FTZ R139, R2, R209 ;  /* 0x000000d1028b7220 */ /* 0x000fe20000410000 */
[----:B------:R-:W-:Y:S01]  /*13d0*/  SHF.L.U32 R118, R163, 0x10, RZ ;  /* 0x00000010a3767819 */ /* 0x000fe200000006ff */
[----:B------:R-:W-:Y:S01]  /*13e0*/  FMUL.FTZ R163, R106, R171 ;  /* 0x000000ab6aa37220 */ /* 0x000fe20000410000 */
[----:B------:R-:W-:Y:S01]  /*13f0*/  FADD.FTZ R66, R66, R135 ;  /* 0x0000008742427221 */ /* 0x000fe20000010000 */
[-C--:B------:R-:W-:Y:S01]  /*1400*/  FMUL.FTZ R138, R138, R135.reuse ;  /* 0x000000878a8a7220 */ /* 0x080fe20000410000 */
[----:B------:R-:W-:Y:S01]  /*1410*/  FFMA.FTZ R38, R139, R135, R38 ;  /* 0x000000878b267223 */ /* 0x000fe20000010026 */
[----:B------:R-:W-:Y:S01]  /*1420*/  PRMT R106, R24, 0x7632, R106 ;  /* 0x00007632186a7816 */ /* 0x000fe2000000006a */
[----:B------:R-:W-:Y:S01]  /*1430*/  FMUL.FTZ R135, R2, R169 ;  /* 0x000000a902877220 */ /* 0x000fe20000410000 */
[----:B------:R-:W-:Y:S01]  /*1440*/  PRMT R116, R113, 0x7632, R116 ;  /* 0x0000763271747816 */ /* 0x000fe20000000074 */
[----:B------:R-:W-:Y:S01]  /*1450*/  FADD.FTZ R62, R62, R167 ;  /* 0x000000a73e3e7221 */ /* 0x000fe20000010000 */
[----:B------:R-:W-:Y:S01]  /*1460*/  PRMT R113, R115, 0x7632, R113 ;  /* 0x0000763273717816 */ /* 0x000fe20000000071 */
[----:B------:R-:W-:Y:S01]  /*1470*/  FFMA.FTZ R42, R135, R167, R42 ;  /* 0x000000a7872a7223 */ /* 0x000fe2000001002a */
[----:B------:R-:W-:Y:S01]  /*1480*/  SHF.L.U32 R117, R117, 0x10, RZ ;  /* 0x0000001075757819 */ /* 0x000fe200000006ff */
[----:B------:R-:W-:Y:S01]  /*1490*/  IMAD.U32 R106, R106, 0x10000, RZ ;  /* 0x000100006a6a7824 */ /* 0x000fe200078e00ff */
[----:B------:R-:W-:Y:S01]  /*14a0*/  SHF.L.U32 R115, R115, 0x10, RZ ;  /* 0x0000001073737819 */ /* 0x000fe200000006ff */
[----:B------:R-:W-:Y:S01]  /*14b0*/  FMUL.FTZ R162, R2, R231 ;  /* 0x000000e702a27220 */ /* 0x000fe20000410000 */
[----:B------:R-:W-:Y:S01]  /*14c0*/  SHF.L.U32 R172, R27, 0x10, RZ ;  /* 0x000000101bac7819 */ /* 0x000fe200000006ff */
[----:B------:R-:W-:-:S02]  /*14d0*/  IMAD.U32 R166, R24, 0x10000, RZ ;  /* 0x0001000018a67824 */ /* 0x000fc400078e00ff */
[C---:B------:R-:W-:Y:S01]  /*14e0*/  FMUL.FTZ R167, R2.reuse, R205 ;  /* 0x000000cd02a77220 */ /* 0x040fe20000410000 */
[C---:B------:R-:W-:Y:S01]  /*14f0*/  FMUL.FTZ R175, R2.reuse, R175 ;  /* 0x000000af02af7220 */ /* 0x040fe20000410000 */
[----:B------:R-:W-:Y:S01]  /*1500*/  FMUL.FTZ R178, R2, R177 ;  /* 0x000000b102b27220 */ /* 0x000fe20000410000 */
[----:B------:R-:W-:Y:S01]  /*1510*/  FMUL.FTZ R177, R106, R117 ;  /* 0x000000756ab17220 */ /* 0x000fe20000410000 */
[----:B------:R-:W-:Y:S01]  /*1520*/  FADD.FTZ R67, R67, R114 ;  /* 0x0000007243437221 */ /* 0x000fe20000010000 */
[----:B------:R-:W-:Y:S01]  /*1530*/  FFMA.FTZ R39, R162, R114, R39 ;  /* 0x00000072a2277223 */ /* 0x000fe20000010027 */
[-C--:B------:R-:W-:Y:S01]  /*1540*/  FMUL.FTZ R166, R166, R165.reuse ;  /* 0x000000a5a6a67220 */ /* 0x080fe20000410000 */
[----:B------:R-:W-:Y:S01]  /*1550*/  FADD.FTZ R56, R56, R165 ;  /* 0x000000a538387221 */ /* 0x000fe20000010000 */
[----:B------:R-:W-:Y:S01]  /*1560*/  FFMA.FTZ R88, R167, R165, R88 ;  /* 0x000000a5a7587223 */ /* 0x000fe20000010058 */
[-C--:B------:R-:W-:Y:S01]  /*1570*/  FMUL.FTZ R172, R172, R115.reuse ;  /* 0x00000073acac7220 */ /* 0x080fe20000410000 */
[----:B------:R-:W-:Y:S01]  /*1580*/  FADD.FTZ R54, R54, R115 ;  /* 0x0000007336367221 */ /* 0x000fe20000010000 */
[----:B------:R-:W-:Y:S01]  /*1590*/  FFMA.FTZ R86, R175, R115, R86 ;  /* 0x00000073af567223 */ /* 0x000fe20000010056 */
[----:B------:R-:W-:Y:S01]  /*15a0*/  FADD.FTZ R106, RZ, R160 ;  /* 0x000000a0ff6a7221 */ /* 0x000fe20000010000 */
[----:B------:R-:W-:Y:S01]  /*15b0*/  FMUL.FTZ R165, R2, R203 ;  /* 0x000000cb02a57220 */ /* 0x000fe20000410000 */
[----:B------:R-:W-:Y:S01]  /*15c0*/  SHF.L.U32 R114, R26, 0x10, RZ ;  /* 0x000000101a727819 */ /* 0x000fe200000006ff */
[----:B------:R-:W-:Y:S01]  /*15d0*/  FFMA.FTZ R115, R3, R160, RZ ;  /* 0x000000a003737223 */ /* 0x000fe200000100ff */
[----:B------:R-:W-:Y:S01]  /*15e0*/  FADD.FTZ R57, R57, R117 ;  /* 0x0000007539397221 */ /* 0x000fe20000010000 */
[----:B------:R-:W-:Y:S01]  /*15f0*/  FFMA.FTZ R89, R178, R117, R89 ;  /* 0x00000075b2597223 */ /* 0x000fe20000010059 */
[----:B------:R-:W-:Y:S01]  /*1600*/  FADD.FTZ R117, R106, R151 ;  /* 0x000000976a757221 */ /* 0x000fe20000010000 */
[----:B------:R-:W-:Y:S01]  /*1610*/  FADD.FTZ R58, R58, R171 ;  /* 0x000000ab3a3a7221 */ /* 0x000fe20000010000 */
[----:B------:R-:W-:Y:S01]  /*1620*/  FFMA.FTZ R90, R165, R171, R90 ;  /* 0x000000aba55a7223 */ /* 0x000fe2000001005a */
[----:B------:R-:W-:Y:S01]  /*1630*/  FFMA.FTZ R106, R154, R151, R115 ;  /* 0x000000979a6a7223 */ /* 0x000fe20000010073 */
[----:B------:R-:W-:Y:S01]  /*1640*/  FMUL.FTZ R171, R114, R119 ;  /* 0x0000007772ab7220 */ /* 0x000fe20000410000 */
[----:B------:R-:W-:Y:S01]  /*1650*/  SHF.L.U32 R114, R112, 0x10, RZ ;  /* 0x0000001070727819 */ /* 0x000fe200000006ff */
[----:B------:R-:W-:Y:S01]  /*1660*/  FADD.FTZ R112, R117, R158 ;  /* 0x0000009e75707221 */ /* 0x000fe20000010000 */
[----:B------:R-:W-:Y:S01]  /*1670*/  FFMA.FTZ R115, R159, R158, R106 ;  /* 0x0000009e9f737223 */ /* 0x000fe2000001006a */
[----:B------:R-:W-:-:S02]  /*1680*/  SHF.L.U32 R117, R113, 0x10, RZ ;  /* 0x0000001071757819 */ /* 0x000fc400000006ff */
        /* <DEDUP_REMOVED lines=14> */
[----:B------:R-:W-:Y:S02]  /*1770*/  PRMT R169, R22, 0x7632, R169 ;  /* 0x0000763216a97816 */ /* 0x000fe400000000a9 */
[----:B------:R-:W-:Y:S01]  /*1780*/  FADD.FTZ R112, R113, R138 ;  /* 0x0000008a71707221 */ /* 0x000fe20000010000 */
[----:B------:R-:W-:Y:S02]  /*1790*/  FFMA.FTZ R113, R139, R138, R106 ;  /* 0x0000008a8b717223 */ /* 0x000fe4000001006a */
[----:B------:R-:W-:Y:S02]  /*17a0*/  IMAD.U32 R169, R169, 0x10000, RZ ;  /* 0x00010000a9a97824 */ /* 0x000fe400078e00ff */
[----:B------:R-:W-:Y:S01]  /*17b0*/  FADD.FTZ R115, R112, R161 ;  /* 0x000000a170737221 */ /* 0x000fe20000010000 */
[----:B------:R-:W-:Y:S01]  /*17c0*/  FFMA.FTZ R106, R162, R161, R113 ;  /* 0x000000a1a26a7223 */ /* 0x000fe20000010071 */
[----:B------:R-:W-:Y:S01]  /*17d0*/  PRMT R168, R23, 0x7632, R168 ;  /* 0x0000763217a87816 */ /* 0x000fe200000000a8 */
[----:B------:R-:W-:Y:S01]  /*17e0*/  FMUL.FTZ R169, R169, R118 ;  /* 0x00000076a9a97220 */ /* 0x000fe20000410000 */
[----:B------:R-:W-:Y:S01]  /*17f0*/  FADD.FTZ R112, R115, R136 ;  /* 0x0000008873707221 */ /* 0x000fe20000010000 */
[----:B------:R-:W-:Y:S01]  /*1800*/  FMUL.FTZ R164, R2, R215 ;  /* 0x000000d702a47220 */ /* 0x000fe20000410000 */
[----:B------:R-:W-:Y:S01]  /*1810*/  FFMA.FTZ R113, R137, R136, R106 ;  /* 0x0000008889717223 */ /* 0x000fe2000001006a */
[----:B------:R-:W-:Y:S01]  /*1820*/  SHF.L.U32 R168, R168, 0x10, RZ ;  /* 0x00000010a8a87819 */ /* 0x000fe200000006ff */
[----:B------:R-:W-:Y:S01]  /*1830*/  FADD.FTZ R112, R112, R169 ;  /* 0x000000a970707221 */ /* 0x000fe20000010000 */
[----:B------:R-:W-:Y:S01]  /*1840*/  SHF.L.U32 R128, R128, 0x10, RZ ;  /* 0x0000001080807819 */ /* 0x000fe200000006ff */
[----:B------:R-:W-:Y:S01]  /*1850*/  FFMA.FTZ R106, R164, R169, R113 ;  /* 0x000000a9a46a7223 */ /* 0x000fe20000010071 */
[----:B------:R-:W-:Y:S01]  /*1860*/  FMUL.FTZ R170, R2, R213 ;  /* 0x000000d502aa7220 */ /* 0x000fe20000410000 */
[----:B------:R-:W-:-:S02]  /*1870*/  FADD.FTZ R113, R112, R133 ;  /* 0x0000008570717221 */ /* 0x000fc40000010000 */
[----:B------:R-:W-:Y:S01]  /*1880*/  FMUL.FTZ R168, R168, R128 ;  /* 0x00000080a8a87220 */ /* 0x000fe20000410000 */
[----:B------:R-:W-:-:S03]  /*1890*/  FFMA.FTZ R115, R135, R133, R106 ;  /* 0x0000008587737223 */ /* 0x000fc6000001006a */
[----:B------:R-:W-:Y:S01]  /*18a0*/  FADD.FTZ R113, R113, R168 ;  /* 0x000000a871717221 */ /* 0x000fe20000010000 */
[----:B------:R-:W-:Y:S01]  /*18b0*/  FFMA.FTZ R112, R170, R168, R115 ;  /* 0x000000a8aa707223 */ /* 0x000fe20000010073 */
[----:B------:R-:W-:Y:S02]  /*18c0*/  PRMT R174, R25, 0x7632, R174 ;  /* 0x0000763219ae7816 */ /* 0x000fe400000000ae */
[----:B------:R-:W-:Y:S01]  /*18d0*/  FADD.FTZ R106, R113, R166 ;  /* 0x000000a6716a7221 */ /* 0x000fe20000010000 */
[----:B------:R-:W-:Y:S01]  /*18e0*/  PRMT R110, R105, 0x7632, R110 ;  /* 0x00007632696e7816 */ /* 0x000fe2000000006e */
[----:B------:R-:W-:Y:S01]  /*18f0*/  FFMA.FTZ R113, R167, R166, R112 ;  /* 0x000000a6a7717223 */ /* 0x000fe20000010070 */
[----:B------:R-:W-:Y:S01]  /*1900*/  SHF.L.U32 R179, R105, 0x10, RZ ;  /* 0x0000001069b37819 */ /* 0x000fe200000006ff */
[----:B------:R-:W-:Y:S01]  /*1910*/  FMUL.FTZ R191, R2, R191 ;  /* 0x000000bf02bf7220 */ /* 0x000fe20000410000 */
[C---:B------:R-:W-:Y:S01]  /*1920*/  PRMT R105, R107.reuse, 0x7632, R105 ;  /* 0x000076326b697816 */ /* 0x040fe20000000069 */
[----:B------:R-:W-:Y:S01]  /*1930*/  IMAD.U32 R107, R107, 0x10000, RZ ;  /* 0x000100006b6b7824 */ /* 0x000fe200078e00ff */
[----:B------:R-:W-:Y:S01]  /*1940*/  SHF.L.U32 R188, R147, 0x10, RZ ;  /* 0x0000001093bc7819 */ /* 0x000fe200000006ff */
[----:B------:R-:W-:Y:S01]  /*1950*/  FADD.FTZ R106, R106, R177 ;  /* 0x000000b16a6a7221 */ /* 0x000fe20000010000 */
[----:B------:R-:W-:-:S02]  /*1960*/  SHF.L.U32 R174, R174, 0x10, RZ ;  /* 0x00000010aeae7819 */ /* 0x000fc400000006ff */
[----:B------:R-:W-:Y:S01]  /*1970*/  SHF.L.U32 R116, R116, 0x10, RZ ;  /* 0x0000001074747819 */ /* 0x000fe200000006ff */
[----:B------:R-:W-:Y:S01]  /*1980*/  FFMA.FTZ R112, R178, R177, R113 ;  /* 0x000000b1b2707223 */ /* 0x000fe20000010071 */
[----:B------:R-:W-:Y:S01]  /*1990*/  FMUL.FTZ R176, R2, R187 ;  /* 0x000000bb02b07220 */ /* 0x000fe20000410000 */
[----:B------:R-:W-:Y:S01]  /*19a0*/  PRMT R187, R26, 0x7632, R187 ;  /* 0x000076321abb7816 */ /* 0x000fe200000000bb */
[-C--:B------:R-:W-:Y:S01]  /*19b0*/  FMUL.FTZ R188, R188, R107.reuse ;  /* 0x0000006bbcbc7220 */ /* 0x080fe20000410000 */
[----:B------:R-:W-:Y:S01]  /*19c0*/  FADD.FTZ R46, R46, R107 ;  /* 0x0000006b2e2e7221 */ /* 0x000fe20000010000 */
[----:B------:R-:W-:Y:S01]  /*19d0*/  FFMA.FTZ R78, R191, R107, R78 ;  /* 0x0000006bbf4e7223 */ /* 0x000fe2000001004e */
[----:B------:R-:W-:Y:S01]  /*19e0*/  FMUL.FTZ R174, R174, R116 ;  /* 0x00000074aeae7220 */ /* 0x000fe20000410000 */
[----:B------:R-:W-:Y:S01]  /*19f0*/  FADD.FTZ R107, R106, R163 ;  /* 0x000000a36a6b7221 */ /* 0x000fe20000010000 */
[----:B------:R-:W-:Y:S01]  /*1a00*/  FFMA.FTZ R113, R165, R163, R112 ;  /* 0x000000a3a5717223 */ /* 0x000fe20000010070 */
[----:B------:R-:W-:Y:S01]  /*1a10*/  IMAD.U32 R187, R187, 0x10000, RZ ;  /* 0x00010000bbbb7824 */ /* 0x000fe200078e00ff */
[----:B------:R-:W-:Y:S01]  /*1a20*/  SHF.L.U32 R112, R108, 0x10, RZ ;  /* 0x000000106c707819 */ /* 0x000fe200000006ff */
[----:B------:R-:W-:Y:S01]  /*1a30*/  FADD.FTZ R106, R107, R174 ;  /* 0x000000ae6b6a7221 */ /* 0x000fe20000010000 */
[----:B------:R-:W-:Y:S01]  /*1a40*/  FMUL.FTZ R173, R2, R173 ;  /* 0x000000ad02ad7220 */ /* 0x000fe20000410000 */
[C---:B------:R-:W-:Y:S01]  /*1a50*/  FFMA.FTZ R108, R176.reuse, R174, R113 ;  /* 0x000000aeb06c7223 */ /* 0x040fe20000010071 */
[--C-:B------:R-:W-:Y:S01]  /*1a60*/  FADD.FTZ R59, R59, R116.reuse ;  /* 0x000000743b3b7221 */ /* 0x100fe20000010000 */
[----:B------:R-:W-:Y:S01]  /*1a70*/  FFMA.FTZ R91, R176, R116, R91 ;  /* 0x00000074b05b7223 */ /* 0x000fe2000001005b */
[----:B------:R-:W-:Y:S01]  /*1a80*/  PRMT R116, R27, 0x7632, R116 ;  /* 0x000076321b747816 */ /* 0x000fe20000000074 */
[----:B------:R-:W-:Y:S01]  /*1a90*/  FMUL.FTZ R187, R187, R114 ;  /* 0x00000072bbbb7220 */ /* 0x000fe20000410000 */
[----:B------:R-:W-:Y:S01]  /*1aa0*/  FADD.FTZ R106, R106, R171 ;  /* 0x000000ab6a6a7221 */ /* 0x000fe20000010000 */
[----:B------:R-:W-:Y:S01]  /*1ab0*/  FMUL.FTZ R186, R2, R185 ;  /* 0x000000b902ba7220 */ /* 0x000fe20000410000 */
[----:B------:R-:W-:Y:S01]  /*1ac0*/  FFMA.FTZ R107, R173, R171, R108 ;  /* 0x000000abad6b7223 */ /* 0x000fe2000001006c */
[----:B------:R-:W-:Y:S01]  /*1ad0*/  SHF.L.U32 R116, R116, 0x10, RZ ;  /* 0x0000001074747819 */ /* 0x000fe200000006ff */
[----:B------:R-:W-:-:S02]  /*1ae0*/  FADD.FTZ R113, R106, R187 ;  /* 0x000000bb6a717221 */ /* 0x000fc40000010000 */
[----:B------:R-:W-:Y:S01]  /*1af0*/  FFMA.FTZ R106, R186, R187, R107 ;  /* 0x000000bbba6a7223 */ /* 0x000fe2000001006b */
[C---:B------:R-:W-:Y:S01]  /*1b00*/  PRMT R190, R144.reuse, 0x7632, R190 ;  /* 0x0000763290be7816 */ /* 0x040fe200000000be */
[----:B------:R-:W-:Y:S02]  /*1b10*/  IMAD.U32 R182, R144, 0x10000, RZ ;  /* 0x0001000090b67824 */ /* 0x000fe400078e00ff */
[----:B------:R-:W-:Y:S01]  /*1b20*/  FMUL.FTZ R185, R116, R117 ;  /* 0x0000007574b97220 */ /* 0x000fe20000410000 */
[----:B------:R-:W-:Y:S01]  /*1b30*/  FADD.FTZ R108, R113, R172 ;  /* 0x000000ac716c7221 */ /* 0x000fe20000010000 */
[----:B------:R-:W-:Y:S01]  /*1b40*/  FADD.FTZ R53, R53, R114 ;  /* 0x0000007235357221 */ /* 0x000fe20000010000 */
[----:B------:R-:W-:Y:S01]  /*1b50*/  FFMA.FTZ R85, R186, R114, R85 ;  /* 0x00000072ba557223 */ /* 0x000fe20000010055 */
[----:B------:R-:W-:Y:S01]  /*1b60*/  FMUL.FTZ R184, R2, R201 ;  /* 0x000000c902b87220 */ /* 0x000fe20000410000 */
[----:B------:R-:W-:Y:S01]  /*1b70*/  SHF.L.U32 R180, R145, 0x10, RZ ;  /* 0x0000001091b47819 */ /* 0x000fe200000006ff */
[----:B------:R-:W-:Y:S01]  /*1b80*/  FFMA.FTZ R107, R175, R172, R106 ;  /* 0x000000acaf6b7223 */ /* 0x000fe2000001006a */
[----:B------:R-:W-:Y:S01]  /*1b90*/  SHF.L.U32 R114, R146, 0x10, RZ ;  /* 0x0000001092727819 */ /* 0x000fe200000006ff */
[----:B------:R-:W-:Y:S01]  /*1ba0*/  FMUL.FTZ R181, R2, R181 ;  /* 0x000000b502b57220 */ /* 0x000fe20000410000 */
[----:B------:R-:W-:Y:S01]  /*1bb0*/  FMUL.FTZ R182, R182, R199 ;  /* 0x000000c7b6b67220 */ /* 0x000fe20000410000 */
[----:B------:R-:W-:-:S02]  /*1bc0*/  IMAD.U32 R190, R190, 0x10000, RZ ;  /* 0x00010000bebe7824 */ /* 0x000fc400078e00ff */
[----:B------:R-:W-:Y:S01]  /*1bd0*/  FADD.FTZ R113, R108, R185 ;  /* 0x000000b96c717221 */ /* 0x000fe20000010000 */
[----:B------:R-:W-:Y:S01]  /*1be0*/  FMUL.FTZ R183, R2, R183 ;  /* 0x000000b702b77220 */ /* 0x000fe20000410000 */
[----:B------:R-:W-:Y:S01]  /*1bf0*/  FFMA.FTZ R106, R184, R185, R107 ;  /* 0x000000b9b86a7223 */ /* 0x000fe2000001006b */
[-C--:B------:R-:W-:Y:S01]  /*1c00*/  FMUL.FTZ R180, R180, R179.reuse ;  /* 0x000000b3b4b47220 */ /* 0x080fe20000410000 */
[----:B------:R-:W-:Y:S01]  /*1c10*/  FADD.FTZ R50, R50, R179 ;  /* 0x000000b332327221 */ /* 0x000fe20000010000 */
[----:B------:R-:W-:Y:S01]  /*1c20*/  FFMA.FTZ R82, R181, R179, R82 ;  /* 0x000000b3b5527223 */ /* 0x000fe20000010052 */
[----:B------:R-:W-:Y:S01]  /*1c30*/  FMUL.FTZ R179, R114, R197 ;  /* 0x000000c572b37220 */ /* 0x000fe20000410000 */
[----:B------:R-:W-:Y:S01]  /*1c40*/  PRMT R114, R145, 0x7632, R114 ;  /* 0x0000763291727816 */ /* 0x000fe20000000072 */
[----:B------:R-:W-:Y:S01]  /*1c50*/  FMUL.FTZ R190, R190, R112 ;  /* 0x00000070bebe7220 */ /* 0x000fe20000410000 */
[----:B------:R-:W-:Y:S01]  /*1c60*/  FADD.FTZ R107, R113, R182 ;  /* 0x000000b6716b7221 */ /* 0x000fe20000010000 */
[C---:B------:R-:W-:Y:S01]  /*1c70*/  FMUL.FTZ R192, R2.reuse, R193 ;  /* 0x000000c102c07220 */ /* 0x040fe20000410000 */
[----:B------:R-:W-:Y:S01]  /*1c80*/  FFMA.FTZ R113, R183, R182, R106 ;  /* 0x000000b6b7717223 */ /* 0x000fe2000001006a */
[----:B------:R-:W-:Y:S01]  /*1c90*/  FMUL.FTZ R189, R2, R189 ;  /* 0x000000bd02bd7220 */ /* 0x000fe20000410000 */
[----:B------:R-:W-:Y:S01]  /*1ca0*/  SHF.L.U32 R114, R114, 0x10, RZ ;  /* 0x0000001072727819 */ /* 0x000fe200000006ff */
[----:B------:R-:W-:Y:S01]  /*1cb0*/  FADD.FTZ R107, R107, R190 ;  /* 0x000000be6b6b7221 */ /* 0x000fe20000010000 */
[----:B------:R-:W-:Y:S01]  /*1cc0*/  SHF.L.U32 R110, R110, 0x10, RZ ;  /* 0x000000106e6e7819 */ /* 0x000fe200000006ff */
[----:B------:R-:W-:Y:S01]  /*1cd0*/  FFMA.FTZ R106, R192, R190, R113 ;  /* 0x000000bec06a7223 */ /* 0x000fe20000010071 */
[--C-:B------:R-:W-:Y:S01]  /*1ce0*/  FADD.FTZ R44, R44, R197.reuse ;  /* 0x000000c52c2c7221 */ /* 0x100fe20000010000 */
[----:B------:R-:W-:Y:S01]  /*1cf0*/  FFMA.FTZ R76, R189, R197, R76 ;  /* 0x000000c5bd4c7223 */ /* 0x000fe2000001004c */
[----:B------:R-:W-:Y:S01]  /*1d00*/  SHF.L.U32 R108, R104, 0x10, RZ ;  /* 0x00000010686c7819 */ /* 0x000fe200000006ff */
[----:B------:R-:W-:Y:S01]  /*1d10*/  FADD.FTZ R104, R107, R180 ;  /* 0x000000b46b687221 */ /* 0x000fe20000010000 */
[----:B------:R-:W-:Y:S01]  /*1d20*/  PRMT R197, R146, 0x7632, R197 ;  /* 0x0000763292c57816 */ /* 0x000fe200000000c5 */
[----:B------:R-:W-:Y:S01]  /*1d30*/  FMUL.FTZ R193, R114, R110 ;  /* 0x0000006e72c17220 */ /* 0x000fe20000410000 */
[----:B------:R-:W-:Y:S01]  /*1d40*/  FMUL.FTZ R194, R2, R195 ;  /* 0x000000c302c27220 */ /* 0x000fe20000410000 */
[----:B------:R-:W-:-:S02]  /*1d50*/  FFMA.FTZ R107, R181, R180, R106 ;  /* 0x000000b4b56b7223 */ /* 0x000fc4000001006a */
[----:B------:R-:W-:Y:S02]  /*1d60*/  IMAD.U32 R197, R197, 0x10000, RZ ;  /* 0x00010000c5c57824 */ /* 0x000fe400078e00ff */
[----:B------:R-:W-:Y:S01]  /*1d70*/  FADD.FTZ R104, R104, R193 ;  /* 0x000000c168687221 */ /* 0x000fe20000010000 */
[----:B------:R-:W-:Y:S01]  /*1d80*/  FFMA.FTZ R106, R194, R193, R107 ;  /* 0x000000c1c26a7223 */ /* 0x000fe2000001006b */
[----:B------:R-:W-:Y:S01]  /*1d90*/  PRMT R195, R147, 0x7632, R195 ;  /* 0x0000763293c37816 */ /* 0x000fe200000000c3 */
[----:B------:R-:W-:Y:S01]  /*1da0*/  FMUL.FTZ R197, R197, R108 ;  /* 0x0000006cc5c57220 */ /* 0x000fe20000410000 */
[----:B------:R-:W-:Y:S01]  /*1db0*/  FMUL.FTZ R196, R2, R111 ;  /* 0x0000006f02c47220 */ /* 0x000fe20000410000 */
[----:B------:R-:W-:Y:S01]  /*1dc0*/  FADD.FTZ R104, R104, R179 ;  /* 0x000000b368687221 */ /* 0x000fe20000010000 */
[----:B------:R-:W-:Y:S01]  /*1dd0*/  FFMA.FTZ R106, R189, R179, R106 ;  /* 0x000000b3bd6a7223 */ /* 0x000fe2000001006a */
[----:B------:R-:W-:Y:S01]  /*1de0*/  FADD.FTZ R51, R51, R110 ;  /* 0x0000006e33337221 */ /* 0x000fe20000010000 */
[----:B------:R-:W-:Y:S01]  /*1df0*/  FFMA.FTZ R83, R194, R110, R83 ;  /* 0x0000006ec2537223 */ /* 0x000fe20000010053 */
        /* <DEDUP_REMOVED lines=27> */
.L_x_765:
[----:B-----5:R-:W-:Y:S01]  /*1fb0*/  ISETP.GE.AND P2, PT, R131, 0x1, PT ;  /* 0x000000018300780c */ /* 0x020fe20003f46270 */
[----:B------:R-:W-:Y:S01]  /*1fc0*/  IMAD.MOV.U32 R106, RZ, RZ, RZ ;  /* 0x000000ffff6a7224 */ /* 0x000fe200078e00ff */
[----:B------:R-:W-:Y:S02]  /*1fd0*/  MOV R130, UR7 ;  /* 0x0000000700827c02 */ /* 0x000fe40008000f00 */
[----:B------:R-:W-:Y:S02]  /*1fe0*/  ISETP.NE.U32.AND P0, PT, RZ, UR6, PT ;  /* 0x00000006ff007c0c */ /* 0x000fe4000bf05070 */
[----:B------:R-:W-:Y:S02]  /*1ff0*/  MOV R127, RZ ;  /* 0x000000ff007f7202 */ /* 0x000fe40000000f00 */
[----:B------:R-:W-:-:S05]  /*2000*/  ISETP.NE.AND.EX P0, PT, R130, RZ, PT, P0 ;  /* 0x000000ff8200720c */ /* 0x000fca0003f05300 */
[----:B------:R-:W0:Y:S01]  /*2010*/  @P2 LDC R105, c[0x0][0x388] ;  /* 0x0000e200ff692b82 */ /* 0x000e220000000800 */
[----:B------:R-:W-:-:S04]  /*2020*/  @P2 VIADD R104, R131, 0xffffffff ;  /* 0xffffffff83682836 */ /* 0x000fc80000000000 */
[----:B0-----:R-:W-:-:S05]  /*2030*/  @P2 IMAD R104, R104, R105, RZ ;  /* 0x0000006968682224 */ /* 0x001fca00078e02ff */
[----:B------:R-:W-:-:S04]  /*2040*/  @P2 SHF.R.S32.HI R105, RZ, 0x1f, R104 ;  /* 0x0000001fff692819 */ /* 0x000fc80000011468 */
[----:B------:R-:W-:Y:S01]  /*2050*/  @P2 LEA.HI R105, R105, R104, RZ, 0x3 ;  /* 0x0000006869692211 */ /* 0x000fe200078f18ff */
[----:B------:R-:W-:-:S03]  /*2060*/  HFMA2 R104, -RZ, RZ, 0, 0 ;  /* 0x00000000ff687431 */ /* 0x000fc600000001ff */
[----:B------:R-:W-:Y:S01]  /*2070*/  @P2 LEA.HI.SX32 R127, R105, R128, 0x1d ;  /* 0x00000080697f2211 */ /* 0x000fe200078feaff */
[----:B------:R-:W-:Y:S06]  /*2080*/  @P0 BRA `(.L_x_767) ;  /* 0x0000000000340947 */ /* 0x000fec0003800000 */
[----:B------:R-:W0:Y:S01]  /*2090*/  LDC.64 R124, c[0x0][0x3b0] ;  /* 0x0000ec00ff7c7b82 */ /* 0x000e220000000a00 */
[C---:B------:R-:W-:Y:S02]  /*20a0*/  IADD3 R121, PT, PT, R127.reuse, 0x100, RZ ;  /* 0x000001007f797810 */ /* 0x040fe40007ffe0ff */
[C---:B------:R-:W-:Y:S02]  /*20b0*/  IADD3 R123, PT, PT, R127.reuse, 0x200, RZ ;  /* 0x000002007f7b7810 */ /* 0x040fe40007ffe0ff */
[C---:B------:R-:W-:Y:S01]  /*20c0*/  IADD3 R105, PT, PT, R127.reuse, 0x300, RZ ;  /* 0x000003007f697810 */ /* 0x040fe20007ffe0ff */
[----:B0-----:R-:W-:-:S04]  /*20d0*/  IMAD.WIDE.U32 R126, R127, 0x8, R124 ;  /* 0x000000087f7e7825 */ /* 0x001fc800078e007c */
[--C-:B------:R-:W-:Y:S02]  /*20e0*/  IMAD.WIDE.U32 R120, R121, 0x8, R124.reuse ;  /* 0x0000000879787825 */ /* 0x100fe400078e007c */
[----:B------:R-:W5:Y:S02]  /*20f0*/  LDG.E.64 R126, desc[UR12][R126.64] ;  /* 0x0000000c7e7e7981 */ /* 0x000f64000c1e1b00 */
[--C-:B------:R-:W-:Y:S02]  /*2100*/  IMAD.WIDE.U32 R122, R123, 0x8, R124.reuse ;  /* 0x000000087b7a7825 */ /* 0x100fe400078e007c */
[----:B------:R-:W5:Y:S02]  /*2110*/  LDG.E.64 R120, desc[UR12][R120.64] ;  /* 0x0000000c78787981 */ /* 0x000f64000c1e1b00 */
[----:B------:R-:W-:Y:S02]  /*2120*/  IMAD.WIDE.U32 R124, R105, 0x8, R124 ;  /* 0x00000008697c7825 */ /* 0x000fe400078e007c */
[----:B------:R-:W5:Y:S04]  /*2130*/  LDG.E.64 R122, desc[UR12][R122.64] ;  /* 0x0000000c7a7a7981 */ /* 0x000f68000c1e1b00 */
[----:B------:R-:W5:Y:S01]  /*2140*/  LDG.E.64 R124, desc[UR12][R124.64] ;  /* 0x0000000c7c7c7981 */ /* 0x000f62000c1e1b00 */
[----:B------:R-:W-:Y:S05]  /*2150*/  BRA `(.L_x_766) ;  /* 0x0000000000707947 */ /* 0x000fea0003800000 */
.L_x_767:
[----:B------:R-:W0:Y:S01]  /*2160*/  LDC.64 R124, c[0x0][0x3b0] ;  /* 0x0000ec00ff7c7b82 */ /* 0x000e220000000a00 */
[----:B------:R-:W-:Y:S01]  /*2170*/  IMAD R4, R129, UR15, RZ ;  /* 0x0000000f81047c24 */ /* 0x000fe2000f8e02ff */
[C---:B------:R-:W-:Y:S01]  /*2180*/  IADD3 R123, PT, PT, R127.reuse, 0x200, RZ ;  /* 0x000002007f7b7810 */ /* 0x040fe20007ffe0ff */
[C---:B------:R-:W-:Y:S01]  /*2190*/  VIADD R121, R127.reuse, 0x100 ;  /* 0x000001007f797836 */ /* 0x040fe20000000000 */
[----:B------:R-:W-:Y:S02]  /*21a0*/  IADD3 R11, PT, PT, R127, 0x300, RZ ;  /* 0x000003007f0b7810 */ /* 0x000fe40007ffe0ff */
[----:B------:R-:W-:Y:S02]  /*21b0*/  SHF.R.S32.HI R5, RZ, 0x1f, R4 ;  /* 0x0000001fff057819 */ /* 0x000fe40000011404 */
[----:B------:R-:W1:Y:S02]  /*21c0*/  LDC.64 R100, c[0x0][0x438] ;  /* 0x00010e00ff647b82 */ /* 0x000e640000000a00 */
[----:B------:R-:W-:-:S04]  /*21d0*/  LEA.HI R5, R5, R4, RZ, 0x3 ;  /* 0x0000000405057211 */ /* 0x000fc800078f18ff */
[----:B------:R-:W-:-:S04]  /*21e0*/  LEA.HI.SX32 R13, R5, R128, 0x1d ;  /* 0x00000080050d7211 */ /* 0x000fc800078feaff */
[C---:B------:R-:W-:Y:S01]  /*21f0*/  IADD3 R9, PT, PT, R13.reuse, 0x100, RZ ;  /* 0x000001000d097810 */ /* 0x040fe20007ffe0ff */
[C---:B------:R-:W-:Y:S01]  /*2200*/  VIADD R5, R13.reuse, 0x200 ;  /* 0x000002000d057836 */ /* 0x040fe20000000000 */
[----:B------:R-:W-:Y:S01]  /*2210*/  IADD3 R7, PT, PT, R13, 0x300, RZ ;  /* 0x000003000d077810 */ /* 0x000fe20007ffe0ff */
[----:B0-----:R-:W-:-:S04]  /*2220*/  IMAD.WIDE.U32 R126, R127, 0x8, R124 ;  /* 0x000000087f7e7825 */ /* 0x001fc800078e007c */
[--C-:B------:R-:W-:Y:S02]  /*2230*/  IMAD.WIDE.U32 R120, R121, 0x8, R124.reuse ;  /* 0x0000000879787825 */ /* 0x100fe400078e007c */
[----:B------:R-:W5:Y:S02]  /*2240*/  LDG.E.64 R126, desc[UR12][R126.64] ;  /* 0x0000000c7e7e7981 */ /* 0x000f64000c1e1b00 */
[----:B------:R-:W-:Y:S02]  /*2250*/  IMAD.WIDE.U32 R122, R123, 0x8, R124 ;  /* 0x000000087b7a7825 */ /* 0x000fe400078e007c */
[----:B------:R-:W5:Y:S02]  /*2260*/  LDG.E.64 R120, desc[UR12][R120.64] ;  /* 0x0000000c78787981 */ /* 0x000f64000c1e1b00 */
[--C-:B-1----:R-:W-:Y:S02]  /*2270*/  IMAD.WIDE.U32 R12, R13, 0x10, R100.reuse ;  /* 0x000000100d0c7825 */ /* 0x102fe400078e0064 */
[----:B------:R-:W5:Y:S02]  /*2280*/  LDG.E.64 R122, desc[UR12][R122.64] ;  /* 0x0000000c7a7a7981 */ /* 0x000f64000c1e1b00 */
[----:B------:R-:W-:-:S02]  /*2290*/  IMAD.WIDE.U32 R8, R9, 0x10, R100 ;  /* 0x0000001009087825 */ /* 0x000fc400078e0064 */
[----:B------:R-:W5:Y:S02]  /*22a0*/  LDG.E.128 R12, desc[UR12][R12.64] ;  /* 0x0000000c0c0c7981 */ /* 0x000f64000c1e1d00 */
[----:B------:R-:W-:-:S04]  /*22b0*/  IMAD.WIDE.U32 R4, R5, 0x10, R100 ;  /* 0x0000001005047825 */ /* 0x000fc800078e0064 */
[----:B------:R-:W-:Y:S02]  /*22c0*/  IMAD.WIDE.U32 R124, R11, 0x8, R124 ;  /* 0x000000080b7c7825 */ /* 0x000fe400078e007c */
[----:B------:R-:W5:Y:S02]  /*22d0*/  LDG.E.128 R8, desc[UR12][R8.64] ;  /* 0x0000000c08087981 */ /* 0x000f64000c1e1d00 */
[----:B------:R-:W-:Y:S02]  /*22e0*/  IMAD.WIDE.U32 R100, R7, 0x10, R100 ;  /* 0x0000001007647825 */ /* 0x000fe400078e0064 */
[----:B------:R-:W5:Y:S04]  /*22f0*/  LDG.E.64 R124, desc[UR12][R124.64] ;  /* 0x0000000c7c7c7981 */ /* 0x000f68000c1e1b00 */
[----:B------:R-:W5:Y:S04]  /*2300*/  LDG.E.128 R4, desc[UR12][R4.64] ;  /* 0x0000000c04047981 */ /* 0x000f68000c1e1d00 */
[----:B------:R-:W5:Y:S02]  /*2310*/  LDG.E.128 R100, desc[UR12][R100.64] ;  /* 0x0000000c64647981 */ /* 0x000f64000c1e1d00 */
.L_x_766:
        /* <DEDUP_REMOVED lines=32> */
.L_x_769:
[----:B------:R-:W-:Y:S05]  /*2520*/  BSYNC.RECONVERGENT B0 ;  /* 0x0000000000007941 */ /* 0x000fea0003800200 */
.L_x_768:
[----:B------:R-:W1:Y:S08]  /*2530*/  S2UR UR5, SR_CgaCtaId ;  /* 0x00000000000579c3 */ /* 0x000e700000008800 */
[----:B------:R-:W-:Y:S01]  /*2540*/  BAR.SYNC.DEFER_BLOCKING 0x0 ;  /* 0x0000000000007b1d */ /* 0x000fe20000010000 */
[----:B------:R-:W-:Y:S02]  /*2550*/  ISETP.NE.U32.AND P0, PT, RZ, UR6, PT ;  /* 0x00000006ff007c0c */ /* 0x000fe4000bf05070 */
[----:B------:R-:W-:-:S02]  /*2560*/  @P2 IADD3 R131, PT, PT, R131, -0x1, RZ ;  /* 0xffffffff83832810 */ /* 0x000fc40007ffe0ff */
[----:B------:R-:W-:Y:S01]  /*2570*/  ISETP.NE.AND.EX P0, PT, R130, RZ, PT, P0 ;  /* 0x000000ff8200720c */ /* 0x000fe20003f05300 */
[----:B------:R-:W-:Y:S02]  /*2580*/  UMOV UR4, 0x400 ;  /* 0x0000040000047882 */ /* 0x000fe40000000000 */
[----:B------:R-:W2:Y:S01]  /*2590*/  LDC R200, c[0x0][0x388] ;  /* 0x0000e200ffc87b82 */ /* 0x000ea20000000800 */
[----:B------:R-:W-:Y:S01]  /*25a0*/  ISETP.NE.AND P3, PT, RZ, UR11, PT ;  /* 0x0000000bff007c0c */ /* 0x000fe2000bf65270 */
[----:B-1----:R-:W-:-:S04]  /*25b0*/  ULEA UR4, UR5, UR4, 0x18 ;  /* 0x0000000405047291 */ /* 0x002fc8000f8ec0ff */
[----:B------:R-:W-:Y:S02]  /*25c0*/  UIADD3 UR5, UPT, UPT, UR4, 0x8040, URZ ;  /* 0x0000804004057890 */ /* 0x000fe4000fffe0ff */
[----:B------:R-:W-:Y:S02]  /*25d0*/  @!UP1 UIADD3 UR5, UPT, UPT, UR4, 0x8000, URZ ;  /* 0x0000800004059890 */ /* 0x000fe4000fffe0ff */
[----:B------:R-:W-:Y:S01]  /*25e0*/  UIADD3 UR10, UPT, UPT, UR4, 0x8050, URZ ;  /* 0x00008050040a7890 */ /* 0x000fe2000fffe0ff */
[----:B--2---:R-:W-:Y:S01]  /*25f0*/  @P2 IMAD R131, R131, R200, RZ ;  /* 0x000000c883832224 */ /* 0x004fe200078e02ff */
        /* <DEDUP_REMOVED lines=11> */
[----:B------:R-:W-:Y:S02]  /*26b0*/  IMAD R105, R129, R200, RZ ;  /* 0x000000c881697224 */ /* 0x000fe400078e02ff */
[----:B------:R-:W-:Y:S01]  /*26c0*/  FADD.FTZ R199, R106, R199 ;  /* 0x000000c76ac77221 */ /* 0x000fe20000010000 */
[----:B------:R-:W-:-:S02]  /*26d0*/  FADD.FTZ R104, R107, R104 ;  /* 0x000000686b687221 */ /* 0x000fc40000010000 */
[----:B------:R-:W-:Y:S01]  /*26e0*/  SHF.R.S32.HI R106, RZ, 0x1f, R105 ;  /* 0x0000001fff6a7819 */ /* 0x000fe20000011469 */
[----:B-1----:R-:W-:Y:S01]  /*26f0*/  FADD.FTZ R199, R199, R108 ;  /* 0x0000006cc7c77221 */ /* 0x002fe20000010000 */
[----:B------:R-:W-:Y:S01]  /*2700*/  FADD.FTZ R104, R104, R109 ;  /* 0x0000006d68687221 */ /* 0x000fe20000010000 */
[----:B------:R-:W-:Y:S02]  /*2710*/  @P2 SHF.R.S32.HI R108, RZ, 0x1f, R131 ;  /* 0x0000001fff6c2819 */ /* 0x000fe40000011483 */
[----:B------:R-:W-:Y:S01]  /*2720*/  FADD.FTZ R199, R110, R199 ;  /* 0x000000c76ec77221 */ /* 0x000fe20000010000 */
[----:B------:R-:W-:Y:S01]  /*2730*/  FADD.FTZ R104, R111, R104 ;  /* 0x000000686f687221 */ /* 0x000fe20000010000 */
[----:B------:R-:W-:Y:S02]  /*2740*/  LEA.HI R111, R106, R105, RZ, 0x3 ;  /* 0x000000696a6f7211 */ /* 0x000fe400078f18ff */
[----:B--2---:R-:W-:Y:S01]  /*2750*/  FADD.FTZ R199, R199, R112 ;  /* 0x00000070c7c77221 */ /* 0x004fe20000010000 */
[----:B------:R-:W-:Y:S01]  /*2760*/  FADD.FTZ R104, R104, R113 ;  /* 0x0000007168687221 */ /* 0x000fe20000010000 */
[----:B------:R-:W-:-:S02]  /*2770*/  @P2 LEA.HI R131, R108, R131, RZ, 0x3 ;  /* 0x000000836c832211 */ /* 0x000fc400078f18ff */
[----:B------:R-:W-:Y:S01]  /*2780*/  FADD.FTZ R199, R114, R199 ;  /* 0x000000c772c77221 */ /* 0x000fe20000010000 */
[----:B------:R-:W-:Y:S01]  /*2790*/  FADD.FTZ R104, R115, R104 ;  /* 0x0000006873687221 */ /* 0x000fe20000010000 */
[----:B------:R-:W-:Y:S02]  /*27a0*/  MOV R109, RZ ;  /* 0x000000ff006d7202 */ /* 0x000fe40000000f00 */
[----:B---3--:R-:W-:Y:S01]  /*27b0*/  FADD.FTZ R199, R199, R116 ;  /* 0x00000074c7c77221 */ /* 0x008fe20000010000 */
[----:B------:R-:W-:Y:S01]  /*27c0*/  FADD.FTZ R104, R104, R117 ;  /* 0x0000007568687221 */ /* 0x000fe20000010000 */
[-C--:B------:R-:W-:Y:S02]  /*27d0*/  @P2 LEA.HI.SX32 R109, R131, R128.reuse, 0x1d ;  /* 0x00000080836d2211 */ /* 0x080fe400078feaff */
[----:B------:R-:W-:Y:S01]  /*27e0*/  FADD.FTZ R113, R118, R199 ;  /* 0x000000c776717221 */ /* 0x000fe20000010000 */
[----:B------:R-:W-:Y:S01]  /*27f0*/  FADD.FTZ R104, R119, R104 ;  /* 0x0000006877687221 */ /* 0x000fe20000010000 */
[----:B------:R-:W-:-:S02]  /*2800*/  LEA.HI.SX32 R111, R111, R128, 0x1d ;  /* 0x000000806f6f7211 */ /* 0x000fc400078feaff */
[----:B------:R-:W-:Y:S01]  /*2810*/  FMUL.FTZ R113, R113, UR14 ;  /* 0x0000000e71717c20 */ /* 0x000fe20008410000 */
[----:B------:R-:W-:-:S04]  /*2820*/  FMUL.FTZ R108, R104, UR14 ;  /* 0x0000000e686c7c20 */ /* 0x000fc80008410000 */
[----:B------:R-:W-:Y:S01]  /*2830*/  FSEL R113, R113, RZ, !P3 ;  /* 0x000000ff71717208 */ /* 0x000fe20005800000 */
[----:B------:R-:W-:Y:S06]  /*2840*/  @P0 BRA `(.L_x_770) ;  /* 0x0000000c00280947 */ /* 0x000fec0003800000 */
        /* <DEDUP_REMOVED lines=17> */
.L_x_772:
        /* <DEDUP_REMOVED lines=12> */
.L_x_773:
        /* <DEDUP_REMOVED lines=12> */
.L_x_774:
        /* <DEDUP_REMOVED lines=12> */
.L_x_775:
        /* <DEDUP_REMOVED lines=12> */
.L_x_776:
        /* <DEDUP_REMOVED lines=12> */
.L_x_777:
        /* <DEDUP_REMOVED lines=12> */
.L_x_778:
        /* <DEDUP_REMOVED lines=14> */
.L_x_771:
        /* <DEDUP_REMOVED lines=17> */
.L_x_780:
[----:B------:R-:W-:Y:S01]  /*2fd0*/  F2FP.BF16.F32.PACK_AB R104, RZ, R97 ;  /* 0x00000061ff68723e */ /* 0x000fe200000010ff */
        /* <DEDUP_REMOVED lines=9> */
.L_x_781:
[----:B------:R-:W-:Y:S02]  /*3070*/  F2FP.BF16.F32.PACK_AB R106, RZ, R99 ;  /* 0x00000063ff6a723e */ /* 0x000fe400000010ff */
        /* <DEDUP_REMOVED lines=8> */
.L_x_782:
[-CC-:B------:R-:W-:Y:S01]  /*3100*/  FFMA.FTZ R96, R152, R108.reuse, R113.reuse ;  /* 0x0000006c98607223 */ /* 0x180fe20000010071 */
[-CC-:B------:R-:W-:Y:S01]  /*3110*/  FFMA.FTZ R99, R157, R108.reuse, R113.reuse ;  /* 0x0000006c9d637223 */ /* 0x180fe20000010071 */
[-CC-:B------:R-:W-:Y:S01]  /*3120*/  FFMA.FTZ R98, R150, R108.reuse, R113.reuse ;  /* 0x0000006c96627223 */ /* 0x180fe20000010071 */
[-CC-:B------:R-:W-:Y:S01]  /*3130*/  FFMA.FTZ R112, R155, R108.reuse, R113.reuse ;  /* 0x0000006c9b707223 */ /* 0x180fe20000010071 */
[----:B------:R-:W-:Y:S01]  /*3140*/  FADD.FTZ R97, R149, -R96 ;  /* 0x8000006095617221 */ /* 0x000fe20000010000 */
[----:B------:R-:W-:Y:S01]  /*3150*/  FFMA.FTZ R115, R148, R108, R113 ;  /* 0x0000006c94737223 */ /* 0x000fe20000010071 */
[----:B------:R-:W-:Y:S01]  /*3160*/  F2FP.BF16.F32.PACK_AB R110, RZ, R105 ;  /* 0x00000069ff6e723e */ /* 0x000fe200000010ff */
[----:B------:R-:W-:Y:S01]  /*3170*/  FADD.FTZ R99, R156, -R99 ;  /* 0x800000639c637221 */ /* 0x000fe20000010000 */
[----:B------:R-:W-:Y:S01]  /*3180*/  FMUL.FTZ R97, R2, R97 ;  /* 0x0000006102617220 */ /* 0x000fe20000410000 */
[----:B------:R-:W-:Y:S01]  /*3190*/  FADD.FTZ R105, R143, -R98 ;  /* 0x800000628f697221 */ /* 0x000fe20000010000 */
[----:B------:R-:W-:Y:S01]  /*31a0*/  FADD.FTZ R107, R153, -R112 ;  /* 0x80000070996b7221 */ /* 0x000fe20000010000 */
[----:B------:R-:W-:Y:S01]  /*31b0*/  FADD.FTZ R115, R142, -R115 ;  /* 0x800000738e737221 */ /* 0x000fe20000010000 */
[C---:B------:R-:W-:Y:S01]  /*31c0*/  FMUL.FTZ R99, R2.reuse, R99 ;  /* 0x0000006302637220 */ /* 0x040fe20000410000 */
[C---:B------:R-:W-:Y:S01]  /*31d0*/  FMUL.FTZ R105, R2.reuse, R105 ;  /* 0x0000006902697220 */ /* 0x040fe20000410000 */
        /* <DEDUP_REMOVED lines=10> */
.L_x_783:
[----:B------:R-:W-:Y:S02]  /*3280*/  F2FP.BF16.F32.PACK_AB R97, RZ, R97 ;  /* 0x00000061ff61723e */ /* 0x000fe400000010ff */
[----:B------:R-:W-:Y:S02]  /*3290*/  FSEL R105, R105, RZ, P0 ;  /* 0x000000ff69697208 */ /* 0x000fe40000000000 */
[----:B------:R-:W-:Y:S02]  /*32a0*/  FSEL R107, R107, RZ, P0 ;  /* 0x000000ff6b6b7208 */ /* 0x000fe40000000000 */
        /* <DEDUP_REMOVED lines=9> */
.L_x_784:
[----:B------:R-:W-:Y:S05]  /*3340*/  @!P2 BRA `(.L_x_785) ;  /* 0x000000000018a947 */ /* 0x000fea0003800000 */
[----:B------:R-:W-:Y:S01]  /*3350*/  FMUL.FTZ R96, R105, UR17 ;  /* 0x0000001169607c20 */ /* 0x000fe20008410000 */
[----:B-----5:R-:W-:-:S03]  /*3360*/  LOP3.LUT P0, RZ, R127, 0xff00, RZ, 0xc0, !PT ;  /* 0x0000ff007fff7812 */ /* 0x020fc6000780c0ff */
[----:B------:R-:W-:-:S05]  /*3370*/  FMUL.FTZ R96, R96, UR16 ;  /* 0x0000001060607c20 */ /* 0x000fca0008410000 */
[----:B------:R-:W-:-:S04]  /*3380*/  FSEL R96, R96, RZ, P0 ;  /* 0x000000ff60607208 */ /* 0x000fc80000000000 */
[----:B------:R-:W-:-:S04]  /*3390*/  F2FP.BF16.F32.PACK_AB R96, RZ, R96 ;  /* 0x00000060ff60723e */ /* 0x000fc800000010ff */
[----:B------:R-:W-:-:S07]  /*33a0*/  PRMT R94, R94, 0x5410, R96 ;  /* 0x000054105e5e7816 */ /* 0x000fce0000000060 */
.L_x_785:
[----:B------:R-:W-:Y:S05]  /*33b0*/  @!P2 BRA `(.L_x_786) ;  /* 0x000000000018a947 */ /* 0x000fea0003800000 */
[----:B------:R-:W-:Y:S01]  /*33c0*/  FMUL.FTZ R96, R107, UR17 ;  /* 0x000000116b607c20 */ /* 0x000fe20008410000 */
[----:B-----5:R-:W-:-:S03]  /*33d0*/  LOP3.LUT P0, RZ, R127, 0xff0000, RZ, 0xc0, !PT ;  /* 0x00ff00007fff7812 */ /* 0x020fc6000780c0ff */
[----:B------:R-:W-:-:S05]  /*33e0*/  FMUL.FTZ R96, R96, UR16 ;  /* 0x0000001060607c20 */ /* 0x000fca0008410000 */
[----:B------:R-:W-:-:S04]  /*33f0*/  FSEL R96, R96, RZ, P0 ;  /* 0x000000ff60607208 */ /* 0x000fc80000000000 */
[----:B------:R-:W-:-:S04]  /*3400*/  F2FP.BF16.F32.PACK_AB R96, RZ, R96 ;  /* 0x00000060ff60723e */ /* 0x000fc800000010ff */
[----:B------:R-:W-:-:S07]  /*3410*/  PRMT R95, R96, 0x7610, R95 ;  /* 0x00007610605f7816 */ /* 0x000fce000000005f */
.L_x_786:
[----:B------:R-:W-:Y:S02]  /*3420*/  F2FP.BF16.F32.PACK_AB R98, R105, R98 ;  /* 0x000000626962723e */ /* 0x000fe400000010ff */
[----:B------:R-:W-:Y:S02]  /*3430*/  F2FP.BF16.F32.PACK_AB R99, R112, R107 ;  /* 0x0000006b7063723e */ /* 0x000fe400000010ff */
        /* <DEDUP_REMOVED lines=11> */
.L_x_770:
        /* <DEDUP_REMOVED lines=17> */
.L_x_788:
        /* <DEDUP_REMOVED lines=12> */
.L_x_789:
[----:B------:R-:W-:Y:S05]  /*36c0*/  @!P2 BRA `(.L_x_790) ;  /* 0x000000000028a947 */ /* 0x000fea0003800000 */
[----:B------:R-:W-:Y:S01]  /*36d0*/  @P0 FFMA.FTZ R107, R159, R108, R113 ;  /* 0x0000006c9f6b0223 */ /* 0x000fe20000010071 */
[----:B-----5:R-:W-:Y:S02]  /*36e0*/  SHF.L.U32 R105, R13, 0x10, RZ ;  /* 0x000000100d697819 */ /* 0x020fe400000006ff */
[----:B------:R-:W-:Y:S01]  /*36f0*/  LOP3.LUT P1, RZ, R126, 0xff0000, RZ, 0xc0, !PT ;  /* 0x00ff00007eff7812 */ /* 0x000fe2000782c0ff */
[----:B------:R-:W-:-:S04]  /*3700*/  @P0 FADD.FTZ R107, R158, -R107 ;  /* 0x8000006b9e6b0221 */ /* 0x000fc80000010000 */
[----:B------:R-:W-:-:S04]  /*3710*/  @P0 FFMA.FTZ R105, R2, R107, R105 ;  /* 0x0000006b02690223 */ /* 0x000fc80000010069 */
[----:B------:R-:W-:-:S04]  /*3720*/  FMUL.FTZ R105, R105, UR17 ;  /* 0x0000001169697c20 */ /* 0x000fc80008410000 */
[----:B------:R-:W-:-:S05]  /*3730*/  FMUL.FTZ R105, R105, UR16 ;  /* 0x0000001069697c20 */ /* 0x000fca0008410000 */
[----:B------:R-:W-:-:S04]  /*3740*/  FSEL R105, R105, RZ, P1 ;  /* 0x000000ff69697208 */ /* 0x000fc80000800000 */
[----:B------:R-:W-:-:S04]  /*3750*/  F2FP.BF16.F32.PACK_AB R105, RZ, R105 ;  /* 0x00000069ff69723e */ /* 0x000fc800000010ff */
[----:B------:R-:W-:-:S07]  /*3760*/  PRMT R93, R105, 0x7610, R93 ;  /* 0x00007610695d7816 */ /* 0x000fce000000005d */
.L_x_790:
        /* <DEDUP_REMOVED lines=12> */
.L_x_791:
        /* <DEDUP_REMOVED lines=11> */
.L_x_792:
        /* <DEDUP_REMOVED lines=12> */
.L_x_793:
        /* <DEDUP_REMOVED lines=11> */
.L_x_794:
        /* <DEDUP_REMOVED lines=14> */
.L_x_787:
[----:B------:R-:W-:Y:S01]  /*3b30*/  ISETP.GT.AND P0, PT, R0, RZ, PT ;  /* 0x000000ff0000720c */ /* 0x000fe20003f04270 */
[----:B------:R-:W-:Y:S01]  /*3b40*/  @P1 FFMA.FTZ R131, R3, R108, R113 ;  /* 0x0000006c03831223 */ /* 0x000fe20000010071 */
[----:B-----5:R-:W-:Y:S02]  /*3b50*/  PRMT R96, R12, 0x7632, R96 ;  /* 0x000076320c607816 */ /* 0x020fe40000000060 */
[----:B------:R-:W-:Y:S02]  /*3b60*/  PRMT R97, R14, 0x7632, R97 ;  /* 0x000076320e617816 */ /* 0x000fe40000000061 */
[C---:B------:R-:W-:Y:S01]  /*3b70*/  SHF.L.U32 R105, R13.reuse, 0x10, RZ ;  /* 0x000000100d697819 */ /* 0x040fe200000006ff */
[----:B------:R-:W-:Y:S01]  /*3b80*/  IMAD.U32 R99, R96, 0x10000, RZ ;  /* 0x0001000060637824 */ /* 0x000fe200078e00ff */
[----:B------:R-:W-:Y:S01]  /*3b90*/  PRMT R96, R13, 0x7632, R96 ;  /* 0x000076320d607816 */ /* 0x000fe20000000060 */
[----:B------:R-:W-:Y:S01]  /*3ba0*/  IMAD.U32 R117, R97, 0x10000, RZ ;  /* 0x0001000061757824 */ /* 0x000fe200078e00ff */
[----:B------:R-:W-:-:S02]  /*3bb0*/  SHF.L.U32 R115, R14, 0x10, RZ ;  /* 0x000000100e737819 */ /* 0x000fc400000006ff */
[----:B------:R-:W-:Y:S01]  /*3bc0*/  SHF.L.U32 R107, R96, 0x10, RZ ;  /* 0x00000010606b7819 */ /* 0x000fe200000006ff */
[-CC-:B------:R-:W-:Y:S01]  /*3bd0*/  @P0 FFMA.FTZ R98, R154, R108.reuse, R113.reuse ;  /* 0x0000006c9a620223 */ /* 0x180fe20000010071 */
[-CC-:B------:R-:W-:Y:S01]  /*3be0*/  @P0 FFMA.FTZ R97, R159, R108.reuse, R113.reuse ;  /* 0x0000006c9f610223 */ /* 0x180fe20000010071 */
[-CC-:B------:R-:W-:Y:S01]  /*3bf0*/  @P0 FFMA.FTZ R96, R152, R108.reuse, R113.reuse ;  /* 0x0000006c98600223 */ /* 0x180fe20000010071 */
[-C--:B------:R-:W-:Y:S01]  /*3c00*/  @P0 FFMA.FTZ R119, R157, R108.reuse, R113 ;  /* 0x0000006c9d770223 */ /* 0x080fe20000010071 */
[----:B------:R-:W-:Y:S01]  /*3c10*/  @P0 FADD.FTZ R98, R151, -R98 ;  /* 0x8000006297620221 */ /* 0x000fe20000010000 */
[----:B------:R-:W-:Y:S01]  /*3c20*/  @P0 FADD.FTZ R97, R158, -R97 ;  /* 0x800000619e610221 */ /* 0x000fe20000010000 */
[----:B------:R-:W-:Y:S01]  /*3c30*/  @P0 FFMA.FTZ R104, R150, R108, R113 ;  /* 0x0000006c96680223 */ /* 0x000fe20000010071 */
[----:B------:R-:W-:Y:S01]  /*3c40*/  @P0 FADD.FTZ R96, R149, -R96 ;  /* 0x8000006095600221 */ /* 0x000fe20000010000 */
[----:B------:R-:W-:Y:S01]  /*3c50*/  @P0 FFMA.FTZ R99, R2, R98, R99 ;  /* 0x0000006202630223 */ /* 0x000fe20000010063 */
[----:B------:R-:W-:Y:S01]  /*3c60*/  @P0 FADD.FTZ R98, R156, -R119 ;  /* 0x800000779c620221 */ /* 0x000fe20000010000 */
[C---:B------:R-:W-:Y:S01]  /*3c70*/  @P0 FFMA.FTZ R105, R2.reuse, R97, R105 ;  /* 0x0000006102690223 */ /* 0x040fe20000010069 */
[----:B------:R-:W-:Y:S01]  /*3c80*/  @P0 FADD.FTZ R104, R143, -R104 ;  /* 0x800000688f680221 */ /* 0x000fe20000010000 */
[C---:B------:R-:W-:Y:S01]  /*3c90*/  @P0 FFMA.FTZ R107, R2.reuse, R96, R107 ;  /* 0x00000060026b0223 */ /* 0x040fe2000001006b */
[----:B------:R-:W-:Y:S01]  /*3ca0*/  @P0 FFMA.FTZ R115, R2, R98, R115 ;  /* 0x0000006202730223 */ /* 0x000fe20000010073 */
[-CC-:B------:R-:W-:Y:S01]  /*3cb0*/  @P0 FFMA.FTZ R97, R148, R108.reuse, R113.reuse ;  /* 0x0000006c94610223 */ /* 0x180fe20000010071 */
[----:B------:R-:W-:Y:S01]  /*3cc0*/  PRMT R96, R15, 0x7632, R96 ;  /* 0x000076320f607816 */ /* 0x000fe20000000060 */
[----:B------:R-:W-:Y:S01]  /*3cd0*/  @P0 FFMA.FTZ R98, R155, R108, R113 ;  /* 0x0000006c9b620223 */ /* 0x000fe20000010071 */
[----:B------:R-:W-:Y:S01]  /*3ce0*/  @P0 FFMA.FTZ R117, R2, R104, R117 ;  /* 0x0000006802750223 */ /* 0x000fe20000010075 */
[----:B------:R-:W-:Y:S01]  /*3cf0*/  SHF.L.U32 R119, R15, 0x10, RZ ;  /* 0x000000100f777819 */ /* 0x000fe200000006ff */
[----:B------:R-:W-:Y:S01]  /*3d00*/  @P0 FADD.FTZ R199, R142, -R97 ;  /* 0x800000618ec70221 */ /* 0x000fe20000010000 */
[----:B------:R-:W-:Y:S01]  /*3d10*/  SHF.L.U32 R104, R96, 0x10, RZ ;  /* 0x0000001060687819 */ /* 0x000fe200000006ff */
[----:B------:R-:W-:Y:S01]  /*3d20*/  @P0 FADD.FTZ R98, R153, -R98 ;  /* 0x8000006299620221 */ /* 0x000fe20000010000 */
[----:B------:R-:W-:Y:S01]  /*3d30*/  SHF.L.U32 R97, R12, 0x10, RZ ;  /* 0x000000100c617819 */ /* 0x000fe200000006ff */
[----:B------:R-:W-:-:S02]  /*3d40*/  @P1 FADD.FTZ R96, R160, -R131 ;  /* 0x80000083a0601221 */ /* 0x000fc40000010000 */
[C---:B------:R-:W-:Y:S01]  /*3d50*/  @P0 FFMA.FTZ R119, R2.reuse, R98, R119 ;  /* 0x0000006202770223 */ /* 0x040fe20000010077 */
[C---:B------:R-:W-:Y:S01]  /*3d60*/  @P0 FFMA.FTZ R104, R2.reuse, R199, R104 ;  /* 0x000000c702680223 */ /* 0x040fe20000010068 */
[----:B------:R-:W-:Y:S01]  /*3d70*/  F2FP.BF16.F32.PACK_AB R98, RZ, R115 ;  /* 0x00000073ff62723e */ /* 0x000fe200000010ff */
[----:B------:R-:W-:Y:S01]  /*3d80*/  @P1 FFMA.FTZ R97, R2, R96, R97 ;  /* 0x0000006002611223 */ /* 0x000fe20000010061 */
[----:B------:R-:W-:Y:S06]  /*3d90*/  @!P2 BRA `(.L_x_795) ;  /* 0x000000000018a947 */ /* 0x000fec0003800000 */
[----:B------:R-:W-:Y:S01]  /*3da0*/  FMUL.FTZ R96, R97, UR17 ;  /* 0x0000001161607c20 */ /* 0x000fe20008410000 */
[----:B------:R-:W-:-:S03]  /*3db0*/  LOP3.LUT P0, RZ, R126, 0xff, RZ, 0xc0, !PT ;  /* 0x000000ff7eff7812 */ /* 0x000fc6000780c0ff */
[----:B------:R-:W-:-:S05]  /*3dc0*/  FMUL.FTZ R96, R96, UR16 ;  /* 0x0000001060607c20 */ /* 0x000fca0008410000 */
[----:B------:R-:W-:-:S04]  /*3dd0*/  FSEL R96, R96, RZ, P0 ;  /* 0x000000ff60607208 */ /* 0x000fc80000000000 */
[----:B------:R-:W-:-:S04]  /*3de0*/  F2FP.BF16.F32.PACK_AB R96, RZ, R96 ;  /* 0x00000060ff60723e */ /* 0x000fc800000010ff */
[----:B------:R-:W-:-:S07]  /*3df0*/  PRMT R92, R96, 0x7610, R92 ;  /* 0x00007610605c7816 */ /* 0x000fce000000005c */
.L_x_795:
[----:B------:R-:W-:Y:S05]  /*3e00*/  @!P2 BRA `(.L_x_796) ;  /* 0x000000000018a947 */ /* 0x000fea0003800000 */
[----:B------:R-:W-:Y:S01]  /*3e10*/  FMUL.FTZ R96, R99, UR17 ;  /* 0x0000001163607c20 */ /* 0x000fe20008410000 */
[----:B------:R-:W-:-:S03]  /*3e20*/  LOP3.LUT P0, RZ, R126, 0xff00, RZ, 0xc0, !PT ;  /* 0x0000ff007eff7812 */ /* 0x000fc6000780c0ff */
[----:B------:R-:W-:-:S05]  /*3e30*/  FMUL.FTZ R96, R96, UR16 ;  /* 0x0000001060607c20 */ /* 0x000fca0008410000 */
[----:B------:R-:W-:-:S04]  /*3e40*/  FSEL R96, R96, RZ, P0 ;  /* 0x000000ff60607208 */ /* 0x000fc80000000000 */
[----:B------:R-:W-:-:S04]  /*3e50*/  F2FP.BF16.F32.PACK_AB R96, RZ, R96 ;  /* 0x00000060ff60723e */ /* 0x000fc800000010ff */
[----:B------:R-:W-:-:S07]  /*3e60*/  PRMT R92, R92, 0x5410, R96 ;  /* 0x000054105c5c7816 */ /* 0x000fce0000000060 */
.L_x_796:
[----:B------:R-:W-:Y:S05]  /*3e70*/  @!P2 BRA `(.L_x_797) ;  /* 0x000000000018a947 */ /* 0x000fea0003800000 */
[----:B------:R-:W-:Y:S01]  /*3e80*/  FMUL.FTZ R96, R105, UR17 ;  /* 0x0000001169607c20 */ /* 0x000fe20008410000 */
[----:B------:R-:W-:-:S03]  /*3e90*/  LOP3.LUT P0, RZ, R126, 0xff0000, RZ, 0xc0, !PT ;  /* 0x00ff00007eff7812 */ /* 0x000fc6000780c0ff */
[----:B------:R-:W-:-:S05]  /*3ea0*/  FMUL.FTZ R96, R96, UR16 ;  /* 0x0000001060607c20 */ /* 0x000fca0008410000 */
[----:B------:R-:W-:-:S04]  /*3eb0*/  FSEL R96, R96, RZ, P0 ;  /* 0x000000ff60607208 */ /* 0x000fc80000000000 */
[----:B------:R-:W-:-:S04]  /*3ec0*/  F2FP.BF16.F32.PACK_AB R96, RZ, R96 ;  /* 0x00000060ff60723e */ /* 0x000fc800000010ff */
[----:B------:R-:W-:-:S07]  /*3ed0*/  PRMT R93, R96, 0x7610, R93 ;  /* 0x00007610605d7816 */ /* 0x000fce000000005d */
.L_x_797:
[----:B------:R-:W-:Y:S05]  /*3ee0*/  @!P2 BRA `(.L_x_798) ;  /* 0x000000000018a947 */ /* 0x000fea0003800000 */
[----:B------:R-:W-:Y:S01]  /*3ef0*/  FMUL.FTZ R96, R107, UR17 ;  /* 0x000000116b607c20 */ /* 0x000fe20008410000 */
[----:B------:R-:W-:-:S03]  /*3f00*/  LOP3.LUT P0, RZ, R126, 0xff000000, RZ, 0xc0, !PT ;  /* 0xff0000007eff7812 */ /* 0x000fc6000780c0ff */
[----:B------:R-:W-:-:S05]  /*3f10*/  FMUL.FTZ R96, R96, UR16 ;  /* 0x0000001060607c20 */ /* 0x000fca0008410000 */
[----:B------:R-:W-:-:S04]  /*3f20*/  FSEL R96, R96, RZ, P0 ;  /* 0x000000ff60607208 */ /* 0x000fc80000000000 */
[----:B------:R-:W-:-:S04]  /*3f30*/  F2FP.BF16.F32.PACK_AB R96, RZ, R96 ;  /* 0x00000060ff60723e */ /* 0x000fc800000010ff */
[----:B------:R-:W-:-:S07]  /*3f40*/  PRMT R93, R93, 0x5410, R96 ;  /* 0x000054105d5d7816 */ /* 0x000fce0000000060 */
.L_x_798:
[----:B------:R-:W-:Y:S05]  /*3f50*/  @!P2 BRA `(.L_x_799) ;  /* 0x000000000018a947 */ /* 0x000fea0003800000 */
[----:B------:R-:W-:Y:S01]  /*3f60*/  FMUL.FTZ R115, R115, UR17 ;  /* 0x0000001173737c20 */ /* 0x000fe20008410000 */
[----:B------:R-:W-:-:S03]  /*3f70*/  LOP3.LUT P0, RZ, R127, 0xff, RZ, 0xc0, !PT ;  /* 0x000000ff7fff7812 */ /* 0x000fc6000780c0ff */
[----:B------:R-:W-:-:S05]  /*3f80*/  FMUL.FTZ R115, R115, UR16 ;  /* 0x0000001073737c20 */ /* 0x000fca0008410000 */
[----:B------:R-:W-:-:S04]  /*3f90*/  FSEL R115, R115, RZ, P0 ;  /* 0x000000ff73737208 */ /* 0x000fc80000000000 */
[----:B------:R-:W-:-:S04]  /*3fa0*/  F2FP.BF16.F32.PACK_AB R115, RZ, R115 ;  /* 0x00000073ff73723e */ /* 0x000fc800000010ff */
[----:B------:R-:W-:-:S07]  /*3fb0*/  PRMT R94, R115, 0x7610, R94 ;  /* 0x00007610735e7816 */ /* 0x000fce000000005e */
.L_x_799:
[----:B------:R-:W-:Y:S05]  /*3fc0*/  @!P2 BRA `(.L_x_800) ;  /* 0x000000000018a947 */ /* 0x000fea0003800000 */
[----:B------:R-:W-:Y:S01]  /*3fd0*/  FMUL.FTZ R96, R117, UR17 ;  /* 0x0000001175607c20 */ /* 0x000fe20008410000 */
[----:B------:R-:W-:-:S03]  /*3fe0*/  LOP3.LUT P0, RZ, R127, 0xff00, RZ, 0xc0, !PT ;  /* 0x0000ff007fff7812 */ /* 0x000fc6000780c0ff */
[----:B------:R-:W-:-:S05]  /*3ff0*/  FMUL.FTZ R96, R96, UR16 ;  /* 0x0000001060607c20 */ /* 0x000fca0008410000 */
[----:B------:R-:W-:-:S04]  /*4000*/  FSEL R96, R96, RZ, P0 ;  /* 0x000000ff60607208 */ /* 0x000fc80000000000 */
[----:B------:R-:W-:-:S04]  /*4010*/  F2FP.BF16.F32.PACK_AB R96, RZ, R96 ;  /* 0x00000060ff60723e */ /* 0x000fc800000010ff */
[----:B------:R-:W-:-:S07]  /*4020*/  PRMT R94, R94, 0x5410, R96 ;  /* 0x000054105e5e7816 */ /* 0x000fce0000000060 */
.L_x_800:
[----:B------:R-:W-:Y:S02]  /*4030*/  F2FP.BF16.F32.PACK_AB R117, RZ, R117 ;  /* 0x00000075ff75723e */ /* 0x000fe400000010ff */
[----:B------:R-:W-:Y:S02]  /*4040*/  F2FP.BF16.F32.PACK_AB R106, RZ, R97 ;  /* 0x00000061ff6a723e */ /* 0x000fe400000010ff */
[----:B------:R-:W-:Y:S02]  /*4050*/  F2FP.BF16.F32.PACK_AB R110, RZ, R99 ;  /* 0x00000063ff6e723e */ /* 0x000fe400000010ff */
[----:B------:R-:W-:Y:S02]  /*4060*/  F2FP.BF16.F32.PACK_AB R97, RZ, R105 ;  /* 0x00000069ff61723e */ /* 0x000fe400000010ff */
[----:B------:R-:W-:Y:S02]  /*4070*/  F2FP.BF16.F32.PACK_AB R107, RZ, R107 ;  /* 0x0000006bff6b723e */ /* 0x000fe400000010ff */
[----:B------:R-:W-:Y:S01]  /*4080*/  PRMT R98, R98, 0x5410, R117 ;  /* 0x0000541062627816 */ /* 0x000fe20000000075 */
[----:B------:R-:W-:Y:S06]  /*4090*/  @!P2 BRA `(.L_x_801) ;  /* 0x000000000018a947 */ /* 0x000fec0003800000 */
[----:B------:R-:W-:Y:S01]  /*40a0*/  FMUL.FTZ R96, R119, UR17 ;  /* 0x0000001177607c20 */ /* 0x000fe20008410000 */
[----:B------:R-:W-:-:S03]  /*40b0*/  LOP3.LUT P0, RZ, R127, 0xff0000, RZ, 0xc0, !PT ;  /* 0x00ff00007fff7812 */ /* 0x000fc6000780c0ff */
[----:B------:R-:W-:-:S05]  /*40c0*/  FMUL.FTZ R96, R96, UR16 ;  /* 0x0000001060607c20 */ /* 0x000fca0008410000 */
[----:B------:R-:W-:-:S04]  /*40d0*/  FSEL R96, R96, RZ, P0 ;  /* 0x000000ff60607208 */ /* 0x000fc80000000000 */
[----:B------:R-:W-:-:S04]  /*40e0*/  F2FP.BF16.F32.PACK_AB R96, RZ, R96 ;  /* 0x00000060ff60723e */ /* 0x000fc800000010ff */
[----:B------:R-:W-:-:S07]  /*40f0*/  PRMT R95, R96, 0x7610, R95 ;  /* 0x00007610605f7816 */ /* 0x000fce000000005f */
.L_x_801:
[----:B------:R-:W-:Y:S02]  /*4100*/  F2FP.BF16.F32.PACK_AB R99, R104, R119 ;  /* 0x000000776863723e */ /* 0x000fe400000010ff */
        /* <DEDUP_REMOVED lines=10> */
.L_x_779:
[----:B------:R-:W-:Y:S01]  /*41b0*/  ISETP.NE.U32.AND P0, PT, RZ, UR4, PT ;  /* 0x00000004ff007c0c */ /* 0x000fe2000bf05070 */
[----:B------:R-:W0:Y:S01]  /*41c0*/  @P2 LDC.64 R104, c[0x0][0x468] ;  /* 0x00011a00ff682b82 */ /* 0x000e220000000a00 */
[----:B------:R-:W-:Y:S02]  /*41d0*/  ISETP.NE.U32.AND P1, PT, RZ, UR6, PT ;  /* 0x00000006ff007c0c */ /* 0x000fe4000bf25070 */
[----:B------:R-:W-:Y:S02]  /*41e0*/  ISETP.NE.AND.EX P0, PT, RZ, UR5, PT, P0 ;  /* 0x00000005ff007c0c */ /* 0x000fe4000bf05300 */
[----:B------:R-:W-:-:S11]  /*41f0*/  ISETP.NE.AND.EX P1, PT, R130, RZ, PT, P1 ;  /* 0x000000ff8200720c */ /* 0x000fd60003f25310 */
        /* <DEDUP_REMOVED lines=8> */
[C---:B0----5:R-:W-:Y:S01]  /*4280*/  IMAD.U32 R97, R8.reuse, 0x10000, RZ ;  /* 0x0001000008617824 */ /* 0x061fe200078e00ff */
[C---:B------:R-:W-:Y:S02]  /*4290*/  PRMT R98, R9.reuse, 0x7632, R98 ;  /* 0x0000763209627816 */ /* 0x040fe40000000062 */
[----:B------:R-:W-:Y:S02]  /*42a0*/  PRMT R96, R8, 0x7632, R96 ;  /* 0x0000763208607816 */ /* 0x000fe40000000060 */
[----:B------:R-:W-:Y:S02]  /*42b0*/  SHF.L.U32 R119, R98, 0x10, RZ ;  /* 0x0000001062777819 */ /* 0x000fe400000006ff */
[----:B------:R-:W-:Y:S02]  /*42c0*/  SHF.L.U32 R105, R96, 0x10, RZ ;  /* 0x0000001060697819 */ /* 0x000fe400000006ff */
[----:B------:R-:W-:-:S02]  /*42d0*/  SHF.L.U32 R115, R9, 0x10, RZ ;  /* 0x0000001009737819 */ /* 0x000fc400000006ff */
[----:B------:R-:W-:Y:S01]  /*42e0*/  SHF.L.U32 R127, R11, 0x10, RZ ;  /* 0x000000100b7f7819 */ /* 0x000fe200000006ff */
[-CC-:B------:R-:W-:Y:S01]  /*42f0*/  @P3 FFMA.FTZ R104, R162, R108.reuse, R113.reuse ;  /* 0x0000006ca2683223 */ /* 0x180fe20000010071 */
[-CC-:B------:R-:W-:Y:S01]  /*4300*/  @P3 FFMA.FTZ R107, R134, R108.reuse, R113.reuse ;  /* 0x0000006c866b3223 */ /* 0x180fe20000010071 */
[-CC-:B------:R-:W-:Y:S01]  /*4310*/  @P3 FFMA.FTZ R117, R139, R108.reuse, R113.reuse ;  /* 0x0000006c8b753223 */ /* 0x180fe20000010071 */
[----:B------:R-:W-:Y:S01]  /*4320*/  @P3 FFMA.FTZ R99, R141, R108, R113 ;  /* 0x0000006c8d633223 */ /* 0x000fe20000010071 */
[----:B------:R-:W-:Y:S01]  /*4330*/  @P3 FADD.FTZ R104, R161, -R104 ;  /* 0x80000068a1683221 */ /* 0x000fe20000010000 */
[----:B------:R-:W-:Y:S01]  /*4340*/  @P3 FADD.FTZ R96, R132, -R107 ;  /* 0x8000006b84603221 */ /* 0x000fe20000010000 */
[----:B------:R-:W-:Y:S01]  /*4350*/  @P3 FADD.FTZ R98, R138, -R117 ;  /* 0x800000758a623221 */ /* 0x000fe20000010000 */
[----:B------:R-:W-:Y:S01]  /*4360*/  @P3 FADD.FTZ R99, R140, -R99 ;  /* 0x800000638c633221 */ /* 0x000fe20000010000 */
[C---:B------:R-:W-:Y:S01]  /*4370*/  @P3 FFMA.FTZ R119, R2.reuse, R104, R119 ;  /* 0x0000006802773223 */ /* 0x040fe20000010077 */
[C---:B------:R-:W-:Y:S01]  /*4380*/  @P3 FFMA.FTZ R105, R2.reuse, R96, R105 ;  /* 0x0000006002693223 */ /* 0x040fe20000010069 */
[----:B------:R-:W-:Y:S01]  /*4390*/  PRMT R104, R11, 0x7632, R104 ;  /* 0x000076320b687816 */ /* 0x000fe20000000068 */
[----:B------:R-:W-:Y:S01]  /*43a0*/  @P3 FFMA.FTZ R115, R2, R98, R115 ;  /* 0x0000006202733223 */ /* 0x000fe20000010073 */
[----:B------:R-:W-:Y:S01]  /*43b0*/  PRMT R96, R10, 0x7632, R96 ;  /* 0x000076320a607816 */ /* 0x000fe20000000060 */
[-CC-:B------:R-:W-:Y:S01]  /*43c0*/  @P3 FFMA.FTZ R107, R137, R108.reuse, R113.reuse ;  /* 0x0000006c896b3223 */ /* 0x180fe20000010071 */
[----:B------:R-:W-:Y:S01]  /*43d0*/  SHF.L.U32 R106, R104, 0x10, RZ ;  /* 0x00000010686a7819 */ /* 0x000fe200000006ff */
[-CC-:B------:R-:W-:Y:S01]  /*43e0*/  @P3 FFMA.FTZ R104, R135, R108.reuse, R113.reuse ;  /* 0x0000006c87683223 */ /* 0x180fe20000010071 */
[----:B------:R-:W-:Y:S01]  /*43f0*/  SHF.L.U32 R98, R96, 0x10, RZ ;  /* 0x0000001060627819 */ /* 0x000fe200000006ff */
[-CC-:B------:R-:W-:Y:S01]  /*4400*/  @P3 FFMA.FTZ R96, R164, R108.reuse, R113.reuse ;  /* 0x0000006ca4603223 */ /* 0x180fe20000010071 */
[----:B------:R-:W-:Y:S01]  /*4410*/  @P3 FFMA.FTZ R131, R170, R108, R113 ;  /* 0x0000006caa833223 */ /* 0x000fe20000010071 */
[----:B------:R-:W-:Y:S01]  /*4420*/  @P3 FFMA.FTZ R97, R2, R99, R97 ;  /* 0x0000006302613223 */ /* 0x000fe20000010061 */
[----:B------:R-:W-:-:S02]  /*4430*/  IMAD.U32 R99, R10, 0x10000, RZ ;  /* 0x000100000a637824 */ /* 0x000fc400078e00ff */
[----:B------:R-:W-:Y:S01]  /*4440*/  @P3 FADD.FTZ R107, R136, -R107 ;  /* 0x8000006b886b3221 */ /* 0x000fe20000010000 */
[----:B------:R-:W-:Y:S01]  /*4450*/  @P3 FADD.FTZ R104, R133, -R104 ;  /* 0x8000006885683221 */ /* 0x000fe20000010000 */
[----:B------:R-:W-:Y:S01]  /*4460*/  @P3 FADD.FTZ R117, R169, -R96 ;  /* 0x80000060a9753221 */ /* 0x000fe20000010000 */
[----:B------:R-:W-:Y:S01]  /*4470*/  @P3 FADD.FTZ R131, R168, -R131 ;  /* 0x80000083a8833221 */ /* 0x000fe20000010000 */
[C---:B------:R-:W-:Y:S01]  /*4480*/  @P3 FFMA.FTZ R99, R2.reuse, R107, R99 ;  /* 0x0000006b02633223 */ /* 0x040fe20000010063 */
[C---:B------:R-:W-:Y:S01]  /*4490*/  @P3 FFMA.FTZ R127, R2.reuse, R104, R127 ;  /* 0x00000068027f3223 */ /* 0x040fe2000001007f */
[C---:B------:R-:W-:Y:S01]  /*44a0*/  @P3 FFMA.FTZ R98, R2.reuse, R117, R98 ;  /* 0x0000007502623223 */ /* 0x040fe20000010062 */
[----:B------:R-:W-:Y:S01]  /*44b0*/  @P3 FFMA.FTZ R106, R2, R131, R106 ;  /* 0x00000083026a3223 */ /* 0x000fe2000001006a */
[----:B------:R-:W-:Y:S02]  /*44c0*/  F2FP.BF16.F32.PACK_AB R104, RZ, R97 ;  /* 0x00000061ff68723e */ /* 0x000fe400000010ff */
[----:B------:R-:W-:-:S02]  /*44d0*/  F2FP.BF16.F32.PACK_AB R107, RZ, R105 ;  /* 0x00000069ff6b723e */ /* 0x000fc400000010ff */
        /* <DEDUP_REMOVED lines=9> */
.L_x_804:
[----:B------:R-:W-:Y:S05]  /*4570*/  @!P2 BRA `(.L_x_805) ;  /* 0x000000000018a947 */ /* 0x000fea0003800000 */
[----:B------:R-:W-:Y:S01]  /*4580*/  FMUL.FTZ R105, R105, UR17 ;  /* 0x0000001169697c20 */ /* 0x000fe20008410000 */
[----:B------:R-:W-:-:S03]  /*4590*/  LOP3.LUT P3, RZ, R120, 0xff00, RZ, 0xc0, !PT ;  /* 0x0000ff0078ff7812 */ /* 0x000fc6000786c0ff */
[----:B------:R-:W-:-:S05]  /*45a0*/  FMUL.FTZ R105, R105, UR16 ;  /* 0x0000001069697c20 */ /* 0x000fca0008410000 */
[----:B------:R-:W-:-:S04]  /*45b0*/  FSEL R105, R105, RZ, P3 ;  /* 0x000000ff69697208 */ /* 0x000fc80001800000 */
[----:B------:R-:W-:-:S04]  /*45c0*/  F2FP.BF16.F32.PACK_AB R105, RZ, R105 ;  /* 0x00000069ff69723e */ /* 0x000fc800000010ff */
[----:B------:R-:W-:-:S07]  /*45d0*/  PRMT R92, R92, 0x5410, R105 ;  /* 0x000054105c5c7816 */ /* 0x000fce0000000069 */
.L_x_805:
[----:B------:R-:W-:Y:S05]  /*45e0*/  @!P2 BRA `(.L_x_806) ;  /* 0x000000000018a947 */ /* 0x000fea0003800000 */
[----:B------:R-:W-:Y:S01]  /*45f0*/  FMUL.FTZ R115, R115, UR17 ;  /* 0x0000001173737c20 */ /* 0x000fe20008410000 */
[----:B------:R-:W-:-:S03]  /*4600*/  LOP3.LUT P3, RZ, R120, 0xff0000, RZ, 0xc0, !PT ;  /* 0x00ff000078ff7812 */ /* 0x000fc6000786c0ff */
[----:B------:R-:W-:-:S05]  /*4610*/  FMUL.FTZ R115, R115, UR16 ;  /* 0x0000001073737c20 */ /* 0x000fca0008410000 */
[----:B------:R-:W-:-:S04]  /*4620*/  FSEL R115, R115, RZ, P3 ;  /* 0x000000ff73737208 */ /* 0x000fc80001800000 */
[----:B------:R-:W-:-:S04]  /*4630*/  F2FP.BF16.F32.PACK_AB R115, RZ, R115 ;  /* 0x00000073ff73723e */ /* 0x000fc800000010ff */
[----:B------:R-:W-:-:S07]  /*4640*/  PRMT R93, R115, 0x7610, R93 ;  /* 0x00007610735d7816 */ /* 0x000fce000000005d */
.L_x_806:
[----:B------:R-:W-:Y:S05]  /*4650*/  @!P2 BRA `(.L_x_807) ;  /* 0x000000000018a947 */ /* 0x000fea0003800000 */
[----:B------:R-:W-:Y:S01]  /*4660*/  FMUL.FTZ R119, R119, UR17 ;  /* 0x0000001177777c20 */ /* 0x000fe20008410000 */
[----:B------:R-:W-:-:S03]  /*4670*/  LOP3.LUT P3, RZ, R120, 0xff000000, RZ, 0xc0, !PT ;  /* 0xff00000078ff7812 */ /* 0x000fc6000786c0ff */
[----:B------:R-:W-:-:S05]  /*4680*/  FMUL.FTZ R119, R119, UR16 ;  /* 0x0000001077777c20 */ /* 0x000fca0008410000 */
[----:B------:R-:W-:-:S04]  /*4690*/  FSEL R119, R119, RZ, P3 ;  /* 0x000000ff77777208 */ /* 0x000fc80001800000 */
[----:B------:R-:W-:-:S04]  /*46a0*/  F2FP.BF16.F32.PACK_AB R119, RZ, R119 ;  /* 0x00000077ff77723e */ /* 0x000fc800000010ff */
[----:B------:R-:W-:-:S07]  /*46b0*/  PRMT R93, R93, 0x5410, R119 ;  /* 0x000054105d5d7816 */ /* 0x000fce0000000077 */
.L_x_807:
[----:B------:R-:W-:Y:S05]  /*46c0*/  @!P2 BRA `(.L_x_808) ;  /* 0x000000000018a947 */ /* 0x000fea0003800000 */
[----:B------:R-:W-:Y:S01]  /*46d0*/  FMUL.FTZ R96, R99, UR17 ;  /* 0x0000001163607c20 */ /* 0x000fe20008410000 */
[----:B------:R-:W-:-:S03]  /*46e0*/  LOP3.LUT P3, RZ, R121, 0xff, RZ, 0xc0, !PT ;  /* 0x000000ff79ff7812 */ /* 0x000fc6000786c0ff */
[----:B------:R-:W-:-:S05]  /*46f0*/  FMUL.FTZ R96, R96, UR16 ;  /* 0x0000001060607c20 */ /* 0x000fca0008410000 */
[----:B------:R-:W-:-:S04]  /*4700*/  FSEL R96, R96, RZ, P3 ;  /* 0x000000ff60607208 */ /* 0x000fc80001800000 */
[----:B------:R-:W-:-:S04]  /*4710*/  F2FP.BF16.F32.PACK_AB R96, RZ, R96 ;  /* 0x00000060ff60723e */ /* 0x000fc800000010ff */
[----:B------:R-:W-:-:S07]  /*4720*/  PRMT R94, R96, 0x7610, R94 ;  /* 0x00007610605e7816 */ /* 0x000fce000000005e */
.L_x_808:
[----:B------:R-:W-:Y:S05]  /*4730*/  @!P2 BRA `(.L_x_809) ;  /* 0x000000000018a947 */ /* 0x000fea0003800000 */
[----:B------:R-:W-:Y:S01]  /*4740*/  FMUL.FTZ R96, R98, UR17 ;  /* 0x0000001162607c20 */ /* 0x000fe20008410000 */
[----:B------:R-:W-:-:S03]  /*4750*/  LOP3.LUT P3, RZ, R121, 0xff00, RZ, 0xc0, !PT ;  /* 0x0000ff0079ff7812 */ /* 0x000fc6000786c0ff */
[----:B------:R-:W-:-:S05]  /*4760*/  FMUL.FTZ R96, R96, UR16 ;  /* 0x0000001060607c20 */ /* 0x000fca0008410000 */
[----:B------:R-:W-:-:S04]  /*4770*/  FSEL R96, R96, RZ, P3 ;  /* 0x000000ff60607208 */ /* 0x000fc80001800000 */
[----:B------:R-:W-:-:S04]  /*4780*/  F2FP.BF16.F32.PACK_AB R96, RZ, R96 ;  /* 0x00000060ff60723e */ /* 0x000fc800000010ff */
[----:B------:R-:W-:-:S07]  /*4790*/  PRMT R94, R94, 0x5410, R96 ;  /* 0x000054105e5e7816 */ /* 0x000fce0000000060 */
.L_x_809:
[----:B------:R-:W-:Y:S05]  /*47a0*/  @!P2 BRA `(.L_x_810) ;  /* 0x000000000018a947 */ /* 0x000fea0003800000 */
[----:B------:R-:W-:Y:S01]  /*47b0*/  FMUL.FTZ R96, R127, UR17 ;  /* 0x000000117f607c20 */ /* 0x000fe20008410000 */
[----:B------:R-:W-:-:S03]  /*47c0*/  LOP3.LUT P3, RZ, R121, 0xff0000, RZ, 0xc0, !PT ;  /* 0x00ff000079ff7812 */ /* 0x000fc6000786c0ff */
[----:B------:R-:W-:-:S05]  /*47d0*/  FMUL.FTZ R96, R96, UR16 ;  /* 0x0000001060607c20 */ /* 0x000fca0008410000 */
[----:B------:R-:W-:-:S04]  /*47e0*/  FSEL R96, R96, RZ, P3 ;  /* 0x000000ff60607208 */ /* 0x000fc80001800000 */
[----:B------:R-:W-:-:S04]  /*47f0*/  F2FP.BF16.F32.PACK_AB R96, RZ, R96 ;  /* 0x00000060ff60723e */ /* 0x000fc800000010ff */
[----:B------:R-:W-:-:S07]  /*4800*/  PRMT R95, R96, 0x7610, R95 ;  /* 0x00007610605f7816 */ /* 0x000fce000000005f */
.L_x_810:
[----:B------:R-:W-:Y:S02]  /*4810*/  F2FP.BF16.F32.PACK_AB R98, R98, R99 ;  /* 0x000000636262723e */ /* 0x000fe400000010ff */
        /* <DEDUP_REMOVED lines=12> */
.L_x_803:
[----:B------:R-:W-:Y:S01]  /*48e0*/  ISETP.GT.AND P3, PT, R0, RZ, PT ;  /* 0x000000ff0000720c */ /* 0x000fe20003f64270 */
[----:B------:R-:W-:-:S12]  /*48f0*/  @!P2 BRA `(.L_x_812) ;  /* 0x000000000028a947 */ /* 0x000fd80003800000 */
[----:B0-----:R-:W-:Y:S01]  /*4900*/  @P3 FFMA.FTZ R107, R141, R108, R113 ;  /* 0x0000006c8d6b3223 */ /* 0x001fe20000010071 */
        /* <DEDUP_REMOVED lines=9> */
.L_x_812:
[----:B------:R-:W-:Y:S05]  /*49a0*/  @!P2 BRA `(.L_x_813) ;  /* 0x00000000002ca947 */ /* 0x000fea0003800000 */
[----:B0----5:R-:W-:Y:S01]  /*49b0*/  PRMT R104, R8, 0x7632, R104 ;  /* 0x0000763208687816 */ /* 0x021fe20000000068 */
        /* <DEDUP_REMOVED lines=10> */
.L_x_813:
[----:B------:R-:W-:Y:S05]  /*4a60*/  @!P2 BRA `(.L_x_814) ;  /* 0x000000000028a947 */ /* 0x000fea0003800000 */
[----:B0-----:R-:W-:Y:S01]  /*4a70*/  @P3 FFMA.FTZ R107, R139, R108, R113 ;  /* 0x0000006c8b6b3223 */ /* 0x001fe20000010071 */
        /* <DEDUP_REMOVED lines=9> */
.L_x_814:
        /* <DEDUP_REMOVED lines=12> */
.L_x_815:
[----:B------:R-:W-:Y:S05]  /*4bd0*/  @!P2 BRA `(.L_x_816) ;  /* 0x000000000028a947 */ /* 0x000fea0003800000 */
        /* <DEDUP_REMOVED lines=10> */
.L_x_816:
        /* <DEDUP_REMOVED lines=12> */
.L_x_817:
        /* <DEDUP_REMOVED lines=11> */
.L_x_818:
        /* <DEDUP_REMOVED lines=14> */
.L_x_802:
[----:B------:R-:W-:Y:S05]  /*4ed0*/  @!P0 BRA `(.L_x_819) ;  /* 0x0000000400848947 */ /* 0x000fea0003800000 */
[-CC-:B0-----:R-:W-:Y:S01]  /*4ee0*/  FFMA.FTZ R97, R141, R108.reuse, R113.reuse ;  /* 0x0000006c8d617223 */ /* 0x181fe20000010071 */
[----:B------:R-:W-:Y:S01]  /*4ef0*/  FFMA.FTZ R99, R134, R108, R113 ;  /* 0x0000006c86637223 */ /* 0x000fe20000010071 */
[----:B------:R-:W-:Y:S02]  /*4f00*/  ISETP.GT.AND P3, PT, R0, RZ, PT ;  /* 0x000000ff0000720c */ /* 0x000fe40003f64270 */
[----:B------:R-:W-:Y:S01]  /*4f10*/  FADD.FTZ R97, R140, -R97 ;  /* 0x800000618c617221 */ /* 0x000fe20000010000 */
[----:B------:R-:W-:-:S03]  /*4f20*/  FADD.FTZ R99, R132, -R99 ;  /* 0x8000006384637221 */ /* 0x000fc60000010000 */
[C---:B------:R-:W-:Y:S01]  /*4f30*/  FMUL.FTZ R96, R2.reuse, R97 ;  /* 0x0000006102607220 */ /* 0x040fe20000410000 */
[----:B------:R-:W-:-:S04]  /*4f40*/  FMUL.FTZ R97, R2, R99 ;  /* 0x0000006302617220 */ /* 0x000fc80000410000 */
[----:B------:R-:W-:Y:S02]  /*4f50*/  FSEL R96, R96, RZ, P3 ;  /* 0x000000ff60607208 */ /* 0x000fe40001800000 */
[----:B------:R-:W-:Y:S02]  /*4f60*/  FSEL R98, R97, RZ, P3 ;  /* 0x000000ff61627208 */ /* 0x000fe40001800000 */
[----:B------:R-:W-:Y:S02]  /*4f70*/  F2FP.BF16.F32.PACK_AB R97, RZ, R96 ;  /* 0x00000060ff61723e */ /* 0x000fe400000010ff */
[----:B------:R-:W-:Y:S01]  /*4f80*/  F2FP.BF16.F32.PACK_AB R99, RZ, R98 ;  /* 0x00000062ff63723e */ /* 0x000fe200000010ff */
[----:B------:R-:W-:Y:S06]  /*4f90*/  @!P2 BRA `(.L_x_820) ;  /* 0x000000000018a947 */ /* 0x000fec0003800000 */
[----:B------:R-:W-:Y:S01]  /*4fa0*/  FMUL.FTZ R96, R96, UR17 ;  /* 0x0000001160607c20 */ /* 0x000fe20008410000 */
[----:B-----5:R-:W-:-:S03]  /*4fb0*/  LOP3.LUT P4, RZ, R120, 0xff, RZ, 0xc0, !PT ;  /* 0x000000ff78ff7812 */ /* 0x020fc6000788c0ff */
[----:B------:R-:W-:-:S05]  /*4fc0*/  FMUL.FTZ R96, R96, UR16 ;  /* 0x0000001060607c20 */ /* 0x000fca0008410000 */
[----:B------:R-:W-:-:S04]  /*4fd0*/  FSEL R96, R96, RZ, P4 ;  /* 0x000000ff60607208 */ /* 0x000fc80002000000 */
[----:B------:R-:W-:-:S04]  /*4fe0*/  F2FP.BF16.F32.PACK_AB R96, RZ, R96 ;  /* 0x00000060ff60723e */ /* 0x000fc800000010ff */
[----:B------:R-:W-:-:S07]  /*4ff0*/  PRMT R92, R96, 0x7610, R92 ;  /* 0x00007610605c7816 */ /* 0x000fce000000005c */
.L_x_820:
[----:B------:R-:W-:Y:S01]  /*5000*/  FFMA.FTZ R105, R139, R108, R113 ;  /* 0x0000006c8b697223 */ /* 0x000fe20000010071 */
[----:B------:R-:W-:Y:S01]  /*5010*/  PRMT R96, R97, 0x5410, R99 ;  /* 0x0000541061607816 */ /* 0x000fe20000000063 */
[----:B------:R-:W-:Y:S06]  /*5020*/  @!P2 BRA `(.L_x_821) ;  /* 0x000000000018a947 */ /* 0x000fec0003800000 */
[----:B------:R-:W-:Y:S01]  /*5030*/  FMUL.FTZ R97, R98, UR17 ;  /* 0x0000001162617c20 */ /* 0x000fe20008410000 */
[----:B-----5:R-:W-:-:S03]  /*5040*/  LOP3.LUT P4, RZ, R120, 0xff00, RZ, 0xc0, !PT ;  /* 0x0000ff0078ff7812 */ /* 0x020fc6000788c0ff */
[----:B------:R-:W-:-:S05]  /*5050*/  FMUL.FTZ R97, R97, UR16 ;  /* 0x0000001061617c20 */ /* 0x000fca0008410000 */
[----:B------:R-:W-:-:S04]  /*5060*/  FSEL R97, R97, RZ, P4 ;  /* 0x000000ff61617208 */ /* 0x000fc80002000000 */
[----:B------:R-:W-:-:S04]  /*5070*/  F2FP.BF16.F32.PACK_AB R97, RZ, R97 ;  /* 0x00000061ff61723e */ /* 0x000fc800000010ff */
[----:B------:R-:W-:-:S07]  /*5080*/  PRMT R92, R92, 0x5410, R97 ;  /* 0x000054105c5c7816 */ /* 0x000fce0000000061 */
.L_x_821:
[-CC-:B------:R-:W-:Y:S01]  /*5090*/  FFMA.FTZ R98, R162, R108.reuse, R113.reuse ;  /* 0x0000006ca2627223 */ /* 0x180fe20000010071 */
[-C--:B------:R-:W-:Y:S01]  /*50a0*/  FFMA.FTZ R104, R164, R108.reuse, R113 ;  /* 0x0000006ca4687223 */ /* 0x080fe20000010071 */
[----:B------:R-:W-:Y:S01]  /*50b0*/  FADD.FTZ R97, R138, -R105 ;  /* 0x800000698a617221 */ /* 0x000fe20000010000 */
[-CC-:B------:R-:W-:Y:S01]  /*50c0*/  FFMA.FTZ R107, R137, R108.reuse, R113.reuse ;  /* 0x0000006c896b7223 */ /* 0x180fe20000010071 */
[----:B------:R-:W-:Y:S01]  /*50d0*/  FADD.FTZ R99, R161, -R98 ;  /* 0x80000062a1637221 */ /* 0x000fe20000010000 */
[----:B------:R-:W-:Y:S01]  /*50e0*/  FADD.FTZ R105, R169, -R104 ;  /* 0x80000068a9697221 */ /* 0x000fe20000010000 */
[C---:B------:R-:W-:Y:S01]  /*50f0*/  FMUL.FTZ R97, R2.reuse, R97 ;  /* 0x0000006102617220 */ /* 0x040fe20000410000 */
[-CC-:B------:R-:W-:Y:S01]  /*5100*/  FFMA.FTZ R106, R135, R108.reuse, R113.reuse ;  /* 0x0000006c876a7223 */ /* 0x180fe20000010071 */
[----:B------:R-:W-:Y:S01]  /*5110*/  FMUL.FTZ R98, R2, R99 ;  /* 0x0000006302627220 */ /* 0x000fe20000410000 */
[----:B------:R-:W-:Y:S01]  /*5120*/  FFMA.FTZ R117, R170, R108, R113 ;  /* 0x0000006caa757223 */ /* 0x000fe20000010071 */
[----:B------:R-:W-:Y:S01]  /*5130*/  FADD.FTZ R107, R136, -R107 ;  /* 0x8000006b886b7221 */ /* 0x000fe20000010000 */
[----:B------:R-:W-:Y:S01]  /*5140*/  FMUL.FTZ R104, R2, R105 ;  /* 0x0000006902687220 */ /* 0x000fe20000410000 */
[----:B------:R-:W-:Y:S01]  /*5150*/  FADD.FTZ R115, R133, -R106 ;  /* 0x8000006a85737221 */ /* 0x000fe20000010000 */
[----:B------:R-:W-:Y:S01]  /*5160*/  FSEL R105, R98, RZ, P3 ;  /* 0x000000ff62697208 */ /* 0x000fe20001800000 */
        /* <DEDUP_REMOVED lines=10> */
.L_x_822:
[----:B------:R-:W-:Y:S05]  /*5210*/  @!P2 BRA `(.L_x_823) ;  /* 0x000000000018a947 */ /* 0x000fea0003800000 */
[----:B------:R-:W-:Y:S01]  /*5220*/  FMUL.FTZ R97, R105, UR17 ;  /* 0x0000001169617c20 */ /* 0x000fe20008410000 */
[----:B-----5:R-:W-:-:S03]  /*5230*/  LOP3.LUT P4, RZ, R120, 0xff000000, RZ, 0xc0, !PT ;  /* 0xff00000078ff7812 */ /* 0x020fc6000788c0ff */
[----:B------:R-:W-:-:S05]  /*5240*/  FMUL.FTZ R97, R97, UR16 ;  /* 0x0000001061617c20 */ /* 0x000fca0008410000 */
[----:B------:R-:W-:-:S04]  /*5250*/  FSEL R97, R97, RZ, P4 ;  /* 0x000000ff61617208 */ /* 0x000fc80002000000 */
[----:B------:R-:W-:-:S04]  /*5260*/  F2FP.BF16.F32.PACK_AB R97, RZ, R97 ;  /* 0x00000061ff61723e */ /* 0x000fc800000010ff */
[----:B------:R-:W-:-:S07]  /*5270*/  PRMT R93, R93, 0x5410, R97 ;  /* 0x000054105d5d7816 */ /* 0x000fce0000000061 */
.L_x_823:
[----:B------:R-:W-:Y:S01]  /*5280*/  F2FP.BF16.F32.PACK_AB R97, R105, R98 ;  /* 0x000000626961723e */ /* 0x000fe200000010ff */
[C---:B------:R-:W-:Y:S01]  /*5290*/  FMUL.FTZ R105, R2.reuse, R115 ;  /* 0x0000007302697220 */ /* 0x040fe20000410000 */
[----:B------:R-:W-:Y:S01]  /*52a0*/  FMUL.FTZ R106, R2, R117 ;  /* 0x00000075026a7220 */ /* 0x000fe20000410000 */
        /* <DEDUP_REMOVED lines=9> */
.L_x_824:
[----:B------:R-:W-:Y:S05]  /*5340*/  @!P2 BRA `(.L_x_825) ;  /* 0x000000000018a947 */ /* 0x000fea0003800000 */
[----:B------:R-:W-:Y:S01]  /*5350*/  FMUL.FTZ R98, R104, UR17 ;  /* 0x0000001168627c20 */ /* 0x000fe20008410000 */
[----:B-----5:R-:W-:-:S03]  /*5360*/  LOP3.LUT P4, RZ, R121, 0xff00, RZ, 0xc0, !PT ;  /* 0x0000ff0079ff7812 */ /* 0x020fc6000788c0ff */
[----:B------:R-:W-:-:S05]  /*5370*/  FMUL.FTZ R98, R98, UR16 ;  /* 0x0000001062627c20 */ /* 0x000fca0008410000 */
[----:B------:R-:W-:-:S04]  /*5380*/  FSEL R98, R98, RZ, P4 ;  /* 0x000000ff62627208 */ /* 0x000fc80002000000 */
[----:B------:R-:W-:-:S04]  /*5390*/  F2FP.BF16.F32.PACK_AB R98, RZ, R98 ;  /* 0x00000062ff62723e */ /* 0x000fc800000010ff */
[----:B------:R-:W-:-:S07]  /*53a0*/  PRMT R94, R94, 0x5410, R98 ;  /* 0x000054105e5e7816 */ /* 0x000fce0000000062 */
.L_x_825:
[----:B------:R-:W-:Y:S02]  /*53b0*/  F2FP.BF16.F32.PACK_AB R98, R104, R99 ;  /* 0x000000636862723e */ /* 0x000fe400000010ff */
        /* <DEDUP_REMOVED lines=9> */
.L_x_826:
        /* <DEDUP_REMOVED lines=10> */
.L_x_819:
[----:B------:R-:W-:Y:S05]  /*54f0*/  @!P2 BRA `(.L_x_827) ;  /* 0x00000000002ca947 */ /* 0x000fea0003800000 */
[----:B0-----:R-:W-:Y:S01]  /*5500*/  FFMA.FTZ R105, R141, R108, R113 ;  /* 0x0000006c8d697223 */ /* 0x001fe20000010071 */
        /* <DEDUP_REMOVED lines=10> */
.L_x_827:
        /* <DEDUP_REMOVED lines=12> */
.L_x_828:
        /* <DEDUP_REMOVED lines=12> */
.L_x_829:
        /* <DEDUP_REMOVED lines=12> */
.L_x_830:
        /* <DEDUP_REMOVED lines=12> */
.L_x_831:
        /* <DEDUP_REMOVED lines=12> */
.L_x_832:
        /* <DEDUP_REMOVED lines=12> */
.L_x_833:
[----:B------:R-:W-:Y:S05]  /*5a30*/  @!P2 BRA `(.L_x_811) ;  /* 0x000000000030a947 */ /* 0x000fea0003800000 */
[----:B0-----:R-:W-:Y:S01]  /*5a40*/  FFMA.FTZ R105, R170, R108, R113 ;  /* 0x0000006caa697223 */ /* 0x001fe20000010071 */
        /* <DEDUP_REMOVED lines=11> */
.L_x_811:
[----:B0-----:R-:W0:Y:S01]  /*5b00*/  @P0 LDC.64 R106, c[0x0][0x478] ;  /* 0x00011e00ff6a0b82 */ /* 0x001e220000000a00 */
[----:B------:R-:W-:Y:S01]  /*5b10*/  @P0 VIADD R115, R111, 0x100 ;  /* 0x000001006f730836 */ /* 0x000fe20000000000 */
[----:B------:R-:W-:-:S06]  /*5b20*/  @P2 IADD3 R117, PT, PT, R109, 0x100, RZ ;  /* 0x000001006d752810 */ /* 0x000fcc0007ffe0ff */
[----:B------:R-:W1:Y:S01]  /*5b30*/  @P2 LDC.64 R104, c[0x0][0x468] ;  /* 0x00011a00ff682b82 */ /* 0x000e620000000a00 */
[----:B0-----:R-:W-:-:S05]  /*5b40*/  @P0 IMAD.WIDE.U32 R106, R115, 0x10, R106 ;  /* 0x00000010736a0825 */ /* 0x001fca00078e006a */
[----:B------:R0:W-:Y:S01]  /*5b50*/  @P0 STG.E.128 desc[UR12][R106.64], R96 ;  /* 0x000000606a000986 */ /* 0x0001e2000c101d0c */
[----:B-1----:R-:W-:-:S05]  /*5b60*/  @P2 IMAD.WIDE.U32 R104, R117, 0x10, R104 ;  /* 0x0000001075682825 */ /* 0x002fca00078e0068 */
[----:B------:R0:W-:Y:S01]  /*5b70*/  @P2 STG.E.128 desc[UR12][R104.64], R92 ;  /* 0x0000005c68002986 */ /* 0x0001e2000c101d0c */
[----:B------:R-:W-:Y:S05]  /*5b80*/  @!P1 BRA `(.L_x_834) ;  /* 0x0000000c00149947 */ /* 0x000fea0003800000 */
[----:B------:R-:W-:Y:S05]  /*5b90*/  @!P0 BRA `(.L_x_835) ;  /* 0x0000000400948947 */ /* 0x000fea0003800000 */
[----:B------:R-:W-:Y:S02]  /*5ba0*/  ISETP.GT.AND P3, PT, R0, RZ, PT ;  /* 0x000000ff0000720c */ /* 0x000fe40003f64270 */
[C---:B0----5:R-:W-:Y:S02]  /*5bb0*/  PRMT R96, R4.reuse, 0x7632, R96 ;  /* 0x0000763204607816 */ /* 0x061fe40000000060 */
[----:B------:R-:W-:Y:S02]  /*5bc0*/  PRMT R97, R5, 0x7632, R97 ;  /* 0x0000763205617816 */ /* 0x000fe40000000061 */
[----:B------:R-:W-:Y:S01]  /*5bd0*/  SHF.L.U32 R99, R4, 0x10, RZ ;  /* 0x0000001004637819 */ /* 0x000fe200000006ff */
[----:B------:R-:W-:Y:S01]  /*5be0*/  IMAD.U32 R105, R96, 0x10000, RZ ;  /* 0x0001000060697824 */ /* 0x000fe200078e00ff */
        /* <DEDUP_REMOVED lines=19> */
[-CC-:B------:R-:W-:Y:S01]  /*5d20*/  @P3 FFMA.FTZ R96, R173, R108.reuse, R113.reuse ;  /* 0x0000006cad603223 */ /* 0x180fe20000010071 */
[----:B------:R-:W-:Y:S01]  /*5d30*/  @P3 FFMA.FTZ R112, R184, R108, R113 ;  /* 0x0000006cb8703223 */ /* 0x000fe20000010071 */
[----:B------:R-:W-:Y:S01]  /*5d40*/  SHF.L.U32 R110, R97, 0x10, RZ ;  /* 0x00000010616e7819 */ /* 0x000fe200000006ff */
[----:B------:R-:W-:Y:S01]  /*5d50*/  @P3 FFMA.FTZ R104, R2, R115, R104 ;  /* 0x0000007302683223 */ /* 0x000fe20000010068 */
[----:B------:R-:W-:Y:S01]  /*5d60*/  @P3 FADD.FTZ R97, R187, -R106 ;  /* 0x8000006abb613221 */ /* 0x000fe20000010000 */
[----:B------:R-:W-:Y:S01]  /*5d70*/  SHF.L.U32 R115, R6, 0x10, RZ ;  /* 0x0000001006737819 */ /* 0x000fe200000006ff */
[----:B------:R-:W-:Y:S01]  /*5d80*/  @P3 FADD.FTZ R106, R172, -R119 ;  /* 0x80000077ac6a3221 */ /* 0x000fe20000010000 */
[----:B------:R-:W-:Y:S01]  /*5d90*/  @P3 FADD.FTZ R96, R171, -R96 ;  /* 0x80000060ab603221 */ /* 0x000fe20000010000 */
[----:B------:R-:W-:Y:S01]  /*5da0*/  @P3 FADD.FTZ R119, R185, -R112 ;  /* 0x80000070b9773221 */ /* 0x000fe20000010000 */
[C---:B------:R-:W-:Y:S01]  /*5db0*/  @P3 FFMA.FTZ R98, R2.reuse, R97, R98 ;  /* 0x0000006102623223 */ /* 0x040fe20000010062 */
[C---:B------:R-:W-:Y:S01]  /*5dc0*/  @P3 FFMA.FTZ R117, R2.reuse, R106, R117 ;  /* 0x0000006a02753223 */ /* 0x040fe20000010075 */
[C---:B------:R-:W-:Y:S01]  /*5dd0*/  @P3 FFMA.FTZ R115, R2.reuse, R96, R115 ;  /* 0x0000006002733223 */ /* 0x040fe20000010073 */
[----:B------:R-:W-:Y:S01]  /*5de0*/  @P3 FFMA.FTZ R110, R2, R119, R110 ;  /* 0x00000077026e3223 */ /* 0x000fe2000001006e */
[----:B------:R-:W-:-:S02]  /*5df0*/  F2FP.BF16.F32.PACK_AB R106, RZ, R99 ;  /* 0x00000063ff6a723e */ /* 0x000fc400000010ff */
[----:B------:R-:W-:Y:S02]  /*5e00*/  F2FP.BF16.F32.PACK_AB R112, RZ, R105 ;  /* 0x00000069ff70723e */ /* 0x000fe400000010ff */
        /* <DEDUP_REMOVED lines=8> */
.L_x_836:
[----:B------:R-:W-:Y:S05]  /*5e90*/  @!P2 BRA `(.L_x_837) ;  /* 0x000000000018a947 */ /* 0x000fea0003800000 */
[----:B------:R-:W-:Y:S01]  /*5ea0*/  FMUL.FTZ R105, R105, UR17 ;  /* 0x0000001169697c20 */ /* 0x000fe20008410000 */
[----:B------:R-:W-:-:S03]  /*5eb0*/  LOP3.LUT P3, RZ, R122, 0xff00, RZ, 0xc0, !PT ;  /* 0x0000ff007aff7812 */ /* 0x000fc6000786c0ff */
[----:B------:R-:W-:-:S05]  /*5ec0*/  FMUL.FTZ R105, R105, UR16 ;  /* 0x0000001069697c20 */ /* 0x000fca0008410000 */
[----:B------:R-:W-:-:S04]  /*5ed0*/  FSEL R105, R105, RZ, P3 ;  /* 0x000000ff69697208 */ /* 0x000fc80001800000 */
[----:B------:R-:W-:-:S04]  /*5ee0*/  F2FP.BF16.F32.PACK_AB R105, RZ, R105 ;  /* 0x00000069ff69723e */ /* 0x000fc800000010ff */
[----:B------:R-:W-:-:S07]  /*5ef0*/  PRMT R92, R92, 0x5410, R105 ;  /* 0x000054105c5c7816 */ /* 0x000fce0000000069 */
.L_x_837:
[----:B------:R-:W-:Y:S05]  /*5f00*/  @!P2 BRA `(.L_x_838) ;  /* 0x000000000018a947 */ /* 0x000fea0003800000 */
[----:B------:R-:W-:Y:S01]  /*5f10*/  FMUL.FTZ R107, R107, UR17 ;  /* 0x000000116b6b7c20 */ /* 0x000fe20008410000 */
[----:B------:R-:W-:-:S03]  /*5f20*/  LOP3.LUT P3, RZ, R122, 0xff0000, RZ, 0xc0, !PT ;  /* 0x00ff00007aff7812 */ /* 0x000fc6000786c0ff */
[----:B------:R-:W-:-:S05]  /*5f30*/  FMUL.FTZ R107, R107, UR16 ;  /* 0x000000106b6b7c20 */ /* 0x000fca0008410000 */
[----:B------:R-:W-:-:S04]  /*5f40*/  FSEL R107, R107, RZ, P3 ;  /* 0x000000ff6b6b7208 */ /* 0x000fc80001800000 */
[----:B------:R-:W-:-:S04]  /*5f50*/  F2FP.BF16.F32.PACK_AB R107, RZ, R107 ;  /* 0x0000006bff6b723e */ /* 0x000fc800000010ff */
[----:B------:R-:W-:-:S07]  /*5f60*/  PRMT R93, R107, 0x7610, R93 ;  /* 0x000076106b5d7816 */ /* 0x000fce000000005d */
.L_x_838:
[----:B------:R-:W-:Y:S05]  /*5f70*/  @!P2 BRA `(.L_x_839) ;  /* 0x000000000018a947 */ /* 0x000fea0003800000 */
[----:B------:R-:W-:Y:S01]  /*5f80*/  FMUL.FTZ R104, R104, UR17 ;  /* 0x0000001168687c20 */ /* 0x000fe20008410000 */
[----:B------:R-:W-:-:S03]  /*5f90*/  LOP3.LUT P3, RZ, R122, 0xff000000, RZ, 0xc0, !PT ;  /* 0xff0000007aff7812 */ /* 0x000fc6000786c0ff */
[----:B------:R-:W-:-:S05]  /*5fa0*/  FMUL.FTZ R104, R104, UR16 ;  /* 0x0000001068687c20 */ /* 0x000fca0008410000 */
[----:B------:R-:W-:-:S04]  /*5fb0*/  FSEL R104, R104, RZ, P3 ;  /* 0x000000ff68687208 */ /* 0x000fc80001800000 */
[----:B------:R-:W-:-:S04]  /*5fc0*/  F2FP.BF16.F32.PACK_AB R104, RZ, R104 ;  /* 0x00000068ff68723e */ /* 0x000fc800000010ff */
[----:B------:R-:W-:-:S07]  /*5fd0*/  PRMT R93, R93, 0x5410, R104 ;  /* 0x000054105d5d7816 */ /* 0x000fce0000000068 */
.L_x_839:
[----:B------:R-:W-:Y:S05]  /*5fe0*/  @!P2 BRA `(.L_x_840) ;  /* 0x000000000018a947 */ /* 0x000fea0003800000 */
[----:B------:R-:W-:Y:S01]  /*5ff0*/  FMUL.FTZ R96, R115, UR17 ;  /* 0x0000001173607c20 */ /* 0x000fe20008410000 */
[----:B------:R-:W-:-:S03]  /*6000*/  LOP3.LUT P3, RZ, R123, 0xff, RZ, 0xc0, !PT ;  /* 0x000000ff7bff7812 */ /* 0x000fc6000786c0ff */
[----:B------:R-:W-:-:S05]  /*6010*/  FMUL.FTZ R96, R96, UR16 ;  /* 0x0000001060607c20 */ /* 0x000fca0008410000 */
[----:B------:R-:W-:-:S04]  /*6020*/  FSEL R96, R96, RZ, P3 ;  /* 0x000000ff60607208 */ /* 0x000fc80001800000 */
[----:B------:R-:W-:-:S04]  /*6030*/  F2FP.BF16.F32.PACK_AB R96, RZ, R96 ;  /* 0x00000060ff60723e */ /* 0x000fc800000010ff */
[----:B------:R-:W-:-:S07]  /*6040*/  PRMT R94, R96, 0x7610, R94 ;  /* 0x00007610605e7816 */ /* 0x000fce000000005e */
.L_x_840:
[----:B------:R-:W-:Y:S05]  /*6050*/  @!P2 BRA `(.L_x_841) ;  /* 0x000000000018a947 */ /* 0x000fea0003800000 */
[----:B------:R-:W-:Y:S01]  /*6060*/  FMUL.FTZ R96, R98, UR17 ;  /* 0x0000001162607c20 */ /* 0x000fe20008410000 */
[----:B------:R-:W-:-:S03]  /*6070*/  LOP3.LUT P3, RZ, R123, 0xff00, RZ, 0xc0, !PT ;  /* 0x0000ff007bff7812 */ /* 0x000fc6000786c0ff */
[----:B------:R-:W-:-:S05]  /*6080*/  FMUL.FTZ R96, R96, UR16 ;  /* 0x0000001060607c20 */ /* 0x000fca0008410000 */
[----:B------:R-:W-:-:S04]  /*6090*/  FSEL R96, R96, RZ, P3 ;  /* 0x000000ff60607208 */ /* 0x000fc80001800000 */
[----:B------:R-:W-:-:S04]  /*60a0*/  F2FP.BF16.F32.PACK_AB R96, RZ, R96 ;  /* 0x00000060ff60723e */ /* 0x000fc800000010ff */
[----:B------:R-:W-:-:S07]  /*60b0*/  PRMT R94, R94, 0x5410, R96 ;  /* 0x000054105e5e7816 */ /* 0x000fce0000000060 */
.L_x_841:
[----:B------:R-:W-:Y:S02]  /*60c0*/  F2FP.BF16.F32.PACK_AB R98, R98, R115 ;  /* 0x000000736262723e */ /* 0x000fe400000010ff */
        /* <DEDUP_REMOVED lines=8> */
.L_x_842:
        /* <DEDUP_REMOVED lines=10> */
.L_x_835:
[----:B------:R-:W-:Y:S01]  /*61f0*/  ISETP.GT.AND P3, PT, R0, RZ, PT ;  /* 0x000000ff0000720c */ /* 0x000fe20003f64270 */
[----:B------:R-:W-:-:S12]  /*6200*/  @!P2 BRA `(.L_x_844) ;  /* 0x000000000028a947 */ /* 0x000fd80003800000 */
        /* <DEDUP_REMOVED lines=10> */
.L_x_844:
        /* <DEDUP_REMOVED lines=12> */
.L_x_845:
        /* <DEDUP_REMOVED lines=11> */
.L_x_846:
        /* <DEDUP_REMOVED lines=12> */
.L_x_847:
        /* <DEDUP_REMOVED lines=11> */
.L_x_848:
        /* <DEDUP_REMOVED lines=12> */
.L_x_849:
        /* <DEDUP_REMOVED lines=11> */
.L_x_850:
        /* <DEDUP_REMOVED lines=14> */
.L_x_834:
[----:B------:R-:W-:Y:S05]  /*67e0*/  @!P0 BRA `(.L_x_851) ;  /* 0x00000004007c8947 */ /* 0x000fea0003800000 */
[-CC-:B0-----:R-:W-:Y:S01]  /*67f0*/  FFMA.FTZ R97, R167, R108.reuse, R113.reuse ;  /* 0x0000006ca7617223 */ /* 0x181fe20000010071 */
[-CC-:B------:R-:W-:Y:S01]  /*6800*/  FFMA.FTZ R96, R178, R108.reuse, R113.reuse ;  /* 0x0000006cb2607223 */ /* 0x180fe20000010071 */
[----:B------:R-:W-:Y:S01]  /*6810*/  ISETP.GT.AND P3, PT, R0, RZ, PT ;  /* 0x000000ff0000720c */ /* 0x000fe20003f64270 */
[----:B------:R-:W-:Y:S01]  /*6820*/  FFMA.FTZ R104, R165, R108, R113 ;  /* 0x0000006ca5687223 */ /* 0x000fe20000010071 */
[----:B------:R-:W-:Y:S01]  /*6830*/  FADD.FTZ R97, R166, -R97 ;  /* 0x80000061a6617221 */ /* 0x000fe20000010000 */
[----:B------:R-:W-:-:S03]  /*6840*/  FADD.FTZ R99, R177, -R96 ;  /* 0x80000060b1637221 */ /* 0x000fc60000010000 */
[C---:B------:R-:W-:Y:S01]  /*6850*/  FMUL.FTZ R96, R2.reuse, R97 ;  /* 0x0000006102607220 */ /* 0x040fe20000410000 */
[----:B------:R-:W-:-:S04]  /*6860*/  FMUL.FTZ R97, R2, R99 ;  /* 0x0000006302617220 */ /* 0x000fc80000410000 */
[----:B------:R-:W-:Y:S02]  /*6870*/  FSEL R98, R96, RZ, P3 ;  /* 0x000000ff60627208 */ /* 0x000fe40001800000 */
[----:B------:R-:W-:-:S04]  /*6880*/  FSEL R99, R97, RZ, P3 ;  /* 0x000000ff61637208 */ /* 0x000fc80001800000 */
        /* <DEDUP_REMOVED lines=8> */
.L_x_852:
[----:B------:R-:W-:Y:S05]  /*6910*/  @!P2 BRA `(.L_x_853) ;  /* 0x000000000018a947 */ /* 0x000fea0003800000 */
[----:B------:R-:W-:Y:S01]  /*6920*/  FMUL.FTZ R97, R99, UR17 ;  /* 0x0000001163617c20 */ /* 0x000fe20008410000 */
[----:B-----5:R-:W-:-:S03]  /*6930*/  LOP3.LUT P4, RZ, R122, 0xff00, RZ, 0xc0, !PT ;  /* 0x0000ff007aff7812 */ /* 0x020fc6000788c0ff */
[----:B------:R-:W-:-:S05]  /*6940*/  FMUL.FTZ R97, R97, UR16 ;  /* 0x0000001061617c20 */ /* 0x000fca0008410000 */
[----:B------:R-:W-:-:S04]  /*6950*/  FSEL R97, R97, RZ, P4 ;  /* 0x000000ff61617208 */ /* 0x000fc80002000000 */
[----:B------:R-:W-:-:S04]  /*6960*/  F2FP.BF16.F32.PACK_AB R97, RZ, R97 ;  /* 0x00000061ff61723e */ /* 0x000fc800000010ff */
[----:B------:R-:W-:-:S07]  /*6970*/  PRMT R92, R92, 0x5410, R97 ;  /* 0x000054105c5c7816 */ /* 0x000fce0000000061 */
.L_x_853:
[-CC-:B------:R-:W-:Y:S01]  /*6980*/  FFMA.FTZ R99, R176, R108.reuse, R113.reuse ;  /* 0x0000006cb0637223 */ /* 0x180fe20000010071 */
[-CC-:B------:R-:W-:Y:S01]  /*6990*/  FFMA.FTZ R98, R173, R108.reuse, R113.reuse ;  /* 0x0000006cad627223 */ /* 0x180fe20000010071 */
[-C--:B------:R-:W-:Y:S01]  /*69a0*/  FFMA.FTZ R106, R186, R108.reuse, R113 ;  /* 0x0000006cba6a7223 */ /* 0x080fe20000010071 */
[----:B------:R-:W-:Y:S01]  /*69b0*/  FADD.FTZ R97, R163, -R104 ;  /* 0x80000068a3617221 */ /* 0x000fe20000010000 */
[----:B------:R-:W-:Y:S01]  /*69c0*/  FADD.FTZ R99, R174, -R99 ;  /* 0x80000063ae637221 */ /* 0x000fe20000010000 */
[-CC-:B------:R-:W-:Y:S01]  /*69d0*/  FFMA.FTZ R115, R175, R108.reuse, R113.reuse ;  /* 0x0000006caf737223 */ /* 0x180fe20000010071 */
[----:B------:R-:W-:Y:S01]  /*69e0*/  FFMA.FTZ R110, R184, R108, R113 ;  /* 0x0000006cb86e7223 */ /* 0x000fe20000010071 */
[----:B------:R-:W-:Y:S01]  /*69f0*/  FADD.FTZ R105, R171, -R98 ;  /* 0x80000062ab697221 */ /* 0x000fe20000010000 */
[----:B------:R-:W-:Y:S01]  /*6a00*/  FADD.FTZ R107, R187, -R106 ;  /* 0x8000006abb6b7221 */ /* 0x000fe20000010000 */
[C---:B------:R-:W-:Y:S01]  /*6a10*/  FMUL.FTZ R98, R2.reuse, R99 ;  /* 0x0000006302627220 */ /* 0x040fe20000410000 */
[----:B------:R-:W-:Y:S01]  /*6a20*/  FMUL.FTZ R97, R2, R97 ;  /* 0x0000006102617220 */ /* 0x000fe20000410000 */
[----:B------:R-:W-:Y:S01]  /*6a30*/  FADD.FTZ R115, R172, -R115 ;  /* 0x80000073ac737221 */ /* 0x000fe20000010000 */
[----:B------:R-:W-:Y:S01]  /*6a40*/  FADD.FTZ R117, R185, -R110 ;  /* 0x8000006eb9757221 */ /* 0x000fe20000010000 */
[C---:B------:R-:W-:Y:S01]  /*6a50*/  FMUL.FTZ R104, R2.reuse, R107 ;  /* 0x0000006b02687220 */ /* 0x040fe20000410000 */
[----:B------:R-:W-:Y:S01]  /*6a60*/  FMUL.FTZ R99, R2, R105 ;  /* 0x0000006902637220 */ /* 0x000fe20000410000 */
[----:B------:R-:W-:Y:S01]  /*6a70*/  FSEL R107, R98, RZ, P3 ;  /* 0x000000ff626b7208 */ /* 0x000fe20001800000 */
        /* <DEDUP_REMOVED lines=10> */
.L_x_854:
[----:B------:R-:W-:Y:S05]  /*6b20*/  @!P2 BRA `(.L_x_855) ;  /* 0x000000000018a947 */ /* 0x000fea0003800000 */
[----:B------:R-:W-:Y:S01]  /*6b30*/  FMUL.FTZ R97, R107, UR17 ;  /* 0x000000116b617c20 */ /* 0x000fe20008410000 */
[----:B-----5:R-:W-:-:S03]  /*6b40*/  LOP3.LUT P4, RZ, R122, 0xff000000, RZ, 0xc0, !PT ;  /* 0xff0000007aff7812 */ /* 0x020fc6000788c0ff */
[----:B------:R-:W-:-:S05]  /*6b50*/  FMUL.FTZ R97, R97, UR16 ;  /* 0x0000001061617c20 */ /* 0x000fca0008410000 */
[----:B------:R-:W-:-:S04]  /*6b60*/  FSEL R97, R97, RZ, P4 ;  /* 0x000000ff61617208 */ /* 0x000fc80002000000 */
[----:B------:R-:W-:-:S04]  /*6b70*/  F2FP.BF16.F32.PACK_AB R97, RZ, R97 ;  /* 0x00000061ff61723e */ /* 0x000fc800000010ff */
[----:B------:R-:W-:-:S07]  /*6b80*/  PRMT R93, R93, 0x5410, R97 ;  /* 0x000054105d5d7816 */ /* 0x000fce0000000061 */
.L_x_855:
[----:B------:R-:W-:Y:S02]  /*6b90*/  F2FP.BF16.F32.PACK_AB R97, R107, R98 ;  /* 0x000000626b61723e */ /* 0x000fe400000010ff */
        /* <DEDUP_REMOVED lines=11> */
.L_x_856:
[----:B------:R-:W-:Y:S05]  /*6c50*/  @!P2 BRA `(.L_x_857) ;  /* 0x000000000018a947 */ /* 0x000fea0003800000 */
[----:B------:R-:W-:Y:S01]  /*6c60*/  FMUL.FTZ R98, R104, UR17 ;  /* 0x0000001168627c20 */ /* 0x000fe20008410000 */
[----:B-----5:R-:W-:-:S03]  /*6c70*/  LOP3.LUT P3, RZ, R123, 0xff00, RZ, 0xc0, !PT ;  /* 0x0000ff007bff7812 */ /* 0x020fc6000786c0ff */
[----:B------:R-:W-:-:S05]  /*6c80*/  FMUL.FTZ R98, R98, UR16 ;  /* 0x0000001062627c20 */ /* 0x000fca0008410000 */
[----:B------:R-:W-:-:S04]  /*6c90*/  FSEL R98, R98, RZ, P3 ;  /* 0x000000ff62627208 */ /* 0x000fc80001800000 */
[----:B------:R-:W-:-:S04]  /*6ca0*/  F2FP.BF16.F32.PACK_AB R98, RZ, R98 ;  /* 0x00000062ff62723e */ /* 0x000fc800000010ff */
[----:B------:R-:W-:-:S07]  /*6cb0*/  PRMT R94, R94, 0x5410, R98 ;  /* 0x000054105e5e7816 */ /* 0x000fce0000000062 */
.L_x_857:
[----:B------:R-:W-:Y:S05]  /*6cc0*/  @!P2 BRA `(.L_x_858) ;  /* 0x000000000018a947 */ /* 0x000fea0003800000 */
[----:B------:R-:W-:Y:S01]  /*6cd0*/  FMUL.FTZ R98, R105, UR17 ;  /* 0x0000001169627c20 */ /* 0x000fe20008410000 */
[----:B-----5:R-:W-:-:S03]  /*6ce0*/  LOP3.LUT P3, RZ, R123, 0xff0000, RZ, 0xc0, !PT ;  /* 0x00ff00007bff7812 */ /* 0x020fc6000786c0ff */
[----:B------:R-:W-:-:S05]  /*6cf0*/  FMUL.FTZ R98, R98, UR16 ;  /* 0x0000001062627c20 */ /* 0x000fca0008410000 */
[----:B------:R-:W-:-:S04]  /*6d00*/  FSEL R98, R98, RZ, P3 ;  /* 0x000000ff62627208 */ /* 0x000fc80001800000 */
[----:B------:R-:W-:-:S04]  /*6d10*/  F2FP.BF16.F32.PACK_AB R98, RZ, R98 ;  /* 0x00000062ff62723e */ /* 0x000fc800000010ff */
[----:B------:R-:W-:-:S07]  /*6d20*/  PRMT R95, R98, 0x7610, R95 ;  /* 0x00007610625f7816 */ /* 0x000fce000000005f */
.L_x_858:
        /* <DEDUP_REMOVED lines=11> */
.L_x_851:
        /* <DEDUP_REMOVED lines=12> */
.L_x_859:
        /* <DEDUP_REMOVED lines=12> */
.L_x_860:
        /* <DEDUP_REMOVED lines=12> */
.L_x_861:
        /* <DEDUP_REMOVED lines=12> */
.L_x_862:
        /* <DEDUP_REMOVED lines=12> */
.L_x_863:
        /* <DEDUP_REMOVED lines=12> */
.L_x_864:
        /* <DEDUP_REMOVED lines=12> */
.L_x_865:
        /* <DEDUP_REMOVED lines=13> */
.L_x_843:
        /* <DEDUP_REMOVED lines=11> */
[----:B0----5:R-:W-:Y:S01]  /*74a0*/  IMAD.U32 R99, R100, 0x10000, RZ ;  /* 0x0001000064637824 */ /* 0x021fe200078e00ff */
[C---:B------:R-:W-:Y:S02]  /*74b0*/  PRMT R96, R101.reuse, 0x7632, R96 ;  /* 0x0000763265607816 */ /* 0x040fe40000000060 */
        /* <DEDUP_REMOVED lines=10> */
[-CC-:B------:R-:W-:Y:S01]  /*7560*/  @P1 FFMA.FTZ R106, R189, R108.reuse, R113.reuse ;  /* 0x0000006cbd6a1223 */ /* 0x180fe20000010071 */
[-CC-:B------:R-:W-:Y:S01]  /*7570*/  @P1 FFMA.FTZ R110, R196, R108.reuse, R113.reuse ;  /* 0x0000006cc46e1223 */ /* 0x180fe20000010071 */
[-CC-:B------:R-:W-:Y:S01]  /*7580*/  @P1 FFMA.FTZ R117, R191, R108.reuse, R113.reuse ;  /* 0x0000006cbf751223 */ /* 0x180fe20000010071 */
[----:B------:R-:W-:Y:S01]  /*7590*/  @P1 FFMA.FTZ R112, R198, R108, R113 ;  /* 0x0000006cc6701223 */ /* 0x000fe20000010071 */
[----:B------:R-:W-:Y:S01]  /*75a0*/  @P1 FADD.FTZ R113, R193, -R104 ;  /* 0x80000068c1711221 */ /* 0x000fe20000010000 */
[C---:B------:R-:W-:Y:S01]  /*75b0*/  @P1 FFMA.FTZ R99, R2.reuse, R97, R99 ;  /* 0x0000006102631223 */ /* 0x040fe20000010063 */
[----:B------:R-:W-:Y:S01]  /*75c0*/  @P1 FFMA.FTZ R107, R2, R96, R107 ;  /* 0x00000060026b1223 */ /* 0x000fe2000001006b */
[----:B------:R-:W-:Y:S01]  /*75d0*/  PRMT R96, R102, 0x7632, R96 ;  /* 0x0000763266607816 */ /* 0x000fe20000000060 */
[----:B------:R-:W-:Y:S01]  /*75e0*/  @P1 FADD.FTZ R105, R190, -R105 ;  /* 0x80000069be691221 */ /* 0x000fe20000010000 */
[C---:B------:R-:W-:Y:S01]  /*75f0*/  PRMT R97, R103.reuse, 0x7632, R97 ;  /* 0x0000763267617816 */ /* 0x040fe20000000061 */
[C---:B------:R-:W-:Y:S01]  /*7600*/  @P1 FFMA.FTZ R98, R2.reuse, R113, R98 ;  /* 0x0000007102621223 */ /* 0x040fe20000010062 */
[----:B------:R-:W-:Y:S01]  /*7610*/  SHF.L.U32 R113, R103, 0x10, RZ ;  /* 0x0000001067717819 */ /* 0x000fe200000006ff */
[----:B------:R-:W-:Y:S01]  /*7620*/  @P1 FFMA.FTZ R0, R2, R105, R0 ;  /* 0x0000006902001223 */ /* 0x000fe20000010000 */
[----:B------:R-:W-:Y:S01]  /*7630*/  SHF.L.U32 R104, R96, 0x10, RZ ;  /* 0x0000001060687819 */ /* 0x000fe200000006ff */
[----:B------:R-:W-:Y:S01]  /*7640*/  @P1 FADD.FTZ R96, R188, -R117 ;  /* 0x80000075bc601221 */ /* 0x000fe20000010000 */
[----:B------:R-:W-:Y:S01]  /*7650*/  SHF.L.U32 R108, R97, 0x10, RZ ;  /* 0x00000010616c7819 */ /* 0x000fe200000006ff */
[----:B------:R-:W-:Y:S01]  /*7660*/  @P1 FADD.FTZ R97, R197, -R110 ;  /* 0x8000006ec5611221 */ /* 0x000fe20000010000 */
[----:B------:R-:W-:-:S02]  /*7670*/  IMAD.U32 R105, R102, 0x10000, RZ ;  /* 0x0001000066697824 */ /* 0x000fc400078e00ff */
[----:B------:R-:W-:Y:S01]  /*7680*/  @P1 FADD.FTZ R106, R179, -R106 ;  /* 0x8000006ab36a1221 */ /* 0x000fe20000010000 */
[----:B------:R-:W-:Y:S01]  /*7690*/  @P1 FADD.FTZ R115, R195, -R112 ;  /* 0x80000070c3731221 */ /* 0x000fe20000010000 */
[C---:B------:R-:W-:Y:S01]  /*76a0*/  @P1 FFMA.FTZ R104, R2.reuse, R97, R104 ;  /* 0x0000006102681223 */ /* 0x040fe20000010068 */
[C---:B------:R-:W-:Y:S01]  /*76b0*/  @P1 FFMA.FTZ R113, R2.reuse, R96, R113 ;  /* 0x0000006002711223 */ /* 0x040fe20000010071 */
[C---:B------:R-:W-:Y:S01]  /*76c0*/  @P1 FFMA.FTZ R105, R2.reuse, R106, R105 ;  /* 0x0000006a02691223 */ /* 0x040fe20000010069 */
[----:B------:R-:W-:Y:S01]  /*76d0*/  @P1 FFMA.FTZ R108, R2, R115, R108 ;  /* 0x00000073026c1223 */ /* 0x000fe2000001006c */
[----:B------:R-:W-:Y:S02]  /*76e0*/  F2FP.BF16.F32.PACK_AB R96, R0, R99 ;  /* 0x000000630060723e */ /* 0x000fe400000010ff */
        /* <DEDUP_REMOVED lines=8> */
.L_x_868:
[----:B------:R-:W-:Y:S05]  /*7770*/  @!P2 BRA `(.L_x_869) ;  /* 0x000000000018a947 */ /* 0x000fea0003800000 */
[----:B------:R-:W-:Y:S01]  /*7780*/  FMUL.FTZ R0, R0, UR17 ;  /* 0x0000001100007c20 */ /* 0x000fe20008410000 */
[----:B------:R-:W-:-:S03]  /*7790*/  LOP3.LUT P1, RZ, R124, 0xff00, RZ, 0xc0, !PT ;  /* 0x0000ff007cff7812 */ /* 0x000fc6000782c0ff */
[----:B------:R-:W-:-:S05]  /*77a0*/  FMUL.FTZ R0, R0, UR16 ;  /* 0x0000001000007c20 */ /* 0x000fca0008410000 */
[----:B------:R-:W-:-:S04]  /*77b0*/  FSEL R0, R0, RZ, P1 ;  /* 0x000000ff00007208 */ /* 0x000fc80000800000 */
[----:B------:R-:W-:-:S04]  /*77c0*/  F2FP.BF16.F32.PACK_AB R0, RZ, R0 ;  /* 0x00000000ff00723e */ /* 0x000fc800000010ff */
[----:B------:R-:W-:-:S07]  /*77d0*/  PRMT R92, R92, 0x5410, R0 ;  /* 0x000054105c5c7816 */ /* 0x000fce0000000000 */
.L_x_869:
[----:B------:R-:W-:Y:S05]  /*77e0*/  @!P2 BRA `(.L_x_870) ;  /* 0x000000000018a947 */ /* 0x000fea0003800000 */
[----:B------:R-:W-:Y:S01]  /*77f0*/  FMUL.FTZ R107, R107, UR17 ;  /* 0x000000116b6b7c20 */ /* 0x000fe20008410000 */
[----:B------:R-:W-:-:S03]  /*7800*/  LOP3.LUT P1, RZ, R124, 0xff0000, RZ, 0xc0, !PT ;  /* 0x00ff00007cff7812 */ /* 0x000fc6000782c0ff */
[----:B------:R-:W-:-:S05]  /*7810*/  FMUL.FTZ R107, R107, UR16 ;  /* 0x000000106b6b7c20 */ /* 0x000fca0008410000 */
[----:B------:R-:W-:-:S04]  /*7820*/  FSEL R107, R107, RZ, P1 ;  /* 0x000000ff6b6b7208 */ /* 0x000fc80000800000 */
[----:B------:R-:W-:-:S04]  /*7830*/  F2FP.BF16.F32.PACK_AB R107, RZ, R107 ;  /* 0x0000006bff6b723e */ /* 0x000fc800000010ff */
[----:B------:R-:W-:-:S07]  /*7840*/  PRMT R93, R107, 0x7610, R93 ;  /* 0x000076106b5d7816 */ /* 0x000fce000000005d */
.L_x_870:
[----:B------:R-:W-:Y:S05]  /*7850*/  @!P2 BRA `(.L_x_871) ;  /* 0x000000000018a947 */ /* 0x000fea0003800000 */
[----:B------:R-:W-:Y:S01]  /*7860*/  FMUL.FTZ R98, R98, UR17 ;  /* 0x0000001162627c20 */ /* 0x000fe20008410000 */
[----:B------:R-:W-:-:S03]  /*7870*/  LOP3.LUT P1, RZ, R124, 0xff000000, RZ, 0xc0, !PT ;  /* 0xff0000007cff7812 */ /* 0x000fc6000782c0ff */
[----:B------:R-:W-:-:S05]  /*7880*/  FMUL.FTZ R98, R98, UR16 ;  /* 0x0000001062627c20 */ /* 0x000fca0008410000 */
[----:B------:R-:W-:-:S04]  /*7890*/  FSEL R98, R98, RZ, P1 ;  /* 0x000000ff62627208 */ /* 0x000fc80000800000 */
[----:B------:R-:W-:-:S04]  /*78a0*/  F2FP.BF16.F32.PACK_AB R98, RZ, R98 ;  /* 0x00000062ff62723e */ /* 0x000fc800000010ff */
[----:B------:R-:W-:-:S07]  /*78b0*/  PRMT R93, R93, 0x5410, R98 ;  /* 0x000054105d5d7816 */ /* 0x000fce0000000062 */
.L_x_871:
[----:B------:R-:W-:Y:S05]  /*78c0*/  @!P2 BRA `(.L_x_872) ;  /* 0x000000000018a947 */ /* 0x000fea0003800000 */
[----:B------:R-:W-:Y:S01]  /*78d0*/  FMUL.FTZ R0, R105, UR17 ;  /* 0x0000001169007c20 */ /* 0x000fe20008410000 */
[----:B------:R-:W-:-:S03]  /*78e0*/  LOP3.LUT P1, RZ, R125, 0xff, RZ, 0xc0, !PT ;  /* 0x000000ff7dff7812 */ /* 0x000fc6000782c0ff */
[----:B------:R-:W-:-:S05]  /*78f0*/  FMUL.FTZ R0, R0, UR16 ;  /* 0x0000001000007c20 */ /* 0x000fca0008410000 */
[----:B------:R-:W-:-:S04]  /*7900*/  FSEL R0, R0, RZ, P1 ;  /* 0x000000ff00007208 */ /* 0x000fc80000800000 */
[----:B------:R-:W-:-:S04]  /*7910*/  F2FP.BF16.F32.PACK_AB R0, RZ, R0 ;  /* 0x00000000ff00723e */ /* 0x000fc800000010ff */
[----:B------:R-:W-:-:S07]  /*7920*/  PRMT R94, R0, 0x7610, R94 ;  /* 0x00007610005e7816 */ /* 0x000fce000000005e */
.L_x_872:
[----:B------:R-:W-:Y:S05]  /*7930*/  @!P2 BRA `(.L_x_873) ;  /* 0x000000000018a947 */ /* 0x000fea0003800000 */
[----:B------:R-:W-:Y:S01]  /*7940*/  FMUL.FTZ R0, R104, UR17 ;  /* 0x0000001168007c20 */ /* 0x000fe20008410000 */
[----:B------:R-:W-:-:S03]  /*7950*/  LOP3.LUT P1, RZ, R125, 0xff00, RZ, 0xc0, !PT ;  /* 0x0000ff007dff7812 */ /* 0x000fc6000782c0ff */
[----:B------:R-:W-:-:S05]  /*7960*/  FMUL.FTZ R0, R0, UR16 ;  /* 0x0000001000007c20 */ /* 0x000fca0008410000 */
[----:B------:R-:W-:-:S04]  /*7970*/  FSEL R0, R0, RZ, P1 ;  /* 0x000000ff00007208 */ /* 0x000fc80000800000 */
[----:B------:R-:W-:-:S04]  /*7980*/  F2FP.BF16.F32.PACK_AB R0, RZ, R0 ;  /* 0x00000000ff00723e */ /* 0x000fc800000010ff */
[----:B------:R-:W-:-:S07]  /*7990*/  PRMT R94, R94, 0x5410, R0 ;  /* 0x000054105e5e7816 */ /* 0x000fce0000000000 */
.L_x_873:
[----:B------:R-:W-:Y:S05]  /*79a0*/  @!P2 BRA `(.L_x_874) ;  /* 0x000000000018a947 */ /* 0x000fea0003800000 */
[----:B------:R-:W-:Y:S01]  /*79b0*/  FMUL.FTZ R0, R113, UR17 ;  /* 0x0000001171007c20 */ /* 0x000fe20008410000 */
[----:B------:R-:W-:-:S03]  /*79c0*/  LOP3.LUT P1, RZ, R125, 0xff0000, RZ, 0xc0, !PT ;  /* 0x00ff00007dff7812 */ /* 0x000fc6000782c0ff */
[----:B------:R-:W-:-:S05]  /*79d0*/  FMUL.FTZ R0, R0, UR16 ;  /* 0x0000001000007c20 */ /* 0x000fca0008410000 */
[----:B------:R-:W-:-:S04]  /*79e0*/  FSEL R0, R0, RZ, P1 ;  /* 0x000000ff00007208 */ /* 0x000fc80000800000 */
[----:B------:R-:W-:-:S04]  /*79f0*/  F2FP.BF16.F32.PACK_AB R0, RZ, R0 ;  /* 0x00000000ff00723e */ /* 0x000fc800000010ff */
[----:B------:R-:W-:-:S07]  /*7a00*/  PRMT R95, R0, 0x7610, R95 ;  /* 0x00007610005f7816 */ /* 0x000fce000000005f */
.L_x_874:
        /* <DEDUP_REMOVED lines=11> */
.L_x_867:
        /* <DEDUP_REMOVED lines=12> */
.L_x_876:
[----:B------:R-:W-:Y:S05]  /*7b80*/  @!P2 BRA `(.L_x_877) ;  /* 0x00000000002ca947 */ /* 0x000fea0003800000 */
[----:B-----5:R-:W-:Y:S01]  /*7b90*/  PRMT R0, R100, 0x7632, R0 ;  /* 0x0000763264007816 */ /* 0x020fe20000000000 */
[----:B0-----:R-:W-:Y:S01]  /*7ba0*/  @P1 FFMA.FTZ R107, R192, R108, R113 ;  /* 0x0000006cc06b1223 */ /* 0x001fe20000010071 */
[----:B------:R-:W-:-:S03]  /*7bb0*/  LOP3.LUT P3, RZ, R124, 0xff00, RZ, 0xc0, !PT ;  /* 0x0000ff007cff7812 */ /* 0x000fc6000786c0ff */
[----:B------:R-:W-:Y:S02]  /*7bc0*/  IMAD.U32 R105, R0, 0x10000, RZ ;  /* 0x0001000000697824 */ /* 0x000fe400078e00ff */
[----:B------:R-:W-:-:S04]  /*7bd0*/  @P1 FADD.FTZ R107, R190, -R107 ;  /* 0x8000006bbe6b1221 */ /* 0x000fc80000010000 */
[----:B------:R-:W-:-:S04]  /*7be0*/  @P1 FFMA.FTZ R105, R2, R107, R105 ;  /* 0x0000006b02691223 */ /* 0x000fc80000010069 */
[----:B------:R-:W-:-:S04]  /*7bf0*/  FMUL.FTZ R105, R105, UR17 ;  /* 0x0000001169697c20 */ /* 0x000fc80008410000 */
[----:B------:R-:W-:-:S05]  /*7c00*/  FMUL.FTZ R105, R105, UR16 ;  /* 0x0000001069697c20 */ /* 0x000fca0008410000 */
[----:B------:R-:W-:-:S04]  /*7c10*/  FSEL R105, R105, RZ, P3 ;  /* 0x000000ff69697208 */ /* 0x000fc80001800000 */
[----:B------:R-:W-:-:S04]  /*7c20*/  F2FP.BF16.F32.PACK_AB R105, RZ, R105 ;  /* 0x00000069ff69723e */ /* 0x000fc800000010ff */
[----:B------:R-:W-:-:S07]  /*7c30*/  PRMT R92, R92, 0x5410, R105 ;  /* 0x000054105c5c7816 */ /* 0x000fce0000000069 */
.L_x_877:
        /* <DEDUP_REMOVED lines=11> */
.L_x_878:
[----:B------:R-:W-:Y:S05]  /*7cf0*/  @!P2 BRA `(.L_x_879) ;  /* 0x00000000002ca947 */ /* 0x000fea0003800000 */
[----:B-----5:R-:W-:Y:S01]  /*7d00*/  PRMT R0, R101, 0x7632, R0 ;  /* 0x0000763265007816 */ /* 0x020fe20000000000 */
[----:B0-----:R-:W-:Y:S01]  /*7d10*/  @P1 FFMA.FTZ R104, R194, R108, R113 ;  /* 0x0000006cc2681223 */ /* 0x001fe20000010071 */
        /* <DEDUP_REMOVED lines=9> */
.L_x_879:
[----:B------:R-:W-:Y:S05]  /*7db0*/  @!P2 BRA `(.L_x_880) ;  /* 0x000000000028a947 */ /* 0x000fea0003800000 */
[----:B------:R-:W-:Y:S01]  /*7dc0*/  @P1 FFMA.FTZ R0, R189, R108, R113 ;  /* 0x0000006cbd001223 */ /* 0x000fe20000010071 */
[----:B0----5:R-:W-:Y:S02]  /*7dd0*/  SHF.L.U32 R105, R102, 0x10, RZ ;  /* 0x0000001066697819 */ /* 0x021fe400000006ff */
        /* <DEDUP_REMOVED lines=8> */
.L_x_880:
        /* <DEDUP_REMOVED lines=12> */
.L_x_881:
        /* <DEDUP_REMOVED lines=11> */
.L_x_882:
[----:B------:R-:W-:Y:S05]  /*7fd0*/  @!P2 BRA `(.L_x_875) ;  /* 0x0000000c0038a947 */ /* 0x000fea0003800000 */
[----:B-----5:R-:W-:Y:S01]  /*7fe0*/  PRMT R0, R103, 0x7632, R0 ;  /* 0x0000763267007816 */ /* 0x020fe20000000000 */
[----:B------:R-:W-:-:S03]  /*7ff0*/  @P1 FFMA.FTZ R108, R198, R108, R113 ;  /* 0x0000006cc66c1223 */ /* 0x000fc60000010071 */
[----:B0-----:R-:W-:Y:S01]  /*8000*/  SHF.L.U32 R105, R0, 0x10, RZ ;  /* 0x0000001000697819 */ /* 0x001fe200000006ff */
        /* <DEDUP_REMOVED lines=10> */
.L_x_866:
[----:B------:R-:W-:Y:S05]  /*80b0*/  @!P0 BRA `(.L_x_883) ;  /* 0x00000004007c8947 */ /* 0x000fea0003800000 */
[-CC-:B0-----:R-:W-:Y:S01]  /*80c0*/  FFMA.FTZ R99, R192, R108.reuse, R113.reuse ;  /* 0x0000006cc0637223 */ /* 0x181fe20000010071 */
[-CC-:B------:R-:W-:Y:S01]  /*80d0*/  FFMA.FTZ R97, R183, R108.reuse, R113.reuse ;  /* 0x0000006cb7617223 */ /* 0x180fe20000010071 */
[----:B------:R-:W-:Y:S01]  /*80e0*/  ISETP.GT.AND P1, PT, R0, RZ, PT ;  /* 0x000000ff0000720c */ /* 0x000fe20003f24270 */
[-CC-:B------:R-:W-:Y:S01]  /*80f0*/  FFMA.FTZ R96, R189, R108.reuse, R113.reuse ;  /* 0x0000006cbd607223 */ /* 0x180fe20000010071 */
[-CC-:B------:R-:W-:Y:S01]  /*8100*/  FFMA.FTZ R105, R181, R108.reuse, R113.reuse ;  /* 0x0000006cb5697223 */ /* 0x180fe20000010071 */
[-C--:B------:R-:W-:Y:S01]  /*8110*/  FFMA.FTZ R0, R194, R108.reuse, R113 ;  /* 0x0000006cc2007223 */ /* 0x080fe20000010071 */
[----:B------:R-:W-:Y:S01]  /*8120*/  FADD.FTZ R99, R190, -R99 ;  /* 0x80000063be637221 */ /* 0x000fe20000010000 */
[-CC-:B------:R-:W-:Y:S01]  /*8130*/  FFMA.FTZ R98, R196, R108.reuse, R113.reuse ;  /* 0x0000006cc4627223 */ /* 0x180fe20000010071 */
[-C--:B------:R-:W-:Y:S01]  /*8140*/  FFMA.FTZ R117, R191, R108.reuse, R113 ;  /* 0x0000006cbf757223 */ /* 0x080fe20000010071 */
[----:B------:R-:W-:Y:S01]  /*8150*/  FADD.FTZ R97, R182, -R97 ;  /* 0x80000061b6617221 */ /* 0x000fe20000010000 */
[----:B------:R-:W-:Y:S01]  /*8160*/  FFMA.FTZ R108, R198, R108, R113 ;  /* 0x0000006cc66c7223 */ /* 0x000fe20000010071 */
[----:B------:R-:W-:Y:S01]  /*8170*/  FADD.FTZ R113, R179, -R96 ;  /* 0x80000060b3717221 */ /* 0x000fe20000010000 */
[----:B------:R-:W-:Y:S01]  /*8180*/  FADD.FTZ R105, R180, -R105 ;  /* 0x80000069b4697221 */ /* 0x000fe20000010000 */
[----:B------:R-:W-:Y:S01]  /*8190*/  FADD.FTZ R107, R193, -R0 ;  /* 0x80000000c16b7221 */ /* 0x000fe20000010000 */
[----:B------:R-:W-:Y:S01]  /*81a0*/  FMUL.FTZ R96, R2, R99 ;  /* 0x0000006302607220 */ /* 0x000fe20000410000 */
[----:B------:R-:W-:Y:S01]  /*81b0*/  FADD.FTZ R115, R197, -R98 ;  /* 0x80000062c5737221 */ /* 0x000fe20000010000 */
[----:B------:R-:W-:Y:S01]  /*81c0*/  FADD.FTZ R117, R188, -R117 ;  /* 0x80000075bc757221 */ /* 0x000fe20000010000 */
[C---:B------:R-:W-:Y:S01]  /*81d0*/  FMUL.FTZ R0, R2.reuse, R97 ;  /* 0x0000006102007220 */ /* 0x040fe20000410000 */
[----:B------:R-:W-:Y:S01]  /*81e0*/  FADD.FTZ R119, R195, -R108 ;  /* 0x8000006cc3777221 */ /* 0x000fe20000010000 */
[C---:B------:R-:W-:Y:S01]  /*81f0*/  FMUL.FTZ R97, R2.reuse, R105 ;  /* 0x0000006902617220 */ /* 0x040fe20000410000 */
[C---:B------:R-:W-:Y:S01]  /*8200*/  FMUL.FTZ R98, R2.reuse, R107 ;  /* 0x0000006b02627220 */ /* 0x040fe20000410000 */
[C---:B------:R-:W-:Y:S01]  /*8210*/  FMUL.FTZ R99, R2.reuse, R113 ;  /* 0x0000007102637220 */ /* 0x040fe20000410000 */
[C---:B------:R-:W-:Y:S01]  /*8220*/  FMUL.FTZ R104, R2.reuse, R115 ;  /* 0x0000007302687220 */ /* 0x040fe20000410000 */
[----:B------:R-:W-:Y:S01]  /*8230*/  FMUL.FTZ R105, R2, R117 ;  /* 0x0000007502697220 */ /* 0x000fe20000410000 */
[----:B------:R-:W-:Y:S01]  /*8240*/  FSEL R107, R96, RZ, P1 ;  /* 0x000000ff606b7208 */ /* 0x000fe20000800000 */
        /* <DEDUP_REMOVED lines=9> */
.L_x_884:
[----:B------:R-:W-:Y:S05]  /*82e0*/  @!P2 BRA `(.L_x_885) ;  /* 0x000000000018a947 */ /* 0x000fea0003800000 */
[----:B------:R-:W-:Y:S01]  /*82f0*/  FMUL.FTZ R0, R107, UR17 ;  /* 0x000000116b007c20 */ /* 0x000fe20008410000 */
[----:B-----5:R-:W-:-:S03]  /*8300*/  LOP3.LUT P3, RZ, R124, 0xff00, RZ, 0xc0, !PT ;  /* 0x0000ff007cff7812 */ /* 0x020fc6000786c0ff */
[----:B------:R-:W-:-:S05]  /*8310*/  FMUL.FTZ R0, R0, UR16 ;  /* 0x0000001000007c20 */ /* 0x000fca0008410000 */
[----:B------:R-:W-:-:S04]  /*8320*/  FSEL R0, R0, RZ, P3 ;  /* 0x000000ff00007208 */ /* 0x000fc80001800000 */
[----:B------:R-:W-:-:S04]  /*8330*/  F2FP.BF16.F32.PACK_AB R0, RZ, R0 ;  /* 0x00000000ff00723e */ /* 0x000fc800000010ff */
[----:B------:R-:W-:-:S07]  /*8340*/  PRMT R92, R92, 0x5410, R0 ;  /* 0x000054105c5c7816 */ /* 0x000fce0000000000 */
.L_x_885:
        /* <DEDUP_REMOVED lines=10> */
.L_x_886:
[----:B------:R-:W-:Y:S05]  /*83f0*/  @!P2 BRA `(.L_x_887) ;  /* 0x000000000018a947 */ /* 0x000fea0003800000 */
[----:B------:R-:W-:Y:S01]  /*8400*/  FMUL.FTZ R0, R98, UR17 ;  /* 0x0000001162007c20 */ /* 0x000fe20008410000 */
[----:B-----5:R-:W-:-:S03]  /*8410*/  LOP3.LUT P3, RZ, R124, 0xff000000, RZ, 0xc0, !PT ;  /* 0xff0000007cff7812 */ /* 0x020fc6000786c0ff */
[----:B------:R-:W-:-:S05]  /*8420*/  FMUL.FTZ R0, R0, UR16 ;  /* 0x0000001000007c20 */ /* 0x000fca0008410000 */
[----:B------:R-:W-:-:S04]  /*8430*/  FSEL R0, R0, RZ, P3 ;  /* 0x000000ff00007208 */ /* 0x000fc80001800000 */
[----:B------:R-:W-:-:S04]  /*8440*/  F2FP.BF16.F32.PACK_AB R0, RZ, R0 ;  /* 0x00000000ff00723e */ /* 0x000fc800000010ff */
[----:B------:R-:W-:-:S07]  /*8450*/  PRMT R93, R93, 0x5410, R0 ;  /* 0x000054105d5d7816 */ /* 0x000fce0000000000 */
.L_x_887:
        /* <DEDUP_REMOVED lines=12> */
.L_x_888:
[----:B------:R-:W-:Y:S05]  /*8520*/  @!P2 BRA `(.L_x_889) ;  /* 0x000000000018a947 */ /* 0x000fea0003800000 */
[----:B------:R-:W-:Y:S01]  /*8530*/  FMUL.FTZ R0, R107, UR17 ;  /* 0x000000116b007c20 */ /* 0x000fe20008410000 */
[----:B-----5:R-:W-:-:S03]  /*8540*/  LOP3.LUT P1, RZ, R125, 0xff00, RZ, 0xc0, !PT ;  /* 0x0000ff007dff7812 */ /* 0x020fc6000782c0ff */
[----:B------:R-:W-:-:S05]  /*8550*/  FMUL.FTZ R0, R0, UR16 ;  /* 0x0000001000007c20 */ /* 0x000fca0008410000 */
[----:B------:R-:W-:-:S04]  /*8560*/  FSEL R0, R0, RZ, P1 ;  /* 0x000000ff00007208 */ /* 0x000fc80000800000 */
[----:B------:R-:W-:-:S04]  /*8570*/  F2FP.BF16.F32.PACK_AB R0, RZ, R0 ;  /* 0x00000000ff00723e */ /* 0x000fc800000010ff */
[----:B------:R-:W-:-:S07]  /*8580*/  PRMT R94, R94, 0x5410, R0 ;  /* 0x000054105e5e7816 */ /* 0x000fce0000000000 */
.L_x_889:
[----:B------:R-:W-:Y:S05]  /*8590*/  @!P2 BRA `(.L_x_890) ;  /* 0x000000000018a947 */ /* 0x000fea0003800000 */
[----:B------:R-:W-:Y:S01]  /*85a0*/  FMUL.FTZ R0, R105, UR17 ;  /* 0x0000001169007c20 */ /* 0x000fe20008410000 */
[----:B-----5:R-:W-:-:S03]  /*85b0*/  LOP3.LUT P1, RZ, R125, 0xff0000, RZ, 0xc0, !PT ;  /* 0x00ff00007dff7812 */ /* 0x020fc6000782c0ff */
[----:B------:R-:W-:-:S05]  /*85c0*/  FMUL.FTZ R0, R0, UR16 ;  /* 0x0000001000007c20 */ /* 0x000fca0008410000 */
[----:B------:R-:W-:-:S04]  /*85d0*/  FSEL R0, R0, RZ, P1 ;  /* 0x000000ff00007208 */ /* 0x000fc80000800000 */
[----:B------:R-:W-:-:S04]  /*85e0*/  F2FP.BF16.F32.PACK_AB R0, RZ, R0 ;  /* 0x00000000ff00723e */ /* 0x000fc800000010ff */
[----:B------:R-:W-:-:S07]  /*85f0*/  PRMT R95, R0, 0x7610, R95 ;  /* 0x00007610005f7816 */ /* 0x000fce000000005f */
.L_x_890:
        /* <DEDUP_REMOVED lines=11> */
.L_x_883:
        /* <DEDUP_REMOVED lines=12> */
.L_x_891:
        /* <DEDUP_REMOVED lines=12> */
.L_x_892:
        /* <DEDUP_REMOVED lines=12> */
.L_x_893:
        /* <DEDUP_REMOVED lines=12> */
.L_x_894:
        /* <DEDUP_REMOVED lines=12> */
.L_x_895:
        /* <DEDUP_REMOVED lines=12> */
.L_x_896:
        /* <DEDUP_REMOVED lines=12> */
.L_x_897:
[----:B------:R-:W-:Y:S05]  /*8bf0*/  @!P2 BRA `(.L_x_875) ;  /* 0x000000000030a947 */ /* 0x000fea0003800000 */
[----:B------:R-:W-:Y:S01]  /*8c00*/  FFMA.FTZ R108, R198, R108, R113 ;  /* 0x0000006cc66c7223 */ /* 0x000fe20000010071 */
[----:B------:R-:W-:-:S03]  /*8c10*/  ISETP.GT.AND P1, PT, R0, RZ, PT ;  /* 0x000000ff0000720c */ /* 0x000fc60003f24270 */
[----:B0-----:R-:W-:-:S04]  /*8c20*/  FADD.FTZ R105, R195, -R108 ;  /* 0x8000006cc3697221 */ /* 0x001fc80000010000 */
        /* <DEDUP_REMOVED lines=9> */
.L_x_875:
[----:B------:R-:W1:Y:S01]  /*8cc0*/  @P0 LDC.64 R112, c[0x0][0x478] ;  /* 0x00011e00ff700b82 */ /* 0x000e620000000a00 */
[----:B------:R-:W-:Y:S01]  /*8cd0*/  @P0 IADD3 R111, PT, PT, R111, 0x300, RZ ;  /* 0x000003006f6f0810 */ /* 0x000fe20007ffe0ff */
[----:B------:R-:W-:Y:S01]  /*8ce0*/  UPLOP3.LUT UP1, UPT, UPT, UPT, UP1, 0x40, 0x4 ;  /* 0x000000000004789c */ /* 0x000fe20003f2e810 */
[----:B------:R-:W-:-:S05]  /*8cf0*/  @P2 IADD3 R115, PT, PT, R109, 0x300, RZ ;  /* 0x000003006d732810 */ /* 0x000fca0007ffe0ff */
        /* <DEDUP_REMOVED lines=9> */
.L_x_764:
[----:B------:R-:W1:Y:S08]  /*8d90*/  S2UR UR4, SR_CTAID.X ;  /* 0x00000000000479c3 */ /* 0x000e700000002500 */
[----:B-----5:R-:W1:Y:S08]  /*8da0*/  LDC R7, c[0x0][0x388] ;  /* 0x0000e200ff077b82 */ /* 0x020e700000000800 */
        /* <DEDUP_REMOVED lines=23> */
.L_x_899:
        /* <DEDUP_REMOVED lines=14> */
.L_x_15591:


//--------------------- .text._ZN10layer_norm13ln_bwd_kernelINS_13Kernel_traitsI13__nv_bfloat16S2_S2_S2_fjLj8192ELj1ELj1ELj8ELj16ENS_18Kernel_traits_baseILj8192ES2_S2_S2_S2_fjLj256EEEEELb1ELb1ELb0ELb0EEEvNS_9BwdParamsE --------------------------
	.section	.text._ZN10layer_norm13ln_bwd_kernelINS_13Kernel_traitsI13__nv_bfloat16S2_S2_S2_fjLj8192ELj1ELj1ELj8ELj16ENS_18Kernel_traits_baseILj8192ES2_S2_S2_S2_fjLj256EEEEELb1ELb1ELb0ELb0EEEvNS_9BwdParamsE,"ax",@progbits
	.align	128
        .global         _ZN10layer_norm13ln_bwd_kernelINS_13Kernel_traitsI13__nv_bfloat16S2_S2_S2_fjLj8192ELj1ELj1ELj8ELj16ENS_18Kernel_traits_baseILj8192ES2_S2_S2_S2_fjLj256EEEEELb1ELb1ELb0ELb0EEEvNS_9BwdParamsE
        .type           _ZN10layer_norm13ln_bwd_kernelINS_13Kernel_traitsI13__nv_bfloat16S2_S2_S2_fjLj8192ELj1ELj1ELj8ELj16ENS_18Kernel_traits_baseILj8192ES2_S2_S2_S2_fjLj256EEEEELb1ELb1ELb0ELb0EEEvNS_9BwdParamsE,@function
        .size           _ZN10layer_norm13ln_bwd_kernelINS_13Kernel_traitsI13__nv_bfloat16S2_S2_S2_fjLj8192ELj1ELj1ELj8ELj16ENS_18Kernel_traits_baseILj8192ES2_S2_S2_S2_fjLj256EEEEELb1ELb1ELb0ELb0EEEvNS_9BwdParamsE,(.L_x_15592 - _ZN10layer_norm13ln_bwd_kernelINS_13Kernel_traitsI13__nv_bfloat16S2_S2_S2_fjLj8192ELj1ELj1ELj8ELj16ENS_18Kernel_traits_baseILj8192ES2_S2_S2_S2_fjLj256EEEEELb1ELb1ELb0ELb0EEEvNS_9BwdParamsE)
        .other          _ZN10layer_norm13ln_bwd_kernelINS_13Kernel_traitsI13__nv_bfloat16S2_S2_S2_fjLj8192ELj1ELj1ELj8ELj16ENS_18Kernel_traits_baseILj8192ES2_S2_S2_S2_fjLj256EEEEELb1ELb1ELb0ELb0EEEvNS_9BwdParamsE,@"STO_CUDA_ENTRY STV_DEFAULT"
_ZN10layer_norm13ln_bwd_kernelINS_13Kernel_traitsI13__nv_bfloat16S2_S2_S2_fjLj8192ELj1ELj1ELj8ELj16ENS_18Kernel_traits_baseILj8192ES2_S2_S2_S2_fjLj256EEEEELb1ELb1ELb0ELb0EEEvNS_9BwdParamsE:
.text._ZN10layer_norm13ln_bwd_kernelINS_13Kernel_traitsI13__nv_bfloat16S2_S2_S2_fjLj8192ELj1ELj1ELj8ELj16ENS_18Kernel_traits_baseILj8192ES2_S2_S2_S2_fjLj256EEEEELb1ELb1ELb0ELb0EEEvNS_9BwdParamsE:
        /* <DEDUP_REMOVED lines=13> */
[C---:B------:R-:W-:Y:S01]  /*00d0*/  ISETP.GE.U32.AND P4, PT, R6.reuse, 0x100, PT ;  /* 0x000001000600780c */ /* 0x040fe20003f86070 */
[----:B------:R2:W-:Y:S01]  /*00e0*/  STL [R1], R6 ;  /* 0x0000000601007387 */ /* 0x0005e20000100800 */
[----:B------:R-:W-:-:S02]  /*00f0*/  ISETP.GE.U32.AND P3, PT, R6, 0x200, PT ;  /* 0x000002000600780c */ /* 0x000fc40003f66070 */
[C---:B------:R-:W-:Y:S02]  /*0100*/  ISETP.GE.U32.AND P2, PT, R6.reuse, 0x300, PT ;  /* 0x000003000600780c */ /* 0x040fe40003f46070 */
[----:B------:R-:W-:-:S07]  /*0110*/  ISETP.GE.U32.AND P1, PT, R6, 0x400, PT ;  /* 0x000004000600780c */ /* 0x000fce0003f26070 */
[----:B------:R-:W3:Y:S08]  /*0120*/  @P4 LDC.64 R2, c[0x0][0x3d0] ;  /* 0x0000f400ff024b82 */ /* 0x000ef00000000a00 */
[----:B------:R-:W4:Y:S08]  /*0130*/  @P4 LDC.64 R4, c[0x0][0x3e8] ;  /* 0x0000fa00ff044b82 */ /* 0x000f300000000a00 */
[----:B--2---:R-:W2:Y:S08]  /*0140*/  @P3 LDC.64 R6, c[0x0][0x3d0] ;  /* 0x0000f400ff063b82 */ /* 0x004eb00000000a00 */
[----:B------:R-:W1:Y:S01]  /*0150*/  @P3 LDC.64 R8, c[0x0][0x3e8] ;  /* 0x0000fa00ff083b82 */ /* 0x000e620000000a00 */
[----:B---3--:R-:W-:-:S05]  /*0160*/  @P4 IMAD.WIDE.U32 R2, R23, 0x10, R2 ;  /* 0x0000001017024825 */ /* 0x008fca00078e0002 */
[----:B0-----:R0:W5:Y:S02]  /*0170*/  @P4 LDG.E.128 R32, desc[UR12][R2.64] ;  /* 0x0000000c02204981 */ /* 0x001164000c1e1d00 */
[----:B------:R-:W3:Y:S01]  /*0180*/  @P2 LDC.64 R14, c[0x0][0x3d0] ;  /* 0x0000f400ff0e2b82 */ /* 0x000ee20000000a00 */
[C---:B----4-:R-:W-:Y:S01]  /*0190*/  @P4 IMAD.WIDE.U32 R4, R23.reuse, 0x10, R4 ;  /* 0x0000001017044825 */ /* 0x050fe200078e0004 */
[----:B------:R-:W-:-:S04]  /*01a0*/  @P4 LOP3.LUT R23, R23, 0x100, RZ, 0xfc, !PT ;  /* 0x0000010017174812 */ /* 0x000fc800078efcff */
[----:B------:R0:W5:Y:S02]  /*01b0*/  @P4 LDG.E.128 R36, desc[UR12][R4.64] ;  /* 0x0000000c04244981 */ /* 0x000164000c1e1d00 */
[----:B------:R-:W4:Y:S01]  /*01c0*/  @P2 LDC.64 R16, c[0x0][0x3e8] ;  /* 0x0000fa00ff102b82 */ /* 0x000f220000000a00 */
[----:B--2---:R-:W-:-:S05]  /*01d0*/  @P3 IMAD.WIDE.U32 R10, R23, 0x10, R6 ;  /* 0x00000010170a3825 */ /* 0x004fca00078e0006 */
[----:B------:R0:W5:Y:S02]  /*01e0*/  @P3 LDG.E.128 R40, desc[UR12][R10.64] ;  /* 0x0000000c0a283981 */ /* 0x000164000c1e1d00 */
[----:B------:R-:W2:Y:S01]  /*01f0*/  @P1 LDC.64 R18, c[0x0][0x3d0] ;  /* 0x0000f400ff121b82 */ /* 0x000ea20000000a00 */
[C---:B-1----:R-:W-:Y:S01]  /*0200*/  @P3 IMAD.WIDE.U32 R12, R23.reuse, 0x10, R8 ;  /* 0x00000010170c3825 */ /* 0x042fe200078e0008 */
[----:B------:R-:W-:-:S04]  /*0210*/  @P3 IADD3 R23, PT, PT, R23, 0x100, RZ ;  /* 0x0000010017173810 */ /* 0x000fc80007ffe0ff */
[----:B------:R0:W5:Y:S02]  /*0220*/  @P3 LDG.E.128 R44, desc[UR12][R12.64] ;  /* 0x0000000c0c2c3981 */ /* 0x000164000c1e1d00 */
[----:B------:R-:W1:Y:S01]  /*0230*/  @P1 LDC.64 R20, c[0x0][0x3e8] ;  /* 0x0000fa00ff141b82 */ /* 0x000e620000000a00 */
[----:B---3--:R-:W-:-:S05]  /*0240*/  @P2 IMAD.WIDE.U32 R14, R23, 0x10, R14 ;  /* 0x00000010170e2825 */ /* 0x008fca00078e000e */
[----:B------:R0:W5:Y:S01]  /*0250*/  @P2 LDG.E.128 R48, desc[UR12][R14.64] ;  /* 0x0000000c0e302981 */ /* 0x000162000c1e1d00 */
[C---:B----4-:R-:W-:Y:S01]  /*0260*/  @P2 IMAD.WIDE.U32 R16, R23.reuse, 0x10, R16 ;  /* 0x0000001017102825 */ /* 0x050fe200078e0010 */
[----:B------:R-:W-:-:S04]  /*0270*/  @P2 IADD3 R23, PT, PT, R23, 0x100, RZ ;  /* 0x0000010017172810 */ /* 0x000fc80007ffe0ff */
[----:B------:R0:W5:Y:S01]  /*0280*/  @P2 LDG.E.128 R52, desc[UR12][R16.64] ;  /* 0x0000000c10342981 */ /* 0x000162000c1e1d00 */
[----:B--2---:R-:W-:-:S05]  /*0290*/  @P1 IMAD.WIDE.U32 R6, R23, 0x10, R18 ;  /* 0x0000001017061825 */ /* 0x004fca00078e0012 */
        /* <DEDUP_REMOVED lines=122> */
[----:B------:R-:W1:Y:S01]  /*0a40*/  LDCU UR6, c[0x0][0x388] ;  /* 0x00007100ff0677ac */ /* 0x000e620008000800 */
[----:B------:R-:W2:Y:S01]  /*0a50*/  LDCU.U8 UR16, c[0x0][0x410] ;  /* 0x00008200ff1077ac */ /* 0x000ea20008000000 */
[----:B------:R-:W3:Y:S01]  /*0a60*/  LDCU UR17, c[0x0][0x400] ;  /* 0x00008000ff1177ac */ /* 0x000ee20008000800 */
[----:B------:R-:W4:Y:S01]  /*0a70*/  LDCU.64 UR20, c[0x0][0x478] ;  /* 0x00008f00ff1477ac */ /* 0x000f220008000a00 */
[----:B------:R-:W0:Y:S01]  /*0a80*/  LDCU.64 UR18, c[0x0][0x438] ;  /* 0x00008700ff1277ac */ /* 0x000e220008000a00 */
[----:B------:R-:W0:Y:S01]  /*0a90*/  LDCU.128 UR8, c[0x0][0x3c0] ;  /* 0x00007800ff0877ac */ /* 0x000e220008000c00 */
[----:B------:R-:W0:Y:S04]  /*0aa0*/  LDCU.64 UR22, c[0x0][0x380] ;  /* 0x00007000ff1677ac */ /* 0x000e280008000a00 */
.L_x_942:
[----:B-----5:R-:W5:Y:S01]  /*0ab0*/  @UP0 LDCU.64 UR4, c[0x0][0x3e0] ;  /* 0x00007c00ff0407ac */ /* 0x020f620008000a00 */
[----:B------:R-:W-:Y:S01]  /*0ac0*/  PLOP3.LUT P0, PT, PT, PT, UP0, 0x80, 0x8 ;  /* 0x000000000008781c */ /* 0x000fe20003f0f008 */
[----:B------:R-:W3:Y:S01]  /*0ad0*/  LDL R31, [R1] ;  /* 0x00000000011f7983 */ /* 0x000ee20000100800 */
[----:B0-----:R-:W-:Y:S02]  /*0ae0*/  UIMAD.WIDE UR14, UR7, 0x4, UR10 ;  /* 0x00000004070e78a5 */ /* 0x001fe4000f8e020a */
[----:B-----5:R-:W-:-:S06]  /*0af0*/  @UP0 UIMAD.WIDE UR4, UR7, 0x2, UR4 ;  /* 0x00000002070408a5 */ /* 0x020fcc000f8e0204 */
[----:B------:R-:W-:Y:S02]  /*0b00*/  MOV R28, UR4 ;  /* 0x00000004001c7c02 */ /* 0x000fe40008000f00 */
[----:B------:R-:W-:-:S05]  /*0b10*/  MOV R29, UR5 ;  /* 0x00000005001d7c02 */ /* 0x000fca0008000f00 */
[----:B------:R0:W5:Y:S01]  /*0b20*/  @P0 LDG.E.U16 R30, desc[UR12][R28.64] ;  /* 0x0000000c1c1e0981 */ /* 0x000162000c1e1500 */
[----:B------:R-:W-:Y:S01]  /*0b30*/  UIMAD.WIDE UR4, UR7, 0x4, UR8 ;  /* 0x00000004070478a5 */ /* 0x000fe2000f8e0208 */
[----:B0-----:R-:W-:Y:S02]  /*0b40*/  MOV R28, UR14 ;  /* 0x0000000e001c7c02 */ /* 0x001fe40008000f00 */
[----:B------:R-:W-:-:S05]  /*0b50*/  MOV R29, UR15 ;  /* 0x0000000f001d7c02 */ /* 0x000fca0008000f00 */
[----:B------:R0:W4:Y:S02]  /*0b60*/  LDG.E R8, desc[UR12][R28.64] ;  /* 0x0000000c1c087981 */ /* 0x000124000c1e1900 */
[----:B0-----:R-:W-:Y:S02]  /*0b70*/  MOV R28, UR4 ;  /* 0x00000004001c7c02 */ /* 0x001fe40008000f00 */
[----:B------:R-:W-:-:S05]  /*0b80*/  MOV R29, UR5 ;  /* 0x00000005001d7c02 */ /* 0x000fca0008000f00 */
[----:B------:R-:W4:Y:S01]  /*0b90*/  LDG.E R184, desc[UR12][R28.64] ;  /* 0x0000000c1cb87981 */ /* 0x000f22000c1e1900 */
[----:B-1----:R-:W-:Y:S01]  /*0ba0*/  UIMAD UR4, UR7, UR6, URZ ;  /* 0x00000006070472a4 */ /* 0x002fe2000f8e02ff */
[----:B--2---:R-:W-:Y:S01]  /*0bb0*/  ISETP.NE.AND P5, PT, RZ, UR16, PT ;  /* 0x00000010ff007c0c */ /* 0x004fe2000bfa5270 */
[----:B------:R-:W-:Y:S01]  /*0bc0*/  UMOV UR14, 0x3f800000 ;  /* 0x3f800000000e7882 */ /* 0x000fe20000000000 */
[----:B------:R-:W0:Y:S01]  /*0bd0*/  S2R R247, SR_TID.X ;  /* 0x0000000000f77919 */ /* 0x000e220000002100 */
[----:B------:R-:W-:Y:S01]  /*0be0*/  USHF.R.S32.HI UR5, URZ, 0x1f, UR4 ;  /* 0x0000001fff057899 */ /* 0x000fe20008011404 */
[----:B------:R-:W-:Y:S01]  /*0bf0*/  BSSY.RECONVERGENT B0, `(.L_x_901) ;  /* 0x000007a000007945 */ /* 0x000fe20003800200 */
[----:B------:R-:W-:Y:S02]  /*0c00*/  CS2R R186, SRZ ;  /* 0x0000000000ba7805 */ /* 0x000fe4000001ff00 */
[----:B------:R-:W-:Y:S01]  /*0c10*/  ULEA.HI UR5, UR5, UR4, URZ, 0x3 ;  /* 0x0000000405057291 */ /* 0x000fe2000f8f18ff */
[----:B---3--:R-:W-:-:S02]  /*0c20*/  ISETP.GE.U32.AND P4, PT, R31, 0x100, PT ;  /* 0x000001001f00780c */ /* 0x008fc40003f86070 */
[C---:B------:R-:W-:Y:S02]  /*0c30*/  ISETP.GE.U32.AND P3, PT, R31.reuse, 0x200, PT ;  /* 0x000002001f00780c */ /* 0x040fe40003f66070 */
[C---:B------:R-:W-:Y:S02]  /*0c40*/  ISETP.GE.U32.AND P2, PT, R31.reuse, 0x300, PT ;  /* 0x000003001f00780c */ /* 0x040fe40003f46070 */
[----:B------:R-:W-:Y:S02]  /*0c50*/  ISETP.GE.U32.AND P1, PT, R31, 0x400, PT ;  /* 0x000004001f00780c */ /* 0x000fe40003f26070 */
[----:B-----5:R-:W-:-:S13]  /*0c60*/  @P0 R2UR UR15, R30 ;  /* 0x000000001e0f02ca */ /* 0x020fda00000e0000 */
[----:B------:R-:W-:Y:S01]  /*0c70*/  @UP0 USHF.L.U32 UR14, UR15, 0x10, URZ ;  /* 0x000000100f0e0899 */ /* 0x000fe200080006ff */
[----:B----4-:R-:W-:Y:S02]  /*0c80*/  R2UR UR24, R8 ;  /* 0x00000000081872ca */ /* 0x010fe400000e0000 */
[----:B------:R-:W-:-:S04]  /*0c90*/  MOV R8, UR5 ;  /* 0x0000000500087c02 */ /* 0x000fc80008000f00 */
[----:B0-----:R-:W-:-:S04]  /*0ca0*/  LEA.HI.SX32 R8, R8, R247, 0x1d ;  /* 0x000000f708087211 */ /* 0x001fc800078feaff */
[----:B------:R-:W-:Y:S02]  /*0cb0*/  MOV R185, R8 ;  /* 0x0000000800b97202 */ /* 0x000fe40000000f00 */
[----:B------:R-:W-:Y:S01]  /*0cc0*/  FSEL R184, R184, RZ, !P5 ;  /* 0x000000ffb8b87208 */ /* 0x000fe20006800000 */
        /* <DEDUP_REMOVED lines=9> */
[----:B--2---:R-:W-:Y:S01]  /*0d60*/  IMAD.WIDE.U32 R188, R8, 0x8, R188 ;  /* 0x0000000808bc7825 */ /* 0x004fe200078e00bc */
[----:B------:R-:W-:Y:S02]  /*0d70*/  PRMT R231, R32, 0x7632, R231 ;  /* 0x0000763220e77816 */ /* 0x000fe400000000e7 */
[----:B------:R-:W-:Y:S02]  /*0d80*/  PRMT R230, R33, 0x7632, R230 ;  /* 0x0000763221e67816 */ /* 0x000fe400000000e6 */
[----:B------:R-:W-:Y:S01]  /*0d90*/  PRMT R229, R34, 0x7632, R229 ;  /* 0x0000763222e57816 */ /* 0x000fe200000000e5 */
[----:B------:R-:W5:Y:S01]  /*0da0*/  LDG.E.64 R188, desc[UR12][R188.64] ;  /* 0x0000000cbcbc7981 */ /* 0x000f62000c1e1b00 */
[----:B------:R-:W-:Y:S02]  /*0db0*/  SHF.L.U32 R231, R231, 0x10, RZ ;  /* 0x00000010e7e77819 */ /* 0x000fe400000006ff */
[----:B------:R-:W-:-:S02]  /*0dc0*/  SHF.L.U32 R230, R230, 0x10, RZ ;  /* 0x00000010e6e67819 */ /* 0x000fc400000006ff */
[----:B------:R-:W-:Y:S02]  /*0dd0*/  SHF.L.U32 R229, R229, 0x10, RZ ;  /* 0x00000010e5e57819 */ /* 0x000fe400000006ff */
[----:B------:R-:W-:Y:S02]  /*0de0*/  PRMT R222, R35, 0x7632, R222 ;  /* 0x0000763223de7816 */ /* 0x000fe400000000de */
[----:B------:R-:W-:Y:S02]  /*0df0*/  SHF.L.U32 R205, R32, 0x10, RZ ;  /* 0x0000001020cd7819 */ /* 0x000fe400000006ff */
[----:B------:R-:W-:Y:S02]  /*0e00*/  SHF.L.U32 R222, R222, 0x10, RZ ;  /* 0x00000010dede7819 */ /* 0x000fe400000006ff */
[----:B------:R-:W-:Y:S02]  /*0e10*/  ISETP.NE.AND.EX P0, PT, RZ, UR19, PT, P0 ;  /* 0x00000013ff007c0c */ /* 0x000fe4000bf05300 */
[----:B------:R-:W-:-:S02]  /*0e20*/  SHF.L.U32 R210, R34, 0x10, RZ ;  /* 0x0000001022d27819 */ /* 0x000fc400000006ff */
[----:B------:R-:W-:-:S09]  /*0e30*/  SHF.L.U32 R214, R33, 0x10, RZ ;  /* 0x0000001021d67819 */ /* 0x000fd200000006ff */
[----:B------:R-:W0:Y:S01]  /*0e40*/  @P0 LDC.64 R186, c[0x0][0x438] ;  /* 0x00010e00ffba0b82 */ /* 0x000e220000000a00 */
[----:B------:R-:W-:Y:S02]  /*0e50*/  SHF.L.U32 R206, R35, 0x10, RZ ;  /* 0x0000001023ce7819 */ /* 0x000fe400000006ff */
[C---:B------:R-:W-:Y:S01]  /*0e60*/  IADD3 R185, PT, PT, R8.reuse, 0x100, RZ ;  /* 0x0000010008b97810 */ /* 0x040fe20007ffe0ff */
[----:B0-----:R-:W-:-:S05]  /*0e70*/  @P0 IMAD.WIDE.U32 R186, R8, 0x10, R186 ;  /* 0x0000001008ba0825 */ /* 0x001fca00078e00ba */
[----:B------:R0:W5:Y:S01]  /*0e80*/  @P0 LDG.E.128 R160, desc[UR12][R186.64] ;  /* 0x0000000cbaa00981 */ /* 0x000162000c1e1d00 */
[----:B---3--:R-:W-:-:S04]  /*0e90*/  PRMT R0, R28, 0x7632, R0 ;  /* 0x000076321c007816 */ /* 0x008fc80000000000 */
[----:B------:R-:W-:Y:S02]  /*0ea0*/  SHF.L.U32 R11, R0, 0x10, RZ ;  /* 0x00000010000b7819 */ /* 0x000fe400000006ff */
[----:B----4-:R-:W-:-:S03]  /*0eb0*/  PRMT R0, R180, 0x7632, R0 ;  /* 0x00007632b4007816 */ /* 0x010fc60000000000 */
[----:B------:R-:W-:Y:S01]  /*0ec0*/  FADD.FTZ R11, -R184, R11 ;  /* 0x0000000bb80b7221 */ /* 0x000fe20000010100 */
[----:B------:R-:W-:-:S03]  /*0ed0*/  SHF.L.U32 R0, R0, 0x10, RZ ;  /* 0x0000001000007819 */ /* 0x000fc600000006ff */
[----:B------:R-:W-:Y:S02]  /*0ee0*/  FMUL.FTZ R200, R11, UR24 ;  /* 0x000000180bc87c20 */ /* 0x000fe40008410000 */
[-C--:B------:R-:W-:Y:S01]  /*0ef0*/  FMUL.FTZ R231, R231, R0.reuse ;  /* 0x00000000e7e77220 */ /* 0x080fe20000410000 */
[--C-:B------:R-:W-:Y:S01]  /*0f00*/  FADD.FTZ R97, R97, R0.reuse ;  /* 0x0000000061617221 */ /* 0x100fe20000010000 */
[----:B------:R-:W-:Y:S01]  /*0f10*/  FFMA.FTZ R65, R200, R0, R65 ;  /* 0x00000000c8417223 */ /* 0x000fe20000010041 */
[----:B------:R-:W-:-:S04]  /*0f20*/  PRMT R0, R29, 0x7632, R0 ;  /* 0x000076321d007816 */ /* 0x000fc80000000000 */
[----:B------:R-:W-:Y:S02]  /*0f30*/  SHF.L.U32 R11, R0, 0x10, RZ ;  /* 0x00000010000b7819 */ /* 0x000fe400000006ff */
[----:B------:R-:W-:-:S03]  /*0f40*/  PRMT R0, R181, 0x7632, R0 ;  /* 0x00007632b5007816 */ /* 0x000fc60000000000 */
        /* <DEDUP_REMOVED lines=19> */
[----:B------:R-:W-:Y:S02]  /*1080*/  SHF.L.U32 R0, R0, 0x10, RZ ;  /* 0x0000001000007819 */ /* 0x000fe400000006ff */
[----:B------:R-:W-:Y:S01]  /*1090*/  SHF.L.U32 R19, R28, 0x10, RZ ;  /* 0x000000101c137819 */ /* 0x000fe200000006ff */
[----:B------:R-:W-:Y:S02]  /*10a0*/  FMUL.FTZ R11, R11, UR24 ;  /* 0x000000180b0b7c20 */ /* 0x000fe40008410000 */
[-C--:B------:R-:W-:Y:S01]  /*10b0*/  FMUL.FTZ R222, R222, R0.reuse ;  /* 0x00000000dede7220 */ /* 0x080fe20000410000 */
[----:B------:R-:W-:Y:S01]  /*10c0*/  FADD.FTZ R103, R103, R0 ;  /* 0x0000000067677221 */ /* 0x000fe20000010000 */
[----:B------:R-:W-:Y:S01]  /*10d0*/  FFMA.FTZ R71, R11, R0, R71 ;  /* 0x000000000b477223 */ /* 0x000fe20000010047 */
[----:B------:R-:W-:Y:S01]  /*10e0*/  FADD.FTZ R0, -R184, R19 ;  /* 0x00000013b8007221 */ /* 0x000fe20000010100 */
[----:B------:R-:W-:-:S03]  /*10f0*/  SHF.L.U32 R19, R180, 0x10, RZ ;  /* 0x00000010b4137819 */ /* 0x000fc600000006ff */
[----:B------:R-:W-:Y:S02]  /*1100*/  FMUL.FTZ R0, R0, UR24 ;  /* 0x0000001800007c20 */ /* 0x000fe40008410000 */
[----:B------:R-:W-:Y:S01]  /*1110*/  FADD.FTZ R96, R96, R19 ;  /* 0x0000001360607221 */ /* 0x000fe20000010000 */
[-C--:B------:R-:W-:Y:S01]  /*1120*/  FMUL.FTZ R205, R205, R19.reuse ;  /* 0x00000013cdcd7220 */ /* 0x080fe20000410000 */
[----:B------:R-:W-:Y:S01]  /*1130*/  FFMA.FTZ R64, R0, R19, R64 ;  /* 0x0000001300407223 */ /* 0x000fe20000010040 */
[----:B------:R-:W-:Y:S02]  /*1140*/  SHF.L.U32 R19, R30, 0x10, RZ ;  /* 0x000000101e137819 */ /* 0x000fe400000006ff */
[----:B------:R-:W-:-:S03]  /*1150*/  SHF.L.U32 R29, R29, 0x10, RZ ;  /* 0x000000101d1d7819 */ /* 0x000fc600000006ff */
[C---:B------:R-:W-:Y:S02]  /*1160*/  FADD.FTZ R19, -R184.reuse, R19 ;  /* 0x00000013b8137221 */ /* 0x040fe40000010100 */
[----:B------:R-:W-:Y:S01]  /*1170*/  FADD.FTZ R16, -R184, R29 ;  /* 0x0000001db8107221 */ /* 0x000fe20000010100 */
[----:B------:R-:W-:Y:S01]  /*1180*/  SHF.L.U32 R29, R182, 0x10, RZ ;  /* 0x00000010b61d7819 */ /* 0x000fe200000006ff */
[----:B------:R-:W-:Y:S01]  /*1190*/  FMUL.FTZ R19, R19, UR24 ;  /* 0x0000001813137c20 */ /* 0x000fe20008410000 */
[----:B------:R-:W-:Y:S01]  /*11a0*/  SHF.L.U32 R181, R181, 0x10, RZ ;  /* 0x00000010b5b57819 */ /* 0x000fe200000006ff */
[----:B------:R-:W-:Y:S01]  /*11b0*/  FMUL.FTZ R16, R16, UR24 ;  /* 0x0000001810107c20 */ /* 0x000fe20008410000 */
[----:B------:R-:W-:Y:S01]  /*11c0*/  FADD.FTZ R28, RZ, R205 ;  /* 0x000000cdff1c7221 */ /* 0x000fe20000010000 */
[----:B------:R-:W-:Y:S01]  /*11d0*/  FADD.FTZ R100, R100, R29 ;  /* 0x0000001d64647221 */ /* 0x000fe20000010000 */
[-C--:B------:R-:W-:Y:S01]  /*11e0*/  FFMA.FTZ R68, R19, R29.reuse, R68 ;  /* 0x0000001d13447223 */ /* 0x080fe20000010044 */
[----:B------:R-:W-:Y:S01]  /*11f0*/  FMUL.FTZ R210, R210, R29 ;  /* 0x0000001dd2d27220 */ /* 0x000fe20000410000 */
[----:B------:R-:W-:Y:S01]  /*1200*/  FFMA.FTZ R29, R0, R205, RZ ;  /* 0x000000cd001d7223 */ /* 0x000fe200000100ff */
[----:B------:R-:W-:Y:S01]  /*1210*/  FADD.FTZ R98, R98, R181 ;  /* 0x000000b562627221 */ /* 0x000fe20000010000 */
[-C--:B------:R-:W-:Y:S01]  /*1220*/  FFMA.FTZ R66, R16, R181.reuse, R66 ;  /* 0x000000b510427223 */ /* 0x080fe20000010042 */
[----:B------:R-:W-:Y:S01]  /*1230*/  FMUL.FTZ R214, R214, R181 ;  /* 0x000000b5d6d67220 */ /* 0x000fe20000410000 */
[----:B------:R-:W-:Y:S01]  /*1240*/  SHF.L.U32 R181, R31, 0x10, RZ ;  /* 0x000000101fb57819 */ /* 0x000fe200000006ff */
[----:B------:R-:W-:Y:S01]  /*1250*/  FADD.FTZ R31, R28, R231 ;  /* 0x000000e71c1f7221 */ /* 0x000fe20000010000 */
[----:B------:R-:W-:-:S03]  /*1260*/  FFMA.FTZ R29, R200, R231, R29 ;  /* 0x000000e7c81d7223 */ /* 0x000fc6000001001d */
[----:B------:R-:W-:Y:S01]  /*1270*/  FADD.FTZ R31, R31, R214 ;  /* 0x000000d61f1f7221 */ /* 0x000fe20000010000 */
[----:B------:R-:W-:-:S03]  /*1280*/  FFMA.FTZ R29, R16, R214, R29 ;  /* 0x000000d6101d7223 */ /* 0x000fc6000001001d */
[----:B------:R-:W-:Y:S01]  /*1290*/  FADD.FTZ R31, R31, R230 ;  /* 0x000000e61f1f7221 */ /* 0x000fe20000010000 */
[----:B------:R-:W-:Y:S01]  /*12a0*/  FFMA.FTZ R28, R198, R230, R29 ;  /* 0x000000e6c61c7223 */ /* 0x000fe2000001001d */
[----:B------:R-:W-:Y:S01]  /*12b0*/  SHF.L.U32 R183, R183, 0x10, RZ ;  /* 0x00000010b7b77819 */ /* 0x000fe200000006ff */
[----:B------:R-:W-:Y:S01]  /*12c0*/  FADD.FTZ R181, -R184, R181 ;  /* 0x000000b5b8b57221 */ /* 0x000fe20000010100 */
[----:B------:R-:W-:Y:S01]  /*12d0*/  FADD.FTZ R30, R31, R210 ;  /* 0x000000d21f1e7221 */ /* 0x000fe20000010000 */
[----:B------:R-:W-:Y:S02]  /*12e0*/  FFMA.FTZ R28, R19, R210, R28 ;  /* 0x000000d2131c7223 */ /* 0x000fe4000001001c */
[----:B------:R-:W-:Y:S01]  /*12f0*/  FMUL.FTZ R190, R181, UR24 ;  /* 0x00000018b5be7c20 */ /* 0x000fe20008410000 */
[----:B------:R-:W-:Y:S01]  /*1300*/  FMUL.FTZ R206, R206, R183 ;  /* 0x000000b7cece7220 */ /* 0x000fe20000410000 */
[----:B------:R-:W-:Y:S01]  /*1310*/  FADD.FTZ R29, R30, R229 ;  /* 0x000000e51e1d7221 */ /* 0x000fe20000010000 */
[----:B------:R-:W-:-:S03]  /*1320*/  FFMA.FTZ R31, R197, R229, R28 ;  /* 0x000000e5c51f7223 */ /* 0x000fc6000001001c */
[----:B------:R-:W-:Y:S01]  /*1330*/  FADD.FTZ R29, R29, R206 ;  /* 0x000000ce1d1d7221 */ /* 0x000fe20000010000 */
[----:B------:R-:W-:Y:S01]  /*1340*/  FFMA.FTZ R28, R190, R206, R31 ;  /* 0x000000cebe1c7223 */ /* 0x000fe2000001001f */
[----:B------:R-:W-:Y:S01]  /*1350*/  FADD.FTZ R102, R102, R183 ;  /* 0x000000b766667221 */ /* 0x000fe20000010000 */
[----:B------:R-:W-:Y:S01]  /*1360*/  FFMA.FTZ R70, R190, R183, R70 ;  /* 0x000000b7be467223 */ /* 0x000fe20000010046 */
[----:B0-----:R-:W-:Y:S01]  /*1370*/  FADD.FTZ R186, R29, R222 ;  /* 0x000000de1dba7221 */ /* 0x001fe20000010000 */
[----:B------:R-:W-:-:S07]  /*1380*/  FFMA.FTZ R187, R11, R222, R28 ;  /* 0x000000de0bbb7223 */ /* 0x000fce000001001c */
.L_x_902:
[----:B------:R-:W-:Y:S05]  /*1390*/  BSYNC.RECONVERGENT B0 ;  /* 0x0000000000007941 */ /* 0x000fea0003800200 */
.L_x_901:
        /* <DEDUP_REMOVED lines=8> */
[----:B-1----:R-:W-:-:S06]  /*1420*/  IMAD.WIDE.U32 R180, R185, 0x10, R180 ;  /* 0x00000010b9b47825 */ /* 0x002fcc00078e00b4 */
[----:B------:R-:W4:Y:S01]  /*1430*/  LDG.E.128 R180, desc[UR12][R180.64] ;  /* 0x0000000cb4b47981 */ /* 0x000f22000c1e1d00 */
[----:B------:R-:W-:-:S13]  /*1440*/  ISETP.NE.AND.EX P0, PT, RZ, UR19, PT, P0 ;  /* 0x00000013ff007c0c */ /* 0x000fda000bf05300 */
[----:B------:R-:W0:Y:S02]  /*1450*/  @P0 LDC.64 R26, c[0x0][0x438] ;  /* 0x00010e00ff1a0b82 */ /* 0x000e240000000a00 */
[----:B0-----:R-:W-:-:S05]  /*1460*/  @P0 IMAD.WIDE.U32 R26, R185, 0x10, R26 ;  /* 0x00000010b91a0825 */ /* 0x001fca00078e001a */
[----:B------:R2:W5:Y:S02]  /*1470*/  @P0 LDG.E.128 R164, desc[UR12][R26.64] ;  /* 0x0000000c1aa40981 */ /* 0x000564000c1e1d00 */
[----:B--2---:R-:W-:-:S06]  /*1480*/  IMAD.WIDE.U32 R26, R185, 0x8, R194 ;  /* 0x00000008b91a7825 */ /* 0x004fcc00078e00c2 */
[----:B------:R-:W5:Y:S01]  /*1490*/  LDG.E.64 R26, desc[UR12][R26.64] ;  /* 0x0000000c1a1a7981 */ /* 0x000f62000c1e1b00 */
[----:B------:R-:W-:Y:S02]  /*14a0*/  PRMT R228, R40, 0x7632, R228 ;  /* 0x0000763228e47816 */ /* 0x000fe400000000e4 */
[----:B------:R-:W-:Y:S02]  /*14b0*/  PRMT R227, R41, 0x7632, R227 ;  /* 0x0000763229e37816 */ /* 0x000fe400000000e3 */
[----:B------:R-:W-:Y:S02]  /*14c0*/  SHF.L.U32 R228, R228, 0x10, RZ ;  /* 0x00000010e4e47819 */ /* 0x000fe400000006ff */
[----:B------:R-:W-:Y:S02]  /*14d0*/  SHF.L.U32 R227, R227, 0x10, RZ ;  /* 0x00000010e3e37819 */ /* 0x000fe400000006ff */
        /* <DEDUP_REMOVED lines=8> */
[----:B------:R-:W-:Y:S02]  /*1560*/  IADD3 R185, PT, PT, R185, 0x100, RZ ;  /* 0x00000100b9b97810 */ /* 0x000fe40007ffe0ff */
[----:B---3--:R-:W-:Y:S02]  /*1570*/  PRMT R10, R28, 0x7632, R10 ;  /* 0x000076321c0a7816 */ /* 0x008fe4000000000a */
[----:B------:R-:W-:Y:S02]  /*1580*/  SHF.L.U32 R21, R30, 0x10, RZ ;  /* 0x000000101e157819 */ /* 0x000fe400000006ff */
[----:B------:R-:W-:Y:S02]  /*1590*/  SHF.L.U32 R13, R10, 0x10, RZ ;  /* 0x000000100a0d7819 */ /* 0x000fe400000006ff */
[----:B----4-:R-:W-:-:S03]  /*15a0*/  PRMT R10, R180, 0x7632, R10 ;  /* 0x00007632b40a7816 */ /* 0x010fc6000000000a */
[----:B------:R-:W-:Y:S01]  /*15b0*/  FADD.FTZ R13, -R184, R13 ;  /* 0x0000000db80d7221 */ /* 0x000fe20000010100 */
[----:B------:R-:W-:Y:S02]  /*15c0*/  SHF.L.U32 R180, R180, 0x10, RZ ;  /* 0x00000010b4b47819 */ /* 0x000fe400000006ff */
[----:B------:R-:W-:Y:S01]  /*15d0*/  SHF.L.U32 R10, R10, 0x10, RZ ;  /* 0x000000100a0a7819 */ /* 0x000fe200000006ff */
[----:B------:R-:W-:Y:S02]  /*15e0*/  FMUL.FTZ R196, R13, UR24 ;  /* 0x000000180dc47c20 */ /* 0x000fe40008410000 */
[----:B------:R-:W-:Y:S01]  /*15f0*/  FMUL.FTZ R219, R219, R180 ;  /* 0x000000b4dbdb7220 */ /* 0x000fe20000410000 */
[----:B------:R-:W-:Y:S01]  /*1600*/  FADD.FTZ R104, R104, R180 ;  /* 0x000000b468687221 */ /* 0x000fe20000010000 */
[-C--:B------:R-:W-:Y:S01]  /*1610*/  FMUL.FTZ R228, R228, R10.reuse ;  /* 0x0000000ae4e47220 */ /* 0x080fe20000410000 */
[--C-:B------:R-:W-:Y:S01]  /*1620*/  FADD.FTZ R105, R105, R10.reuse ;  /* 0x0000000a69697221 */ /* 0x100fe20000010000 */
[----:B------:R-:W-:Y:S01]  /*1630*/  FFMA.FTZ R73, R196, R10, R73 ;  /* 0x0000000ac4497223 */ /* 0x000fe20000010049 */
[----:B------:R-:W-:-:S02]  /*1640*/  PRMT R10, R29, 0x7632, R10 ;  /* 0x000076321d0a7816 */ /* 0x000fc4000000000a */
[----:B------:R-:W-:Y:S02]  /*1650*/  SHF.L.U32 R29, R29, 0x10, RZ ;  /* 0x000000101d1d7819 */ /* 0x000fe400000006ff */
[----:B------:R-:W-:Y:S02]  /*1660*/  SHF.L.U32 R13, R10, 0x10, RZ ;  /* 0x000000100a0d7819 */ /* 0x000fe400000006ff */
[C---:B------:R-:W-:Y:S02]  /*1670*/  PRMT R10, R181.reuse, 0x7632, R10 ;  /* 0x00007632b50a7816 */ /* 0x040fe4000000000a */
[----:B------:R-:W-:Y:S01]  /*1680*/  SHF.L.U32 R181, R181, 0x10, RZ ;  /* 0x00000010b5b57819 */ /* 0x000fe200000006ff */
[----:B------:R-:W-:Y:S01]  /*1690*/  FADD.FTZ R13, -R184, R13 ;  /* 0x0000000db80d7221 */ /* 0x000fe20000010100 */
[----:B------:R-:W-:-:S03]  /*16a0*/  SHF.L.U32 R10, R10, 0x10, RZ ;  /* 0x000000100a0a7819 */ /* 0x000fc600000006ff */
[----:B------:R-:W-:Y:S01]  /*16b0*/  FMUL.FTZ R195, R13, UR24 ;  /* 0x000000180dc37c20 */ /* 0x000fe20008410000 */
[----:B------:R-:W-:Y:S01]  /*16c0*/  FMUL.FTZ R213, R213, R181 ;  /* 0x000000b5d5d57220 */ /* 0x000fe20000410000 */
[-C--:B------:R-:W-:Y:S01]  /*16d0*/  FMUL.FTZ R227, R227, R10.reuse ;  /* 0x0000000ae3e37220 */ /* 0x080fe20000410000 */
[--C-:B------:R-:W-:Y:S01]  /*16e0*/  FADD.FTZ R107, R107, R10.reuse ;  /* 0x0000000a6b6b7221 */ /* 0x100fe20000010000 */
[----:B------:R-:W-:Y:S01]  /*16f0*/  FFMA.FTZ R75, R195, R10, R75 ;  /* 0x0000000ac34b7223 */ /* 0x000fe2000001004b */
[----:B------:R-:W-:Y:S01]  /*1700*/  PRMT R10, R30, 0x7632, R10 ;  /* 0x000076321e0a7816 */ /* 0x000fe2000000000a */
[----:B------:R-:W-:-:S03]  /*1710*/  FADD.FTZ R106, R106, R181 ;  /* 0x000000b56a6a7221 */ /* 0x000fc60000010000 */
        /* <DEDUP_REMOVED lines=8> */
[C---:B------:R-:W-:Y:S02]  /*17a0*/  PRMT R10, R31.reuse, 0x7632, R10 ;  /* 0x000076321f0a7816 */ /* 0x040fe4000000000a */
[----:B------:R-:W-:Y:S02]  /*17b0*/  SHF.L.U32 R31, R31, 0x10, RZ ;  /* 0x000000101f1f7819 */ /* 0x000fe400000006ff */
[----:B------:R-:W-:Y:S02]  /*17c0*/  SHF.L.U32 R13, R10, 0x10, RZ ;  /* 0x000000100a0d7819 */ /* 0x000fe400000006ff */
[----:B------:R-:W-:-:S02]  /*17d0*/  PRMT R10, R183, 0x7632, R10 ;  /* 0x00007632b70a7816 */ /* 0x000fc4000000000a */
[----:B------:R-:W-:Y:S01]  /*17e0*/  SHF.L.U32 R183, R183, 0x10, RZ ;  /* 0x00000010b7b77819 */ /* 0x000fe200000006ff */
[----:B------:R-:W-:Y:S01]  /*17f0*/  FADD.FTZ R15, -R184, R13 ;  /* 0x0000000db80f7221 */ /* 0x000fe20000010100 */
[----:B------:R-:W-:Y:S02]  /*1800*/  SHF.L.U32 R18, R10, 0x10, RZ ;  /* 0x000000100a127819 */ /* 0x000fe400000006ff */
[----:B------:R-:W-:Y:S01]  /*1810*/  SHF.L.U32 R13, R28, 0x10, RZ ;  /* 0x000000101c0d7819 */ /* 0x000fe200000006ff */
[----:B------:R-:W-:Y:S01]  /*1820*/  FMUL.FTZ R10, R15, UR24 ;  /* 0x000000180f0a7c20 */ /* 0x000fe20008410000 */
[----:B------:R-:W-:Y:S01]  /*1830*/  FADD.FTZ R15, -R184, R29 ;  /* 0x0000001db80f7221 */ /* 0x000fe20000010100 */
[-C--:B------:R-:W-:Y:S01]  /*1840*/  FMUL.FTZ R221, R221, R18.reuse ;  /* 0x00000012dddd7220 */ /* 0x080fe20000410000 */
[----:B------:R-:W-:Y:S01]  /*1850*/  FADD.FTZ R111, R111, R18 ;  /* 0x000000126f6f7221 */ /* 0x000fe20000010000 */
[----:B------:R-:W-:Y:S01]  /*1860*/  FFMA.FTZ R79, R10, R18, R79 ;  /* 0x000000120a4f7223 */ /* 0x000fe2000001004f */
[C---:B------:R-:W-:Y:S01]  /*1870*/  FADD.FTZ R18, -R184.reuse, R21 ;  /* 0x00000015b8127221 */ /* 0x040fe20000010100 */
[----:B------:R-:W-:Y:S01]  /*1880*/  FADD.FTZ R13, -R184, R13 ;  /* 0x0000000db80d7221 */ /* 0x000fe20000010100 */
[----:B------:R-:W-:Y:S01]  /*1890*/  SHF.L.U32 R21, R182, 0x10, RZ ;  /* 0x00000010b6157819 */ /* 0x000fe200000006ff */
[----:B------:R-:W-:Y:S01]  /*18a0*/  FMUL.FTZ R15, R15, UR24 ;  /* 0x000000180f0f7c20 */ /* 0x000fe20008410000 */
[----:B------:R-:W-:Y:S01]  /*18b0*/  FMUL.FTZ R18, R18, UR24 ;  /* 0x0000001812127c20 */ /* 0x000fe20008410000 */
[----:B------:R-:W-:Y:S01]  /*18c0*/  FMUL.FTZ R13, R13, UR24 ;  /* 0x000000180d0d7c20 */ /* 0x000fe20008410000 */
[----:B------:R-:W-:Y:S01]  /*18d0*/  FMUL.FTZ R204, R204, R183 ;  /* 0x000000b7cccc7220 */ /* 0x000fe20000410000 */
[----:B------:R-:W-:Y:S01]  /*18e0*/  FADD.FTZ R108, R108, R21 ;  /* 0x000000156c6c7221 */ /* 0x000fe20000010000 */
[-C--:B------:R-:W-:Y:S01]  /*18f0*/  FFMA.FTZ R76, R18, R21.reuse, R76 ;  /* 0x00000015124c7223 */ /* 0x080fe2000001004c */
[----:B------:R-:W-:Y:S01]  /*1900*/  FMUL.FTZ R209, R209, R21 ;  /* 0x00000015d1d17220 */ /* 0x000fe20000410000 */
[----:B------:R-:W-:Y:S01]  /*1910*/  FADD.FTZ R21, R186, R219 ;  /* 0x000000dbba157221 */ /* 0x000fe20000010000 */
[C---:B------:R-:W-:Y:S01]  /*1920*/  FFMA.FTZ R187, R13.reuse, R219, R187 ;  /* 0x000000db0dbb7223 */ /* 0x040fe200000100bb */
[----:B------:R-:W-:Y:S01]  /*1930*/  FFMA.FTZ R72, R13, R180, R72 ;  /* 0x000000b40d487223 */ /* 0x000fe20000010048 */
[----:B------:R-:W-:Y:S01]  /*1940*/  FFMA.FTZ R74, R15, R181, R74 ;  /* 0x000000b50f4a7223 */ /* 0x000fe2000001004a */
[----:B------:R-:W-:Y:S01]  /*1950*/  FADD.FTZ R28, R21, R228 ;  /* 0x000000e4151c7221 */ /* 0x000fe20000010000 */
[----:B------:R-:W-:Y:S01]  /*1960*/  FFMA.FTZ R30, R196, R228, R187 ;  /* 0x000000e4c41e7223 */ /* 0x000fe200000100bb */
[----:B------:R-:W-:Y:S01]  /*1970*/  FADD.FTZ R21, -R184, R31 ;  /* 0x0000001fb8157221 */ /* 0x000fe20000010100 */
[----:B------:R-:W-:Y:S01]  /*1980*/  FADD.FTZ R110, R110, R183 ;  /* 0x000000b76e6e7221 */ /* 0x000fe20000010000 */
[----:B------:R-:W-:Y:S01]  /*1990*/  FADD.FTZ R28, R28, R213 ;  /* 0x000000d51c1c7221 */ /* 0x000fe20000010000 */
[----:B------:R-:W-:Y:S01]  /*19a0*/  FFMA.FTZ R30, R15, R213, R30 ;  /* 0x000000d50f1e7223 */ /* 0x000fe2000001001e */
[----:B------:R-:W-:-:S02]  /*19b0*/  FMUL.FTZ R21, R21, UR24 ;  /* 0x0000001815157c20 */ /* 0x000fc40008410000 */
[----:B------:R-:W-:Y:S01]  /*19c0*/  FADD.FTZ R28, R28, R227 ;  /* 0x000000e31c1c7221 */ /* 0x000fe20000010000 */
[----:B------:R-:W-:Y:S01]  /*19d0*/  FFMA.FTZ R29, R195, R227, R30 ;  /* 0x000000e3c31d7223 */ /* 0x000fe2000001001e */
[----:B------:R-:W-:Y:S02]  /*19e0*/  FFMA.FTZ R78, R21, R183, R78 ;  /* 0x000000b7154e7223 */ /* 0x000fe4000001004e */
        /* <DEDUP_REMOVED lines=8> */
.L_x_904:
[----:B------:R-:W-:Y:S05]  /*1a70*/  BSYNC.RECONVERGENT B0 ;  /* 0x0000000000007941 */ /* 0x000fea0003800200 */
.L_x_903:
        /* <DEDUP_REMOVED lines=14> */
[----:B------:R-:W-:-:S04]  /*1b60*/  PRMT R224, R49, 0x7632, R224 ;  /* 0x0000763231e07816 */ /* 0x000fc800000000e0 */
[----:B------:R-:W-:Y:S01]  /*1b70*/  SHF.L.U32 R224, R224, 0x10, RZ ;  /* 0x00000010e0e07819 */ /* 0x000fe200000006ff */
[----:B0-----:R-:W-:-:S05]  /*1b80*/  @P0 IMAD.WIDE.U32 R6, R185, 0x10, R6 ;  /* 0x00000010b9060825 */ /* 0x001fca00078e0006 */
[----:B------:R0:W5:Y:S01]  /*1b90*/  @P0 LDG.E.128 R168, desc[UR12][R6.64] ;  /* 0x0000000c06a80981 */ /* 0x000162000c1e1d00 */
[----:B------:R-:W-:-:S04]  /*1ba0*/  PRMT R225, R48, 0x7632, R225 ;  /* 0x0000763230e17816 */ /* 0x000fc800000000e1 */
[----:B------:R-:W-:Y:S02]  /*1bb0*/  SHF.L.U32 R225, R225, 0x10, RZ ;  /* 0x00000010e1e17819 */ /* 0x000fe400000006ff */
[----:B------:R-:W-:Y:S02]  /*1bc0*/  PRMT R223, R50, 0x7632, R223 ;  /* 0x0000763232df7816 */ /* 0x000fe400000000df */
[----:B------:R-:W-:Y:S02]  /*1bd0*/  PRMT R220, R51, 0x7632, R220 ;  /* 0x0000763233dc7816 */ /* 0x000fe400000000dc */
[----:B------:R-:W-:Y:S02]  /*1be0*/  SHF.L.U32 R223, R223, 0x10, RZ ;  /* 0x00000010dfdf7819 */ /* 0x000fe400000006ff */
[----:B------:R-:W-:Y:S02]  /*1bf0*/  SHF.L.U32 R220, R220, 0x10, RZ ;  /* 0x00000010dcdc7819 */ /* 0x000fe400000006ff */
[----:B------:R-:W-:-:S02]  /*1c00*/  SHF.L.U32 R218, R48, 0x10, RZ ;  /* 0x0000001030da7819 */ /* 0x000fc400000006ff */
[----:B------:R-:W-:Y:S02]  /*1c10*/  SHF.L.U32 R212, R49, 0x10, RZ ;  /* 0x0000001031d47819 */ /* 0x000fe400000006ff */
[----:B------:R-:W-:Y:S02]  /*1c20*/  SHF.L.U32 R208, R50, 0x10, RZ ;  /* 0x0000001032d07819 */ /* 0x000fe400000006ff */
[----:B------:R-:W-:Y:S02]  /*1c30*/  IADD3 R185, PT, PT, R185, 0x100, RZ ;  /* 0x00000100b9b97810 */ /* 0x000fe40007ffe0ff */
[----:B---3--:R-:W-:-:S04]  /*1c40*/  PRMT R5, R28, 0x7632, R5 ;  /* 0x000076321c057816 */ /* 0x008fc80000000005 */
[----:B------:R-:W-:Y:S02]  /*1c50*/  SHF.L.U32 R9, R5, 0x10, RZ ;  /* 0x0000001005097819 */ /* 0x000fe400000006ff */
[----:B----4-:R-:W-:-:S03]  /*1c60*/  PRMT R5, R180, 0x7632, R5 ;  /* 0x00007632b4057816 */ /* 0x010fc60000000005 */
[----:B------:R-:W-:Y:S01]  /*1c70*/  FADD.FTZ R9, -R184, R9 ;  /* 0x00000009b8097221 */ /* 0x000fe20000010100 */
[----:B------:R-:W-:Y:S02]  /*1c80*/  SHF.L.U32 R12, R5, 0x10, RZ ;  /* 0x00000010050c7819 */ /* 0x000fe400000006ff */
[----:B------:R-:W-:Y:S01]  /*1c90*/  PRMT R5, R29, 0x7632, R5 ;  /* 0x000076321d057816 */ /* 0x000fe20000000005 */
[----:B0-----:R-:W-:-:S03]  /*1ca0*/  FMUL.FTZ R7, R9, UR24 ;  /* 0x0000001809077c20 */ /* 0x001fc60008410000 */
[----:B------:R-:W-:Y:S02]  /*1cb0*/  SHF.L.U32 R9, R5, 0x10, RZ ;  /* 0x0000001005097819 */ /* 0x000fe400000006ff */
[----:B------:R-:W-:-:S03]  /*1cc0*/  PRMT R5, R181, 0x7632, R5 ;  /* 0x00007632b5057816 */ /* 0x000fc60000000005 */
[----:B------:R-:W-:Y:S01]  /*1cd0*/  FADD.FTZ R6, -R184, R9 ;  /* 0x00000009b8067221 */ /* 0x000fe20000010100 */
[----:B------:R-:W-:-:S03]  /*1ce0*/  SHF.L.U32 R5, R5, 0x10, RZ ;  /* 0x0000001005057819 */ /* 0x000fc600000006ff */
[----:B------:R-:W-:Y:S02]  /*1cf0*/  FMUL.FTZ R6, R6, UR24 ;  /* 0x0000001806067c20 */ /* 0x000fe40008410000 */
[-C--:B------:R-:W-:Y:S01]  /*1d00*/  FMUL.FTZ R224, R224, R5.reuse ;  /* 0x00000005e0e07220 */ /* 0x080fe20000410000 */
[----:B------:R-:W-:Y:S01]  /*1d10*/  FADD.FTZ R115, R115, R5 ;  /* 0x0000000573737221 */ /* 0x000fe20000010000 */
[----:B------:R-:W-:Y:S01]  /*1d20*/  FFMA.FTZ R83, R6, R5, R83 ;  /* 0x0000000506537223 */ /* 0x000fe20000010053 */
[----:B------:R-:W-:-:S04]  /*1d30*/  PRMT R5, R30, 0x7632, R5 ;  /* 0x000076321e057816 */ /* 0x000fc80000000005 */
[----:B------:R-:W-:Y:S02]  /*1d40*/  SHF.L.U32 R9, R5, 0x10, RZ ;  /* 0x0000001005097819 */ /* 0x000fe400000006ff */
        /* <DEDUP_REMOVED lines=16> */
[----:B------:R-:W-:-:S03]  /*1e50*/  SHF.L.U32 R17, R28, 0x10, RZ ;  /* 0x000000101c117819 */ /* 0x000fc600000006ff */
[-C--:B------:R-:W-:Y:S01]  /*1e60*/  FMUL.FTZ R220, R220, R12.reuse ;  /* 0x0000000cdcdc7220 */ /* 0x080fe20000410000 */
[----:B------:R-:W-:Y:S01]  /*1e70*/  FADD.FTZ R119, R119, R12 ;  /* 0x0000000c77777221 */ /* 0x000fe20000010000 */
[----:B------:R-:W-:Y:S01]  /*1e80*/  FFMA.FTZ R87, R9, R12, R87 ;  /* 0x0000000c09577223 */ /* 0x000fe20000010057 */
[----:B------:R-:W-:Y:S01]  /*1e90*/  FADD.FTZ R12, -R184, R17 ;  /* 0x00000011b80c7221 */ /* 0x000fe20000010100 */
[----:B------:R-:W-:-:S03]  /*1ea0*/  SHF.L.U32 R17, R180, 0x10, RZ ;  /* 0x00000010b4117819 */ /* 0x000fc600000006ff */
[----:B------:R-:W-:Y:S01]  /*1eb0*/  FMUL.FTZ R12, R12, UR24 ;  /* 0x000000180c0c7c20 */ /* 0x000fe20008410000 */
[----:B------:R-:W-:Y:S01]  /*1ec0*/  SHF.L.U32 R29, R29, 0x10, RZ ;  /* 0x000000101d1d7819 */ /* 0x000fe200000006ff */
[----:B------:R-:W-:Y:S01]  /*1ed0*/  FADD.FTZ R112, R112, R17 ;  /* 0x0000001170707221 */ /* 0x000fe20000010000 */
[-C--:B------:R-:W-:Y:S01]  /*1ee0*/  FMUL.FTZ R218, R218, R17.reuse ;  /* 0x00000011dada7220 */ /* 0x080fe20000410000 */
[----:B------:R-:W-:Y:S01]  /*1ef0*/  FFMA.FTZ R80, R12, R17, R80 ;  /* 0x000000110c507223 */ /* 0x000fe20000010050 */
[----:B------:R-:W-:Y:S01]  /*1f00*/  SHF.L.U32 R17, R30, 0x10, RZ ;  /* 0x000000101e117819 */ /* 0x000fe200000006ff */
[----:B------:R-:W-:Y:S01]  /*1f10*/  FADD.FTZ R14, -R184, R29 ;  /* 0x0000001db80e7221 */ /* 0x000fe20000010100 */
[----:B------:R-:W-:-:S03]  /*1f20*/  SHF.L.U32 R181, R181, 0x10, RZ ;  /* 0x00000010b5b57819 */ /* 0x000fc600000006ff */
[----:B------:R-:W-:Y:S01]  /*1f30*/  FADD.FTZ R17, -R184, R17 ;  /* 0x00000011b8117221 */ /* 0x000fe20000010100 */
[----:B------:R-:W-:Y:S01]  /*1f40*/  FMUL.FTZ R14, R14, UR24 ;  /* 0x000000180e0e7c20 */ /* 0x000fe20008410000 */
[----:B------:R-:W-:Y:S01]  /*1f50*/  SHF.L.U32 R29, R182, 0x10, RZ ;  /* 0x00000010b61d7819 */ /* 0x000fe200000006ff */
[----:B------:R-:W-:Y:S01]  /*1f60*/  FADD.FTZ R186, R186, R218 ;  /* 0x000000dababa7221 */ /* 0x000fe20000010000 */
[----:B------:R-:W-:Y:S01]  /*1f70*/  FMUL.FTZ R17, R17, UR24 ;  /* 0x0000001811117c20 */ /* 0x000fe20008410000 */
[----:B------:R-:W-:Y:S01]  /*1f80*/  FFMA.FTZ R20, R12, R218, R187 ;  /* 0x000000da0c147223 */ /* 0x000fe200000100bb */
[----:B------:R-:W-:Y:S01]  /*1f90*/  FADD.FTZ R114, R114, R181 ;  /* 0x000000b572727221 */ /* 0x000fe20000010000 */
[-C--:B------:R-:W-:Y:S01]  /*1fa0*/  FFMA.FTZ R82, R14, R181.reuse, R82 ;  /* 0x000000b50e527223 */ /* 0x080fe20000010052 */
[----:B------:R-:W-:Y:S01]  /*1fb0*/  FMUL.FTZ R212, R212, R181 ;  /* 0x000000b5d4d47220 */ /* 0x000fe20000410000 */
        /* <DEDUP_REMOVED lines=12> */
[----:B------:R-:W-:Y:S01]  /*2080*/  SHF.L.U32 R180, R51, 0x10, RZ ;  /* 0x0000001033b47819 */ /* 0x000fe200000006ff */
[----:B------:R-:W-:Y:S01]  /*2090*/  FADD.FTZ R30, R29, R208 ;  /* 0x000000d01d1e7221 */ /* 0x000fe20000010000 */
[----:B------:R-:W-:Y:S01]  /*20a0*/  FFMA.FTZ R28, R17, R208, R28 ;  /* 0x000000d0111c7223 */ /* 0x000fe2000001001c */
[----:B------:R-:W-:Y:S02]  /*20b0*/  FMUL.FTZ R20, R20, UR24 ;  /* 0x0000001814147c20 */ /* 0x000fe40008410000 */
[----:B------:R-:W-:Y:S01]  /*20c0*/  FMUL.FTZ R203, R180, R183 ;  /* 0x000000b7b4cb7220 */ /* 0x000fe20000410000 */
[----:B------:R-:W-:Y:S01]  /*20d0*/  FADD.FTZ R30, R30, R223 ;  /* 0x000000df1e1e7221 */ /* 0x000fe20000010000 */
[----:B------:R-:W-:-:S03]  /*20e0*/  FFMA.FTZ R29, R5, R223, R28 ;  /* 0x000000df051d7223 */ /* 0x000fc6000001001c */
[----:B------:R-:W-:Y:S01]  /*20f0*/  FADD.FTZ R31, R30, R203 ;  /* 0x000000cb1e1f7221 */ /* 0x000fe20000010000 */
[----:B------:R-:W-:Y:S01]  /*2100*/  FFMA.FTZ R28, R20, R203, R29 ;  /* 0x000000cb141c7223 */ /* 0x000fe2000001001d */
[----:B------:R-:W-:Y:S01]  /*2110*/  FADD.FTZ R118, R118, R183 ;  /* 0x000000b776767221 */ /* 0x000fe20000010000 */
[----:B------:R-:W-:Y:S01]  /*2120*/  FFMA.FTZ R86, R20, R183, R86 ;  /* 0x000000b714567223 */ /* 0x000fe20000010056 */
[----:B------:R-:W-:Y:S01]  /*2130*/  FADD.FTZ R186, R31, R220 ;  /* 0x000000dc1fba7221 */ /* 0x000fe20000010000 */
[----:B------:R-:W-:-:S07]  /*2140*/  FFMA.FTZ R187, R9, R220, R28 ;  /* 0x000000dc09bb7223 */ /* 0x000fce000001001c */
.L_x_906:
[----:B------:R-:W-:Y:S05]  /*2150*/  BSYNC.RECONVERGENT B0 ;  /* 0x0000000000007941 */ /* 0x000fea0003800200 */
.L_x_905:
        /* <DEDUP_REMOVED lines=15> */
[----:B------:R-:W-:Y:S02]  /*2250*/  SHF.L.U32 R217, R217, 0x10, RZ ;  /* 0x00000010d9d97819 */ /* 0x000fe400000006ff */
[----:B------:R-:W-:Y:S01]  /*2260*/  PRMT R216, R57, 0x7632, R216 ;  /* 0x0000763239d87816 */ /* 0x000fe200000000d8 */
[----:B0-----:R-:W-:-:S05]  /*2270*/  @P0 IMAD.WIDE.U32 R2, R185, 0x10, R2 ;  /* 0x00000010b9020825 */ /* 0x001fca00078e0002 */
[----:B------:R0:W5:Y:S01]  /*2280*/  @P0 LDG.E.128 R172, desc[UR12][R2.64] ;  /* 0x0000000c02ac0981 */ /* 0x000162000c1e1d00 */
[----:B------:R-:W-:Y:S02]  /*2290*/  SHF.L.U32 R216, R216, 0x10, RZ ;  /* 0x00000010d8d87819 */ /* 0x000fe400000006ff */
[----:B------:R-:W-:Y:S02]  /*22a0*/  SHF.L.U32 R211, R56, 0x10, RZ ;  /* 0x0000001038d37819 */ /* 0x000fe400000006ff */
[C---:B------:R-:W-:Y:S02]  /*22b0*/  PRMT R215, R58.reuse, 0x7632, R215 ;  /* 0x000076323ad77816 */ /* 0x040fe400000000d7 */
[----:B------:R-:W-:Y:S02]  /*22c0*/  SHF.L.U32 R207, R57, 0x10, RZ ;  /* 0x0000001039cf7819 */ /* 0x000fe400000006ff */
[----:B------:R-:W-:Y:S02]  /*22d0*/  SHF.L.U32 R215, R215, 0x10, RZ ;  /* 0x00000010d7d77819 */ /* 0x000fe400000006ff */
[----:B------:R-:W-:-:S02]  /*22e0*/  SHF.L.U32 R202, R58, 0x10, RZ ;  /* 0x000000103aca7819 */ /* 0x000fc400000006ff */
[----:B------:R-:W-:-:S04]  /*22f0*/  PRMT R233, R59, 0x7632, R233 ;  /* 0x000076323be97816 */ /* 0x000fc800000000e9 */
[----:B------:R-:W-:Y:S02]  /*2300*/  SHF.L.U32 R233, R233, 0x10, RZ ;  /* 0x00000010e9e97819 */ /* 0x000fe400000006ff */
[C---:B---3--:R-:W-:Y:S02]  /*2310*/  PRMT R4, R180.reuse, 0x7632, R4 ;  /* 0x00007632b4047816 */ /* 0x048fe40000000004 */
[----:B------:R-:W-:Y:S02]  /*2320*/  SHF.L.U32 R199, R180, 0x10, RZ ;  /* 0x00000010b4c77819 */ /* 0x000fe400000006ff */
[C---:B------:R-:W-:Y:S02]  /*2330*/  PRMT R180, R181.reuse, 0x7632, R180 ;  /* 0x00007632b5b47816 */ /* 0x040fe400000000b4 */
[----:B------:R-:W-:Y:S02]  /*2340*/  SHF.L.U32 R185, R181, 0x10, RZ ;  /* 0x00000010b5b97819 */ /* 0x000fe400000006ff */
[----:B------:R-:W-:-:S02]  /*2350*/  SHF.L.U32 R181, R4, 0x10, RZ ;  /* 0x0000001004b57819 */ /* 0x000fc400000006ff */
[C---:B------:R-:W-:Y:S02]  /*2360*/  PRMT R191, R182.reuse, 0x7632, R191 ;  /* 0x00007632b6bf7816 */ /* 0x040fe400000000bf */
[----:B------:R-:W-:Y:S02]  /*2370*/  SHF.L.U32 R193, R182, 0x10, RZ ;  /* 0x00000010b6c17819 */ /* 0x000fe400000006ff */
[C---:B------:R-:W-:Y:S02]  /*2380*/  PRMT R182, R183.reuse, 0x7632, R182 ;  /* 0x00007632b7b67816 */ /* 0x040fe400000000b6 */
[----:B------:R-:W-:Y:S02]  /*2390*/  SHF.L.U32 R201, R183, 0x10, RZ ;  /* 0x00000010b7c97819 */ /* 0x000fe400000006ff */
[----:B------:R-:W-:Y:S01]  /*23a0*/  SHF.L.U32 R183, R180, 0x10, RZ ;  /* 0x00000010b4b77819 */ /* 0x000fe200000006ff */
[----:B------:R-:W-:Y:S01]  /*23b0*/  FADD.FTZ R181, -R184, R181 ;  /* 0x000000b5b8b57221 */ /* 0x000fe20000010100 */
[----:B----4-:R-:W-:Y:S01]  /*23c0*/  PRMT R180, R28, 0x7632, R180 ;  /* 0x000076321cb47816 */ /* 0x010fe200000000b4 */
[----:B0-----:R-:W-:-:S02]  /*23d0*/  FADD.FTZ R3, -R184, R193 ;  /* 0x000000c1b8037221 */ /* 0x001fc40000010100 */
[----:B------:R-:W-:Y:S01]  /*23e0*/  FMUL.FTZ R193, R181, UR24 ;  /* 0x00000018b5c17c20 */ /* 0x000fe20008410000 */
[----:B------:R-:W-:Y:S01]  /*23f0*/  SHF.L.U32 R180, R180, 0x10, RZ ;  /* 0x00000010b4b47819 */ /* 0x000fe200000006ff */
[----:B------:R-:W-:-:S04]  /*2400*/  FADD.FTZ R183, -R184, R183 ;  /* 0x000000b7b8b77221 */ /* 0x000fc80000010100 */
[-C--:B------:R-:W-:Y:S01]  /*2410*/  FMUL.FTZ R217, R217, R180.reuse ;  /* 0x000000b4d9d97220 */ /* 0x080fe20000410000 */
[--C-:B------:R-:W-:Y:S01]  /*2420*/  FADD.FTZ R121, R121, R180.reuse ;  /* 0x000000b479797221 */ /* 0x100fe20000010000 */
[----:B------:R-:W-:Y:S01]  /*2430*/  FFMA.FTZ R89, R193, R180, R89 ;  /* 0x000000b4c1597223 */ /* 0x000fe20000010059 */
[----:B------:R-:W-:Y:S01]  /*2440*/  PRMT R180, R29, 0x7632, R180 ;  /* 0x000076321db47816 */ /* 0x000fe200000000b4 */
[----:B------:R-:W-:Y:S01]  /*2450*/  FMUL.FTZ R192, R183, UR24 ;  /* 0x00000018b7c07c20 */ /* 0x000fe20008410000 */
[----:B------:R-:W-:Y:S02]  /*2460*/  FADD.FTZ R199, -R184, R199 ;  /* 0x000000c7b8c77221 */ /* 0x000fe40000010100 */
[----:B------:R-:W-:Y:S02]  /*2470*/  SHF.L.U32 R180, R180, 0x10, RZ ;  /* 0x00000010b4b47819 */ /* 0x000fe400000006ff */
[----:B------:R-:W-:Y:S02]  /*2480*/  SHF.L.U32 R191, R191, 0x10, RZ ;  /* 0x00000010bfbf7819 */ /* 0x000fe400000006ff */
[----:B------:R-:W-:Y:S01]  /*2490*/  SHF.L.U32 R28, R28, 0x10, RZ ;  /* 0x000000101c1c7819 */ /* 0x000fe200000006ff */
[-C--:B------:R-:W-:Y:S01]  /*24a0*/  FMUL.FTZ R216, R216, R180.reuse ;  /* 0x000000b4d8d87220 */ /* 0x080fe20000410000 */
[--C-:B------:R-:W-:Y:S01]  /*24b0*/  FADD.FTZ R123, R123, R180.reuse ;  /* 0x000000b47b7b7221 */ /* 0x100fe20000010000 */
[----:B------:R-:W-:Y:S01]  /*24c0*/  FFMA.FTZ R91, R192, R180, R91 ;  /* 0x000000b4c05b7223 */ /* 0x000fe2000001005b */
[----:B------:R-:W-:Y:S01]  /*24d0*/  FADD.FTZ R4, -R184, R185 ;  /* 0x000000b9b8047221 */ /* 0x000fe20000010100 */
[----:B------:R-:W-:Y:S01]  /*24e0*/  PRMT R180, R30, 0x7632, R180 ;  /* 0x000076321eb47816 */ /* 0x000fe200000000b4 */
[----:B------:R-:W-:Y:S01]  /*24f0*/  FMUL.FTZ R199, R199, UR24 ;  /* 0x00000018c7c77c20 */ /* 0x000fe20008410000 */
[----:B------:R-:W-:Y:S01]  /*2500*/  FADD.FTZ R191, -R184, R191 ;  /* 0x000000bfb8bf7221 */ /* 0x000fe20000010100 */
[-C--:B------:R-:W-:Y:S01]  /*2510*/  FMUL.FTZ R211, R211, R28.reuse ;  /* 0x0000001cd3d37220 */ /* 0x080fe20000410000 */
[----:B------:R-:W-:Y:S01]  /*2520*/  SHF.L.U32 R29, R29, 0x10, RZ ;  /* 0x000000101d1d7819 */ /* 0x000fe200000006ff */
[----:B------:R-:W-:Y:S01]  /*2530*/  FADD.FTZ R120, R120, R28 ;  /* 0x0000001c78787221 */ /* 0x000fe20000010000 */
[----:B------:R-:W-:Y:S01]  /*2540*/  SHF.L.U32 R180, R180, 0x10, RZ ;  /* 0x00000010b4b47819 */ /* 0x000fe200000006ff */
[----:B------:R-:W-:Y:S01]  /*2550*/  FFMA.FTZ R88, R199, R28, R88 ;  /* 0x0000001cc7587223 */ /* 0x000fe20000010058 */
[----:B------:R-:W-:Y:S01]  /*2560*/  FMUL.FTZ R4, R4, UR24 ;  /* 0x0000001804047c20 */ /* 0x000fe20008410000 */
[----:B------:R-:W-:Y:S01]  /*2570*/  FMUL.FTZ R191, R191, UR24 ;  /* 0x00000018bfbf7c20 */ /* 0x000fe20008410000 */
[----:B------:R-:W-:Y:S01]  /*2580*/  FADD.FTZ R186, R186, R211 ;  /* 0x000000d3baba7221 */ /* 0x000fe20000010000 */
[----:B------:R-:W-:Y:S01]  /*2590*/  FFMA.FTZ R28, R199, R211, R187 ;  /* 0x000000d3c71c7223 */ /* 0x000fe200000100bb */
[----:B------:R-:W-:Y:S01]  /*25a0*/  SHF.L.U32 R185, R182, 0x10, RZ ;  /* 0x00000010b6b97819 */ /* 0x000fe200000006ff */
[----:B------:R-:W-:Y:S01]  /*25b0*/  FADD.FTZ R122, R122, R29 ;  /* 0x0000001d7a7a7221 */ /* 0x000fe20000010000 */
[----:B------:R-:W-:Y:S01]  /*25c0*/  SHF.L.U32 R181, R30, 0x10, RZ ;  /* 0x000000101eb57819 */ /* 0x000fe200000006ff */
[-C--:B------:R-:W-:Y:S01]  /*25d0*/  FFMA.FTZ R90, R4, R29.reuse, R90 ;  /* 0x0000001d045a7223 */ /* 0x080fe2000001005a */
[----:B------:R-:W-:Y:S01]  /*25e0*/  FMUL.FTZ R207, R207, R29 ;  /* 0x0000001dcfcf7220 */ /* 0x000fe20000410000 */
[----:B------:R-:W-:Y:S01]  /*25f0*/  FMUL.FTZ R3, R3, UR24 ;  /* 0x0000001803037c20 */ /* 0x000fe20008410000 */
[-C--:B------:R-:W-:Y:S01]  /*2600*/  FMUL.FTZ R215, R215, R180.reuse ;  /* 0x000000b4d7d77220 */ /* 0x080fe20000410000 */
[----:B------:R-:W-:Y:S01]  /*2610*/  FADD.FTZ R125, R125, R180 ;  /* 0x000000b47d7d7221 */ /* 0x000fe20000010000 */
[----:B------:R-:W-:Y:S01]  /*2620*/  FFMA.FTZ R93, R191, R180, R93 ;  /* 0x000000b4bf5d7223 */ /* 0x000fe2000001005d */
[----:B------:R-:W-:Y:S01]  /*2630*/  FADD.FTZ R186, R186, R217 ;  /* 0x000000d9baba7221 */ /* 0x000fe20000010000 */
[----:B------:R-:W-:Y:S01]  /*2640*/  FFMA.FTZ R29, R193, R217, R28 ;  /* 0x000000d9c11d7223 */ /* 0x000fe2000001001c */
[----:B------:R-:W-:Y:S01]  /*2650*/  PRMT R180, R31, 0x7632, R180 ;  /* 0x000076321fb47816 */ /* 0x000fe200000000b4 */
[----:B------:R-:W-:Y:S01]  /*2660*/  FADD.FTZ R232, -R184, R185 ;  /* 0x000000b9b8e87221 */ /* 0x000fe20000010100 */
[----:B------:R-:W-:Y:S01]  /*2670*/  FADD.FTZ R124, R124, R181 ;  /* 0x000000b57c7c7221 */ /* 0x000fe20000010000 */
[-C--:B------:R-:W-:Y:S01]  /*2680*/  FFMA.FTZ R92, R3, R181.reuse, R92 ;  /* 0x000000b5035c7223 */ /* 0x080fe2000001005c */
[----:B------:R-:W-:Y:S01]  /*2690*/  FMUL.FTZ R202, R202, R181 ;  /* 0x000000b5caca7220 */ /* 0x000fe20000410000 */
[----:B------:R-:W-:Y:S01]  /*26a0*/  FADD.FTZ R181, R186, R207 ;  /* 0x000000cfbab57221 */ /* 0x000fe20000010000 */
[----:B------:R-:W-:Y:S01]  /*26b0*/  FFMA.FTZ R29, R4, R207, R29 ;  /* 0x000000cf041d7223 */ /* 0x000fe2000001001d */
[----:B------:R-:W-:Y:S01]  /*26c0*/  SHF.L.U32 R180, R180, 0x10, RZ ;  /* 0x00000010b4b47819 */ /* 0x000fe200000006ff */
[----:B------:R-:W-:Y:S01]  /*26d0*/  FMUL.FTZ R232, R232, UR24 ;  /* 0x00000018e8e87c20 */ /* 0x000fe20008410000 */
[----:B------:R-:W-:Y:S01]  /*26e0*/  FADD.FTZ R181, R181, R216 ;  /* 0x000000d8b5b57221 */ /* 0x000fe20000010000 */
[----:B------:R-:W-:Y:S01]  /*26f0*/  FFMA.FTZ R28, R192, R216, R29 ;  /* 0x000000d8c01c7223 */ /* 0x000fe2000001001d */
[----:B------:R-:W-:Y:S01]  /*2700*/  SHF.L.U32 R31, R31, 0x10, RZ ;  /* 0x000000101f1f7819 */ /* 0x000fe200000006ff */
[-C--:B------:R-:W-:Y:S01]  /*2710*/  FMUL.FTZ R233, R233, R180.reuse ;  /* 0x000000b4e9e97220 */ /* 0x080fe20000410000 */
[----:B------:R-:W-:Y:S01]  /*2720*/  FADD.FTZ R127, R127, R180 ;  /* 0x000000b47f7f7221 */ /* 0x000fe20000010000 */
[----:B------:R-:W-:Y:S01]  /*2730*/  FFMA.FTZ R95, R232, R180, R95 ;  /* 0x000000b4e85f7223 */ /* 0x000fe2000001005f */
[----:B------:R-:W-:Y:S01]  /*2740*/  SHF.L.U32 R180, R59, 0x10, RZ ;  /* 0x000000103bb47819 */ /* 0x000fe200000006ff */
[----:B------:R-:W-:Y:S01]  /*2750*/  FADD.FTZ R2, -R184, R201 ;  /* 0x000000c9b8027221 */ /* 0x000fe20000010100 */
[----:B------:R-:W-:Y:S01]  /*2760*/  FADD.FTZ R30, R181, R202 ;  /* 0x000000cab51e7221 */ /* 0x000fe20000010000 */
[----:B------:R-:W-:-:S02]  /*2770*/  FFMA.FTZ R28, R3, R202, R28 ;  /* 0x000000ca031c7223 */ /* 0x000fc4000001001c */
        /* <DEDUP_REMOVED lines=10> */
.L_x_908:
[----:B------:R-:W-:Y:S05]  /*2820*/  BSYNC.RECONVERGENT B0 ;  /* 0x0000000000007941 */ /* 0x000fea0003800200 */
.L_x_907:
        /* <DEDUP_REMOVED lines=31> */
.L_x_910:
[----:B------:R-:W-:Y:S05]  /*2a20*/  BSYNC.RECONVERGENT B0 ;  /* 0x0000000000007941 */ /* 0x000fea0003800200 */
.L_x_909:
        /* <DEDUP_REMOVED lines=15> */
[----:B-1----:R-:W-:-:S04]  /*2b20*/  FADD.FTZ R180, RZ, R185 ;  /* 0x000000b9ffb47221 */ /* 0x002fc80000010000 */
[----:B------:R-:W-:-:S04]  /*2b30*/  FADD.FTZ R180, R187, R180 ;  /* 0x000000b4bbb47221 */ /* 0x000fc80000010000 */
[----:B0-----:R-:W-:Y:S01]  /*2b40*/  FADD.FTZ R252, R180, R29 ;  /* 0x0000001db4fc7221 */ /* 0x001fe20000010000 */
[----:B------:R-:W-:Y:S01]  /*2b50*/  FADD.FTZ R29, RZ, R184 ;  /* 0x000000b8ff1d7221 */ /* 0x000fe20000010000 */
[----:B------:R-:W0:Y:S01]  /*2b60*/  LDS.128 R180, [UR5] ;  /* 0x00000005ffb47984 */ /* 0x000e220008000c00 */
[----:B------:R-:W-:Y:S01]  /*2b70*/  UIADD3 UR5, UPT, UPT, UR4, 0x8070, URZ ;  /* 0x0000807004057890 */ /* 0x000fe2000fffe0ff */
[----:B------:R-:W-:Y:S01]  /*2b80*/  FADD.FTZ R252, R31, R252 ;  /* 0x000000fc1ffc7221 */ /* 0x000fe20000010000 */
[----:B------:R-:W-:Y:S01]  /*2b90*/  @!UP2 UIADD3 UR5, UPT, UPT, UR4, 0x8030, URZ ;  /* 0x000080300405a890 */ /* 0x000fe2000fffe0ff */
[----:B------:R-:W-:-:S04]  /*2ba0*/  FADD.FTZ R29, R186, R29 ;  /* 0x0000001dba1d7221 */ /* 0x000fc80000010000 */
[----:B------:R-:W-:-:S04]  /*2bb0*/  FADD.FTZ R29, R29, R28 ;  /* 0x0000001c1d1d7221 */ /* 0x000fc80000010000 */
[----:B------:R-:W1:Y:S01]  /*2bc0*/  LDS.128 R184, [UR5] ;  /* 0x00000005ffb87984 */ /* 0x000e620008000c00 */
[----:B------:R-:W-:Y:S01]  /*2bd0*/  FADD.FTZ R29, R30, R29 ;  /* 0x0000001d1e1d7221 */ /* 0x000fe20000010000 */
[----:B0-----:R-:W-:-:S03]  /*2be0*/  FADD.FTZ R252, R252, R181 ;  /* 0x000000b5fcfc7221 */ /* 0x001fc60000010000 */
[----:B------:R-:W-:Y:S01]  /*2bf0*/  FADD.FTZ R29, R29, R180 ;  /* 0x000000b41d1d7221 */ /* 0x000fe20000010000 */
[----:B------:R-:W-:-:S03]  /*2c00*/  FADD.FTZ R252, R183, R252 ;  /* 0x000000fcb7fc7221 */ /* 0x000fc60000010000 */
[----:B------:R-:W-:Y:S01]  /*2c10*/  FADD.FTZ R29, R182, R29 ;  /* 0x0000001db61d7221 */ /* 0x000fe20000010000 */
[----:B-1----:R-:W-:-:S03]  /*2c20*/  FADD.FTZ R252, R252, R185 ;  /* 0x000000b9fcfc7221 */ /* 0x002fc60000010000 */
[----:B------:R-:W-:Y:S01]  /*2c30*/  FADD.FTZ R29, R29, R184 ;  /* 0x000000b81d1d7221 */ /* 0x000fe20000010000 */
[----:B------:R-:W-:-:S03]  /*2c40*/  FADD.FTZ R187, R187, R252 ;  /* 0x000000fcbbbb7221 */ /* 0x000fc60000010000 */
[----:B------:R-:W-:Y:S01]  /*2c50*/  FADD.FTZ R29, R186, R29 ;  /* 0x0000001dba1d7221 */ /* 0x000fe20000010000 */
[----:B------:R-:W-:-:S03]  /*2c60*/  FMUL.FTZ R187, R187, UR17 ;  /* 0x00000011bbbb7c20 */ /* 0x000fc60008410000 */
[----:B------:R-:W-:Y:S02]  /*2c70*/  FMUL.FTZ R29, R29, UR17 ;  /* 0x000000111d1d7c20 */ /* 0x000fe40008410000 */
[----:B------:R-:W-:-:S03]  /*2c80*/  R2UR UR4, R187 ;  /* 0x00000000bb0472ca */ /* 0x000fc600000e0000 */
[----:B------:R-:W-:Y:S01]  /*2c90*/  FSEL R181, R29, RZ, !P5 ;  /* 0x000000ff1db57208 */ /* 0x000fe20006800000 */
[----:B------:R-:W-:Y:S11]  /*2ca0*/  BRA.U UP1, `(.L_x_912) ;  /* 0x0000005101cc7547 */ /* 0x000ff6000b800000 */
        /* <DEDUP_REMOVED lines=8> */
[C---:B-----5:R-:W-:Y:S01]  /*2d30*/  LOP3.LUT P5, RZ, R188.reuse, 0xff00, RZ, 0xc0, !PT ;  /* 0x0000ff00bcff7812 */ /* 0x060fe200078ac0ff */
[----:B------:R-:W-:Y:S01]  /*2d40*/  HFMA2 R186, -RZ, RZ, 0, 0 ;  /* 0x00000000ffba7431 */ /* 0x000fe200000001ff */
[----:B------:R-:W-:-:S11]  /*2d50*/  LOP3.LUT P6, RZ, R188, 0xff0000, RZ, 0xc0, !PT ;  /* 0x00ff0000bcff7812 */ /* 0x000fd600078cc0ff */
[----:B------:R-:W0:Y:S01]  /*2d60*/  @P5 LDC R183, c[0x0][0x408] ;  /* 0x00010200ffb75b82 */ /* 0x000e220000000800 */
[----:B------:R-:W-:Y:S01]  /*2d70*/  @P5 FFMA.FTZ R180, R200, UR4, R181 ;  /* 0x00000004c8b45c23 */ /* 0x000fe200080100b5 */
[----:B------:R-:W-:-:S03]  /*2d80*/  @P5 SHF.L.U32 R184, R246, 0x10, RZ ;  /* 0x00000010f6b85819 */ /* 0x000fc600000006ff */
[----:B------:R-:W-:-:S03]  /*2d90*/  @P5 FADD.FTZ R180, R231, -R180 ;  /* 0x800000b4e7b45221 */ /* 0x000fc60000010000 */
[----:B------:R-:W1:Y:S01]  /*2da0*/  @P5 LDC R185, c[0x0][0x408] ;  /* 0x00010200ffb95b82 */ /* 0x000e620000000800 */
[----:B------:R-:W-:-:S04]  /*2db0*/  @P5 FMUL.FTZ R180, R180, UR24 ;  /* 0x00000018b4b45c20 */ /* 0x000fc80008410000 */
[----:B------:R-:W-:-:S04]  /*2dc0*/  @P5 FMUL.FTZ R180, R180, UR14 ;  /* 0x0000000eb4b45c20 */ /* 0x000fc80008410000 */
[----:B0-----:R-:W-:Y:S01]  /*2dd0*/  @P5 FMUL.FTZ R183, R180, R183 ;  /* 0x000000b7b4b75220 */ /* 0x001fe20000410000 */
[----:B------:R-:W-:-:S04]  /*2de0*/  @P5 PRMT R180, R28, 0x7632, R180 ;  /* 0x000076321cb45816 */ /* 0x000fc800000000b4 */
[----:B------:R-:W-:Y:S01]  /*2df0*/  @P5 SHF.L.U32 R182, R180, 0x10, RZ ;  /* 0x00000010b4b65819 */ /* 0x000fe200000006ff */
[----:B------:R-:W-:-:S04]  /*2e00*/  HFMA2 R180, -RZ, RZ, 0, 0 ;  /* 0x00000000ffb47431 */ /* 0x000fc800000001ff */
[----:B------:R-:W-:Y:S01]  /*2e10*/  @P5 FMUL.FTZ R180, R182, R183 ;  /* 0x000000b7b6b45220 */ /* 0x000fe20000410000 */
[----:B------:R-:W-:Y:S01]  /*2e20*/  @P5 FFMA.FTZ R182, R200, UR4, R181 ;  /* 0x00000004c8b65c23 */ /* 0x000fe200080100b5 */
[----:B------:R-:W0:Y:S02]  /*2e30*/  @P6 LDC R183, c[0x0][0x408] ;  /* 0x00010200ffb76b82 */ /* 0x000e240000000800 */
[----:B------:R-:W-:Y:S01]  /*2e40*/  FADD.FTZ R180, R129, R180 ;  /* 0x000000b481b47221 */ /* 0x000fe20000010000 */
[----:B------:R-:W-:Y:S01]  /*2e50*/  @P5 FADD.FTZ R182, R231, -R182 ;  /* 0x800000b6e7b65221 */ /* 0x000fe20000010000 */
[----:B------:R-:W-:-:S03]  /*2e60*/  MOV R129, RZ ;  /* 0x000000ff00817202 */ /* 0x000fc60000000f00 */
[----:B------:R-:W-:-:S04]  /*2e70*/  @P5 FMUL.FTZ R182, R182, UR24 ;  /* 0x00000018b6b65c20 */ /* 0x000fc80008410000 */
[----:B------:R-:W-:-:S04]  /*2e80*/  @P5 FMUL.FTZ R182, R182, UR14 ;  /* 0x0000000eb6b65c20 */ /* 0x000fc80008410000 */
[----:B-1----:R-:W-:Y:S01]  /*2e90*/  @P5 FMUL.FTZ R185, R182, R185 ;  /* 0x000000b9b6b95220 */ /* 0x002fe20000410000 */
[----:B------:R-:W-:-:S03]  /*2ea0*/  MOV R182, RZ ;  /* 0x000000ff00b67202 */ /* 0x000fc60000000f00 */
[----:B------:R-:W-:Y:S01]  /*2eb0*/  @P5 FMUL.FTZ R182, R185, R184 ;  /* 0x000000b8b9b65220 */ /* 0x000fe20000410000 */
[----:B------:R-:W-:Y:S01]  /*2ec0*/  @P6 FFMA.FTZ R185, R16, UR4, R181 ;  /* 0x0000000410b96c23 */ /* 0x000fe200080100b5 */
[----:B------:R-:W-:-:S03]  /*2ed0*/  LOP3.LUT P5, RZ, R188, 0xff000000, RZ, 0xc0, !PT ;  /* 0xff000000bcff7812 */ /* 0x000fc600078ac0ff */
[----:B------:R-:W-:-:S04]  /*2ee0*/  @P6 FADD.FTZ R185, R214, -R185 ;  /* 0x800000b9d6b96221 */ /* 0x000fc80000010000 */
[----:B------:R-:W-:-:S04]  /*2ef0*/  @P6 FMUL.FTZ R185, R185, UR24 ;  /* 0x00000018b9b96c20 */ /* 0x000fc80008410000 */
[----:B------:R-:W-:-:S04]  /*2f00*/  @P6 FMUL.FTZ R184, R185, UR14 ;  /* 0x0000000eb9b86c20 */ /* 0x000fc80008410000 */
[----:B0-----:R-:W-:Y:S01]  /*2f10*/  @P6 FMUL.FTZ R185, R184, R183 ;  /* 0x000000b7b8b96220 */ /* 0x001fe20000410000 */
[C---:B------:R-:W-:Y:S01]  /*2f20*/  @P6 SHF.L.U32 R184, R29.reuse, 0x10, RZ ;  /* 0x000000101db86819 */ /* 0x040fe200000006ff */
[----:B------:R-:W-:Y:S01]  /*2f30*/  HFMA2 R183, -RZ, RZ, 0, 0 ;  /* 0x00000000ffb77431 */ /* 0x000fe200000001ff */
[----:B------:R-:W-:-:S03]  /*2f40*/  @P5 PRMT R29, R29, 0x7632, R29 ;  /* 0x000076321d1d5816 */ /* 0x000fc6000000001d */
[----:B------:R-:W-:Y:S01]  /*2f50*/  @P6 FMUL.FTZ R183, R184, R185 ;  /* 0x000000b9b8b76220 */ /* 0x000fe20000410000 */
[----:B------:R-:W-:Y:S01]  /*2f60*/  @P6 FFMA.FTZ R185, R16, UR4, R181 ;  /* 0x0000000410b96c23 */ /* 0x000fe200080100b5 */
[----:B------:R-:W0:Y:S01]  /*2f70*/  @P6 LDC R184, c[0x0][0x408] ;  /* 0x00010200ffb86b82 */ /* 0x000e220000000800 */
[----:B------:R-:W-:Y:S01]  /*2f80*/  @P5 SHF.L.U32 R29, R29, 0x10, RZ ;  /* 0x000000101d1d5819 */ /* 0x000fe200000006ff */
[----:B------:R-:W-:Y:S01]  /*2f90*/  FADD.FTZ R130, R130, R183 ;  /* 0x000000b782827221 */ /* 0x000fe20000010000 */
[----:B------:R-:W-:-:S04]  /*2fa0*/  @P6 FADD.FTZ R185, R214, -R185 ;  /* 0x800000b9d6b96221 */ /* 0x000fc80000010000 */
[----:B------:R-:W-:-:S04]  /*2fb0*/  @P6 FMUL.FTZ R185, R185, UR24 ;  /* 0x00000018b9b96c20 */ /* 0x000fc80008410000 */
[----:B------:R-:W-:-:S04]  /*2fc0*/  @P6 FMUL.FTZ R185, R185, UR14 ;  /* 0x0000000eb9b96c20 */ /* 0x000fc80008410000 */
[----:B0-----:R-:W-:Y:S01]  /*2fd0*/  @P6 FMUL.FTZ R185, R185, R184 ;  /* 0x000000b8b9b96220 */ /* 0x001fe20000410000 */
[----:B------:R-:W-:-:S05]  /*2fe0*/  @P6 SHF.L.U32 R184, R37, 0x10, RZ ;  /* 0x0000001025b86819 */ /* 0x000fca00000006ff */
[----:B------:R-:W-:Y:S01]  /*2ff0*/  @P6 FMUL.FTZ R129, R185, R184 ;  /* 0x000000b8b9816220 */ /* 0x000fe20000410000 */
[----:B------:R-:W-:Y:S01]  /*3000*/  @P5 FFMA.FTZ R185, R198, UR4, R181 ;  /* 0x00000004c6b95c23 */ /* 0x000fe200080100b5 */
[----:B------:R-:W0:Y:S01]  /*3010*/  @P5 LDC R184, c[0x0][0x408] ;  /* 0x00010200ffb85b82 */ /* 0x000e220000000800 */
[----:B------:R-:W-:Y:S02]  /*3020*/  LOP3.LUT P6, RZ, R189, 0xff, RZ, 0xc0, !PT ;  /* 0x000000ffbdff7812 */ /* 0x000fe400078cc0ff */
[----:B------:R-:W-:-:S04]  /*3030*/  @P5 FADD.FTZ R185, R230, -R185 ;  /* 0x800000b9e6b95221 */ /* 0x000fc80000010000 */
[----:B------:R-:W-:-:S04]  /*3040*/  @P5 FMUL.FTZ R185, R185, UR24 ;  /* 0x00000018b9b95c20 */ /* 0x000fc80008410000 */
[----:B------:R-:W-:-:S03]  /*3050*/  @P5 FMUL.FTZ R185, R185, UR14 ;  /* 0x0000000eb9b95c20 */ /* 0x000fc60008410000 */
[----:B------:R-:W-:-:S04]  /*3060*/  @P6 FFMA.FTZ R183, R19, UR4, R181 ;  /* 0x0000000413b76c23 */ /* 0x000fc800080100b5 */
[----:B------:R-:W-:-:S04]  /*3070*/  @P6 FADD.FTZ R183, R210, -R183 ;  /* 0x800000b7d2b76221 */ /* 0x000fc80000010000 */
[----:B------:R-:W-:Y:S01]  /*3080*/  @P6 FMUL.FTZ R183, R183, UR24 ;  /* 0x00000018b7b76c20 */ /* 0x000fe20008410000 */
[----:B0-----:R-:W-:Y:S01]  /*3090*/  @P5 FMUL.FTZ R184, R185, R184 ;  /* 0x000000b8b9b85220 */ /* 0x001fe20000410000 */
[----:B------:R-:W-:-:S03]  /*30a0*/  @P5 FFMA.FTZ R185, R198, UR4, R181 ;  /* 0x00000004c6b95c23 */ /* 0x000fc600080100b5 */
[----:B------:R-:W-:Y:S01]  /*30b0*/  @P5 FMUL.FTZ R186, R29, R184 ;  /* 0x000000b81dba5220 */ /* 0x000fe20000410000 */
[----:B------:R-:W-:Y:S01]  /*30c0*/  @P5 FADD.FTZ R185, R230, -R185 ;  /* 0x800000b9e6b95221 */ /* 0x000fe20000010000 */
[----:B------:R-:W0:Y:S02]  /*30d0*/  @P5 LDC R29, c[0x0][0x408] ;  /* 0x00010200ff1d5b82 */ /* 0x000e240000000800 */
[----:B------:R-:W-:Y:S01]  /*30e0*/  FADD.FTZ R131, R131, R186 ;  /* 0x000000ba83837221 */ /* 0x000fe20000010000 */
[----:B------:R-:W-:-:S04]  /*30f0*/  @P5 FMUL.FTZ R185, R185, UR24 ;  /* 0x00000018b9b95c20 */ /* 0x000fc80008410000 */
[----:B------:R-:W-:Y:S01]  /*3100*/  @P5 FMUL.FTZ R184, R185, UR14 ;  /* 0x0000000eb9b85c20 */ /* 0x000fe20008410000 */
[----:B------:R-:W-:-:S04]  /*3110*/  @P6 FFMA.FTZ R185, R19, UR4, R181 ;  /* 0x0000000413b96c23 */ /* 0x000fc800080100b5 */
[----:B------:R-:W-:-:S04]  /*3120*/  @P6 FADD.FTZ R185, R210, -R185 ;  /* 0x800000b9d2b96221 */ /* 0x000fc80000010000 */
[----:B------:R-:W-:-:S04]  /*3130*/  @P6 FMUL.FTZ R185, R185, UR24 ;  /* 0x00000018b9b96c20 */ /* 0x000fc80008410000 */
[----:B------:R-:W-:Y:S01]  /*3140*/  @P6 FMUL.FTZ R186, R185, UR14 ;  /* 0x0000000eb9ba6c20 */ /* 0x000fe20008410000 */
[----:B------:R-:W-:Y:S02]  /*3150*/  HFMA2 R185, -RZ, RZ, 0, 0 ;  /* 0x00000000ffb97431 */ /* 0x000fe400000001ff */
[----:B0-----:R-:W-:Y:S01]  /*3160*/  @P5 FMUL.FTZ R252, R184, R29 ;  /* 0x0000001db8fc5220 */ /* 0x001fe20000410000 */
[----:B------:R-:W-:Y:S02]  /*3170*/  @P5 SHF.L.U32 R29, R248, 0x10, RZ ;  /* 0x00000010f81d5819 */ /* 0x000fe400000006ff */
[----:B------:R-:W-:-:S03]  /*3180*/  MOV R184, RZ ;  /* 0x000000ff00b87202 */ /* 0x000fc60000000f00 */
[----:B------:R-:W-:Y:S01]  /*3190*/  @P5 FMUL.FTZ R184, R252, R29 ;  /* 0x0000001dfcb85220 */ /* 0x000fe20000410000 */
[----:B------:R-:W-:Y:S01]  /*31a0*/  @P6 FMUL.FTZ R252, R183, UR14 ;  /* 0x0000000eb7fc6c20 */ /* 0x000fe20008410000 */
[----:B------:R-:W0:Y:S01]  /*31b0*/  @P6 LDC R29, c[0x0][0x408] ;  /* 0x00010200ff1d6b82 */ /* 0x000e220000000800 */
[----:B------:R-:W-:Y:S02]  /*31c0*/  @P6 SHF.L.U32 R183, R30, 0x10, RZ ;  /* 0x000000101eb76819 */ /* 0x000fe400000006ff */
[----:B------:R-:W-:-:S13]  /*31d0*/  LOP3.LUT P5, RZ, R189, 0xff00, RZ, 0xc0, !PT ;  /* 0x0000ff00bdff7812 */ /* 0x000fda00078ac0ff */
[----:B------:R-:W-:Y:S01]  /*31e0*/  @P5 PRMT R30, R30, 0x7632, R30 ;  /* 0x000076321e1e5816 */ /* 0x000fe2000000001e */
[----:B0-----:R-:W-:Y:S01]  /*31f0*/  @P6 FMUL.FTZ R252, R252, R29 ;  /* 0x0000001dfcfc6220 */ /* 0x001fe20000410000 */
[----:B------:R-:W-:-:S03]  /*3200*/  HFMA2 R29, -RZ, RZ, 0, 0 ;  /* 0x00000000ff1d7431 */ /* 0x000fc600000001ff */
[----:B------:R-:W-:Y:S02]  /*3210*/  @P6 FMUL.FTZ R29, R183, R252 ;  /* 0x000000fcb71d6220 */ /* 0x000fe40000410000 */
[----:B------:R-:W0:Y:S02]  /*3220*/  @P6 LDC R183, c[0x0][0x408] ;  /* 0x00010200ffb76b82 */ /* 0x000e240000000800 */
[----:B------:R-:W-:Y:S01]  /*3230*/  FADD.FTZ R132, R132, R29 ;  /* 0x0000001d84847221 */ /* 0x000fe20000010000 */
[----:B------:R-:W-:Y:S01]  /*3240*/  @P6 SHF.L.U32 R29, R38, 0x10, RZ ;  /* 0x00000010261d6819 */ /* 0x000fe200000006ff */
[----:B0-----:R-:W-:Y:S01]  /*3250*/  @P6 FMUL.FTZ R186, R186, R183 ;  /* 0x000000b7baba6220 */ /* 0x001fe20000410000 */
[----:B------:R-:W-:-:S03]  /*3260*/  MOV R183, RZ ;  /* 0x000000ff00b77202 */ /* 0x000fc60000000f00 */
[----:B------:R-:W-:Y:S01]  /*3270*/  @P6 FMUL.FTZ R183, R186, R29 ;  /* 0x0000001dbab76220 */ /* 0x000fe20000410000 */
[----:B------:R-:W-:Y:S01]  /*3280*/  @P5 FFMA.FTZ R186, R197, UR4, R181 ;  /* 0x00000004c5ba5c23 */ /* 0x000fe200080100b5 */
[----:B------:R-:W0:Y:S01]  /*3290*/  @P5 LDC R29, c[0x0][0x408] ;  /* 0x00010200ff1d5b82 */ /* 0x000e220000000800 */
[----:B------:R-:W-:Y:S02]  /*32a0*/  LOP3.LUT P6, RZ, R189, 0xff0000, RZ, 0xc0, !PT ;  /* 0x00ff0000bdff7812 */ /* 0x000fe400078cc0ff */
[----:B------:R-:W-:-:S04]  /*32b0*/  @P5 FADD.FTZ R186, R229, -R186 ;  /* 0x800000bae5ba5221 */ /* 0x000fc80000010000 */
[----:B------:R-:W-:-:S04]  /*32c0*/  @P5 FMUL.FTZ R186, R186, UR24 ;  /* 0x00000018baba5c20 */ /* 0x000fc80008410000 */
[----:B------:R-:W-:-:S04]  /*32d0*/  @P5 FMUL.FTZ R186, R186, UR14 ;  /* 0x0000000ebaba5c20 */ /* 0x000fc80008410000 */
[----:B0-----:R-:W-:Y:S01]  /*32e0*/  @P5 FMUL.FTZ R186, R186, R29 ;  /* 0x0000001dbaba5220 */ /* 0x001fe20000410000 */
        /* <DEDUP_REMOVED lines=10> */
[----:B0-----:R-:W-:Y:S01]  /*3390*/  @P5 FMUL.FTZ R186, R186, R29 ;  /* 0x0000001dbaba5220 */ /* 0x001fe20000410000 */
[----:B------:R-:W-:-:S05]  /*33a0*/  @P5 SHF.L.U32 R29, R249, 0x10, RZ ;  /* 0x00000010f91d5819 */ /* 0x000fca00000006ff */
[----:B------:R-:W-:Y:S01]  /*33b0*/  @P5 FMUL.FTZ R30, R186, R29 ;  /* 0x0000001dba1e5220 */ /* 0x000fe20000410000 */
[----:B------:R-:W-:Y:S01]  /*33c0*/  @P6 FFMA.FTZ R29, R190, UR4, R181 ;  /* 0x00000004be1d6c23 */ /* 0x000fe200080100b5 */
[----:B------:R-:W0:Y:S01]  /*33d0*/  @P6 LDC R186, c[0x0][0x408] ;  /* 0x00010200ffba6b82 */ /* 0x000e220000000800 */
[----:B------:R-:W-:Y:S02]  /*33e0*/  ISETP.GE.U32.AND P5, PT, R188, RZ, PT ;  /* 0x000000ffbc00720c */ /* 0x000fe40003fa6070 */
[----:B------:R-:W-:Y:S01]  /*33f0*/  @P6 FADD.FTZ R29, R206, -R29 ;  /* 0x8000001dce1d6221 */ /* 0x000fe20000010000 */
[----:B------:R-:W-:Y:S02]  /*3400*/  F2FP.BF16.F32.PACK_AB R30, R30, R183 ;  /* 0x000000b71e1e723e */ /* 0x000fe400000010ff */
[----:B------:R-:W-:Y:S01]  /*3410*/  ISETP.GE.U32.AND.EX P5, PT, R189, 0x1000000, PT, P5 ;  /* 0x01000000bd00780c */ /* 0x000fe20003fa6150 */
[----:B------:R-:W-:-:S04]  /*3420*/  @P6 FMUL.FTZ R29, R29, UR24 ;  /* 0x000000181d1d6c20 */ /* 0x000fc80008410000 */
[----:B------:R-:W-:-:S04]  /*3430*/  @P6 FMUL.FTZ R29, R29, UR14 ;  /* 0x0000000e1d1d6c20 */ /* 0x000fc80008410000 */
[----:B0-----:R-:W-:Y:S01]  /*3440*/  @P6 FMUL.FTZ R186, R29, R186 ;  /* 0x000000ba1dba6220 */ /* 0x001fe20000410000 */
[----:B------:R-:W-:-:S03]  /*3450*/  @P6 SHF.L.U32 R29, R31, 0x10, RZ ;  /* 0x000000101f1d6819 */ /* 0x000fc600000006ff */
[----:B------:R-:W-:Y:S02]  /*3460*/  @P5 PRMT R31, R31, 0x7632, R31 ;  /* 0x000076321f1f5816 */ /* 0x000fe4000000001f */
[----:B------:R-:W-:Y:S02]  /*3470*/  @P6 FMUL.FTZ R185, R29, R186 ;  /* 0x000000ba1db96220 */ /* 0x000fe40000410000 */
[----:B------:R-:W-:Y:S01]  /*3480*/  @P5 SHF.L.U32 R31, R31, 0x10, RZ ;  /* 0x000000101f1f5819 */ /* 0x000fe200000006ff */
[----:B------:R-:W0:Y:S01]  /*3490*/  @P6 LDC R29, c[0x0][0x408] ;  /* 0x00010200ff1d6b82 */ /* 0x000e220000000800 */
[----:B------:R-:W-:Y:S01]  /*34a0*/  FADD.FTZ R134, R134, R185 ;  /* 0x000000b986867221 */ /* 0x000fe20000010000 */
[----:B------:R-:W-:-:S04]  /*34b0*/  @P6 FFMA.FTZ R185, R190, UR4, R181 ;  /* 0x00000004beb96c23 */ /* 0x000fc800080100b5 */
[----:B------:R-:W-:-:S04]  /*34c0*/  @P6 FADD.FTZ R185, R206, -R185 ;  /* 0x800000b9ceb96221 */ /* 0x000fc80000010000 */
[----:B------:R-:W-:-:S04]  /*34d0*/  @P6 FMUL.FTZ R185, R185, UR24 ;  /* 0x00000018b9b96c20 */ /* 0x000fc80008410000 */
[----:B------:R-:W-:Y:S01]  /*34e0*/  @P6 FMUL.FTZ R186, R185, UR14 ;  /* 0x0000000eb9ba6c20 */ /* 0x000fe20008410000 */
[----:B------:R-:W-:-:S04]  /*34f0*/  @P5 FFMA.FTZ R185, R11, UR4, R181 ;  /* 0x000000040bb95c23 */ /* 0x000fc800080100b5 */
[----:B------:R-:W-:Y:S01]  /*3500*/  @P5 FADD.FTZ R185, R222, -R185 ;  /* 0x800000b9deb95221 */ /* 0x000fe20000010000 */
[----:B0-----:R-:W-:Y:S01]  /*3510*/  @P6 FMUL.FTZ R252, R186, R29 ;  /* 0x0000001dbafc6220 */ /* 0x001fe20000410000 */
[----:B------:R-:W-:Y:S02]  /*3520*/  @P6 SHF.L.U32 R29, R39, 0x10, RZ ;  /* 0x00000010271d6819 */ /* 0x000fe400000006ff */
[----:B------:R-:W-:Y:S01]  /*3530*/  CS2R R186, SRZ ;  /* 0x0000000000ba7805 */ /* 0x000fe2000001ff00 */
[----:B------:R-:W-:Y:S02]  /*3540*/  @P5 FMUL.FTZ R185, R185, UR24 ;  /* 0x00000018b9b95c20 */ /* 0x000fe40008410000 */
[----:B------:R-:W-:Y:S02]  /*3550*/  @P6 FMUL.FTZ R186, R252, R29 ;  /* 0x0000001dfcba6220 */ /* 0x000fe40000410000 */
[----:B------:R-:W-:Y:S01]  /*3560*/  @P5 FMUL.FTZ R252, R185, UR14 ;  /* 0x0000000eb9fc5c20 */ /* 0x000fe20008410000 */
[----:B------:R-:W0:Y:S01]  /*3570*/  @P5 LDC R29, c[0x0][0x408] ;  /* 0x00010200ff1d5b82 */ /* 0x000e220000000800 */
[----:B------:R-:W-:-:S02]  /*3580*/  MOV R185, RZ ;  /* 0x000000ff00b97202 */ /* 0x000fc40000000f00 */
[----:B0-----:R-:W-:Y:S01]  /*3590*/  @P5 FMUL.FTZ R29, R252, R29 ;  /* 0x0000001dfc1d5220 */ /* 0x001fe20000410000 */
[----:B------:R-:W-:-:S03]  /*35a0*/  MOV R252, RZ ;  /* 0x000000ff00fc7202 */ /* 0x000fc60000000f00 */
[----:B------:R-:W-:Y:S01]  /*35b0*/  @P5 FMUL.FTZ R252, R31, R29 ;  /* 0x0000001d1ffc5220 */ /* 0x000fe20000410000 */
[----:B------:R-:W-:Y:S01]  /*35c0*/  @P5 FFMA.FTZ R31, R11, UR4, R181 ;  /* 0x000000040b1f5c23 */ /* 0x000fe200080100b5 */
[----:B------:R-:W0:Y:S02]  /*35d0*/  @P5 LDC R29, c[0x0][0x408] ;  /* 0x00010200ff1d5b82 */ /* 0x000e240000000800 */
[----:B------:R-:W-:Y:S01]  /*35e0*/  FADD.FTZ R135, R135, R252 ;  /* 0x000000fc87877221 */ /* 0x000fe20000010000 */
[----:B------:R-:W-:-:S04]  /*35f0*/  @P5 FADD.FTZ R31, R222, -R31 ;  /* 0x8000001fde1f5221 */ /* 0x000fc80000010000 */
[----:B------:R-:W-:-:S04]  /*3600*/  @P5 FMUL.FTZ R31, R31, UR24 ;  /* 0x000000181f1f5c20 */ /* 0x000fc80008410000 */
[----:B------:R-:W-:Y:S01]  /*3610*/  @P5 FMUL.FTZ R252, R31, UR14 ;  /* 0x0000000e1ffc5c20 */ /* 0x000fe20008410000 */
[----:B------:R-:W-:-:S03]  /*3620*/  HFMA2 R31, -RZ, RZ, 0, 0 ;  /* 0x00000000ff1f7431 */ /* 0x000fc600000001ff */
[----:B0-----:R-:W-:Y:S01]  /*3630*/  @P5 FMUL.FTZ R252, R252, R29 ;  /* 0x0000001dfcfc5220 */ /* 0x001fe20000410000 */
[----:B------:R-:W-:-:S05]  /*3640*/  @P5 SHF.L.U32 R29, R250, 0x10, RZ ;  /* 0x00000010fa1d5819 */ /* 0x000fca00000006ff */
[----:B------:R-:W-:Y:S01]  /*3650*/  @P5 FMUL.FTZ R31, R252, R29 ;  /* 0x0000001dfc1f5220 */ /* 0x000fe20000410000 */
[----:B------:R-:W-:-:S04]  /*3660*/  LOP3.LUT P5, RZ, R188, 0xff, RZ, 0xc0, !PT ;  /* 0x000000ffbcff7812 */ /* 0x000fc800078ac0ff */
[----:B------:R-:W-:-:S09]  /*3670*/  F2FP.BF16.F32.PACK_AB R31, R31, R186 ;  /* 0x000000ba1f1f723e */ /* 0x000fd200000010ff */
[----:B------:R-:W0:Y:S01]  /*3680*/  @P5 LDC R29, c[0x0][0x408] ;  /* 0x00010200ff1d5b82 */ /* 0x000e220000000800 */
[----:B------:R-:W-:Y:S01]  /*3690*/  @P5 FFMA.FTZ R252, R0, UR4, R181 ;  /* 0x0000000400fc5c23 */ /* 0x000fe200080100b5 */
[----:B------:R-:W-:-:S03]  /*36a0*/  @P5 SHF.L.U32 R28, R28, 0x10, RZ ;  /* 0x000000101c1c5819 */ /* 0x000fc600000006ff */
[----:B------:R-:W-:-:S04]  /*36b0*/  @P5 FADD.FTZ R252, R205, -R252 ;  /* 0x800000fccdfc5221 */ /* 0x000fc80000010000 */
[----:B------:R-:W-:-:S04]  /*36c0*/  @P5 FMUL.FTZ R252, R252, UR24 ;  /* 0x00000018fcfc5c20 */ /* 0x000fc80008410000 */
[----:B------:R-:W-:-:S04]  /*36d0*/  @P5 FMUL.FTZ R252, R252, UR14 ;  /* 0x0000000efcfc5c20 */ /* 0x000fc80008410000 */
[----:B0-----:R-:W-:Y:S01]  /*36e0*/  @P5 FMUL.FTZ R29, R252, R29 ;  /* 0x0000001dfc1d5220 */ /* 0x001fe20000410000 */
[----:B------:R-:W-:-:S03]  /*36f0*/  @P5 FFMA.FTZ R252, R0, UR4, R181 ;  /* 0x0000000400fc5c23 */ /* 0x000fc600080100b5 */
[----:B------:R-:W-:Y:S01]  /*3700*/  @P5 FMUL.FTZ R185, R28, R29 ;  /* 0x0000001d1cb95220 */ /* 0x000fe20000410000 */
[----:B------:R-:W-:Y:S01]  /*3710*/  @P5 FADD.FTZ R252, R205, -R252 ;  /* 0x800000fccdfc5221 */ /* 0x000fe20000010000 */
[----:B------:R-:W0:Y:S02]  /*3720*/  @P5 LDC R28, c[0x0][0x408] ;  /* 0x00010200ff1c5b82 */ /* 0x000e240000000800 */
[----:B------:R-:W-:Y:S01]  /*3730*/  FADD.FTZ R185, R128, R185 ;  /* 0x000000b980b97221 */ /* 0x000fe20000010000 */
[----:B------:R-:W-:-:S04]  /*3740*/  @P5 FMUL.FTZ R252, R252, UR24 ;  /* 0x00000018fcfc5c20 */ /* 0x000fc80008410000 */
[----:B------:R-:W-:-:S04]  /*3750*/  @P5 FMUL.FTZ R29, R252, UR14 ;  /* 0x0000000efc1d5c20 */ /* 0x000fc80008410000 */
[----:B0-----:R-:W-:Y:S01]  /*3760*/  @P5 FMUL.FTZ R29, R29, R28 ;  /* 0x0000001c1d1d5220 */ /* 0x001fe20000410000 */
[----:B------:R-:W-:-:S05]  /*3770*/  @P5 SHF.L.U32 R28, R36, 0x10, RZ ;  /* 0x00000010241c5819 */ /* 0x000fca00000006ff */
[----:B------:R-:W-:Y:S01]  /*3780*/  @P5 FMUL.FTZ R187, R29, R28 ;  /* 0x0000001c1dbb5220 */ /* 0x000fe20000410000 */
[----:B------:R-:W-:-:S04]  /*3790*/  F2FP.BF16.F32.PACK_AB R29, R184, R129 ;  /* 0x00000081b81d723e */ /* 0x000fc800000010ff */
[----:B------:R-:W-:Y:S01]  /*37a0*/  F2FP.BF16.F32.PACK_AB R28, R182, R187 ;  /* 0x000000bbb61c723e */ /* 0x000fe200000010ff */
[----:B------:R-:W-:Y:S06]  /*37b0*/  BRA `(.L_x_916) ;  /* 0x0000000800547947 */ /* 0x000fec0003800000 */
.L_x_915:
[----:B-----5:R-:W-:Y:S01]  /*37c0*/  LOP3.LUT P5, RZ, R188, 0xff00, RZ, 0xc0, !PT ;  /* 0x0000ff00bcff7812 */ /* 0x020fe200078ac0ff */
[----:B------:R-:W-:Y:S01]  /*37d0*/  FFMA.FTZ R176, R200, UR4, R181 ;  /* 0x00000004c8b07c23 */ /* 0x000fe200080100b5 */
[----:B------:R-:W-:Y:S01]  /*37e0*/  LOP3.LUT P6, RZ, R188, 0xff0000, RZ, 0xc0, !PT ;  /* 0x00ff0000bcff7812 */ /* 0x000fe200078cc0ff */
[----:B------:R-:W-:Y:S02]  /*37f0*/  HFMA2 R180, -RZ, RZ, 0, 0 ;  /* 0x00000000ffb47431 */ /* 0x000fe400000001ff */
[----:B------:R-:W-:Y:S01]  /*3800*/  FADD.FTZ R176, R231, -R176 ;  /* 0x800000b0e7b07221 */ /* 0x000fe20000010000 */
[----:B------:R-:W-:-:S03]  /*3810*/  HFMA2 R186, -RZ, RZ, 0, 0 ;  /* 0x00000000ffba7431 */ /* 0x000fc600000001ff */
[----:B------:R-:W-:-:S04]  /*3820*/  FMUL.FTZ R176, R176, UR24 ;  /* 0x00000018b0b07c20 */ /* 0x000fc80008410000 */
[----:B------:R-:W0:Y:S01]  /*3830*/  @P5 LDC R178, c[0x0][0x408] ;  /* 0x00010200ffb25b82 */ /* 0x000e220000000800 */
[----:B------:R-:W-:Y:S01]  /*3840*/  @P5 FMUL.FTZ R177, R176, UR14 ;  /* 0x0000000eb0b15c20 */ /* 0x000fe20008410000 */
[----:B------:R-:W-:-:S06]  /*3850*/  @P6 SHF.L.U32 R184, R37, 0x10, RZ ;  /* 0x0000001025b86819 */ /* 0x000fcc00000006ff */
[----:B------:R-:W1:Y:S08]  /*3860*/  @P5 LDC R182, c[0x0][0x408] ;  /* 0x00010200ffb65b82 */ /* 0x000e700000000800 */
[----:B------:R-:W2:Y:S01]  /*3870*/  @P6 LDC R179, c[0x0][0x408] ;  /* 0x00010200ffb36b82 */ /* 0x000ea20000000800 */
[----:B0-----:R-:W-:Y:S01]  /*3880*/  @P5 FMUL.FTZ R178, R177, R178 ;  /* 0x000000b2b1b25220 */ /* 0x001fe20000410000 */
[----:B------:R-:W-:-:S06]  /*3890*/  @P5 PRMT R177, R28, 0x7632, R177 ;  /* 0x000076321cb15816 */ /* 0x000fcc00000000b1 */
[----:B------:R-:W0:Y:S01]  /*38a0*/  @P6 LDC R185, c[0x0][0x408] ;  /* 0x00010200ffb96b82 */ /* 0x000e220000000800 */
[----:B------:R-:W-:-:S05]  /*38b0*/  @P5 SHF.L.U32 R177, R177, 0x10, RZ ;  /* 0x00000010b1b15819 */ /* 0x000fca00000006ff */
[----:B------:R-:W-:Y:S01]  /*38c0*/  @P5 FMUL.FTZ R180, R177, R178 ;  /* 0x000000b2b1b45220 */ /* 0x000fe20000410000 */
[----:B------:R-:W-:-:S03]  /*38d0*/  @P5 FMUL.FTZ R177, R176, UR14 ;  /* 0x0000000eb0b15c20 */ /* 0x000fc60008410000 */
[----:B------:R-:W-:Y:S01]  /*38e0*/  FADD.FTZ R180, R129, R180 ;  /* 0x000000b481b47221 */ /* 0x000fe20000010000 */
[----:B-1----:R-:W-:Y:S01]  /*38f0*/  @P5 FMUL.FTZ R178, R177, R182 ;  /* 0x000000b6b1b25220 */ /* 0x002fe20000410000 */
[----:B------:R-:W-:Y:S02]  /*3900*/  @P5 SHF.L.U32 R177, R246, 0x10, RZ ;  /* 0x00000010f6b15819 */ /* 0x000fe400000006ff */
[----:B------:R-:W-:-:S03]  /*3910*/  MOV R182, RZ ;  /* 0x000000ff00b67202 */ /* 0x000fc60000000f00 */
[----:B------:R-:W-:Y:S01]  /*3920*/  @P5 FMUL.FTZ R182, R178, R177 ;  /* 0x000000b1b2b65220 */ /* 0x000fe20000410000 */
[----:B------:R-:W-:Y:S01]  /*3930*/  FFMA.FTZ R177, R16, UR4, R181 ;  /* 0x0000000410b17c23 */ /* 0x000fe200080100b5 */
[----:B------:R-:W-:-:S03]  /*3940*/  LOP3.LUT P5, RZ, R188, 0xff000000, RZ, 0xc0, !PT ;  /* 0xff000000bcff7812 */ /* 0x000fc600078ac0ff */
[----:B------:R-:W-:-:S04]  /*3950*/  FADD.FTZ R177, R214, -R177 ;  /* 0x800000b1d6b17221 */ /* 0x000fc80000010000 */
[----:B------:R-:W-:-:S04]  /*3960*/  FMUL.FTZ R177, R177, UR24 ;  /* 0x00000018b1b17c20 */ /* 0x000fc80008410000 */
[----:B------:R-:W-:-:S04]  /*3970*/  @P6 FMUL.FTZ R178, R177, UR14 ;  /* 0x0000000eb1b26c20 */ /* 0x000fc80008410000 */
[----:B--2---:R-:W-:Y:S01]  /*3980*/  @P6 FMUL.FTZ R183, R178, R179 ;  /* 0x000000b3b2b76220 */ /* 0x004fe20000410000 */
[C---:B------:R-:W-:Y:S01]  /*3990*/  @P6 SHF.L.U32 R178, R29.reuse, 0x10, RZ ;  /* 0x000000101db26819 */ /* 0x040fe200000006ff */
[----:B------:R-:W-:Y:S01]  /*39a0*/  HFMA2 R179, -RZ, RZ, 0, 0 ;  /* 0x00000000ffb37431 */ /* 0x000fe200000001ff */
[----:B------:R-:W-:-:S03]  /*39b0*/  @P5 PRMT R29, R29, 0x7632, R29 ;  /* 0x000076321d1d5816 */ /* 0x000fc6000000001d */
[----:B------:R-:W-:Y:S01]  /*39c0*/  @P6 FMUL.FTZ R179, R178, R183 ;  /* 0x000000b7b2b36220 */ /* 0x000fe20000410000 */
[----:B------:R-:W-:Y:S01]  /*39d0*/  @P6 FMUL.FTZ R178, R177, UR14 ;  /* 0x0000000eb1b26c20 */ /* 0x000fe20008410000 */
[----:B------:R-:W-:Y:S02]  /*39e0*/  MOV R183, RZ ;  /* 0x000000ff00b77202 */ /* 0x000fe40000000f00 */
[----:B------:R-:W-:Y:S01]  /*39f0*/  @P5 SHF.L.U32 R29, R29, 0x10, RZ ;  /* 0x000000101d1d5819 */ /* 0x000fe200000006ff */
[----:B0-----:R-:W-:Y:S01]  /*3a00*/  @P6 FMUL.FTZ R185, R178, R185 ;  /* 0x000000b9b2b96220 */ /* 0x001fe20000410000 */
[----:B------:R-:W-:Y:S01]  /*3a10*/  FADD.FTZ R130, R130, R179 ;  /* 0x000000b382827221 */ /* 0x000fe20000010000 */
[----:B------:R-:W0:Y:S01]  /*3a20*/  @P5 LDC R178, c[0x0][0x408] ;  /* 0x00010200ffb25b82 */ /* 0x000e220000000800 */
[----:B------:R-:W-:Y:S02]  /*3a30*/  HFMA2 R179, -RZ, RZ, 0, 0 ;  /* 0x00000000ffb37431 */ /* 0x000fe400000001ff */
[----:B------:R-:W-:Y:S01]  /*3a40*/  @P6 FMUL.FTZ R183, R185, R184 ;  /* 0x000000b8b9b76220 */ /* 0x000fe20000410000 */
[----:B------:R-:W-:Y:S01]  /*3a50*/  FFMA.FTZ R185, R198, UR4, R181 ;  /* 0x00000004c6b97c23 */ /* 0x000fe200080100b5 */
[----:B------:R-:W-:-:S03]  /*3a60*/  LOP3.LUT P6, RZ, R189, 0xff, RZ, 0xc0, !PT ;  /* 0x000000ffbdff7812 */ /* 0x000fc600078cc0ff */
[----:B------:R-:W-:Y:S02]  /*3a70*/  FADD.FTZ R184, R230, -R185 ;  /* 0x800000b9e6b87221 */ /* 0x000fe40000010000 */
[----:B------:R-:W1:Y:S02]  /*3a80*/  @P5 LDC R185, c[0x0][0x408] ;  /* 0x00010200ffb95b82 */ /* 0x000e640000000800 */
[----:B------:R-:W-:-:S04]  /*3a90*/  FMUL.FTZ R184, R184, UR24 ;  /* 0x00000018b8b87c20 */ /* 0x000fc80008410000 */
[C---:B------:R-:W-:Y:S01]  /*3aa0*/  @P5 FMUL.FTZ R187, R184.reuse, UR14 ;  /* 0x0000000eb8bb5c20 */ /* 0x040fe20008410000 */
[----:B------:R-:W-:Y:S02]  /*3ab0*/  F2FP.BF16.F32.PACK_AB R177, R184, R177 ;  /* 0x000000b1b8b1723e */ /* 0x000fe400000010ff */
[----:B------:R-:W-:Y:S01]  /*3ac0*/  @P6 SHF.L.U32 R129, R30, 0x10, RZ ;  /* 0x000000101e816819 */ /* 0x000fe200000006ff */
[----:B0-----:R-:W-:Y:S01]  /*3ad0*/  @P5 FMUL.FTZ R178, R187, R178 ;  /* 0x000000b2bbb25220 */ /* 0x001fe20000410000 */
[----:B------:R-:W-:-:S03]  /*3ae0*/  FFMA.FTZ R187, R19, UR4, R181 ;  /* 0x0000000413bb7c23 */ /* 0x000fc600080100b5 */
[----:B------:R-:W-:Y:S01]  /*3af0*/  @P5 FMUL.FTZ R186, R29, R178 ;  /* 0x000000b21dba5220 */ /* 0x000fe20000410000 */
[----:B------:R-:W-:Y:S01]  /*3b00*/  @P5 FMUL.FTZ R178, R184, UR14 ;  /* 0x0000000eb8b25c20 */ /* 0x000fe20008410000 */
[----:B------:R-:W-:Y:S02]  /*3b10*/  MOV R29, RZ ;  /* 0x000000ff001d7202 */ /* 0x000fe40000000f00 */
[----:B------:R-:W-:Y:S01]  /*3b20*/  FADD.FTZ R131, R131, R186 ;  /* 0x000000ba83837221 */ /* 0x000fe20000010000 */
[----:B-1----:R-:W-:Y:S01]  /*3b30*/  @P5 FMUL.FTZ R185, R178, R185 ;  /* 0x000000b9b2b95220 */ /* 0x002fe20000410000 */
[----:B------:R-:W-:Y:S01]  /*3b40*/  @P5 SHF.L.U32 R178, R248, 0x10, RZ ;  /* 0x00000010f8b25819 */ /* 0x000fe200000006ff */
[----:B------:R-:W-:-:S04]  /*3b50*/  FFMA.FTZ R186, R197, UR4, R181 ;  /* 0x00000004c5ba7c23 */ /* 0x000fc800080100b5 */
[----:B------:R-:W-:Y:S01]  /*3b60*/  @P5 FMUL.FTZ R29, R185, R178 ;  /* 0x000000b2b91d5220 */ /* 0x000fe20000410000 */
[----:B------:R-:W-:Y:S01]  /*3b70*/  FADD.FTZ R178, R210, -R187 ;  /* 0x800000bbd2b27221 */ /* 0x000fe20000010000 */
[----:B------:R-:W0:Y:S01]  /*3b80*/  @P6 LDC R185, c[0x0][0x408] ;  /* 0x00010200ffb96b82 */ /* 0x000e220000000800 */
[----:B------:R-:W-:Y:S01]  /*3b90*/  LOP3.LUT P5, RZ, R189, 0xff00, RZ, 0xc0, !PT ;  /* 0x0000ff00bdff7812 */ /* 0x000fe200078ac0ff */
[----:B------:R-:W-:Y:S01]  /*3ba0*/  FADD.FTZ R186, R229, -R186 ;  /* 0x800000bae5ba7221 */ /* 0x000fe20000010000 */
[----:B------:R-:W-:Y:S01]  /*3bb0*/  FMUL.FTZ R178, R178, UR24 ;  /* 0x00000018b2b27c20 */ /* 0x000fe20008410000 */
[----:B------:R-:W-:Y:S02]  /*3bc0*/  F2FP.BF16.F32.PACK_AB R29, R29, R183 ;  /* 0x000000b71d1d723e */ /* 0x000fe400000010ff */
[----:B------:R-:W-:Y:S01]  /*3bd0*/  FMUL.FTZ R187, R186, UR24 ;  /* 0x00000018babb7c20 */ /* 0x000fe20008410000 */
[----:B------:R-:W-:-:S07]  /*3be0*/  @P6 FMUL.FTZ R252, R178, UR14 ;  /* 0x0000000eb2fc6c20 */ /* 0x000fce0008410000 */
[----:B------:R-:W-:Y:S01]  /*3bf0*/  @P5 PRMT R30, R30, 0x7632, R30 ;  /* 0x000076321e1e5816 */ /* 0x000fe2000000001e */
[----:B------:R-:W-:Y:S01]  /*3c00*/  @P5 FMUL.FTZ R186, R187, UR14 ;  /* 0x0000000ebbba5c20 */ /* 0x000fe20008410000 */
[----:B0-----:R-:W-:Y:S01]  /*3c10*/  @P6 FMUL.FTZ R252, R252, R185 ;  /* 0x000000b9fcfc6220 */ /* 0x001fe20000410000 */
[----:B------:R-:W-:-:S03]  /*3c20*/  @P6 SHF.L.U32 R185, R38, 0x10, RZ ;  /* 0x0000001026b96819 */ /* 0x000fc600000006ff */
[----:B------:R-:W-:Y:S01]  /*3c30*/  @P6 FMUL.FTZ R179, R129, R252 ;  /* 0x000000fc81b36220 */ /* 0x000fe20000410000 */
[----:B------:R-:W-:Y:S01]  /*3c40*/  @P6 FMUL.FTZ R129, R178, UR14 ;  /* 0x0000000eb2816c20 */ /* 0x000fe20008410000 */
[----:B------:R-:W0:Y:S01]  /*3c50*/  @P6 LDC R252, c[0x0][0x408] ;  /* 0x00010200fffc6b82 */ /* 0x000e220000000800 */
[----:B------:R-:W-:Y:S01]  /*3c60*/  F2FP.BF16.F32.PACK_AB R178, R187, R178 ;  /* 0x000000b2bbb2723e */ /* 0x000fe200000010ff */
[----:B------:R-:W-:Y:S01]  /*3c70*/  FADD.FTZ R132, R132, R179 ;  /* 0x000000b384847221 */ /* 0x000fe20000010000 */
[----:B------:R-:W-:Y:S01]  /*3c80*/  @P5 SHF.L.U32 R179, R30, 0x10, RZ ;  /* 0x000000101eb35819 */ /* 0x000fe200000006ff */
[----:B------:R-:W-:Y:S02]  /*3c90*/  HFMA2 R30, -RZ, RZ, 0, 0 ;  /* 0x00000000ff1e7431 */ /* 0x000fe400000001ff */
[----:B0-----:R-:W-:Y:S01]  /*3ca0*/  @P6 FMUL.FTZ R252, R129, R252 ;  /* 0x000000fc81fc6220 */ /* 0x001fe20000410000 */
[----:B------:R-:W-:-:S03]  /*3cb0*/  MOV R129, RZ ;  /* 0x000000ff00817202 */ /* 0x000fc60000000f00 */
[----:B------:R-:W-:Y:S01]  /*3cc0*/  @P6 FMUL.FTZ R129, R252, R185 ;  /* 0x000000b9fc816220 */ /* 0x000fe20000410000 */
[----:B------:R-:W-:Y:S01]  /*3cd0*/  LOP3.LUT P6, RZ, R189, 0xff0000, RZ, 0xc0, !PT ;  /* 0x00ff0000bdff7812 */ /* 0x000fe200078cc0ff */
[----:B------:R-:W0:Y:S02]  /*3ce0*/  @P5 LDC R185, c[0x0][0x408] ;  /* 0x00010200ffb95b82 */ /* 0x000e240000000800 */
[----:B0-----:R-:W-:-:S10]  /*3cf0*/  @P5 FMUL.FTZ R186, R186, R185 ;  /* 0x000000b9baba5220 */ /* 0x001fd40000410000 */
[----:B------:R-:W0:Y:S01]  /*3d00*/  @P6 LDC R185, c[0x0][0x408] ;  /* 0x00010200ffb96b82 */ /* 0x000e220000000800 */
[----:B------:R-:W-:-:S04]  /*3d10*/  @P5 FMUL.FTZ R30, R179, R186 ;  /* 0x000000bab31e5220 */ /* 0x000fc80000410000 */
[----:B------:R-:W-:Y:S01]  /*3d20*/  FADD.FTZ R133, R133, R30 ;  /* 0x0000001e85857221 */ /* 0x000fe20000010000 */
[----:B------:R-:W-:Y:S02]  /*3d30*/  @P5 FMUL.FTZ R30, R187, UR14 ;  /* 0x0000000ebb1e5c20 */ /* 0x000fe40008410000 */
[----:B------:R-:W1:Y:S02]  /*3d40*/  @P5 LDC R179, c[0x0][0x408] ;  /* 0x00010200ffb35b82 */ /* 0x000e640000000800 */
[----:B-1----:R-:W-:Y:S01]  /*3d50*/  @P5 FMUL.FTZ R186, R30, R179 ;  /* 0x000000b31eba5220 */ /* 0x002fe20000410000 */
[----:B------:R-:W-:Y:S02]  /*3d60*/  @P5 SHF.L.U32 R179, R249, 0x10, RZ ;  /* 0x00000010f9b35819 */ /* 0x000fe400000006ff */
[----:B------:R-:W-:-:S03]  /*3d70*/  MOV R30, RZ ;  /* 0x000000ff001e7202 */ /* 0x000fc60000000f00 */
[----:B------:R-:W-:Y:S01]  /*3d80*/  @P5 FMUL.FTZ R30, R186, R179 ;  /* 0x000000b3ba1e5220 */ /* 0x000fe20000410000 */
[----:B------:R-:W-:Y:S01]  /*3d90*/  FFMA.FTZ R179, R190, UR4, R181 ;  /* 0x00000004beb37c23 */ /* 0x000fe200080100b5 */
[----:B------:R-:W-:-:S03]  /*3da0*/  ISETP.GE.U32.AND P5, PT, R188, RZ, PT ;  /* 0x000000ffbc00720c */ /* 0x000fc60003fa6070 */
[----:B------:R-:W-:Y:S01]  /*3db0*/  FADD.FTZ R179, R206, -R179 ;  /* 0x800000b3ceb37221 */ /* 0x000fe20000010000 */
[----:B------:R-:W-:Y:S02]  /*3dc0*/  ISETP.GE.U32.AND.EX P5, PT, R189, 0x1000000, PT, P5 ;  /* 0x01000000bd00780c */ /* 0x000fe40003fa6150 */
[----:B------:R-:W-:Y:S01]  /*3dd0*/  F2FP.BF16.F32.PACK_AB R30, R30, R129 ;  /* 0x000000811e1e723e */ /* 0x000fe200000010ff */
[----:B------:R-:W-:-:S04]  /*3de0*/  FMUL.FTZ R179, R179, UR24 ;  /* 0x00000018b3b37c20 */ /* 0x000fc80008410000 */
[----:B------:R-:W-:-:S04]  /*3df0*/  @P6 FMUL.FTZ R186, R179, UR14 ;  /* 0x0000000eb3ba6c20 */ /* 0x000fc80008410000 */
[----:B0-----:R-:W-:Y:S01]  /*3e00*/  @P6 FMUL.FTZ R247, R186, R185 ;  /* 0x000000b9baf76220 */ /* 0x001fe20000410000 */
[C---:B------:R-:W-:Y:S01]  /*3e10*/  @P6 SHF.L.U32 R186, R31.reuse, 0x10, RZ ;  /* 0x000000101fba6819 */ /* 0x040fe200000006ff */
[----:B------:R-:W-:Y:S01]  /*3e20*/  HFMA2 R185, -RZ, RZ, 0, 0 ;  /* 0x00000000ffb97431 */ /* 0x000fe200000001ff */
[----:B------:R-:W-:-:S03]  /*3e30*/  @P5 PRMT R251, R31, 0x7632, R251 ;  /* 0x000076321ffb5816 */ /* 0x000fc600000000fb */
[----:B------:R-:W-:Y:S02]  /*3e40*/  @P6 FMUL.FTZ R185, R186, R247 ;  /* 0x000000f7bab96220 */ /* 0x000fe40000410000 */
[----:B------:R-:W0:Y:S02]  /*3e50*/  @P6 LDC R186, c[0x0][0x408] ;  /* 0x00010200ffba6b82 */ /* 0x000e240000000800 */
[----:B------:R-:W-:Y:S01]  /*3e60*/  FADD.FTZ R134, R134, R185 ;  /* 0x000000b986867221 */ /* 0x000fe20000010000 */
[----:B------:R-:W-:-:S05]  /*3e70*/  @P6 FMUL.FTZ R185, R179, UR14 ;  /* 0x0000000eb3b96c20 */ /* 0x000fca0008410000 */
[----:B------:R-:W1:Y:S01]  /*3e80*/  @P5 LDC R247, c[0x0][0x408] ;  /* 0x00010200fff75b82 */ /* 0x000e620000000800 */
[----:B0-----:R-:W-:Y:S01]  /*3e90*/  @P6 FMUL.FTZ R252, R185, R186 ;  /* 0x000000bab9fc6220 */ /* 0x001fe20000410000 */
[----:B------:R-:W-:Y:S02]  /*3ea0*/  @P6 SHF.L.U32 R185, R39, 0x10, RZ ;  /* 0x0000001027b96819 */ /* 0x000fe400000006ff */
[----:B------:R-:W-:-:S03]  /*3eb0*/  MOV R186, RZ ;  /* 0x000000ff00ba7202 */ /* 0x000fc60000000f00 */
[----:B------:R-:W-:Y:S01]  /*3ec0*/  @P6 FMUL.FTZ R186, R252, R185 ;  /* 0x000000b9fcba6220 */ /* 0x000fe20000410000 */
[----:B------:R-:W-:Y:S01]  /*3ed0*/  FFMA.FTZ R185, R11, UR4, R181 ;  /* 0x000000040bb97c23 */ /* 0x000fe200080100b5 */
[----:B------:R-:W0:Y:S01]  /*3ee0*/  @P5 LDC R252, c[0x0][0x408] ;  /* 0x00010200fffc5b82 */ /* 0x000e220000000800 */
[----:B------:R-:W-:Y:S02]  /*3ef0*/  LOP3.LUT P6, RZ, R188, 0xff, RZ, 0xc0, !PT ;  /* 0x000000ffbcff7812 */ /* 0x000fe400078cc0ff */
[----:B------:R-:W-:-:S04]  /*3f00*/  FADD.FTZ R185, R222, -R185 ;  /* 0x800000b9deb97221 */ /* 0x000fc80000010000 */
[----:B------:R-:W-:-:S04]  /*3f10*/  FMUL.FTZ R185, R185, UR24 ;  /* 0x00000018b9b97c20 */ /* 0x000fc80008410000 */
[C---:B------:R-:W-:Y:S01]  /*3f20*/  @P5 FMUL.FTZ R31, R185.reuse, UR14 ;  /* 0x0000000eb91f5c20 */ /* 0x040fe20008410000 */
[----:B------:R-:W-:Y:S02]  /*3f30*/  F2FP.BF16.F32.PACK_AB R179, R185, R179 ;  /* 0x000000b3b9b3723e */ /* 0x000fe400000010ff */
[----:B------:R-:W2:Y:S01]  /*3f40*/  @P6 LDC R187, c[0x0][0x408] ;  /* 0x00010200ffbb6b82 */ /* 0x000ea20000000800 */
[----:B-1----:R-:W-:Y:S01]  /*3f50*/  @P5 FMUL.FTZ R247, R31, R247 ;  /* 0x000000f71ff75220 */ /* 0x002fe20000410000 */
[----:B------:R-:W-:Y:S01]  /*3f60*/  @P5 SHF.L.U32 R31, R251, 0x10, RZ ;  /* 0x00000010fb1f5819 */ /* 0x000fe200000006ff */
[----:B------:R-:W-:Y:S01]  /*3f70*/  HFMA2 R251, -RZ, RZ, 0, 0 ;  /* 0x00000000fffb7431 */ /* 0x000fe200000001ff */
[----:B------:R-:W-:-:S03]  /*3f80*/  @P6 SHF.L.U32 R28, R28, 0x10, RZ ;  /* 0x000000101c1c6819 */ /* 0x000fc600000006ff */
[----:B------:R-:W-:Y:S01]  /*3f90*/  @P5 FMUL.FTZ R251, R31, R247 ;  /* 0x000000f71ffb5220 */ /* 0x000fe20000410000 */
[----:B------:R-:W-:Y:S01]  /*3fa0*/  @P5 FMUL.FTZ R247, R185, UR14 ;  /* 0x0000000eb9f75c20 */ /* 0x000fe20008410000 */
[----:B------:R-:W-:Y:S01]  /*3fb0*/  MOV R31, RZ ;  /* 0x000000ff001f7202 */ /* 0x000fe20000000f00 */
[----:B------:R-:W1:Y:S01]  /*3fc0*/  @P6 LDC R185, c[0x0][0x408] ;  /* 0x00010200ffb96b82 */ /* 0x000e620000000800 */
[----:B------:R-:W-:Y:S01]  /*3fd0*/  FADD.FTZ R135, R135, R251 ;  /* 0x000000fb87877221 */ /* 0x000fe20000010000 */
[----:B------:R-:W-:Y:S01]  /*3fe0*/  @P5 SHF.L.U32 R251, R250, 0x10, RZ ;  /* 0x00000010fafb5819 */ /* 0x000fe200000006ff */
[----:B0-----:R-:W-:Y:S01]  /*3ff0*/  @P5 FMUL.FTZ R247, R247, R252 ;  /* 0x000000fcf7f75220 */ /* 0x001fe20000410000 */
[----:B------:R-:W-:-:S03]  /*4000*/  FFMA.FTZ R252, R0, UR4, R181 ;  /* 0x0000000400fc7c23 */ /* 0x000fc600080100b5 */
[----:B------:R-:W-:Y:S01]  /*4010*/  @P5 FMUL.FTZ R31, R247, R251 ;  /* 0x000000fbf71f5220 */ /* 0x000fe20000410000 */
[----:B------:R-:W-:-:S04]  /*4020*/  FADD.FTZ R247, R205, -R252 ;  /* 0x800000fccdf77221 */ /* 0x000fc80000010000 */
[----:B------:R-:W-:Y:S01]  /*4030*/  FMUL.FTZ R247, R247, UR24 ;  /* 0x00000018f7f77c20 */ /* 0x000fe20008410000 */
[----:B------:R-:W-:-:S03]  /*4040*/  F2FP.BF16.F32.PACK_AB R31, R31, R186 ;  /* 0x000000ba1f1f723e */ /* 0x000fc600000010ff */
[----:B------:R-:W-:Y:S01]  /*4050*/  @P6 FMUL.FTZ R251, R247, UR14 ;  /* 0x0000000ef7fb6c20 */ /* 0x000fe20008410000 */
[----:B------:R-:W-:-:S03]  /*4060*/  F2FP.BF16.F32.PACK_AB R176, R176, R247 ;  /* 0x000000f7b0b0723e */ /* 0x000fc600000010ff */
[----:B-1----:R-:W-:Y:S01]  /*4070*/  @P6 FMUL.FTZ R185, R251, R185 ;  /* 0x000000b9fbb96220 */ /* 0x002fe20000410000 */
[----:B------:R-:W-:-:S03]  /*4080*/  HFMA2 R251, -RZ, RZ, 0, 0 ;  /* 0x00000000fffb7431 */ /* 0x000fc600000001ff */
[----:B------:R-:W-:Y:S01]  /*4090*/  @P6 FMUL.FTZ R251, R28, R185 ;  /* 0x000000b91cfb6220 */ /* 0x000fe20000410000 */
[----:B------:R-:W-:-:S03]  /*40a0*/  @P6 FMUL.FTZ R28, R247, UR14 ;  /* 0x0000000ef71c6c20 */ /* 0x000fc60008410000 */
[----:B------:R-:W-:Y:S01]  /*40b0*/  FADD.FTZ R185, R128, R251 ;  /* 0x000000fb80b97221 */ /* 0x000fe20000010000 */
[----:B------:R-:W-:Y:S01]  /*40c0*/  @P6 SHF.L.U32 R128, R36, 0x10, RZ ;  /* 0x0000001024806819 */ /* 0x000fe200000006ff */
[----:B--2---:R-:W-:Y:S01]  /*40d0*/  @P6 FMUL.FTZ R187, R28, R187 ;  /* 0x000000bb1cbb6220 */ /* 0x004fe20000410000 */
[----:B------:R-:W-:-:S03]  /*40e0*/  MOV R28, RZ ;  /* 0x000000ff001c7202 */ /* 0x000fc60000000f00 */
[----:B------:R-:W-:-:S05]  /*40f0*/  @P6 FMUL.FTZ R28, R187, R128 ;  /* 0x00000080bb1c6220 */ /* 0x000fca0000410000 */
[----:B------:R-:W-:-:S07]  /*4100*/  F2FP.BF16.F32.PACK_AB R28, R182, R28 ;  /* 0x0000001cb61c723e */ /* 0x000fce00000010ff */
.L_x_916:
[----:B------:R-:W0:Y:S08]  /*4110*/  @P0 LDC.64 R128, c[0x0][0x478] ;  /* 0x00011e00ff800b82 */ /* 0x000e300000000a00 */
[----:B------:R-:W1:Y:S01]  /*4120*/  LDC.64 R182, c[0x0][0x468] ;  /* 0x00011a00ffb67b82 */ /* 0x000e620000000a00 */
[----:B0-----:R-:W-:-:S05]  /*4130*/  @P0 IMAD.WIDE.U32 R128, R8, 0x10, R128 ;  /* 0x0000001008800825 */ /* 0x001fca00078e0080 */
[----:B------:R1:W-:Y:S02]  /*4140*/  @P0 STG.E.128 desc[UR12][R128.64], R176 ;  /* 0x000000b080000986 */ /* 0x0003e4000c101d0c */
[C---:B-1----:R-:W-:Y:S01]  /*4150*/  IMAD.WIDE.U32 R128, R8.reuse, 0x10, R182 ;  /* 0x0000001008807825 */ /* 0x042fe200078e00b6 */
[----:B------:R-:W-:-:S04]  /*4160*/  IADD3 R8, PT, PT, R8, 0x100, RZ ;  /* 0x0000010008087810 */ /* 0x000fc80007ffe0ff */
[----:B------:R0:W-:Y:S02]  /*4170*/  STG.E.128 desc[UR12][R128.64], R28 ;  /* 0x0000001c80007986 */ /* 0x0001e4000c101d0c */
[----:B0-----:R-:W-:Y:S02]  /*4180*/  MOV R128, R185 ;  /* 0x000000b900807202 */ /* 0x001fe40000000f00 */
[----:B------:R-:W-:-:S07]  /*4190*/  MOV R129, R180 ;  /* 0x000000b400817202 */ /* 0x000fce0000000f00 */
.L_x_914:
[----:B------:R-:W-:Y:S05]  /*41a0*/  BSYNC.RECONVERGENT B1 ;  /* 0x0000000000017941 */ /* 0x000fea0003800200 */
.L_x_913:
[----:B------:R-:W-:Y:S04]  /*41b0*/  BSSY.RECONVERGENT B1, `(.L_x_917) ;  /* 0x000014f000017945 */ /* 0x000fe80003800200 */
[----:B------:R-:W-:Y:S05]  /*41c0*/  @!P3 BRA `(.L_x_918) ;  /* 0x000000140034b947 */ /* 0x000fea0003800000 */
[----:B------:R-:W0:Y:S02]  /*41d0*/  LDC.64 R28, c[0x0][0x390] ;  /* 0x0000e400ff1c7b82 */ /* 0x000e240000000a00 */
[----:B0-----:R-:W-:-:S06]  /*41e0*/  IMAD.WIDE.U32 R28, R8, 0x10, R28 ;  /* 0x00000010081c7825 */ /* 0x001fcc00078e001c */
[----:B------:R-:W5:Y:S01]  /*41f0*/  LDG.E.128 R28, desc[UR12][R28.64] ;  /* 0x0000000c1c1c7981 */ /* 0x000f62000c1e1d00 */
[----:B------:R-:W-:-:S04]  /*4200*/  ISETP.NE.U32.AND P0, PT, RZ, UR20, PT ;  /* 0x00000014ff007c0c */ /* 0x000fc8000bf05070 */
[----:B------:R-:W-:-:S13]  /*4210*/  ISETP.NE.AND.EX P0, PT, RZ, UR21, PT, P0 ;  /* 0x00000015ff007c0c */ /* 0x000fda000bf05300 */
[----:B------:R-:W-:Y:S05]  /*4220*/  @!P0 BRA `(.L_x_919) ;  /* 0x0000000800588947 */ /* 0x000fea0003800000 */
[----:B-----5:R-:W-:Y:S01]  /*4230*/  LOP3.LUT P5, RZ, R26, 0xff00, RZ, 0xc0, !PT ;  /* 0x0000ff001aff7812 */ /* 0x020fe200078ac0ff */
[----:B------:R-:W-:Y:S01]  /*4240*/  FFMA.FTZ R177, R196, UR4, R181 ;  /* 0x00000004c4b17c23 */ /* 0x000fe200080100b5 */
[----:B------:R-:W-:Y:S01]  /*4250*/  LOP3.LUT P6, RZ, R26, 0xff0000, RZ, 0xc0, !PT ;  /* 0x00ff00001aff7812 */ /* 0x000fe200078cc0ff */
[----:B------:R-:W-:Y:S02]  /*4260*/  HFMA2 R180, -RZ, RZ, 0, 0 ;  /* 0x00000000ffb47431 */ /* 0x000fe400000001ff */
[----:B------:R-:W-:Y:S01]  /*4270*/  FADD.FTZ R176, R228, -R177 ;  /* 0x800000b1e4b07221 */ /* 0x000fe20000010000 */
[----:B------:R-:W-:Y:S02]  /*4280*/  HFMA2 R179, -RZ, RZ, 0, 0 ;  /* 0x00000000ffb37431 */ /* 0x000fe400000001ff */
[----:B------:R-:W-:Y:S02]  /*4290*/  HFMA2 R186, -RZ, RZ, 0, 0 ;  /* 0x00000000ffba7431 */ /* 0x000fe400000001ff */
[----:B------:R-:W-:-:S03]  /*42a0*/  FMUL.FTZ R176, R176, UR24 ;  /* 0x00000018b0b07c20 */ /* 0x000fc60008410000 */
        /* <DEDUP_REMOVED lines=22> */
[C---:B------:R-:W-:Y:S02]  /*4410*/  @P6 SHF.L.U32 R178, R29.reuse, 0x10, RZ ;  /* 0x000000101db26819 */ /* 0x040fe400000006ff */
        /* <DEDUP_REMOVED lines=12> */
[----:B------:R-:W-:Y:S01]  /*44e0*/  FADD.FTZ R184, R227, -R184 ;  /* 0x800000b8e3b87221 */ /* 0x000fe20000010000 */
[----:B------:R-:W1:Y:S03]  /*44f0*/  @P5 LDC R185, c[0x0][0x408] ;  /* 0x00010200ffb95b82 */ /* 0x000e660000000800 */
        /* <DEDUP_REMOVED lines=8> */
[----:B------:R-:W-:Y:S01]  /*4580*/  MOV R29, RZ ;  /* 0x000000ff001d7202 */ /* 0x000fe20000000f00 */
[----:B------:R-:W-:Y:S01]  /*4590*/  FADD.FTZ R187, R226, -R187 ;  /* 0x800000bbe2bb7221 */ /* 0x000fe20000010000 */
[----:B------:R-:W-:Y:S01]  /*45a0*/  FADD.FTZ R139, R139, R186 ;  /* 0x000000ba8b8b7221 */ /* 0x000fe20000010000 */
[----:B-1----:R-:W-:Y:S01]  /*45b0*/  @P5 FMUL.FTZ R185, R178, R185 ;  /* 0x000000b9b2b95220 */ /* 0x002fe20000410000 */
[----:B------:R-:W-:Y:S01]  /*45c0*/  @P5 SHF.L.U32 R178, R243, 0x10, RZ ;  /* 0x00000010f3b25819 */ /* 0x000fe200000006ff */
[----:B------:R-:W-:-:S04]  /*45d0*/  FMUL.FTZ R187, R187, UR24 ;  /* 0x00000018bbbb7c20 */ /* 0x000fc80008410000 */
[----:B------:R-:W-:Y:S01]  /*45e0*/  @P5 FMUL.FTZ R29, R185, R178 ;  /* 0x000000b2b91d5220 */ /* 0x000fe20000410000 */
[----:B------:R-:W-:Y:S01]  /*45f0*/  FFMA.FTZ R178, R18, UR4, R181 ;  /* 0x0000000412b27c23 */ /* 0x000fe200080100b5 */
[----:B------:R-:W0:Y:S01]  /*4600*/  @P6 LDC R185, c[0x0][0x408] ;  /* 0x00010200ffb96b82 */ /* 0x000e220000000800 */
[----:B------:R-:W-:Y:S02]  /*4610*/  LOP3.LUT P5, RZ, R27, 0xff00, RZ, 0xc0, !PT ;  /* 0x0000ff001bff7812 */ /* 0x000fe400078ac0ff */
[----:B------:R-:W-:Y:S01]  /*4620*/  FADD.FTZ R178, R209, -R178 ;  /* 0x800000b2d1b27221 */ /* 0x000fe20000010000 */
[----:B------:R-:W-:-:S03]  /*4630*/  F2FP.BF16.F32.PACK_AB R29, R29, R183 ;  /* 0x000000b71d1d723e */ /* 0x000fc600000010ff */
[----:B------:R-:W-:-:S04]  /*4640*/  FMUL.FTZ R178, R178, UR24 ;  /* 0x00000018b2b27c20 */ /* 0x000fc80008410000 */
[----:B------:R-:W-:-:S03]  /*4650*/  @P6 FMUL.FTZ R252, R178, UR14 ;  /* 0x0000000eb2fc6c20 */ /* 0x000fc60008410000 */
        /* <DEDUP_REMOVED lines=47> */
[----:B------:R-:W-:-:S03]  /*4950*/  LOP3.LUT P6, RZ, R26, 0xff, RZ, 0xc0, !PT ;  /* 0x000000ff1aff7812 */ /* 0x000fc600078cc0ff */
[----:B------:R-:W-:Y:S02]  /*4960*/  FADD.FTZ R185, R221, -R252 ;  /* 0x800000fcddb97221 */ /* 0x000fe40000010000 */
[----:B------:R-:W0:Y:S02]  /*4970*/  @P5 LDC R252, c[0x0][0x408] ;  /* 0x00010200fffc5b82 */ /* 0x000e240000000800 */
[----:B------:R-:W-:-:S04]  /*4980*/  FMUL.FTZ R185, R185, UR24 ;  /* 0x00000018b9b97c20 */ /* 0x000fc80008410000 */
[C---:B------:R-:W-:Y:S01]  /*4990*/  @P5 FMUL.FTZ R31, R185.reuse, UR14 ;  /* 0x0000000eb91f5c20 */ /* 0x040fe20008410000 */
[----:B------:R-:W-:Y:S01]  /*49a0*/  F2FP.BF16.F32.PACK_AB R179, R185, R179 ;  /* 0x000000b3b9b3723e */ /* 0x000fe200000010ff */
[----:B------:R-:W2:Y:S01]  /*49b0*/  @P6 LDC R187, c[0x0][0x408] ;  /* 0x00010200ffbb6b82 */ /* 0x000ea20000000800 */
[----:B------:R-:W-:Y:S01]  /*49c0*/  @P6 SHF.L.U32 R28, R28, 0x10, RZ ;  /* 0x000000101c1c6819 */ /* 0x000fe200000006ff */
[----:B-1----:R-:W-:Y:S01]  /*49d0*/  @P5 FMUL.FTZ R247, R31, R247 ;  /* 0x000000f71ff75220 */ /* 0x002fe20000410000 */
[----:B------:R-:W-:Y:S01]  /*49e0*/  @P5 SHF.L.U32 R31, R251, 0x10, RZ ;  /* 0x00000010fb1f5819 */ /* 0x000fe200000006ff */
[----:B------:R-:W-:-:S04]  /*49f0*/  HFMA2 R251, -RZ, RZ, 0, 0 ;  /* 0x00000000fffb7431 */ /* 0x000fc800000001ff */
        /* <DEDUP_REMOVED lines=23> */
[----:B------:R-:W-:Y:S01]  /*4b70*/  F2FP.BF16.F32.PACK_AB R28, R182, R28 ;  /* 0x0000001cb61c723e */ /* 0x000fe200000010ff */
[----:B------:R-:W-:Y:S06]  /*4b80*/  BRA `(.L_x_920) ;  /* 0x0000000800a07947 */ /* 0x000fec0003800000 */
.L_x_919:
[C---:B-----5:R-:W-:Y:S02]  /*4b90*/  LOP3.LUT P5, RZ, R26.reuse, 0xff00, RZ, 0xc0, !PT ;  /* 0x0000ff001aff7812 */ /* 0x060fe400078ac0ff */
[----:B------:R-:W-:-:S11]  /*4ba0*/  LOP3.LUT P6, RZ, R26, 0xff0000, RZ, 0xc0, !PT ;  /* 0x00ff00001aff7812 */ /* 0x000fd600078cc0ff */
[----:B------:R-:W0:Y:S01]  /*4bb0*/  @P5 LDC R180, c[0x0][0x408] ;  /* 0x00010200ffb45b82 */ /* 0x000e220000000800 */
[--C-:B------:R-:W-:Y:S01]  /*4bc0*/  @P5 FFMA.FTZ R183, R196, UR4, R181.reuse ;  /* 0x00000004c4b75c23 */ /* 0x100fe200080100b5 */
[----:B------:R-:W-:-:S03]  /*4bd0*/  @P6 FFMA.FTZ R186, R15, UR4, R181 ;  /* 0x000000040fba6c23 */ /* 0x000fc600080100b5 */
[----:B------:R-:W-:Y:S01]  /*4be0*/  @P5 FADD.FTZ R183, R228, -R183 ;  /* 0x800000b7e4b75221 */ /* 0x000fe20000010000 */
[----:B------:R-:W-:Y:S02]  /*4bf0*/  @P6 FADD.FTZ R186, R213, -R186 ;  /* 0x800000bad5ba6221 */ /* 0x000fe40000010000 */
[----:B------:R-:W1:Y:S01]  /*4c00*/  @P5 LDC R184, c[0x0][0x408] ;  /* 0x00010200ffb85b82 */ /* 0x000e620000000800 */
[----:B------:R-:W-:Y:S01]  /*4c10*/  @P5 FMUL.FTZ R183, R183, UR24 ;  /* 0x00000018b7b75c20 */ /* 0x000fe20008410000 */
[----:B------:R-:W-:-:S03]  /*4c20*/  @P6 FMUL.FTZ R186, R186, UR24 ;  /* 0x00000018baba6c20 */ /* 0x000fc60008410000 */
[----:B------:R-:W-:-:S04]  /*4c30*/  @P5 FMUL.FTZ R183, R183, UR14 ;  /* 0x0000000eb7b75c20 */ /* 0x000fc80008410000 */
[----:B0-----:R-:W-:Y:S01]  /*4c40*/  @P5 FMUL.FTZ R183, R183, R180 ;  /* 0x000000b4b7b75220 */ /* 0x001fe20000410000 */
[----:B------:R-:W-:-:S04]  /*4c50*/  @P5 PRMT R180, R28, 0x7632, R180 ;  /* 0x000076321cb45816 */ /* 0x000fc800000000b4 */
[----:B------:R-:W-:Y:S01]  /*4c60*/  @P5 SHF.L.U32 R182, R180, 0x10, RZ ;  /* 0x00000010b4b65819 */ /* 0x000fe200000006ff */
[----:B------:R-:W-:-:S04]  /*4c70*/  HFMA2 R180, -RZ, RZ, 0, 0 ;  /* 0x00000000ffb47431 */ /* 0x000fc800000001ff */
[----:B------:R-:W-:Y:S01]  /*4c80*/  @P5 FMUL.FTZ R180, R182, R183 ;  /* 0x000000b7b6b45220 */ /* 0x000fe20000410000 */
[----:B------:R-:W-:Y:S01]  /*4c90*/  @P5 FFMA.FTZ R183, R196, UR4, R181 ;  /* 0x00000004c4b75c23 */ /* 0x000fe200080100b5 */
[----:B------:R-:W-:Y:S02]  /*4ca0*/  MOV R182, RZ ;  /* 0x000000ff00b67202 */ /* 0x000fe40000000f00 */
[----:B------:R-:W-:Y:S01]  /*4cb0*/  FADD.FTZ R180, R137, R180 ;  /* 0x000000b489b47221 */ /* 0x000fe20000010000 */
[----:B------:R-:W-:Y:S01]  /*4cc0*/  @P5 FADD.FTZ R183, R228, -R183 ;  /* 0x800000b7e4b75221 */ /* 0x000fe20000010000 */
[----:B------:R-:W-:-:S03]  /*4cd0*/  MOV R137, RZ ;  /* 0x000000ff00897202 */ /* 0x000fc60000000f00 */
[----:B------:R-:W-:-:S04]  /*4ce0*/  @P5 FMUL.FTZ R183, R183, UR24 ;  /* 0x00000018b7b75c20 */ /* 0x000fc80008410000 */
[----:B------:R-:W-:-:S04]  /*4cf0*/  @P5 FMUL.FTZ R183, R183, UR14 ;  /* 0x0000000eb7b75c20 */ /* 0x000fc80008410000 */
[----:B-1----:R-:W-:Y:S01]  /*4d00*/  @P5 FMUL.FTZ R185, R183, R184 ;  /* 0x000000b8b7b95220 */ /* 0x002fe20000410000 */
[----:B------:R-:W-:Y:S01]  /*4d10*/  @P5 SHF.L.U32 R184, R242, 0x10, RZ ;  /* 0x00000010f2b85819 */ /* 0x000fe200000006ff */
[----:B------:R-:W0:Y:S04]  /*4d20*/  @P6 LDC R183, c[0x0][0x408] ;  /* 0x00010200ffb76b82 */ /* 0x000e280000000800 */
        /* <DEDUP_REMOVED lines=11> */
[----:B------:R-:W-:Y:S01]  /*4de0*/  @P6 FMUL.FTZ R185, R186, UR14 ;  /* 0x0000000ebab96c20 */ /* 0x000fe20008410000 */
[----:B------:R-:W0:Y:S01]  /*4df0*/  @P6 LDC R184, c[0x0][0x408] ;  /* 0x00010200ffb86b82 */ /* 0x000e220000000800 */
[----:B------:R-:W-:Y:S01]  /*4e00*/  @P5 FFMA.FTZ R186, R195, UR4, R181 ;  /* 0x00000004c3ba5c23 */ /* 0x000fe200080100b5 */
[----:B------:R-:W-:Y:S01]  /*4e10*/  @P5 SHF.L.U32 R29, R29, 0x10, RZ ;  /* 0x000000101d1d5819 */ /* 0x000fe200000006ff */
[----:B------:R-:W-:Y:S02]  /*4e20*/  FADD.FTZ R138, R138, R183 ;  /* 0x000000b78a8a7221 */ /* 0x000fe40000010000 */
[----:B------:R-:W-:-:S04]  /*4e30*/  @P5 FADD.FTZ R186, R227, -R186 ;  /* 0x800000bae3ba5221 */ /* 0x000fc80000010000 */
[----:B------:R-:W-:Y:S01]  /*4e40*/  @P5 FMUL.FTZ R186, R186, UR24 ;  /* 0x00000018baba5c20 */ /* 0x000fe20008410000 */
[----:B0-----:R-:W-:Y:S01]  /*4e50*/  @P6 FMUL.FTZ R185, R185, R184 ;  /* 0x000000b8b9b96220 */ /* 0x001fe20000410000 */
[----:B------:R-:W-:-:S05]  /*4e60*/  @P6 SHF.L.U32 R184, R45, 0x10, RZ ;  /* 0x000000102db86819 */ /* 0x000fca00000006ff */
[----:B------:R-:W-:Y:S01]  /*4e70*/  @P6 FMUL.FTZ R137, R185, R184 ;  /* 0x000000b8b9896220 */ /* 0x000fe20000410000 */
[----:B------:R-:W-:Y:S01]  /*4e80*/  @P5 FMUL.FTZ R185, R186, UR14 ;  /* 0x0000000ebab95c20 */ /* 0x000fe20008410000 */
[----:B------:R-:W0:Y:S01]  /*4e90*/  @P5 LDC R184, c[0x0][0x408] ;  /* 0x00010200ffb85b82 */ /* 0x000e220000000800 */
[----:B------:R-:W-:Y:S01]  /*4ea0*/  HFMA2 R186, -RZ, RZ, 0, 0 ;  /* 0x00000000ffba7431 */ /* 0x000fe200000001ff */
[----:B------:R-:W-:-:S13]  /*4eb0*/  LOP3.LUT P6, RZ, R27, 0xff, RZ, 0xc0, !PT ;  /* 0x000000ff1bff7812 */ /* 0x000fda00078cc0ff */
[----:B------:R-:W-:Y:S01]  /*4ec0*/  @P6 SHF.L.U32 R183, R30, 0x10, RZ ;  /* 0x000000101eb76819 */ /* 0x000fe200000006ff */
[----:B0-----:R-:W-:-:S04]  /*4ed0*/  @P5 FMUL.FTZ R184, R185, R184 ;  /* 0x000000b8b9b85220 */ /* 0x001fc80000410000 */
[----:B------:R-:W-:Y:S01]  /*4ee0*/  @P5 FMUL.FTZ R186, R29, R184 ;  /* 0x000000b81dba5220 */ /* 0x000fe20000410000 */
[--C-:B------:R-:W-:Y:S01]  /*4ef0*/  @P5 FFMA.FTZ R184, R195, UR4, R181.reuse ;  /* 0x00000004c3b85c23 */ /* 0x100fe200080100b5 */
[----:B------:R-:W0:Y:S02]  /*4f00*/  @P5 LDC R29, c[0x0][0x408] ;  /* 0x00010200ff1d5b82 */ /* 0x000e240000000800 */
[----:B------:R-:W-:Y:S01]  /*4f10*/  FADD.FTZ R139, R139, R186 ;  /* 0x000000ba8b8b7221 */ /* 0x000fe20000010000 */
[----:B------:R-:W-:Y:S01]  /*4f20*/  @P5 FADD.FTZ R184, R227, -R184 ;  /* 0x800000b8e3b85221 */ /* 0x000fe20000010000 */
[----:B------:R-:W-:-:S03]  /*4f30*/  @P6 FFMA.FTZ R186, R18, UR4, R181 ;  /* 0x0000000412ba6c23 */ /* 0x000fc600080100b5 */
[----:B------:R-:W-:Y:S01]  /*4f40*/  @P5 FMUL.FTZ R184, R184, UR24 ;  /* 0x00000018b8b85c20 */ /* 0x000fe20008410000 */
[----:B------:R-:W-:-:S03]  /*4f50*/  @P6 FADD.FTZ R186, R209, -R186 ;  /* 0x800000bad1ba6221 */ /* 0x000fc60000010000 */
[----:B------:R-:W-:Y:S01]  /*4f60*/  @P5 FMUL.FTZ R184, R184, UR14 ;  /* 0x0000000eb8b85c20 */ /* 0x000fe20008410000 */
[----:B------:R-:W-:-:S04]  /*4f70*/  @P6 FMUL.FTZ R186, R186, UR24 ;  /* 0x00000018baba6c20 */ /* 0x000fc80008410000 */
[----:B------:R-:W-:Y:S01]  /*4f80*/  @P6 FMUL.FTZ R186, R186, UR14 ;  /* 0x0000000ebaba6c20 */ /* 0x000fe20008410000 */
[----:B0-----:R-:W-:Y:S01]  /*4f90*/  @P5 FMUL.FTZ R252, R184, R29 ;  /* 0x0000001db8fc5220 */ /* 0x001fe20000410000 */
[----:B------:R-:W-:Y:S02]  /*4fa0*/  @P5 SHF.L.U32 R29, R243, 0x10, RZ ;  /* 0x00000010f31d5819 */ /* 0x000fe400000006ff */
[----:B------:R-:W-:-:S03]  /*4fb0*/  MOV R184, RZ ;  /* 0x000000ff00b87202 */ /* 0x000fc60000000f00 */
[----:B------:R-:W-:Y:S01]  /*4fc0*/  @P5 FMUL.FTZ R184, R252, R29 ;  /* 0x0000001dfcb85220 */ /* 0x000fe20000410000 */
[----:B------:R-:W-:Y:S01]  /*4fd0*/  @P6 FFMA.FTZ R252, R18, UR4, R181 ;  /* 0x0000000412fc6c23 */ /* 0x000fe200080100b5 */
[----:B------:R-:W0:Y:S01]  /*4fe0*/  @P6 LDC R29, c[0x0][0x408] ;  /* 0x00010200ff1d6b82 */ /* 0x000e220000000800 */
[----:B------:R-:W-:Y:S02]  /*4ff0*/  LOP3.LUT P5, RZ, R27, 0xff00, RZ, 0xc0, !PT ;  /* 0x0000ff001bff7812 */ /* 0x000fe400078ac0ff */
[----:B------:R-:W-:-:S04]  /*5000*/  @P6 FADD.FTZ R252, R209, -R252 ;  /* 0x800000fcd1fc6221 */ /* 0x000fc80000010000 */
[----:B------:R-:W-:-:S04]  /*5010*/  @P6 FMUL.FTZ R252, R252, UR24 ;  /* 0x00000018fcfc6c20 */ /* 0x000fc80008410000 */
[----:B------:R-:W-:-:S03]  /*5020*/  @P6 FMUL.FTZ R252, R252, UR14 ;  /* 0x0000000efcfc6c20 */ /* 0x000fc60008410000 */
[----:B------:R-:W-:Y:S01]  /*5030*/  @P5 FFMA.FTZ R185, R194, UR4, R181 ;  /* 0x00000004c2b95c23 */ /* 0x000fe200080100b5 */
[----:B------:R-:W-:-:S03]  /*5040*/  @P5 PRMT R30, R30, 0x7632, R30 ;  /* 0x000076321e1e5816 */ /* 0x000fc6000000001e */
[----:B------:R-:W-:-:S04]  /*5050*/  @P5 FADD.FTZ R185, R226, -R185 ;  /* 0x800000b9e2b95221 */ /* 0x000fc80000010000 */
[----:B------:R-:W-:Y:S01]  /*5060*/  @P5 FMUL.FTZ R185, R185, UR24 ;  /* 0x00000018b9b95c20 */ /* 0x000fe20008410000 */
        /* <DEDUP_REMOVED lines=9> */
[----:B------:R-:W-:Y:S01]  /*5100*/  @P5 FMUL.FTZ R186, R185, UR14 ;  /* 0x0000000eb9ba5c20 */ /* 0x000fe20008410000 */
[----:B------:R-:W0:Y:S01]  /*5110*/  @P5 LDC R29, c[0x0][0x408] ;  /* 0x00010200ff1d5b82 */ /* 0x000e220000000800 */
[----:B------:R-:W-:Y:S01]  /*5120*/  @P5 FFMA.FTZ R185, R194, UR4, R181 ;  /* 0x00000004c2b95c23 */ /* 0x000fe200080100b5 */
[----:B------:R-:W-:-:S03]  /*5130*/  LOP3.LUT P6, RZ, R27, 0xff0000, RZ, 0xc0, !PT ;  /* 0x00ff00001bff7812 */ /* 0x000fc600078cc0ff */
[----:B------:R-:W-:-:S04]  /*5140*/  @P5 FADD.FTZ R185, R226, -R185 ;  /* 0x800000b9e2b95221 */ /* 0x000fc80000010000 */
[----:B------:R-:W-:Y:S01]  /*5150*/  @P5 FMUL.FTZ R185, R185, UR24 ;  /* 0x00000018b9b95c20 */ /* 0x000fe20008410000 */
[----:B0-----:R-:W-:Y:S01]  /*5160*/  @P5 FMUL.FTZ R186, R186, R29 ;  /* 0x0000001dbaba5220 */ /* 0x001fe20000410000 */
[----:B------:R-:W-:Y:S01]  /*5170*/  @P5 SHF.L.U32 R29, R30, 0x10, RZ ;  /* 0x000000101e1d5819 */ /* 0x000fe200000006ff */
[----:B------:R-:W-:-:S04]  /*5180*/  HFMA2 R30, -RZ, RZ, 0, 0 ;  /* 0x00000000ff1e7431 */ /* 0x000fc800000001ff */
[----:B------:R-:W-:Y:S01]  /*5190*/  @P5 FMUL.FTZ R30, R29, R186 ;  /* 0x000000ba1d1e5220 */ /* 0x000fe20000410000 */
[----:B------:R-:W-:Y:S01]  /*51a0*/  @P5 FMUL.FTZ R186, R185, UR14 ;  /* 0x0000000eb9ba5c20 */ /* 0x000fe20008410000 */
[----:B------:R-:W0:Y:S01]  /*51b0*/  @P5 LDC R29, c[0x0][0x408] ;  /* 0x00010200ff1d5b82 */ /* 0x000e220000000800 */
[----:B------:R-:W-:Y:S02]  /*51c0*/  HFMA2 R185, -RZ, RZ, 0, 0 ;  /* 0x00000000ffb97431 */ /* 0x000fe400000001ff */
[----:B------:R-:W-:Y:S01]  /*51d0*/  FADD.FTZ R141, R141, R30 ;  /* 0x0000001e8d8d7221 */ /* 0x000fe20000010000 */
[----:B------:R-:W-:Y:S01]  /*51e0*/  MOV R30, RZ ;  /* 0x000000ff001e7202 */ /* 0x000fe20000000f00 */
        /* <DEDUP_REMOVED lines=22> */
[----:B------:R-:W-:-:S03]  /*5350*/  MOV R185, RZ ;  /* 0x000000ff00b97202 */ /* 0x000fc60000000f00 */
[----:B0-----:R-:W-:Y:S01]  /*5360*/  @P6 FMUL.FTZ R252, R186, R29 ;  /* 0x0000001dbafc6220 */ /* 0x001fe20000410000 */
[----:B------:R-:W-:Y:S02]  /*5370*/  @P6 SHF.L.U32 R29, R47, 0x10, RZ ;  /* 0x000000102f1d6819 */ /* 0x000fe400000006ff */
[----:B------:R-:W-:-:S03]  /*5380*/  CS2R R186, SRZ ;  /* 0x0000000000ba7805 */ /* 0x000fc6000001ff00 */
[----:B------:R-:W-:Y:S01]  /*5390*/  @P6 FMUL.FTZ R186, R252, R29 ;  /* 0x0000001dfcba6220 */ /* 0x000fe20000410000 */
[----:B------:R-:W-:Y:S01]  /*53a0*/  @P5 FFMA.FTZ R252, R10, UR4, R181 ;  /* 0x000000040afc5c23 */ /* 0x000fe200080100b5 */
[----:B------:R-:W0:Y:S03]  /*53b0*/  @P5 LDC R29, c[0x0][0x408] ;  /* 0x00010200ff1d5b82 */ /* 0x000e260000000800 */
[----:B------:R-:W-:-:S04]  /*53c0*/  @P5 FADD.FTZ R252, R221, -R252 ;  /* 0x800000fcddfc5221 */ /* 0x000fc80000010000 */
[----:B------:R-:W-:-:S04]  /*53d0*/  @P5 FMUL.FTZ R252, R252, UR24 ;  /* 0x00000018fcfc5c20 */ /* 0x000fc80008410000 */
[----:B------:R-:W-:-:S04]  /*53e0*/  @P5 FMUL.FTZ R252, R252, UR14 ;  /* 0x0000000efcfc5c20 */ /* 0x000fc80008410000 */
[----:B0-----:R-:W-:Y:S01]  /*53f0*/  @P5 FMUL.FTZ R29, R252, R29 ;  /* 0x0000001dfc1d5220 */ /* 0x001fe20000410000 */
[----:B------:R-:W-:-:S03]  /*5400*/  MOV R252, RZ ;  /* 0x000000ff00fc7202 */ /* 0x000fc60000000f00 */
[----:B------:R-:W-:Y:S01]  /*5410*/  @P5 FMUL.FTZ R252, R31, R29 ;  /* 0x0000001d1ffc5220 */ /* 0x000fe20000410000 */
[----:B------:R-:W-:Y:S01]  /*5420*/  HFMA2 R31, -RZ, RZ, 0, 0 ;  /* 0x00000000ff1f7431 */ /* 0x000fe200000001ff */
[----:B------:R-:W0:Y:S02]  /*5430*/  @P5 LDC R29, c[0x0][0x408] ;  /* 0x00010200ff1d5b82 */ /* 0x000e240000000800 */
[----:B------:R-:W-:Y:S01]  /*5440*/  FADD.FTZ R143, R143, R252 ;  /* 0x000000fc8f8f7221 */ /* 0x000fe20000010000 */
[----:B------:R-:W-:-:S04]  /*5450*/  @P5 FFMA.FTZ R252, R10, UR4, R181 ;  /* 0x000000040afc5c23 */ /* 0x000fc800080100b5 */
[----:B------:R-:W-:-:S04]  /*5460*/  @P5 FADD.FTZ R252, R221, -R252 ;  /* 0x800000fcddfc5221 */ /* 0x000fc80000010000 */
[----:B------:R-:W-:-:S04]  /*5470*/  @P5 FMUL.FTZ R252, R252, UR24 ;  /* 0x00000018fcfc5c20 */ /* 0x000fc80008410000 */
[----:B------:R-:W-:-:S04]  /*5480*/  @P5 FMUL.FTZ R252, R252, UR14 ;  /* 0x0000000efcfc5c20 */ /* 0x000fc80008410000 */
        /* <DEDUP_REMOVED lines=23> */
[----:B------:R-:W-:-:S07]  /*5600*/  F2FP.BF16.F32.PACK_AB R28, R182, R187 ;  /* 0x000000bbb61c723e */ /* 0x000fce00000010ff */
.L_x_920:
        /* <DEDUP_REMOVED lines=9> */
.L_x_918:
[----:B------:R-:W-:Y:S05]  /*56a0*/  BSYNC.RECONVERGENT B1 ;  /* 0x0000000000017941 */ /* 0x000fea0003800200 */
.L_x_917:
        /* <DEDUP_REMOVED lines=8> */
[C---:B-----5:R-:W-:Y:S01]  /*5730*/  LOP3.LUT P5, RZ, R24.reuse, 0xff00, RZ, 0xc0, !PT ;  /* 0x0000ff0018ff7812 */ /* 0x060fe200078ac0ff */
        /* <DEDUP_REMOVED lines=130> */
[----:B0-----:R-:W-:-:S04]  /*5f60*/  @P5 FMUL.FTZ R247, R247, R252 ;  /* 0x000000fcf7f75220 */ /* 0x001fc80000410000 */
[----:B------:R-:W-:Y:S01]  /*5f70*/  @P5 FMUL.FTZ R31, R247, R251 ;  /* 0x000000fbf71f5220 */ /* 0x000fe20000410000 */
[----:B------:R-:W-:-:S04]  /*5f80*/  FFMA.FTZ R247, R12, UR4, R181 ;  /* 0x000000040cf77c23 */ /* 0x000fc800080100b5 */
[----:B------:R-:W-:Y:S01]  /*5f90*/  FADD.FTZ R247, R218, -R247 ;  /* 0x800000f7daf77221 */ /* 0x000fe20000010000 */
[----:B------:R-:W-:-:S03]  /*5fa0*/  F2FP.BF16.F32.PACK_AB R31, R31, R186 ;  /* 0x000000ba1f1f723e */ /* 0x000fc600000010ff */
[----:B------:R-:W-:-:S04]  /*5fb0*/  FMUL.FTZ R247, R247, UR24 ;  /* 0x00000018f7f77c20 */ /* 0x000fc80008410000 */
        /* <DEDUP_REMOVED lines=13> */
.L_x_923:
        /* <DEDUP_REMOVED lines=116> */
[----:B------:R-:W-:Y:S01]  /*67d0*/  @P6 FMUL.FTZ R185, R29, R186 ;  /* 0x000000ba1db96220 */ /* 0x000fe20000410000 */
[----:B------:R-:W-:Y:S01]  /*67e0*/  @P6 FFMA.FTZ R186, R20, UR4, R181 ;  /* 0x0000000414ba6c23 */ /* 0x000fe200080100b5 */
[----:B------:R-:W0:Y:S01]  /*67f0*/  @P6 LDC R29, c[0x0][0x408] ;  /* 0x00010200ff1d6b82 */ /* 0x000e220000000800 */
[----:B------:R-:W-:Y:S01]  /*6800*/  @P5 SHF.L.U32 R31, R31, 0x10, RZ ;  /* 0x000000101f1f5819 */ /* 0x000fe200000006ff */
[----:B------:R-:W-:Y:S01]  /*6810*/  FADD.FTZ R150, R150, R185 ;  /* 0x000000b996967221 */ /* 0x000fe20000010000 */
[----:B------:R-:W-:Y:S01]  /*6820*/  @P6 FADD.FTZ R186, R203, -R186 ;  /* 0x800000bacbba6221 */ /* 0x000fe20000010000 */
[----:B------:R-:W-:-:S03]  /*6830*/  @P5 FFMA.FTZ R185, R9, UR4, R181 ;  /* 0x0000000409b95c23 */ /* 0x000fc600080100b5 */
[----:B------:R-:W-:Y:S01]  /*6840*/  @P6 FMUL.FTZ R186, R186, UR24 ;  /* 0x00000018baba6c20 */ /* 0x000fe20008410000 */
[----:B------:R-:W-:-:S03]  /*6850*/  @P5 FADD.FTZ R185, R220, -R185 ;  /* 0x800000b9dcb95221 */ /* 0x000fc60000010000 */
[----:B------:R-:W-:Y:S01]  /*6860*/  @P6 FMUL.FTZ R186, R186, UR14 ;  /* 0x0000000ebaba6c20 */ /* 0x000fe20008410000 */
[----:B------:R-:W-:-:S03]  /*6870*/  @P5 FMUL.FTZ R185, R185, UR24 ;  /* 0x00000018b9b95c20 */ /* 0x000fc60008410000 */
[----:B0-----:R-:W-:Y:S01]  /*6880*/  @P6 FMUL.FTZ R252, R186, R29 ;  /* 0x0000001dbafc6220 */ /* 0x001fe20000410000 */
[----:B------:R-:W-:Y:S02]  /*6890*/  @P6 SHF.L.U32 R29, R55, 0x10, RZ ;  /* 0x00000010371d6819 */ /* 0x000fe400000006ff */
[----:B------:R-:W-:-:S03]  /*68a0*/  CS2R R186, SRZ ;  /* 0x0000000000ba7805 */ /* 0x000fc6000001ff00 */
[----:B------:R-:W-:Y:S01]  /*68b0*/  @P6 FMUL.FTZ R186, R252, R29 ;  /* 0x0000001dfcba6220 */ /* 0x000fe20000410000 */
[----:B------:R-:W-:Y:S01]  /*68c0*/  @P5 FMUL.FTZ R252, R185, UR14 ;  /* 0x0000000eb9fc5c20 */ /* 0x000fe20008410000 */
[----:B------:R-:W0:Y:S03]  /*68d0*/  @P5 LDC R29, c[0x0][0x408] ;  /* 0x00010200ff1d5b82 */ /* 0x000e260000000800 */
        /* <DEDUP_REMOVED lines=20> */
[----:B------:R-:W-:Y:S01]  /*6a20*/  @P5 FMUL.FTZ R252, R185, UR14 ;  /* 0x0000000eb9fc5c20 */ /* 0x000fe20008410000 */
[----:B------:R-:W-:-:S03]  /*6a30*/  MOV R185, RZ ;  /* 0x000000ff00b97202 */ /* 0x000fc60000000f00 */
[----:B0-----:R-:W-:-:S04]  /*6a40*/  @P5 FMUL.FTZ R29, R252, R29 ;  /* 0x0000001dfc1d5220 */ /* 0x001fc80000410000 */
[----:B------:R-:W-:Y:S01]  /*6a50*/  @P5 FMUL.FTZ R185, R28, R29 ;  /* 0x0000001d1cb95220 */ /* 0x000fe20000410000 */
[----:B------:R-:W-:Y:S01]  /*6a60*/  @P5 FFMA.FTZ R29, R12, UR4, R181 ;  /* 0x000000040c1d5c23 */ /* 0x000fe200080100b5 */
[----:B------:R-:W0:Y:S02]  /*6a70*/  @P5 LDC R28, c[0x0][0x408] ;  /* 0x00010200ff1c5b82 */ /* 0x000e240000000800 */
[----:B------:R-:W-:Y:S01]  /*6a80*/  FADD.FTZ R185, R144, R185 ;  /* 0x000000b990b97221 */ /* 0x000fe20000010000 */
[----:B------:R-:W-:-:S04]  /*6a90*/  @P5 FADD.FTZ R29, R218, -R29 ;  /* 0x8000001dda1d5221 */ /* 0x000fc80000010000 */
[----:B------:R-:W-:-:S04]  /*6aa0*/  @P5 FMUL.FTZ R29, R29, UR24 ;  /* 0x000000181d1d5c20 */ /* 0x000fc80008410000 */
[----:B------:R-:W-:-:S04]  /*6ab0*/  @P5 FMUL.FTZ R29, R29, UR14 ;  /* 0x0000000e1d1d5c20 */ /* 0x000fc80008410000 */
[----:B0-----:R-:W-:Y:S01]  /*6ac0*/  @P5 FMUL.FTZ R29, R29, R28 ;  /* 0x0000001c1d1d5220 */ /* 0x001fe20000410000 */
[----:B------:R-:W-:-:S05]  /*6ad0*/  @P5 SHF.L.U32 R28, R52, 0x10, RZ ;  /* 0x00000010341c5819 */ /* 0x000fca00000006ff */
[----:B------:R-:W-:Y:S01]  /*6ae0*/  @P5 FMUL.FTZ R187, R29, R28 ;  /* 0x0000001c1dbb5220 */ /* 0x000fe20000410000 */
[----:B------:R-:W-:-:S04]  /*6af0*/  F2FP.BF16.F32.PACK_AB R29, R184, R145 ;  /* 0x00000091b81d723e */ /* 0x000fc800000010ff */
[----:B------:R-:W-:-:S07]  /*6b00*/  F2FP.BF16.F32.PACK_AB R28, R182, R187 ;  /* 0x000000bbb61c723e */ /* 0x000fce00000010ff */
.L_x_924:
        /* <DEDUP_REMOVED lines=9> */
.L_x_922:
[----:B------:R-:W-:Y:S05]  /*6ba0*/  BSYNC.RECONVERGENT B1 ;  /* 0x0000000000017941 */ /* 0x000fea0003800200 */
.L_x_921:
        /* <DEDUP_REMOVED lines=8> */
[--C-:B------:R-:W-:Y:S01]  /*6c30*/  FFMA.FTZ R176, R193, UR4, R181.reuse ;  /* 0x00000004c1b07c23 */ /* 0x100fe200080100b5 */
[----:B------:R-:W-:Y:S01]  /*6c40*/  LOP3.LUT P6, RZ, R22, 0xff0000, RZ, 0xc0, !PT ;  /* 0x00ff000016ff7812 */ /* 0x000fe200078cc0ff */
[----:B------:R-:W-:Y:S01]  /*6c50*/  HFMA2 R180, -RZ, RZ, 0, 0 ;  /* 0x00000000ffb47431 */ /* 0x000fe200000001ff */
[----:B------:R-:W-:Y:S01]  /*6c60*/  MOV R184, RZ ;  /* 0x000000ff00b87202 */ /* 0x000fe20000000f00 */
[----:B------:R-:W-:Y:S01]  /*6c70*/  FADD.FTZ R176, R217, -R176 ;  /* 0x800000b0d9b07221 */ /* 0x000fe20000010000 */
[----:B------:R-:W-:Y:S02]  /*6c80*/  HFMA2 R183, -RZ, RZ, 0, 0 ;  /* 0x00000000ffb77431 */ /* 0x000fe400000001ff */
[----:B------:R-:W-:Y:S01]  /*6c90*/  FFMA.FTZ R252, R191, UR4, R181 ;  /* 0x00000004bffc7c23 */ /* 0x000fe200080100b5 */
[----:B------:R-:W-:Y:S02]  /*6ca0*/  HFMA2 R251, -RZ, RZ, 0, 0 ;  /* 0x00000000fffb7431 */ /* 0x000fe400000001ff */
[----:B------:R-:W-:-:S02]  /*6cb0*/  FMUL.FTZ R176, R176, UR24 ;  /* 0x00000018b0b07c20 */ /* 0x000fc40008410000 */
[----:B------:R-:W0:Y:S02]  /*6cc0*/  @P5 LDC R178, c[0x0][0x408] ;  /* 0x00010200ffb25b82 */ /* 0x000e240000000800 */
[----:B------:R-:W-:-:S06]  /*6cd0*/  @P5 FMUL.FTZ R177, R176, UR14 ;  /* 0x0000000eb0b15c20 */ /* 0x000fcc0008410000 */
[----:B------:R-:W1:Y:S08]  /*6ce0*/  @P5 LDC R182, c[0x0][0x408] ;  /* 0x00010200ffb65b82 */ /* 0x000e700000000800 */
[----:B------:R-:W2:Y:S01]  /*6cf0*/  @P6 LDC R179, c[0x0][0x408] ;  /* 0x00010200ffb36b82 */ /* 0x000ea20000000800 */
[----:B0-----:R-:W-:Y:S01]  /*6d00*/  @P5 FMUL.FTZ R178, R177, R178 ;  /* 0x000000b2b1b25220 */ /* 0x001fe20000410000 */
[----:B------:R-:W-:-:S06]  /*6d10*/  @P5 PRMT R177, R28, 0x7632, R177 ;  /* 0x000076321cb15816 */ /* 0x000fcc00000000b1 */
[----:B------:R-:W0:Y:S01]  /*6d20*/  @P6 LDC R185, c[0x0][0x408] ;  /* 0x00010200ffb96b82 */ /* 0x000e220000000800 */
[----:B------:R-:W-:-:S05]  /*6d30*/  @P5 SHF.L.U32 R177, R177, 0x10, RZ ;  /* 0x00000010b1b15819 */ /* 0x000fca00000006ff */
[----:B------:R-:W-:Y:S01]  /*6d40*/  @P5 FMUL.FTZ R180, R177, R178 ;  /* 0x000000b2b1b45220 */ /* 0x000fe20000410000 */
[----:B------:R-:W-:Y:S01]  /*6d50*/  @P5 FMUL.FTZ R177, R176, UR14 ;  /* 0x0000000eb0b15c20 */ /* 0x000fe20008410000 */
[----:B------:R-:W-:Y:S02]  /*6d60*/  FFMA.FTZ R178, R4, UR4, R181 ;  /* 0x0000000404b27c23 */ /* 0x000fe400080100b5 */
[----:B------:R-:W-:Y:S01]  /*6d70*/  FADD.FTZ R180, R153, R180 ;  /* 0x000000b499b47221 */ /* 0x000fe20000010000 */
[----:B-1----:R-:W-:Y:S01]  /*6d80*/  @P5 FMUL.FTZ R182, R177, R182 ;  /* 0x000000b6b1b65220 */ /* 0x002fe20000410000 */
[----:B------:R-:W-:-:S05]  /*6d90*/  @P5 SHF.L.U32 R177, R234, 0x10, RZ ;  /* 0x00000010eab15819 */ /* 0x000fca00000006ff */
[----:B------:R-:W-:Y:S01]  /*6da0*/  @P5 FMUL.FTZ R184, R182, R177 ;  /* 0x000000b1b6b85220 */ /* 0x000fe20000410000 */
[----:B------:R-:W-:Y:S01]  /*6db0*/  FADD.FTZ R177, R207, -R178 ;  /* 0x800000b2cfb17221 */ /* 0x000fe20000010000 */
[----:B------:R-:W-:-:S03]  /*6dc0*/  LOP3.LUT P5, RZ, R22, 0xff000000, RZ, 0xc0, !PT ;  /* 0xff00000016ff7812 */ /* 0x000fc600078ac0ff */
[----:B------:R-:W-:-:S04]  /*6dd0*/  FMUL.FTZ R177, R177, UR24 ;  /* 0x00000018b1b17c20 */ /* 0x000fc80008410000 */
[----:B------:R-:W-:-:S04]  /*6de0*/  @P6 FMUL.FTZ R178, R177, UR14 ;  /* 0x0000000eb1b26c20 */ /* 0x000fc80008410000 */
[----:B--2---:R-:W-:Y:S01]  /*6df0*/  @P6 FMUL.FTZ R179, R178, R179 ;  /* 0x000000b3b2b36220 */ /* 0x004fe20000410000 */
[C---:B------:R-:W-:Y:S02]  /*6e00*/  @P6 SHF.L.U32 R178, R29.reuse, 0x10, RZ ;  /* 0x000000101db26819 */ /* 0x040fe400000006ff */
[----:B------:R-:W-:-:S03]  /*6e10*/  @P5 PRMT R29, R29, 0x7632, R29 ;  /* 0x000076321d1d5816 */ /* 0x000fc6000000001d */
[----:B------:R-:W-:Y:S01]  /*6e20*/  @P6 FMUL.FTZ R183, R178, R179 ;  /* 0x000000b3b2b76220 */ /* 0x000fe20000410000 */
[----:B------:R-:W-:Y:S01]  /*6e30*/  @P6 FMUL.FTZ R178, R177, UR14 ;  /* 0x0000000eb1b26c20 */ /* 0x000fe20008410000 */
[----:B------:R-:W-:Y:S02]  /*6e40*/  @P6 SHF.L.U32 R179, R61, 0x10, RZ ;  /* 0x000000103db36819 */ /* 0x000fe400000006ff */
[----:B------:R-:W-:Y:S01]  /*6e50*/  @P5 SHF.L.U32 R29, R29, 0x10, RZ ;  /* 0x000000101d1d5819 */ /* 0x000fe200000006ff */
[----:B0-----:R-:W-:Y:S01]  /*6e60*/  @P6 FMUL.FTZ R182, R178, R185 ;  /* 0x000000b9b2b66220 */ /* 0x001fe20000410000 */
[----:B------:R-:W-:Y:S01]  /*6e70*/  MOV R185, RZ ;  /* 0x000000ff00b97202 */ /* 0x000fe20000000f00 */
[----:B------:R-:W0:Y:S01]  /*6e80*/  @P5 LDC R178, c[0x0][0x408] ;  /* 0x00010200ffb25b82 */ /* 0x000e220000000800 */
[----:B------:R-:W-:Y:S01]  /*6e90*/  FADD.FTZ R183, R154, R183 ;  /* 0x000000b79ab77221 */ /* 0x000fe20000010000 */
[----:B------:R-:W-:Y:S01]  /*6ea0*/  @P6 FMUL.FTZ R185, R182, R179 ;  /* 0x000000b3b6b96220 */ /* 0x000fe20000410000 */
[----:B------:R-:W-:Y:S01]  /*6eb0*/  FFMA.FTZ R179, R192, UR4, R181 ;  /* 0x00000004c0b37c23 */ /* 0x000fe200080100b5 */
[----:B------:R-:W-:Y:S01]  /*6ec0*/  HFMA2 R182, -RZ, RZ, 0, 0 ;  /* 0x00000000ffb67431 */ /* 0x000fe200000001ff */
[----:B------:R-:W-:-:S02]  /*6ed0*/  LOP3.LUT P6, RZ, R23, 0xff, RZ, 0xc0, !PT ;  /* 0x000000ff17ff7812 */ /* 0x000fc400078cc0ff */
        /* <DEDUP_REMOVED lines=13> */
[----:B------:R-:W-:-:S05]  /*6fb0*/  @P5 SHF.L.U32 R178, R235, 0x10, RZ ;  /* 0x00000010ebb25819 */ /* 0x000fca00000006ff */
[----:B------:R-:W-:Y:S01]  /*6fc0*/  @P5 FMUL.FTZ R29, R179, R178 ;  /* 0x000000b2b31d5220 */ /* 0x000fe20000410000 */
[----:B------:R-:W-:Y:S01]  /*6fd0*/  FADD.FTZ R178, R202, -R187 ;  /* 0x800000bbcab27221 */ /* 0x000fe20000010000 */
[----:B------:R-:W0:Y:S01]  /*6fe0*/  @P6 LDC R179, c[0x0][0x408] ;  /* 0x00010200ffb36b82 */ /* 0x000e220000000800 */
[----:B------:R-:W-:Y:S02]  /*6ff0*/  LOP3.LUT P5, RZ, R23, 0xff00, RZ, 0xc0, !PT ;  /* 0x0000ff0017ff7812 */ /* 0x000fe400078ac0ff */
[----:B------:R-:W-:Y:S01]  /*7000*/  FMUL.FTZ R178, R178, UR24 ;  /* 0x00000018b2b27c20 */ /* 0x000fe20008410000 */
[----:B------:R-:W-:-:S03]  /*7010*/  F2FP.BF16.F32.PACK_AB R29, R29, R185 ;  /* 0x000000b91d1d723e */ /* 0x000fc600000010ff */
[----:B------:R-:W-:-:S07]  /*7020*/  @P6 FMUL.FTZ R154, R178, UR14 ;  /* 0x0000000eb29a6c20 */ /* 0x000fce0008410000 */
[----:B------:R-:W-:Y:S01]  /*7030*/  @P5 PRMT R30, R30, 0x7632, R30 ;  /* 0x000076321e1e5816 */ /* 0x000fe2000000001e */
[----:B0-----:R-:W-:Y:S01]  /*7040*/  @P6 FMUL.FTZ R154, R154, R179 ;  /* 0x000000b39a9a6220 */ /* 0x001fe20000410000 */
[----:B------:R-:W-:-:S03]  /*7050*/  HFMA2 R179, -RZ, RZ, 0, 0 ;  /* 0x00000000ffb37431 */ /* 0x000fc600000001ff */
[----:B------:R-:W-:Y:S01]  /*7060*/  @P6 FMUL.FTZ R179, R153, R154 ;  /* 0x0000009a99b36220 */ /* 0x000fe20000410000 */
[----:B------:R-:W-:Y:S01]  /*7070*/  @P6 FMUL.FTZ R153, R178, UR14 ;  /* 0x0000000eb2996c20 */ /* 0x000fe20008410000 */
[----:B------:R-:W0:Y:S02]  /*7080*/  @P6 LDC R154, c[0x0][0x408] ;  /* 0x00010200ff9a6b82 */ /* 0x000e240000000800 */
[----:B------:R-:W-:Y:S01]  /*7090*/  FADD.FTZ R156, R156, R179 ;  /* 0x000000b39c9c7221 */ /* 0x000fe20000010000 */
[----:B0-----:R-:W-:Y:S01]  /*70a0*/  @P6 FMUL.FTZ R155, R153, R154 ;  /* 0x0000009a999b6220 */ /* 0x001fe20000410000 */
[----:B------:R-:W-:Y:S02]  /*70b0*/  @P6 SHF.L.U32 R154, R62, 0x10, RZ ;  /* 0x000000103e9a6819 */ /* 0x000fe400000006ff */
[----:B------:R-:W-:-:S03]  /*70c0*/  MOV R153, RZ ;  /* 0x000000ff00997202 */ /* 0x000fc60000000f00 */
[----:B------:R-:W-:Y:S01]  /*70d0*/  @P6 FMUL.FTZ R153, R155, R154 ;  /* 0x0000009a9b996220 */ /* 0x000fe20000410000 */
[----:B------:R-:W-:Y:S01]  /*70e0*/  FADD.FTZ R155, R215, -R252 ;  /* 0x800000fcd79b7221 */ /* 0x000fe20000010000 */
[----:B------:R-:W0:Y:S01]  /*70f0*/  @P5 LDC R154, c[0x0][0x408] ;  /* 0x00010200ff9a5b82 */ /* 0x000e220000000800 */
[----:B------:R-:W-:Y:S01]  /*7100*/  LOP3.LUT P6, RZ, R23, 0xff0000, RZ, 0xc0, !PT ;  /* 0x00ff000017ff7812 */ /* 0x000fe200078cc0ff */
[----:B------:R-:W-:Y:S01]  /*7110*/  FFMA.FTZ R252, R2, UR4, R181 ;  /* 0x0000000402fc7c23 */ /* 0x000fe200080100b5 */
[----:B------:R-:W-:-:S04]  /*7120*/  FMUL.FTZ R155, R155, UR24 ;  /* 0x000000189b9b7c20 */ /* 0x000fc80008410000 */
[C---:B------:R-:W-:Y:S01]  /*7130*/  @P5 FMUL.FTZ R179, R155.reuse, UR14 ;  /* 0x0000000e9bb35c20 */ /* 0x040fe20008410000 */
[----:B------:R-:W-:-:S03]  /*7140*/  F2FP.BF16.F32.PACK_AB R178, R155, R178 ;  /* 0x000000b29bb2723e */ /* 0x000fc600000010ff */
[----:B0-----:R-:W-:Y:S01]  /*7150*/  @P5 FMUL.FTZ R179, R179, R154 ;  /* 0x0000009ab3b35220 */ /* 0x001fe20000410000 */
[----:B------:R-:W-:Y:S01]  /*7160*/  @P5 SHF.L.U32 R154, R30, 0x10, RZ ;  /* 0x000000101e9a5819 */ /* 0x000fe200000006ff */
[----:B------:R-:W-:-:S04]  /*7170*/  HFMA2 R30, -RZ, RZ, 0, 0 ;  /* 0x00000000ff1e7431 */ /* 0x000fc800000001ff */
[----:B------:R-:W-:Y:S01]  /*7180*/  @P5 FMUL.FTZ R30, R154, R179 ;  /* 0x000000b39a1e5220 */ /* 0x000fe20000410000 */
[----:B------:R-:W-:Y:S01]  /*7190*/  @P5 SHF.L.U32 R154, R236, 0x10, RZ ;  /* 0x00000010ec9a5819 */ /* 0x000fe200000006ff */
[----:B------:R-:W0:Y:S02]  /*71a0*/  @P5 LDC R179, c[0x0][0x408] ;  /* 0x00010200ffb35b82 */ /* 0x000e240000000800 */
[----:B------:R-:W-:Y:S01]  /*71b0*/  FADD.FTZ R157, R157, R30 ;  /* 0x0000001e9d9d7221 */ /* 0x000fe20000010000 */
[----:B------:R-:W-:-:S04]  /*71c0*/  @P5 FMUL.FTZ R30, R155, UR14 ;  /* 0x0000000e9b1e5c20 */ /* 0x000fc80008410000 */
[----:B0-----:R-:W-:Y:S01]  /*71d0*/  @P5 FMUL.FTZ R179, R30, R179 ;  /* 0x000000b31eb35220 */ /* 0x001fe20000410000 */
[----:B------:R-:W-:-:S03]  /*71e0*/  MOV R30, RZ ;  /* 0x000000ff001e7202 */ /* 0x000fc60000000f00 */
[----:B------:R-:W-:Y:S01]  /*71f0*/  @P5 FMUL.FTZ R30, R179, R154 ;  /* 0x0000009ab31e5220 */ /* 0x000fe20000410000 */
[----:B------:R-:W-:Y:S01]  /*7200*/  FADD.FTZ R179, R201, -R252 ;  /* 0x800000fcc9b37221 */ /* 0x000fe20000010000 */
[----:B------:R-:W0:Y:S01]  /*7210*/  @P6 LDC R154, c[0x0][0x408] ;  /* 0x00010200ff9a6b82 */ /* 0x000e220000000800 */
[----:B------:R-:W-:Y:S02]  /*7220*/  ISETP.GE.U32.AND P5, PT, R22, RZ, PT ;  /* 0x000000ff1600720c */ /* 0x000fe40003fa6070 */
[----:B------:R-:W-:Y:S01]  /*7230*/  FMUL.FTZ R179, R179, UR24 ;  /* 0x00000018b3b37c20 */ /* 0x000fe20008410000 */
[----:B------:R-:W-:Y:S02]  /*7240*/  F2FP.BF16.F32.PACK_AB R30, R30, R153 ;  /* 0x000000991e1e723e */ /* 0x000fe400000010ff */
[----:B------:R-:W-:Y:S01]  /*7250*/  ISETP.GE.U32.AND.EX P5, PT, R23, 0x1000000, PT, P5 ;  /* 0x010000001700780c */ /* 0x000fe20003fa6150 */
[----:B------:R-:W-:-:S04]  /*7260*/  @P6 FMUL.FTZ R187, R179, UR14 ;  /* 0x0000000eb3bb6c20 */ /* 0x000fc80008410000 */
[----:B0-----:R-:W-:Y:S01]  /*7270*/  @P6 FMUL.FTZ R247, R187, R154 ;  /* 0x0000009abbf76220 */ /* 0x001fe20000410000 */
[----:B------:R-:W-:Y:S01]  /*7280*/  @P6 SHF.L.U32 R154, R31, 0x10, RZ ;  /* 0x000000101f9a6819 */ /* 0x000fe200000006ff */
[----:B------:R-:W-:-:S06]  /*7290*/  HFMA2 R187, -RZ, RZ, 0, 0 ;  /* 0x00000000ffbb7431 */ /* 0x000fcc00000001ff */
[----:B------:R-:W-:Y:S01]  /*72a0*/  @P5 PRMT R31, R31, 0x7632, R31 ;  /* 0x000076321f1f5816 */ /* 0x000fe2000000001f */
[----:B------:R-:W-:Y:S01]  /*72b0*/  @P6 FMUL.FTZ R187, R154, R247 ;  /* 0x000000f79abb6220 */ /* 0x000fe20000410000 */
[----:B------:R-:W-:Y:S02]  /*72c0*/  @P6 FMUL.FTZ R154, R179, UR14 ;  /* 0x0000000eb39a6c20 */ /* 0x000fe40008410000 */
[----:B------:R-:W-:Y:S01]  /*72d0*/  @P5 SHF.L.U32 R31, R31, 0x10, RZ ;  /* 0x000000101f1f5819 */ /* 0x000fe200000006ff */
[----:B------:R-:W-:Y:S02]  /*72e0*/  FADD.FTZ R158, R158, R187 ;  /* 0x000000bb9e9e7221 */ /* 0x000fe40000010000 */
[----:B------:R-:W0:Y:S02]  /*72f0*/  @P6 LDC R187, c[0x0][0x408] ;  /* 0x00010200ffbb6b82 */ /* 0x000e240000000800 */
[----:B0-----:R-:W-:Y:S01]  /*7300*/  @P6 FMUL.FTZ R252, R154, R187 ;  /* 0x000000bb9afc6220 */ /* 0x001fe20000410000 */
[----:B------:R-:W-:-:S02]  /*7310*/  @P6 SHF.L.U32 R187, R63, 0x10, RZ ;  /* 0x000000103fbb6819 */ /* 0x000fc400000006ff */
[----:B------:R-:W-:-:S03]  /*7320*/  MOV R154, RZ ;  /* 0x000000ff009a7202 */ /* 0x000fc60000000f00 */
[----:B------:R-:W-:Y:S01]  /*7330*/  @P6 FMUL.FTZ R154, R252, R187 ;  /* 0x000000bbfc9a6220 */ /* 0x000fe20000410000 */
[----:B------:R-:W-:-:S04]  /*7340*/  FFMA.FTZ R252, R232, UR4, R181 ;  /* 0x00000004e8fc7c23 */ /* 0x000fc800080100b5 */
[----:B------:R-:W-:Y:S01]  /*7350*/  FADD.FTZ R247, R233, -R252 ;  /* 0x800000fce9f77221 */ /* 0x000fe20000010000 */
[----:B------:R-:W-:-:S03]  /*7360*/  FFMA.FTZ R252, R199, UR4, R181 ;  /* 0x00000004c7fc7c23 */ /* 0x000fc600080100b5 */
[----:B------:R-:W-:-:S04]  /*7370*/  FMUL.FTZ R247, R247, UR24 ;  /* 0x00000018f7f77c20 */ /* 0x000fc80008410000 */
[C---:B------:R-:W-:Y:S01]  /*7380*/  FMUL.FTZ R187, R247.reuse, UR14 ;  /* 0x0000000ef7bb7c20 */ /* 0x040fe20008410000 */
[----:B------:R-:W-:-:S03]  /*7390*/  F2FP.BF16.F32.PACK_AB R179, R247, R179 ;  /* 0x000000b3f7b3723e */ /* 0x000fc600000010ff */
[----:B------:R-:W-:-:S04]  /*73a0*/  FMUL.FTZ R187, R187, UR25 ;  /* 0x00000019bbbb7c20 */ /* 0x000fc80008410000 */
[----:B------:R-:W-:Y:S01]  /*73b0*/  @P5 FMUL.FTZ R251, R187, R31 ;  /* 0x0000001fbbfb5220 */ /* 0x000fe20000410000 */
[----:B------:R-:W-:-:S03]  /*73c0*/  MOV R31, RZ ;  /* 0x000000ff001f7202 */ /* 0x000fc60000000f00 */
[----:B------:R-:W-:Y:S01]  /*73d0*/  FADD.FTZ R159, R159, R251 ;  /* 0x000000fb9f9f7221 */ /* 0x000fe20000010000 */
[----:B------:R-:W-:-:S05]  /*73e0*/  @P5 SHF.L.U32 R251, R237, 0x10, RZ ;  /* 0x00000010edfb5819 */ /* 0x000fca00000006ff */
[----:B------:R-:W-:Y:S01]  /*73f0*/  @P5 FMUL.FTZ R31, R187, R251 ;  /* 0x000000fbbb1f5220 */ /* 0x000fe20000410000 */
[----:B------:R-:W-:Y:S01]  /*7400*/  LOP3.LUT P5, RZ, R22, 0xff, RZ, 0xc0, !PT ;  /* 0x000000ff16ff7812 */ /* 0x000fe200078ac0ff */
[----:B------:R-:W-:Y:S01]  /*7410*/  FADD.FTZ R187, R211, -R252 ;  /* 0x800000fcd3bb7221 */ /* 0x000fe20000010000 */
[----:B------:R-:W-:Y:S02]  /*7420*/  HFMA2 R251, -RZ, RZ, 0, 0 ;  /* 0x00000000fffb7431 */ /* 0x000fe400000001ff */
[----:B------:R-:W-:Y:S01]  /*7430*/  F2FP.BF16.F32.PACK_AB R31, R31, R154 ;  /* 0x0000009a1f1f723e */ /* 0x000fe200000010ff */
[----:B------:R-:W-:-:S05]  /*7440*/  FMUL.FTZ R187, R187, UR24 ;  /* 0x00000018bbbb7c20 */ /* 0x000fca0008410000 */
[----:B------:R-:W-:-:S03]  /*7450*/  F2FP.BF16.F32.PACK_AB R176, R176, R187 ;  /* 0x000000bbb0b0723e */ /* 0x000fc600000010ff */
[----:B------:R-:W0:Y:S01]  /*7460*/  @P5 LDC R247, c[0x0][0x408] ;  /* 0x00010200fff75b82 */ /* 0x000e220000000800 */
[----:B------:R-:W-:Y:S01]  /*7470*/  @P5 FMUL.FTZ R181, R187, UR14 ;  /* 0x0000000ebbb55c20 */ /* 0x000fe20008410000 */
[----:B------:R-:W-:-:S03]  /*7480*/  @P5 SHF.L.U32 R28, R28, 0x10, RZ ;  /* 0x000000101c1c5819 */ /* 0x000fc600000006ff */
[----:B------:R-:W-:-:S04]  /*7490*/  @P5 FMUL.FTZ R181, R181, UR25 ;  /* 0x00000019b5b55c20 */ /* 0x000fc80008410000 */
[----:B------:R-:W-:Y:S01]  /*74a0*/  @P5 FMUL.FTZ R251, R28, R181 ;  /* 0x000000b51cfb5220 */ /* 0x000fe20000410000 */
[----:B------:R-:W-:-:S03]  /*74b0*/  @P5 FMUL.FTZ R28, R187, UR14 ;  /* 0x0000000ebb1c5c20 */ /* 0x000fc60008410000 */
[----:B------:R-:W-:Y:S01]  /*74c0*/  FADD.FTZ R181, R152, R251 ;  /* 0x000000fb98b57221 */ /* 0x000fe20000010000 */
[----:B------:R-:W-:Y:S01]  /*74d0*/  @P5 SHF.L.U32 R152, R60, 0x10, RZ ;  /* 0x000000103c985819 */ /* 0x000fe200000006ff */
[----:B0-----:R-:W-:Y:S01]  /*74e0*/  @P5 FMUL.FTZ R247, R28, R247 ;  /* 0x000000f71cf75220 */ /* 0x001fe20000410000 */
[----:B------:R-:W-:-:S03]  /*74f0*/  MOV R28, RZ ;  /* 0x000000ff001c7202 */ /* 0x000fc60000000f00 */
[----:B------:R-:W-:-:S05]  /*7500*/  @P5 FMUL.FTZ R28, R247, R152 ;  /* 0x00000098f71c5220 */ /* 0x000fca0000410000 */
[----:B------:R-:W-:Y:S01]  /*7510*/  F2FP.BF16.F32.PACK_AB R28, R184, R28 ;  /* 0x0000001cb81c723e */ /* 0x000fe200000010ff */
[----:B------:R-:W-:Y:S06]  /*7520*/  BRA `(.L_x_927) ;  /* 0x0000000800807947 */ /* 0x000fec0003800000 */
.L_x_926:
[C---:B-----5:R-:W-:Y:S02]  /*7530*/  LOP3.LUT P5, RZ, R22.reuse, 0xff00, RZ, 0xc0, !PT ;  /* 0x0000ff0016ff7812 */ /* 0x060fe400078ac0ff */
[----:B------:R-:W-:Y:S02]  /*7540*/  LOP3.LUT P6, RZ, R22, 0xff0000, RZ, 0xc0, !PT ;  /* 0x00ff000016ff7812 */ /* 0x000fe400078cc0ff */
[----:B------:R-:W-:-:S09]  /*7550*/  MOV R184, RZ ;  /* 0x000000ff00b87202 */ /* 0x000fd20000000f00 */
[----:B------:R-:W0:Y:S01]  /*7560*/  @P5 LDC R183, c[0x0][0x408] ;  /* 0x00010200ffb75b82 */ /* 0x000e220000000800 */
[----:B------:R-:W-:-:S04]  /*7570*/  @P5 FFMA.FTZ R180, R193, UR4, R181 ;  /* 0x00000004c1b45c23 */ /* 0x000fc800080100b5 */
        /* <DEDUP_REMOVED lines=10> */
[----:B------:R-:W-:Y:S02]  /*7620*/  @P5 SHF.L.U32 R183, R234, 0x10, RZ ;  /* 0x00000010eab75819 */ /* 0x000fe400000006ff */
[----:B------:R-:W-:Y:S01]  /*7630*/  FADD.FTZ R180, R153, R180 ;  /* 0x000000b499b47221 */ /* 0x000fe20000010000 */
[----:B------:R-:W-:Y:S01]  /*7640*/  @P5 FADD.FTZ R182, R217, -R182 ;  /* 0x800000b6d9b65221 */ /* 0x000fe20000010000 */
[----:B------:R-:W-:-:S03]  /*7650*/  MOV R153, RZ ;  /* 0x000000ff00997202 */ /* 0x000fc60000000f00 */
[----:B------:R-:W-:-:S04]  /*7660*/  @P5 FMUL.FTZ R182, R182, UR24 ;  /* 0x00000018b6b65c20 */ /* 0x000fc80008410000 */
[----:B------:R-:W-:-:S04]  /*7670*/  @P5 FMUL.FTZ R182, R182, UR14 ;  /* 0x0000000eb6b65c20 */ /* 0x000fc80008410000 */
[----:B-1----:R-:W-:Y:S02]  /*7680*/  @P5 FMUL.FTZ R186, R182, R185 ;  /* 0x000000b9b6ba5220 */ /* 0x002fe40000410000 */
[----:B------:R-:W0:Y:S02]  /*7690*/  @P6 LDC R182, c[0x0][0x408] ;  /* 0x00010200ffb66b82 */ /* 0x000e240000000800 */
[----:B------:R-:W-:Y:S01]  /*76a0*/  @P5 FMUL.FTZ R184, R186, R183 ;  /* 0x000000b7bab85220 */ /* 0x000fe20000410000 */
[----:B------:R-:W-:Y:S01]  /*76b0*/  @P6 FFMA.FTZ R186, R4, UR4, R181 ;  /* 0x0000000404ba6c23 */ /* 0x000fe200080100b5 */
[----:B------:R-:W-:-:S03]  /*76c0*/  LOP3.LUT P5, RZ, R22, 0xff000000, RZ, 0xc0, !PT ;  /* 0xff00000016ff7812 */ /* 0x000fc600078ac0ff */
[----:B------:R-:W-:-:S04]  /*76d0*/  @P6 FADD.FTZ R186, R207, -R186 ;  /* 0x800000bacfba6221 */ /* 0x000fc80000010000 */
[----:B------:R-:W-:-:S04]  /*76e0*/  @P6 FMUL.FTZ R186, R186, UR24 ;  /* 0x00000018baba6c20 */ /* 0x000fc80008410000 */
[----:B------:R-:W-:Y:S01]  /*76f0*/  @P6 FMUL.FTZ R183, R186, UR14 ;  /* 0x0000000ebab76c20 */ /* 0x000fe20008410000 */
[----:B------:R-:W-:-:S04]  /*7700*/  @P6 FFMA.FTZ R186, R4, UR4, R181 ;  /* 0x0000000404ba6c23 */ /* 0x000fc800080100b5 */
[----:B------:R-:W-:Y:S01]  /*7710*/  @P6 FADD.FTZ R186, R207, -R186 ;  /* 0x800000bacfba6221 */ /* 0x000fe20000010000 */
[----:B0-----:R-:W-:Y:S01]  /*7720*/  @P6 FMUL.FTZ R185, R183, R182 ;  /* 0x000000b6b7b96220 */ /* 0x001fe20000410000 */
[C---:B------:R-:W-:Y:S01]  /*7730*/  @P6 SHF.L.U32 R182, R29.reuse, 0x10, RZ ;  /* 0x000000101db66819 */ /* 0x040fe200000006ff */
[----:B------:R-:W-:Y:S02]  /*7740*/  HFMA2 R183, -RZ, RZ, 0, 0 ;  /* 0x00000000ffb77431 */ /* 0x000fe400000001ff */
[----:B------:R-:W-:Y:S01]  /*7750*/  @P6 FMUL.FTZ R186, R186, UR24 ;  /* 0x00000018baba6c20 */ /* 0x000fe20008410000 */
[----:B------:R-:W-:Y:S01]  /*7760*/  @P5 PRMT R29, R29, 0x7632, R29 ;  /* 0x000076321d1d5816 */ /* 0x000fe2000000001d */
[----:B------:R-:W-:Y:S02]  /*7770*/  @P6 FMUL.FTZ R183, R182, R185 ;  /* 0x000000b9b6b76220 */ /* 0x000fe40000410000 */
[----:B------:R-:W-:Y:S01]  /*7780*/  @P6 FMUL.FTZ R185, R186, UR14 ;  /* 0x0000000ebab96c20 */ /* 0x000fe20008410000 */
[----:B------:R-:W0:Y:S01]  /*7790*/  @P6 LDC R182, c[0x0][0x408] ;  /* 0x00010200ffb66b82 */ /* 0x000e220000000800 */
[----:B------:R-:W-:Y:S01]  /*77a0*/  @P5 SHF.L.U32 R29, R29, 0x10, RZ ;  /* 0x000000101d1d5819 */ /* 0x000fe200000006ff */
[----:B------:R-:W-:Y:S01]  /*77b0*/  FADD.FTZ R183, R154, R183 ;  /* 0x000000b79ab77221 */ /* 0x000fe20000010000 */
[----:B------:R-:W-:Y:S01]  /*77c0*/  MOV R154, RZ ;  /* 0x000000ff009a7202 */ /* 0x000fe20000000f00 */
        /* <DEDUP_REMOVED lines=10> */
[----:B------:R-:W-:Y:S02]  /*7870*/  HFMA2 R182, -RZ, RZ, 0, 0 ;  /* 0x00000000ffb67431 */ /* 0x000fe400000001ff */
[----:B------:R-:W-:Y:S01]  /*7880*/  @P5 FFMA.FTZ R185, R192, UR4, R181 ;  /* 0x00000004c0b95c23 */ /* 0x000fe200080100b5 */
[----:B------:R-:W-:Y:S02]  /*7890*/  @P5 FMUL.FTZ R182, R29, R186 ;  /* 0x000000ba1db65220 */ /* 0x000fe40000410000 */
[----:B------:R-:W0:Y:S01]  /*78a0*/  @P5 LDC R29, c[0x0][0x408] ;  /* 0x00010200ff1d5b82 */ /* 0x000e220000000800 */
[----:B------:R-:W-:Y:S01]  /*78b0*/  @P5 FADD.FTZ R185, R216, -R185 ;  /* 0x800000b9d8b95221 */ /* 0x000fe20000010000 */
[----:B------:R-:W-:Y:S01]  /*78c0*/  FADD.FTZ R182, R155, R182 ;  /* 0x000000b69bb67221 */ /* 0x000fe20000010000 */
[----:B------:R-:W-:Y:S02]  /*78d0*/  @P6 SHF.L.U32 R155, R30, 0x10, RZ ;  /* 0x000000101e9b6819 */ /* 0x000fe400000006ff */
[----:B------:R-:W-:-:S04]  /*78e0*/  @P5 FMUL.FTZ R185, R185, UR24 ;  /* 0x00000018b9b95c20 */ /* 0x000fc80008410000 */
[----:B------:R-:W-:Y:S01]  /*78f0*/  @P5 FMUL.FTZ R186, R185, UR14 ;  /* 0x0000000eb9ba5c20 */ /* 0x000fe20008410000 */
[----:B------:R-:W-:-:S04]  /*7900*/  @P6 FFMA.FTZ R185, R3, UR4, R181 ;  /* 0x0000000403b96c23 */ /* 0x000fc800080100b5 */
[----:B------:R-:W-:-:S04]  /*7910*/  @P6 FADD.FTZ R185, R202, -R185 ;  /* 0x800000b9cab96221 */ /* 0x000fc80000010000 */
[----:B------:R-:W-:Y:S01]  /*7920*/  @P6 FMUL.FTZ R185, R185, UR24 ;  /* 0x00000018b9b96c20 */ /* 0x000fe20008410000 */
[----:B0-----:R-:W-:Y:S01]  /*7930*/  @P5 FMUL.FTZ R186, R186, R29 ;  /* 0x0000001dbaba5220 */ /* 0x001fe20000410000 */
[----:B------:R-:W-:-:S05]  /*7940*/  @P5 SHF.L.U32 R29, R235, 0x10, RZ ;  /* 0x00000010eb1d5819 */ /* 0x000fca00000006ff */
[----:B------:R-:W-:Y:S01]  /*7950*/  @P5 FMUL.FTZ R154, R186, R29 ;  /* 0x0000001dba9a5220 */ /* 0x000fe20000410000 */
[----:B------:R-:W-:Y:S01]  /*7960*/  @P6 FMUL.FTZ R186, R185, UR14 ;  /* 0x0000000eb9ba6c20 */ /* 0x000fe20008410000 */
[----:B------:R-:W0:Y:S01]  /*7970*/  @P6 LDC R29, c[0x0][0x408] ;  /* 0x00010200ff1d6b82 */ /* 0x000e220000000800 */
[----:B------:R-:W-:Y:S01]  /*7980*/  @P6 FFMA.FTZ R185, R3, UR4, R181 ;  /* 0x0000000403b96c23 */ /* 0x000fe200080100b5 */
[----:B------:R-:W-:-:S03]  /*7990*/  LOP3.LUT P5, RZ, R23, 0xff00, RZ, 0xc0, !PT ;  /* 0x0000ff0017ff7812 */ /* 0x000fc600078ac0ff */
[----:B------:R-:W-:-:S04]  /*79a0*/  @P6 FADD.FTZ R185, R202, -R185 ;  /* 0x800000b9cab96221 */ /* 0x000fc80000010000 */
[----:B------:R-:W-:-:S06]  /*79b0*/  @P6 FMUL.FTZ R185, R185, UR24 ;  /* 0x00000018b9b96c20 */ /* 0x000fcc0008410000 */
[----:B------:R-:W-:Y:S01]  /*79c0*/  @P5 PRMT R30, R30, 0x7632, R30 ;  /* 0x000076321e1e5816 */ /* 0x000fe2000000001e */
[----:B0-----:R-:W-:Y:S01]  /*79d0*/  @P6 FMUL.FTZ R186, R186, R29 ;  /* 0x0000001dbaba6220 */ /* 0x001fe20000410000 */
[----:B------:R-:W-:-:S03]  /*79e0*/  HFMA2 R29, -RZ, RZ, 0, 0 ;  /* 0x00000000ff1d7431 */ /* 0x000fc600000001ff */
[----:B------:R-:W-:Y:S01]  /*79f0*/  @P6 FMUL.FTZ R29, R155, R186 ;  /* 0x000000ba9b1d6220 */ /* 0x000fe20000410000 */
[----:B------:R-:W-:Y:S01]  /*7a00*/  @P6 FMUL.FTZ R186, R185, UR14 ;  /* 0x0000000eb9ba6c20 */ /* 0x000fe20008410000 */
[----:B------:R-:W0:Y:S01]  /*7a10*/  @P6 LDC R155, c[0x0][0x408] ;  /* 0x00010200ff9b6b82 */ /* 0x000e220000000800 */
[----:B------:R-:W-:Y:S02]  /*7a20*/  HFMA2 R185, -RZ, RZ, 0, 0 ;  /* 0x00000000ffb97431 */ /* 0x000fe400000001ff */
        /* <DEDUP_REMOVED lines=48> */
[----:B------:R-:W-:-:S04]  /*7d30*/  FFMA.FTZ R186, R232, UR4, R181 ;  /* 0x00000004e8ba7c23 */ /* 0x000fc800080100b5 */
[----:B------:R-:W-:-:S04]  /*7d40*/  FADD.FTZ R186, R233, -R186 ;  /* 0x800000bae9ba7221 */ /* 0x000fc80000010000 */
[----:B------:R-:W-:Y:S01]  /*7d50*/  FMUL.FTZ R29, R186, UR24 ;  /* 0x00000018ba1d7c20 */ /* 0x000fe20008410000 */
[----:B------:R-:W-:-:S03]  /*7d60*/  HFMA2 R186, -RZ, RZ, 0, 0 ;  /* 0x00000000ffba7431 */ /* 0x000fc600000001ff */
[----:B------:R-:W-:-:S04]  /*7d70*/  FMUL.FTZ R29, R29, UR14 ;  /* 0x0000000e1d1d7c20 */ /* 0x000fc80008410000 */
[----:B------:R-:W-:-:S04]  /*7d80*/  FMUL.FTZ R29, R29, UR25 ;  /* 0x000000191d1d7c20 */ /* 0x000fc80008410000 */
[----:B------:R-:W-:Y:S01]  /*7d90*/  @P5 FMUL.FTZ R186, R252, R29 ;  /* 0x0000001dfcba5220 */ /* 0x000fe20000410000 */
[----:B------:R-:W-:-:S03]  /*7da0*/  @P5 SHF.L.U32 R252, R237, 0x10, RZ ;  /* 0x00000010edfc5819 */ /* 0x000fc600000006ff */
[----:B------:R-:W-:Y:S01]  /*7db0*/  FADD.FTZ R159, R159, R186 ;  /* 0x000000ba9f9f7221 */ /* 0x000fe20000010000 */
[----:B------:R-:W-:Y:S02]  /*7dc0*/  CS2R R186, SRZ ;  /* 0x0000000000ba7805 */ /* 0x000fe4000001ff00 */
[----:B------:R-:W-:Y:S01]  /*7dd0*/  @P5 FMUL.FTZ R186, R252, R29 ;  /* 0x0000001dfcba5220 */ /* 0x000fe20000410000 */
[----:B------:R-:W-:Y:S02]  /*7de0*/  LOP3.LUT P5, RZ, R22, 0xff, RZ, 0xc0, !PT ;  /* 0x000000ff16ff7812 */ /* 0x000fe400078ac0ff */
[----:B------:R-:W-:-:S11]  /*7df0*/  MOV R29, RZ ;  /* 0x000000ff001d7202 */ /* 0x000fd60000000f00 */
[----:B------:R-:W-:Y:S01]  /*7e00*/  @P5 FFMA.FTZ R252, R199, UR4, R181 ;  /* 0x00000004c7fc5c23 */ /* 0x000fe200080100b5 */
[----:B------:R-:W-:-:S03]  /*7e10*/  @P5 SHF.L.U32 R28, R28, 0x10, RZ ;  /* 0x000000101c1c5819 */ /* 0x000fc600000006ff */
[----:B------:R-:W-:-:S04]  /*7e20*/  @P5 FADD.FTZ R252, R211, -R252 ;  /* 0x800000fcd3fc5221 */ /* 0x000fc80000010000 */
[----:B------:R-:W-:-:S04]  /*7e30*/  @P5 FMUL.FTZ R252, R252, UR24 ;  /* 0x00000018fcfc5c20 */ /* 0x000fc80008410000 */
[----:B------:R-:W-:-:S04]  /*7e40*/  @P5 FMUL.FTZ R252, R252, UR14 ;  /* 0x0000000efcfc5c20 */ /* 0x000fc80008410000 */
[----:B------:R-:W-:Y:S01]  /*7e50*/  @P5 FMUL.FTZ R31, R252, UR25 ;  /* 0x00000019fc1f5c20 */ /* 0x000fe20008410000 */
[----:B------:R-:W-:-:S03]  /*7e60*/  @P5 FFMA.FTZ R252, R199, UR4, R181 ;  /* 0x00000004c7fc5c23 */ /* 0x000fc600080100b5 */
[----:B------:R-:W-:Y:S01]  /*7e70*/  @P5 FMUL.FTZ R29, R28, R31 ;  /* 0x0000001f1c1d5220 */ /* 0x000fe20000410000 */
[----:B------:R-:W-:Y:S01]  /*7e80*/  @P5 FADD.FTZ R252, R211, -R252 ;  /* 0x800000fcd3fc5221 */ /* 0x000fe20000010000 */
[----:B------:R-:W0:Y:S02]  /*7e90*/  @P5 LDC R28, c[0x0][0x408] ;  /* 0x00010200ff1c5b82 */ /* 0x000e240000000800 */
[----:B------:R-:W-:Y:S01]  /*7ea0*/  FADD.FTZ R181, R152, R29 ;  /* 0x0000001d98b57221 */ /* 0x000fe20000010000 */
[----:B------:R-:W-:Y:S01]  /*7eb0*/  @P5 FMUL.FTZ R252, R252, UR24 ;  /* 0x00000018fcfc5c20 */ /* 0x000fe20008410000 */
[----:B------:R-:W-:-:S03]  /*7ec0*/  F2FP.BF16.F32.PACK_AB R29, R154, R153 ;  /* 0x000000999a1d723e */ /* 0x000fc600000010ff */
[----:B------:R-:W-:-:S04]  /*7ed0*/  @P5 FMUL.FTZ R31, R252, UR14 ;  /* 0x0000000efc1f5c20 */ /* 0x000fc80008410000 */
[----:B0-----:R-:W-:Y:S01]  /*7ee0*/  @P5 FMUL.FTZ R31, R31, R28 ;  /* 0x0000001c1f1f5220 */ /* 0x001fe20000410000 */
[----:B------:R-:W-:-:S05]  /*7ef0*/  @P5 SHF.L.U32 R28, R60, 0x10, RZ ;  /* 0x000000103c1c5819 */ /* 0x000fca00000006ff */
[----:B------:R-:W-:Y:S01]  /*7f00*/  @P5 FMUL.FTZ R187, R31, R28 ;  /* 0x0000001c1fbb5220 */ /* 0x000fe20000410000 */
[----:B------:R-:W-:-:S04]  /*7f10*/  F2FP.BF16.F32.PACK_AB R31, R186, R185 ;  /* 0x000000b9ba1f723e */ /* 0x000fc800000010ff */
[----:B------:R-:W-:-:S07]  /*7f20*/  F2FP.BF16.F32.PACK_AB R28, R184, R187 ;  /* 0x000000bbb81c723e */ /* 0x000fce00000010ff */
.L_x_927:
[----:B------:R-:W0:Y:S08]  /*7f30*/  @P0 LDC.64 R154, c[0x0][0x478] ;  /* 0x00011e00ff9a0b82 */ /* 0x000e300000000a00 */
[----:B------:R-:W1:Y:S01]  /*7f40*/  LDC.64 R152, c[0x0][0x468] ;  /* 0x00011a00ff987b82 */ /* 0x000e620000000a00 */
[----:B0-----:R-:W-:-:S05]  /*7f50*/  @P0 IMAD.WIDE.U32 R154, R8, 0x10, R154 ;  /* 0x00000010089a0825 */ /* 0x001fca00078e009a */
[----:B------:R0:W-:Y:S01]  /*7f60*/  @P0 STG.E.128 desc[UR12][R154.64], R176 ;  /* 0x000000b09a000986 */ /* 0x0001e2000c101d0c */
[----:B-1----:R-:W-:-:S05]  /*7f70*/  IMAD.WIDE.U32 R152, R8, 0x10, R152 ;  /* 0x0000001008987825 */ /* 0x002fca00078e0098 */
[----:B------:R1:W-:Y:S01]  /*7f80*/  STG.E.128 desc[UR12][R152.64], R28 ;  /* 0x0000001c98007986 */ /* 0x0003e2000c101d0c */
[----:B0-----:R-:W-:Y:S02]  /*7f90*/  MOV R154, R183 ;  /* 0x000000b7009a7202 */ /* 0x001fe40000000f00 */
[----:B------:R-:W-:Y:S02]  /*7fa0*/  MOV R155, R182 ;  /* 0x000000b6009b7202 */ /* 0x000fe40000000f00 */
[----:B-1----:R-:W-:Y:S02]  /*7fb0*/  MOV R152, R181 ;  /* 0x000000b500987202 */ /* 0x002fe40000000f00 */
[----:B------:R-:W-:Y:S01]  /*7fc0*/  MOV R153, R180 ;  /* 0x000000b400997202 */ /* 0x000fe20000000f00 */
[----:B------:R-:W-:Y:S06]  /*7fd0*/  BRA `(.L_x_925) ;  /* 0x0000004400087947 */ /* 0x000fec0003800000 */
.L_x_912:
        /* <DEDUP_REMOVED lines=9> */
[----:B-----5:R-:W-:Y:S01]  /*8070*/  LOP3.LUT P0, RZ, R188, 0xff, RZ, 0xc0, !PT ;  /* 0x000000ffbcff7812 */ /* 0x020fe2000780c0ff */
[----:B------:R-:W-:Y:S02]  /*8080*/  HFMA2 R185, -RZ, RZ, 0, 0 ;  /* 0x00000000ffb97431 */ /* 0x000fe400000001ff */
[----:B------:R-:W-:Y:S01]  /*8090*/  FADD.FTZ R183, R205, -R180 ;  /* 0x800000b4cdb77221 */ /* 0x000fe20000010000 */
[----:B------:R-:W-:-:S05]  /*80a0*/  SHF.L.U32 R180, R160, 0x10, RZ ;  /* 0x00000010a0b47819 */ /* 0x000fca00000006ff */
[----:B------:R-:W-:Y:S01]  /*80b0*/  FFMA.FTZ R180, R183, UR24, R180 ;  /* 0x00000018b7b47c23 */ /* 0x000fe200080100b4 */
[----:B------:R-:W-:-:S03]  /*80c0*/  MOV R183, RZ ;  /* 0x000000ff00b77202 */ /* 0x000fc60000000f00 */
[----:B------:R-:W-:Y:S01]  /*80d0*/  FMUL.FTZ R180, R180, UR14 ;  /* 0x0000000eb4b47c20 */ /* 0x000fe20008410000 */
[----:B------:R-:W-:-:S03]  /*80e0*/  @P0 SHF.L.U32 R182, R36, 0x10, RZ ;  /* 0x0000001024b60819 */ /* 0x000fc600000006ff */
[----:B------:R-:W-:Y:S01]  /*80f0*/  FMUL.FTZ R187, R180, UR25 ;  /* 0x00000019b4bb7c20 */ /* 0x000fe20008410000 */
[----:B------:R-:W-:Y:S02]  /*8100*/  @P0 SHF.L.U32 R180, R28, 0x10, RZ ;  /* 0x000000101cb40819 */ /* 0x000fe400000006ff */
[----:B------:R-:W-:Y:S01]  /*8110*/  PRMT R28, R160, 0x7632, R28 ;  /* 0x00007632a01c7816 */ /* 0x000fe2000000001c */
[----:B------:R-:W-:Y:S01]  /*8120*/  @P0 FMUL.FTZ R183, R182, R187 ;  /* 0x000000bbb6b70220 */ /* 0x000fe20000410000 */
[----:B------:R-:W-:Y:S01]  /*8130*/  FFMA.FTZ R182, R200, UR4, R181 ;  /* 0x00000004c8b67c23 */ /* 0x000fe200080100b5 */
[----:B------:R-:W-:Y:S01]  /*8140*/  @P0 FMUL.FTZ R185, R187, R180 ;  /* 0x000000b4bbb90220 */ /* 0x000fe20000410000 */
[----:B------:R-:W-:Y:S02]  /*8150*/  LOP3.LUT P0, RZ, R188, 0xff00, RZ, 0xc0, !PT ;  /* 0x0000ff00bcff7812 */ /* 0x000fe4000780c0ff */
[----:B------:R-:W-:Y:S01]  /*8160*/  SHF.L.U32 R180, R28, 0x10, RZ ;  /* 0x000000101cb47819 */ /* 0x000fe200000006ff */
[----:B------:R-:W-:-:S04]  /*8170*/  FADD.FTZ R187, R231, -R182 ;  /* 0x800000b6e7bb7221 */ /* 0x000fc80000010000 */
[----:B------:R-:W-:-:S04]  /*8180*/  FFMA.FTZ R180, R187, UR24, R180 ;  /* 0x00000018bbb47c23 */ /* 0x000fc800080100b4 */
[----:B------:R-:W-:Y:S02]  /*8190*/  FMUL.FTZ R180, R180, UR14 ;  /* 0x0000000eb4b47c20 */ /* 0x000fe40008410000 */
[----:B------:R-:W-:Y:S02]  /*81a0*/  @P0 PRMT R28, R28, 0x7632, R28 ;  /* 0x000076321c1c0816 */ /* 0x000fe4000000001c */
[----:B------:R-:W-:Y:S01]  /*81b0*/  FMUL.FTZ R187, R180, UR25 ;  /* 0x00000019b4bb7c20 */ /* 0x000fe20008410000 */
[----:B------:R-:W-:Y:S01]  /*81c0*/  @P0 SHF.L.U32 R182, R246, 0x10, RZ ;  /* 0x00000010f6b60819 */ /* 0x000fe200000006ff */
[----:B------:R-:W-:Y:S01]  /*81d0*/  HFMA2 R180, -RZ, RZ, 0, 0 ;  /* 0x00000000ffb47431 */ /* 0x000fe200000001ff */
[----:B------:R-:W-:-:S05]  /*81e0*/  @P0 SHF.L.U32 R28, R28, 0x10, RZ ;  /* 0x000000101c1c0819 */ /* 0x000fca00000006ff */
[----:B------:R-:W-:Y:S01]  /*81f0*/  @P0 FMUL.FTZ R180, R187, R28 ;  /* 0x0000001cbbb40220 */ /* 0x000fe20000410000 */
[----:B------:R-:W-:Y:S01]  /*8200*/  MOV R28, RZ ;  /* 0x000000ff001c7202 */ /* 0x000fe20000000f00 */
[----:B------:R-:W-:Y:S01]  /*8210*/  @P0 FMUL.FTZ R28, R182, R187 ;  /* 0x000000bbb61c0220 */ /* 0x000fe20000410000 */
[----:B------:R-:W-:Y:S01]  /*8220*/  FFMA.FTZ R187, R16, UR4, R181 ;  /* 0x0000000410bb7c23 */ /* 0x000fe200080100b5 */
[----:B------:R-:W-:Y:S01]  /*8230*/  LOP3.LUT P0, RZ, R188, 0xff0000, RZ, 0xc0, !PT ;  /* 0x00ff0000bcff7812 */ /* 0x000fe2000780c0ff */
[----:B------:R-:W-:Y:S01]  /*8240*/  FADD.FTZ R180, R129, R180 ;  /* 0x000000b481b47221 */ /* 0x000fe20000010000 */
[----:B------:R-:W-:Y:S01]  /*8250*/  SHF.L.U32 R182, R161, 0x10, RZ ;  /* 0x00000010a1b67819 */ /* 0x000fe200000006ff */
[----:B------:R-:W-:Y:S01]  /*8260*/  FADD.FTZ R187, R214, -R187 ;  /* 0x800000bbd6bb7221 */ /* 0x000fe20000010000 */
[----:B------:R-:W-:Y:S01]  /*8270*/  HFMA2 R129, -RZ, RZ, 0, 0 ;  /* 0x00000000ff817431 */ /* 0x000fe200000001ff */
[----:B------:R-:W-:Y:S02]  /*8280*/  F2FP.BF16.F32.PACK_AB R28, R28, R183 ;  /* 0x000000b71c1c723e */ /* 0x000fe400000010ff */
[----:B------:R-:W-:Y:S01]  /*8290*/  FFMA.FTZ R184, R187, UR24, R182 ;  /* 0x00000018bbb87c23 */ /* 0x000fe200080100b6 */
[----:B------:R-:W-:Y:S01]  /*82a0*/  FADD.FTZ R182, R128, R185 ;  /* 0x000000b980b67221 */ /* 0x000fe20000010000 */
[----:B------:R-:W-:-:S02]  /*82b0*/  HFMA2 R187, -RZ, RZ, 0, 0 ;  /* 0x00000000ffbb7431 */ /* 0x000fc400000001ff */
[----:B------:R-:W-:Y:S02]  /*82c0*/  FMUL.FTZ R184, R184, UR14 ;  /* 0x0000000eb8b87c20 */ /* 0x000fe40008410000 */
[----:B------:R-:W-:Y:S02]  /*82d0*/  @P0 SHF.L.U32 R128, R29, 0x10, RZ ;  /* 0x000000101d800819 */ /* 0x000fe400000006ff */
[----:B------:R-:W-:Y:S01]  /*82e0*/  FMUL.FTZ R185, R184, UR25 ;  /* 0x00000019b8b97c20 */ /* 0x000fe20008410000 */
[----:B------:R-:W-:Y:S02]  /*82f0*/  @P0 SHF.L.U32 R184, R37, 0x10, RZ ;  /* 0x0000001025b80819 */ /* 0x000fe400000006ff */
[----:B------:R-:W-:Y:S01]  /*8300*/  PRMT R29, R161, 0x7632, R29 ;  /* 0x00007632a11d7816 */ /* 0x000fe2000000001d */
[----:B------:R-:W-:Y:S01]  /*8310*/  @P0 FMUL.FTZ R129, R185, R128 ;  /* 0x00000080b9810220 */ /* 0x000fe20000410000 */
[----:B------:R-:W-:Y:S01]  /*8320*/  MOV R128, RZ ;  /* 0x000000ff00807202 */ /* 0x000fe20000000f00 */
[----:B------:R-:W-:Y:S01]  /*8330*/  @P0 FMUL.FTZ R128, R184, R185 ;  /* 0x000000b9b8800220 */ /* 0x000fe20000410000 */
[----:B------:R-:W-:Y:S01]  /*8340*/  LOP3.LUT P0, RZ, R188, 0xff000000, RZ, 0xc0, !PT ;  /* 0xff000000bcff7812 */ /* 0x000fe2000780c0ff */
[----:B------:R-:W-:Y:S01]  /*8350*/  FFMA.FTZ R185, R198, UR4, R181 ;  /* 0x00000004c6b97c23 */ /* 0x000fe200080100b5 */
[----:B------:R-:W-:Y:S01]  /*8360*/  SHF.L.U32 R184, R29, 0x10, RZ ;  /* 0x000000101db87819 */ /* 0x000fe200000006ff */
[----:B------:R-:W-:-:S02]  /*8370*/  FADD.FTZ R130, R130, R129 ;  /* 0x0000008182827221 */ /* 0x000fc40000010000 */
[----:B------:R-:W-:-:S04]  /*8380*/  FADD.FTZ R185, R230, -R185 ;  /* 0x800000b9e6b97221 */ /* 0x000fc80000010000 */
[----:B------:R-:W-:-:S04]  /*8390*/  FFMA.FTZ R184, R185, UR24, R184 ;  /* 0x00000018b9b87c23 */ /* 0x000fc800080100b8 */
[----:B------:R-:W-:Y:S01]  /*83a0*/  @P0 PRMT R29, R29, 0x7632, R29 ;  /* 0x000076321d1d0816 */ /* 0x000fe2000000001d */
[----:B------:R-:W-:Y:S01]  /*83b0*/  FMUL.FTZ R184, R184, UR14 ;  /* 0x0000000eb8b87c20 */ /* 0x000fe20008410000 */
[----:B------:R-:W-:Y:S02]  /*83c0*/  @P0 SHF.L.U32 R129, R248, 0x10, RZ ;  /* 0x00000010f8810819 */ /* 0x000fe400000006ff */
[----:B------:R-:W-:Y:S01]  /*83d0*/  @P0 SHF.L.U32 R29, R29, 0x10, RZ ;  /* 0x000000101d1d0819 */ /* 0x000fe200000006ff */
[----:B------:R-:W-:Y:S01]  /*83e0*/  FMUL.FTZ R186, R184, UR25 ;  /* 0x00000019b8ba7c20 */ /* 0x000fe20008410000 */
[----:B------:R-:W-:-:S03]  /*83f0*/  HFMA2 R184, -RZ, RZ, 0, 0 ;  /* 0x00000000ffb87431 */ /* 0x000fc600000001ff */
[----:B------:R-:W-:Y:S01]  /*8400*/  @P0 FMUL.FTZ R184, R186, R29 ;  /* 0x0000001dbab80220 */ /* 0x000fe20000410000 */
[----:B------:R-:W-:Y:S01]  /*8410*/  MOV R29, RZ ;  /* 0x000000ff001d7202 */ /* 0x000fe20000000f00 */
[----:B------:R-:W-:Y:S01]  /*8420*/  @P0 FMUL.FTZ R29, R129, R186 ;  /* 0x000000ba811d0220 */ /* 0x000fe20000410000 */
[----:B------:R-:W-:Y:S01]  /*8430*/  FFMA.FTZ R129, R19, UR4, R181 ;  /* 0x0000000413817c23 */ /* 0x000fe200080100b5 */
[----:B------:R-:W-:Y:S01]  /*8440*/  LOP3.LUT P0, RZ, R189, 0xff, RZ, 0xc0, !PT ;  /* 0x000000ffbdff7812 */ /* 0x000fe2000780c0ff */
[----:B------:R-:W-:Y:S02]  /*8450*/  FADD.FTZ R131, R131, R184 ;  /* 0x000000b883837221 */ /* 0x000fe40000010000 */
[----:B------:R-:W-:Y:S01]  /*8460*/  FADD.FTZ R186, R210, -R129 ;  /* 0x80000081d2ba7221 */ /* 0x000fe20000010000 */
[----:B------:R-:W-:Y:S02]  /*8470*/  SHF.L.U32 R129, R162, 0x10, RZ ;  /* 0x00000010a2817819 */ /* 0x000fe400000006ff */
[----:B------:R-:W-:-:S03]  /*8480*/  F2FP.BF16.F32.PACK_AB R29, R29, R128 ;  /* 0x000000801d1d723e */ /* 0x000fc600000010ff */
[----:B------:R-:W-:Y:S01]  /*8490*/  FFMA.FTZ R129, R186, UR24, R129 ;  /* 0x00000018ba817c23 */ /* 0x000fe20008010081 */
[----:B------:R-:W-:-:S03]  /*84a0*/  FFMA.FTZ R186, R197, UR4, R181 ;  /* 0x00000004c5ba7c23 */ /* 0x000fc600080100b5 */
[----:B------:R-:W-:Y:S01]  /*84b0*/  FMUL.FTZ R129, R129, UR14 ;  /* 0x0000000e81817c20 */ /* 0x000fe20008410000 */
[----:B------:R-:W-:Y:S02]  /*84c0*/  @P0 SHF.L.U32 R184, R30, 0x10, RZ ;  /* 0x000000101eb80819 */ /* 0x000fe400000006ff */
[----:B------:R-:W-:Y:S01]  /*84d0*/  PRMT R30, R162, 0x7632, R30 ;  /* 0x00007632a21e7816 */ /* 0x000fe2000000001e */
[----:B------:R-:W-:Y:S01]  /*84e0*/  FMUL.FTZ R185, R129, UR25 ;  /* 0x0000001981b97c20 */ /* 0x000fe20008410000 */
[----:B------:R-:W-:-:S03]  /*84f0*/  HFMA2 R129, -RZ, RZ, 0, 0 ;  /* 0x00000000ff817431 */ /* 0x000fc600000001ff */
[----:B------:R-:W-:Y:S01]  /*8500*/  @P0 FMUL.FTZ R129, R185, R184 ;  /* 0x000000b8b9810220 */ /* 0x000fe20000410000 */
[----:B------:R-:W-:-:S03]  /*8510*/  @P0 SHF.L.U32 R184, R38, 0x10, RZ ;  /* 0x0000001026b80819 */ /* 0x000fc600000006ff */
[----:B------:R-:W-:Y:S01]  /*8520*/  FADD.FTZ R132, R132, R129 ;  /* 0x0000008184847221 */ /* 0x000fe20000010000 */
[----:B------:R-:W-:Y:S01]  /*8530*/  MOV R129, RZ ;  /* 0x000000ff00817202 */ /* 0x000fe20000000f00 */
[----:B------:R-:W-:Y:S01]  /*8540*/  @P0 FMUL.FTZ R129, R184, R185 ;  /* 0x000000b9b8810220 */ /* 0x000fe20000410000 */
[----:B------:R-:W-:Y:S01]  /*8550*/  LOP3.LUT P0, RZ, R189, 0xff00, RZ, 0xc0, !PT ;  /* 0x0000ff00bdff7812 */ /* 0x000fe2000780c0ff */
[----:B------:R-:W-:Y:S01]  /*8560*/  FADD.FTZ R185, R229, -R186 ;  /* 0x800000bae5b97221 */ /* 0x000fe20000010000 */
[----:B------:R-:W-:-:S05]  /*8570*/  SHF.L.U32 R184, R30, 0x10, RZ ;  /* 0x000000101eb87819 */ /* 0x000fca00000006ff */
[----:B------:R-:W-:-:S04]  /*8580*/  FFMA.FTZ R184, R185, UR24, R184 ;  /* 0x00000018b9b87c23 */ /* 0x000fc800080100b8 */
[----:B------:R-:W-:Y:S02]  /*8590*/  FMUL.FTZ R184, R184, UR14 ;  /* 0x0000000eb8b87c20 */ /* 0x000fe40008410000 */
[----:B------:R-:W-:Y:S02]  /*85a0*/  @P0 PRMT R30, R30, 0x7632, R30 ;  /* 0x000076321e1e0816 */ /* 0x000fe4000000001e */
[----:B------:R-:W-:Y:S02]  /*85b0*/  FMUL.FTZ R184, R184, UR25 ;  /* 0x00000019b8b87c20 */ /* 0x000fe40008410000 */
[----:B------:R-:W-:Y:S01]  /*85c0*/  @P0 SHF.L.U32 R185, R30, 0x10, RZ ;  /* 0x000000101eb90819 */ /* 0x000fe200000006ff */
[----:B------:R-:W-:-:S04]  /*85d0*/  HFMA2 R30, -RZ, RZ, 0, 0 ;  /* 0x00000000ff1e7431 */ /* 0x000fc800000001ff */
[----:B------:R-:W-:Y:S01]  /*85e0*/  @P0 FMUL.FTZ R30, R184, R185 ;  /* 0x000000b9b81e0220 */ /* 0x000fe20000410000 */
[----:B------:R-:W-:-:S03]  /*85f0*/  @P0 SHF.L.U32 R185, R249, 0x10, RZ ;  /* 0x00000010f9b90819 */ /* 0x000fc600000006ff */
[----:B------:R-:W-:Y:S01]  /*8600*/  FADD.FTZ R133, R133, R30 ;  /* 0x0000001e85857221 */ /* 0x000fe20000010000 */
[----:B------:R-:W-:Y:S01]  /*8610*/  MOV R30, RZ ;  /* 0x000000ff001e7202 */ /* 0x000fe20000000f00 */
[----:B------:R-:W-:Y:S01]  /*8620*/  @P0 FMUL.FTZ R30, R185, R184 ;  /* 0x000000b8b91e0220 */ /* 0x000fe20000410000 */
[----:B------:R-:W-:Y:S01]  /*8630*/  FFMA.FTZ R185, R190, UR4, R181 ;  /* 0x00000004beb97c23 */ /* 0x000fe200080100b5 */
[----:B------:R-:W-:Y:S02]  /*8640*/  SHF.L.U32 R184, R163, 0x10, RZ ;  /* 0x00000010a3b87819 */ /* 0x000fe400000006ff */
[----:B------:R-:W-:Y:S01]  /*8650*/  LOP3.LUT P0, RZ, R189, 0xff0000, RZ, 0xc0, !PT ;  /* 0x00ff0000bdff7812 */ /* 0x000fe2000780c0ff */
[----:B------:R-:W-:Y:S01]  /*8660*/  FADD.FTZ R185, R206, -R185 ;  /* 0x800000b9ceb97221 */ /* 0x000fe20000010000 */
[----:B------:R-:W-:-:S03]  /*8670*/  F2FP.BF16.F32.PACK_AB R30, R30, R129 ;  /* 0x000000811e1e723e */ /* 0x000fc600000010ff */
[----:B------:R-:W-:-:S04]  /*8680*/  FFMA.FTZ R184, R185, UR24, R184 ;  /* 0x00000018b9b87c23 */ /* 0x000fc800080100b8 */
[----:B------:R-:W-:-:S04]  /*8690*/  FMUL.FTZ R184, R184, UR14 ;  /* 0x0000000eb8b87c20 */ /* 0x000fc80008410000 */
[----:B------:R-:W-:Y:S01]  /*86a0*/  FMUL.FTZ R185, R184, UR25 ;  /* 0x00000019b8b97c20 */ /* 0x000fe20008410000 */
[----:B------:R-:W-:Y:S02]  /*86b0*/  @P0 SHF.L.U32 R184, R31, 0x10, RZ ;  /* 0x000000101fb80819 */ /* 0x000fe400000006ff */
[----:B------:R-:W-:Y:S02]  /*86c0*/  @P0 SHF.L.U32 R186, R39, 0x10, RZ ;  /* 0x0000001027ba0819 */ /* 0x000fe400000006ff */
[----:B------:R-:W-:Y:S01]  /*86d0*/  PRMT R31, R163, 0x7632, R31 ;  /* 0x00007632a31f7816 */ /* 0x000fe2000000001f */
[----:B------:R-:W-:Y:S01]  /*86e0*/  @P0 FMUL.FTZ R187, R185, R184 ;  /* 0x000000b8b9bb0220 */ /* 0x000fe20000410000 */
[----:B------:R-:W-:Y:S01]  /*86f0*/  MOV R184, RZ ;  /* 0x000000ff00b87202 */ /* 0x000fe20000000f00 */
[----:B------:R-:W-:Y:S01]  /*8700*/  @P0 FMUL.FTZ R184, R186, R185 ;  /* 0x000000b9bab80220 */ /* 0x000fe20000410000 */
[----:B------:R-:W-:Y:S01]  /*8710*/  ISETP.GE.U32.AND P0, PT, R188, RZ, PT ;  /* 0x000000ffbc00720c */ /* 0x000fe20003f06070 */
[----:B------:R-:W-:Y:S01]  /*8720*/  FADD.FTZ R134, R134, R187 ;  /* 0x000000bb86867221 */ /* 0x000fe20000010000 */
[----:B------:R-:W-:Y:S01]  /*8730*/  FFMA.FTZ R187, R11, UR4, R181 ;  /* 0x000000040bbb7c23 */ /* 0x000fe200080100b5 */
[----:B------:R-:W-:-:S02]  /*8740*/  SHF.L.U32 R185, R31, 0x10, RZ ;  /* 0x000000101fb97819 */ /* 0x000fc400000006ff */
[----:B------:R-:W-:Y:S01]  /*8750*/  ISETP.GE.U32.AND.EX P0, PT, R189, 0x1000000, PT, P0 ;  /* 0x01000000bd00780c */ /* 0x000fe20003f06100 */
[----:B------:R-:W-:-:S04]  /*8760*/  FADD.FTZ R186, R222, -R187 ;  /* 0x800000bbdeba7221 */ /* 0x000fc80000010000 */
[----:B------:R-:W-:-:S08]  /*8770*/  FFMA.FTZ R185, R186, UR24, R185 ;  /* 0x00000018bab97c23 */ /* 0x000fd000080100b9 */
[----:B------:R-:W-:Y:S01]  /*8780*/  @P0 PRMT R186, R31, 0x7632, R186 ;  /* 0x000076321fba0816 */ /* 0x000fe200000000ba */
[----:B------:R-:W-:Y:S01]  /*8790*/  FMUL.FTZ R31, R185, UR14 ;  /* 0x0000000eb91f7c20 */ /* 0x000fe20008410000 */
[----:B------:R-:W-:Y:S02]  /*87a0*/  MOV R185, RZ ;  /* 0x000000ff00b97202 */ /* 0x000fe40000000f00 */
[----:B------:R-:W-:Y:S01]  /*87b0*/  @P0 SHF.L.U32 R252, R186, 0x10, RZ ;  /* 0x00000010bafc0819 */ /* 0x000fe200000006ff */
[----:B------:R-:W-:Y:S01]  /*87c0*/  FMUL.FTZ R31, R31, UR25 ;  /* 0x000000191f1f7c20 */ /* 0x000fe20008410000 */
[----:B------:R-:W-:-:S03]  /*87d0*/  HFMA2 R186, -RZ, RZ, 0, 0 ;  /* 0x00000000ffba7431 */ /* 0x000fc600000001ff */
[----:B------:R-:W-:-:S04]  /*87e0*/  @P0 FMUL.FTZ R186, R31, R252 ;  /* 0x000000fc1fba0220 */ /* 0x000fc80000410000 */
[----:B------:R-:W-:Y:S01]  /*87f0*/  FADD.FTZ R135, R135, R186 ;  /* 0x000000ba87877221 */ /* 0x000fe20000010000 */
[----:B------:R-:W-:-:S05]  /*8800*/  @P0 SHF.L.U32 R186, R250, 0x10, RZ ;  /* 0x00000010faba0819 */ /* 0x000fca00000006ff */
[----:B------:R-:W-:-:S05]  /*8810*/  @P0 FMUL.FTZ R185, R186, R31 ;  /* 0x0000001fbab90220 */ /* 0x000fca0000410000 */
[----:B------:R-:W-:Y:S01]  /*8820*/  F2FP.BF16.F32.PACK_AB R31, R185, R184 ;  /* 0x000000b8b91f723e */ /* 0x000fe200000010ff */
[----:B------:R-:W-:Y:S06]  /*8830*/  BRA `(.L_x_931) ;  /* 0x0000000800047947 */ /* 0x000fec0003800000 */
.L_x_930:
[--C-:B------:R-:W-:Y:S01]  /*8840*/  FFMA.FTZ R176, R0, UR4, R181.reuse ;  /* 0x0000000400b07c23 */ /* 0x100fe200080100b5 */
[----:B-----5:R-:W-:Y:S01]  /*8850*/  LOP3.LUT P0, RZ, R188, 0xff, RZ, 0xc0, !PT ;  /* 0x000000ffbcff7812 */ /* 0x020fe2000780c0ff */
[----:B------:R-:W-:Y:S01]  /*8860*/  FFMA.FTZ R178, R200, UR4, R181 ;  /* 0x00000004c8b27c23 */ /* 0x000fe200080100b5 */
[C---:B------:R-:W-:Y:S01]  /*8870*/  PRMT R177, R160.reuse, 0x7632, R177 ;  /* 0x00007632a0b17816 */ /* 0x040fe200000000b1 */
[----:B------:R-:W-:Y:S01]  /*8880*/  FADD.FTZ R176, R205, -R176 ;  /* 0x800000b0cdb07221 */ /* 0x000fe20000010000 */
[----:B------:R-:W-:Y:S01]  /*8890*/  SHF.L.U32 R185, R160, 0x10, RZ ;  /* 0x00000010a0b97819 */ /* 0x000fe200000006ff */
[----:B------:R-:W-:Y:S01]  /*88a0*/  FADD.FTZ R178, R231, -R178 ;  /* 0x800000b2e7b27221 */ /* 0x000fe20000010000 */
[----:B------:R-:W-:Y:S01]  /*88b0*/  SHF.L.U32 R177, R177, 0x10, RZ ;  /* 0x00000010b1b17819 */ /* 0x000fe200000006ff */
[----:B------:R-:W-:Y:S01]  /*88c0*/  HFMA2 R187, -RZ, RZ, 0, 0 ;  /* 0x00000000ffbb7431 */ /* 0x000fe200000001ff */
[----:B------:R-:W-:Y:S01]  /*88d0*/  LOP3.LUT P5, RZ, R188, 0xff00, RZ, 0xc0, !PT ;  /* 0x0000ff00bcff7812 */ /* 0x000fe200078ac0ff */
[----:B------:R-:W-:Y:S01]  /*88e0*/  FFMA.FTZ R185, R176, UR24, R185 ;  /* 0x00000018b0b97c23 */ /* 0x000fe200080100b9 */
[----:B------:R-:W-:Y:S01]  /*88f0*/  MOV R183, RZ ;  /* 0x000000ff00b77202 */ /* 0x000fe20000000f00 */
[----:B------:R-:W-:Y:S01]  /*8900*/  FFMA.FTZ R176, R178, UR24, R177 ;  /* 0x00000018b2b07c23 */ /* 0x000fe200080100b1 */
[----:B------:R-:W-:Y:S01]  /*8910*/  MOV R184, RZ ;  /* 0x000000ff00b87202 */ /* 0x000fe20000000f00 */
[----:B------:R-:W-:Y:S01]  /*8920*/  FMUL.FTZ R177, R185, UR14 ;  /* 0x0000000eb9b17c20 */ /* 0x000fe20008410000 */
[----:B------:R-:W-:Y:S01]  /*8930*/  @P0 SHF.L.U32 R178, R28, 0x10, RZ ;  /* 0x000000101cb20819 */ /* 0x000fe200000006ff */
[----:B------:R-:W-:Y:S01]  /*8940*/  HFMA2 R252, -RZ, RZ, 0, 0 ;  /* 0x00000000fffc7431 */ /* 0x000fe200000001ff */
[----:B------:R-:W-:Y:S01]  /*8950*/  @P0 SHF.L.U32 R180, R36, 0x10, RZ ;  /* 0x0000001024b40819 */ /* 0x000fe200000006ff */
[----:B------:R-:W-:-:S04]  /*8960*/  FMUL.FTZ R177, R177, UR25 ;  /* 0x00000019b1b17c20 */ /* 0x000fc80008410000 */
[-C--:B------:R-:W-:Y:S01]  /*8970*/  @P0 FMUL.FTZ R187, R178, R177.reuse ;  /* 0x000000b1b2bb0220 */ /* 0x080fe20000410000 */
[----:B------:R-:W-:Y:S01]  /*8980*/  @P0 FMUL.FTZ R183, R180, R177 ;  /* 0x000000b1b4b70220 */ /* 0x000fe20000410000 */
[----:B------:R-:W-:Y:S01]  /*8990*/  @P5 PRMT R177, R28, 0x7632, R177 ;  /* 0x000076321cb15816 */ /* 0x000fe200000000b1 */
[----:B------:R-:W-:Y:S01]  /*89a0*/  FMUL.FTZ R28, R176, UR14 ;  /* 0x0000000eb01c7c20 */ /* 0x000fe20008410000 */
[----:B------:R-:W-:Y:S01]  /*89b0*/  HFMA2 R180, -RZ, RZ, 0, 0 ;  /* 0x00000000ffb47431 */ /* 0x000fe200000001ff */
[----:B------:R-:W-:Y:S01]  /*89c0*/  LOP3.LUT P0, RZ, R188, 0xff0000, RZ, 0xc0, !PT ;  /* 0x00ff0000bcff7812 */ /* 0x000fe2000780c0ff */
[----:B------:R-:W-:Y:S01]  /*89d0*/  FADD.FTZ R182, R128, R187 ;  /* 0x000000bb80b67221 */ /* 0x000fe20000010000 */
[----:B------:R-:W-:Y:S01]  /*89e0*/  @P5 SHF.L.U32 R177, R177, 0x10, RZ ;  /* 0x00000010b1b15819 */ /* 0x000fe200000006ff */
[----:B------:R-:W-:Y:S01]  /*89f0*/  FMUL.FTZ R178, R28, UR25 ;  /* 0x000000191cb27c20 */ /* 0x000fe20008410000 */
[----:B------:R-:W-:Y:S02]  /*8a00*/  SHF.L.U32 R28, R161, 0x10, RZ ;  /* 0x00000010a11c7819 */ /* 0x000fe400000006ff */
[----:B------:R-:W-:Y:S01]  /*8a10*/  @P5 SHF.L.U32 R179, R246, 0x10, RZ ;  /* 0x00000010f6b35819 */ /* 0x000fe200000006ff */
[----:B------:R-:W-:Y:S01]  /*8a20*/  @P5 FMUL.FTZ R180, R177, R178 ;  /* 0x000000b2b1b45220 */ /* 0x000fe20000410000 */
[----:B------:R-:W-:Y:S01]  /*8a30*/  FFMA.FTZ R177, R16, UR4, R181 ;  /* 0x0000000410b17c23 */ /* 0x000fe200080100b5 */
[----:B------:R-:W-:-:S02]  /*8a40*/  F2FP.BF16.F32.PACK_AB R176, R176, R185 ;  /* 0x000000b9b0b0723e */ /* 0x000fc400000010ff */
[----:B------:R-:W-:Y:S01]  /*8a50*/  FADD.FTZ R180, R129, R180 ;  /* 0x000000b481b47221 */ /* 0x000fe20000010000 */
[----:B------:R-:W-:Y:S01]  /*8a60*/  FADD.FTZ R177, R214, -R177 ;  /* 0x800000b1d6b17221 */ /* 0x000fe20000010000 */
[----:B------:R-:W-:Y:S02]  /*8a70*/  @P0 SHF.L.U32 R247, R29, 0x10, RZ ;  /* 0x000000101df70819 */ /* 0x000fe400000006ff */
[----:B------:R-:W-:Y:S01]  /*8a80*/  @P0 SHF.L.U32 R251, R37, 0x10, RZ ;  /* 0x0000001025fb0819 */ /* 0x000fe200000006ff */
[----:B------:R-:W-:Y:S01]  /*8a90*/  FFMA.FTZ R177, R177, UR24, R28 ;  /* 0x00000018b1b17c23 */ /* 0x000fe2000801001c */
[----:B------:R-:W-:Y:S01]  /*8aa0*/  MOV R28, RZ ;  /* 0x000000ff001c7202 */ /* 0x000fe20000000f00 */
[----:B------:R-:W-:Y:S01]  /*8ab0*/  @P5 FMUL.FTZ R28, R179, R178 ;  /* 0x000000b2b31c5220 */ /* 0x000fe20000410000 */
[----:B------:R-:W-:Y:S02]  /*8ac0*/  HFMA2 R179, -RZ, RZ, 0, 0 ;  /* 0x00000000ffb37431 */ /* 0x000fe400000001ff */
[----:B------:R-:W-:Y:S01]  /*8ad0*/  FMUL.FTZ R178, R177, UR14 ;  /* 0x0000000eb1b27c20 */ /* 0x000fe20008410000 */
[----:B------:R-:W-:-:S02]  /*8ae0*/  PRMT R29, R161, 0x7632, R29 ;  /* 0x00007632a11d7816 */ /* 0x000fc4000000001d */
[----:B------:R-:W-:Y:S01]  /*8af0*/  F2FP.BF16.F32.PACK_AB R28, R28, R183 ;  /* 0x000000b71c1c723e */ /* 0x000fe200000010ff */
[----:B------:R-:W-:-:S04]  /*8b00*/  FMUL.FTZ R178, R178, UR25 ;  /* 0x00000019b2b27c20 */ /* 0x000fc80008410000 */
[-C--:B------:R-:W-:Y:S01]  /*8b10*/  @P0 FMUL.FTZ R179, R247, R178.reuse ;  /* 0x000000b2f7b30220 */ /* 0x080fe20000410000 */
[----:B------:R-:W-:Y:S01]  /*8b20*/  @P0 FMUL.FTZ R184, R251, R178 ;  /* 0x000000b2fbb80220 */ /* 0x000fe20000410000 */
[----:B------:R-:W-:Y:S01]  /*8b30*/  LOP3.LUT P0, RZ, R188, 0xff000000, RZ, 0xc0, !PT ;  /* 0xff000000bcff7812 */ /* 0x000fe2000780c0ff */
[----:B------:R-:W-:Y:S01]  /*8b40*/  FFMA.FTZ R247, R198, UR4, R181 ;  /* 0x00000004c6f77c23 */ /* 0x000fe200080100b5 */
[----:B------:R-:W-:Y:S01]  /*8b50*/  SHF.L.U32 R251, R29, 0x10, RZ ;  /* 0x000000101dfb7819 */ /* 0x000fe200000006ff */
[----:B------:R-:W-:Y:S01]  /*8b60*/  FADD.FTZ R130, R130, R179 ;  /* 0x000000b382827221 */ /* 0x000fe20000010000 */
[----:B------:R-:W-:Y:S02]  /*8b70*/  HFMA2 R179, -RZ, RZ, 0, 0 ;  /* 0x00000000ffb37431 */ /* 0x000fe400000001ff */
[----:B------:R-:W-:-:S04]  /*8b80*/  FADD.FTZ R186, R230, -R247 ;  /* 0x800000f7e6ba7221 */ /* 0x000fc80000010000 */
[----:B------:R-:W-:-:S03]  /*8b90*/  FFMA.FTZ R186, R186, UR24, R251 ;  /* 0x00000018baba7c23 */ /* 0x000fc600080100fb */
[----:B------:R-:W-:Y:S01]  /*8ba0*/  @P0 PRMT R29, R29, 0x7632, R29 ;  /* 0x000076321d1d0816 */ /* 0x000fe2000000001d */
[----:B------:R-:W-:Y:S01]  /*8bb0*/  FMUL.FTZ R178, R186, UR14 ;  /* 0x0000000ebab27c20 */ /* 0x000fe20008410000 */
[----:B------:R-:W-:Y:S02]  /*8bc0*/  @P0 SHF.L.U32 R187, R248, 0x10, RZ ;  /* 0x00000010f8bb0819 */ /* 0x000fe400000006ff */
[----:B------:R-:W-:Y:S01]  /*8bd0*/  @P0 SHF.L.U32 R29, R29, 0x10, RZ ;  /* 0x000000101d1d0819 */ /* 0x000fe200000006ff */
[----:B------:R-:W-:Y:S01]  /*8be0*/  FMUL.FTZ R178, R178, UR25 ;  /* 0x00000019b2b27c20 */ /* 0x000fe20008410000 */
[----:B------:R-:W-:-:S03]  /*8bf0*/  F2FP.BF16.F32.PACK_AB R177, R186, R177 ;  /* 0x000000b1bab1723e */ /* 0x000fc600000010ff */
[-C--:B------:R-:W-:Y:S01]  /*8c00*/  @P0 FMUL.FTZ R252, R29, R178.reuse ;  /* 0x000000b21dfc0220 */ /* 0x080fe20000410000 */
        /* <DEDUP_REMOVED lines=8> */
[----:B------:R-:W-:-:S04]  /*8c90*/  FFMA.FTZ R178, R178, UR24, R187 ;  /* 0x00000018b2b27c23 */ /* 0x000fc800080100bb */
[----:B------:R-:W-:Y:S01]  /*8ca0*/  FMUL.FTZ R128, R178, UR14 ;  /* 0x0000000eb2807c20 */ /* 0x000fe20008410000 */
[----:B------:R-:W-:-:S03]  /*8cb0*/  @P0 SHF.L.U32 R252, R38, 0x10, RZ ;  /* 0x0000001026fc0819 */ /* 0x000fc600000006ff */
[----:B------:R-:W-:Y:S01]  /*8cc0*/  FMUL.FTZ R129, R128, UR25 ;  /* 0x0000001980817c20 */ /* 0x000fe20008410000 */
[----:B------:R-:W-:Y:S02]  /*8cd0*/  @P0 SHF.L.U32 R128, R30, 0x10, RZ ;  /* 0x000000101e800819 */ /* 0x000fe400000006ff */
[----:B------:R-:W-:-:S03]  /*8ce0*/  PRMT R30, R162, 0x7632, R30 ;  /* 0x00007632a21e7816 */ /* 0x000fc6000000001e */
[-C--:B------:R-:W-:Y:S01]  /*8cf0*/  @P0 FMUL.FTZ R179, R128, R129.reuse ;  /* 0x0000008180b30220 */ /* 0x080fe20000410000 */
[----:B------:R-:W-:Y:S01]  /*8d00*/  MOV R128, RZ ;  /* 0x000000ff00807202 */ /* 0x000fe20000000f00 */
[----:B------:R-:W-:Y:S01]  /*8d10*/  @P0 FMUL.FTZ R128, R252, R129 ;  /* 0x00000081fc800220 */ /* 0x000fe20000410000 */
[----:B------:R-:W-:Y:S01]  /*8d20*/  LOP3.LUT P0, RZ, R189, 0xff00, RZ, 0xc0, !PT ;  /* 0x0000ff00bdff7812 */ /* 0x000fe2000780c0ff */
[----:B------:R-:W-:Y:S01]  /*8d30*/  FFMA.FTZ R252, R197, UR4, R181 ;  /* 0x00000004c5fc7c23 */ /* 0x000fe200080100b5 */
[----:B------:R-:W-:Y:S01]  /*8d40*/  SHF.L.U32 R187, R30, 0x10, RZ ;  /* 0x000000101ebb7819 */ /* 0x000fe200000006ff */
[----:B------:R-:W-:Y:S02]  /*8d50*/  FADD.FTZ R132, R132, R179 ;  /* 0x000000b384847221 */ /* 0x000fe40000010000 */
[----:B------:R-:W-:-:S04]  /*8d60*/  FADD.FTZ R129, R229, -R252 ;  /* 0x800000fce5817221 */ /* 0x000fc80000010000 */
[----:B------:R-:W-:Y:S01]  /*8d70*/  FFMA.FTZ R129, R129, UR24, R187 ;  /* 0x0000001881817c23 */ /* 0x000fe200080100bb */
[----:B------:R-:W-:-:S03]  /*8d80*/  HFMA2 R187, -RZ, RZ, 0, 0 ;  /* 0x00000000ffbb7431 */ /* 0x000fc600000001ff */
[----:B------:R-:W-:Y:S01]  /*8d90*/  @P0 PRMT R30, R30, 0x7632, R30 ;  /* 0x000076321e1e0816 */ /* 0x000fe2000000001e */
[C---:B------:R-:W-:Y:S01]  /*8da0*/  FMUL.FTZ R179, R129.reuse, UR14 ;  /* 0x0000000e81b37c20 */ /* 0x040fe20008410000 */
[----:B------:R-:W-:Y:S02]  /*8db0*/  F2FP.BF16.F32.PACK_AB R178, R129, R178 ;  /* 0x000000b281b2723e */ /* 0x000fe400000010ff */
[----:B------:R-:W-:Y:S01]  /*8dc0*/  @P0 SHF.L.U32 R252, R30, 0x10, RZ ;  /* 0x000000101efc0819 */ /* 0x000fe200000006ff */
[----:B------:R-:W-:Y:S01]  /*8dd0*/  FMUL.FTZ R179, R179, UR25 ;  /* 0x00000019b3b37c20 */ /* 0x000fe20008410000 */
[----:B------:R-:W-:-:S03]  /*8de0*/  HFMA2 R30, -RZ, RZ, 0, 0 ;  /* 0x00000000ff1e7431 */ /* 0x000fc600000001ff */
[----:B------:R-:W-:Y:S01]  /*8df0*/  @P0 FMUL.FTZ R30, R252, R179 ;  /* 0x000000b3fc1e0220 */ /* 0x000fe20000410000 */
[----:B------:R-:W-:-:S03]  /*8e00*/  @P0 SHF.L.U32 R252, R249, 0x10, RZ ;  /* 0x00000010f9fc0819 */ /* 0x000fc600000006ff */
[----:B------:R-:W-:Y:S01]  /*8e10*/  FADD.FTZ R133, R133, R30 ;  /* 0x0000001e85857221 */ /* 0x000fe20000010000 */
[----:B------:R-:W-:Y:S01]  /*8e20*/  MOV R30, RZ ;  /* 0x000000ff001e7202 */ /* 0x000fe20000000f00 */
[----:B------:R-:W-:Y:S01]  /*8e30*/  @P0 FMUL.FTZ R30, R252, R179 ;  /* 0x000000b3fc1e0220 */ /* 0x000fe20000410000 */
[----:B------:R-:W-:Y:S01]  /*8e40*/  FFMA.FTZ R179, R190, UR4, R181 ;  /* 0x00000004beb37c23 */ /* 0x000fe200080100b5 */
[----:B------:R-:W-:Y:S02]  /*8e50*/  LOP3.LUT P0, RZ, R189, 0xff0000, RZ, 0xc0, !PT ;  /* 0x00ff0000bdff7812 */ /* 0x000fe4000780c0ff */
[----:B------:R-:W-:Y:S01]  /*8e60*/  SHF.L.U32 R252, R163, 0x10, RZ ;  /* 0x00000010a3fc7819 */ /* 0x000fe200000006ff */
[----:B------:R-:W-:Y:S01]  /*8e70*/  FADD.FTZ R179, R206, -R179 ;  /* 0x800000b3ceb37221 */ /* 0x000fe20000010000 */
[----:B------:R-:W-:-:S03]  /*8e80*/  F2FP.BF16.F32.PACK_AB R30, R30, R128 ;  /* 0x000000801e1e723e */ /* 0x000fc600000010ff */
[----:B------:R-:W-:Y:S01]  /*8e90*/  FFMA.FTZ R179, R179, UR24, R252 ;  /* 0x00000018b3b37c23 */ /* 0x000fe200080100fc */
[----:B------:R-:W-:-:S03]  /*8ea0*/  HFMA2 R252, -RZ, RZ, 0, 0 ;  /* 0x00000000fffc7431 */ /* 0x000fc600000001ff */
[----:B------:R-:W-:Y:S02]  /*8eb0*/  FMUL.FTZ R247, R179, UR14 ;  /* 0x0000000eb3f77c20 */ /* 0x000fe40008410000 */
[----:B------:R-:W-:Y:S02]  /*8ec0*/  @P0 SHF.L.U32 R251, R31, 0x10, RZ ;  /* 0x000000101ffb0819 */ /* 0x000fe400000006ff */
[----:B------:R-:W-:-:S04]  /*8ed0*/  FMUL.FTZ R247, R247, UR25 ;  /* 0x00000019f7f77c20 */ /* 0x000fc80008410000 */
[----:B------:R-:W-:Y:S01]  /*8ee0*/  @P0 FMUL.FTZ R187, R251, R247 ;  /* 0x000000f7fbbb0220 */ /* 0x000fe20000410000 */
[----:B------:R-:W-:-:S03]  /*8ef0*/  @P0 SHF.L.U32 R251, R39, 0x10, RZ ;  /* 0x0000001027fb0819 */ /* 0x000fc600000006ff */
[----:B------:R-:W-:Y:S01]  /*8f00*/  FADD.FTZ R134, R134, R187 ;  /* 0x000000bb86867221 */ /* 0x000fe20000010000 */
[----:B------:R-:W-:Y:S01]  /*8f10*/  MOV R187, RZ ;  /* 0x000000ff00bb7202 */ /* 0x000fe20000000f00 */
[----:B------:R-:W-:Y:S01]  /*8f20*/  @P0 FMUL.FTZ R187, R251, R247 ;  /* 0x000000f7fbbb0220 */ /* 0x000fe20000410000 */
[----:B------:R-:W-:Y:S01]  /*8f30*/  ISETP.GE.U32.AND P0, PT, R188, RZ, PT ;  /* 0x000000ffbc00720c */ /* 0x000fe20003f06070 */
[----:B------:R-:W-:Y:S01]  /*8f40*/  FFMA.FTZ R247, R11, UR4, R181 ;  /* 0x000000040bf77c23 */ /* 0x000fe200080100b5 */
[----:B------:R-:W-:Y:S02]  /*8f50*/  PRMT R251, R163, 0x7632, R251 ;  /* 0x00007632a3fb7816 */ /* 0x000fe400000000fb */
[----:B------:R-:W-:Y:S01]  /*8f60*/  ISETP.GE.U32.AND.EX P0, PT, R189, 0x1000000, PT, P0 ;  /* 0x01000000bd00780c */ /* 0x000fe20003f06100 */
[----:B------:R-:W-:Y:S01]  /*8f70*/  FADD.FTZ R247, R222, -R247 ;  /* 0x800000f7def77221 */ /* 0x000fe20000010000 */
[----:B------:R-:W-:-:S05]  /*8f80*/  SHF.L.U32 R251, R251, 0x10, RZ ;  /* 0x00000010fbfb7819 */ /* 0x000fca00000006ff */
[----:B------:R-:W-:-:S04]  /*8f90*/  FFMA.FTZ R247, R247, UR24, R251 ;  /* 0x00000018f7f77c23 */ /* 0x000fc800080100fb */
[C---:B------:R-:W-:Y:S01]  /*8fa0*/  FMUL.FTZ R251, R247.reuse, UR14 ;  /* 0x0000000ef7fb7c20 */ /* 0x040fe20008410000 */
[----:B------:R-:W-:Y:S02]  /*8fb0*/  F2FP.BF16.F32.PACK_AB R179, R247, R179 ;  /* 0x000000b3f7b3723e */ /* 0x000fe400000010ff */
[----:B------:R-:W-:Y:S01]  /*8fc0*/  @P0 PRMT R31, R31, 0x7632, R31 ;  /* 0x000076321f1f0816 */ /* 0x000fe2000000001f */
[----:B------:R-:W-:-:S03]  /*8fd0*/  FMUL.FTZ R251, R251, UR25 ;  /* 0x00000019fbfb7c20 */ /* 0x000fc60008410000 */
[----:B------:R-:W-:-:S05]  /*8fe0*/  @P0 SHF.L.U32 R31, R31, 0x10, RZ ;  /* 0x000000101f1f0819 */ /* 0x000fca00000006ff */
[----:B------:R-:W-:Y:S01]  /*8ff0*/  @P0 FMUL.FTZ R252, R31, R251 ;  /* 0x000000fb1ffc0220 */ /* 0x000fe20000410000 */
[----:B------:R-:W-:-:S03]  /*9000*/  MOV R31, RZ ;  /* 0x000000ff001f7202 */ /* 0x000fc60000000f00 */
[----:B------:R-:W-:Y:S01]  /*9010*/  FADD.FTZ R135, R135, R252 ;  /* 0x000000fc87877221 */ /* 0x000fe20000010000 */
[----:B------:R-:W-:-:S05]  /*9020*/  @P0 SHF.L.U32 R252, R250, 0x10, RZ ;  /* 0x00000010fafc0819 */ /* 0x000fca00000006ff */
[----:B------:R-:W-:-:S05]  /*9030*/  @P0 FMUL.FTZ R31, R252, R251 ;  /* 0x000000fbfc1f0220 */ /* 0x000fca0000410000 */
[----:B------:R-:W-:-:S07]  /*9040*/  F2FP.BF16.F32.PACK_AB R31, R31, R187 ;  /* 0x000000bb1f1f723e */ /* 0x000fce00000010ff */
.L_x_931:
[----:B------:R-:W-:Y:S01]  /*9050*/  ISETP.NE.U32.AND P0, PT, RZ, UR20, PT ;  /* 0x00000014ff007c0c */ /* 0x000fe2000bf05070 */
[----:B------:R-:W0:Y:S03]  /*9060*/  LDC.64 R184, c[0x0][0x468] ;  /* 0x00011a00ffb87b82 */ /* 0x000e260000000a00 */
[----:B------:R-:W-:-:S13]  /*9070*/  ISETP.NE.AND.EX P0, PT, RZ, UR21, PT, P0 ;  /* 0x00000015ff007c0c */ /* 0x000fda000bf05300 */
[----:B------:R-:W1:Y:S02]  /*9080*/  @P0 LDC.64 R128, c[0x0][0x478] ;  /* 0x00011e00ff800b82 */ /* 0x000e640000000a00 */
[----:B-1----:R-:W-:-:S05]  /*9090*/  @P0 IMAD.WIDE.U32 R128, R8, 0x10, R128 ;  /* 0x0000001008800825 */ /* 0x002fca00078e0080 */
[----:B------:R0:W-:Y:S02]  /*90a0*/  @P0 STG.E.128 desc[UR12][R128.64], R176 ;  /* 0x000000b080000986 */ /* 0x0001e4000c101d0c */
[C---:B0-----:R-:W-:Y:S01]  /*90b0*/  IMAD.WIDE.U32 R128, R8.reuse, 0x10, R184 ;  /* 0x0000001008807825 */ /* 0x041fe200078e00b8 */
[----:B------:R-:W-:-:S04]  /*90c0*/  IADD3 R8, PT, PT, R8, 0x100, RZ ;  /* 0x0000010008087810 */ /* 0x000fc80007ffe0ff */
[----:B------:R0:W-:Y:S02]  /*90d0*/  STG.E.128 desc[UR12][R128.64], R28 ;  /* 0x0000001c80007986 */ /* 0x0001e4000c101d0c */
[----:B0-----:R-:W-:Y:S02]  /*90e0*/  MOV R128, R182 ;  /* 0x000000b600807202 */ /* 0x001fe40000000f00 */
[----:B------:R-:W-:-:S07]  /*90f0*/  MOV R129, R180 ;  /* 0x000000b400817202 */ /* 0x000fce0000000f00 */
.L_x_929:
[----:B------:R-:W-:Y:S05]  /*9100*/  BSYNC.RECONVERGENT B1 ;  /* 0x0000000000017941 */ /* 0x000fea0003800200 */
.L_x_928:
        /* <DEDUP_REMOVED lines=8> */
[--C-:B------:R-:W-:Y:S01]  /*9190*/  FFMA.FTZ R176, R13, UR4, R181.reuse ;  /* 0x000000040db07c23 */ /* 0x100fe200080100b5 */
[----:B------:R-:W-:Y:S01]  /*91a0*/  FFMA.FTZ R177, R196, UR4, R181 ;  /* 0x00000004c4b17c23 */ /* 0x000fe200080100b5 */
[C---:B-----5:R-:W-:Y:S01]  /*91b0*/  SHF.L.U32 R185, R164.reuse, 0x10, RZ ;  /* 0x00000010a4b97819 */ /* 0x060fe200000006ff */
[----:B------:R-:W-:Y:S02]  /*91c0*/  HFMA2 R187, -RZ, RZ, 0, 0 ;  /* 0x00000000ffbb7431 */ /* 0x000fe400000001ff */
[--C-:B------:R-:W-:Y:S01]  /*91d0*/  FADD.FTZ R178, R219, -R176.reuse ;  /* 0x800000b0dbb27221 */ /* 0x100fe20000010000 */
[----:B------:R-:W-:Y:S01]  /*91e0*/  PRMT R176, R164, 0x7632, R176 ;  /* 0x00007632a4b07816 */ /* 0x000fe200000000b0 */
[----:B------:R-:W-:Y:S01]  /*91f0*/  FADD.FTZ R177, R228, -R177 ;  /* 0x800000b1e4b17221 */ /* 0x000fe20000010000 */
[----:B------:R-:W-:Y:S01]  /*9200*/  LOP3.LUT P6, RZ, R26, 0xff, RZ, 0xc0, !PT ;  /* 0x000000ff1aff7812 */ /* 0x000fe200078cc0ff */
[----:B------:R-:W-:Y:S01]  /*9210*/  FFMA.FTZ R185, R178, UR24, R185 ;  /* 0x00000018b2b97c23 */ /* 0x000fe200080100b9 */
[----:B------:R-:W-:Y:S01]  /*9220*/  SHF.L.U32 R176, R176, 0x10, RZ ;  /* 0x00000010b0b07819 */ /* 0x000fe200000006ff */
[----:B------:R-:W-:Y:S01]  /*9230*/  HFMA2 R180, -RZ, RZ, 0, 0 ;  /* 0x00000000ffb47431 */ /* 0x000fe200000001ff */
[----:B------:R-:W-:Y:S01]  /*9240*/  LOP3.LUT P5, RZ, R26, 0xff00, RZ, 0xc0, !PT ;  /* 0x0000ff001aff7812 */ /* 0x000fe200078ac0ff */
[----:B------:R-:W-:Y:S01]  /*9250*/  HFMA2 R252, -RZ, RZ, 0, 0 ;  /* 0x00000000fffc7431 */ /* 0x000fe200000001ff */
[----:B------:R-:W-:Y:S01]  /*9260*/  MOV R183, RZ ;  /* 0x000000ff00b77202 */ /* 0x000fe20000000f00 */
[----:B------:R-:W-:Y:S01]  /*9270*/  FFMA.FTZ R176, R177, UR24, R176 ;  /* 0x00000018b1b07c23 */ /* 0x000fe200080100b0 */
[----:B------:R-:W-:Y:S01]  /*9280*/  FMUL.FTZ R177, R185, UR14 ;  /* 0x0000000eb9b17c20 */ /* 0x000fe20008410000 */
[----:B------:R-:W-:-:S03]  /*9290*/  MOV R184, RZ ;  /* 0x000000ff00b87202 */ /* 0x000fc60000000f00 */
[----:B------:R-:W-:Y:S01]  /*92a0*/  FMUL.FTZ R178, R177, UR25 ;  /* 0x00000019b1b27c20 */ /* 0x000fe20008410000 */
[----:B------:R-:W-:Y:S02]  /*92b0*/  @P6 SHF.L.U32 R177, R28, 0x10, RZ ;  /* 0x000000101cb16819 */ /* 0x000fe400000006ff */
[----:B------:R-:W-:-:S03]  /*92c0*/  @P6 SHF.L.U32 R179, R44, 0x10, RZ ;  /* 0x000000102cb36819 */ /* 0x000fc600000006ff */
[----:B------:R-:W-:Y:S01]  /*92d0*/  @P6 FMUL.FTZ R187, R178, R177 ;  /* 0x000000b1b2bb6220 */ /* 0x000fe20000410000 */
[----:B------:R-:W-:Y:S01]  /*92e0*/  @P5 PRMT R177, R28, 0x7632, R177 ;  /* 0x000076321cb15816 */ /* 0x000fe200000000b1 */
[----:B------:R-:W-:Y:S01]  /*92f0*/  FMUL.FTZ R28, R176, UR14 ;  /* 0x0000000eb01c7c20 */ /* 0x000fe20008410000 */
[----:B------:R-:W-:Y:S01]  /*9300*/  @P6 FMUL.FTZ R183, R179, R178 ;  /* 0x000000b2b3b76220 */ /* 0x000fe20000410000 */
[----:B------:R-:W-:Y:S02]  /*9310*/  LOP3.LUT P6, RZ, R26, 0xff0000, RZ, 0xc0, !PT ;  /* 0x00ff00001aff7812 */ /* 0x000fe400078cc0ff */
[----:B------:R-:W-:Y:S01]  /*9320*/  @P5 SHF.L.U32 R177, R177, 0x10, RZ ;  /* 0x00000010b1b15819 */ /* 0x000fe200000006ff */
[----:B------:R-:W-:Y:S01]  /*9330*/  FMUL.FTZ R178, R28, UR25 ;  /* 0x000000191cb27c20 */ /* 0x000fe20008410000 */
[----:B------:R-:W-:Y:S01]  /*9340*/  FFMA.FTZ R28, R15, UR4, R181 ;  /* 0x000000040f1c7c23 */ /* 0x000fe200080100b5 */
[----:B------:R-:W-:Y:S02]  /*9350*/  @P5 SHF.L.U32 R179, R242, 0x10, RZ ;  /* 0x00000010f2b35819 */ /* 0x000fe400000006ff */
[----:B------:R-:W-:Y:S01]  /*9360*/  @P5 FMUL.FTZ R180, R178, R177 ;  /* 0x000000b1b2b45220 */ /* 0x000fe20000410000 */
[----:B------:R-:W-:Y:S01]  /*9370*/  SHF.L.U32 R177, R165, 0x10, RZ ;  /* 0x00000010a5b17819 */ /* 0x000fe200000006ff */
[----:B------:R-:W-:Y:S01]  /*9380*/  FADD.FTZ R28, R213, -R28 ;  /* 0x8000001cd51c7221 */ /* 0x000fe20000010000 */
[----:B------:R-:W-:Y:S01]  /*9390*/  F2FP.BF16.F32.PACK_AB R176, R176, R185 ;  /* 0x000000b9b0b0723e */ /* 0x000fe200000010ff */
[----:B------:R-:W-:-:S02]  /*93a0*/  FADD.FTZ R180, R137, R180 ;  /* 0x000000b489b47221 */ /* 0x000fc40000010000 */
[----:B------:R-:W-:Y:S01]  /*93b0*/  FFMA.FTZ R177, R28, UR24, R177 ;  /* 0x000000181cb17c23 */ /* 0x000fe200080100b1 */
[----:B------:R-:W-:Y:S01]  /*93c0*/  MOV R28, RZ ;  /* 0x000000ff001c7202 */ /* 0x000fe20000000f00 */
[----:B------:R-:W-:Y:S01]  /*93d0*/  @P5 FMUL.FTZ R28, R179, R178 ;  /* 0x000000b2b31c5220 */ /* 0x000fe20000410000 */
[----:B------:R-:W-:Y:S02]  /*93e0*/  HFMA2 R179, -RZ, RZ, 0, 0 ;  /* 0x00000000ffb37431 */ /* 0x000fe400000001ff */
[----:B------:R-:W-:Y:S01]  /*93f0*/  FMUL.FTZ R178, R177, UR14 ;  /* 0x0000000eb1b27c20 */ /* 0x000fe20008410000 */
[----:B------:R-:W-:Y:S02]  /*9400*/  @P6 SHF.L.U32 R182, R45, 0x10, RZ ;  /* 0x000000102db66819 */ /* 0x000fe400000006ff */
[----:B------:R-:W-:Y:S01]  /*9410*/  LOP3.LUT P5, RZ, R26, 0xff000000, RZ, 0xc0, !PT ;  /* 0xff0000001aff7812 */ /* 0x000fe200078ac0ff */
[----:B------:R-:W-:Y:S01]  /*9420*/  FMUL.FTZ R247, R178, UR25 ;  /* 0x00000019b2f77c20 */ /* 0x000fe20008410000 */
[----:B------:R-:W-:-:S02]  /*9430*/  @P6 SHF.L.U32 R178, R29, 0x10, RZ ;  /* 0x000000101db26819 */ /* 0x000fc400000006ff */
[----:B------:R-:W-:Y:S01]  /*9440*/  PRMT R29, R165, 0x7632, R29 ;  /* 0x00007632a51d7816 */ /* 0x000fe2000000001d */
[----:B------:R-:W-:Y:S01]  /*9450*/  @P6 FMUL.FTZ R184, R182, R247 ;  /* 0x000000f7b6b86220 */ /* 0x000fe20000410000 */
[----:B------:R-:W-:Y:S01]  /*9460*/  FADD.FTZ R182, R136, R187 ;  /* 0x000000bb88b67221 */ /* 0x000fe20000010000 */
[----:B------:R-:W-:Y:S01]  /*9470*/  @P6 FMUL.FTZ R179, R247, R178 ;  /* 0x000000b2f7b36220 */ /* 0x000fe20000410000 */
[--C-:B------:R-:W-:Y:S01]  /*9480*/  FFMA.FTZ R178, R195, UR4, R181.reuse ;  /* 0x00000004c3b27c23 */ /* 0x100fe200080100b5 */
[----:B------:R-:W-:Y:S01]  /*9490*/  SHF.L.U32 R186, R29, 0x10, RZ ;  /* 0x000000101dba7819 */ /* 0x000fe200000006ff */
[----:B------:R-:W-:Y:S01]  /*94a0*/  FFMA.FTZ R136, R18, UR4, R181 ;  /* 0x0000000412887c23 */ /* 0x000fe200080100b5 */
[----:B------:R-:W-:Y:S01]  /*94b0*/  FADD.FTZ R138, R138, R179 ;  /* 0x000000b38a8a7221 */ /* 0x000fe20000010000 */
[----:B------:R-:W-:Y:S01]  /*94c0*/  FADD.FTZ R247, R227, -R178 ;  /* 0x800000b2e3f77221 */ /* 0x000fe20000010000 */
[----:B------:R-:W-:Y:S01]  /*94d0*/  @P5 PRMT R29, R29, 0x7632, R29 ;  /* 0x000076321d1d5816 */ /* 0x000fe2000000001d */
[----:B------:R-:W-:Y:S01]  /*94e0*/  HFMA2 R179, -RZ, RZ, 0, 0 ;  /* 0x00000000ffb37431 */ /* 0x000fe200000001ff */
[----:B------:R-:W-:Y:S01]  /*94f0*/  @P5 SHF.L.U32 R187, R243, 0x10, RZ ;  /* 0x00000010f3bb5819 */ /* 0x000fe200000006ff */
[----:B------:R-:W-:Y:S01]  /*9500*/  FFMA.FTZ R186, R247, UR24, R186 ;  /* 0x00000018f7ba7c23 */ /* 0x000fe200080100ba */
[----:B------:R-:W-:-:S02]  /*9510*/  @P5 SHF.L.U32 R29, R29, 0x10, RZ ;  /* 0x000000101d1d5819 */ /* 0x000fc400000006ff */
[----:B------:R-:W-:Y:S01]  /*9520*/  F2FP.BF16.F32.PACK_AB R28, R28, R183 ;  /* 0x000000b71c1c723e */ /* 0x000fe200000010ff */
[C---:B------:R-:W-:Y:S01]  /*9530*/  FMUL.FTZ R178, R186.reuse, UR14 ;  /* 0x0000000ebab27c20 */ /* 0x040fe20008410000 */
[----:B------:R-:W-:-:S03]  /*9540*/  F2FP.BF16.F32.PACK_AB R177, R186, R177 ;  /* 0x000000b1bab1723e */ /* 0x000fc600000010ff */
[----:B------:R-:W-:-:S04]  /*9550*/  FMUL.FTZ R178, R178, UR25 ;  /* 0x00000019b2b27c20 */ /* 0x000fc80008410000 */
[----:B------:R-:W-:Y:S01]  /*9560*/  @P5 FMUL.FTZ R252, R178, R29 ;  /* 0x0000001db2fc5220 */ /* 0x000fe20000410000 */
[----:B------:R-:W-:Y:S01]  /*9570*/  MOV R29, RZ ;  /* 0x000000ff001d7202 */ /* 0x000fe20000000f00 */
[----:B------:R-:W-:Y:S01]  /*9580*/  @P5 FMUL.FTZ R29, R187, R178 ;  /* 0x000000b2bb1d5220 */ /* 0x000fe20000410000 */
[----:B------:R-:W-:Y:S01]  /*9590*/  SHF.L.U32 R178, R166, 0x10, RZ ;  /* 0x00000010a6b27819 */ /* 0x000fe200000006ff */
[----:B------:R-:W-:Y:S01]  /*95a0*/  FADD.FTZ R187, R209, -R136 ;  /* 0x80000088d1bb7221 */ /* 0x000fe20000010000 */
[----:B------:R-:W-:Y:S01]  /*95b0*/  LOP3.LUT P5, RZ, R27, 0xff, RZ, 0xc0, !PT ;  /* 0x000000ff1bff7812 */ /* 0x000fe200078ac0ff */
[----:B------:R-:W-:Y:S01]  /*95c0*/  FADD.FTZ R139, R139, R252 ;  /* 0x000000fc8b8b7221 */ /* 0x000fe20000010000 */
[----:B------:R-:W-:Y:S01]  /*95d0*/  F2FP.BF16.F32.PACK_AB R29, R29, R184 ;  /* 0x000000b81d1d723e */ /* 0x000fe200000010ff */
[----:B------:R-:W-:Y:S01]  /*95e0*/  FFMA.FTZ R178, R187, UR24, R178 ;  /* 0x00000018bbb27c23 */ /* 0x000fe200080100b2 */
[----:B------:R-:W-:-:S03]  /*95f0*/  FFMA.FTZ R187, R194, UR4, R181 ;  /* 0x00000004c2bb7c23 */ /* 0x000fc600080100b5 */
[----:B------:R-:W-:-:S04]  /*9600*/  FMUL.FTZ R136, R178, UR14 ;  /* 0x0000000eb2887c20 */ /* 0x000fc80008410000 */
[----:B------:R-:W-:Y:S02]  /*9610*/  FMUL.FTZ R137, R136, UR25 ;  /* 0x0000001988897c20 */ /* 0x000fe40008410000 */
[----:B------:R-:W-:Y:S02]  /*9620*/  @P5 SHF.L.U32 R136, R30, 0x10, RZ ;  /* 0x000000101e885819 */ /* 0x000fe400000006ff */
[----:B------:R-:W-:Y:S02]  /*9630*/  @P5 SHF.L.U32 R252, R46, 0x10, RZ ;  /* 0x000000102efc5819 */ /* 0x000fe400000006ff */
[----:B------:R-:W-:Y:S01]  /*9640*/  PRMT R30, R166, 0x7632, R30 ;  /* 0x00007632a61e7816 */ /* 0x000fe2000000001e */
[----:B------:R-:W-:Y:S01]  /*9650*/  @P5 FMUL.FTZ R179, R137, R136 ;  /* 0x0000008889b35220 */ /* 0x000fe20000410000 */
[----:B------:R-:W-:Y:S01]  /*9660*/  MOV R136, RZ ;  /* 0x000000ff00887202 */ /* 0x000fe20000000f00 */
[----:B------:R-:W-:Y:S01]  /*9670*/  @P5 FMUL.FTZ R136, R252, R137 ;  /* 0x00000089fc885220 */ /* 0x000fe20000410000 */
[----:B------:R-:W-:Y:S01]  /*9680*/  LOP3.LUT P5, RZ, R27, 0xff00, RZ, 0xc0, !PT ;  /* 0x0000ff001bff7812 */ /* 0x000fe200078ac0ff */
[----:B------:R-:W-:Y:S01]  /*9690*/  FADD.FTZ R252, R226, -R187 ;  /* 0x800000bbe2fc7221 */ /* 0x000fe20000010000 */
[----:B------:R-:W-:Y:S01]  /*96a0*/  SHF.L.U32 R137, R30, 0x10, RZ ;  /* 0x000000101e897819 */ /* 0x000fe200000006ff */
[----:B------:R-:W-:Y:S01]  /*96b0*/  FADD.FTZ R140, R140, R179 ;  /* 0x000000b38c8c7221 */ /* 0x000fe20000010000 */
[----:B------:R-:W-:-:S03]  /*96c0*/  HFMA2 R187, -RZ, RZ, 0, 0 ;  /* 0x00000000ffbb7431 */ /* 0x000fc600000001ff */
[----:B------:R-:W-:-:S04]  /*96d0*/  FFMA.FTZ R137, R252, UR24, R137 ;  /* 0x00000018fc897c23 */ /* 0x000fc80008010089 */
[C---:B------:R-:W-:Y:S01]  /*96e0*/  FMUL.FTZ R179, R137.reuse, UR14 ;  /* 0x0000000e89b37c20 */ /* 0x040fe20008410000 */
[----:B------:R-:W-:Y:S02]  /*96f0*/  F2FP.BF16.F32.PACK_AB R178, R137, R178 ;  /* 0x000000b289b2723e */ /* 0x000fe400000010ff */
[----:B------:R-:W-:Y:S01]  /*9700*/  @P5 PRMT R30, R30, 0x7632, R30 ;  /* 0x000076321e1e5816 */ /* 0x000fe2000000001e */
[----:B------:R-:W-:-:S03]  /*9710*/  FMUL.FTZ R179, R179, UR25 ;  /* 0x00000019b3b37c20 */ /* 0x000fc60008410000 */
        /* <DEDUP_REMOVED lines=8> */
[----:B------:R-:W-:-:S03]  /*97a0*/  LOP3.LUT P5, RZ, R27, 0xff0000, RZ, 0xc0, !PT ;  /* 0x00ff00001bff7812 */ /* 0x000fc600078ac0ff */
[----:B------:R-:W-:Y:S01]  /*97b0*/  FADD.FTZ R252, R204, -R179 ;  /* 0x800000b3ccfc7221 */ /* 0x000fe20000010000 */
[----:B------:R-:W-:Y:S02]  /*97c0*/  SHF.L.U32 R179, R167, 0x10, RZ ;  /* 0x00000010a7b37819 */ /* 0x000fe400000006ff */
[----:B------:R-:W-:-:S03]  /*97d0*/  F2FP.BF16.F32.PACK_AB R30, R30, R136 ;  /* 0x000000881e1e723e */ /* 0x000fc600000010ff */
[----:B------:R-:W-:Y:S01]  /*97e0*/  FFMA.FTZ R179, R252, UR24, R179 ;  /* 0x00000018fcb37c23 */ /* 0x000fe200080100b3 */
[----:B------:R-:W-:-:S03]  /*97f0*/  HFMA2 R252, -RZ, RZ, 0, 0 ;  /* 0x00000000fffc7431 */ /* 0x000fc600000001ff */
[----:B------:R-:W-:Y:S01]  /*9800*/  FMUL.FTZ R247, R179, UR14 ;  /* 0x0000000eb3f77c20 */ /* 0x000fe20008410000 */
[----:B------:R-:W-:-:S03]  /*9810*/  @P5 SHF.L.U32 R251, R31, 0x10, RZ ;  /* 0x000000101ffb5819 */ /* 0x000fc600000006ff */
        /* <DEDUP_REMOVED lines=23> */
[----:B------:R-:W-:Y:S01]  /*9990*/  F2FP.BF16.F32.PACK_AB R31, R31, R187 ;  /* 0x000000bb1f1f723e */ /* 0x000fe200000010ff */
[----:B------:R-:W-:Y:S06]  /*99a0*/  BRA `(.L_x_935) ;  /* 0x0000000400f07947 */ /* 0x000fec0003800000 */
.L_x_934:
[----:B------:R-:W-:Y:S01]  /*99b0*/  FFMA.FTZ R180, R13, UR4, R181 ;  /* 0x000000040db47c23 */ /* 0x000fe200080100b5 */
[----:B-----5:R-:W-:Y:S01]  /*99c0*/  LOP3.LUT P5, RZ, R26, 0xff, RZ, 0xc0, !PT ;  /* 0x000000ff1aff7812 */ /* 0x020fe200078ac0ff */
[----:B------:R-:W-:Y:S01]  /*99d0*/  HFMA2 R185, -RZ, RZ, 0, 0 ;  /* 0x00000000ffb97431 */ /* 0x000fe200000001ff */
[----:B------:R-:W-:Y:S01]  /*99e0*/  SHF.L.U32 R183, R164, 0x10, RZ ;  /* 0x00000010a4b77819 */ /* 0x000fe200000006ff */
[----:B------:R-:W-:-:S04]  /*99f0*/  FADD.FTZ R180, R219, -R180 ;  /* 0x800000b4dbb47221 */ /* 0x000fc80000010000 */
[----:B------:R-:W-:Y:S01]  /*9a00*/  FFMA.FTZ R180, R180, UR24, R183 ;  /* 0x00000018b4b47c23 */ /* 0x000fe200080100b7 */
[----:B------:R-:W-:-:S03]  /*9a10*/  MOV R183, RZ ;  /* 0x000000ff00b77202 */ /* 0x000fc60000000f00 */
[----:B------:R-:W-:Y:S02]  /*9a20*/  FMUL.FTZ R180, R180, UR14 ;  /* 0x0000000eb4b47c20 */ /* 0x000fe40008410000 */
[----:B------:R-:W-:Y:S02]  /*9a30*/  @P5 SHF.L.U32 R187, R28, 0x10, RZ ;  /* 0x000000101cbb5819 */ /* 0x000fe400000006ff */
[----:B------:R-:W-:Y:S01]  /*9a40*/  @P5 SHF.L.U32 R247, R44, 0x10, RZ ;  /* 0x000000102cf75819 */ /* 0x000fe200000006ff */
[----:B------:R-:W-:Y:S01]  /*9a50*/  FMUL.FTZ R180, R180, UR25 ;  /* 0x00000019b4b47c20 */ /* 0x000fe20008410000 */
[----:B------:R-:W-:-:S03]  /*9a60*/  PRMT R28, R164, 0x7632, R28 ;  /* 0x00007632a41c7816 */ /* 0x000fc6000000001c */
[-C--:B------:R-:W-:Y:S01]  /*9a70*/  @P5 FMUL.FTZ R185, R187, R180.reuse ;  /* 0x000000b4bbb95220 */ /* 0x080fe20000410000 */
[----:B------:R-:W-:Y:S01]  /*9a80*/  @P5 FMUL.FTZ R183, R247, R180 ;  /* 0x000000b4f7b75220 */ /* 0x000fe20000410000 */
[----:B------:R-:W-:Y:S01]  /*9a90*/  LOP3.LUT P5, RZ, R26, 0xff00, RZ, 0xc0, !PT ;  /* 0x0000ff001aff7812 */ /* 0x000fe200078ac0ff */
[----:B------:R-:W-:Y:S01]  /*9aa0*/  FFMA.FTZ R187, R196, UR4, R181 ;  /* 0x00000004c4bb7c23 */ /* 0x000fe200080100b5 */
[----:B------:R-:W-:-:S03]  /*9ab0*/  SHF.L.U32 R180, R28, 0x10, RZ ;  /* 0x000000101cb47819 */ /* 0x000fc600000006ff */
[----:B------:R-:W-:-:S04]  /*9ac0*/  FADD.FTZ R187, R228, -R187 ;  /* 0x800000bbe4bb7221 */ /* 0x000fc80000010000 */
[----:B------:R-:W-:-:S04]  /*9ad0*/  FFMA.FTZ R180, R187, UR24, R180 ;  /* 0x00000018bbb47c23 */ /* 0x000fc800080100b4 */
[----:B------:R-:W-:Y:S01]  /*9ae0*/  @P5 PRMT R182, R28, 0x7632, R182 ;  /* 0x000076321cb65816 */ /* 0x000fe200000000b6 */
[----:B------:R-:W-:Y:S01]  /*9af0*/  FMUL.FTZ R28, R180, UR14 ;  /* 0x0000000eb41c7c20 */ /* 0x000fe20008410000 */
[----:B------:R-:W-:Y:S02]  /*9b00*/  HFMA2 R180, -RZ, RZ, 0, 0 ;  /* 0x00000000ffb47431 */ /* 0x000fe400000001ff */
[----:B------:R-:W-:Y:S01]  /*9b10*/  @P5 SHF.L.U32 R187, R182, 0x10, RZ ;  /* 0x00000010b6bb5819 */ /* 0x000fe200000006ff */
[----:B------:R-:W-:Y:S01]  /*9b20*/  FMUL.FTZ R182, R28, UR25 ;  /* 0x000000191cb67c20 */ /* 0x000fe20008410000 */
[----:B------:R-:W-:-:S03]  /*9b30*/  MOV R28, RZ ;  /* 0x000000ff001c7202 */ /* 0x000fc60000000f00 */
[----:B------:R-:W-:Y:S01]  /*9b40*/  @P5 FMUL.FTZ R180, R187, R182 ;  /* 0x000000b6bbb45220 */ /* 0x000fe20000410000 */
[----:B------:R-:W-:-:S03]  /*9b50*/  @P5 SHF.L.U32 R187, R242, 0x10, RZ ;  /* 0x00000010f2bb5819 */ /* 0x000fc600000006ff */
[----:B------:R-:W-:Y:S02]  /*9b60*/  FADD.FTZ R180, R137, R180 ;  /* 0x000000b489b47221 */ /* 0x000fe40000010000 */
[----:B------:R-:W-:Y:S01]  /*9b70*/  @P5 FMUL.FTZ R28, R187, R182 ;  /* 0x000000b6bb1c5220 */ /* 0x000fe20000410000 */
[----:B------:R-:W-:Y:S01]  /*9b80*/  FFMA.FTZ R182, R15, UR4, R181 ;  /* 0x000000040fb67c23 */ /* 0x000fe200080100b5 */
[----:B------:R-:W-:Y:S02]  /*9b90*/  LOP3.LUT P5, RZ, R26, 0xff0000, RZ, 0xc0, !PT ;  /* 0x00ff00001aff7812 */ /* 0x000fe400078ac0ff */
[----:B------:R-:W-:Y:S01]  /*9ba0*/  SHF.L.U32 R187, R165, 0x10, RZ ;  /* 0x00000010a5bb7819 */ /* 0x000fe200000006ff */
[----:B------:R-:W-:Y:S01]  /*9bb0*/  FADD.FTZ R182, R213, -R182 ;  /* 0x800000b6d5b67221 */ /* 0x000fe20000010000 */
[----:B------:R-:W-:-:S03]  /*9bc0*/  F2FP.BF16.F32.PACK_AB R28, R28, R183 ;  /* 0x000000b71c1c723e */ /* 0x000fc600000010ff */
[----:B------:R-:W-:Y:S01]  /*9bd0*/  FFMA.FTZ R187, R182, UR24, R187 ;  /* 0x00000018b6bb7c23 */ /* 0x000fe200080100bb */
[----:B------:R-:W-:-:S03]  /*9be0*/  FADD.FTZ R182, R136, R185 ;  /* 0x000000b988b67221 */ /* 0x000fc60000010000 */
[----:B------:R-:W-:Y:S01]  /*9bf0*/  FMUL.FTZ R136, R187, UR14 ;  /* 0x0000000ebb887c20 */ /* 0x000fe20008410000 */
[----:B------:R-:W-:Y:S01]  /*9c00*/  HFMA2 R187, -RZ, RZ, 0, 0 ;  /* 0x00000000ffbb7431 */ /* 0x000fe200000001ff */
[----:B------:R-:W-:Y:S02]  /*9c10*/  @P5 SHF.L.U32 R185, R29, 0x10, RZ ;  /* 0x000000101db95819 */ /* 0x000fe400000006ff */
[----:B------:R-:W-:Y:S01]  /*9c20*/  FMUL.FTZ R184, R136, UR25 ;  /* 0x0000001988b87c20 */ /* 0x000fe20008410000 */
[----:B------:R-:W-:Y:S02]  /*9c30*/  CS2R R136, SRZ ;  /* 0x0000000000887805 */ /* 0x000fe4000001ff00 */
[----:B------:R-:W-:Y:S01]  /*9c40*/  PRMT R29, R165, 0x7632, R29 ;  /* 0x00007632a51d7816 */ /* 0x000fe2000000001d */
[----:B------:R-:W-:Y:S01]  /*9c50*/  @P5 FMUL.FTZ R137, R185, R184 ;  /* 0x000000b8b9895220 */ /* 0x000fe20000410000 */
[----:B------:R-:W-:-:S03]  /*9c60*/  @P5 SHF.L.U32 R185, R45, 0x10, RZ ;  /* 0x000000102db95819 */ /* 0x000fc600000006ff */
[----:B------:R-:W-:Y:S01]  /*9c70*/  FADD.FTZ R138, R138, R137 ;  /* 0x000000898a8a7221 */ /* 0x000fe20000010000 */
[----:B------:R-:W-:Y:S01]  /*9c80*/  SHF.L.U32 R137, R166, 0x10, RZ ;  /* 0x00000010a6897819 */ /* 0x000fe200000006ff */
        /* <DEDUP_REMOVED lines=17> */
[----:B------:R-:W-:-:S03]  /*9da0*/  LOP3.LUT P5, RZ, R27, 0xff, RZ, 0xc0, !PT ;  /* 0x000000ff1bff7812 */ /* 0x000fc600078ac0ff */
[----:B------:R-:W-:Y:S01]  /*9db0*/  FADD.FTZ R186, R209, -R186 ;  /* 0x800000bad1ba7221 */ /* 0x000fe20000010000 */
[----:B------:R-:W-:-:S03]  /*9dc0*/  F2FP.BF16.F32.PACK_AB R29, R29, R136 ;  /* 0x000000881d1d723e */ /* 0x000fc600000010ff */
[----:B------:R-:W-:-:S04]  /*9dd0*/  FFMA.FTZ R137, R186, UR24, R137 ;  /* 0x00000018ba897c23 */ /* 0x000fc80008010089 */
[----:B------:R-:W-:Y:S02]  /*9de0*/  FMUL.FTZ R137, R137, UR14 ;  /* 0x0000000e89897c20 */ /* 0x000fe40008410000 */
[----:B------:R-:W-:Y:S02]  /*9df0*/  @P5 SHF.L.U32 R185, R30, 0x10, RZ ;  /* 0x000000101eb95819 */ /* 0x000fe400000006ff */
[----:B------:R-:W-:Y:S01]  /*9e00*/  FMUL.FTZ R184, R137, UR25 ;  /* 0x0000001989b87c20 */ /* 0x000fe20008410000 */
[----:B------:R-:W-:Y:S01]  /*9e10*/  HFMA2 R137, -RZ, RZ, 0, 0 ;  /* 0x00000000ff897431 */ /* 0x000fe200000001ff */
[----:B------:R-:W-:Y:S02]  /*9e20*/  PRMT R30, R166, 0x7632, R30 ;  /* 0x00007632a61e7816 */ /* 0x000fe4000000001e */
[----:B------:R-:W-:Y:S01]  /*9e30*/  @P5 FMUL.FTZ R137, R185, R184 ;  /* 0x000000b8b9895220 */ /* 0x000fe20000410000 */
[----:B------:R-:W-:-:S03]  /*9e40*/  @P5 SHF.L.U32 R185, R46, 0x10, RZ ;  /* 0x000000102eb95819 */ /* 0x000fc600000006ff */
[----:B------:R-:W-:Y:S01]  /*9e50*/  FADD.FTZ R140, R140, R137 ;  /* 0x000000898c8c7221 */ /* 0x000fe20000010000 */
[----:B------:R-:W-:Y:S01]  /*9e60*/  MOV R137, RZ ;  /* 0x000000ff00897202 */ /* 0x000fe20000000f00 */
[----:B------:R-:W-:Y:S01]  /*9e70*/  @P5 FMUL.FTZ R137, R185, R184 ;  /* 0x000000b8b9895220 */ /* 0x000fe20000410000 */
[----:B------:R-:W-:Y:S01]  /*9e80*/  LOP3.LUT P5, RZ, R27, 0xff00, RZ, 0xc0, !PT ;  /* 0x0000ff001bff7812 */ /* 0x000fe200078ac0ff */
[----:B------:R-:W-:Y:S01]  /*9e90*/  FFMA.FTZ R185, R194, UR4, R181 ;  /* 0x00000004c2b97c23 */ /* 0x000fe200080100b5 */
[----:B------:R-:W-:-:S03]  /*9ea0*/  SHF.L.U32 R184, R30, 0x10, RZ ;  /* 0x000000101eb87819 */ /* 0x000fc600000006ff */
[----:B------:R-:W-:-:S04]  /*9eb0*/  FADD.FTZ R185, R226, -R185 ;  /* 0x800000b9e2b97221 */ /* 0x000fc80000010000 */
[----:B------:R-:W-:-:S04]  /*9ec0*/  FFMA.FTZ R184, R185, UR24, R184 ;  /* 0x00000018b9b87c23 */ /* 0x000fc800080100b8 */
[----:B------:R-:W-:Y:S01]  /*9ed0*/  @P5 PRMT R185, R30, 0x7632, R185 ;  /* 0x000076321eb95816 */ /* 0x000fe200000000b9 */
[----:B------:R-:W-:-:S03]  /*9ee0*/  FMUL.FTZ R30, R184, UR14 ;  /* 0x0000000eb81e7c20 */ /* 0x000fc60008410000 */
        /* <DEDUP_REMOVED lines=13> */
[----:B------:R-:W-:-:S04]  /*9fc0*/  FFMA.FTZ R185, R185, UR24, R184 ;  /* 0x00000018b9b97c23 */ /* 0x000fc800080100b8 */
[----:B------:R-:W-:Y:S02]  /*9fd0*/  FMUL.FTZ R185, R185, UR14 ;  /* 0x0000000eb9b97c20 */ /* 0x000fe40008410000 */
[----:B------:R-:W-:Y:S02]  /*9fe0*/  @P5 SHF.L.U32 R184, R31, 0x10, RZ ;  /* 0x000000101fb85819 */ /* 0x000fe400000006ff */
[----:B------:R-:W-:Y:S01]  /*9ff0*/  FMUL.FTZ R185, R185, UR25 ;  /* 0x00000019b9b97c20 */ /* 0x000fe20008410000 */
[----:B------:R-:W-:Y:S02]  /*a000*/  @P5 SHF.L.U32 R186, R47, 0x10, RZ ;  /* 0x000000102fba5819 */ /* 0x000fe400000006ff */
[----:B------:R-:W-:Y:S01]  /*a010*/  PRMT R31, R167, 0x7632, R31 ;  /* 0x00007632a71f7816 */ /* 0x000fe2000000001f */
[-C--:B------:R-:W-:Y:S01]  /*a020*/  @P5 FMUL.FTZ R187, R184, R185.reuse ;  /* 0x000000b9b8bb5220 */ /* 0x080fe20000410000 */
[----:B------:R-:W-:Y:S01]  /*a030*/  MOV R184, RZ ;  /* 0x000000ff00b87202 */ /* 0x000fe20000000f00 */
[----:B------:R-:W-:Y:S01]  /*a040*/  @P5 FMUL.FTZ R184, R186, R185 ;  /* 0x000000b9bab85220 */ /* 0x000fe20000410000 */
[----:B------:R-:W-:Y:S01]  /*a050*/  ISETP.GE.U32.AND P5, PT, R26, RZ, PT ;  /* 0x000000ff1a00720c */ /* 0x000fe20003fa6070 */
[----:B------:R-:W-:Y:S01]  /*a060*/  FFMA.FTZ R186, R10, UR4, R181 ;  /* 0x000000040aba7c23 */ /* 0x000fe200080100b5 */
[----:B------:R-:W-:Y:S01]  /*a070*/  SHF.L.U32 R185, R31, 0x10, RZ ;  /* 0x000000101fb97819 */ /* 0x000fe200000006ff */
[----:B------:R-:W-:Y:S01]  /*a080*/  FADD.FTZ R142, R142, R187 ;  /* 0x000000bb8e8e7221 */ /* 0x000fe20000010000 */
        /* <DEDUP_REMOVED lines=13> */
[----:B------:R-:W-:-:S07]  /*a160*/  F2FP.BF16.F32.PACK_AB R31, R185, R184 ;  /* 0x000000b8b91f723e */ /* 0x000fce00000010ff */
.L_x_935:
        /* <DEDUP_REMOVED lines=9> */
.L_x_933:
[----:B------:R-:W-:Y:S05]  /*a200*/  BSYNC.RECONVERGENT B1 ;  /* 0x0000000000017941 */ /* 0x000fea0003800200 */
.L_x_932:
        /* <DEDUP_REMOVED lines=9> */
[C---:B-----5:R-:W-:Y:S01]  /*a2a0*/  PRMT R176, R168.reuse, 0x7632, R176 ;  /* 0x00007632a8b07816 */ /* 0x060fe200000000b0 */
[----:B------:R-:W-:Y:S01]  /*a2b0*/  FFMA.FTZ R180, R7, UR4, R181 ;  /* 0x0000000407b47c23 */ /* 0x000fe200080100b5 */
[----:B------:R-:W-:Y:S01]  /*a2c0*/  SHF.L.U32 R185, R168, 0x10, RZ ;  /* 0x00000010a8b97819 */ /* 0x000fe200000006ff */
[----:B------:R-:W-:Y:S01]  /*a2d0*/  FADD.FTZ R178, R218, -R177 ;  /* 0x800000b1dab27221 */ /* 0x000fe20000010000 */
[----:B------:R-:W-:Y:S01]  /*a2e0*/  LOP3.LUT P6, RZ, R24, 0xff, RZ, 0xc0, !PT ;  /* 0x000000ff18ff7812 */ /* 0x000fe200078cc0ff */
[----:B------:R-:W-:Y:S01]  /*a2f0*/  FADD.FTZ R177, R225, -R180 ;  /* 0x800000b4e1b17221 */ /* 0x000fe20000010000 */
[----:B------:R-:W-:Y:S01]  /*a300*/  SHF.L.U32 R176, R176, 0x10, RZ ;  /* 0x00000010b0b07819 */ /* 0x000fe200000006ff */
[----:B------:R-:W-:Y:S01]  /*a310*/  FFMA.FTZ R185, R178, UR24, R185 ;  /* 0x00000018b2b97c23 */ /* 0x000fe200080100b9 */
[----:B------:R-:W-:Y:S01]  /*a320*/  LOP3.LUT P5, RZ, R24, 0xff00, RZ, 0xc0, !PT ;  /* 0x0000ff0018ff7812 */ /* 0x000fe200078ac0ff */
[----:B------:R-:W-:Y:S01]  /*a330*/  HFMA2 R187, -RZ, RZ, 0, 0 ;  /* 0x00000000ffbb7431 */ /* 0x000fe200000001ff */
[----:B------:R-:W-:Y:S01]  /*a340*/  MOV R183, RZ ;  /* 0x000000ff00b77202 */ /* 0x000fe20000000f00 */
[----:B------:R-:W-:Y:S01]  /*a350*/  FFMA.FTZ R176, R177, UR24, R176 ;  /* 0x00000018b1b07c23 */ /* 0x000fe200080100b0 */
[----:B------:R-:W-:Y:S01]  /*a360*/  FMUL.FTZ R177, R185, UR14 ;  /* 0x0000000eb9b17c20 */ /* 0x000fe20008410000 */
[----:B------:R-:W-:Y:S01]  /*a370*/  HFMA2 R180, -RZ, RZ, 0, 0 ;  /* 0x00000000ffb47431 */ /* 0x000fe200000001ff */
[----:B------:R-:W-:Y:S01]  /*a380*/  MOV R184, RZ ;  /* 0x000000ff00b87202 */ /* 0x000fe20000000f00 */
[----:B------:R-:W-:-:S02]  /*a390*/  HFMA2 R252, -RZ, RZ, 0, 0 ;  /* 0x00000000fffc7431 */ /* 0x000fc400000001ff */
        /* <DEDUP_REMOVED lines=10> */
[----:B------:R-:W-:Y:S02]  /*a440*/  @P5 SHF.L.U32 R179, R238, 0x10, RZ ;  /* 0x00000010eeb35819 */ /* 0x000fe400000006ff */
[----:B------:R-:W-:Y:S01]  /*a450*/  F2FP.BF16.F32.PACK_AB R176, R176, R185 ;  /* 0x000000b9b0b0723e */ /* 0x000fe200000010ff */
[----:B------:R-:W-:Y:S01]  /*a460*/  @P5 FMUL.FTZ R180, R178, R177 ;  /* 0x000000b1b2b45220 */ /* 0x000fe20000410000 */
[----:B------:R-:W-:-:S03]  /*a470*/  FFMA.FTZ R177, R14, UR4, R181 ;  /* 0x000000040eb17c23 */ /* 0x000fc600080100b5 */
[----:B------:R-:W-:Y:S01]  /*a480*/  FADD.FTZ R180, R145, R180 ;  /* 0x000000b491b47221 */ /* 0x000fe20000010000 */
[----:B------:R-:W-:Y:S01]  /*a490*/  FADD.FTZ R28, R212, -R177 ;  /* 0x800000b1d41c7221 */ /* 0x000fe20000010000 */
[----:B------:R-:W-:Y:S02]  /*a4a0*/  SHF.L.U32 R177, R169, 0x10, RZ ;  /* 0x00000010a9b17819 */ /* 0x000fe400000006ff */
[----:B------:R-:W-:-:S03]  /*a4b0*/  @P6 SHF.L.U32 R182, R53, 0x10, RZ ;  /* 0x0000001035b66819 */ /* 0x000fc600000006ff */
[----:B------:R-:W-:Y:S01]  /*a4c0*/  FFMA.FTZ R177, R28, UR24, R177 ;  /* 0x000000181cb17c23 */ /* 0x000fe200080100b1 */
[----:B------:R-:W-:Y:S01]  /*a4d0*/  MOV R28, RZ ;  /* 0x000000ff001c7202 */ /* 0x000fe20000000f00 */
[----:B------:R-:W-:Y:S01]  /*a4e0*/  @P5 FMUL.FTZ R28, R179, R178 ;  /* 0x000000b2b31c5220 */ /* 0x000fe20000410000 */
[----:B------:R-:W-:Y:S02]  /*a4f0*/  HFMA2 R179, -RZ, RZ, 0, 0 ;  /* 0x00000000ffb37431 */ /* 0x000fe400000001ff */
[----:B------:R-:W-:Y:S01]  /*a500*/  FMUL.FTZ R178, R177, UR14 ;  /* 0x0000000eb1b27c20 */ /* 0x000fe20008410000 */
[----:B------:R-:W-:Y:S02]  /*a510*/  LOP3.LUT P5, RZ, R24, 0xff000000, RZ, 0xc0, !PT ;  /* 0xff00000018ff7812 */ /* 0x000fe400078ac0ff */
[----:B------:R-:W-:Y:S01]  /*a520*/  F2FP.BF16.F32.PACK_AB R28, R28, R183 ;  /* 0x000000b71c1c723e */ /* 0x000fe200000010ff */
[----:B------:R-:W-:Y:S01]  /*a530*/  FMUL.FTZ R247, R178, UR25 ;  /* 0x00000019b2f77c20 */ /* 0x000fe20008410000 */
[----:B------:R-:W-:-:S02]  /*a540*/  @P6 SHF.L.U32 R178, R29, 0x10, RZ ;  /* 0x000000101db26819 */ /* 0x000fc400000006ff */
[----:B------:R-:W-:Y:S01]  /*a550*/  PRMT R29, R169, 0x7632, R29 ;  /* 0x00007632a91d7816 */ /* 0x000fe2000000001d */
[----:B------:R-:W-:Y:S01]  /*a560*/  @P6 FMUL.FTZ R184, R182, R247 ;  /* 0x000000f7b6b86220 */ /* 0x000fe20000410000 */
[----:B------:R-:W-:Y:S01]  /*a570*/  FADD.FTZ R182, R144, R187 ;  /* 0x000000bb90b67221 */ /* 0x000fe20000010000 */
[----:B------:R-:W-:Y:S01]  /*a580*/  @P6 FMUL.FTZ R179, R247, R178 ;  /* 0x000000b2f7b36220 */ /* 0x000fe20000410000 */
[----:B------:R-:W-:Y:S01]  /*a590*/  FFMA.FTZ R247, R6, UR4, R181 ;  /* 0x0000000406f77c23 */ /* 0x000fe200080100b5 */
[C---:B------:R-:W-:Y:S02]  /*a5a0*/  SHF.L.U32 R186, R29.reuse, 0x10, RZ ;  /* 0x000000101dba7819 */ /* 0x040fe400000006ff */
[----:B------:R-:W-:Y:S01]  /*a5b0*/  @P5 PRMT R29, R29, 0x7632, R29 ;  /* 0x000076321d1d5816 */ /* 0x000fe2000000001d */
[----:B------:R-:W-:Y:S01]  /*a5c0*/  FADD.FTZ R247, R224, -R247 ;  /* 0x800000f7e0f77221 */ /* 0x000fe20000010000 */
[----:B------:R-:W-:Y:S01]  /*a5d0*/  @P5 SHF.L.U32 R187, R239, 0x10, RZ ;  /* 0x00000010efbb5819 */ /* 0x000fe200000006ff */
[----:B------:R-:W-:Y:S01]  /*a5e0*/  FADD.FTZ R146, R146, R179 ;  /* 0x000000b392927221 */ /* 0x000fe20000010000 */
[----:B------:R-:W-:Y:S01]  /*a5f0*/  @P5 SHF.L.U32 R29, R29, 0x10, RZ ;  /* 0x000000101d1d5819 */ /* 0x000fe200000006ff */
[----:B------:R-:W-:Y:S01]  /*a600*/  FFMA.FTZ R186, R247, UR24, R186 ;  /* 0x00000018f7ba7c23 */ /* 0x000fe200080100ba */
[----:B------:R-:W-:-:S03]  /*a610*/  HFMA2 R179, -RZ, RZ, 0, 0 ;  /* 0x00000000ffb37431 */ /* 0x000fc600000001ff */
[C---:B------:R-:W-:Y:S01]  /*a620*/  FMUL.FTZ R178, R186.reuse, UR14 ;  /* 0x0000000ebab27c20 */ /* 0x040fe20008410000 */
[----:B------:R-:W-:-:S03]  /*a630*/  F2FP.BF16.F32.PACK_AB R177, R186, R177 ;  /* 0x000000b1bab1723e */ /* 0x000fc600000010ff */
[----:B------:R-:W-:-:S04]  /*a640*/  FMUL.FTZ R178, R178, UR25 ;  /* 0x00000019b2b27c20 */ /* 0x000fc80008410000 */
[----:B------:R-:W-:Y:S01]  /*a650*/  @P5 FMUL.FTZ R252, R178, R29 ;  /* 0x0000001db2fc5220 */ /* 0x000fe20000410000 */
[----:B------:R-:W-:Y:S01]  /*a660*/  MOV R29, RZ ;  /* 0x000000ff001d7202 */ /* 0x000fe20000000f00 */
[----:B------:R-:W-:Y:S01]  /*a670*/  @P5 FMUL.FTZ R29, R187, R178 ;  /* 0x000000b2bb1d5220 */ /* 0x000fe20000410000 */
[----:B------:R-:W-:Y:S01]  /*a680*/  FFMA.FTZ R187, R17, UR4, R181 ;  /* 0x0000000411bb7c23 */ /* 0x000fe200080100b5 */
[----:B------:R-:W-:Y:S01]  /*a690*/  SHF.L.U32 R178, R170, 0x10, RZ ;  /* 0x00000010aab27819 */ /* 0x000fe200000006ff */
[----:B------:R-:W-:Y:S01]  /*a6a0*/  FADD.FTZ R147, R147, R252 ;  /* 0x000000fc93937221 */ /* 0x000fe20000010000 */
[----:B------:R-:W-:Y:S01]  /*a6b0*/  LOP3.LUT P5, RZ, R25, 0xff, RZ, 0xc0, !PT ;  /* 0x000000ff19ff7812 */ /* 0x000fe200078ac0ff */
[----:B------:R-:W-:Y:S01]  /*a6c0*/  FADD.FTZ R187, R208, -R187 ;  /* 0x800000bbd0bb7221 */ /* 0x000fe20000010000 */
[----:B------:R-:W-:-:S03]  /*a6d0*/  F2FP.BF16.F32.PACK_AB R29, R29, R184 ;  /* 0x000000b81d1d723e */ /* 0x000fc600000010ff */
[----:B------:R-:W-:Y:S01]  /*a6e0*/  FFMA.FTZ R178, R187, UR24, R178 ;  /* 0x00000018bbb27c23 */ /* 0x000fe200080100b2 */
[----:B------:R-:W-:-:S03]  /*a6f0*/  HFMA2 R187, -RZ, RZ, 0, 0 ;  /* 0x00000000ffbb7431 */ /* 0x000fc600000001ff */
        /* <DEDUP_REMOVED lines=59> */
.L_x_938:
        /* <DEDUP_REMOVED lines=45> */
[--C-:B------:R-:W-:Y:S01]  /*ad80*/  FFMA.FTZ R145, R17, UR4, R181.reuse ;  /* 0x0000000411917c23 */ /* 0x100fe200080100b5 */
[----:B------:R-:W-:Y:S01]  /*ad90*/  @P5 FMUL.FTZ R144, R185, R184 ;  /* 0x000000b8b9905220 */ /* 0x000fe20000410000 */
[----:B------:R-:W-:Y:S01]  /*ada0*/  LOP3.LUT P5, RZ, R24, 0xff000000, RZ, 0xc0, !PT ;  /* 0xff00000018ff7812 */ /* 0x000fe200078ac0ff */
[----:B------:R-:W-:Y:S01]  /*adb0*/  FFMA.FTZ R185, R6, UR4, R181 ;  /* 0x0000000406b97c23 */ /* 0x000fe200080100b5 */
[----:B------:R-:W-:Y:S01]  /*adc0*/  SHF.L.U32 R184, R29, 0x10, RZ ;  /* 0x000000101db87819 */ /* 0x000fe200000006ff */
[----:B------:R-:W-:Y:S02]  /*add0*/  FADD.FTZ R145, R208, -R145 ;  /* 0x80000091d0917221 */ /* 0x000fe40000010000 */
        /* <DEDUP_REMOVED lines=12> */
[----:B------:R-:W-:Y:S02]  /*aea0*/  LOP3.LUT P5, RZ, R25, 0xff, RZ, 0xc0, !PT ;  /* 0x000000ff19ff7812 */ /* 0x000fe400078ac0ff */
[----:B------:R-:W-:Y:S02]  /*aeb0*/  SHF.L.U32 R186, R170, 0x10, RZ ;  /* 0x00000010aaba7819 */ /* 0x000fe400000006ff */
        /* <DEDUP_REMOVED lines=59> */
.L_x_939:
        /* <DEDUP_REMOVED lines=9> */
.L_x_937:
[----:B------:R-:W-:Y:S05]  /*b300*/  BSYNC.RECONVERGENT B1 ;  /* 0x0000000000017941 */ /* 0x000fea0003800200 */
.L_x_936:
        /* <DEDUP_REMOVED lines=19> */
[--C-:B------:R-:W-:Y:S01]  /*b440*/  FFMA.FTZ R251, R192, UR4, R181.reuse ;  /* 0x00000004c0fb7c23 */ /* 0x100fe200080100b5 */
[----:B------:R-:W-:Y:S01]  /*b450*/  MOV R185, RZ ;  /* 0x000000ff00b97202 */ /* 0x000fe20000000f00 */
[----:B------:R-:W-:Y:S01]  /*b460*/  FFMA.FTZ R176, R177, UR24, R176 ;  /* 0x00000018b1b07c23 */ /* 0x000fe200080100b0 */
[----:B------:R-:W-:Y:S01]  /*b470*/  FMUL.FTZ R177, R187, UR14 ;  /* 0x0000000ebbb17c20 */ /* 0x000fe20008410000 */
[----:B------:R-:W-:Y:S01]  /*b480*/  MOV R186, RZ ;  /* 0x000000ff00ba7202 */ /* 0x000fe20000000f00 */
[----:B------:R-:W-:-:S02]  /*b490*/  FFMA.FTZ R252, R232, UR4, R181 ;  /* 0x00000004e8fc7c23 */ /* 0x000fc400080100b5 */
[----:B------:R-:W-:Y:S01]  /*b4a0*/  FMUL.FTZ R178, R177, UR25 ;  /* 0x00000019b1b27c20 */ /* 0x000fe20008410000 */
[----:B------:R-:W-:Y:S01]  /*b4b0*/  @P6 SHF.L.U32 R177, R28, 0x10, RZ ;  /* 0x000000101cb16819 */ /* 0x000fe200000006ff */
[----:B------:R-:W-:Y:S01]  /*b4c0*/  FADD.FTZ R252, R233, -R252 ;  /* 0x800000fce9fc7221 */ /* 0x000fe20000010000 */
[----:B------:R-:W-:-:S03]  /*b4d0*/  @P6 SHF.L.U32 R179, R60, 0x10, RZ ;  /* 0x000000103cb36819 */ /* 0x000fc600000006ff */
[----:B------:R-:W-:Y:S01]  /*b4e0*/  @P6 FMUL.FTZ R183, R178, R177 ;  /* 0x000000b1b2b76220 */ /* 0x000fe20000410000 */
[----:B------:R-:W-:Y:S01]  /*b4f0*/  @P5 PRMT R177, R28, 0x7632, R177 ;  /* 0x000076321cb15816 */ /* 0x000fe200000000b1 */
[----:B------:R-:W-:Y:S01]  /*b500*/  FMUL.FTZ R28, R176, UR14 ;  /* 0x0000000eb01c7c20 */ /* 0x000fe20008410000 */
[----:B------:R-:W-:Y:S01]  /*b510*/  @P6 FMUL.FTZ R185, R179, R178 ;  /* 0x000000b2b3b96220 */ /* 0x000fe20000410000 */
[----:B------:R-:W-:Y:S01]  /*b520*/  LOP3.LUT P6, RZ, R22, 0xff0000, RZ, 0xc0, !PT ;  /* 0x00ff000016ff7812 */ /* 0x000fe200078cc0ff */
[----:B------:R-:W-:Y:S01]  /*b530*/  FADD.FTZ R182, R152, R183 ;  /* 0x000000b798b67221 */ /* 0x000fe20000010000 */
[----:B------:R-:W-:Y:S01]  /*b540*/  @P5 SHF.L.U32 R177, R177, 0x10, RZ ;  /* 0x00000010b1b15819 */ /* 0x000fe200000006ff */
[----:B------:R-:W-:Y:S01]  /*b550*/  FMUL.FTZ R178, R28, UR25 ;  /* 0x000000191cb27c20 */ /* 0x000fe20008410000 */
[----:B------:R-:W-:Y:S01]  /*b560*/  FFMA.FTZ R28, R4, UR4, R181 ;  /* 0x00000004041c7c23 */ /* 0x000fe200080100b5 */
[----:B------:R-:W-:Y:S01]  /*b570*/  @P5 SHF.L.U32 R179, R234, 0x10, RZ ;  /* 0x00000010eab35819 */ /* 0x000fe200000006ff */
[----:B------:R-:W-:-:S02]  /*b580*/  HFMA2 R152, -RZ, RZ, 0, 0 ;  /* 0x00000000ff987431 */ /* 0x000fc400000001ff */
[----:B------:R-:W-:Y:S01]  /*b590*/  @P5 FMUL.FTZ R180, R178, R177 ;  /* 0x000000b1b2b45220 */ /* 0x000fe20000410000 */
[----:B------:R-:W-:Y:S01]  /*b5a0*/  SHF.L.U32 R177, R173, 0x10, RZ ;  /* 0x00000010adb17819 */ /* 0x000fe200000006ff */
[----:B------:R-:W-:Y:S01]  /*b5b0*/  FADD.FTZ R28, R207, -R28 ;  /* 0x8000001ccf1c7221 */ /* 0x000fe20000010000 */
[----:B------:R-:W-:Y:S01]  /*b5c0*/  F2FP.BF16.F32.PACK_AB R176, R176, R187 ;  /* 0x000000bbb0b0723e */ /* 0x000fe200000010ff */
[----:B------:R-:W-:Y:S02]  /*b5d0*/  FADD.FTZ R180, R153, R180 ;  /* 0x000000b499b47221 */ /* 0x000fe40000010000 */
[----:B------:R-:W-:Y:S01]  /*b5e0*/  FFMA.FTZ R177, R28, UR24, R177 ;  /* 0x000000181cb17c23 */ /* 0x000fe200080100b1 */
[----:B------:R-:W-:Y:S01]  /*b5f0*/  MOV R28, RZ ;  /* 0x000000ff001c7202 */ /* 0x000fe20000000f00 */
[----:B------:R-:W-:Y:S01]  /*b600*/  @P5 FMUL.FTZ R28, R179, R178 ;  /* 0x000000b2b31c5220 */ /* 0x000fe20000410000 */
[----:B------:R-:W-:Y:S02]  /*b610*/  HFMA2 R179, -RZ, RZ, 0, 0 ;  /* 0x00000000ffb37431 */ /* 0x000fe400000001ff */
[----:B------:R-:W-:Y:S01]  /*b620*/  FMUL.FTZ R178, R177, UR14 ;  /* 0x0000000eb1b27c20 */ /* 0x000fe20008410000 */
[----:B------:R-:W-:-:S02]  /*b630*/  LOP3.LUT P5, RZ, R22, 0xff000000, RZ, 0xc0, !PT ;  /* 0xff00000016ff7812 */ /* 0x000fc400078ac0ff */
[----:B------:R-:W-:Y:S01]  /*b640*/  F2FP.BF16.F32.PACK_AB R28, R28, R185 ;  /* 0x000000b91c1c723e */ /* 0x000fe200000010ff */
[----:B------:R-:W-:Y:S01]  /*b650*/  FMUL.FTZ R247, R178, UR25 ;  /* 0x00000019b2f77c20 */ /* 0x000fe20008410000 */
[----:B------:R-:W-:Y:S02]  /*b660*/  @P6 SHF.L.U32 R178, R29, 0x10, RZ ;  /* 0x000000101db26819 */ /* 0x000fe400000006ff */
[----:B------:R-:W-:-:S03]  /*b670*/  PRMT R29, R173, 0x7632, R29 ;  /* 0x00007632ad1d7816 */ /* 0x000fc6000000001d */
[----:B------:R-:W-:Y:S01]  /*b680*/  @P6 FMUL.FTZ R179, R247, R178 ;  /* 0x000000b2f7b36220 */ /* 0x000fe20000410000 */
[----:B------:R-:W-:-:S03]  /*b690*/  @P6 SHF.L.U32 R178, R61, 0x10, RZ ;  /* 0x000000103db26819 */ /* 0x000fc600000006ff */
[----:B------:R-:W-:Y:S01]  /*b6a0*/  @P5 SHF.L.U32 R153, R235, 0x10, RZ ;  /* 0x00000010eb995819 */ /* 0x000fe200000006ff */
[----:B------:R-:W-:Y:S01]  /*b6b0*/  FADD.FTZ R184, R154, R179 ;  /* 0x000000b39ab87221 */ /* 0x000fe20000010000 */
[----:B------:R-:W-:Y:S01]  /*b6c0*/  @P6 FMUL.FTZ R186, R178, R247 ;  /* 0x000000f7b2ba6220 */ /* 0x000fe20000410000 */
[C---:B------:R-:W-:Y:S01]  /*b6d0*/  SHF.L.U32 R247, R29.reuse, 0x10, RZ ;  /* 0x000000101df77819 */ /* 0x040fe200000006ff */
[----:B------:R-:W-:Y:S01]  /*b6e0*/  FADD.FTZ R178, R216, -R251 ;  /* 0x800000fbd8b27221 */ /* 0x000fe20000010000 */
[----:B------:R-:W-:Y:S02]  /*b6f0*/  @P5 PRMT R29, R29, 0x7632, R29 ;  /* 0x000076321d1d5816 */ /* 0x000fe4000000001d */
[----:B------:R-:W-:Y:S01]  /*b700*/  SHF.L.U32 R179, R175, 0x10, RZ ;  /* 0x00000010afb37819 */ /* 0x000fe200000006ff */
[----:B------:R-:W-:Y:S01]  /*b710*/  FFMA.FTZ R247, R178, UR24, R247 ;  /* 0x00000018b2f77c23 */ /* 0x000fe200080100f7 */
[----:B------:R-:W-:-:S03]  /*b720*/  @P5 SHF.L.U32 R29, R29, 0x10, RZ ;  /* 0x000000101d1d5819 */ /* 0x000fc600000006ff */
[C---:B------:R-:W-:Y:S01]  /*b730*/  FMUL.FTZ R178, R247.reuse, UR14 ;  /* 0x0000000ef7b27c20 */ /* 0x040fe20008410000 */
[----:B------:R-:W-:-:S03]  /*b740*/  F2FP.BF16.F32.PACK_AB R177, R247, R177 ;  /* 0x000000b1f7b1723e */ /* 0x000fc600000010ff */
[----:B------:R-:W-:-:S04]  /*b750*/  FMUL.FTZ R178, R178, UR25 ;  /* 0x00000019b2b27c20 */ /* 0x000fc80008410000 */
        /* <DEDUP_REMOVED lines=10> */
[----:B------:R-:W-:-:S04]  /*b800*/  FFMA.FTZ R178, R153, UR24, R178 ;  /* 0x0000001899b27c23 */ /* 0x000fc800080100b2 */
        /* <DEDUP_REMOVED lines=40> */
[----:B------:R-:W-:Y:S01]  /*ba90*/  HFMA2 R251, -RZ, RZ, 0, 0 ;  /* 0x00000000fffb7431 */ /* 0x000fe200000001ff */
[----:B------:R-:W-:Y:S02]  /*baa0*/  PRMT R155, R175, 0x7632, R155 ;  /* 0x00007632af9b7816 */ /* 0x000fe4000000009b */
[----:B------:R-:W-:Y:S02]  /*bab0*/  ISETP.GE.U32.AND.EX P5, PT, R23, 0x1000000, PT, P5 ;  /* 0x010000001700780c */ /* 0x000fe40003fa6150 */
        /* <DEDUP_REMOVED lines=14> */
.L_x_940:
[----:B------:R-:W-:Y:S01]  /*bba0*/  FFMA.FTZ R180, R199, UR4, R181 ;  /* 0x00000004c7b47c23 */ /* 0x000fe200080100b5 */
[----:B-----5:R-:W-:Y:S02]  /*bbb0*/  LOP3.LUT P5, RZ, R22, 0xff, RZ, 0xc0, !PT ;  /* 0x000000ff16ff7812 */ /* 0x020fe400078ac0ff */
[----:B------:R-:W-:Y:S01]  /*bbc0*/  SHF.L.U32 R183, R172, 0x10, RZ ;  /* 0x00000010acb77819 */ /* 0x000fe200000006ff */
[----:B------:R-:W-:Y:S01]  /*bbd0*/  FADD.FTZ R180, R211, -R180 ;  /* 0x800000b4d3b47221 */ /* 0x000fe20000010000 */
[----:B------:R-:W-:-:S03]  /*bbe0*/  MOV R185, RZ ;  /* 0x000000ff00b97202 */ /* 0x000fc60000000f00 */
[----:B------:R-:W-:Y:S01]  /*bbf0*/  FFMA.FTZ R180, R180, UR24, R183 ;  /* 0x00000018b4b47c23 */ /* 0x000fe200080100b7 */
[----:B------:R-:W-:-:S03]  /*bc00*/  HFMA2 R183, -RZ, RZ, 0, 0 ;  /* 0x00000000ffb77431 */ /* 0x000fc600000001ff */
        /* <DEDUP_REMOVED lines=20> */
[----:B------:R-:W-:Y:S01]  /*bd50*/  FADD.FTZ R180, R153, R180 ;  /* 0x000000b499b47221 */ /* 0x000fe20000010000 */
[----:B------:R-:W-:Y:S02]  /*bd60*/  HFMA2 R153, -RZ, RZ, 0, 0 ;  /* 0x00000000ff997431 */ /* 0x000fe400000001ff */
[----:B------:R-:W-:Y:S01]  /*bd70*/  @P5 FMUL.FTZ R28, R187, R182 ;  /* 0x000000b6bb1c5220 */ /* 0x000fe20000410000 */
[----:B------:R-:W-:Y:S01]  /*bd80*/  FFMA.FTZ R182, R4, UR4, R181 ;  /* 0x0000000404b67c23 */ /* 0x000fe200080100b5 */
[----:B------:R-:W-:Y:S02]  /*bd90*/  SHF.L.U32 R187, R173, 0x10, RZ ;  /* 0x00000010adbb7819 */ /* 0x000fe400000006ff */
[----:B------:R-:W-:Y:S01]  /*bda0*/  LOP3.LUT P5, RZ, R22, 0xff0000, RZ, 0xc0, !PT ;  /* 0x00ff000016ff7812 */ /* 0x000fe200078ac0ff */
[----:B------:R-:W-:Y:S01]  /*bdb0*/  FADD.FTZ R182, R207, -R182 ;  /* 0x800000b6cfb67221 */ /* 0x000fe20000010000 */
[----:B------:R-:W-:-:S03]  /*bdc0*/  F2FP.BF16.F32.PACK_AB R28, R28, R185 ;  /* 0x000000b91c1c723e */ /* 0x000fc600000010ff */
[----:B------:R-:W-:Y:S01]  /*bdd0*/  FFMA.FTZ R187, R182, UR24, R187 ;  /* 0x00000018b6bb7c23 */ /* 0x000fe200080100bb */
[----:B------:R-:W-:-:S03]  /*bde0*/  FADD.FTZ R182, R152, R183 ;  /* 0x000000b798b67221 */ /* 0x000fc60000010000 */
[----:B------:R-:W-:Y:S01]  /*bdf0*/  FMUL.FTZ R152, R187, UR14 ;  /* 0x0000000ebb987c20 */ /* 0x000fe20008410000 */
[----:B------:R-:W-:-:S03]  /*be00*/  CS2R R186, SRZ ;  /* 0x0000000000ba7805 */ /* 0x000fc6000001ff00 */
[----:B------:R-:W-:Y:S01]  /*be10*/  FMUL.FTZ R183, R152, UR25 ;  /* 0x0000001998b77c20 */ /* 0x000fe20008410000 */
[----:B------:R-:W-:Y:S02]  /*be20*/  @P5 SHF.L.U32 R152, R29, 0x10, RZ ;  /* 0x000000101d985819 */ /* 0x000fe400000006ff */
[----:B------:R-:W-:Y:S02]  /*be30*/  @P5 SHF.L.U32 R184, R61, 0x10, RZ ;  /* 0x000000103db85819 */ /* 0x000fe400000006ff */
[----:B------:R-:W-:Y:S01]  /*be40*/  PRMT R29, R173, 0x7632, R29 ;  /* 0x00007632ad1d7816 */ /* 0x000fe2000000001d */
[-C--:B------:R-:W-:Y:S01]  /*be50*/  @P5 FMUL.FTZ R153, R152, R183.reuse ;  /* 0x000000b798995220 */ /* 0x080fe20000410000 */
        /* <DEDUP_REMOVED lines=13> */
[----:B------:R-:W-:Y:S01]  /*bf30*/  FADD.FTZ R184, R154, R153 ;  /* 0x000000999ab87221 */ /* 0x000fe20000010000 */
[----:B------:R-:W-:Y:S01]  /*bf40*/  @P5 SHF.L.U32 R154, R235, 0x10, RZ ;  /* 0x00000010eb9a5819 */ /* 0x000fe200000006ff */
[----:B------:R-:W-:-:S04]  /*bf50*/  FFMA.FTZ R153, R3, UR4, R181 ;  /* 0x0000000403997c23 */ /* 0x000fc800080100b5 */
[----:B------:R-:W-:Y:S01]  /*bf60*/  @P5 FMUL.FTZ R29, R154, R183 ;  /* 0x000000b79a1d5220 */ /* 0x000fe20000410000 */
[----:B------:R-:W-:Y:S01]  /*bf70*/  LOP3.LUT P5, RZ, R23, 0xff, RZ, 0xc0, !PT ;  /* 0x000000ff17ff7812 */ /* 0x000fe200078ac0ff */
[----:B------:R-:W-:Y:S01]  /*bf80*/  FADD.FTZ R153, R202, -R153 ;  /* 0x80000099ca997221 */ /* 0x000fe20000010000 */
[----:B------:R-:W-:Y:S01]  /*bf90*/  SHF.L.U32 R154, R174, 0x10, RZ ;  /* 0x00000010ae9a7819 */ /* 0x000fe200000006ff */
[----:B------:R-:W-:Y:S01]  /*bfa0*/  FADD.FTZ R183, R155, R186 ;  /* 0x000000ba9bb77221 */ /* 0x000fe20000010000 */
[----:B------:R-:W-:-:S03]  /*bfb0*/  F2FP.BF16.F32.PACK_AB R29, R29, R152 ;  /* 0x000000981d1d723e */ /* 0x000fc600000010ff */
[----:B------:R-:W-:-:S04]  /*bfc0*/  FFMA.FTZ R153, R153, UR24, R154 ;  /* 0x0000001899997c23 */ /* 0x000fc8000801009a */
[----:B------:R-:W-:Y:S02]  /*bfd0*/  FMUL.FTZ R153, R153, UR14 ;  /* 0x0000000e99997c20 */ /* 0x000fe40008410000 */
[----:B------:R-:W-:Y:S02]  /*bfe0*/  @P5 SHF.L.U32 R155, R30, 0x10, RZ ;  /* 0x000000101e9b5819 */ /* 0x000fe400000006ff */
[----:B------:R-:W-:Y:S01]  /*bff0*/  FMUL.FTZ R154, R153, UR25 ;  /* 0x00000019999a7c20 */ /* 0x000fe20008410000 */
[----:B------:R-:W-:Y:S02]  /*c000*/  MOV R153, RZ ;  /* 0x000000ff00997202 */ /* 0x000fe40000000f00 */
[----:B------:R-:W-:Y:S01]  /*c010*/  PRMT R30, R174, 0x7632, R30 ;  /* 0x00007632ae1e7816 */ /* 0x000fe2000000001e */
[----:B------:R-:W-:Y:S01]  /*c020*/  @P5 FMUL.FTZ R153, R155, R154 ;  /* 0x0000009a9b995220 */ /* 0x000fe20000410000 */
[----:B------:R-:W-:-:S03]  /*c030*/  @P5 SHF.L.U32 R155, R62, 0x10, RZ ;  /* 0x000000103e9b5819 */ /* 0x000fc600000006ff */
[----:B------:R-:W-:Y:S01]  /*c040*/  FADD.FTZ R156, R156, R153 ;  /* 0x000000999c9c7221 */ /* 0x000fe20000010000 */
[----:B------:R-:W-:Y:S02]  /*c050*/  HFMA2 R153, -RZ, RZ, 0, 0 ;  /* 0x00000000ff997431 */ /* 0x000fe400000001ff */
        /* <DEDUP_REMOVED lines=36> */
[----:B------:R-:W-:Y:S01]  /*c2a0*/  FFMA.FTZ R155, R186, UR24, R155 ;  /* 0x00000018ba9b7c23 */ /* 0x000fe2000801009b */
[----:B------:R-:W-:-:S07]  /*c2b0*/  HFMA2 R186, -RZ, RZ, 0, 0 ;  /* 0x00000000ffba7431 */ /* 0x000fce00000001ff */
[----:B------:R-:W-:Y:S01]  /*c2c0*/  @P5 PRMT R181, R31, 0x7632, R181 ;  /* 0x000076321fb55816 */ /* 0x000fe200000000b5 */
[----:B------:R-:W-:-:S03]  /*c2d0*/  FMUL.FTZ R31, R155, UR14 ;  /* 0x0000000e9b1f7c20 */ /* 0x000fc60008410000 */
[----:B------:R-:W-:Y:S01]  /*c2e0*/  @P5 SHF.L.U32 R252, R181, 0x10, RZ ;  /* 0x00000010b5fc5819 */ /* 0x000fe200000006ff */
[----:B------:R-:W-:Y:S01]  /*c2f0*/  FMUL.FTZ R155, R31, UR25 ;  /* 0x000000191f9b7c20 */ /* 0x000fe20008410000 */
[----:B------:R-:W-:-:S03]  /*c300*/  MOV R31, RZ ;  /* 0x000000ff001f7202 */ /* 0x000fc60000000f00 */
[----:B------:R-:W-:-:S04]  /*c310*/  @P5 FMUL.FTZ R186, R252, R155 ;  /* 0x0000009bfcba5220 */ /* 0x000fc80000410000 */
[----:B------:R-:W-:Y:S01]  /*c320*/  FADD.FTZ R159, R159, R186 ;  /* 0x000000ba9f9f7221 */ /* 0x000fe20000010000 */
[----:B------:R-:W-:-:S05]  /*c330*/  @P5 SHF.L.U32 R186, R237, 0x10, RZ ;  /* 0x00000010edba5819 */ /* 0x000fca00000006ff */
[----:B------:R-:W-:-:S05]  /*c340*/  @P5 FMUL.FTZ R31, R186, R155 ;  /* 0x0000009bba1f5220 */ /* 0x000fca0000410000 */
[----:B------:R-:W-:-:S07]  /*c350*/  F2FP.BF16.F32.PACK_AB R31, R31, R154 ;  /* 0x0000009a1f1f723e */ /* 0x000fce00000010ff */
.L_x_941:
        /* <DEDUP_REMOVED lines=9> */
[----:B------:R-:W-:-:S07]  /*c3f0*/  MOV R153, R180 ;  /* 0x000000b400997202 */ /* 0x000fce0000000f00 */
.L_x_925:
[----:B------:R-:W-:Y:S05]  /*c400*/  BSYNC.RECONVERGENT B0 ;  /* 0x0000000000007941 */ /* 0x000fea0003800200 */
.L_x_911:
[----:B------:R-:W-:Y:S02]  /*c410*/  UIADD3 UR7, UPT, UPT, UR7, UR22, URZ ;  /* 0x0000001607077290 */ /* 0x000fe4000fffe0ff */
[----:B------:R-:W-:Y:S02]  /*c420*/  UPLOP3.LUT UP2, UPT, UPT, UPT, UP2, 0x40, 0x4 ;  /* 0x000000000004789c */ /* 0x000fe40003f4e820 */
[----:B------:R-:W-:-:S09]  /*c430*/  UISETP.GE.AND UP1, UPT, UR7, UR23, UPT ;  /* 0x000000170700728c */ /* 0x000fd2000bf26270 */
[----:B------:R-:W-:Y:S05]  /*c440*/  BRA.U !UP1, `(.L_x_942) ;  /* 0xffffff4509987547 */ /* 0x000fea000b83ffff */
.L_x_900:
[----:B------:R-:W0:Y:S01]  /*c450*/  S2UR UR4, SR_CTAID.X ;  /* 0x00000000000479c3 */ /* 0x000e220000002500 */
[----:B------:R-:W1:Y:S01]  /*c460*/  S2R R8, SR_TID.X ;  /* 0x0000000000087919 */ /* 0x000e620000002100 */
[----:B------:R-:W-:Y:S01]  /*c470*/  BSSY.RECONVERGENT B0, `(.L_x_943) ;  /* 0x0000012000007945 */ /* 0x000fe20003800200 */
[----:B0-----:R-:W-:-:S06]  /*c480*/  UIMAD UR4, UR4, UR6, URZ ;  /* 0x00000006040472a4 */ /* 0x001fcc000f8e02ff */
[----:B------:R-:W-:-:S04]  /*c490*/  MOV R9, UR4 ;  /* 0x0000000400097c02 */ /* 0x000fc80008000f00 */
[----:B-1----:R-:W-:Y:S01]  /*c4a0*/  LEA.HI R9, R9, R8, RZ, 0x1d ;  /* 0x0000000809097211 */ /* 0x002fe200078fe8ff */
        /* <DEDUP_REMOVED lines=14> */
.L_x_944:
[----:B------:R-:W-:Y:S05]  /*c590*/  BSYNC.RECONVERGENT B0 ;  /* 0x0000000000007941 */ /* 0x000fea0003800200 */
.L_x_943:
        /* <DEDUP_REMOVED lines=15> */
.L_x_946:
[----:B------:R-:W-:Y:S05]  /*c690*/  BSYNC.RECONVERGENT B0 ;  /* 0x0000000000007941 */ /* 0x000fea0003800200 */
.L_x_945:
        /* <DEDUP_REMOVED lines=15> */
.L_x_948:
[----:B------:R-:W-:Y:S05]  /*c790*/  BSYNC.RECONVERGENT B0 ;  /* 0x0000000000007941 */ /* 0x000fea0003800200 */
.L_x_947:
        /* <DEDUP_REMOVED lines=14> */
.L_x_949:
        /* <DEDUP_REMOVED lines=16> */
.L_x_15592:


//--------------------- .text._ZN10layer_norm13ln_bwd_kernelINS_13Kernel_traitsI13__nv_bfloat16S2_S2_S2_fjLj8192ELj1ELj1ELj8ELj16ENS_18Kernel_traits_baseILj8192ES2_S2_S2_S2_fjLj256EEEEELb1ELb1ELb0ELb1EEEvNS_9BwdParamsE --------------------------
	.section	.text._ZN10layer_norm13ln_bwd_kernelINS_13Kernel_traitsI13__nv_bfloat16S2_S2_S2_fjLj8192ELj1ELj1ELj8ELj16ENS_18Kernel_traits_baseILj8192ES2_S2_S2_S2_fjLj256EEEEELb1ELb1ELb0ELb1EEEvNS_9BwdParamsE,"ax",@progbits
	.align	128
        .global         _ZN10layer_norm13ln_bwd_kernelINS_13Kernel_traitsI13__nv_bfloat16S2_S2_S2_fjLj8192ELj1ELj1ELj8ELj16ENS_18Kernel_traits_baseILj8192ES2_S2_S2_S2_fjLj256EEEEELb1ELb1ELb0ELb1EEEvNS_9BwdParamsE
        .type           _ZN10layer_norm13ln_bwd_kernelINS_13Kernel_traitsI13__nv_bfloat16S2_S2_S2_fjLj8192ELj1ELj1ELj8ELj16ENS_18Kernel_traits_baseILj8192ES2_S2_S2_S2_fjLj256EEEEELb1ELb1ELb0ELb1EEEvNS_9BwdParamsE,@function
        .size           _ZN10layer_norm13ln_bwd_kernelINS_13Kernel_traitsI13__nv_bfloat16S2_S2_S2_fjLj8192ELj1ELj1ELj8ELj16ENS_18Kernel_traits_baseILj8192ES2_S2_S2_S2_fjLj256EEEEELb1ELb1ELb0ELb1EEEvNS_9BwdParamsE,(.L_x_15593 - _ZN10layer_norm13ln_bwd_kernelINS_13Kernel_traitsI13__nv_bfloat16S2_S2_S2_fjLj8192ELj1ELj1ELj8ELj16ENS_18Kernel_traits_baseILj8192ES2_S2_S2_S2_fjLj256EEEEELb1ELb1ELb0ELb1EEEvNS_9BwdParamsE)
        .other          _ZN10layer_norm13ln_bwd_kernelINS_13Kernel_traitsI13__nv_bfloat16S2_S2_S2_fjLj8192ELj1ELj1ELj8ELj16ENS_18Kernel_traits_baseILj8192ES2_S2_S2_S2_fjLj256EEEEELb1ELb1ELb0ELb1EEEvNS_9BwdParamsE,@"STO_CUDA_ENTRY STV_DEFAULT"
_ZN10layer_norm13ln_bwd_kernelINS_13Kernel_traitsI13__nv_bfloat16S2_S2_S2_fjLj8192ELj1ELj1ELj8ELj16ENS_18Kernel_traits_baseILj8192ES2_S2_S2_S2_fjLj256EEEEELb1ELb1ELb0ELb1EEEvNS_9BwdParamsE:
.text._ZN10layer_norm13ln_bwd_kernelINS_13Kernel_traitsI13__nv_bfloat16S2_S2_S2_fjLj8192ELj1ELj1ELj8ELj16ENS_18Kernel_traits_baseILj8192ES2_S2_S2_S2_fjLj256EEEEELb1ELb1ELb0ELb1EEEvNS_9BwdParamsE:
        /* <DEDUP_REMOVED lines=59> */
[----:B------:R-:W-:Y:S01]  /*03b0*/  PLOP3.LUT P2, PT, PT, PT, PT, 0x8, 0x80 ;  /* 0x000000000080781c */ /* 0x000fe20003f4e170 */
[----:B------:R-:W-:Y:S01]  /*03c0*/  HFMA2 R220, -RZ, RZ, 0, 0 ;  /* 0x00000000ffdc7431 */ /* 0x000fe200000001ff */
[----:B------:R-:W4:Y:S01]  /*03d0*/  LDCU UR7, c[0x0][0x408] ;  /* 0x00008100ff0777ac */ /* 0x000f220008000800 */
[----:B------:R-:W-:Y:S01]  /*03e0*/  HFMA2 R214, -RZ, RZ, 0, 0 ;  /* 0x00000000ffd67431 */ /* 0x000fe200000001ff */
[----:B------:R-:W-:Y:S01]  /*03f0*/  CS2R R204, SRZ ;  /* 0x0000000000cc7805 */ /* 0x000fe2000001ff00 */
[----:B------:R-:W-:Y:S01]  /*0400*/  IMAD.MOV.U32 R203, RZ, RZ, RZ ;  /* 0x000000ffffcb7224 */ /* 0x000fe200078e00ff */
        /* <DEDUP_REMOVED lines=9> */
[----:B------:R-:W-:Y:S02]  /*04a0*/  MOV R173, RZ ;  /* 0x000000ff00ad7202 */ /* 0x000fe40000000f00 */
[----:B------:R-:W-:Y:S02]  /*04b0*/  CS2R R130, SRZ ;  /* 0x0000000000827805 */ /* 0x000fe4000001ff00 */
[----:B------:R-:W-:Y:S02]  /*04c0*/  CS2R R128, SRZ ;  /* 0x0000000000807805 */ /* 0x000fe4000001ff00 */
[----:B------:R-:W-:Y:S01]  /*04d0*/  CS2R R206, SRZ ;  /* 0x0000000000ce7805 */ /* 0x000fe2000001ff00 */
[----:B0-----:R-:W4:Y:S01]  /*04e0*/  LDG.E.128 R12, desc[UR12][R2.64+0x2000] ;  /* 0x0020000c020c7981 */ /* 0x001f22000c1e1d00 */
[----:B------:R-:W-:-:S02]  /*04f0*/  CS2R R126, SRZ ;  /* 0x00000000007e7805 */ /* 0x000fc4000001ff00 */
[----:B------:R-:W-:Y:S01]  /*0500*/  CS2R R210, SRZ ;  /* 0x0000000000d27805 */ /* 0x000fe2000001ff00 */
[----:B---3--:R-:W-:Y:S01]  /*0510*/  IMAD.WIDE.U32 R4, R32, 0x10, R4 ;  /* 0x0000001020047825 */ /* 0x008fe200078e0004 */
[----:B------:R-:W3:Y:S01]  /*0520*/  LDG.E.128 R20, desc[UR12][R2.64] ;  /* 0x0000000c02147981 */ /* 0x000ee2000c1e1d00 */
[----:B------:R-:W-:Y:S02]  /*0530*/  CS2R R208, SRZ ;  /* 0x0000000000d07805 */ /* 0x000fe4000001ff00 */
[----:B------:R-:W-:Y:S02]  /*0540*/  CS2R R218, SRZ ;  /* 0x0000000000da7805 */ /* 0x000fe4000001ff00 */
[----:B------:R-:W-:Y:S01]  /*0550*/  MOV R217, RZ ;  /* 0x000000ff00d97202 */ /* 0x000fe20000000f00 */
[----:B------:R-:W3:Y:S01]  /*0560*/  LDG.E.128 R16, desc[UR12][R2.64+0x1000] ;  /* 0x0010000c02107981 */ /* 0x000ee2000c1e1d00 */
[----:B------:R-:W-:Y:S02]  /*0570*/  CS2R R212, SRZ ;  /* 0x0000000000d47805 */ /* 0x000fe4000001ff00 */
[----:B------:R-:W-:-:S02]  /*0580*/  CS2R R124, SRZ ;  /* 0x00000000007c7805 */ /* 0x000fc4000001ff00 */
[----:B------:R-:W-:Y:S01]  /*0590*/  CS2R R122, SRZ ;  /* 0x00000000007a7805 */ /* 0x000fe2000001ff00 */
[----:B------:R0:W3:Y:S01]  /*05a0*/  LDG.E.128 R8, desc[UR12][R2.64+0x3000] ;  /* 0x0030000c02087981 */ /* 0x0000e2000c1e1d00 */
[----:B------:R-:W-:Y:S02]  /*05b0*/  CS2R R120, SRZ ;  /* 0x0000000000787805 */ /* 0x000fe4000001ff00 */
[----:B------:R-:W-:Y:S02]  /*05c0*/  CS2R R118, SRZ ;  /* 0x0000000000767805 */ /* 0x000fe4000001ff00 */
[----:B------:R-:W-:Y:S01]  /*05d0*/  CS2R R116, SRZ ;  /* 0x0000000000747805 */ /* 0x000fe2000001ff00 */
[----:B------:R-:W3:Y:S01]  /*05e0*/  LDG.E.128 R60, desc[UR12][R4.64+0x1000] ;  /* 0x0010000c043c7981 */ /* 0x000ee2000c1e1d00 */
[----:B------:R-:W-:Y:S02]  /*05f0*/  CS2R R46, SRZ ;  /* 0x00000000002e7805 */ /* 0x000fe4000001ff00 */
[----:B------:R-:W-:-:S02]  /*0600*/  CS2R R44, SRZ ;  /* 0x00000000002c7805 */ /* 0x000fc4000001ff00 */
[----:B------:R-:W-:Y:S01]  /*0610*/  CS2R R42, SRZ ;  /* 0x00000000002a7805 */ /* 0x000fe2000001ff00 */
[----:B------:R-:W3:Y:S01]  /*0620*/  LDG.E.128 R56, desc[UR12][R4.64] ;  /* 0x0000000c04387981 */ /* 0x000ee2000c1e1d00 */
[----:B--2---:R-:W-:Y:S01]  /*0630*/  UISETP.NE.U32.AND UP0, UPT, UR4, URZ, UPT ;  /* 0x000000ff0400728c */ /* 0x004fe2000bf05070 */
[----:B------:R-:W-:Y:S02]  /*0640*/  CS2R R40, SRZ ;  /* 0x0000000000287805 */ /* 0x000fe4000001ff00 */
[----:B------:R-:W-:Y:S01]  /*0650*/  CS2R R38, SRZ ;  /* 0x0000000000267805 */ /* 0x000fe2000001ff00 */
[----:B------:R-:W5:Y:S01]  /*0660*/  LDG.E.128 R52, desc[UR12][R4.64+0x3000] ;  /* 0x0030000c04347981 */ /* 0x000f62000c1e1d00 */
[----:B------:R-:W-:Y:S02]  /*0670*/  CS2R R36, SRZ ;  /* 0x0000000000247805 */ /* 0x000fe4000001ff00 */
[----:B------:R-:W-:Y:S02]  /*0680*/  CS2R R34, SRZ ;  /* 0x0000000000227805 */ /* 0x000fe4000001ff00 */
[----:B------:R-:W-:Y:S01]  /*0690*/  CS2R R32, SRZ ;  /* 0x0000000000207805 */ /* 0x000fe2000001ff00 */
[----:B------:R1:W5:Y:S01]  /*06a0*/  LDG.E.128 R48, desc[UR12][R4.64+0x2000] ;  /* 0x0020000c04307981 */ /* 0x000362000c1e1d00 */
[----:B------:R-:W-:-:S02]  /*06b0*/  CS2R R30, SRZ ;  /* 0x00000000001e7805 */ /* 0x000fc4000001ff00 */
[----:B------:R-:W-:Y:S02]  /*06c0*/  CS2R R28, SRZ ;  /* 0x00000000001c7805 */ /* 0x000fe4000001ff00 */
[----:B------:R-:W-:Y:S02]  /*06d0*/  CS2R R26, SRZ ;  /* 0x00000000001a7805 */ /* 0x000fe4000001ff00 */
[----:B------:R-:W-:Y:S02]  /*06e0*/  CS2R R24, SRZ ;  /* 0x0000000000187805 */ /* 0x000fe4000001ff00 */
[----:B------:R-:W-:Y:S02]  /*06f0*/  CS2R R6, SRZ ;  /* 0x0000000000067805 */ /* 0x000fe4000001ff00 */
[----:B0-----:R-:W-:Y:S01]  /*0700*/  CS2R R2, SRZ ;  /* 0x0000000000027805 */ /* 0x001fe2000001ff00 */
[----:B------:R-:W-:Y:S01]  /*0710*/  UISETP.NE.AND.EX UP0, UPT, UR5, URZ, UPT, UP0 ;  /* 0x000000ff0500728c */ /* 0x000fe2000bf05300 */
[----:B------:R-:W0:Y:S01]  /*0720*/  LDCU UR15, c[0x0][0x388] ;  /* 0x00007100ff0f77ac */ /* 0x000e220008000800 */
[----:B-1----:R-:W-:Y:S01]  /*0730*/  CS2R R4, SRZ ;  /* 0x0000000000047805 */ /* 0x002fe2000001ff00 */
[----:B------:R-:W1:Y:S01]  /*0740*/  LDCU.U8 UR14, c[0x0][0x410] ;  /* 0x00008200ff0e77ac */ /* 0x000e620008000000 */
[----:B------:R-:W2:Y:S01]  /*0750*/  LDCU UR18, c[0x0][0x400] ;  /* 0x00008000ff1277ac */ /* 0x000ea20008000800 */
[----:B------:R-:W0:Y:S01]  /*0760*/  LDCU.64 UR20, c[0x0][0x478] ;  /* 0x00008f00ff1477ac */ /* 0x000e220008000a00 */
[----:B------:R-:W0:Y:S01]  /*0770*/  LDCU.128 UR8, c[0x0][0x3c0] ;  /* 0x00007800ff0877ac */ /* 0x000e220008000c00 */
[----:B------:R-:W0:Y:S01]  /*0780*/  LDCU.64 UR16, c[0x0][0x438] ;  /* 0x00008700ff1077ac */ /* 0x000e220008000a00 */
[----:B------:R-:W0:Y:S01]  /*0790*/  LDCU.64 UR22, c[0x0][0x380] ;  /* 0x00007000ff1677ac */ /* 0x000e220008000a00 */
[----:B----4-:R-:W-:-:S02]  /*07a0*/  PRMT R229, R15, 0x7632, R229 ;  /* 0x000076320fe57816 */ /* 0x010fc400000000e5 */
[----:B------:R-:W-:Y:S02]  /*07b0*/  PRMT R235, R12, 0x7632, R235 ;  /* 0x000076320ceb7816 */ /* 0x000fe400000000eb */
[----:B---3--:R-:W-:Y:S02]  /*07c0*/  PRMT R251, R20, 0x7632, R251 ;  /* 0x0000763214fb7816 */ /* 0x008fe400000000fb */
[----:B------:R-:W-:Y:S02]  /*07d0*/  PRMT R249, R21, 0x7632, R249 ;  /* 0x0000763215f97816 */ /* 0x000fe400000000f9 */
[----:B------:R-:W-:Y:S02]  /*07e0*/  PRMT R247, R22, 0x7632, R247 ;  /* 0x0000763216f77816 */ /* 0x000fe400000000f7 */
[----:B------:R-:W-:Y:S02]  /*07f0*/  PRMT R245, R23, 0x7632, R245 ;  /* 0x0000763217f57816 */ /* 0x000fe400000000f5 */
[----:B------:R-:W-:-:S02]  /*0800*/  PRMT R243, R16, 0x7632, R243 ;  /* 0x0000763210f37816 */ /* 0x000fc400000000f3 */
[----:B------:R-:W-:Y:S02]  /*0810*/  PRMT R241, R17, 0x7632, R241 ;  /* 0x0000763211f17816 */ /* 0x000fe400000000f1 */
[----:B------:R-:W-:Y:S02]  /*0820*/  PRMT R239, R18, 0x7632, R239 ;  /* 0x0000763212ef7816 */ /* 0x000fe400000000ef */
[----:B------:R-:W-:Y:S02]  /*0830*/  PRMT R237, R19, 0x7632, R237 ;  /* 0x0000763213ed7816 */ /* 0x000fe400000000ed */
[----:B------:R-:W-:Y:S02]  /*0840*/  PRMT R233, R13, 0x7632, R233 ;  /* 0x000076320de97816 */ /* 0x000fe400000000e9 */
[----:B------:R-:W-:Y:S02]  /*0850*/  PRMT R231, R14, 0x7632, R231 ;  /* 0x000076320ee77816 */ /* 0x000fe400000000e7 */
[----:B------:R-:W-:-:S02]  /*0860*/  PRMT R227, R8, 0x7632, R227 ;  /* 0x0000763208e37816 */ /* 0x000fc400000000e3 */
[----:B------:R-:W-:Y:S02]  /*0870*/  PRMT R225, R9, 0x7632, R225 ;  /* 0x0000763209e17816 */ /* 0x000fe400000000e1 */
[----:B------:R-:W-:Y:S02]  /*0880*/  PRMT R223, R10, 0x7632, R223 ;  /* 0x000076320adf7816 */ /* 0x000fe400000000df */
[----:B------:R-:W-:Y:S01]  /*0890*/  PRMT R221, R11, 0x7632, R221 ;  /* 0x000076320bdd7816 */ /* 0x000fe200000000dd */
[----:B------:R-:W-:Y:S01]  /*08a0*/  IMAD.U32 R229, R229, 0x10000, RZ ;  /* 0x00010000e5e57824 */ /* 0x000fe200078e00ff */
[----:B------:R-:W-:Y:S02]  /*08b0*/  SHF.L.U32 R252, R20, 0x10, RZ ;  /* 0x0000001014fc7819 */ /* 0x000fe400000006ff */
[----:B------:R-:W-:Y:S02]  /*08c0*/  SHF.L.U32 R250, R21, 0x10, RZ ;  /* 0x0000001015fa7819 */ /* 0x000fe400000006ff */
[----:B------:R-:W-:-:S02]  /*08d0*/  CS2R R20, SRZ ;  /* 0x0000000000147805 */ /* 0x000fc4000001ff00 */
[----:B------:R-:W-:Y:S02]  /*08e0*/  SHF.L.U32 R248, R22, 0x10, RZ ;  /* 0x0000001016f87819 */ /* 0x000fe400000006ff */
[----:B------:R-:W-:Y:S02]  /*08f0*/  SHF.L.U32 R246, R23, 0x10, RZ ;  /* 0x0000001017f67819 */ /* 0x000fe400000006ff */
[----:B------:R-:W-:Y:S02]  /*0900*/  CS2R R22, SRZ ;  /* 0x0000000000167805 */ /* 0x000fe4000001ff00 */
        /* <DEDUP_REMOVED lines=40> */
[----:B012---:R-:W-:-:S07]  /*0b90*/  SHF.L.U32 R221, R221, 0x10, RZ ;  /* 0x00000010dddd7819 */ /* 0x007fce00000006ff */
.L_x_969:
[----:B0-----:R-:W0:Y:S01]  /*0ba0*/  S2R R136, SR_TID.X ;  /* 0x0000000000887919 */ /* 0x001e220000002100 */
[----:B------:R-:W-:Y:S01]  /*0bb0*/  UIMAD UR4, UR6, UR15, URZ ;  /* 0x0000000f060472a4 */ /* 0x000fe2000f8e02ff */
[----:B-1----:R-:W1:Y:S03]  /*0bc0*/  LDC.64 R110, c[0x0][0x3a8] ;  /* 0x0000ea00ff6e7b82 */ /* 0x002e660000000a00 */
[----:B------:R-:W-:-:S04]  /*0bd0*/  USHF.R.S32.HI UR5, URZ, 0x1f, UR4 ;  /* 0x0000001fff057899 */ /* 0x000fc80008011404 */
[----:B------:R-:W-:Y:S01]  /*0be0*/  ULEA.HI UR5, UR5, UR4, URZ, 0x3 ;  /* 0x0000000405057291 */ /* 0x000fe2000f8f18ff */
[----:B------:R-:W2:Y:S05]  /*0bf0*/  LDC.64 R112, c[0x0][0x428] ;  /* 0x00010a00ff707b82 */ /* 0x000eaa0000000a00 */
[----:B------:R-:W-:Y:S01]  /*0c00*/  MOV R133, UR5 ;  /* 0x0000000500857c02 */ /* 0x000fe20008000f00 */
[----:B------:R-:W-:-:S06]  /*0c10*/  UIMAD.WIDE UR4, UR6, 0x4, UR10 ;  /* 0x00000004060478a5 */ /* 0x000fcc000f8e020a */
[----:B------:R-:W-:Y:S02]  /*0c20*/  MOV R84, UR4 ;  /* 0x0000000400547c02 */ /* 0x000fe40008000f00 */
[----:B------:R-:W-:Y:S01]  /*0c30*/  MOV R85, UR5 ;  /* 0x0000000500557c02 */ /* 0x000fe20008000f00 */
[----:B------:R-:W-:-:S04]  /*0c40*/  UIMAD.WIDE UR4, UR6, 0x4, UR8 ;  /* 0x00000004060478a5 */ /* 0x000fc8000f8e0208 */
[----:B------:R-:W3:Y:S01]  /*0c50*/  LDG.E R138, desc[UR12][R84.64] ;  /* 0x0000000c548a7981 */ /* 0x000ee2000c1e1900 */
[----:B0-----:R-:W-:-:S04]  /*0c60*/  LEA.HI.SX32 R133, R133, R136, 0x1d ;  /* 0x0000008885857211 */ /* 0x001fc800078feaff */
[C---:B------:R-:W-:Y:S01]  /*0c70*/  IADD3 R134, PT, PT, R133.reuse, 0x200, RZ ;  /* 0x0000020085867810 */ /* 0x040fe20007ffe0ff */
[C-C-:B-1----:R-:W-:Y:S01]  /*0c80*/  IMAD.WIDE.U32 R86, R133.reuse, 0x10, R110.reuse ;  /* 0x0000001085567825 */ /* 0x142fe200078e006e */
[C---:B------:R-:W-:Y:S02]  /*0c90*/  IADD3 R132, PT, PT, R133.reuse, 0x100, RZ ;  /* 0x0000010085847810 */ /* 0x040fe40007ffe0ff */
[C---:B------:R-:W-:Y:S01]  /*0ca0*/  IADD3 R0, PT, PT, R133.reuse, 0x300, RZ ;  /* 0x0000030085007810 */ /* 0x040fe20007ffe0ff */
[----:B------:R-:W-:Y:S01]  /*0cb0*/  IMAD.WIDE.U32 R100, R134, 0x10, R110 ;  /* 0x0000001086647825 */ /* 0x000fe200078e006e */
[----:B------:R-:W-:Y:S01]  /*0cc0*/  MOV R108, UR4 ;  /* 0x00000004006c7c02 */ /* 0x000fe20008000f00 */
[----:B------:R-:W4:Y:S02]  /*0cd0*/  LDG.E.128 R84, desc[UR12][R86.64] ;  /* 0x0000000c56547981 */ /* 0x000f24000c1e1d00 */
[----:B--2---:R-:W-:Y:S01]  /*0ce0*/  IMAD.WIDE.U32 R88, R133, 0x10, R112 ;  /* 0x0000001085587825 */ /* 0x004fe200078e0070 */
[----:B------:R-:W-:Y:S01]  /*0cf0*/  MOV R109, UR5 ;  /* 0x00000005006d7c02 */ /* 0x000fe20008000f00 */
[----:B------:R-:W2:Y:S01]  /*0d00*/  LDG.E.128 R100, desc[UR12][R100.64] ;  /* 0x0000000c64647981 */ /* 0x000ea2000c1e1d00 */
[----:B------:R-:W0:Y:S01]  /*0d10*/  S2R R135, SR_CgaCtaId ;  /* 0x0000000000877919 */ /* 0x000e220000008800 */
[----:B------:R-:W-:Y:S01]  /*0d20*/  IMAD.WIDE.U32 R92, R132, 0x10, R110 ;  /* 0x00000010845c7825 */ /* 0x000fe200078e006e */
[----:B------:R-:W-:Y:S01]  /*0d30*/  LOP3.LUT P1, RZ, R136, 0x1f, RZ, 0xc0, !PT ;  /* 0x0000001f88ff7812 */ /* 0x000fe2000782c0ff */
[----:B------:R-:W1:Y:S01]  /*0d40*/  @UP0 LDCU.64 UR4, c[0x0][0x3e0] ;  /* 0x00007c00ff0407ac */ /* 0x000e620008000a00 */
[----:B------:R-:W2:Y:S01]  /*0d50*/  LDG.E.128 R88, desc[UR12][R88.64] ;  /* 0x0000000c58587981 */ /* 0x000ea2000c1e1d00 */
[----:B------:R-:W-:-:S03]  /*0d60*/  IMAD.WIDE.U32 R96, R132, 0x10, R112 ;  /* 0x0000001084607825 */ /* 0x000fc600078e0070 */
[----:B------:R-:W2:Y:S01]  /*0d70*/  LDG.E.128 R92, desc[UR12][R92.64] ;  /* 0x0000000c5c5c7981 */ /* 0x000ea2000c1e1d00 */
[----:B------:R-:W-:-:S03]  /*0d80*/  IMAD.WIDE.U32 R104, R134, 0x10, R112 ;  /* 0x0000001086687825 */ /* 0x000fc600078e0070 */
[----:B------:R-:W2:Y:S01]  /*0d90*/  LDG.E.128 R96, desc[UR12][R96.64] ;  /* 0x0000000c60607981 */ /* 0x000ea2000c1e1d00 */
[----:B------:R-:W-:-:S03]  /*0da0*/  IMAD.WIDE.U32 R110, R0, 0x10, R110 ;  /* 0x00000010006e7825 */ /* 0x000fc600078e006e */
[----:B------:R-:W2:Y:S04]  /*0db0*/  LDG.E R137, desc[UR12][R108.64] ;  /* 0x0000000c6c897981 */ /* 0x000ea8000c1e1900 */
[----:B------:R-:W2:Y:S01]  /*0dc0*/  LDG.E.128 R104, desc[UR12][R104.64] ;  /* 0x0000000c68687981 */ /* 0x000ea2000c1e1d00 */
[----:B------:R-:W-:-:S03]  /*0dd0*/  IMAD.WIDE.U32 R112, R0, 0x10, R112 ;  /* 0x0000001000707825 */ /* 0x000fc600078e0070 */
[----:B------:R-:W2:Y:S04]  /*0de0*/  LDG.E.128 R108, desc[UR12][R110.64] ;  /* 0x0000000c6e6c7981 */ /* 0x000ea8000c1e1d00 */
[----:B------:R-:W2:Y:S01]  /*0df0*/  LDG.E.128 R112, desc[UR12][R112.64] ;  /* 0x0000000c70707981 */ /* 0x000ea2000c1e1d00 */
[----:B------:R-:W-:Y:S02]  /*0e00*/  PLOP3.LUT P0, PT, PT, PT, PT, 0x80, 0x8 ;  /* 0x000000000008781c */ /* 0x000fe40003f0f070 */
[----:B------:R-:W-:Y:S02]  /*0e10*/  MOV R168, 0x400 ;  /* 0x0000040000a87802 */ /* 0x000fe40000000f00 */
[----:B------:R-:W-:Y:S02]  /*0e20*/  @!P1 PLOP3.LUT P0, PT, P2, PT, PT, 0x80, 0x8 ;  /* 0x000000000008981c */ /* 0x000fe4000170f070 */
[----:B0-----:R-:W-:-:S02]  /*0e30*/  LEA R168, R135, R168, 0x18 ;  /* 0x000000a887a87211 */ /* 0x001fc400078ec0ff */
[----:B------:R-:W-:Y:S02]  /*0e40*/  @!P1 SHF.R.U32.HI R136, RZ, 0x2, R136 ;  /* 0x00000002ff889819 */ /* 0x000fe40000011688 */
[----:B------:R-:W-:Y:S02]  /*0e50*/  IADD3 R171, PT, PT, R168, 0x8040, RZ ;  /* 0x00008040a8ab7810 */ /* 0x000fe40007ffe0ff */
[----:B------:R-:W-:Y:S02]  /*0e60*/  @!P1 LOP3.LUT R136, R136, 0x38, RZ, 0xc0, !PT ;  /* 0x0000003888889812 */ /* 0x000fe400078ec0ff */
[----:B------:R-:W-:Y:S02]  /*0e70*/  @!P1 MOV R135, R171 ;  /* 0x000000ab00879202 */ /* 0x000fe40000000f00 */
[----:B------:R-:W-:Y:S02]  /*0e80*/  ISETP.NE.AND P3, PT, RZ, UR14, PT ;  /* 0x0000000eff007c0c */ /* 0x000fe4000bf65270 */
[----:B------:R-:W-:-:S04]  /*0e90*/  @!P0 IADD3 R135, PT, PT, R168, 0x8000, RZ ;  /* 0x00008000a8878810 */ /* 0x000fc80007ffe0ff */
[----:B------:R-:W-:Y:S02]  /*0ea0*/  @!P1 IADD3 R142, PT, PT, R136, R135, RZ ;  /* 0x00000087888e9210 */ /* 0x000fe40007ffe0ff */
[----:B---3--:R-:W-:Y:S02]  /*0eb0*/  R2UR UR19, R138 ;  /* 0x000000008a1372ca */ /* 0x008fe400000e0000 */
[----:B----4-:R-:W-:Y:S02]  /*0ec0*/  PRMT R148, R84, 0x7632, R148 ;  /* 0x0000763254947816 */ /* 0x010fe40000000094 */
[----:B------:R-:W-:Y:S02]  /*0ed0*/  PRMT R147, R85, 0x7632, R147 ;  /* 0x0000763255937816 */ /* 0x000fe40000000093 */
[C---:B--2---:R-:W-:Y:S02]  /*0ee0*/  PRMT R149, R100.reuse, 0x7632, R149 ;  /* 0x0000763264957816 */ /* 0x044fe40000000095 */
[----:B------:R-:W-:-:S02]  /*0ef0*/  SHF.L.U32 R150, R100, 0x10, RZ ;  /* 0x0000001064967819 */ /* 0x000fc400000006ff */
[C---:B------:R-:W-:Y:S02]  /*0f00*/  PRMT R100, R102.reuse, 0x7632, R100 ;  /* 0x0000763266647816 */ /* 0x040fe40000000064 */
[----:B------:R-:W-:Y:S02]  /*0f10*/  SHF.L.U32 R152, R102, 0x10, RZ ;  /* 0x0000001066987819 */ /* 0x000fe400000006ff */
[C---:B------:R-:W-:Y:S02]  /*0f20*/  PRMT R138, R86.reuse, 0x7632, R138 ;  /* 0x00007632568a7816 */ /* 0x040fe4000000008a */
[----:B------:R-:W-:Y:S02]  /*0f30*/  SHF.L.U32 R195, R86, 0x10, RZ ;  /* 0x0000001056c37819 */ /* 0x000fe400000006ff */
[C---:B------:R-:W-:Y:S02]  /*0f40*/  PRMT R144, R87.reuse, 0x7632, R144 ;  /* 0x0000763257907816 */ /* 0x040fe40000000090 */
[----:B------:R-:W-:-:S02]  /*0f50*/  SHF.L.U32 R172, R87, 0x10, RZ ;  /* 0x0000001057ac7819 */ /* 0x000fc400000006ff */
        /* <DEDUP_REMOVED lines=9> */
[----:B------:R-:W-:Y:S02]  /*0ff0*/  FSEL R86, R137, RZ, !P3 ;  /* 0x000000ff89567208 */ /* 0x000fe40005800000 */
[----:B------:R-:W-:Y:S02]  /*1000*/  SHF.L.U32 R103, R148, 0x10, RZ ;  /* 0x0000001094677819 */ /* 0x000fe400000006ff */
[----:B------:R-:W-:Y:S02]  /*1010*/  SHF.L.U32 R167, R84, 0x10, RZ ;  /* 0x0000001054a77819 */ /* 0x000fe400000006ff */
[----:B------:R-:W-:-:S02]  /*1020*/  PRMT R145, R95, 0x7632, R145 ;  /* 0x000076325f917816 */ /* 0x000fc40000000091 */
[----:B------:R-:W-:Y:S02]  /*1030*/  SHF.L.U32 R160, R95, 0x10, RZ ;  /* 0x000000105fa07819 */ /* 0x000fe400000006ff */
[----:B------:R-:W-:Y:S02]  /*1040*/  PRMT R98, R101, 0x7632, R98 ;  /* 0x0000763265627816 */ /* 0x000fe40000000062 */
[C---:B------:R-:W-:Y:S02]  /*1050*/  PRMT R93, R105.reuse, 0x7632, R93 ;  /* 0x00007632695d7816 */ /* 0x040fe4000000005d */
[----:B------:R-:W-:Y:S02]  /*1060*/  SHF.L.U32 R136, R105, 0x10, RZ ;  /* 0x0000001069887819 */ /* 0x000fe400000006ff */
[C---:B------:R-:W-:Y:S02]  /*1070*/  PRMT R143, R89.reuse, 0x7632, R143 ;  /* 0x00007632598f7816 */ /* 0x040fe4000000008f */
        /* <DEDUP_REMOVED lines=11> */
[----:B------:R-:W-:Y:S02]  /*1130*/  SHF.L.U32 R147, R147, 0x10, RZ ;  /* 0x0000001093937819 */ /* 0x000fe400000006ff */
[----:B------:R-:W-:-:S02]  /*1140*/  PRMT R89, R92, 0x7632, R89 ;  /* 0x000076325c597816 */ /* 0x000fc40000000059 */
[----:B------:R-:W-:Y:S02]  /*1150*/  PRMT R88, R94, 0x7632, R88 ;  /* 0x000076325e587816 */ /* 0x000fe40000000058 */
[C---:B------:R-:W-:Y:S02]  /*1160*/  PRMT R90, R106.reuse, 0x7632, R90 ;  /* 0x000076326a5a7816 */ /* 0x040fe4000000005a */
[----:B------:R-:W-:Y:S02]  /*1170*/  SHF.L.U32 R140, R106, 0x10, RZ ;  /* 0x000000106a8c7819 */ /* 0x000fe400000006ff */
[----:B------:R-:W-:Y:S02]  /*1180*/  PRMT R104, R108, 0x7632, R104 ;  /* 0x000076326c687816 */ /* 0x000fe40000000068 */
[----:B------:R-:W-:Y:S02]  /*1190*/  PRMT R107, R110, 0x7632, R107 ;  /* 0x000076326e6b7816 */ /* 0x000fe4000000006b */
[----:B------:R-:W-:Y:S01]  /*11a0*/  PRMT R109, R111, 0x7632, R109 ;  /* 0x000076326f6d7816 */ /* 0x000fe2000000006d */
[----:B------:R-:W-:Y:S01]  /*11b0*/  FADD.FTZ R200, -R86, R103 ;  /* 0x0000006756c87221 */ /* 0x000fe20000010100 */
[----:B------:R-:W-:Y:S01]  /*11c0*/  SHF.L.U32 R106, R108, 0x10, RZ ;  /* 0x000000106c6a7819 */ /* 0x000fe200000006ff */
[----:B------:R-:W-:Y:S01]  /*11d0*/  FADD.FTZ R167, -R86, R167 ;  /* 0x000000a756a77221 */ /* 0x000fe20000010100 */
[----:B------:R-:W-:Y:S01]  /*11e0*/  SHF.L.U32 R166, R92, 0x10, RZ ;  /* 0x000000105ca67819 */ /* 0x000fe200000006ff */
        /* <DEDUP_REMOVED lines=8> */
[----:B------:R-:W-:Y:S01]  /*1270*/  IMAD.U32 R199, R85, 0x10000, RZ ;  /* 0x0001000055c77824 */ /* 0x000fe200078e00ff */
[----:B------:R-:W-:Y:S01]  /*1280*/  SHF.L.U32 R163, R94, 0x10, RZ ;  /* 0x000000105ea37819 */ /* 0x000fe200000006ff */
[----:B------:R-:W-:Y:S01]  /*1290*/  IMAD.U32 R147, R88, 0x10000, RZ ;  /* 0x0001000058937824 */ /* 0x000fe200078e00ff */
        /* <DEDUP_REMOVED lines=9> */
[----:B------:R-:W-:Y:S01]  /*1330*/  SHF.L.U32 R109, R109, 0x10, RZ ;  /* 0x000000106d6d7819 */ /* 0x000fe200000006ff */
[C---:B------:R-:W-:Y:S01]  /*1340*/  FADD.FTZ R100, -R86.reuse, R106 ;  /* 0x0000006a56647221 */ /* 0x040fe20000010100 */
[C---:B------:R-:W-:Y:S01]  /*1350*/  FADD.FTZ R170, -R86.reuse, R137 ;  /* 0x0000008956aa7221 */ /* 0x040fe20000010100 */
[C---:B------:R-:W-:Y:S01]  /*1360*/  FADD.FTZ R166, -R86.reuse, R166 ;  /* 0x000000a656a67221 */ /* 0x040fe20000010100 */
[C---:B------:R-:W-:Y:S01]  /*1370*/  FADD.FTZ R106, -R86.reuse, R110 ;  /* 0x0000006e566a7221 */ /* 0x040fe20000010100 */
[----:B------:R-:W-:Y:S01]  /*1380*/  FMUL.FTZ R167, R167, UR19 ;  /* 0x00000013a7a77c20 */ /* 0x000fe20008410000 */
[C---:B------:R-:W-:Y:S01]  /*1390*/  FADD.FTZ R108, -R86.reuse, R150 ;  /* 0x00000096566c7221 */ /* 0x040fe20000010100 */
[C---:B------:R-:W-:Y:S01]  /*13a0*/  FADD.FTZ R137, -R86.reuse, R152 ;  /* 0x0000009856897221 */ /* 0x040fe20000010100 */
[C---:B------:R-:W-:Y:S01]  /*13b0*/  FADD.FTZ R104, -R86.reuse, R154 ;  /* 0x0000009a56687221 */ /* 0x040fe20000010100 */
[C---:B------:R-:W-:Y:S01]  /*13c0*/  FADD.FTZ R110, -R86.reuse, R111 ;  /* 0x0000006f566e7221 */ /* 0x040fe20000010100 */
[----:B------:R-:W-:Y:S01]  /*13d0*/  FADD.FTZ R138, -R86, R149 ;  /* 0x00000095568a7221 */ /* 0x000fe20000010100 */
        /* <DEDUP_REMOVED lines=19> */
[----:B------:R-:W-:Y:S01]  /*1510*/  SHF.L.U32 R96, R96, 0x10, RZ ;  /* 0x0000001060607819 */ /* 0x000fe200000006ff */
[----:B------:R-:W-:Y:S01]  /*1520*/  FADD.FTZ R34, R202, R34 ;  /* 0x00000022ca227221 */ /* 0x000fe20000010000 */
[C---:B------:R-:W-:Y:S01]  /*1530*/  PRMT R215, R114.reuse, 0x7632, R215 ;  /* 0x0000763272d77816 */ /* 0x040fe200000000d7 */
[-C--:B------:R-:W-:Y:S01]  /*1540*/  FFMA.FTZ R2, R167, R202.reuse, R2 ;  /* 0x000000caa7027223 */ /* 0x080fe20000010002 */
[----:B------:R-:W-:Y:S01]  /*1550*/  SHF.L.U32 R86, R114, 0x10, RZ ;  /* 0x0000001072567819 */ /* 0x000fe200000006ff */
[----:B------:R-:W-:Y:S01]  /*1560*/  FMUL.FTZ R166, R166, UR19 ;  /* 0x00000013a6a67c20 */ /* 0x000fe20008410000 */
[----:B------:R-:W-:Y:S01]  /*1570*/  SHF.L.U32 R114, R135, 0x10, RZ ;  /* 0x0000001087727819 */ /* 0x000fe200000006ff */
[----:B------:R-:W-:Y:S01]  /*1580*/  FMUL.FTZ R202, R252, R202 ;  /* 0x000000cafcca7220 */ /* 0x000fe20000410000 */
[----:B------:R-:W-:Y:S01]  /*1590*/  PRMT R92, R97, 0x7632, R92 ;  /* 0x00007632615c7816 */ /* 0x000fe2000000005c */
[----:B------:R-:W-:Y:S01]  /*15a0*/  FMUL.FTZ R199, R199, UR19 ;  /* 0x00000013c7c77c20 */ /* 0x000fe20008410000 */
[----:B------:R-:W-:Y:S01]  /*15b0*/  SHF.L.U32 R97, R97, 0x10, RZ ;  /* 0x0000001061617819 */ /* 0x000fe200000006ff */
[----:B------:R-:W-:Y:S01]  /*15c0*/  FADD.FTZ R42, R96, R42 ;  /* 0x0000002a602a7221 */ /* 0x000fe20000010000 */
[-C--:B------:R-:W-:Y:S01]  /*15d0*/  FFMA.FTZ R10, R166, R96.reuse, R10 ;  /* 0x00000060a60a7223 */ /* 0x080fe2000001000a */
[----:B------:R-:W-:Y:S01]  /*15e0*/  FMUL.FTZ R165, R244, R96 ;  /* 0x00000060f4a57220 */ /* 0x000fe20000410000 */
[----:B------:R-:W-:Y:S01]  /*15f0*/  FMUL.FTZ R164, R164, UR19 ;  /* 0x00000013a4a47c20 */ /* 0x000fe20008410000 */
[----:B------:R-:W-:Y:S01]  /*1600*/  FMUL.FTZ R201, R251, R114 ;  /* 0x00000072fbc97220 */ /* 0x000fe20000410000 */
[----:B------:R-:W-:Y:S01]  /*1610*/  FADD.FTZ R96, RZ, R202 ;  /* 0x000000caff607221 */ /* 0x000fe20000010000 */
[----:B------:R-:W-:Y:S01]  /*1620*/  PRMT R89, R112, 0x7632, R89 ;  /* 0x0000763270597816 */ /* 0x000fe20000000059 */
[----:B------:R-:W-:Y:S01]  /*1630*/  FADD.FTZ R36, R198, R36 ;  /* 0x00000024c6247221 */ /* 0x000fe20000010000 */
[----:B------:R-:W-:Y:S01]  /*1640*/  SHF.L.U32 R91, R112, 0x10, RZ ;  /* 0x00000010705b7819 */ /* 0x000fe200000006ff */
[-C--:B------:R-:W-:Y:S01]  /*1650*/  FFMA.FTZ R4, R199, R198.reuse, R4 ;  /* 0x000000c6c7047223 */ /* 0x080fe20000010004 */
[----:B------:R-:W-:Y:S01]  /*1660*/  SHF.L.U32 R112, R143, 0x10, RZ ;  /* 0x000000108f707819 */ /* 0x000fe200000006ff */
[----:B------:R-:W-:Y:S01]  /*1670*/  FADD.FTZ R44, R97, R44 ;  /* 0x0000002c612c7221 */ /* 0x000fe20000010000 */
[-C--:B------:R-:W-:Y:S01]  /*1680*/  FFMA.FTZ R12, R164, R97.reuse, R12 ;  /* 0x00000061a40c7223 */ /* 0x080fe2000001000c */
[----:B------:R-:W-:Y:S01]  /*1690*/  FMUL.FTZ R162, R242, R97 ;  /* 0x00000061f2a27220 */ /* 0x000fe20000410000 */
[----:B------:R-:W-:Y:S01]  /*16a0*/  FMUL.FTZ R198, R250, R198 ;  /* 0x000000c6fac67220 */ /* 0x000fe20000410000 */
[----:B------:R-:W-:Y:S01]  /*16b0*/  FADD.FTZ R97, R201, R96 ;  /* 0x00000060c9617221 */ /* 0x000fe20000010000 */
[----:B------:R-:W-:Y:S01]  /*16c0*/  FMUL.FTZ R195, R195, UR19 ;  /* 0x00000013c3c37c20 */ /* 0x000fe20008410000 */
[----:B------:R-:W-:-:S02]  /*16d0*/  FMUL.FTZ R169, R249, R112 ;  /* 0x00000070f9a97220 */ /* 0x000fc40000410000 */
[----:B------:R-:W-:Y:S01]  /*16e0*/  FADD.FTZ R96, R198, R97 ;  /* 0x00000061c6607221 */ /* 0x000fe20000010000 */
[----:B------:R-:W-:Y:S01]  /*16f0*/  SHF.L.U32 R194, R141, 0x10, RZ ;  /* 0x000000108dc27819 */ /* 0x000fe200000006ff */
[----:B------:R-:W-:Y:S01]  /*1700*/  FADD.FTZ R38, R196, R38 ;  /* 0x00000026c4267221 */ /* 0x000fe20000010000 */
[-C--:B------:R-:W-:Y:S01]  /*1710*/  FFMA.FTZ R6, R195, R196.reuse, R6 ;  /* 0x000000c4c3067223 */ /* 0x080fe20000010006 */
[----:B------:R-:W-:Y:S01]  /*1720*/  FMUL.FTZ R170, R170, UR19 ;  /* 0x00000013aaaa7c20 */ /* 0x000fe20008410000 */
[----:B------:R-:W-:Y:S01]  /*1730*/  FMUL.FTZ R196, R248, R196 ;  /* 0x000000c4f8c47220 */ /* 0x000fe20000410000 */
[----:B------:R-:W-:Y:S01]  /*1740*/  FADD.FTZ R97, R169, R96 ;  /* 0x00000060a9617221 */ /* 0x000fe20000010000 */
[----:B------:R-:W-:Y:S01]  /*1750*/  FMUL.FTZ R197, R197, UR19 ;  /* 0x00000013c5c57c20 */ /* 0x000fe20008410000 */
[C---:B------:R-:W-:Y:S01]  /*1760*/  PRMT R85, R99.reuse, 0x7632, R85 ;  /* 0x0000763263557816 */ /* 0x040fe20000000055 */
[----:B------:R-:W-:Y:S01]  /*1770*/  FMUL.FTZ R172, R172, UR19 ;  /* 0x00000013acac7c20 */ /* 0x000fe20008410000 */
[----:B------:R-:W-:Y:S01]  /*1780*/  FADD.FTZ R39, R194, R39 ;  /* 0x00000027c2277221 */ /* 0x000fe20000010000 */
[-C--:B------:R-:W-:Y:S01]  /*1790*/  FFMA.FTZ R7, R170, R194.reuse, R7 ;  /* 0x000000c2aa077223 */ /* 0x080fe20000010007 */
[----:B------:R-:W-:Y:S01]  /*17a0*/  SHF.L.U32 R99, R99, 0x10, RZ ;  /* 0x0000001063637819 */ /* 0x000fe200000006ff */
[----:B------:R-:W-:Y:S01]  /*17b0*/  FMUL.FTZ R194, R247, R194 ;  /* 0x000000c2f7c27220 */ /* 0x000fe20000410000 */
[----:B------:R-:W-:Y:S01]  /*17c0*/  FADD.FTZ R97, R196, R97 ;  /* 0x00000061c4617221 */ /* 0x000fe20000010000 */
[----:B------:R-:W-:Y:S01]  /*17d0*/  FADD.FTZ R37, R112, R37 ;  /* 0x0000002570257221 */ /* 0x000fe20000010000 */
[----:B------:R-:W-:Y:S01]  /*17e0*/  FFMA.FTZ R5, R197, R112, R5 ;  /* 0x00000070c5057223 */ /* 0x000fe20000010005 */
[----:B------:R-:W-:Y:S01]  /*17f0*/  FMUL.FTZ R160, R160, UR19 ;  /* 0x00000013a0a07c20 */ /* 0x000fe20008410000 */
[----:B------:R-:W-:Y:S01]  /*1800*/  SHF.L.U32 R192, R139, 0x10, RZ ;  /* 0x000000108bc07819 */ /* 0x000fe200000006ff */
[----:B------:R-:W-:Y:S01]  /*1810*/  FMUL.FTZ R112, R108, UR19 ;  /* 0x000000136c707c20 */ /* 0x000fe20008410000 */
[----:B------:R-:W-:Y:S01]  /*1820*/  FADD.FTZ R40, R193, R40 ;  /* 0x00000028c1287221 */ /* 0x000fe20000010000 */
[-C--:B------:R-:W-:Y:S01]  /*1830*/  FFMA.FTZ R8, R172, R193.reuse, R8 ;  /* 0x000000c1ac087223 */ /* 0x080fe20000010008 */
[----:B------:R-:W-:Y:S01]  /*1840*/  FMUL.FTZ R191, R191, UR19 ;  /* 0x00000013bfbf7c20 */ /* 0x000fe20008410000 */
[----:B------:R-:W-:Y:S01]  /*1850*/  SHF.L.U32 R108, R90, 0x10, RZ ;  /* 0x000000105a6c7819 */ /* 0x000fe200000006ff */
[----:B------:R-:W-:Y:S01]  /*1860*/  FMUL.FTZ R193, R246, R193 ;  /* 0x000000c1f6c17220 */ /* 0x000fe20000410000 */
[----:B------:R-:W-:Y:S01]  /*1870*/  FADD.FTZ R90, R194, R97 ;  /* 0x00000061c25a7221 */ /* 0x000fe20000010000 */
[----:B------:R-:W-:Y:S01]  /*1880*/  FADD.FTZ R116, R99, R116 ;  /* 0x0000007463747221 */ /* 0x000fe20000010000 */
[-C--:B------:R-:W-:Y:S01]  /*1890*/  FFMA.FTZ R16, R160, R99.reuse, R16 ;  /* 0x00000063a0107223 */ /* 0x080fe20000010010 */
[----:B------:R-:W-:Y:S01]  /*18a0*/  FMUL.FTZ R159, R238, R99 ;  /* 0x00000063ee9f7220 */ /* 0x000fe20000410000 */
[----:B------:R-:W-:Y:S01]  /*18b0*/  SHF.L.U32 R99, R93, 0x10, RZ ;  /* 0x000000105d637819 */ /* 0x000fe200000006ff */
[----:B------:R-:W-:Y:S01]  /*18c0*/  FADD.FTZ R41, R192, R41 ;  /* 0x00000029c0297221 */ /* 0x000fe20000010000 */
[----:B------:R-:W-:Y:S01]  /*18d0*/  FMUL.FTZ R200, R200, UR19 ;  /* 0x00000013c8c87c20 */ /* 0x000fe20008410000 */
[----:B------:R-:W-:Y:S01]  /*18e0*/  FFMA.FTZ R9, R191, R192, R9 ;  /* 0x000000c0bf097223 */ /* 0x000fe20000010009 */
[----:B------:R-:W-:Y:S01]  /*18f0*/  FFMA.FTZ R93, R167, R202, RZ ;  /* 0x000000caa75d7223 */ /* 0x000fe200000100ff */
[----:B------:R-:W-:Y:S01]  /*1900*/  FMUL.FTZ R192, R245, R192 ;  /* 0x000000c0f5c07220 */ /* 0x000fe20000410000 */
[----:B------:R-:W-:Y:S01]  /*1910*/  FADD.FTZ R97, R193, R90 ;  /* 0x0000005ac1617221 */ /* 0x000fe20000010000 */
[----:B------:R-:W-:-:S02]  /*1920*/  IMAD.U32 R94, R94, 0x10000, RZ ;  /* 0x000100005e5e7824 */ /* 0x000fc400078e00ff */
[----:B------:R-:W-:Y:S01]  /*1930*/  FFMA.FTZ R90, R200, R201, R93 ;  /* 0x000000c9c85a7223 */ /* 0x000fe2000001005d */
[----:B------:R-:W-:Y:S01]  /*1940*/  FADD.FTZ R96, R192, R97 ;  /* 0x00000061c0607221 */ /* 0x000fe20000010000 */
[----:B------:R-:W-:Y:S02]  /*1950*/  FMUL.FTZ R157, R243, R94 ;  /* 0x0000005ef39d7220 */ /* 0x000fe40000410000 */
[----:B------:R-:W-:Y:S01]  /*1960*/  FFMA.FTZ R90, R199, R198, R90 ;  /* 0x000000c6c75a7223 */ /* 0x000fe2000001005a */
[----:B------:R-:W-:Y:S01]  /*1970*/  FADD.FTZ R96, R165, R96 ;  /* 0x00000060a5607221 */ /* 0x000fe20000010000 */
[----:B------:R-:W-:Y:S02]  /*1980*/  SHF.L.U32 R92, R92, 0x10, RZ ;  /* 0x000000105c5c7819 */ /* 0x000fe400000006ff */
[----:B------:R-:W-:Y:S01]  /*1990*/  FFMA.FTZ R90, R197, R169, R90 ;  /* 0x000000a9c55a7223 */ /* 0x000fe2000001005a */
[----:B------:R-:W-:Y:S01]  /*19a0*/  FADD.FTZ R97, R157, R96 ;  /* 0x000000609d617221 */ /* 0x000fe20000010000 */
[----:B------:R-:W-:Y:S01]  /*19b0*/  FMUL.FTZ R163, R163, UR19 ;  /* 0x00000013a3a37c20 */ /* 0x000fe20008410000 */
[----:B------:R-:W-:Y:S01]  /*19c0*/  FMUL.FTZ R156, R156, UR19 ;  /* 0x000000139c9c7c20 */ /* 0x000fe20008410000 */
[----:B------:R-:W-:Y:S01]  /*19d0*/  FFMA.FTZ R93, R195, R196, R90 ;  /* 0x000000c4c35d7223 */ /* 0x000fe2000001005a */
[-C--:B------:R-:W-:Y:S01]  /*19e0*/  FMUL.FTZ R155, R241, R92.reuse ;  /* 0x0000005cf19b7220 */ /* 0x080fe20000410000 */
[----:B------:R-:W-:Y:S01]  /*19f0*/  FADD.FTZ R90, R162, R97 ;  /* 0x00000061a25a7221 */ /* 0x000fe20000010000 */
[----:B------:R-:W-:Y:S01]  /*1a00*/  SHF.L.U32 R87, R87, 0x10, RZ ;  /* 0x0000001057577819 */ /* 0x000fe200000006ff */
[----:B------:R-:W-:Y:S01]  /*1a10*/  FADD.FTZ R46, R161, R46 ;  /* 0x0000002ea12e7221 */ /* 0x000fe20000010000 */
[-C--:B------:R-:W-:Y:S01]  /*1a20*/  FFMA.FTZ R14, R163, R161.reuse, R14 ;  /* 0x000000a1a30e7223 */ /* 0x080fe2000001000e */
[----:B------:R-:W-:Y:S01]  /*1a30*/  FADD.FTZ R45, R92, R45 ;  /* 0x0000002d5c2d7221 */ /* 0x000fe20000010000 */
[----:B------:R-:W-:Y:S01]  /*1a40*/  FFMA.FTZ R13, R156, R92, R13 ;  /* 0x0000005c9c0d7223 */ /* 0x000fe2000001000d */
        /* <DEDUP_REMOVED lines=9> */
[----:B------:R-:W-:Y:S01]  /*1ae0*/  SHF.L.U32 R85, R85, 0x10, RZ ;  /* 0x0000001055557819 */ /* 0x000fe200000006ff */
[----:B------:R-:W-:Y:S01]  /*1af0*/  FFMA.FTZ R87, R191, R192, R90 ;  /* 0x000000c0bf577223 */ /* 0x000fe2000001005a */
[----:B------:R-:W-:Y:S01]  /*1b00*/  FADD.FTZ R92, R153, R92 ;  /* 0x0000005c995c7221 */ /* 0x000fe20000010000 */
[----:B------:R-:W-:-:S02]  /*1b10*/  FMUL.FTZ R158, R158, UR19 ;  /* 0x000000139e9e7c20 */ /* 0x000fc40008410000 */
[----:B------:R-:W-:Y:S01]  /*1b20*/  FFMA.FTZ R87, R166, R165, R87 ;  /* 0x000000a5a6577223 */ /* 0x000fe20000010057 */
[----:B------:R-:W-:Y:S01]  /*1b30*/  FMUL.FTZ R151, R237, R85 ;  /* 0x00000055ed977220 */ /* 0x000fe20000410000 */
[----:B------:R-:W-:Y:S01]  /*1b40*/  FADD.FTZ R92, R159, R92 ;  /* 0x0000005c9f5c7221 */ /* 0x000fe20000010000 */
[C---:B------:R-:W-:Y:S01]  /*1b50*/  PRMT R88, R113.reuse, 0x7632, R88 ;  /* 0x0000763271587816 */ /* 0x040fe20000000058 */
[----:B------:R-:W-:Y:S01]  /*1b60*/  FFMA.FTZ R87, R158, R157, R87 ;  /* 0x0000009d9e577223 */ /* 0x000fe20000010057 */
[----:B------:R-:W-:Y:S01]  /*1b70*/  SHF.L.U32 R98, R113, 0x10, RZ ;  /* 0x0000001071627819 */ /* 0x000fe200000006ff */
[----:B------:R-:W-:Y:S01]  /*1b80*/  FMUL.FTZ R113, R236, R101 ;  /* 0x00000065ec717220 */ /* 0x000fe20000410000 */
[----:B------:R-:W-:Y:S01]  /*1b90*/  SHF.L.U32 R95, R95, 0x10, RZ ;  /* 0x000000105f5f7819 */ /* 0x000fe200000006ff */
[----:B------:R-:W-:Y:S01]  /*1ba0*/  FADD.FTZ R92, R151, R92 ;  /* 0x0000005c975c7221 */ /* 0x000fe20000010000 */
[----:B------:R-:W-:Y:S01]  /*1bb0*/  FMUL.FTZ R135, R103, UR19 ;  /* 0x0000001367877c20 */ /* 0x000fe20008410000 */
[----:B------:R-:W-:-:S02]  /*1bc0*/  FFMA.FTZ R87, R164, R162, R87 ;  /* 0x000000a2a4577223 */ /* 0x000fc40000010057 */
[----:B------:R-:W-:Y:S01]  /*1bd0*/  FMUL.FTZ R139, R235, R95 ;  /* 0x0000005feb8b7220 */ /* 0x000fe20000410000 */
[----:B------:R-:W-:Y:S01]  /*1be0*/  FADD.FTZ R92, R113, R92 ;  /* 0x0000005c715c7221 */ /* 0x000fe20000010000 */
[----:B------:R-:W-:Y:S01]  /*1bf0*/  FMUL.FTZ R152, R152, UR19 ;  /* 0x0000001398987c20 */ /* 0x000fe20008410000 */
[----:B------:R-:W-:Y:S01]  /*1c00*/  FADD.FTZ R120, R136, R120 ;  /* 0x0000007888787221 */ /* 0x000fe20000010000 */
[-C--:B------:R-:W-:Y:S01]  /*1c10*/  FFMA.FTZ R20, R135, R136.reuse, R20 ;  /* 0x0000008887147223 */ /* 0x080fe20000010014 */
[----:B------:R-:W-:Y:S01]  /*1c20*/  FFMA.FTZ R90, R156, R155, R87 ;  /* 0x0000009b9c5a7223 */ /* 0x000fe20000010057 */
[----:B------:R-:W-:Y:S01]  /*1c30*/  FMUL.FTZ R136, R234, R136 ;  /* 0x00000088ea887220 */ /* 0x000fe20000410000 */
[----:B------:R-:W-:Y:S01]  /*1c40*/  FADD.FTZ R87, R139, R92 ;  /* 0x0000005c8b577221 */ /* 0x000fe20000010000 */
[----:B------:R-:W-:Y:S01]  /*1c50*/  FADD.FTZ R117, R85, R117 ;  /* 0x0000007555757221 */ /* 0x000fe20000010000 */
[----:B------:R-:W-:Y:S01]  /*1c60*/  FFMA.FTZ R17, R152, R85, R17 ;  /* 0x0000005598117223 */ /* 0x000fe20000010011 */
[----:B------:R-:W-:Y:S01]  /*1c70*/  FMUL.FTZ R137, R137, UR19 ;  /* 0x0000001389897c20 */ /* 0x000fe20008410000 */
[----:B------:R-:W-:Y:S01]  /*1c80*/  SHF.L.U32 R109, R84, 0x10, RZ ;  /* 0x00000010546d7819 */ /* 0x000fe200000006ff */
[----:B------:R-:W-:Y:S01]  /*1c90*/  FFMA.FTZ R85, R163, R161, R90 ;  /* 0x000000a1a3557223 */ /* 0x000fe2000001005a */
[----:B------:R-:W-:Y:S01]  /*1ca0*/  FADD.FTZ R84, R136, R87 ;  /* 0x0000005788547221 */ /* 0x000fe20000010000 */
[----:B------:R-:W-:Y:S01]  /*1cb0*/  FMUL.FTZ R141, R233, R99 ;  /* 0x00000063e98d7220 */ /* 0x000fe20000410000 */
[----:B------:R-:W-:Y:S01]  /*1cc0*/  FADD.FTZ R122, R140, R122 ;  /* 0x0000007a8c7a7221 */ /* 0x000fe20000010000 */
[-C--:B------:R-:W-:Y:S01]  /*1cd0*/  FFMA.FTZ R22, R137, R140.reuse, R22 ;  /* 0x0000008c89167223 */ /* 0x080fe20000010016 */
[----:B------:R-:W-:Y:S01]  /*1ce0*/  FFMA.FTZ R85, R154, R153, R85 ;  /* 0x000000999a557223 */ /* 0x000fe20000010055 */
[----:B------:R-:W-:Y:S01]  /*1cf0*/  FMUL.FTZ R140, R232, R140 ;  /* 0x0000008ce88c7220 */ /* 0x000fe20000410000 */
[----:B------:R-:W-:Y:S01]  /*1d00*/  FADD.FTZ R87, R141, R84 ;  /* 0x000000548d577221 */ /* 0x000fe20000010000 */
[----:B------:R-:W-:Y:S01]  /*1d10*/  FMUL.FTZ R144, R144, UR19 ;  /* 0x0000001390907c20 */ /* 0x000fe20008410000 */
[----:B------:R-:W-:Y:S01]  /*1d20*/  FFMA.FTZ R85, R160, R159, R85 ;  /* 0x0000009fa0557223 */ /* 0x000fe20000010055 */
[----:B------:R-:W-:Y:S01]  /*1d30*/  FMUL.FTZ R145, R231, R108 ;  /* 0x0000006ce7917220 */ /* 0x000fe20000410000 */
[----:B------:R-:W-:Y:S01]  /*1d40*/  FADD.FTZ R84, R140, R87 ;  /* 0x000000578c547221 */ /* 0x000fe20000010000 */
        /* <DEDUP_REMOVED lines=9> */
[----:B------:R-:W-:Y:S01]  /*1de0*/  SHF.L.U32 R89, R89, 0x10, RZ ;  /* 0x0000001059597819 */ /* 0x000fe200000006ff */
[----:B------:R-:W-:Y:S01]  /*1df0*/  FFMA.FTZ R84, R138, R139, R85 ;  /* 0x0000008b8a547223 */ /* 0x000fe20000010055 */
[----:B------:R-:W-:Y:S01]  /*1e00*/  FMUL.FTZ R92, R228, R91 ;  /* 0x0000005be45c7220 */ /* 0x000fe20000410000 */
[----:B------:R-:W-:-:S02]  /*1e10*/  FADD.FTZ R93, R147, R90 ;  /* 0x0000005a935d7221 */ /* 0x000fc40000010000 */
[----:B------:R-:W-:Y:S02]  /*1e20*/  FFMA.FTZ R85, R135, R136, R84 ;  /* 0x0000008887557223 */ /* 0x000fe40000010054 */
[----:B------:R-:W-:Y:S01]  /*1e30*/  FADD.FTZ R84, R92, R93 ;  /* 0x0000005d5c547221 */ /* 0x000fe20000010000 */
[----:B------:R-:W-:Y:S01]  /*1e40*/  FMUL.FTZ R93, R227, R89 ;  /* 0x00000059e35d7220 */ /* 0x000fe20000410000 */
[----:B------:R-:W-:Y:S01]  /*1e50*/  FMUL.FTZ R148, R148, UR19 ;  /* 0x0000001394947c20 */ /* 0x000fe20008410000 */
[----:B------:R-:W-:Y:S01]  /*1e60*/  FADD.FTZ R43, R94, R43 ;  /* 0x0000002b5e2b7221 */ /* 0x000fe20000010000 */
[----:B------:R-:W-:Y:S01]  /*1e70*/  FFMA.FTZ R11, R158, R94, R11 ;  /* 0x0000005e9e0b7223 */ /* 0x000fe2000001000b */
[----:B------:R-:W-:Y:S01]  /*1e80*/  SHF.L.U32 R88, R88, 0x10, RZ ;  /* 0x0000001058587819 */ /* 0x000fe200000006ff */
[----:B------:R-:W-:Y:S01]  /*1e90*/  FADD.FTZ R84, R84, R93 ;  /* 0x0000005d54547221 */ /* 0x000fe20000010000 */
[----:B------:R-:W-:Y:S01]  /*1ea0*/  FMUL.FTZ R94, R226, R98 ;  /* 0x00000062e25e7220 */ /* 0x000fe20000410000 */
[----:B------:R-:W-:Y:S01]  /*1eb0*/  FFMA.FTZ R90, R148, R141, R85 ;  /* 0x0000008d945a7223 */ /* 0x000fe20000010055 */
[----:B------:R-:W-:Y:S01]  /*1ec0*/  FADD.FTZ R119, R95, R119 ;  /* 0x000000775f777221 */ /* 0x000fe20000010000 */
[----:B------:R-:W-:Y:S01]  /*1ed0*/  FFMA.FTZ R19, R138, R95, R19 ;  /* 0x0000005f8a137223 */ /* 0x000fe20000010013 */
[----:B------:R-:W-:Y:S01]  /*1ee0*/  FADD.FTZ R84, R84, R94 ;  /* 0x0000005e54547221 */ /* 0x000fe20000010000 */
[----:B------:R-:W-:Y:S01]  /*1ef0*/  FMUL.FTZ R95, R225, R88 ;  /* 0x00000058e15f7220 */ /* 0x000fe20000410000 */
[----:B------:R-:W-:Y:S01]  /*1f00*/  FMUL.FTZ R149, R149, UR19 ;  /* 0x0000001395957c20 */ /* 0x000fe20008410000 */
[----:B------:R-:W-:Y:S01]  /*1f10*/  FFMA.FTZ R90, R137, R140, R90 ;  /* 0x0000008c895a7223 */ /* 0x000fe2000001005a */
        /* <DEDUP_REMOVED lines=8> */
[----:B------:R-:W-:Y:S01]  /*1fa0*/  FMUL.FTZ R150, R150, UR19 ;  /* 0x0000001396967c20 */ /* 0x000fe20008410000 */
[----:B------:R-:W-:Y:S01]  /*1fb0*/  FFMA.FTZ R90, R144, R146, R90 ;  /* 0x00000092905a7223 */ /* 0x000fe2000001005a */
[----:B------:R-:W-:Y:S01]  /*1fc0*/  FADD.FTZ R118, R101, R118 ;  /* 0x0000007665767221 */ /* 0x000fe20000010000 */
[----:B------:R-:W-:Y:S01]  /*1fd0*/  FFMA.FTZ R18, R112, R101, R18 ;  /* 0x0000006570127223 */ /* 0x000fe20000010012 */
[----:B------:R-:W-:Y:S01]  /*1fe0*/  SHF.L.U32 R216, R216, 0x10, RZ ;  /* 0x00000010d8d87819 */ /* 0x000fe200000006ff */
[----:B------:R-:W-:Y:S01]  /*1ff0*/  FADD.FTZ R84, R84, R97 ;  /* 0x0000006154547221 */ /* 0x000fe20000010000 */
[----:B------:R-:W-:Y:S01]  /*2000*/  FMUL.FTZ R101, R222, R87 ;  /* 0x00000057de657220 */ /* 0x000fe20000410000 */
[----:B------:R-:W-:Y:S01]  /*2010*/  FMUL.FTZ R100, R100, UR19 ;  /* 0x0000001364647c20 */ /* 0x000fe20008410000 */
[----:B------:R-:W-:Y:S01]  /*2020*/  FFMA.FTZ R90, R150, R147, R90 ;  /* 0x00000093965a7223 */ /* 0x000fe2000001005a */
[----:B------:R-:W-:Y:S01]  /*2030*/  FMUL.FTZ R103, R221, R216 ;  /* 0x000000d8dd677220 */ /* 0x000fe20000410000 */
[----:B------:R-:W-:Y:S01]  /*2040*/  FADD.FTZ R84, R84, R101 ;  /* 0x0000006554547221 */ /* 0x000fe20000010000 */
[----:B------:R-:W-:Y:S01]  /*2050*/  FMUL.FTZ R102, R102, UR19 ;  /* 0x0000001366667c20 */ /* 0x000fe20008410000 */
[----:B------:R-:W-:Y:S01]  /*2060*/  FFMA.FTZ R90, R100, R92, R90 ;  /* 0x0000005c645a7223 */ /* 0x000fe2000001005a */
[----:B------:R-:W-:Y:S01]  /*2070*/  FMUL.FTZ R104, R104, UR19 ;  /* 0x0000001368687c20 */ /* 0x000fe20008410000 */
[----:B------:R-:W-:-:S02]  /*2080*/  FADD.FTZ R84, R84, R103 ;  /* 0x0000006754547221 */ /* 0x000fc40000010000 */
[----:B------:R-:W-:Y:S01]  /*2090*/  FFMA.FTZ R90, R102, R93, R90 ;  /* 0x0000005d665a7223 */ /* 0x000fe2000001005a */
[----:B------:R-:W-:Y:S02]  /*20a0*/  FMUL.FTZ R105, R105, UR19 ;  /* 0x0000001369697c20 */ /* 0x000fe40008410000 */
[----:B------:R-:W0:Y:S01]  /*20b0*/  SHFL.DOWN PT, R85, R84, 0x10, 0x1f ;  /* 0x0a001f0054557f89 */ /* 0x000e2200000e0000 */
[----:B------:R-:W-:Y:S01]  /*20c0*/  FFMA.FTZ R90, R104, R94, R90 ;  /* 0x0000005e685a7223 */ /* 0x000fe2000001005a */
[----:B------:R-:W-:-:S03]  /*20d0*/  FMUL.FTZ R106, R106, UR19 ;  /* 0x000000136a6a7c20 */ /* 0x000fc60008410000 */
[----:B------:R-:W-:Y:S01]  /*20e0*/  FFMA.FTZ R90, R105, R95, R90 ;  /* 0x0000005f695a7223 */ /* 0x000fe2000001005a */
[----:B------:R-:W-:-:S03]  /*20f0*/  FMUL.FTZ R107, R107, UR19 ;  /* 0x000000136b6b7c20 */ /* 0x000fc60008410000 */
[----:B------:R-:W-:Y:S01]  /*2100*/  FFMA.FTZ R90, R106, R96, R90 ;  /* 0x000000606a5a7223 */ /* 0x000fe2000001005a */
[----:B------:R-:W-:-:S03]  /*2110*/  FMUL.FTZ R110, R110, UR19 ;  /* 0x000000136e6e7c20 */ /* 0x000fc60008410000 */
[----:B------:R-:W-:Y:S01]  /*2120*/  FFMA.FTZ R90, R107, R97, R90 ;  /* 0x000000616b5a7223 */ /* 0x000fe2000001005a */
[----:B------:R-:W-:-:S03]  /*2130*/  FMUL.FTZ R111, R111, UR19 ;  /* 0x000000136f6f7c20 */ /* 0x000fc60008410000 */
[----:B------:R-:W-:-:S04]  /*2140*/  FFMA.FTZ R90, R110, R101, R90 ;  /* 0x000000656e5a7223 */ /* 0x000fc8000001005a */
[----:B------:R-:W-:Y:S01]  /*2150*/  FFMA.FTZ R90, R111, R103, R90 ;  /* 0x000000676f5a7223 */ /* 0x000fe2000001005a */
[----:B0-----:R-:W-:-:S04]  /*2160*/  FADD.FTZ R85, R84, R85 ;  /* 0x0000005554557221 */ /* 0x001fc80000010000 */
[----:B------:R-:W0:Y:S02]  /*2170*/  SHFL.DOWN PT, R84, R90, 0x10, 0x1f ;  /* 0x0a001f005a547f89 */ /* 0x000e2400000e0000 */
[----:B0-----:R-:W-:Y:S02]  /*2180*/  FADD.FTZ R90, R90, R84 ;  /* 0x000000545a5a7221 */ /* 0x001fe40000010000 */
[----:B------:R-:W0:Y:S02]  /*2190*/  SHFL.DOWN PT, R84, R85, 0x8, 0x1f ;  /* 0x09001f0055547f89 */ /* 0x000e2400000e0000 */
[----:B0-----:R-:W-:Y:S02]  /*21a0*/  FADD.FTZ R85, R85, R84 ;  /* 0x0000005455557221 */ /* 0x001fe40000010000 */
[----:B------:R-:W0:Y:S02]  /*21b0*/  SHFL.DOWN PT, R84, R90, 0x8, 0x1f ;  /* 0x09001f005a547f89 */ /* 0x000e2400000e0000 */
[----:B0-----:R-:W-:-:S02]  /*21c0*/  FADD.FTZ R90, R90, R84 ;  /* 0x000000545a5a7221 */ /* 0x001fc40000010000 */
        /* <DEDUP_REMOVED lines=10> */
[----:B------:R-:W0:Y:S01]  /*2270*/  SHFL.DOWN PT, R90, R85, 0x1, 0x1f ;  /* 0x08201f00555a7f89 */ /* 0x000e2200000e0000 */
[----:B-1----:R-:W-:Y:S01]  /*2280*/  @UP0 UIMAD.WIDE UR4, UR6, 0x2, UR4 ;  /* 0x00000002060408a5 */ /* 0x002fe2000f8e0204 */
[----:B0-----:R-:W-:-:S05]  /*2290*/  FADD.FTZ R85, R85, R90 ;  /* 0x0000005a55557221 */ /* 0x001fca0000010000 */
[----:B------:R0:W-:Y:S01]  /*22a0*/  @!P1 STS.64 [R142], R84 ;  /* 0x000000548e009388 */ /* 0x0001e20000000a00 */
[----:B------:R-:W-:Y:S02]  /*22b0*/  PLOP3.LUT P1, PT, PT, PT, UP0, 0x80, 0x8 ;  /* 0x000000000008781c */ /* 0x000fe40003f2f008 */
[----:B0-----:R-:W-:Y:S02]  /*22c0*/  MOV R84, UR4 ;  /* 0x0000000400547c02 */ /* 0x001fe40008000f00 */
[----:B------:R-:W-:-:S09]  /*22d0*/  MOV R85, UR5 ;  /* 0x0000000500557c02 */ /* 0x000fd20008000f00 */
[----:B------:R0:W2:Y:S01]  /*22e0*/  @P1 LDG.E.U16 R90, desc[UR12][R84.64] ;  /* 0x0000000c545a1981 */ /* 0x0000a2000c1e1500 */
[----:B------:R-:W-:-:S04]  /*22f0*/  ISETP.NE.U32.AND P0, PT, RZ, UR16, PT ;  /* 0x00000010ff007c0c */ /* 0x000fc8000bf05070 */
[----:B------:R-:W-:-:S13]  /*2300*/  ISETP.NE.AND.EX P0, PT, RZ, UR17, PT, P0 ;  /* 0x00000011ff007c0c */ /* 0x000fda000bf05300 */
[----:B0-----:R-:W0:Y:S02]  /*2310*/  @P0 LDC.64 R84, c[0x0][0x438] ;  /* 0x00010e00ff540b82 */ /* 0x001e240000000a00 */
[----:B0-----:R-:W-:-:S05]  /*2320*/  @P0 IMAD.WIDE.U32 R84, R133, 0x10, R84 ;  /* 0x0000001085540825 */ /* 0x001fca00078e0054 */
[----:B-----5:R0:W5:Y:S02]  /*2330*/  @P0 LDG.E.128 R64, desc[UR12][R84.64] ;  /* 0x0000000c54400981 */ /* 0x020164000c1e1d00 */
[----:B0-----:R-:W0:Y:S02]  /*2340*/  @P0 LDC.64 R84, c[0x0][0x438] ;  /* 0x00010e00ff540b82 */ /* 0x001e240000000a00 */
[----:B0-----:R-:W-:-:S05]  /*2350*/  @P0 IMAD.WIDE.U32 R84, R132, 0x10, R84 ;  /* 0x0000001084540825 */ /* 0x001fca00078e0054 */
[----:B------:R0:W5:Y:S02]  /*2360*/  @P0 LDG.E.128 R68, desc[UR12][R84.64] ;  /* 0x0000000c54440981 */ /* 0x000164000c1e1d00 */
[----:B0-----:R-:W0:Y:S02]  /*2370*/  @P0 LDC.64 R84, c[0x0][0x438] ;  /* 0x00010e00ff540b82 */ /* 0x001e240000000a00 */
[----:B0-----:R-:W-:-:S05]  /*2380*/  @P0 IMAD.WIDE.U32 R84, R134, 0x10, R84 ;  /* 0x0000001086540825 */ /* 0x001fca00078e0054 */
[----:B------:R0:W5:Y:S02]  /*2390*/  @P0 LDG.E.128 R72, desc[UR12][R84.64] ;  /* 0x0000000c54480981 */ /* 0x000164000c1e1d00 */
[----:B0-----:R-:W0:Y:S02]  /*23a0*/  @P0 LDC.64 R84, c[0x0][0x438] ;  /* 0x00010e00ff540b82 */ /* 0x001e240000000a00 */
[----:B0-----:R-:W-:-:S05]  /*23b0*/  @P0 IMAD.WIDE.U32 R84, R0, 0x10, R84 ;  /* 0x0000001000540825 */ /* 0x001fca00078e0054 */
[----:B------:R0:W5:Y:S02]  /*23c0*/  @P0 LDG.E.128 R76, desc[UR12][R84.64] ;  /* 0x0000000c544c0981 */ /* 0x000164000c1e1d00 */
[----:B0-----:R-:W0:Y:S01]  /*23d0*/  LDC.64 R84, c[0x0][0x3b0] ;  /* 0x0000ec00ff547b82 */ /* 0x001e220000000a00 */
        /* <DEDUP_REMOVED lines=18> */
[----:B------:R-:W-:Y:S01]  /*2500*/  @!P2 IADD3 R171, PT, PT, R168, 0x8000, RZ ;  /* 0x00008000a8aba810 */ /* 0x000fe20007ffe0ff */
[----:B------:R-:W-:Y:S01]  /*2510*/  FADD.FTZ R217, R86, R217 ;  /* 0x000000d956d97221 */ /* 0x000fe20000010000 */
[----:B------:R-:W-:Y:S01]  /*2520*/  FFMA.FTZ R30, R106, R86, R30 ;  /* 0x000000566a1e7223 */ /* 0x000fe2000001001e */
[----:B------:R-:W-:Y:S01]  /*2530*/  FADD.FTZ R219, R87, R219 ;  /* 0x000000db57db7221 */ /* 0x000fe20000010000 */
[----:B------:R-:W-:Y:S01]  /*2540*/  FFMA.FTZ R32, R110, R87, R32 ;  /* 0x000000576e207223 */ /* 0x000fe20000010020 */
[----:B------:R-:W-:Y:S06]  /*2550*/  BAR.SYNC.DEFER_BLOCKING 0x0 ;  /* 0x0000000000007b1d */ /* 0x000fec0000010000 */
[----:B------:R-:W0:Y:S01]  /*2560*/  LDS.128 R84, [R171] ;  /* 0x00000000ab547984 */ /* 0x000e220000000c00 */
[----:B------:R-:W-:Y:S01]  /*2570*/  FADD.FTZ R212, R89, R212 ;  /* 0x000000d459d47221 */ /* 0x000fe20000010000 */
[----:B------:R-:W-:Y:S01]  /*2580*/  FFMA.FTZ R27, R102, R89, R27 ;  /* 0x00000059661b7223 */ /* 0x000fe2000001001b */
[C---:B------:R-:W-:Y:S01]  /*2590*/  IADD3 R89, PT, PT, R168.reuse, 0x8050, RZ ;  /* 0x00008050a8597810 */ /* 0x040fe20007ffe0ff */
[----:B------:R-:W-:-:S02]  /*25a0*/  @!P2 VIADD R89, R168, 0x8010 ;  /* 0x00008010a859a836 */ /* 0x000fc40000000000 */
[----:B------:R-:W-:Y:S01]  /*25b0*/  FADD.FTZ R214, R88, R214 ;  /* 0x000000d658d67221 */ /* 0x000fe20000010000 */
[----:B------:R-:W-:Y:S01]  /*25c0*/  FFMA.FTZ R29, R105, R88, R29 ;  /* 0x00000058691d7223 */ /* 0x000fe2000001001d */
[----:B0-----:R-:W-:Y:S01]  /*25d0*/  FADD.FTZ R84, RZ, R84 ;  /* 0x00000054ff547221 */ /* 0x001fe20000010000 */
[----:B------:R-:W-:-:S03]  /*25e0*/  FADD.FTZ R85, RZ, R85 ;  /* 0x00000055ff557221 */ /* 0x000fc60000010000 */
[----:B------:R-:W-:Y:S01]  /*25f0*/  FADD.FTZ R88, R86, R84 ;  /* 0x0000005456587221 */ /* 0x000fe20000010000 */
[----:B--2---:R-:W-:Y:S01]  /*2600*/  @P1 R2UR UR4, R90 ;  /* 0x000000005a0412ca */ /* 0x004fe200000e0000 */
[----:B------:R-:W-:Y:S02]  /*2610*/  FADD.FTZ R90, R87, R85 ;  /* 0x00000055575a7221 */ /* 0x000fe40000010000 */
[----:B------:R-:W0:Y:S02]  /*2620*/  LDS.128 R84, [R89] ;  /* 0x0000000059547984 */ /* 0x000e240000000c00 */
[----:B0-----:R-:W-:Y:S01]  /*2630*/  FADD.FTZ R88, R88, R84 ;  /* 0x0000005458587221 */ /* 0x001fe20000010000 */
[----:B------:R-:W-:Y:S01]  /*2640*/  IADD3 R84, PT, PT, R168, 0x8060, RZ ;  /* 0x00008060a8547810 */ /* 0x000fe20007ffe0ff */
[----:B------:R-:W-:Y:S01]  /*2650*/  FADD.FTZ R85, R90, R85 ;  /* 0x000000555a557221 */ /* 0x000fe20000010000 */
[----:B------:R-:W-:Y:S01]  /*2660*/  @!P2 IADD3 R84, PT, PT, R168, 0x8020, RZ ;  /* 0x00008020a854a810 */ /* 0x000fe20007ffe0ff */
[----:B------:R-:W-:-:S02]  /*2670*/  FADD.FTZ R88, R86, R88 ;  /* 0x0000005856587221 */ /* 0x000fc40000010000 */
[----:B------:R-:W-:-:S03]  /*2680*/  FADD.FTZ R89, R87, R85 ;  /* 0x0000005557597221 */ /* 0x000fc60000010000 */
[----:B------:R-:W0:Y:S01]  /*2690*/  LDS.128 R84, [R84] ;  /* 0x0000000054547984 */ /* 0x000e220000000c00 */
[----:B------:R-:W-:Y:S01]  /*26a0*/  FADD.FTZ R211, R91, R211 ;  /* 0x000000d35bd37221 */ /* 0x000fe20000010000 */
[----:B------:R-:W-:Y:S01]  /*26b0*/  FFMA.FTZ R26, R100, R91, R26 ;  /* 0x0000005b641a7223 */ /* 0x000fe2000001001a */
[----:B0-----:R-:W-:Y:S01]  /*26c0*/  FADD.FTZ R85, R89, R85 ;  /* 0x0000005559557221 */ /* 0x001fe20000010000 */
[C---:B------:R-:W-:Y:S02]  /*26d0*/  IADD3 R89, PT, PT, R168.reuse, 0x8070, RZ ;  /* 0x00008070a8597810 */ /* 0x040fe40007ffe0ff */
[----:B------:R-:W-:Y:S01]  /*26e0*/  @!P2 IADD3 R89, PT, PT, R168, 0x8030, RZ ;  /* 0x00008030a859a810 */ /* 0x000fe20007ffe0ff */
[----:B------:R-:W-:-:S05]  /*26f0*/  FADD.FTZ R84, R88, R84 ;  /* 0x0000005458547221 */ /* 0x000fca0000010000 */
[----:B------:R-:W0:Y:S01]  /*2700*/  LDS.128 R88, [R89] ;  /* 0x0000000059587984 */ /* 0x000e220000000c00 */
[----:B------:R-:W-:Y:S01]  /*2710*/  FADD.FTZ R85, R87, R85 ;  /* 0x0000005557557221 */ /* 0x000fe20000010000 */
[----:B------:R-:W-:Y:S01]  /*2720*/  FADD.FTZ R84, R86, R84 ;  /* 0x0000005456547221 */ /* 0x000fe20000010000 */
[----:B------:R-:W-:-:S04]  /*2730*/  UISETP.NE.U32.AND UP1, UPT, UR16, URZ, UPT ;  /* 0x000000ff1000728c */ /* 0x000fc8000bf25070 */
[----:B------:R-:W-:Y:S01]  /*2740*/  UISETP.NE.AND.EX UP1, UPT, UR17, URZ, UPT, UP1 ;  /* 0x000000ff1100728c */ /* 0x000fe2000bf25310 */
[----:B------:R-:W-:Y:S01]  /*2750*/  FADD.FTZ R218, R215, R218 ;  /* 0x000000dad7da7221 */ /* 0x000fe20000010000 */
[----:B------:R-:W-:Y:S01]  /*2760*/  FFMA.FTZ R31, R107, R215, R31 ;  /* 0x000000d76b1f7223 */ /* 0x000fe2000001001f */
[----:B------:R-:W-:Y:S01]  /*2770*/  FADD.FTZ R220, R216, R220 ;  /* 0x000000dcd8dc7221 */ /* 0x000fe20000010000 */
[----:B------:R-:W-:Y:S01]  /*2780*/  FFMA.FTZ R33, R111, R216, R33 ;  /* 0x000000d86f217223 */ /* 0x000fe20000010021 */
[----:B------:R-:W-:Y:S01]  /*2790*/  UMOV UR5, 0x3f800000 ;  /* 0x3f80000000057882 */ /* 0x000fe20000000000 */
[----:B------:R-:W-:Y:S01]  /*27a0*/  @UP0 USHF.L.U32 UR5, UR4, 0x10, URZ ;  /* 0x0000001004050899 */ /* 0x000fe200080006ff */
[----:B0-----:R-:W-:-:S04]  /*27b0*/  FADD.FTZ R85, R85, R89 ;  /* 0x0000005955557221 */ /* 0x001fc80000010000 */
[----:B------:R-:W-:Y:S01]  /*27c0*/  FADD.FTZ R85, R91, R85 ;  /* 0x000000555b557221 */ /* 0x000fe20000010000 */
[----:B------:R-:W-:-:S03]  /*27d0*/  FADD.FTZ R84, R84, R88 ;  /* 0x0000005854547221 */ /* 0x000fc60000010000 */
[----:B------:R-:W-:Y:S01]  /*27e0*/  FMUL.FTZ R85, R85, UR18 ;  /* 0x0000001255557c20 */ /* 0x000fe20008410000 */
[----:B------:R-:W-:-:S04]  /*27f0*/  FADD.FTZ R84, R90, R84 ;  /* 0x000000545a547221 */ /* 0x000fc80000010000 */
[----:B------:R-:W-:Y:S01]  /*2800*/  R2UR UR24, R85 ;  /* 0x00000000551872ca */ /* 0x000fe200000e0000 */
[----:B------:R-:W-:-:S05]  /*2810*/  FMUL.FTZ R84, R84, UR18 ;  /* 0x0000001254547c20 */ /* 0x000fca0008410000 */
[----:B------:R-:W-:Y:S01]  /*2820*/  FSEL R171, R84, RZ, !P3 ;  /* 0x000000ff54ab7208 */ /* 0x000fe20005800000 */
[----:B------:R-:W-:Y:S08]  /*2830*/  BRA.U UP1, `(.L_x_951) ;  /* 0x0000003901247547 */ /* 0x000ff0000b800000 */
[----:B------:R-:W0:Y:S01]  /*2840*/  LDC.64 R84, c[0x0][0x390] ;  /* 0x0000e400ff547b82 */ /* 0x000e220000000a00 */
[----:B------:R-:W-:-:S04]  /*2850*/  ISETP.NE.U32.AND P0, PT, RZ, UR20, PT ;  /* 0x00000014ff007c0c */ /* 0x000fc8000bf05070 */
[----:B------:R-:W-:Y:S02]  /*2860*/  ISETP.NE.AND.EX P0, PT, RZ, UR21, PT, P0 ;  /* 0x00000015ff007c0c */ /* 0x000fe4000bf05300 */
[----:B------:R-:W-:Y:S02]  /*2870*/  PRMT R215, R59, 0x7632, R215 ;  /* 0x000076323bd77816 */ /* 0x000fe400000000d7 */
[----:B------:R-:W-:Y:S01]  /*2880*/  PRMT R216, R58, 0x7632, R216 ;  /* 0x000076323ad87816 */ /* 0x000fe200000000d8 */
[----:B0-----:R-:W-:-:S06]  /*2890*/  IMAD.WIDE.U32 R84, R133, 0x10, R84 ;  /* 0x0000001085547825 */ /* 0x001fcc00078e0054 */
[----:B------:R-:W5:Y:S02]  /*28a0*/  LDG.E.128 R84, desc[UR12][R84.64] ;  /* 0x0000000c54547981 */ /* 0x000f64000c1e1d00 */
[----:B------:R-:W-:Y:S05]  /*28b0*/  @P0 BRA `(.L_x_952) ;  /* 0x0000000400b40947 */ /* 0x000fea0003800000 */
[----:B------:R-:W-:Y:S01]  /*28c0*/  FFMA.FTZ R167, R167, UR24, R171 ;  /* 0x00000018a7a77c23 */ /* 0x000fe200080100ab */
[----:B-----5:R-:W-:Y:S01]  /*28d0*/  LOP3.LUT P1, RZ, R142, 0xff, RZ, 0xc0, !PT ;  /* 0x000000ff8eff7812 */ /* 0x020fe2000782c0ff */
[----:B------:R-:W-:Y:S01]  /*28e0*/  UMOV UR4, UR7 ;  /* 0x0000000700047c82 */ /* 0x000fe20008000000 */
[----:B------:R-:W-:Y:S02]  /*28f0*/  HFMA2 R90, -RZ, RZ, 0, 0 ;  /* 0x00000000ff5a7431 */ /* 0x000fe400000001ff */
[----:B------:R-:W-:Y:S01]  /*2900*/  FADD.FTZ R167, R202, -R167 ;  /* 0x800000a7caa77221 */ /* 0x000fe20000010000 */
[--C-:B------:R-:W-:Y:S01]  /*2910*/  FFMA.FTZ R200, R200, UR24, R171.reuse ;  /* 0x00000018c8c87c23 */ /* 0x100fe200080100ab */
[----:B------:R-:W-:Y:S01]  /*2920*/  PRMT R168, R56, 0x7632, R168 ;  /* 0x0000763238a87816 */ /* 0x000fe200000000a8 */
[--C-:B------:R-:W-:Y:S01]  /*2930*/  FFMA.FTZ R199, R199, UR24, R171.reuse ;  /* 0x00000018c7c77c23 */ /* 0x100fe200080100ab */
[----:B------:R-:W-:Y:S01]  /*2940*/  FMUL.FTZ R167, R167, UR19 ;  /* 0x00000013a7a77c20 */ /* 0x000fe20008410000 */
[----:B------:R-:W-:Y:S01]  /*2950*/  FFMA.FTZ R197, R197, UR24, R171 ;  /* 0x00000018c5c57c23 */ /* 0x000fe200080100ab */
[----:B------:R-:W-:Y:S01]  /*2960*/  PRMT R202, R57, 0x7632, R202 ;  /* 0x0000763239ca7816 */ /* 0x000fe200000000ca */
[----:B------:R-:W-:Y:S01]  /*2970*/  FADD.FTZ R199, R198, -R199 ;  /* 0x800000c7c6c77221 */ /* 0x000fe20000010000 */
[----:B------:R-:W-:Y:S01]  /*2980*/  FMUL.FTZ R89, R167, UR5 ;  /* 0x00000005a7597c20 */ /* 0x000fe20008410000 */
[----:B------:R-:W-:Y:S01]  /*2990*/  FFMA.FTZ R195, R195, UR24, R171 ;  /* 0x00000018c3c37c23 */ /* 0x000fe200080100ab */
[----:B------:R-:W-:Y:S01]  /*29a0*/  @P1 SHF.L.U32 R88, R84, 0x10, RZ ;  /* 0x0000001054581819 */ /* 0x000fe200000006ff */
[----:B------:R-:W-:Y:S01]  /*29b0*/  FMUL.FTZ R199, R199, UR19 ;  /* 0x00000013c7c77c20 */ /* 0x000fe20008410000 */
[----:B------:R-:W-:Y:S01]  /*29c0*/  FMUL.FTZ R89, R89, UR4 ;  /* 0x0000000459597c20 */ /* 0x000fe20008410000 */
[----:B------:R-:W-:Y:S01]  /*29d0*/  @P1 SHF.L.U32 R91, R56, 0x10, RZ ;  /* 0x00000010385b1819 */ /* 0x000fe200000006ff */
[----:B------:R-:W-:Y:S01]  /*29e0*/  FADD.FTZ R195, R196, -R195 ;  /* 0x800000c3c4c37221 */ /* 0x000fe20000010000 */
[----:B------:R-:W-:Y:S01]  /*29f0*/  LOP3.LUT P3, RZ, R143, 0xff00, RZ, 0xc0, !PT ;  /* 0x0000ff008fff7812 */ /* 0x000fe2000786c0ff */
[C---:B------:R-:W-:Y:S01]  /*2a00*/  @P1 FMUL.FTZ R90, R89.reuse, R88 ;  /* 0x00000058595a1220 */ /* 0x040fe20000410000 */
[----:B------:R-:W-:Y:S01]  /*2a10*/  MOV R88, RZ ;  /* 0x000000ff00587202 */ /* 0x000fe20000000f00 */
[----:B------:R-:W-:Y:S01]  /*2a20*/  @P1 FMUL.FTZ R88, R89, R91 ;  /* 0x0000005b59581220 */ /* 0x000fe20000410000 */
[----:B------:R-:W-:Y:S01]  /*2a30*/  LOP3.LUT P1, RZ, R142, 0xff00, RZ, 0xc0, !PT ;  /* 0x0000ff008eff7812 */ /* 0x000fe2000782c0ff */
[----:B------:R-:W-:Y:S01]  /*2a40*/  FADD.FTZ R89, R201, -R200 ;  /* 0x800000c8c9597221 */ /* 0x000fe20000010000 */
[----:B------:R-:W-:-:S02]  /*2a50*/  HFMA2 R91, -RZ, RZ, 0, 0 ;  /* 0x00000000ff5b7431 */ /* 0x000fc400000001ff */
[----:B------:R-:W-:Y:S01]  /*2a60*/  FMUL.FTZ R195, R195, UR19 ;  /* 0x00000013c3c37c20 */ /* 0x000fe20008410000 */
[----:B------:R-:W-:Y:S01]  /*2a70*/  LOP3.LUT P4, RZ, R143, 0xff0000, RZ, 0xc0, !PT ;  /* 0x00ff00008fff7812 */ /* 0x000fe2000788c0ff */
[----:B------:R-:W-:Y:S01]  /*2a80*/  FMUL.FTZ R89, R89, UR19 ;  /* 0x0000001359597c20 */ /* 0x000fe20008410000 */
[--C-:B------:R-:W-:Y:S01]  /*2a90*/  FFMA.FTZ R172, R172, UR24, R171.reuse ;  /* 0x00000018acac7c23 */ /* 0x100fe200080100ab */
[----:B------:R-:W-:Y:S01]  /*2aa0*/  FMUL.FTZ R195, R195, UR5 ;  /* 0x00000005c3c37c20 */ /* 0x000fe20008410000 */
[----:B------:R-:W-:Y:S01]  /*2ab0*/  FFMA.FTZ R191, R191, UR24, R171 ;  /* 0x00000018bfbf7c23 */ /* 0x000fe200080100ab */
[----:B------:R-:W-:Y:S01]  /*2ac0*/  FMUL.FTZ R89, R89, UR5 ;  /* 0x0000000559597c20 */ /* 0x000fe20008410000 */
[----:B------:R-:W-:Y:S01]  /*2ad0*/  FADD.FTZ R193, R193, -R172 ;  /* 0x800000acc1c17221 */ /* 0x000fe20000010000 */
[----:B------:R-:W-:Y:S01]  /*2ae0*/  FMUL.FTZ R196, R195, UR4 ;  /* 0x00000004c3c47c20 */ /* 0x000fe20008410000 */
[----:B------:R-:W-:Y:S01]  /*2af0*/  FADD.FTZ R192, R192, -R191 ;  /* 0x800000bfc0c07221 */ /* 0x000fe20000010000 */
[----:B------:R-:W-:Y:S01]  /*2b00*/  @P1 PRMT R84, R84, 0x7632, R84 ;  /* 0x0000763254541816 */ /* 0x000fe20000000054 */
[----:B------:R-:W-:Y:S01]  /*2b10*/  FMUL.FTZ R89, R89, UR4 ;  /* 0x0000000459597c20 */ /* 0x000fe20008410000 */
[----:B------:R-:W-:Y:S01]  /*2b20*/  @P1 SHF.L.U32 R167, R168, 0x10, RZ ;  /* 0x00000010a8a71819 */ /* 0x000fe200000006ff */
[----:B------:R-:W-:Y:S01]  /*2b30*/  FMUL.FTZ R168, R199, UR5 ;  /* 0x00000005c7a87c20 */ /* 0x000fe20008410000 */
[----:B------:R-:W-:Y:S01]  /*2b40*/  @P1 SHF.L.U32 R84, R84, 0x10, RZ ;  /* 0x0000001054541819 */ /* 0x000fe200000006ff */
[----:B------:R-:W-:Y:S01]  /*2b50*/  FMUL.FTZ R193, R193, UR19 ;  /* 0x00000013c1c17c20 */ /* 0x000fe20008410000 */
[----:B------:R-:W-:Y:S01]  /*2b60*/  FMUL.FTZ R192, R192, UR19 ;  /* 0x00000013c0c07c20 */ /* 0x000fe20008410000 */
[----:B------:R-:W-:Y:S01]  /*2b70*/  FMUL.FTZ R168, R168, UR4 ;  /* 0x00000004a8a87c20 */ /* 0x000fe20008410000 */
[----:B------:R-:W-:Y:S01]  /*2b80*/  @P4 SHF.L.U32 R191, R59, 0x10, RZ ;  /* 0x000000103bbf4819 */ /* 0x000fe200000006ff */
[C---:B------:R-:W-:Y:S01]  /*2b90*/  @P1 FMUL.FTZ R91, R89.reuse, R84 ;  /* 0x00000054595b1220 */ /* 0x040fe20000410000 */
[----:B------:R-:W-:Y:S01]  /*2ba0*/  MOV R84, RZ ;  /* 0x000000ff00547202 */ /* 0x000fe20000000f00 */
[----:B------:R-:W-:Y:S01]  /*2bb0*/  @P1 FMUL.FTZ R84, R89, R167 ;  /* 0x000000a759541220 */ /* 0x000fe20000410000 */
[----:B------:R-:W-:Y:S01]  /*2bc0*/  LOP3.LUT P1, RZ, R142, 0xff0000, RZ, 0xc0, !PT ;  /* 0x00ff00008eff7812 */ /* 0x000fe2000782c0ff */
[----:B------:R-:W-:-:S02]  /*2bd0*/  HFMA2 R167, -RZ, RZ, 0, 0 ;  /* 0x00000000ffa77431 */ /* 0x000fc400000001ff */
[----:B------:R-:W-:Y:S01]  /*2be0*/  FMUL.FTZ R192, R192, UR5 ;  /* 0x00000005c0c07c20 */ /* 0x000fe20008410000 */
[----:B------:R-:W-:Y:S01]  /*2bf0*/  HFMA2 R172, -RZ, RZ, 0, 0 ;  /* 0x00000000ffac7431 */ /* 0x000fe200000001ff */
[----:B------:R-:W-:Y:S02]  /*2c00*/  F2FP.BF16.F32.PACK_AB R84, R84, R88 ;  /* 0x000000585454723e */ /* 0x000fe400000010ff */
[----:B------:R-:W-:-:S06]  /*2c10*/  FMUL.FTZ R192, R192, UR4 ;  /* 0x00000004c0c07c20 */ /* 0x000fcc0008410000 */
[----:B------:R-:W-:Y:S02]  /*2c20*/  @P1 SHF.L.U32 R89, R85, 0x10, RZ ;  /* 0x0000001055591819 */ /* 0x000fe400000006ff */
[----:B------:R-:W-:-:S03]  /*2c30*/  @P1 SHF.L.U32 R198, R57, 0x10, RZ ;  /* 0x0000001039c61819 */ /* 0x000fc600000006ff */
[C---:B------:R-:W-:Y:S01]  /*2c40*/  @P1 FMUL.FTZ R167, R168.reuse, R89 ;  /* 0x00000059a8a71220 */ /* 0x040fe20000410000 */
[----:B------:R-:W-:Y:S01]  /*2c50*/  MOV R89, RZ ;  /* 0x000000ff00597202 */ /* 0x000fe20000000f00 */
[----:B------:R-:W-:Y:S01]  /*2c60*/  @P1 FMUL.FTZ R89, R168, R198 ;  /* 0x000000c6a8591220 */ /* 0x000fe20000410000 */
[----:B------:R-:W-:Y:S01]  /*2c70*/  LOP3.LUT P1, RZ, R142, 0xff000000, RZ, 0xc0, !PT ;  /* 0xff0000008eff7812 */ /* 0x000fe2000782c0ff */
[----:B------:R-:W-:Y:S01]  /*2c80*/  FADD.FTZ R168, R169, -R197 ;  /* 0x800000c5a9a87221 */ /* 0x000fe20000010000 */
[----:B------:R-:W-:-:S03]  /*2c90*/  HFMA2 R169, -RZ, RZ, 0, 0 ;  /* 0x00000000ffa97431 */ /* 0x000fc600000001ff */
[----:B------:R-:W-:-:S04]  /*2ca0*/  FMUL.FTZ R168, R168, UR19 ;  /* 0x00000013a8a87c20 */ /* 0x000fc80008410000 */
[----:B------:R-:W-:-:S04]  /*2cb0*/  FMUL.FTZ R168, R168, UR5 ;  /* 0x00000005a8a87c20 */ /* 0x000fc80008410000 */
[----:B------:R-:W-:Y:S01]  /*2cc0*/  @P1 PRMT R85, R85, 0x7632, R85 ;  /* 0x0000763255551816 */ /* 0x000fe20000000055 */
[----:B------:R-:W-:Y:S01]  /*2cd0*/  FMUL.FTZ R168, R168, UR4 ;  /* 0x00000004a8a87c20 */ /* 0x000fe20008410000 */
[----:B------:R-:W-:-:S03]  /*2ce0*/  @P1 SHF.L.U32 R197, R202, 0x10, RZ ;  /* 0x00000010cac51819 */ /* 0x000fc600000006ff */
[----:B------:R-:W-:-:S04]  /*2cf0*/  @P1 IMAD.U32 R85, R85, 0x10000, RZ ;  /* 0x0001000055551824 */ /* 0x000fc800078e00ff */
[C---:B------:R-:W-:Y:S01]  /*2d00*/  @P1 FMUL.FTZ R169, R168.reuse, R85 ;  /* 0x00000055a8a91220 */ /* 0x040fe20000410000 */
[----:B------:R-:W-:Y:S01]  /*2d10*/  MOV R85, RZ ;  /* 0x000000ff00557202 */ /* 0x000fe20000000f00 */
[----:B------:R-:W-:Y:S01]  /*2d20*/  @P1 FMUL.FTZ R85, R168, R197 ;  /* 0x000000c5a8551220 */ /* 0x000fe20000410000 */
[----:B------:R-:W-:Y:S01]  /*2d30*/  LOP3.LUT P1, RZ, R143, 0xff, RZ, 0xc0, !PT ;  /* 0x000000ff8fff7812 */ /* 0x000fe2000782c0ff */
[----:B------:R-:W-:-:S03]  /*2d40*/  HFMA2 R168, -RZ, RZ, 0, 0 ;  /* 0x00000000ffa87431 */ /* 0x000fc600000001ff */
[----:B------:R-:W-:-:S09]  /*2d50*/  F2FP.BF16.F32.PACK_AB R85, R85, R89 ;  /* 0x000000595555723e */ /* 0x000fd200000010ff */
[----:B------:R-:W-:Y:S02]  /*2d60*/  @P1 SHF.L.U32 R195, R86, 0x10, RZ ;  /* 0x0000001056c31819 */ /* 0x000fe400000006ff */
[----:B------:R-:W-:Y:S02]  /*2d70*/  @P1 SHF.L.U32 R197, R58, 0x10, RZ ;  /* 0x000000103ac51819 */ /* 0x000fe400000006ff */
[----:B------:R-:W-:Y:S01]  /*2d80*/  @P3 PRMT R86, R86, 0x7632, R86 ;  /* 0x0000763256563816 */ /* 0x000fe20000000056 */
[C---:B------:R-:W-:Y:S01]  /*2d90*/  @P1 FMUL.FTZ R168, R196.reuse, R195 ;  /* 0x000000c3c4a81220 */ /* 0x040fe20000410000 */
[----:B------:R-:W-:Y:S01]  /*2da0*/  MOV R195, RZ ;  /* 0x000000ff00c37202 */ /* 0x000fe20000000f00 */
[----:B------:R-:W-:Y:S01]  /*2db0*/  @P1 FMUL.FTZ R195, R196, R197 ;  /* 0x000000c5c4c31220 */ /* 0x000fe20000410000 */
[----:B------:R-:W-:-:S04]  /*2dc0*/  ISETP.GE.U32.AND P1, PT, R142, RZ, PT ;  /* 0x000000ff8e00720c */ /* 0x000fc80003f26070 */
[----:B------:R-:W-:Y:S01]  /*2dd0*/  ISETP.GE.U32.AND.EX P1, PT, R143, 0x1000000, PT, P1 ;  /* 0x010000008f00780c */ /* 0x000fe20003f26110 */
[----:B------:R-:W-:Y:S01]  /*2de0*/  FFMA.FTZ R143, R170, UR24, R171 ;  /* 0x00000018aa8f7c23 */ /* 0x000fe200080100ab */
[----:B------:R-:W-:-:S03]  /*2df0*/  HFMA2 R170, -RZ, RZ, 0, 0 ;  /* 0x00000000ffaa7431 */ /* 0x000fc600000001ff */
[----:B------:R-:W-:Y:S01]  /*2e00*/  FADD.FTZ R194, R194, -R143 ;  /* 0x8000008fc2c27221 */ /* 0x000fe20000010000 */
[----:B------:R-:W-:Y:S02]  /*2e10*/  @P3 SHF.L.U32 R143, R86, 0x10, RZ ;  /* 0x00000010568f3819 */ /* 0x000fe400000006ff */
[----:B------:R-:W-:Y:S01]  /*2e20*/  MOV R86, RZ ;  /* 0x000000ff00567202 */ /* 0x000fe20000000f00 */
[----:B------:R-:W-:-:S04]  /*2e30*/  FMUL.FTZ R194, R194, UR19 ;  /* 0x00000013c2c27c20 */ /* 0x000fc80008410000 */
[----:B------:R-:W-:-:S04]  /*2e40*/  FMUL.FTZ R142, R194, UR5 ;  /* 0x00000005c28e7c20 */ /* 0x000fc80008410000 */
[----:B------:R-:W-:-:S04]  /*2e50*/  FMUL.FTZ R142, R142, UR4 ;  /* 0x000000048e8e7c20 */ /* 0x000fc80008410000 */
[----:B------:R-:W-:Y:S01]  /*2e60*/  @P3 FMUL.FTZ R170, R142, R143 ;  /* 0x0000008f8eaa3220 */ /* 0x000fe20000410000 */
[----:B------:R-:W-:-:S05]  /*2e70*/  @P3 SHF.L.U32 R143, R216, 0x10, RZ ;  /* 0x00000010d88f3819 */ /* 0x000fca00000006ff */
[----:B------:R-:W-:Y:S01]  /*2e80*/  @P3 FMUL.FTZ R86, R142, R143 ;  /* 0x0000008f8e563220 */ /* 0x000fe20000410000 */
[----:B------:R-:W-:Y:S01]  /*2e90*/  FMUL.FTZ R142, R193, UR5 ;  /* 0x00000005c18e7c20 */ /* 0x000fe20008410000 */
[----:B------:R-:W-:Y:S02]  /*2ea0*/  @P4 SHF.L.U32 R143, R87, 0x10, RZ ;  /* 0x00000010578f4819 */ /* 0x000fe400000006ff */
[----:B------:R-:W-:Y:S01]  /*2eb0*/  @P1 SHF.L.U32 R193, R215, 0x10, RZ ;  /* 0x00000010d7c11819 */ /* 0x000fe200000006ff */
[----:B------:R-:W-:Y:S01]  /*2ec0*/  FMUL.FTZ R142, R142, UR4 ;  /* 0x000000048e8e7c20 */ /* 0x000fe20008410000 */
[----:B------:R-:W-:-:S03]  /*2ed0*/  F2FP.BF16.F32.PACK_AB R86, R86, R195 ;  /* 0x000000c35656723e */ /* 0x000fc600000010ff */
[C---:B------:R-:W-:Y:S01]  /*2ee0*/  @P4 FMUL.FTZ R172, R142.reuse, R143 ;  /* 0x0000008f8eac4220 */ /* 0x040fe20000410000 */
[----:B------:R-:W-:Y:S01]  /*2ef0*/  MOV R143, RZ ;  /* 0x000000ff008f7202 */ /* 0x000fe20000000f00 */
[----:B------:R-:W-:Y:S01]  /*2f00*/  @P4 FMUL.FTZ R143, R142, R191 ;  /* 0x000000bf8e8f4220 */ /* 0x000fe20000410000 */
[----:B------:R-:W-:Y:S01]  /*2f10*/  @P1 PRMT R191, R87, 0x7632, R191 ;  /* 0x0000763257bf1816 */ /* 0x000fe200000000bf */
[----:B------:R-:W-:Y:S02]  /*2f20*/  IMAD.MOV.U32 R87, RZ, RZ, RZ ;  /* 0x000000ffff577224 */ /* 0x000fe400078e00ff */
[----:B------:R-:W-:Y:S01]  /*2f30*/  @P1 FMUL.FTZ R87, R192, R193 ;  /* 0x000000c1c0571220 */ /* 0x000fe20000410000 */
[----:B------:R-:W-:Y:S01]  /*2f40*/  HFMA2 R142, -RZ, RZ, 0, 0 ;  /* 0x00000000ff8e7431 */ /* 0x000fe200000001ff */
[----:B------:R-:W-:-:S03]  /*2f50*/  @P1 SHF.L.U32 R191, R191, 0x10, RZ ;  /* 0x00000010bfbf1819 */ /* 0x000fc600000006ff */
[----:B------:R-:W-:Y:S02]  /*2f60*/  F2FP.BF16.F32.PACK_AB R87, R87, R143 ;  /* 0x0000008f5757723e */ /* 0x000fe400000010ff */
[----:B------:R-:W-:Y:S01]  /*2f70*/  @P1 FMUL.FTZ R142, R192, R191 ;  /* 0x000000bfc08e1220 */ /* 0x000fe20000410000 */
[----:B------:R-:W-:Y:S06]  /*2f80*/  BRA `(.L_x_953) ;  /* 0x0000000400bc7947 */ /* 0x000fec0003800000 */
.L_x_952:
[----:B------:R-:W-:Y:S01]  /*2f90*/  FFMA.FTZ R167, R167, UR24, R171 ;  /* 0x00000018a7a77c23 */ /* 0x000fe200080100ab */
[C---:B-----5:R-:W-:Y:S01]  /*2fa0*/  LOP3.LUT P1, RZ, R142.reuse, 0xff, RZ, 0xc0, !PT ;  /* 0x000000ff8eff7812 */ /* 0x060fe2000782c0ff */
[----:B------:R-:W-:Y:S01]  /*2fb0*/  UMOV UR4, UR7 ;  /* 0x0000000700047c82 */ /* 0x000fe20008000000 */
[----:B------:R-:W-:Y:S01]  /*2fc0*/  LOP3.LUT P3, RZ, R142, 0xff00, RZ, 0xc0, !PT ;  /* 0x0000ff008eff7812 */ /* 0x000fe2000786c0ff */
[----:B------:R-:W-:Y:S01]  /*2fd0*/  FADD.FTZ R80, R202, -R167 ;  /* 0x800000a7ca507221 */ /* 0x000fe20000010000 */
[----:B------:R-:W-:Y:S01]  /*2fe0*/  FFMA.FTZ R200, R200, UR24, R171 ;  /* 0x00000018c8c87c23 */ /* 0x000fe200080100ab */
[----:B------:R-:W-:Y:S01]  /*2ff0*/  CS2R R90, SRZ ;  /* 0x00000000005a7805 */ /* 0x000fe2000001ff00 */
[----:B------:R-:W-:Y:S02]  /*3000*/  HFMA2 R88, -RZ, RZ, 0, 0 ;  /* 0x00000000ff587431 */ /* 0x000fe400000001ff */
[----:B------:R-:W-:Y:S01]  /*3010*/  FMUL.FTZ R80, R80, UR19 ;  /* 0x0000001350507c20 */ /* 0x000fe20008410000 */
[----:B------:R-:W-:Y:S01]  /*3020*/  FADD.FTZ R83, R201, -R200 ;  /* 0x800000c8c9537221 */ /* 0x000fe20000010000 */
[----:B------:R-:W-:Y:S01]  /*3030*/  PRMT R89, R56, 0x7632, R89 ;  /* 0x0000763238597816 */ /* 0x000fe20000000059 */
[----:B------:R-:W-:Y:S01]  /*3040*/  FFMA.FTZ R199, R199, UR24, R171 ;  /* 0x00000018c7c77c23 */ /* 0x000fe200080100ab */
[----:B------:R-:W-:Y:S01]  /*3050*/  FMUL.FTZ R81, R80, UR5 ;  /* 0x0000000550517c20 */ /* 0x000fe20008410000 */
[----:B------:R-:W-:Y:S01]  /*3060*/  FMUL.FTZ R83, R83, UR19 ;  /* 0x0000001353537c20 */ /* 0x000fe20008410000 */
[----:B------:R-:W-:Y:S01]  /*3070*/  @P1 SHF.L.U32 R82, R84, 0x10, RZ ;  /* 0x0000001054521819 */ /* 0x000fe200000006ff */
[----:B------:R-:W-:-:S02]  /*3080*/  HFMA2 R167, -RZ, RZ, 0, 0 ;  /* 0x00000000ffa77431 */ /* 0x000fc400000001ff */
[----:B------:R-:W-:Y:S01]  /*3090*/  FMUL.FTZ R81, R81, UR4 ;  /* 0x0000000451517c20 */ /* 0x000fe20008410000 */
[--C-:B------:R-:W-:Y:S01]  /*30a0*/  FFMA.FTZ R197, R197, UR24, R171.reuse ;  /* 0x00000018c5c57c23 */ /* 0x100fe200080100ab */
[----:B------:R-:W-:Y:S01]  /*30b0*/  PRMT R202, R57, 0x7632, R202 ;  /* 0x0000763239ca7816 */ /* 0x000fe200000000ca */
[----:B------:R-:W-:Y:S01]  /*30c0*/  FFMA.FTZ R195, R195, UR24, R171 ;  /* 0x00000018c3c37c23 */ /* 0x000fe200080100ab */
[----:B------:R-:W-:Y:S01]  /*30d0*/  @P1 FMUL.FTZ R90, R81, R82 ;  /* 0x00000052515a1220 */ /* 0x000fe20000410000 */
[----:B------:R-:W-:Y:S01]  /*30e0*/  @P1 SHF.L.U32 R82, R56, 0x10, RZ ;  /* 0x0000001038521819 */ /* 0x000fe200000006ff */
[----:B------:R-:W-:Y:S01]  /*30f0*/  FADD.FTZ R197, R169, -R197 ;  /* 0x800000c5a9c57221 */ /* 0x000fe20000010000 */
[----:B------:R-:W-:Y:S02]  /*3100*/  HFMA2 R169, -RZ, RZ, 0, 0 ;  /* 0x00000000ffa97431 */ /* 0x000fe400000001ff */
[--C-:B------:R-:W-:Y:S01]  /*3110*/  FFMA.FTZ R170, R170, UR24, R171.reuse ;  /* 0x00000018aaaa7c23 */ /* 0x100fe200080100ab */
[--C-:B------:R-:W-:Y:S01]  /*3120*/  FFMA.FTZ R172, R172, UR24, R171.reuse ;  /* 0x00000018acac7c23 */ /* 0x100fe200080100ab */
[----:B------:R-:W-:Y:S01]  /*3130*/  @P1 FMUL.FTZ R88, R81, R82 ;  /* 0x0000005251581220 */ /* 0x000fe20000410000 */
[----:B------:R-:W-:Y:S01]  /*3140*/  @P3 PRMT R82, R84, 0x7632, R82 ;  /* 0x0000763254523816 */ /* 0x000fe20000000052 */
[----:B------:R-:W-:Y:S01]  /*3150*/  FMUL.FTZ R81, R83, UR5 ;  /* 0x0000000553517c20 */ /* 0x000fe20008410000 */
[----:B------:R-:W-:Y:S01]  /*3160*/  MOV R84, RZ ;  /* 0x000000ff00547202 */ /* 0x000fe20000000f00 */
[----:B------:R-:W-:Y:S01]  /*3170*/  FMUL.FTZ R197, R197, UR19 ;  /* 0x00000013c5c57c20 */ /* 0x000fe20008410000 */
[----:B------:R-:W-:Y:S01]  /*3180*/  @P3 SHF.L.U32 R82, R82, 0x10, RZ ;  /* 0x0000001052523819 */ /* 0x000fe200000006ff */
[----:B------:R-:W-:Y:S01]  /*3190*/  FMUL.FTZ R81, R81, UR4 ;  /* 0x0000000451517c20 */ /* 0x000fe20008410000 */
[----:B------:R-:W-:Y:S01]  /*31a0*/  LOP3.LUT P1, RZ, R142, 0xff0000, RZ, 0xc0, !PT ;  /* 0x00ff00008eff7812 */ /* 0x000fe2000782c0ff */
[----:B------:R-:W-:Y:S01]  /*31b0*/  FADD.FTZ R170, R194, -R170 ;  /* 0x800000aac2aa7221 */ /* 0x000fe20000010000 */
[----:B------:R-:W-:Y:S01]  /*31c0*/  FADD.FTZ R172, R193, -R172 ;  /* 0x800000acc1ac7221 */ /* 0x000fe20000010000 */
[----:B------:R-:W-:Y:S01]  /*31d0*/  @P3 FMUL.FTZ R91, R81, R82 ;  /* 0x00000052515b3220 */ /* 0x000fe20000410000 */
[----:B------:R-:W-:Y:S01]  /*31e0*/  @P3 SHF.L.U32 R82, R89, 0x10, RZ ;  /* 0x0000001059523819 */ /* 0x000fe200000006ff */
[----:B------:R-:W-:Y:S01]  /*31f0*/  FFMA.FTZ R191, R191, UR24, R171 ;  /* 0x00000018bfbf7c23 */ /* 0x000fe200080100ab */
[----:B------:R-:W-:-:S03]  /*3200*/  F2FP.BF16.F32.PACK_AB R80, R83, R80 ;  /* 0x000000505350723e */ /* 0x000fc600000010ff */
[----:B------:R-:W-:Y:S01]  /*3210*/  @P3 FMUL.FTZ R84, R81, R82 ;  /* 0x0000005251543220 */ /* 0x000fe20000410000 */
[----:B------:R-:W-:Y:S01]  /*3220*/  FADD.FTZ R81, R198, -R199 ;  /* 0x800000c7c6517221 */ /* 0x000fe20000010000 */
[----:B------:R-:W-:Y:S02]  /*3230*/  FADD.FTZ R191, R192, -R191 ;  /* 0x800000bfc0bf7221 */ /* 0x000fe40000010000 */
[----:B------:R-:W-:Y:S01]  /*3240*/  @P1 SHF.L.U32 R89, R85, 0x10, RZ ;  /* 0x0000001055591819 */ /* 0x000fe200000006ff */
[----:B------:R-:W-:Y:S01]  /*3250*/  FMUL.FTZ R81, R81, UR19 ;  /* 0x0000001351517c20 */ /* 0x000fe20008410000 */
[----:B------:R-:W-:Y:S02]  /*3260*/  @P1 SHF.L.U32 R168, R57, 0x10, RZ ;  /* 0x0000001039a81819 */ /* 0x000fe400000006ff */
[----:B------:R-:W-:Y:S01]  /*3270*/  F2FP.BF16.F32.PACK_AB R84, R84, R88 ;  /* 0x000000585454723e */ /* 0x000fe200000010ff */
[----:B------:R-:W-:Y:S01]  /*3280*/  FMUL.FTZ R82, R81, UR5 ;  /* 0x0000000551527c20 */ /* 0x000fe20008410000 */
[----:B------:R-:W-:-:S03]  /*3290*/  F2FP.BF16.F32.PACK_AB R81, R197, R81 ;  /* 0x00000051c551723e */ /* 0x000fc600000010ff */
[----:B------:R-:W-:-:S04]  /*32a0*/  FMUL.FTZ R82, R82, UR4 ;  /* 0x0000000452527c20 */ /* 0x000fc80008410000 */
[C---:B------:R-:W-:Y:S01]  /*32b0*/  @P1 FMUL.FTZ R167, R82.reuse, R89 ;  /* 0x0000005952a71220 */ /* 0x040fe20000410000 */
[----:B------:R-:W-:Y:S01]  /*32c0*/  MOV R89, RZ ;  /* 0x000000ff00597202 */ /* 0x000fe20000000f00 */
[----:B------:R-:W-:Y:S01]  /*32d0*/  @P1 FMUL.FTZ R89, R82, R168 ;  /* 0x000000a852591220 */ /* 0x000fe20000410000 */
[----:B------:R-:W-:Y:S01]  /*32e0*/  LOP3.LUT P1, RZ, R142, 0xff000000, RZ, 0xc0, !PT ;  /* 0xff0000008eff7812 */ /* 0x000fe2000782c0ff */
[----:B------:R-:W-:-:S04]  /*32f0*/  FMUL.FTZ R82, R197, UR5 ;  /* 0x00000005c5527c20 */ /* 0x000fc80008410000 */
[----:B------:R-:W-:-:S08]  /*3300*/  FMUL.FTZ R82, R82, UR4 ;  /* 0x0000000452527c20 */ /* 0x000fd00008410000 */
[----:B------:R-:W-:Y:S02]  /*3310*/  @P1 PRMT R85, R85, 0x7632, R85 ;  /* 0x0000763255551816 */ /* 0x000fe40000000055 */
[----:B------:R-:W-:Y:S02]  /*3320*/  @P1 SHF.L.U32 R168, R202, 0x10, RZ ;  /* 0x00000010caa81819 */ /* 0x000fe400000006ff */
[----:B------:R-:W-:-:S05]  /*3330*/  @P1 SHF.L.U32 R85, R85, 0x10, RZ ;  /* 0x0000001055551819 */ /* 0x000fca00000006ff */
[C---:B------:R-:W-:Y:S01]  /*3340*/  @P1 FMUL.FTZ R169, R82.reuse, R85 ;  /* 0x0000005552a91220 */ /* 0x040fe20000410000 */
[----:B------:R-:W-:Y:S01]  /*3350*/  MOV R85, RZ ;  /* 0x000000ff00557202 */ /* 0x000fe20000000f00 */
[----:B------:R-:W-:Y:S01]  /*3360*/  @P1 FMUL.FTZ R85, R82, R168 ;  /* 0x000000a852551220 */ /* 0x000fe20000410000 */
[----:B------:R-:W-:Y:S01]  /*3370*/  LOP3.LUT P1, RZ, R143, 0xff, RZ, 0xc0, !PT ;  /* 0x000000ff8fff7812 */ /* 0x000fe2000782c0ff */
[----:B------:R-:W-:Y:S01]  /*3380*/  FADD.FTZ R82, R196, -R195 ;  /* 0x800000c3c4527221 */ /* 0x000fe20000010000 */
[----:B------:R-:W-:Y:S02]  /*3390*/  IMAD.MOV.U32 R168, RZ, RZ, RZ ;  /* 0x000000ffffa87224 */ /* 0x000fe400078e00ff */
[----:B------:R-:W-:Y:S01]  /*33a0*/  F2FP.BF16.F32.PACK_AB R85, R85, R89 ;  /* 0x000000595555723e */ /* 0x000fe200000010ff */
[----:B------:R-:W-:-:S04]  /*33b0*/  FMUL.FTZ R82, R82, UR19 ;  /* 0x0000001352527c20 */ /* 0x000fc80008410000 */
[----:B------:R-:W-:-:S04]  /*33c0*/  FMUL.FTZ R196, R82, UR5 ;  /* 0x0000000552c47c20 */ /* 0x000fc80008410000 */
[----:B------:R-:W-:Y:S01]  /*33d0*/  @P1 SHF.L.U32 R195, R86, 0x10, RZ ;  /* 0x0000001056c31819 */ /* 0x000fe200000006ff */
[----:B------:R-:W-:Y:S01]  /*33e0*/  FMUL.FTZ R196, R196, UR4 ;  /* 0x00000004c4c47c20 */ /* 0x000fe20008410000 */
[----:B------:R-:W-:-:S03]  /*33f0*/  @P1 SHF.L.U32 R198, R58, 0x10, RZ ;  /* 0x000000103ac61819 */ /* 0x000fc600000006ff */
[C---:B------:R-:W-:Y:S01]  /*3400*/  @P1 FMUL.FTZ R168, R196.reuse, R195 ;  /* 0x000000c3c4a81220 */ /* 0x040fe20000410000 */
[----:B------:R-:W-:Y:S02]  /*3410*/  HFMA2 R195, -RZ, RZ, 0, 0 ;  /* 0x00000000ffc37431 */ /* 0x000fe400000001ff */
[----:B------:R-:W-:Y:S01]  /*3420*/  @P1 FMUL.FTZ R195, R196, R198 ;  /* 0x000000c6c4c31220 */ /* 0x000fe20000410000 */
[----:B------:R-:W-:Y:S01]  /*3430*/  LOP3.LUT P1, RZ, R143, 0xff00, RZ, 0xc0, !PT ;  /* 0x0000ff008fff7812 */ /* 0x000fe2000782c0ff */
[----:B------:R-:W-:Y:S01]  /*3440*/  FMUL.FTZ R196, R170, UR19 ;  /* 0x00000013aac47c20 */ /* 0x000fe20008410000 */
[----:B------:R-:W-:-:S03]  /*3450*/  MOV R170, RZ ;  /* 0x000000ff00aa7202 */ /* 0x000fc60000000f00 */
[C---:B------:R-:W-:Y:S01]  /*3460*/  FMUL.FTZ R194, R196.reuse, UR5 ;  /* 0x00000005c4c27c20 */ /* 0x040fe20008410000 */
[----:B------:R-:W-:-:S03]  /*3470*/  F2FP.BF16.F32.PACK_AB R82, R196, R82 ;  /* 0x00000052c452723e */ /* 0x000fc600000010ff */
[----:B------:R-:W-:-:S04]  /*3480*/  FMUL.FTZ R194, R194, UR4 ;  /* 0x00000004c2c27c20 */ /* 0x000fc80008410000 */
[----:B------:R-:W-:Y:S02]  /*3490*/  @P1 PRMT R86, R86, 0x7632, R86 ;  /* 0x0000763256561816 */ /* 0x000fe40000000056 */
[----:B------:R-:W-:Y:S02]  /*34a0*/  @P1 SHF.L.U32 R198, R216, 0x10, RZ ;  /* 0x00000010d8c61819 */ /* 0x000fe400000006ff */
[----:B------:R-:W-:-:S05]  /*34b0*/  @P1 SHF.L.U32 R86, R86, 0x10, RZ ;  /* 0x0000001056561819 */ /* 0x000fca00000006ff */
[C---:B------:R-:W-:Y:S01]  /*34c0*/  @P1 FMUL.FTZ R170, R194.reuse, R86 ;  /* 0x00000056c2aa1220 */ /* 0x040fe20000410000 */
[----:B------:R-:W-:Y:S02]  /*34d0*/  HFMA2 R86, -RZ, RZ, 0, 0 ;  /* 0x00000000ff567431 */ /* 0x000fe400000001ff */
[----:B------:R-:W-:Y:S01]  /*34e0*/  @P1 FMUL.FTZ R86, R194, R198 ;  /* 0x000000c6c2561220 */ /* 0x000fe20000410000 */
[----:B------:R-:W-:Y:S01]  /*34f0*/  LOP3.LUT P1, RZ, R143, 0xff0000, RZ, 0xc0, !PT ;  /* 0x00ff00008fff7812 */ /* 0x000fe2000782c0ff */
[----:B------:R-:W-:Y:S01]  /*3500*/  FMUL.FTZ R194, R172, UR19 ;  /* 0x00000013acc27c20 */ /* 0x000fe20008410000 */
[----:B------:R-:W-:Y:S02]  /*3510*/  MOV R172, RZ ;  /* 0x000000ff00ac7202 */ /* 0x000fe40000000f00 */
[----:B------:R-:W-:Y:S01]  /*3520*/  F2FP.BF16.F32.PACK_AB R86, R86, R195 ;  /* 0x000000c35656723e */ /* 0x000fe200000010ff */
[----:B------:R-:W-:-:S04]  /*3530*/  FMUL.FTZ R198, R194, UR5 ;  /* 0x00000005c2c67c20 */ /* 0x000fc80008410000 */
[----:B------:R-:W-:-:S04]  /*3540*/  FMUL.FTZ R198, R198, UR4 ;  /* 0x00000004c6c67c20 */ /* 0x000fc80008410000 */
[----:B------:R-:W-:Y:S02]  /*3550*/  @P1 SHF.L.U32 R193, R87, 0x10, RZ ;  /* 0x0000001057c11819 */ /* 0x000fe400000006ff */
[----:B------:R-:W-:-:S03]  /*3560*/  @P1 SHF.L.U32 R199, R59, 0x10, RZ ;  /* 0x000000103bc71819 */ /* 0x000fc600000006ff */
[C---:B------:R-:W-:Y:S01]  /*3570*/  @P1 FMUL.FTZ R172, R198.reuse, R193 ;  /* 0x000000c1c6ac1220 */ /* 0x040fe20000410000 */
[----:B------:R-:W-:Y:S02]  /*3580*/  HFMA2 R193, -RZ, RZ, 0, 0 ;  /* 0x00000000ffc17431 */ /* 0x000fe400000001ff */
[----:B------:R-:W-:Y:S01]  /*3590*/  @P1 FMUL.FTZ R193, R198, R199 ;  /* 0x000000c7c6c11220 */ /* 0x000fe20000410000 */
[----:B------:R-:W-:Y:S02]  /*35a0*/  ISETP.GE.U32.AND P1, PT, R142, RZ, PT ;  /* 0x000000ff8e00720c */ /* 0x000fe40003f26070 */
[----:B------:R-:W-:Y:S02]  /*35b0*/  MOV R142, RZ ;  /* 0x000000ff008e7202 */ /* 0x000fe40000000f00 */
[----:B------:R-:W-:Y:S01]  /*35c0*/  ISETP.GE.U32.AND.EX P1, PT, R143, 0x1000000, PT, P1 ;  /* 0x010000008f00780c */ /* 0x000fe20003f26110 */
[----:B------:R-:W-:-:S04]  /*35d0*/  FMUL.FTZ R143, R191, UR19 ;  /* 0x00000013bf8f7c20 */ /* 0x000fc80008410000 */
        /* <DEDUP_REMOVED lines=8> */
[----:B------:R-:W-:-:S05]  /*3660*/  @P1 FMUL.FTZ R87, R191, R192 ;  /* 0x000000c0bf571220 */ /* 0x000fca0000410000 */
[----:B------:R-:W-:-:S07]  /*3670*/  F2FP.BF16.F32.PACK_AB R87, R87, R193 ;  /* 0x000000c15757723e */ /* 0x000fce00000010ff */
.L_x_953:
[----:B------:R-:W0:Y:S01]  /*3680*/  @P0 LDC.64 R88, c[0x0][0x478] ;  /* 0x00011e00ff580b82 */ /* 0x000e220000000a00 */
[----:B------:R-:W-:Y:S02]  /*3690*/  PRMT R191, R63, 0x7632, R191 ;  /* 0x000076323fbf7816 */ /* 0x000fe400000000bf */
[----:B------:R-:W-:Y:S02]  /*36a0*/  PRMT R196, R62, 0x7632, R196 ;  /* 0x000076323ec47816 */ /* 0x000fe400000000c4 */
[----:B------:R-:W-:Y:S02]  /*36b0*/  PRMT R197, R61, 0x7632, R197 ;  /* 0x000076323dc57816 */ /* 0x000fe400000000c5 */
[----:B------:R-:W-:Y:S01]  /*36c0*/  PRMT R198, R60, 0x7632, R198 ;  /* 0x000076323cc67816 */ /* 0x000fe200000000c6 */
[----:B------:R-:W1:Y:S08]  /*36d0*/  LDC.64 R192, c[0x0][0x468] ;  /* 0x00011a00ffc07b82 */ /* 0x000e700000000a00 */
[----:B------:R-:W2:Y:S01]  /*36e0*/  LDC.64 R194, c[0x0][0x390] ;  /* 0x0000e400ffc27b82 */ /* 0x000ea20000000a00 */
[----:B0-----:R-:W-:-:S05]  /*36f0*/  @P0 IMAD.WIDE.U32 R88, R133, 0x10, R88 ;  /* 0x0000001085580825 */ /* 0x001fca00078e0058 */
[----:B------:R1:W-:Y:S02]  /*3700*/  @P0 STG.E.128 desc[UR12][R88.64], R80 ;  /* 0x0000005058000986 */ /* 0x0003e4000c101d0c */
[----:B-1----:R-:W-:-:S05]  /*3710*/  IMAD.WIDE.U32 R88, R133, 0x10, R192 ;  /* 0x0000001085587825 */ /* 0x002fca00078e00c0 */
[----:B------:R2:W-:Y:S02]  /*3720*/  STG.E.128 desc[UR12][R88.64], R84 ;  /* 0x0000005458007986 */ /* 0x0005e4000c101d0c */
[----:B--2---:R-:W-:-:S06]  /*3730*/  IMAD.WIDE.U32 R84, R132, 0x10, R194 ;  /* 0x0000001084547825 */ /* 0x004fcc00078e00c2 */
[----:B------:R-:W5:Y:S01]  /*3740*/  LDG.E.128 R84, desc[UR12][R84.64] ;  /* 0x0000000c54547981 */ /* 0x000f62000c1e1d00 */
[----:B------:R-:W-:Y:S05]  /*3750*/  @!P0 BRA `(.L_x_954) ;  /* 0x0000000400b88947 */ /* 0x000fea0003800000 */
[--C-:B------:R-:W-:Y:S01]  /*3760*/  FFMA.FTZ R166, R166, UR24, R171.reuse ;  /* 0x00000018a6a67c23 */ /* 0x100fe200080100ab */
[----:B------:R-:W-:Y:S01]  /*3770*/  LOP3.LUT P1, RZ, R114, 0xff, RZ, 0xc0, !PT ;  /* 0x000000ff72ff7812 */ /* 0x000fe2000782c0ff */
[----:B------:R-:W-:Y:S01]  /*3780*/  FFMA.FTZ R158, R158, UR24, R171 ;  /* 0x000000189e9e7c23 */ /* 0x000fe200080100ab */
[----:B------:R-:W-:Y:S01]  /*3790*/  LOP3.LUT P3, RZ, R114, 0xff00, RZ, 0xc0, !PT ;  /* 0x0000ff0072ff7812 */ /* 0x000fe2000786c0ff */
[----:B------:R-:W-:Y:S01]  /*37a0*/  FADD.FTZ R80, R165, -R166 ;  /* 0x800000a6a5507221 */ /* 0x000fe20000010000 */
[----:B------:R-:W-:Y:S01]  /*37b0*/  MOV R143, RZ ;  /* 0x000000ff008f7202 */ /* 0x000fe20000000f00 */
[----:B------:R-:W-:Y:S01]  /*37c0*/  FADD.FTZ R83, R157, -R158 ;  /* 0x8000009e9d537221 */ /* 0x000fe20000010000 */
[----:B------:R-:W-:Y:S02]  /*37d0*/  IMAD.MOV.U32 R88, RZ, RZ, RZ ;  /* 0x000000ffff587224 */ /* 0x000fe400078e00ff */
[----:B------:R-:W-:Y:S01]  /*37e0*/  FMUL.FTZ R80, R80, UR19 ;  /* 0x0000001350507c20 */ /* 0x000fe20008410000 */
[----:B------:R-:W-:-:S02]  /*37f0*/  HFMA2 R157, -RZ, RZ, 0, 0 ;  /* 0x00000000ff9d7431 */ /* 0x000fc400000001ff */
[----:B------:R-:W-:Y:S01]  /*3800*/  FMUL.FTZ R83, R83, UR19 ;  /* 0x0000001353537c20 */ /* 0x000fe20008410000 */
[--C-:B------:R-:W-:Y:S01]  /*3810*/  FFMA.FTZ R156, R156, UR24, R171.reuse ;  /* 0x000000189c9c7c23 */ /* 0x100fe200080100ab */
[----:B------:R-:W-:Y:S01]  /*3820*/  FMUL.FTZ R81, R80, UR5 ;  /* 0x0000000550517c20 */ /* 0x000fe20008410000 */
[----:B------:R-:W-:Y:S01]  /*3830*/  LOP3.LUT P6, RZ, R114, 0xff000000, RZ, 0xc0, !PT ;  /* 0xff00000072ff7812 */ /* 0x000fe200078cc0ff */
[----:B------:R-:W-:Y:S01]  /*3840*/  HFMA2 R158, -RZ, RZ, 0, 0 ;  /* 0x00000000ff9e7431 */ /* 0x000fe200000001ff */
[----:B------:R-:W-:Y:S01]  /*3850*/  @P1 SHF.L.U32 R82, R60, 0x10, RZ ;  /* 0x000000103c521819 */ /* 0x000fe200000006ff */
[----:B------:R-:W-:Y:S01]  /*3860*/  FMUL.FTZ R89, R81, UR4 ;  /* 0x0000000451597c20 */ /* 0x000fe20008410000 */
[C---:B-----5:R-:W-:Y:S01]  /*3870*/  @P1 SHF.L.U32 R81, R84.reuse, 0x10, RZ ;  /* 0x0000001054511819 */ /* 0x060fe200000006ff */
[----:B------:R-:W-:Y:S01]  /*3880*/  FADD.FTZ R156, R155, -R156 ;  /* 0x8000009c9b9c7221 */ /* 0x000fe20000010000 */
[----:B------:R-:W-:Y:S01]  /*3890*/  @P3 PRMT R84, R84, 0x7632, R84 ;  /* 0x0000763254543816 */ /* 0x000fe20000000054 */
[----:B------:R-:W-:Y:S01]  /*38a0*/  @P1 FMUL.FTZ R88, R89, R82 ;  /* 0x0000005259581220 */ /* 0x000fe20000410000 */
[----:B------:R-:W-:Y:S01]  /*38b0*/  LOP3.LUT P5, RZ, R115, 0xff, RZ, 0xc0, !PT ;  /* 0x000000ff73ff7812 */ /* 0x000fe200078ac0ff */
[----:B------:R-:W-:Y:S01]  /*38c0*/  @P1 FMUL.FTZ R143, R89, R81 ;  /* 0x00000051598f1220 */ /* 0x000fe20000410000 */
[----:B------:R-:W-:Y:S01]  /*38d0*/  FMUL.FTZ R81, R83, UR5 ;  /* 0x0000000553517c20 */ /* 0x000fe20008410000 */
[----:B------:R-:W-:Y:S01]  /*38e0*/  @P3 SHF.L.U32 R84, R84, 0x10, RZ ;  /* 0x0000001054543819 */ /* 0x000fe200000006ff */
[--C-:B------:R-:W-:Y:S01]  /*38f0*/  FFMA.FTZ R154, R154, UR24, R171.reuse ;  /* 0x000000189a9a7c23 */ /* 0x100fe200080100ab */
[----:B------:R-:W-:Y:S01]  /*3900*/  LOP3.LUT P1, RZ, R114, 0xff0000, RZ, 0xc0, !PT ;  /* 0x00ff000072ff7812 */ /* 0x000fe2000782c0ff */
[----:B------:R-:W-:Y:S01]  /*3910*/  FMUL.FTZ R82, R81, UR4 ;  /* 0x0000000451527c20 */ /* 0x000fe20008410000 */
[----:B------:R-:W-:Y:S01]  /*3920*/  @P3 SHF.L.U32 R81, R198, 0x10, RZ ;  /* 0x00000010c6513819 */ /* 0x000fe200000006ff */
[----:B------:R-:W-:Y:S01]  /*3930*/  FADD.FTZ R154, R153, -R154 ;  /* 0x8000009a999a7221 */ /* 0x000fe20000010000 */
[----:B------:R-:W-:Y:S01]  /*3940*/  MOV R89, RZ ;  /* 0x000000ff00597202 */ /* 0x000fe20000000f00 */
[C---:B------:R-:W-:Y:S01]  /*3950*/  @P3 FMUL.FTZ R157, R82.reuse, R84 ;  /* 0x00000054529d3220 */ /* 0x040fe20000410000 */
[----:B------:R-:W-:Y:S01]  /*3960*/  MOV R84, RZ ;  /* 0x000000ff00547202 */ /* 0x000fe20000000f00 */
[----:B------:R-:W-:Y:S01]  /*3970*/  @P3 FMUL.FTZ R84, R82, R81 ;  /* 0x0000005152543220 */ /* 0x000fe20000410000 */
[--C-:B------:R-:W-:Y:S01]  /*3980*/  FFMA.FTZ R81, R164, UR24, R171.reuse ;  /* 0x00000018a4517c23 */ /* 0x100fe200080100ab */
[C---:B------:R-:W-:Y:S01]  /*3990*/  LOP3.LUT P4, RZ, R115.reuse, 0xff00, RZ, 0xc0, !PT ;  /* 0x0000ff0073ff7812 */ /* 0x040fe2000788c0ff */
[----:B------:R-:W-:Y:S01]  /*39a0*/  FFMA.FTZ R160, R160, UR24, R171 ;  /* 0x00000018a0a07c23 */ /* 0x000fe200080100ab */
[----:B------:R-:W-:Y:S01]  /*39b0*/  LOP3.LUT P3, RZ, R115, 0xff0000, RZ, 0xc0, !PT ;  /* 0x00ff000073ff7812 */ /* 0x000fe2000786c0ff */
[----:B------:R-:W-:Y:S01]  /*39c0*/  FADD.FTZ R81, R162, -R81 ;  /* 0x80000051a2517221 */ /* 0x000fe20000010000 */
[----:B------:R-:W-:Y:S01]  /*39d0*/  @P1 SHF.L.U32 R133, R61, 0x10, RZ ;  /* 0x000000103d851819 */ /* 0x000fe200000006ff */
[----:B------:R-:W-:Y:S01]  /*39e0*/  HFMA2 R153, -RZ, RZ, 0, 0 ;  /* 0x00000000ff997431 */ /* 0x000fe200000001ff */
[----:B------:R-:W-:Y:S01]  /*39f0*/  @P5 SHF.L.U32 R155, R62, 0x10, RZ ;  /* 0x000000103e9b5819 */ /* 0x000fe200000006ff */
[----:B------:R-:W-:Y:S01]  /*3a00*/  FMUL.FTZ R81, R81, UR19 ;  /* 0x0000001351517c20 */ /* 0x000fe20008410000 */
[----:B------:R-:W-:Y:S01]  /*3a10*/  FADD.FTZ R160, R159, -R160 ;  /* 0x800000a09fa07221 */ /* 0x000fe20000010000 */
[----:B------:R-:W-:Y:S01]  /*3a20*/  FFMA.FTZ R152, R152, UR24, R171 ;  /* 0x0000001898987c23 */ /* 0x000fe200080100ab */
[----:B------:R-:W-:Y:S01]  /*3a30*/  F2FP.BF16.F32.PACK_AB R80, R83, R80 ;  /* 0x000000505350723e */ /* 0x000fe200000010ff */
[----:B------:R-:W-:Y:S01]  /*3a40*/  FMUL.FTZ R82, R81, UR5 ;  /* 0x0000000551527c20 */ /* 0x000fe20008410000 */
[----:B------:R-:W-:Y:S01]  /*3a50*/  F2FP.BF16.F32.PACK_AB R84, R84, R88 ;  /* 0x000000585454723e */ /* 0x000fe200000010ff */
[----:B------:R-:W-:Y:S01]  /*3a60*/  FADD.FTZ R159, R151, -R152 ;  /* 0x80000098979f7221 */ /* 0x000fe20000010000 */
[----:B------:R-:W-:-:S02]  /*3a70*/  HFMA2 R151, -RZ, RZ, 0, 0 ;  /* 0x00000000ff977431 */ /* 0x000fc400000001ff */
[----:B------:R-:W-:Y:S01]  /*3a80*/  FMUL.FTZ R162, R82, UR4 ;  /* 0x0000000452a27c20 */ /* 0x000fe20008410000 */
[----:B------:R-:W-:Y:S01]  /*3a90*/  @P1 SHF.L.U32 R82, R85, 0x10, RZ ;  /* 0x0000001055521819 */ /* 0x000fe200000006ff */
[----:B------:R-:W-:Y:S01]  /*3aa0*/  FMUL.FTZ R159, R159, UR19 ;  /* 0x000000139f9f7c20 */ /* 0x000fe20008410000 */
[----:B------:R-:W-:Y:S01]  /*3ab0*/  @P6 PRMT R85, R85, 0x7632, R85 ;  /* 0x0000763255556816 */ /* 0x000fe20000000055 */
[----:B------:R-:W-:Y:S01]  /*3ac0*/  @P1 FMUL.FTZ R89, R162, R133 ;  /* 0x00000085a2591220 */ /* 0x000fe20000410000 */
[----:B------:R-:W-:Y:S02]  /*3ad0*/  @P5 IMAD.U32 R133, R86, 0x10000, RZ ;  /* 0x0001000056855824 */ /* 0x000fe400078e00ff */
[----:B------:R-:W-:Y:S01]  /*3ae0*/  @P1 FMUL.FTZ R158, R162, R82 ;  /* 0x00000052a29e1220 */ /* 0x000fe20000410000 */
[----:B------:R-:W-:Y:S01]  /*3af0*/  FFMA.FTZ R82, R163, UR24, R171 ;  /* 0x00000018a3527c23 */ /* 0x000fe200080100ab */
[----:B------:R-:W-:Y:S01]  /*3b00*/  FMUL.FTZ R162, R156, UR19 ;  /* 0x000000139ca27c20 */ /* 0x000fe20008410000 */
[----:B------:R-:W-:Y:S01]  /*3b10*/  ISETP.GE.U32.AND P1, PT, R114, RZ, PT ;  /* 0x000000ff7200720c */ /* 0x000fe20003f26070 */
[----:B------:R-:W-:-:S02]  /*3b20*/  HFMA2 R114, -RZ, RZ, 0, 0 ;  /* 0x00000000ff727431 */ /* 0x000fc400000001ff */
[----:B------:R-:W-:Y:S01]  /*3b30*/  FADD.FTZ R161, R161, -R82 ;  /* 0x80000052a1a17221 */ /* 0x000fe20000010000 */
[----:B------:R-:W-:Y:S01]  /*3b40*/  FMUL.FTZ R82, R162, UR5 ;  /* 0x00000005a2527c20 */ /* 0x000fe20008410000 */
[----:B------:R-:W-:Y:S02]  /*3b50*/  ISETP.GE.U32.AND.EX P1, PT, R115, 0x1000000, PT, P1 ;  /* 0x010000007300780c */ /* 0x000fe40003f26110 */
[----:B------:R-:W-:Y:S01]  /*3b60*/  @P6 SHF.L.U32 R85, R85, 0x10, RZ ;  /* 0x0000001055556819 */ /* 0x000fe200000006ff */
[----:B------:R-:W-:Y:S01]  /*3b70*/  FMUL.FTZ R115, R82, UR4 ;  /* 0x0000000452737c20 */ /* 0x000fe20008410000 */
[----:B------:R-:W-:Y:S02]  /*3b80*/  @P6 SHF.L.U32 R82, R197, 0x10, RZ ;  /* 0x00000010c5526819 */ /* 0x000fe400000006ff */
[----:B------:R-:W-:Y:S01]  /*3b90*/  MOV R156, RZ ;  /* 0x000000ff009c7202 */ /* 0x000fe20000000f00 */
[----:B------:R-:W-:Y:S01]  /*3ba0*/  @P6 FMUL.FTZ R114, R115, R85 ;  /* 0x0000005573726220 */ /* 0x000fe20000410000 */
[----:B------:R-:W-:Y:S01]  /*3bb0*/  @P3 SHF.L.U32 R152, R63, 0x10, RZ ;  /* 0x000000103f983819 */ /* 0x000fe200000006ff */
[----:B------:R-:W-:Y:S01]  /*3bc0*/  @P6 FMUL.FTZ R156, R115, R82 ;  /* 0x00000052739c6220 */ /* 0x000fe20000410000 */
[----:B------:R-:W-:Y:S01]  /*3bd0*/  FMUL.FTZ R82, R161, UR19 ;  /* 0x00000013a1527c20 */ /* 0x000fe20008410000 */
[----:B------:R-:W-:Y:S01]  /*3be0*/  HFMA2 R115, -RZ, RZ, 0, 0 ;  /* 0x00000000ff737431 */ /* 0x000fe200000001ff */
[----:B------:R-:W-:-:S02]  /*3bf0*/  F2FP.BF16.F32.PACK_AB R81, R162, R81 ;  /* 0x00000051a251723e */ /* 0x000fc400000010ff */
[----:B------:R-:W-:-:S04]  /*3c00*/  FMUL.FTZ R85, R82, UR5 ;  /* 0x0000000552557c20 */ /* 0x000fc80008410000 */
[----:B------:R-:W-:Y:S01]  /*3c10*/  FMUL.FTZ R164, R85, UR4 ;  /* 0x0000000455a47c20 */ /* 0x000fe20008410000 */
[----:B------:R-:W-:-:S03]  /*3c20*/  MOV R85, RZ ;  /* 0x000000ff00557202 */ /* 0x000fc60000000f00 */
[----:B------:R-:W-:Y:S01]  /*3c30*/  @P5 FMUL.FTZ R85, R164, R155 ;  /* 0x0000009ba4555220 */ /* 0x000fe20000410000 */
[----:B------:R-:W-:Y:S01]  /*3c40*/  FMUL.FTZ R155, R154, UR19 ;  /* 0x000000139a9b7c20 */ /* 0x000fe20008410000 */
[----:B------:R-:W-:Y:S01]  /*3c50*/  @P5 FMUL.FTZ R115, R164, R133 ;  /* 0x00000085a4735220 */ /* 0x000fe20000410000 */
[----:B------:R-:W-:Y:S02]  /*3c60*/  @P4 PRMT R133, R86, 0x7632, R133 ;  /* 0x0000763256854816 */ /* 0x000fe40000000085 */
[C---:B------:R-:W-:Y:S01]  /*3c70*/  FMUL.FTZ R86, R155.reuse, UR5 ;  /* 0x000000059b567c20 */ /* 0x040fe20008410000 */
[----:B------:R-:W-:Y:S02]  /*3c80*/  F2FP.BF16.F32.PACK_AB R82, R155, R82 ;  /* 0x000000529b52723e */ /* 0x000fe400000010ff */
[----:B------:R-:W-:Y:S01]  /*3c90*/  @P4 SHF.L.U32 R133, R133, 0x10, RZ ;  /* 0x0000001085854819 */ /* 0x000fe200000006ff */
[----:B------:R-:W-:Y:S01]  /*3ca0*/  FMUL.FTZ R154, R86, UR4 ;  /* 0x00000004569a7c20 */ /* 0x000fe20008410000 */
[----:B------:R-:W-:-:S03]  /*3cb0*/  MOV R86, RZ ;  /* 0x000000ff00567202 */ /* 0x000fc60000000f00 */
[----:B------:R-:W-:Y:S01]  /*3cc0*/  @P4 FMUL.FTZ R153, R154, R133 ;  /* 0x000000859a994220 */ /* 0x000fe20000410000 */
[----:B------:R-:W-:-:S05]  /*3cd0*/  @P4 SHF.L.U32 R133, R196, 0x10, RZ ;  /* 0x00000010c4854819 */ /* 0x000fca00000006ff */
[----:B------:R-:W-:Y:S01]  /*3ce0*/  @P4 FMUL.FTZ R86, R154, R133 ;  /* 0x000000859a564220 */ /* 0x000fe20000410000 */
[----:B------:R-:W-:-:S04]  /*3cf0*/  FMUL.FTZ R154, R160, UR19 ;  /* 0x00000013a09a7c20 */ /* 0x000fc80008410000 */
[----:B------:R-:W-:Y:S01]  /*3d00*/  FMUL.FTZ R133, R154, UR5 ;  /* 0x000000059a857c20 */ /* 0x000fe20008410000 */
[----:B------:R-:W-:Y:S02]  /*3d10*/  F2FP.BF16.F32.PACK_AB R86, R86, R85 ;  /* 0x000000555656723e */ /* 0x000fe400000010ff */
[----:B------:R-:W-:Y:S01]  /*3d20*/  F2FP.BF16.F32.PACK_AB R83, R159, R154 ;  /* 0x0000009a9f53723e */ /* 0x000fe200000010ff */
[----:B------:R-:W-:Y:S01]  /*3d30*/  FMUL.FTZ R160, R133, UR4 ;  /* 0x0000000485a07c20 */ /* 0x000fe20008410000 */
[----:B------:R-:W-:Y:S02]  /*3d40*/  @P3 SHF.L.U32 R133, R87, 0x10, RZ ;  /* 0x0000001057853819 */ /* 0x000fe400000006ff */
[----:B------:R-:W-:-:S03]  /*3d50*/  F2FP.BF16.F32.PACK_AB R85, R156, R89 ;  /* 0x000000599c55723e */ /* 0x000fc600000010ff */
[C---:B------:R-:W-:Y:S01]  /*3d60*/  @P3 FMUL.FTZ R151, R160.reuse, R133 ;  /* 0x00000085a0973220 */ /* 0x040fe20000410000 */
[----:B------:R-:W-:Y:S01]  /*3d70*/  MOV R133, RZ ;  /* 0x000000ff00857202 */ /* 0x000fe20000000f00 */
[----:B------:R-:W-:Y:S01]  /*3d80*/  @P3 FMUL.FTZ R133, R160, R152 ;  /* 0x00000098a0853220 */ /* 0x000fe20000410000 */
[----:B------:R-:W-:Y:S01]  /*3d90*/  @P1 PRMT R152, R87, 0x7632, R152 ;  /* 0x0000763257981816 */ /* 0x000fe20000000098 */
[----:B------:R-:W-:-:S03]  /*3da0*/  FMUL.FTZ R87, R159, UR5 ;  /* 0x000000059f577c20 */ /* 0x000fc60008410000 */
[----:B------:R-:W-:Y:S01]  /*3db0*/  @P1 SHF.L.U32 R160, R152, 0x10, RZ ;  /* 0x0000001098a01819 */ /* 0x000fe200000006ff */
[----:B------:R-:W-:Y:S01]  /*3dc0*/  FMUL.FTZ R161, R87, UR4 ;  /* 0x0000000457a17c20 */ /* 0x000fe20008410000 */
[----:B------:R-:W-:Y:S01]  /*3dd0*/  @P1 SHF.L.U32 R87, R191, 0x10, RZ ;  /* 0x00000010bf571819 */ /* 0x000fe200000006ff */
[----:B------:R-:W-:Y:S02]  /*3de0*/  HFMA2 R152, -RZ, RZ, 0, 0 ;  /* 0x00000000ff987431 */ /* 0x000fe400000001ff */
[C---:B------:R-:W-:Y:S01]  /*3df0*/  @P1 FMUL.FTZ R152, R161.reuse, R160 ;  /* 0x000000a0a1981220 */ /* 0x040fe20000410000 */
[----:B------:R-:W-:Y:S01]  /*3e00*/  MOV R160, RZ ;  /* 0x000000ff00a07202 */ /* 0x000fe20000000f00 */
[----:B------:R-:W-:-:S05]  /*3e10*/  @P1 FMUL.FTZ R160, R161, R87 ;  /* 0x00000057a1a01220 */ /* 0x000fca0000410000 */
[----:B------:R-:W-:Y:S01]  /*3e20*/  F2FP.BF16.F32.PACK_AB R87, R160, R133 ;  /* 0x00000085a057723e */ /* 0x000fe200000010ff */
[----:B------:R-:W-:Y:S06]  /*3e30*/  BRA `(.L_x_955) ;  /* 0x0000000400a07947 */ /* 0x000fec0003800000 */
.L_x_954:
[--C-:B------:R-:W-:Y:S01]  /*3e40*/  FFMA.FTZ R166, R166, UR24, R171.reuse ;  /* 0x00000018a6a67c23 */ /* 0x100fe200080100ab */
[----:B------:R-:W-:Y:S01]  /*3e50*/  LOP3.LUT P1, RZ, R114, 0xff, RZ, 0xc0, !PT ;  /* 0x000000ff72ff7812 */ /* 0x000fe2000782c0ff */
[--C-:B------:R-:W-:Y:S01]  /*3e60*/  FFMA.FTZ R158, R158, UR24, R171.reuse ;  /* 0x000000189e9e7c23 */ /* 0x100fe200080100ab */
[C---:B------:R-:W-:Y:S01]  /*3e70*/  LOP3.LUT P3, RZ, R114.reuse, 0xff00, RZ, 0xc0, !PT ;  /* 0x0000ff0072ff7812 */ /* 0x040fe2000786c0ff */
[----:B------:R-:W-:Y:S01]  /*3e80*/  FADD.FTZ R166, R165, -R166 ;  /* 0x800000a6a5a67221 */ /* 0x000fe20000010000 */
[----:B------:R-:W-:Y:S02]  /*3e90*/  HFMA2 R143, -RZ, RZ, 0, 0 ;  /* 0x00000000ff8f7431 */ /* 0x000fe400000001ff */
[----:B------:R-:W-:Y:S01]  /*3ea0*/  FADD.FTZ R157, R157, -R158 ;  /* 0x8000009e9d9d7221 */ /* 0x000fe20000010000 */
[----:B------:R-:W-:Y:S01]  /*3eb0*/  LOP3.LUT P6, RZ, R114, 0xff000000, RZ, 0xc0, !PT ;  /* 0xff00000072ff7812 */ /* 0x000fe200078cc0ff */
[----:B------:R-:W-:Y:S01]  /*3ec0*/  FMUL.FTZ R88, R166, UR19 ;  /* 0x00000013a6587c20 */ /* 0x000fe20008410000 */
[--C-:B------:R-:W-:Y:S01]  /*3ed0*/  FFMA.FTZ R156, R156, UR24, R171.reuse ;  /* 0x000000189c9c7c23 */ /* 0x100fe200080100ab */
[----:B------:R-:W-:Y:S01]  /*3ee0*/  FMUL.FTZ R157, R157, UR19 ;  /* 0x000000139d9d7c20 */ /* 0x000fe20008410000 */
[----:B------:R-:W-:Y:S01]  /*3ef0*/  LOP3.LUT P5, RZ, R115, 0xff, RZ, 0xc0, !PT ;  /* 0x000000ff73ff7812 */ /* 0x000fe200078ac0ff */
[----:B------:R-:W-:Y:S01]  /*3f00*/  FMUL.FTZ R88, R88, UR5 ;  /* 0x0000000558587c20 */ /* 0x000fe20008410000 */
[----:B------:R-:W-:Y:S01]  /*3f10*/  FADD.FTZ R156, R155, -R156 ;  /* 0x8000009c9b9c7221 */ /* 0x000fe20000010000 */
[----:B------:R-:W-:Y:S01]  /*3f20*/  @P1 IMAD.U32 R158, R60, 0x10000, RZ ;  /* 0x000100003c9e1824 */ /* 0x000fe200078e00ff */
[----:B------:R-:W-:Y:S01]  /*3f30*/  LOP3.LUT P4, RZ, R115, 0xff00, RZ, 0xc0, !PT ;  /* 0x0000ff0073ff7812 */ /* 0x000fe2000788c0ff */
[----:B------:R-:W-:Y:S01]  /*3f40*/  FMUL.FTZ R89, R88, UR4 ;  /* 0x0000000458597c20 */ /* 0x000fe20008410000 */
[----:B-----5:R-:W-:Y:S01]  /*3f50*/  @P1 SHF.L.U32 R88, R84, 0x10, RZ ;  /* 0x0000001054581819 */ /* 0x020fe200000006ff */
[----:B------:R-:W-:Y:S01]  /*3f60*/  FMUL.FTZ R156, R156, UR19 ;  /* 0x000000139c9c7c20 */ /* 0x000fe20008410000 */
[--C-:B------:R-:W-:Y:S01]  /*3f70*/  FFMA.FTZ R154, R154, UR24, R171.reuse ;  /* 0x000000189a9a7c23 */ /* 0x100fe200080100ab */
[--C-:B------:R-:W-:Y:S01]  /*3f80*/  FFMA.FTZ R160, R160, UR24, R171.reuse ;  /* 0x00000018a0a07c23 */ /* 0x100fe200080100ab */
[----:B------:R-:W-:Y:S01]  /*3f90*/  FFMA.FTZ R152, R152, UR24, R171 ;  /* 0x0000001898987c23 */ /* 0x000fe200080100ab */
[-C--:B------:R-:W-:Y:S01]  /*3fa0*/  @P1 FMUL.FTZ R143, R88, R89.reuse ;  /* 0x00000059588f1220 */ /* 0x080fe20000410000 */
[----:B------:R-:W-:Y:S01]  /*3fb0*/  MOV R88, RZ ;  /* 0x000000ff00587202 */ /* 0x000fe20000000f00 */
[----:B------:R-:W-:Y:S01]  /*3fc0*/  @P1 FMUL.FTZ R88, R158, R89 ;  /* 0x000000599e581220 */ /* 0x000fe20000410000 */
[----:B------:R-:W-:Y:S01]  /*3fd0*/  @P3 PRMT R89, R84, 0x7632, R89 ;  /* 0x0000763254593816 */ /* 0x000fe20000000059 */
[----:B------:R-:W-:Y:S01]  /*3fe0*/  FMUL.FTZ R84, R157, UR5 ;  /* 0x000000059d547c20 */ /* 0x000fe20008410000 */
[----:B------:R-:W-:Y:S01]  /*3ff0*/  HFMA2 R157, -RZ, RZ, 0, 0 ;  /* 0x00000000ff9d7431 */ /* 0x000fe200000001ff */
[----:B------:R-:W-:Y:S01]  /*4000*/  LOP3.LUT P1, RZ, R114, 0xff0000, RZ, 0xc0, !PT ;  /* 0x00ff000072ff7812 */ /* 0x000fe2000782c0ff */
[----:B------:R-:W-:Y:S01]  /*4010*/  FADD.FTZ R154, R153, -R154 ;  /* 0x8000009a999a7221 */ /* 0x000fe20000010000 */
[----:B------:R-:W-:Y:S01]  /*4020*/  @P3 SHF.L.U32 R158, R89, 0x10, RZ ;  /* 0x00000010599e3819 */ /* 0x000fe200000006ff */
[----:B------:R-:W-:Y:S01]  /*4030*/  FMUL.FTZ R89, R84, UR4 ;  /* 0x0000000454597c20 */ /* 0x000fe20008410000 */
[----:B------:R-:W-:Y:S01]  /*4040*/  MOV R84, RZ ;  /* 0x000000ff00547202 */ /* 0x000fe20000000f00 */
[----:B------:R-:W-:Y:S01]  /*4050*/  FMUL.FTZ R154, R154, UR19 ;  /* 0x000000139a9a7c20 */ /* 0x000fe20008410000 */
[----:B------:R-:W-:-:S02]  /*4060*/  HFMA2 R153, -RZ, RZ, 0, 0 ;  /* 0x00000000ff997431 */ /* 0x000fc400000001ff */
[----:B------:R-:W-:Y:S01]  /*4070*/  @P3 FMUL.FTZ R157, R158, R89 ;  /* 0x000000599e9d3220 */ /* 0x000fe20000410000 */
[----:B------:R-:W-:Y:S01]  /*4080*/  @P3 SHF.L.U32 R158, R198, 0x10, RZ ;  /* 0x00000010c69e3819 */ /* 0x000fe200000006ff */
[----:B------:R-:W-:-:S04]  /*4090*/  FADD.FTZ R160, R159, -R160 ;  /* 0x800000a09fa07221 */ /* 0x000fc80000010000 */
[----:B------:R-:W-:Y:S01]  /*40a0*/  @P3 FMUL.FTZ R84, R158, R89 ;  /* 0x000000599e543220 */ /* 0x000fe20000410000 */
[----:B------:R-:W-:Y:S01]  /*40b0*/  FFMA.FTZ R89, R164, UR24, R171 ;  /* 0x00000018a4597c23 */ /* 0x000fe200080100ab */
[----:B------:R-:W-:Y:S01]  /*40c0*/  @P1 SHF.L.U32 R164, R61, 0x10, RZ ;  /* 0x000000103da41819 */ /* 0x000fe200000006ff */
[----:B------:R-:W-:Y:S01]  /*40d0*/  HFMA2 R158, -RZ, RZ, 0, 0 ;  /* 0x00000000ff9e7431 */ /* 0x000fe200000001ff */
[----:B------:R-:W-:Y:S01]  /*40e0*/  LOP3.LUT P3, RZ, R115, 0xff0000, RZ, 0xc0, !PT ;  /* 0x00ff000073ff7812 */ /* 0x000fe2000786c0ff */
[----:B------:R-:W-:Y:S01]  /*40f0*/  FADD.FTZ R89, R162, -R89 ;  /* 0x80000059a2597221 */ /* 0x000fe20000010000 */
[----:B------:R-:W-:Y:S02]  /*4100*/  @P1 SHF.L.U32 R162, R85, 0x10, RZ ;  /* 0x0000001055a21819 */ /* 0x000fe400000006ff */
[----:B------:R-:W-:Y:S01]  /*4110*/  F2FP.BF16.F32.PACK_AB R84, R84, R88 ;  /* 0x000000585454723e */ /* 0x000fe200000010ff */
[----:B------:R-:W-:-:S04]  /*4120*/  FMUL.FTZ R89, R89, UR19 ;  /* 0x0000001359597c20 */ /* 0x000fc80008410000 */
[----:B------:R-:W-:-:S04]  /*4130*/  FMUL.FTZ R89, R89, UR5 ;  /* 0x0000000559597c20 */ /* 0x000fc80008410000 */
[----:B------:R-:W-:Y:S01]  /*4140*/  FMUL.FTZ R133, R89, UR4 ;  /* 0x0000000459857c20 */ /* 0x000fe20008410000 */
[----:B------:R-:W-:Y:S02]  /*4150*/  MOV R89, RZ ;  /* 0x000000ff00597202 */ /* 0x000fe40000000f00 */
[----:B------:R-:W-:Y:S01]  /*4160*/  @P3 SHF.L.U32 R155, R87, 0x10, RZ ;  /* 0x00000010579b3819 */ /* 0x000fe200000006ff */
[-C--:B------:R-:W-:Y:S01]  /*4170*/  @P1 FMUL.FTZ R158, R162, R133.reuse ;  /* 0x00000085a29e1220 */ /* 0x080fe20000410000 */
[----:B------:R-:W-:Y:S01]  /*4180*/  @P1 FMUL.FTZ R89, R164, R133 ;  /* 0x00000085a4591220 */ /* 0x000fe20000410000 */
[----:B------:R-:W-:Y:S01]  /*4190*/  ISETP.GE.U32.AND P1, PT, R114, RZ, PT ;  /* 0x000000ff7200720c */ /* 0x000fe20003f26070 */
[----:B------:R-:W-:Y:S01]  /*41a0*/  FFMA.FTZ R114, R163, UR24, R171 ;  /* 0x00000018a3727c23 */ /* 0x000fe200080100ab */
[----:B------:R-:W-:Y:S02]  /*41b0*/  @P6 SHF.L.U32 R162, R197, 0x10, RZ ;  /* 0x00000010c5a26819 */ /* 0x000fe400000006ff */
[----:B------:R-:W-:Y:S01]  /*41c0*/  ISETP.GE.U32.AND.EX P1, PT, R115, 0x1000000, PT, P1 ;  /* 0x010000007300780c */ /* 0x000fe20003f26110 */
[--C-:B------:R-:W-:Y:S01]  /*41d0*/  FADD.FTZ R161, R161, -R114.reuse ;  /* 0x80000072a1a17221 */ /* 0x100fe20000010000 */
[----:B------:R-:W-:Y:S01]  /*41e0*/  @P6 PRMT R114, R85, 0x7632, R114 ;  /* 0x0000763255726816 */ /* 0x000fe20000000072 */
[----:B------:R-:W-:Y:S01]  /*41f0*/  FMUL.FTZ R85, R156, UR5 ;  /* 0x000000059c557c20 */ /* 0x000fe20008410000 */
[----:B------:R-:W-:-:S02]  /*4200*/  @P5 SHF.L.U32 R164, R62, 0x10, RZ ;  /* 0x000000103ea45819 */ /* 0x000fc400000006ff */
[----:B------:R-:W-:Y:S01]  /*4210*/  @P6 SHF.L.U32 R156, R114, 0x10, RZ ;  /* 0x00000010729c6819 */ /* 0x000fe200000006ff */
[----:B------:R-:W-:Y:S01]  /*4220*/  FMUL.FTZ R85, R85, UR4 ;  /* 0x0000000455557c20 */ /* 0x000fe20008410000 */
[----:B------:R-:W-:Y:S02]  /*4230*/  CS2R R114, SRZ ;  /* 0x0000000000727805 */ /* 0x000fe4000001ff00 */
[----:B------:R-:W-:Y:S01]  /*4240*/  @P3 SHF.L.U32 R159, R63, 0x10, RZ ;  /* 0x000000103f9f3819 */ /* 0x000fe200000006ff */
[-C--:B------:R-:W-:Y:S01]  /*4250*/  @P6 FMUL.FTZ R114, R156, R85.reuse ;  /* 0x000000559c726220 */ /* 0x080fe20000410000 */
[----:B------:R-:W-:Y:S02]  /*4260*/  HFMA2 R156, -RZ, RZ, 0, 0 ;  /* 0x00000000ff9c7431 */ /* 0x000fe400000001ff */
[----:B------:R-:W-:Y:S01]  /*4270*/  @P6 FMUL.FTZ R156, R162, R85 ;  /* 0x00000055a29c6220 */ /* 0x000fe20000410000 */
[----:B------:R-:W-:Y:S01]  /*4280*/  FMUL.FTZ R85, R161, UR19 ;  /* 0x00000013a1557c20 */ /* 0x000fe20008410000 */
[----:B------:R-:W-:-:S03]  /*4290*/  @P5 SHF.L.U32 R162, R86, 0x10, RZ ;  /* 0x0000001056a25819 */ /* 0x000fc600000006ff */
[----:B------:R-:W-:-:S04]  /*42a0*/  FMUL.FTZ R85, R85, UR5 ;  /* 0x0000000555557c20 */ /* 0x000fc80008410000 */
[----:B------:R-:W-:Y:S01]  /*42b0*/  FMUL.FTZ R133, R85, UR4 ;  /* 0x0000000455857c20 */ /* 0x000fe20008410000 */
[----:B------:R-:W-:-:S03]  /*42c0*/  MOV R85, RZ ;  /* 0x000000ff00557202 */ /* 0x000fc60000000f00 */
[-C--:B------:R-:W-:Y:S01]  /*42d0*/  @P5 FMUL.FTZ R115, R162, R133.reuse ;  /* 0x00000085a2735220 */ /* 0x080fe20000410000 */
[----:B------:R-:W-:Y:S01]  /*42e0*/  @P5 FMUL.FTZ R85, R164, R133 ;  /* 0x00000085a4555220 */ /* 0x000fe20000410000 */
[----:B------:R-:W-:Y:S01]  /*42f0*/  @P4 PRMT R133, R86, 0x7632, R133 ;  /* 0x0000763256854816 */ /* 0x000fe20000000085 */
[----:B------:R-:W-:Y:S01]  /*4300*/  FMUL.FTZ R86, R154, UR5 ;  /* 0x000000059a567c20 */ /* 0x000fe20008410000 */
[----:B------:R-:W-:Y:S02]  /*4310*/  @P1 SHF.L.U32 R162, R191, 0x10, RZ ;  /* 0x00000010bfa21819 */ /* 0x000fe400000006ff */
[----:B------:R-:W-:Y:S01]  /*4320*/  @P4 SHF.L.U32 R154, R133, 0x10, RZ ;  /* 0x00000010859a4819 */ /* 0x000fe200000006ff */
[----:B------:R-:W-:Y:S01]  /*4330*/  FMUL.FTZ R133, R86, UR4 ;  /* 0x0000000456857c20 */ /* 0x000fe20008410000 */
[----:B------:R-:W-:-:S03]  /*4340*/  IMAD.MOV.U32 R86, RZ, RZ, RZ ;  /* 0x000000ffff567224 */ /* 0x000fc600078e00ff */
[----:B------:R-:W-:Y:S01]  /*4350*/  @P4 FMUL.FTZ R153, R154, R133 ;  /* 0x000000859a994220 */ /* 0x000fe20000410000 */
[----:B------:R-:W-:-:S05]  /*4360*/  @P4 SHF.L.U32 R154, R196, 0x10, RZ ;  /* 0x00000010c49a4819 */ /* 0x000fca00000006ff */
[----:B------:R-:W-:Y:S01]  /*4370*/  @P4 FMUL.FTZ R86, R154, R133 ;  /* 0x000000859a564220 */ /* 0x000fe20000410000 */
[----:B------:R-:W-:Y:S01]  /*4380*/  FMUL.FTZ R133, R160, UR19 ;  /* 0x00000013a0857c20 */ /* 0x000fe20008410000 */
[----:B------:R-:W-:Y:S01]  /*4390*/  FADD.FTZ R154, R151, -R152 ;  /* 0x80000098979a7221 */ /* 0x000fe20000010000 */
[----:B------:R-:W-:Y:S02]  /*43a0*/  MOV R151, RZ ;  /* 0x000000ff00977202 */ /* 0x000fe40000000f00 */
[----:B------:R-:W-:Y:S01]  /*43b0*/  FMUL.FTZ R133, R133, UR5 ;  /* 0x0000000585857c20 */ /* 0x000fe20008410000 */
[----:B------:R-:W-:Y:S01]  /*43c0*/  FMUL.FTZ R154, R154, UR19 ;  /* 0x000000139a9a7c20 */ /* 0x000fe20008410000 */
[----:B------:R-:W-:Y:S02]  /*43d0*/  F2FP.BF16.F32.PACK_AB R86, R86, R85 ;  /* 0x000000555656723e */ /* 0x000fe400000010ff */
[----:B------:R-:W-:Y:S01]  /*43e0*/  FMUL.FTZ R152, R133, UR4 ;  /* 0x0000000485987c20 */ /* 0x000fe20008410000 */
[----:B------:R-:W-:Y:S01]  /*43f0*/  HFMA2 R133, -RZ, RZ, 0, 0 ;  /* 0x00000000ff857431 */ /* 0x000fe200000001ff */
[----:B------:R-:W-:-:S02]  /*4400*/  F2FP.BF16.F32.PACK_AB R85, R156, R89 ;  /* 0x000000599c55723e */ /* 0x000fc400000010ff */
[-C--:B------:R-:W-:Y:S01]  /*4410*/  @P3 FMUL.FTZ R151, R155, R152.reuse ;  /* 0x000000989b973220 */ /* 0x080fe20000410000 */
[----:B------:R-:W-:Y:S01]  /*4420*/  @P3 FMUL.FTZ R133, R159, R152 ;  /* 0x000000989f853220 */ /* 0x000fe20000410000 */
[----:B------:R-:W-:Y:S01]  /*4430*/  @P1 PRMT R152, R87, 0x7632, R152 ;  /* 0x0000763257981816 */ /* 0x000fe20000000098 */
[----:B------:R-:W-:Y:S01]  /*4440*/  FMUL.FTZ R87, R154, UR5 ;  /* 0x000000059a577c20 */ /* 0x000fe20008410000 */
[----:B------:R-:W-:Y:S02]  /*4450*/  MOV R154, RZ ;  /* 0x000000ff009a7202 */ /* 0x000fe40000000f00 */
[----:B------:R-:W-:Y:S01]  /*4460*/  @P1 SHF.L.U32 R160, R152, 0x10, RZ ;  /* 0x0000001098a01819 */ /* 0x000fe200000006ff */
[----:B------:R-:W-:Y:S01]  /*4470*/  FMUL.FTZ R87, R87, UR4 ;  /* 0x0000000457577c20 */ /* 0x000fe20008410000 */
[----:B------:R-:W-:-:S03]  /*4480*/  HFMA2 R152, -RZ, RZ, 0, 0 ;  /* 0x00000000ff987431 */ /* 0x000fc600000001ff */
[-C--:B------:R-:W-:Y:S01]  /*4490*/  @P1 FMUL.FTZ R154, R162, R87.reuse ;  /* 0x00000057a29a1220 */ /* 0x080fe20000410000 */
[----:B------:R-:W-:-:S04]  /*44a0*/  @P1 FMUL.FTZ R152, R160, R87 ;  /* 0x00000057a0981220 */ /* 0x000fc80000410000 */
[----:B------:R-:W-:-:S07]  /*44b0*/  F2FP.BF16.F32.PACK_AB R87, R154, R133 ;  /* 0x000000859a57723e */ /* 0x000fce00000010ff */
.L_x_955:
[----:B------:R-:W0:Y:S01]  /*44c0*/  @P0 LDC.64 R88, c[0x0][0x478] ;  /* 0x00011e00ff580b82 */ /* 0x000e220000000a00 */
[----:B------:R-:W-:Y:S02]  /*44d0*/  PRMT R159, R48, 0x7632, R159 ;  /* 0x00007632309f7816 */ /* 0x000fe4000000009f */
[----:B------:R-:W-:Y:S02]  /*44e0*/  PRMT R156, R49, 0x7632, R156 ;  /* 0x00007632319c7816 */ /* 0x000fe4000000009c */
[----:B------:R-:W-:Y:S02]  /*44f0*/  PRMT R155, R50, 0x7632, R155 ;  /* 0x00007632329b7816 */ /* 0x000fe4000000009b */
[----:B------:R-:W-:Y:S01]  /*4500*/  PRMT R154, R51, 0x7632, R154 ;  /* 0x00007632339a7816 */ /* 0x000fe2000000009a */
[----:B0-----:R-:W-:-:S04]  /*4510*/  @P0 IMAD.WIDE.U32 R88, R132, 0x10, R88 ;  /* 0x0000001084580825 */ /* 0x001fc800078e0058 */
[----:B------:R-:W-:Y:S01]  /*4520*/  IMAD.WIDE.U32 R132, R132, 0x10, R192 ;  /* 0x0000001084847825 */ /* 0x000fe200078e00c0 */
[----:B------:R-:W-:Y:S04]  /*4530*/  @P0 STG.E.128 desc[UR12][R88.64], R80 ;  /* 0x0000005058000986 */ /* 0x000fe8000c101d0c */
[----:B------:R0:W-:Y:S02]  /*4540*/  STG.E.128 desc[UR12][R132.64], R84 ;  /* 0x0000005484007986 */ /* 0x0001e4000c101d0c */
[----:B0-----:R-:W-:-:S06]  /*4550*/  IMAD.WIDE.U32 R84, R134, 0x10, R194 ;  /* 0x0000001086547825 */ /* 0x001fcc00078e00c2 */
[----:B------:R-:W5:Y:S01]  /*4560*/  LDG.E.128 R84, desc[UR12][R84.64] ;  /* 0x0000000c54547981 */ /* 0x000f62000c1e1d00 */
[----:B------:R-:W-:Y:S05]  /*4570*/  @!P0 BRA `(.L_x_956) ;  /* 0x0000000400ac8947 */ /* 0x000fea0003800000 */
[--C-:B------:R-:W-:Y:S01]  /*4580*/  FFMA.FTZ R112, R112, UR24, R171.reuse ;  /* 0x0000001870707c23 */ /* 0x100fe200080100ab */
[----:B------:R-:W-:Y:S01]  /*4590*/  LOP3.LUT P1, RZ, R108, 0xff, RZ, 0xc0, !PT ;  /* 0x000000ff6cff7812 */ /* 0x000fe2000782c0ff */
[--C-:B------:R-:W-:Y:S01]  /*45a0*/  FFMA.FTZ R138, R138, UR24, R171.reuse ;  /* 0x000000188a8a7c23 */ /* 0x100fe200080100ab */
[----:B------:R-:W-:Y:S01]  /*45b0*/  LOP3.LUT P3, RZ, R108, 0xff00, RZ, 0xc0, !PT ;  /* 0x0000ff006cff7812 */ /* 0x000fe2000786c0ff */
[----:B------:R-:W-:Y:S01]  /*45c0*/  FADD.FTZ R80, R113, -R112 ;  /* 0x8000007071507221 */ /* 0x000fe20000010000 */
[----:B------:R-:W-:Y:S01]  /*45d0*/  CS2R R132, SRZ ;  /* 0x0000000000847805 */ /* 0x000fe2000001ff00 */
[----:B------:R-:W-:Y:S01]  /*45e0*/  FADD.FTZ R113, R139, -R138 ;  /* 0x8000008a8b717221 */ /* 0x000fe20000010000 */
[--C-:B------:R-:W-:Y:S01]  /*45f0*/  FFMA.FTZ R135, R135, UR24, R171.reuse ;  /* 0x0000001887877c23 */ /* 0x100fe200080100ab */
[----:B------:R-:W-:Y:S01]  /*4600*/  FMUL.FTZ R80, R80, UR19 ;  /* 0x0000001350507c20 */ /* 0x000fe20008410000 */
[----:B------:R-:W-:Y:S01]  /*4610*/  CS2R R88, SRZ ;  /* 0x0000000000587805 */ /* 0x000fe2000001ff00 */
[----:B------:R-:W-:Y:S01]  /*4620*/  FMUL.FTZ R113, R113, UR19 ;  /* 0x0000001371717c20 */ /* 0x000fe20008410000 */
[----:B------:R-:W-:Y:S01]  /*4630*/  LOP3.LUT P6, RZ, R108, 0xff000000, RZ, 0xc0, !PT ;  /* 0xff0000006cff7812 */ /* 0x000fe200078cc0ff */
[----:B------:R-:W-:Y:S01]  /*4640*/  FMUL.FTZ R81, R80, UR5 ;  /* 0x0000000550517c20 */ /* 0x000fe20008410000 */
[--C-:B------:R-:W-:Y:S01]  /*4650*/  FFMA.FTZ R148, R148, UR24, R171.reuse ;  /* 0x0000001894947c23 */ /* 0x100fe200080100ab */
[----:B------:R-:W-:Y:S01]  /*4660*/  @P1 SHF.L.U32 R82, R48, 0x10, RZ ;  /* 0x0000001030521819 */ /* 0x000fe200000006ff */
[----:B------:R-:W-:Y:S01]  /*4670*/  FFMA.FTZ R137, R137, UR24, R171 ;  /* 0x0000001889897c23 */ /* 0x000fe200080100ab */
[----:B------:R-:W-:Y:S01]  /*4680*/  FMUL.FTZ R83, R81, UR4 ;  /* 0x0000000451537c20 */ /* 0x000fe20008410000 */
[----:B-----5:R-:W-:-:S02]  /*4690*/  @P1 SHF.L.U32 R81, R84, 0x10, RZ ;  /* 0x0000001054511819 */ /* 0x020fc400000006ff */
[----:B------:R-:W-:Y:S02]  /*46a0*/  CS2R R138, SRZ ;  /* 0x00000000008a7805 */ /* 0x000fe4000001ff00 */
[----:B------:R-:W-:Y:S01]  /*46b0*/  @P3 PRMT R84, R84, 0x7632, R84 ;  /* 0x0000763254543816 */ /* 0x000fe20000000054 */
[----:B------:R-:W-:Y:S01]  /*46c0*/  @P1 FMUL.FTZ R88, R83, R82 ;  /* 0x0000005253581220 */ /* 0x000fe20000410000 */
[----:B------:R-:W-:Y:S01]  /*46d0*/  @P3 SHF.L.U32 R159, R159, 0x10, RZ ;  /* 0x000000109f9f3819 */ /* 0x000fe200000006ff */
[----:B------:R-:W-:Y:S01]  /*46e0*/  @P1 FMUL.FTZ R132, R83, R81 ;  /* 0x0000005153841220 */ /* 0x000fe20000410000 */
[----:B------:R-:W-:Y:S01]  /*46f0*/  FMUL.FTZ R81, R113, UR5 ;  /* 0x0000000571517c20 */ /* 0x000fe20008410000 */
[----:B------:R-:W-:Y:S01]  /*4700*/  @P3 SHF.L.U32 R84, R84, 0x10, RZ ;  /* 0x0000001054543819 */ /* 0x000fe200000006ff */
[----:B------:R-:W-:Y:S01]  /*4710*/  FADD.FTZ R137, R140, -R137 ;  /* 0x800000898c897221 */ /* 0x000fe20000010000 */
[----:B------:R-:W-:Y:S01]  /*4720*/  LOP3.LUT P1, RZ, R108, 0xff0000, RZ, 0xc0, !PT ;  /* 0x00ff00006cff7812 */ /* 0x000fe2000782c0ff */
[----:B------:R-:W-:Y:S01]  /*4730*/  FMUL.FTZ R81, R81, UR4 ;  /* 0x0000000451517c20 */ /* 0x000fe20008410000 */
[----:B------:R-:W-:Y:S01]  /*4740*/  LOP3.LUT P5, RZ, R109, 0xff, RZ, 0xc0, !PT ;  /* 0x000000ff6dff7812 */ /* 0x000fe200078ac0ff */
[----:B------:R-:W-:Y:S01]  /*4750*/  FFMA.FTZ R150, R150, UR24, R171 ;  /* 0x0000001896967c23 */ /* 0x000fe200080100ab */
[----:B------:R-:W-:Y:S01]  /*4760*/  @P6 SHF.L.U32 R156, R156, 0x10, RZ ;  /* 0x000000109c9c6819 */ /* 0x000fe200000006ff */
[C---:B------:R-:W-:Y:S01]  /*4770*/  @P3 FMUL.FTZ R133, R81.reuse, R84 ;  /* 0x0000005451853220 */ /* 0x040fe20000410000 */
[----:B------:R-:W-:Y:S01]  /*4780*/  @P3 FMUL.FTZ R89, R81, R159 ;  /* 0x0000009f51593220 */ /* 0x000fe20000410000 */
[----:B------:R-:W-:Y:S01]  /*4790*/  FADD.FTZ R81, R136, -R135 ;  /* 0x8000008788517221 */ /* 0x000fe20000010000 */
[----:B------:R-:W-:Y:S01]  /*47a0*/  MOV R136, RZ ;  /* 0x000000ff00887202 */ /* 0x000fe20000000f00 */
[----:B------:R-:W-:Y:S01]  /*47b0*/  HFMA2 R84, -RZ, RZ, 0, 0 ;  /* 0x00000000ff547431 */ /* 0x000fe200000001ff */
[----:B------:R-:W-:Y:S01]  /*47c0*/  LOP3.LUT P4, RZ, R109, 0xff00, RZ, 0xc0, !PT ;  /* 0x0000ff006dff7812 */ /* 0x000fe2000788c0ff */
[----:B------:R-:W-:Y:S01]  /*47d0*/  FMUL.FTZ R81, R81, UR19 ;  /* 0x0000001351517c20 */ /* 0x000fe20008410000 */
[----:B------:R-:W-:Y:S01]  /*47e0*/  LOP3.LUT P3, RZ, R109, 0xff0000, RZ, 0xc0, !PT ;  /* 0x00ff00006dff7812 */ /* 0x000fe2000786c0ff */
[----:B------:R-:W-:-:S02]  /*47f0*/  @P1 IMAD.U32 R83, R49, 0x10000, RZ ;  /* 0x0001000031531824 */ /* 0x000fc400078e00ff */
[----:B------:R-:W-:Y:S01]  /*4800*/  FADD.FTZ R150, R147, -R150 ;  /* 0x8000009693967221 */ /* 0x000fe20000010000 */
[----:B------:R-:W-:Y:S01]  /*4810*/  FMUL.FTZ R82, R81, UR5 ;  /* 0x0000000551527c20 */ /* 0x000fe20008410000 */
[----:B------:R-:W-:Y:S02]  /*4820*/  MOV R140, RZ ;  /* 0x000000ff008c7202 */ /* 0x000fe40000000f00 */
[----:B------:R-:W-:Y:S01]  /*4830*/  F2FP.BF16.F32.PACK_AB R80, R113, R80 ;  /* 0x000000507150723e */ /* 0x000fe200000010ff */
[----:B------:R-:W-:Y:S01]  /*4840*/  FMUL.FTZ R112, R82, UR4 ;  /* 0x0000000452707c20 */ /* 0x000fe20008410000 */
[C---:B------:R-:W-:Y:S02]  /*4850*/  @P1 SHF.L.U32 R82, R85.reuse, 0x10, RZ ;  /* 0x0000001055521819 */ /* 0x040fe400000006ff */
[----:B------:R-:W-:Y:S01]  /*4860*/  @P6 PRMT R85, R85, 0x7632, R85 ;  /* 0x0000763255556816 */ /* 0x000fe20000000055 */
[C---:B------:R-:W-:Y:S01]  /*4870*/  @P1 FMUL.FTZ R84, R112.reuse, R83 ;  /* 0x0000005370541220 */ /* 0x040fe20000410000 */
[----:B------:R-:W-:Y:S01]  /*4880*/  @P4 SHF.L.U32 R155, R155, 0x10, RZ ;  /* 0x000000109b9b4819 */ /* 0x000fe200000006ff */
[----:B------:R-:W-:Y:S01]  /*4890*/  @P1 FMUL.FTZ R136, R112, R82 ;  /* 0x0000005270881220 */ /* 0x000fe20000410000 */
[----:B------:R-:W-:Y:S01]  /*48a0*/  ISETP.GE.U32.AND P1, PT, R108, RZ, PT ;  /* 0x000000ff6c00720c */ /* 0x000fe20003f26070 */
[----:B------:R-:W-:Y:S01]  /*48b0*/  FADD.FTZ R108, R141, -R148 ;  /* 0x800000948d6c7221 */ /* 0x000fe20000010000 */
[----:B------:R-:W-:-:S02]  /*48c0*/  @P6 SHF.L.U32 R85, R85, 0x10, RZ ;  /* 0x0000001055556819 */ /* 0x000fc400000006ff */
[----:B------:R-:W-:Y:S01]  /*48d0*/  @P5 SHF.L.U32 R112, R50, 0x10, RZ ;  /* 0x0000001032705819 */ /* 0x000fe200000006ff */
[----:B------:R-:W-:Y:S01]  /*48e0*/  FMUL.FTZ R108, R108, UR19 ;  /* 0x000000136c6c7c20 */ /* 0x000fe20008410000 */
[----:B------:R-:W-:Y:S02]  /*48f0*/  ISETP.GE.U32.AND.EX P1, PT, R109, 0x1000000, PT, P1 ;  /* 0x010000006d00780c */ /* 0x000fe40003f26110 */
[----:B------:R-:W-:Y:S01]  /*4900*/  MOV R109, RZ ;  /* 0x000000ff006d7202 */ /* 0x000fe20000000f00 */
[C---:B------:R-:W-:Y:S01]  /*4910*/  FMUL.FTZ R82, R108.reuse, UR5 ;  /* 0x000000056c527c20 */ /* 0x040fe20008410000 */
[----:B------:R-:W-:Y:S02]  /*4920*/  @P3 SHF.L.U32 R141, R51, 0x10, RZ ;  /* 0x00000010338d3819 */ /* 0x000fe400000006ff */
[----:B------:R-:W-:Y:S01]  /*4930*/  F2FP.BF16.F32.PACK_AB R81, R108, R81 ;  /* 0x000000516c51723e */ /* 0x000fe200000010ff */
[----:B------:R-:W-:-:S04]  /*4940*/  FMUL.FTZ R82, R82, UR4 ;  /* 0x0000000452527c20 */ /* 0x000fc80008410000 */
[C---:B------:R-:W-:Y:S01]  /*4950*/  @P6 FMUL.FTZ R138, R82.reuse, R85 ;  /* 0x00000055528a6220 */ /* 0x040fe20000410000 */
[----:B------:R-:W-:Y:S01]  /*4960*/  MOV R85, RZ ;  /* 0x000000ff00557202 */ /* 0x000fe20000000f00 */
[----:B------:R-:W-:Y:S01]  /*4970*/  @P6 FMUL.FTZ R85, R82, R156 ;  /* 0x0000009c52556220 */ /* 0x000fe20000410000 */
[----:B------:R-:W-:Y:S01]  /*4980*/  FMUL.FTZ R82, R137, UR19 ;  /* 0x0000001389527c20 */ /* 0x000fe20008410000 */
[----:B------:R-:W-:Y:S02]  /*4990*/  HFMA2 R137, -RZ, RZ, 0, 0 ;  /* 0x00000000ff897431 */ /* 0x000fe400000001ff */
[----:B------:R-:W-:Y:S02]  /*49a0*/  @P1 IMAD.U32 R154, R154, 0x10000, RZ ;  /* 0x000100009a9a1824 */ /* 0x000fe400078e00ff */
[----:B------:R-:W-:Y:S01]  /*49b0*/  FMUL.FTZ R83, R82, UR5 ;  /* 0x0000000552537c20 */ /* 0x000fe20008410000 */
[----:B------:R-:W-:Y:S02]  /*49c0*/  F2FP.BF16.F32.PACK_AB R85, R85, R84 ;  /* 0x000000545555723e */ /* 0x000fe400000010ff */
[----:B------:R-:W-:Y:S01]  /*49d0*/  F2FP.BF16.F32.PACK_AB R84, R89, R88 ;  /* 0x000000585954723e */ /* 0x000fe200000010ff */
[----:B------:R-:W-:Y:S01]  /*49e0*/  FMUL.FTZ R135, R83, UR4 ;  /* 0x0000000453877c20 */ /* 0x000fe20008410000 */
[----:B------:R-:W-:-:S02]  /*49f0*/  @P5 SHF.L.U32 R83, R86, 0x10, RZ ;  /* 0x0000001056535819 */ /* 0x000fc400000006ff */
[----:B------:R-:W-:Y:S01]  /*4a00*/  @P4 PRMT R86, R86, 0x7632, R86 ;  /* 0x0000763256564816 */ /* 0x000fe20000000056 */
[----:B------:R-:W-:Y:S01]  /*4a10*/  @P5 FMUL.FTZ R109, R135, R112 ;  /* 0x00000070876d5220 */ /* 0x000fe20000410000 */
[--C-:B------:R-:W-:Y:S01]  /*4a20*/  FFMA.FTZ R112, R149, UR24, R171.reuse ;  /* 0x0000001895707c23 */ /* 0x100fe200080100ab */
[----:B------:R-:W-:Y:S01]  /*4a30*/  @P5 FMUL.FTZ R137, R135, R83 ;  /* 0x0000005387895220 */ /* 0x000fe20000410000 */
[----:B------:R-:W-:Y:S01]  /*4a40*/  FFMA.FTZ R83, R144, UR24, R171 ;  /* 0x0000001890537c23 */ /* 0x000fe200080100ab */
[----:B------:R-:W-:Y:S01]  /*4a50*/  @P4 SHF.L.U32 R86, R86, 0x10, RZ ;  /* 0x0000001056564819 */ /* 0x000fe200000006ff */
[----:B------:R-:W-:Y:S01]  /*4a60*/  FADD.FTZ R112, R145, -R112 ;  /* 0x8000007091707221 */ /* 0x000fe20000010000 */
[----:B------:R-:W-:Y:S01]  /*4a70*/  FMUL.FTZ R145, R150, UR19 ;  /* 0x0000001396917c20 */ /* 0x000fe20008410000 */
[----:B------:R-:W-:Y:S02]  /*4a80*/  FADD.FTZ R146, R146, -R83 ;  /* 0x8000005392927221 */ /* 0x000fe40000010000 */
[----:B------:R-:W-:Y:S01]  /*4a90*/  FMUL.FTZ R135, R112, UR19 ;  /* 0x0000001370877c20 */ /* 0x000fe20008410000 */
[----:B------:R-:W-:-:S02]  /*4aa0*/  HFMA2 R112, -RZ, RZ, 0, 0 ;  /* 0x00000000ff707431 */ /* 0x000fc400000001ff */
[----:B------:R-:W-:Y:S01]  /*4ab0*/  FMUL.FTZ R146, R146, UR19 ;  /* 0x0000001392927c20 */ /* 0x000fe20008410000 */
[C---:B------:R-:W-:Y:S01]  /*4ac0*/  FMUL.FTZ R83, R135.reuse, UR5 ;  /* 0x0000000587537c20 */ /* 0x040fe20008410000 */
[----:B------:R-:W-:-:S03]  /*4ad0*/  F2FP.BF16.F32.PACK_AB R82, R135, R82 ;  /* 0x000000528752723e */ /* 0x000fc600000010ff */
[----:B------:R-:W-:-:S04]  /*4ae0*/  FMUL.FTZ R83, R83, UR4 ;  /* 0x0000000453537c20 */ /* 0x000fc80008410000 */
[C---:B------:R-:W-:Y:S01]  /*4af0*/  @P4 FMUL.FTZ R139, R83.reuse, R86 ;  /* 0x00000056538b4220 */ /* 0x040fe20000410000 */
[----:B------:R-:W-:Y:S02]  /*4b00*/  HFMA2 R86, -RZ, RZ, 0, 0 ;  /* 0x00000000ff567431 */ /* 0x000fe400000001ff */
[----:B------:R-:W-:Y:S01]  /*4b10*/  @P4 FMUL.FTZ R86, R83, R155 ;  /* 0x0000009b53564220 */ /* 0x000fe20000410000 */
[----:B------:R-:W-:-:S04]  /*4b20*/  FMUL.FTZ R83, R146, UR5 ;  /* 0x0000000592537c20 */ /* 0x000fc80008410000 */
[----:B------:R-:W-:Y:S01]  /*4b30*/  FMUL.FTZ R144, R83, UR4 ;  /* 0x0000000453907c20 */ /* 0x000fe20008410000 */
[C---:B------:R-:W-:Y:S02]  /*4b40*/  @P3 SHF.L.U32 R83, R87.reuse, 0x10, RZ ;  /* 0x0000001057533819 */ /* 0x040fe400000006ff */
[----:B------:R-:W-:Y:S01]  /*4b50*/  @P1 PRMT R87, R87, 0x7632, R87 ;  /* 0x0000763257571816 */ /* 0x000fe20000000057 */
[C---:B------:R-:W-:Y:S01]  /*4b60*/  @P3 FMUL.FTZ R112, R144.reuse, R141 ;  /* 0x0000008d90703220 */ /* 0x040fe20000410000 */
[----:B------:R-:W-:Y:S01]  /*4b70*/  MOV R141, RZ ;  /* 0x000000ff008d7202 */ /* 0x000fe20000000f00 */
[----:B------:R-:W-:Y:S01]  /*4b80*/  @P3 FMUL.FTZ R140, R144, R83 ;  /* 0x00000053908c3220 */ /* 0x000fe20000410000 */
[----:B------:R-:W-:Y:S01]  /*4b90*/  FMUL.FTZ R83, R145, UR5 ;  /* 0x0000000591537c20 */ /* 0x000fe20008410000 */
[----:B------:R-:W-:Y:S02]  /*4ba0*/  @P1 SHF.L.U32 R87, R87, 0x10, RZ ;  /* 0x0000001057571819 */ /* 0x000fe400000006ff */
[----:B------:R-:W-:Y:S01]  /*4bb0*/  F2FP.BF16.F32.PACK_AB R86, R86, R109 ;  /* 0x0000006d5656723e */ /* 0x000fe200000010ff */
[----:B------:R-:W-:-:S04]  /*4bc0*/  FMUL.FTZ R83, R83, UR4 ;  /* 0x0000000453537c20 */ /* 0x000fc80008410000 */
[C---:B------:R-:W-:Y:S01]  /*4bd0*/  @P1 FMUL.FTZ R141, R83.reuse, R87 ;  /* 0x00000057538d1220 */ /* 0x040fe20000410000 */
[----:B------:R-:W-:Y:S02]  /*4be0*/  HFMA2 R87, -RZ, RZ, 0, 0 ;  /* 0x00000000ff577431 */ /* 0x000fe400000001ff */
[----:B------:R-:W-:Y:S01]  /*4bf0*/  @P1 FMUL.FTZ R87, R83, R154 ;  /* 0x0000009a53571220 */ /* 0x000fe20000410000 */
[----:B------:R-:W-:-:S04]  /*4c00*/  F2FP.BF16.F32.PACK_AB R83, R145, R146 ;  /* 0x000000929153723e */ /* 0x000fc800000010ff */
[----:B------:R-:W-:Y:S01]  /*4c10*/  F2FP.BF16.F32.PACK_AB R87, R87, R112 ;  /* 0x000000705757723e */ /* 0x000fe200000010ff */
[----:B------:R-:W-:Y:S06]  /*4c20*/  BRA `(.L_x_957) ;  /* 0x0000000400987947 */ /* 0x000fec0003800000 */
.L_x_956:
[--C-:B------:R-:W-:Y:S01]  /*4c30*/  FFMA.FTZ R112, R112, UR24, R171.reuse ;  /* 0x0000001870707c23 */ /* 0x100fe200080100ab */
[----:B------:R-:W-:Y:S01]  /*4c40*/  LOP3.LUT P1, RZ, R108, 0xff, RZ, 0xc0, !PT ;  /* 0x000000ff6cff7812 */ /* 0x000fe2000782c0ff */
[--C-:B------:R-:W-:Y:S01]  /*4c50*/  FFMA.FTZ R138, R138, UR24, R171.reuse ;  /* 0x000000188a8a7c23 */ /* 0x100fe200080100ab */
[----:B------:R-:W-:Y:S01]  /*4c60*/  LOP3.LUT P3, RZ, R108, 0xff00, RZ, 0xc0, !PT ;  /* 0x0000ff006cff7812 */ /* 0x000fe2000786c0ff */
[----:B------:R-:W-:Y:S01]  /*4c70*/  FADD.FTZ R112, R113, -R112 ;  /* 0x8000007071707221 */ /* 0x000fe20000010000 */
[----:B------:R-:W-:Y:S01]  /*4c80*/  CS2R R132, SRZ ;  /* 0x0000000000847805 */ /* 0x000fe2000001ff00 */
[----:B------:R-:W-:Y:S01]  /*4c90*/  FADD.FTZ R139, R139, -R138 ;  /* 0x8000008a8b8b7221 */ /* 0x000fe20000010000 */
[----:B------:R-:W-:Y:S01]  /*4ca0*/  FFMA.FTZ R135, R135, UR24, R171 ;  /* 0x0000001887877c23 */ /* 0x000fe200080100ab */
[----:B------:R-:W-:Y:S01]  /*4cb0*/  FMUL.FTZ R88, R112, UR19 ;  /* 0x0000001370587c20 */ /* 0x000fe20008410000 */
[----:B------:R-:W-:Y:S01]  /*4cc0*/  LOP3.LUT P6, RZ, R108, 0xff000000, RZ, 0xc0, !PT ;  /* 0xff0000006cff7812 */ /* 0x000fe200078cc0ff */
[----:B------:R-:W-:Y:S01]  /*4cd0*/  FMUL.FTZ R139, R139, UR19 ;  /* 0x000000138b8b7c20 */ /* 0x000fe20008410000 */
[----:B------:R-:W-:Y:S01]  /*4ce0*/  FADD.FTZ R135, R136, -R135 ;  /* 0x8000008788877221 */ /* 0x000fe20000010000 */
[----:B------:R-:W-:Y:S01]  /*4cf0*/  FMUL.FTZ R88, R88, UR5 ;  /* 0x0000000558587c20 */ /* 0x000fe20008410000 */
[--C-:B------:R-:W-:Y:S01]  /*4d00*/  FFMA.FTZ R148, R148, UR24, R171.reuse ;  /* 0x0000001894947c23 */ /* 0x100fe200080100ab */
[----:B-----5:R-:W-:Y:S01]  /*4d10*/  @P1 SHF.L.U32 R112, R84, 0x10, RZ ;  /* 0x0000001054701819 */ /* 0x020fe200000006ff */
[----:B------:R-:W-:Y:S01]  /*4d20*/  FFMA.FTZ R137, R137, UR24, R171 ;  /* 0x0000001889897c23 */ /* 0x000fe200080100ab */
[----:B------:R-:W-:Y:S01]  /*4d30*/  @P1 SHF.L.U32 R138, R48, 0x10, RZ ;  /* 0x00000010308a1819 */ /* 0x000fe200000006ff */
[----:B------:R-:W-:Y:S01]  /*4d40*/  FMUL.FTZ R89, R88, UR4 ;  /* 0x0000000458597c20 */ /* 0x000fe20008410000 */
[----:B------:R-:W-:Y:S01]  /*4d50*/  MOV R88, RZ ;  /* 0x000000ff00587202 */ /* 0x000fe20000000f00 */
[----:B------:R-:W-:Y:S01]  /*4d60*/  FADD.FTZ R148, R141, -R148 ;  /* 0x800000948d947221 */ /* 0x000fe20000010000 */
[----:B------:R-:W-:Y:S01]  /*4d70*/  @P3 SHF.L.U32 R159, R159, 0x10, RZ ;  /* 0x000000109f9f3819 */ /* 0x000fe200000006ff */
[-C--:B------:R-:W-:Y:S01]  /*4d80*/  @P1 FMUL.FTZ R132, R112, R89.reuse ;  /* 0x0000005970841220 */ /* 0x080fe20000410000 */
[----:B------:R-:W-:Y:S01]  /*4d90*/  @P1 FMUL.FTZ R88, R138, R89 ;  /* 0x000000598a581220 */ /* 0x000fe20000410000 */
[----:B------:R-:W-:Y:S01]  /*4da0*/  @P3 PRMT R89, R84, 0x7632, R89 ;  /* 0x0000763254593816 */ /* 0x000fe20000000059 */
[----:B------:R-:W-:Y:S01]  /*4db0*/  FMUL.FTZ R84, R139, UR5 ;  /* 0x000000058b547c20 */ /* 0x000fe20008410000 */
[----:B------:R-:W-:Y:S01]  /*4dc0*/  LOP3.LUT P1, RZ, R108, 0xff0000, RZ, 0xc0, !PT ;  /* 0x00ff00006cff7812 */ /* 0x000fe2000782c0ff */
[----:B------:R-:W-:Y:S01]  /*4dd0*/  FMUL.FTZ R148, R148, UR19 ;  /* 0x0000001394947c20 */ /* 0x000fe20008410000 */
[----:B------:R-:W-:Y:S01]  /*4de0*/  @P3 SHF.L.U32 R89, R89, 0x10, RZ ;  /* 0x0000001059593819 */ /* 0x000fe200000006ff */
[----:B------:R-:W-:Y:S01]  /*4df0*/  FMUL.FTZ R84, R84, UR4 ;  /* 0x0000000454547c20 */ /* 0x000fe20008410000 */
[----:B------:R-:W-:-:S02]  /*4e00*/  MOV R136, RZ ;  /* 0x000000ff00887202 */ /* 0x000fc40000000f00 */
[----:B------:R-:W-:Y:S02]  /*4e10*/  CS2R R138, SRZ ;  /* 0x00000000008a7805 */ /* 0x000fe4000001ff00 */
[----:B------:R-:W-:Y:S01]  /*4e20*/  LOP3.LUT P5, RZ, R109, 0xff, RZ, 0xc0, !PT ;  /* 0x000000ff6dff7812 */ /* 0x000fe200078ac0ff */
[-C--:B------:R-:W-:Y:S01]  /*4e30*/  @P3 FMUL.FTZ R133, R89, R84.reuse ;  /* 0x0000005459853220 */ /* 0x080fe20000410000 */
[----:B------:R-:W-:Y:S02]  /*4e40*/  HFMA2 R89, -RZ, RZ, 0, 0 ;  /* 0x00000000ff597431 */ /* 0x000fe400000001ff */
[----:B------:R-:W-:Y:S01]  /*4e50*/  @P3 FMUL.FTZ R89, R159, R84 ;  /* 0x000000549f593220 */ /* 0x000fe20000410000 */
[----:B------:R-:W-:Y:S01]  /*4e60*/  FMUL.FTZ R84, R135, UR19 ;  /* 0x0000001387547c20 */ /* 0x000fe20008410000 */
[----:B------:R-:W-:Y:S01]  /*4e70*/  LOP3.LUT P4, RZ, R109, 0xff00, RZ, 0xc0, !PT ;  /* 0x0000ff006dff7812 */ /* 0x000fe2000788c0ff */
[----:B------:R-:W-:Y:S01]  /*4e80*/  FADD.FTZ R137, R140, -R137 ;  /* 0x800000898c897221 */ /* 0x000fe20000010000 */
[----:B------:R-:W-:Y:S01]  /*4e90*/  @P1 SHF.L.U32 R113, R85, 0x10, RZ ;  /* 0x0000001055711819 */ /* 0x000fe200000006ff */
[----:B------:R-:W-:Y:S01]  /*4ea0*/  FMUL.FTZ R84, R84, UR5 ;  /* 0x0000000554547c20 */ /* 0x000fe20008410000 */
[----:B------:R-:W-:Y:S01]  /*4eb0*/  @P1 SHF.L.U32 R135, R49, 0x10, RZ ;  /* 0x0000001031871819 */ /* 0x000fe200000006ff */
[----:B------:R-:W-:Y:S01]  /*4ec0*/  FFMA.FTZ R150, R150, UR24, R171 ;  /* 0x0000001896967c23 */ /* 0x000fe200080100ab */
[----:B------:R-:W-:Y:S01]  /*4ed0*/  LOP3.LUT P3, RZ, R109, 0xff0000, RZ, 0xc0, !PT ;  /* 0x00ff00006dff7812 */ /* 0x000fe2000786c0ff */
[----:B------:R-:W-:Y:S01]  /*4ee0*/  FMUL.FTZ R112, R84, UR4 ;  /* 0x0000000454707c20 */ /* 0x000fe20008410000 */
[----:B------:R-:W-:Y:S01]  /*4ef0*/  HFMA2 R84, -RZ, RZ, 0, 0 ;  /* 0x00000000ff547431 */ /* 0x000fe200000001ff */
[----:B------:R-:W-:Y:S01]  /*4f00*/  @P5 SHF.L.U32 R140, R50, 0x10, RZ ;  /* 0x00000010328c5819 */ /* 0x000fe200000006ff */
[----:B------:R-:W-:Y:S01]  /*4f10*/  FADD.FTZ R150, R147, -R150 ;  /* 0x8000009693967221 */ /* 0x000fe20000010000 */
[-C--:B------:R-:W-:Y:S01]  /*4f20*/  @P1 FMUL.FTZ R136, R113, R112.reuse ;  /* 0x0000007071881220 */ /* 0x080fe20000410000 */
[----:B------:R-:W-:Y:S01]  /*4f30*/  @P1 FMUL.FTZ R84, R135, R112 ;  /* 0x0000007087541220 */ /* 0x000fe20000410000 */
[----:B------:R-:W-:Y:S01]  /*4f40*/  ISETP.GE.U32.AND P1, PT, R108, RZ, PT ;  /* 0x000000ff6c00720c */ /* 0x000fe20003f26070 */
[----:B------:R-:W-:Y:S01]  /*4f50*/  @P5 IMAD.U32 R112, R86, 0x10000, RZ ;  /* 0x0001000056705824 */ /* 0x000fe200078e00ff */
[----:B------:R-:W-:Y:S01]  /*4f60*/  @P6 PRMT R108, R85, 0x7632, R108 ;  /* 0x00007632556c6816 */ /* 0x000fe2000000006c */
[----:B------:R-:W-:Y:S01]  /*4f70*/  FMUL.FTZ R85, R148, UR5 ;  /* 0x0000000594557c20 */ /* 0x000fe20008410000 */
[----:B------:R-:W-:Y:S01]  /*4f80*/  ISETP.GE.U32.AND.EX P1, PT, R109, 0x1000000, PT, P1 ;  /* 0x010000006d00780c */ /* 0x000fe20003f26110 */
[----:B------:R-:W-:Y:S01]  /*4f90*/  HFMA2 R135, -RZ, RZ, 0, 0 ;  /* 0x00000000ff877431 */ /* 0x000fe200000001ff */
[----:B------:R-:W-:Y:S01]  /*4fa0*/  @P6 SHF.L.U32 R109, R108, 0x10, RZ ;  /* 0x000000106c6d6819 */ /* 0x000fe200000006ff */
[----:B------:R-:W-:Y:S01]  /*4fb0*/  FMUL.FTZ R108, R85, UR4 ;  /* 0x00000004556c7c20 */ /* 0x000fe20008410000 */
[----:B------:R-:W-:-:S02]  /*4fc0*/  MOV R85, RZ ;  /* 0x000000ff00557202 */ /* 0x000fc40000000f00 */
[----:B------:R-:W-:Y:S01]  /*4fd0*/  @P4 SHF.L.U32 R155, R155, 0x10, RZ ;  /* 0x000000109b9b4819 */ /* 0x000fe200000006ff */
[----:B------:R-:W-:Y:S01]  /*4fe0*/  @P6 FMUL.FTZ R138, R109, R108 ;  /* 0x0000006c6d8a6220 */ /* 0x000fe20000410000 */
[----:B------:R-:W-:Y:S02]  /*4ff0*/  @P6 SHF.L.U32 R109, R156, 0x10, RZ ;  /* 0x000000109c6d6819 */ /* 0x000fe400000006ff */
[----:B------:R-:W-:-:S03]  /*5000*/  @P3 SHF.L.U32 R141, R51, 0x10, RZ ;  /* 0x00000010338d3819 */ /* 0x000fc600000006ff */
[----:B------:R-:W-:Y:S01]  /*5010*/  @P6 FMUL.FTZ R85, R109, R108 ;  /* 0x0000006c6d556220 */ /* 0x000fe20000410000 */
[----:B------:R-:W-:Y:S01]  /*5020*/  FMUL.FTZ R108, R137, UR19 ;  /* 0x00000013896c7c20 */ /* 0x000fe20008410000 */
[----:B------:R-:W-:Y:S01]  /*5030*/  HFMA2 R137, -RZ, RZ, 0, 0 ;  /* 0x00000000ff897431 */ /* 0x000fe200000001ff */
[----:B------:R-:W-:Y:S02]  /*5040*/  @P1 SHF.L.U32 R154, R154, 0x10, RZ ;  /* 0x000000109a9a1819 */ /* 0x000fe400000006ff */
[----:B------:R-:W-:Y:S01]  /*5050*/  FMUL.FTZ R108, R108, UR5 ;  /* 0x000000056c6c7c20 */ /* 0x000fe20008410000 */
[----:B------:R-:W-:Y:S02]  /*5060*/  F2FP.BF16.F32.PACK_AB R85, R85, R84 ;  /* 0x000000545555723e */ /* 0x000fe400000010ff */
[----:B------:R-:W-:Y:S01]  /*5070*/  F2FP.BF16.F32.PACK_AB R84, R89, R88 ;  /* 0x000000585954723e */ /* 0x000fe200000010ff */
[----:B------:R-:W-:Y:S01]  /*5080*/  FMUL.FTZ R109, R108, UR4 ;  /* 0x000000046c6d7c20 */ /* 0x000fe20008410000 */
[----:B------:R-:W-:-:S03]  /*5090*/  MOV R108, RZ ;  /* 0x000000ff006c7202 */ /* 0x000fc60000000f00 */
[-C--:B------:R-:W-:Y:S01]  /*50a0*/  @P5 FMUL.FTZ R137, R112, R109.reuse ;  /* 0x0000006d70895220 */ /* 0x080fe20000410000 */
[--C-:B------:R-:W-:Y:S01]  /*50b0*/  FFMA.FTZ R112, R149, UR24, R171.reuse ;  /* 0x0000001895707c23 */ /* 0x100fe200080100ab */
[----:B------:R-:W-:Y:S01]  /*50c0*/  @P5 FMUL.FTZ R108, R140, R109 ;  /* 0x0000006d8c6c5220 */ /* 0x000fe20000410000 */
[----:B------:R-:W-:Y:S02]  /*50d0*/  FFMA.FTZ R109, R144, UR24, R171 ;  /* 0x00000018906d7c23 */ /* 0x000fe400080100ab */
[----:B------:R-:W-:Y:S02]  /*50e0*/  FADD.FTZ R112, R145, -R112 ;  /* 0x8000007091707221 */ /* 0x000fe40000010000 */
[--C-:B------:R-:W-:Y:S01]  /*50f0*/  FADD.FTZ R146, R146, -R109.reuse ;  /* 0x8000006d92927221 */ /* 0x100fe20000010000 */
[----:B------:R-:W-:Y:S01]  /*5100*/  @P4 PRMT R109, R86, 0x7632, R109 ;  /* 0x00007632566d4816 */ /* 0x000fe2000000006d */
[----:B------:R-:W-:Y:S02]  /*5110*/  FMUL.FTZ R112, R112, UR19 ;  /* 0x0000001370707c20 */ /* 0x000fe40008410000 */
[----:B------:R-:W-:Y:S01]  /*5120*/  FMUL.FTZ R146, R146, UR19 ;  /* 0x0000001392927c20 */ /* 0x000fe20008410000 */
[----:B------:R-:W-:Y:S01]  /*5130*/  @P4 SHF.L.U32 R113, R109, 0x10, RZ ;  /* 0x000000106d714819 */ /* 0x000fe200000006ff */
[----:B------:R-:W-:Y:S01]  /*5140*/  FMUL.FTZ R86, R112, UR5 ;  /* 0x0000000570567c20 */ /* 0x000fe20008410000 */
[----:B------:R-:W-:Y:S01]  /*5150*/  HFMA2 R109, -RZ, RZ, 0, 0 ;  /* 0x00000000ff6d7431 */ /* 0x000fe200000001ff */
[----:B------:R-:W-:-:S02]  /*5160*/  MOV R112, RZ ;  /* 0x000000ff00707202 */ /* 0x000fc40000000f00 */
[----:B------:R-:W-:-:S04]  /*5170*/  FMUL.FTZ R86, R86, UR4 ;  /* 0x0000000456567c20 */ /* 0x000fc80008410000 */
[-C--:B------:R-:W-:Y:S01]  /*5180*/  @P4 FMUL.FTZ R139, R113, R86.reuse ;  /* 0x00000056718b4220 */ /* 0x080fe20000410000 */
[----:B------:R-:W-:Y:S01]  /*5190*/  @P4 FMUL.FTZ R109, R155, R86 ;  /* 0x000000569b6d4220 */ /* 0x000fe20000410000 */
[----:B------:R-:W-:Y:S01]  /*51a0*/  FMUL.FTZ R86, R146, UR5 ;  /* 0x0000000592567c20 */ /* 0x000fe20008410000 */
[----:B------:R-:W-:-:S03]  /*51b0*/  FMUL.FTZ R113, R150, UR19 ;  /* 0x0000001396717c20 */ /* 0x000fc60008410000 */
[----:B------:R-:W-:Y:S01]  /*51c0*/  FMUL.FTZ R86, R86, UR4 ;  /* 0x0000000456567c20 */ /* 0x000fe20008410000 */
[----:B------:R-:W-:-:S03]  /*51d0*/  FMUL.FTZ R113, R113, UR5 ;  /* 0x0000000571717c20 */ /* 0x000fc60008410000 */
[-C--:B------:R-:W-:Y:S01]  /*51e0*/  @P3 FMUL.FTZ R112, R141, R86.reuse ;  /* 0x000000568d703220 */ /* 0x080fe20000410000 */
[----:B------:R-:W-:Y:S01]  /*51f0*/  FMUL.FTZ R113, R113, UR4 ;  /* 0x0000000471717c20 */ /* 0x000fe20008410000 */
[C---:B------:R-:W-:Y:S02]  /*5200*/  @P1 PRMT R141, R87.reuse, 0x7632, R141 ;  /* 0x00007632578d1816 */ /* 0x040fe4000000008d */
[----:B------:R-:W-:Y:S01]  /*5210*/  @P3 SHF.L.U32 R87, R87, 0x10, RZ ;  /* 0x0000001057573819 */ /* 0x000fe200000006ff */
[-C--:B------:R-:W-:Y:S01]  /*5220*/  @P1 FMUL.FTZ R135, R154, R113.reuse ;  /* 0x000000719a871220 */ /* 0x080fe20000410000 */
[----:B------:R-:W-:Y:S02]  /*5230*/  @P1 SHF.L.U32 R144, R141, 0x10, RZ ;  /* 0x000000108d901819 */ /* 0x000fe400000006ff */
[----:B------:R-:W-:Y:S02]  /*5240*/  CS2R R140, SRZ ;  /* 0x00000000008c7805 */ /* 0x000fe4000001ff00 */
[----:B------:R-:W-:Y:S01]  /*5250*/  @P3 FMUL.FTZ R140, R87, R86 ;  /* 0x00000056578c3220 */ /* 0x000fe20000410000 */
[----:B------:R-:W-:Y:S01]  /*5260*/  F2FP.BF16.F32.PACK_AB R87, R135, R112 ;  /* 0x000000708757723e */ /* 0x000fe200000010ff */
[----:B------:R-:W-:Y:S01]  /*5270*/  @P1 FMUL.FTZ R141, R144, R113 ;  /* 0x00000071908d1220 */ /* 0x000fe20000410000 */
[----:B------:R-:W-:-:S07]  /*5280*/  F2FP.BF16.F32.PACK_AB R86, R109, R108 ;  /* 0x0000006c6d56723e */ /* 0x000fce00000010ff */
.L_x_957:
[----:B------:R-:W0:Y:S01]  /*5290*/  @P0 LDC.64 R88, c[0x0][0x478] ;  /* 0x00011e00ff580b82 */ /* 0x000e220000000a00 */
[----:B------:R-:W-:Y:S01]  /*52a0*/  IMAD.WIDE.U32 R108, R0, 0x10, R194 ;  /* 0x00000010006c7825 */ /* 0x000fe200078e00c2 */
[----:B------:R-:W-:Y:S02]  /*52b0*/  PRMT R144, R53, 0x7632, R144 ;  /* 0x0000763235907816 */ /* 0x000fe40000000090 */
[----:B------:R-:W-:Y:S02]  /*52c0*/  PRMT R112, R54, 0x7632, R112 ;  /* 0x0000763236707816 */ /* 0x000fe40000000070 */
[----:B------:R-:W-:Y:S02]  /*52d0*/  PRMT R113, R55, 0x7632, R113 ;  /* 0x0000763237717816 */ /* 0x000fe40000000071 */
[----:B------:R-:W-:Y:S01]  /*52e0*/  PRMT R145, R52, 0x7632, R145 ;  /* 0x0000763234917816 */ /* 0x000fe20000000091 */
[----:B0-----:R-:W-:-:S04]  /*52f0*/  @P0 IMAD.WIDE.U32 R88, R134, 0x10, R88 ;  /* 0x0000001086580825 */ /* 0x001fc800078e0058 */
[----:B------:R-:W-:Y:S01]  /*5300*/  IMAD.WIDE.U32 R134, R134, 0x10, R192 ;  /* 0x0000001086867825 */ /* 0x000fe200078e00c0 */
[----:B------:R-:W-:Y:S04]  /*5310*/  @P0 STG.E.128 desc[UR12][R88.64], R80 ;  /* 0x0000005058000986 */ /* 0x000fe8000c101d0c */
[----:B------:R0:W-:Y:S04]  /*5320*/  STG.E.128 desc[UR12][R134.64], R84 ;  /* 0x0000005486007986 */ /* 0x0001e8000c101d0c */
[----:B0-----:R0:W5:Y:S01]  /*5330*/  LDG.E.128 R84, desc[UR12][R108.64] ;  /* 0x0000000c6c547981 */ /* 0x001162000c1e1d00 */
[----:B------:R-:W-:Y:S05]  /*5340*/  @!P0 BRA `(.L_x_958) ;  /* 0x0000000400ac8947 */ /* 0x000fea0003800000 */
[--C-:B------:R-:W-:Y:S01]  /*5350*/  FFMA.FTZ R81, R100, UR24, R171.reuse ;  /* 0x0000001864517c23 */ /* 0x100fe200080100ab */
[----:B------:R-:W-:Y:S01]  /*5360*/  LOP3.LUT P1, RZ, R98, 0xff, RZ, 0xc0, !PT ;  /* 0x000000ff62ff7812 */ /* 0x000fe2000782c0ff */
[----:B------:R-:W-:Y:S01]  /*5370*/  FFMA.FTZ R102, R102, UR24, R171 ;  /* 0x0000001866667c23 */ /* 0x000fe200080100ab */
[----:B------:R-:W-:Y:S01]  /*5380*/  LOP3.LUT P4, RZ, R98, 0xff00, RZ, 0xc0, !PT ;  /* 0x0000ff0062ff7812 */ /* 0x000fe2000788c0ff */
[----:B------:R-:W-:Y:S01]  /*5390*/  FADD.FTZ R80, R92, -R81 ;  /* 0x800000515c507221 */ /* 0x000fe20000010000 */
[--C-:B------:R-:W-:Y:S01]  /*53a0*/  FFMA.FTZ R83, R104, UR24, R171.reuse ;  /* 0x0000001868537c23 */ /* 0x100fe200080100ab */
[----:B------:R-:W-:Y:S01]  /*53b0*/  FADD.FTZ R93, R93, -R102 ;  /* 0x800000665d5d7221 */ /* 0x000fe20000010000 */
[----:B------:R-:W-:Y:S01]  /*53c0*/  FFMA.FTZ R82, R105, UR24, R171 ;  /* 0x0000001869527c23 */ /* 0x000fe200080100ab */
[----:B------:R-:W-:Y:S01]  /*53d0*/  FMUL.FTZ R80, R80, UR19 ;  /* 0x0000001350507c20 */ /* 0x000fe20008410000 */
[----:B------:R-:W-:Y:S01]  /*53e0*/  FADD.FTZ R100, R94, -R83 ;  /* 0x800000535e647221 */ /* 0x000fe20000010000 */
[----:B------:R-:W-:Y:S01]  /*53f0*/  FMUL.FTZ R93, R93, UR19 ;  /* 0x000000135d5d7c20 */ /* 0x000fe20008410000 */
[----:B------:R-:W-:Y:S01]  /*5400*/  LOP3.LUT P3, RZ, R98, 0xff0000, RZ, 0xc0, !PT ;  /* 0x00ff000062ff7812 */ /* 0x000fe2000786c0ff */
[----:B------:R-:W-:Y:S01]  /*5410*/  FMUL.FTZ R81, R80, UR5 ;  /* 0x0000000550517c20 */ /* 0x000fe20008410000 */
[----:B------:R-:W-:Y:S01]  /*5420*/  FADD.FTZ R95, R95, -R82 ;  /* 0x800000525f5f7221 */ /* 0x000fe20000010000 */
[----:B-----5:R-:W-:-:S02]  /*5430*/  @P1 SHF.L.U32 R82, R84, 0x10, RZ ;  /* 0x0000001054521819 */ /* 0x020fc400000006ff */
[----:B------:R-:W-:Y:S02]  /*5440*/  CS2R R88, SRZ ;  /* 0x0000000000587805 */ /* 0x000fe4000001ff00 */
[----:B------:R-:W-:Y:S01]  /*5450*/  @P4 PRMT R92, R84, 0x7632, R92 ;  /* 0x00007632545c4816 */ /* 0x000fe2000000005c */
[----:B------:R-:W-:Y:S01]  /*5460*/  FMUL.FTZ R84, R93, UR5 ;  /* 0x000000055d547c20 */ /* 0x000fe20008410000 */
[----:B------:R-:W-:Y:S01]  /*5470*/  FMUL.FTZ R102, R81, UR4 ;  /* 0x0000000451667c20 */ /* 0x000fe20008410000 */
[----:B------:R-:W-:Y:S01]  /*5480*/  FMUL.FTZ R81, R100, UR19 ;  /* 0x0000001364517c20 */ /* 0x000fe20008410000 */
[----:B------:R-:W-:Y:S01]  /*5490*/  MOV R94, RZ ;  /* 0x000000ff005e7202 */ /* 0x000fe20000000f00 */
[----:B------:R-:W-:Y:S01]  /*54a0*/  FMUL.FTZ R84, R84, UR4 ;  /* 0x0000000454547c20 */ /* 0x000fe20008410000 */
[----:B------:R-:W-:Y:S01]  /*54b0*/  @P4 SHF.L.U32 R92, R92, 0x10, RZ ;  /* 0x000000105c5c4819 */ /* 0x000fe200000006ff */
[----:B------:R-:W-:Y:S01]  /*54c0*/  @P1 FMUL.FTZ R94, R102, R82 ;  /* 0x00000052665e1220 */ /* 0x000fe20000410000 */
[----:B------:R-:W-:Y:S01]  /*54d0*/  @P1 SHF.L.U32 R83, R52, 0x10, RZ ;  /* 0x0000001034531819 */ /* 0x000fe200000006ff */
[----:B------:R-:W-:Y:S01]  /*54e0*/  FMUL.FTZ R82, R81, UR5 ;  /* 0x0000000551527c20 */ /* 0x000fe20008410000 */
[----:B------:R-:W-:Y:S01]  /*54f0*/  HFMA2 R105, -RZ, RZ, 0, 0 ;  /* 0x00000000ff697431 */ /* 0x000fe200000001ff */
[----:B------:R-:W-:Y:S01]  /*5500*/  @P4 SHF.L.U32 R145, R145, 0x10, RZ ;  /* 0x0000001091914819 */ /* 0x000fe200000006ff */
[----:B------:R-:W-:Y:S01]  /*5510*/  @P4 FMUL.FTZ R105, R84, R92 ;  /* 0x0000005c54694220 */ /* 0x000fe20000410000 */
[----:B------:R-:W-:Y:S01]  /*5520*/  @P1 FMUL.FTZ R88, R102, R83 ;  /* 0x0000005366581220 */ /* 0x000fe20000410000 */
[----:B------:R-:W-:Y:S01]  /*5530*/  FMUL.FTZ R92, R82, UR4 ;  /* 0x00000004525c7c20 */ /* 0x000fe20008410000 */
[----:B------:R-:W-:Y:S01]  /*5540*/  @P3 SHF.L.U32 R83, R85, 0x10, RZ ;  /* 0x0000001055533819 */ /* 0x000fe200000006ff */
[----:B------:R-:W-:Y:S01]  /*5550*/  @P4 FMUL.FTZ R89, R84, R145 ;  /* 0x0000009154594220 */ /* 0x000fe20000410000 */
[----:B------:R-:W-:Y:S01]  /*5560*/  @P3 SHF.L.U32 R82, R53, 0x10, RZ ;  /* 0x0000001035523819 */ /* 0x000fe200000006ff */
[----:B------:R-:W-:Y:S01]  /*5570*/  IMAD.MOV.U32 R100, RZ, RZ, RZ ;  /* 0x000000ffff647224 */ /* 0x000fe200078e00ff */
[----:B------:R-:W-:Y:S01]  /*5580*/  ISETP.GE.U32.AND P1, PT, R98, RZ, PT ;  /* 0x000000ff6200720c */ /* 0x000fe20003f26070 */
[----:B0-----:R-:W-:Y:S01]  /*5590*/  FFMA.FTZ R109, R106, UR24, R171 ;  /* 0x000000186a6d7c23 */ /* 0x001fe200080100ab */
[----:B------:R-:W-:Y:S01]  /*55a0*/  MOV R84, RZ ;  /* 0x000000ff00547202 */ /* 0x000fe20000000f00 */
[C---:B------:R-:W-:Y:S01]  /*55b0*/  @P3 FMUL.FTZ R100, R92.reuse, R83 ;  /* 0x000000535c643220 */ /* 0x040fe20000410000 */
[----:B------:R-:W-:Y:S01]  /*55c0*/  @P3 FMUL.FTZ R84, R92, R82 ;  /* 0x000000525c543220 */ /* 0x000fe20000410000 */
[----:B------:R-:W-:Y:S01]  /*55d0*/  LOP3.LUT P3, RZ, R99, 0xff0000, RZ, 0xc0, !PT ;  /* 0x00ff000063ff7812 */ /* 0x000fe2000786c0ff */
[----:B------:R-:W-:Y:S01]  /*55e0*/  FMUL.FTZ R92, R95, UR19 ;  /* 0x000000135f5c7c20 */ /* 0x000fe20008410000 */
[C---:B------:R-:W-:Y:S01]  /*55f0*/  ISETP.GE.U32.AND.EX P1, PT, R99.reuse, 0x1000000, PT, P1 ;  /* 0x010000006300780c */ /* 0x040fe20003f26110 */
[----:B------:R-:W-:Y:S01]  /*5600*/  FADD.FTZ R109, R96, -R109 ;  /* 0x8000006d606d7221 */ /* 0x000fe20000010000 */
[C---:B------:R-:W-:Y:S01]  /*5610*/  LOP3.LUT P5, RZ, R99.reuse, 0xff, RZ, 0xc0, !PT ;  /* 0x000000ff63ff7812 */ /* 0x040fe200078ac0ff */
[--C-:B------:R-:W-:Y:S01]  /*5620*/  FFMA.FTZ R110, R110, UR24, R171.reuse ;  /* 0x000000186e6e7c23 */ /* 0x100fe200080100ab */
[----:B------:R-:W-:Y:S01]  /*5630*/  LOP3.LUT P6, RZ, R98, 0xff000000, RZ, 0xc0, !PT ;  /* 0xff00000062ff7812 */ /* 0x000fe200078cc0ff */
[----:B------:R-:W-:Y:S01]  /*5640*/  FMUL.FTZ R82, R92, UR5 ;  /* 0x000000055c527c20 */ /* 0x000fe20008410000 */
[----:B------:R-:W-:Y:S01]  /*5650*/  LOP3.LUT P4, RZ, R99, 0xff00, RZ, 0xc0, !PT ;  /* 0x0000ff0063ff7812 */ /* 0x000fe2000788c0ff */
[----:B------:R-:W-:Y:S01]  /*5660*/  FMUL.FTZ R109, R109, UR19 ;  /* 0x000000136d6d7c20 */ /* 0x000fe20008410000 */
[--C-:B------:R-:W-:Y:S01]  /*5670*/  FFMA.FTZ R104, R107, UR24, R171.reuse ;  /* 0x000000186b687c23 */ /* 0x100fe200080100ab */
[----:B------:R-:W-:Y:S01]  /*5680*/  FFMA.FTZ R106, R111, UR24, R171 ;  /* 0x000000186f6a7c23 */ /* 0x000fe200080100ab */
[----:B------:R-:W-:Y:S01]  /*5690*/  FADD.FTZ R110, R101, -R110 ;  /* 0x8000006e656e7221 */ /* 0x000fe20000010000 */
[----:B------:R-:W-:Y:S01]  /*56a0*/  FMUL.FTZ R101, R82, UR4 ;  /* 0x0000000452657c20 */ /* 0x000fe20008410000 */
[----:B------:R-:W-:Y:S01]  /*56b0*/  FMUL.FTZ R82, R109, UR5 ;  /* 0x000000056d527c20 */ /* 0x000fe20008410000 */
[----:B------:R-:W-:Y:S01]  /*56c0*/  FADD.FTZ R104, R97, -R104 ;  /* 0x8000006861687221 */ /* 0x000fe20000010000 */
[----:B------:R-:W-:Y:S01]  /*56d0*/  FADD.FTZ R106, R103, -R106 ;  /* 0x8000006a676a7221 */ /* 0x000fe20000010000 */
[C---:B------:R-:W-:Y:S01]  /*56e0*/  @P3 SHF.L.U32 R102, R87.reuse, 0x10, RZ ;  /* 0x0000001057663819 */ /* 0x040fe200000006ff */
[----:B------:R-:W-:Y:S01]  /*56f0*/  FMUL.FTZ R82, R82, UR4 ;  /* 0x0000000452527c20 */ /* 0x000fe20008410000 */
[----:B------:R-:W-:Y:S01]  /*5700*/  @P1 PRMT R107, R87, 0x7632, R107 ;  /* 0x00007632576b1816 */ /* 0x000fe2000000006b */
[----:B------:R-:W-:Y:S01]  /*5710*/  FMUL.FTZ R108, R104, UR19 ;  /* 0x00000013686c7c20 */ /* 0x000fe20008410000 */
[----:B------:R-:W-:Y:S01]  /*5720*/  @P5 SHF.L.U32 R83, R86, 0x10, RZ ;  /* 0x0000001056535819 */ /* 0x000fe200000006ff */
[----:B------:R-:W-:Y:S01]  /*5730*/  FMUL.FTZ R110, R110, UR19 ;  /* 0x000000136e6e7c20 */ /* 0x000fe20008410000 */
[----:B------:R-:W-:Y:S01]  /*5740*/  @P5 SHF.L.U32 R87, R54, 0x10, RZ ;  /* 0x0000001036575819 */ /* 0x000fe200000006ff */
[----:B------:R-:W-:Y:S01]  /*5750*/  FMUL.FTZ R135, R106, UR19 ;  /* 0x000000136a877c20 */ /* 0x000fe20008410000 */
[----:B------:R-:W-:-:S02]  /*5760*/  @P6 PRMT R85, R85, 0x7632, R85 ;  /* 0x0000763255556816 */ /* 0x000fc40000000055 */
[----:B------:R-:W-:Y:S02]  /*5770*/  CS2R R96, SRZ ;  /* 0x0000000000607805 */ /* 0x000fe4000001ff00 */
[----:B------:R-:W-:Y:S01]  /*5780*/  @P4 PRMT R99, R86, 0x7632, R99 ;  /* 0x0000763256634816 */ /* 0x000fe20000000063 */
[----:B------:R-:W-:Y:S01]  /*5790*/  HFMA2 R86, -RZ, RZ, 0, 0 ;  /* 0x00000000ff567431 */ /* 0x000fe200000001ff */
[----:B------:R-:W-:Y:S01]  /*57a0*/  @P6 SHF.L.U32 R85, R85, 0x10, RZ ;  /* 0x0000001055556819 */ /* 0x000fe200000006ff */
[C---:B------:R-:W-:Y:S01]  /*57b0*/  @P5 FMUL.FTZ R96, R82.reuse, R83 ;  /* 0x0000005352605220 */ /* 0x040fe20000410000 */
[----:B------:R-:W-:Y:S01]  /*57c0*/  @P5 FMUL.FTZ R86, R82, R87 ;  /* 0x0000005752565220 */ /* 0x000fe20000410000 */
[----:B------:R-:W-:Y:S01]  /*57d0*/  FMUL.FTZ R98, R108, UR5 ;  /* 0x000000056c627c20 */ /* 0x000fe20008410000 */
[----:B------:R-:W-:Y:S01]  /*57e0*/  FMUL.FTZ R82, R110, UR5 ;  /* 0x000000056e527c20 */ /* 0x000fe20008410000 */
[----:B------:R-:W-:Y:S01]  /*57f0*/  FMUL.FTZ R103, R135, UR5 ;  /* 0x0000000587677c20 */ /* 0x000fe20008410000 */
[----:B------:R-:W-:Y:S01]  /*5800*/  @P6 SHF.L.U32 R144, R144, 0x10, RZ ;  /* 0x0000001090906819 */ /* 0x000fe200000006ff */
[----:B------:R-:W-:Y:S01]  /*5810*/  HFMA2 R95, -RZ, RZ, 0, 0 ;  /* 0x00000000ff5f7431 */ /* 0x000fe200000001ff */
[----:B------:R-:W-:Y:S01]  /*5820*/  @P4 SHF.L.U32 R112, R112, 0x10, RZ ;  /* 0x0000001070704819 */ /* 0x000fe200000006ff */
[----:B------:R-:W-:Y:S01]  /*5830*/  @P6 FMUL.FTZ R95, R101, R85 ;  /* 0x00000055655f6220 */ /* 0x000fe20000410000 */
[----:B------:R-:W-:Y:S01]  /*5840*/  @P3 SHF.L.U32 R83, R55, 0x10, RZ ;  /* 0x0000001037533819 */ /* 0x000fe200000006ff */
[----:B------:R-:W-:Y:S01]  /*5850*/  FMUL.FTZ R111, R98, UR4 ;  /* 0x00000004626f7c20 */ /* 0x000fe20008410000 */
[----:B------:R-:W-:Y:S01]  /*5860*/  @P4 SHF.L.U32 R99, R99, 0x10, RZ ;  /* 0x0000001063634819 */ /* 0x000fe200000006ff */
[----:B------:R-:W-:-:S02]  /*5870*/  @P1 IMAD.U32 R113, R113, 0x10000, RZ ;  /* 0x0001000071711824 */ /* 0x000fc400078e00ff */
[----:B------:R-:W-:Y:S01]  /*5880*/  FMUL.FTZ R82, R82, UR4 ;  /* 0x0000000452527c20 */ /* 0x000fe20008410000 */
[----:B------:R-:W-:Y:S01]  /*5890*/  FMUL.FTZ R106, R103, UR4 ;  /* 0x00000004676a7c20 */ /* 0x000fe20008410000 */
[----:B------:R-:W-:Y:S01]  /*58a0*/  MOV R85, RZ ;  /* 0x000000ff00557202 */ /* 0x000fe20000000f00 */
[----:B------:R-:W-:Y:S01]  /*58b0*/  @P6 FMUL.FTZ R85, R101, R144 ;  /* 0x0000009065556220 */ /* 0x000fe20000410000 */
[----:B------:R-:W-:Y:S01]  /*58c0*/  MOV R101, RZ ;  /* 0x000000ff00657202 */ /* 0x000fe20000000f00 */
[----:B------:R-:W-:Y:S01]  /*58d0*/  HFMA2 R87, -RZ, RZ, 0, 0 ;  /* 0x00000000ff577431 */ /* 0x000fe200000001ff */
[----:B------:R-:W-:Y:S01]  /*58e0*/  MOV R104, RZ ;  /* 0x000000ff00687202 */ /* 0x000fe20000000f00 */
[----:B------:R-:W-:Y:S01]  /*58f0*/  @P4 FMUL.FTZ R101, R111, R112 ;  /* 0x000000706f654220 */ /* 0x000fe20000410000 */
[----:B------:R-:W-:Y:S01]  /*5900*/  @P1 SHF.L.U32 R107, R107, 0x10, RZ ;  /* 0x000000106b6b1819 */ /* 0x000fe200000006ff */
[----:B------:R-:W-:Y:S01]  /*5910*/  @P3 FMUL.FTZ R87, R82, R83 ;  /* 0x0000005352573220 */ /* 0x000fe20000410000 */
[----:B------:R-:W-:Y:S01]  /*5920*/  @P1 FMUL.FTZ R104, R106, R113 ;  /* 0x000000716a681220 */ /* 0x000fe20000410000 */
[----:B------:R-:W-:Y:S01]  /*5930*/  @P4 FMUL.FTZ R97, R111, R99 ;  /* 0x000000636f614220 */ /* 0x000fe20000410000 */
[----:B------:R-:W-:-:S02]  /*5940*/  CS2R R98, SRZ ;  /* 0x0000000000627805 */ /* 0x000fc4000001ff00 */
[----:B------:R-:W-:Y:S01]  /*5950*/  F2FP.BF16.F32.PACK_AB R85, R85, R84 ;  /* 0x000000545555723e */ /* 0x000fe200000010ff */
[----:B------:R-:W-:Y:S01]  /*5960*/  @P3 FMUL.FTZ R98, R82, R102 ;  /* 0x0000006652623220 */ /* 0x000fe20000410000 */
[----:B------:R-:W-:Y:S01]  /*5970*/  @P1 FMUL.FTZ R99, R106, R107 ;  /* 0x0000006b6a631220 */ /* 0x000fe20000410000 */
[----:B------:R-:W-:Y:S02]  /*5980*/  F2FP.BF16.F32.PACK_AB R83, R135, R110 ;  /* 0x0000006e8753723e */ /* 0x000fe400000010ff */
[----:B------:R-:W-:Y:S02]  /*5990*/  F2FP.BF16.F32.PACK_AB R82, R108, R109 ;  /* 0x0000006d6c52723e */ /* 0x000fe400000010ff */
[----:B------:R-:W-:Y:S02]  /*59a0*/  F2FP.BF16.F32.PACK_AB R81, R92, R81 ;  /* 0x000000515c51723e */ /* 0x000fe400000010ff */
[----:B------:R-:W-:Y:S02]  /*59b0*/  F2FP.BF16.F32.PACK_AB R80, R93, R80 ;  /* 0x000000505d50723e */ /* 0x000fe400000010ff */
[----:B------:R-:W-:-:S02]  /*59c0*/  F2FP.BF16.F32.PACK_AB R87, R104, R87 ;  /* 0x000000576857723e */ /* 0x000fc400000010ff */
[----:B------:R-:W-:Y:S02]  /*59d0*/  F2FP.BF16.F32.PACK_AB R86, R101, R86 ;  /* 0x000000566556723e */ /* 0x000fe400000010ff */
[----:B------:R-:W-:Y:S01]  /*59e0*/  F2FP.BF16.F32.PACK_AB R84, R89, R88 ;  /* 0x000000585954723e */ /* 0x000fe200000010ff */
[----:B------:R-:W-:Y:S06]  /*59f0*/  BRA `(.L_x_959) ;  /* 0x00000004009c7947 */ /* 0x000fec0003800000 */
.L_x_958:
[----:B------:R-:W-:Y:S01]  /*5a00*/  LOP3.LUT P1, RZ, R98, 0xff, RZ, 0xc0, !PT ;  /* 0x000000ff62ff7812 */ /* 0x000fe2000782c0ff */
[--C-:B------:R-:W-:Y:S01]  /*5a10*/  FFMA.FTZ R89, R100, UR24, R171.reuse ;  /* 0x0000001864597c23 */ /* 0x100fe200080100ab */
[----:B------:R-:W-:Y:S01]  /*5a20*/  LOP3.LUT P4, RZ, R98, 0xff00, RZ, 0xc0, !PT ;  /* 0x0000ff0062ff7812 */ /* 0x000fe2000788c0ff */
[--C-:B------:R-:W-:Y:S01]  /*5a30*/  FFMA.FTZ R88, R102, UR24, R171.reuse ;  /* 0x0000001866587c23 */ /* 0x100fe200080100ab */
[----:B------:R-:W-:Y:S01]  /*5a40*/  FFMA.FTZ R135, R104, UR24, R171 ;  /* 0x0000001868877c23 */ /* 0x000fe200080100ab */
[----:B------:R-:W-:Y:S01]  /*5a50*/  FADD.FTZ R92, R92, -R89 ;  /* 0x800000595c5c7221 */ /* 0x000fe20000010000 */
[--C-:B0-----:R-:W-:Y:S01]  /*5a60*/  FFMA.FTZ R108, R105, UR24, R171.reuse ;  /* 0x00000018696c7c23 */ /* 0x101fe200080100ab */
[----:B------:R-:W-:Y:S01]  /*5a70*/  FADD.FTZ R100, R93, -R88 ;  /* 0x800000585d647221 */ /* 0x000fe20000010000 */
[----:B------:R-:W-:Y:S01]  /*5a80*/  FFMA.FTZ R109, R106, UR24, R171 ;  /* 0x000000186a6d7c23 */ /* 0x000fe200080100ab */
[----:B------:R-:W-:Y:S01]  /*5a90*/  FMUL.FTZ R92, R92, UR19 ;  /* 0x000000135c5c7c20 */ /* 0x000fe20008410000 */
[----:B------:R-:W-:Y:S01]  /*5aa0*/  LOP3.LUT P3, RZ, R98, 0xff0000, RZ, 0xc0, !PT ;  /* 0x00ff000062ff7812 */ /* 0x000fe2000786c0ff */
[----:B------:R-:W-:Y:S01]  /*5ab0*/  FMUL.FTZ R100, R100, UR19 ;  /* 0x0000001364647c20 */ /* 0x000fe20008410000 */
[----:B------:R-:W-:Y:S01]  /*5ac0*/  FADD.FTZ R135, R94, -R135 ;  /* 0x800000875e877221 */ /* 0x000fe20000010000 */
[C---:B-----5:R-:W-:Y:S01]  /*5ad0*/  @P1 SHF.L.U32 R93, R84.reuse, 0x10, RZ ;  /* 0x00000010545d1819 */ /* 0x060fe200000006ff */
[----:B------:R-:W-:Y:S01]  /*5ae0*/  FADD.FTZ R108, R95, -R108 ;  /* 0x8000006c5f6c7221 */ /* 0x000fe20000010000 */
[----:B------:R-:W-:Y:S01]  /*5af0*/  @P4 PRMT R106, R84, 0x7632, R106 ;  /* 0x00007632546a4816 */ /* 0x000fe2000000006a */
[----:B------:R-:W-:Y:S01]  /*5b00*/  FMUL.FTZ R84, R92, UR5 ;  /* 0x000000055c547c20 */ /* 0x000fe20008410000 */
[----:B------:R-:W-:Y:S01]  /*5b10*/  @P1 SHF.L.U32 R95, R52, 0x10, RZ ;  /* 0x00000010345f1819 */ /* 0x000fe200000006ff */
[----:B------:R-:W-:Y:S01]  /*5b20*/  FMUL.FTZ R92, R100, UR5 ;  /* 0x00000005645c7c20 */ /* 0x000fe20008410000 */
[----:B------:R-:W-:Y:S01]  /*5b30*/  FMUL.FTZ R135, R135, UR19 ;  /* 0x0000001387877c20 */ /* 0x000fe20008410000 */
[----:B------:R-:W-:Y:S01]  /*5b40*/  FMUL.FTZ R84, R84, UR4 ;  /* 0x0000000454547c20 */ /* 0x000fe20008410000 */
[--C-:B------:R-:W-:Y:S01]  /*5b50*/  FFMA.FTZ R102, R107, UR24, R171.reuse ;  /* 0x000000186b667c23 */ /* 0x100fe200080100ab */
[----:B------:R-:W-:Y:S01]  /*5b60*/  CS2R R88, SRZ ;  /* 0x0000000000587805 */ /* 0x000fe2000001ff00 */
[----:B------:R-:W-:Y:S01]  /*5b70*/  HFMA2 R94, -RZ, RZ, 0, 0 ;  /* 0x00000000ff5e7431 */ /* 0x000fe200000001ff */
[----:B------:R-:W-:Y:S01]  /*5b80*/  @P4 SHF.L.U32 R145, R145, 0x10, RZ ;  /* 0x0000001091914819 */ /* 0x000fe200000006ff */
[----:B------:R-:W-:Y:S01]  /*5b90*/  FMUL.FTZ R92, R92, UR4 ;  /* 0x000000045c5c7c20 */ /* 0x000fe20008410000 */
[----:B------:R-:W-:Y:S01]  /*5ba0*/  @P4 SHF.L.U32 R107, R106, 0x10, RZ ;  /* 0x000000106a6b4819 */ /* 0x000fe200000006ff */
[-C--:B------:R-:W-:Y:S01]  /*5bb0*/  @P1 FMUL.FTZ R94, R93, R84.reuse ;  /* 0x000000545d5e1220 */ /* 0x080fe20000410000 */
[----:B------:R-:W-:Y:S01]  /*5bc0*/  @P1 FMUL.FTZ R89, R95, R84 ;  /* 0x000000545f591220 */ /* 0x000fe20000410000 */
[----:B------:R-:W-:Y:S01]  /*5bd0*/  FMUL.FTZ R84, R135, UR5 ;  /* 0x0000000587547c20 */ /* 0x000fe20008410000 */
[----:B------:R-:W-:Y:S01]  /*5be0*/  MOV R105, RZ ;  /* 0x000000ff00697202 */ /* 0x000fe20000000f00 */
[-C--:B------:R-:W-:Y:S01]  /*5bf0*/  @P4 FMUL.FTZ R105, R107, R92.reuse ;  /* 0x0000005c6b694220 */ /* 0x080fe20000410000 */
[----:B------:R-:W-:Y:S01]  /*5c00*/  @P4 FMUL.FTZ R88, R145, R92 ;  /* 0x0000005c91584220 */ /* 0x000fe20000410000 */
[----:B------:R-:W-:Y:S01]  /*5c10*/  @P3 SHF.L.U32 R93, R85, 0x10, RZ ;  /* 0x00000010555d3819 */ /* 0x000fe200000006ff */
[----:B------:R-:W-:Y:S01]  /*5c20*/  FMUL.FTZ R92, R84, UR4 ;  /* 0x00000004545c7c20 */ /* 0x000fe20008410000 */
[----:B------:R-:W-:Y:S01]  /*5c30*/  @P3 SHF.L.U32 R95, R53, 0x10, RZ ;  /* 0x00000010355f3819 */ /* 0x000fe200000006ff */
[----:B------:R-:W-:Y:S01]  /*5c40*/  HFMA2 R100, -RZ, RZ, 0, 0 ;  /* 0x00000000ff647431 */ /* 0x000fe200000001ff */
[----:B------:R-:W-:Y:S01]  /*5c50*/  LOP3.LUT P5, RZ, R99, 0xff, RZ, 0xc0, !PT ;  /* 0x000000ff63ff7812 */ /* 0x000fe200078ac0ff */
[-C--:B------:R-:W-:Y:S01]  /*5c60*/  @P3 FMUL.FTZ R100, R93, R92.reuse ;  /* 0x0000005c5d643220 */ /* 0x080fe20000410000 */
[----:B------:R-:W-:Y:S01]  /*5c70*/  ISETP.GE.U32.AND P1, PT, R98, RZ, PT ;  /* 0x000000ff6200720c */ /* 0x000fe20003f26070 */
[--C-:B------:R-:W-:Y:S01]  /*5c80*/  FFMA.FTZ R104, R111, UR24, R171.reuse ;  /* 0x000000186f687c23 */ /* 0x100fe200080100ab */
[----:B------:R-:W-:Y:S01]  /*5c90*/  LOP3.LUT P4, RZ, R99, 0xff00, RZ, 0xc0, !PT ;  /* 0x0000ff0063ff7812 */ /* 0x000fe2000788c0ff */
[----:B------:R-:W-:Y:S01]  /*5ca0*/  FFMA.FTZ R110, R110, UR24, R171 ;  /* 0x000000186e6e7c23 */ /* 0x000fe200080100ab */
[----:B------:R-:W-:Y:S01]  /*5cb0*/  MOV R84, RZ ;  /* 0x000000ff00547202 */ /* 0x000fe20000000f00 */
[----:B------:R-:W-:Y:S01]  /*5cc0*/  @P3 FMUL.FTZ R84, R95, R92 ;  /* 0x0000005c5f543220 */ /* 0x000fe20000410000 */
[----:B------:R-:W-:Y:S01]  /*5cd0*/  LOP3.LUT P6, RZ, R98, 0xff000000, RZ, 0xc0, !PT ;  /* 0xff00000062ff7812 */ /* 0x000fe200078cc0ff */
[----:B------:R-:W-:Y:S01]  /*5ce0*/  FADD.FTZ R109, R96, -R109 ;  /* 0x8000006d606d7221 */ /* 0x000fe20000010000 */
[----:B------:R-:W-:Y:S01]  /*5cf0*/  LOP3.LUT P3, RZ, R99, 0xff0000, RZ, 0xc0, !PT ;  /* 0x00ff000063ff7812 */ /* 0x000fe2000786c0ff */
[----:B------:R-:W-:Y:S01]  /*5d00*/  FADD.FTZ R102, R97, -R102 ;  /* 0x8000006661667221 */ /* 0x000fe20000010000 */
[----:B------:R-:W-:Y:S01]  /*5d10*/  ISETP.GE.U32.AND.EX P1, PT, R99, 0x1000000, PT, P1 ;  /* 0x010000006300780c */ /* 0x000fe20003f26110 */
[----:B------:R-:W-:Y:S01]  /*5d20*/  FMUL.FTZ R108, R108, UR19 ;  /* 0x000000136c6c7c20 */ /* 0x000fe20008410000 */
[----:B------:R-:W-:Y:S01]  /*5d30*/  FADD.FTZ R107, R103, -R104 ;  /* 0x80000068676b7221 */ /* 0x000fe20000010000 */
[C---:B------:R-:W-:Y:S01]  /*5d40*/  @P5 SHF.L.U32 R97, R86.reuse, 0x10, RZ ;  /* 0x0000001056615819 */ /* 0x040fe200000006ff */
[----:B------:R-:W-:Y:S01]  /*5d50*/  FADD.FTZ R110, R101, -R110 ;  /* 0x8000006e656e7221 */ /* 0x000fe20000010000 */
[----:B------:R-:W-:Y:S01]  /*5d60*/  @P4 PRMT R104, R86, 0x7632, R104 ;  /* 0x0000763256684816 */ /* 0x000fe20000000068 */
[----:B------:R-:W-:Y:S01]  /*5d70*/  FMUL.FTZ R86, R109, UR19 ;  /* 0x000000136d567c20 */ /* 0x000fe20008410000 */
[----:B------:R-:W-:Y:S01]  /*5d80*/  @P5 SHF.L.U32 R99, R54, 0x10, RZ ;  /* 0x0000001036635819 */ /* 0x000fe200000006ff */
[----:B------:R-:W-:Y:S01]  /*5d90*/  HFMA2 R95, -RZ, RZ, 0, 0 ;  /* 0x00000000ff5f7431 */ /* 0x000fe200000001ff */
[----:B------:R-:W-:Y:S01]  /*5da0*/  @P6 PRMT R92, R85, 0x7632, R92 ;  /* 0x00007632555c6816 */ /* 0x000fe2000000005c */
[----:B------:R-:W-:Y:S01]  /*5db0*/  FMUL.FTZ R85, R108, UR5 ;  /* 0x000000056c557c20 */ /* 0x000fe20008410000 */
[C---:B------:R-:W-:Y:S01]  /*5dc0*/  @P3 SHF.L.U32 R106, R87.reuse, 0x10, RZ ;  /* 0x00000010576a3819 */ /* 0x040fe200000006ff */
[----:B------:R-:W-:Y:S01]  /*5dd0*/  FMUL.FTZ R86, R86, UR5 ;  /* 0x0000000556567c20 */ /* 0x000fe20008410000 */
[----:B------:R-:W-:Y:S01]  /*5de0*/  @P1 PRMT R108, R87, 0x7632, R108 ;  /* 0x00007632576c1816 */ /* 0x000fe2000000006c */
[----:B------:R-:W-:Y:S01]  /*5df0*/  FMUL.FTZ R87, R110, UR19 ;  /* 0x000000136e577c20 */ /* 0x000fe20008410000 */
[----:B------:R-:W-:Y:S01]  /*5e00*/  @P6 SHF.L.U32 R92, R92, 0x10, RZ ;  /* 0x000000105c5c6819 */ /* 0x000fe200000006ff */
[----:B------:R-:W-:Y:S01]  /*5e10*/  FMUL.FTZ R93, R85, UR4 ;  /* 0x00000004555d7c20 */ /* 0x000fe20008410000 */
[----:B------:R-:W-:Y:S01]  /*5e20*/  FMUL.FTZ R86, R86, UR4 ;  /* 0x0000000456567c20 */ /* 0x000fe20008410000 */
[----:B------:R-:W-:Y:S01]  /*5e30*/  FMUL.FTZ R87, R87, UR5 ;  /* 0x0000000557577c20 */ /* 0x000fe20008410000 */
[----:B------:R-:W-:-:S02]  /*5e40*/  HFMA2 R96, -RZ, RZ, 0, 0 ;  /* 0x00000000ff607431 */ /* 0x000fc400000001ff */
[----:B------:R-:W-:Y:S01]  /*5e50*/  @P6 FMUL.FTZ R95, R92, R93 ;  /* 0x0000005d5c5f6220 */ /* 0x000fe20000410000 */
[----:B------:R-:W-:Y:S02]  /*5e60*/  IMAD.MOV.U32 R92, RZ, RZ, RZ ;  /* 0x000000ffff5c7224 */ /* 0x000fe400078e00ff */
[----:B------:R-:W-:Y:S01]  /*5e70*/  FMUL.FTZ R103, R87, UR4 ;  /* 0x0000000457677c20 */ /* 0x000fe20008410000 */
[-C--:B------:R-:W-:Y:S01]  /*5e80*/  @P5 FMUL.FTZ R96, R97, R86.reuse ;  /* 0x0000005661605220 */ /* 0x080fe20000410000 */
[----:B------:R-:W-:Y:S01]  /*5e90*/  @P5 FMUL.FTZ R92, R99, R86 ;  /* 0x00000056635c5220 */ /* 0x000fe20000410000 */
[----:B------:R-:W-:Y:S01]  /*5ea0*/  FMUL.FTZ R87, R107, UR19 ;  /* 0x000000136b577c20 */ /* 0x000fe20008410000 */
[----:B------:R-:W-:Y:S01]  /*5eb0*/  FMUL.FTZ R86, R102, UR19 ;  /* 0x0000001366567c20 */ /* 0x000fe20008410000 */
[----:B------:R-:W-:Y:S01]  /*5ec0*/  @P6 SHF.L.U32 R144, R144, 0x10, RZ ;  /* 0x0000001090906819 */ /* 0x000fe200000006ff */
[----:B------:R-:W-:Y:S02]  /*5ed0*/  HFMA2 R102, -RZ, RZ, 0, 0 ;  /* 0x00000000ff667431 */ /* 0x000fe400000001ff */
[----:B------:R-:W-:Y:S01]  /*5ee0*/  FMUL.FTZ R87, R87, UR5 ;  /* 0x0000000557577c20 */ /* 0x000fe20008410000 */
[----:B------:R-:W-:Y:S01]  /*5ef0*/  FMUL.FTZ R86, R86, UR5 ;  /* 0x0000000556567c20 */ /* 0x000fe20008410000 */
[----:B------:R-:W-:Y:S01]  /*5f00*/  @P4 SHF.L.U32 R107, R104, 0x10, RZ ;  /* 0x00000010686b4819 */ /* 0x000fe200000006ff */
[----:B------:R-:W-:Y:S01]  /*5f10*/  HFMA2 R97, -RZ, RZ, 0, 0 ;  /* 0x00000000ff617431 */ /* 0x000fe200000001ff */
[----:B------:R-:W-:Y:S01]  /*5f20*/  @P3 SHF.L.U32 R98, R55, 0x10, RZ ;  /* 0x0000001037623819 */ /* 0x000fe200000006ff */
[----:B------:R-:W-:Y:S01]  /*5f30*/  FMUL.FTZ R87, R87, UR4 ;  /* 0x0000000457577c20 */ /* 0x000fe20008410000 */
[----:B------:R-:W-:Y:S01]  /*5f40*/  @P4 SHF.L.U32 R109, R112, 0x10, RZ ;  /* 0x00000010706d4819 */ /* 0x000fe200000006ff */
[----:B------:R-:W-:Y:S01]  /*5f50*/  FMUL.FTZ R86, R86, UR4 ;  /* 0x0000000456567c20 */ /* 0x000fe20008410000 */
[----:B------:R-:W-:-:S02]  /*5f60*/  @P1 SHF.L.U32 R104, R113, 0x10, RZ ;  /* 0x0000001071681819 */ /* 0x000fc400000006ff */
[----:B------:R-:W-:Y:S01]  /*5f70*/  MOV R85, RZ ;  /* 0x000000ff00557202 */ /* 0x000fe20000000f00 */
[----:B------:R-:W-:Y:S01]  /*5f80*/  @P6 FMUL.FTZ R85, R144, R93 ;  /* 0x0000005d90556220 */ /* 0x000fe20000410000 */
[----:B------:R-:W-:Y:S01]  /*5f90*/  MOV R101, RZ ;  /* 0x000000ff00657202 */ /* 0x000fe20000000f00 */
[----:B------:R-:W-:Y:S01]  /*5fa0*/  @P3 FMUL.FTZ R101, R98, R103 ;  /* 0x0000006762653220 */ /* 0x000fe20000410000 */
[----:B------:R-:W-:Y:S01]  /*5fb0*/  MOV R93, RZ ;  /* 0x000000ff005d7202 */ /* 0x000fe20000000f00 */
[-C--:B------:R-:W-:Y:S01]  /*5fc0*/  @P1 FMUL.FTZ R102, R104, R87.reuse ;  /* 0x0000005768661220 */ /* 0x080fe20000410000 */
[----:B------:R-:W-:Y:S01]  /*5fd0*/  @P1 SHF.L.U32 R108, R108, 0x10, RZ ;  /* 0x000000106c6c1819 */ /* 0x000fe200000006ff */
[-C--:B------:R-:W-:Y:S01]  /*5fe0*/  @P4 FMUL.FTZ R93, R109, R86.reuse ;  /* 0x000000566d5d4220 */ /* 0x080fe20000410000 */
[----:B------:R-:W-:Y:S01]  /*5ff0*/  CS2R R98, SRZ ;  /* 0x0000000000627805 */ /* 0x000fe2000001ff00 */
[----:B------:R-:W-:Y:S01]  /*6000*/  @P4 FMUL.FTZ R97, R107, R86 ;  /* 0x000000566b614220 */ /* 0x000fe20000410000 */
[----:B------:R-:W-:Y:S01]  /*6010*/  F2FP.BF16.F32.PACK_AB R85, R85, R84 ;  /* 0x000000545555723e */ /* 0x000fe200000010ff */
[----:B------:R-:W-:Y:S01]  /*6020*/  @P1 FMUL.FTZ R99, R108, R87 ;  /* 0x000000576c631220 */ /* 0x000fe20000410000 */
[----:B------:R-:W-:Y:S01]  /*6030*/  @P3 FMUL.FTZ R98, R106, R103 ;  /* 0x000000676a623220 */ /* 0x000fe20000410000 */
[----:B------:R-:W-:-:S02]  /*6040*/  F2FP.BF16.F32.PACK_AB R87, R102, R101 ;  /* 0x000000656657723e */ /* 0x000fc400000010ff */
[----:B------:R-:W-:Y:S02]  /*6050*/  F2FP.BF16.F32.PACK_AB R86, R93, R92 ;  /* 0x0000005c5d56723e */ /* 0x000fe400000010ff */
[----:B------:R-:W-:-:S07]  /*6060*/  F2FP.BF16.F32.PACK_AB R84, R88, R89 ;  /* 0x000000595854723e */ /* 0x000fce00000010ff */
.L_x_959:
[----:B------:R-:W0:Y:S01]  /*6070*/  @P0 LDC.64 R88, c[0x0][0x478] ;  /* 0x00011e00ff580b82 */ /* 0x000e220000000a00 */
[----:B------:R-:W-:-:S04]  /*6080*/  IMAD.WIDE.U32 R92, R0, 0x10, R192 ;  /* 0x00000010005c7825 */ /* 0x000fc800078e00c0 */
[----:B0-----:R-:W-:-:S05]  /*6090*/  @P0 IMAD.WIDE.U32 R88, R0, 0x10, R88 ;  /* 0x0000001000580825 */ /* 0x001fca00078e0058 */
[----:B------:R0:W-:Y:S04]  /*60a0*/  @P0 STG.E.128 desc[UR12][R88.64], R80 ;  /* 0x0000005058000986 */ /* 0x0001e8000c101d0c */
[----:B------:R0:W-:Y:S01]  /*60b0*/  STG.E.128 desc[UR12][R92.64], R84 ;  /* 0x000000545c007986 */ /* 0x0001e2000c101d0c */
[----:B------:R-:W-:Y:S05]  /*60c0*/  BRA `(.L_x_960) ;  /* 0x0000003c00ac7947 */ /* 0x000fea0003800000 */
.L_x_951:
[----:B------:R-:W0:Y:S02]  /*60d0*/  LDC.64 R84, c[0x0][0x390] ;  /* 0x0000e400ff547b82 */ /* 0x000e240000000a00 */
[----:B0-----:R-:W-:-:S06]  /*60e0*/  IMAD.WIDE.U32 R84, R133, 0x10, R84 ;  /* 0x0000001085547825 */ /* 0x001fcc00078e0054 */
[----:B------:R-:W5:Y:S01]  /*60f0*/  LDG.E.128 R84, desc[UR12][R84.64] ;  /* 0x0000000c54547981 */ /* 0x000f62000c1e1d00 */
[----:B------:R-:W-:Y:S01]  /*6100*/  UISETP.NE.U32.AND UP1, UPT, UR20, URZ, UPT ;  /* 0x000000ff1400728c */ /* 0x000fe2000bf25070 */
[----:B------:R-:W-:Y:S02]  /*6110*/  PRMT R215, R59, 0x7632, R215 ;  /* 0x000076323bd77816 */ /* 0x000fe400000000d7 */
[----:B------:R-:W-:Y:S01]  /*6120*/  PRMT R216, R58, 0x7632, R216 ;  /* 0x000076323ad87816 */ /* 0x000fe200000000d8 */
[----:B------:R-:W-:-:S09]  /*6130*/  UISETP.NE.AND.EX UP1, UPT, UR21, URZ, UPT, UP1 ;  /* 0x000000ff1500728c */ /* 0x000fd2000bf25310 */
[----:B------:R-:W-:Y:S05]  /*6140*/  BRA.U UP1, `(.L_x_961) ;  /* 0x0000000501e47547 */ /* 0x000fea000b800000 */
[----:B------:R-:W-:Y:S01]  /*6150*/  FFMA.FTZ R167, R167, UR24, R171 ;  /* 0x00000018a7a77c23 */ /* 0x000fe200080100ab */
[----:B-----5:R-:W-:Y:S01]  /*6160*/  SHF.L.U32 R88, R64, 0x10, RZ ;  /* 0x0000001040587819 */ /* 0x020fe200000006ff */
[----:B------:R-:W-:Y:S01]  /*6170*/  UMOV UR4, UR7 ;  /* 0x0000000700047c82 */ /* 0x000fe20008000000 */
[----:B------:R-:W-:Y:S01]  /*6180*/  LOP3.LUT P0, RZ, R142, 0xff, RZ, 0xc0, !PT ;  /* 0x000000ff8eff7812 */ /* 0x000fe2000780c0ff */
[----:B------:R-:W-:Y:S01]  /*6190*/  FADD.FTZ R167, R202, -R167 ;  /* 0x800000a7caa77221 */ /* 0x000fe20000010000 */
[----:B------:R-:W-:Y:S02]  /*61a0*/  HFMA2 R90, -RZ, RZ, 0, 0 ;  /* 0x00000000ff5a7431 */ /* 0x000fe400000001ff */
[--C-:B------:R-:W-:Y:S01]  /*61b0*/  FFMA.FTZ R200, R200, UR24, R171.reuse ;  /* 0x00000018c8c87c23 */ /* 0x100fe200080100ab */
[----:B------:R-:W-:Y:S01]  /*61c0*/  PRMT R134, R56, 0x7632, R134 ;  /* 0x0000763238867816 */ /* 0x000fe20000000086 */
[----:B------:R-:W-:Y:S01]  /*61d0*/  FFMA.FTZ R88, R167, UR19, R88 ;  /* 0x00000013a7587c23 */ /* 0x000fe20008010058 */
[----:B------:R-:W-:Y:S01]  /*61e0*/  FFMA.FTZ R199, R199, UR24, R171 ;  /* 0x00000018c7c77c23 */ /* 0x000fe200080100ab */
[----:B------:R-:W-:Y:S01]  /*61f0*/  FADD.FTZ R200, R201, -R200 ;  /* 0x800000c8c9c87221 */ /* 0x000fe20000010000 */
[----:B------:R-:W-:-:S02]  /*6200*/  HFMA2 R167, -RZ, RZ, 0, 0 ;  /* 0x00000000ffa77431 */ /* 0x000fc400000001ff */
[----:B------:R-:W-:Y:S01]  /*6210*/  FMUL.FTZ R88, R88, UR5 ;  /* 0x0000000558587c20 */ /* 0x000fe20008410000 */
[----:B------:R-:W-:Y:S01]  /*6220*/  FADD.FTZ R199, R198, -R199 ;  /* 0x800000c7c6c77221 */ /* 0x000fe20000010000 */
[----:B------:R-:W-:Y:S01]  /*6230*/  FFMA.FTZ R197, R197, UR24, R171 ;  /* 0x00000018c5c57c23 */ /* 0x000fe200080100ab */
[----:B------:R-:W-:Y:S01]  /*6240*/  PRMT R202, R57, 0x7632, R202 ;  /* 0x0000763239ca7816 */ /* 0x000fe200000000ca */
[----:B------:R-:W-:Y:S01]  /*6250*/  FMUL.FTZ R89, R88, UR4 ;  /* 0x0000000458597c20 */ /* 0x000fe20008410000 */
[----:B------:R-:W-:Y:S01]  /*6260*/  @P0 SHF.L.U32 R88, R84, 0x10, RZ ;  /* 0x0000001054580819 */ /* 0x000fe200000006ff */
[----:B------:R-:W-:Y:S01]  /*6270*/  FADD.FTZ R197, R169, -R197 ;  /* 0x800000c5a9c57221 */ /* 0x000fe20000010000 */
[----:B------:R-:W-:Y:S01]  /*6280*/  @P0 SHF.L.U32 R91, R56, 0x10, RZ ;  /* 0x00000010385b0819 */ /* 0x000fe200000006ff */
[----:B------:R-:W-:Y:S02]  /*6290*/  HFMA2 R169, -RZ, RZ, 0, 0 ;  /* 0x00000000ffa97431 */ /* 0x000fe400000001ff */
[----:B------:R-:W-:Y:S01]  /*62a0*/  FFMA.FTZ R195, R195, UR24, R171 ;  /* 0x00000018c3c37c23 */ /* 0x000fe200080100ab */
[----:B------:R-:W-:Y:S01]  /*62b0*/  @P0 FMUL.FTZ R90, R89, R88 ;  /* 0x00000058595a0220 */ /* 0x000fe20000410000 */
[----:B------:R-:W-:Y:S01]  /*62c0*/  MOV R88, RZ ;  /* 0x000000ff00587202 */ /* 0x000fe20000000f00 */
[----:B------:R-:W-:Y:S01]  /*62d0*/  @P0 FMUL.FTZ R88, R91, R89 ;  /* 0x000000595b580220 */ /* 0x000fe20000410000 */
[----:B------:R-:W-:Y:S01]  /*62e0*/  LOP3.LUT P0, RZ, R142, 0xff00, RZ, 0xc0, !PT ;  /* 0x0000ff008eff7812 */ /* 0x000fe2000780c0ff */
[----:B------:R-:W-:Y:S01]  /*62f0*/  HFMA2 R91, -RZ, RZ, 0, 0 ;  /* 0x00000000ff5b7431 */ /* 0x000fe200000001ff */
[----:B------:R-:W-:Y:S01]  /*6300*/  PRMT R89, R64, 0x7632, R89 ;  /* 0x0000763240597816 */ /* 0x000fe20000000059 */
[----:B------:R-:W-:Y:S01]  /*6310*/  FADD.FTZ R195, R196, -R195 ;  /* 0x800000c3c4c37221 */ /* 0x000fe20000010000 */
[----:B------:R-:W-:Y:S01]  /*6320*/  LOP3.LUT P1, RZ, R143, 0xff00, RZ, 0xc0, !PT ;  /* 0x0000ff008fff7812 */ /* 0x000fe2000782c0ff */
[--C-:B------:R-:W-:Y:S01]  /*6330*/  FFMA.FTZ R170, R170, UR24, R171.reuse ;  /* 0x00000018aaaa7c23 */ /* 0x100fe200080100ab */
[----:B------:R-:W-:Y:S01]  /*6340*/  SHF.L.U32 R89, R89, 0x10, RZ ;  /* 0x0000001059597819 */ /* 0x000fe200000006ff */
[----:B------:R-:W-:Y:S01]  /*6350*/  FFMA.FTZ R172, R172, UR24, R171 ;  /* 0x00000018acac7c23 */ /* 0x000fe200080100ab */
[----:B------:R-:W-:Y:S01]  /*6360*/  LOP3.LUT P3, RZ, R143, 0xff0000, RZ, 0xc0, !PT ;  /* 0x00ff00008fff7812 */ /* 0x000fe2000786c0ff */
[----:B------:R-:W-:Y:S01]  /*6370*/  FADD.FTZ R170, R194, -R170 ;  /* 0x800000aac2aa7221 */ /* 0x000fe20000010000 */
[----:B------:R-:W-:Y:S01]  /*6380*/  PRMT R194, R66, 0x7632, R194 ;  /* 0x0000763242c27816 */ /* 0x000fe200000000c2 */
[----:B------:R-:W-:Y:S01]  /*6390*/  FFMA.FTZ R89, R200, UR19, R89 ;  /* 0x00000013c8597c23 */ /* 0x000fe20008010059 */
[----:B------:R-:W-:Y:S01]  /*63a0*/  FADD.FTZ R193, R193, -R172 ;  /* 0x800000acc1c17221 */ /* 0x000fe20000010000 */
[----:B------:R-:W-:Y:S01]  /*63b0*/  @P0 PRMT R84, R84, 0x7632, R84 ;  /* 0x0000763254540816 */ /* 0x000fe20000000054 */
[----:B------:R-:W-:Y:S01]  /*63c0*/  FFMA.FTZ R191, R191, UR24, R171 ;  /* 0x00000018bfbf7c23 */ /* 0x000fe200080100ab */
[----:B------:R-:W-:Y:S01]  /*63d0*/  FMUL.FTZ R89, R89, UR5 ;  /* 0x0000000559597c20 */ /* 0x000fe20008410000 */
[----:B------:R-:W-:-:S02]  /*63e0*/  @P0 SHF.L.U32 R134, R134, 0x10, RZ ;  /* 0x0000001086860819 */ /* 0x000fc400000006ff */
[----:B------:R-:W-:Y:S02]  /*63f0*/  @P0 IMAD.U32 R84, R84, 0x10000, RZ ;  /* 0x0001000054540824 */ /* 0x000fe400078e00ff */
[----:B------:R-:W-:Y:S01]  /*6400*/  FMUL.FTZ R89, R89, UR4 ;  /* 0x0000000459597c20 */ /* 0x000fe20008410000 */
[----:B------:R-:W-:Y:S02]  /*6410*/  SHF.L.U32 R194, R194, 0x10, RZ ;  /* 0x00000010c2c27819 */ /* 0x000fe400000006ff */
[----:B------:R-:W-:Y:S01]  /*6420*/  PRMT R172, R67, 0x7632, R172 ;  /* 0x0000763243ac7816 */ /* 0x000fe200000000ac */
[----:B------:R-:W-:Y:S01]  /*6430*/  @P0 FMUL.FTZ R91, R89, R84 ;  /* 0x00000054595b0220 */ /* 0x000fe20000410000 */
[----:B------:R-:W-:Y:S01]  /*6440*/  MOV R84, RZ ;  /* 0x000000ff00547202 */ /* 0x000fe20000000f00 */
[----:B------:R-:W-:Y:S01]  /*6450*/  @P0 FMUL.FTZ R84, R134, R89 ;  /* 0x0000005986540220 */ /* 0x000fe20000410000 */
[----:B------:R-:W-:Y:S01]  /*6460*/  SHF.L.U32 R89, R65, 0x10, RZ ;  /* 0x0000001041597819 */ /* 0x000fe200000006ff */
[----:B------:R-:W-:Y:S01]  /*6470*/  FFMA.FTZ R170, R170, UR19, R194 ;  /* 0x00000013aaaa7c23 */ /* 0x000fe200080100c2 */
[----:B------:R-:W-:-:S02]  /*6480*/  LOP3.LUT P0, RZ, R142, 0xff0000, RZ, 0xc0, !PT ;  /* 0x00ff00008eff7812 */ /* 0x000fc4000780c0ff */
[----:B------:R-:W-:Y:S01]  /*6490*/  F2FP.BF16.F32.PACK_AB R84, R84, R88 ;  /* 0x000000585454723e */ /* 0x000fe200000010ff */
[----:B------:R-:W-:-:S04]  /*64a0*/  FFMA.FTZ R89, R199, UR19, R89 ;  /* 0x00000013c7597c23 */ /* 0x000fc80008010059 */
[----:B------:R-:W-:-:S04]  /*64b0*/  FMUL.FTZ R89, R89, UR5 ;  /* 0x0000000559597c20 */ /* 0x000fc80008410000 */
[----:B------:R-:W-:Y:S02]  /*64c0*/  FMUL.FTZ R134, R89, UR4 ;  /* 0x0000000459867c20 */ /* 0x000fe40008410000 */
[----:B------:R-:W-:Y:S02]  /*64d0*/  @P0 SHF.L.U32 R89, R85, 0x10, RZ ;  /* 0x0000001055590819 */ /* 0x000fe400000006ff */
[----:B------:R-:W-:-:S03]  /*64e0*/  @P0 SHF.L.U32 R168, R57, 0x10, RZ ;  /* 0x0000001039a80819 */ /* 0x000fc600000006ff */
[----:B------:R-:W-:Y:S01]  /*64f0*/  @P0 FMUL.FTZ R167, R134, R89 ;  /* 0x0000005986a70220 */ /* 0x000fe20000410000 */
[----:B------:R-:W-:Y:S01]  /*6500*/  MOV R89, RZ ;  /* 0x000000ff00597202 */ /* 0x000fe20000000f00 */
[----:B------:R-:W-:Y:S01]  /*6510*/  @P0 FMUL.FTZ R89, R168, R134 ;  /* 0x00000086a8590220 */ /* 0x000fe20000410000 */
[----:B------:R-:W-:Y:S02]  /*6520*/  LOP3.LUT P0, RZ, R142, 0xff000000, RZ, 0xc0, !PT ;  /* 0xff0000008eff7812 */ /* 0x000fe4000780c0ff */
[----:B------:R-:W-:-:S04]  /*6530*/  PRMT R134, R65, 0x7632, R134 ;  /* 0x0000763241867816 */ /* 0x000fc80000000086 */
[----:B------:R-:W-:-:S05]  /*6540*/  SHF.L.U32 R134, R134, 0x10, RZ ;  /* 0x0000001086867819 */ /* 0x000fca00000006ff */
[----:B------:R-:W-:Y:S02]  /*6550*/  FFMA.FTZ R134, R197, UR19, R134 ;  /* 0x00000013c5867c23 */ /* 0x000fe40008010086 */
[----:B------:R-:W-:Y:S02]  /*6560*/  @P0 PRMT R85, R85, 0x7632, R85 ;  /* 0x0000763255550816 */ /* 0x000fe40000000055 */
[----:B------:R-:W-:Y:S01]  /*6570*/  FMUL.FTZ R134, R134, UR5 ;  /* 0x0000000586867c20 */ /* 0x000fe20008410000 */
[----:B------:R-:W-:Y:S02]  /*6580*/  @P0 SHF.L.U32 R168, R202, 0x10, RZ ;  /* 0x00000010caa80819 */ /* 0x000fe400000006ff */
[----:B------:R-:W-:Y:S01]  /*6590*/  @P0 SHF.L.U32 R85, R85, 0x10, RZ ;  /* 0x0000001055550819 */ /* 0x000fe200000006ff */
[----:B------:R-:W-:-:S04]  /*65a0*/  FMUL.FTZ R134, R134, UR4 ;  /* 0x0000000486867c20 */ /* 0x000fc80008410000 */
[----:B------:R-:W-:Y:S01]  /*65b0*/  @P0 FMUL.FTZ R169, R134, R85 ;  /* 0x0000005586a90220 */ /* 0x000fe20000410000 */
[----:B------:R-:W-:Y:S01]  /*65c0*/  MOV R85, RZ ;  /* 0x000000ff00557202 */ /* 0x000fe20000000f00 */
[----:B------:R-:W-:Y:S01]  /*65d0*/  @P0 FMUL.FTZ R85, R168, R134 ;  /* 0x00000086a8550220 */ /* 0x000fe20000410000 */
[----:B------:R-:W-:Y:S01]  /*65e0*/  SHF.L.U32 R134, R66, 0x10, RZ ;  /* 0x0000001042867819 */ /* 0x000fe200000006ff */
[----:B------:R-:W-:Y:S01]  /*65f0*/  HFMA2 R168, -RZ, RZ, 0, 0 ;  /* 0x00000000ffa87431 */ /* 0x000fe200000001ff */
[----:B------:R-:W-:Y:S02]  /*6600*/  LOP3.LUT P0, RZ, R143, 0xff, RZ, 0xc0, !PT ;  /* 0x000000ff8fff7812 */ /* 0x000fe4000780c0ff */
[----:B------:R-:W-:Y:S01]  /*6610*/  F2FP.BF16.F32.PACK_AB R85, R85, R89 ;  /* 0x000000595555723e */ /* 0x000fe200000010ff */
[----:B------:R-:W-:-:S04]  /*6620*/  FFMA.FTZ R134, R195, UR19, R134 ;  /* 0x00000013c3867c23 */ /* 0x000fc80008010086 */
[----:B------:R-:W-:-:S04]  /*6630*/  FMUL.FTZ R134, R134, UR5 ;  /* 0x0000000586867c20 */ /* 0x000fc80008410000 */
[----:B------:R-:W-:Y:S02]  /*6640*/  FMUL.FTZ R195, R134, UR4 ;  /* 0x0000000486c37c20 */ /* 0x000fe40008410000 */
[----:B------:R-:W-:Y:S01]  /*6650*/  @P0 SHF.L.U32 R134, R86, 0x10, RZ ;  /* 0x0000001056860819 */ /* 0x000fe200000006ff */
[----:B------:R-:W-:-:S04]  /*6660*/  @P0 IMAD.U32 R196, R58, 0x10000, RZ ;  /* 0x000100003ac40824 */ /* 0x000fc800078e00ff */
[----:B------:R-:W-:Y:S01]  /*6670*/  @P0 FMUL.FTZ R168, R195, R134 ;  /* 0x00000086c3a80220 */ /* 0x000fe20000410000 */
[----:B------:R-:W-:Y:S01]  /*6680*/  MOV R134, RZ ;  /* 0x000000ff00867202 */ /* 0x000fe20000000f00 */
[----:B------:R-:W-:Y:S01]  /*6690*/  @P0 FMUL.FTZ R134, R196, R195 ;  /* 0x000000c3c4860220 */ /* 0x000fe20000410000 */
[----:B------:R-:W-:Y:S02]  /*66a0*/  ISETP.GE.U32.AND P0, PT, R142, RZ, PT ;  /* 0x000000ff8e00720c */ /* 0x000fe40003f06070 */
[----:B------:R-:W-:Y:S01]  /*66b0*/  @P1 PRMT R142, R86, 0x7632, R142 ;  /* 0x00007632568e1816 */ /* 0x000fe2000000008e */
[----:B------:R-:W-:Y:S01]  /*66c0*/  FMUL.FTZ R86, R170, UR5 ;  /* 0x00000005aa567c20 */ /* 0x000fe20008410000 */
[----:B------:R-:W-:Y:S01]  /*66d0*/  ISETP.GE.U32.AND.EX P0, PT, R143, 0x1000000, PT, P0 ;  /* 0x010000008f00780c */ /* 0x000fe20003f06100 */
[----:B------:R-:W-:Y:S01]  /*66e0*/  HFMA2 R170, -RZ, RZ, 0, 0 ;  /* 0x00000000ffaa7431 */ /* 0x000fe200000001ff */
[----:B------:R-:W-:Y:S01]  /*66f0*/  @P1 SHF.L.U32 R143, R142, 0x10, RZ ;  /* 0x000000108e8f1819 */ /* 0x000fe200000006ff */
[----:B------:R-:W-:Y:S01]  /*6700*/  FMUL.FTZ R86, R86, UR4 ;  /* 0x0000000456567c20 */ /* 0x000fe20008410000 */
[----:B------:R-:W-:-:S02]  /*6710*/  SHF.L.U32 R142, R67, 0x10, RZ ;  /* 0x00000010438e7819 */ /* 0x000fc400000006ff */
[----:B------:R-:W-:Y:S01]  /*6720*/  @P1 SHF.L.U32 R195, R216, 0x10, RZ ;  /* 0x00000010d8c31819 */ /* 0x000fe200000006ff */
[----:B------:R-:W-:Y:S01]  /*6730*/  @P1 FMUL.FTZ R170, R86, R143 ;  /* 0x0000008f56aa1220 */ /* 0x000fe20000410000 */
[----:B------:R-:W-:Y:S01]  /*6740*/  MOV R143, RZ ;  /* 0x000000ff008f7202 */ /* 0x000fe20000000f00 */
[----:B------:R-:W-:Y:S02]  /*6750*/  FFMA.FTZ R142, R193, UR19, R142 ;  /* 0x00000013c18e7c23 */ /* 0x000fe4000801008e */
[----:B------:R-:W-:Y:S01]  /*6760*/  @P1 FMUL.FTZ R143, R195, R86 ;  /* 0x00000056c38f1220 */ /* 0x000fe20000410000 */
[----:B------:R-:W-:Y:S01]  /*6770*/  FADD.FTZ R86, R192, -R191 ;  /* 0x800000bfc0567221 */ /* 0x000fe20000010000 */
[----:B------:R-:W-:Y:S01]  /*6780*/  FMUL.FTZ R142, R142, UR5 ;  /* 0x000000058e8e7c20 */ /* 0x000fe20008410000 */
[----:B------:R-:W-:Y:S01]  /*6790*/  SHF.L.U32 R191, R172, 0x10, RZ ;  /* 0x00000010acbf7819 */ /* 0x000fe200000006ff */
[----:B------:R-:W-:Y:S01]  /*67a0*/  HFMA2 R172, -RZ, RZ, 0, 0 ;  /* 0x00000000ffac7431 */ /* 0x000fe200000001ff */
[----:B------:R-:W-:Y:S01]  /*67b0*/  @P0 SHF.L.U32 R194, R215, 0x10, RZ ;  /* 0x00000010d7c20819 */ /* 0x000fe200000006ff */
[----:B------:R-:W-:Y:S01]  /*67c0*/  FMUL.FTZ R193, R142, UR4 ;  /* 0x000000048ec17c20 */ /* 0x000fe20008410000 */
[----:B------:R-:W-:Y:S01]  /*67d0*/  @P3 SHF.L.U32 R142, R87, 0x10, RZ ;  /* 0x00000010578e3819 */ /* 0x000fe200000006ff */
[----:B------:R-:W-:Y:S01]  /*67e0*/  FFMA.FTZ R86, R86, UR19, R191 ;  /* 0x0000001356567c23 */ /* 0x000fe200080100bf */
[----:B------:R-:W-:Y:S01]  /*67f0*/  MOV R191, RZ ;  /* 0x000000ff00bf7202 */ /* 0x000fe20000000f00 */
[----:B------:R-:W-:-:S02]  /*6800*/  HFMA2 R192, -RZ, RZ, 0, 0 ;  /* 0x00000000ffc07431 */ /* 0x000fc400000001ff */
[----:B------:R-:W-:Y:S01]  /*6810*/  @P3 FMUL.FTZ R172, R193, R142 ;  /* 0x0000008ec1ac3220 */ /* 0x000fe20000410000 */
[----:B------:R-:W-:-:S05]  /*6820*/  @P3 SHF.L.U32 R142, R59, 0x10, RZ ;  /* 0x000000103b8e3819 */ /* 0x000fca00000006ff */
[----:B------:R-:W-:Y:S01]  /*6830*/  @P3 FMUL.FTZ R191, R142, R193 ;  /* 0x000000c18ebf3220 */ /* 0x000fe20000410000 */
[----:B------:R-:W-:Y:S01]  /*6840*/  @P0 PRMT R142, R87, 0x7632, R142 ;  /* 0x00007632578e0816 */ /* 0x000fe2000000008e */
[----:B------:R-:W-:-:S03]  /*6850*/  FMUL.FTZ R87, R86, UR5 ;  /* 0x0000000556577c20 */ /* 0x000fc60008410000 */
[----:B------:R-:W-:Y:S01]  /*6860*/  @P0 SHF.L.U32 R86, R142, 0x10, RZ ;  /* 0x000000108e560819 */ /* 0x000fe200000006ff */
[----:B------:R-:W-:Y:S01]  /*6870*/  FMUL.FTZ R87, R87, UR4 ;  /* 0x0000000457577c20 */ /* 0x000fe20008410000 */
[----:B------:R-:W-:-:S03]  /*6880*/  MOV R142, RZ ;  /* 0x000000ff008e7202 */ /* 0x000fc60000000f00 */
[----:B------:R-:W-:Y:S01]  /*6890*/  @P0 FMUL.FTZ R192, R194, R87 ;  /* 0x00000057c2c00220 */ /* 0x000fe20000410000 */
[----:B------:R-:W-:Y:S01]  /*68a0*/  @P0 FMUL.FTZ R142, R87, R86 ;  /* 0x00000056578e0220 */ /* 0x000fe20000410000 */
[----:B------:R-:W-:-:S03]  /*68b0*/  F2FP.BF16.F32.PACK_AB R86, R143, R134 ;  /* 0x000000868f56723e */ /* 0x000fc600000010ff */
[----:B------:R-:W-:Y:S01]  /*68c0*/  F2FP.BF16.F32.PACK_AB R87, R192, R191 ;  /* 0x000000bfc057723e */ /* 0x000fe200000010ff */
[----:B------:R-:W-:Y:S06]  /*68d0*/  BRA `(.L_x_962) ;  /* 0x0000000400ec7947 */ /* 0x000fec0003800000 */
.L_x_961:
[----:B------:R-:W-:Y:S01]  /*68e0*/  FFMA.FTZ R167, R167, UR24, R171 ;  /* 0x00000018a7a77c23 */ /* 0x000fe200080100ab */
[----:B-----5:R-:W-:Y:S01]  /*68f0*/  LOP3.LUT P0, RZ, R142, 0xff, RZ, 0xc0, !PT ;  /* 0x000000ff8eff7812 */ /* 0x020fe2000780c0ff */
[----:B------:R-:W-:Y:S01]  /*6900*/  UMOV UR4, UR7 ;  /* 0x0000000700047c82 */ /* 0x000fe20008000000 */
[----:B------:R-:W-:Y:S01]  /*6910*/  SHF.L.U32 R81, R64, 0x10, RZ ;  /* 0x0000001040517819 */ /* 0x000fe200000006ff */
[----:B------:R-:W-:Y:S01]  /*6920*/  FADD.FTZ R80, R202, -R167 ;  /* 0x800000a7ca507221 */ /* 0x000fe20000010000 */
[----:B------:R-:W-:Y:S01]  /*6930*/  CS2R R90, SRZ ;  /* 0x00000000005a7805 */ /* 0x000fe2000001ff00 */
[----:B------:R-:W-:Y:S02]  /*6940*/  IMAD.MOV.U32 R88, RZ, RZ, RZ ;  /* 0x000000ffff587224 */ /* 0x000fe400078e00ff */
[----:B------:R-:W-:Y:S01]  /*6950*/  FFMA.FTZ R200, R200, UR24, R171 ;  /* 0x00000018c8c87c23 */ /* 0x000fe200080100ab */
[----:B------:R-:W-:Y:S01]  /*6960*/  FFMA.FTZ R80, R80, UR19, R81 ;  /* 0x0000001350507c23 */ /* 0x000fe20008010051 */
[----:B------:R-:W-:Y:S01]  /*6970*/  PRMT R134, R56, 0x7632, R134 ;  /* 0x0000763238867816 */ /* 0x000fe20000000086 */
[--C-:B------:R-:W-:Y:S01]  /*6980*/  FFMA.FTZ R197, R197, UR24, R171.reuse ;  /* 0x00000018c5c57c23 */ /* 0x100fe200080100ab */
[----:B------:R-:W-:Y:S01]  /*6990*/  FADD.FTZ R83, R201, -R200 ;  /* 0x800000c8c9537221 */ /* 0x000fe20000010000 */
[----:B------:R-:W-:Y:S01]  /*69a0*/  FMUL.FTZ R81, R80, UR5 ;  /* 0x0000000550517c20 */ /* 0x000fe20008410000 */
[----:B------:R-:W-:Y:S01]  /*69b0*/  LOP3.LUT P1, RZ, R142, 0xff0000, RZ, 0xc0, !PT ;  /* 0x00ff00008eff7812 */ /* 0x000fe2000782c0ff */
[--C-:B------:R-:W-:Y:S01]  /*69c0*/  FFMA.FTZ R195, R195, UR24, R171.reuse ;  /* 0x00000018c3c37c23 */ /* 0x100fe200080100ab */
[----:B------:R-:W-:Y:S01]  /*69d0*/  @P0 SHF.L.U32 R82, R84, 0x10, RZ ;  /* 0x0000001054520819 */ /* 0x000fe200000006ff */
[----:B------:R-:W-:Y:S01]  /*69e0*/  FMUL.FTZ R81, R81, UR4 ;  /* 0x0000000451517c20 */ /* 0x000fe20008410000 */
[----:B------:R-:W-:Y:S01]  /*69f0*/  MOV R167, RZ ;  /* 0x000000ff00a77202 */ /* 0x000fe20000000f00 */
[--C-:B------:R-:W-:Y:S01]  /*6a00*/  FFMA.FTZ R170, R170, UR24, R171.reuse ;  /* 0x00000018aaaa7c23 */ /* 0x100fe200080100ab */
[----:B------:R-:W-:Y:S01]  /*6a10*/  PRMT R168, R57, 0x7632, R168 ;  /* 0x0000763239a87816 */ /* 0x000fe200000000a8 */
[----:B------:R-:W-:Y:S01]  /*6a20*/  @P0 FMUL.FTZ R90, R82, R81 ;  /* 0x00000051525a0220 */ /* 0x000fe20000410000 */
[----:B------:R-:W-:Y:S01]  /*6a30*/  @P0 SHF.L.U32 R82, R56, 0x10, RZ ;  /* 0x0000001038520819 */ /* 0x000fe200000006ff */
[----:B------:R-:W-:Y:S01]  /*6a40*/  FADD.FTZ R170, R194, -R170 ;  /* 0x800000aac2aa7221 */ /* 0x000fe20000010000 */
[--C-:B------:R-:W-:Y:S01]  /*6a50*/  FFMA.FTZ R172, R172, UR24, R171.reuse ;  /* 0x00000018acac7c23 */ /* 0x100fe200080100ab */
[----:B------:R-:W-:-:S02]  /*6a60*/  FFMA.FTZ R191, R191, UR24, R171 ;  /* 0x00000018bfbf7c23 */ /* 0x000fc400080100ab */
[----:B------:R-:W-:Y:S01]  /*6a70*/  @P0 FMUL.FTZ R88, R82, R81 ;  /* 0x0000005152580220 */ /* 0x000fe20000410000 */
[----:B------:R-:W-:Y:S01]  /*6a80*/  LOP3.LUT P0, RZ, R142, 0xff00, RZ, 0xc0, !PT ;  /* 0x0000ff008eff7812 */ /* 0x000fe2000780c0ff */
[----:B------:R-:W-:Y:S01]  /*6a90*/  FADD.FTZ R172, R193, -R172 ;  /* 0x800000acc1ac7221 */ /* 0x000fe20000010000 */
[----:B------:R-:W-:Y:S01]  /*6aa0*/  PRMT R81, R64, 0x7632, R81 ;  /* 0x0000763240517816 */ /* 0x000fe20000000051 */
[----:B------:R-:W-:-:S03]  /*6ab0*/  FADD.FTZ R191, R192, -R191 ;  /* 0x800000bfc0bf7221 */ /* 0x000fc60000010000 */
[----:B------:R-:W-:Y:S01]  /*6ac0*/  SHF.L.U32 R82, R81, 0x10, RZ ;  /* 0x0000001051527819 */ /* 0x000fe200000006ff */
[----:B------:R-:W-:-:S04]  /*6ad0*/  FFMA.FTZ R81, R199, UR24, R171 ;  /* 0x00000018c7517c23 */ /* 0x000fc800080100ab */
[----:B------:R-:W-:Y:S01]  /*6ae0*/  FFMA.FTZ R83, R83, UR19, R82 ;  /* 0x0000001353537c23 */ /* 0x000fe20008010052 */
[----:B------:R-:W-:Y:S01]  /*6af0*/  FADD.FTZ R81, R198, -R81 ;  /* 0x80000051c6517221 */ /* 0x000fe20000010000 */
[----:B------:R-:W-:Y:S02]  /*6b00*/  @P0 PRMT R89, R84, 0x7632, R89 ;  /* 0x0000763254590816 */ /* 0x000fe40000000059 */
[----:B------:R-:W-:Y:S01]  /*6b10*/  FMUL.FTZ R82, R83, UR5 ;  /* 0x0000000553527c20 */ /* 0x000fe20008410000 */
[----:B------:R-:W-:Y:S02]  /*6b20*/  SHF.L.U32 R84, R65, 0x10, RZ ;  /* 0x0000001041547819 */ /* 0x000fe400000006ff */
[----:B------:R-:W-:Y:S01]  /*6b30*/  @P0 SHF.L.U32 R89, R89, 0x10, RZ ;  /* 0x0000001059590819 */ /* 0x000fe200000006ff */
[----:B------:R-:W-:Y:S01]  /*6b40*/  FMUL.FTZ R82, R82, UR4 ;  /* 0x0000000452527c20 */ /* 0x000fe20008410000 */
[----:B------:R-:W-:Y:S01]  /*6b50*/  F2FP.BF16.F32.PACK_AB R80, R83, R80 ;  /* 0x000000505350723e */ /* 0x000fe200000010ff */
[----:B------:R-:W-:Y:S01]  /*6b60*/  FFMA.FTZ R81, R81, UR19, R84 ;  /* 0x0000001351517c23 */ /* 0x000fe20008010054 */
[----:B------:R-:W-:-:S02]  /*6b70*/  HFMA2 R84, -RZ, RZ, 0, 0 ;  /* 0x00000000ff547431 */ /* 0x000fc400000001ff */
[----:B------:R-:W-:Y:S01]  /*6b80*/  @P0 FMUL.FTZ R91, R89, R82 ;  /* 0x00000052595b0220 */ /* 0x000fe20000410000 */
[----:B------:R-:W-:Y:S02]  /*6b90*/  @P0 SHF.L.U32 R89, R134, 0x10, RZ ;  /* 0x0000001086590819 */ /* 0x000fe400000006ff */
[----:B------:R-:W-:-:S03]  /*6ba0*/  @P1 SHF.L.U32 R134, R57, 0x10, RZ ;  /* 0x0000001039861819 */ /* 0x000fc600000006ff */
[----:B------:R-:W-:Y:S01]  /*6bb0*/  @P0 FMUL.FTZ R84, R89, R82 ;  /* 0x0000005259540220 */ /* 0x000fe20000410000 */
[----:B------:R-:W-:Y:S01]  /*6bc0*/  FMUL.FTZ R82, R81, UR5 ;  /* 0x0000000551527c20 */ /* 0x000fe20008410000 */
[----:B------:R-:W-:Y:S02]  /*6bd0*/  @P1 SHF.L.U32 R89, R85, 0x10, RZ ;  /* 0x0000001055591819 */ /* 0x000fe400000006ff */
[----:B------:R-:W-:Y:S01]  /*6be0*/  LOP3.LUT P0, RZ, R142, 0xff000000, RZ, 0xc0, !PT ;  /* 0xff0000008eff7812 */ /* 0x000fe2000780c0ff */
[----:B------:R-:W-:Y:S01]  /*6bf0*/  FMUL.FTZ R82, R82, UR4 ;  /* 0x0000000452527c20 */ /* 0x000fe20008410000 */
[----:B------:R-:W-:-:S03]  /*6c00*/  F2FP.BF16.F32.PACK_AB R84, R84, R88 ;  /* 0x000000585454723e */ /* 0x000fc600000010ff */
[-C--:B------:R-:W-:Y:S01]  /*6c10*/  @P1 FMUL.FTZ R167, R89, R82.reuse ;  /* 0x0000005259a71220 */ /* 0x080fe20000410000 */
[----:B------:R-:W-:Y:S02]  /*6c20*/  HFMA2 R89, -RZ, RZ, 0, 0 ;  /* 0x00000000ff597431 */ /* 0x000fe400000001ff */
[----:B------:R-:W-:Y:S01]  /*6c30*/  @P1 FMUL.FTZ R89, R134, R82 ;  /* 0x0000005286591220 */ /* 0x000fe20000410000 */
[----:B------:R-:W-:Y:S01]  /*6c40*/  PRMT R82, R65, 0x7632, R82 ;  /* 0x0000763241527816 */ /* 0x000fe20000000052 */
[----:B------:R-:W-:Y:S01]  /*6c50*/  FADD.FTZ R134, R169, -R197 ;  /* 0x800000c5a9867221 */ /* 0x000fe20000010000 */
[----:B------:R-:W-:Y:S02]  /*6c60*/  MOV R169, RZ ;  /* 0x000000ff00a97202 */ /* 0x000fe40000000f00 */
[----:B------:R-:W-:Y:S02]  /*6c70*/  SHF.L.U32 R82, R82, 0x10, RZ ;  /* 0x0000001052527819 */ /* 0x000fe400000006ff */
[----:B------:R-:W-:-:S02]  /*6c80*/  @P0 PRMT R85, R85, 0x7632, R85 ;  /* 0x0000763255550816 */ /* 0x000fc40000000055 */
[----:B------:R-:W-:Y:S01]  /*6c90*/  @P0 SHF.L.U32 R168, R168, 0x10, RZ ;  /* 0x00000010a8a80819 */ /* 0x000fe200000006ff */
[----:B------:R-:W-:Y:S01]  /*6ca0*/  FFMA.FTZ R134, R134, UR19, R82 ;  /* 0x0000001386867c23 */ /* 0x000fe20008010052 */
[----:B------:R-:W-:-:S03]  /*6cb0*/  @P0 SHF.L.U32 R85, R85, 0x10, RZ ;  /* 0x0000001055550819 */ /* 0x000fc600000006ff */
[C---:B------:R-:W-:Y:S01]  /*6cc0*/  FMUL.FTZ R82, R134.reuse, UR5 ;  /* 0x0000000586527c20 */ /* 0x040fe20008410000 */
[----:B------:R-:W-:-:S03]  /*6cd0*/  F2FP.BF16.F32.PACK_AB R81, R134, R81 ;  /* 0x000000518651723e */ /* 0x000fc600000010ff */
[----:B------:R-:W-:-:S04]  /*6ce0*/  FMUL.FTZ R82, R82, UR4 ;  /* 0x0000000452527c20 */ /* 0x000fc80008410000 */
[-C--:B------:R-:W-:Y:S01]  /*6cf0*/  @P0 FMUL.FTZ R169, R85, R82.reuse ;  /* 0x0000005255a90220 */ /* 0x080fe20000410000 */
[----:B------:R-:W-:Y:S02]  /*6d00*/  HFMA2 R85, -RZ, RZ, 0, 0 ;  /* 0x00000000ff557431 */ /* 0x000fe400000001ff */
[----:B------:R-:W-:Y:S01]  /*6d10*/  @P0 FMUL.FTZ R85, R168, R82 ;  /* 0x00000052a8550220 */ /* 0x000fe20000410000 */
[----:B------:R-:W-:Y:S01]  /*6d20*/  SHF.L.U32 R168, R66, 0x10, RZ ;  /* 0x0000001042a87819 */ /* 0x000fe200000006ff */
[----:B------:R-:W-:Y:S01]  /*6d30*/  FADD.FTZ R82, R196, -R195 ;  /* 0x800000c3c4527221 */ /* 0x000fe20000010000 */
[----:B------:R-:W-:Y:S02]  /*6d40*/  LOP3.LUT P0, RZ, R143, 0xff, RZ, 0xc0, !PT ;  /* 0x000000ff8fff7812 */ /* 0x000fe4000780c0ff */
[----:B------:R-:W-:Y:S01]  /*6d50*/  F2FP.BF16.F32.PACK_AB R85, R85, R89 ;  /* 0x000000595555723e */ /* 0x000fe200000010ff */
[----:B------:R-:W-:Y:S01]  /*6d60*/  FFMA.FTZ R82, R82, UR19, R168 ;  /* 0x0000001352527c23 */ /* 0x000fe200080100a8 */
[----:B------:R-:W-:-:S03]  /*6d70*/  MOV R168, RZ ;  /* 0x000000ff00a87202 */ /* 0x000fc60000000f00 */
[----:B------:R-:W-:-:S04]  /*6d80*/  FMUL.FTZ R196, R82, UR5 ;  /* 0x0000000552c47c20 */ /* 0x000fc80008410000 */
[----:B------:R-:W-:Y:S02]  /*6d90*/  FMUL.FTZ R196, R196, UR4 ;  /* 0x00000004c4c47c20 */ /* 0x000fe40008410000 */
[----:B------:R-:W-:Y:S01]  /*6da0*/  @P0 IMAD.U32 R195, R86, 0x10000, RZ ;  /* 0x0001000056c30824 */ /* 0x000fe200078e00ff */
[----:B------:R-:W-:-:S03]  /*6db0*/  @P0 SHF.L.U32 R197, R58, 0x10, RZ ;  /* 0x000000103ac50819 */ /* 0x000fc600000006ff */
[-C--:B------:R-:W-:Y:S01]  /*6dc0*/  @P0 FMUL.FTZ R168, R195, R196.reuse ;  /* 0x000000c4c3a80220 */ /* 0x080fe20000410000 */
[----:B------:R-:W-:Y:S02]  /*6dd0*/  HFMA2 R195, -RZ, RZ, 0, 0 ;  /* 0x00000000ffc37431 */ /* 0x000fe400000001ff */
[----:B------:R-:W-:Y:S01]  /*6de0*/  @P0 FMUL.FTZ R195, R197, R196 ;  /* 0x000000c4c5c30220 */ /* 0x000fe20000410000 */
[----:B------:R-:W-:Y:S02]  /*6df0*/  LOP3.LUT P0, RZ, R143, 0xff00, RZ, 0xc0, !PT ;  /* 0x0000ff008fff7812 */ /* 0x000fe4000780c0ff */
[----:B------:R-:W-:-:S04]  /*6e00*/  PRMT R196, R66, 0x7632, R196 ;  /* 0x0000763242c47816 */ /* 0x000fc800000000c4 */
[----:B------:R-:W-:-:S05]  /*6e10*/  SHF.L.U32 R196, R196, 0x10, RZ ;  /* 0x00000010c4c47819 */ /* 0x000fca00000006ff */
[----:B------:R-:W-:Y:S01]  /*6e20*/  FFMA.FTZ R196, R170, UR19, R196 ;  /* 0x00000013aac47c23 */ /* 0x000fe200080100c4 */
[----:B------:R-:W-:Y:S02]  /*6e30*/  MOV R170, RZ ;  /* 0x000000ff00aa7202 */ /* 0x000fe40000000f00 */
[----:B------:R-:W-:Y:S01]  /*6e40*/  @P0 PRMT R86, R86, 0x7632, R86 ;  /* 0x0000763256560816 */ /* 0x000fe20000000056 */
[----:B------:R-:W-:Y:S01]  /*6e50*/  FMUL.FTZ R194, R196, UR5 ;  /* 0x00000005c4c27c20 */ /* 0x000fe20008410000 */
[----:B------:R-:W-:Y:S02]  /*6e60*/  @P0 SHF.L.U32 R197, R216, 0x10, RZ ;  /* 0x00000010d8c50819 */ /* 0x000fe400000006ff */
[----:B------:R-:W-:Y:S01]  /*6e70*/  @P0 SHF.L.U32 R86, R86, 0x10, RZ ;  /* 0x0000001056560819 */ /* 0x000fe200000006ff */
[----:B------:R-:W-:Y:S01]  /*6e80*/  FMUL.FTZ R194, R194, UR4 ;  /* 0x00000004c2c27c20 */ /* 0x000fe20008410000 */
[----:B------:R-:W-:-:S03]  /*6e90*/  F2FP.BF16.F32.PACK_AB R82, R196, R82 ;  /* 0x00000052c452723e */ /* 0x000fc600000010ff */
[-C--:B------:R-:W-:Y:S01]  /*6ea0*/  @P0 FMUL.FTZ R170, R86, R194.reuse ;  /* 0x000000c256aa0220 */ /* 0x080fe20000410000 */
[----:B------:R-:W-:Y:S02]  /*6eb0*/  HFMA2 R86, -RZ, RZ, 0, 0 ;  /* 0x00000000ff567431 */ /* 0x000fe400000001ff */
[----:B------:R-:W-:Y:S01]  /*6ec0*/  @P0 FMUL.FTZ R86, R197, R194 ;  /* 0x000000c2c5560220 */ /* 0x000fe20000410000 */
[----:B------:R-:W-:Y:S02]  /*6ed0*/  LOP3.LUT P0, RZ, R143, 0xff0000, RZ, 0xc0, !PT ;  /* 0x00ff00008fff7812 */ /* 0x000fe4000780c0ff */
[----:B------:R-:W-:Y:S02]  /*6ee0*/  SHF.L.U32 R194, R67, 0x10, RZ ;  /* 0x0000001043c27819 */ /* 0x000fe400000006ff */
[----:B------:R-:W-:-:S03]  /*6ef0*/  F2FP.BF16.F32.PACK_AB R86, R86, R195 ;  /* 0x000000c35656723e */ /* 0x000fc600000010ff */
[----:B------:R-:W-:Y:S01]  /*6f00*/  FFMA.FTZ R194, R172, UR19, R194 ;  /* 0x00000013acc27c23 */ /* 0x000fe200080100c2 */
[----:B------:R-:W-:-:S03]  /*6f10*/  MOV R172, RZ ;  /* 0x000000ff00ac7202 */ /* 0x000fc60000000f00 */
[----:B------:R-:W-:Y:S02]  /*6f20*/  FMUL.FTZ R197, R194, UR5 ;  /* 0x00000005c2c57c20 */ /* 0x000fe40008410000 */
[----:B------:R-:W-:Y:S02]  /*6f30*/  @P0 SHF.L.U32 R193, R87, 0x10, RZ ;  /* 0x0000001057c10819 */ /* 0x000fe400000006ff */
[----:B------:R-:W-:Y:S01]  /*6f40*/  FMUL.FTZ R197, R197, UR4 ;  /* 0x00000004c5c57c20 */ /* 0x000fe20008410000 */
[----:B------:R-:W-:-:S03]  /*6f50*/  @P0 SHF.L.U32 R198, R59, 0x10, RZ ;  /* 0x000000103bc60819 */ /* 0x000fc600000006ff */
[-C--:B------:R-:W-:Y:S01]  /*6f60*/  @P0 FMUL.FTZ R172, R193, R197.reuse ;  /* 0x000000c5c1ac0220 */ /* 0x080fe20000410000 */
[----:B------:R-:W-:Y:S02]  /*6f70*/  HFMA2 R193, -RZ, RZ, 0, 0 ;  /* 0x00000000ffc17431 */ /* 0x000fe400000001ff */
[----:B------:R-:W-:Y:S01]  /*6f80*/  @P0 FMUL.FTZ R193, R198, R197 ;  /* 0x000000c5c6c10220 */ /* 0x000fe20000410000 */
[----:B------:R-:W-:Y:S02]  /*6f90*/  ISETP.GE.U32.AND P0, PT, R142, RZ, PT ;  /* 0x000000ff8e00720c */ /* 0x000fe40003f06070 */
[----:B------:R-:W-:Y:S02]  /*6fa0*/  MOV R142, RZ ;  /* 0x000000ff008e7202 */ /* 0x000fe40000000f00 */
[----:B------:R-:W-:Y:S02]  /*6fb0*/  ISETP.GE.U32.AND.EX P0, PT, R143, 0x1000000, PT, P0 ;  /* 0x010000008f00780c */ /* 0x000fe40003f06100 */
[----:B------:R-:W-:-:S04]  /*6fc0*/  PRMT R143, R67, 0x7632, R143 ;  /* 0x00007632438f7816 */ /* 0x000fc8000000008f */
[----:B------:R-:W-:-:S05]  /*6fd0*/  SHF.L.U32 R143, R143, 0x10, RZ ;  /* 0x000000108f8f7819 */ /* 0x000fca00000006ff */
[----:B------:R-:W-:Y:S02]  /*6fe0*/  FFMA.FTZ R143, R191, UR19, R143 ;  /* 0x00000013bf8f7c23 */ /* 0x000fe4000801008f */
[----:B------:R-:W-:Y:S02]  /*6ff0*/  @P0 PRMT R87, R87, 0x7632, R87 ;  /* 0x0000763257570816 */ /* 0x000fe40000000057 */
[----:B------:R-:W-:Y:S01]  /*7000*/  FMUL.FTZ R191, R143, UR5 ;  /* 0x000000058fbf7c20 */ /* 0x000fe20008410000 */
[----:B------:R-:W-:Y:S02]  /*7010*/  @P0 SHF.L.U32 R192, R215, 0x10, RZ ;  /* 0x00000010d7c00819 */ /* 0x000fe400000006ff */
[----:B------:R-:W-:Y:S01]  /*7020*/  @P0 SHF.L.U32 R87, R87, 0x10, RZ ;  /* 0x0000001057570819 */ /* 0x000fe200000006ff */
[----:B------:R-:W-:Y:S01]  /*7030*/  FMUL.FTZ R191, R191, UR4 ;  /* 0x00000004bfbf7c20 */ /* 0x000fe20008410000 */
[----:B------:R-:W-:-:S03]  /*7040*/  F2FP.BF16.F32.PACK_AB R83, R143, R194 ;  /* 0x000000c28f53723e */ /* 0x000fc600000010ff */
[-C--:B------:R-:W-:Y:S01]  /*7050*/  @P0 FMUL.FTZ R142, R87, R191.reuse ;  /* 0x000000bf578e0220 */ /* 0x080fe20000410000 */
[----:B------:R-:W-:Y:S02]  /*7060*/  HFMA2 R87, -RZ, RZ, 0, 0 ;  /* 0x00000000ff577431 */ /* 0x000fe400000001ff */
[----:B------:R-:W-:-:S05]  /*7070*/  @P0 FMUL.FTZ R87, R192, R191 ;  /* 0x000000bfc0570220 */ /* 0x000fca0000410000 */
[----:B------:R-:W-:-:S07]  /*7080*/  F2FP.BF16.F32.PACK_AB R87, R87, R193 ;  /* 0x000000c15757723e */ /* 0x000fce00000010ff */
.L_x_962:
[----:B------:R-:W-:Y:S01]  /*7090*/  ISETP.NE.U32.AND P0, PT, RZ, UR20, PT ;  /* 0x00000014ff007c0c */ /* 0x000fe2000bf05070 */
[----:B------:R-:W0:Y:S01]  /*70a0*/  LDC.64 R192, c[0x0][0x468] ;  /* 0x00011a00ffc07b82 */ /* 0x000e220000000a00 */
[----:B------:R-:W-:Y:S02]  /*70b0*/  PRMT R196, R63, 0x7632, R196 ;  /* 0x000076323fc47816 */ /* 0x000fe400000000c4 */
[----:B------:R-:W-:Y:S02]  /*70c0*/  ISETP.NE.AND.EX P0, PT, RZ, UR21, PT, P0 ;  /* 0x00000015ff007c0c */ /* 0x000fe4000bf05300 */
[----:B------:R-:W-:Y:S02]  /*70d0*/  PRMT R197, R62, 0x7632, R197 ;  /* 0x000076323ec57816 */ /* 0x000fe400000000c5 */
[----:B------:R-:W-:Y:S01]  /*70e0*/  PRMT R198, R61, 0x7632, R198 ;  /* 0x000076323dc67816 */ /* 0x000fe200000000c6 */
[----:B------:R-:W1:Y:S01]  /*70f0*/  LDC.64 R194, c[0x0][0x390] ;  /* 0x0000e400ffc27b82 */ /* 0x000e620000000a00 */
[----:B------:R-:W-:-:S07]  /*7100*/  PRMT R191, R60, 0x7632, R191 ;  /* 0x000076323cbf7816 */ /* 0x000fce00000000bf */
[----:B------:R-:W2:Y:S02]  /*7110*/  @P0 LDC.64 R88, c[0x0][0x478] ;  /* 0x00011e00ff580b82 */ /* 0x000ea40000000a00 */
[----:B--2---:R-:W-:-:S05]  /*7120*/  @P0 IMAD.WIDE.U32 R88, R133, 0x10, R88 ;  /* 0x0000001085580825 */ /* 0x004fca00078e0058 */
[----:B------:R0:W-:Y:S02]  /*7130*/  @P0 STG.E.128 desc[UR12][R88.64], R80 ;  /* 0x0000005058000986 */ /* 0x0001e4000c101d0c */
[----:B0-----:R-:W-:-:S05]  /*7140*/  IMAD.WIDE.U32 R88, R133, 0x10, R192 ;  /* 0x0000001085587825 */ /* 0x001fca00078e00c0 */
[----:B------:R1:W-:Y:S02]  /*7150*/  STG.E.128 desc[UR12][R88.64], R84 ;  /* 0x0000005458007986 */ /* 0x0003e4000c101d0c */
[----:B-1----:R-:W-:-:S06]  /*7160*/  IMAD.WIDE.U32 R84, R132, 0x10, R194 ;  /* 0x0000001084547825 */ /* 0x002fcc00078e00c2 */
[----:B------:R-:W5:Y:S01]  /*7170*/  LDG.E.128 R84, desc[UR12][R84.64] ;  /* 0x0000000c54547981 */ /* 0x000f62000c1e1d00 */
[----:B------:R-:W-:Y:S05]  /*7180*/  @!P0 BRA `(.L_x_963) ;  /* 0x0000000400e48947 */ /* 0x000fea0003800000 */
[--C-:B------:R-:W-:Y:S01]  /*7190*/  FFMA.FTZ R166, R166, UR24, R171.reuse ;  /* 0x00000018a6a67c23 */ /* 0x100fe200080100ab */
[----:B------:R-:W-:Y:S01]  /*71a0*/  IMAD.U32 R80, R68, 0x10000, RZ ;  /* 0x0001000044507824 */ /* 0x000fe200078e00ff */
[----:B------:R-:W-:Y:S01]  /*71b0*/  LOP3.LUT P1, RZ, R114, 0xff, RZ, 0xc0, !PT ;  /* 0x000000ff72ff7812 */ /* 0x000fe2000782c0ff */
[--C-:B------:R-:W-:Y:S01]  /*71c0*/  FFMA.FTZ R158, R158, UR24, R171.reuse ;  /* 0x000000189e9e7c23 */ /* 0x100fe200080100ab */
[----:B------:R-:W-:Y:S01]  /*71d0*/  FADD.FTZ R165, R165, -R166 ;  /* 0x800000a6a5a57221 */ /* 0x000fe20000010000 */
[----:B------:R-:W-:Y:S01]  /*71e0*/  MOV R143, RZ ;  /* 0x000000ff008f7202 */ /* 0x000fe20000000f00 */
[----:B------:R-:W-:Y:S02]  /*71f0*/  HFMA2 R88, -RZ, RZ, 0, 0 ;  /* 0x00000000ff587431 */ /* 0x000fe400000001ff */
[----:B------:R-:W-:Y:S01]  /*7200*/  FADD.FTZ R158, R157, -R158 ;  /* 0x8000009e9d9e7221 */ /* 0x000fe20000010000 */
[----:B------:R-:W-:Y:S01]  /*7210*/  FFMA.FTZ R80, R165, UR19, R80 ;  /* 0x00000013a5507c23 */ /* 0x000fe20008010050 */
[----:B------:R-:W-:Y:S01]  /*7220*/  LOP3.LUT P3, RZ, R114, 0xff0000, RZ, 0xc0, !PT ;  /* 0x00ff000072ff7812 */ /* 0x000fe2000786c0ff */
[--C-:B------:R-:W-:Y:S01]  /*7230*/  FFMA.FTZ R156, R156, UR24, R171.reuse ;  /* 0x000000189c9c7c23 */ /* 0x100fe200080100ab */
[----:B------:R-:W-:Y:S01]  /*7240*/  MOV R157, RZ ;  /* 0x000000ff009d7202 */ /* 0x000fe20000000f00 */
[----:B------:R-:W-:Y:S01]  /*7250*/  FMUL.FTZ R81, R80, UR5 ;  /* 0x0000000550517c20 */ /* 0x000fe20008410000 */
[----:B------:R-:W-:Y:S01]  /*7260*/  LOP3.LUT P6, RZ, R114, 0xff000000, RZ, 0xc0, !PT ;  /* 0xff00000072ff7812 */ /* 0x000fe200078cc0ff */
[----:B------:R-:W-:Y:S01]  /*7270*/  FADD.FTZ R155, R155, -R156 ;  /* 0x8000009c9b9b7221 */ /* 0x000fe20000010000 */
[----:B------:R-:W-:Y:S01]  /*7280*/  @P1 SHF.L.U32 R83, R60, 0x10, RZ ;  /* 0x000000103c531819 */ /* 0x000fe200000006ff */
[----:B------:R-:W-:Y:S01]  /*7290*/  FMUL.FTZ R82, R81, UR4 ;  /* 0x0000000451527c20 */ /* 0x000fe20008410000 */
[----:B-----5:R-:W-:Y:S01]  /*72a0*/  @P1 SHF.L.U32 R81, R84, 0x10, RZ ;  /* 0x0000001054511819 */ /* 0x020fe200000006ff */
[----:B------:R-:W-:Y:S01]  /*72b0*/  FFMA.FTZ R154, R154, UR24, R171 ;  /* 0x000000189a9a7c23 */ /* 0x000fe200080100ab */
[----:B------:R-:W-:Y:S01]  /*72c0*/  LOP3.LUT P5, RZ, R115, 0xff, RZ, 0xc0, !PT ;  /* 0x000000ff73ff7812 */ /* 0x000fe200078ac0ff */
[----:B------:R-:W-:Y:S01]  /*72d0*/  @P1 FMUL.FTZ R88, R83, R82 ;  /* 0x0000005253581220 */ /* 0x000fe20000410000 */
[----:B------:R-:W-:Y:S01]  /*72e0*/  LOP3.LUT P4, RZ, R115, 0xff00, RZ, 0xc0, !PT ;  /* 0x0000ff0073ff7812 */ /* 0x000fe2000788c0ff */
[----:B------:R-:W-:Y:S01]  /*72f0*/  @P1 FMUL.FTZ R143, R82, R81 ;  /* 0x00000051528f1220 */ /* 0x000fe20000410000 */
[----:B------:R-:W-:Y:S01]  /*7300*/  PRMT R81, R68, 0x7632, R81 ;  /* 0x0000763244517816 */ /* 0x000fe20000000051 */
[----:B------:R-:W-:Y:S01]  /*7310*/  FADD.FTZ R154, R153, -R154 ;  /* 0x8000009a999a7221 */ /* 0x000fe20000010000 */
[----:B------:R-:W-:Y:S01]  /*7320*/  LOP3.LUT P1, RZ, R114, 0xff00, RZ, 0xc0, !PT ;  /* 0x0000ff0072ff7812 */ /* 0x000fe2000782c0ff */
[--C-:B------:R-:W-:Y:S01]  /*7330*/  FFMA.FTZ R152, R152, UR24, R171.reuse ;  /* 0x0000001898987c23 */ /* 0x100fe200080100ab */
[----:B------:R-:W-:Y:S01]  /*7340*/  SHF.L.U32 R81, R81, 0x10, RZ ;  /* 0x0000001051517819 */ /* 0x000fe200000006ff */
[----:B------:R-:W-:Y:S01]  /*7350*/  FFMA.FTZ R160, R160, UR24, R171 ;  /* 0x00000018a0a07c23 */ /* 0x000fe200080100ab */
[----:B------:R-:W-:Y:S01]  /*7360*/  @P3 SHF.L.U32 R134, R61, 0x10, RZ ;  /* 0x000000103d863819 */ /* 0x000fe200000006ff */
[----:B------:R-:W-:Y:S01]  /*7370*/  FADD.FTZ R152, R151, -R152 ;  /* 0x8000009897987221 */ /* 0x000fe20000010000 */
[----:B------:R-:W-:Y:S01]  /*7380*/  PRMT R151, R71, 0x7632, R151 ;  /* 0x0000763247977816 */ /* 0x000fe20000000097 */
[----:B------:R-:W-:Y:S01]  /*7390*/  FFMA.FTZ R83, R158, UR19, R81 ;  /* 0x000000139e537c23 */ /* 0x000fe20008010051 */
[----:B------:R-:W-:Y:S01]  /*73a0*/  FFMA.FTZ R81, R164, UR24, R171 ;  /* 0x00000018a4517c23 */ /* 0x000fe200080100ab */
[----:B------:R-:W-:Y:S01]  /*73b0*/  MOV R158, RZ ;  /* 0x000000ff009e7202 */ /* 0x000fe20000000f00 */
[----:B------:R-:W-:Y:S01]  /*73c0*/  FADD.FTZ R160, R159, -R160 ;  /* 0x800000a09fa07221 */ /* 0x000fe20000010000 */
[----:B------:R-:W-:Y:S01]  /*73d0*/  @P5 SHF.L.U32 R153, R86, 0x10, RZ ;  /* 0x0000001056995819 */ /* 0x000fe200000006ff */
[----:B------:R-:W-:Y:S01]  /*73e0*/  FADD.FTZ R162, R162, -R81 ;  /* 0x80000051a2a27221 */ /* 0x000fe20000010000 */
[----:B------:R-:W-:Y:S01]  /*73f0*/  FMUL.FTZ R81, R83, UR5 ;  /* 0x0000000553517c20 */ /* 0x000fe20008410000 */
[----:B------:R-:W-:-:S02]  /*7400*/  @P1 PRMT R84, R84, 0x7632, R84 ;  /* 0x0000763254541816 */ /* 0x000fc40000000054 */
[----:B------:R-:W-:Y:S01]  /*7410*/  @P1 SHF.L.U32 R82, R191, 0x10, RZ ;  /* 0x00000010bf521819 */ /* 0x000fe200000006ff */
[----:B------:R-:W-:Y:S01]  /*7420*/  FMUL.FTZ R89, R81, UR4 ;  /* 0x0000000451597c20 */ /* 0x000fe20008410000 */
[----:B------:R-:W-:Y:S02]  /*7430*/  SHF.L.U32 R81, R69, 0x10, RZ ;  /* 0x0000001045517819 */ /* 0x000fe400000006ff */
[----:B------:R-:W-:Y:S02]  /*7440*/  @P1 SHF.L.U32 R84, R84, 0x10, RZ ;  /* 0x0000001054541819 */ /* 0x000fe400000006ff */
[----:B------:R-:W-:Y:S01]  /*7450*/  SHF.L.U32 R159, R71, 0x10, RZ ;  /* 0x00000010479f7819 */ /* 0x000fe200000006ff */
[----:B------:R-:W-:Y:S01]  /*7460*/  FFMA.FTZ R81, R162, UR19, R81 ;  /* 0x00000013a2517c23 */ /* 0x000fe20008010051 */
[----:B------:R-:W-:Y:S01]  /*7470*/  SHF.L.U32 R151, R151, 0x10, RZ ;  /* 0x0000001097977819 */ /* 0x000fe200000006ff */
[----:B------:R-:W-:Y:S01]  /*7480*/  @P1 FMUL.FTZ R157, R89, R84 ;  /* 0x00000054599d1220 */ /* 0x000fe20000410000 */
[----:B------:R-:W-:-:S02]  /*7490*/  HFMA2 R84, -RZ, RZ, 0, 0 ;  /* 0x00000000ff547431 */ /* 0x000fc400000001ff */
[----:B------:R-:W-:Y:S01]  /*74a0*/  @P1 FMUL.FTZ R84, R82, R89 ;  /* 0x0000005952541220 */ /* 0x000fe20000410000 */
[----:B------:R-:W-:Y:S01]  /*74b0*/  FMUL.FTZ R82, R81, UR5 ;  /* 0x0000000551527c20 */ /* 0x000fe20008410000 */
[----:B------:R-:W-:Y:S01]  /*74c0*/  ISETP.GE.U32.AND P1, PT, R114, RZ, PT ;  /* 0x000000ff7200720c */ /* 0x000fe20003f26070 */
[----:B------:R-:W-:Y:S02]  /*74d0*/  HFMA2 R89, -RZ, RZ, 0, 0 ;  /* 0x00000000ff597431 */ /* 0x000fe400000001ff */
[----:B------:R-:W-:Y:S01]  /*74e0*/  FFMA.FTZ R159, R160, UR19, R159 ;  /* 0x00000013a09f7c23 */ /* 0x000fe2000801009f */
[----:B------:R-:W-:Y:S01]  /*74f0*/  FMUL.FTZ R165, R82, UR4 ;  /* 0x0000000452a57c20 */ /* 0x000fe20008410000 */
[C---:B------:R-:W-:Y:S01]  /*7500*/  @P3 SHF.L.U32 R82, R85.reuse, 0x10, RZ ;  /* 0x0000001055523819 */ /* 0x040fe200000006ff */
[----:B------:R-:W-:Y:S01]  /*7510*/  FFMA.FTZ R160, R152, UR19, R151 ;  /* 0x0000001398a07c23 */ /* 0x000fe20008010097 */
[----:B------:R-:W-:Y:S01]  /*7520*/  @P6 PRMT R85, R85, 0x7632, R85 ;  /* 0x0000763255556816 */ /* 0x000fe20000000055 */
[----:B------:R-:W-:Y:S01]  /*7530*/  @P3 FMUL.FTZ R89, R134, R165 ;  /* 0x000000a586593220 */ /* 0x000fe20000410000 */
[----:B------:R-:W-:Y:S01]  /*7540*/  ISETP.GE.U32.AND.EX P1, PT, R115, 0x1000000, PT, P1 ;  /* 0x010000007300780c */ /* 0x000fe20003f26110 */
[----:B------:R-:W-:Y:S01]  /*7550*/  @P3 FMUL.FTZ R158, R165, R82 ;  /* 0x00000052a59e3220 */ /* 0x000fe20000410000 */
[----:B------:R-:W-:Y:S01]  /*7560*/  PRMT R82, R69, 0x7632, R82 ;  /* 0x0000763245527816 */ /* 0x000fe20000000052 */
[----:B------:R-:W-:Y:S01]  /*7570*/  FMUL.FTZ R151, R159, UR5 ;  /* 0x000000059f977c20 */ /* 0x000fe20008410000 */
[----:B------:R-:W-:-:S02]  /*7580*/  @P6 SHF.L.U32 R85, R85, 0x10, RZ ;  /* 0x0000001055556819 */ /* 0x000fc400000006ff */
[----:B------:R-:W-:Y:S02]  /*7590*/  SHF.L.U32 R82, R82, 0x10, RZ ;  /* 0x0000001052527819 */ /* 0x000fe400000006ff */
[----:B------:R-:W-:Y:S02]  /*75a0*/  LOP3.LUT P3, RZ, R115, 0xff0000, RZ, 0xc0, !PT ;  /* 0x00ff000073ff7812 */ /* 0x000fe4000786c0ff */
[----:B------:R-:W-:Y:S02]  /*75b0*/  CS2R R114, SRZ ;  /* 0x0000000000727805 */ /* 0x000fe4000001ff00 */
[----:B------:R-:W-:Y:S01]  /*75c0*/  MOV R134, RZ ;  /* 0x000000ff00867202 */ /* 0x000fe20000000f00 */
[----:B------:R-:W-:Y:S01]  /*75d0*/  FFMA.FTZ R156, R155, UR19, R82 ;  /* 0x000000139b9c7c23 */ /* 0x000fe20008010052 */
[----:B------:R-:W-:Y:S02]  /*75e0*/  F2FP.BF16.F32.PACK_AB R80, R83, R80 ;  /* 0x000000505350723e */ /* 0x000fe400000010ff */
[----:B------:R-:W-:Y:S01]  /*75f0*/  F2FP.BF16.F32.PACK_AB R83, R160, R159 ;  /* 0x0000009fa053723e */ /* 0x000fe200000010ff */
[C---:B------:R-:W-:Y:S01]  /*7600*/  FMUL.FTZ R82, R156.reuse, UR5 ;  /* 0x000000059c527c20 */ /* 0x040fe20008410000 */
[----:B------:R-:W-:-:S02]  /*7610*/  F2FP.BF16.F32.PACK_AB R81, R156, R81 ;  /* 0x000000519c51723e */ /* 0x000fc400000010ff */
[----:B------:R-:W-:Y:S01]  /*7620*/  F2FP.BF16.F32.PACK_AB R84, R84, R88 ;  /* 0x000000585454723e */ /* 0x000fe200000010ff */
[----:B------:R-:W-:Y:S01]  /*7630*/  FMUL.FTZ R82, R82, UR4 ;  /* 0x0000000452527c20 */ /* 0x000fe20008410000 */
[----:B------:R-:W-:-:S03]  /*7640*/  @P3 SHF.L.U32 R152, R87, 0x10, RZ ;  /* 0x0000001057983819 */ /* 0x000fc600000006ff */
[----:B------:R-:W-:Y:S01]  /*7650*/  @P6 FMUL.FTZ R114, R82, R85 ;  /* 0x0000005552726220 */ /* 0x000fe20000410000 */
[----:B------:R-:W-:-:S04]  /*7660*/  @P6 IMAD.U32 R85, R198, 0x10000, RZ ;  /* 0x00010000c6556824 */ /* 0x000fc800078e00ff */
[----:B------:R-:W-:Y:S01]  /*7670*/  @P6 FMUL.FTZ R134, R85, R82 ;  /* 0x0000005255866220 */ /* 0x000fe20000410000 */
[----:B------:R-:W-:Y:S01]  /*7680*/  FFMA.FTZ R82, R163, UR24, R171 ;  /* 0x00000018a3527c23 */ /* 0x000fe200080100ab */
[----:B------:R-:W-:-:S03]  /*7690*/  PRMT R85, R70, 0x7632, R85 ;  /* 0x0000763246557816 */ /* 0x000fc60000000055 */
[----:B------:R-:W-:Y:S01]  /*76a0*/  FADD.FTZ R161, R161, -R82 ;  /* 0x80000052a1a17221 */ /* 0x000fe20000010000 */
[----:B------:R-:W-:Y:S02]  /*76b0*/  SHF.L.U32 R82, R70, 0x10, RZ ;  /* 0x0000001046527819 */ /* 0x000fe400000006ff */
[----:B------:R-:W-:-:S03]  /*76c0*/  SHF.L.U32 R85, R85, 0x10, RZ ;  /* 0x0000001055557819 */ /* 0x000fc600000006ff */
[----:B------:R-:W-:Y:S01]  /*76d0*/  FFMA.FTZ R82, R161, UR19, R82 ;  /* 0x00000013a1527c23 */ /* 0x000fe20008010052 */
[----:B------:R-:W-:Y:S01]  /*76e0*/  @P5 SHF.L.U32 R161, R62, 0x10, RZ ;  /* 0x000000103ea15819 */ /* 0x000fe200000006ff */
[----:B------:R-:W-:Y:S02]  /*76f0*/  FFMA.FTZ R155, R154, UR19, R85 ;  /* 0x000000139a9b7c23 */ /* 0x000fe40008010055 */
[----:B------:R-:W-:-:S03]  /*7700*/  FMUL.FTZ R85, R82, UR5 ;  /* 0x0000000552557c20 */ /* 0x000fc60008410000 */
[----:B------:R-:W-:Y:S01]  /*7710*/  F2FP.BF16.F32.PACK_AB R82, R155, R82 ;  /* 0x000000529b52723e */ /* 0x000fe200000010ff */
[----:B------:R-:W-:Y:S01]  /*7720*/  FMUL.FTZ R154, R85, UR4 ;  /* 0x00000004559a7c20 */ /* 0x000fe20008410000 */
[----:B------:R-:W-:-:S03]  /*7730*/  HFMA2 R85, -RZ, RZ, 0, 0 ;  /* 0x00000000ff557431 */ /* 0x000fc600000001ff */
[----:B------:R-:W-:Y:S01]  /*7740*/  @P5 FMUL.FTZ R115, R154, R153 ;  /* 0x000000999a735220 */ /* 0x000fe20000410000 */
[----:B------:R-:W-:Y:S01]  /*7750*/  @P4 PRMT R153, R86, 0x7632, R153 ;  /* 0x0000763256994816 */ /* 0x000fe20000000099 */
[----:B------:R-:W-:Y:S01]  /*7760*/  FMUL.FTZ R86, R155, UR5 ;  /* 0x000000059b567c20 */ /* 0x000fe20008410000 */
[----:B------:R-:W-:Y:S02]  /*7770*/  @P5 FMUL.FTZ R85, R161, R154 ;  /* 0x0000009aa1555220 */ /* 0x000fe40000410000 */
[----:B------:R-:W-:Y:S01]  /*7780*/  @P4 SHF.L.U32 R154, R153, 0x10, RZ ;  /* 0x00000010999a4819 */ /* 0x000fe200000006ff */
[----:B------:R-:W-:Y:S01]  /*7790*/  FMUL.FTZ R161, R86, UR4 ;  /* 0x0000000456a17c20 */ /* 0x000fe20008410000 */
[----:B------:R-:W-:Y:S01]  /*77a0*/  MOV R153, RZ ;  /* 0x000000ff00997202 */ /* 0x000fe20000000f00 */
[----:B------:R-:W-:Y:S02]  /*77b0*/  HFMA2 R86, -RZ, RZ, 0, 0 ;  /* 0x00000000ff567431 */ /* 0x000fe400000001ff */
[----:B------:R-:W-:Y:S01]  /*77c0*/  @P4 FMUL.FTZ R153, R161, R154 ;  /* 0x0000009aa1994220 */ /* 0x000fe20000410000 */
[----:B------:R-:W-:-:S05]  /*77d0*/  @P4 SHF.L.U32 R154, R197, 0x10, RZ ;  /* 0x00000010c59a4819 */ /* 0x000fca00000006ff */
[----:B------:R-:W-:Y:S01]  /*77e0*/  @P4 FMUL.FTZ R86, R154, R161 ;  /* 0x000000a19a564220 */ /* 0x000fe20000410000 */
[----:B------:R-:W-:Y:S01]  /*77f0*/  FMUL.FTZ R161, R151, UR4 ;  /* 0x0000000497a17c20 */ /* 0x000fe20008410000 */
[----:B------:R-:W-:Y:S01]  /*7800*/  MOV R151, RZ ;  /* 0x000000ff00977202 */ /* 0x000fe20000000f00 */
[----:B------:R-:W-:Y:S02]  /*7810*/  HFMA2 R154, -RZ, RZ, 0, 0 ;  /* 0x00000000ff9a7431 */ /* 0x000fe400000001ff */
[----:B------:R-:W-:Y:S01]  /*7820*/  @P3 FMUL.FTZ R151, R161, R152 ;  /* 0x00000098a1973220 */ /* 0x000fe20000410000 */
[----:B------:R-:W-:Y:S02]  /*7830*/  @P3 SHF.L.U32 R152, R63, 0x10, RZ ;  /* 0x000000103f983819 */ /* 0x000fe400000006ff */
[----:B------:R-:W-:Y:S02]  /*7840*/  F2FP.BF16.F32.PACK_AB R86, R86, R85 ;  /* 0x000000555656723e */ /* 0x000fe400000010ff */
[----:B------:R-:W-:Y:S01]  /*7850*/  F2FP.BF16.F32.PACK_AB R85, R134, R89 ;  /* 0x000000598655723e */ /* 0x000fe200000010ff */
[----:B------:R-:W-:Y:S01]  /*7860*/  @P3 FMUL.FTZ R154, R152, R161 ;  /* 0x000000a1989a3220 */ /* 0x000fe20000410000 */
[----:B------:R-:W-:Y:S01]  /*7870*/  @P1 PRMT R152, R87, 0x7632, R152 ;  /* 0x0000763257981816 */ /* 0x000fe20000000098 */
[----:B------:R-:W-:-:S03]  /*7880*/  FMUL.FTZ R87, R160, UR5 ;  /* 0x00000005a0577c20 */ /* 0x000fc60008410000 */
[----:B------:R-:W-:Y:S01]  /*7890*/  @P1 SHF.L.U32 R161, R152, 0x10, RZ ;  /* 0x0000001098a11819 */ /* 0x000fe200000006ff */
[----:B------:R-:W-:Y:S01]  /*78a0*/  FMUL.FTZ R162, R87, UR4 ;  /* 0x0000000457a27c20 */ /* 0x000fe20008410000 */
[----:B------:R-:W-:Y:S01]  /*78b0*/  MOV R152, RZ ;  /* 0x000000ff00987202 */ /* 0x000fe20000000f00 */
[----:B------:R-:W-:Y:S02]  /*78c0*/  IMAD.MOV.U32 R87, RZ, RZ, RZ ;  /* 0x000000ffff577224 */ /* 0x000fe400078e00ff */
[----:B------:R-:W-:Y:S01]  /*78d0*/  @P1 FMUL.FTZ R152, R162, R161 ;  /* 0x000000a1a2981220 */ /* 0x000fe20000410000 */
[----:B------:R-:W-:-:S05]  /*78e0*/  @P1 SHF.L.U32 R161, R196, 0x10, RZ ;  /* 0x00000010c4a11819 */ /* 0x000fca00000006ff */
[----:B------:R-:W-:-:S05]  /*78f0*/  @P1 FMUL.FTZ R87, R161, R162 ;  /* 0x000000a2a1571220 */ /* 0x000fca0000410000 */
[----:B------:R-:W-:Y:S01]  /*7900*/  F2FP.BF16.F32.PACK_AB R87, R87, R154 ;  /* 0x0000009a5757723e */ /* 0x000fe200000010ff */
[----:B------:R-:W-:Y:S06]  /*7910*/  BRA `(.L_x_964) ;  /* 0x0000000400d07947 */ /* 0x000fec0003800000 */
.L_x_963:
[--C-:B------:R-:W-:Y:S01]  /*7920*/  FFMA.FTZ R166, R166, UR24, R171.reuse ;  /* 0x00000018a6a67c23 */ /* 0x100fe200080100ab */
[----:B------:R-:W-:Y:S01]  /*7930*/  SHF.L.U32 R89, R68, 0x10, RZ ;  /* 0x0000001044597819 */ /* 0x000fe200000006ff */
[----:B------:R-:W-:Y:S01]  /*7940*/  HFMA2 R143, -RZ, RZ, 0, 0 ;  /* 0x00000000ff8f7431 */ /* 0x000fe200000001ff */
[----:B------:R-:W-:Y:S01]  /*7950*/  LOP3.LUT P1, RZ, R114, 0xff, RZ, 0xc0, !PT ;  /* 0x000000ff72ff7812 */ /* 0x000fe2000782c0ff */
[----:B------:R-:W-:Y:S01]  /*7960*/  FADD.FTZ R166, R165, -R166 ;  /* 0x800000a6a5a67221 */ /* 0x000fe20000010000 */
[--C-:B------:R-:W-:Y:S01]  /*7970*/  FFMA.FTZ R158, R158, UR24, R171.reuse ;  /* 0x000000189e9e7c23 */ /* 0x100fe200080100ab */
[----:B------:R-:W-:Y:S01]  /*7980*/  LOP3.LUT P3, RZ, R114, 0xff0000, RZ, 0xc0, !PT ;  /* 0x00ff000072ff7812 */ /* 0x000fe2000786c0ff */
[----:B------:R-:W-:Y:S01]  /*7990*/  FFMA.FTZ R156, R156, UR24, R171 ;  /* 0x000000189c9c7c23 */ /* 0x000fe200080100ab */
[----:B------:R-:W-:Y:S01]  /*79a0*/  FFMA.FTZ R88, R166, UR19, R89 ;  /* 0x00000013a6587c23 */ /* 0x000fe20008010059 */
[----:B------:R-:W-:Y:S01]  /*79b0*/  FADD.FTZ R158, R157, -R158 ;  /* 0x8000009e9d9e7221 */ /* 0x000fe20000010000 */
[----:B------:R-:W-:Y:S01]  /*79c0*/  FFMA.FTZ R157, R164, UR24, R171 ;  /* 0x00000018a49d7c23 */ /* 0x000fe200080100ab */
[----:B------:R-:W-:Y:S01]  /*79d0*/  LOP3.LUT P6, RZ, R114, 0xff000000, RZ, 0xc0, !PT ;  /* 0xff00000072ff7812 */ /* 0x000fe200078cc0ff */
[----:B------:R-:W-:Y:S01]  /*79e0*/  FMUL.FTZ R88, R88, UR5 ;  /* 0x0000000558587c20 */ /* 0x000fe20008410000 */
[----:B------:R-:W-:Y:S01]  /*79f0*/  FADD.FTZ R156, R155, -R156 ;  /* 0x8000009c9b9c7221 */ /* 0x000fe20000010000 */
[----:B------:R-:W-:Y:S01]  /*7a00*/  FADD.FTZ R162, R162, -R157 ;  /* 0x8000009da2a27221 */ /* 0x000fe20000010000 */
[----:B------:R-:W-:-:S02]  /*7a10*/  HFMA2 R157, -RZ, RZ, 0, 0 ;  /* 0x00000000ff9d7431 */ /* 0x000fc400000001ff */
[----:B------:R-:W-:Y:S01]  /*7a20*/  FMUL.FTZ R89, R88, UR4 ;  /* 0x0000000458597c20 */ /* 0x000fe20008410000 */
[----:B-----5:R-:W-:Y:S01]  /*7a30*/  @P1 SHF.L.U32 R88, R84, 0x10, RZ ;  /* 0x0000001054581819 */ /* 0x020fe200000006ff */
[--C-:B------:R-:W-:Y:S01]  /*7a40*/  FFMA.FTZ R154, R154, UR24, R171.reuse ;  /* 0x000000189a9a7c23 */ /* 0x100fe200080100ab */
[----:B------:R-:W-:Y:S01]  /*7a50*/  @P1 SHF.L.U32 R134, R60, 0x10, RZ ;  /* 0x000000103c861819 */ /* 0x000fe200000006ff */
[--C-:B------:R-:W-:Y:S01]  /*7a60*/  FFMA.FTZ R152, R152, UR24, R171.reuse ;  /* 0x0000001898987c23 */ /* 0x100fe200080100ab */
[----:B------:R-:W-:Y:S01]  /*7a70*/  PRMT R84, R68, 0x7632, R84 ;  /* 0x0000763244547816 */ /* 0x000fe20000000054 */
[-C--:B------:R-:W-:Y:S01]  /*7a80*/  @P1 FMUL.FTZ R143, R88, R89.reuse ;  /* 0x00000059588f1220 */ /* 0x080fe20000410000 */
[----:B------:R-:W-:Y:S01]  /*7a90*/  MOV R88, RZ ;  /* 0x000000ff00587202 */ /* 0x000fe20000000f00 */
[----:B------:R-:W-:Y:S01]  /*7aa0*/  @P1 FMUL.FTZ R88, R134, R89 ;  /* 0x0000005986581220 */ /* 0x000fe20000410000 */
[----:B------:R-:W-:Y:S01]  /*7ab0*/  LOP3.LUT P1, RZ, R114, 0xff00, RZ, 0xc0, !PT ;  /* 0x0000ff0072ff7812 */ /* 0x000fe2000782c0ff */
[----:B------:R-:W-:Y:S01]  /*7ac0*/  FADD.FTZ R154, R153, -R154 ;  /* 0x8000009a999a7221 */ /* 0x000fe20000010000 */
[----:B------:R-:W-:Y:S01]  /*7ad0*/  SHF.L.U32 R89, R84, 0x10, RZ ;  /* 0x0000001054597819 */ /* 0x000fe200000006ff */
[----:B------:R-:W-:Y:S01]  /*7ae0*/  FFMA.FTZ R160, R160, UR24, R171 ;  /* 0x00000018a0a07c23 */ /* 0x000fe200080100ab */
[----:B------:R-:W-:Y:S01]  /*7af0*/  LOP3.LUT P5, RZ, R115, 0xff, RZ, 0xc0, !PT ;  /* 0x000000ff73ff7812 */ /* 0x000fe200078ac0ff */
[----:B------:R-:W-:Y:S01]  /*7b00*/  FADD.FTZ R152, R151, -R152 ;  /* 0x8000009897987221 */ /* 0x000fe20000010000 */
[----:B------:R-:W-:Y:S01]  /*7b10*/  LOP3.LUT P4, RZ, R115, 0xff00, RZ, 0xc0, !PT ;  /* 0x0000ff0073ff7812 */ /* 0x000fe2000788c0ff */
[----:B------:R-:W-:Y:S01]  /*7b20*/  FFMA.FTZ R89, R158, UR19, R89 ;  /* 0x000000139e597c23 */ /* 0x000fe20008010059 */
[----:B------:R-:W-:Y:S01]  /*7b30*/  HFMA2 R158, -RZ, RZ, 0, 0 ;  /* 0x00000000ff9e7431 */ /* 0x000fe200000001ff */
[----:B------:R-:W-:Y:S01]  /*7b40*/  SHF.L.U32 R151, R71, 0x10, RZ ;  /* 0x0000001047977819 */ /* 0x000fe200000006ff */
[----:B------:R-:W-:-:S03]  /*7b50*/  FADD.FTZ R160, R159, -R160 ;  /* 0x800000a09fa07221 */ /* 0x000fc60000010000 */
[----:B------:R-:W-:Y:S01]  /*7b60*/  @P1 PRMT R134, R84, 0x7632, R134 ;  /* 0x0000763254861816 */ /* 0x000fe20000000086 */
[----:B------:R-:W-:Y:S01]  /*7b70*/  FMUL.FTZ R84, R89, UR5 ;  /* 0x0000000559547c20 */ /* 0x000fe20008410000 */
[----:B------:R-:W-:Y:S02]  /*7b80*/  @P1 SHF.L.U32 R165, R191, 0x10, RZ ;  /* 0x00000010bfa51819 */ /* 0x000fe400000006ff */
[----:B------:R-:W-:Y:S01]  /*7b90*/  @P1 SHF.L.U32 R89, R134, 0x10, RZ ;  /* 0x0000001086591819 */ /* 0x000fe200000006ff */
[----:B------:R-:W-:Y:S01]  /*7ba0*/  FMUL.FTZ R84, R84, UR4 ;  /* 0x0000000454547c20 */ /* 0x000fe20008410000 */
[----:B------:R-:W-:-:S03]  /*7bb0*/  @P3 SHF.L.U32 R191, R61, 0x10, RZ ;  /* 0x000000103dbf3819 */ /* 0x000fc600000006ff */
[----:B------:R-:W-:Y:S01]  /*7bc0*/  @P1 FMUL.FTZ R157, R89, R84 ;  /* 0x00000054599d1220 */ /* 0x000fe20000410000 */
[----:B------:R-:W-:-:S05]  /*7bd0*/  SHF.L.U32 R89, R69, 0x10, RZ ;  /* 0x0000001045597819 */ /* 0x000fca00000006ff */
[----:B------:R-:W-:Y:S01]  /*7be0*/  FFMA.FTZ R162, R162, UR19, R89 ;  /* 0x00000013a2a27c23 */ /* 0x000fe20008010059 */
[----:B------:R-:W-:Y:S01]  /*7bf0*/  MOV R89, RZ ;  /* 0x000000ff00597202 */ /* 0x000fe20000000f00 */
[----:B------:R-:W-:Y:S01]  /*7c00*/  @P1 FMUL.FTZ R89, R165, R84 ;  /* 0x00000054a5591220 */ /* 0x000fe20000410000 */
[----:B------:R-:W-:Y:S01]  /*7c10*/  @P3 SHF.L.U32 R165, R85, 0x10, RZ ;  /* 0x0000001055a53819 */ /* 0x000fe200000006ff */
[----:B------:R-:W-:Y:S01]  /*7c20*/  FMUL.FTZ R84, R162, UR5 ;  /* 0x00000005a2547c20 */ /* 0x000fe20008410000 */
[----:B------:R-:W-:Y:S02]  /*7c30*/  PRMT R85, R69, 0x7632, R85 ;  /* 0x0000763245557816 */ /* 0x000fe40000000055 */
[----:B------:R-:W-:Y:S01]  /*7c40*/  ISETP.GE.U32.AND P1, PT, R114, RZ, PT ;  /* 0x000000ff7200720c */ /* 0x000fe20003f26070 */
[----:B------:R-:W-:Y:S01]  /*7c50*/  FMUL.FTZ R134, R84, UR4 ;  /* 0x0000000454867c20 */ /* 0x000fe20008410000 */
[C---:B------:R-:W-:Y:S02]  /*7c60*/  SHF.L.U32 R155, R85.reuse, 0x10, RZ ;  /* 0x00000010559b7819 */ /* 0x040fe400000006ff */
[----:B------:R-:W-:Y:S01]  /*7c70*/  @P6 PRMT R114, R85, 0x7632, R114 ;  /* 0x0000763255726816 */ /* 0x000fe20000000072 */
[-C--:B------:R-:W-:Y:S01]  /*7c80*/  @P3 FMUL.FTZ R158, R165, R134.reuse ;  /* 0x00000086a59e3220 */ /* 0x080fe20000410000 */
[----:B------:R-:W-:Y:S01]  /*7c90*/  MOV R84, RZ ;  /* 0x000000ff00547202 */ /* 0x000fe20000000f00 */
[----:B------:R-:W-:Y:S01]  /*7ca0*/  FFMA.FTZ R155, R156, UR19, R155 ;  /* 0x000000139c9b7c23 */ /* 0x000fe2000801009b */
[----:B------:R-:W-:Y:S01]  /*7cb0*/  @P3 FMUL.FTZ R84, R191, R134 ;  /* 0x00000086bf543220 */ /* 0x000fe20000410000 */
[----:B------:R-:W-:Y:S01]  /*7cc0*/  LOP3.LUT P3, RZ, R115, 0xff0000, RZ, 0xc0, !PT ;  /* 0x00ff000073ff7812 */ /* 0x000fe2000786c0ff */
[----:B------:R-:W-:-:S02]  /*7cd0*/  @P6 IMAD.U32 R134, R114, 0x10000, RZ ;  /* 0x0001000072866824 */ /* 0x000fc400078e00ff */
[----:B------:R-:W-:Y:S01]  /*7ce0*/  FMUL.FTZ R85, R155, UR5 ;  /* 0x000000059b557c20 */ /* 0x000fe20008410000 */
[----:B------:R-:W-:Y:S01]  /*7cf0*/  ISETP.GE.U32.AND.EX P1, PT, R115, 0x1000000, PT, P1 ;  /* 0x010000007300780c */ /* 0x000fe20003f26110 */
[----:B------:R-:W-:Y:S01]  /*7d00*/  HFMA2 R114, -RZ, RZ, 0, 0 ;  /* 0x00000000ff727431 */ /* 0x000fe200000001ff */
[----:B------:R-:W-:Y:S01]  /*7d10*/  @P5 SHF.L.U32 R156, R62, 0x10, RZ ;  /* 0x000000103e9c5819 */ /* 0x000fe200000006ff */
[----:B------:R-:W-:Y:S01]  /*7d20*/  FMUL.FTZ R115, R85, UR4 ;  /* 0x0000000455737c20 */ /* 0x000fe20008410000 */
[----:B------:R-:W-:-:S03]  /*7d30*/  MOV R85, RZ ;  /* 0x000000ff00557202 */ /* 0x000fc60000000f00 */
[----:B------:R-:W-:Y:S01]  /*7d40*/  @P6 FMUL.FTZ R114, R134, R115 ;  /* 0x0000007386726220 */ /* 0x000fe20000410000 */
[----:B------:R-:W-:Y:S02]  /*7d50*/  @P6 SHF.L.U32 R134, R198, 0x10, RZ ;  /* 0x00000010c6866819 */ /* 0x000fe400000006ff */
[----:B------:R-:W-:-:S03]  /*7d60*/  @P3 SHF.L.U32 R159, R87, 0x10, RZ ;  /* 0x00000010579f3819 */ /* 0x000fc600000006ff */
[----:B------:R-:W-:Y:S01]  /*7d70*/  @P6 FMUL.FTZ R85, R134, R115 ;  /* 0x0000007386556220 */ /* 0x000fe20000410000 */
[----:B------:R-:W-:Y:S01]  /*7d80*/  FFMA.FTZ R134, R163, UR24, R171 ;  /* 0x00000018a3867c23 */ /* 0x000fe200080100ab */
[----:B------:R-:W-:Y:S02]  /*7d90*/  SHF.L.U32 R115, R70, 0x10, RZ ;  /* 0x0000001046737819 */ /* 0x000fe400000006ff */
[----:B------:R-:W-:Y:S01]  /*7da0*/  @P1 PRMT R87, R87, 0x7632, R87 ;  /* 0x0000763257571816 */ /* 0x000fe20000000057 */
[----:B------:R-:W-:Y:S01]  /*7db0*/  FADD.FTZ R134, R161, -R134 ;  /* 0x80000086a1867221 */ /* 0x000fe20000010000 */
[----:B------:R-:W-:Y:S02]  /*7dc0*/  @P4 SHF.L.U32 R161, R197, 0x10, RZ ;  /* 0x00000010c5a14819 */ /* 0x000fe400000006ff */
[----:B------:R-:W-:Y:S01]  /*7dd0*/  F2FP.BF16.F32.PACK_AB R85, R85, R84 ;  /* 0x000000545555723e */ /* 0x000fe200000010ff */
[----:B------:R-:W-:Y:S01]  /*7de0*/  FFMA.FTZ R115, R134, UR19, R115 ;  /* 0x0000001386737c23 */ /* 0x000fe20008010073 */
[----:B------:R-:W-:-:S02]  /*7df0*/  PRMT R134, R70, 0x7632, R134 ;  /* 0x0000763246867816 */ /* 0x000fc40000000086 */
[----:B------:R-:W-:Y:S01]  /*7e00*/  F2FP.BF16.F32.PACK_AB R84, R89, R88 ;  /* 0x000000585954723e */ /* 0x000fe200000010ff */
[----:B------:R-:W-:Y:S01]  /*7e10*/  FMUL.FTZ R115, R115, UR5 ;  /* 0x0000000573737c20 */ /* 0x000fe20008410000 */
[----:B------:R-:W-:Y:S02]  /*7e20*/  SHF.L.U32 R153, R134, 0x10, RZ ;  /* 0x0000001086997819 */ /* 0x000fe400000006ff */
[----:B------:R-:W-:-:S03]  /*7e30*/  MOV R134, RZ ;  /* 0x000000ff00867202 */ /* 0x000fc60000000f00 */
[----:B------:R-:W-:Y:S01]  /*7e40*/  FFMA.FTZ R155, R154, UR19, R153 ;  /* 0x000000139a9b7c23 */ /* 0x000fe20008010099 */
[----:B------:R-:W-:Y:S01]  /*7e50*/  @P5 SHF.L.U32 R154, R86, 0x10, RZ ;  /* 0x00000010569a5819 */ /* 0x000fe200000006ff */
[----:B------:R-:W-:Y:S01]  /*7e60*/  FMUL.FTZ R153, R115, UR4 ;  /* 0x0000000473997c20 */ /* 0x000fe20008410000 */
[----:B------:R-:W-:-:S03]  /*7e70*/  HFMA2 R115, -RZ, RZ, 0, 0 ;  /* 0x00000000ff737431 */ /* 0x000fc600000001ff */
[-C--:B------:R-:W-:Y:S01]  /*7e80*/  @P5 FMUL.FTZ R115, R154, R153.reuse ;  /* 0x000000999a735220 */ /* 0x080fe20000410000 */
[----:B------:R-:W-:Y:S01]  /*7e90*/  @P5 FMUL.FTZ R134, R156, R153 ;  /* 0x000000999c865220 */ /* 0x000fe20000410000 */
[----:B------:R-:W-:Y:S01]  /*7ea0*/  @P4 PRMT R153, R86, 0x7632, R153 ;  /* 0x0000763256994816 */ /* 0x000fe20000000099 */
[----:B------:R-:W-:-:S03]  /*7eb0*/  FMUL.FTZ R86, R155, UR5 ;  /* 0x000000059b567c20 */ /* 0x000fc60008410000 */
[----:B------:R-:W-:Y:S01]  /*7ec0*/  @P4 SHF.L.U32 R155, R153, 0x10, RZ ;  /* 0x00000010999b4819 */ /* 0x000fe200000006ff */
[----:B------:R-:W-:Y:S01]  /*7ed0*/  FMUL.FTZ R86, R86, UR4 ;  /* 0x0000000456567c20 */ /* 0x000fe20008410000 */
[----:B------:R-:W-:-:S03]  /*7ee0*/  HFMA2 R153, -RZ, RZ, 0, 0 ;  /* 0x00000000ff997431 */ /* 0x000fc600000001ff */
[-C--:B------:R-:W-:Y:S01]  /*7ef0*/  @P4 FMUL.FTZ R153, R155, R86.reuse ;  /* 0x000000569b994220 */ /* 0x080fe20000410000 */
[----:B------:R-:W-:Y:S02]  /*7f00*/  CS2R R154, SRZ ;  /* 0x00000000009a7805 */ /* 0x000fe4000001ff00 */
[----:B------:R-:W-:Y:S01]  /*7f10*/  @P4 FMUL.FTZ R155, R161, R86 ;  /* 0x00000056a19b4220 */ /* 0x000fe20000410000 */
[--C-:B------:R-:W-:Y:S01]  /*7f20*/  FFMA.FTZ R86, R160, UR19, R151.reuse ;  /* 0x00000013a0567c23 */ /* 0x100fe20008010097 */
[----:B------:R-:W-:Y:S02]  /*7f30*/  PRMT R151, R71, 0x7632, R151 ;  /* 0x0000763247977816 */ /* 0x000fe40000000097 */
[----:B------:R-:W-:Y:S01]  /*7f40*/  @P3 SHF.L.U32 R161, R63, 0x10, RZ ;  /* 0x000000103fa13819 */ /* 0x000fe200000006ff */
[----:B------:R-:W-:Y:S01]  /*7f50*/  FMUL.FTZ R86, R86, UR5 ;  /* 0x0000000556567c20 */ /* 0x000fe20008410000 */
[----:B------:R-:W-:-:S03]  /*7f60*/  SHF.L.U32 R151, R151, 0x10, RZ ;  /* 0x0000001097977819 */ /* 0x000fc600000006ff */
[----:B------:R-:W-:Y:S02]  /*7f70*/  FMUL.FTZ R86, R86, UR4 ;  /* 0x0000000456567c20 */ /* 0x000fe40008410000 */
[----:B------:R-:W-:Y:S01]  /*7f80*/  FFMA.FTZ R152, R152, UR19, R151 ;  /* 0x0000001398987c23 */ /* 0x000fe20008010097 */
[----:B------:R-:W-:Y:S01]  /*7f90*/  MOV R151, RZ ;  /* 0x000000ff00977202 */ /* 0x000fe20000000f00 */
[-C--:B------:R-:W-:Y:S01]  /*7fa0*/  @P3 FMUL.FTZ R151, R159, R86.reuse ;  /* 0x000000569f973220 */ /* 0x080fe20000410000 */
[----:B------:R-:W-:Y:S01]  /*7fb0*/  @P3 FMUL.FTZ R154, R161, R86 ;  /* 0x00000056a19a3220 */ /* 0x000fe20000410000 */
[----:B------:R-:W-:Y:S01]  /*7fc0*/  FMUL.FTZ R86, R152, UR5 ;  /* 0x0000000598567c20 */ /* 0x000fe20008410000 */
[----:B------:R-:W-:Y:S01]  /*7fd0*/  @P1 SHF.L.U32 R161, R196, 0x10, RZ ;  /* 0x00000010c4a11819 */ /* 0x000fe200000006ff */
[----:B------:R-:W-:Y:S02]  /*7fe0*/  @P1 IMAD.U32 R159, R87, 0x10000, RZ ;  /* 0x00010000579f1824 */ /* 0x000fe400078e00ff */
[----:B------:R-:W-:-:S02]  /*7ff0*/  HFMA2 R87, -RZ, RZ, 0, 0 ;  /* 0x00000000ff577431 */ /* 0x000fc400000001ff */
[----:B------:R-:W-:Y:S01]  /*8000*/  FMUL.FTZ R86, R86, UR4 ;  /* 0x0000000456567c20 */ /* 0x000fe20008410000 */
[----:B------:R-:W-:-:S03]  /*8010*/  MOV R152, RZ ;  /* 0x000000ff00987202 */ /* 0x000fc60000000f00 */
[-C--:B------:R-:W-:Y:S01]  /*8020*/  @P1 FMUL.FTZ R87, R161, R86.reuse ;  /* 0x00000056a1571220 */ /* 0x080fe20000410000 */
[----:B------:R-:W-:Y:S01]  /*8030*/  @P1 FMUL.FTZ R152, R159, R86 ;  /* 0x000000569f981220 */ /* 0x000fe20000410000 */
[----:B------:R-:W-:-:S03]  /*8040*/  F2FP.BF16.F32.PACK_AB R86, R155, R134 ;  /* 0x000000869b56723e */ /* 0x000fc600000010ff */
[----:B------:R-:W-:-:S07]  /*8050*/  F2FP.BF16.F32.PACK_AB R87, R87, R154 ;  /* 0x0000009a5757723e */ /* 0x000fce00000010ff */
.L_x_964:
[----:B------:R-:W0:Y:S01]  /*8060*/  @P0 LDC.64 R88, c[0x0][0x478] ;  /* 0x00011e00ff580b82 */ /* 0x000e220000000a00 */
[----:B------:R-:W-:Y:S02]  /*8070*/  IADD3 R134, PT, PT, R133, 0x200, RZ ;  /* 0x0000020085867810 */ /* 0x000fe40007ffe0ff */
[----:B------:R-:W-:Y:S01]  /*8080*/  PRMT R159, R48, 0x7632, R159 ;  /* 0x00007632309f7816 */ /* 0x000fe2000000009f */
[----:B0-----:R-:W-:-:S05]  /*8090*/  @P0 IMAD.WIDE.U32 R88, R132, 0x10, R88 ;  /* 0x0000001084580825 */ /* 0x001fca00078e0058 */
[----:B------:R0:W-:Y:S01]  /*80a0*/  @P0 STG.E.128 desc[UR12][R88.64], R80 ;  /* 0x0000005058000986 */ /* 0x0001e2000c101d0c */
[----:B------:R-:W-:Y:S02]  /*80b0*/  PRMT R155, R50, 0x7632, R155 ;  /* 0x00007632329b7816 */ /* 0x000fe4000000009b */
[----:B------:R-:W-:Y:S01]  /*80c0*/  PRMT R156, R49, 0x7632, R156 ;  /* 0x00007632319c7816 */ /* 0x000fe2000000009c */
[----:B0-----:R-:W-:-:S05]  /*80d0*/  IMAD.WIDE.U32 R88, R132, 0x10, R192 ;  /* 0x0000001084587825 */ /* 0x001fca00078e00c0 */
[----:B------:R0:W-:Y:S01]  /*80e0*/  STG.E.128 desc[UR12][R88.64], R84 ;  /* 0x0000005458007986 */ /* 0x0001e2000c101d0c */
[----:B------:R-:W-:Y:S01]  /*80f0*/  PRMT R154, R51, 0x7632, R154 ;  /* 0x00007632339a7816 */ /* 0x000fe2000000009a */
[----:B0-----:R-:W-:-:S06]  /*8100*/  IMAD.WIDE.U32 R84, R134, 0x10, R194 ;  /* 0x0000001086547825 */ /* 0x001fcc00078e00c2 */
[----:B------:R-:W5:Y:S01]  /*8110*/  LDG.E.128 R84, desc[UR12][R84.64] ;  /* 0x0000000c54547981 */ /* 0x000f62000c1e1d00 */
[----:B------:R-:W-:Y:S05]  /*8120*/  @!P0 BRA `(.L_x_965) ;  /* 0x0000000400e08947 */ /* 0x000fea0003800000 */
[--C-:B------:R-:W-:Y:S01]  /*8130*/  FFMA.FTZ R112, R112, UR24, R171.reuse ;  /* 0x0000001870707c23 */ /* 0x100fe200080100ab */
[----:B------:R-:W-:Y:S02]  /*8140*/  SHF.L.U32 R80, R72, 0x10, RZ ;  /* 0x0000001048507819 */ /* 0x000fe400000006ff */
[----:B------:R-:W-:Y:S02]  /*8150*/  CS2R R132, SRZ ;  /* 0x0000000000847805 */ /* 0x000fe4000001ff00 */
[----:B------:R-:W-:Y:S01]  /*8160*/  LOP3.LUT P1, RZ, R108, 0xff, RZ, 0xc0, !PT ;  /* 0x000000ff6cff7812 */ /* 0x000fe2000782c0ff */
[----:B------:R-:W-:Y:S01]  /*8170*/  FADD.FTZ R113, R113, -R112 ;  /* 0x8000007071717221 */ /* 0x000fe20000010000 */
[--C-:B------:R-:W-:Y:S01]  /*8180*/  FFMA.FTZ R138, R138, UR24, R171.reuse ;  /* 0x000000188a8a7c23 */ /* 0x100fe200080100ab */
[----:B------:R-:W-:Y:S02]  /*8190*/  HFMA2 R88, -RZ, RZ, 0, 0 ;  /* 0x00000000ff587431 */ /* 0x000fe400000001ff */
[----:B------:R-:W-:Y:S01]  /*81a0*/  FFMA.FTZ R135, R135, UR24, R171 ;  /* 0x0000001887877c23 */ /* 0x000fe200080100ab */
[----:B------:R-:W-:Y:S01]  /*81b0*/  FFMA.FTZ R80, R113, UR19, R80 ;  /* 0x0000001371507c23 */ /* 0x000fe20008010050 */
[----:B------:R-:W-:Y:S01]  /*81c0*/  FADD.FTZ R138, R139, -R138 ;  /* 0x8000008a8b8a7221 */ /* 0x000fe20000010000 */
[----:B------:R-:W-:Y:S01]  /*81d0*/  LOP3.LUT P3, RZ, R108, 0xff0000, RZ, 0xc0, !PT ;  /* 0x00ff00006cff7812 */ /* 0x000fe2000786c0ff */
[----:B------:R-:W-:Y:S01]  /*81e0*/  FADD.FTZ R136, R136, -R135 ;  /* 0x8000008788887221 */ /* 0x000fe20000010000 */
[----:B------:R-:W-:Y:S01]  /*81f0*/  FMUL.FTZ R81, R80, UR5 ;  /* 0x0000000550517c20 */ /* 0x000fe20008410000 */
[----:B------:R-:W-:Y:S01]  /*8200*/  MOV R113, RZ ;  /* 0x000000ff00717202 */ /* 0x000fe20000000f00 */
[--C-:B------:R-:W-:Y:S01]  /*8210*/  FFMA.FTZ R148, R148, UR24, R171.reuse ;  /* 0x0000001894947c23 */ /* 0x100fe200080100ab */
[----:B------:R-:W-:Y:S01]  /*8220*/  LOP3.LUT P6, RZ, R108, 0xff000000, RZ, 0xc0, !PT ;  /* 0xff0000006cff7812 */ /* 0x000fe200078cc0ff */
[----:B------:R-:W-:Y:S01]  /*8230*/  FMUL.FTZ R82, R81, UR4 ;  /* 0x0000000451527c20 */ /* 0x000fe20008410000 */
[----:B-----5:R-:W-:Y:S01]  /*8240*/  @P1 SHF.L.U32 R81, R84, 0x10, RZ ;  /* 0x0000001054511819 */ /* 0x020fe200000006ff */
[----:B------:R-:W-:Y:S01]  /*8250*/  FADD.FTZ R141, R141, -R148 ;  /* 0x800000948d8d7221 */ /* 0x000fe20000010000 */
[----:B------:R-:W-:Y:S01]  /*8260*/  @P1 SHF.L.U32 R83, R48, 0x10, RZ ;  /* 0x0000001030531819 */ /* 0x000fe200000006ff */
[----:B------:R-:W-:Y:S01]  /*8270*/  FFMA.FTZ R137, R137, UR24, R171 ;  /* 0x0000001889897c23 */ /* 0x000fe200080100ab */
[----:B------:R-:W-:Y:S01]  /*8280*/  LOP3.LUT P5, RZ, R109, 0xff, RZ, 0xc0, !PT ;  /* 0x000000ff6dff7812 */ /* 0x000fe200078ac0ff */
[----:B------:R-:W-:Y:S01]  /*8290*/  @P1 FMUL.FTZ R132, R82, R81 ;  /* 0x0000005152841220 */ /* 0x000fe20000410000 */
[----:B------:R-:W-:Y:S01]  /*82a0*/  PRMT R81, R72, 0x7632, R81 ;  /* 0x0000763248517816 */ /* 0x000fe20000000051 */
[----:B------:R-:W-:Y:S01]  /*82b0*/  @P1 FMUL.FTZ R88, R83, R82 ;  /* 0x0000005253581220 */ /* 0x000fe20000410000 */
[----:B------:R-:W-:Y:S01]  /*82c0*/  LOP3.LUT P1, RZ, R108, 0xff00, RZ, 0xc0, !PT ;  /* 0x0000ff006cff7812 */ /* 0x000fe2000782c0ff */
[----:B------:R-:W-:Y:S01]  /*82d0*/  FADD.FTZ R137, R140, -R137 ;  /* 0x800000898c897221 */ /* 0x000fe20000010000 */
[----:B------:R-:W-:Y:S01]  /*82e0*/  SHF.L.U32 R81, R81, 0x10, RZ ;  /* 0x0000001051517819 */ /* 0x000fe200000006ff */
[----:B------:R-:W-:Y:S01]  /*82f0*/  FFMA.FTZ R150, R150, UR24, R171 ;  /* 0x0000001896967c23 */ /* 0x000fe200080100ab */
[----:B------:R-:W-:-:S02]  /*8300*/  @P3 SHF.L.U32 R112, R49, 0x10, RZ ;  /* 0x0000001031703819 */ /* 0x000fc400000006ff */
[----:B------:R-:W-:Y:S01]  /*8310*/  LOP3.LUT P4, RZ, R109, 0xff00, RZ, 0xc0, !PT ;  /* 0x0000ff006dff7812 */ /* 0x000fe2000788c0ff */
[----:B------:R-:W-:Y:S01]  /*8320*/  FFMA.FTZ R89, R138, UR19, R81 ;  /* 0x000000138a597c23 */ /* 0x000fe20008010051 */
[----:B------:R-:W-:Y:S02]  /*8330*/  CS2R R138, SRZ ;  /* 0x00000000008a7805 */ /* 0x000fe4000001ff00 */
[----:B------:R-:W-:Y:S01]  /*8340*/  @P5 SHF.L.U32 R135, R50, 0x10, RZ ;  /* 0x0000001032875819 */ /* 0x000fe200000006ff */
[C---:B------:R-:W-:Y:S01]  /*8350*/  FMUL.FTZ R81, R89.reuse, UR5 ;  /* 0x0000000559517c20 */ /* 0x040fe20008410000 */
[----:B------:R-:W-:Y:S02]  /*8360*/  F2FP.BF16.F32.PACK_AB R80, R89, R80 ;  /* 0x000000505950723e */ /* 0x000fe400000010ff */
[----:B------:R-:W-:Y:S01]  /*8370*/  @P1 PRMT R84, R84, 0x7632, R84 ;  /* 0x0000763254541816 */ /* 0x000fe20000000054 */
[----:B------:R-:W-:Y:S01]  /*8380*/  FMUL.FTZ R83, R81, UR4 ;  /* 0x0000000451537c20 */ /* 0x000fe20008410000 */
[----:B------:R-:W-:-:S02]  /*8390*/  SHF.L.U32 R81, R73, 0x10, RZ ;  /* 0x0000001049517819 */ /* 0x000fc400000006ff */
[----:B------:R-:W-:Y:S02]  /*83a0*/  @P1 SHF.L.U32 R82, R159, 0x10, RZ ;  /* 0x000000109f521819 */ /* 0x000fe400000006ff */
[----:B------:R-:W-:Y:S01]  /*83b0*/  @P1 SHF.L.U32 R84, R84, 0x10, RZ ;  /* 0x0000001054541819 */ /* 0x000fe200000006ff */
[----:B------:R-:W-:Y:S01]  /*83c0*/  FFMA.FTZ R81, R136, UR19, R81 ;  /* 0x0000001388517c23 */ /* 0x000fe20008010051 */
[----:B------:R-:W-:Y:S02]  /*83d0*/  HFMA2 R136, -RZ, RZ, 0, 0 ;  /* 0x00000000ff887431 */ /* 0x000fe400000001ff */
[----:B------:R-:W-:Y:S01]  /*83e0*/  @P1 FMUL.FTZ R113, R82, R83 ;  /* 0x0000005352711220 */ /* 0x000fe20000410000 */
[----:B------:R-:W-:Y:S01]  /*83f0*/  FMUL.FTZ R82, R81, UR5 ;  /* 0x0000000551527c20 */ /* 0x000fe20008410000 */
[----:B------:R-:W-:Y:S01]  /*8400*/  @P1 FMUL.FTZ R133, R83, R84 ;  /* 0x0000005453851220 */ /* 0x000fe20000410000 */
[----:B------:R-:W-:Y:S02]  /*8410*/  MOV R84, RZ ;  /* 0x000000ff00547202 */ /* 0x000fe40000000f00 */
[----:B------:R-:W-:Y:S01]  /*8420*/  FMUL.FTZ R83, R82, UR4 ;  /* 0x0000000452537c20 */ /* 0x000fe20008410000 */
[----:B------:R-:W-:-:S02]  /*8430*/  @P3 SHF.L.U32 R82, R85, 0x10, RZ ;  /* 0x0000001055523819 */ /* 0x000fc400000006ff */
[----:B------:R-:W-:Y:S01]  /*8440*/  @P6 PRMT R85, R85, 0x7632, R85 ;  /* 0x0000763255556816 */ /* 0x000fe20000000055 */
[----:B------:R-:W-:Y:S01]  /*8450*/  @P3 FMUL.FTZ R84, R112, R83 ;  /* 0x0000005370543220 */ /* 0x000fe20000410000 */
[----:B------:R-:W-:Y:S01]  /*8460*/  ISETP.GE.U32.AND P1, PT, R108, RZ, PT ;  /* 0x000000ff6c00720c */ /* 0x000fe20003f26070 */
[----:B------:R-:W-:Y:S01]  /*8470*/  @P3 FMUL.FTZ R136, R83, R82 ;  /* 0x0000005253883220 */ /* 0x000fe20000410000 */
[----:B------:R-:W-:Y:S01]  /*8480*/  PRMT R82, R73, 0x7632, R82 ;  /* 0x0000763249527816 */ /* 0x000fe20000000052 */
[----:B------:R-:W-:Y:S01]  /*8490*/  FFMA.FTZ R108, R149, UR24, R171 ;  /* 0x00000018956c7c23 */ /* 0x000fe200080100ab */
[----:B------:R-:W-:Y:S02]  /*84a0*/  @P6 SHF.L.U32 R85, R85, 0x10, RZ ;  /* 0x0000001055556819 */ /* 0x000fe400000006ff */
[----:B------:R-:W-:Y:S01]  /*84b0*/  @P6 SHF.L.U32 R83, R156, 0x10, RZ ;  /* 0x000000109c536819 */ /* 0x000fe200000006ff */
[----:B------:R-:W-:Y:S01]  /*84c0*/  IMAD.U32 R82, R82, 0x10000, RZ ;  /* 0x0001000052527824 */ /* 0x000fe200078e00ff */
[----:B------:R-:W-:Y:S01]  /*84d0*/  LOP3.LUT P3, RZ, R109, 0xff0000, RZ, 0xc0, !PT ;  /* 0x00ff00006dff7812 */ /* 0x000fe2000786c0ff */
[----:B------:R-:W-:Y:S01]  /*84e0*/  FADD.FTZ R108, R145, -R108 ;  /* 0x8000006c916c7221 */ /* 0x000fe20000010000 */
[----:B------:R-:W-:Y:S01]  /*84f0*/  ISETP.GE.U32.AND.EX P1, PT, R109, 0x1000000, PT, P1 ;  /* 0x010000006d00780c */ /* 0x000fe20003f26110 */
[----:B------:R-:W-:Y:S01]  /*8500*/  FFMA.FTZ R112, R141, UR19, R82 ;  /* 0x000000138d707c23 */ /* 0x000fe20008010052 */
[----:B------:R-:W-:-:S03]  /*8510*/  FADD.FTZ R145, R147, -R150 ;  /* 0x8000009693917221 */ /* 0x000fc60000010000 */
[C---:B------:R-:W-:Y:S01]  /*8520*/  FMUL.FTZ R82, R112.reuse, UR5 ;  /* 0x0000000570527c20 */ /* 0x040fe20008410000 */
[----:B------:R-:W-:-:S03]  /*8530*/  F2FP.BF16.F32.PACK_AB R81, R112, R81 ;  /* 0x000000517051723e */ /* 0x000fc600000010ff */
[----:B------:R-:W-:Y:S02]  /*8540*/  FMUL.FTZ R82, R82, UR4 ;  /* 0x0000000452527c20 */ /* 0x000fe40008410000 */
[----:B------:R-:W-:Y:S02]  /*8550*/  @P3 IMAD.U32 R141, R51, 0x10000, RZ ;  /* 0x00010000338d3824 */ /* 0x000fe400078e00ff */
[----:B------:R-:W-:Y:S01]  /*8560*/  @P6 FMUL.FTZ R138, R82, R85 ;  /* 0x00000055528a6220 */ /* 0x000fe20000410000 */
[----:B------:R-:W-:Y:S02]  /*8570*/  HFMA2 R85, -RZ, RZ, 0, 0 ;  /* 0x00000000ff557431 */ /* 0x000fe400000001ff */
[----:B------:R-:W-:Y:S01]  /*8580*/  @P6 FMUL.FTZ R85, R83, R82 ;  /* 0x0000005253556220 */ /* 0x000fe20000410000 */
[C---:B------:R-:W-:Y:S02]  /*8590*/  SHF.L.U32 R82, R74.reuse, 0x10, RZ ;  /* 0x000000104a527819 */ /* 0x040fe400000006ff */
[----:B------:R-:W-:-:S02]  /*85a0*/  PRMT R83, R74, 0x7632, R83 ;  /* 0x000076324a537816 */ /* 0x000fc40000000053 */
[----:B------:R-:W-:Y:S01]  /*85b0*/  F2FP.BF16.F32.PACK_AB R85, R85, R84 ;  /* 0x000000545555723e */ /* 0x000fe200000010ff */
[----:B------:R-:W-:Y:S01]  /*85c0*/  FFMA.FTZ R82, R137, UR19, R82 ;  /* 0x0000001389527c23 */ /* 0x000fe20008010052 */
[----:B------:R-:W-:Y:S02]  /*85d0*/  SHF.L.U32 R109, R83, 0x10, RZ ;  /* 0x00000010536d7819 */ /* 0x000fe400000006ff */
[----:B------:R-:W-:Y:S01]  /*85e0*/  MOV R137, RZ ;  /* 0x000000ff00897202 */ /* 0x000fe20000000f00 */
[----:B------:R-:W-:Y:S01]  /*85f0*/  FMUL.FTZ R83, R82, UR5 ;  /* 0x0000000552537c20 */ /* 0x000fe20008410000 */
[----:B------:R-:W-:Y:S01]  /*8600*/  F2FP.BF16.F32.PACK_AB R84, R113, R88 ;  /* 0x000000587154723e */ /* 0x000fe200000010ff */
[----:B------:R-:W-:Y:S01]  /*8610*/  FFMA.FTZ R109, R108, UR19, R109 ;  /* 0x000000136c6d7c23 */ /* 0x000fe2000801006d */
[----:B------:R-:W-:Y:S02]  /*8620*/  HFMA2 R108, -RZ, RZ, 0, 0 ;  /* 0x00000000ff6c7431 */ /* 0x000fe400000001ff */
[----:B------:R-:W-:Y:S01]  /*8630*/  FMUL.FTZ R140, R83, UR4 ;  /* 0x00000004538c7c20 */ /* 0x000fe20008410000 */
[----:B------:R-:W-:-:S02]  /*8640*/  @P5 SHF.L.U32 R83, R86, 0x10, RZ ;  /* 0x0000001056535819 */ /* 0x000fc400000006ff */
[----:B------:R-:W-:Y:S01]  /*8650*/  @P4 PRMT R86, R86, 0x7632, R86 ;  /* 0x0000763256564816 */ /* 0x000fe20000000056 */
[----:B------:R-:W-:Y:S01]  /*8660*/  @P5 FMUL.FTZ R108, R135, R140 ;  /* 0x0000008c876c5220 */ /* 0x000fe20000410000 */
[----:B------:R-:W-:Y:S01]  /*8670*/  MOV R135, RZ ;  /* 0x000000ff00877202 */ /* 0x000fe20000000f00 */
[----:B------:R-:W-:Y:S01]  /*8680*/  @P5 FMUL.FTZ R137, R140, R83 ;  /* 0x000000538c895220 */ /* 0x000fe20000410000 */
[C---:B------:R-:W-:Y:S01]  /*8690*/  FMUL.FTZ R83, R109.reuse, UR5 ;  /* 0x000000056d537c20 */ /* 0x040fe20008410000 */
[----:B------:R-:W-:Y:S01]  /*86a0*/  @P4 SHF.L.U32 R86, R86, 0x10, RZ ;  /* 0x0000001056564819 */ /* 0x000fe200000006ff */
[----:B------:R-:W-:Y:S01]  /*86b0*/  HFMA2 R140, -RZ, RZ, 0, 0 ;  /* 0x00000000ff8c7431 */ /* 0x000fe200000001ff */
[----:B------:R-:W-:Y:S01]  /*86c0*/  F2FP.BF16.F32.PACK_AB R82, R109, R82 ;  /* 0x000000526d52723e */ /* 0x000fe200000010ff */
[----:B------:R-:W-:-:S04]  /*86d0*/  FMUL.FTZ R83, R83, UR4 ;  /* 0x0000000453537c20 */ /* 0x000fc80008410000 */
[----:B------:R-:W-:Y:S01]  /*86e0*/  @P4 FMUL.FTZ R139, R83, R86 ;  /* 0x00000056538b4220 */ /* 0x000fe20000410000 */
[----:B------:R-:W-:-:S05]  /*86f0*/  @P4 SHF.L.U32 R86, R155, 0x10, RZ ;  /* 0x000000109b564819 */ /* 0x000fca00000006ff */
[----:B------:R-:W-:Y:S01]  /*8700*/  @P4 FMUL.FTZ R135, R86, R83 ;  /* 0x0000005356874220 */ /* 0x000fe20000410000 */
[----:B------:R-:W-:-:S04]  /*8710*/  FFMA.FTZ R83, R144, UR24, R171 ;  /* 0x0000001890537c23 */ /* 0x000fc800080100ab */
[----:B------:R-:W-:Y:S01]  /*8720*/  FADD.FTZ R144, R146, -R83 ;  /* 0x8000005392907221 */ /* 0x000fe20000010000 */
[----:B------:R-:W-:-:S05]  /*8730*/  SHF.L.U32 R83, R75, 0x10, RZ ;  /* 0x000000104b537819 */ /* 0x000fca00000006ff */
[--C-:B------:R-:W-:Y:S01]  /*8740*/  FFMA.FTZ R144, R144, UR19, R83.reuse ;  /* 0x0000001390907c23 */ /* 0x100fe20008010053 */
[----:B------:R-:W-:-:S04]  /*8750*/  PRMT R83, R75, 0x7632, R83 ;  /* 0x000076324b537816 */ /* 0x000fc80000000053 */
[----:B------:R-:W-:Y:S01]  /*8760*/  SHF.L.U32 R86, R83, 0x10, RZ ;  /* 0x0000001053567819 */ /* 0x000fe200000006ff */
[----:B------:R-:W-:-:S04]  /*8770*/  FMUL.FTZ R83, R144, UR5 ;  /* 0x0000000590537c20 */ /* 0x000fc80008410000 */
[----:B------:R-:W-:Y:S01]  /*8780*/  FMUL.FTZ R146, R83, UR4 ;  /* 0x0000000453927c20 */ /* 0x000fe20008410000 */
[----:B------:R-:W-:Y:S01]  /*8790*/  @P3 SHF.L.U32 R83, R87, 0x10, RZ ;  /* 0x0000001057533819 */ /* 0x000fe200000006ff */
[----:B------:R-:W-:Y:S01]  /*87a0*/  FFMA.FTZ R145, R145, UR19, R86 ;  /* 0x0000001391917c23 */ /* 0x000fe20008010056 */
[----:B------:R-:W-:Y:S02]  /*87b0*/  @P1 PRMT R87, R87, 0x7632, R87 ;  /* 0x0000763257571816 */ /* 0x000fe40000000057 */
[----:B------:R-:W-:Y:S01]  /*87c0*/  MOV R86, RZ ;  /* 0x000000ff00567202 */ /* 0x000fe20000000f00 */
[----:B------:R-:W-:Y:S01]  /*87d0*/  @P3 FMUL.FTZ R140, R146, R83 ;  /* 0x00000053928c3220 */ /* 0x000fe20000410000 */
[----:B------:R-:W-:Y:S01]  /*87e0*/  FMUL.FTZ R83, R145, UR5 ;  /* 0x0000000591537c20 */ /* 0x000fe20008410000 */
[----:B------:R-:W-:Y:S01]  /*87f0*/  @P3 FMUL.FTZ R86, R141, R146 ;  /* 0x000000928d563220 */ /* 0x000fe20000410000 */
[----:B------:R-:W-:Y:S01]  /*8800*/  @P1 SHF.L.U32 R87, R87, 0x10, RZ ;  /* 0x0000001057571819 */ /* 0x000fe200000006ff */
[----:B------:R-:W-:-:S02]  /*8810*/  HFMA2 R141, -RZ, RZ, 0, 0 ;  /* 0x00000000ff8d7431 */ /* 0x000fc400000001ff */
[----:B------:R-:W-:Y:S01]  /*8820*/  FMUL.FTZ R146, R83, UR4 ;  /* 0x0000000453927c20 */ /* 0x000fe20008410000 */
[----:B------:R-:W-:-:S03]  /*8830*/  @P1 SHF.L.U32 R83, R154, 0x10, RZ ;  /* 0x000000109a531819 */ /* 0x000fc600000006ff */
[----:B------:R-:W-:Y:S01]  /*8840*/  @P1 FMUL.FTZ R141, R146, R87 ;  /* 0x00000057928d1220 */ /* 0x000fe20000410000 */
[----:B------:R-:W-:Y:S01]  /*8850*/  MOV R87, RZ ;  /* 0x000000ff00577202 */ /* 0x000fe20000000f00 */
[----:B------:R-:W-:Y:S01]  /*8860*/  @P1 FMUL.FTZ R87, R83, R146 ;  /* 0x0000009253571220 */ /* 0x000fe20000410000 */
[----:B------:R-:W-:-:S04]  /*8870*/  F2FP.BF16.F32.PACK_AB R83, R145, R144 ;  /* 0x000000909153723e */ /* 0x000fc800000010ff */
[----:B------:R-:W-:Y:S02]  /*8880*/  F2FP.BF16.F32.PACK_AB R87, R87, R86 ;  /* 0x000000565757723e */ /* 0x000fe400000010ff */
[----:B------:R-:W-:Y:S01]  /*8890*/  F2FP.BF16.F32.PACK_AB R86, R135, R108 ;  /* 0x0000006c8756723e */ /* 0x000fe200000010ff */
[----:B------:R-:W-:Y:S06]  /*88a0*/  BRA `(.L_x_966) ;  /* 0x0000000400c87947 */ /* 0x000fec0003800000 */
.L_x_965:
[--C-:B------:R-:W-:Y:S01]  /*88b0*/  FFMA.FTZ R112, R112, UR24, R171.reuse ;  /* 0x0000001870707c23 */ /* 0x100fe200080100ab */
[----:B------:R-:W-:Y:S02]  /*88c0*/  LOP3.LUT P1, RZ, R108, 0xff, RZ, 0xc0, !PT ;  /* 0x000000ff6cff7812 */ /* 0x000fe4000782c0ff */
[----:B------:R-:W-:Y:S02]  /*88d0*/  CS2R R132, SRZ ;  /* 0x0000000000847805 */ /* 0x000fe4000001ff00 */
[----:B------:R-:W-:Y:S01]  /*88e0*/  SHF.L.U32 R89, R72, 0x10, RZ ;  /* 0x0000001048597819 */ /* 0x000fe200000006ff */
[----:B------:R-:W-:Y:S01]  /*88f0*/  FADD.FTZ R112, R113, -R112 ;  /* 0x8000007071707221 */ /* 0x000fe20000010000 */
[--C-:B------:R-:W-:Y:S01]  /*8900*/  FFMA.FTZ R138, R138, UR24, R171.reuse ;  /* 0x000000188a8a7c23 */ /* 0x100fe200080100ab */
[----:B------:R-:W-:Y:S01]  /*8910*/  FFMA.FTZ R135, R135, UR24, R171 ;  /* 0x0000001887877c23 */ /* 0x000fe200080100ab */
[----:B------:R-:W-:Y:S01]  /*8920*/  LOP3.LUT P3, RZ, R108, 0xff0000, RZ, 0xc0, !PT ;  /* 0x00ff00006cff7812 */ /* 0x000fe2000786c0ff */
[----:B------:R-:W-:Y:S01]  /*8930*/  FFMA.FTZ R88, R112, UR19, R89 ;  /* 0x0000001370587c23 */ /* 0x000fe20008010059 */
[----:B------:R-:W-:Y:S01]  /*8940*/  FADD.FTZ R138, R139, -R138 ;  /* 0x8000008a8b8a7221 */ /* 0x000fe20000010000 */
[----:B------:R-:W-:Y:S01]  /*8950*/  FADD.FTZ R135, R136, -R135 ;  /* 0x8000008788877221 */ /* 0x000fe20000010000 */
[----:B------:R-:W-:-:S02]  /*8960*/  HFMA2 R136, -RZ, RZ, 0, 0 ;  /* 0x00000000ff887431 */ /* 0x000fc400000001ff */
[----:B------:R-:W-:Y:S01]  /*8970*/  FMUL.FTZ R88, R88, UR5 ;  /* 0x0000000558587c20 */ /* 0x000fe20008410000 */
[----:B------:R-:W-:Y:S01]  /*8980*/  LOP3.LUT P6, RZ, R108, 0xff000000, RZ, 0xc0, !PT ;  /* 0xff0000006cff7812 */ /* 0x000fe200078cc0ff */
[--C-:B------:R-:W-:Y:S01]  /*8990*/  FFMA.FTZ R148, R148, UR24, R171.reuse ;  /* 0x0000001894947c23 */ /* 0x100fe200080100ab */
[----:B-----5:R-:W-:Y:S01]  /*89a0*/  @P1 SHF.L.U32 R112, R84, 0x10, RZ ;  /* 0x0000001054701819 */ /* 0x020fe200000006ff */
[----:B------:R-:W-:Y:S01]  /*89b0*/  FMUL.FTZ R89, R88, UR4 ;  /* 0x0000000458597c20 */ /* 0x000fe20008410000 */
[----:B------:R-:W-:Y:S01]  /*89c0*/  @P1 SHF.L.U32 R160, R48, 0x10, RZ ;  /* 0x0000001030a01819 */ /* 0x000fe200000006ff */
[----:B------:R-:W-:Y:S01]  /*89d0*/  HFMA2 R88, -RZ, RZ, 0, 0 ;  /* 0x00000000ff587431 */ /* 0x000fe200000001ff */
[----:B------:R-:W-:Y:S01]  /*89e0*/  PRMT R84, R72, 0x7632, R84 ;  /* 0x0000763248547816 */ /* 0x000fe20000000054 */
[-C--:B------:R-:W-:Y:S01]  /*89f0*/  @P1 FMUL.FTZ R132, R112, R89.reuse ;  /* 0x0000005970841220 */ /* 0x080fe20000410000 */
[----:B------:R-:W-:Y:S01]  /*8a00*/  @P3 SHF.L.U32 R113, R85, 0x10, RZ ;  /* 0x0000001055713819 */ /* 0x000fe200000006ff */
[----:B------:R-:W-:Y:S01]  /*8a10*/  @P1 FMUL.FTZ R88, R160, R89 ;  /* 0x00000059a0581220 */ /* 0x000fe20000410000 */
[----:B------:R-:W-:Y:S01]  /*8a20*/  LOP3.LUT P1, RZ, R108, 0xff00, RZ, 0xc0, !PT ;  /* 0x0000ff006cff7812 */ /* 0x000fe2000782c0ff */
[----:B------:R-:W-:Y:S01]  /*8a30*/  FFMA.FTZ R137, R137, UR24, R171 ;  /* 0x0000001889897c23 */ /* 0x000fe200080100ab */
[----:B------:R-:W-:Y:S01]  /*8a40*/  SHF.L.U32 R89, R84, 0x10, RZ ;  /* 0x0000001054597819 */ /* 0x000fe200000006ff */
[----:B------:R-:W-:Y:S01]  /*8a50*/  FADD.FTZ R148, R141, -R148 ;  /* 0x800000948d947221 */ /* 0x000fe20000010000 */
[C---:B------:R-:W-:Y:S01]  /*8a60*/  LOP3.LUT P5, RZ, R109.reuse, 0xff, RZ, 0xc0, !PT ;  /* 0x000000ff6dff7812 */ /* 0x040fe200078ac0ff */
[----:B------:R-:W-:Y:S01]  /*8a70*/  FADD.FTZ R137, R140, -R137 ;  /* 0x800000898c897221 */ /* 0x000fe20000010000 */
[----:B------:R-:W-:Y:S01]  /*8a80*/  LOP3.LUT P4, RZ, R109, 0xff00, RZ, 0xc0, !PT ;  /* 0x0000ff006dff7812 */ /* 0x000fe2000788c0ff */
[----:B------:R-:W-:Y:S01]  /*8a90*/  FFMA.FTZ R89, R138, UR19, R89 ;  /* 0x000000138a597c23 */ /* 0x000fe20008010059 */
[----:B------:R-:W-:-:S02]  /*8aa0*/  PRMT R85, R73, 0x7632, R85 ;  /* 0x0000763249557816 */ /* 0x000fc40000000055 */
[----:B------:R-:W-:Y:S01]  /*8ab0*/  CS2R R138, SRZ ;  /* 0x00000000008a7805 */ /* 0x000fe2000001ff00 */
[----:B------:R-:W-:Y:S02]  /*8ac0*/  FFMA.FTZ R150, R150, UR24, R171 ;  /* 0x0000001896967c23 */ /* 0x000fe400080100ab */
[----:B------:R-:W-:Y:S01]  /*8ad0*/  @P1 PRMT R112, R84, 0x7632, R112 ;  /* 0x0000763254701816 */ /* 0x000fe20000000070 */
[----:B------:R-:W-:Y:S01]  /*8ae0*/  FMUL.FTZ R84, R89, UR5 ;  /* 0x0000000559547c20 */ /* 0x000fe20008410000 */
[----:B------:R-:W-:Y:S01]  /*8af0*/  @P1 SHF.L.U32 R159, R159, 0x10, RZ ;  /* 0x000000109f9f1819 */ /* 0x000fe200000006ff */
[----:B------:R-:W-:Y:S01]  /*8b00*/  FADD.FTZ R147, R147, -R150 ;  /* 0x8000009693937221 */ /* 0x000fe20000010000 */
[----:B------:R-:W-:Y:S01]  /*8b10*/  @P1 SHF.L.U32 R89, R112, 0x10, RZ ;  /* 0x0000001070591819 */ /* 0x000fe200000006ff */
[----:B------:R-:W-:Y:S01]  /*8b20*/  FMUL.FTZ R84, R84, UR4 ;  /* 0x0000000454547c20 */ /* 0x000fe20008410000 */
[----:B------:R-:W-:Y:S02]  /*8b30*/  SHF.L.U32 R112, R73, 0x10, RZ ;  /* 0x0000001049707819 */ /* 0x000fe400000006ff */
[----:B------:R-:W-:Y:S01]  /*8b40*/  @P5 SHF.L.U32 R140, R50, 0x10, RZ ;  /* 0x00000010328c5819 */ /* 0x000fe200000006ff */
[-C--:B------:R-:W-:Y:S01]  /*8b50*/  @P1 FMUL.FTZ R133, R89, R84.reuse ;  /* 0x0000005459851220 */ /* 0x080fe20000410000 */
[----:B------:R-:W-:Y:S01]  /*8b60*/  MOV R89, RZ ;  /* 0x000000ff00597202 */ /* 0x000fe20000000f00 */
[----:B------:R-:W-:Y:S01]  /*8b70*/  FFMA.FTZ R112, R135, UR19, R112 ;  /* 0x0000001387707c23 */ /* 0x000fe20008010070 */
[----:B------:R-:W-:Y:S01]  /*8b80*/  @P1 FMUL.FTZ R89, R159, R84 ;  /* 0x000000549f591220 */ /* 0x000fe20000410000 */
[----:B------:R-:W-:-:S02]  /*8b90*/  @P3 SHF.L.U32 R135, R49, 0x10, RZ ;  /* 0x0000001031873819 */ /* 0x000fc400000006ff */
[----:B------:R-:W-:Y:S01]  /*8ba0*/  FMUL.FTZ R84, R112, UR5 ;  /* 0x0000000570547c20 */ /* 0x000fe20008410000 */
[----:B------:R-:W-:Y:S01]  /*8bb0*/  ISETP.GE.U32.AND P1, PT, R108, RZ, PT ;  /* 0x000000ff6c00720c */ /* 0x000fe20003f26070 */
[--C-:B------:R-:W-:Y:S01]  /*8bc0*/  FFMA.FTZ R108, R149, UR24, R171.reuse ;  /* 0x00000018956c7c23 */ /* 0x100fe200080100ab */
[----:B------:R-:W-:Y:S01]  /*8bd0*/  @P4 SHF.L.U32 R155, R155, 0x10, RZ ;  /* 0x000000109b9b4819 */ /* 0x000fe200000006ff */
[----:B------:R-:W-:Y:S01]  /*8be0*/  FMUL.FTZ R112, R84, UR4 ;  /* 0x0000000454707c20 */ /* 0x000fe20008410000 */
[----:B------:R-:W-:Y:S01]  /*8bf0*/  MOV R84, RZ ;  /* 0x000000ff00547202 */ /* 0x000fe20000000f00 */
[----:B------:R-:W-:Y:S01]  /*8c00*/  FADD.FTZ R145, R145, -R108 ;  /* 0x8000006c91917221 */ /* 0x000fe20000010000 */
[----:B------:R-:W-:Y:S01]  /*8c10*/  ISETP.GE.U32.AND.EX P1, PT, R109, 0x1000000, PT, P1 ;  /* 0x010000006d00780c */ /* 0x000fe20003f26110 */
[-C--:B------:R-:W-:Y:S01]  /*8c20*/  @P3 FMUL.FTZ R136, R113, R112.reuse ;  /* 0x0000007071883220 */ /* 0x080fe20000410000 */
[----:B------:R-:W-:Y:S01]  /*8c30*/  @P3 FMUL.FTZ R84, R135, R112 ;  /* 0x0000007087543220 */ /* 0x000fe20000410000 */
[----:B------:R-:W-:Y:S01]  /*8c40*/  LOP3.LUT P3, RZ, R109, 0xff0000, RZ, 0xc0, !PT ;  /* 0x00ff00006dff7812 */ /* 0x000fe2000786c0ff */
[----:B------:R-:W-:Y:S01]  /*8c50*/  FFMA.FTZ R109, R144, UR24, R171 ;  /* 0x00000018906d7c23 */ /* 0x000fe200080100ab */
[----:B------:R-:W-:-:S02]  /*8c60*/  SHF.L.U32 R108, R74, 0x10, RZ ;  /* 0x000000104a6c7819 */ /* 0x000fc400000006ff */
[----:B------:R-:W-:Y:S01]  /*8c70*/  PRMT R112, R74, 0x7632, R112 ;  /* 0x000076324a707816 */ /* 0x000fe20000000070 */
[----:B------:R-:W-:Y:S01]  /*8c80*/  FADD.FTZ R146, R146, -R109 ;  /* 0x8000006d92927221 */ /* 0x000fe20000010000 */
[----:B------:R-:W-:Y:S02]  /*8c90*/  IMAD.U32 R109, R85, 0x10000, RZ ;  /* 0x00010000556d7824 */ /* 0x000fe400078e00ff */
[--C-:B------:R-:W-:Y:S01]  /*8ca0*/  FFMA.FTZ R137, R137, UR19, R108.reuse ;  /* 0x0000001389897c23 */ /* 0x100fe2000801006c */
[----:B------:R-:W-:Y:S01]  /*8cb0*/  @P6 PRMT R108, R85, 0x7632, R108 ;  /* 0x00007632556c6816 */ /* 0x000fe2000000006c */
[----:B------:R-:W-:Y:S01]  /*8cc0*/  FFMA.FTZ R109, R148, UR19, R109 ;  /* 0x00000013946d7c23 */ /* 0x000fe2000801006d */
[----:B------:R-:W-:Y:S01]  /*8cd0*/  SHF.L.U32 R112, R112, 0x10, RZ ;  /* 0x0000001070707819 */ /* 0x000fe200000006ff */
[----:B------:R-:W-:Y:S01]  /*8ce0*/  @P1 IMAD.U32 R154, R154, 0x10000, RZ ;  /* 0x000100009a9a1824 */ /* 0x000fe200078e00ff */
[----:B------:R-:W-:Y:S01]  /*8cf0*/  @P6 SHF.L.U32 R113, R156, 0x10, RZ ;  /* 0x000000109c716819 */ /* 0x000fe200000006ff */
[----:B------:R-:W-:Y:S01]  /*8d00*/  FMUL.FTZ R85, R109, UR5 ;  /* 0x000000056d557c20 */ /* 0x000fe20008410000 */
[----:B------:R-:W-:Y:S01]  /*8d10*/  @P6 SHF.L.U32 R109, R108, 0x10, RZ ;  /* 0x000000106c6d6819 */ /* 0x000fe200000006ff */
[----:B------:R-:W-:Y:S01]  /*8d20*/  FFMA.FTZ R145, R145, UR19, R112 ;  /* 0x0000001391917c23 */ /* 0x000fe20008010070 */
[----:B------:R-:W-:Y:S01]  /*8d30*/  @P5 SHF.L.U32 R112, R86, 0x10, RZ ;  /* 0x0000001056705819 */ /* 0x000fe200000006ff */
[----:B------:R-:W-:Y:S01]  /*8d40*/  FMUL.FTZ R108, R85, UR4 ;  /* 0x00000004556c7c20 */ /* 0x000fe20008410000 */
[----:B------:R-:W-:Y:S01]  /*8d50*/  HFMA2 R85, -RZ, RZ, 0, 0 ;  /* 0x00000000ff557431 */ /* 0x000fe200000001ff */
[----:B------:R-:W-:-:S02]  /*8d60*/  @P3 SHF.L.U32 R141, R51, 0x10, RZ ;  /* 0x00000010338d3819 */ /* 0x000fc400000006ff */
[-C--:B------:R-:W-:Y:S01]  /*8d70*/  @P6 FMUL.FTZ R138, R109, R108.reuse ;  /* 0x0000006c6d8a6220 */ /* 0x080fe20000410000 */
[----:B------:R-:W-:Y:S01]  /*8d80*/  FMUL.FTZ R109, R137, UR5 ;  /* 0x00000005896d7c20 */ /* 0x000fe20008410000 */
[----:B------:R-:W-:Y:S01]  /*8d90*/  @P6 FMUL.FTZ R85, R113, R108 ;  /* 0x0000006c71556220 */ /* 0x000fe20000410000 */
[----:B------:R-:W-:Y:S01]  /*8da0*/  MOV R137, RZ ;  /* 0x000000ff00897202 */ /* 0x000fe20000000f00 */
[----:B------:R-:W-:Y:S02]  /*8db0*/  HFMA2 R108, -RZ, RZ, 0, 0 ;  /* 0x00000000ff6c7431 */ /* 0x000fe400000001ff */
[----:B------:R-:W-:Y:S01]  /*8dc0*/  FMUL.FTZ R109, R109, UR4 ;  /* 0x000000046d6d7c20 */ /* 0x000fe20008410000 */
[----:B------:R-:W-:Y:S02]  /*8dd0*/  SHF.L.U32 R113, R75, 0x10, RZ ;  /* 0x000000104b717819 */ /* 0x000fe400000006ff */
[----:B------:R-:W-:Y:S01]  /*8de0*/  MOV R135, RZ ;  /* 0x000000ff00877202 */ /* 0x000fe20000000f00 */
[-C--:B------:R-:W-:Y:S01]  /*8df0*/  @P5 FMUL.FTZ R137, R112, R109.reuse ;  /* 0x0000006d70895220 */ /* 0x080fe20000410000 */
[----:B------:R-:W-:Y:S01]  /*8e00*/  @P5 FMUL.FTZ R108, R140, R109 ;  /* 0x0000006d8c6c5220 */ /* 0x000fe20000410000 */
[----:B------:R-:W-:Y:S01]  /*8e10*/  @P4 PRMT R109, R86, 0x7632, R109 ;  /* 0x00007632566d4816 */ /* 0x000fe2000000006d */
[----:B------:R-:W-:Y:S01]  /*8e20*/  FMUL.FTZ R86, R145, UR5 ;  /* 0x0000000591567c20 */ /* 0x000fe20008410000 */
[----:B------:R-:W-:Y:S01]  /*8e30*/  PRMT R112, R75, 0x7632, R112 ;  /* 0x000076324b707816 */ /* 0x000fe20000000070 */
[----:B------:R-:W-:Y:S01]  /*8e40*/  FFMA.FTZ R146, R146, UR19, R113 ;  /* 0x0000001392927c23 */ /* 0x000fe20008010071 */
[----:B------:R-:W-:Y:S01]  /*8e50*/  @P4 SHF.L.U32 R113, R109, 0x10, RZ ;  /* 0x000000106d714819 */ /* 0x000fe200000006ff */
[----:B------:R-:W-:Y:S01]  /*8e60*/  FMUL.FTZ R86, R86, UR4 ;  /* 0x0000000456567c20 */ /* 0x000fe20008410000 */
[----:B------:R-:W-:-:S02]  /*8e70*/  SHF.L.U32 R112, R112, 0x10, RZ ;  /* 0x0000001070707819 */ /* 0x000fc400000006ff */
[----:B------:R-:W-:Y:S01]  /*8e80*/  MOV R109, RZ ;  /* 0x000000ff006d7202 */ /* 0x000fe20000000f00 */
[-C--:B------:R-:W-:Y:S01]  /*8e90*/  @P4 FMUL.FTZ R139, R113, R86.reuse ;  /* 0x00000056718b4220 */ /* 0x080fe20000410000 */
[----:B------:R-:W-:Y:S01]  /*8ea0*/  @P4 FMUL.FTZ R109, R155, R86 ;  /* 0x000000569b6d4220 */ /* 0x000fe20000410000 */
[----:B------:R-:W-:Y:S01]  /*8eb0*/  FMUL.FTZ R86, R146, UR5 ;  /* 0x0000000592567c20 */ /* 0x000fe20008410000 */
[----:B------:R-:W-:Y:S01]  /*8ec0*/  FFMA.FTZ R147, R147, UR19, R112 ;  /* 0x0000001393937c23 */ /* 0x000fe20008010070 */
[----:B------:R-:W-:Y:S01]  /*8ed0*/  HFMA2 R112, -RZ, RZ, 0, 0 ;  /* 0x00000000ff707431 */ /* 0x000fe200000001ff */
[----:B------:R-:W-:Y:S01]  /*8ee0*/  F2FP.BF16.F32.PACK_AB R85, R85, R84 ;  /* 0x000000545555723e */ /* 0x000fe200000010ff */
[----:B------:R-:W-:Y:S01]  /*8ef0*/  FMUL.FTZ R86, R86, UR4 ;  /* 0x0000000456567c20 */ /* 0x000fe20008410000 */
[----:B------:R-:W-:Y:S01]  /*8f00*/  FMUL.FTZ R113, R147, UR5 ;  /* 0x0000000593717c20 */ /* 0x000fe20008410000 */
[----:B------:R-:W-:Y:S02]  /*8f10*/  F2FP.BF16.F32.PACK_AB R84, R89, R88 ;  /* 0x000000585954723e */ /* 0x000fe400000010ff */
[----:B------:R-:W-:Y:S01]  /*8f20*/  @P3 FMUL.FTZ R112, R141, R86 ;  /* 0x000000568d703220 */ /* 0x000fe20000410000 */
[----:B------:R-:W-:Y:S01]  /*8f30*/  FMUL.FTZ R113, R113, UR4 ;  /* 0x0000000471717c20 */ /* 0x000fe20008410000 */
[----:B------:R-:W-:-:S02]  /*8f40*/  @P1 PRMT R141, R87, 0x7632, R141 ;  /* 0x00007632578d1816 */ /* 0x000fc4000000008d */
        /* <DEDUP_REMOVED lines=8> */
.L_x_966:
[----:B------:R-:W0:Y:S01]  /*8fd0*/  @P0 LDC.64 R88, c[0x0][0x478] ;  /* 0x00011e00ff580b82 */ /* 0x000e220000000a00 */
[----:B------:R-:W-:-:S04]  /*8fe0*/  IMAD.WIDE.U32 R108, R134, 0x10, R192 ;  /* 0x00000010866c7825 */ /* 0x000fc800078e00c0 */
[----:B------:R-:W-:Y:S01]  /*8ff0*/  IMAD.WIDE.U32 R112, R0, 0x10, R194 ;  /* 0x0000001000707825 */ /* 0x000fe200078e00c2 */
[----:B------:R-:W-:Y:S02]  /*9000*/  PRMT R135, R54, 0x7632, R135 ;  /* 0x0000763236877816 */ /* 0x000fe40000000087 */
[----:B------:R-:W-:Y:S02]  /*9010*/  PRMT R144, R53, 0x7632, R144 ;  /* 0x0000763235907816 */ /* 0x000fe40000000090 */
[----:B------:R-:W-:Y:S01]  /*9020*/  PRMT R145, R52, 0x7632, R145 ;  /* 0x0000763234917816 */ /* 0x000fe20000000091 */
[----:B0-----:R-:W-:-:S05]  /*9030*/  @P0 IMAD.WIDE.U32 R88, R134, 0x10, R88 ;  /* 0x0000001086580825 */ /* 0x001fca00078e0058 */
[----:B------:R-:W-:Y:S04]  /*9040*/  @P0 STG.E.128 desc[UR12][R88.64], R80 ;  /* 0x0000005058000986 */ /* 0x000fe8000c101d0c */
[----:B------:R0:W-:Y:S01]  /*9050*/  STG.E.128 desc[UR12][R108.64], R84 ;  /* 0x000000546c007986 */ /* 0x0001e2000c101d0c */
[----:B------:R-:W-:-:S03]  /*9060*/  PRMT R134, R55, 0x7632, R134 ;  /* 0x0000763237867816 */ /* 0x000fc60000000086 */
[----:B0-----:R0:W5:Y:S01]  /*9070*/  LDG.E.128 R84, desc[UR12][R112.64] ;  /* 0x0000000c70547981 */ /* 0x001162000c1e1d00 */
[----:B------:R-:W-:Y:S05]  /*9080*/  @!P0 BRA `(.L_x_967) ;  /* 0x0000000400dc8947 */ /* 0x000fea0003800000 */
[--C-:B------:R-:W-:Y:S01]  /*9090*/  FFMA.FTZ R81, R100, UR24, R171.reuse ;  /* 0x0000001864517c23 */ /* 0x100fe200080100ab */
[--C-:B------:R-:W-:Y:S01]  /*90a0*/  FFMA.FTZ R88, R102, UR24, R171.reuse ;  /* 0x0000001866587c23 */ /* 0x100fe200080100ab */
[----:B------:R-:W-:Y:S01]  /*90b0*/  SHF.L.U32 R80, R76, 0x10, RZ ;  /* 0x000000104c507819 */ /* 0x000fe200000006ff */
[----:B------:R-:W-:Y:S01]  /*90c0*/  FFMA.FTZ R89, R104, UR24, R171 ;  /* 0x0000001868597c23 */ /* 0x000fe200080100ab */
[----:B------:R-:W-:Y:S01]  /*90d0*/  LOP3.LUT P1, RZ, R98, 0xff, RZ, 0xc0, !PT ;  /* 0x000000ff62ff7812 */ /* 0x000fe2000782c0ff */
[----:B------:R-:W-:Y:S01]  /*90e0*/  FADD.FTZ R81, R92, -R81 ;  /* 0x800000515c517221 */ /* 0x000fe20000010000 */
[--C-:B------:R-:W-:Y:S01]  /*90f0*/  FADD.FTZ R92, R93, -R88.reuse ;  /* 0x800000585d5c7221 */ /* 0x100fe20000010000 */
[----:B------:R-:W-:Y:S01]  /*9100*/  LOP3.LUT P3, RZ, R98, 0xff00, RZ, 0xc0, !PT ;  /* 0x0000ff0062ff7812 */ /* 0x000fe2000786c0ff */
[----:B------:R-:W-:Y:S01]  /*9110*/  FADD.FTZ R100, R94, -R89 ;  /* 0x800000595e647221 */ /* 0x000fe20000010000 */
[----:B------:R-:W-:Y:S01]  /*9120*/  PRMT R88, R76, 0x7632, R88 ;  /* 0x000076324c587816 */ /* 0x000fe20000000058 */
[----:B------:R-:W-:Y:S01]  /*9130*/  FFMA.FTZ R80, R81, UR19, R80 ;  /* 0x0000001351507c23 */ /* 0x000fe20008010050 */
[----:B------:R-:W-:Y:S01]  /*9140*/  LOP3.LUT P4, RZ, R98, 0xff0000, RZ, 0xc0, !PT ;  /* 0x00ff000062ff7812 */ /* 0x000fe2000788c0ff */
[--C-:B------:R-:W-:Y:S01]  /*9150*/  FFMA.FTZ R83, R106, UR24, R171.reuse ;  /* 0x000000186a537c23 */ /* 0x100fe200080100ab */
[----:B------:R-:W-:Y:S01]  /*9160*/  SHF.L.U32 R93, R88, 0x10, RZ ;  /* 0x00000010585d7819 */ /* 0x000fe200000006ff */
[----:B------:R-:W-:Y:S01]  /*9170*/  FMUL.FTZ R81, R80, UR5 ;  /* 0x0000000550517c20 */ /* 0x000fe20008410000 */
[----:B------:R-:W-:Y:S01]  /*9180*/  SHF.L.U32 R89, R77, 0x10, RZ ;  /* 0x000000104d597819 */ /* 0x000fe200000006ff */
[----:B------:R-:W-:Y:S01]  /*9190*/  FFMA.FTZ R102, R107, UR24, R171 ;  /* 0x000000186b667c23 */ /* 0x000fe200080100ab */
[----:B-----5:R-:W-:Y:S01]  /*91a0*/  @P1 SHF.L.U32 R88, R84, 0x10, RZ ;  /* 0x0000001054581819 */ /* 0x020fe200000006ff */
[----:B------:R-:W-:Y:S01]  /*91b0*/  FFMA.FTZ R93, R92, UR19, R93 ;  /* 0x000000135c5d7c23 */ /* 0x000fe2000801005d */
[----:B------:R-:W-:Y:S01]  /*91c0*/  FMUL.FTZ R109, R81, UR4 ;  /* 0x00000004516d7c20 */ /* 0x000fe20008410000 */
[----:B------:R-:W-:Y:S01]  /*91d0*/  FFMA.FTZ R81, R100, UR19, R89 ;  /* 0x0000001364517c23 */ /* 0x000fe20008010059 */
[----:B------:R-:W-:Y:S01]  /*91e0*/  @P3 PRMT R106, R84, 0x7632, R106 ;  /* 0x00007632546a3816 */ /* 0x000fe2000000006a */
[----:B------:R-:W-:Y:S01]  /*91f0*/  FMUL.FTZ R84, R93, UR5 ;  /* 0x000000055d547c20 */ /* 0x000fe20008410000 */
[----:B0-----:R-:W-:Y:S01]  /*9200*/  @P1 SHF.L.U32 R112, R52, 0x10, RZ ;  /* 0x0000001034701819 */ /* 0x001fe200000006ff */
[----:B------:R-:W-:-:S02]  /*9210*/  HFMA2 R94, -RZ, RZ, 0, 0 ;  /* 0x00000000ff5e7431 */ /* 0x000fc400000001ff */
[----:B------:R-:W-:Y:S01]  /*9220*/  FMUL.FTZ R107, R81, UR5 ;  /* 0x00000005516b7c20 */ /* 0x000fe20008410000 */
[--C-:B------:R-:W-:Y:S01]  /*9230*/  FFMA.FTZ R104, R111, UR24, R171.reuse ;  /* 0x000000186f687c23 */ /* 0x100fe200080100ab */
[----:B------:R-:W-:Y:S01]  /*9240*/  @P1 FMUL.FTZ R94, R109, R88 ;  /* 0x000000586d5e1220 */ /* 0x000fe20000410000 */
[----:B------:R-:W-:Y:S01]  /*9250*/  CS2R R88, SRZ ;  /* 0x0000000000587805 */ /* 0x000fe2000001ff00 */
[----:B------:R-:W-:Y:S01]  /*9260*/  FMUL.FTZ R111, R84, UR4 ;  /* 0x00000004546f7c20 */ /* 0x000fe20008410000 */
[----:B------:R-:W-:Y:S01]  /*9270*/  @P3 SHF.L.U32 R146, R145, 0x10, RZ ;  /* 0x0000001091923819 */ /* 0x000fe200000006ff */
[----:B------:R-:W-:Y:S01]  /*9280*/  FMUL.FTZ R107, R107, UR4 ;  /* 0x000000046b6b7c20 */ /* 0x000fe20008410000 */
[----:B------:R-:W-:Y:S01]  /*9290*/  @P4 SHF.L.U32 R108, R85, 0x10, RZ ;  /* 0x00000010556c4819 */ /* 0x000fe200000006ff */
[----:B------:R-:W-:Y:S01]  /*92a0*/  @P1 FMUL.FTZ R89, R112, R109 ;  /* 0x0000006d70591220 */ /* 0x000fe20000410000 */
[----:B------:R-:W-:Y:S01]  /*92b0*/  @P3 SHF.L.U32 R106, R106, 0x10, RZ ;  /* 0x000000106a6a3819 */ /* 0x000fe200000006ff */
[--C-:B------:R-:W-:Y:S01]  /*92c0*/  FFMA.FTZ R82, R105, UR24, R171.reuse ;  /* 0x0000001869527c23 */ /* 0x100fe200080100ab */
[----:B------:R-:W-:Y:S01]  /*92d0*/  @P4 SHF.L.U32 R84, R53, 0x10, RZ ;  /* 0x0000001035544819 */ /* 0x000fe200000006ff */
[----:B------:R-:W-:Y:S01]  /*92e0*/  HFMA2 R100, -RZ, RZ, 0, 0 ;  /* 0x00000000ff647431 */ /* 0x000fe200000001ff */
[----:B------:R-:W-:Y:S01]  /*92f0*/  ISETP.GE.U32.AND P1, PT, R98, RZ, PT ;  /* 0x000000ff6200720c */ /* 0x000fe20003f26070 */
[----:B------:R-:W-:Y:S01]  /*9300*/  @P3 FMUL.FTZ R88, R146, R111 ;  /* 0x0000006f92583220 */ /* 0x000fe20000410000 */
[----:B------:R-:W-:Y:S01]  /*9310*/  MOV R105, RZ ;  /* 0x000000ff00697202 */ /* 0x000fe20000000f00 */
[----:B------:R-:W-:Y:S01]  /*9320*/  @P3 FMUL.FTZ R105, R111, R106 ;  /* 0x0000006a6f693220 */ /* 0x000fe20000410000 */
[----:B------:R-:W-:Y:S01]  /*9330*/  MOV R92, RZ ;  /* 0x000000ff005c7202 */ /* 0x000fe20000000f00 */
[----:B------:R-:W-:Y:S01]  /*9340*/  @P4 FMUL.FTZ R100, R107, R108 ;  /* 0x0000006c6b644220 */ /* 0x000fe20000410000 */
[----:B------:R-:W-:Y:S01]  /*9350*/  @P4 FMUL.FTZ R92, R84, R107 ;  /* 0x0000006b545c4220 */ /* 0x000fe20000410000 */
[C---:B------:R-:W-:Y:S01]  /*9360*/  LOP3.LUT P5, RZ, R99.reuse, 0xff, RZ, 0xc0, !PT ;  /* 0x000000ff63ff7812 */ /* 0x040fe200078ac0ff */
[----:B------:R-:W-:Y:S01]  /*9370*/  FFMA.FTZ R110, R110, UR24, R171 ;  /* 0x000000186e6e7c23 */ /* 0x000fe200080100ab */
[----:B------:R-:W-:Y:S01]  /*9380*/  LOP3.LUT P4, RZ, R99, 0xff00, RZ, 0xc0, !PT ;  /* 0x0000ff0063ff7812 */ /* 0x000fe2000788c0ff */
[----:B------:R-:W-:Y:S01]  /*9390*/  FADD.FTZ R103, R103, -R104 ;  /* 0x8000006867677221 */ /* 0x000fe20000010000 */
[----:B------:R-:W-:Y:S01]  /*93a0*/  LOP3.LUT P3, RZ, R99, 0xff0000, RZ, 0xc0, !PT ;  /* 0x00ff000063ff7812 */ /* 0x000fe2000786c0ff */
[----:B------:R-:W-:Y:S01]  /*93b0*/  FADD.FTZ R110, R101, -R110 ;  /* 0x8000006e656e7221 */ /* 0x000fe20000010000 */
[----:B------:R-:W-:Y:S01]  /*93c0*/  ISETP.GE.U32.AND.EX P1, PT, R99, 0x1000000, PT, P1 ;  /* 0x010000006300780c */ /* 0x000fe20003f26110 */
[--C-:B------:R-:W-:Y:S01]  /*93d0*/  FADD.FTZ R99, R95, -R82.reuse ;  /* 0x800000525f637221 */ /* 0x100fe20000010000 */
[----:B------:R-:W-:Y:S01]  /*93e0*/  PRMT R82, R77, 0x7632, R82 ;  /* 0x000076324d527816 */ /* 0x000fe20000000052 */
[----:B------:R-:W-:Y:S01]  /*93f0*/  FADD.FTZ R102, R97, -R102 ;  /* 0x8000006661667221 */ /* 0x000fe20000010000 */
[----:B------:R-:W-:Y:S01]  /*9400*/  LOP3.LUT P6, RZ, R98, 0xff000000, RZ, 0xc0, !PT ;  /* 0xff00000062ff7812 */ /* 0x000fe200078cc0ff */
[----:B------:R-:W-:Y:S01]  /*9410*/  FADD.FTZ R98, R96, -R83 ;  /* 0x8000005360627221 */ /* 0x000fe20000010000 */
[----:B------:R-:W-:-:S02]  /*9420*/  PRMT R84, R78, 0x7632, R84 ;  /* 0x000076324e547816 */ /* 0x000fc40000000054 */
[----:B------:R-:W-:Y:S02]  /*9430*/  SHF.L.U32 R82, R82, 0x10, RZ ;  /* 0x0000001052527819 */ /* 0x000fe400000006ff */
[----:B------:R-:W-:Y:S01]  /*9440*/  SHF.L.U32 R83, R78, 0x10, RZ ;  /* 0x000000104e537819 */ /* 0x000fe200000006ff */
[----:B------:R-:W-:Y:S01]  /*9450*/  IMAD.U32 R101, R84, 0x10000, RZ ;  /* 0x0001000054657824 */ /* 0x000fe200078e00ff */
[----:B------:R-:W-:Y:S01]  /*9460*/  PRMT R85, R79, 0x7632, R85 ;  /* 0x000076324f557816 */ /* 0x000fe20000000055 */
[----:B------:R-:W-:Y:S01]  /*9470*/  FFMA.FTZ R84, R99, UR19, R82 ;  /* 0x0000001363547c23 */ /* 0x000fe20008010052 */
[----:B------:R-:W-:Y:S01]  /*9480*/  SHF.L.U32 R95, R79, 0x10, RZ ;  /* 0x000000104f5f7819 */ /* 0x000fe200000006ff */
[----:B------:R-:W-:Y:S01]  /*9490*/  FFMA.FTZ R82, R98, UR19, R83 ;  /* 0x0000001362527c23 */ /* 0x000fe20008010053 */
[C---:B------:R-:W-:Y:S01]  /*94a0*/  SHF.L.U32 R96, R85.reuse, 0x10, RZ ;  /* 0x0000001055607819 */ /* 0x040fe200000006ff */
[----:B------:R-:W-:Y:S01]  /*94b0*/  FMUL.FTZ R83, R84, UR5 ;  /* 0x0000000554537c20 */ /* 0x000fe20008410000 */
[----:B------:R-:W-:Y:S01]  /*94c0*/  @P6 PRMT R85, R85, 0x7632, R85 ;  /* 0x0000763255556816 */ /* 0x000fe20000000055 */
[----:B------:R-:W-:Y:S01]  /*94d0*/  FFMA.FTZ R107, R110, UR19, R95 ;  /* 0x000000136e6b7c23 */ /* 0x000fe2000801005f */
[----:B------:R-:W-:Y:S01]  /*94e0*/  @P5 SHF.L.U32 R98, R86, 0x10, RZ ;  /* 0x0000001056625819 */ /* 0x000fe200000006ff */
[----:B------:R-:W-:Y:S01]  /*94f0*/  FMUL.FTZ R104, R83, UR4 ;  /* 0x0000000453687c20 */ /* 0x000fe20008410000 */
[----:B------:R-:W-:Y:S01]  /*9500*/  FMUL.FTZ R83, R82, UR5 ;  /* 0x0000000552537c20 */ /* 0x000fe20008410000 */
[----:B------:R-:W-:Y:S01]  /*9510*/  @P6 SHF.L.U32 R85, R85, 0x10, RZ ;  /* 0x0000001055556819 */ /* 0x000fe200000006ff */
[----:B------:R-:W-:Y:S01]  /*9520*/  FFMA.FTZ R112, R103, UR19, R96 ;  /* 0x0000001367707c23 */ /* 0x000fe20008010060 */
[----:B------:R-:W-:Y:S01]  /*9530*/  @P6 SHF.L.U32 R103, R144, 0x10, RZ ;  /* 0x0000001090676819 */ /* 0x000fe200000006ff */
[----:B------:R-:W-:Y:S01]  /*9540*/  FMUL.FTZ R83, R83, UR4 ;  /* 0x0000000453537c20 */ /* 0x000fe20008410000 */
[----:B------:R-:W-:Y:S01]  /*9550*/  @P5 SHF.L.U32 R108, R54, 0x10, RZ ;  /* 0x00000010366c5819 */ /* 0x000fe200000006ff */
[----:B------:R-:W-:Y:S01]  /*9560*/  FFMA.FTZ R101, R102, UR19, R101 ;  /* 0x0000001366657c23 */ /* 0x000fe20008010065 */
[----:B------:R-:W-:Y:S01]  /*9570*/  HFMA2 R95, -RZ, RZ, 0, 0 ;  /* 0x00000000ff5f7431 */ /* 0x000fe200000001ff */
[----:B------:R-:W-:Y:S01]  /*9580*/  @P4 PRMT R99, R86, 0x7632, R99 ;  /* 0x0000763256634816 */ /* 0x000fe20000000063 */
[----:B------:R-:W-:Y:S01]  /*9590*/  @P6 FMUL.FTZ R95, R104, R85 ;  /* 0x00000055685f6220 */ /* 0x000fe20000410000 */
[----:B------:R-:W-:-:S02]  /*95a0*/  CS2R R96, SRZ ;  /* 0x0000000000607805 */ /* 0x000fc4000001ff00 */
[----:B------:R-:W-:Y:S01]  /*95b0*/  MOV R85, RZ ;  /* 0x000000ff00557202 */ /* 0x000fe20000000f00 */
[----:B------:R-:W-:Y:S01]  /*95c0*/  HFMA2 R86, -RZ, RZ, 0, 0 ;  /* 0x00000000ff567431 */ /* 0x000fe200000001ff */
[----:B------:R-:W-:Y:S01]  /*95d0*/  @P3 SHF.L.U32 R102, R87, 0x10, RZ ;  /* 0x0000001057663819 */ /* 0x000fe200000006ff */
[----:B------:R-:W-:Y:S01]  /*95e0*/  @P6 FMUL.FTZ R85, R103, R104 ;  /* 0x0000006867556220 */ /* 0x000fe20000410000 */
[----:B------:R-:W-:Y:S01]  /*95f0*/  @P1 PRMT R106, R87, 0x7632, R106 ;  /* 0x00007632576a1816 */ /* 0x000fe2000000006a */
[----:B------:R-:W-:Y:S01]  /*9600*/  @P5 FMUL.FTZ R96, R83, R98 ;  /* 0x0000006253605220 */ /* 0x000fe20000410000 */
[----:B------:R-:W-:Y:S01]  /*9610*/  @P5 FMUL.FTZ R86, R108, R83 ;  /* 0x000000536c565220 */ /* 0x000fe20000410000 */
[----:B------:R-:W-:Y:S01]  /*9620*/  FMUL.FTZ R87, R101, UR5 ;  /* 0x0000000565577c20 */ /* 0x000fe20008410000 */
[----:B------:R-:W-:Y:S01]  /*9630*/  FMUL.FTZ R83, R107, UR5 ;  /* 0x000000056b537c20 */ /* 0x000fe20008410000 */
[----:B------:R-:W-:Y:S01]  /*9640*/  FMUL.FTZ R104, R112, UR5 ;  /* 0x0000000570687c20 */ /* 0x000fe20008410000 */
[----:B------:R-:W-:Y:S01]  /*9650*/  @P4 SHF.L.U32 R135, R135, 0x10, RZ ;  /* 0x0000001087874819 */ /* 0x000fe200000006ff */
[----:B------:R-:W-:Y:S01]  /*9660*/  FMUL.FTZ R110, R87, UR4 ;  /* 0x00000004576e7c20 */ /* 0x000fe20008410000 */
[----:B------:R-:W-:Y:S01]  /*9670*/  @P3 SHF.L.U32 R144, R55, 0x10, RZ ;  /* 0x0000001037903819 */ /* 0x000fe200000006ff */
[----:B------:R-:W-:Y:S01]  /*9680*/  FMUL.FTZ R83, R83, UR4 ;  /* 0x0000000453537c20 */ /* 0x000fe20008410000 */
[----:B------:R-:W-:Y:S01]  /*9690*/  @P1 SHF.L.U32 R134, R134, 0x10, RZ ;  /* 0x0000001086861819 */ /* 0x000fe200000006ff */
[----:B------:R-:W-:Y:S01]  /*96a0*/  FMUL.FTZ R109, R104, UR4 ;  /* 0x00000004686d7c20 */ /* 0x000fe20008410000 */
[----:B------:R-:W-:Y:S01]  /*96b0*/  @P4 SHF.L.U32 R99, R99, 0x10, RZ ;  /* 0x0000001063634819 */ /* 0x000fe200000006ff */
[----:B------:R-:W-:Y:S01]  /*96c0*/  HFMA2 R87, -RZ, RZ, 0, 0 ;  /* 0x00000000ff577431 */ /* 0x000fe200000001ff */
[----:B------:R-:W-:Y:S01]  /*96d0*/  MOV R103, RZ ;  /* 0x000000ff00677202 */ /* 0x000fe20000000f00 */
[----:B------:R-:W-:Y:S01]  /*96e0*/  @P4 FMUL.FTZ R103, R135, R110 ;  /* 0x0000006e87674220 */ /* 0x000fe20000410000 */
[----:B------:R-:W-:Y:S01]  /*96f0*/  MOV R108, RZ ;  /* 0x000000ff006c7202 */ /* 0x000fe20000000f00 */
[----:B------:R-:W-:Y:S01]  /*9700*/  @P3 FMUL.FTZ R87, R144, R83 ;  /* 0x0000005390573220 */ /* 0x000fe20000410000 */
[----:B------:R-:W-:Y:S01]  /*9710*/  @P1 FMUL.FTZ R108, R134, R109 ;  /* 0x0000006d866c1220 */ /* 0x000fe20000410000 */
[----:B------:R-:W-:Y:S01]  /*9720*/  @P4 FMUL.FTZ R97, R110, R99 ;  /* 0x000000636e614220 */ /* 0x000fe20000410000 */
[----:B------:R-:W-:Y:S01]  /*9730*/  @P1 IMAD.U32 R106, R106, 0x10000, RZ ;  /* 0x000100006a6a1824 */ /* 0x000fe200078e00ff */
        /* <DEDUP_REMOVED lines=12> */
.L_x_967:
[--C-:B------:R-:W-:Y:S01]  /*9800*/  FFMA.FTZ R89, R100, UR24, R171.reuse ;  /* 0x0000001864597c23 */ /* 0x100fe200080100ab */
[----:B------:R-:W-:Y:S01]  /*9810*/  SHF.L.U32 R88, R76, 0x10, RZ ;  /* 0x000000104c587819 */ /* 0x000fe200000006ff */
[----:B------:R-:W-:Y:S01]  /*9820*/  FFMA.FTZ R100, R102, UR24, R171 ;  /* 0x0000001866647c23 */ /* 0x000fe200080100ab */
[----:B------:R-:W-:Y:S01]  /*9830*/  LOP3.LUT P1, RZ, R98, 0xff, RZ, 0xc0, !PT ;  /* 0x000000ff62ff7812 */ /* 0x000fe2000782c0ff */
[----:B------:R-:W-:Y:S01]  /*9840*/  FADD.FTZ R89, R92, -R89 ;  /* 0x800000595c597221 */ /* 0x000fe20000010000 */
[----:B------:R-:W-:Y:S01]  /*9850*/  LOP3.LUT P3, RZ, R98, 0xff00, RZ, 0xc0, !PT ;  /* 0x0000ff0062ff7812 */ /* 0x000fe2000786c0ff */
[----:B0-----:R-:W-:Y:S01]  /*9860*/  FFMA.FTZ R113, R104, UR24, R171 ;  /* 0x0000001868717c23 */ /* 0x001fe200080100ab */
[----:B------:R-:W-:Y:S01]  /*9870*/  FADD.FTZ R100, R93, -R100 ;  /* 0x800000645d647221 */ /* 0x000fe20000010000 */
[----:B------:R-:W-:Y:S01]  /*9880*/  FFMA.FTZ R88, R89, UR19, R88 ;  /* 0x0000001359587c23 */ /* 0x000fe20008010058 */
[----:B------:R-:W-:Y:S01]  /*9890*/  PRMT R89, R76, 0x7632, R89 ;  /* 0x000076324c597816 */ /* 0x000fe20000000059 */
[----:B------:R-:W-:Y:S01]  /*98a0*/  FADD.FTZ R113, R94, -R113 ;  /* 0x800000715e717221 */ /* 0x000fe20000010000 */
[----:B------:R-:W-:Y:S01]  /*98b0*/  LOP3.LUT P4, RZ, R98, 0xff0000, RZ, 0xc0, !PT ;  /* 0x00ff000062ff7812 */ /* 0x000fe2000788c0ff */
[--C-:B------:R-:W-:Y:S01]  /*98c0*/  FFMA.FTZ R109, R106, UR24, R171.reuse ;  /* 0x000000186a6d7c23 */ /* 0x100fe200080100ab */
[----:B------:R-:W-:Y:S01]  /*98d0*/  SHF.L.U32 R89, R89, 0x10, RZ ;  /* 0x0000001059597819 */ /* 0x000fe200000006ff */
[----:B------:R-:W-:Y:S01]  /*98e0*/  FFMA.FTZ R106, R111, UR24, R171 ;  /* 0x000000186f6a7c23 */ /* 0x000fe200080100ab */
[----:B------:R-:W-:Y:S01]  /*98f0*/  SHF.L.U32 R108, R77, 0x10, RZ ;  /* 0x000000104d6c7819 */ /* 0x000fe200000006ff */
[----:B------:R-:W-:Y:S01]  /*9900*/  FMUL.FTZ R88, R88, UR5 ;  /* 0x0000000558587c20 */ /* 0x000fe20008410000 */
[----:B-----5:R-:W-:Y:S01]  /*9910*/  @P1 SHF.L.U32 R92, R84, 0x10, RZ ;  /* 0x00000010545c1819 */ /* 0x020fe200000006ff */
[----:B------:R-:W-:Y:S01]  /*9920*/  FFMA.FTZ R93, R100, UR19, R89 ;  /* 0x00000013645d7c23 */ /* 0x000fe20008010059 */
[----:B------:R-:W-:Y:S01]  /*9930*/  @P3 PRMT R111, R84, 0x7632, R111 ;  /* 0x00007632546f3816 */ /* 0x000fe2000000006f */
[----:B------:R-:W-:Y:S01]  /*9940*/  FFMA.FTZ R113, R113, UR19, R108 ;  /* 0x0000001371717c23 */ /* 0x000fe2000801006c */
[----:B------:R-:W-:Y:S01]  /*9950*/  @P3 SHF.L.U32 R145, R145, 0x10, RZ ;  /* 0x0000001091913819 */ /* 0x000fe200000006ff */
[----:B------:R-:W-:Y:S01]  /*9960*/  FMUL.FTZ R84, R93, UR5 ;  /* 0x000000055d547c20 */ /* 0x000fe20008410000 */
[----:B------:R-:W-:Y:S01]  /*9970*/  @P3 SHF.L.U32 R111, R111, 0x10, RZ ;  /* 0x000000106f6f3819 */ /* 0x000fe200000006ff */
[--C-:B------:R-:W-:Y:S01]  /*9980*/  FFMA.FTZ R104, R107, UR24, R171.reuse ;  /* 0x000000186b687c23 */ /* 0x100fe200080100ab */
[----:B------:R-:W-:Y:S01]  /*9990*/  FMUL.FTZ R93, R113, UR5 ;  /* 0x00000005715d7c20 */ /* 0x000fe20008410000 */
[----:B------:R-:W-:Y:S01]  /*99a0*/  FMUL.FTZ R84, R84, UR4 ;  /* 0x0000000454547c20 */ /* 0x000fe20008410000 */
[----:B------:R-:W-:Y:S01]  /*99b0*/  FMUL.FTZ R107, R88, UR4 ;  /* 0x00000004586b7c20 */ /* 0x000fe20008410000 */
[----:B------:R-:W-:Y:S01]  /*99c0*/  FFMA.FTZ R102, R105, UR24, R171 ;  /* 0x0000001869667c23 */ /* 0x000fe200080100ab */
[----:B------:R-:W-:-:S02]  /*99d0*/  CS2R R88, SRZ ;  /* 0x0000000000587805 */ /* 0x000fc4000001ff00 */
[----:B------:R-:W-:Y:S01]  /*99e0*/  MOV R105, RZ ;  /* 0x000000ff00697202 */ /* 0x000fe20000000f00 */
[----:B------:R-:W-:Y:S01]  /*99f0*/  FMUL.FTZ R93, R93, UR4 ;  /* 0x000000045d5d7c20 */ /* 0x000fe20008410000 */
[----:B------:R-:W-:Y:S01]  /*9a00*/  @P1 SHF.L.U32 R108, R52, 0x10, RZ ;  /* 0x00000010346c1819 */ /* 0x000fe200000006ff */
[-C--:B------:R-:W-:Y:S01]  /*9a10*/  @P3 FMUL.FTZ R105, R111, R84.reuse ;  /* 0x000000546f693220 */ /* 0x080fe20000410000 */
[----:B------:R-:W-:Y:S01]  /*9a20*/  @P4 SHF.L.U32 R112, R85, 0x10, RZ ;  /* 0x0000001055704819 */ /* 0x000fe200000006ff */
[----:B------:R-:W-:Y:S01]  /*9a30*/  @P3 FMUL.FTZ R88, R145, R84 ;  /* 0x0000005491583220 */ /* 0x000fe20000410000 */
[----:B------:R-:W-:Y:S01]  /*9a40*/  @P4 SHF.L.U32 R146, R53, 0x10, RZ ;  /* 0x0000001035924819 */ /* 0x000fe200000006ff */
[----:B------:R-:W-:Y:S01]  /*9a50*/  HFMA2 R94, -RZ, RZ, 0, 0 ;  /* 0x00000000ff5e7431 */ /* 0x000fe200000001ff */
[----:B------:R-:W-:Y:S01]  /*9a60*/  PRMT R84, R77, 0x7632, R84 ;  /* 0x000076324d547816 */ /* 0x000fe20000000054 */
[-C--:B------:R-:W-:Y:S01]  /*9a70*/  @P1 FMUL.FTZ R94, R92, R107.reuse ;  /* 0x0000006b5c5e1220 */ /* 0x080fe20000410000 */
[----:B------:R-:W-:Y:S01]  /*9a80*/  HFMA2 R100, -RZ, RZ, 0, 0 ;  /* 0x00000000ff647431 */ /* 0x000fe200000001ff */
[----:B------:R-:W-:Y:S01]  /*9a90*/  MOV R92, RZ ;  /* 0x000000ff005c7202 */ /* 0x000fe20000000f00 */
[----:B------:R-:W-:Y:S01]  /*9aa0*/  @P1 FMUL.FTZ R89, R108, R107 ;  /* 0x0000006b6c591220 */ /* 0x000fe20000410000 */
[----:B------:R-:W-:Y:S01]  /*9ab0*/  LOP3.LUT P6, RZ, R98, 0xff000000, RZ, 0xc0, !PT ;  /* 0xff00000062ff7812 */ /* 0x000fe200078cc0ff */
[-C--:B------:R-:W-:Y:S01]  /*9ac0*/  @P4 FMUL.FTZ R100, R112, R93.reuse ;  /* 0x0000005d70644220 */ /* 0x080fe20000410000 */
[----:B------:R-:W-:Y:S01]  /*9ad0*/  @P4 FMUL.FTZ R92, R146, R93 ;  /* 0x0000005d925c4220 */ /* 0x000fe20000410000 */
[----:B------:R-:W-:Y:S01]  /*9ae0*/  ISETP.GE.U32.AND P1, PT, R98, RZ, PT ;  /* 0x000000ff6200720c */ /* 0x000fe20003f26070 */
[----:B------:R-:W-:Y:S01]  /*9af0*/  FADD.FTZ R102, R95, -R102 ;  /* 0x800000665f667221 */ /* 0x000fe20000010000 */
[----:B------:R-:W-:Y:S01]  /*9b00*/  SHF.L.U32 R93, R84, 0x10, RZ ;  /* 0x00000010545d7819 */ /* 0x000fe200000006ff */
[----:B------:R-:W-:Y:S01]  /*9b10*/  FADD.FTZ R109, R96, -R109 ;  /* 0x8000006d606d7221 */ /* 0x000fe20000010000 */
[C---:B------:R-:W-:Y:S01]  /*9b20*/  LOP3.LUT P5, RZ, R99.reuse, 0xff, RZ, 0xc0, !PT ;  /* 0x000000ff63ff7812 */ /* 0x040fe200078ac0ff */
[----:B------:R-:W-:Y:S01]  /*9b30*/  FFMA.FTZ R110, R110, UR24, R171 ;  /* 0x000000186e6e7c23 */ /* 0x000fe200080100ab */
[C---:B------:R-:W-:Y:S01]  /*9b40*/  LOP3.LUT P3, RZ, R99.reuse, 0xff0000, RZ, 0xc0, !PT ;  /* 0x00ff000063ff7812 */ /* 0x040fe2000786c0ff */
[----:B------:R-:W-:Y:S01]  /*9b50*/  FFMA.FTZ R84, R102, UR19, R93 ;  /* 0x0000001366547c23 */ /* 0x000fe2000801005d */
[----:B------:R-:W-:Y:S01]  /*9b60*/  ISETP.GE.U32.AND.EX P1, PT, R99, 0x1000000, PT, P1 ;  /* 0x010000006300780c */ /* 0x000fe20003f26110 */
[----:B------:R-:W-:Y:S01]  /*9b70*/  FADD.FTZ R104, R97, -R104 ;  /* 0x8000006861687221 */ /* 0x000fe20000010000 */
[----:B------:R-:W-:Y:S01]  /*9b80*/  SHF.L.U32 R96, R78, 0x10, RZ ;  /* 0x000000104e607819 */ /* 0x000fe200000006ff */
[----:B------:R-:W-:Y:S01]  /*9b90*/  FMUL.FTZ R84, R84, UR5 ;  /* 0x0000000554547c20 */ /* 0x000fe20008410000 */
[----:B------:R-:W-:Y:S01]  /*9ba0*/  PRMT R85, R78, 0x7632, R85 ;  /* 0x000076324e557816 */ /* 0x000fe20000000055 */
[----:B------:R-:W-:Y:S01]  /*9bb0*/  FADD.FTZ R110, R101, -R110 ;  /* 0x8000006e656e7221 */ /* 0x000fe20000010000 */
[----:B------:R-:W-:Y:S01]  /*9bc0*/  LOP3.LUT P4, RZ, R99, 0xff00, RZ, 0xc0, !PT ;  /* 0x0000ff0063ff7812 */ /* 0x000fe2000788c0ff */
[----:B------:R-:W-:Y:S01]  /*9bd0*/  FFMA.FTZ R109, R109, UR19, R96 ;  /* 0x000000136d6d7c23 */ /* 0x000fe20008010060 */
[----:B------:R-:W-:Y:S01]  /*9be0*/  PRMT R98, R79, 0x7632, R98 ;  /* 0x000076324f627816 */ /* 0x000fe20000000062 */
[----:B------:R-:W-:Y:S01]  /*9bf0*/  FADD.FTZ R106, R103, -R106 ;  /* 0x8000006a676a7221 */ /* 0x000fe20000010000 */
[----:B------:R-:W-:Y:S01]  /*9c00*/  SHF.L.U32 R97, R79, 0x10, RZ ;  /* 0x000000104f617819 */ /* 0x000fe200000006ff */
[----:B------:R-:W-:Y:S01]  /*9c10*/  FMUL.FTZ R93, R84, UR4 ;  /* 0x00000004545d7c20 */ /* 0x000fe20008410000 */
[C---:B------:R-:W-:Y:S01]  /*9c20*/  SHF.L.U32 R95, R85.reuse, 0x10, RZ ;  /* 0x00000010555f7819 */ /* 0x040fe200000006ff */
[----:B------:R-:W-:Y:S01]  /*9c30*/  IMAD.U32 R99, R98, 0x10000, RZ ;  /* 0x0001000062637824 */ /* 0x000fe200078e00ff */
[----:B------:R-:W-:Y:S01]  /*9c40*/  @P6 PRMT R85, R85, 0x7632, R85 ;  /* 0x0000763255556816 */ /* 0x000fe20000000055 */
[----:B------:R-:W-:Y:S01]  /*9c50*/  FFMA.FTZ R110, R110, UR19, R97 ;  /* 0x000000136e6e7c23 */ /* 0x000fe20008010061 */
[----:B------:R-:W-:Y:S01]  /*9c60*/  FMUL.FTZ R84, R109, UR5 ;  /* 0x000000056d547c20 */ /* 0x000fe20008410000 */
[----:B------:R-:W-:Y:S01]  /*9c70*/  FFMA.FTZ R107, R106, UR19, R99 ;  /* 0x000000136a6b7c23 */ /* 0x000fe20008010063 */
[----:B------:R-:W-:Y:S01]  /*9c80*/  @P6 SHF.L.U32 R96, R85, 0x10, RZ ;  /* 0x0000001055606819 */ /* 0x000fe200000006ff */
[----:B------:R-:W-:Y:S01]  /*9c90*/  FFMA.FTZ R104, R104, UR19, R95 ;  /* 0x0000001368687c23 */ /* 0x000fe2000801005f */
[----:B------:R-:W-:Y:S01]  /*9ca0*/  @P5 SHF.L.U32 R97, R86, 0x10, RZ ;  /* 0x0000001056615819 */ /* 0x000fe200000006ff */
[----:B------:R-:W-:Y:S01]  /*9cb0*/  FMUL.FTZ R84, R84, UR4 ;  /* 0x0000000454547c20 */ /* 0x000fe20008410000 */
[C---:B------:R-:W-:Y:S01]  /*9cc0*/  @P3 SHF.L.U32 R108, R87.reuse, 0x10, RZ ;  /* 0x00000010576c3819 */ /* 0x040fe200000006ff */
[----:B------:R-:W-:Y:S01]  /*9cd0*/  HFMA2 R95, -RZ, RZ, 0, 0 ;  /* 0x00000000ff5f7431 */ /* 0x000fe200000001ff */
[----:B------:R-:W-:Y:S01]  /*9ce0*/  @P1 PRMT R111, R87, 0x7632, R111 ;  /* 0x00007632576f1816 */ /* 0x000fe2000000006f */
[----:B------:R-:W-:Y:S01]  /*9cf0*/  FMUL.FTZ R87, R110, UR5 ;  /* 0x000000056e577c20 */ /* 0x000fe20008410000 */
[----:B------:R-:W-:Y:S01]  /*9d00*/  @P5 SHF.L.U32 R99, R54, 0x10, RZ ;  /* 0x0000001036635819 */ /* 0x000fe200000006ff */
[----:B------:R-:W-:Y:S01]  /*9d10*/  @P6 FMUL.FTZ R95, R96, R93 ;  /* 0x0000005d605f6220 */ /* 0x000fe20000410000 */
[----:B------:R-:W-:Y:S01]  /*9d20*/  @P4 PRMT R106, R86, 0x7632, R106 ;  /* 0x00007632566a4816 */ /* 0x000fe2000000006a */
[----:B------:R-:W-:Y:S01]  /*9d30*/  HFMA2 R96, -RZ, RZ, 0, 0 ;  /* 0x00000000ff607431 */ /* 0x000fe200000001ff */
[----:B------:R-:W-:Y:S01]  /*9d40*/  MOV R86, RZ ;  /* 0x000000ff00567202 */ /* 0x000fe20000000f00 */
[----:B------:R-:W-:Y:S01]  /*9d50*/  FMUL.FTZ R103, R87, UR4 ;  /* 0x0000000457677c20 */ /* 0x000fe20008410000 */
[-C--:B------:R-:W-:Y:S01]  /*9d60*/  @P5 FMUL.FTZ R96, R97, R84.reuse ;  /* 0x0000005461605220 */ /* 0x080fe20000410000 */
[----:B------:R-:W-:Y:S01]  /*9d70*/  @P5 FMUL.FTZ R86, R99, R84 ;  /* 0x0000005463565220 */ /* 0x000fe20000410000 */
        /* <DEDUP_REMOVED lines=8> */
[----:B------:R-:W-:Y:S01]  /*9e00*/  @P1 SHF.L.U32 R134, R134, 0x10, RZ ;  /* 0x0000001086861819 */ /* 0x000fe200000006ff */
[----:B------:R-:W-:Y:S01]  /*9e10*/  @P3 FMUL.FTZ R101, R98, R103 ;  /* 0x0000006762653220 */ /* 0x000fe20000410000 */
[----:B------:R-:W-:Y:S01]  /*9e20*/  MOV R85, RZ ;  /* 0x000000ff00557202 */ /* 0x000fe20000000f00 */
[----:B------:R-:W-:Y:S01]  /*9e30*/  @P6 FMUL.FTZ R85, R144, R93 ;  /* 0x0000005d90556220 */ /* 0x000fe20000410000 */
[----:B------:R-:W-:Y:S01]  /*9e40*/  HFMA2 R93, -RZ, RZ, 0, 0 ;  /* 0x00000000ff5d7431 */ /* 0x000fe200000001ff */
[----:B------:R-:W-:Y:S01]  /*9e50*/  MOV R102, RZ ;  /* 0x000000ff00667202 */ /* 0x000fe20000000f00 */
[----:B------:R-:W-:Y:S01]  /*9e60*/  @P1 IMAD.U32 R104, R111, 0x10000, RZ ;  /* 0x000100006f681824 */ /* 0x000fe200078e00ff */
[----:B------:R-:W-:Y:S01]  /*9e70*/  @P4 SHF.L.U32 R107, R106, 0x10, RZ ;  /* 0x000000106a6b4819 */ /* 0x000fe200000006ff */
[----:B------:R-:W-:Y:S01]  /*9e80*/  @P1 FMUL.FTZ R102, R134, R87 ;  /* 0x0000005786661220 */ /* 0x000fe20000410000 */
[----:B------:R-:W-:Y:S01]  /*9e90*/  @P4 FMUL.FTZ R93, R135, R84 ;  /* 0x00000054875d4220 */ /* 0x000fe20000410000 */
[----:B------:R-:W-:-:S02]  /*9ea0*/  CS2R R98, SRZ ;  /* 0x0000000000627805 */ /* 0x000fc4000001ff00 */
[----:B------:R-:W-:Y:S01]  /*9eb0*/  MOV R97, RZ ;  /* 0x000000ff00617202 */ /* 0x000fe20000000f00 */
[----:B------:R-:W-:Y:S01]  /*9ec0*/  @P4 FMUL.FTZ R97, R107, R84 ;  /* 0x000000546b614220 */ /* 0x000fe20000410000 */
[----:B------:R-:W-:Y:S01]  /*9ed0*/  @P1 FMUL.FTZ R99, R104, R87 ;  /* 0x0000005768631220 */ /* 0x000fe20000410000 */
[----:B------:R-:W-:Y:S01]  /*9ee0*/  @P3 FMUL.FTZ R98, R108, R103 ;  /* 0x000000676c623220 */ /* 0x000fe20000410000 */
[----:B------:R-:W-:Y:S02]  /*9ef0*/  F2FP.BF16.F32.PACK_AB R87, R102, R101 ;  /* 0x000000656657723e */ /* 0x000fe400000010ff */
[----:B------:R-:W-:Y:S02]  /*9f00*/  F2FP.BF16.F32.PACK_AB R86, R93, R86 ;  /* 0x000000565d56723e */ /* 0x000fe400000010ff */
[----:B------:R-:W-:Y:S02]  /*9f10*/  F2FP.BF16.F32.PACK_AB R85, R85, R92 ;  /* 0x0000005c5555723e */ /* 0x000fe400000010ff */
[----:B------:R-:W-:-:S07]  /*9f20*/  F2FP.BF16.F32.PACK_AB R84, R88, R89 ;  /* 0x000000595854723e */ /* 0x000fce00000010ff */
.L_x_968:
[----:B------:R-:W0:Y:S01]  /*9f30*/  @P0 LDC.64 R88, c[0x0][0x478] ;  /* 0x00011e00ff580b82 */ /* 0x000e220000000a00 */
[----:B------:R-:W-:-:S04]  /*9f40*/  IMAD.WIDE.U32 R92, R0, 0x10, R192 ;  /* 0x00000010005c7825 */ /* 0x000fc800078e00c0 */
[----:B0-----:R-:W-:-:S05]  /*9f50*/  @P0 IMAD.WIDE.U32 R88, R0, 0x10, R88 ;  /* 0x0000001000580825 */ /* 0x001fca00078e0058 */
[----:B------:R1:W-:Y:S04]  /*9f60*/  @P0 STG.E.128 desc[UR12][R88.64], R80 ;  /* 0x0000005058000986 */ /* 0x0003e8000c101d0c */
[----:B------:R1:W-:Y:S02]  /*9f70*/  STG.E.128 desc[UR12][R92.64], R84 ;  /* 0x000000545c007986 */ /* 0x0003e4000c101d0c */
.L_x_960:
        /* <DEDUP_REMOVED lines=29> */
[----:B------:R-:W-:Y:S01]  /*a150*/  PLOP3.LUT P2, PT, P2, PT, PT, 0x8, 0x80 ;  /* 0x000000000080781c */ /* 0x000fe2000174e170 */
[----:B------:R-:W-:Y:S01]  /*a160*/  FADD.FTZ R188, R95, R188 ;  /* 0x000000bc5fbc7221 */ /* 0x000fe20000010000 */
[----:B------:R-:W-:Y:S01]  /*a170*/  FADD.FTZ R189, R96, R189 ;  /* 0x000000bd60bd7221 */ /* 0x000fe20000010000 */
[----:B------:R-:W-:Y:S01]  /*a180*/  FADD.FTZ R190, R97, R190 ;  /* 0x000000be61be7221 */ /* 0x000fe20000010000 */
[----:B------:R-:W-:Y:S01]  /*a190*/  FADD.FTZ R203, R98, R203 ;  /* 0x000000cb62cb7221 */ /* 0x000fe20000010000 */
[----:B------:R-:W-:Y:S01]  /*a1a0*/  FADD.FTZ R204, R99, R204 ;  /* 0x000000cc63cc7221 */ /* 0x000fe20000010000 */
[----:B------:R-:W-:Y:S07]  /*a1b0*/  BRA.U !UP1, `(.L_x_969) ;  /* 0xffffff6909787547 */ /* 0x000fee000b83ffff */
[----:B------:R-:W-:Y:S01]  /*a1c0*/  MOV R54, R4 ;  /* 0x0000000400367202 */ /* 0x000fe20000000f00 */
[----:B------:R-:W-:Y:S01]  /*a1d0*/  IMAD.MOV.U32 R99, RZ, RZ, R25 ;  /* 0x000000ffff637224 */ /* 0x000fe200078e0019 */
[----:B------:R-:W-:Y:S01]  /*a1e0*/  MOV R55, R5 ;  /* 0x0000000500377202 */ /* 0x000fe20000000f00 */
[----:B------:R-:W-:Y:S01]  /*a1f0*/  IMAD.MOV.U32 R5, RZ, RZ, R7 ;  /* 0x000000ffff057224 */ /* 0x000fe200078e0007 */
[----:B------:R-:W-:Y:S01]  /*a200*/  MOV R4, R6 ;  /* 0x0000000600047202 */ /* 0x000fe20000000f00 */
[----:B------:R-:W-:Y:S01]  /*a210*/  IMAD.MOV.U32 R62, RZ, RZ, R175 ;  /* 0x000000ffff3e7224 */ /* 0x000fe200078e00af */
        /* <DEDUP_REMOVED lines=14> */
[----:B------:R-:W-:Y:S01]  /*a300*/  MOV R12, R14 ;  /* 0x0000000e000c7202 */ /* 0x000fe20000000f00 */
[----:B------:R-:W-:Y:S01]  /*a310*/  IMAD.MOV.U32 R14, RZ, RZ, R16 ;  /* 0x000000ffff0e7224 */ /* 0x000fe200078e0010 */
        /* <DEDUP_REMOVED lines=12> */
[----:B01----:R-:W-:-:S02]  /*a3e0*/  MOV R92, R26 ;  /* 0x0000001a005c7202 */ /* 0x003fc40000000f00 */
        /* <DEDUP_REMOVED lines=54> */
.L_x_950:
[----:B------:R-:W1:Y:S01]  /*a750*/  S2R R32, SR_TID.X ;  /* 0x0000000000207919 */ /* 0x000e620000002100 */
[----:B------:R-:W2:Y:S08]  /*a760*/  S2UR UR4, SR_CTAID.X ;  /* 0x00000000000479c3 */ /* 0x000eb00000002500 */
[----:B------:R-:W2:Y:S08]  /*a770*/  LDC R0, c[0x0][0x388] ;  /* 0x0000e200ff007b82 */ /* 0x000eb00000000800 */
[----:B------:R-:W3:Y:S08]  /*a780*/  LDC.64 R2, c[0x0][0x440] ;  /* 0x00011000ff027b82 */ /* 0x000ef00000000a00 */
[----:B------:R-:W4:Y:S08]  /*a790*/  LDC.64 R20, c[0x0][0x448] ;  /* 0x00011200ff147b82 */ /* 0x000f300000000a00 */
[----:B------:R-:W5:Y:S01]  /*a7a0*/  LDC.64 R22, c[0x0][0x460] ;  /* 0x00011800ff167b82 */ /* 0x000f620000000a00 */
[----:B--2---:R-:W-:-:S05]  /*a7b0*/  IMAD R0, R0, UR4, RZ ;  /* 0x0000000400007c24 */ /* 0x004fca000f8e02ff */
[----:B-1----:R-:W-:-:S05]  /*a7c0*/  LEA.HI R33, R0, R32, RZ, 0x1d ;  /* 0x0000002000217211 */ /* 0x002fca00078fe8ff */
[----:B---3--:R-:W-:-:S04]  /*a7d0*/  IMAD.WIDE.U32 R2, R33, 0x20, R2 ;  /* 0x0000002021027825 */ /* 0x008fc800078e0002 */
[C---:B----4-:R-:W-:Y:S01]  /*a7e0*/  IMAD.WIDE.U32 R20, R33.reuse, 0x20, R20 ;  /* 0x0000002021147825 */ /* 0x050fe200078e0014 */
[----:B0-----:R-:W-:Y:S04]  /*a7f0*/  STG.E.128 desc[UR12][R2.64], R56 ;  /* 0x0000003802007986 */ /* 0x001fe8000c101d0c */
[----:B------:R-:W-:Y:S01]  /*a800*/  STG.E.128 desc[UR12][R2.64+0x10], R36 ;  /* 0x0000102402007986 */ /* 0x000fe2000c101d0c */
[----:B-----5:R-:W-:-:S03]  /*a810*/  IMAD.WIDE.U32 R22, R33, 0x20, R22 ;  /* 0x0000002021167825 */ /* 0x020fc600078e0016 */
        /* <DEDUP_REMOVED lines=23> */
.L_x_970:
        /* <DEDUP_REMOVED lines=15> */
.L_x_15593:


//--------------------- .text._ZN10layer_norm22ln_bwd_finalize_kernelINS_22Kernel_traits_finalizeILj8192E13__nv_bfloat16S2_S2_S2_fjLb1ELj1024ELj4ENS_18Kernel_traits_baseILj8192ES2_S2_S2_S2_fjLj1024EEEEELb1ELb0EEEvNS_9BwdParamsE --------------------------
	.section	.text._ZN10layer_norm22ln_bwd_finalize_kernelINS_22Kernel_traits_finalizeILj8192E13__nv_bfloat16S2_S2_S2_fjLb1ELj1024ELj4ENS_18Kernel_traits_baseILj8192ES2_S2_S2_S2_fjLj1024EEEEELb1ELb0EEEvNS_9BwdParamsE,"ax",@progbits
	.align	128
        .global         _ZN10layer_norm22ln_bwd_finalize_kernelINS_22Kernel_traits_finalizeILj8192E13__nv_bfloat16S2_S2_S2_fjLb1ELj1024ELj4ENS_18Kernel_traits_baseILj8192ES2_S2_S2_S2_fjLj1024EEEEELb1ELb0EEEvNS_9BwdParamsE
        .type           _ZN10layer_norm22ln_bwd_finalize_kernelINS_22Kernel_traits_finalizeILj8192E13__nv_bfloat16S2_S2_S2_fjLb1ELj1024ELj4ENS_18Kernel_traits_baseILj8192ES2_S2_S2_S2_fjLj1024EEEEELb1ELb0EEEvNS_9BwdParamsE,@function
        .size           _ZN10layer_norm22ln_bwd_finalize_kernelINS_22Kernel_traits_finalizeILj8192E13__nv_bfloat16S2_S2_S2_fjLb1ELj1024ELj4ENS_18Kernel_traits_baseILj8192ES2_S2_S2_S2_fjLj1024EEEEELb1ELb0EEEvNS_9BwdParamsE,(.L_x_15594 - _ZN10layer_norm22ln_bwd_finalize_kernelINS_22Kernel_traits_finalizeILj8192E13__nv_bfloat16S2_S2_S2_fjLb1ELj1024ELj4ENS_18Kernel_traits_baseILj8192ES2_S2_S2_S2_fjLj1024EEEEELb1ELb0EEEvNS_9BwdParamsE)
        .other          _ZN10layer_norm22ln_bwd_finalize_kernelINS_22Kernel_traits_finalizeILj8192E13__nv_bfloat16S2_S2_S2_fjLb1ELj1024ELj4ENS_18Kernel_traits_baseILj8192ES2_S2_S2_S2_fjLj1024EEEEELb1ELb0EEEvNS_9BwdParamsE,@"STO_CUDA_ENTRY STV_DEFAULT"
_ZN10layer_norm22ln_bwd_finalize_kernelINS_22Kernel_traits_finalizeILj8192E13__nv_bfloat16S2_S2_S2_fjLb1ELj1024ELj4ENS_18Kernel_traits_baseILj8192ES2_S2_S2_S2_fjLj1024EEEEELb1ELb0EEEvNS_9BwdParamsE:
.text._ZN10layer_norm22ln_bwd_finalize_kernelINS_22Kernel_traits_finalizeILj8192E13__nv_bfloat16S2_S2_S2_fjLb1ELj1024ELj4ENS_18Kernel_traits_baseILj8192ES2_S2_S2_S2_fjLj1024EEEEELb1ELb0EEEvNS_9BwdParamsE:
        /* <DEDUP_REMOVED lines=15> */
[----:B------:R-:W-:Y:S01]  /*00f0*/  LOP3.LUT R6, R6, 0x7ffffff0, RZ, 0xc0, !PT ;  /* 0x7ffffff006067812 */ /* 0x000fe200078ec0ff */
[----:B------:R-:W-:Y:S01]  /*0100*/  HFMA2 R8, -RZ, RZ, 0, 0 ;  /* 0x00000000ff087431 */ /* 0x000fe200000001ff */
        /* <DEDUP_REMOVED lines=13> */
[----:B------:R-:W-:Y:S02]  /*01e0*/  LEA.HI R11, R10, 0x1, RZ, 0x1b ;  /* 0x000000010a0b7811 */ /* 0x000fe400078fd8ff */
[----:B------:R-:W-:Y:S02]  /*01f0*/  MOV R22, RZ ;  /* 0x000000ff00167202 */ /* 0x000fe40000000f00 */
[----:B------:R-:W-:Y:S02]  /*0200*/  LOP3.LUT R12, R11, 0x7, RZ, 0xc0, !PT ;  /* 0x000000070b0c7812 */ /* 0x000fe400078ec0ff */
[----:B------:R-:W-:Y:S02]  /*0210*/  MOV R7, RZ ;  /* 0x000000ff00077202 */ /* 0x000fe40000000f00 */
[----:B------:R-:W-:-:S03]  /*0220*/  ISETP.NE.AND P0, PT, R12, RZ, PT ;  /* 0x000000ff0c00720c */ /* 0x000fc60003f05270 */
[----:B------:R-:W-:Y:S10]  /*0230*/  @!P1 BRA `(.L_x_974) ;  /* 0x0000000400c49947 */ /* 0x000ff40003800000 */
[C---:B------:R-:W-:Y:S01]  /*0240*/  LOP3.LUT R24, R4.reuse, 0x80, RZ, 0xfc, !PT ;  /* 0x0000008004187812 */ /* 0x040fe200078efcff */
[-CC-:B------:R-:W-:Y:S01]  /*0250*/  IMAD R20, R13, R3.reuse, R14.reuse ;  /* 0x000000030d147224 */ /* 0x180fe200078e020e */
[C---:B------:R-:W-:Y:S02]  /*0260*/  LOP3.LUT R26, R4.reuse, 0xa0, RZ, 0xfc, !PT ;  /* 0x000000a0041a7812 */ /* 0x040fe400078efcff */
[----:B------:R-:W-:Y:S01]  /*0270*/  LOP3.LUT R28, R4, 0xc0, RZ, 0xfc, !PT ;  /* 0x000000c0041c7812 */ /* 0x000fe200078efcff */
[-CC-:B------:R-:W-:Y:S01]  /*0280*/  IMAD R24, R24, R3.reuse, R14.reuse ;  /* 0x0000000318187224 */ /* 0x180fe200078e020e */
        /* <DEDUP_REMOVED lines=8> */
[----:B------:R-:W-:Y:S01]  /*0310*/  IADD3 R21, PT, PT, R5, R20, RZ ;  /* 0x0000001405157210 */ /* 0x000fe20007ffe0ff */
[-CC-:B------:R-:W-:Y:S01]  /*0320*/  IMAD R18, R18, R3.reuse, R14.reuse ;  /* 0x0000000312127224 */ /* 0x180fe200078e020e */
[----:B------:R-:W-:Y:S01]  /*0330*/  MOV R8, RZ ;  /* 0x000000ff00087202 */ /* 0x000fe20000000f00 */
[----:B------:R-:W-:Y:S01]  /*0340*/  IMAD R14, R4, R3, R14 ;  /* 0x00000003040e7224 */ /* 0x000fe200078e020e */
[----:B------:R-:W-:-:S02]  /*0350*/  MOV R6, R4 ;  /* 0x0000000400067202 */ /* 0x000fc40000000f00 */
[----:B------:R-:W-:Y:S02]  /*0360*/  IADD3 R20, PT, PT, -R15, RZ, RZ ;  /* 0x000000ff0f147210 */ /* 0x000fe40007ffe1ff */
[C---:B------:R-:W-:Y:S02]  /*0370*/  IADD3 R13, PT, PT, R5.reuse, R14, RZ ;  /* 0x0000000e050d7210 */ /* 0x040fe40007ffe0ff */
[C---:B------:R-:W-:Y:S02]  /*0380*/  IADD3 R29, PT, PT, R5.reuse, R24, RZ ;  /* 0x00000018051d7210 */ /* 0x040fe40007ffe0ff */
[C---:B------:R-:W-:Y:S02]  /*0390*/  IADD3 R23, PT, PT, R5.reuse, R26, RZ ;  /* 0x0000001a05177210 */ /* 0x040fe40007ffe0ff */
[C---:B------:R-:W-:Y:S02]  /*03a0*/  IADD3 R25, PT, PT, R5.reuse, R28, RZ ;  /* 0x0000001c05197210 */ /* 0x040fe40007ffe0ff */
[----:B------:R-:W-:-:S02]  /*03b0*/  IADD3 R27, PT, PT, R5, R27, RZ ;  /* 0x0000001b051b7210 */ /* 0x000fc40007ffe0ff */
[C---:B------:R-:W-:Y:S02]  /*03c0*/  IADD3 R19, PT, PT, R5.reuse, R16, RZ ;  /* 0x0000001005137210 */ /* 0x040fe40007ffe0ff */
[----:B------:R-:W-:-:S07]  /*03d0*/  IADD3 R18, PT, PT, R5, R18, RZ ;  /* 0x0000001205127210 */ /* 0x000fce0007ffe0ff */
.L_x_975:
[----:B------:R-:W0:Y:S02]  /*03e0*/  LDC.64 R14, c[0x0][0x440] ;  /* 0x00011000ff0e7b82 */ /* 0x000e240000000a00 */
[----:B0-----:R-:W-:-:S06]  /*03f0*/  IMAD.WIDE.U32 R16, R13, 0x4, R14 ;  /* 0x000000040d107825 */ /* 0x001fcc00078e000e */
[----:B------:R-:W2:Y:S02]  /*0400*/  LDG.E R17, desc[UR6][R16.64] ;  /* 0x0000000610117981 */ /* 0x000ea4000c1e1900 */
[----:B--2---:R-:W-:Y:S01]  /*0410*/  FADD.FTZ R8, R17, R8 ;  /* 0x0000000811087221 */ /* 0x004fe20000010000 */
[----:B------:R-:W-:-:S05]  /*0420*/  IMAD.WIDE.U32 R16, R21, 0x4, R14 ;  /* 0x0000000415107825 */ /* 0x000fca00078e000e */
[----:B------:R0:W2:Y:S02]  /*0430*/  LDG.E R24, desc[UR6][R16.64] ;  /* 0x0000000610187981 */ /* 0x0000a4000c1e1900 */
[----:B0-----:R-:W-:-:S04]  /*0440*/  IMAD.WIDE.U32 R16, R19, 0x4, R14 ;  /* 0x0000000413107825 */ /* 0x001fc800078e000e */
[----:B--2---:R-:W-:Y:S02]  /*0450*/  FADD.FTZ R8, R8, R24 ;  /* 0x0000001808087221 */ /* 0x004fe40000010000 */
        /* <DEDUP_REMOVED lines=11> */
[----:B------:R-:W-:-:S05]  /*0510*/  IMAD.WIDE.U32 R14, R27, 0x4, R14 ;  /* 0x000000041b0e7825 */ /* 0x000fca00078e000e */
[----:B------:R0:W3:Y:S02]  /*0520*/  LDG.E R26, desc[UR6][R14.64] ;  /* 0x000000060e1a7981 */ /* 0x0000e4000c1e1900 */
[----:B0-----:R-:W0:Y:S01]  /*0530*/  LDC.64 R14, c[0x0][0x448] ;  /* 0x00011200ff0e7b82 */ /* 0x001e220000000a00 */
        /* <DEDUP_REMOVED lines=21> */
[----:B------:R-:W-:-:S04]  /*0690*/  IMAD.WIDE.U32 R14, R27, 0x4, R14 ;  /* 0x000000041b0e7825 */ /* 0x000fc800078e000e */
[----:B---3--:R-:W-:Y:S02]  /*06a0*/  FADD.FTZ R8, R8, R26 ;  /* 0x0000001a08087221 */ /* 0x008fe40000010000 */
        /* <DEDUP_REMOVED lines=23> */
[----:B------:R-:W-:-:S06]  /*0820*/  IMAD.WIDE.U32 R14, R27, 0x4, R14 ;  /* 0x000000041b0e7825 */ /* 0x000fcc00078e000e */
[----:B------:R-:W4:Y:S01]  /*0830*/  LDG.E R14, desc[UR6][R14.64] ;  /* 0x000000060e0e7981 */ /* 0x000f22000c1e1900 */
[----:B--2---:R-:W-:-:S03]  /*0840*/  FADD.FTZ R7, R7, R24 ;  /* 0x0000001807077221 */ /* 0x004fc60000010000 */
[----:B------:R-:W2:Y:S01]  /*0850*/  LDG.E R24, desc[UR6][R16.64] ;  /* 0x0000000610187981 */ /* 0x000ea2000c1e1900 */
[----:B------:R-:W-:-:S04]  /*0860*/  IADD3 R20, PT, PT, R20, 0x8, RZ ;  /* 0x0000000814147810 */ /* 0x000fc80007ffe0ff */
[----:B------:R-:W-:Y:S01]  /*0870*/  ISETP.NE.AND P1, PT, R20, RZ, PT ;  /* 0x000000ff1400720c */ /* 0x000fe20003f25270 */
[----:B---3--:R-:W-:Y:S01]  /*0880*/  FADD.FTZ R22, R22, R26 ;  /* 0x0000001a16167221 */ /* 0x008fe20000010000 */
        /* <DEDUP_REMOVED lines=8> */
[----:B------:R-:W-:Y:S01]  /*0910*/  LEA R27, R3, R27, 0x8 ;  /* 0x0000001b031b7211 */ /* 0x000fe200078e40ff */
[----:B--2---:R-:W-:-:S04]  /*0920*/  FADD.FTZ R7, R7, R24 ;  /* 0x0000001807077221 */ /* 0x004fc80000010000 */
[----:B----4-:R-:W-:Y:S01]  /*0930*/  FADD.FTZ R7, R7, R14 ;  /* 0x0000000e07077221 */ /* 0x010fe20000010000 */
[----:B------:R-:W-:Y:S06]  /*0940*/  @P1 BRA `(.L_x_975) ;  /* 0xfffffff800a41947 */ /* 0x000fec000383ffff */
.L_x_974:
[----:B------:R-:W-:Y:S05]  /*0950*/  BSYNC.RECONVERGENT B1 ;  /* 0x0000000000017941 */ /* 0x000fea0003800200 */
.L_x_973:
[----:B------:R-:W-:Y:S05]  /*0960*/  @!P0 BRA `(.L_x_972) ;  /* 0x0000000400748947 */ /* 0x000fea0003800000 */
[----:B------:R-:W-:Y:S01]  /*0970*/  ISETP.GE.U32.AND P0, PT, R12, 0x4, PT ;  /* 0x000000040c00780c */ /* 0x000fe20003f06070 */
[----:B------:R-:W-:Y:S01]  /*0980*/  BSSY.RECONVERGENT B1, `(.L_x_976) ;  /* 0x000002f000017945 */ /* 0x000fe20003800200 */
[----:B------:R-:W-:-:S11]  /*0990*/  LOP3.LUT P1, R18, R11, 0x3, RZ, 0xc0, !PT ;  /* 0x000000030b127812 */ /* 0x000fd6000782c0ff */
[----:B------:R-:W-:Y:S05]  /*09a0*/  @!P0 BRA `(.L_x_977) ;  /* 0x0000000000b08947 */ /* 0x000fea0003800000 */
[----:B------:R-:W0:Y:S01]  /*09b0*/  LDC.64 R12, c[0x0][0x440] ;  /* 0x00011000ff0c7b82 */ /* 0x000e220000000a00 */
[----:B------:R-:W-:-:S07]  /*09c0*/  IMAD R11, R6, R3, R2 ;  /* 0x00000003060b7224 */ /* 0x000fce00078e0202 */
[----:B------:R-:W1:Y:S08]  /*09d0*/  LDC.64 R16, c[0x0][0x448] ;  /* 0x00011200ff107b82 */ /* 0x000e700000000a00 */
[----:B------:R-:W2:Y:S01]  /*09e0*/  LDC.64 R14, c[0x0][0x460] ;  /* 0x00011800ff0e7b82 */ /* 0x000ea20000000a00 */
[----:B0-----:R-:W-:-:S05]  /*09f0*/  IMAD.WIDE.U32 R24, R11, 0x4, R12 ;  /* 0x000000040b187825 */ /* 0x001fca00078e000c */
[----:B------:R0:W3:Y:S01]  /*0a00*/  LDG.E R19, desc[UR6][R24.64] ;  /* 0x0000000618137981 */ /* 0x0000e2000c1e1900 */
[----:B-1----:R-:W-:-:S05]  /*0a10*/  IMAD.WIDE.U32 R26, R11, 0x4, R16 ;  /* 0x000000040b1a7825 */ /* 0x002fca00078e0010 */
[----:B------:R-:W4:Y:S01]  /*0a20*/  LDG.E R23, desc[UR6][R26.64] ;  /* 0x000000061a177981 */ /* 0x000f22000c1e1900 */
[----:B--2---:R-:W-:-:S06]  /*0a30*/  IMAD.WIDE.U32 R20, R11, 0x4, R14 ;  /* 0x000000040b147825 */ /* 0x004fcc00078e000e */
[----:B------:R1:W2:Y:S01]  /*0a40*/  LDG.E R20, desc[UR6][R20.64] ;  /* 0x0000000614147981 */ /* 0x0002a2000c1e1900 */
[----:B------:R-:W-:-:S05]  /*0a50*/  LEA R29, R3, R11, 0x5 ;  /* 0x0000000b031d7211 */ /* 0x000fca00078e28ff */
[----:B0-----:R-:W-:Y:S01]  /*0a60*/  IMAD.WIDE.U32 R24, R29, 0x4, R12 ;  /* 0x000000041d187825 */ /* 0x001fe200078e000c */
[----:B-1----:R-:W-:-:S04]  /*0a70*/  LEA R21, R3, R11, 0x6 ;  /* 0x0000000b03157211 */ /* 0x002fc800078e30ff */
[----:B------:R0:W5:Y:S01]  /*0a80*/  LDG.E R11, desc[UR6][R24.64] ;  /* 0x00000006180b7981 */ /* 0x000162000c1e1900 */
[----:B------:R-:W-:-:S04]  /*0a90*/  IMAD.WIDE.U32 R26, R21, 0x4, R12 ;  /* 0x00000004151a7825 */ /* 0x000fc800078e000c */
[----:B0-----:R-:W-:-:S04]  /*0aa0*/  IMAD.WIDE.U32 R24, R29, 0x4, R16 ;  /* 0x000000041d187825 */ /* 0x001fc800078e0010 */
[----:B------:R-:W-:-:S04]  /*0ab0*/  IMAD.WIDE.U32 R28, R29, 0x4, R14 ;  /* 0x000000041d1c7825 */ /* 0x000fc800078e000e */
[----:B---3--:R-:W-:Y:S02]  /*0ac0*/  FADD.FTZ R8, R8, R19 ;  /* 0x0000001308087221 */ /* 0x008fe40000010000 */
[----:B------:R0:W3:Y:S01]  /*0ad0*/  LDG.E R19, desc[UR6][R26.64] ;  /* 0x000000061a137981 */ /* 0x0000e2000c1e1900 */
[----:B----4-:R-:W-:-:S03]  /*0ae0*/  FADD.FTZ R23, R22, R23 ;  /* 0x0000001716177221 */ /* 0x010fc60000010000 */
[----:B------:R2:W4:Y:S01]  /*0af0*/  LDG.E R22, desc[UR6][R24.64] ;  /* 0x0000000618167981 */ /* 0x000522000c1e1900 */
[----:B0-----:R-:W-:-:S04]  /*0b00*/  IMAD.WIDE.U32 R26, R21, 0x4, R16 ;  /* 0x00000004151a7825 */ /* 0x001fc800078e0010 */
[----:B--2---:R-:W-:Y:S01]  /*0b10*/  FADD.FTZ R25, R7, R20 ;  /* 0x0000001407197221 */ /* 0x004fe20000010000 */
[----:B------:R-:W2:Y:S04]  /*0b20*/  LDG.E R24, desc[UR6][R28.64] ;  /* 0x000000061c187981 */ /* 0x000ea8000c1e1900 */
[----:B------:R0:W2:Y:S02]  /*0b30*/  LDG.E R7, desc[UR6][R26.64] ;  /* 0x000000061a077981 */ /* 0x0000a4000c1e1900 */
[----:B0-----:R-:W-:Y:S01]  /*0b40*/  LEA R27, R3, R21, 0x5 ;  /* 0x00000015031b7211 */ /* 0x001fe200078e28ff */
[----:B------:R-:W-:-:S04]  /*0b50*/  IMAD.WIDE.U32 R20, R21, 0x4, R14 ;  /* 0x0000000415147825 */ /* 0x000fc800078e000e */
[C---:B------:R-:W-:Y:S02]  /*0b60*/  IMAD.WIDE.U32 R16, R27.reuse, 0x4, R16 ;  /* 0x000000041b107825 */ /* 0x040fe400078e0010 */
[----:B------:R-:W2:Y:S02]  /*0b70*/  LDG.E R20, desc[UR6][R20.64] ;  /* 0x0000000614147981 */ /* 0x000ea4000c1e1900 */
[C---:B------:R-:W-:Y:S02]  /*0b80*/  IMAD.WIDE.U32 R12, R27.reuse, 0x4, R12 ;  /* 0x000000041b0c7825 */ /* 0x040fe400078e000c */
[----:B------:R-:W2:Y:S02]  /*0b90*/  LDG.E R16, desc[UR6][R16.64] ;  /* 0x0000000610107981 */ /* 0x000ea4000c1e1900 */
[----:B------:R-:W-:Y:S02]  /*0ba0*/  IMAD.WIDE.U32 R14, R27, 0x4, R14 ;  /* 0x000000041b0e7825 */ /* 0x000fe400078e000e */
[----:B------:R-:W2:Y:S04]  /*0bb0*/  LDG.E R12, desc[UR6][R12.64] ;  /* 0x000000060c0c7981 */ /* 0x000ea8000c1e1900 */
[----:B------:R-:W2:Y:S01]  /*0bc0*/  LDG.E R14, desc[UR6][R14.64] ;  /* 0x000000060e0e7981 */ /* 0x000ea2000c1e1900 */
[----:B-----5:R-:W-:Y:S01]  /*0bd0*/  FADD.FTZ R8, R8, R11 ;  /* 0x0000000b08087221 */ /* 0x020fe20000010000 */
[----:B------:R-:W-:-:S03]  /*0be0*/  IADD3 R6, PT, PT, R6, 0x80, RZ ;  /* 0x0000008006067810 */ /* 0x000fc60007ffe0ff */
[----:B---3--:R-:W-:Y:S01]  /*0bf0*/  FADD.FTZ R19, R8, R19 ;  /* 0x0000001308137221 */ /* 0x008fe20000010000 */
[----:B----4-:R-:W-:Y:S01]  /*0c00*/  FADD.FTZ R22, R23, R22 ;  /* 0x0000001617167221 */ /* 0x010fe20000010000 */
[----:B--2---:R-:W-:-:S03]  /*0c10*/  FADD.FTZ R25, R25, R24 ;  /* 0x0000001819197221 */ /* 0x004fc60000010000 */
[----:B------:R-:W-:Y:S01]  /*0c20*/  FADD.FTZ R7, R22, R7 ;  /* 0x0000000716077221 */ /* 0x000fe20000010000 */
[----:B------:R-:W-:-:S03]  /*0c30*/  FADD.FTZ R25, R25, R20 ;  /* 0x0000001419197221 */ /* 0x000fc60000010000 */
[----:B------:R-:W-:Y:S01]  /*0c40*/  FADD.FTZ R22, R7, R16 ;  /* 0x0000001007167221 */ /* 0x000fe20000010000 */
[----:B------:R-:W-:Y:S01]  /*0c50*/  FADD.FTZ R8, R19, R12 ;  /* 0x0000000c13087221 */ /* 0x000fe20000010000 */
[----:B------:R-:W-:-:S07]  /*0c60*/  FADD.FTZ R7, R25, R14 ;  /* 0x0000000e19077221 */ /* 0x000fce0000010000 */
.L_x_977:
[----:B------:R-:W-:Y:S05]  /*0c70*/  BSYNC.RECONVERGENT B1 ;  /* 0x0000000000017941 */ /* 0x000fea0003800200 */
.L_x_976:
[----:B------:R-:W-:Y:S05]  /*0c80*/  @!P1 BRA `(.L_x_972) ;  /* 0x0000000000ac9947 */ /* 0x000fea0003800000 */
[----:B------:R-:W-:Y:S01]  /*0c90*/  ISETP.NE.AND P1, PT, R18, 0x1, PT ;  /* 0x000000011200780c */ /* 0x000fe20003f25270 */
[----:B------:R-:W-:Y:S01]  /*0ca0*/  BSSY.RECONVERGENT B1, `(.L_x_978) ;  /* 0x000001b000017945 */ /* 0x000fe20003800200 */
[----:B------:R-:W-:-:S11]  /*0cb0*/  LOP3.LUT P0, RZ, R10, 0x20, RZ, 0xc0, !PT ;  /* 0x000000200aff7812 */ /* 0x000fd6000780c0ff */
[----:B------:R-:W-:Y:S05]  /*0cc0*/  @!P1 BRA `(.L_x_979) ;  /* 0x0000000000609947 */ /* 0x000fea0003800000 */
[----:B------:R-:W0:Y:S01]  /*0cd0*/  LDC.64 R18, c[0x0][0x440] ;  /* 0x00011000ff127b82 */ /* 0x000e220000000a00 */
[----:B------:R-:W-:-:S05]  /*0ce0*/  IMAD R17, R6, R3, R2 ;  /* 0x0000000306117224 */ /* 0x000fca00078e0202 */
[----:B------:R-:W-:Y:S02]  /*0cf0*/  LEA R23, R3, R17, 0x5 ;  /* 0x0000001103177211 */ /* 0x000fe400078e28ff */
[----:B------:R-:W1:Y:S08]  /*0d00*/  LDC.64 R10, c[0x0][0x448] ;  /* 0x00011200ff0a7b82 */ /* 0x000e700000000a00 */
[----:B------:R-:W2:Y:S01]  /*0d10*/  LDC.64 R12, c[0x0][0x460] ;  /* 0x00011800ff0c7b82 */ /* 0x000ea20000000a00 */
[----:B0-----:R-:W-:-:S04]  /*0d20*/  IMAD.WIDE.U32 R20, R17, 0x4, R18 ;  /* 0x0000000411147825 */ /* 0x001fc800078e0012 */
[----:B-1----:R-:W-:Y:S02]  /*0d30*/  IMAD.WIDE.U32 R14, R17, 0x4, R10 ;  /* 0x00000004110e7825 */ /* 0x002fe400078e000a */
[----:B------:R-:W3:Y:S02]  /*0d40*/  LDG.E R21, desc[UR6][R20.64] ;  /* 0x0000000614157981 */ /* 0x000ee4000c1e1900 */
[----:B------:R-:W-:Y:S02]  /*0d50*/  IMAD.WIDE.U32 R18, R23, 0x4, R18 ;  /* 0x0000000417127825 */ /* 0x000fe400078e0012 */
[----:B------:R-:W4:Y:S02]  /*0d60*/  LDG.E R15, desc[UR6][R14.64] ;  /* 0x000000060e0f7981 */ /* 0x000f24000c1e1900 */
[----:B--2---:R-:W-:Y:S02]  /*0d70*/  IMAD.WIDE.U32 R16, R17, 0x4, R12 ;  /* 0x0000000411107825 */ /* 0x004fe400078e000c */
[----:B------:R-:W2:Y:S02]  /*0d80*/  LDG.E R19, desc[UR6][R18.64] ;  /* 0x0000000612137981 */ /* 0x000ea4000c1e1900 */
[----:B------:R-:W-:-:S02]  /*0d90*/  IMAD.WIDE.U32 R10, R23, 0x4, R10 ;  /* 0x00000004170a7825 */ /* 0x000fc400078e000a */
[----:B------:R-:W5:Y:S02]  /*0da0*/  LDG.E R16, desc[UR6][R16.64] ;  /* 0x0000000610107981 */ /* 0x000f64000c1e1900 */
[----:B------:R-:W-:Y:S02]  /*0db0*/  IMAD.WIDE.U32 R12, R23, 0x4, R12 ;  /* 0x00000004170c7825 */ /* 0x000fe400078e000c */
[----:B------:R-:W5:Y:S04]  /*0dc0*/  LDG.E R11, desc[UR6][R10.64] ;  /* 0x000000060a0b7981 */ /* 0x000f68000c1e1900 */
[----:B------:R-:W5:Y:S01]  /*0dd0*/  LDG.E R12, desc[UR6][R12.64] ;  /* 0x000000060c0c7981 */ /* 0x000f62000c1e1900 */
[----:B------:R-:W-:Y:S01]  /*0de0*/  IADD3 R6, PT, PT, R6, 0x40, RZ ;  /* 0x0000004006067810 */ /* 0x000fe20007ffe0ff */
[----:B---3--:R-:W-:Y:S01]  /*0df0*/  FADD.FTZ R8, R8, R21 ;  /* 0x0000001508087221 */ /* 0x008fe20000010000 */
[----:B----4-:R-:W-:-:S03]  /*0e00*/  FADD.FTZ R22, R22, R15 ;  /* 0x0000000f16167221 */ /* 0x010fc60000010000 */
[----:B--2---:R-:W-:Y:S01]  /*0e10*/  FADD.FTZ R8, R8, R19 ;  /* 0x0000001308087221 */ /* 0x004fe20000010000 */
[----:B-----5:R-:W-:Y:S01]  /*0e20*/  FADD.FTZ R7, R7, R16 ;  /* 0x0000001007077221 */ /* 0x020fe20000010000 */
[----:B------:R-:W-:-:S03]  /*0e30*/  FADD.FTZ R22, R22, R11 ;  /* 0x0000000b16167221 */ /* 0x000fc60000010000 */
[----:B------:R-:W-:-:S07]  /*0e40*/  FADD.FTZ R7, R7, R12 ;  /* 0x0000000c07077221 */ /* 0x000fce0000010000 */
.L_x_979:
[----:B------:R-:W-:Y:S05]  /*0e50*/  BSYNC.RECONVERGENT B1 ;  /* 0x0000000000017941 */ /* 0x000fea0003800200 */
.L_x_978:
[----:B------:R-:W-:Y:S05]  /*0e60*/  @P0 BRA `(.L_x_972) ;  /* 0x0000000000340947 */ /* 0x000fea0003800000 */
[----:B------:R-:W0:Y:S01]  /*0e70*/  LDC.64 R14, c[0x0][0x440] ;  /* 0x00011000ff0e7b82 */ /* 0x000e220000000a00 */
[----:B------:R-:W-:-:S07]  /*0e80*/  IMAD R17, R6, R3, R2 ;  /* 0x0000000306117224 */ /* 0x000fce00078e0202 */
[----:B------:R-:W1:Y:S08]  /*0e90*/  LDC.64 R12, c[0x0][0x448] ;  /* 0x00011200ff0c7b82 */ /* 0x000e700000000a00 */
[----:B------:R-:W2:Y:S01]  /*0ea0*/  LDC.64 R10, c[0x0][0x460] ;  /* 0x00011800ff0a7b82 */ /* 0x000ea20000000a00 */
[----:B0-----:R-:W-:-:S06]  /*0eb0*/  IMAD.WIDE.U32 R14, R17, 0x4, R14 ;  /* 0x00000004110e7825 */ /* 0x001fcc00078e000e */
[----:B------:R-:W3:Y:S01]  /*0ec0*/  LDG.E R15, desc[UR6][R14.64] ;  /* 0x000000060e0f7981 */ /* 0x000ee2000c1e1900 */
[----:B-1----:R-:W-:-:S06]  /*0ed0*/  IMAD.WIDE.U32 R12, R17, 0x4, R12 ;  /* 0x00000004110c7825 */ /* 0x002fcc00078e000c */
[----:B------:R-:W4:Y:S01]  /*0ee0*/  LDG.E R13, desc[UR6][R12.64] ;  /* 0x000000060c0d7981 */ /* 0x000f22000c1e1900 */
[----:B--2---:R-:W-:-:S06]  /*0ef0*/  IMAD.WIDE.U32 R10, R17, 0x4, R10 ;  /* 0x00000004110a7825 */ /* 0x004fcc00078e000a */
[----:B------:R-:W2:Y:S01]  /*0f00*/  LDG.E R10, desc[UR6][R10.64] ;  /* 0x000000060a0a7981 */ /* 0x000ea2000c1e1900 */
[----:B---3--:R-:W-:Y:S01]  /*0f10*/  FADD.FTZ R8, R8, R15 ;  /* 0x0000000f08087221 */ /* 0x008fe20000010000 */
[----:B----4-:R-:W-:Y:S01]  /*0f20*/  FADD.FTZ R22, R22, R13 ;  /* 0x0000000d16167221 */ /* 0x010fe20000010000 */
[----:B--2---:R-:W-:-:S07]  /*0f30*/  FADD.FTZ R7, R7, R10 ;  /* 0x0000000a07077221 */ /* 0x004fce0000010000 */
.L_x_972:
[----:B------:R-:W-:Y:S05]  /*0f40*/  BSYNC.RECONVERGENT B0 ;  /* 0x0000000000007941 */ /* 0x000fea0003800200 */
.L_x_971:
[----:B------:R-:W0:Y:S01]  /*0f50*/  S2UR UR5, SR_CgaCtaId ;  /* 0x00000000000579c3 */ /* 0x000e220000008800 */
[----:B------:R-:W-:Y:S01]  /*0f60*/  UMOV UR4, 0x400 ;  /* 0x0000040000047882 */ /* 0x000fe20000000000 */
[--C-:B------:R-:W-:Y:S02]  /*0f70*/  LOP3.LUT R11, R4, 0x1f, R0.reuse, 0x78, !PT ;  /* 0x0000001f040b7812 */ /* 0x100fe400078e7800 */
[----:B------:R-:W-:Y:S02]  /*0f80*/  SHF.L.U32 R13, R5, 0x7, RZ ;  /* 0x00000007050d7819 */ /* 0x000fe400000006ff */
[C---:B------:R-:W-:Y:S02]  /*0f90*/  LOP3.LUT R0, R11.reuse, 0x3e0, R0, 0xf8, !PT ;  /* 0x000003e00b007812 */ /* 0x040fe400078ef800 */
[----:B------:R-:W-:Y:S02]  /*0fa0*/  SHF.L.U32 R2, R11, 0x2, RZ ;  /* 0x000000020b027819 */ /* 0x000fe400000006ff */
[----:B------:R-:W-:-:S02]  /*0fb0*/  ISETP.NE.AND P0, PT, R5, RZ, PT ;  /* 0x000000ff0500720c */ /* 0x000fc40003f05270 */
[----:B------:R-:W-:Y:S01]  /*0fc0*/  LOP3.LUT R2, R13, R2, RZ, 0xfc, !PT ;  /* 0x000000020d027212 */ /* 0x000fe200078efcff */
[----:B0-----:R-:W-:-:S06]  /*0fd0*/  ULEA UR4, UR5, UR4, 0x18 ;  /* 0x0000000405047291 */ /* 0x001fcc000f8ec0ff */
[----:B------:R-:W-:-:S05]  /*0fe0*/  LEA R11, R0, UR4, 0x2 ;  /* 0x00000004000b7c11 */ /* 0x000fca000f8e10ff */
[----:B------:R-:W-:Y:S04]  /*0ff0*/  STS [R11], R22 ;  /* 0x000000160b007388 */ /* 0x000fe80000000800 */
[----:B------:R-:W-:Y:S04]  /*1000*/  STS [R11+0x1000], R8 ;  /* 0x001000080b007388 */ /* 0x000fe80000000800 */
[----:B------:R-:W-:Y:S01]  /*1010*/  STS [R11+0x2000], R7 ;  /* 0x002000070b007388 */ /* 0x000fe20000000800 */
[----:B------:R-:W-:Y:S06]  /*1020*/  BAR.SYNC.DEFER_BLOCKING 0x0 ;  /* 0x0000000000007b1d */ /* 0x000fec0000010000 */
[----:B------:R-:W0:Y:S04]  /*1030*/  LDS R10, [R2+UR4+0x1000] ;  /* 0x00100004020a7984 */ /* 0x000e280008000800 */
[----:B------:R-:W1:Y:S04]  /*1040*/  LDS R0, [R2+UR4] ;  /* 0x0000000402007984 */ /* 0x000e680008000800 */
[----:B------:R-:W2:Y:S04]  /*1050*/  LDS R6, [R2+UR4+0x2000] ;  /* 0x0020000402067984 */ /* 0x000ea80008000800 */
[----:B0-----:R-:W0:Y:S04]  /*1060*/  SHFL.BFLY PT, R13, R10, 0x1, 0x1f ;  /* 0x0c201f000a0d7f89 */ /* 0x001e2800000e0000 */
[----:B-1----:R-:W1:Y:S04]  /*1070*/  SHFL.BFLY PT, R15, R0, 0x1, 0x1f ;  /* 0x0c201f00000f7f89 */ /* 0x002e6800000e0000 */
[----:B--2---:R-:W2:Y:S01]  /*1080*/  SHFL.BFLY PT, R17, R6, 0x1, 0x1f ;  /* 0x0c201f0006117f89 */ /* 0x004ea200000e0000 */
[----:B0-----:R-:W-:Y:S01]  /*1090*/  FADD.FTZ R13, R10, R13 ;  /* 0x0000000d0a0d7221 */ /* 0x001fe20000010000 */
[----:B-1----:R-:W-:-:S04]  /*10a0*/  FADD.FTZ R15, R0, R15 ;  /* 0x0000000f000f7221 */ /* 0x002fc80000010000 */
[----:B------:R-:W0:Y:S01]  /*10b0*/  SHFL.BFLY PT, R8, R13, 0x2, 0x1f ;  /* 0x0c401f000d087f89 */ /* 0x000e2200000e0000 */
[----:B--2---:R-:W-:-:S03]  /*10c0*/  FADD.FTZ R17, R6, R17 ;  /* 0x0000001106117221 */ /* 0x004fc60000010000 */
[----:B------:R-:W1:Y:S04]  /*10d0*/  SHFL.BFLY PT, R12, R15, 0x2, 0x1f ;  /* 0x0c401f000f0c7f89 */ /* 0x000e6800000e0000 */
[----:B------:R-:W2:Y:S01]  /*10e0*/  SHFL.BFLY PT, R14, R17, 0x2, 0x1f ;  /* 0x0c401f00110e7f89 */ /* 0x000ea200000e0000 */
[----:B0-----:R-:W-:Y:S01]  /*10f0*/  FADD.FTZ R8, R13, R8 ;  /* 0x000000080d087221 */ /* 0x001fe20000010000 */
[----:B-1----:R-:W-:-:S04]  /*1100*/  FADD.FTZ R12, R15, R12 ;  /* 0x0000000c0f0c7221 */ /* 0x002fc80000010000 */
[----:B------:R-:W0:Y:S01]  /*1110*/  SHFL.BFLY PT, R7, R8, 0x4, 0x1f ;  /* 0x0c801f0008077f89 */ /* 0x000e2200000e0000 */
[----:B--2---:R-:W-:-:S03]  /*1120*/  FADD.FTZ R14, R17, R14 ;  /* 0x0000000e110e7221 */ /* 0x004fc60000010000 */
[----:B------:R-:W1:Y:S04]  /*1130*/  SHFL.BFLY PT, R11, R12, 0x4, 0x1f ;  /* 0x0c801f000c0b7f89 */ /* 0x000e6800000e0000 */
[----:B------:R-:W2:Y:S01]  /*1140*/  SHFL.BFLY PT, R19, R14, 0x4, 0x1f ;  /* 0x0c801f000e137f89 */ /* 0x000ea200000e0000 */
[----:B0-----:R-:W-:Y:S01]  /*1150*/  FADD.FTZ R7, R8, R7 ;  /* 0x0000000708077221 */ /* 0x001fe20000010000 */
[----:B------:R-:W-:Y:S01]  /*1160*/  SHF.L.U32 R8, R9, 0x1, RZ ;  /* 0x0000000109087819 */ /* 0x000fe200000006ff */
[----:B-1----:R-:W-:-:S03]  /*1170*/  FADD.FTZ R2, R12, R11 ;  /* 0x0000000b0c027221 */ /* 0x002fc60000010000 */
[----:B------:R-:W0:Y:S01]  /*1180*/  SHFL.BFLY PT, R0, R7, 0x8, 0x1f ;  /* 0x0d001f0007007f89 */ /* 0x000e2200000e0000 */
[----:B------:R-:W-:Y:S01]  /*1190*/  ISETP.GE.U32.AND P1, PT, R8, R3, PT ;  /* 0x000000030800720c */ /* 0x000fe20003f26070 */
[----:B--2---:R-:W-:Y:S02]  /*11a0*/  FADD.FTZ R19, R14, R19 ;  /* 0x000000130e137221 */ /* 0x004fe40000010000 */
[----:B------:R-:W1:Y:S04]  /*11b0*/  SHFL.BFLY PT, R11, R2, 0x8, 0x1f ;  /* 0x0d001f00020b7f89 */ /* 0x000e6800000e0000 */
[----:B------:R-:W2:Y:S01]  /*11c0*/  SHFL.BFLY PT, R10, R19, 0x8, 0x1f ;  /* 0x0d001f00130a7f89 */ /* 0x000ea200000e0000 */
[----:B0-----:R-:W-:Y:S01]  /*11d0*/  FADD.FTZ R0, R7, R0 ;  /* 0x0000000007007221 */ /* 0x001fe20000010000 */
[----:B-1----:R-:W-:Y:S01]  /*11e0*/  FADD.FTZ R6, R2, R11 ;  /* 0x0000000b02067221 */ /* 0x002fe20000010000 */
[----:B------:R-:W-:-:S03]  /*11f0*/  @!P0 LEA R2, R4, UR4, 0x2 ;  /* 0x0000000404028c11 */ /* 0x000fc6000f8e10ff */
[----:B------:R-:W0:Y:S01]  /*1200*/  SHFL.BFLY PT, R11, R0, 0x10, 0x1f ;  /* 0x0e001f00000b7f89 */ /* 0x000e2200000e0000 */
[----:B--2---:R-:W-:-:S03]  /*1210*/  FADD.FTZ R10, R19, R10 ;  /* 0x0000000a130a7221 */ /* 0x004fc60000010000 */
[----:B------:R-:W1:Y:S04]  /*1220*/  SHFL.BFLY PT, R13, R6, 0x10, 0x1f ;  /* 0x0e001f00060d7f89 */ /* 0x000e6800000e0000 */
[----:B------:R-:W2:Y:S01]  /*1230*/  SHFL.BFLY PT, R15, R10, 0x10, 0x1f ;  /* 0x0e001f000a0f7f89 */ /* 0x000ea200000e0000 */
[----:B0-----:R-:W-:Y:S01]  /*1240*/  FADD.FTZ R11, R0, R11 ;  /* 0x0000000b000b7221 */ /* 0x001fe20000010000 */
[----:B-1----:R-:W-:-:S04]  /*1250*/  FADD.FTZ R13, R6, R13 ;  /* 0x0000000d060d7221 */ /* 0x002fc80000010000 */
[----:B------:R0:W-:Y:S01]  /*1260*/  @!P0 STS [R2+0x3080], R11 ;  /* 0x0030800b02008388 */ /* 0x0001e20000000800 */
[----:B--2---:R-:W-:-:S03]  /*1270*/  FADD.FTZ R15, R10, R15 ;  /* 0x0000000f0a0f7221 */ /* 0x004fc60000010000 */
[----:B------:R0:W-:Y:S04]  /*1280*/  @!P0 STS [R2+0x3000], R13 ;  /* 0x0030000d02008388 */ /* 0x0001e80000000800 */
[----:B------:R0:W-:Y:S01]  /*1290*/  @!P0 STS [R2+0x3100], R15 ;  /* 0x0031000f02008388 */ /* 0x0001e20000000800 */
[----:B------:R-:W-:Y:S06]  /*12a0*/  BAR.SYNC.DEFER_BLOCKING 0x0 ;  /* 0x0000000000007b1d */ /* 0x000fec0000010000 */
[----:B------:R-:W-:Y:S05]  /*12b0*/  @P1 EXIT ;  /* 0x000000000000194d */ /* 0x000fea0003800000 */
[----:B------:R-:W-:-:S04]  /*12c0*/  ISETP.GT.U32.AND P0, PT, R5, 0xf, PT ;  /* 0x0000000f0500780c */ /* 0x000fc80003f04070 */
[----:B------:R-:W-:-:S13]  /*12d0*/  ISETP.NE.OR P0, PT, R4, 0x1f, P0 ;  /* 0x0000001f0400780c */ /* 0x000fda0000705670 */
[----:B------:R-:W-:Y:S05]  /*12e0*/  @P0 EXIT ;  /* 0x000000000000094d */ /* 0x000fea0003800000 */
[----:B------:R-:W-:Y:S01]  /*12f0*/  LEA R0, R5, UR4, 0x3 ;  /* 0x0000000405007c11 */ /* 0x000fe2000f8e18ff */
[----:B0-----:R-:W0:Y:S04]  /*1300*/  LDC.64 R2, c[0x0][0x488] ;  /* 0x00012200ff027b82 */ /* 0x001e280000000a00 */
[----:B------:R-:W1:Y:S04]  /*1310*/  LDS.64 R10, [R0+0x3000] ;  /* 0x00300000000a7984 */ /* 0x000e680000000a00 */
[----:B------:R-:W2:Y:S01]  /*1320*/  LDS.64 R12, [R0+0x3080] ;  /* 0x00308000000c7984 */ /* 0x000ea20000000a00 */
[----:B------:R-:W3:Y:S03]  /*1330*/  LDC.64 R4, c[0x0][0x480] ;  /* 0x00012000ff047b82 */ /* 0x000ee60000000a00 */
[----:B------:R-:W4:Y:S05]  /*1340*/  LDS.64 R14, [R0+0x3100] ;  /* 0x00310000000e7984 */ /* 0x000f2a0000000a00 */
[----:B------:R-:W5:Y:S01]  /*1350*/  LDC.64 R6, c[0x0][0x4a0] ;  /* 0x00012800ff067b82 */ /* 0x000f620000000a00 */
[----:B0-----:R-:W-:-:S04]  /*1360*/  IMAD.WIDE.U32 R2, R9, 0x4, R2 ;  /* 0x0000000409027825 */ /* 0x001fc800078e0002 */
[----:B---3--:R-:W-:-:S04]  /*1370*/  IMAD.WIDE.U32 R4, R9, 0x4, R4 ;  /* 0x0000000409047825 */ /* 0x008fc800078e0004 */
[----:B-----5:R-:W-:Y:S01]  /*1380*/  IMAD.WIDE.U32 R6, R9, 0x4, R6 ;  /* 0x0000000409067825 */ /* 0x020fe200078e0006 */
[----:B-1----:R-:W-:Y:S02]  /*1390*/  F2FP.BF16.F32.PACK_AB R11, R11, R10 ;  /* 0x0000000a0b0b723e */ /* 0x002fe400000010ff */
[----:B--2---:R-:W-:-:S03]  /*13a0*/  F2FP.BF16.F32.PACK_AB R13, R13, R12 ;  /* 0x0000000c0d0d723e */ /* 0x004fc600000010ff */
[----:B------:R-:W-:Y:S01]  /*13b0*/  STG.E desc[UR6][R2.64], R11 ;  /* 0x0000000b02007986 */ /* 0x000fe2000c101906 */
[----:B----4-:R-:W-:-:S03]  /*13c0*/  F2FP.BF16.F32.PACK_AB R15, R15, R14 ;  /* 0x0000000e0f0f723e */ /* 0x010fc600000010ff */
[----:B------:R-:W-:Y:S04]  /*13d0*/  STG.E desc[UR6][R4.64], R13 ;  /* 0x0000000d04007986 */ /* 0x000fe8000c101906 */
[----:B------:R-:W-:Y:S01]  /*13e0*/  STG.E desc[UR6][R6.64], R15 ;  /* 0x0000000f06007986 */ /* 0x000fe2000c101906 */
[----:B------:R-:W-:Y:S05]  /*13f0*/  EXIT ;  /* 0x000000000000794d */ /* 0x000fea0003800000 */
.L_x_980:
        /* <DEDUP_REMOVED lines=16> */
.L_x_15594:


//--------------------- .text._ZN10layer_norm13ln_bwd_kernelINS_13Kernel_traitsI13__nv_bfloat16S2_S2_S2_fjLj8192ELj1ELj1ELj8ELj16ENS_18Kernel_traits_baseILj8192ES2_S2_S2_S2_fjLj256EEEEELb1ELb1ELb1ELb0EEEvNS_9BwdParamsE --------------------------
	.section	.text._ZN10layer_norm13ln_bwd_kernelINS_13Kernel_traitsI13__nv_bfloat16S2_S2_S2_fjLj8192ELj1ELj1ELj8ELj16ENS_18Kernel_traits_baseILj8192ES2_S2_S2_S2_fjLj256EEEEELb1ELb1ELb1ELb0EEEvNS_9BwdParamsE,"ax",@progbits
	.align	128
        .global         _ZN10layer_norm13ln_bwd_kernelINS_13Kernel_traitsI13__nv_bfloat16S2_S2_S2_fjLj8192ELj1ELj1ELj8ELj16ENS_18Kernel_traits_baseILj8192ES2_S2_S2_S2_fjLj256EEEEELb1ELb1ELb1ELb0EEEvNS_9BwdParamsE
        .type           _ZN10layer_norm13ln_bwd_kernelINS_13Kernel_traitsI13__nv_bfloat16S2_S2_S2_fjLj8192ELj1ELj1ELj8ELj16ENS_18Kernel_traits_baseILj8192ES2_S2_S2_S2_fjLj256EEEEELb1ELb1ELb1ELb0EEEvNS_9BwdParamsE,@function
        .size           _ZN10layer_norm13ln_bwd_kernelINS_13Kernel_traitsI13__nv_bfloat16S2_S2_S2_fjLj8192ELj1ELj1ELj8ELj16ENS_18Kernel_traits_baseILj8192ES2_S2_S2_S2_fjLj256EEEEELb1ELb1ELb1ELb0EEEvNS_9BwdParamsE,(.L_x_15595 - _ZN10layer_norm13ln_bwd_kernelINS_13Kernel_traitsI13__nv_bfloat16S2_S2_S2_fjLj8192ELj1ELj1ELj8ELj16ENS_18Kernel_traits_baseILj8192ES2_S2_S2_S2_fjLj256EEEEELb1ELb1ELb1ELb0EEEvNS_9BwdParamsE)
        .other          _ZN10layer_norm13ln_bwd_kernelINS_13Kernel_traitsI13__nv_bfloat16S2_S2_S2_fjLj8192ELj1ELj1ELj8ELj16ENS_18Kernel_traits_baseILj8192ES2_S2_S2_S2_fjLj256EEEEELb1ELb1ELb1ELb0EEEvNS_9BwdParamsE,@"STO_CUDA_ENTRY STV_DEFAULT"
_ZN10layer_norm13ln_bwd_kernelINS_13Kernel_traitsI13__nv_bfloat16S2_S2_S2_fjLj8192ELj1ELj1ELj8ELj16ENS_18Kernel_traits_baseILj8192ES2_S2_S2_S2_fjLj256EEEEELb1ELb1ELb1ELb0EEEvNS_9BwdParamsE:
.text._ZN10layer_norm13ln_bwd_kernelINS_13Kernel_traitsI13__nv_bfloat16S2_S2_S2_fjLj8192ELj1ELj1ELj8ELj16ENS_18Kernel_traits_baseILj8192ES2_S2_S2_S2_fjLj256EEEEELb1ELb1ELb1ELb0EEEvNS_9BwdParamsE:
        /* <DEDUP_REMOVED lines=107> */
[----:B------:R0:W-:Y:S01]  /*06b0*/  STL.S16 [R1+0x4], R2 ;  /* 0x0000040201007387 */ /* 0x0001e20000100600 */
[----:B------:R-:W-:-:S02]  /*06c0*/  PRMT R249, R40, 0x7632, R249 ;  /* 0x0000763228f97816 */ /* 0x000fc400000000f9 */
[----:B------:R-:W-:Y:S02]  /*06d0*/  CS2R R92, SRZ ;  /* 0x00000000005c7805 */ /* 0x000fe4000001ff00 */
[----:B------:R-:W-:Y:S01]  /*06e0*/  PRMT R248, R51, 0x7632, R248 ;  /* 0x0000763233f87816 */ /* 0x000fe200000000f8 */
[----:B------:R0:W-:Y:S01]  /*06f0*/  STL.S16 [R1], R0 ;  /* 0x0000000001007387 */ /* 0x0001e20000100600 */
        /* <DEDUP_REMOVED lines=47> */
[----:B------:R-:W1:Y:S01]  /*09f0*/  LDCU UR4, c[0x0][0x388] ;  /* 0x00007100ff0477ac */ /* 0x000e620008000800 */
[----:B------:R-:W2:Y:S01]  /*0a00*/  LDCU.U8 UR30, c[0x0][0x410] ;  /* 0x00008200ff1e77ac */ /* 0x000ea20008000000 */
[----:B------:R-:W3:Y:S01]  /*0a10*/  LDCU UR31, c[0x0][0x400] ;  /* 0x00008000ff1f77ac */ /* 0x000ee20008000800 */
[----:B------:R-:W4:Y:S01]  /*0a20*/  LDCU.64 UR22, c[0x0][0x408] ;  /* 0x00008100ff1677ac */ /* 0x000f220008000a00 */
[----:B------:R-:W0:Y:S01]  /*0a30*/  LDCU.64 UR24, c[0x0][0x438] ;  /* 0x00008700ff1877ac */ /* 0x000e220008000a00 */
[----:B------:R-:W0:Y:S01]  /*0a40*/  LDCU.64 UR26, c[0x0][0x478] ;  /* 0x00008f00ff1a77ac */ /* 0x000e220008000a00 */
[----:B------:R-:W0:Y:S01]  /*0a50*/  LDCU.128 UR16, c[0x0][0x3c0] ;  /* 0x00007800ff1077ac */ /* 0x000e220008000c00 */
[----:B------:R-:W0:Y:S01]  /*0a60*/  LDCU.128 UR12, c[0x0][0x3f0] ;  /* 0x00007e00ff0c77ac */ /* 0x000e220008000c00 */
[----:B------:R-:W0:Y:S02]  /*0a70*/  LDCU.64 UR28, c[0x0][0x380] ;  /* 0x00007000ff1c77ac */ /* 0x000e240008000a00 */
.L_x_1258:
[----:B0-----:R-:W-:Y:S02]  /*0a80*/  UIMAD.WIDE UR8, UR11, 0x4, UR14 ;  /* 0x000000040b0878a5 */ /* 0x001fe4000f8e020e */
[----:B------:R-:W-:-:S04]  /*0a90*/  UIMAD.WIDE UR6, UR11, 0x4, UR18 ;  /* 0x000000040b0678a5 */ /* 0x000fc8000f8e0212 */
[----:B---3--:R-:W-:Y:S02]  /*0aa0*/  MOV R180, UR8 ;  /* 0x0000000800b47c02 */ /* 0x008fe40008000f00 */
[----:B------:R-:W-:Y:S01]  /*0ab0*/  MOV R181, UR9 ;  /* 0x0000000900b57c02 */ /* 0x000fe20008000f00 */
[----:B------:R-:W-:-:S04]  /*0ac0*/  UIMAD.WIDE UR8, UR11, 0x4, UR12 ;  /* 0x000000040b0878a5 */ /* 0x000fc8000f8e020c */
[----:B-12--5:R0:W5:Y:S02]  /*0ad0*/  LDG.E R183, desc[UR20][R180.64] ;  /* 0x00000014b4b77981 */ /* 0x026164000c1e1900 */
[----:B0-----:R-:W-:Y:S02]  /*0ae0*/  MOV R180, UR6 ;  /* 0x0000000600b47c02 */ /* 0x001fe40008000f00 */
[----:B------:R-:W-:-:S05]  /*0af0*/  MOV R181, UR7 ;  /* 0x0000000700b57c02 */ /* 0x000fca0008000f00 */
[----:B------:R0:W2:Y:S02]  /*0b00*/  LDG.E R182, desc[UR20][R180.64] ;  /* 0x00000014b4b67981 */ /* 0x0000a4000c1e1900 */
[----:B0-----:R-:W-:Y:S02]  /*0b10*/  MOV R180, UR8 ;  /* 0x0000000800b47c02 */ /* 0x001fe40008000f00 */
[----:B------:R-:W-:-:S05]  /*0b20*/  MOV R181, UR9 ;  /* 0x0000000900b57c02 */ /* 0x000fca0008000f00 */
[----:B------:R-:W3:Y:S01]  /*0b30*/  LDG.E R184, desc[UR20][R180.64] ;  /* 0x00000014b4b87981 */ /* 0x000ee2000c1e1900 */
[----:B------:R-:W-:Y:S01]  /*0b40*/  BSSY.RECONVERGENT B0, `(.L_x_982) ;  /* 0x0000234000007945 */ /* 0x000fe20003800200 */
[----:B-----5:R-:W-:-:S13]  /*0b50*/  R2UR UR33, R183 ;  /* 0x00000000b72172ca */ /* 0x020fda00000e0000 */
[----:B------:R-:W-:Y:S01]  /*0b60*/  UISETP.GE.AND UP2, UPT, UR33, 0x1, UPT ;  /* 0x000000012100788c */ /* 0x000fe2000bf46270 */
[----:B--2---:R-:W-:Y:S02]  /*0b70*/  R2UR UR32, R182 ;  /* 0x00000000b62072ca */ /* 0x004fe400000e0000 */
[----:B---3--:R-:W-:-:S06]  /*0b80*/  R2UR UR10, R184 ;  /* 0x00000000b80a72ca */ /* 0x008fcc00000e0000 */
[----:B------:R-:W-:Y:S09]  /*0b90*/  BRA.U !UP2, `(.L_x_983) ;  /* 0x0000001d0a7c7547 */ /* 0x000ff2000b800000 */
[----:B------:R-:W-:-:S06]  /*0ba0*/  UIMAD.WIDE UR6, UR11, 0x4, UR16 ;  /* 0x000000040b0678a5 */ /* 0x000fcc000f8e0210 */
[----:B------:R-:W-:Y:S01]  /*0bb0*/  IMAD.U32 R180, RZ, RZ, UR6 ;  /* 0x00000006ffb47e24 */ /* 0x000fe2000f8e00ff */
[----:B------:R-:W-:-:S05]  /*0bc0*/  MOV R181, UR7 ;  /* 0x0000000700b57c02 */ /* 0x000fca0008000f00 */
[----:B------:R-:W2:Y:S01]  /*0bd0*/  LDG.E R180, desc[UR20][R180.64] ;  /* 0x00000014b4b47981 */ /* 0x000ea2000c1e1900 */
[----:B------:R-:W-:Y:S01]  /*0be0*/  UISETP.GE.AND UP3, UPT, UR10, 0x1, UPT ;  /* 0x000000010a00788c */ /* 0x000fe2000bf66270 */
[C---:B------:R-:W-:Y:S01]  /*0bf0*/  ISETP.GE.U32.AND P1, PT, R11.reuse, 0x100, PT ;  /* 0x000001000b00780c */ /* 0x040fe20003f26070 */
[----:B-1----:R-:W-:Y:S01]  /*0c00*/  UMOV UR9, UR4 ;  /* 0x0000000400097c82 */ /* 0x002fe20008000000 */
[----:B------:R-:W0:Y:S01]  /*0c10*/  S2R R183, SR_TID.X ;  /* 0x0000000000b77919 */ /* 0x000e220000002100 */
[----:B------:R-:W-:Y:S01]  /*0c20*/  HFMA2 R228, -RZ, RZ, 0, 0 ;  /* 0x00000000ffe47431 */ /* 0x000fe200000001ff */
[----:B------:R-:W-:Y:S01]  /*0c30*/  BSSY.RECONVERGENT B1, `(.L_x_984) ;  /* 0x0000089000017945 */ /* 0x000fe20003800200 */
[----:B------:R-:W-:Y:S01]  /*0c40*/  PLOP3.LUT P0, PT, PT, PT, UP3, 0x80, 0x8 ;  /* 0x000000000008781c */ /* 0x000fe20003f0f038 */
[----:B------:R-:W-:Y:S01]  /*0c50*/  HFMA2 R235, -RZ, RZ, 0, 0 ;  /* 0x00000000ffeb7431 */ /* 0x000fe200000001ff */
[C---:B------:R-:W-:Y:S02]  /*0c60*/  ISETP.GE.U32.AND P2, PT, R11.reuse, 0x200, PT ;  /* 0x000002000b00780c */ /* 0x040fe40003f46070 */
[C---:B------:R-:W-:Y:S01]  /*0c70*/  ISETP.GE.U32.AND P3, PT, R11.reuse, 0x300, PT ;  /* 0x000003000b00780c */ /* 0x040fe20003f66070 */
[----:B------:R-:W-:Y:S01]  /*0c80*/  @UP3 UIADD3 UR5, UPT, UPT, UR10, -0x1, URZ ;  /* 0xffffffff0a053890 */ /* 0x000fe2000fffe0ff */
[----:B------:R-:W-:-:S02]  /*0c90*/  ISETP.GE.U32.AND P4, PT, R11, 0x400, PT ;  /* 0x000004000b00780c */ /* 0x000fc40003f86070 */
[----:B------:R-:W-:Y:S01]  /*0ca0*/  MOV R236, RZ ;  /* 0x000000ff00ec7202 */ /* 0x000fe20000000f00 */
[----:B------:R-:W-:-:S04]  /*0cb0*/  @UP3 UIMAD UR5, UR5, UR9, URZ ;  /* 0x00000009050532a4 */ /* 0x000fc8000f8e02ff */
[----:B------:R-:W-:-:S04]  /*0cc0*/  @UP3 USHF.R.S32.HI UR6, URZ, 0x1f, UR5 ;  /* 0x0000001fff063899 */ /* 0x000fc80008011405 */
[----:B------:R-:W-:Y:S02]  /*0cd0*/  @UP3 ULEA.HI UR6, UR6, UR5, URZ, 0x3 ;  /* 0x0000000506063291 */ /* 0x000fe4000f8f18ff */
[----:B------:R-:W-:-:S04]  /*0ce0*/  UIMAD UR5, UR11, UR9, URZ ;  /* 0x000000090b0572a4 */ /* 0x000fc8000f8e02ff */
[----:B------:R-:W-:Y:S01]  /*0cf0*/  MOV R182, UR6 ;  /* 0x0000000600b67c02 */ /* 0x000fe20008000f00 */
[----:B------:R-:W-:-:S04]  /*0d00*/  UIADD3 UR6, UPT, UPT, UR33, -0x1, URZ ;  /* 0xffffffff21067890 */ /* 0x000fc8000fffe0ff */
[----:B------:R-:W-:Y:S01]  /*0d10*/  UIMAD UR7, UR6, UR9, URZ ;  /* 0x00000009060772a4 */ /* 0x000fe2000f8e02ff */
[----:B0-----:R-:W-:Y:S01]  /*0d20*/  @P0 LEA.HI.SX32 R228, R182, R183, 0x1d ;  /* 0x000000b7b6e40211 */ /* 0x001fe200078feaff */
[----:B------:R-:W-:Y:S01]  /*0d30*/  USHF.R.S32.HI UR6, URZ, 0x1f, UR5 ;  /* 0x0000001fff067899 */ /* 0x000fe20008011405 */
[----:B------:R-:W-:Y:S01]  /*0d40*/  ISETP.NE.AND P0, PT, RZ, UR30, PT ;  /* 0x0000001eff007c0c */ /* 0x000fe2000bf05270 */
[----:B------:R-:W-:Y:S02]  /*0d50*/  USHF.R.S32.HI UR8, URZ, 0x1f, UR7 ;  /* 0x0000001fff087899 */ /* 0x000fe40008011407 */
[----:B------:R-:W-:Y:S02]  /*0d60*/  ULEA.HI UR6, UR6, UR5, URZ, 0x3 ;  /* 0x0000000506067291 */ /* 0x000fe4000f8f18ff */
[----:B------:R-:W-:-:S04]  /*0d70*/  ULEA.HI UR8, UR8, UR7, URZ, 0x3 ;  /* 0x0000000708087291 */ /* 0x000fc8000f8f18ff */
[----:B------:R-:W-:Y:S02]  /*0d80*/  MOV R242, UR6 ;  /* 0x0000000600f27c02 */ /* 0x000fe40008000f00 */
[----:B------:R-:W-:Y:S02]  /*0d90*/  MOV R232, UR8 ;  /* 0x0000000800e87c02 */ /* 0x000fe40008000f00 */
[-C--:B------:R-:W-:Y:S02]  /*0da0*/  LEA.HI.SX32 R242, R242, R183.reuse, 0x1d ;  /* 0x000000b7f2f27211 */ /* 0x080fe400078feaff */
[----:B------:R-:W-:Y:S02]  /*0db0*/  LEA.HI.SX32 R232, R232, R183, 0x1d ;  /* 0x000000b7e8e87211 */ /* 0x000fe400078feaff */
[----:B------:R-:W-:Y:S02]  /*0dc0*/  MOV R226, R242 ;  /* 0x000000f200e27202 */ /* 0x000fe40000000f00 */
        /* <DEDUP_REMOVED lines=16> */
[----:B------:R-:W-:-:S04]  /*0ed0*/  PRMT R240, R29, 0x7632, R240 ;  /* 0x000076321df07816 */ /* 0x000fc800000000f0 */
[----:B------:R-:W-:Y:S01]  /*0ee0*/  SHF.L.U32 R240, R240, 0x10, RZ ;  /* 0x00000010f0f07819 */ /* 0x000fe200000006ff */
[----:B0-----:R-:W-:-:S05]  /*0ef0*/  @P0 IMAD.WIDE.U32 R8, R226, 0x10, R8 ;  /* 0x00000010e2080825 */ /* 0x001fca00078e0008 */
[----:B------:R0:W5:Y:S01]  /*0f00*/  @P0 LDG.E.128 R148, desc[UR20][R8.64] ;  /* 0x0000001408940981 */ /* 0x000162000c1e1d00 */
[----:B------:R-:W-:-:S04]  /*0f10*/  PRMT R239, R30, 0x7632, R239 ;  /* 0x000076321eef7816 */ /* 0x000fc800000000ef */
[----:B------:R-:W-:Y:S02]  /*0f20*/  SHF.L.U32 R239, R239, 0x10, RZ ;  /* 0x00000010efef7819 */ /* 0x000fe400000006ff */
[----:B------:R-:W-:-:S04]  /*0f30*/  PRMT R229, R31, 0x7632, R229 ;  /* 0x000076321fe57816 */ /* 0x000fc800000000e5 */
[----:B------:R-:W-:Y:S01]  /*0f40*/  SHF.L.U32 R229, R229, 0x10, RZ ;  /* 0x00000010e5e57819 */ /* 0x000fe200000006ff */
[----:B------:R-:W-:Y:S01]  /*0f50*/  IMAD.U32 R15, R28, 0x10000, RZ ;  /* 0x000100001c0f7824 */ /* 0x000fe200078e00ff */
[----:B------:R-:W-:Y:S02]  /*0f60*/  SHF.L.U32 R214, R30, 0x10, RZ ;  /* 0x000000101ed67819 */ /* 0x000fe400000006ff */
[----:B------:R-:W-:Y:S02]  /*0f70*/  SHF.L.U32 R218, R29, 0x10, RZ ;  /* 0x000000101dda7819 */ /* 0x000fe400000006ff */
[----:B------:R-:W-:Y:S02]  /*0f80*/  SHF.L.U32 R204, R31, 0x10, RZ ;  /* 0x000000101fcc7819 */ /* 0x000fe400000006ff */
[----:B------:R-:W-:Y:S02]  /*0f90*/  IADD3 R232, PT, PT, R232, 0x100, RZ ;  /* 0x00000100e8e87810 */ /* 0x000fe40007ffe0ff */
[----:B------:R-:W-:-:S02]  /*0fa0*/  IADD3 R228, PT, PT, R228, 0x100, RZ ;  /* 0x00000100e4e47810 */ /* 0x000fc40007ffe0ff */
[----:B------:R-:W-:Y:S02]  /*0fb0*/  IADD3 R226, PT, PT, R226, 0x100, RZ ;  /* 0x00000100e2e27810 */ /* 0x000fe40007ffe0ff */
        /* <DEDUP_REMOVED lines=9> */
[----:B------:R-:W-:-:S05]  /*1050*/  PRMT R0, R181, 0x7632, R0 ;  /* 0x00007632b5007816 */ /* 0x000fca0000000000 */
[----:B0-----:R-:W-:Y:S01]  /*1060*/  IMAD.U32 R8, R0, 0x10000, RZ ;  /* 0x0001000000087824 */ /* 0x001fe200078e00ff */
        /* <DEDUP_REMOVED lines=22> */
[----:B------:R-:W-:Y:S01]  /*11d0*/  FMUL.FTZ R14, R14, UR32 ;  /* 0x000000200e0e7c20 */ /* 0x000fe20008410000 */
[----:B------:R-:W-:Y:S01]  /*11e0*/  SHF.L.U32 R182, R182, 0x10, RZ ;  /* 0x00000010b6b67819 */ /* 0x000fe200000006ff */
[-C--:B------:R-:W-:Y:S01]  /*11f0*/  FMUL.FTZ R229, R229, R0.reuse ;  /* 0x00000000e5e57220 */ /* 0x080fe20000410000 */
[----:B------:R-:W-:Y:S01]  /*1200*/  FADD.FTZ R91, R91, R0 ;  /* 0x000000005b5b7221 */ /* 0x000fe20000010000 */
[----:B------:R-:W-:Y:S01]  /*1210*/  FFMA.FTZ R67, R14, R0, R67 ;  /* 0x000000000e437223 */ /* 0x000fe20000010043 */
[C---:B------:R-:W-:Y:S01]  /*1220*/  FADD.FTZ R0, -R227.reuse, R180 ;  /* 0x000000b4e3007221 */ /* 0x040fe20000010100 */
[----:B------:R-:W-:Y:S01]  /*1230*/  SHF.L.U32 R21, R184, 0x10, RZ ;  /* 0x00000010b8157819 */ /* 0x000fe200000006ff */
[----:B------:R-:W-:Y:S01]  /*1240*/  FADD.FTZ R182, -R227, R182 ;  /* 0x000000b6e3b67221 */ /* 0x000fe20000010100 */
[----:B------:R-:W-:Y:S01]  /*1250*/  SHF.L.U32 R180, R181, 0x10, RZ ;  /* 0x00000010b5b47819 */ /* 0x000fe200000006ff */
[----:B------:R-:W-:Y:S01]  /*1260*/  FMUL.FTZ R0, R0, UR32 ;  /* 0x0000002000007c20 */ /* 0x000fe20008410000 */
[----:B------:R-:W-:Y:S01]  /*1270*/  SHF.L.U32 R181, R186, 0x10, RZ ;  /* 0x00000010bab57819 */ /* 0x000fe200000006ff */
[-C--:B------:R-:W-:Y:S01]  /*1280*/  FMUL.FTZ R15, R15, R21.reuse ;  /* 0x000000150f0f7220 */ /* 0x080fe20000410000 */
[----:B------:R-:W-:Y:S01]  /*1290*/  FMUL.FTZ R197, R182, UR32 ;  /* 0x00000020b6c57c20 */ /* 0x000fe20008410000 */
[----:B------:R-:W-:Y:S01]  /*12a0*/  FADD.FTZ R84, R84, R21 ;  /* 0x0000001554547221 */ /* 0x000fe20000010000 */
[----:B------:R-:W-:Y:S01]  /*12b0*/  FFMA.FTZ R60, R0, R21, R60 ;  /* 0x00000015003c7223 */ /* 0x000fe2000001003c */
[----:B------:R-:W-:Y:S01]  /*12c0*/  FADD.FTZ R21, -R227, R180 ;  /* 0x000000b4e3157221 */ /* 0x000fe20000010100 */
[----:B------:R-:W-:Y:S01]  /*12d0*/  SHF.L.U32 R185, R185, 0x10, RZ ;  /* 0x00000010b9b97819 */ /* 0x000fe200000006ff */
[----:B------:R-:W-:Y:S01]  /*12e0*/  FADD.FTZ R88, R88, R181 ;  /* 0x000000b558587221 */ /* 0x000fe20000010000 */
[-C--:B------:R-:W-:Y:S01]  /*12f0*/  FFMA.FTZ R64, R197, R181.reuse, R64 ;  /* 0x000000b5c5407223 */ /* 0x080fe20000010040 */
[----:B------:R-:W-:Y:S01]  /*1300*/  FMUL.FTZ R214, R214, R181 ;  /* 0x000000b5d6d67220 */ /* 0x000fe20000410000 */
[----:B------:R-:W-:Y:S01]  /*1310*/  FADD.FTZ R180, RZ, R15 ;  /* 0x0000000fffb47221 */ /* 0x000fe20000010000 */
[----:B------:R-:W-:Y:S01]  /*1320*/  FFMA.FTZ R181, R0, R15, RZ ;  /* 0x0000000f00b57223 */ /* 0x000fe200000100ff */
[----:B------:R-:W-:Y:S01]  /*1330*/  SHF.L.U32 R182, R183, 0x10, RZ ;  /* 0x00000010b7b67819 */ /* 0x000fe200000006ff */
[----:B------:R-:W-:Y:S01]  /*1340*/  FMUL.FTZ R21, R21, UR32 ;  /* 0x0000002015157c20 */ /* 0x000fe20008410000 */
[----:B------:R-:W-:Y:S01]  /*1350*/  FADD.FTZ R183, R180, R241 ;  /* 0x000000f1b4b77221 */ /* 0x000fe20000010000 */
[----:B------:R-:W-:Y:S01]  /*1360*/  FMUL.FTZ R218, R218, R185 ;  /* 0x000000b9dada7220 */ /* 0x000fe20000410000 */
[----:B------:R-:W-:-:S03]  /*1370*/  FFMA.FTZ R180, R10, R241, R181 ;  /* 0x000000f10ab47223 */ /* 0x000fc600000100b5 */
[----:B------:R-:W-:Y:S01]  /*1380*/  FADD.FTZ R183, R183, R218 ;  /* 0x000000dab7b77221 */ /* 0x000fe20000010000 */
[----:B------:R-:W-:Y:S01]  /*1390*/  FFMA.FTZ R180, R21, R218, R180 ;  /* 0x000000da15b47223 */ /* 0x000fe200000100b4 */
[----:B------:R-:W-:Y:S02]  /*13a0*/  FADD.FTZ R182, -R227, R182 ;  /* 0x000000b6e3b67221 */ /* 0x000fe40000010100 */
[----:B------:R-:W-:Y:S01]  /*13b0*/  FADD.FTZ R183, R183, R240 ;  /* 0x000000f0b7b77221 */ /* 0x000fe20000010000 */
[----:B------:R-:W-:Y:S01]  /*13c0*/  FFMA.FTZ R180, R9, R240, R180 ;  /* 0x000000f009b47223 */ /* 0x000fe200000100b4 */
[----:B------:R-:W-:Y:S01]  /*13d0*/  SHF.L.U32 R187, R187, 0x10, RZ ;  /* 0x00000010bbbb7819 */ /* 0x000fe200000006ff */
[----:B------:R-:W-:Y:S01]  /*13e0*/  FMUL.FTZ R203, R182, UR32 ;  /* 0x00000020b6cb7c20 */ /* 0x000fe20008410000 */
[----:B------:R-:W-:Y:S01]  /*13f0*/  FADD.FTZ R182, R183, R214 ;  /* 0x000000d6b7b67221 */ /* 0x000fe20000010000 */
[----:B------:R-:W-:Y:S02]  /*1400*/  FFMA.FTZ R181, R197, R214, R180 ;  /* 0x000000d6c5b57223 */ /* 0x000fe400000100b4 */
        /* <DEDUP_REMOVED lines=11> */
.L_x_985:
[----:B----4-:R-:W-:Y:S05]  /*14c0*/  BSYNC.RECONVERGENT B1 ;  /* 0x0000000000017941 */ /* 0x010fea0003800200 */
.L_x_984:
        /* <DEDUP_REMOVED lines=9> */
[----:B--2---:R-:W-:-:S06]  /*1560*/  IMAD.WIDE.U32 R190, R228, 0x8, R190 ;  /* 0x00000008e4be7825 */ /* 0x004fcc00078e00be */
[----:B------:R-:W5:Y:S01]  /*1570*/  LDG.E.64 R190, desc[UR20][R190.64] ;  /* 0x00000014bebe7981 */ /* 0x000f62000c1e1b00 */
[----:B------:R-:W-:-:S04]  /*1580*/  ISETP.NE.U32.AND P0, PT, RZ, UR24, PT ;  /* 0x00000018ff007c0c */ /* 0x000fc8000bf05070 */
[----:B------:R-:W-:-:S13]  /*1590*/  ISETP.NE.AND.EX P0, PT, RZ, UR25, PT, P0 ;  /* 0x00000019ff007c0c */ /* 0x000fda000bf05300 */
[----:B------:R-:W0:Y:S01]  /*15a0*/  @P0 LDC.64 R6, c[0x0][0x438] ;  /* 0x00010e00ff060b82 */ /* 0x000e220000000a00 */
[----:B------:R-:W-:Y:S02]  /*15b0*/  PRMT R238, R36, 0x7632, R238 ;  /* 0x0000763224ee7816 */ /* 0x000fe400000000ee */
[----:B------:R-:W-:Y:S02]  /*15c0*/  PRMT R237, R37, 0x7632, R237 ;  /* 0x0000763225ed7816 */ /* 0x000fe400000000ed */
[----:B------:R-:W-:Y:S02]  /*15d0*/  SHF.L.U32 R238, R238, 0x10, RZ ;  /* 0x00000010eeee7819 */ /* 0x000fe400000006ff */
[----:B------:R-:W-:Y:S01]  /*15e0*/  SHF.L.U32 R237, R237, 0x10, RZ ;  /* 0x00000010eded7819 */ /* 0x000fe200000006ff */
[----:B0-----:R-:W-:-:S05]  /*15f0*/  @P0 IMAD.WIDE.U32 R6, R226, 0x10, R6 ;  /* 0x00000010e2060825 */ /* 0x001fca00078e0006 */
[----:B------:R0:W5:Y:S01]  /*1600*/  @P0 LDG.E.128 R24, desc[UR20][R6.64] ;  /* 0x0000001406180981 */ /* 0x000162000c1e1d00 */
[----:B------:R-:W-:-:S04]  /*1610*/  PRMT R234, R38, 0x7632, R234 ;  /* 0x0000763226ea7816 */ /* 0x000fc800000000ea */
[----:B------:R-:W-:Y:S02]  /*1620*/  SHF.L.U32 R234, R234, 0x10, RZ ;  /* 0x00000010eaea7819 */ /* 0x000fe400000006ff */
[----:B------:R-:W-:-:S04]  /*1630*/  PRMT R225, R39, 0x7632, R225 ;  /* 0x0000763227e17816 */ /* 0x000fc800000000e1 */
[----:B------:R-:W-:Y:S02]  /*1640*/  SHF.L.U32 R225, R225, 0x10, RZ ;  /* 0x00000010e1e17819 */ /* 0x000fe400000006ff */
[----:B------:R-:W-:Y:S02]  /*1650*/  SHF.L.U32 R223, R36, 0x10, RZ ;  /* 0x0000001024df7819 */ /* 0x000fe400000006ff */
[----:B------:R-:W-:Y:S02]  /*1660*/  SHF.L.U32 R213, R38, 0x10, RZ ;  /* 0x0000001026d57819 */ /* 0x000fe400000006ff */
[----:B------:R-:W-:Y:S02]  /*1670*/  SHF.L.U32 R217, R37, 0x10, RZ ;  /* 0x0000001025d97819 */ /* 0x000fe400000006ff */
[----:B------:R-:W-:Y:S01]  /*1680*/  SHF.L.U32 R206, R39, 0x10, RZ ;  /* 0x0000001027ce7819 */ /* 0x000fe200000006ff */
[----:B------:R-:W-:Y:S01]  /*1690*/  VIADD R232, R232, 0x100 ;  /* 0x00000100e8e87836 */ /* 0x000fe20000000000 */
[----:B------:R-:W-:-:S02]  /*16a0*/  IADD3 R228, PT, PT, R228, 0x100, RZ ;  /* 0x00000100e4e47810 */ /* 0x000fc40007ffe0ff */
[----:B------:R-:W-:Y:S02]  /*16b0*/  IADD3 R226, PT, PT, R226, 0x100, RZ ;  /* 0x00000100e2e27810 */ /* 0x000fe40007ffe0ff */
[----:B---3--:R-:W-:-:S05]  /*16c0*/  PRMT R5, R180, 0x7632, R5 ;  /* 0x00007632b4057816 */ /* 0x008fca0000000005 */
[----:B------:R-:W-:Y:S01]  /*16d0*/  IMAD.U32 R16, R5, 0x10000, RZ ;  /* 0x0001000005107824 */ /* 0x000fe200078e00ff */
[----:B----4-:R-:W-:-:S03]  /*16e0*/  PRMT R5, R184, 0x7632, R5 ;  /* 0x00007632b8057816 */ /* 0x010fc60000000005 */
[----:B------:R-:W-:Y:S01]  /*16f0*/  FADD.FTZ R13, -R227, R16 ;  /* 0x00000010e30d7221 */ /* 0x000fe20000010100 */
[----:B------:R-:W-:Y:S02]  /*1700*/  SHF.L.U32 R16, R5, 0x10, RZ ;  /* 0x0000001005107819 */ /* 0x000fe400000006ff */
[----:B------:R-:W-:Y:S01]  /*1710*/  PRMT R5, R181, 0x7632, R5 ;  /* 0x00007632b5057816 */ /* 0x000fe20000000005 */
[----:B0-----:R-:W-:-:S03]  /*1720*/  FMUL.FTZ R7, R13, UR32 ;  /* 0x000000200d077c20 */ /* 0x001fc60008410000 */
        /* <DEDUP_REMOVED lines=8> */
[----:B------:R-:W-:-:S03]  /*17b0*/  PRMT R5, R182, 0x7632, R5 ;  /* 0x00007632b6057816 */ /* 0x000fc60000000005 */
[-C--:B------:R-:W-:Y:S01]  /*17c0*/  FMUL.FTZ R237, R237, R16.reuse ;  /* 0x00000010eded7220 */ /* 0x080fe20000410000 */
[----:B------:R-:W-:Y:S01]  /*17d0*/  FADD.FTZ R163, R163, R16 ;  /* 0x00000010a3a37221 */ /* 0x000fe20000010000 */
[----:B------:R-:W-:Y:S01]  /*17e0*/  FFMA.FTZ R95, R6, R16, R95 ;  /* 0x00000010065f7223 */ /* 0x000fe2000001005f */
[----:B------:R-:W-:Y:S02]  /*17f0*/  SHF.L.U32 R16, R5, 0x10, RZ ;  /* 0x0000001005107819 */ /* 0x000fe400000006ff */
[----:B------:R-:W-:-:S03]  /*1800*/  PRMT R5, R186, 0x7632, R5 ;  /* 0x00007632ba057816 */ /* 0x000fc60000000005 */
[----:B------:R-:W-:Y:S01]  /*1810*/  FADD.FTZ R13, -R227, R16 ;  /* 0x00000010e30d7221 */ /* 0x000fe20000010100 */
[----:B------:R-:W-:-:S03]  /*1820*/  SHF.L.U32 R16, R5, 0x10, RZ ;  /* 0x0000001005107819 */ /* 0x000fc600000006ff */
[----:B------:R-:W-:Y:S01]  /*1830*/  FMUL.FTZ R5, R13, UR32 ;  /* 0x000000200d057c20 */ /* 0x000fe20008410000 */
[----:B------:R-:W-:Y:S01]  /*1840*/  PRMT R13, R183, 0x7632, R13 ;  /* 0x00007632b70d7816 */ /* 0x000fe2000000000d */
[----:B------:R-:W-:-:S03]  /*1850*/  FMUL.FTZ R234, R234, R16 ;  /* 0x00000010eaea7220 */ /* 0x000fc60000410000 */
[----:B------:R-:W-:Y:S01]  /*1860*/  SHF.L.U32 R194, R13, 0x10, RZ ;  /* 0x000000100dc27819 */ /* 0x000fe200000006ff */
[--C-:B------:R-:W-:Y:S01]  /*1870*/  FADD.FTZ R169, R169, R16.reuse ;  /* 0x00000010a9a97221 */ /* 0x100fe20000010000 */
[----:B------:R-:W-:Y:S01]  /*1880*/  FFMA.FTZ R97, R5, R16, R97 ;  /* 0x0000001005617223 */ /* 0x000fe20000010061 */
[----:B------:R-:W-:Y:S02]  /*1890*/  PRMT R16, R187, 0x7632, R16 ;  /* 0x00007632bb107816 */ /* 0x000fe40000000010 */
[----:B------:R-:W-:Y:S02]  /*18a0*/  FADD.FTZ R13, -R227, R194 ;  /* 0x000000c2e30d7221 */ /* 0x000fe40000010100 */
[----:B------:R-:W-:Y:S01]  /*18b0*/  SHF.L.U32 R16, R16, 0x10, RZ ;  /* 0x0000001010107819 */ /* 0x000fe200000006ff */
[----:B------:R-:W-:Y:S02]  /*18c0*/  IMAD.U32 R180, R180, 0x10000, RZ ;  /* 0x00010000b4b47824 */ /* 0x000fe400078e00ff */
[----:B------:R-:W-:Y:S01]  /*18d0*/  FMUL.FTZ R13, R13, UR32 ;  /* 0x000000200d0d7c20 */ /* 0x000fe20008410000 */
[----:B------:R-:W-:Y:S01]  /*18e0*/  SHF.L.U32 R182, R182, 0x10, RZ ;  /* 0x00000010b6b67819 */ /* 0x000fe200000006ff */
[-C--:B------:R-:W-:Y:S01]  /*18f0*/  FMUL.FTZ R225, R225, R16.reuse ;  /* 0x00000010e1e17220 */ /* 0x080fe20000410000 */
[----:B------:R-:W-:Y:S01]  /*1900*/  FADD.FTZ R171, R171, R16 ;  /* 0x00000010abab7221 */ /* 0x000fe20000010000 */
[----:B------:R-:W-:Y:S01]  /*1910*/  FFMA.FTZ R99, R13, R16, R99 ;  /* 0x000000100d637223 */ /* 0x000fe20000010063 */
[----:B------:R-:W-:Y:S01]  /*1920*/  FADD.FTZ R16, -R227, R180 ;  /* 0x000000b4e3107221 */ /* 0x000fe20000010100 */
[----:B------:R-:W-:-:S02]  /*1930*/  SHF.L.U32 R180, R181, 0x10, RZ ;  /* 0x00000010b5b47819 */ /* 0x000fc400000006ff */
[----:B------:R-:W-:Y:S01]  /*1940*/  SHF.L.U32 R181, R184, 0x10, RZ ;  /* 0x00000010b8b57819 */ /* 0x000fe200000006ff */
[----:B------:R-:W-:Y:S01]  /*1950*/  FMUL.FTZ R16, R16, UR32 ;  /* 0x0000002010107c20 */ /* 0x000fe20008410000 */
[----:B------:R-:W-:-:S03]  /*1960*/  FADD.FTZ R182, -R227, R182 ;  /* 0x000000b6e3b67221 */ /* 0x000fc60000010100 */
[----:B------:R-:W-:Y:S01]  /*1970*/  FADD.FTZ R160, R160, R181 ;  /* 0x000000b5a0a07221 */ /* 0x000fe20000010000 */
[-C--:B------:R-:W-:Y:S01]  /*1980*/  FFMA.FTZ R92, R16, R181.reuse, R92 ;  /* 0x000000b5105c7223 */ /* 0x080fe2000001005c */
[----:B------:R-:W-:Y:S01]  /*1990*/  FMUL.FTZ R223, R223, R181 ;  /* 0x000000b5dfdf7220 */ /* 0x000fe20000410000 */
[----:B------:R-:W-:Y:S01]  /*19a0*/  SHF.L.U32 R181, R186, 0x10, RZ ;  /* 0x00000010bab57819 */ /* 0x000fe200000006ff */
[----:B------:R-:W-:Y:S01]  /*19b0*/  FMUL.FTZ R198, R182, UR32 ;  /* 0x00000020b6c67c20 */ /* 0x000fe20008410000 */
[----:B------:R-:W-:Y:S01]  /*19c0*/  FADD.FTZ R180, -R227, R180 ;  /* 0x000000b4e3b47221 */ /* 0x000fe20000010100 */
[----:B------:R-:W-:Y:S02]  /*19d0*/  SHF.L.U32 R185, R185, 0x10, RZ ;  /* 0x00000010b9b97819 */ /* 0x000fe400000006ff */
[----:B------:R-:W-:Y:S01]  /*19e0*/  FADD.FTZ R168, R168, R181 ;  /* 0x000000b5a8a87221 */ /* 0x000fe20000010000 */
[-C--:B------:R-:W-:Y:S01]  /*19f0*/  FFMA.FTZ R96, R198, R181.reuse, R96 ;  /* 0x000000b5c6607223 */ /* 0x080fe20000010060 */
[----:B------:R-:W-:Y:S01]  /*1a00*/  FMUL.FTZ R213, R213, R181 ;  /* 0x000000b5d5d57220 */ /* 0x000fe20000410000 */
[----:B------:R-:W-:Y:S01]  /*1a10*/  FMUL.FTZ R194, R180, UR32 ;  /* 0x00000020b4c27c20 */ /* 0x000fe20008410000 */
[----:B------:R-:W-:Y:S01]  /*1a20*/  FADD.FTZ R181, R236, R223 ;  /* 0x000000dfecb57221 */ /* 0x000fe20000010000 */
[----:B------:R-:W-:Y:S01]  /*1a30*/  FFMA.FTZ R180, R16, R223, R235 ;  /* 0x000000df10b47223 */ /* 0x000fe200000100eb */
[----:B------:R-:W-:-:S02]  /*1a40*/  FMUL.FTZ R217, R217, R185 ;  /* 0x000000b9d9d97220 */ /* 0x000fc40000410000 */
[----:B------:R-:W-:Y:S01]  /*1a50*/  FADD.FTZ R182, R181, R238 ;  /* 0x000000eeb5b67221 */ /* 0x000fe20000010000 */
[----:B------:R-:W-:-:S03]  /*1a60*/  FFMA.FTZ R181, R7, R238, R180 ;  /* 0x000000ee07b57223 */ /* 0x000fc600000100b4 */
[----:B------:R-:W-:Y:S01]  /*1a70*/  FADD.FTZ R182, R182, R217 ;  /* 0x000000d9b6b67221 */ /* 0x000fe20000010000 */
[----:B------:R-:W-:Y:S01]  /*1a80*/  FFMA.FTZ R181, R194, R217, R181 ;  /* 0x000000d9c2b57223 */ /* 0x000fe200000100b5 */
[----:B------:R-:W-:Y:S02]  /*1a90*/  SHF.L.U32 R184, R183, 0x10, RZ ;  /* 0x00000010b7b87819 */ /* 0x000fe400000006ff */
        /* <DEDUP_REMOVED lines=11> */
[C---:B------:R-:W-:Y:S01]  /*1b50*/  FFMA.FTZ R180, R205.reuse, R206, R180 ;  /* 0x000000cecdb47223 */ /* 0x040fe200000100b4 */
[----:B------:R-:W-:Y:S01]  /*1b60*/  FADD.FTZ R162, R162, R185 ;  /* 0x000000b9a2a27221 */ /* 0x000fe20000010000 */
[----:B------:R-:W-:Y:S01]  /*1b70*/  FFMA.FTZ R94, R194, R185, R94 ;  /* 0x000000b9c25e7223 */ /* 0x000fe2000001005e */
[----:B------:R-:W-:Y:S01]  /*1b80*/  FADD.FTZ R170, R170, R187 ;  /* 0x000000bbaaaa7221 */ /* 0x000fe20000010000 */
[----:B------:R-:W-:Y:S01]  /*1b90*/  FFMA.FTZ R98, R205, R187, R98 ;  /* 0x000000bbcd627223 */ /* 0x000fe20000010062 */
[----:B------:R-:W-:Y:S01]  /*1ba0*/  FADD.FTZ R236, R236, R225 ;  /* 0x000000e1ecec7221 */ /* 0x000fe20000010000 */
[----:B------:R-:W-:-:S07]  /*1bb0*/  FFMA.FTZ R235, R13, R225, R180 ;  /* 0x000000e10deb7223 */ /* 0x000fce00000100b4 */
.L_x_987:
[----:B------:R-:W-:Y:S05]  /*1bc0*/  BSYNC.RECONVERGENT B1 ;  /* 0x0000000000017941 */ /* 0x000fea0003800200 */
.L_x_986:
        /* <DEDUP_REMOVED lines=14> */
[----:B------:R-:W-:-:S04]  /*1cb0*/  PRMT R233, R44, 0x7632, R233 ;  /* 0x000076322ce97816 */ /* 0x000fc800000000e9 */
[----:B------:R-:W-:Y:S02]  /*1cc0*/  SHF.L.U32 R233, R233, 0x10, RZ ;  /* 0x00000010e9e97819 */ /* 0x000fe400000006ff */
[----:B------:R-:W-:Y:S01]  /*1cd0*/  PRMT R231, R45, 0x7632, R231 ;  /* 0x000076322de77816 */ /* 0x000fe200000000e7 */
[----:B0-----:R-:W-:-:S05]  /*1ce0*/  @P0 IMAD.WIDE.U32 R2, R226, 0x10, R2 ;  /* 0x00000010e2020825 */ /* 0x001fca00078e0002 */
[----:B------:R0:W5:Y:S01]  /*1cf0*/  @P0 LDG.E.128 R172, desc[UR20][R2.64] ;  /* 0x0000001402ac0981 */ /* 0x000162000c1e1d00 */
[----:B------:R-:W-:Y:S02]  /*1d00*/  SHF.L.U32 R231, R231, 0x10, RZ ;  /* 0x00000010e7e77819 */ /* 0x000fe400000006ff */
[----:B------:R-:W-:-:S04]  /*1d10*/  PRMT R230, R46, 0x7632, R230 ;  /* 0x000076322ee67816 */ /* 0x000fc800000000e6 */
[----:B------:R-:W-:Y:S02]  /*1d20*/  SHF.L.U32 R230, R230, 0x10, RZ ;  /* 0x00000010e6e67819 */ /* 0x000fe400000006ff */
[----:B------:R-:W-:-:S04]  /*1d30*/  PRMT R224, R47, 0x7632, R224 ;  /* 0x000076322fe07816 */ /* 0x000fc800000000e0 */
[----:B------:R-:W-:Y:S02]  /*1d40*/  SHF.L.U32 R224, R224, 0x10, RZ ;  /* 0x00000010e0e07819 */ /* 0x000fe400000006ff */
[----:B------:R-:W-:Y:S02]  /*1d50*/  SHF.L.U32 R222, R44, 0x10, RZ ;  /* 0x000000102cde7819 */ /* 0x000fe400000006ff */
[----:B------:R-:W-:Y:S02]  /*1d60*/  SHF.L.U32 R200, R46, 0x10, RZ ;  /* 0x000000102ec87819 */ /* 0x000fe400000006ff */
[----:B------:R-:W-:Y:S02]  /*1d70*/  SHF.L.U32 R216, R45, 0x10, RZ ;  /* 0x000000102dd87819 */ /* 0x000fe400000006ff */
[----:B------:R-:W-:Y:S02]  /*1d80*/  SHF.L.U32 R208, R47, 0x10, RZ ;  /* 0x000000102fd07819 */ /* 0x000fe400000006ff */
[----:B------:R-:W-:-:S02]  /*1d90*/  IADD3 R232, PT, PT, R232, 0x100, RZ ;  /* 0x00000100e8e87810 */ /* 0x000fc40007ffe0ff */
[----:B------:R-:W-:Y:S02]  /*1da0*/  IADD3 R228, PT, PT, R228, 0x100, RZ ;  /* 0x00000100e4e47810 */ /* 0x000fe40007ffe0ff */
[----:B------:R-:W-:Y:S02]  /*1db0*/  IADD3 R226, PT, PT, R226, 0x100, RZ ;  /* 0x00000100e2e27810 */ /* 0x000fe40007ffe0ff */
[----:B---3--:R-:W-:-:S04]  /*1dc0*/  PRMT R4, R180, 0x7632, R4 ;  /* 0x00007632b4047816 */ /* 0x008fc80000000004 */
[----:B------:R-:W-:Y:S02]  /*1dd0*/  SHF.L.U32 R12, R4, 0x10, RZ ;  /* 0x00000010040c7819 */ /* 0x000fe400000006ff */
[----:B----4-:R-:W-:-:S03]  /*1de0*/  PRMT R4, R184, 0x7632, R4 ;  /* 0x00007632b8047816 */ /* 0x010fc60000000004 */
[----:B------:R-:W-:Y:S01]  /*1df0*/  FADD.FTZ R17, -R227, R12 ;  /* 0x0000000ce3117221 */ /* 0x000fe20000010100 */
[----:B0-----:R-:W-:Y:S02]  /*1e00*/  PRMT R2, R181, 0x7632, R2 ;  /* 0x00007632b5027816 */ /* 0x001fe40000000002 */
[----:B------:R-:W-:Y:S01]  /*1e10*/  SHF.L.U32 R12, R4, 0x10, RZ ;  /* 0x00000010040c7819 */ /* 0x000fe200000006ff */
[----:B------:R-:W-:-:S04]  /*1e20*/  FMUL.FTZ R4, R17, UR32 ;  /* 0x0000002011047c20 */ /* 0x000fc80008410000 */
[-C--:B------:R-:W-:Y:S01]  /*1e30*/  FMUL.FTZ R233, R233, R12.reuse ;  /* 0x0000000ce9e97220 */ /* 0x080fe20000410000 */
[----:B------:R-:W-:Y:S01]  /*1e40*/  FADD.FTZ R101, R101, R12 ;  /* 0x0000000c65657221 */ /* 0x000fe20000010000 */
[----:B------:R-:W-:Y:S01]  /*1e50*/  FFMA.FTZ R69, R4, R12, R69 ;  /* 0x0000000c04457223 */ /* 0x000fe20000010045 */
        /* <DEDUP_REMOVED lines=17> */
[----:B------:R-:W-:Y:S02]  /*1f70*/  PRMT R12, R183, 0x7632, R12 ;  /* 0x00007632b70c7816 */ /* 0x000fe4000000000c */
[----:B------:R-:W-:-:S03]  /*1f80*/  PRMT R17, R187, 0x7632, R17 ;  /* 0x00007632bb117816 */ /* 0x000fc60000000011 */
[----:B------:R-:W-:Y:S01]  /*1f90*/  IMAD.U32 R12, R12, 0x10000, RZ ;  /* 0x000100000c0c7824 */ /* 0x000fe200078e00ff */
[----:B------:R-:W-:-:S03]  /*1fa0*/  SHF.L.U32 R17, R17, 0x10, RZ ;  /* 0x0000001011117819 */ /* 0x000fc600000006ff */
[----:B------:R-:W-:Y:S01]  /*1fb0*/  FADD.FTZ R12, -R227, R12 ;  /* 0x0000000ce30c7221 */ /* 0x000fe20000010100 */
[----:B------:R-:W-:-:S03]  /*1fc0*/  SHF.L.U32 R180, R180, 0x10, RZ ;  /* 0x00000010b4b47819 */ /* 0x000fc600000006ff */
[----:B------:R-:W-:Y:S01]  /*1fd0*/  FMUL.FTZ R12, R12, UR32 ;  /* 0x000000200c0c7c20 */ /* 0x000fe20008410000 */
[-C--:B------:R-:W-:Y:S01]  /*1fe0*/  FMUL.FTZ R224, R224, R17.reuse ;  /* 0x00000011e0e07220 */ /* 0x080fe20000410000 */
[----:B------:R-:W-:Y:S02]  /*1ff0*/  FADD.FTZ R107, R107, R17 ;  /* 0x000000116b6b7221 */ /* 0x000fe40000010000 */
[----:B------:R-:W-:Y:S01]  /*2000*/  FFMA.FTZ R75, R12, R17, R75 ;  /* 0x000000110c4b7223 */ /* 0x000fe2000001004b */
[----:B------:R-:W-:Y:S01]  /*2010*/  FADD.FTZ R17, -R227, R180 ;  /* 0x000000b4e3117221 */ /* 0x000fe20000010100 */
[----:B------:R-:W-:Y:S02]  /*2020*/  SHF.L.U32 R180, R181, 0x10, RZ ;  /* 0x00000010b5b47819 */ /* 0x000fe400000006ff */
[----:B------:R-:W-:Y:S02]  /*2030*/  SHF.L.U32 R182, R182, 0x10, RZ ;  /* 0x00000010b6b67819 */ /* 0x000fe400000006ff */
[----:B------:R-:W-:Y:S01]  /*2040*/  SHF.L.U32 R181, R184, 0x10, RZ ;  /* 0x00000010b8b57819 */ /* 0x000fe200000006ff */
[----:B------:R-:W-:-:S02]  /*2050*/  FMUL.FTZ R17, R17, UR32 ;  /* 0x0000002011117c20 */ /* 0x000fc40008410000 */
[----:B------:R-:W-:Y:S02]  /*2060*/  FADD.FTZ R182, -R227, R182 ;  /* 0x000000b6e3b67221 */ /* 0x000fe40000010100 */
[-C--:B------:R-:W-:Y:S01]  /*2070*/  FMUL.FTZ R222, R222, R181.reuse ;  /* 0x000000b5dede7220 */ /* 0x080fe20000410000 */
[----:B------:R-:W-:Y:S01]  /*2080*/  FADD.FTZ R100, R100, R181 ;  /* 0x000000b564647221 */ /* 0x000fe20000010000 */
[----:B------:R-:W-:Y:S01]  /*2090*/  FFMA.FTZ R68, R17, R181, R68 ;  /* 0x000000b511447223 */ /* 0x000fe20000010044 */
[----:B------:R-:W-:Y:S01]  /*20a0*/  SHF.L.U32 R181, R186, 0x10, RZ ;  /* 0x00000010bab57819 */ /* 0x000fe200000006ff */
[----:B------:R-:W-:Y:S01]  /*20b0*/  FADD.FTZ R180, -R227, R180 ;  /* 0x000000b4e3b47221 */ /* 0x000fe20000010100 */
[----:B------:R-:W-:Y:S01]  /*20c0*/  SHF.L.U32 R185, R185, 0x10, RZ ;  /* 0x00000010b9b97819 */ /* 0x000fe200000006ff */
[----:B------:R-:W-:Y:S01]  /*20d0*/  FMUL.FTZ R199, R182, UR32 ;  /* 0x00000020b6c77c20 */ /* 0x000fe20008410000 */
[----:B------:R-:W-:Y:S01]  /*20e0*/  FADD.FTZ R236, R236, R222 ;  /* 0x000000deecec7221 */ /* 0x000fe20000010000 */
[----:B------:R-:W-:Y:S01]  /*20f0*/  FFMA.FTZ R235, R17, R222, R235 ;  /* 0x000000de11eb7223 */ /* 0x000fe200000100eb */
[----:B------:R-:W-:Y:S01]  /*2100*/  FMUL.FTZ R195, R180, UR32 ;  /* 0x00000020b4c37c20 */ /* 0x000fe20008410000 */
[----:B------:R-:W-:Y:S01]  /*2110*/  FADD.FTZ R104, R104, R181 ;  /* 0x000000b568687221 */ /* 0x000fe20000010000 */
[-C--:B------:R-:W-:Y:S01]  /*2120*/  FFMA.FTZ R72, R199, R181.reuse, R72 ;  /* 0x000000b5c7487223 */ /* 0x080fe20000010048 */
[----:B------:R-:W-:Y:S01]  /*2130*/  FMUL.FTZ R200, R200, R181 ;  /* 0x000000b5c8c87220 */ /* 0x000fe20000410000 */
[----:B------:R-:W-:-:S02]  /*2140*/  IMAD.U32 R182, R183, 0x10000, RZ ;  /* 0x00010000b7b67824 */ /* 0x000fc400078e00ff */
[----:B------:R-:W-:Y:S01]  /*2150*/  FMUL.FTZ R216, R216, R185 ;  /* 0x000000b9d8d87220 */ /* 0x000fe20000410000 */
[----:B------:R-:W-:Y:S01]  /*2160*/  FADD.FTZ R181, R236, R233 ;  /* 0x000000e9ecb57221 */ /* 0x000fe20000010000 */
[----:B------:R-:W-:Y:S01]  /*2170*/  FFMA.FTZ R180, R4, R233, R235 ;  /* 0x000000e904b47223 */ /* 0x000fe200000100eb */
[----:B------:R-:W-:Y:S02]  /*2180*/  FADD.FTZ R207, -R227, R182 ;  /* 0x000000b6e3cf7221 */ /* 0x000fe40000010100 */
[----:B------:R-:W-:Y:S01]  /*2190*/  FADD.FTZ R182, R181, R216 ;  /* 0x000000d8b5b67221 */ /* 0x000fe20000010000 */
[----:B------:R-:W-:-:S03]  /*21a0*/  FFMA.FTZ R180, R195, R216, R180 ;  /* 0x000000d8c3b47223 */ /* 0x000fc600000100b4 */
[----:B------:R-:W-:Y:S01]  /*21b0*/  FADD.FTZ R181, R182, R231 ;  /* 0x000000e7b6b57221 */ /* 0x000fe20000010000 */
[----:B------:R-:W-:Y:S01]  /*21c0*/  FFMA.FTZ R180, R3, R231, R180 ;  /* 0x000000e703b47223 */ /* 0x000fe200000100b4 */
[----:B------:R-:W-:Y:S02]  /*21d0*/  SHF.L.U32 R187, R187, 0x10, RZ ;  /* 0x00000010bbbb7819 */ /* 0x000fe400000006ff */
[----:B------:R-:W-:Y:S01]  /*21e0*/  FADD.FTZ R181, R181, R200 ;  /* 0x000000c8b5b57221 */ /* 0x000fe20000010000 */
[----:B------:R-:W-:Y:S01]  /*21f0*/  FFMA.FTZ R183, R199, R200, R180 ;  /* 0x000000c8c7b77223 */ /* 0x000fe200000100b4 */
        /* <DEDUP_REMOVED lines=12> */
.L_x_989:
[----:B------:R-:W-:Y:S05]  /*22c0*/  BSYNC.RECONVERGENT B1 ;  /* 0x0000000000017941 */ /* 0x000fea0003800200 */
.L_x_988:
        /* <DEDUP_REMOVED lines=15> */
[----:B------:R-:W-:Y:S01]  /*23c0*/  PRMT R220, R53, 0x7632, R220 ;  /* 0x0000763235dc7816 */ /* 0x000fe200000000dc */
[----:B0-----:R-:W-:-:S05]  /*23d0*/  @P0 IMAD.WIDE.U32 R18, R226, 0x10, R18 ;  /* 0x00000010e2120825 */ /* 0x001fca00078e0012 */
[----:B------:R0:W5:Y:S01]  /*23e0*/  @P0 LDG.E.128 R176, desc[UR20][R18.64] ;  /* 0x0000001412b00981 */ /* 0x000162000c1e1d00 */
[----:B------:R-:W-:Y:S02]  /*23f0*/  SHF.L.U32 R221, R221, 0x10, RZ ;  /* 0x00000010dddd7819 */ /* 0x000fe400000006ff */
[----:B------:R-:W-:Y:S02]  /*2400*/  SHF.L.U32 R220, R220, 0x10, RZ ;  /* 0x00000010dcdc7819 */ /* 0x000fe400000006ff */
[----:B------:R-:W-:-:S04]  /*2410*/  PRMT R219, R54, 0x7632, R219 ;  /* 0x0000763236db7816 */ /* 0x000fc800000000db */
[----:B------:R-:W-:Y:S02]  /*2420*/  SHF.L.U32 R219, R219, 0x10, RZ ;  /* 0x00000010dbdb7819 */ /* 0x000fe400000006ff */
[----:B------:R-:W-:-:S04]  /*2430*/  PRMT R244, R55, 0x7632, R244 ;  /* 0x0000763237f47816 */ /* 0x000fc800000000f4 */
[----:B------:R-:W-:Y:S02]  /*2440*/  SHF.L.U32 R244, R244, 0x10, RZ ;  /* 0x00000010f4f47819 */ /* 0x000fe400000006ff */
[C---:B---3--:R-:W-:Y:S02]  /*2450*/  PRMT R20, R184.reuse, 0x7632, R20 ;  /* 0x00007632b8147816 */ /* 0x048fe40000000014 */
[----:B------:R-:W-:Y:S02]  /*2460*/  SHF.L.U32 R196, R184, 0x10, RZ ;  /* 0x00000010b8c47819 */ /* 0x000fe400000006ff */
[C---:B------:R-:W-:Y:S02]  /*2470*/  PRMT R184, R185.reuse, 0x7632, R184 ;  /* 0x00007632b9b87816 */ /* 0x040fe400000000b8 */
[----:B------:R-:W-:Y:S02]  /*2480*/  SHF.L.U32 R202, R185, 0x10, RZ ;  /* 0x00000010b9ca7819 */ /* 0x000fe400000006ff */
[----:B------:R-:W-:-:S02]  /*2490*/  PRMT R185, R186, 0x7632, R185 ;  /* 0x00007632bab97816 */ /* 0x000fc400000000b9 */
[----:B------:R-:W-:Y:S02]  /*24a0*/  SHF.L.U32 R186, R186, 0x10, RZ ;  /* 0x00000010baba7819 */ /* 0x000fe400000006ff */
[----:B0-----:R-:W-:Y:S02]  /*24b0*/  SHF.L.U32 R18, R184, 0x10, RZ ;  /* 0x00000010b8127819 */ /* 0x001fe400000006ff */
[----:B------:R-:W-:Y:S01]  /*24c0*/  SHF.L.U32 R20, R20, 0x10, RZ ;  /* 0x0000001014147819 */ /* 0x000fe200000006ff */
[----:B------:R-:W-:Y:S01]  /*24d0*/  FADD.FTZ R209, -R227, R186 ;  /* 0x000000bae3d17221 */ /* 0x000fe20000010100 */
[----:B------:R-:W-:Y:S02]  /*24e0*/  IMAD.U32 R186, R185, 0x10000, RZ ;  /* 0x00010000b9ba7824 */ /* 0x000fe400078e00ff */
[C-C-:B------:R-:W-:Y:S01]  /*24f0*/  FADD.FTZ R19, -R227.reuse, R18.reuse ;  /* 0x00000012e3137221 */ /* 0x140fe20000010100 */
[----:B----4-:R-:W-:Y:S01]  /*2500*/  PRMT R18, R180, 0x7632, R18 ;  /* 0x00007632b4127816 */ /* 0x010fe20000000012 */
[C---:B------:R-:W-:Y:S01]  /*2510*/  FADD.FTZ R184, -R227.reuse, R20 ;  /* 0x00000014e3b87221 */ /* 0x040fe20000010100 */
[C---:B------:R-:W-:Y:S01]  /*2520*/  FADD.FTZ R196, -R227.reuse, R196 ;  /* 0x000000c4e3c47221 */ /* 0x040fe20000010100 */
[----:B------:R-:W-:Y:S01]  /*2530*/  FADD.FTZ R20, -R227, R186 ;  /* 0x000000bae3147221 */ /* 0x000fe20000010100 */
[----:B------:R-:W-:Y:S01]  /*2540*/  SHF.L.U32 R186, R18, 0x10, RZ ;  /* 0x0000001012ba7819 */ /* 0x000fe200000006ff */
[----:B------:R-:W-:Y:S01]  /*2550*/  FMUL.FTZ R18, R184, UR32 ;  /* 0x00000020b8127c20 */ /* 0x000fe20008410000 */
[----:B------:R-:W-:Y:S01]  /*2560*/  SHF.L.U32 R185, R180, 0x10, RZ ;  /* 0x00000010b4b97819 */ /* 0x000fe200000006ff */
[----:B------:R-:W-:Y:S01]  /*2570*/  FMUL.FTZ R196, R196, UR32 ;  /* 0x00000020c4c47c20 */ /* 0x000fe20008410000 */
[----:B------:R-:W-:Y:S01]  /*2580*/  PRMT R184, R181, 0x7632, R184 ;  /* 0x00007632b5b87816 */ /* 0x000fe200000000b8 */
[----:B------:R-:W-:Y:S01]  /*2590*/  FADD.FTZ R201, -R227, R202 ;  /* 0x000000cae3c97221 */ /* 0x000fe20000010100 */
[----:B------:R-:W-:Y:S01]  /*25a0*/  PRMT R210, R187, 0x7632, R210 ;  /* 0x00007632bbd27816 */ /* 0x000fe200000000d2 */
[-C--:B------:R-:W-:Y:S01]  /*25b0*/  FMUL.FTZ R215, R215, R185.reuse ;  /* 0x000000b9d7d77220 */ /* 0x080fe20000410000 */
[----:B------:R-:W-:Y:S01]  /*25c0*/  SHF.L.U32 R184, R184, 0x10, RZ ;  /* 0x00000010b8b87819 */ /* 0x000fe200000006ff */
[----:B------:R-:W-:Y:S01]  /*25d0*/  FMUL.FTZ R19, R19, UR32 ;  /* 0x0000002013137c20 */ /* 0x000fe20008410000 */
[----:B------:R-:W-:Y:S01]  /*25e0*/  FADD.FTZ R108, R108, R185 ;  /* 0x000000b96c6c7221 */ /* 0x000fe20000010000 */
[----:B------:R-:W-:Y:S01]  /*25f0*/  FFMA.FTZ R76, R196, R185, R76 ;  /* 0x000000b9c44c7223 */ /* 0x000fe2000001004c */
[----:B------:R-:W-:Y:S01]  /*2600*/  SHF.L.U32 R202, R53, 0x10, RZ ;  /* 0x0000001035ca7819 */ /* 0x000fe200000006ff */
[----:B------:R-:W-:-:S02]  /*2610*/  IMAD.U32 R185, R181, 0x10000, RZ ;  /* 0x00010000b5b97824 */ /* 0x000fc400078e00ff */
[----:B------:R-:W-:Y:S01]  /*2620*/  FMUL.FTZ R201, R201, UR32 ;  /* 0x00000020c9c97c20 */ /* 0x000fe20008410000 */
[----:B------:R-:W-:Y:S01]  /*2630*/  FMUL.FTZ R221, R221, R186 ;  /* 0x000000badddd7220 */ /* 0x000fe20000410000 */
[----:B------:R-:W-:Y:S01]  /*2640*/  FADD.FTZ R236, R236, R215 ;  /* 0x000000d7ecec7221 */ /* 0x000fe20000010000 */
[----:B------:R-:W-:Y:S01]  /*2650*/  FFMA.FTZ R235, R196, R215, R235 ;  /* 0x000000d7c4eb7223 */ /* 0x000fe200000100eb */
[----:B------:R-:W-:Y:S01]  /*2660*/  SHF.L.U32 R210, R210, 0x10, RZ ;  /* 0x00000010d2d27819 */ /* 0x000fe200000006ff */
[-C--:B------:R-:W-:Y:S01]  /*2670*/  FMUL.FTZ R220, R220, R184.reuse ;  /* 0x000000b8dcdc7220 */ /* 0x080fe20000410000 */
[--C-:B------:R-:W-:Y:S01]  /*2680*/  FADD.FTZ R111, R111, R184.reuse ;  /* 0x000000b86f6f7221 */ /* 0x100fe20000010000 */
[----:B------:R-:W-:Y:S01]  /*2690*/  FFMA.FTZ R79, R19, R184, R79 ;  /* 0x000000b8134f7223 */ /* 0x000fe2000001004f */
[----:B------:R-:W-:Y:S01]  /*26a0*/  PRMT R184, R182, 0x7632, R184 ;  /* 0x00007632b6b87816 */ /* 0x000fe200000000b8 */
[----:B------:R-:W-:Y:S01]  /*26b0*/  FADD.FTZ R110, R110, R185 ;  /* 0x000000b96e6e7221 */ /* 0x000fe20000010000 */
[-C--:B------:R-:W-:Y:S01]  /*26c0*/  FFMA.FTZ R78, R201, R185.reuse, R78 ;  /* 0x000000b9c94e7223 */ /* 0x080fe2000001004e */
[----:B------:R-:W-:Y:S01]  /*26d0*/  FMUL.FTZ R202, R202, R185 ;  /* 0x000000b9caca7220 */ /* 0x000fe20000410000 */
[----:B------:R-:W-:Y:S01]  /*26e0*/  FADD.FTZ R185, R236, R221 ;  /* 0x000000ddecb97221 */ /* 0x000fe20000010000 */
[----:B------:R-:W-:Y:S01]  /*26f0*/  FFMA.FTZ R180, R18, R221, R235 ;  /* 0x000000dd12b47223 */ /* 0x000fe200000100eb */
[----:B------:R-:W-:Y:S01]  /*2700*/  SHF.L.U32 R212, R187, 0x10, RZ ;  /* 0x00000010bbd47819 */ /* 0x000fe200000006ff */
[----:B------:R-:W-:Y:S01]  /*2710*/  FADD.FTZ R243, -R227, R210 ;  /* 0x000000d2e3f37221 */ /* 0x000fe20000010100 */
[----:B------:R-:W-:Y:S01]  /*2720*/  SHF.L.U32 R184, R184, 0x10, RZ ;  /* 0x00000010b8b87819 */ /* 0x000fe200000006ff */
[----:B------:R-:W-:Y:S01]  /*2730*/  FMUL.FTZ R20, R20, UR32 ;  /* 0x0000002014147c20 */ /* 0x000fe20008410000 */
[----:B------:R-:W-:Y:S01]  /*2740*/  SHF.L.U32 R181, R182, 0x10, RZ ;  /* 0x00000010b6b57819 */ /* 0x000fe200000006ff */
[----:B------:R-:W-:Y:S01]  /*2750*/  FADD.FTZ R185, R185, R202 ;  /* 0x000000cab9b97221 */ /* 0x000fe20000010000 */
[----:B------:R-:W-:Y:S01]  /*2760*/  SHF.L.U32 R210, R54, 0x10, RZ ;  /* 0x0000001036d27819 */ /* 0x000fe200000006ff */
[----:B------:R-:W-:Y:S01]  /*2770*/  FFMA.FTZ R180, R201, R202, R180 ;  /* 0x000000cac9b47223 */ /* 0x000fe200000100b4 */
[----:B------:R-:W-:Y:S01]  /*2780*/  FADD.FTZ R211, -R227, R212 ;  /* 0x000000d4e3d37221 */ /* 0x000fe20000010100 */
[----:B------:R-:W-:Y:S01]  /*2790*/  FMUL.FTZ R209, R209, UR32 ;  /* 0x00000020d1d17c20 */ /* 0x000fe20008410000 */
[-C--:B------:R-:W-:Y:S01]  /*27a0*/  FMUL.FTZ R219, R219, R184.reuse ;  /* 0x000000b8dbdb7220 */ /* 0x080fe20000410000 */
[----:B------:R-:W-:Y:S01]  /*27b0*/  FADD.FTZ R113, R113, R184 ;  /* 0x000000b871717221 */ /* 0x000fe20000010000 */
[----:B------:R-:W-:Y:S01]  /*27c0*/  FFMA.FTZ R81, R20, R184, R81 ;  /* 0x000000b814517223 */ /* 0x000fe20000010051 */
[-C--:B------:R-:W-:Y:S01]  /*27d0*/  FMUL.FTZ R210, R210, R181.reuse ;  /* 0x000000b5d2d27220 */ /* 0x080fe20000410000 */
[----:B------:R-:W-:Y:S01]  /*27e0*/  FADD.FTZ R185, R185, R220 ;  /* 0x000000dcb9b97221 */ /* 0x000fe20000010000 */
[----:B------:R-:W-:Y:S01]  /*27f0*/  FFMA.FTZ R180, R19, R220, R180 ;  /* 0x000000dc13b47223 */ /* 0x000fe200000100b4 */
[C---:B------:R-:W-:Y:S01]  /*2800*/  PRMT R184, R183.reuse, 0x7632, R184 ;  /* 0x00007632b7b87816 */ /* 0x040fe200000000b8 */
[----:B------:R-:W-:Y:S01]  /*2810*/  FADD.FTZ R112, R112, R181 ;  /* 0x000000b570707221 */ /* 0x000fe20000010000 */
[----:B------:R-:W-:Y:S01]  /*2820*/  SHF.L.U32 R183, R183, 0x10, RZ ;  /* 0x00000010b7b77819 */ /* 0x000fe200000006ff */
[----:B------:R-:W-:Y:S01]  /*2830*/  FFMA.FTZ R80, R209, R181, R80 ;  /* 0x000000b5d1507223 */ /* 0x000fe20000010050 */
[----:B------:R-:W-:Y:S01]  /*2840*/  SHF.L.U32 R212, R55, 0x10, RZ ;  /* 0x0000001037d47819 */ /* 0x000fe200000006ff */
[----:B------:R-:W-:Y:S01]  /*2850*/  FMUL.FTZ R211, R211, UR32 ;  /* 0x00000020d3d37c20 */ /* 0x000fe20008410000 */
        /* <DEDUP_REMOVED lines=19> */
.L_x_983:
[----:B------:R-:W0:Y:S01]  /*2990*/  S2R R181, SR_TID.X ;  /* 0x0000000000b57919 */ /* 0x000e220000002100 */
[----:B------:R-:W-:Y:S01]  /*29a0*/  UISETP.GE.AND UP3, UPT, UR10, 0x1, UPT ;  /* 0x000000010a00788c */ /* 0x000fe2000bf66270 */
[----:B------:R-:W-:Y:S01]  /*29b0*/  HFMA2 R182, -RZ, RZ, 0, 0 ;  /* 0x00000000ffb67431 */ /* 0x000fe200000001ff */
[----:B-1----:R-:W-:Y:S01]  /*29c0*/  UMOV UR9, UR4 ;  /* 0x0000000400097c82 */ /* 0x002fe20008000000 */
[----:B------:R-:W-:Y:S02]  /*29d0*/  UISETP.NE.U32.AND UP0, UPT, UR24, URZ, UPT ;  /* 0x000000ff1800728c */ /* 0x000fe4000bf05070 */
[----:B------:R-:W-:Y:S01]  /*29e0*/  UIMAD UR5, UR11, UR9, URZ ;  /* 0x000000090b0572a4 */ /* 0x000fe2000f8e02ff */
[----:B------:R-:W-:Y:S01]  /*29f0*/  PLOP3.LUT P0, PT, PT, PT, UP3, 0x80, 0x8 ;  /* 0x000000000008781c */ /* 0x000fe20003f0f038 */
[----:B------:R-:W-:Y:S02]  /*2a00*/  UISETP.NE.AND.EX UP0, UPT, UR25, URZ, UPT, UP0 ;  /* 0x000000ff1900728c */ /* 0x000fe4000bf05300 */
[----:B------:R-:W-:-:S02]  /*2a10*/  USHF.R.S32.HI UR6, URZ, 0x1f, UR5 ;  /* 0x0000001fff067899 */ /* 0x000fc40008011405 */
[----:B------:R-:W-:Y:S02]  /*2a20*/  @UP3 UIADD3 UR7, UPT, UPT, UR10, -0x1, URZ ;  /* 0xffffffff0a073890 */ /* 0x000fe4000fffe0ff */
[----:B------:R-:W-:Y:S02]  /*2a30*/  ULEA.HI UR6, UR6, UR5, URZ, 0x3 ;  /* 0x0000000506067291 */ /* 0x000fe4000f8f18ff */
[----:B------:R-:W-:-:S04]  /*2a40*/  @UP3 UIMAD UR7, UR7, UR9, URZ ;  /* 0x00000009070732a4 */ /* 0x000fc8000f8e02ff */
[----:B------:R-:W-:Y:S01]  /*2a50*/  @UP3 USHF.R.S32.HI UR5, URZ, 0x1f, UR7 ;  /* 0x0000001fff053899 */ /* 0x000fe20008011407 */
[----:B------:R-:W-:-:S03]  /*2a60*/  MOV R242, UR6 ;  /* 0x0000000600f27c02 */ /* 0x000fc60008000f00 */
[----:B------:R-:W-:-:S06]  /*2a70*/  @UP3 ULEA.HI UR5, UR5, UR7, URZ, 0x3 ;  /* 0x0000000705053291 */ /* 0x000fcc000f8f18ff */
[----:B------:R-:W-:Y:S02]  /*2a80*/  MOV R180, UR5 ;  /* 0x0000000500b47c02 */ /* 0x000fe40008000f00 */
[-C--:B0-----:R-:W-:Y:S02]  /*2a90*/  LEA.HI.SX32 R242, R242, R181.reuse, 0x1d ;  /* 0x000000b5f2f27211 */ /* 0x081fe400078feaff */
[----:B------:R-:W-:Y:S02]  /*2aa0*/  @P0 LEA.HI.SX32 R182, R180, R181, 0x1d ;  /* 0x000000b5b4b60211 */ /* 0x000fe400078feaff */
[----:B------:R-:W-:Y:S01]  /*2ab0*/  MOV R183, R242 ;  /* 0x000000f200b77202 */ /* 0x000fe20000000f00 */
[----:B------:R-:W-:Y:S06]  /*2ac0*/  BRA.U UP0, `(.L_x_991) ;  /* 0x00000001005c7547 */ /* 0x000fec000b800000 */
[C---:B------:R-:W-:Y:S02]  /*2ad0*/  ISETP.GE.U32.AND P1, PT, R11.reuse, 0x100, PT ;  /* 0x000001000b00780c */ /* 0x040fe40003f26070 */
[C---:B------:R-:W-:Y:S02]  /*2ae0*/  ISETP.GE.U32.AND P2, PT, R11.reuse, 0x200, PT ;  /* 0x000002000b00780c */ /* 0x040fe40003f46070 */
[----:B------:R-:W-:-:S09]  /*2af0*/  ISETP.GE.U32.AND P3, PT, R11, 0x300, PT ;  /* 0x000003000b00780c */ /* 0x000fd20003f66070 */
[----:B------:R-:W0:Y:S08]  /*2b00*/  @P1 LDC.64 R180, c[0x0][0x3b0] ;  /* 0x0000ec00ffb41b82 */ /* 0x000e300000000a00 */
[----:B------:R-:W1:Y:S01]  /*2b10*/  @P2 LDC.64 R184, c[0x0][0x3b0] ;  /* 0x0000ec00ffb82b82 */ /* 0x000e620000000a00 */
[----:B0-----:R-:W-:-:S05]  /*2b20*/  @P1 IMAD.WIDE.U32 R180, R182, 0x8, R180 ;  /* 0x00000008b6b41825 */ /* 0x001fca00078e00b4 */
[----:B------:R0:W5:Y:S01]  /*2b30*/  @P1 LDG.E.64 R188, desc[UR20][R180.64] ;  /* 0x00000014b4bc1981 */ /* 0x000162000c1e1b00 */
[----:B------:R-:W-:-:S05]  /*2b40*/  @P1 IADD3 R182, PT, PT, R182, 0x100, RZ ;  /* 0x00000100b6b61810 */ /* 0x000fca0007ffe0ff */
[C---:B-1----:R-:W-:Y:S01]  /*2b50*/  @P2 IMAD.WIDE.U32 R184, R182.reuse, 0x8, R184 ;  /* 0x00000008b6b82825 */ /* 0x042fe200078e00b8 */
[----:B0-----:R-:W0:Y:S01]  /*2b60*/  @P3 LDC.64 R180, c[0x0][0x3b0] ;  /* 0x0000ec00ffb43b82 */ /* 0x001e220000000a00 */
[----:B------:R-:W-:-:S03]  /*2b70*/  @P2 IADD3 R182, PT, PT, R182, 0x100, RZ ;  /* 0x00000100b6b62810 */ /* 0x000fc60007ffe0ff */
[----:B------:R1:W5:Y:S02]  /*2b80*/  @P2 LDG.E.64 R190, desc[UR20][R184.64] ;  /* 0x00000014b8be2981 */ /* 0x000364000c1e1b00 */
[----:B0-----:R-:W-:-:S05]  /*2b90*/  @P3 IMAD.WIDE.U32 R180, R182, 0x8, R180 ;  /* 0x00000008b6b43825 */ /* 0x001fca00078e00b4 */
[----:B------:R1:W5:Y:S01]  /*2ba0*/  @P3 LDG.E.64 R192, desc[UR20][R180.64] ;  /* 0x00000014b4c03981 */ /* 0x000362000c1e1b00 */
[----:B------:R-:W-:Y:S01]  /*2bb0*/  ISETP.GE.U32.AND P4, PT, R11, 0x400, PT ;  /* 0x000004000b00780c */ /* 0x000fe20003f86070 */
[----:B------:R-:W-:Y:S01]  /*2bc0*/  @P3 VIADD R182, R182, 0x100 ;  /* 0x00000100b6b63836 */ /* 0x000fe20000000000 */
[----:B------:R-:W-:Y:S02]  /*2bd0*/  MOV R236, RZ ;  /* 0x000000ff00ec7202 */ /* 0x000fe40000000f00 */
[----:B------:R-:W-:-:S09]  /*2be0*/  MOV R235, RZ ;  /* 0x000000ff00eb7202 */ /* 0x000fd20000000f00 */
[----:B-1----:R-:W-:Y:S05]  /*2bf0*/  @!P4 BRA `(.L_x_990) ;  /* 0x0000000000a0c947 */ /* 0x002fea0003800000 */
[----:B------:R-:W0:Y:S02]  /*2c00*/  LDC.64 R22, c[0x0][0x3b0] ;  /* 0x0000ec00ff167b82 */ /* 0x000e240000000a00 */
[----:B0-----:R-:W-:-:S06]  /*2c10*/  IMAD.WIDE.U32 R22, R182, 0x8, R22 ;  /* 0x00000008b6167825 */ /* 0x001fcc00078e0016 */
[----:B------:R-:W5:Y:S01]  /*2c20*/  LDG.E.64 R22, desc[UR20][R22.64] ;  /* 0x0000001416167981 */ /* 0x000f62000c1e1b00 */
[----:B------:R-:W-:Y:S05]  /*2c30*/  BRA `(.L_x_990) ;  /* 0x0000000000907947 */ /* 0x000fea0003800000 */
.L_x_991:
[C---:B------:R-:W-:Y:S02]  /*2c40*/  ISETP.GE.U32.AND P1, PT, R11.reuse, 0x100, PT ;  /* 0x000001000b00780c */ /* 0x040fe40003f26070 */
[C---:B------:R-:W-:Y:S02]  /*2c50*/  ISETP.GE.U32.AND P2, PT, R11.reuse, 0x200, PT ;  /* 0x000002000b00780c */ /* 0x040fe40003f46070 */
[----:B------:R-:W-:-:S09]  /*2c60*/  ISETP.GE.U32.AND P3, PT, R11, 0x300, PT ;  /* 0x000003000b00780c */ /* 0x000fd20003f66070 */
[----:B------:R-:W0:Y:S01]  /*2c70*/  @P1 LDC.64 R180, c[0x0][0x438] ;  /* 0x00010e00ffb41b82 */ /* 0x000e220000000a00 */
[----:B------:R-:W-:-:S07]  /*2c80*/  ISETP.GE.U32.AND P4, PT, R11, 0x400, PT ;  /* 0x000004000b00780c */ /* 0x000fce0003f86070 */
[----:B------:R-:W1:Y:S08]  /*2c90*/  @P2 LDC.64 R186, c[0x0][0x438] ;  /* 0x00010e00ffba2b82 */ /* 0x000e700000000a00 */
[----:B------:R-:W2:Y:S01]  /*2ca0*/  @P3 LDC.64 R184, c[0x0][0x438] ;  /* 0x00010e00ffb83b82 */ /* 0x000ea20000000a00 */
[----:B0-----:R-:W-:-:S05]  /*2cb0*/  @P1 IMAD.WIDE.U32 R180, R183, 0x10, R180 ;  /* 0x00000010b7b41825 */ /* 0x001fca00078e00b4 */
[----:B------:R0:W5:Y:S01]  /*2cc0*/  @P1 LDG.E.128 R148, desc[UR20][R180.64] ;  /* 0x00000014b4941981 */ /* 0x000162000c1e1d00 */
[----:B------:R-:W-:-:S05]  /*2cd0*/  @P1 IADD3 R183, PT, PT, R183, 0x100, RZ ;  /* 0x00000100b7b71810 */ /* 0x000fca0007ffe0ff */
[C---:B-1----:R-:W-:Y:S01]  /*2ce0*/  @P2 IMAD.WIDE.U32 R226, R183.reuse, 0x10, R186 ;  /* 0x00000010b7e22825 */ /* 0x042fe200078e00ba */
[----:B------:R-:W-:Y:S01]  /*2cf0*/  @P2 IADD3 R183, PT, PT, R183, 0x100, RZ ;  /* 0x00000100b7b72810 */ /* 0x000fe20007ffe0ff */
[----:B0-----:R-:W0:Y:S03]  /*2d00*/  @P4 LDC.64 R180, c[0x0][0x438] ;  /* 0x00010e00ffb44b82 */ /* 0x001e260000000a00 */
[----:B------:R-:W5:Y:S01]  /*2d10*/  @P2 LDG.E.128 R24, desc[UR20][R226.64] ;  /* 0x00000014e2182981 */ /* 0x000f62000c1e1d00 */
[C---:B--2---:R-:W-:Y:S01]  /*2d20*/  @P3 IMAD.WIDE.U32 R186, R183.reuse, 0x10, R184 ;  /* 0x00000010b7ba3825 */ /* 0x044fe200078e00b8 */
[----:B------:R-:W-:-:S04]  /*2d30*/  @P3 IADD3 R183, PT, PT, R183, 0x100, RZ ;  /* 0x00000100b7b73810 */ /* 0x000fc80007ffe0ff */
[----:B------:R-:W5:Y:S01]  /*2d40*/  @P3 LDG.E.128 R172, desc[UR20][R186.64] ;  /* 0x00000014baac3981 */ /* 0x000f62000c1e1d00 */
[----:B0-----:R-:W-:Y:S02]  /*2d50*/  @P4 IMAD.WIDE.U32 R184, R183, 0x10, R180 ;  /* 0x00000010b7b84825 */ /* 0x001fe400078e00b4 */
[----:B------:R-:W0:Y:S03]  /*2d60*/  @P1 LDC.64 R180, c[0x0][0x3b0] ;  /* 0x0000ec00ffb41b82 */ /* 0x000e260000000a00 */
[----:B------:R-:W5:Y:S01]  /*2d70*/  @P4 LDG.E.128 R176, desc[UR20][R184.64] ;  /* 0x00000014b8b04981 */ /* 0x000f62000c1e1d00 */
[----:B0-----:R-:W-:-:S05]  /*2d80*/  @P1 IMAD.WIDE.U32 R180, R182, 0x8, R180 ;  /* 0x00000008b6b41825 */ /* 0x001fca00078e00b4 */
[----:B------:R0:W5:Y:S01]  /*2d90*/  @P1 LDG.E.64 R188, desc[UR20][R180.64] ;  /* 0x00000014b4bc1981 */ /* 0x000162000c1e1b00 */
[----:B------:R-:W-:Y:S01]  /*2da0*/  @P1 IADD3 R182, PT, PT, R182, 0x100, RZ ;  /* 0x00000100b6b61810 */ /* 0x000fe20007ffe0ff */
[----:B0-----:R-:W0:Y:S04]  /*2db0*/  @P2 LDC.64 R180, c[0x0][0x3b0] ;  /* 0x0000ec00ffb42b82 */ /* 0x001e280000000a00 */
        /* <DEDUP_REMOVED lines=10> */
[----:B------:R-:W-:Y:S02]  /*2e60*/  MOV R236, RZ ;  /* 0x000000ff00ec7202 */ /* 0x000fe40000000f00 */
[----:B------:R-:W-:-:S07]  /*2e70*/  MOV R235, RZ ;  /* 0x000000ff00eb7202 */ /* 0x000fce0000000f00 */
.L_x_990:
[----:B----4-:R-:W-:Y:S05]  /*2e80*/  BSYNC.RECONVERGENT B0 ;  /* 0x0000000000007941 */ /* 0x010fea0003800200 */
.L_x_982:
        /* <DEDUP_REMOVED lines=32> */
.L_x_993:
[----:B------:R-:W-:Y:S05]  /*3090*/  BSYNC.RECONVERGENT B0 ;  /* 0x0000000000007941 */ /* 0x000fea0003800200 */
.L_x_992:
[----:B------:R-:W1:Y:S08]  /*30a0*/  S2UR UR6, SR_CgaCtaId ;  /* 0x00000000000679c3 */ /* 0x000e700000008800 */
[----:B------:R-:W-:Y:S01]  /*30b0*/  BAR.SYNC.DEFER_BLOCKING 0x0 ;  /* 0x0000000000007b1d */ /* 0x000fe20000010000 */
[----:B------:R-:W-:Y:S01]  /*30c0*/  @UP3 UIADD3 UR10, UPT, UPT, UR10, -0x1, URZ ;  /* 0xffffffff0a0a3890 */ /* 0x000fe2000fffe0ff */
[----:B------:R-:W-:-:S02]  /*30d0*/  PLOP3.LUT P5, PT, PT, PT, UP3, 0x80, 0x8 ;  /* 0x000000000008781c */ /* 0x000fc40003faf038 */
[----:B------:R-:W-:Y:S01]  /*30e0*/  ISETP.NE.AND P0, PT, RZ, UR30, PT ;  /* 0x0000001eff007c0c */ /* 0x000fe2000bf05270 */
[----:B------:R-:W-:Y:S01]  /*30f0*/  @UP3 UIMAD UR10, UR10, UR9, URZ ;  /* 0x000000090a0a32a4 */ /* 0x000fe2000f8e02ff */
[----:B------:R-:W-:Y:S01]  /*3100*/  BSSY.RECONVERGENT B0, `(.L_x_994) ;  /* 0x0000333000007945 */ /* 0x000fe20003800200 */
[----:B------:R-:W-:Y:S02]  /*3110*/  UMOV UR5, 0x400 ;  /* 0x0000040000057882 */ /* 0x000fe40000000000 */
        /* <DEDUP_REMOVED lines=20> */
[----:B------:R-:W-:-:S04]  /*3260*/  @UP3 USHF.R.S32.HI UR5, URZ, 0x1f, UR10 ;  /* 0x0000001fff053899 */ /* 0x000fc8000801140a */
[----:B------:R-:W-:Y:S01]  /*3270*/  @UP3 ULEA.HI UR5, UR5, UR10, URZ, 0x3 ;  /* 0x0000000a05053291 */ /* 0x000fe2000f8f18ff */
[----:B0-----:R-:W-:Y:S01]  /*3280*/  FADD.FTZ R185, R185, R180 ;  /* 0x000000b4b9b97221 */ /* 0x001fe20000010000 */
[----:B------:R-:W-:-:S03]  /*3290*/  FADD.FTZ R184, R184, R181 ;  /* 0x000000b5b8b87221 */ /* 0x000fc60000010000 */
[----:B------:R-:W-:Y:S01]  /*32a0*/  FADD.FTZ R185, R182, R185 ;  /* 0x000000b9b6b97221 */ /* 0x000fe20000010000 */
[----:B------:R-:W-:Y:S02]  /*32b0*/  FADD.FTZ R184, R183, R184 ;  /* 0x000000b8b7b87221 */ /* 0x000fe40000010000 */
[----:B------:R-:W0:Y:S02]  /*32c0*/  LDS.128 R180, [UR6] ;  /* 0x00000006ffb47984 */ /* 0x000e240008000c00 */
[----:B0-----:R-:W-:Y:S01]  /*32d0*/  FADD.FTZ R184, R184, R181 ;  /* 0x000000b5b8b87221 */ /* 0x001fe20000010000 */
[----:B------:R-:W-:Y:S01]  /*32e0*/  FADD.FTZ R185, R185, R180 ;  /* 0x000000b4b9b97221 */ /* 0x000fe20000010000 */
[----:B------:R-:W-:Y:S02]  /*32f0*/  IMAD.U32 R181, RZ, RZ, UR5 ;  /* 0x00000005ffb57e24 */ /* 0x000fe4000f8e00ff */
[----:B------:R-:W-:Y:S02]  /*3300*/  HFMA2 R180, -RZ, RZ, 0, 0 ;  /* 0x00000000ffb47431 */ /* 0x000fe400000001ff */
[----:B------:R-:W-:Y:S01]  /*3310*/  FADD.FTZ R183, R183, R184 ;  /* 0x000000b8b7b77221 */ /* 0x000fe20000010000 */
[----:B------:R-:W-:Y:S01]  /*3320*/  FADD.FTZ R182, R182, R185 ;  /* 0x000000b9b6b67221 */ /* 0x000fe20000010000 */
[----:B------:R-:W-:-:S02]  /*3330*/  @P5 LEA.HI.SX32 R180, R181, R227, 0x1d ;  /* 0x000000e3b5b45211 */ /* 0x000fc400078feaff */
[----:B------:R-:W-:Y:S01]  /*3340*/  FMUL.FTZ R183, R183, UR31 ;  /* 0x0000001fb7b77c20 */ /* 0x000fe20008410000 */
[----:B------:R-:W-:Y:S01]  /*3350*/  FMUL.FTZ R184, R182, UR31 ;  /* 0x0000001fb6b87c20 */ /* 0x000fe20008410000 */
[----:B------:R-:W-:-:S03]  /*3360*/  MOV R181, R242 ;  /* 0x000000f200b57202 */ /* 0x000fc60000000f00 */
[----:B------:R-:W-:Y:S02]  /*3370*/  R2UR UR8, R183 ;  /* 0x00000000b70872ca */ /* 0x000fe400000e0000 */
[----:B------:R-:W-:Y:S01]  /*3380*/  FSEL R184, R184, RZ, !P0 ;  /* 0x000000ffb8b87208 */ /* 0x000fe20004000000 */
[----:B------:R-:W-:-:S12]  /*3390*/  @!P1 BRA `(.L_x_995) ;  /* 0x0000003000249947 */ /* 0x000fd80003800000 */
[----:B------:R-:W-:-:S04]  /*33a0*/  UISETP.NE.U32.AND UP0, UPT, UR24, URZ, UPT ;  /* 0x000000ff1800728c */ /* 0x000fc8000bf05070 */
[----:B------:R-:W-:Y:S01]  /*33b0*/  UISETP.NE.AND.EX UP0, UPT, UR25, URZ, UPT, UP0 ;  /* 0x000000ff1900728c */ /* 0x000fe2000bf05300 */
[----:B------:R-:W-:Y:S10]  /*33c0*/  BRA.U !UP3, `(.L_x_996) ;  /* 0x000000010b0c7547 */ /* 0x000ff4000b800000 */
[----:B------:R-:W0:Y:S02]  /*33d0*/  LDC.64 R164, c[0x0][0x390] ;  /* 0x0000e400ffa47b82 */ /* 0x000e240000000a00 */
[----:B0-----:R-:W-:-:S06]  /*33e0*/  IMAD.WIDE.U32 R164, R180, 0x10, R164 ;  /* 0x00000010b4a47825 */ /* 0x001fcc00078e00a4 */
[----:B------:R-:W5:Y:S02]  /*33f0*/  LDG.E.128 R164, desc[UR20][R164.64] ;  /* 0x00000014a4a47981 */ /* 0x000f64000c1e1d00 */
.L_x_996:
[----:B------:R-:W-:Y:S05]  /*3400*/  BRA.U UP0, `(.L_x_997) ;  /* 0x0000001900f87547 */ /* 0x000fea000b800000 */
[----:B------:R-:W-:Y:S02]  /*3410*/  MOV R185, UR26 ;  /* 0x0000001a00b97c02 */ /* 0x000fe40008000f00 */
[----:B------:R-:W-:Y:S02]  /*3420*/  MOV R186, UR27 ;  /* 0x0000001b00ba7c02 */ /* 0x000fe40008000f00 */
[----:B------:R-:W-:-:S04]  /*3430*/  ISETP.NE.U32.AND P0, PT, R185, RZ, PT ;  /* 0x000000ffb900720c */ /* 0x000fc80003f05070 */
[----:B------:R-:W-:-:S13]  /*3440*/  ISETP.NE.AND.EX P0, PT, R186, RZ, PT, P0 ;  /* 0x000000ffba00720c */ /* 0x000fda0003f05300 */
[----:B------:R-:W-:Y:S05]  /*3450*/  @P0 BRA `(.L_x_998) ;  /* 0x0000001000080947 */ /* 0x000fea0003800000 */
[----:B------:R-:W-:Y:S05]  /*3460*/  BRA.U !UP3, `(.L_x_999) ;  /* 0x000000010b787547 */ /* 0x000fea000b800000 */
[----:B-----5:R-:W-:Y:S01]  /*3470*/  LOP3.LUT P5, RZ, R188, 0xff, RZ, 0xc0, !PT ;  /* 0x000000ffbcff7812 */ /* 0x020fe200078ac0ff */
[----:B------:R-:W-:Y:S01]  /*3480*/  BSSY.RECONVERGENT B1, `(.L_x_1000) ;  /* 0x000000c000017945 */ /* 0x000fe20003800200 */
[----:B------:R-:W-:-:S11]  /*3490*/  HFMA2 R183, -RZ, RZ, 0, 0 ;  /* 0x00000000ffb77431 */ /* 0x000fd600000001ff */
[----:B------:R-:W-:Y:S05]  /*34a0*/  @!P5 BRA `(.L_x_1001) ;  /* 0x000000000024d947 */ /* 0x000fea0003800000 */
[----:B------:R-:W-:Y:S01]  /*34b0*/  FFMA.FTZ R182, R0, UR8, R184 ;  /* 0x0000000800b67c23 */ /* 0x000fe200080100b8 */
[----:B------:R-:W-:Y:S02]  /*34c0*/  ISETP.LT.AND P0, PT, RZ, UR33, PT ;  /* 0x00000021ff007c0c */ /* 0x000fe4000bf01270 */
[----:B------:R-:W-:Y:S01]  /*34d0*/  SHF.L.U32 R183, R164, 0x10, RZ ;  /* 0x00000010a4b77819 */ /* 0x000fe200000006ff */
[----:B------:R-:W-:-:S04]  /*34e0*/  FADD.FTZ R182, R15, -R182 ;  /* 0x800000b60fb67221 */ /* 0x000fc80000010000 */
[----:B------:R-:W-:-:S05]  /*34f0*/  FMUL.FTZ R182, R182, UR32 ;  /* 0x00000020b6b67c20 */ /* 0x000fca0008410000 */
[----:B------:R-:W-:-:S05]  /*3500*/  FSEL R182, R182, RZ, P0 ;  /* 0x000000ffb6b67208 */ /* 0x000fca0000000000 */
[----:B------:R-:W-:-:S04]  /*3510*/  FMUL.FTZ R182, R182, UR23 ;  /* 0x00000017b6b67c20 */ /* 0x000fc80008410000 */
[----:B------:R-:W-:-:S04]  /*3520*/  FMUL.FTZ R182, R182, UR22 ;  /* 0x00000016b6b67c20 */ /* 0x000fc80008410000 */
[----:B------:R-:W-:-:S07]  /*3530*/  FMUL.FTZ R183, R183, R182 ;  /* 0x000000b6b7b77220 */ /* 0x000fce0000410000 */
.L_x_1001:
[----:B------:R-:W-:Y:S05]  /*3540*/  BSYNC.RECONVERGENT B1 ;  /* 0x0000000000017941 */ /* 0x000fea0003800200 */
.L_x_1000:
[----:B------:R-:W-:Y:S01]  /*3550*/  BSSY.RECONVERGENT B1, `(.L_x_1002) ;  /* 0x000000d000017945 */ /* 0x000fe20003800200 */
[----:B------:R-:W-:Y:S01]  /*3560*/  FADD.FTZ R116, R116, R183 ;  /* 0x000000b774747221 */ /* 0x000fe20000010000 */
[----:B------:R-:W-:Y:S02]  /*3570*/  MOV R182, RZ ;  /* 0x000000ff00b67202 */ /* 0x000fe40000000f00 */
[----:B------:R-:W-:Y:S05]  /*3580*/  @!P5 BRA `(.L_x_1003) ;  /* 0x000000000024d947 */ /* 0x000fea0003800000 */
[----:B------:R-:W-:Y:S01]  /*3590*/  FFMA.FTZ R182, R0, UR8, R184 ;  /* 0x0000000800b67c23 */ /* 0x000fe200080100b8 */
[----:B------:R-:W-:-:S03]  /*35a0*/  ISETP.LT.AND P0, PT, RZ, UR33, PT ;  /* 0x00000021ff007c0c */ /* 0x000fc6000bf01270 */
[----:B------:R-:W-:-:S04]  /*35b0*/  FADD.FTZ R182, R15, -R182 ;  /* 0x800000b60fb67221 */ /* 0x000fc80000010000 */
[----:B------:R-:W-:-:S05]  /*35c0*/  FMUL.FTZ R182, R182, UR32 ;  /* 0x00000020b6b67c20 */ /* 0x000fca0008410000 */
[----:B------:R-:W-:-:S05]  /*35d0*/  FSEL R182, R182, RZ, P0 ;  /* 0x000000ffb6b67208 */ /* 0x000fca0000000000 */
[----:B------:R-:W-:-:S04]  /*35e0*/  FMUL.FTZ R182, R182, UR23 ;  /* 0x00000017b6b67c20 */ /* 0x000fc80008410000 */
[----:B------:R-:W-:Y:S01]  /*35f0*/  FMUL.FTZ R183, R182, UR22 ;  /* 0x00000016b6b77c20 */ /* 0x000fe20008410000 */
[----:B------:R-:W-:-:S05]  /*3600*/  SHF.L.U32 R182, R32, 0x10, RZ ;  /* 0x0000001020b67819 */ /* 0x000fca00000006ff */
[----:B------:R-:W-:-:S07]  /*3610*/  FMUL.FTZ R182, R183, R182 ;  /* 0x000000b6b7b67220 */ /* 0x000fce0000410000 */
.L_x_1003:
[----:B------:R-:W-:Y:S05]  /*3620*/  BSYNC.RECONVERGENT B1 ;  /* 0x0000000000017941 */ /* 0x000fea0003800200 */
.L_x_1002:
[----:B------:R-:W-:-:S04]  /*3630*/  F2FP.BF16.F32.PACK_AB R182, RZ, R182 ;  /* 0x000000b6ffb6723e */ /* 0x000fc800000010ff */
[----:B------:R-:W-:-:S07]  /*3640*/  PRMT R152, R182, 0x7610, R152 ;  /* 0x00007610b6987816 */ /* 0x000fce0000000098 */
.L_x_999:
[----:B------:R-:W-:Y:S05]  /*3650*/  BRA.U !UP3, `(.L_x_1004) ;  /* 0x000000010b807547 */ /* 0x000fea000b800000 */
[----:B-----5:R-:W-:Y:S01]  /*3660*/  LOP3.LUT P0, RZ, R188, 0xff00, RZ, 0xc0, !PT ;  /* 0x0000ff00bcff7812 */ /* 0x020fe2000780c0ff */
[----:B------:R-:W-:Y:S01]  /*3670*/  BSSY.RECONVERGENT B1, `(.L_x_1005) ;  /* 0x000000d000017945 */ /* 0x000fe20003800200 */
[----:B------:R-:W-:-:S11]  /*3680*/  HFMA2 R182, -RZ, RZ, 0, 0 ;  /* 0x00000000ffb67431 */ /* 0x000fd600000001ff */
[----:B------:R-:W-:Y:S05]  /*3690*/  @!P0 BRA `(.L_x_1006) ;  /* 0x0000000000288947 */ /* 0x000fea0003800000 */
[----:B------:R-:W-:Y:S01]  /*36a0*/  FFMA.FTZ R182, R10, UR8, R184 ;  /* 0x000000080ab67c23 */ /* 0x000fe200080100b8 */
[----:B------:R-:W-:-:S03]  /*36b0*/  ISETP.LT.AND P5, PT, RZ, UR33, PT ;  /* 0x00000021ff007c0c */ /* 0x000fc6000bfa1270 */
[----:B------:R-:W-:-:S04]  /*36c0*/  FADD.FTZ R182, R241, -R182 ;  /* 0x800000b6f1b67221 */ /* 0x000fc80000010000 */
[----:B------:R-:W-:-:S05]  /*36d0*/  FMUL.FTZ R182, R182, UR32 ;  /* 0x00000020b6b67c20 */ /* 0x000fca0008410000 */
[----:B------:R-:W-:-:S05]  /*36e0*/  FSEL R182, R182, RZ, P5 ;  /* 0x000000ffb6b67208 */ /* 0x000fca0002800000 */
[----:B------:R-:W-:Y:S01]  /*36f0*/  FMUL.FTZ R183, R182, UR23 ;  /* 0x00000017b6b77c20 */ /* 0x000fe20008410000 */
[----:B------:R-:W-:-:S03]  /*3700*/  PRMT R182, R164, 0x7632, R182 ;  /* 0x00007632a4b67816 */ /* 0x000fc600000000b6 */
[----:B------:R-:W-:Y:S01]  /*3710*/  FMUL.FTZ R183, R183, UR22 ;  /* 0x00000016b7b77c20 */ /* 0x000fe20008410000 */
[----:B------:R-:W-:-:S05]  /*3720*/  SHF.L.U32 R182, R182, 0x10, RZ ;  /* 0x00000010b6b67819 */ /* 0x000fca00000006ff */
[----:B------:R-:W-:-:S07]  /*3730*/  FMUL.FTZ R182, R182, R183 ;  /* 0x000000b7b6b67220 */ /* 0x000fce0000410000 */
.L_x_1006:
[----:B------:R-:W-:Y:S05]  /*3740*/  BSYNC.RECONVERGENT B1 ;  /* 0x0000000000017941 */ /* 0x000fea0003800200 */
.L_x_1005:
[----:B------:R-:W-:Y:S01]  /*3750*/  BSSY.RECONVERGENT B1, `(.L_x_1007) ;  /* 0x000000e000017945 */ /* 0x000fe20003800200 */
[----:B------:R-:W-:Y:S01]  /*3760*/  FADD.FTZ R117, R117, R182 ;  /* 0x000000b675757221 */ /* 0x000fe20000010000 */
[----:B------:R-:W-:Y:S02]  /*3770*/  MOV R182, RZ ;  /* 0x000000ff00b67202 */ /* 0x000fe40000000f00 */
[----:B------:R-:W-:Y:S05]  /*3780*/  @!P0 BRA `(.L_x_1008) ;  /* 0x0000000000288947 */ /* 0x000fea0003800000 */
[----:B------:R-:W2:Y:S01]  /*3790*/  LDL R187, [R1] ;  /* 0x0000000001bb7983 */ /* 0x000ea20000100800 */
[----:B------:R-:W-:Y:S01]  /*37a0*/  FFMA.FTZ R182, R10, UR8, R184 ;  /* 0x000000080ab67c23 */ /* 0x000fe200080100b8 */
[----:B------:R-:W-:-:S03]  /*37b0*/  ISETP.LT.AND P0, PT, RZ, UR33, PT ;  /* 0x00000021ff007c0c */ /* 0x000fc6000bf01270 */
[----:B------:R-:W-:-:S04]  /*37c0*/  FADD.FTZ R182, R241, -R182 ;  /* 0x800000b6f1b67221 */ /* 0x000fc80000010000 */
[----:B------:R-:W-:-:S05]  /*37d0*/  FMUL.FTZ R182, R182, UR32 ;  /* 0x00000020b6b67c20 */ /* 0x000fca0008410000 */
[----:B------:R-:W-:-:S05]  /*37e0*/  FSEL R182, R182, RZ, P0 ;  /* 0x000000ffb6b67208 */ /* 0x000fca0000000000 */
[----:B------:R-:W-:-:S04]  /*37f0*/  FMUL.FTZ R182, R182, UR23 ;  /* 0x00000017b6b67c20 */ /* 0x000fc80008410000 */
[----:B------:R-:W-:Y:S01]  /*3800*/  FMUL.FTZ R183, R182, UR22 ;  /* 0x00000016b6b77c20 */ /* 0x000fe20008410000 */
[----:B--2---:R-:W-:-:S05]  /*3810*/  SHF.L.U32 R182, R187, 0x10, RZ ;  /* 0x00000010bbb67819 */ /* 0x004fca00000006ff */
[----:B------:R-:W-:-:S07]  /*3820*/  FMUL.FTZ R182, R183, R182 ;  /* 0x000000b6b7b67220 */ /* 0x000fce0000410000 */
.L_x_1008:
[----:B------:R-:W-:Y:S05]  /*3830*/  BSYNC.RECONVERGENT B1 ;  /* 0x0000000000017941 */ /* 0x000fea0003800200 */
.L_x_1007:
[----:B------:R-:W-:-:S04]  /*3840*/  F2FP.BF16.F32.PACK_AB R182, RZ, R182 ;  /* 0x000000b6ffb6723e */ /* 0x000fc800000010ff */
[----:B------:R-:W-:-:S07]  /*3850*/  PRMT R152, R152, 0x5410, R182 ;  /* 0x0000541098987816 */ /* 0x000fce00000000b6 */
.L_x_1004:
[----:B------:R-:W-:Y:S05]  /*3860*/  BRA.U !UP3, `(.L_x_1009) ;  /* 0x000000010b787547 */ /* 0x000fea000b800000 */
[----:B-----5:R-:W-:Y:S01]  /*3870*/  LOP3.LUT P0, RZ, R188, 0xff0000, RZ, 0xc0, !PT ;  /* 0x00ff0000bcff7812 */ /* 0x020fe2000780c0ff */
[----:B------:R-:W-:Y:S01]  /*3880*/  BSSY.RECONVERGENT B1, `(.L_x_1010) ;  /* 0x000000c000017945 */ /* 0x000fe20003800200 */
[----:B------:R-:W-:-:S11]  /*3890*/  IMAD.MOV.U32 R183, RZ, RZ, RZ ;  /* 0x000000ffffb77224 */ /* 0x000fd600078e00ff */
        /* <DEDUP_REMOVED lines=10> */
.L_x_1011:
[----:B------:R-:W-:Y:S05]  /*3940*/  BSYNC.RECONVERGENT B1 ;  /* 0x0000000000017941 */ /* 0x000fea0003800200 */
.L_x_1010:
[----:B------:R-:W-:Y:S01]  /*3950*/  BSSY.RECONVERGENT B1, `(.L_x_1012) ;  /* 0x000000d000017945 */ /* 0x000fe20003800200 */
[----:B------:R-:W-:Y:S02]  /*3960*/  HFMA2 R182, -RZ, RZ, 0, 0 ;  /* 0x00000000ffb67431 */ /* 0x000fe400000001ff */
[----:B------:R-:W-:Y:S01]  /*3970*/  FADD.FTZ R118, R118, R183 ;  /* 0x000000b776767221 */ /* 0x000fe20000010000 */
[----:B------:R-:W-:Y:S06]  /*3980*/  @!P0 BRA `(.L_x_1013) ;  /* 0x0000000000248947 */ /* 0x000fec0003800000 */
        /* <DEDUP_REMOVED lines=9> */
.L_x_1013:
[----:B------:R-:W-:Y:S05]  /*3a20*/  BSYNC.RECONVERGENT B1 ;  /* 0x0000000000017941 */ /* 0x000fea0003800200 */
.L_x_1012:
[----:B------:R-:W-:-:S04]  /*3a30*/  F2FP.BF16.F32.PACK_AB R182, RZ, R182 ;  /* 0x000000b6ffb6723e */ /* 0x000fc800000010ff */
[----:B------:R-:W-:-:S07]  /*3a40*/  PRMT R153, R182, 0x7610, R153 ;  /* 0x00007610b6997816 */ /* 0x000fce0000000099 */
.L_x_1009:
[----:B------:R-:W-:Y:S05]  /*3a50*/  BRA.U !UP3, `(.L_x_1014) ;  /* 0x000000010b807547 */ /* 0x000fea000b800000 */
[----:B-----5:R-:W-:Y:S01]  /*3a60*/  LOP3.LUT P0, RZ, R188, 0xff000000, RZ, 0xc0, !PT ;  /* 0xff000000bcff7812 */ /* 0x020fe2000780c0ff */
[----:B------:R-:W-:Y:S01]  /*3a70*/  BSSY.RECONVERGENT B1, `(.L_x_1015) ;  /* 0x000000d000017945 */ /* 0x000fe20003800200 */
[----:B------:R-:W-:-:S11]  /*3a80*/  MOV R182, RZ ;  /* 0x000000ff00b67202 */ /* 0x000fd60000000f00 */
[----:B------:R-:W-:Y:S05]  /*3a90*/  @!P0 BRA `(.L_x_1016) ;  /* 0x0000000000288947 */ /* 0x000fea0003800000 */
[----:B------:R-:W-:Y:S01]  /*3aa0*/  FFMA.FTZ R183, R9, UR8, R184 ;  /* 0x0000000809b77c23 */ /* 0x000fe200080100b8 */
[----:B------:R-:W-:Y:S02]  /*3ab0*/  ISETP.LT.AND P5, PT, RZ, UR33, PT ;  /* 0x00000021ff007c0c */ /* 0x000fe4000bfa1270 */
[----:B------:R-:W-:Y:S01]  /*3ac0*/  PRMT R182, R165, 0x7632, R182 ;  /* 0x00007632a5b67816 */ /* 0x000fe200000000b6 */
[----:B------:R-:W-:-:S03]  /*3ad0*/  FADD.FTZ R183, R240, -R183 ;  /* 0x800000b7f0b77221 */ /* 0x000fc60000010000 */
[----:B------:R-:W-:Y:S01]  /*3ae0*/  SHF.L.U32 R182, R182, 0x10, RZ ;  /* 0x00000010b6b67819 */ /* 0x000fe200000006ff */
[----:B------:R-:W-:-:S05]  /*3af0*/  FMUL.FTZ R183, R183, UR32 ;  /* 0x00000020b7b77c20 */ /* 0x000fca0008410000 */
[----:B------:R-:W-:-:S05]  /*3b00*/  FSEL R183, R183, RZ, P5 ;  /* 0x000000ffb7b77208 */ /* 0x000fca0002800000 */
[----:B------:R-:W-:-:S04]  /*3b10*/  FMUL.FTZ R183, R183, UR23 ;  /* 0x00000017b7b77c20 */ /* 0x000fc80008410000 */
[----:B------:R-:W-:-:S04]  /*3b20*/  FMUL.FTZ R183, R183, UR22 ;  /* 0x00000016b7b77c20 */ /* 0x000fc80008410000 */
[----:B------:R-:W-:-:S07]  /*3b30*/  FMUL.FTZ R182, R182, R183 ;  /* 0x000000b7b6b67220 */ /* 0x000fce0000410000 */
.L_x_1016:
[----:B------:R-:W-:Y:S05]  /*3b40*/  BSYNC.RECONVERGENT B1 ;  /* 0x0000000000017941 */ /* 0x000fea0003800200 */
.L_x_1015:
[----:B------:R-:W-:Y:S01]  /*3b50*/  FADD.FTZ R119, R119, R182 ;  /* 0x000000b677777221 */ /* 0x000fe20000010000 */
[----:B------:R-:W-:Y:S01]  /*3b60*/  BSSY.RECONVERGENT B1, `(.L_x_1017) ;  /* 0x000000d000017945 */ /* 0x000fe20003800200 */
[----:B------:R-:W-:-:S03]  /*3b70*/  HFMA2 R182, -RZ, RZ, 0, 0 ;  /* 0x00000000ffb67431 */ /* 0x000fc600000001ff */
[----:B------:R-:W-:Y:S05]  /*3b80*/  @!P0 BRA `(.L_x_1018) ;  /* 0x0000000000288947 */ /* 0x000fea0003800000 */
[----:B------:R-:W2:Y:S01]  /*3b90*/  LDL R187, [R1+0x4] ;  /* 0x0000040001bb7983 */ /* 0x000ea20000100800 */
        /* <DEDUP_REMOVED lines=9> */
.L_x_1018:
[----:B------:R-:W-:Y:S05]  /*3c30*/  BSYNC.RECONVERGENT B1 ;  /* 0x0000000000017941 */ /* 0x000fea0003800200 */
.L_x_1017:
[----:B------:R-:W-:-:S04]  /*3c40*/  F2FP.BF16.F32.PACK_AB R182, RZ, R182 ;  /* 0x000000b6ffb6723e */ /* 0x000fc800000010ff */
[----:B------:R-:W-:-:S07]  /*3c50*/  PRMT R153, R153, 0x5410, R182 ;  /* 0x0000541099997816 */ /* 0x000fce00000000b6 */
.L_x_1014:
[----:B------:R-:W-:Y:S05]  /*3c60*/  BRA.U !UP3, `(.L_x_1019) ;  /* 0x000000010b787547 */ /* 0x000fea000b800000 */
[----:B-----5:R-:W-:Y:S01]  /*3c70*/  LOP3.LUT P0, RZ, R189, 0xff, RZ, 0xc0, !PT ;  /* 0x000000ffbdff7812 */ /* 0x020fe2000780c0ff */
[----:B------:R-:W-:Y:S01]  /*3c80*/  BSSY.RECONVERGENT B1, `(.L_x_1020) ;  /* 0x000000c000017945 */ /* 0x000fe20003800200 */
[----:B------:R-:W-:-:S11]  /*3c90*/  MOV R183, RZ ;  /* 0x000000ff00b77202 */ /* 0x000fd60000000f00 */
        /* <DEDUP_REMOVED lines=10> */
.L_x_1021:
[----:B------:R-:W-:Y:S05]  /*3d40*/  BSYNC.RECONVERGENT B1 ;  /* 0x0000000000017941 */ /* 0x000fea0003800200 */
.L_x_1020:
        /* <DEDUP_REMOVED lines=13> */
.L_x_1023:
[----:B------:R-:W-:Y:S05]  /*3e20*/  BSYNC.RECONVERGENT B1 ;  /* 0x0000000000017941 */ /* 0x000fea0003800200 */
.L_x_1022:
[----:B------:R-:W-:-:S04]  /*3e30*/  F2FP.BF16.F32.PACK_AB R182, RZ, R182 ;  /* 0x000000b6ffb6723e */ /* 0x000fc800000010ff */
[----:B------:R-:W-:-:S07]  /*3e40*/  PRMT R154, R182, 0x7610, R154 ;  /* 0x00007610b69a7816 */ /* 0x000fce000000009a */
.L_x_1019:
        /* <DEDUP_REMOVED lines=15> */
.L_x_1026:
[----:B------:R-:W-:Y:S05]  /*3f40*/  BSYNC.RECONVERGENT B1 ;  /* 0x0000000000017941 */ /* 0x000fea0003800200 */
.L_x_1025:
[----:B------:R-:W-:Y:S01]  /*3f50*/  BSSY.RECONVERGENT B1, `(.L_x_1027) ;  /* 0x000000e000017945 */ /* 0x000fe20003800200 */
[----:B------:R-:W-:Y:S01]  /*3f60*/  FADD.FTZ R121, R121, R182 ;  /* 0x000000b679797221 */ /* 0x000fe20000010000 */
[----:B------:R-:W-:Y:S02]  /*3f70*/  MOV R182, RZ ;  /* 0x000000ff00b67202 */ /* 0x000fe40000000f00 */
        /* <DEDUP_REMOVED lines=11> */
.L_x_1028:
[----:B------:R-:W-:Y:S05]  /*4030*/  BSYNC.RECONVERGENT B1 ;  /* 0x0000000000017941 */ /* 0x000fea0003800200 */
.L_x_1027:
[----:B------:R-:W-:-:S04]  /*4040*/  F2FP.BF16.F32.PACK_AB R182, RZ, R182 ;  /* 0x000000b6ffb6723e */ /* 0x000fc800000010ff */
[----:B------:R-:W-:-:S07]  /*4050*/  PRMT R154, R154, 0x5410, R182 ;  /* 0x000054109a9a7816 */ /* 0x000fce00000000b6 */
.L_x_1024:
        /* <DEDUP_REMOVED lines=14> */
.L_x_1031:
[----:B------:R-:W-:Y:S05]  /*4140*/  BSYNC.RECONVERGENT B1 ;  /* 0x0000000000017941 */ /* 0x000fea0003800200 */
.L_x_1030:
[----:B------:R-:W-:Y:S01]  /*4150*/  BSSY.RECONVERGENT B1, `(.L_x_1032) ;  /* 0x000000d000017945 */ /* 0x000fe20003800200 */
[----:B------:R-:W-:Y:S01]  /*4160*/  FADD.FTZ R122, R122, R183 ;  /* 0x000000b77a7a7221 */ /* 0x000fe20000010000 */
[----:B------:R-:W-:Y:S02]  /*4170*/  MOV R182, RZ ;  /* 0x000000ff00b67202 */ /* 0x000fe40000000f00 */
        /* <DEDUP_REMOVED lines=10> */
.L_x_1033:
[----:B------:R-:W-:Y:S05]  /*4220*/  BSYNC.RECONVERGENT B1 ;  /* 0x0000000000017941 */ /* 0x000fea0003800200 */
.L_x_1032:
[----:B------:R-:W-:-:S04]  /*4230*/  F2FP.BF16.F32.PACK_AB R182, RZ, R182 ;  /* 0x000000b6ffb6723e */ /* 0x000fc800000010ff */
[----:B------:R-:W-:-:S07]  /*4240*/  PRMT R155, R182, 0x7610, R155 ;  /* 0x00007610b69b7816 */ /* 0x000fce000000009b */
.L_x_1029:
[----:B------:R-:W-:Y:S05]  /*4250*/  BRA.U !UP3, `(.L_x_1034) ;  /* 0x000000210b407547 */ /* 0x000fea000b800000 */
[----:B-----5:R-:W-:Y:S01]  /*4260*/  ISETP.GE.U32.AND P0, PT, R188, RZ, PT ;  /* 0x000000ffbc00720c */ /* 0x020fe20003f06070 */
[----:B------:R-:W-:Y:S01]  /*4270*/  BSSY.RECONVERGENT B1, `(.L_x_1035) ;  /* 0x000000e000017945 */ /* 0x000fe20003800200 */
[----:B------:R-:W-:Y:S02]  /*4280*/  HFMA2 R182, -RZ, RZ, 0, 0 ;  /* 0x00000000ffb67431 */ /* 0x000fe400000001ff */
[----:B------:R-:W-:-:S13]  /*4290*/  ISETP.GE.U32.AND.EX P0, PT, R189, 0x1000000, PT, P0 ;  /* 0x01000000bd00780c */ /* 0x000fda0003f06100 */
        /* <DEDUP_REMOVED lines=11> */
.L_x_1036:
[----:B------:R-:W-:Y:S05]  /*4350*/  BSYNC.RECONVERGENT B1 ;  /* 0x0000000000017941 */ /* 0x000fea0003800200 */
.L_x_1035:
        /* <DEDUP_REMOVED lines=14> */
.L_x_1038:
[----:B------:R-:W-:Y:S05]  /*4440*/  BSYNC.RECONVERGENT B1 ;  /* 0x0000000000017941 */ /* 0x000fea0003800200 */
.L_x_1037:
[----:B------:R-:W-:-:S04]  /*4450*/  F2FP.BF16.F32.PACK_AB R182, RZ, R182 ;  /* 0x000000b6ffb6723e */ /* 0x000fc800000010ff */
[----:B------:R-:W-:Y:S01]  /*4460*/  PRMT R155, R155, 0x5410, R182 ;  /* 0x000054109b9b7816 */ /* 0x000fe200000000b6 */
[----:B------:R-:W-:Y:S06]  /*4470*/  BRA `(.L_x_1034) ;  /* 0x0000001c00b87947 */ /* 0x000fec0003800000 */
.L_x_998:
[----:B------:R-:W-:Y:S01]  /*4480*/  FFMA.FTZ R156, R0, UR8, R184 ;  /* 0x00000008009c7c23 */ /* 0x000fe200080100b8 */
[----:B------:R-:W-:-:S03]  /*4490*/  ISETP.LT.AND P0, PT, RZ, UR33, PT ;  /* 0x00000021ff007c0c */ /* 0x000fc6000bf01270 */
[----:B------:R-:W-:-:S04]  /*44a0*/  FADD.FTZ R156, R15, -R156 ;  /* 0x8000009c0f9c7221 */ /* 0x000fc80000010000 */
[----:B------:R-:W-:-:S05]  /*44b0*/  FMUL.FTZ R156, R156, UR32 ;  /* 0x000000209c9c7c20 */ /* 0x000fca0008410000 */
[----:B------:R-:W-:Y:S01]  /*44c0*/  FSEL R226, R156, RZ, P0 ;  /* 0x000000ff9ce27208 */ /* 0x000fe20000000000 */
[----:B------:R-:W-:Y:S06]  /*44d0*/  BRA.U !UP3, `(.L_x_1039) ;  /* 0x000000010b407547 */ /* 0x000fec000b800000 */
[----:B-----5:R-:W-:-:S13]  /*44e0*/  LOP3.LUT P5, RZ, R188, 0xff, RZ, 0xc0, !PT ;  /* 0x000000ffbcff7812 */ /* 0x020fda00078ac0ff */
[----:B------:R-:W0:Y:S01]  /*44f0*/  @P5 LDC.64 R156, c[0x0][0x408] ;  /* 0x00010200ff9c5b82 */ /* 0x000e220000000a00 */
[----:B------:R-:W-:-:S07]  /*4500*/  @P5 SHF.L.U32 R183, R164, 0x10, RZ ;  /* 0x00000010a4b75819 */ /* 0x000fce00000006ff */
[----:B------:R-:W1:Y:S01]  /*4510*/  @P5 LDC.64 R158, c[0x0][0x408] ;  /* 0x00010200ff9e5b82 */ /* 0x000e620000000a00 */
[----:B0-----:R-:W-:-:S04]  /*4520*/  @P5 FMUL.FTZ R157, R157, R226 ;  /* 0x000000e29d9d5220 */ /* 0x001fc80000410000 */
[----:B------:R-:W-:Y:S01]  /*4530*/  @P5 FMUL.FTZ R156, R157, R156 ;  /* 0x0000009c9d9c5220 */ /* 0x000fe20000410000 */
[----:B------:R-:W-:Y:S02]  /*4540*/  IMAD.MOV.U32 R157, RZ, RZ, RZ ;  /* 0x000000ffff9d7224 */ /* 0x000fe400078e00ff */
[----:B-1----:R-:W-:Y:S01]  /*4550*/  @P5 FMUL.FTZ R159, R159, R226 ;  /* 0x000000e29f9f5220 */ /* 0x002fe20000410000 */
[----:B------:R-:W-:Y:S01]  /*4560*/  @P5 FMUL.FTZ R157, R183, R156 ;  /* 0x0000009cb79d5220 */ /* 0x000fe20000410000 */
[----:B------:R-:W-:Y:S02]  /*4570*/  HFMA2 R156, -RZ, RZ, 0, 0 ;  /* 0x00000000ff9c7431 */ /* 0x000fe400000001ff */
[----:B------:R-:W-:Y:S01]  /*4580*/  @P5 FMUL.FTZ R159, R159, R158 ;  /* 0x0000009e9f9f5220 */ /* 0x000fe20000410000 */
[----:B------:R-:W-:Y:S01]  /*4590*/  @P5 SHF.L.U32 R158, R32, 0x10, RZ ;  /* 0x00000010209e5819 */ /* 0x000fe200000006ff */
[----:B------:R-:W-:-:S04]  /*45a0*/  FADD.FTZ R116, R116, R157 ;  /* 0x0000009d74747221 */ /* 0x000fc80000010000 */
[----:B------:R-:W-:-:S05]  /*45b0*/  @P5 FMUL.FTZ R156, R158, R159 ;  /* 0x0000009f9e9c5220 */ /* 0x000fca0000410000 */
[----:B------:R-:W-:-:S04]  /*45c0*/  F2FP.BF16.F32.PACK_AB R156, RZ, R156 ;  /* 0x0000009cff9c723e */ /* 0x000fc800000010ff */
[----:B------:R-:W-:-:S07]  /*45d0*/  PRMT R152, R156, 0x7610, R152 ;  /* 0x000076109c987816 */ /* 0x000fce0000000098 */
.L_x_1039:
[----:B------:R-:W-:-:S04]  /*45e0*/  FFMA.FTZ R156, R10, UR8, R184 ;  /* 0x000000080a9c7c23 */ /* 0x000fc800080100b8 */
[----:B------:R-:W-:-:S04]  /*45f0*/  FADD.FTZ R156, R241, -R156 ;  /* 0x8000009cf19c7221 */ /* 0x000fc80000010000 */
[----:B------:R-:W-:-:S05]  /*4600*/  FMUL.FTZ R156, R156, UR32 ;  /* 0x000000209c9c7c20 */ /* 0x000fca0008410000 */
[----:B------:R-:W-:Y:S01]  /*4610*/  FSEL R187, R156, RZ, P0 ;  /* 0x000000ff9cbb7208 */ /* 0x000fe20000000000 */
[----:B------:R-:W-:Y:S06]  /*4620*/  BRA.U !UP3, `(.L_x_1040) ;  /* 0x000000010b487547 */ /* 0x000fec000b800000 */
[----:B------:R-:W2:Y:S01]  /*4630*/  LDL R159, [R1] ;  /* 0x00000000019f7983 */ /* 0x000ea20000100800 */
[----:B-----5:R-:W-:Y:S02]  /*4640*/  LOP3.LUT P5, RZ, R188, 0xff00, RZ, 0xc0, !PT ;  /* 0x0000ff00bcff7812 */ /* 0x020fe400078ac0ff */
[----:B------:R-:W-:-:S11]  /*4650*/  MOV R158, RZ ;  /* 0x000000ff009e7202 */ /* 0x000fd60000000f00 */
[----:B------:R-:W0:Y:S02]  /*4660*/  @P5 LDC.64 R156, c[0x0][0x408] ;  /* 0x00010200ff9c5b82 */ /* 0x000e240000000a00 */
[----:B0-----:R-:W-:-:S04]  /*4670*/  @P5 FMUL.FTZ R157, R157, R187 ;  /* 0x000000bb9d9d5220 */ /* 0x001fc80000410000 */
[----:B------:R-:W-:Y:S01]  /*4680*/  @P5 FMUL.FTZ R157, R157, R156 ;  /* 0x0000009c9d9d5220 */ /* 0x000fe20000410000 */
[----:B------:R-:W-:-:S04]  /*4690*/  @P5 PRMT R156, R164, 0x7632, R156 ;  /* 0x00007632a49c5816 */ /* 0x000fc8000000009c */
[----:B------:R-:W-:-:S05]  /*46a0*/  @P5 SHF.L.U32 R156, R156, 0x10, RZ ;  /* 0x000000109c9c5819 */ /* 0x000fca00000006ff */
[----:B------:R-:W-:Y:S02]  /*46b0*/  @P5 FMUL.FTZ R158, R156, R157 ;  /* 0x0000009d9c9e5220 */ /* 0x000fe40000410000 */
[----:B------:R-:W0:Y:S02]  /*46c0*/  @P5 LDC.64 R156, c[0x0][0x408] ;  /* 0x00010200ff9c5b82 */ /* 0x000e240000000a00 */
[----:B------:R-:W-:Y:S01]  /*46d0*/  FADD.FTZ R117, R117, R158 ;  /* 0x0000009e75757221 */ /* 0x000fe20000010000 */
[----:B0-----:R-:W-:-:S04]  /*46e0*/  @P5 FMUL.FTZ R157, R157, R187 ;  /* 0x000000bb9d9d5220 */ /* 0x001fc80000410000 */
[----:B------:R-:W-:Y:S01]  /*46f0*/  @P5 FMUL.FTZ R182, R157, R156 ;  /* 0x0000009c9db65220 */ /* 0x000fe20000410000 */
[----:B------:R-:W-:Y:S01]  /*4700*/  HFMA2 R156, -RZ, RZ, 0, 0 ;  /* 0x00000000ff9c7431 */ /* 0x000fe200000001ff */
[----:B--2---:R-:W-:-:S05]  /*4710*/  @P5 SHF.L.U32 R157, R159, 0x10, RZ ;  /* 0x000000109f9d5819 */ /* 0x004fca00000006ff */
[----:B------:R-:W-:-:S05]  /*4720*/  @P5 FMUL.FTZ R156, R157, R182 ;  /* 0x000000b69d9c5220 */ /* 0x000fca0000410000 */
[----:B------:R-:W-:-:S04]  /*4730*/  F2FP.BF16.F32.PACK_AB R156, RZ, R156 ;  /* 0x0000009cff9c723e */ /* 0x000fc800000010ff */
[----:B------:R-:W-:-:S07]  /*4740*/  PRMT R152, R152, 0x5410, R156 ;  /* 0x0000541098987816 */ /* 0x000fce000000009c */
.L_x_1040:
[----:B------:R-:W-:-:S04]  /*4750*/  FFMA.FTZ R157, R21, UR8, R184 ;  /* 0x00000008159d7c23 */ /* 0x000fc800080100b8 */
[----:B------:R-:W-:-:S04]  /*4760*/  FADD.FTZ R157, R218, -R157 ;  /* 0x8000009dda9d7221 */ /* 0x000fc80000010000 */
[----:B------:R-:W-:-:S05]  /*4770*/  FMUL.FTZ R157, R157, UR32 ;  /* 0x000000209d9d7c20 */ /* 0x000fca0008410000 */
[----:B------:R-:W-:Y:S01]  /*4780*/  FSEL R158, R157, RZ, P0 ;  /* 0x000000ff9d9e7208 */ /* 0x000fe20000000000 */
[----:B------:R-:W-:Y:S06]  /*4790*/  BRA.U !UP3, `(.L_x_1041) ;  /* 0x000000010b407547 */ /* 0x000fec000b800000 */
[----:B-----5:R-:W-:Y:S02]  /*47a0*/  LOP3.LUT P5, RZ, R188, 0xff0000, RZ, 0xc0, !PT ;  /* 0x00ff0000bcff7812 */ /* 0x020fe400078ac0ff */
[----:B------:R-:W-:-:S11]  /*47b0*/  MOV R159, RZ ;  /* 0x000000ff009f7202 */ /* 0x000fd60000000f00 */
[----:B------:R-:W0:Y:S02]  /*47c0*/  @P5 LDC.64 R156, c[0x0][0x408] ;  /* 0x00010200ff9c5b82 */ /* 0x000e240000000a00 */
[----:B0-----:R-:W-:-:S04]  /*47d0*/  @P5 FMUL.FTZ R157, R157, R158 ;  /* 0x0000009e9d9d5220 */ /* 0x001fc80000410000 */
[----:B------:R-:W-:Y:S01]  /*47e0*/  @P5 FMUL.FTZ R156, R157, R156 ;  /* 0x0000009c9d9c5220 */ /* 0x000fe20000410000 */
[----:B------:R-:W-:-:S05]  /*47f0*/  @P5 SHF.L.U32 R157, R165, 0x10, RZ ;  /* 0x00000010a59d5819 */ /* 0x000fca00000006ff */
[----:B------:R-:W-:Y:S02]  /*4800*/  @P5 FMUL.FTZ R159, R157, R156 ;  /* 0x0000009c9d9f5220 */ /* 0x000fe40000410000 */
[----:B------:R-:W0:Y:S02]  /*4810*/  @P5 LDC.64 R156, c[0x0][0x408] ;  /* 0x00010200ff9c5b82 */ /* 0x000e240000000a00 */
[----:B------:R-:W-:Y:S01]  /*4820*/  FADD.FTZ R118, R118, R159 ;  /* 0x0000009f76767221 */ /* 0x000fe20000010000 */
[----:B0-----:R-:W-:-:S04]  /*4830*/  @P5 FMUL.FTZ R157, R157, R158 ;  /* 0x0000009e9d9d5220 */ /* 0x001fc80000410000 */
[----:B------:R-:W-:Y:S01]  /*4840*/  @P5 FMUL.FTZ R182, R157, R156 ;  /* 0x0000009c9db65220 */ /* 0x000fe20000410000 */
[----:B------:R-:W-:Y:S01]  /*4850*/  @P5 SHF.L.U32 R157, R33, 0x10, RZ ;  /* 0x00000010219d5819 */ /* 0x000fe200000006ff */
[----:B------:R-:W-:-:S04]  /*4860*/  HFMA2 R156, -RZ, RZ, 0, 0 ;  /* 0x00000000ff9c7431 */ /* 0x000fc800000001ff */
[----:B------:R-:W-:-:S05]  /*4870*/  @P5 FMUL.FTZ R156, R157, R182 ;  /* 0x000000b69d9c5220 */ /* 0x000fca0000410000 */
[----:B------:R-:W-:-:S04]  /*4880*/  F2FP.BF16.F32.PACK_AB R156, RZ, R156 ;  /* 0x0000009cff9c723e */ /* 0x000fc800000010ff */
[----:B------:R-:W-:-:S07]  /*4890*/  PRMT R153, R156, 0x7610, R153 ;  /* 0x000076109c997816 */ /* 0x000fce0000000099 */
.L_x_1041:
[----:B------:R-:W-:-:S04]  /*48a0*/  FFMA.FTZ R157, R9, UR8, R184 ;  /* 0x00000008099d7c23 */ /* 0x000fc800080100b8 */
[----:B------:R-:W-:-:S04]  /*48b0*/  FADD.FTZ R157, R240, -R157 ;  /* 0x8000009df09d7221 */ /* 0x000fc80000010000 */
[----:B------:R-:W-:-:S05]  /*48c0*/  FMUL.FTZ R157, R157, UR32 ;  /* 0x000000209d9d7c20 */ /* 0x000fca0008410000 */
[----:B------:R-:W-:Y:S01]  /*48d0*/  FSEL R182, R157, RZ, P0 ;  /* 0x000000ff9db67208 */ /* 0x000fe20000000000 */
[----:B------:R-:W-:Y:S06]  /*48e0*/  BRA.U !UP3, `(.L_x_1042) ;  /* 0x000000010b487547 */ /* 0x000fec000b800000 */
[----:B------:R-:W2:Y:S01]  /*48f0*/  LDL R159, [R1+0x4] ;  /* 0x00000400019f7983 */ /* 0x000ea20000100800 */
[----:B-----5:R-:W-:-:S13]  /*4900*/  LOP3.LUT P5, RZ, R188, 0xff000000, RZ, 0xc0, !PT ;  /* 0xff000000bcff7812 */ /* 0x020fda00078ac0ff */
[----:B------:R-:W0:Y:S02]  /*4910*/  @P5 LDC.64 R156, c[0x0][0x408] ;  /* 0x00010200ff9c5b82 */ /* 0x000e240000000a00 */
[----:B0-----:R-:W-:-:S04]  /*4920*/  @P5 FMUL.FTZ R157, R157, R182 ;  /* 0x000000b69d9d5220 */ /* 0x001fc80000410000 */
[----:B------:R-:W-:Y:S01]  /*4930*/  @P5 FMUL.FTZ R228, R157, R156 ;  /* 0x0000009c9de45220 */ /* 0x000fe20000410000 */
[----:B------:R-:W-:-:S05]  /*4940*/  @P5 PRMT R156, R165, 0x7632, R156 ;  /* 0x00007632a59c5816 */ /* 0x000fca000000009c */
[----:B------:R-:W-:Y:S01]  /*4950*/  @P5 IMAD.U32 R157, R156, 0x10000, RZ ;  /* 0x000100009c9d5824 */ /* 0x000fe200078e00ff */
[----:B------:R-:W-:-:S03]  /*4960*/  MOV R156, RZ ;  /* 0x000000ff009c7202 */ /* 0x000fc60000000f00 */
[----:B------:R-:W-:-:S04]  /*4970*/  @P5 FMUL.FTZ R156, R157, R228 ;  /* 0x000000e49d9c5220 */ /* 0x000fc80000410000 */
[----:B------:R-:W-:Y:S02]  /*4980*/  FADD.FTZ R119, R119, R156 ;  /* 0x0000009c77777221 */ /* 0x000fe40000010000 */
[----:B------:R-:W0:Y:S02]  /*4990*/  @P5 LDC.64 R156, c[0x0][0x408] ;  /* 0x00010200ff9c5b82 */ /* 0x000e240000000a00 */
[----:B0-----:R-:W-:-:S04]  /*49a0*/  @P5 FMUL.FTZ R157, R157, R182 ;  /* 0x000000b69d9d5220 */ /* 0x001fc80000410000 */
[----:B------:R-:W-:Y:S01]  /*49b0*/  @P5 FMUL.FTZ R228, R157, R156 ;  /* 0x0000009c9de45220 */ /* 0x000fe20000410000 */
[----:B------:R-:W-:Y:S01]  /*49c0*/  HFMA2 R156, -RZ, RZ, 0, 0 ;  /* 0x00000000ff9c7431 */ /* 0x000fe200000001ff */
[----:B--2---:R-:W-:-:S05]  /*49d0*/  @P5 SHF.L.U32 R157, R159, 0x10, RZ ;  /* 0x000000109f9d5819 */ /* 0x004fca00000006ff */
[----:B------:R-:W-:-:S05]  /*49e0*/  @P5 FMUL.FTZ R156, R157, R228 ;  /* 0x000000e49d9c5220 */ /* 0x000fca0000410000 */
[----:B------:R-:W-:-:S04]  /*49f0*/  F2FP.BF16.F32.PACK_AB R156, RZ, R156 ;  /* 0x0000009cff9c723e */ /* 0x000fc800000010ff */
[----:B------:R-:W-:-:S07]  /*4a00*/  PRMT R153, R153, 0x5410, R156 ;  /* 0x0000541099997816 */ /* 0x000fce000000009c */
.L_x_1042:
[--C-:B------:R-:W-:Y:S01]  /*4a10*/  FFMA.FTZ R156, R8, UR8, R184.reuse ;  /* 0x00000008089c7c23 */ /* 0x100fe200080100b8 */
[----:B------:R-:W-:-:S03]  /*4a20*/  FFMA.FTZ R157, R197, UR8, R184 ;  /* 0x00000008c59d7c23 */ /* 0x000fc600080100b8 */
[----:B------:R-:W-:Y:S01]  /*4a30*/  FADD.FTZ R156, R239, -R156 ;  /* 0x8000009cef9c7221 */ /* 0x000fe20000010000 */
[----:B------:R-:W-:-:S03]  /*4a40*/  FADD.FTZ R157, R214, -R157 ;  /* 0x8000009dd69d7221 */ /* 0x000fc60000010000 */
[----:B------:R-:W-:Y:S01]  /*4a50*/  FMUL.FTZ R156, R156, UR32 ;  /* 0x000000209c9c7c20 */ /* 0x000fe20008410000 */
[----:B------:R-:W-:Y:S01]  /*4a60*/  FMUL.FTZ R159, R157, UR32 ;  /* 0x000000209d9f7c20 */ /* 0x000fe20008410000 */
[----:B------:R-:W-:-:S03]  /*4a70*/  F2FP.BF16.F32.PACK_AB R157, R182, R158 ;  /* 0x0000009eb69d723e */ /* 0x000fc600000010ff */
[----:B------:R-:W-:Y:S02]  /*4a80*/  FSEL R156, R156, RZ, P0 ;  /* 0x000000ff9c9c7208 */ /* 0x000fe40000000000 */
[----:B------:R-:W-:Y:S01]  /*4a90*/  FSEL R182, R159, RZ, P0 ;  /* 0x000000ff9fb67208 */ /* 0x000fe20000000000 */
[----:B------:R-:W-:Y:S06]  /*4aa0*/  BRA.U !UP3, `(.L_x_1043) ;  /* 0x000000010b407547 */ /* 0x000fec000b800000 */
[----:B-----5:R-:W-:-:S13]  /*4ab0*/  LOP3.LUT P5, RZ, R189, 0xff, RZ, 0xc0, !PT ;  /* 0x000000ffbdff7812 */ /* 0x020fda00078ac0ff */
[----:B------:R-:W0:Y:S01]  /*4ac0*/  @P5 LDC.64 R158, c[0x0][0x408] ;  /* 0x00010200ff9e5b82 */ /* 0x000e220000000a00 */
[----:B------:R-:W-:Y:S01]  /*4ad0*/  @P5 SHF.L.U32 R183, R166, 0x10, RZ ;  /* 0x00000010a6b75819 */ /* 0x000fe200000006ff */
[----:B0-----:R-:W-:-:S04]  /*4ae0*/  @P5 FMUL.FTZ R159, R159, R182 ;  /* 0x000000b69f9f5220 */ /* 0x001fc80000410000 */
[----:B------:R-:W-:Y:S01]  /*4af0*/  @P5 FMUL.FTZ R158, R159, R158 ;  /* 0x0000009e9f9e5220 */ /* 0x000fe20000410000 */
[----:B------:R-:W-:-:S03]  /*4b00*/  MOV R159, RZ ;  /* 0x000000ff009f7202 */ /* 0x000fc60000000f00 */
[----:B------:R-:W-:-:S04]  /*4b10*/  @P5 FMUL.FTZ R159, R183, R158 ;  /* 0x0000009eb79f5220 */ /* 0x000fc80000410000 */
[----:B------:R-:W-:Y:S02]  /*4b20*/  FADD.FTZ R120, R120, R159 ;  /* 0x0000009f78787221 */ /* 0x000fe40000010000 */
[----:B------:R-:W0:Y:S02]  /*4b30*/  @P5 LDC.64 R158, c[0x0][0x408] ;  /* 0x00010200ff9e5b82 */ /* 0x000e240000000a00 */
[----:B0-----:R-:W-:-:S04]  /*4b40*/  @P5 FMUL.FTZ R159, R159, R182 ;  /* 0x000000b69f9f5220 */ /* 0x001fc80000410000 */
[----:B------:R-:W-:Y:S01]  /*4b50*/  @P5 FMUL.FTZ R228, R159, R158 ;  /* 0x0000009e9fe45220 */ /* 0x000fe20000410000 */
[----:B------:R-:W-:Y:S01]  /*4b60*/  @P5 SHF.L.U32 R159, R34, 0x10, RZ ;  /* 0x00000010229f5819 */ /* 0x000fe200000006ff */
[----:B------:R-:W-:-:S04]  /*4b70*/  HFMA2 R158, -RZ, RZ, 0, 0 ;  /* 0x00000000ff9e7431 */ /* 0x000fc800000001ff */
[----:B------:R-:W-:-:S05]  /*4b80*/  @P5 FMUL.FTZ R158, R159, R228 ;  /* 0x000000e49f9e5220 */ /* 0x000fca0000410000 */
[----:B------:R-:W-:-:S04]  /*4b90*/  F2FP.BF16.F32.PACK_AB R158, RZ, R158 ;  /* 0x0000009eff9e723e */ /* 0x000fc800000010ff */
[----:B------:R-:W-:-:S07]  /*4ba0*/  PRMT R154, R158, 0x7610, R154 ;  /* 0x000076109e9a7816 */ /* 0x000fce000000009a */
.L_x_1043:
[----:B------:R-:W-:Y:S01]  /*4bb0*/  F2FP.BF16.F32.PACK_AB R158, R156, R182 ;  /* 0x000000b69c9e723e */ /* 0x000fe200000010ff */
[----:B------:R-:W-:Y:S06]  /*4bc0*/  BRA.U !UP3, `(.L_x_1044) ;  /* 0x000000010b487547 */ /* 0x000fec000b800000 */
[----:B------:R-:W2:Y:S01]  /*4bd0*/  LDL R227, [R1+0x8] ;  /* 0x0000080001e37983 */ /* 0x000ea20000100800 */
[----:B-----5:R-:W-:-:S13]  /*4be0*/  LOP3.LUT P5, RZ, R189, 0xff00, RZ, 0xc0, !PT ;  /* 0x0000ff00bdff7812 */ /* 0x020fda00078ac0ff */
[----:B------:R-:W0:Y:S01]  /*4bf0*/  @P5 LDC.64 R182, c[0x0][0x408] ;  /* 0x00010200ffb65b82 */ /* 0x000e220000000a00 */
[----:B------:R-:W-:-:S04]  /*4c00*/  @P5 PRMT R159, R166, 0x7632, R159 ;  /* 0x00007632a69f5816 */ /* 0x000fc8000000009f */
[----:B------:R-:W-:Y:S01]  /*4c10*/  @P5 SHF.L.U32 R159, R159, 0x10, RZ ;  /* 0x000000109f9f5819 */ /* 0x000fe200000006ff */
[----:B0-----:R-:W-:-:S04]  /*4c20*/  @P5 FMUL.FTZ R183, R183, R156 ;  /* 0x0000009cb7b75220 */ /* 0x001fc80000410000 */
[----:B------:R-:W-:Y:S01]  /*4c30*/  @P5 FMUL.FTZ R228, R183, R182 ;  /* 0x000000b6b7e45220 */ /* 0x000fe20000410000 */
[----:B------:R-:W-:-:S03]  /*4c40*/  MOV R182, RZ ;  /* 0x000000ff00b67202 */ /* 0x000fc60000000f00 */
[----:B------:R-:W-:-:S04]  /*4c50*/  @P5 FMUL.FTZ R182, R159, R228 ;  /* 0x000000e49fb65220 */ /* 0x000fc80000410000 */
[----:B------:R-:W-:Y:S02]  /*4c60*/  FADD.FTZ R121, R121, R182 ;  /* 0x000000b679797221 */ /* 0x000fe40000010000 */
[----:B------:R-:W0:Y:S02]  /*4c70*/  @P5 LDC.64 R182, c[0x0][0x408] ;  /* 0x00010200ffb65b82 */ /* 0x000e240000000a00 */
[----:B0-----:R-:W-:Y:S01]  /*4c80*/  @P5 FMUL.FTZ R183, R183, R156 ;  /* 0x0000009cb7b75220 */ /* 0x001fe20000410000 */
[----:B------:R-:W-:-:S03]  /*4c90*/  HFMA2 R156, -RZ, RZ, 0, 0 ;  /* 0x00000000ff9c7431 */ /* 0x000fc600000001ff */
[----:B------:R-:W-:Y:S01]  /*4ca0*/  @P5 FMUL.FTZ R182, R183, R182 ;  /* 0x000000b6b7b65220 */ /* 0x000fe20000410000 */
[----:B--2---:R-:W-:-:S05]  /*4cb0*/  @P5 SHF.L.U32 R159, R227, 0x10, RZ ;  /* 0x00000010e39f5819 */ /* 0x004fca00000006ff */
[----:B------:R-:W-:-:S05]  /*4cc0*/  @P5 FMUL.FTZ R156, R159, R182 ;  /* 0x000000b69f9c5220 */ /* 0x000fca0000410000 */
[----:B------:R-:W-:-:S04]  /*4cd0*/  F2FP.BF16.F32.PACK_AB R156, RZ, R156 ;  /* 0x0000009cff9c723e */ /* 0x000fc800000010ff */
[----:B------:R-:W-:-:S07]  /*4ce0*/  PRMT R154, R154, 0x5410, R156 ;  /* 0x000054109a9a7816 */ /* 0x000fce000000009c */
.L_x_1044:
        /* <DEDUP_REMOVED lines=10> */
[----:B-----5:R-:W-:Y:S01]  /*4d90*/  LOP3.LUT P0, RZ, R189, 0xff0000, RZ, 0xc0, !PT ;  /* 0x00ff0000bdff7812 */ /* 0x020fe2000780c0ff */
[----:B------:R-:W-:-:S12]  /*4da0*/  IMAD.MOV.U32 R159, RZ, RZ, RZ ;  /* 0x000000ffff9f7224 */ /* 0x000fd800078e00ff */
[----:B------:R-:W0:Y:S02]  /*4db0*/  @P0 LDC.64 R182, c[0x0][0x408] ;  /* 0x00010200ffb60b82 */ /* 0x000e240000000a00 */
[----:B0-----:R-:W-:-:S04]  /*4dc0*/  @P0 FMUL.FTZ R183, R183, R226 ;  /* 0x000000e2b7b70220 */ /* 0x001fc80000410000 */
[----:B------:R-:W-:Y:S01]  /*4dd0*/  @P0 FMUL.FTZ R182, R183, R182 ;  /* 0x000000b6b7b60220 */ /* 0x000fe20000410000 */
[----:B------:R-:W-:-:S05]  /*4de0*/  @P0 SHF.L.U32 R183, R167, 0x10, RZ ;  /* 0x00000010a7b70819 */ /* 0x000fca00000006ff */
[----:B------:R-:W-:Y:S02]  /*4df0*/  @P0 FMUL.FTZ R159, R183, R182 ;  /* 0x000000b6b79f0220 */ /* 0x000fe40000410000 */
[----:B------:R-:W0:Y:S02]  /*4e00*/  @P0 LDC.64 R182, c[0x0][0x408] ;  /* 0x00010200ffb60b82 */ /* 0x000e240000000a00 */
[----:B------:R-:W-:Y:S01]  /*4e10*/  FADD.FTZ R122, R122, R159 ;  /* 0x0000009f7a7a7221 */ /* 0x000fe20000010000 */
[----:B------:R-:W-:Y:S01]  /*4e20*/  MOV R159, RZ ;  /* 0x000000ff009f7202 */ /* 0x000fe20000000f00 */
[----:B0-----:R-:W-:-:S04]  /*4e30*/  @P0 FMUL.FTZ R183, R183, R226 ;  /* 0x000000e2b7b70220 */ /* 0x001fc80000410000 */
[----:B------:R-:W-:Y:S01]  /*4e40*/  @P0 FMUL.FTZ R183, R183, R182 ;  /* 0x000000b6b7b70220 */ /* 0x000fe20000410000 */
[----:B------:R-:W-:-:S05]  /*4e50*/  @P0 SHF.L.U32 R182, R35, 0x10, RZ ;  /* 0x0000001023b60819 */ /* 0x000fca00000006ff */
[----:B------:R-:W-:-:S05]  /*4e60*/  @P0 FMUL.FTZ R159, R182, R183 ;  /* 0x000000b7b69f0220 */ /* 0x000fca0000410000 */
[----:B------:R-:W-:-:S04]  /*4e70*/  F2FP.BF16.F32.PACK_AB R159, RZ, R159 ;  /* 0x0000009fff9f723e */ /* 0x000fc800000010ff */
[----:B------:R-:W-:-:S07]  /*4e80*/  PRMT R155, R159, 0x7610, R155 ;  /* 0x000076109f9b7816 */ /* 0x000fce000000009b */
.L_x_1045:
[----:B------:R-:W-:Y:S01]  /*4e90*/  F2FP.BF16.F32.PACK_AB R159, R187, R226 ;  /* 0x000000e2bb9f723e */ /* 0x000fe200000010ff */
[----:B------:R-:W-:Y:S06]  /*4ea0*/  BRA.U !UP3, `(.L_x_1034) ;  /* 0x000000150b2c7547 */ /* 0x000fec000b800000 */
[----:B------:R-:W2:Y:S01]  /*4eb0*/  LDL R227, [R1+0xc] ;  /* 0x00000c0001e37983 */ /* 0x000ea20000100800 */
[----:B-----5:R-:W-:-:S04]  /*4ec0*/  ISETP.GE.U32.AND P0, PT, R188, RZ, PT ;  /* 0x000000ffbc00720c */ /* 0x020fc80003f06070 */
[----:B------:R-:W-:-:S13]  /*4ed0*/  ISETP.GE.U32.AND.EX P0, PT, R189, 0x1000000, PT, P0 ;  /* 0x01000000bd00780c */ /* 0x000fda0003f06100 */
[----:B------:R-:W0:Y:S02]  /*4ee0*/  @P0 LDC.64 R182, c[0x0][0x408] ;  /* 0x00010200ffb60b82 */ /* 0x000e240000000a00 */
[----:B0-----:R-:W-:-:S04]  /*4ef0*/  @P0 FMUL.FTZ R183, R187, R183 ;  /* 0x000000b7bbb70220 */ /* 0x001fc80000410000 */
[----:B------:R-:W-:Y:S01]  /*4f00*/  @P0 FMUL.FTZ R226, R183, R182 ;  /* 0x000000b6b7e20220 */ /* 0x000fe20000410000 */
[----:B------:R-:W-:-:S04]  /*4f10*/  @P0 PRMT R182, R167, 0x7632, R182 ;  /* 0x00007632a7b60816 */ /* 0x000fc800000000b6 */
[----:B------:R-:W-:Y:S01]  /*4f20*/  @P0 SHF.L.U32 R183, R182, 0x10, RZ ;  /* 0x00000010b6b70819 */ /* 0x000fe200000006ff */
[----:B------:R-:W-:-:S04]  /*4f30*/  HFMA2 R182, -RZ, RZ, 0, 0 ;  /* 0x00000000ffb67431 */ /* 0x000fc800000001ff */
[----:B------:R-:W-:-:S04]  /*4f40*/  @P0 FMUL.FTZ R182, R183, R226 ;  /* 0x000000e2b7b60220 */ /* 0x000fc80000410000 */
[----:B------:R-:W-:Y:S02]  /*4f50*/  FADD.FTZ R123, R123, R182 ;  /* 0x000000b67b7b7221 */ /* 0x000fe40000010000 */
[----:B------:R-:W0:Y:S02]  /*4f60*/  @P0 LDC.64 R182, c[0x0][0x408] ;  /* 0x00010200ffb60b82 */ /* 0x000e240000000a00 */
[----:B0-----:R-:W-:-:S04]  /*4f70*/  @P0 FMUL.FTZ R183, R187, R183 ;  /* 0x000000b7bbb70220 */ /* 0x001fc80000410000 */
[----:B------:R-:W-:Y:S01]  /*4f80*/  @P0 FMUL.FTZ R226, R183, R182 ;  /* 0x000000b6b7e20220 */ /* 0x000fe20000410000 */
[----:B------:R-:W-:Y:S02]  /*4f90*/  MOV R182, RZ ;  /* 0x000000ff00b67202 */ /* 0x000fe40000000f00 */
[----:B--2---:R-:W-:-:S05]  /*4fa0*/  @P0 SHF.L.U32 R183, R227, 0x10, RZ ;  /* 0x00000010e3b70819 */ /* 0x004fca00000006ff */
[----:B------:R-:W-:-:S05]  /*4fb0*/  @P0 FMUL.FTZ R182, R183, R226 ;  /* 0x000000e2b7b60220 */ /* 0x000fca0000410000 */
[----:B------:R-:W-:-:S04]  /*4fc0*/  F2FP.BF16.F32.PACK_AB R182, RZ, R182 ;  /* 0x000000b6ffb6723e */ /* 0x000fc800000010ff */
[----:B------:R-:W-:Y:S01]  /*4fd0*/  PRMT R155, R155, 0x5410, R182 ;  /* 0x000054109b9b7816 */ /* 0x000fe200000000b6 */
[----:B------:R-:W-:Y:S06]  /*4fe0*/  BRA `(.L_x_1034) ;  /* 0x0000001000dc7947 */ /* 0x000fec0003800000 */
.L_x_997:
[----:B------:R-:W-:Y:S02]  /*4ff0*/  MOV R185, UR26 ;  /* 0x0000001a00b97c02 */ /* 0x000fe40008000f00 */
[----:B------:R-:W-:Y:S02]  /*5000*/  MOV R186, UR27 ;  /* 0x0000001b00ba7c02 */ /* 0x000fe40008000f00 */
[----:B------:R-:W-:-:S04]  /*5010*/  ISETP.NE.U32.AND P0, PT, R185, RZ, PT ;  /* 0x000000ffb900720c */ /* 0x000fc80003f05070 */
[----:B------:R-:W-:-:S13]  /*5020*/  ISETP.NE.AND.EX P0, PT, R186, RZ, PT, P0 ;  /* 0x000000ffba00720c */ /* 0x000fda0003f05300 */
[----:B------:R-:W-:Y:S05]  /*5030*/  @P0 BRA `(.L_x_1046) ;  /* 0x00000008005c0947 */ /* 0x000fea0003800000 */
[----:B------:R-:W-:Y:S01]  /*5040*/  ISETP.LT.AND P5, PT, RZ, UR33, PT ;  /* 0x00000021ff007c0c */ /* 0x000fe2000bfa1270 */
[----:B------:R-:W-:-:S12]  /*5050*/  BRA.U !UP3, `(.L_x_1047) ;  /* 0x000000010b407547 */ /* 0x000fd8000b800000 */
[----:B------:R-:W-:Y:S01]  /*5060*/  @P5 FFMA.FTZ R182, R0, UR8, R184 ;  /* 0x0000000800b65c23 */ /* 0x000fe200080100b8 */
[----:B-----5:R-:W-:-:S03]  /*5070*/  LOP3.LUT P0, RZ, R188, 0xff, RZ, 0xc0, !PT ;  /* 0x000000ffbcff7812 */ /* 0x020fc6000780c0ff */
[----:B------:R-:W-:Y:S01]  /*5080*/  @P5 FADD.FTZ R183, R15, -R182 ;  /* 0x800000b60fb75221 */ /* 0x000fe20000010000 */
[----:B------:R-:W-:-:S05]  /*5090*/  SHF.L.U32 R182, R148, 0x10, RZ ;  /* 0x0000001094b67819 */ /* 0x000fca00000006ff */
[----:B------:R-:W-:Y:S01]  /*50a0*/  @P5 FFMA.FTZ R182, R183, UR32, R182 ;  /* 0x00000020b7b65c23 */ /* 0x000fe200080100b6 */
[----:B------:R-:W-:-:S03]  /*50b0*/  HFMA2 R183, -RZ, RZ, 0, 0 ;  /* 0x00000000ffb77431 */ /* 0x000fc600000001ff */
[----:B------:R-:W-:Y:S01]  /*50c0*/  FMUL.FTZ R182, R182, UR23 ;  /* 0x00000017b6b67c20 */ /* 0x000fe20008410000 */
[----:B------:R-:W-:-:S03]  /*50d0*/  @P0 SHF.L.U32 R226, R32, 0x10, RZ ;  /* 0x0000001020e20819 */ /* 0x000fc600000006ff */
[----:B------:R-:W-:Y:S01]  /*50e0*/  FMUL.FTZ R187, R182, UR22 ;  /* 0x00000016b6bb7c20 */ /* 0x000fe20008410000 */
[----:B------:R-:W-:-:S04]  /*50f0*/  @P0 IMAD.U32 R182, R164, 0x10000, RZ ;  /* 0x00010000a4b60824 */ /* 0x000fc800078e00ff */
[-C--:B------:R-:W-:Y:S01]  /*5100*/  @P0 FMUL.FTZ R183, R182, R187.reuse ;  /* 0x000000bbb6b70220 */ /* 0x080fe20000410000 */
[----:B------:R-:W-:Y:S01]  /*5110*/  MOV R182, RZ ;  /* 0x000000ff00b67202 */ /* 0x000fe20000000f00 */
[----:B------:R-:W-:Y:S02]  /*5120*/  @P0 FMUL.FTZ R182, R226, R187 ;  /* 0x000000bbe2b60220 */ /* 0x000fe40000410000 */
[----:B------:R-:W-:-:S03]  /*5130*/  FADD.FTZ R116, R116, R183 ;  /* 0x000000b774747221 */ /* 0x000fc60000010000 */
[----:B------:R-:W-:-:S04]  /*5140*/  F2FP.BF16.F32.PACK_AB R182, RZ, R182 ;  /* 0x000000b6ffb6723e */ /* 0x000fc800000010ff */
[----:B------:R-:W-:-:S07]  /*5150*/  PRMT R152, R182, 0x7610, R152 ;  /* 0x00007610b6987816 */ /* 0x000fce0000000098 */
.L_x_1047:
[----:B------:R-:W-:Y:S05]  /*5160*/  BRA.U !UP3, `(.L_x_1048) ;  /* 0x000000010b4c7547 */ /* 0x000fea000b800000 */
[----:B------:R-:W2:Y:S01]  /*5170*/  LDL R187, [R1] ;  /* 0x0000000001bb7983 */ /* 0x000ea20000100800 */
[----:B-----5:R-:W-:Y:S01]  /*5180*/  LOP3.LUT P0, RZ, R188, 0xff00, RZ, 0xc0, !PT ;  /* 0x0000ff00bcff7812 */ /* 0x020fe2000780c0ff */
[----:B------:R-:W-:Y:S01]  /*5190*/  @P5 FFMA.FTZ R226, R10, UR8, R184 ;  /* 0x000000080ae25c23 */ /* 0x000fe200080100b8 */
[----:B------:R-:W-:-:S03]  /*51a0*/  PRMT R182, R148, 0x7632, R182 ;  /* 0x0000763294b67816 */ /* 0x000fc600000000b6 */
[----:B------:R-:W-:Y:S01]  /*51b0*/  @P5 FADD.FTZ R183, R241, -R226 ;  /* 0x800000e2f1b75221 */ /* 0x000fe20000010000 */
[----:B------:R-:W-:-:S05]  /*51c0*/  SHF.L.U32 R182, R182, 0x10, RZ ;  /* 0x00000010b6b67819 */ /* 0x000fca00000006ff */
[----:B------:R-:W-:Y:S02]  /*51d0*/  @P5 FFMA.FTZ R182, R183, UR32, R182 ;  /* 0x00000020b7b65c23 */ /* 0x000fe400080100b6 */
[----:B------:R-:W-:Y:S02]  /*51e0*/  @P0 PRMT R183, R164, 0x7632, R183 ;  /* 0x00007632a4b70816 */ /* 0x000fe400000000b7 */
[----:B------:R-:W-:Y:S02]  /*51f0*/  FMUL.FTZ R182, R182, UR23 ;  /* 0x00000017b6b67c20 */ /* 0x000fe40008410000 */
[----:B------:R-:W-:Y:S02]  /*5200*/  @P0 SHF.L.U32 R183, R183, 0x10, RZ ;  /* 0x00000010b7b70819 */ /* 0x000fe400000006ff */
[----:B------:R-:W-:Y:S01]  /*5210*/  FMUL.FTZ R226, R182, UR22 ;  /* 0x00000016b6e27c20 */ /* 0x000fe20008410000 */
[----:B------:R-:W-:-:S03]  /*5220*/  HFMA2 R182, -RZ, RZ, 0, 0 ;  /* 0x00000000ffb67431 */ /* 0x000fc600000001ff */
[----:B------:R-:W-:-:S04]  /*5230*/  @P0 FMUL.FTZ R182, R226, R183 ;  /* 0x000000b7e2b60220 */ /* 0x000fc80000410000 */
[----:B------:R-:W-:Y:S01]  /*5240*/  FADD.FTZ R117, R117, R182 ;  /* 0x000000b675757221 */ /* 0x000fe20000010000 */
[----:B------:R-:W-:Y:S02]  /*5250*/  MOV R182, RZ ;  /* 0x000000ff00b67202 */ /* 0x000fe40000000f00 */
[----:B--2---:R-:W-:-:S05]  /*5260*/  @P0 SHF.L.U32 R183, R187, 0x10, RZ ;  /* 0x00000010bbb70819 */ /* 0x004fca00000006ff */
[----:B------:R-:W-:-:S05]  /*5270*/  @P0 FMUL.FTZ R182, R183, R226 ;  /* 0x000000e2b7b60220 */ /* 0x000fca0000410000 */
[----:B------:R-:W-:-:S04]  /*5280*/  F2FP.BF16.F32.PACK_AB R182, RZ, R182 ;  /* 0x000000b6ffb6723e */ /* 0x000fc800000010ff */
[----:B------:R-:W-:-:S07]  /*5290*/  PRMT R152, R152, 0x5410, R182 ;  /* 0x0000541098987816 */ /* 0x000fce00000000b6 */
.L_x_1048:
[----:B------:R-:W-:Y:S05]  /*52a0*/  BRA.U !UP3, `(.L_x_1049) ;  /* 0x000000010b407547 */ /* 0x000fea000b800000 */
[----:B------:R-:W-:Y:S01]  /*52b0*/  @P5 FFMA.FTZ R183, R21, UR8, R184 ;  /* 0x0000000815b75c23 */ /* 0x000fe200080100b8 */
[----:B-----5:R-:W-:Y:S02]  /*52c0*/  SHF.L.U32 R182, R149, 0x10, RZ ;  /* 0x0000001095b67819 */ /* 0x020fe400000006ff */
[----:B------:R-:W-:Y:S01]  /*52d0*/  LOP3.LUT P0, RZ, R188, 0xff0000, RZ, 0xc0, !PT ;  /* 0x00ff0000bcff7812 */ /* 0x000fe2000780c0ff */
[----:B------:R-:W-:-:S04]  /*52e0*/  @P5 FADD.FTZ R183, R218, -R183 ;  /* 0x800000b7dab75221 */ /* 0x000fc80000010000 */
[----:B------:R-:W-:Y:S01]  /*52f0*/  @P5 FFMA.FTZ R182, R183, UR32, R182 ;  /* 0x00000020b7b65c23 */ /* 0x000fe200080100b6 */
[----:B------:R-:W-:-:S03]  /*5300*/  HFMA2 R183, -RZ, RZ, 0, 0 ;  /* 0x00000000ffb77431 */ /* 0x000fc600000001ff */
[----:B------:R-:W-:-:S04]  /*5310*/  FMUL.FTZ R182, R182, UR23 ;  /* 0x00000017b6b67c20 */ /* 0x000fc80008410000 */
[----:B------:R-:W-:Y:S01]  /*5320*/  FMUL.FTZ R187, R182, UR22 ;  /* 0x00000016b6bb7c20 */ /* 0x000fe20008410000 */
[----:B------:R-:W-:Y:S01]  /*5330*/  @P0 SHF.L.U32 R182, R165, 0x10, RZ ;  /* 0x00000010a5b60819 */ /* 0x000fe200000006ff */
[----:B------:R-:W-:-:S04]  /*5340*/  @P0 IMAD.U32 R226, R33, 0x10000, RZ ;  /* 0x0001000021e20824 */ /* 0x000fc800078e00ff */
[-C--:B------:R-:W-:Y:S01]  /*5350*/  @P0 FMUL.FTZ R183, R182, R187.reuse ;  /* 0x000000bbb6b70220 */ /* 0x080fe20000410000 */
[----:B------:R-:W-:Y:S01]  /*5360*/  MOV R182, RZ ;  /* 0x000000ff00b67202 */ /* 0x000fe20000000f00 */
[----:B------:R-:W-:Y:S02]  /*5370*/  @P0 FMUL.FTZ R182, R226, R187 ;  /* 0x000000bbe2b60220 */ /* 0x000fe40000410000 */
[----:B------:R-:W-:-:S03]  /*5380*/  FADD.FTZ R118, R118, R183 ;  /* 0x000000b776767221 */ /* 0x000fc60000010000 */
[----:B------:R-:W-:-:S04]  /*5390*/  F2FP.BF16.F32.PACK_AB R182, RZ, R182 ;  /* 0x000000b6ffb6723e */ /* 0x000fc800000010ff */
[----:B------:R-:W-:-:S07]  /*53a0*/  PRMT R153, R182, 0x7610, R153 ;  /* 0x00007610b6997816 */ /* 0x000fce0000000099 */
.L_x_1049:
[----:B------:R-:W-:Y:S05]  /*53b0*/  BRA.U !UP3, `(.L_x_1050) ;  /* 0x000000010b4c7547 */ /* 0x000fea000b800000 */
[----:B------:R-:W2:Y:S01]  /*53c0*/  LDL R187, [R1+0x4] ;  /* 0x0000040001bb7983 */ /* 0x000ea20000100800 */
        /* <DEDUP_REMOVED lines=18> */
.L_x_1050:
        /* <DEDUP_REMOVED lines=9> */
[----:B------:R-:W-:Y:S02]  /*5580*/  @P0 SHF.L.U32 R182, R166, 0x10, RZ ;  /* 0x00000010a6b60819 */ /* 0x000fe400000006ff */
[----:B------:R-:W-:-:S03]  /*5590*/  @P0 SHF.L.U32 R226, R34, 0x10, RZ ;  /* 0x0000001022e20819 */ /* 0x000fc600000006ff */
[-C--:B------:R-:W-:Y:S01]  /*55a0*/  @P0 FMUL.FTZ R183, R182, R187.reuse ;  /* 0x000000bbb6b70220 */ /* 0x080fe20000410000 */
[----:B------:R-:W-:Y:S01]  /*55b0*/  MOV R182, RZ ;  /* 0x000000ff00b67202 */ /* 0x000fe20000000f00 */
[----:B------:R-:W-:Y:S02]  /*55c0*/  @P0 FMUL.FTZ R182, R226, R187 ;  /* 0x000000bbe2b60220 */ /* 0x000fe40000410000 */
[----:B------:R-:W-:-:S03]  /*55d0*/  FADD.FTZ R120, R120, R183 ;  /* 0x000000b778787221 */ /* 0x000fc60000010000 */
[----:B------:R-:W-:-:S04]  /*55e0*/  F2FP.BF16.F32.PACK_AB R182, RZ, R182 ;  /* 0x000000b6ffb6723e */ /* 0x000fc800000010ff */
[----:B------:R-:W-:-:S07]  /*55f0*/  PRMT R154, R182, 0x7610, R154 ;  /* 0x00007610b69a7816 */ /* 0x000fce000000009a */
.L_x_1051:
        /* <DEDUP_REMOVED lines=9> */
[----:B------:R-:W-:-:S03]  /*5690*/  FMUL.FTZ R182, R182, UR23 ;  /* 0x00000017b6b67c20 */ /* 0x000fc60008410000 */
[----:B------:R-:W-:Y:S02]  /*56a0*/  @P0 IMAD.U32 R183, R183, 0x10000, RZ ;  /* 0x00010000b7b70824 */ /* 0x000fe400078e00ff */
        /* <DEDUP_REMOVED lines=9> */
.L_x_1052:
        /* <DEDUP_REMOVED lines=17> */
.L_x_1053:
[----:B------:R-:W-:Y:S05]  /*5850*/  BRA.U !UP3, `(.L_x_1034) ;  /* 0x000000090bc07547 */ /* 0x000fea000b800000 */
[----:B------:R-:W2:Y:S01]  /*5860*/  LDL R187, [R1+0xc] ;  /* 0x00000c0001bb7983 */ /* 0x000ea20000100800 */
[----:B-----5:R-:W-:Y:S01]  /*5870*/  ISETP.GE.U32.AND P0, PT, R188, RZ, PT ;  /* 0x000000ffbc00720c */ /* 0x020fe20003f06070 */
[----:B------:R-:W-:Y:S01]  /*5880*/  @P5 FFMA.FTZ R226, R14, UR8, R184 ;  /* 0x000000080ee25c23 */ /* 0x000fe200080100b8 */
[----:B------:R-:W-:Y:S02]  /*5890*/  PRMT R182, R151, 0x7632, R182 ;  /* 0x0000763297b67816 */ /* 0x000fe400000000b6 */
[----:B------:R-:W-:Y:S01]  /*58a0*/  ISETP.GE.U32.AND.EX P0, PT, R189, 0x1000000, PT, P0 ;  /* 0x01000000bd00780c */ /* 0x000fe20003f06100 */
[----:B------:R-:W-:Y:S01]  /*58b0*/  @P5 FADD.FTZ R183, R229, -R226 ;  /* 0x800000e2e5b75221 */ /* 0x000fe20000010000 */
[----:B------:R-:W-:-:S05]  /*58c0*/  SHF.L.U32 R182, R182, 0x10, RZ ;  /* 0x00000010b6b67819 */ /* 0x000fca00000006ff */
[----:B------:R-:W-:-:S04]  /*58d0*/  @P5 FFMA.FTZ R182, R183, UR32, R182 ;  /* 0x00000020b7b65c23 */ /* 0x000fc800080100b6 */
[----:B------:R-:W-:Y:S02]  /*58e0*/  FMUL.FTZ R182, R182, UR23 ;  /* 0x00000017b6b67c20 */ /* 0x000fe40008410000 */
[----:B------:R-:W-:Y:S02]  /*58f0*/  @P0 PRMT R183, R167, 0x7632, R183 ;  /* 0x00007632a7b70816 */ /* 0x000fe400000000b7 */
[----:B------:R-:W-:Y:S01]  /*5900*/  FMUL.FTZ R226, R182, UR22 ;  /* 0x00000016b6e27c20 */ /* 0x000fe20008410000 */
[----:B------:R-:W-:Y:S01]  /*5910*/  HFMA2 R182, -RZ, RZ, 0, 0 ;  /* 0x00000000ffb67431 */ /* 0x000fe200000001ff */
[----:B------:R-:W-:-:S05]  /*5920*/  @P0 SHF.L.U32 R183, R183, 0x10, RZ ;  /* 0x00000010b7b70819 */ /* 0x000fca00000006ff */
[----:B------:R-:W-:-:S04]  /*5930*/  @P0 FMUL.FTZ R182, R226, R183 ;  /* 0x000000b7e2b60220 */ /* 0x000fc80000410000 */
[----:B------:R-:W-:Y:S01]  /*5940*/  FADD.FTZ R123, R123, R182 ;  /* 0x000000b67b7b7221 */ /* 0x000fe20000010000 */
[----:B------:R-:W-:Y:S01]  /*5950*/  IMAD.MOV.U32 R182, RZ, RZ, RZ ;  /* 0x000000ffffb67224 */ /* 0x000fe200078e00ff */
[----:B--2---:R-:W-:-:S05]  /*5960*/  @P0 SHF.L.U32 R183, R187, 0x10, RZ ;  /* 0x00000010bbb70819 */ /* 0x004fca00000006ff */
[----:B------:R-:W-:-:S05]  /*5970*/  @P0 FMUL.FTZ R182, R183, R226 ;  /* 0x000000e2b7b60220 */ /* 0x000fca0000410000 */
[----:B------:R-:W-:-:S04]  /*5980*/  F2FP.BF16.F32.PACK_AB R182, RZ, R182 ;  /* 0x000000b6ffb6723e */ /* 0x000fc800000010ff */
[----:B------:R-:W-:Y:S01]  /*5990*/  PRMT R155, R155, 0x5410, R182 ;  /* 0x000054109b9b7816 */ /* 0x000fe200000000b6 */
[----:B------:R-:W-:Y:S06]  /*59a0*/  BRA `(.L_x_1034) ;  /* 0x00000008006c7947 */ /* 0x000fec0003800000 */
.L_x_1046:
[----:B------:R-:W-:Y:S02]  /*59b0*/  ISETP.LT.AND P0, PT, RZ, UR33, PT ;  /* 0x00000021ff007c0c */ /* 0x000fe4000bf01270 */
[----:B------:R-:W-:Y:S02]  /*59c0*/  PLOP3.LUT P5, PT, PT, PT, UP2, 0x80, 0x8 ;  /* 0x000000000008781c */ /* 0x000fe40003faf028 */
[----:B-----5:R-:W-:Y:S02]  /*59d0*/  PRMT R156, R148, 0x7632, R156 ;  /* 0x00007632949c7816 */ /* 0x020fe4000000009c */
[----:B------:R-:W-:Y:S02]  /*59e0*/  SHF.L.U32 R182, R149, 0x10, RZ ;  /* 0x0000001095b67819 */ /* 0x000fe400000006ff */
[----:B------:R-:W-:Y:S02]  /*59f0*/  SHF.L.U32 R156, R156, 0x10, RZ ;  /* 0x000000109c9c7819 */ /* 0x000fe400000006ff */
[----:B------:R-:W-:-:S03]  /*5a00*/  SHF.L.U32 R183, R148, 0x10, RZ ;  /* 0x0000001094b77819 */ /* 0x000fc600000006ff */
[----:B------:R-:W-:-:S04]  /*5a10*/  @P0 FFMA.FTZ R158, R10, UR8, R184 ;  /* 0x000000080a9e0c23 */ /* 0x000fc800080100b8 */
[----:B------:R-:W-:Y:S01]  /*5a20*/  @P0 FADD.FTZ R157, R241, -R158 ;  /* 0x8000009ef19d0221 */ /* 0x000fe20000010000 */
[----:B------:R-:W-:-:S03]  /*5a30*/  @P5 FFMA.FTZ R158, R0, UR8, R184 ;  /* 0x00000008009e5c23 */ /* 0x000fc600080100b8 */
[----:B------:R-:W-:Y:S01]  /*5a40*/  @P0 FFMA.FTZ R156, R157, UR32, R156 ;  /* 0x000000209d9c0c23 */ /* 0x000fe2000801009c */
[----:B------:R-:W-:Y:S01]  /*5a50*/  @P0 FFMA.FTZ R157, R21, UR8, R184 ;  /* 0x00000008159d0c23 */ /* 0x000fe200080100b8 */
[----:B------:R-:W-:-:S03]  /*5a60*/  @P5 FADD.FTZ R158, R15, -R158 ;  /* 0x8000009e0f9e5221 */ /* 0x000fc60000010000 */
[----:B------:R-:W-:Y:S01]  /*5a70*/  @P0 FADD.FTZ R157, R218, -R157 ;  /* 0x8000009dda9d0221 */ /* 0x000fe20000010000 */
[----:B------:R-:W-:-:S03]  /*5a80*/  @P5 FFMA.FTZ R183, R158, UR32, R183 ;  /* 0x000000209eb75c23 */ /* 0x000fc600080100b7 */
[----:B------:R-:W-:Y:S01]  /*5a90*/  @P0 FFMA.FTZ R182, R157, UR32, R182 ;  /* 0x000000209db60c23 */ /* 0x000fe200080100b6 */
[----:B------:R-:W-:Y:S06]  /*5aa0*/  BRA.U !UP3, `(.L_x_1054) ;  /* 0x000000010b307547 */ /* 0x000fec000b800000 */
[----:B------:R-:W-:Y:S01]  /*5ab0*/  LOP3.LUT P5, RZ, R188, 0xff, RZ, 0xc0, !PT ;  /* 0x000000ffbcff7812 */ /* 0x000fe200078ac0ff */
[----:B------:R-:W-:-:S04]  /*5ac0*/  FMUL.FTZ R157, R183, UR23 ;  /* 0x00000017b79d7c20 */ /* 0x000fc80008410000 */
[----:B------:R-:W-:Y:S01]  /*5ad0*/  FMUL.FTZ R158, R157, UR22 ;  /* 0x000000169d9e7c20 */ /* 0x000fe20008410000 */
[----:B------:R-:W-:-:S07]  /*5ae0*/  MOV R157, RZ ;  /* 0x000000ff009d7202 */ /* 0x000fce0000000f00 */
[----:B------:R-:W-:-:S05]  /*5af0*/  @P5 SHF.L.U32 R159, R164, 0x10, RZ ;  /* 0x00000010a49f5819 */ /* 0x000fca00000006ff */
[----:B------:R-:W-:Y:S01]  /*5b00*/  @P5 FMUL.FTZ R157, R159, R158 ;  /* 0x0000009e9f9d5220 */ /* 0x000fe20000410000 */
[----:B------:R-:W-:-:S03]  /*5b10*/  @P5 SHF.L.U32 R159, R32, 0x10, RZ ;  /* 0x00000010209f5819 */ /* 0x000fc600000006ff */
[----:B------:R-:W-:Y:S01]  /*5b20*/  FADD.FTZ R116, R116, R157 ;  /* 0x0000009d74747221 */ /* 0x000fe20000010000 */
[----:B------:R-:W-:Y:S02]  /*5b30*/  HFMA2 R157, -RZ, RZ, 0, 0 ;  /* 0x00000000ff9d7431 */ /* 0x000fe400000001ff */
[----:B------:R-:W-:-:S05]  /*5b40*/  @P5 FMUL.FTZ R157, R159, R158 ;  /* 0x0000009e9f9d5220 */ /* 0x000fca0000410000 */
[----:B------:R-:W-:-:S04]  /*5b50*/  F2FP.BF16.F32.PACK_AB R157, RZ, R157 ;  /* 0x0000009dff9d723e */ /* 0x000fc800000010ff */
[----:B------:R-:W-:-:S07]  /*5b60*/  PRMT R152, R157, 0x7610, R152 ;  /* 0x000076109d987816 */ /* 0x000fce0000000098 */
.L_x_1054:
[----:B------:R-:W-:Y:S05]  /*5b70*/  BRA.U !UP3, `(.L_x_1055) ;  /* 0x000000010b387547 */ /* 0x000fea000b800000 */
[----:B------:R-:W2:Y:S01]  /*5b80*/  LDL R159, [R1] ;  /* 0x00000000019f7983 */ /* 0x000ea20000100800 */
[----:B------:R-:W-:Y:S01]  /*5b90*/  LOP3.LUT P5, RZ, R188, 0xff00, RZ, 0xc0, !PT ;  /* 0x0000ff00bcff7812 */ /* 0x000fe200078ac0ff */
[----:B------:R-:W-:-:S04]  /*5ba0*/  FMUL.FTZ R157, R156, UR23 ;  /* 0x000000179c9d7c20 */ /* 0x000fc80008410000 */
[----:B------:R-:W-:-:S08]  /*5bb0*/  FMUL.FTZ R226, R157, UR22 ;  /* 0x000000169de27c20 */ /* 0x000fd00008410000 */
[----:B------:R-:W-:-:S04]  /*5bc0*/  @P5 PRMT R158, R164, 0x7632, R158 ;  /* 0x00007632a49e5816 */ /* 0x000fc8000000009e */
[----:B------:R-:W-:Y:S02]  /*5bd0*/  @P5 SHF.L.U32 R157, R158, 0x10, RZ ;  /* 0x000000109e9d5819 */ /* 0x000fe400000006ff */
[----:B------:R-:W-:-:S03]  /*5be0*/  MOV R158, RZ ;  /* 0x000000ff009e7202 */ /* 0x000fc60000000f00 */
[----:B------:R-:W-:Y:S01]  /*5bf0*/  @P5 FMUL.FTZ R158, R226, R157 ;  /* 0x0000009de29e5220 */ /* 0x000fe20000410000 */
[----:B------:R-:W-:-:S03]  /*5c00*/  HFMA2 R157, -RZ, RZ, 0, 0 ;  /* 0x00000000ff9d7431 */ /* 0x000fc600000001ff */
[----:B------:R-:W-:Y:S01]  /*5c10*/  FADD.FTZ R117, R117, R158 ;  /* 0x0000009e75757221 */ /* 0x000fe20000010000 */
[----:B--2---:R-:W-:-:S04]  /*5c20*/  @P5 IMAD.U32 R159, R159, 0x10000, RZ ;  /* 0x000100009f9f5824 */ /* 0x004fc800078e00ff */
[----:B------:R-:W-:-:S05]  /*5c30*/  @P5 FMUL.FTZ R157, R159, R226 ;  /* 0x000000e29f9d5220 */ /* 0x000fca0000410000 */
[----:B------:R-:W-:-:S04]  /*5c40*/  F2FP.BF16.F32.PACK_AB R157, RZ, R157 ;  /* 0x0000009dff9d723e */ /* 0x000fc800000010ff */
[----:B------:R-:W-:-:S07]  /*5c50*/  PRMT R152, R152, 0x5410, R157 ;  /* 0x0000541098987816 */ /* 0x000fce000000009d */
.L_x_1055:
[----:B------:R-:W-:Y:S05]  /*5c60*/  BRA.U !UP3, `(.L_x_1056) ;  /* 0x000000010b307547 */ /* 0x000fea000b800000 */
        /* <DEDUP_REMOVED lines=12> */
.L_x_1056:
[----:B------:R-:W-:Y:S01]  /*5d30*/  PRMT R157, R149, 0x7632, R157 ;  /* 0x00007632959d7816 */ /* 0x000fe2000000009d */
[----:B------:R-:W-:-:S03]  /*5d40*/  @P0 FFMA.FTZ R159, R9, UR8, R184 ;  /* 0x00000008099f0c23 */ /* 0x000fc600080100b8 */
[----:B------:R-:W-:Y:S01]  /*5d50*/  SHF.L.U32 R157, R157, 0x10, RZ ;  /* 0x000000109d9d7819 */ /* 0x000fe200000006ff */
[----:B------:R-:W-:-:S04]  /*5d60*/  @P0 FADD.FTZ R158, R240, -R159 ;  /* 0x8000009ff09e0221 */ /* 0x000fc80000010000 */
[----:B------:R-:W-:Y:S01]  /*5d70*/  @P0 FFMA.FTZ R157, R158, UR32, R157 ;  /* 0x000000209e9d0c23 */ /* 0x000fe2000801009d */
[----:B------:R-:W-:Y:S06]  /*5d80*/  BRA.U !UP3, `(.L_x_1057) ;  /* 0x000000010b387547 */ /* 0x000fec000b800000 */
[----:B------:R-:W2:Y:S01]  /*5d90*/  LDL R187, [R1+0x4] ;  /* 0x0000040001bb7983 */ /* 0x000ea20000100800 */
[----:B------:R-:W-:Y:S01]  /*5da0*/  LOP3.LUT P5, RZ, R188, 0xff000000, RZ, 0xc0, !PT ;  /* 0xff000000bcff7812 */ /* 0x000fe200078ac0ff */
[----:B------:R-:W-:Y:S01]  /*5db0*/  FMUL.FTZ R158, R157, UR23 ;  /* 0x000000179d9e7c20 */ /* 0x000fe20008410000 */
[----:B------:R-:W-:-:S03]  /*5dc0*/  MOV R226, RZ ;  /* 0x000000ff00e27202 */ /* 0x000fc60000000f00 */
[----:B------:R-:W-:-:S08]  /*5dd0*/  FMUL.FTZ R158, R158, UR22 ;  /* 0x000000169e9e7c20 */ /* 0x000fd00008410000 */
[----:B------:R-:W-:-:S04]  /*5de0*/  @P5 PRMT R159, R165, 0x7632, R159 ;  /* 0x00007632a59f5816 */ /* 0x000fc8000000009f */
[----:B------:R-:W-:-:S05]  /*5df0*/  @P5 SHF.L.U32 R159, R159, 0x10, RZ ;  /* 0x000000109f9f5819 */ /* 0x000fca00000006ff */
[----:B------:R-:W-:Y:S01]  /*5e00*/  @P5 FMUL.FTZ R226, R158, R159 ;  /* 0x0000009f9ee25220 */ /* 0x000fe20000410000 */
[----:B------:R-:W-:-:S03]  /*5e10*/  HFMA2 R159, -RZ, RZ, 0, 0 ;  /* 0x00000000ff9f7431 */ /* 0x000fc600000001ff */
[----:B------:R-:W-:Y:S01]  /*5e20*/  FADD.FTZ R119, R119, R226 ;  /* 0x000000e277777221 */ /* 0x000fe20000010000 */
[----:B--2---:R-:W-:-:S05]  /*5e30*/  @P5 SHF.L.U32 R187, R187, 0x10, RZ ;  /* 0x00000010bbbb5819 */ /* 0x004fca00000006ff */
[----:B------:R-:W-:-:S05]  /*5e40*/  @P5 FMUL.FTZ R159, R187, R158 ;  /* 0x0000009ebb9f5220 */ /* 0x000fca0000410000 */
[----:B------:R-:W-:-:S04]  /*5e50*/  F2FP.BF16.F32.PACK_AB R159, RZ, R159 ;  /* 0x0000009fff9f723e */ /* 0x000fc800000010ff */
[----:B------:R-:W-:-:S07]  /*5e60*/  PRMT R153, R153, 0x5410, R159 ;  /* 0x0000541099997816 */ /* 0x000fce000000009f */
.L_x_1057:
[----:B------:R-:W-:Y:S01]  /*5e70*/  @P0 FFMA.FTZ R159, R197, UR8, R184 ;  /* 0x00000008c59f0c23 */ /* 0x000fe200080100b8 */
[----:B------:R-:W-:-:S03]  /*5e80*/  SHF.L.U32 R158, R150, 0x10, RZ ;  /* 0x00000010969e7819 */ /* 0x000fc600000006ff */
[----:B------:R-:W-:-:S04]  /*5e90*/  @P0 FADD.FTZ R159, R214, -R159 ;  /* 0x8000009fd69f0221 */ /* 0x000fc80000010000 */
[----:B------:R-:W-:Y:S01]  /*5ea0*/  @P0 FFMA.FTZ R158, R159, UR32, R158 ;  /* 0x000000209f9e0c23 */ /* 0x000fe2000801009e */
[----:B------:R-:W-:Y:S06]  /*5eb0*/  BRA.U !UP3, `(.L_x_1058) ;  /* 0x000000010b307547 */ /* 0x000fec000b800000 */
[----:B------:R-:W-:Y:S01]  /*5ec0*/  LOP3.LUT P5, RZ, R189, 0xff, RZ, 0xc0, !PT ;  /* 0x000000ffbdff7812 */ /* 0x000fe200078ac0ff */
[----:B------:R-:W-:Y:S01]  /*5ed0*/  FMUL.FTZ R159, R158, UR23 ;  /* 0x000000179e9f7c20 */ /* 0x000fe20008410000 */
[----:B------:R-:W-:-:S03]  /*5ee0*/  MOV R187, RZ ;  /* 0x000000ff00bb7202 */ /* 0x000fc60000000f00 */
[----:B------:R-:W-:-:S08]  /*5ef0*/  FMUL.FTZ R159, R159, UR22 ;  /* 0x000000169f9f7c20 */ /* 0x000fd00008410000 */
[----:B------:R-:W-:-:S04]  /*5f00*/  @P5 IMAD.U32 R226, R166, 0x10000, RZ ;  /* 0x00010000a6e25824 */ /* 0x000fc800078e00ff */
[----:B------:R-:W-:Y:S01]  /*5f10*/  @P5 FMUL.FTZ R187, R226, R159 ;  /* 0x0000009fe2bb5220 */ /* 0x000fe20000410000 */
[----:B------:R-:W-:-:S03]  /*5f20*/  @P5 SHF.L.U32 R226, R34, 0x10, RZ ;  /* 0x0000001022e25819 */ /* 0x000fc600000006ff */
[----:B------:R-:W-:Y:S01]  /*5f30*/  FADD.FTZ R120, R120, R187 ;  /* 0x000000bb78787221 */ /* 0x000fe20000010000 */
[----:B------:R-:W-:Y:S02]  /*5f40*/  HFMA2 R187, -RZ, RZ, 0, 0 ;  /* 0x00000000ffbb7431 */ /* 0x000fe400000001ff */
[----:B------:R-:W-:-:S05]  /*5f50*/  @P5 FMUL.FTZ R187, R226, R159 ;  /* 0x0000009fe2bb5220 */ /* 0x000fca0000410000 */
[----:B------:R-:W-:-:S04]  /*5f60*/  F2FP.BF16.F32.PACK_AB R187, RZ, R187 ;  /* 0x000000bbffbb723e */ /* 0x000fc800000010ff */
[----:B------:R-:W-:-:S07]  /*5f70*/  PRMT R154, R187, 0x7610, R154 ;  /* 0x00007610bb9a7816 */ /* 0x000fce000000009a */
.L_x_1058:
        /* <DEDUP_REMOVED lines=8> */
[----:B------:R-:W-:-:S04]  /*6000*/  FMUL.FTZ R159, R187, UR23 ;  /* 0x00000017bb9f7c20 */ /* 0x000fc80008410000 */
[----:B------:R-:W-:-:S08]  /*6010*/  FMUL.FTZ R159, R159, UR22 ;  /* 0x000000169f9f7c20 */ /* 0x000fd00008410000 */
[----:B------:R-:W-:-:S04]  /*6020*/  @P5 PRMT R226, R166, 0x7632, R226 ;  /* 0x00007632a6e25816 */ /* 0x000fc800000000e2 */
[----:B------:R-:W-:Y:S02]  /*6030*/  @P5 SHF.L.U32 R228, R226, 0x10, RZ ;  /* 0x00000010e2e45819 */ /* 0x000fe400000006ff */
[----:B------:R-:W-:-:S03]  /*6040*/  MOV R226, RZ ;  /* 0x000000ff00e27202 */ /* 0x000fc60000000f00 */
[----:B------:R-:W-:-:S04]  /*6050*/  @P5 FMUL.FTZ R226, R159, R228 ;  /* 0x000000e49fe25220 */ /* 0x000fc80000410000 */
[----:B------:R-:W-:Y:S01]  /*6060*/  FADD.FTZ R121, R121, R226 ;  /* 0x000000e279797221 */ /* 0x000fe20000010000 */
[----:B------:R-:W-:Y:S01]  /*6070*/  HFMA2 R226, -RZ, RZ, 0, 0 ;  /* 0x00000000ffe27431 */ /* 0x000fe200000001ff */
[----:B--2---:R-:W-:-:S05]  /*6080*/  @P5 SHF.L.U32 R228, R227, 0x10, RZ ;  /* 0x00000010e3e45819 */ /* 0x004fca00000006ff */
[----:B------:R-:W-:-:S05]  /*6090*/  @P5 FMUL.FTZ R226, R228, R159 ;  /* 0x0000009fe4e25220 */ /* 0x000fca0000410000 */
[----:B------:R-:W-:-:S04]  /*60a0*/  F2FP.BF16.F32.PACK_AB R226, RZ, R226 ;  /* 0x000000e2ffe2723e */ /* 0x000fc800000010ff */
[----:B------:R-:W-:-:S07]  /*60b0*/  PRMT R154, R154, 0x5410, R226 ;  /* 0x000054109a9a7816 */ /* 0x000fce00000000e2 */
.L_x_1059:
[----:B------:R-:W-:Y:S01]  /*60c0*/  @P0 FFMA.FTZ R159, R203, UR8, R184 ;  /* 0x00000008cb9f0c23 */ /* 0x000fe200080100b8 */
[----:B------:R-:W-:Y:S02]  /*60d0*/  F2FP.BF16.F32.PACK_AB R157, R157, R182 ;  /* 0x000000b69d9d723e */ /* 0x000fe400000010ff */
[C---:B------:R-:W-:Y:S01]  /*60e0*/  PRMT R182, R151.reuse, 0x7632, R182 ;  /* 0x0000763297b67816 */ /* 0x040fe200000000b6 */
[----:B------:R-:W-:Y:S01]  /*60f0*/  @P0 FADD.FTZ R226, R204, -R159 ;  /* 0x8000009fcce20221 */ /* 0x000fe20000010000 */
[----:B------:R-:W-:Y:S02]  /*6100*/  SHF.L.U32 R159, R151, 0x10, RZ ;  /* 0x00000010979f7819 */ /* 0x000fe400000006ff */
[----:B------:R-:W-:Y:S02]  /*6110*/  F2FP.BF16.F32.PACK_AB R158, R187, R158 ;  /* 0x0000009ebb9e723e */ /* 0x000fe400000010ff */
[----:B------:R-:W-:Y:S01]  /*6120*/  SHF.L.U32 R182, R182, 0x10, RZ ;  /* 0x00000010b6b67819 */ /* 0x000fe200000006ff */
[----:B------:R-:W-:Y:S01]  /*6130*/  @P0 FFMA.FTZ R159, R226, UR32, R159 ;  /* 0x00000020e29f0c23 */ /* 0x000fe2000801009f */
[----:B------:R-:W-:Y:S01]  /*6140*/  @P0 FFMA.FTZ R226, R14, UR8, R184 ;  /* 0x000000080ee20c23 */ /* 0x000fe200080100b8 */
[----:B------:R-:W-:-:S03]  /*6150*/  F2FP.BF16.F32.PACK_AB R156, R156, R183 ;  /* 0x000000b79c9c723e */ /* 0x000fc600000010ff */
[----:B------:R-:W-:-:S04]  /*6160*/  @P0 FADD.FTZ R187, R229, -R226 ;  /* 0x800000e2e5bb0221 */ /* 0x000fc80000010000 */
[----:B------:R-:W-:Y:S01]  /*6170*/  @P0 FFMA.FTZ R182, R187, UR32, R182 ;  /* 0x00000020bbb60c23 */ /* 0x000fe200080100b6 */
[----:B------:R-:W-:Y:S06]  /*6180*/  BRA.U !UP3, `(.L_x_1060) ;  /* 0x000000010b307547 */ /* 0x000fec000b800000 */
[----:B------:R-:W-:Y:S01]  /*6190*/  LOP3.LUT P0, RZ, R189, 0xff0000, RZ, 0xc0, !PT ;  /* 0x00ff0000bdff7812 */ /* 0x000fe2000780c0ff */
[----:B------:R-:W-:Y:S01]  /*61a0*/  FMUL.FTZ R183, R159, UR23 ;  /* 0x000000179fb77c20 */ /* 0x000fe20008410000 */
[----:B------:R-:W-:-:S03]  /*61b0*/  MOV R187, RZ ;  /* 0x000000ff00bb7202 */ /* 0x000fc60000000f00 */
[----:B------:R-:W-:-:S08]  /*61c0*/  FMUL.FTZ R183, R183, UR22 ;  /* 0x00000016b7b77c20 */ /* 0x000fd00008410000 */
[----:B------:R-:W-:-:S05]  /*61d0*/  @P0 SHF.L.U32 R226, R167, 0x10, RZ ;  /* 0x00000010a7e20819 */ /* 0x000fca00000006ff */
[----:B------:R-:W-:Y:S01]  /*61e0*/  @P0 FMUL.FTZ R187, R226, R183 ;  /* 0x000000b7e2bb0220 */ /* 0x000fe20000410000 */
[----:B------:R-:W-:-:S03]  /*61f0*/  @P0 SHF.L.U32 R226, R35, 0x10, RZ ;  /* 0x0000001023e20819 */ /* 0x000fc600000006ff */
[----:B------:R-:W-:Y:S01]  /*6200*/  FADD.FTZ R122, R122, R187 ;  /* 0x000000bb7a7a7221 */ /* 0x000fe20000010000 */
[----:B------:R-:W-:Y:S02]  /*6210*/  IMAD.MOV.U32 R187, RZ, RZ, RZ ;  /* 0x000000ffffbb7224 */ /* 0x000fe400078e00ff */
[----:B------:R-:W-:-:S05]  /*6220*/  @P0 FMUL.FTZ R187, R226, R183 ;  /* 0x000000b7e2bb0220 */ /* 0x000fca0000410000 */
[----:B------:R-:W-:-:S04]  /*6230*/  F2FP.BF16.F32.PACK_AB R187, RZ, R187 ;  /* 0x000000bbffbb723e */ /* 0x000fc800000010ff */
[----:B------:R-:W-:-:S07]  /*6240*/  PRMT R155, R187, 0x7610, R155 ;  /* 0x00007610bb9b7816 */ /* 0x000fce000000009b */
.L_x_1060:
[----:B------:R-:W-:Y:S01]  /*6250*/  F2FP.BF16.F32.PACK_AB R159, R182, R159 ;  /* 0x0000009fb69f723e */ /* 0x000fe200000010ff */
[----:B------:R-:W-:Y:S06]  /*6260*/  BRA.U !UP3, `(.L_x_1034) ;  /* 0x000000010b3c7547 */ /* 0x000fec000b800000 */
[----:B------:R-:W2:Y:S01]  /*6270*/  LDL R187, [R1+0xc] ;  /* 0x00000c0001bb7983 */ /* 0x000ea20000100800 */
[----:B------:R-:W-:Y:S01]  /*6280*/  ISETP.GE.U32.AND P0, PT, R188, RZ, PT ;  /* 0x000000ffbc00720c */ /* 0x000fe20003f06070 */
[----:B------:R-:W-:Y:S01]  /*6290*/  FMUL.FTZ R182, R182, UR23 ;  /* 0x00000017b6b67c20 */ /* 0x000fe20008410000 */
[----:B------:R-:W-:Y:S02]  /*62a0*/  HFMA2 R226, -RZ, RZ, 0, 0 ;  /* 0x00000000ffe27431 */ /* 0x000fe400000001ff */
[----:B------:R-:W-:Y:S01]  /*62b0*/  ISETP.GE.U32.AND.EX P0, PT, R189, 0x1000000, PT, P0 ;  /* 0x01000000bd00780c */ /* 0x000fe20003f06100 */
[----:B------:R-:W-:-:S12]  /*62c0*/  FMUL.FTZ R182, R182, UR22 ;  /* 0x00000016b6b67c20 */ /* 0x000fd80008410000 */
[----:B------:R-:W-:-:S04]  /*62d0*/  @P0 PRMT R183, R167, 0x7632, R183 ;  /* 0x00007632a7b70816 */ /* 0x000fc800000000b7 */
[----:B------:R-:W-:-:S05]  /*62e0*/  @P0 SHF.L.U32 R183, R183, 0x10, RZ ;  /* 0x00000010b7b70819 */ /* 0x000fca00000006ff */
[----:B------:R-:W-:Y:S01]  /*62f0*/  @P0 FMUL.FTZ R226, R182, R183 ;  /* 0x000000b7b6e20220 */ /* 0x000fe20000410000 */
[----:B------:R-:W-:-:S03]  /*6300*/  MOV R183, RZ ;  /* 0x000000ff00b77202 */ /* 0x000fc60000000f00 */
[----:B------:R-:W-:Y:S01]  /*6310*/  FADD.FTZ R123, R123, R226 ;  /* 0x000000e27b7b7221 */ /* 0x000fe20000010000 */
[----:B--2---:R-:W-:-:S05]  /*6320*/  @P0 SHF.L.U32 R187, R187, 0x10, RZ ;  /* 0x00000010bbbb0819 */ /* 0x004fca00000006ff */
[----:B------:R-:W-:-:S05]  /*6330*/  @P0 FMUL.FTZ R183, R187, R182 ;  /* 0x000000b6bbb70220 */ /* 0x000fca0000410000 */
[----:B------:R-:W-:-:S04]  /*6340*/  F2FP.BF16.F32.PACK_AB R183, RZ, R183 ;  /* 0x000000b7ffb7723e */ /* 0x000fc800000010ff */
[----:B------:R-:W-:-:S07]  /*6350*/  PRMT R155, R155, 0x5410, R183 ;  /* 0x000054109b9b7816 */ /* 0x000fce00000000b7 */
.L_x_1034:
[----:B------:R-:W-:Y:S01]  /*6360*/  ISETP.NE.U32.AND P0, PT, R185, RZ, PT ;  /* 0x000000ffb900720c */ /* 0x000fe20003f05070 */
[----:B------:R-:W0:Y:S01]  /*6370*/  @UP3 LDCU.64 UR6, c[0x0][0x468] ;  /* 0x00008d00ff0637ac */ /* 0x000e220008000a00 */
[----:B------:R-:W-:Y:S02]  /*6380*/  PLOP3.LUT P5, PT, PT, PT, UP3, 0x80, 0x8 ;  /* 0x000000000008781c */ /* 0x000fe40003faf038 */
[----:B------:R-:W-:Y:S02]  /*6390*/  ISETP.NE.AND.EX P0, PT, R186, RZ, PT, P0 ;  /* 0x000000ffba00720c */ /* 0x000fe40003f05300 */
[----:B------:R-:W-:-:S11]  /*63a0*/  MOV R185, 0x10 ;  /* 0x0000001000b97802 */ /* 0x000fd60000000f00 */
[----:B------:R-:W1:Y:S02]  /*63b0*/  @P0 LDC.64 R182, c[0x0][0x478] ;  /* 0x00011e00ffb60b82 */ /* 0x000e640000000a00 */
[C---:B-1----:R-:W-:Y:S01]  /*63c0*/  @P0 IMAD.WIDE.U32 R182, R181.reuse, 0x10, R182 ;  /* 0x00000010b5b60825 */ /* 0x042fe200078e00b6 */
[----:B------:R-:W-:-:S04]  /*63d0*/  IADD3 R181, PT, PT, R181, 0x100, RZ ;  /* 0x00000100b5b57810 */ /* 0x000fc80007ffe0ff */
[----:B------:R0:W-:Y:S01]  /*63e0*/  @P0 STG.E.128 desc[UR20][R182.64], R156 ;  /* 0x0000009cb6000986 */ /* 0x0001e2000c101d14 */
[----:B------:R-:W-:-:S13]  /*63f0*/  PLOP3.LUT P0, PT, PT, PT, UP3, 0x80, 0x8 ;  /* 0x000000000008781c */ /* 0x000fda0003f0f038 */
[C---:B0-----:R-:W-:Y:S01]  /*6400*/  @P0 IMAD.WIDE.U32 R182, R180.reuse, R185, UR6 ;  /* 0x00000006b4b60e25 */ /* 0x041fe2000f8e00b9 */
[----:B------:R-:W-:-:S04]  /*6410*/  IADD3 R180, PT, PT, R180, 0x100, RZ ;  /* 0x00000100b4b47810 */ /* 0x000fc80007ffe0ff */
[----:B------:R0:W-:Y:S03]  /*6420*/  @P5 STG.E.128 desc[UR20][R182.64], R152 ;  /* 0x00000098b6005986 */ /* 0x0001e6000c101d14 */
.L_x_995:
[----:B------:R-:W-:Y:S05]  /*6430*/  BSYNC.RECONVERGENT B0 ;  /* 0x0000000000007941 */ /* 0x000fea0003800200 */
.L_x_994:
[----:B------:R-:W-:Y:S04]  /*6440*/  BSSY.RECONVERGENT B0, `(.L_x_1061) ;  /* 0x00002f3000007945 */ /* 0x000fe80003800200 */
[----:B------:R-:W-:Y:S05]  /*6450*/  @!P2 BRA `(.L_x_1062) ;  /* 0x0000002c00c4a947 */ /* 0x000fea0003800000 */
[----:B------:R-:W-:-:S04]  /*6460*/  UISETP.NE.U32.AND UP0, UPT, UR24, URZ, UPT ;  /* 0x000000ff1800728c */ /* 0x000fc8000bf05070 */
[----:B------:R-:W-:Y:S01]  /*6470*/  UISETP.NE.AND.EX UP0, UPT, UR25, URZ, UPT, UP0 ;  /* 0x000000ff1900728c */ /* 0x000fe2000bf05300 */
[----:B------:R-:W-:Y:S10]  /*6480*/  BRA.U !UP3, `(.L_x_1063) ;  /* 0x000000010b0c7547 */ /* 0x000ff4000b800000 */
[----:B-----5:R-:W1:Y:S02]  /*6490*/  LDC.64 R164, c[0x0][0x390] ;  /* 0x0000e400ffa47b82 */ /* 0x020e640000000a00 */
[----:B-1----:R-:W-:-:S06]  /*64a0*/  IMAD.WIDE.U32 R164, R180, 0x10, R164 ;  /* 0x00000010b4a47825 */ /* 0x002fcc00078e00a4 */
[----:B------:R-:W5:Y:S02]  /*64b0*/  LDG.E.128 R164, desc[UR20][R164.64] ;  /* 0x00000014a4a47981 */ /* 0x000f64000c1e1d00 */
.L_x_1063:
[----:B------:R-:W-:Y:S05]  /*64c0*/  BRA.U !UP0, `(.L_x_1064) ;  /* 0x0000001108ac7547 */ /* 0x000fea000b800000 */
[----:B------:R-:W-:-:S04]  /*64d0*/  UISETP.NE.U32.AND UP0, UPT, UR26, URZ, UPT ;  /* 0x000000ff1a00728c */ /* 0x000fc8000bf05070 */
[----:B------:R-:W-:-:S06]  /*64e0*/  UISETP.NE.AND.EX UP0, UPT, UR27, URZ, UPT, UP0 ;  /* 0x000000ff1b00728c */ /* 0x000fcc000bf05300 */
[----:B------:R-:W-:-:S13]  /*64f0*/  PLOP3.LUT P5, PT, PT, PT, UP0, 0x80, 0x8 ;  /* 0x000000000008781c */ /* 0x000fda0003faf008 */
[----:B------:R-:W-:Y:S05]  /*6500*/  @!P5 BRA `(.L_x_1065) ;  /* 0x000000080050d947 */ /* 0x000fea0003800000 */
[----:B------:R-:W-:Y:S02]  /*6510*/  ISETP.LT.AND P0, PT, RZ, UR33, PT ;  /* 0x00000021ff007c0c */ /* 0x000fe4000bf01270 */
[----:B-----5:R-:W-:Y:S02]  /*6520*/  PRMT R156, R24, 0x7632, R156 ;  /* 0x00007632189c7816 */ /* 0x020fe4000000009c */
[----:B------:R-:W-:Y:S02]  /*6530*/  SHF.L.U32 R186, R25, 0x10, RZ ;  /* 0x0000001019ba7819 */ /* 0x000fe400000006ff */
[----:B------:R-:W-:-:S07]  /*6540*/  SHF.L.U32 R156, R156, 0x10, RZ ;  /* 0x000000109c9c7819 */ /* 0x000fce00000006ff */
[--C-:B------:R-:W-:Y:S01]  /*6550*/  @P0 FFMA.FTZ R157, R7, UR8, R184.reuse ;  /* 0x00000008079d0c23 */ /* 0x100fe200080100b8 */
[--C-:B------:R-:W-:Y:S01]  /*6560*/  @P0 FFMA.FTZ R158, R194, UR8, R184.reuse ;  /* 0x00000008c29e0c23 */ /* 0x100fe200080100b8 */
[----:B0-----:R-:W-:Y:S02]  /*6570*/  @P0 FFMA.FTZ R182, R16, UR8, R184 ;  /* 0x0000000810b60c23 */ /* 0x001fe400080100b8 */
[----:B------:R-:W-:Y:S01]  /*6580*/  @P0 FADD.FTZ R157, R238, -R157 ;  /* 0x8000009dee9d0221 */ /* 0x000fe20000010000 */
[----:B------:R-:W-:Y:S01]  /*6590*/  @P0 FADD.FTZ R159, R217, -R158 ;  /* 0x8000009ed99f0221 */ /* 0x000fe20000010000 */
[----:B------:R-:W-:Y:S01]  /*65a0*/  @P0 FFMA.FTZ R158, R6, UR8, R184 ;  /* 0x00000008069e0c23 */ /* 0x000fe200080100b8 */
[----:B------:R-:W-:Y:S01]  /*65b0*/  @P0 FADD.FTZ R182, R223, -R182 ;  /* 0x800000b6dfb60221 */ /* 0x000fe20000010000 */
[----:B------:R-:W-:Y:S01]  /*65c0*/  @P0 FFMA.FTZ R156, R157, UR32, R156 ;  /* 0x000000209d9c0c23 */ /* 0x000fe2000801009c */
[----:B------:R-:W-:Y:S01]  /*65d0*/  PRMT R157, R25, 0x7632, R157 ;  /* 0x00007632199d7816 */ /* 0x000fe2000000009d */
[----:B------:R-:W-:Y:S01]  /*65e0*/  @P0 FADD.FTZ R158, R237, -R158 ;  /* 0x8000009eed9e0221 */ /* 0x000fe20000010000 */
[----:B------:R-:W-:-:S02]  /*65f0*/  @P0 FFMA.FTZ R186, R159, UR32, R186 ;  /* 0x000000209fba0c23 */ /* 0x000fc400080100ba */
[----:B------:R-:W-:-:S05]  /*6600*/  SHF.L.U32 R157, R157, 0x10, RZ ;  /* 0x000000109d9d7819 */ /* 0x000fca00000006ff */
[----:B------:R-:W-:Y:S01]  /*6610*/  @P0 FFMA.FTZ R157, R158, UR32, R157 ;  /* 0x000000209e9d0c23 */ /* 0x000fe2000801009d */
[----:B------:R-:W-:-:S04]  /*6620*/  @P0 FFMA.FTZ R158, R198, UR8, R184 ;  /* 0x00000008c69e0c23 */ /* 0x000fc800080100b8 */
[----:B------:R-:W-:Y:S01]  /*6630*/  @P0 FADD.FTZ R159, R213, -R158 ;  /* 0x8000009ed59f0221 */ /* 0x000fe20000010000 */
[----:B------:R-:W-:-:S04]  /*6640*/  IMAD.U32 R158, R26, 0x10000, RZ ;  /* 0x000100001a9e7824 */ /* 0x000fc800078e00ff */
[----:B------:R-:W-:Y:S01]  /*6650*/  @P0 FFMA.FTZ R158, R159, UR32, R158 ;  /* 0x000000209f9e0c23 */ /* 0x000fe2000801009e */
[----:B------:R-:W-:-:S05]  /*6660*/  SHF.L.U32 R159, R24, 0x10, RZ ;  /* 0x00000010189f7819 */ /* 0x000fca00000006ff */
[----:B------:R-:W-:Y:S01]  /*6670*/  @P0 FFMA.FTZ R159, R182, UR32, R159 ;  /* 0x00000020b69f0c23 */ /* 0x000fe2000801009f */
[----:B------:R-:W-:Y:S06]  /*6680*/  BRA.U !UP3, `(.L_x_1066) ;  /* 0x000000010b2c7547 */ /* 0x000fec000b800000 */
[----:B------:R-:W-:Y:S01]  /*6690*/  LOP3.LUT P6, RZ, R190, 0xff, RZ, 0xc0, !PT ;  /* 0x000000ffbeff7812 */ /* 0x000fe200078cc0ff */
[----:B------:R-:W-:-:S04]  /*66a0*/  FMUL.FTZ R182, R159, UR23 ;  /* 0x000000179fb67c20 */ /* 0x000fc80008410000 */
[----:B------:R-:W-:Y:S01]  /*66b0*/  FMUL.FTZ R226, R182, UR22 ;  /* 0x00000016b6e27c20 */ /* 0x000fe20008410000 */
[----:B------:R-:W-:-:S07]  /*66c0*/  CS2R R182, SRZ ;  /* 0x0000000000b67805 */ /* 0x000fce000001ff00 */
[----:B------:R-:W-:-:S05]  /*66d0*/  @P6 SHF.L.U32 R185, R164, 0x10, RZ ;  /* 0x00000010a4b96819 */ /* 0x000fca00000006ff */
[----:B------:R-:W-:-:S04]  /*66e0*/  @P6 FMUL.FTZ R183, R185, R226 ;  /* 0x000000e2b9b76220 */ /* 0x000fc80000410000 */
[----:B------:R-:W-:Y:S01]  /*66f0*/  FADD.FTZ R124, R124, R183 ;  /* 0x000000b77c7c7221 */ /* 0x000fe20000010000 */
[----:B------:R-:W-:-:S05]  /*6700*/  @P6 SHF.L.U32 R183, R40, 0x10, RZ ;  /* 0x0000001028b76819 */ /* 0x000fca00000006ff */
[----:B------:R-:W-:-:S05]  /*6710*/  @P6 FMUL.FTZ R182, R226, R183 ;  /* 0x000000b7e2b66220 */ /* 0x000fca0000410000 */
[----:B------:R-:W-:-:S04]  /*6720*/  F2FP.BF16.F32.PACK_AB R182, RZ, R182 ;  /* 0x000000b6ffb6723e */ /* 0x000fc800000010ff */
[----:B------:R-:W-:-:S07]  /*6730*/  PRMT R152, R182, 0x7610, R152 ;  /* 0x00007610b6987816 */ /* 0x000fce0000000098 */
.L_x_1066:
[----:B------:R-:W-:Y:S05]  /*6740*/  BRA.U !UP3, `(.L_x_1067) ;  /* 0x000000010b347547 */ /* 0x000fea000b800000 */
[----:B------:R-:W-:Y:S01]  /*6750*/  LOP3.LUT P6, RZ, R190, 0xff00, RZ, 0xc0, !PT ;  /* 0x0000ff00beff7812 */ /* 0x000fe200078cc0ff */
[----:B------:R-:W-:-:S04]  /*6760*/  FMUL.FTZ R182, R156, UR23 ;  /* 0x000000179cb67c20 */ /* 0x000fc80008410000 */
[----:B------:R-:W-:Y:S01]  /*6770*/  FMUL.FTZ R226, R182, UR22 ;  /* 0x00000016b6e27c20 */ /* 0x000fe20008410000 */
[----:B------:R-:W-:-:S07]  /*6780*/  HFMA2 R182, -RZ, RZ, 0, 0 ;  /* 0x00000000ffb67431 */ /* 0x000fce00000001ff */
[----:B------:R-:W-:-:S04]  /*6790*/  @P6 PRMT R183, R164, 0x7632, R183 ;  /* 0x00007632a4b76816 */ /* 0x000fc800000000b7 */
[----:B------:R-:W-:-:S05]  /*67a0*/  @P6 SHF.L.U32 R183, R183, 0x10, RZ ;  /* 0x00000010b7b76819 */ /* 0x000fca00000006ff */
[----:B------:R-:W-:Y:S01]  /*67b0*/  @P6 FMUL.FTZ R182, R226, R183 ;  /* 0x000000b7e2b66220 */ /* 0x000fe20000410000 */
[----:B------:R-:W-:-:S03]  /*67c0*/  @P6 SHF.L.U32 R183, R249, 0x10, RZ ;  /* 0x00000010f9b76819 */ /* 0x000fc600000006ff */
[----:B------:R-:W-:Y:S01]  /*67d0*/  FADD.FTZ R125, R125, R182 ;  /* 0x000000b67d7d7221 */ /* 0x000fe20000010000 */
[----:B------:R-:W-:Y:S01]  /*67e0*/  MOV R182, RZ ;  /* 0x000000ff00b67202 */ /* 0x000fe20000000f00 */
[----:B------:R-:W-:-:S05]  /*67f0*/  @P6 FMUL.FTZ R182, R226, R183 ;  /* 0x000000b7e2b66220 */ /* 0x000fca0000410000 */
[----:B------:R-:W-:-:S04]  /*6800*/  F2FP.BF16.F32.PACK_AB R182, RZ, R182 ;  /* 0x000000b6ffb6723e */ /* 0x000fc800000010ff */
[----:B------:R-:W-:-:S07]  /*6810*/  PRMT R152, R152, 0x5410, R182 ;  /* 0x0000541098987816 */ /* 0x000fce00000000b6 */
.L_x_1067:
[----:B------:R-:W-:Y:S05]  /*6820*/  BRA.U !UP3, `(.L_x_1068) ;  /* 0x000000010b2c7547 */ /* 0x000fea000b800000 */
        /* <DEDUP_REMOVED lines=11> */
.L_x_1068:
        /* <DEDUP_REMOVED lines=14> */
.L_x_1069:
        /* <DEDUP_REMOVED lines=12> */
.L_x_1070:
[----:B------:R-:W-:Y:S01]  /*6a80*/  PRMT R183, R26, 0x7632, R183 ;  /* 0x000076321ab77816 */ /* 0x000fe200000000b7 */
[--C-:B------:R-:W-:Y:S01]  /*6a90*/  @P0 FFMA.FTZ R185, R5, UR8, R184.reuse ;  /* 0x0000000805b90c23 */ /* 0x100fe200080100b8 */
[----:B------:R-:W-:Y:S02]  /*6aa0*/  @P0 FFMA.FTZ R226, R13, UR8, R184 ;  /* 0x000000080de20c23 */ /* 0x000fe400080100b8 */
[----:B------:R-:W-:Y:S01]  /*6ab0*/  SHF.L.U32 R183, R183, 0x10, RZ ;  /* 0x00000010b7b77819 */ /* 0x000fe200000006ff */
[----:B------:R-:W-:Y:S01]  /*6ac0*/  @P0 FADD.FTZ R182, R234, -R185 ;  /* 0x800000b9eab60221 */ /* 0x000fe20000010000 */
[----:B------:R-:W-:-:S03]  /*6ad0*/  @P0 FADD.FTZ R185, R225, -R226 ;  /* 0x800000e2e1b90221 */ /* 0x000fc60000010000 */
[----:B------:R-:W-:Y:S01]  /*6ae0*/  @P0 FFMA.FTZ R183, R182, UR32, R183 ;  /* 0x00000020b6b70c23 */ /* 0x000fe200080100b7 */
[----:B------:R-:W-:-:S04]  /*6af0*/  PRMT R182, R27, 0x7632, R182 ;  /* 0x000076321bb67816 */ /* 0x000fc800000000b6 */
[----:B------:R-:W-:Y:S02]  /*6b00*/  SHF.L.U32 R182, R182, 0x10, RZ ;  /* 0x00000010b6b67819 */ /* 0x000fe400000006ff */
[----:B------:R-:W-:-:S03]  /*6b10*/  F2FP.BF16.F32.PACK_AB R158, R183, R158 ;  /* 0x0000009eb79e723e */ /* 0x000fc600000010ff */
[----:B------:R-:W-:Y:S01]  /*6b20*/  @P0 FFMA.FTZ R182, R185, UR32, R182 ;  /* 0x00000020b9b60c23 */ /* 0x000fe200080100b6 */
[----:B------:R-:W-:Y:S06]  /*6b30*/  BRA.U !UP3, `(.L_x_1071) ;  /* 0x000000010b347547 */ /* 0x000fec000b800000 */
[----:B------:R-:W-:Y:S01]  /*6b40*/  LOP3.LUT P6, RZ, R191, 0xff00, RZ, 0xc0, !PT ;  /* 0x0000ff00bfff7812 */ /* 0x000fe200078cc0ff */
[----:B------:R-:W-:Y:S01]  /*6b50*/  FMUL.FTZ R183, R183, UR23 ;  /* 0x00000017b7b77c20 */ /* 0x000fe20008410000 */
[----:B------:R-:W-:-:S03]  /*6b60*/  MOV R226, RZ ;  /* 0x000000ff00e27202 */ /* 0x000fc60000000f00 */
[----:B------:R-:W-:-:S08]  /*6b70*/  FMUL.FTZ R183, R183, UR22 ;  /* 0x00000016b7b77c20 */ /* 0x000fd00008410000 */
[----:B------:R-:W-:-:S04]  /*6b80*/  @P6 PRMT R185, R166, 0x7632, R185 ;  /* 0x00007632a6b96816 */ /* 0x000fc800000000b9 */
[----:B------:R-:W-:Y:S01]  /*6b90*/  @P6 SHF.L.U32 R228, R185, 0x10, RZ ;  /* 0x00000010b9e46819 */ /* 0x000fe200000006ff */
[----:B------:R-:W-:-:S04]  /*6ba0*/  HFMA2 R185, -RZ, RZ, 0, 0 ;  /* 0x00000000ffb97431 */ /* 0x000fc800000001ff */
[----:B------:R-:W-:-:S04]  /*6bb0*/  @P6 FMUL.FTZ R226, R183, R228 ;  /* 0x000000e4b7e26220 */ /* 0x000fc80000410000 */
[----:B------:R-:W-:Y:S01]  /*6bc0*/  FADD.FTZ R129, R129, R226 ;  /* 0x000000e281817221 */ /* 0x000fe20000010000 */
[----:B------:R-:W-:-:S05]  /*6bd0*/  @P6 SHF.L.U32 R226, R251, 0x10, RZ ;  /* 0x00000010fbe26819 */ /* 0x000fca00000006ff */
[----:B------:R-:W-:-:S05]  /*6be0*/  @P6 FMUL.FTZ R185, R183, R226 ;  /* 0x000000e2b7b96220 */ /* 0x000fca0000410000 */
[----:B------:R-:W-:-:S04]  /*6bf0*/  F2FP.BF16.F32.PACK_AB R185, RZ, R185 ;  /* 0x000000b9ffb9723e */ /* 0x000fc800000010ff */
[----:B------:R-:W-:-:S07]  /*6c00*/  PRMT R154, R154, 0x5410, R185 ;  /* 0x000054109a9a7816 */ /* 0x000fce00000000b9 */
.L_x_1071:
[----:B------:R-:W-:Y:S01]  /*6c10*/  F2FP.BF16.F32.PACK_AB R156, R156, R159 ;  /* 0x0000009f9c9c723e */ /* 0x000fe200000010ff */
[----:B------:R-:W-:Y:S01]  /*6c20*/  @P0 FFMA.FTZ R159, R205, UR8, R184 ;  /* 0x00000008cd9f0c23 */ /* 0x000fe200080100b8 */
[----:B------:R-:W-:-:S03]  /*6c30*/  F2FP.BF16.F32.PACK_AB R157, R157, R186 ;  /* 0x000000ba9d9d723e */ /* 0x000fc600000010ff */
[----:B------:R-:W-:Y:S01]  /*6c40*/  @P0 FADD.FTZ R186, R206, -R159 ;  /* 0x8000009fceba0221 */ /* 0x000fe20000010000 */
[----:B------:R-:W-:-:S05]  /*6c50*/  SHF.L.U32 R159, R27, 0x10, RZ ;  /* 0x000000101b9f7819 */ /* 0x000fca00000006ff */
[----:B------:R-:W-:Y:S01]  /*6c60*/  @P0 FFMA.FTZ R159, R186, UR32, R159 ;  /* 0x00000020ba9f0c23 */ /* 0x000fe2000801009f */
[----:B------:R-:W-:Y:S06]  /*6c70*/  BRA.U !UP3, `(.L_x_1072) ;  /* 0x000000010b307547 */ /* 0x000fec000b800000 */
[----:B------:R-:W-:Y:S01]  /*6c80*/  LOP3.LUT P0, RZ, R191, 0xff0000, RZ, 0xc0, !PT ;  /* 0x00ff0000bfff7812 */ /* 0x000fe2000780c0ff */
[----:B------:R-:W-:-:S04]  /*6c90*/  FMUL.FTZ R183, R159, UR23 ;  /* 0x000000179fb77c20 */ /* 0x000fc80008410000 */
[----:B------:R-:W-:Y:S01]  /*6ca0*/  FMUL.FTZ R186, R183, UR22 ;  /* 0x00000016b7ba7c20 */ /* 0x000fe20008410000 */
[----:B------:R-:W-:-:S07]  /*6cb0*/  MOV R183, RZ ;  /* 0x000000ff00b77202 */ /* 0x000fce0000000f00 */
        /* <DEDUP_REMOVED lines=8> */
.L_x_1072:
[----:B------:R-:W-:Y:S01]  /*6d40*/  F2FP.BF16.F32.PACK_AB R159, R182, R159 ;  /* 0x0000009fb69f723e */ /* 0x000fe200000010ff */
[----:B------:R-:W-:Y:S06]  /*6d50*/  BRA.U !UP3, `(.L_x_1073) ;  /* 0x000000250b587547 */ /* 0x000fec000b800000 */
[----:B------:R-:W-:Y:S01]  /*6d60*/  ISETP.GE.U32.AND P0, PT, R190, RZ, PT ;  /* 0x000000ffbe00720c */ /* 0x000fe20003f06070 */
[----:B------:R-:W-:-:S03]  /*6d70*/  FMUL.FTZ R182, R182, UR23 ;  /* 0x00000017b6b67c20 */ /* 0x000fc60008410000 */
[----:B------:R-:W-:Y:S01]  /*6d80*/  ISETP.GE.U32.AND.EX P0, PT, R191, 0x1000000, PT, P0 ;  /* 0x01000000bf00780c */ /* 0x000fe20003f06100 */
[----:B------:R-:W-:Y:S01]  /*6d90*/  FMUL.FTZ R186, R182, UR22 ;  /* 0x00000016b6ba7c20 */ /* 0x000fe20008410000 */
[----:B------:R-:W-:-:S11]  /*6da0*/  MOV R182, RZ ;  /* 0x000000ff00b67202 */ /* 0x000fd60000000f00 */
[----:B------:R-:W-:Y:S02]  /*6db0*/  @P0 PRMT R183, R167, 0x7632, R183 ;  /* 0x00007632a7b70816 */ /* 0x000fe400000000b7 */
[----:B------:R-:W-:Y:S02]  /*6dc0*/  @P0 SHF.L.U32 R185, R252, 0x10, RZ ;  /* 0x00000010fcb90819 */ /* 0x000fe400000006ff */
[----:B------:R-:W-:-:S05]  /*6dd0*/  @P0 SHF.L.U32 R183, R183, 0x10, RZ ;  /* 0x00000010b7b70819 */ /* 0x000fca00000006ff */
[C---:B------:R-:W-:Y:S01]  /*6de0*/  @P0 FMUL.FTZ R182, R186.reuse, R183 ;  /* 0x000000b7bab60220 */ /* 0x040fe20000410000 */
[----:B------:R-:W-:Y:S02]  /*6df0*/  HFMA2 R183, -RZ, RZ, 0, 0 ;  /* 0x00000000ffb77431 */ /* 0x000fe400000001ff */
[----:B------:R-:W-:Y:S01]  /*6e00*/  @P0 FMUL.FTZ R183, R186, R185 ;  /* 0x000000b9bab70220 */ /* 0x000fe20000410000 */
[----:B------:R-:W-:-:S04]  /*6e10*/  FADD.FTZ R131, R131, R182 ;  /* 0x000000b683837221 */ /* 0x000fc80000010000 */
[----:B------:R-:W-:-:S04]  /*6e20*/  F2FP.BF16.F32.PACK_AB R183, RZ, R183 ;  /* 0x000000b7ffb7723e */ /* 0x000fc800000010ff */
[----:B------:R-:W-:Y:S01]  /*6e30*/  PRMT R155, R155, 0x5410, R183 ;  /* 0x000054109b9b7816 */ /* 0x000fe200000000b7 */
[----:B------:R-:W-:Y:S06]  /*6e40*/  BRA `(.L_x_1073) ;  /* 0x00000024001c7947 */ /* 0x000fec0003800000 */
.L_x_1065:
[----:B------:R-:W-:Y:S01]  /*6e50*/  ISETP.LT.AND P6, PT, RZ, UR33, PT ;  /* 0x00000021ff007c0c */ /* 0x000fe2000bfc1270 */
[----:B------:R-:W-:-:S12]  /*6e60*/  BRA.U !UP3, `(.L_x_1074) ;  /* 0x000000010b407547 */ /* 0x000fd8000b800000 */
[----:B0-----:R-:W-:Y:S01]  /*6e70*/  @P6 FFMA.FTZ R182, R16, UR8, R184 ;  /* 0x0000000810b66c23 */ /* 0x001fe200080100b8 */
[----:B-----5:R-:W-:-:S03]  /*6e80*/  LOP3.LUT P0, RZ, R190, 0xff, RZ, 0xc0, !PT ;  /* 0x000000ffbeff7812 */ /* 0x020fc6000780c0ff */
[----:B------:R-:W-:Y:S01]  /*6e90*/  @P6 FADD.FTZ R183, R223, -R182 ;  /* 0x800000b6dfb76221 */ /* 0x000fe20000010000 */
[----:B------:R-:W-:-:S05]  /*6ea0*/  SHF.L.U32 R182, R24, 0x10, RZ ;  /* 0x0000001018b67819 */ /* 0x000fca00000006ff */
[----:B------:R-:W-:Y:S01]  /*6eb0*/  @P6 FFMA.FTZ R182, R183, UR32, R182 ;  /* 0x00000020b7b66c23 */ /* 0x000fe200080100b6 */
[----:B------:R-:W-:-:S03]  /*6ec0*/  MOV R183, RZ ;  /* 0x000000ff00b77202 */ /* 0x000fc60000000f00 */
[----:B------:R-:W-:Y:S01]  /*6ed0*/  FMUL.FTZ R182, R182, UR23 ;  /* 0x00000017b6b67c20 */ /* 0x000fe20008410000 */
[----:B------:R-:W-:-:S03]  /*6ee0*/  @P0 SHF.L.U32 R186, R40, 0x10, RZ ;  /* 0x0000001028ba0819 */ /* 0x000fc600000006ff */
[----:B------:R-:W-:Y:S01]  /*6ef0*/  FMUL.FTZ R185, R182, UR22 ;  /* 0x00000016b6b97c20 */ /* 0x000fe20008410000 */
[----:B------:R-:W-:-:S05]  /*6f00*/  @P0 SHF.L.U32 R182, R164, 0x10, RZ ;  /* 0x00000010a4b60819 */ /* 0x000fca00000006ff */
[-C--:B------:R-:W-:Y:S01]  /*6f10*/  @P0 FMUL.FTZ R183, R182, R185.reuse ;  /* 0x000000b9b6b70220 */ /* 0x080fe20000410000 */
[----:B------:R-:W-:Y:S02]  /*6f20*/  HFMA2 R182, -RZ, RZ, 0, 0 ;  /* 0x00000000ffb67431 */ /* 0x000fe400000001ff */
[----:B------:R-:W-:Y:S01]  /*6f30*/  @P0 FMUL.FTZ R182, R186, R185 ;  /* 0x000000b9bab60220 */ /* 0x000fe20000410000 */
[----:B------:R-:W-:-:S04]  /*6f40*/  FADD.FTZ R124, R124, R183 ;  /* 0x000000b77c7c7221 */ /* 0x000fc80000010000 */
[----:B------:R-:W-:-:S04]  /*6f50*/  F2FP.BF16.F32.PACK_AB R182, RZ, R182 ;  /* 0x000000b6ffb6723e */ /* 0x000fc800000010ff */
[----:B------:R-:W-:-:S07]  /*6f60*/  PRMT R152, R182, 0x7610, R152 ;  /* 0x00007610b6987816 */ /* 0x000fce0000000098 */
.L_x_1074:
[----:B------:R-:W-:Y:S05]  /*6f70*/  BRA.U !UP3, `(.L_x_1075) ;  /* 0x000000010b487547 */ /* 0x000fea000b800000 */
[----:B-----5:R-:W-:Y:S01]  /*6f80*/  LOP3.LUT P0, RZ, R190, 0xff00, RZ, 0xc0, !PT ;  /* 0x0000ff00beff7812 */ /* 0x020fe2000780c0ff */
[----:B0-----:R-:W-:Y:S01]  /*6f90*/  @P6 FFMA.FTZ R183, R7, UR8, R184 ;  /* 0x0000000807b76c23 */ /* 0x001fe200080100b8 */
[----:B------:R-:W-:-:S03]  /*6fa0*/  PRMT R182, R24, 0x7632, R182 ;  /* 0x0000763218b67816 */ /* 0x000fc600000000b6 */
[----:B------:R-:W-:Y:S02]  /*6fb0*/  @P6 FADD.FTZ R183, R238, -R183 ;  /* 0x800000b7eeb76221 */ /* 0x000fe40000010000 */
[----:B------:R-:W-:-:S04]  /*6fc0*/  IMAD.U32 R182, R182, 0x10000, RZ ;  /* 0x00010000b6b67824 */ /* 0x000fc800078e00ff */
[----:B------:R-:W-:Y:S02]  /*6fd0*/  @P6 FFMA.FTZ R182, R183, UR32, R182 ;  /* 0x00000020b7b66c23 */ /* 0x000fe400080100b6 */
[----:B------:R-:W-:Y:S02]  /*6fe0*/  @P0 PRMT R183, R164, 0x7632, R183 ;  /* 0x00007632a4b70816 */ /* 0x000fe400000000b7 */
[----:B------:R-:W-:Y:S01]  /*6ff0*/  FMUL.FTZ R182, R182, UR23 ;  /* 0x00000017b6b67c20 */ /* 0x000fe20008410000 */
[----:B------:R-:W-:Y:S02]  /*7000*/  @P0 SHF.L.U32 R185, R249, 0x10, RZ ;  /* 0x00000010f9b90819 */ /* 0x000fe400000006ff */
[----:B------:R-:W-:Y:S01]  /*7010*/  @P0 SHF.L.U32 R183, R183, 0x10, RZ ;  /* 0x00000010b7b70819 */ /* 0x000fe200000006ff */
[----:B------:R-:W-:Y:S01]  /*7020*/  FMUL.FTZ R186, R182, UR22 ;  /* 0x00000016b6ba7c20 */ /* 0x000fe20008410000 */
[----:B------:R-:W-:-:S03]  /*7030*/  MOV R182, RZ ;  /* 0x000000ff00b67202 */ /* 0x000fc60000000f00 */
[----:B------:R-:W-:Y:S01]  /*7040*/  @P0 FMUL.FTZ R182, R186, R183 ;  /* 0x000000b7bab60220 */ /* 0x000fe20000410000 */
[----:B------:R-:W-:Y:S02]  /*7050*/  HFMA2 R183, -RZ, RZ, 0, 0 ;  /* 0x00000000ffb77431 */ /* 0x000fe400000001ff */
[----:B------:R-:W-:Y:S01]  /*7060*/  @P0 FMUL.FTZ R183, R185, R186 ;  /* 0x000000bab9b70220 */ /* 0x000fe20000410000 */
[----:B------:R-:W-:-:S04]  /*7070*/  FADD.FTZ R125, R125, R182 ;  /* 0x000000b67d7d7221 */ /* 0x000fc80000010000 */
[----:B------:R-:W-:-:S04]  /*7080*/  F2FP.BF16.F32.PACK_AB R183, RZ, R183 ;  /* 0x000000b7ffb7723e */ /* 0x000fc800000010ff */
[----:B------:R-:W-:-:S07]  /*7090*/  PRMT R152, R152, 0x5410, R183 ;  /* 0x0000541098987816 */ /* 0x000fce00000000b7 */
.L_x_1075:
[----:B------:R-:W-:Y:S05]  /*70a0*/  BRA.U !UP3, `(.L_x_1076) ;  /* 0x000000010b407547 */ /* 0x000fea000b800000 */
        /* <DEDUP_REMOVED lines=16> */
.L_x_1076:
[----:B------:R-:W-:Y:S05]  /*71b0*/  BRA.U !UP3, `(.L_x_1077) ;  /* 0x000000010b487547 */ /* 0x000fea000b800000 */
[----:B-----5:R-:W-:Y:S01]  /*71c0*/  LOP3.LUT P0, RZ, R190, 0xff000000, RZ, 0xc0, !PT ;  /* 0xff000000beff7812 */ /* 0x020fe2000780c0ff */
[----:B------:R-:W-:Y:S01]  /*71d0*/  @P6 FFMA.FTZ R186, R6, UR8, R184 ;  /* 0x0000000806ba6c23 */ /* 0x000fe200080100b8 */
[----:B0-----:R-:W-:-:S03]  /*71e0*/  PRMT R182, R25, 0x7632, R182 ;  /* 0x0000763219b67816 */ /* 0x001fc600000000b6 */
[----:B------:R-:W-:Y:S01]  /*71f0*/  @P6 FADD.FTZ R183, R237, -R186 ;  /* 0x800000baedb76221 */ /* 0x000fe20000010000 */
[----:B------:R-:W-:-:S05]  /*7200*/  SHF.L.U32 R182, R182, 0x10, RZ ;  /* 0x00000010b6b67819 */ /* 0x000fca00000006ff */
[----:B------:R-:W-:Y:S02]  /*7210*/  @P6 FFMA.FTZ R182, R183, UR32, R182 ;  /* 0x00000020b7b66c23 */ /* 0x000fe400080100b6 */
[----:B------:R-:W-:Y:S02]  /*7220*/  @P0 PRMT R183, R165, 0x7632, R183 ;  /* 0x00007632a5b70816 */ /* 0x000fe400000000b7 */
[----:B------:R-:W-:Y:S01]  /*7230*/  FMUL.FTZ R182, R182, UR23 ;  /* 0x00000017b6b67c20 */ /* 0x000fe20008410000 */
[----:B------:R-:W-:Y:S02]  /*7240*/  @P0 SHF.L.U32 R185, R250, 0x10, RZ ;  /* 0x00000010fab90819 */ /* 0x000fe400000006ff */
[----:B------:R-:W-:Y:S01]  /*7250*/  @P0 SHF.L.U32 R183, R183, 0x10, RZ ;  /* 0x00000010b7b70819 */ /* 0x000fe200000006ff */
[----:B------:R-:W-:Y:S01]  /*7260*/  FMUL.FTZ R186, R182, UR22 ;  /* 0x00000016b6ba7c20 */ /* 0x000fe20008410000 */
[----:B------:R-:W-:-:S03]  /*7270*/  IMAD.MOV.U32 R182, RZ, RZ, RZ ;  /* 0x000000ffffb67224 */ /* 0x000fc600078e00ff */
[----:B------:R-:W-:Y:S01]  /*7280*/  @P0 FMUL.FTZ R182, R186, R183 ;  /* 0x000000b7bab60220 */ /* 0x000fe20000410000 */
[----:B------:R-:W-:Y:S01]  /*7290*/  MOV R183, RZ ;  /* 0x000000ff00b77202 */ /* 0x000fe20000000f00 */
[----:B------:R-:W-:Y:S02]  /*72a0*/  @P0 FMUL.FTZ R183, R185, R186 ;  /* 0x000000bab9b70220 */ /* 0x000fe40000410000 */
[----:B------:R-:W-:-:S03]  /*72b0*/  FADD.FTZ R127, R127, R182 ;  /* 0x000000b67f7f7221 */ /* 0x000fc60000010000 */
[----:B------:R-:W-:-:S04]  /*72c0*/  F2FP.BF16.F32.PACK_AB R183, RZ, R183 ;  /* 0x000000b7ffb7723e */ /* 0x000fc800000010ff */
[----:B------:R-:W-:-:S07]  /*72d0*/  PRMT R153, R153, 0x5410, R183 ;  /* 0x0000541099997816 */ /* 0x000fce00000000b7 */
.L_x_1077:
[----:B------:R-:W-:Y:S05]  /*72e0*/  BRA.U !UP3, `(.L_x_1078) ;  /* 0x000000010b407547 */ /* 0x000fea000b800000 */
[----:B0-----:R-:W-:Y:S01]  /*72f0*/  @P6 FFMA.FTZ R182, R198, UR8, R184 ;  /* 0x00000008c6b66c23 */ /* 0x001fe200080100b8 */
        /* <DEDUP_REMOVED lines=8> */
[----:B------:R-:W-:-:S05]  /*7380*/  @P0 SHF.L.U32 R182, R166, 0x10, RZ ;  /* 0x00000010a6b60819 */ /* 0x000fca00000006ff */
[-C--:B------:R-:W-:Y:S01]  /*7390*/  @P0 FMUL.FTZ R183, R182, R185.reuse ;  /* 0x000000b9b6b70220 */ /* 0x080fe20000410000 */
[----:B------:R-:W-:Y:S01]  /*73a0*/  MOV R182, RZ ;  /* 0x000000ff00b67202 */ /* 0x000fe20000000f00 */
[----:B------:R-:W-:Y:S02]  /*73b0*/  @P0 FMUL.FTZ R182, R186, R185 ;  /* 0x000000b9bab60220 */ /* 0x000fe40000410000 */
[----:B------:R-:W-:-:S03]  /*73c0*/  FADD.FTZ R128, R128, R183 ;  /* 0x000000b780807221 */ /* 0x000fc60000010000 */
[----:B------:R-:W-:-:S04]  /*73d0*/  F2FP.BF16.F32.PACK_AB R182, RZ, R182 ;  /* 0x000000b6ffb6723e */ /* 0x000fc800000010ff */
[----:B------:R-:W-:-:S07]  /*73e0*/  PRMT R154, R182, 0x7610, R154 ;  /* 0x00007610b69a7816 */ /* 0x000fce000000009a */
.L_x_1078:
[----:B------:R-:W-:Y:S05]  /*73f0*/  BRA.U !UP3, `(.L_x_1079) ;  /* 0x000000010b487547 */ /* 0x000fea000b800000 */
[----:B-----5:R-:W-:Y:S01]  /*7400*/  LOP3.LUT P0, RZ, R191, 0xff00, RZ, 0xc0, !PT ;  /* 0x0000ff00bfff7812 */ /* 0x020fe2000780c0ff */
[----:B0-----:R-:W-:Y:S01]  /*7410*/  @P6 FFMA.FTZ R183, R5, UR8, R184 ;  /* 0x0000000805b76c23 */ /* 0x001fe200080100b8 */
[----:B------:R-:W-:-:S03]  /*7420*/  PRMT R182, R26, 0x7632, R182 ;  /* 0x000076321ab67816 */ /* 0x000fc600000000b6 */
[----:B------:R-:W-:Y:S01]  /*7430*/  @P6 FADD.FTZ R183, R234, -R183 ;  /* 0x800000b7eab76221 */ /* 0x000fe20000010000 */
[----:B------:R-:W-:-:S05]  /*7440*/  SHF.L.U32 R182, R182, 0x10, RZ ;  /* 0x00000010b6b67819 */ /* 0x000fca00000006ff */
[----:B------:R-:W-:Y:S02]  /*7450*/  @P6 FFMA.FTZ R182, R183, UR32, R182 ;  /* 0x00000020b7b66c23 */ /* 0x000fe400080100b6 */
[----:B------:R-:W-:Y:S01]  /*7460*/  @P0 PRMT R183, R166, 0x7632, R183 ;  /* 0x00007632a6b70816 */ /* 0x000fe200000000b7 */
[----:B------:R-:W-:Y:S02]  /*7470*/  @P0 IMAD.U32 R185, R251, 0x10000, RZ ;  /* 0x00010000fbb90824 */ /* 0x000fe400078e00ff */
[----:B------:R-:W-:Y:S01]  /*7480*/  FMUL.FTZ R182, R182, UR23 ;  /* 0x00000017b6b67c20 */ /* 0x000fe20008410000 */
[----:B------:R-:W-:-:S03]  /*7490*/  @P0 SHF.L.U32 R183, R183, 0x10, RZ ;  /* 0x00000010b7b70819 */ /* 0x000fc600000006ff */
[----:B------:R-:W-:Y:S01]  /*74a0*/  FMUL.FTZ R186, R182, UR22 ;  /* 0x00000016b6ba7c20 */ /* 0x000fe20008410000 */
[----:B------:R-:W-:-:S03]  /*74b0*/  HFMA2 R182, -RZ, RZ, 0, 0 ;  /* 0x00000000ffb67431 */ /* 0x000fc600000001ff */
[----:B------:R-:W-:Y:S01]  /*74c0*/  @P0 FMUL.FTZ R182, R186, R183 ;  /* 0x000000b7bab60220 */ /* 0x000fe20000410000 */
[----:B------:R-:W-:Y:S01]  /*74d0*/  MOV R183, RZ ;  /* 0x000000ff00b77202 */ /* 0x000fe20000000f00 */
[----:B------:R-:W-:Y:S02]  /*74e0*/  @P0 FMUL.FTZ R183, R185, R186 ;  /* 0x000000bab9b70220 */ /* 0x000fe40000410000 */
[----:B------:R-:W-:-:S03]  /*74f0*/  FADD.FTZ R129, R129, R182 ;  /* 0x000000b681817221 */ /* 0x000fc60000010000 */
[----:B------:R-:W-:-:S04]  /*7500*/  F2FP.BF16.F32.PACK_AB R183, RZ, R183 ;  /* 0x000000b7ffb7723e */ /* 0x000fc800000010ff */
[----:B------:R-:W-:-:S07]  /*7510*/  PRMT R154, R154, 0x5410, R183 ;  /* 0x000054109a9a7816 */ /* 0x000fce00000000b7 */
.L_x_1079:
[----:B------:R-:W-:Y:S05]  /*7520*/  BRA.U !UP3, `(.L_x_1080) ;  /* 0x000000010b407547 */ /* 0x000fea000b800000 */
[----:B0-----:R-:W-:Y:S01]  /*7530*/  @P6 FFMA.FTZ R183, R205, UR8, R184 ;  /* 0x00000008cdb76c23 */ /* 0x001fe200080100b8 */
        /* <DEDUP_REMOVED lines=15> */
.L_x_1080:
[----:B------:R-:W-:Y:S05]  /*7630*/  BRA.U !UP3, `(.L_x_1073) ;  /* 0x0000001d0b207547 */ /* 0x000fea000b800000 */
[----:B-----5:R-:W-:Y:S01]  /*7640*/  ISETP.GE.U32.AND P0, PT, R190, RZ, PT ;  /* 0x000000ffbe00720c */ /* 0x020fe20003f06070 */
[----:B------:R-:W-:Y:S01]  /*7650*/  @P6 FFMA.FTZ R186, R13, UR8, R184 ;  /* 0x000000080dba6c23 */ /* 0x000fe200080100b8 */
[----:B0-----:R-:W-:Y:S02]  /*7660*/  PRMT R182, R27, 0x7632, R182 ;  /* 0x000076321bb67816 */ /* 0x001fe400000000b6 */
[----:B------:R-:W-:Y:S01]  /*7670*/  ISETP.GE.U32.AND.EX P0, PT, R191, 0x1000000, PT, P0 ;  /* 0x01000000bf00780c */ /* 0x000fe20003f06100 */
[----:B------:R-:W-:Y:S01]  /*7680*/  @P6 FADD.FTZ R183, R225, -R186 ;  /* 0x800000bae1b76221 */ /* 0x000fe20000010000 */
[----:B------:R-:W-:-:S05]  /*7690*/  SHF.L.U32 R182, R182, 0x10, RZ ;  /* 0x00000010b6b67819 */ /* 0x000fca00000006ff */
[----:B------:R-:W-:-:S04]  /*76a0*/  @P6 FFMA.FTZ R182, R183, UR32, R182 ;  /* 0x00000020b7b66c23 */ /* 0x000fc800080100b6 */
        /* <DEDUP_REMOVED lines=8> */
[----:B------:R-:W-:Y:S02]  /*7730*/  @P0 FMUL.FTZ R183, R185, R186 ;  /* 0x000000bab9b70220 */ /* 0x000fe40000410000 */
[----:B------:R-:W-:-:S03]  /*7740*/  FADD.FTZ R131, R131, R182 ;  /* 0x000000b683837221 */ /* 0x000fc60000010000 */
[----:B------:R-:W-:-:S04]  /*7750*/  F2FP.BF16.F32.PACK_AB R183, RZ, R183 ;  /* 0x000000b7ffb7723e */ /* 0x000fc800000010ff */
[----:B------:R-:W-:Y:S01]  /*7760*/  PRMT R155, R155, 0x5410, R183 ;  /* 0x000054109b9b7816 */ /* 0x000fe200000000b7 */
[----:B------:R-:W-:Y:S06]  /*7770*/  BRA `(.L_x_1073) ;  /* 0x0000001800d07947 */ /* 0x000fec0003800000 */
.L_x_1064:
[----:B------:R-:W-:-:S04]  /*7780*/  UISETP.NE.U32.AND UP0, UPT, UR26, URZ, UPT ;  /* 0x000000ff1a00728c */ /* 0x000fc8000bf05070 */
[----:B------:R-:W-:-:S06]  /*7790*/  UISETP.NE.AND.EX UP0, UPT, UR27, URZ, UPT, UP0 ;  /* 0x000000ff1b00728c */ /* 0x000fcc000bf05300 */
[----:B------:R-:W-:-:S13]  /*77a0*/  PLOP3.LUT P5, PT, PT, PT, UP0, 0x80, 0x8 ;  /* 0x000000000008781c */ /* 0x000fda0003faf008 */
[----:B------:R-:W-:Y:S05]  /*77b0*/  @!P5 BRA `(.L_x_1081) ;  /* 0x0000000800ccd947 */ /* 0x000fea0003800000 */
[----:B------:R-:W-:Y:S01]  /*77c0*/  FFMA.FTZ R156, R16, UR8, R184 ;  /* 0x00000008109c7c23 */ /* 0x000fe200080100b8 */
[----:B------:R-:W-:-:S03]  /*77d0*/  ISETP.LT.AND P0, PT, RZ, UR33, PT ;  /* 0x00000021ff007c0c */ /* 0x000fc6000bf01270 */
[----:B------:R-:W-:-:S04]  /*77e0*/  FADD.FTZ R156, R223, -R156 ;  /* 0x8000009cdf9c7221 */ /* 0x000fc80000010000 */
[----:B------:R-:W-:-:S05]  /*77f0*/  FMUL.FTZ R185, R156, UR32 ;  /* 0x000000209cb97c20 */ /* 0x000fca0008410000 */
[----:B------:R-:W-:Y:S01]  /*7800*/  FSEL R185, R185, RZ, P0 ;  /* 0x000000ffb9b97208 */ /* 0x000fe20000000000 */
[----:B------:R-:W-:Y:S06]  /*7810*/  BRA.U !UP3, `(.L_x_1082) ;  /* 0x000000010b407547 */ /* 0x000fec000b800000 */
[----:B-----5:R-:W-:-:S13]  /*7820*/  LOP3.LUT P6, RZ, R190, 0xff, RZ, 0xc0, !PT ;  /* 0x000000ffbeff7812 */ /* 0x020fda00078cc0ff */
[----:B------:R-:W1:Y:S01]  /*7830*/  @P6 LDC.64 R156, c[0x0][0x408] ;  /* 0x00010200ff9c6b82 */ /* 0x000e620000000a00 */
[----:B0-----:R-:W-:-:S07]  /*7840*/  @P6 IMAD.U32 R183, R164, 0x10000, RZ ;  /* 0x00010000a4b76824 */ /* 0x001fce00078e00ff */
[----:B------:R-:W0:Y:S01]  /*7850*/  @P6 LDC.64 R158, c[0x0][0x408] ;  /* 0x00010200ff9e6b82 */ /* 0x000e220000000a00 */
[----:B-1----:R-:W-:-:S04]  /*7860*/  @P6 FMUL.FTZ R157, R157, R185 ;  /* 0x000000b99d9d6220 */ /* 0x002fc80000410000 */
[----:B------:R-:W-:Y:S01]  /*7870*/  @P6 FMUL.FTZ R156, R157, R156 ;  /* 0x0000009c9d9c6220 */ /* 0x000fe20000410000 */
[----:B------:R-:W-:Y:S02]  /*7880*/  HFMA2 R157, -RZ, RZ, 0, 0 ;  /* 0x00000000ff9d7431 */ /* 0x000fe400000001ff */
[----:B0-----:R-:W-:Y:S01]  /*7890*/  @P6 FMUL.FTZ R159, R159, R185 ;  /* 0x000000b99f9f6220 */ /* 0x001fe20000410000 */
[----:B------:R-:W-:Y:S01]  /*78a0*/  @P6 FMUL.FTZ R157, R183, R156 ;  /* 0x0000009cb79d6220 */ /* 0x000fe20000410000 */
[----:B------:R-:W-:Y:S02]  /*78b0*/  MOV R156, RZ ;  /* 0x000000ff009c7202 */ /* 0x000fe40000000f00 */
[----:B------:R-:W-:Y:S01]  /*78c0*/  @P6 FMUL.FTZ R159, R159, R158 ;  /* 0x0000009e9f9f6220 */ /* 0x000fe20000410000 */
[----:B------:R-:W-:Y:S01]  /*78d0*/  @P6 SHF.L.U32 R158, R40, 0x10, RZ ;  /* 0x00000010289e6819 */ /* 0x000fe200000006ff */
[----:B------:R-:W-:-:S04]  /*78e0*/  FADD.FTZ R124, R124, R157 ;  /* 0x0000009d7c7c7221 */ /* 0x000fc80000010000 */
[----:B------:R-:W-:-:S05]  /*78f0*/  @P6 FMUL.FTZ R156, R158, R159 ;  /* 0x0000009f9e9c6220 */ /* 0x000fca0000410000 */
[----:B------:R-:W-:-:S04]  /*7900*/  F2FP.BF16.F32.PACK_AB R156, RZ, R156 ;  /* 0x0000009cff9c723e */ /* 0x000fc800000010ff */
[----:B------:R-:W-:-:S07]  /*7910*/  PRMT R152, R156, 0x7610, R152 ;  /* 0x000076109c987816 */ /* 0x000fce0000000098 */
.L_x_1082:
[----:B------:R-:W-:-:S04]  /*7920*/  FFMA.FTZ R157, R7, UR8, R184 ;  /* 0x00000008079d7c23 */ /* 0x000fc800080100b8 */
[----:B------:R-:W-:-:S04]  /*7930*/  FADD.FTZ R157, R238, -R157 ;  /* 0x8000009dee9d7221 */ /* 0x000fc80000010000 */
[----:B------:R-:W-:-:S05]  /*7940*/  FMUL.FTZ R186, R157, UR32 ;  /* 0x000000209dba7c20 */ /* 0x000fca0008410000 */
[----:B------:R-:W-:Y:S01]  /*7950*/  FSEL R186, R186, RZ, P0 ;  /* 0x000000ffbaba7208 */ /* 0x000fe20000000000 */
[----:B------:R-:W-:Y:S06]  /*7960*/  BRA.U !UP3, `(.L_x_1083) ;  /* 0x000000010b447547 */ /* 0x000fec000b800000 */
[----:B-----5:R-:W-:-:S13]  /*7970*/  LOP3.LUT P6, RZ, R190, 0xff00, RZ, 0xc0, !PT ;  /* 0x0000ff00beff7812 */ /* 0x020fda00078cc0ff */
[----:B------:R-:W1:Y:S08]  /*7980*/  @P6 LDC.64 R156, c[0x0][0x408] ;  /* 0x00010200ff9c6b82 */ /* 0x000e700000000a00 */
[----:B------:R-:W2:Y:S01]  /*7990*/  @P6 LDC.64 R158, c[0x0][0x408] ;  /* 0x00010200ff9e6b82 */ /* 0x000ea20000000a00 */
[----:B-1----:R-:W-:-:S04]  /*79a0*/  @P6 FMUL.FTZ R157, R157, R186 ;  /* 0x000000ba9d9d6220 */ /* 0x002fc80000410000 */
[----:B0-----:R-:W-:Y:S01]  /*79b0*/  @P6 FMUL.FTZ R182, R157, R156 ;  /* 0x0000009c9db66220 */ /* 0x001fe20000410000 */
[----:B------:R-:W-:Y:S01]  /*79c0*/  @P6 PRMT R156, R164, 0x7632, R156 ;  /* 0x00007632a49c6816 */ /* 0x000fe2000000009c */
[----:B--2---:R-:W-:-:S03]  /*79d0*/  @P6 FMUL.FTZ R159, R159, R186 ;  /* 0x000000ba9f9f6220 */ /* 0x004fc60000410000 */
[----:B------:R-:W-:Y:S01]  /*79e0*/  @P6 SHF.L.U32 R157, R156, 0x10, RZ ;  /* 0x000000109c9d6819 */ /* 0x000fe200000006ff */
[----:B------:R-:W-:Y:S02]  /*79f0*/  HFMA2 R156, -RZ, RZ, 0, 0 ;  /* 0x00000000ff9c7431 */ /* 0x000fe400000001ff */
[----:B------:R-:W-:Y:S01]  /*7a00*/  @P6 FMUL.FTZ R159, R159, R158 ;  /* 0x0000009e9f9f6220 */ /* 0x000fe20000410000 */
[----:B------:R-:W-:Y:S01]  /*7a10*/  @P6 SHF.L.U32 R158, R249, 0x10, RZ ;  /* 0x00000010f99e6819 */ /* 0x000fe200000006ff */
[----:B------:R-:W-:Y:S01]  /*7a20*/  @P6 FMUL.FTZ R156, R157, R182 ;  /* 0x000000b69d9c6220 */ /* 0x000fe20000410000 */
[----:B------:R-:W-:-:S03]  /*7a30*/  MOV R157, RZ ;  /* 0x000000ff009d7202 */ /* 0x000fc60000000f00 */
[----:B------:R-:W-:Y:S01]  /*7a40*/  @P6 FMUL.FTZ R157, R158, R159 ;  /* 0x0000009f9e9d6220 */ /* 0x000fe20000410000 */
[----:B------:R-:W-:-:S04]  /*7a50*/  FADD.FTZ R125, R125, R156 ;  /* 0x0000009c7d7d7221 */ /* 0x000fc80000010000 */
[----:B------:R-:W-:-:S04]  /*7a60*/  F2FP.BF16.F32.PACK_AB R157, RZ, R157 ;  /* 0x0000009dff9d723e */ /* 0x000fc800000010ff */
[----:B------:R-:W-:-:S07]  /*7a70*/  PRMT R152, R152, 0x5410, R157 ;  /* 0x0000541098987816 */ /* 0x000fce000000009d */
.L_x_1083:
[----:B------:R-:W-:-:S04]  /*7a80*/  FFMA.FTZ R156, R194, UR8, R184 ;  /* 0x00000008c29c7c23 */ /* 0x000fc800080100b8 */
[----:B------:R-:W-:-:S04]  /*7a90*/  FADD.FTZ R156, R217, -R156 ;  /* 0x8000009cd99c7221 */ /* 0x000fc80000010000 */
[----:B0-----:R-:W-:-:S05]  /*7aa0*/  FMUL.FTZ R182, R156, UR32 ;  /* 0x000000209cb67c20 */ /* 0x001fca0008410000 */
        /* <DEDUP_REMOVED lines=8> */
[----:B------:R-:W-:Y:S02]  /*7b30*/  HFMA2 R157, -RZ, RZ, 0, 0 ;  /* 0x00000000ff9d7431 */ /* 0x000fe400000001ff */
[----:B-1----:R-:W-:Y:S01]  /*7b40*/  @P6 FMUL.FTZ R159, R159, R182 ;  /* 0x000000b69f9f6220 */ /* 0x002fe20000410000 */
        /* <DEDUP_REMOVED lines=8> */
.L_x_1084:
[----:B------:R-:W-:-:S04]  /*7bd0*/  FFMA.FTZ R156, R6, UR8, R184 ;  /* 0x00000008069c7c23 */ /* 0x000fc800080100b8 */
[----:B------:R-:W-:-:S04]  /*7be0*/  FADD.FTZ R156, R237, -R156 ;  /* 0x8000009ced9c7221 */ /* 0x000fc80000010000 */
[----:B------:R-:W-:-:S05]  /*7bf0*/  FMUL.FTZ R158, R156, UR32 ;  /* 0x000000209c9e7c20 */ /* 0x000fca0008410000 */
[----:B------:R-:W-:Y:S01]  /*7c00*/  FSEL R158, R158, RZ, P0 ;  /* 0x000000ff9e9e7208 */ /* 0x000fe20000000000 */
[----:B------:R-:W-:Y:S06]  /*7c10*/  BRA.U !UP3, `(.L_x_1085) ;  /* 0x000000010b447547 */ /* 0x000fec000b800000 */
[----:B-----5:R-:W-:Y:S01]  /*7c20*/  LOP3.LUT P6, RZ, R190, 0xff000000, RZ, 0xc0, !PT ;  /* 0xff000000beff7812 */ /* 0x020fe200078cc0ff */
[----:B------:R-:W-:-:S12]  /*7c30*/  IMAD.MOV.U32 R226, RZ, RZ, RZ ;  /* 0x000000ffffe27224 */ /* 0x000fd800078e00ff */
        /* <DEDUP_REMOVED lines=15> */
.L_x_1085:
        /* <DEDUP_REMOVED lines=26> */
.L_x_1086:
[----:B------:R-:W-:Y:S01]  /*7ed0*/  F2FP.BF16.F32.PACK_AB R158, R156, R182 ;  /* 0x000000b69c9e723e */ /* 0x000fe200000010ff */
[----:B------:R-:W-:Y:S06]  /*7ee0*/  BRA.U !UP3, `(.L_x_1087) ;  /* 0x000000010b447547 */ /* 0x000fec000b800000 */
[----:B-----5:R-:W-:Y:S02]  /*7ef0*/  LOP3.LUT P6, RZ, R191, 0xff00, RZ, 0xc0, !PT ;  /* 0x0000ff00bfff7812 */ /* 0x020fe400078cc0ff */
[----:B------:R-:W-:-:S11]  /*7f00*/  MOV R226, RZ ;  /* 0x000000ff00e27202 */ /* 0x000fd60000000f00 */
[----:B------:R-:W0:Y:S01]  /*7f10*/  @P6 LDC.64 R182, c[0x0][0x408] ;  /* 0x00010200ffb66b82 */ /* 0x000e220000000a00 */
[----:B------:R-:W-:-:S04]  /*7f20*/  @P6 PRMT R159, R166, 0x7632, R159 ;  /* 0x00007632a69f6816 */ /* 0x000fc8000000009f */
[----:B------:R-:W-:Y:S01]  /*7f30*/  @P6 SHF.L.U32 R159, R159, 0x10, RZ ;  /* 0x000000109f9f6819 */ /* 0x000fe200000006ff */
[----:B0-----:R-:W-:-:S04]  /*7f40*/  @P6 FMUL.FTZ R183, R183, R156 ;  /* 0x0000009cb7b76220 */ /* 0x001fc80000410000 */
[----:B------:R-:W-:-:S04]  /*7f50*/  @P6 FMUL.FTZ R182, R183, R182 ;  /* 0x000000b6b7b66220 */ /* 0x000fc80000410000 */
[----:B------:R-:W-:Y:S01]  /*7f60*/  @P6 FMUL.FTZ R226, R159, R182 ;  /* 0x000000b69fe26220 */ /* 0x000fe20000410000 */
[----:B------:R-:W-:Y:S01]  /*7f70*/  @P6 SHF.L.U32 R159, R251, 0x10, RZ ;  /* 0x00000010fb9f6819 */ /* 0x000fe200000006ff */
[----:B------:R-:W0:Y:S02]  /*7f80*/  @P6 LDC.64 R182, c[0x0][0x408] ;  /* 0x00010200ffb66b82 */ /* 0x000e240000000a00 */
[----:B------:R-:W-:Y:S01]  /*7f90*/  FADD.FTZ R129, R129, R226 ;  /* 0x000000e281817221 */ /* 0x000fe20000010000 */
[----:B0-----:R-:W-:Y:S01]  /*7fa0*/  @P6 FMUL.FTZ R183, R183, R156 ;  /* 0x0000009cb7b76220 */ /* 0x001fe20000410000 */
[----:B------:R-:W-:-:S03]  /*7fb0*/  HFMA2 R156, -RZ, RZ, 0, 0 ;  /* 0x00000000ff9c7431 */ /* 0x000fc600000001ff */
[----:B------:R-:W-:-:S04]  /*7fc0*/  @P6 FMUL.FTZ R182, R183, R182 ;  /* 0x000000b6b7b66220 */ /* 0x000fc80000410000 */
[----:B------:R-:W-:-:S05]  /*7fd0*/  @P6 FMUL.FTZ R156, R159, R182 ;  /* 0x000000b69f9c6220 */ /* 0x000fca0000410000 */
[----:B------:R-:W-:-:S04]  /*7fe0*/  F2FP.BF16.F32.PACK_AB R156, RZ, R156 ;  /* 0x0000009cff9c723e */ /* 0x000fc800000010ff */
[----:B------:R-:W-:-:S07]  /*7ff0*/  PRMT R154, R154, 0x5410, R156 ;  /* 0x000054109a9a7816 */ /* 0x000fce000000009c */
.L_x_1087:
        /* <DEDUP_REMOVED lines=15> */
[----:B------:R-:W-:-:S04]  /*80f0*/  @P0 IMAD.U32 R183, R167, 0x10000, RZ ;  /* 0x00010000a7b70824 */ /* 0x000fc800078e00ff */
[----:B------:R-:W-:Y:S02]  /*8100*/  @P0 FMUL.FTZ R159, R183, R182 ;  /* 0x000000b6b79f0220 */ /* 0x000fe40000410000 */
[----:B------:R-:W0:Y:S02]  /*8110*/  @P0 LDC.64 R182, c[0x0][0x408] ;  /* 0x00010200ffb60b82 */ /* 0x000e240000000a00 */
[----:B------:R-:W-:Y:S01]  /*8120*/  FADD.FTZ R130, R130, R159 ;  /* 0x0000009f82827221 */ /* 0x000fe20000010000 */
[----:B------:R-:W-:Y:S02]  /*8130*/  HFMA2 R159, -RZ, RZ, 0, 0 ;  /* 0x00000000ff9f7431 */ /* 0x000fe400000001ff */
[----:B0-----:R-:W-:-:S04]  /*8140*/  @P0 FMUL.FTZ R183, R183, R186 ;  /* 0x000000bab7b70220 */ /* 0x001fc80000410000 */
[----:B------:R-:W-:Y:S01]  /*8150*/  @P0 FMUL.FTZ R183, R183, R182 ;  /* 0x000000b6b7b70220 */ /* 0x000fe20000410000 */
[----:B------:R-:W-:-:S05]  /*8160*/  @P0 SHF.L.U32 R182, R43, 0x10, RZ ;  /* 0x000000102bb60819 */ /* 0x000fca00000006ff */
[----:B------:R-:W-:-:S05]  /*8170*/  @P0 FMUL.FTZ R159, R182, R183 ;  /* 0x000000b7b69f0220 */ /* 0x000fca0000410000 */
[----:B------:R-:W-:-:S04]  /*8180*/  F2FP.BF16.F32.PACK_AB R159, RZ, R159 ;  /* 0x0000009fff9f723e */ /* 0x000fc800000010ff */
[----:B------:R-:W-:-:S07]  /*8190*/  PRMT R155, R159, 0x7610, R155 ;  /* 0x000076109f9b7816 */ /* 0x000fce000000009b */
.L_x_1088:
[----:B------:R-:W-:Y:S01]  /*81a0*/  F2FP.BF16.F32.PACK_AB R159, R185, R186 ;  /* 0x000000bab99f723e */ /* 0x000fe200000010ff */
[----:B------:R-:W-:Y:S06]  /*81b0*/  BRA.U !UP3, `(.L_x_1073) ;  /* 0x000000110b407547 */ /* 0x000fec000b800000 */
[----:B-----5:R-:W-:Y:S02]  /*81c0*/  ISETP.GE.U32.AND P0, PT, R190, RZ, PT ;  /* 0x000000ffbe00720c */ /* 0x020fe40003f06070 */
[----:B------:R-:W-:Y:S02]  /*81d0*/  MOV R186, RZ ;  /* 0x000000ff00ba7202 */ /* 0x000fe40000000f00 */
[----:B------:R-:W-:-:S13]  /*81e0*/  ISETP.GE.U32.AND.EX P0, PT, R191, 0x1000000, PT, P0 ;  /* 0x01000000bf00780c */ /* 0x000fda0003f06100 */
        /* <DEDUP_REMOVED lines=14> */
[----:B------:R-:W-:Y:S01]  /*82d0*/  PRMT R155, R155, 0x5410, R182 ;  /* 0x000054109b9b7816 */ /* 0x000fe200000000b6 */
[----:B------:R-:W-:Y:S06]  /*82e0*/  BRA `(.L_x_1073) ;  /* 0x0000000c00f47947 */ /* 0x000fec0003800000 */
.L_x_1081:
[----:B------:R-:W-:Y:S05]  /*82f0*/  BRA.U !UP3, `(.L_x_1089) ;  /* 0x000000010b787547 */ /* 0x000fea000b800000 */
[----:B-----5:R-:W-:Y:S01]  /*8300*/  LOP3.LUT P0, RZ, R190, 0xff, RZ, 0xc0, !PT ;  /* 0x000000ffbeff7812 */ /* 0x020fe2000780c0ff */
[----:B------:R-:W-:Y:S01]  /*8310*/  BSSY.RECONVERGENT B1, `(.L_x_1090) ;  /* 0x000000c000017945 */ /* 0x000fe20003800200 */
[----:B0-----:R-:W-:-:S11]  /*8320*/  MOV R183, RZ ;  /* 0x000000ff00b77202 */ /* 0x001fd60000000f00 */
        /* <DEDUP_REMOVED lines=10> */
.L_x_1091:
[----:B------:R-:W-:Y:S05]  /*83d0*/  BSYNC.RECONVERGENT B1 ;  /* 0x0000000000017941 */ /* 0x000fea0003800200 */
.L_x_1090:
[----:B------:R-:W-:Y:S01]  /*83e0*/  BSSY.RECONVERGENT B1, `(.L_x_1092) ;  /* 0x000000d000017945 */ /* 0x000fe20003800200 */
[----:B------:R-:W-:Y:S02]  /*83f0*/  HFMA2 R182, -RZ, RZ, 0, 0 ;  /* 0x00000000ffb67431 */ /* 0x000fe400000001ff */
[----:B------:R-:W-:Y:S01]  /*8400*/  FADD.FTZ R124, R124, R183 ;  /* 0x000000b77c7c7221 */ /* 0x000fe20000010000 */
[----:B------:R-:W-:Y:S06]  /*8410*/  @!P0 BRA `(.L_x_1093) ;  /* 0x0000000000248947 */ /* 0x000fec0003800000 */
        /* <DEDUP_REMOVED lines=9> */
.L_x_1093:
[----:B------:R-:W-:Y:S05]  /*84b0*/  BSYNC.RECONVERGENT B1 ;  /* 0x0000000000017941 */ /* 0x000fea0003800200 */
.L_x_1092:
[----:B------:R-:W-:-:S04]  /*84c0*/  F2FP.BF16.F32.PACK_AB R182, RZ, R182 ;  /* 0x000000b6ffb6723e */ /* 0x000fc800000010ff */
[----:B------:R-:W-:-:S07]  /*84d0*/  PRMT R152, R182, 0x7610, R152 ;  /* 0x00007610b6987816 */ /* 0x000fce0000000098 */
.L_x_1089:
[----:B------:R-:W-:Y:S05]  /*84e0*/  BRA.U !UP3, `(.L_x_1094) ;  /* 0x000000010b7c7547 */ /* 0x000fea000b800000 */
[----:B-----5:R-:W-:Y:S01]  /*84f0*/  LOP3.LUT P0, RZ, R190, 0xff00, RZ, 0xc0, !PT ;  /* 0x0000ff00beff7812 */ /* 0x020fe2000780c0ff */
[----:B------:R-:W-:Y:S01]  /*8500*/  BSSY.RECONVERGENT B1, `(.L_x_1095) ;  /* 0x000000d000017945 */ /* 0x000fe20003800200 */
[----:B0-----:R-:W-:-:S11]  /*8510*/  MOV R182, RZ ;  /* 0x000000ff00b67202 */ /* 0x001fd60000000f00 */
        /* <DEDUP_REMOVED lines=8> */
[----:B------:R-:W-:Y:S02]  /*85a0*/  FMUL.FTZ R183, R183, UR22 ;  /* 0x00000016b7b77c20 */ /* 0x000fe40008410000 */
[----:B------:R-:W-:-:S04]  /*85b0*/  IMAD.U32 R182, R182, 0x10000, RZ ;  /* 0x00010000b6b67824 */ /* 0x000fc800078e00ff */
[----:B------:R-:W-:-:S07]  /*85c0*/  FMUL.FTZ R182, R182, R183 ;  /* 0x000000b7b6b67220 */ /* 0x000fce0000410000 */
.L_x_1096:
[----:B------:R-:W-:Y:S05]  /*85d0*/  BSYNC.RECONVERGENT B1 ;  /* 0x0000000000017941 */ /* 0x000fea0003800200 */
.L_x_1095:
[----:B------:R-:W-:Y:S01]  /*85e0*/  FADD.FTZ R125, R125, R182 ;  /* 0x000000b67d7d7221 */ /* 0x000fe20000010000 */
[----:B------:R-:W-:Y:S01]  /*85f0*/  BSSY.RECONVERGENT B1, `(.L_x_1097) ;  /* 0x000000c000017945 */ /* 0x000fe20003800200 */
[----:B------:R-:W-:-:S03]  /*8600*/  HFMA2 R182, -RZ, RZ, 0, 0 ;  /* 0x00000000ffb67431 */ /* 0x000fc600000001ff */
        /* <DEDUP_REMOVED lines=10> */
.L_x_1098:
[----:B------:R-:W-:Y:S05]  /*86b0*/  BSYNC.RECONVERGENT B1 ;  /* 0x0000000000017941 */ /* 0x000fea0003800200 */
.L_x_1097:
[----:B------:R-:W-:-:S04]  /*86c0*/  F2FP.BF16.F32.PACK_AB R182, RZ, R182 ;  /* 0x000000b6ffb6723e */ /* 0x000fc800000010ff */
[----:B------:R-:W-:-:S07]  /*86d0*/  PRMT R152, R152, 0x5410, R182 ;  /* 0x0000541098987816 */ /* 0x000fce00000000b6 */
.L_x_1094:
        /* <DEDUP_REMOVED lines=14> */
.L_x_1101:
[----:B------:R-:W-:Y:S05]  /*87c0*/  BSYNC.RECONVERGENT B1 ;  /* 0x0000000000017941 */ /* 0x000fea0003800200 */
.L_x_1100:
        /* <DEDUP_REMOVED lines=13> */
.L_x_1103:
[----:B------:R-:W-:Y:S05]  /*88a0*/  BSYNC.RECONVERGENT B1 ;  /* 0x0000000000017941 */ /* 0x000fea0003800200 */
.L_x_1102:
[----:B------:R-:W-:-:S04]  /*88b0*/  F2FP.BF16.F32.PACK_AB R182, RZ, R182 ;  /* 0x000000b6ffb6723e */ /* 0x000fc800000010ff */
[----:B------:R-:W-:-:S07]  /*88c0*/  PRMT R153, R182, 0x7610, R153 ;  /* 0x00007610b6997816 */ /* 0x000fce0000000099 */
.L_x_1099:
        /* <DEDUP_REMOVED lines=15> */
.L_x_1106:
[----:B------:R-:W-:Y:S05]  /*89c0*/  BSYNC.RECONVERGENT B1 ;  /* 0x0000000000017941 */ /* 0x000fea0003800200 */
.L_x_1105:
[----:B------:R-:W-:Y:S01]  /*89d0*/  FADD.FTZ R127, R127, R182 ;  /* 0x000000b67f7f7221 */ /* 0x000fe20000010000 */
[----:B------:R-:W-:Y:S01]  /*89e0*/  BSSY.RECONVERGENT B1, `(.L_x_1107) ;  /* 0x000000c000017945 */ /* 0x000fe20003800200 */
[----:B------:R-:W-:-:S03]  /*89f0*/  HFMA2 R182, -RZ, RZ, 0, 0 ;  /* 0x00000000ffb67431 */ /* 0x000fc600000001ff */
        /* <DEDUP_REMOVED lines=10> */
.L_x_1108:
[----:B------:R-:W-:Y:S05]  /*8aa0*/  BSYNC.RECONVERGENT B1 ;  /* 0x0000000000017941 */ /* 0x000fea0003800200 */
.L_x_1107:
[----:B------:R-:W-:-:S04]  /*8ab0*/  F2FP.BF16.F32.PACK_AB R182, RZ, R182 ;  /* 0x000000b6ffb6723e */ /* 0x000fc800000010ff */
[----:B------:R-:W-:-:S07]  /*8ac0*/  PRMT R153, R153, 0x5410, R182 ;  /* 0x0000541099997816 */ /* 0x000fce00000000b6 */
.L_x_1104:
[----:B------:R-:W-:Y:S05]  /*8ad0*/  BRA.U !UP3, `(.L_x_1109) ;  /* 0x000000010b787547 */ /* 0x000fea000b800000 */
[----:B-----5:R-:W-:Y:S01]  /*8ae0*/  LOP3.LUT P0, RZ, R191, 0xff, RZ, 0xc0, !PT ;  /* 0x000000ffbfff7812 */ /* 0x020fe2000780c0ff */
[----:B------:R-:W-:Y:S01]  /*8af0*/  BSSY.RECONVERGENT B1, `(.L_x_1110) ;  /* 0x000000c000017945 */ /* 0x000fe20003800200 */
[----:B0-----:R-:W-:-:S11]  /*8b00*/  MOV R183, RZ ;  /* 0x000000ff00b77202 */ /* 0x001fd60000000f00 */
[----:B------:R-:W-:Y:S05]  /*8b10*/  @!P0 BRA `(.L_x_1111) ;  /* 0x0000000000248947 */ /* 0x000fea0003800000 */
[----:B------:R-:W-:Y:S01]  /*8b20*/  FFMA.FTZ R182, R198, UR8, R184 ;  /* 0x00000008c6b67c23 */ /* 0x000fe200080100b8 */
[----:B------:R-:W-:Y:S01]  /*8b30*/  ISETP.LT.AND P6, PT, RZ, UR33, PT ;  /* 0x00000021ff007c0c */ /* 0x000fe2000bfc1270 */
[----:B------:R-:W-:Y:S02]  /*8b40*/  IMAD.U32 R183, R166, 0x10000, RZ ;  /* 0x00010000a6b77824 */ /* 0x000fe400078e00ff */
[----:B------:R-:W-:-:S04]  /*8b50*/  FADD.FTZ R182, R213, -R182 ;  /* 0x800000b6d5b67221 */ /* 0x000fc80000010000 */
[----:B------:R-:W-:-:S05]  /*8b60*/  FMUL.FTZ R182, R182, UR32 ;  /* 0x00000020b6b67c20 */ /* 0x000fca0008410000 */
[----:B------:R-:W-:-:S05]  /*8b70*/  FSEL R182, R182, RZ, P6 ;  /* 0x000000ffb6b67208 */ /* 0x000fca0003000000 */
[----:B------:R-:W-:-:S04]  /*8b80*/  FMUL.FTZ R182, R182, UR23 ;  /* 0x00000017b6b67c20 */ /* 0x000fc80008410000 */
[----:B------:R-:W-:-:S04]  /*8b90*/  FMUL.FTZ R182, R182, UR22 ;  /* 0x00000016b6b67c20 */ /* 0x000fc80008410000 */
[----:B------:R-:W-:-:S07]  /*8ba0*/  FMUL.FTZ R183, R183, R182 ;  /* 0x000000b6b7b77220 */ /* 0x000fce0000410000 */
.L_x_1111:
[----:B------:R-:W-:Y:S05]  /*8bb0*/  BSYNC.RECONVERGENT B1 ;  /* 0x0000000000017941 */ /* 0x000fea0003800200 */
.L_x_1110:
        /* <DEDUP_REMOVED lines=13> */
.L_x_1113:
[----:B------:R-:W-:Y:S05]  /*8c90*/  BSYNC.RECONVERGENT B1 ;  /* 0x0000000000017941 */ /* 0x000fea0003800200 */
.L_x_1112:
[----:B------:R-:W-:-:S04]  /*8ca0*/  F2FP.BF16.F32.PACK_AB R182, RZ, R182 ;  /* 0x000000b6ffb6723e */ /* 0x000fc800000010ff */
[----:B------:R-:W-:-:S07]  /*8cb0*/  PRMT R154, R182, 0x7610, R154 ;  /* 0x00007610b69a7816 */ /* 0x000fce000000009a */
.L_x_1109:
        /* <DEDUP_REMOVED lines=15> */
.L_x_1116:
[----:B------:R-:W-:Y:S05]  /*8db0*/  BSYNC.RECONVERGENT B1 ;  /* 0x0000000000017941 */ /* 0x000fea0003800200 */
.L_x_1115:
        /* <DEDUP_REMOVED lines=13> */
.L_x_1118:
[----:B------:R-:W-:Y:S05]  /*8e90*/  BSYNC.RECONVERGENT B1 ;  /* 0x0000000000017941 */ /* 0x000fea0003800200 */
.L_x_1117:
[----:B------:R-:W-:-:S04]  /*8ea0*/  F2FP.BF16.F32.PACK_AB R182, RZ, R182 ;  /* 0x000000b6ffb6723e */ /* 0x000fc800000010ff */
[----:B------:R-:W-:-:S07]  /*8eb0*/  PRMT R154, R154, 0x5410, R182 ;  /* 0x000054109a9a7816 */ /* 0x000fce00000000b6 */
.L_x_1114:
        /* <DEDUP_REMOVED lines=8> */
[----:B------:R-:W-:Y:S01]  /*8f40*/  FMUL.FTZ R182, R183, UR32 ;  /* 0x00000020b7b67c20 */ /* 0x000fe20008410000 */
[----:B------:R-:W-:-:S04]  /*8f50*/  SHF.L.U32 R183, R167, 0x10, RZ ;  /* 0x00000010a7b77819 */ /* 0x000fc800000006ff */
[----:B------:R-:W-:-:S05]  /*8f60*/  FSEL R182, R182, RZ, P6 ;  /* 0x000000ffb6b67208 */ /* 0x000fca0003000000 */
[----:B------:R-:W-:-:S04]  /*8f70*/  FMUL.FTZ R182, R182, UR23 ;  /* 0x00000017b6b67c20 */ /* 0x000fc80008410000 */
[----:B------:R-:W-:-:S04]  /*8f80*/  FMUL.FTZ R182, R182, UR22 ;  /* 0x00000016b6b67c20 */ /* 0x000fc80008410000 */
[----:B------:R-:W-:-:S07]  /*8f90*/  FMUL.FTZ R183, R183, R182 ;  /* 0x000000b6b7b77220 */ /* 0x000fce0000410000 */
.L_x_1121:
[----:B------:R-:W-:Y:S05]  /*8fa0*/  BSYNC.RECONVERGENT B1 ;  /* 0x0000000000017941 */ /* 0x000fea0003800200 */
.L_x_1120:
        /* <DEDUP_REMOVED lines=13> */
.L_x_1123:
[----:B------:R-:W-:Y:S05]  /*9080*/  BSYNC.RECONVERGENT B1 ;  /* 0x0000000000017941 */ /* 0x000fea0003800200 */
.L_x_1122:
[----:B------:R-:W-:-:S04]  /*9090*/  F2FP.BF16.F32.PACK_AB R182, RZ, R182 ;  /* 0x000000b6ffb6723e */ /* 0x000fc800000010ff */
[----:B------:R-:W-:-:S07]  /*90a0*/  PRMT R155, R182, 0x7610, R155 ;  /* 0x00007610b69b7816 */ /* 0x000fce000000009b */
.L_x_1119:
[----:B------:R-:W-:Y:S05]  /*90b0*/  BRA.U !UP3, `(.L_x_1073) ;  /* 0x000000010b807547 */ /* 0x000fea000b800000 */
[----:B-----5:R-:W-:Y:S01]  /*90c0*/  ISETP.GE.U32.AND P0, PT, R190, RZ, PT ;  /* 0x000000ffbe00720c */ /* 0x020fe20003f06070 */
[----:B------:R-:W-:Y:S01]  /*90d0*/  BSSY.RECONVERGENT B1, `(.L_x_1124) ;  /* 0x000000e000017945 */ /* 0x000fe20003800200 */
[----:B0-----:R-:W-:Y:S02]  /*90e0*/  MOV R182, RZ ;  /* 0x000000ff00b67202 */ /* 0x001fe40000000f00 */
        /* <DEDUP_REMOVED lines=12> */
.L_x_1125:
[----:B------:R-:W-:Y:S05]  /*91b0*/  BSYNC.RECONVERGENT B1 ;  /* 0x0000000000017941 */ /* 0x000fea0003800200 */
.L_x_1124:
        /* <DEDUP_REMOVED lines=13> */
.L_x_1127:
[----:B------:R-:W-:Y:S05]  /*9290*/  BSYNC.RECONVERGENT B1 ;  /* 0x0000000000017941 */ /* 0x000fea0003800200 */
.L_x_1126:
[----:B------:R-:W-:-:S04]  /*92a0*/  F2FP.BF16.F32.PACK_AB R182, RZ, R182 ;  /* 0x000000b6ffb6723e */ /* 0x000fc800000010ff */
[----:B------:R-:W-:-:S07]  /*92b0*/  PRMT R155, R155, 0x5410, R182 ;  /* 0x000054109b9b7816 */ /* 0x000fce00000000b6 */
.L_x_1073:
[----:B0-----:R-:W0:Y:S01]  /*92c0*/  @P5 LDC.64 R182, c[0x0][0x478] ;  /* 0x00011e00ffb65b82 */ /* 0x001e220000000a00 */
[----:B------:R-:W1:Y:S01]  /*92d0*/  @UP3 LDCU.64 UR6, c[0x0][0x468] ;  /* 0x00008d00ff0637ac */ /* 0x000e620008000a00 */
[----:B------:R-:W-:Y:S02]  /*92e0*/  PLOP3.LUT P0, PT, PT, PT, UP3, 0x80, 0x8 ;  /* 0x000000000008781c */ /* 0x000fe40003f0f038 */
[----:B------:R-:W-:Y:S01]  /*92f0*/  MOV R185, 0x10 ;  /* 0x0000001000b97802 */ /* 0x000fe20000000f00 */
[C---:B0-----:R-:W-:Y:S01]  /*9300*/  @P5 IMAD.WIDE.U32 R182, R181.reuse, 0x10, R182 ;  /* 0x00000010b5b65825 */ /* 0x041fe200078e00b6 */
[----:B------:R-:W-:-:S04]  /*9310*/  IADD3 R181, PT, PT, R181, 0x100, RZ ;  /* 0x00000100b5b57810 */ /* 0x000fc80007ffe0ff */
[----:B------:R1:W-:Y:S01]  /*9320*/  @P5 STG.E.128 desc[UR20][R182.64], R156 ;  /* 0x0000009cb6005986 */ /* 0x0003e2000c101d14 */
[----:B------:R-:W-:-:S04]  /*9330*/  PLOP3.LUT P5, PT, PT, PT, UP3, 0x80, 0x8 ;  /* 0x000000000008781c */ /* 0x000fc80003faf038 */
[C---:B-1----:R-:W-:Y:S01]  /*9340*/  @P0 IMAD.WIDE.U32 R182, R180.reuse, R185, UR6 ;  /* 0x00000006b4b60e25 */ /* 0x042fe2000f8e00b9 */
[----:B------:R-:W-:-:S08]  /*9350*/  IADD3 R180, PT, PT, R180, 0x100, RZ ;  /* 0x00000100b4b47810 */ /* 0x000fd00007ffe0ff */
[----:B------:R1:W-:Y:S02]  /*9360*/  @P5 STG.E.128 desc[UR20][R182.64], R152 ;  /* 0x00000098b6005986 */ /* 0x0003e4000c101d14 */
.L_x_1062:
[----:B------:R-:W-:Y:S05]  /*9370*/  BSYNC.RECONVERGENT B0 ;  /* 0x0000000000007941 */ /* 0x000fea0003800200 */
.L_x_1061:
[----:B------:R-:W-:Y:S04]  /*9380*/  BSSY.RECONVERGENT B0, `(.L_x_1128) ;  /* 0x00002f3000007945 */ /* 0x000fe80003800200 */
[----:B------:R-:W-:Y:S05]  /*9390*/  @!P3 BRA `(.L_x_1129) ;  /* 0x0000002c00c4b947 */ /* 0x000fea0003800000 */
[----:B------:R-:W-:-:S04]  /*93a0*/  UISETP.NE.U32.AND UP0, UPT, UR24, URZ, UPT ;  /* 0x000000ff1800728c */ /* 0x000fc8000bf05070 */
[----:B------:R-:W-:Y:S01]  /*93b0*/  UISETP.NE.AND.EX UP0, UPT, UR25, URZ, UPT, UP0 ;  /* 0x000000ff1900728c */ /* 0x000fe2000bf05300 */
[----:B------:R-:W-:Y:S10]  /*93c0*/  BRA.U !UP3, `(.L_x_1130) ;  /* 0x000000010b0c7547 */ /* 0x000ff4000b800000 */
[----:B-----5:R-:W2:Y:S02]  /*93d0*/  LDC.64 R164, c[0x0][0x390] ;  /* 0x0000e400ffa47b82 */ /* 0x020ea40000000a00 */
[----:B--2---:R-:W-:-:S06]  /*93e0*/  IMAD.WIDE.U32 R164, R180, 0x10, R164 ;  /* 0x00000010b4a47825 */ /* 0x004fcc00078e00a4 */
[----:B------:R-:W5:Y:S02]  /*93f0*/  LDG.E.128 R164, desc[UR20][R164.64] ;  /* 0x00000014a4a47981 */ /* 0x000f64000c1e1d00 */
.L_x_1130:
        /* <DEDUP_REMOVED lines=10> */
[----:B------:R-:W-:-:S03]  /*94a0*/  @P0 FFMA.FTZ R159, R195, UR8, R184 ;  /* 0x00000008c39f0c23 */ /* 0x000fc600080100b8 */
        /* <DEDUP_REMOVED lines=9> */
[----:B------:R-:W-:Y:S02]  /*9540*/  @P0 FADD.FTZ R159, R200, -R159 ;  /* 0x8000009fc89f0221 */ /* 0x000fe40000010000 */
[----:B------:R-:W-:Y:S01]  /*9550*/  @P0 FFMA.FTZ R157, R158, UR32, R157 ;  /* 0x000000209e9d0c23 */ /* 0x000fe2000801009d */
[----:B------:R-:W-:-:S05]  /*9560*/  SHF.L.U32 R158, R174, 0x10, RZ ;  /* 0x00000010ae9e7819 */ /* 0x000fca00000006ff */
[----:B------:R-:W-:Y:S01]  /*9570*/  @P0 FFMA.FTZ R158, R159, UR32, R158 ;  /* 0x000000209f9e0c23 */ /* 0x000fe2000801009e */
[----:B------:R-:W-:-:S04]  /*9580*/  @P0 FFMA.FTZ R159, R17, UR8, R184 ;  /* 0x00000008119f0c23 */ /* 0x000fc800080100b8 */
[----:B01----:R-:W-:Y:S01]  /*9590*/  @P0 FADD.FTZ R182, R222, -R159 ;  /* 0x8000009fdeb60221 */ /* 0x003fe20000010000 */
        /* <DEDUP_REMOVED lines=10> */
[----:B------:R-:W-:-:S04]  /*9640*/  @P6 IMAD.U32 R183, R48, 0x10000, RZ ;  /* 0x0001000030b76824 */ /* 0x000fc800078e00ff */
[----:B------:R-:W-:-:S05]  /*9650*/  @P6 FMUL.FTZ R182, R226, R183 ;  /* 0x000000b7e2b66220 */ /* 0x000fca0000410000 */
[----:B------:R-:W-:-:S04]  /*9660*/  F2FP.BF16.F32.PACK_AB R182, RZ, R182 ;  /* 0x000000b6ffb6723e */ /* 0x000fc800000010ff */
[----:B------:R-:W-:-:S07]  /*9670*/  PRMT R152, R182, 0x7610, R152 ;  /* 0x00007610b6987816 */ /* 0x000fce0000000098 */
.L_x_1133:
[----:B------:R-:W-:Y:S05]  /*9680*/  BRA.U !UP3, `(.L_x_1134) ;  /* 0x000000010b347547 */ /* 0x000fea000b800000 */
[----:B------:R-:W-:Y:S01]  /*9690*/  LOP3.LUT P6, RZ, R192, 0xff00, RZ, 0xc0, !PT ;  /* 0x0000ff00c0ff7812 */ /* 0x000fe200078cc0ff */
[----:B------:R-:W-:-:S04]  /*96a0*/  FMUL.FTZ R182, R156, UR23 ;  /* 0x000000179cb67c20 */ /* 0x000fc80008410000 */
[----:B------:R-:W-:Y:S01]  /*96b0*/  FMUL.FTZ R226, R182, UR22 ;  /* 0x00000016b6e27c20 */ /* 0x000fe20008410000 */
[----:B------:R-:W-:-:S07]  /*96c0*/  MOV R182, RZ ;  /* 0x000000ff00b67202 */ /* 0x000fce0000000f00 */
[----:B------:R-:W-:-:S04]  /*96d0*/  @P6 PRMT R183, R164, 0x7632, R183 ;  /* 0x00007632a4b76816 */ /* 0x000fc800000000b7 */
        /* <DEDUP_REMOVED lines=8> */
.L_x_1134:
        /* <DEDUP_REMOVED lines=12> */
.L_x_1135:
        /* <DEDUP_REMOVED lines=14> */
.L_x_1136:
        /* <DEDUP_REMOVED lines=12> */
.L_x_1137:
[----:B------:R-:W-:Y:S01]  /*99c0*/  PRMT R183, R174, 0x7632, R183 ;  /* 0x00007632aeb77816 */ /* 0x000fe200000000b7 */
[----:B------:R-:W-:-:S03]  /*99d0*/  @P0 FFMA.FTZ R185, R2, UR8, R184 ;  /* 0x0000000802b90c23 */ /* 0x000fc600080100b8 */
[----:B------:R-:W-:Y:S01]  /*99e0*/  SHF.L.U32 R183, R183, 0x10, RZ ;  /* 0x00000010b7b77819 */ /* 0x000fe200000006ff */
[----:B------:R-:W-:Y:S01]  /*99f0*/  @P0 FADD.FTZ R182, R230, -R185 ;  /* 0x800000b9e6b60221 */ /* 0x000fe20000010000 */
[----:B------:R-:W-:-:S03]  /*9a00*/  @P0 FFMA.FTZ R185, R12, UR8, R184 ;  /* 0x000000080cb90c23 */ /* 0x000fc600080100b8 */
[----:B------:R-:W-:Y:S01]  /*9a10*/  @P0 FFMA.FTZ R183, R182, UR32, R183 ;  /* 0x00000020b6b70c23 */ /* 0x000fe200080100b7 */
[----:B------:R-:W-:Y:S01]  /*9a20*/  PRMT R182, R175, 0x7632, R182 ;  /* 0x00007632afb67816 */ /* 0x000fe200000000b6 */
[----:B------:R-:W-:-:S03]  /*9a30*/  @P0 FADD.FTZ R185, R224, -R185 ;  /* 0x800000b9e0b90221 */ /* 0x000fc60000010000 */
        /* <DEDUP_REMOVED lines=17> */
.L_x_1138:
        /* <DEDUP_REMOVED lines=19> */
.L_x_1139:
        /* <DEDUP_REMOVED lines=8> */
[----:B------:R-:W-:-:S03]  /*9d00*/  @P0 SHF.L.U32 R185, R248, 0x10, RZ ;  /* 0x00000010f8b90819 */ /* 0x000fc600000006ff */
[----:B------:R-:W-:-:S04]  /*9d10*/  @P0 IMAD.U32 R183, R183, 0x10000, RZ ;  /* 0x00010000b7b70824 */ /* 0x000fc800078e00ff */
[C---:B------:R-:W-:Y:S01]  /*9d20*/  @P0 FMUL.FTZ R182, R186.reuse, R183 ;  /* 0x000000b7bab60220 */ /* 0x040fe20000410000 */
[----:B------:R-:W-:Y:S02]  /*9d30*/  HFMA2 R183, -RZ, RZ, 0, 0 ;  /* 0x00000000ffb77431 */ /* 0x000fe400000001ff */
[----:B------:R-:W-:Y:S01]  /*9d40*/  @P0 FMUL.FTZ R183, R186, R185 ;  /* 0x000000b9bab70220 */ /* 0x000fe20000410000 */
[----:B------:R-:W-:-:S04]  /*9d50*/  FADD.FTZ R139, R139, R182 ;  /* 0x000000b68b8b7221 */ /* 0x000fc80000010000 */
[----:B------:R-:W-:-:S04]  /*9d60*/  F2FP.BF16.F32.PACK_AB R183, RZ, R183 ;  /* 0x000000b7ffb7723e */ /* 0x000fc800000010ff */
[----:B------:R-:W-:Y:S01]  /*9d70*/  PRMT R155, R155, 0x5410, R183 ;  /* 0x000054109b9b7816 */ /* 0x000fe200000000b7 */
[----:B------:R-:W-:Y:S06]  /*9d80*/  BRA `(.L_x_1140) ;  /* 0x00000024001c7947 */ /* 0x000fec0003800000 */
.L_x_1132:
[----:B------:R-:W-:Y:S01]  /*9d90*/  ISETP.LT.AND P6, PT, RZ, UR33, PT ;  /* 0x00000021ff007c0c */ /* 0x000fe2000bfc1270 */
[----:B------:R-:W-:-:S12]  /*9da0*/  BRA.U !UP3, `(.L_x_1141) ;  /* 0x000000010b407547 */ /* 0x000fd8000b800000 */
[----:B01----:R-:W-:Y:S01]  /*9db0*/  @P6 FFMA.FTZ R183, R17, UR8, R184 ;  /* 0x0000000811b76c23 */ /* 0x003fe200080100b8 */
[----:B-----5:R-:W-:Y:S02]  /*9dc0*/  SHF.L.U32 R182, R172, 0x10, RZ ;  /* 0x00000010acb67819 */ /* 0x020fe400000006ff */
[----:B------:R-:W-:Y:S01]  /*9dd0*/  LOP3.LUT P0, RZ, R192, 0xff, RZ, 0xc0, !PT ;  /* 0x000000ffc0ff7812 */ /* 0x000fe2000780c0ff */
[----:B------:R-:W-:-:S04]  /*9de0*/  @P6 FADD.FTZ R183, R222, -R183 ;  /* 0x800000b7deb76221 */ /* 0x000fc80000010000 */
[----:B------:R-:W-:Y:S01]  /*9df0*/  @P6 FFMA.FTZ R182, R183, UR32, R182 ;  /* 0x00000020b7b66c23 */ /* 0x000fe200080100b6 */
[----:B------:R-:W-:-:S03]  /*9e00*/  MOV R183, RZ ;  /* 0x000000ff00b77202 */ /* 0x000fc60000000f00 */
[----:B------:R-:W-:-:S04]  /*9e10*/  FMUL.FTZ R182, R182, UR23 ;  /* 0x00000017b6b67c20 */ /* 0x000fc80008410000 */
[----:B------:R-:W-:Y:S01]  /*9e20*/  FMUL.FTZ R185, R182, UR22 ;  /* 0x00000016b6b97c20 */ /* 0x000fe20008410000 */
[----:B------:R-:W-:Y:S02]  /*9e30*/  @P0 SHF.L.U32 R182, R164, 0x10, RZ ;  /* 0x00000010a4b60819 */ /* 0x000fe400000006ff */
[----:B------:R-:W-:-:S03]  /*9e40*/  @P0 SHF.L.U32 R186, R48, 0x10, RZ ;  /* 0x0000001030ba0819 */ /* 0x000fc600000006ff */
[-C--:B------:R-:W-:Y:S01]  /*9e50*/  @P0 FMUL.FTZ R183, R182, R185.reuse ;  /* 0x000000b9b6b70220 */ /* 0x080fe20000410000 */
[----:B------:R-:W-:Y:S02]  /*9e60*/  HFMA2 R182, -RZ, RZ, 0, 0 ;  /* 0x00000000ffb67431 */ /* 0x000fe400000001ff */
[----:B------:R-:W-:Y:S01]  /*9e70*/  @P0 FMUL.FTZ R182, R186, R185 ;  /* 0x000000b9bab60220 */ /* 0x000fe20000410000 */
[----:B------:R-:W-:-:S04]  /*9e80*/  FADD.FTZ R132, R132, R183 ;  /* 0x000000b784847221 */ /* 0x000fc80000010000 */
[----:B------:R-:W-:-:S04]  /*9e90*/  F2FP.BF16.F32.PACK_AB R182, RZ, R182 ;  /* 0x000000b6ffb6723e */ /* 0x000fc800000010ff */
[----:B------:R-:W-:-:S07]  /*9ea0*/  PRMT R152, R182, 0x7610, R152 ;  /* 0x00007610b6987816 */ /* 0x000fce0000000098 */
.L_x_1141:
[----:B------:R-:W-:Y:S05]  /*9eb0*/  BRA.U !UP3, `(.L_x_1142) ;  /* 0x000000010b487547 */ /* 0x000fea000b800000 */
[----:B-----5:R-:W-:Y:S01]  /*9ec0*/  LOP3.LUT P0, RZ, R192, 0xff00, RZ, 0xc0, !PT ;  /* 0x0000ff00c0ff7812 */ /* 0x020fe2000780c0ff */
[----:B------:R-:W-:Y:S01]  /*9ed0*/  @P6 FFMA.FTZ R186, R4, UR8, R184 ;  /* 0x0000000804ba6c23 */ /* 0x000fe200080100b8 */
[----:B01----:R-:W-:-:S03]  /*9ee0*/  PRMT R182, R172, 0x7632, R182 ;  /* 0x00007632acb67816 */ /* 0x003fc600000000b6 */
        /* <DEDUP_REMOVED lines=10> */
[----:B------:R-:W-:Y:S02]  /*9f90*/  IMAD.MOV.U32 R183, RZ, RZ, RZ ;  /* 0x000000ffffb77224 */ /* 0x000fe400078e00ff */
[----:B------:R-:W-:Y:S01]  /*9fa0*/  @P0 FMUL.FTZ R183, R185, R186 ;  /* 0x000000bab9b70220 */ /* 0x000fe20000410000 */
[----:B------:R-:W-:-:S04]  /*9fb0*/  FADD.FTZ R133, R133, R182 ;  /* 0x000000b685857221 */ /* 0x000fc80000010000 */
[----:B------:R-:W-:-:S04]  /*9fc0*/  F2FP.BF16.F32.PACK_AB R183, RZ, R183 ;  /* 0x000000b7ffb7723e */ /* 0x000fc800000010ff */
[----:B------:R-:W-:-:S07]  /*9fd0*/  PRMT R152, R152, 0x5410, R183 ;  /* 0x0000541098987816 */ /* 0x000fce00000000b7 */
.L_x_1142:
[----:B------:R-:W-:Y:S05]  /*9fe0*/  BRA.U !UP3, `(.L_x_1143) ;  /* 0x000000010b407547 */ /* 0x000fea000b800000 */
[----:B01----:R-:W-:Y:S01]  /*9ff0*/  @P6 FFMA.FTZ R183, R195, UR8, R184 ;  /* 0x00000008c3b76c23 */ /* 0x003fe200080100b8 */
        /* <DEDUP_REMOVED lines=15> */
.L_x_1143:
        /* <DEDUP_REMOVED lines=19> */
.L_x_1144:
[----:B------:R-:W-:Y:S05]  /*a220*/  BRA.U !UP3, `(.L_x_1145) ;  /* 0x000000010b407547 */ /* 0x000fea000b800000 */
[----:B01----:R-:W-:Y:S01]  /*a230*/  @P6 FFMA.FTZ R183, R199, UR8, R184 ;  /* 0x00000008c7b76c23 */ /* 0x003fe200080100b8 */
[----:B-----5:R-:W-:Y:S01]  /*a240*/  IMAD.U32 R182, R174, 0x10000, RZ ;  /* 0x00010000aeb67824 */ /* 0x020fe200078e00ff */
[----:B------:R-:W-:Y:S02]  /*a250*/  LOP3.LUT P0, RZ, R193, 0xff, RZ, 0xc0, !PT ;  /* 0x000000ffc1ff7812 */ /* 0x000fe4000780c0ff */
[----:B------:R-:W-:-:S04]  /*a260*/  @P6 FADD.FTZ R183, R200, -R183 ;  /* 0x800000b7c8b76221 */ /* 0x000fc80000010000 */
[----:B------:R-:W-:Y:S01]  /*a270*/  @P6 FFMA.FTZ R182, R183, UR32, R182 ;  /* 0x00000020b7b66c23 */ /* 0x000fe200080100b6 */
[----:B------:R-:W-:-:S03]  /*a280*/  HFMA2 R183, -RZ, RZ, 0, 0 ;  /* 0x00000000ffb77431 */ /* 0x000fc600000001ff */
[----:B------:R-:W-:-:S03]  /*a290*/  FMUL.FTZ R182, R182, UR23 ;  /* 0x00000017b6b67c20 */ /* 0x000fc60008410000 */
[----:B------:R-:W-:Y:S01]  /*a2a0*/  @P0 SHF.L.U32 R186, R50, 0x10, RZ ;  /* 0x0000001032ba0819 */ /* 0x000fe200000006ff */
        /* <DEDUP_REMOVED lines=8> */
.L_x_1145:
[----:B------:R-:W-:Y:S05]  /*a330*/  BRA.U !UP3, `(.L_x_1146) ;  /* 0x000000010b487547 */ /* 0x000fea000b800000 */
[----:B-----5:R-:W-:Y:S01]  /*a340*/  LOP3.LUT P0, RZ, R193, 0xff00, RZ, 0xc0, !PT ;  /* 0x0000ff00c1ff7812 */ /* 0x020fe2000780c0ff */
[----:B01----:R-:W-:Y:S01]  /*a350*/  @P6 FFMA.FTZ R183, R2, UR8, R184 ;  /* 0x0000000802b76c23 */ /* 0x003fe200080100b8 */
[----:B------:R-:W-:-:S03]  /*a360*/  PRMT R182, R174, 0x7632, R182 ;  /* 0x00007632aeb67816 */ /* 0x000fc600000000b6 */
        /* <DEDUP_REMOVED lines=15> */
.L_x_1146:
        /* <DEDUP_REMOVED lines=9> */
[----:B------:R-:W-:Y:S01]  /*a4f0*/  @P0 IMAD.U32 R182, R167, 0x10000, RZ ;  /* 0x00010000a7b60824 */ /* 0x000fe200078e00ff */
[----:B------:R-:W-:-:S03]  /*a500*/  @P0 SHF.L.U32 R186, R51, 0x10, RZ ;  /* 0x0000001033ba0819 */ /* 0x000fc600000006ff */
[-C--:B------:R-:W-:Y:S01]  /*a510*/  @P0 FMUL.FTZ R183, R182, R185.reuse ;  /* 0x000000b9b6b70220 */ /* 0x080fe20000410000 */
[----:B------:R-:W-:Y:S01]  /*a520*/  MOV R182, RZ ;  /* 0x000000ff00b67202 */ /* 0x000fe20000000f00 */
[----:B------:R-:W-:Y:S02]  /*a530*/  @P0 FMUL.FTZ R182, R186, R185 ;  /* 0x000000b9bab60220 */ /* 0x000fe40000410000 */
[----:B------:R-:W-:-:S03]  /*a540*/  FADD.FTZ R138, R138, R183 ;  /* 0x000000b78a8a7221 */ /* 0x000fc60000010000 */
[----:B------:R-:W-:-:S04]  /*a550*/  F2FP.BF16.F32.PACK_AB R182, RZ, R182 ;  /* 0x000000b6ffb6723e */ /* 0x000fc800000010ff */
[----:B------:R-:W-:-:S07]  /*a560*/  PRMT R155, R182, 0x7610, R155 ;  /* 0x00007610b69b7816 */ /* 0x000fce000000009b */
.L_x_1147:
[----:B------:R-:W-:Y:S05]  /*a570*/  BRA.U !UP3, `(.L_x_1140) ;  /* 0x0000001d0b207547 */ /* 0x000fea000b800000 */
[----:B-----5:R-:W-:Y:S01]  /*a580*/  ISETP.GE.U32.AND P0, PT, R192, RZ, PT ;  /* 0x000000ffc000720c */ /* 0x020fe20003f06070 */
[----:B01----:R-:W-:Y:S01]  /*a590*/  @P6 FFMA.FTZ R183, R12, UR8, R184 ;  /* 0x000000080cb76c23 */ /* 0x003fe200080100b8 */
        /* <DEDUP_REMOVED lines=18> */
.L_x_1131:
        /* <DEDUP_REMOVED lines=11> */
[----:B------:R-:W2:Y:S01]  /*a770*/  @P6 LDC.64 R156, c[0x0][0x408] ;  /* 0x00010200ff9c6b82 */ /* 0x000ea20000000a00 */
[----:B01----:R-:W-:-:S07]  /*a780*/  @P6 SHF.L.U32 R183, R164, 0x10, RZ ;  /* 0x00000010a4b76819 */ /* 0x003fce00000006ff */
[----:B------:R-:W0:Y:S01]  /*a790*/  @P6 LDC.64 R158, c[0x0][0x408] ;  /* 0x00010200ff9e6b82 */ /* 0x000e220000000a00 */
[----:B--2---:R-:W-:-:S04]  /*a7a0*/  @P6 FMUL.FTZ R157, R157, R185 ;  /* 0x000000b99d9d6220 */ /* 0x004fc80000410000 */
        /* <DEDUP_REMOVED lines=11> */
.L_x_1149:
[----:B------:R-:W-:-:S04]  /*a860*/  FFMA.FTZ R156, R4, UR8, R184 ;  /* 0x00000008049c7c23 */ /* 0x000fc800080100b8 */
[----:B------:R-:W-:-:S04]  /*a870*/  FADD.FTZ R156, R233, -R156 ;  /* 0x8000009ce99c7221 */ /* 0x000fc80000010000 */
[----:B------:R-:W-:-:S05]  /*a880*/  FMUL.FTZ R186, R156, UR32 ;  /* 0x000000209cba7c20 */ /* 0x000fca0008410000 */
[----:B------:R-:W-:Y:S01]  /*a890*/  FSEL R186, R186, RZ, P0 ;  /* 0x000000ffbaba7208 */ /* 0x000fe20000000000 */
[----:B------:R-:W-:Y:S06]  /*a8a0*/  BRA.U !UP3, `(.L_x_1150) ;  /* 0x000000010b447547 */ /* 0x000fec000b800000 */
[----:B-----5:R-:W-:-:S13]  /*a8b0*/  LOP3.LUT P6, RZ, R192, 0xff00, RZ, 0xc0, !PT ;  /* 0x0000ff00c0ff7812 */ /* 0x020fda00078cc0ff */
[----:B------:R-:W2:Y:S08]  /*a8c0*/  @P6 LDC.64 R156, c[0x0][0x408] ;  /* 0x00010200ff9c6b82 */ /* 0x000eb00000000a00 */
[----:B------:R-:W3:Y:S01]  /*a8d0*/  @P6 LDC.64 R158, c[0x0][0x408] ;  /* 0x00010200ff9e6b82 */ /* 0x000ee20000000a00 */
[----:B--2---:R-:W-:-:S04]  /*a8e0*/  @P6 FMUL.FTZ R157, R157, R186 ;  /* 0x000000ba9d9d6220 */ /* 0x004fc80000410000 */
[----:B01----:R-:W-:Y:S01]  /*a8f0*/  @P6 FMUL.FTZ R182, R157, R156 ;  /* 0x0000009c9db66220 */ /* 0x003fe20000410000 */
[----:B------:R-:W-:Y:S01]  /*a900*/  @P6 PRMT R156, R164, 0x7632, R156 ;  /* 0x00007632a49c6816 */ /* 0x000fe2000000009c */
[----:B---3--:R-:W-:-:S04]  /*a910*/  @P6 FMUL.FTZ R159, R159, R186 ;  /* 0x000000ba9f9f6220 */ /* 0x008fc80000410000 */
[----:B------:R-:W-:Y:S02]  /*a920*/  @P6 IMAD.U32 R157, R156, 0x10000, RZ ;  /* 0x000100009c9d6824 */ /* 0x000fe400078e00ff */
        /* <DEDUP_REMOVED lines=9> */
.L_x_1150:
[----:B------:R-:W-:-:S04]  /*a9c0*/  FFMA.FTZ R157, R195, UR8, R184 ;  /* 0x00000008c39d7c23 */ /* 0x000fc800080100b8 */
[----:B------:R-:W-:-:S04]  /*a9d0*/  FADD.FTZ R157, R216, -R157 ;  /* 0x8000009dd89d7221 */ /* 0x000fc80000010000 */
[----:B01----:R-:W-:-:S05]  /*a9e0*/  FMUL.FTZ R182, R157, UR32 ;  /* 0x000000209db67c20 */ /* 0x003fca0008410000 */
        /* <DEDUP_REMOVED lines=18> */
.L_x_1151:
[----:B------:R-:W-:-:S04]  /*ab10*/  FFMA.FTZ R156, R3, UR8, R184 ;  /* 0x00000008039c7c23 */ /* 0x000fc800080100b8 */
[----:B------:R-:W-:-:S04]  /*ab20*/  FADD.FTZ R156, R231, -R156 ;  /* 0x8000009ce79c7221 */ /* 0x000fc80000010000 */
[----:B------:R-:W-:-:S05]  /*ab30*/  FMUL.FTZ R158, R156, UR32 ;  /* 0x000000209c9e7c20 */ /* 0x000fca0008410000 */
[----:B------:R-:W-:Y:S01]  /*ab40*/  FSEL R158, R158, RZ, P0 ;  /* 0x000000ff9e9e7208 */ /* 0x000fe20000000000 */
[----:B------:R-:W-:Y:S06]  /*ab50*/  BRA.U !UP3, `(.L_x_1152) ;  /* 0x000000010b447547 */ /* 0x000fec000b800000 */
[----:B-----5:R-:W-:Y:S01]  /*ab60*/  LOP3.LUT P6, RZ, R192, 0xff000000, RZ, 0xc0, !PT ;  /* 0xff000000c0ff7812 */ /* 0x020fe200078cc0ff */
[----:B------:R-:W-:-:S12]  /*ab70*/  HFMA2 R226, -RZ, RZ, 0, 0 ;  /* 0x00000000ffe27431 */ /* 0x000fd800000001ff */
        /* <DEDUP_REMOVED lines=10> */
[----:B------:R-:W-:Y:S02]  /*ac20*/  @P6 SHF.L.U32 R157, R246, 0x10, RZ ;  /* 0x00000010f69d6819 */ /* 0x000fe400000006ff */
[----:B------:R-:W-:-:S03]  /*ac30*/  MOV R156, RZ ;  /* 0x000000ff009c7202 */ /* 0x000fc60000000f00 */
[----:B------:R-:W-:-:S05]  /*ac40*/  @P6 FMUL.FTZ R156, R157, R228 ;  /* 0x000000e49d9c6220 */ /* 0x000fca0000410000 */
[----:B------:R-:W-:-:S04]  /*ac50*/  F2FP.BF16.F32.PACK_AB R156, RZ, R156 ;  /* 0x0000009cff9c723e */ /* 0x000fc800000010ff */
[----:B------:R-:W-:-:S07]  /*ac60*/  PRMT R153, R153, 0x5410, R156 ;  /* 0x0000541099997816 */ /* 0x000fce000000009c */
.L_x_1152:
        /* <DEDUP_REMOVED lines=26> */
.L_x_1153:
        /* <DEDUP_REMOVED lines=19> */
.L_x_1154:
        /* <DEDUP_REMOVED lines=26> */
.L_x_1155:
        /* <DEDUP_REMOVED lines=8> */
[----:B------:R-:W-:-:S05]  /*b160*/  @P0 PRMT R182, R167, 0x7632, R182 ;  /* 0x00007632a7b60816 */ /* 0x000fca00000000b6 */
[----:B------:R-:W-:-:S04]  /*b170*/  @P0 IMAD.U32 R182, R182, 0x10000, RZ ;  /* 0x00010000b6b60824 */ /* 0x000fc800078e00ff */
        /* <DEDUP_REMOVED lines=11> */
.L_x_1148:
[----:B------:R-:W-:Y:S05]  /*b230*/  BRA.U !UP3, `(.L_x_1156) ;  /* 0x000000010b787547 */ /* 0x000fea000b800000 */
[----:B-----5:R-:W-:Y:S01]  /*b240*/  LOP3.LUT P0, RZ, R192, 0xff, RZ, 0xc0, !PT ;  /* 0x000000ffc0ff7812 */ /* 0x020fe2000780c0ff */
[----:B------:R-:W-:Y:S01]  /*b250*/  BSSY.RECONVERGENT B1, `(.L_x_1157) ;  /* 0x000000c000017945 */ /* 0x000fe20003800200 */
[----:B01----:R-:W-:-:S11]  /*b260*/  MOV R183, RZ ;  /* 0x000000ff00b77202 */ /* 0x003fd60000000f00 */
        /* <DEDUP_REMOVED lines=10> */
.L_x_1158:
[----:B------:R-:W-:Y:S05]  /*b310*/  BSYNC.RECONVERGENT B1 ;  /* 0x0000000000017941 */ /* 0x000fea0003800200 */
.L_x_1157:
        /* <DEDUP_REMOVED lines=13> */
.L_x_1160:
[----:B------:R-:W-:Y:S05]  /*b3f0*/  BSYNC.RECONVERGENT B1 ;  /* 0x0000000000017941 */ /* 0x000fea0003800200 */
.L_x_1159:
[----:B------:R-:W-:-:S04]  /*b400*/  F2FP.BF16.F32.PACK_AB R182, RZ, R182 ;  /* 0x000000b6ffb6723e */ /* 0x000fc800000010ff */
[----:B------:R-:W-:-:S07]  /*b410*/  PRMT R152, R182, 0x7610, R152 ;  /* 0x00007610b6987816 */ /* 0x000fce0000000098 */
.L_x_1156:
        /* <DEDUP_REMOVED lines=15> */
.L_x_1163:
[----:B------:R-:W-:Y:S05]  /*b510*/  BSYNC.RECONVERGENT B1 ;  /* 0x0000000000017941 */ /* 0x000fea0003800200 */
.L_x_1162:
        /* <DEDUP_REMOVED lines=13> */
.L_x_1165:
[----:B------:R-:W-:Y:S05]  /*b5f0*/  BSYNC.RECONVERGENT B1 ;  /* 0x0000000000017941 */ /* 0x000fea0003800200 */
.L_x_1164:
[----:B------:R-:W-:-:S04]  /*b600*/  F2FP.BF16.F32.PACK_AB R182, RZ, R182 ;  /* 0x000000b6ffb6723e */ /* 0x000fc800000010ff */
[----:B------:R-:W-:-:S07]  /*b610*/  PRMT R152, R152, 0x5410, R182 ;  /* 0x0000541098987816 */ /* 0x000fce00000000b6 */
.L_x_1161:
        /* <DEDUP_REMOVED lines=9> */
[----:B------:R-:W-:-:S04]  /*b6b0*/  IMAD.U32 R183, R165, 0x10000, RZ ;  /* 0x00010000a5b77824 */ /* 0x000fc800078e00ff */
[----:B------:R-:W-:-:S05]  /*b6c0*/  FSEL R182, R182, RZ, P6 ;  /* 0x000000ffb6b67208 */ /* 0x000fca0003000000 */
[----:B------:R-:W-:-:S04]  /*b6d0*/  FMUL.FTZ R182, R182, UR23 ;  /* 0x00000017b6b67c20 */ /* 0x000fc80008410000 */
[----:B------:R-:W-:-:S04]  /*b6e0*/  FMUL.FTZ R182, R182, UR22 ;  /* 0x00000016b6b67c20 */ /* 0x000fc80008410000 */
[----:B------:R-:W-:-:S07]  /*b6f0*/  FMUL.FTZ R183, R183, R182 ;  /* 0x000000b6b7b77220 */ /* 0x000fce0000410000 */
.L_x_1168:
[----:B------:R-:W-:Y:S05]  /*b700*/  BSYNC.RECONVERGENT B1 ;  /* 0x0000000000017941 */ /* 0x000fea0003800200 */
.L_x_1167:
        /* <DEDUP_REMOVED lines=13> */
.L_x_1170:
[----:B------:R-:W-:Y:S05]  /*b7e0*/  BSYNC.RECONVERGENT B1 ;  /* 0x0000000000017941 */ /* 0x000fea0003800200 */
.L_x_1169:
[----:B------:R-:W-:-:S04]  /*b7f0*/  F2FP.BF16.F32.PACK_AB R182, RZ, R182 ;  /* 0x000000b6ffb6723e */ /* 0x000fc800000010ff */
[----:B------:R-:W-:-:S07]  /*b800*/  PRMT R153, R182, 0x7610, R153 ;  /* 0x00007610b6997816 */ /* 0x000fce0000000099 */
.L_x_1166:
        /* <DEDUP_REMOVED lines=15> */
.L_x_1173:
[----:B------:R-:W-:Y:S05]  /*b900*/  BSYNC.RECONVERGENT B1 ;  /* 0x0000000000017941 */ /* 0x000fea0003800200 */
.L_x_1172:
        /* <DEDUP_REMOVED lines=13> */
.L_x_1175:
[----:B------:R-:W-:Y:S05]  /*b9e0*/  BSYNC.RECONVERGENT B1 ;  /* 0x0000000000017941 */ /* 0x000fea0003800200 */
.L_x_1174:
[----:B------:R-:W-:-:S04]  /*b9f0*/  F2FP.BF16.F32.PACK_AB R182, RZ, R182 ;  /* 0x000000b6ffb6723e */ /* 0x000fc800000010ff */
[----:B------:R-:W-:-:S07]  /*ba00*/  PRMT R153, R153, 0x5410, R182 ;  /* 0x0000541099997816 */ /* 0x000fce00000000b6 */
.L_x_1171:
        /* <DEDUP_REMOVED lines=14> */
.L_x_1178:
[----:B------:R-:W-:Y:S05]  /*baf0*/  BSYNC.RECONVERGENT B1 ;  /* 0x0000000000017941 */ /* 0x000fea0003800200 */
.L_x_1177:
        /* <DEDUP_REMOVED lines=13> */
.L_x_1180:
[----:B------:R-:W-:Y:S05]  /*bbd0*/  BSYNC.RECONVERGENT B1 ;  /* 0x0000000000017941 */ /* 0x000fea0003800200 */
.L_x_1179:
[----:B------:R-:W-:-:S04]  /*bbe0*/  F2FP.BF16.F32.PACK_AB R182, RZ, R182 ;  /* 0x000000b6ffb6723e */ /* 0x000fc800000010ff */
[----:B------:R-:W-:-:S07]  /*bbf0*/  PRMT R154, R182, 0x7610, R154 ;  /* 0x00007610b69a7816 */ /* 0x000fce000000009a */
.L_x_1176:
        /* <DEDUP_REMOVED lines=15> */
.L_x_1183:
[----:B------:R-:W-:Y:S05]  /*bcf0*/  BSYNC.RECONVERGENT B1 ;  /* 0x0000000000017941 */ /* 0x000fea0003800200 */
.L_x_1182:
[----:B------:R-:W-:Y:S01]  /*bd00*/  BSSY.RECONVERGENT B1, `(.L_x_1184) ;  /* 0x000000d000017945 */ /* 0x000fe20003800200 */
[----:B------:R-:W-:Y:S01]  /*bd10*/  FADD.FTZ R137, R137, R182 ;  /* 0x000000b689897221 */ /* 0x000fe20000010000 */
[----:B------:R-:W-:Y:S02]  /*bd20*/  IMAD.MOV.U32 R182, RZ, RZ, RZ ;  /* 0x000000ffffb67224 */ /* 0x000fe400078e00ff */
        /* <DEDUP_REMOVED lines=10> */
.L_x_1185:
[----:B------:R-:W-:Y:S05]  /*bdd0*/  BSYNC.RECONVERGENT B1 ;  /* 0x0000000000017941 */ /* 0x000fea0003800200 */
.L_x_1184:
[----:B------:R-:W-:-:S04]  /*bde0*/  F2FP.BF16.F32.PACK_AB R182, RZ, R182 ;  /* 0x000000b6ffb6723e */ /* 0x000fc800000010ff */
[----:B------:R-:W-:-:S07]  /*bdf0*/  PRMT R154, R154, 0x5410, R182 ;  /* 0x000054109a9a7816 */ /* 0x000fce00000000b6 */
.L_x_1181:
[----:B------:R-:W-:Y:S05]  /*be00*/  BRA.U !UP3, `(.L_x_1186) ;  /* 0x000000010b787547 */ /* 0x000fea000b800000 */
[----:B-----5:R-:W-:Y:S01]  /*be10*/  LOP3.LUT P0, RZ, R193, 0xff0000, RZ, 0xc0, !PT ;  /* 0x00ff0000c1ff7812 */ /* 0x020fe2000780c0ff */
[----:B------:R-:W-:Y:S01]  /*be20*/  BSSY.RECONVERGENT B1, `(.L_x_1187) ;  /* 0x000000c000017945 */ /* 0x000fe20003800200 */
[----:B01----:R-:W-:-:S11]  /*be30*/  HFMA2 R183, -RZ, RZ, 0, 0 ;  /* 0x00000000ffb77431 */ /* 0x003fd600000001ff */
        /* <DEDUP_REMOVED lines=10> */
.L_x_1188:
[----:B------:R-:W-:Y:S05]  /*bee0*/  BSYNC.RECONVERGENT B1 ;  /* 0x0000000000017941 */ /* 0x000fea0003800200 */
.L_x_1187:
        /* <DEDUP_REMOVED lines=13> */
.L_x_1190:
[----:B------:R-:W-:Y:S05]  /*bfc0*/  BSYNC.RECONVERGENT B1 ;  /* 0x0000000000017941 */ /* 0x000fea0003800200 */
.L_x_1189:
[----:B------:R-:W-:-:S04]  /*bfd0*/  F2FP.BF16.F32.PACK_AB R182, RZ, R182 ;  /* 0x000000b6ffb6723e */ /* 0x000fc800000010ff */
[----:B------:R-:W-:-:S07]  /*bfe0*/  PRMT R155, R182, 0x7610, R155 ;  /* 0x00007610b69b7816 */ /* 0x000fce000000009b */
.L_x_1186:
[----:B------:R-:W-:Y:S05]  /*bff0*/  BRA.U !UP3, `(.L_x_1140) ;  /* 0x000000010b807547 */ /* 0x000fea000b800000 */
[----:B-----5:R-:W-:Y:S01]  /*c000*/  ISETP.GE.U32.AND P0, PT, R192, RZ, PT ;  /* 0x000000ffc000720c */ /* 0x020fe20003f06070 */
[----:B------:R-:W-:Y:S01]  /*c010*/  BSSY.RECONVERGENT B1, `(.L_x_1191) ;  /* 0x000000e000017945 */ /* 0x000fe20003800200 */
[----:B01----:R-:W-:Y:S02]  /*c020*/  HFMA2 R182, -RZ, RZ, 0, 0 ;  /* 0x00000000ffb67431 */ /* 0x003fe400000001ff */
        /* <DEDUP_REMOVED lines=12> */
.L_x_1192:
[----:B------:R-:W-:Y:S05]  /*c0f0*/  BSYNC.RECONVERGENT B1 ;  /* 0x0000000000017941 */ /* 0x000fea0003800200 */
.L_x_1191:
        /* <DEDUP_REMOVED lines=13> */
.L_x_1194:
[----:B------:R-:W-:Y:S05]  /*c1d0*/  BSYNC.RECONVERGENT B1 ;  /* 0x0000000000017941 */ /* 0x000fea0003800200 */
.L_x_1193:
[----:B------:R-:W-:-:S04]  /*c1e0*/  F2FP.BF16.F32.PACK_AB R182, RZ, R182 ;  /* 0x000000b6ffb6723e */ /* 0x000fc800000010ff */
[----:B------:R-:W-:-:S07]  /*c1f0*/  PRMT R155, R155, 0x5410, R182 ;  /* 0x000054109b9b7816 */ /* 0x000fce00000000b6 */
.L_x_1140:
[----:B01----:R-:W0:Y:S01]  /*c200*/  @P5 LDC.64 R182, c[0x0][0x478] ;  /* 0x00011e00ffb65b82 */ /* 0x003e220000000a00 */
        /* <DEDUP_REMOVED lines=10> */
.L_x_1129:
[----:B------:R-:W-:Y:S05]  /*c2b0*/  BSYNC.RECONVERGENT B0 ;  /* 0x0000000000007941 */ /* 0x000fea0003800200 */
.L_x_1128:
[----:B------:R-:W-:Y:S04]  /*c2c0*/  BSSY.RECONVERGENT B0, `(.L_x_1195) ;  /* 0x00002f0000007945 */ /* 0x000fe80003800200 */
[----:B------:R-:W-:Y:S05]  /*c2d0*/  @!P4 BRA `(.L_x_1196) ;  /* 0x0000002c00b8c947 */ /* 0x000fea0003800000 */
[----:B------:R-:W-:-:S04]  /*c2e0*/  UISETP.NE.U32.AND UP0, UPT, UR24, URZ, UPT ;  /* 0x000000ff1800728c */ /* 0x000fc8000bf05070 */
[----:B------:R-:W-:Y:S01]  /*c2f0*/  UISETP.NE.AND.EX UP0, UPT, UR25, URZ, UPT, UP0 ;  /* 0x000000ff1900728c */ /* 0x000fe2000bf05300 */
[----:B------:R-:W-:Y:S10]  /*c300*/  BRA.U !UP3, `(.L_x_1197) ;  /* 0x000000010b0c7547 */ /* 0x000ff4000b800000 */
[----:B-----5:R-:W3:Y:S02]  /*c310*/  LDC.64 R164, c[0x0][0x390] ;  /* 0x0000e400ffa47b82 */ /* 0x020ee40000000a00 */
[----:B---3--:R-:W-:-:S06]  /*c320*/  IMAD.WIDE.U32 R164, R180, 0x10, R164 ;  /* 0x00000010b4a47825 */ /* 0x008fcc00078e00a4 */
[----:B------:R-:W5:Y:S02]  /*c330*/  LDG.E.128 R164, desc[UR20][R164.64] ;  /* 0x00000014a4a47981 */ /* 0x000f64000c1e1d00 */
.L_x_1197:
[----:B------:R-:W-:Y:S05]  /*c340*/  BRA.U !UP0, `(.L_x_1198) ;  /* 0x0000001108cc7547 */ /* 0x000fea000b800000 */
[----:B------:R-:W-:-:S04]  /*c350*/  UISETP.NE.U32.AND UP0, UPT, UR26, URZ, UPT ;  /* 0x000000ff1a00728c */ /* 0x000fc8000bf05070 */
[----:B------:R-:W-:-:S06]  /*c360*/  UISETP.NE.AND.EX UP0, UPT, UR27, URZ, UPT, UP0 ;  /* 0x000000ff1b00728c */ /* 0x000fcc000bf05300 */
[----:B------:R-:W-:-:S13]  /*c370*/  PLOP3.LUT P5, PT, PT, PT, UP0, 0x80, 0x8 ;  /* 0x000000000008781c */ /* 0x000fda0003faf008 */
[----:B------:R-:W-:Y:S05]  /*c380*/  @!P5 BRA `(.L_x_1199) ;  /* 0x000000080060d947 */ /* 0x000fea0003800000 */
[----:B------:R-:W-:Y:S02]  /*c390*/  ISETP.LT.AND P0, PT, RZ, UR33, PT ;  /* 0x00000021ff007c0c */ /* 0x000fe4000bf01270 */
[----:B-----5:R-:W-:Y:S02]  /*c3a0*/  PRMT R159, R176, 0x7632, R159 ;  /* 0x00007632b09f7816 */ /* 0x020fe4000000009f */
[C---:B------:R-:W-:Y:S02]  /*c3b0*/  SHF.L.U32 R186, R177.reuse, 0x10, RZ ;  /* 0x00000010b1ba7819 */ /* 0x040fe400000006ff */
[----:B------:R-:W-:Y:S01]  /*c3c0*/  PRMT R157, R177, 0x7632, R157 ;  /* 0x00007632b19d7816 */ /* 0x000fe2000000009d */
[----:B------:R-:W-:Y:S01]  /*c3d0*/  IMAD.U32 R159, R159, 0x10000, RZ ;  /* 0x000100009f9f7824 */ /* 0x000fe200078e00ff */
[----:B------:R-:W-:Y:S02]  /*c3e0*/  SHF.L.U32 R158, R178, 0x10, RZ ;  /* 0x00000010b29e7819 */ /* 0x000fe400000006ff */
[----:B------:R-:W-:-:S03]  /*c3f0*/  SHF.L.U32 R157, R157, 0x10, RZ ;  /* 0x000000109d9d7819 */ /* 0x000fc600000006ff */
[--C-:B------:R-:W-:Y:S01]  /*c400*/  @P0 FFMA.FTZ R156, R18, UR8, R184.reuse ;  /* 0x00000008129c0c23 */ /* 0x100fe200080100b8 */
[--C-:B012---:R-:W-:Y:S01]  /*c410*/  @P0 FFMA.FTZ R183, R201, UR8, R184.reuse ;  /* 0x00000008c9b70c23 */ /* 0x107fe200080100b8 */
[----:B------:R-:W-:Y:S02]  /*c420*/  @P0 FFMA.FTZ R185, R19, UR8, R184 ;  /* 0x0000000813b90c23 */ /* 0x000fe400080100b8 */
[----:B------:R-:W-:Y:S01]  /*c430*/  @P0 FADD.FTZ R156, R221, -R156 ;  /* 0x8000009cdd9c0221 */ /* 0x000fe20000010000 */
[----:B------:R-:W-:-:S03]  /*c440*/  @P0 FADD.FTZ R183, R202, -R183 ;  /* 0x800000b7cab70221 */ /* 0x000fc60000010000 */
[----:B------:R-:W-:Y:S01]  /*c450*/  @P0 FFMA.FTZ R159, R156, UR32, R159 ;  /* 0x000000209c9f0c23 */ /* 0x000fe2000801009f */
[----:B------:R-:W-:Y:S01]  /*c460*/  @P0 FFMA.FTZ R186, R183, UR32, R186 ;  /* 0x00000020b7ba0c23 */ /* 0x000fe200080100ba */
[----:B------:R-:W-:Y:S01]  /*c470*/  @P0 FADD.FTZ R156, R220, -R185 ;  /* 0x800000b9dc9c0221 */ /* 0x000fe20000010000 */
[----:B------:R-:W-:-:S03]  /*c480*/  @P0 FFMA.FTZ R183, R209, UR8, R184 ;  /* 0x00000008d1b70c23 */ /* 0x000fc600080100b8 */
[----:B------:R-:W-:Y:S01]  /*c490*/  @P0 FFMA.FTZ R157, R156, UR32, R157 ;  /* 0x000000209c9d0c23 */ /* 0x000fe2000801009d */
[----:B------:R-:W-:Y:S01]  /*c4a0*/  @P0 FADD.FTZ R183, R210, -R183 ;  /* 0x800000b7d2b70221 */ /* 0x000fe20000010000 */
[----:B------:R-:W-:-:S03]  /*c4b0*/  @P0 FFMA.FTZ R156, R196, UR8, R184 ;  /* 0x00000008c49c0c23 */ /* 0x000fc600080100b8 */
[----:B------:R-:W-:Y:S01]  /*c4c0*/  @P0 FFMA.FTZ R158, R183, UR32, R158 ;  /* 0x00000020b79e0c23 */ /* 0x000fe2000801009e */
[----:B------:R-:W-:Y:S01]  /*c4d0*/  @P0 FADD.FTZ R183, R215, -R156 ;  /* 0x8000009cd7b70221 */ /* 0x000fe20000010000 */
        /* <DEDUP_REMOVED lines=14> */
.L_x_1200:
[----:B------:R-:W-:Y:S05]  /*c5c0*/  BRA.U !UP3, `(.L_x_1201) ;  /* 0x000000010b387547 */ /* 0x000fea000b800000 */
[----:B------:R-:W-:Y:S01]  /*c5d0*/  LOP3.LUT P6, RZ, R22, 0xff00, RZ, 0xc0, !PT ;  /* 0x0000ff0016ff7812 */ /* 0x000fe200078cc0ff */
[----:B------:R-:W-:Y:S01]  /*c5e0*/  FMUL.FTZ R182, R159, UR23 ;  /* 0x000000179fb67c20 */ /* 0x000fe20008410000 */
[----:B------:R-:W-:Y:S01]  /*c5f0*/  PRMT R185, R56, 0x7632, R185 ;  /* 0x0000763238b97816 */ /* 0x000fe200000000b9 */
[----:B------:R-:W-:Y:S02]  /*c600*/  HFMA2 R226, -RZ, RZ, 0, 0 ;  /* 0x00000000ffe27431 */ /* 0x000fe400000001ff */
[----:B------:R-:W-:-:S08]  /*c610*/  FMUL.FTZ R182, R182, UR22 ;  /* 0x00000016b6b67c20 */ /* 0x000fd00008410000 */
[----:B------:R-:W-:Y:S02]  /*c620*/  @P6 PRMT R183, R164, 0x7632, R183 ;  /* 0x00007632a4b76816 */ /* 0x000fe400000000b7 */
[----:B------:R-:W-:Y:S02]  /*c630*/  @P6 SHF.L.U32 R185, R185, 0x10, RZ ;  /* 0x00000010b9b96819 */ /* 0x000fe400000006ff */
[----:B------:R-:W-:-:S05]  /*c640*/  @P6 SHF.L.U32 R183, R183, 0x10, RZ ;  /* 0x00000010b7b76819 */ /* 0x000fca00000006ff */
[C---:B------:R-:W-:Y:S01]  /*c650*/  @P6 FMUL.FTZ R226, R182.reuse, R183 ;  /* 0x000000b7b6e26220 */ /* 0x040fe20000410000 */
[----:B------:R-:W-:Y:S01]  /*c660*/  MOV R183, RZ ;  /* 0x000000ff00b77202 */ /* 0x000fe20000000f00 */
[----:B------:R-:W-:Y:S02]  /*c670*/  @P6 FMUL.FTZ R183, R182, R185 ;  /* 0x000000b9b6b76220 */ /* 0x000fe40000410000 */
[----:B------:R-:W-:-:S03]  /*c680*/  FADD.FTZ R141, R141, R226 ;  /* 0x000000e28d8d7221 */ /* 0x000fc60000010000 */
[----:B------:R-:W-:-:S04]  /*c690*/  F2FP.BF16.F32.PACK_AB R183, RZ, R183 ;  /* 0x000000b7ffb7723e */ /* 0x000fc800000010ff */
[----:B------:R-:W-:-:S07]  /*c6a0*/  PRMT R152, R152, 0x5410, R183 ;  /* 0x0000541098987816 */ /* 0x000fce00000000b7 */
.L_x_1201:
        /* <DEDUP_REMOVED lines=12> */
.L_x_1202:
[----:B------:R-:W-:Y:S05]  /*c770*/  BRA.U !UP3, `(.L_x_1203) ;  /* 0x000000010b387547 */ /* 0x000fea000b800000 */
[----:B------:R-:W-:Y:S01]  /*c780*/  LOP3.LUT P6, RZ, R22, 0xff000000, RZ, 0xc0, !PT ;  /* 0xff00000016ff7812 */ /* 0x000fe200078cc0ff */
[----:B------:R-:W-:Y:S01]  /*c790*/  FMUL.FTZ R182, R157, UR23 ;  /* 0x000000179db67c20 */ /* 0x000fe20008410000 */
[----:B------:R-:W-:Y:S01]  /*c7a0*/  PRMT R185, R57, 0x7632, R185 ;  /* 0x0000763239b97816 */ /* 0x000fe200000000b9 */
[----:B------:R-:W-:Y:S02]  /*c7b0*/  HFMA2 R226, -RZ, RZ, 0, 0 ;  /* 0x00000000ffe27431 */ /* 0x000fe400000001ff */
[----:B------:R-:W-:-:S08]  /*c7c0*/  FMUL.FTZ R182, R182, UR22 ;  /* 0x00000016b6b67c20 */ /* 0x000fd00008410000 */
[----:B------:R-:W-:Y:S02]  /*c7d0*/  @P6 PRMT R183, R165, 0x7632, R183 ;  /* 0x00007632a5b76816 */ /* 0x000fe400000000b7 */
[----:B------:R-:W-:-:S03]  /*c7e0*/  @P6 SHF.L.U32 R185, R185, 0x10, RZ ;  /* 0x00000010b9b96819 */ /* 0x000fc600000006ff */
[----:B------:R-:W-:-:S04]  /*c7f0*/  @P6 IMAD.U32 R183, R183, 0x10000, RZ ;  /* 0x00010000b7b76824 */ /* 0x000fc800078e00ff */
[C---:B------:R-:W-:Y:S01]  /*c800*/  @P6 FMUL.FTZ R226, R182.reuse, R183 ;  /* 0x000000b7b6e26220 */ /* 0x040fe20000410000 */
[----:B------:R-:W-:Y:S01]  /*c810*/  MOV R183, RZ ;  /* 0x000000ff00b77202 */ /* 0x000fe20000000f00 */
[----:B------:R-:W-:Y:S02]  /*c820*/  @P6 FMUL.FTZ R183, R182, R185 ;  /* 0x000000b9b6b76220 */ /* 0x000fe40000410000 */
[----:B------:R-:W-:-:S03]  /*c830*/  FADD.FTZ R143, R143, R226 ;  /* 0x000000e28f8f7221 */ /* 0x000fc60000010000 */
[----:B------:R-:W-:-:S04]  /*c840*/  F2FP.BF16.F32.PACK_AB R183, RZ, R183 ;  /* 0x000000b7ffb7723e */ /* 0x000fc800000010ff */
[----:B------:R-:W-:-:S07]  /*c850*/  PRMT R153, R153, 0x5410, R183 ;  /* 0x0000541099997816 */ /* 0x000fce00000000b7 */
.L_x_1203:
        /* <DEDUP_REMOVED lines=12> */
.L_x_1204:
        /* <DEDUP_REMOVED lines=14> */
[----:B------:R-:W-:-:S03]  /*ca00*/  HFMA2 R226, -RZ, RZ, 0, 0 ;  /* 0x00000000ffe27431 */ /* 0x000fc600000001ff */
[----:B------:R-:W-:-:S08]  /*ca10*/  FMUL.FTZ R183, R183, UR22 ;  /* 0x00000016b7b77c20 */ /* 0x000fd00008410000 */
[----:B------:R-:W-:-:S04]  /*ca20*/  @P6 PRMT R185, R166, 0x7632, R185 ;  /* 0x00007632a6b96816 */ /* 0x000fc800000000b9 */
[----:B------:R-:W-:Y:S02]  /*ca30*/  @P6 SHF.L.U32 R228, R185, 0x10, RZ ;  /* 0x00000010b9e46819 */ /* 0x000fe400000006ff */
[----:B------:R-:W-:-:S03]  /*ca40*/  MOV R185, RZ ;  /* 0x000000ff00b97202 */ /* 0x000fc60000000f00 */
[----:B------:R-:W-:-:S04]  /*ca50*/  @P6 FMUL.FTZ R226, R183, R228 ;  /* 0x000000e4b7e26220 */ /* 0x000fc80000410000 */
[--C-:B------:R-:W-:Y:S01]  /*ca60*/  FADD.FTZ R145, R145, R226.reuse ;  /* 0x000000e291917221 */ /* 0x100fe20000010000 */
[----:B------:R-:W-:-:S04]  /*ca70*/  PRMT R226, R58, 0x7632, R226 ;  /* 0x000076323ae27816 */ /* 0x000fc800000000e2 */
[----:B------:R-:W-:-:S05]  /*ca80*/  @P6 SHF.L.U32 R226, R226, 0x10, RZ ;  /* 0x00000010e2e26819 */ /* 0x000fca00000006ff */
[----:B------:R-:W-:-:S05]  /*ca90*/  @P6 FMUL.FTZ R185, R183, R226 ;  /* 0x000000e2b7b96220 */ /* 0x000fca0000410000 */
[----:B------:R-:W-:-:S04]  /*caa0*/  F2FP.BF16.F32.PACK_AB R185, RZ, R185 ;  /* 0x000000b9ffb9723e */ /* 0x000fc800000010ff */
[----:B------:R-:W-:-:S07]  /*cab0*/  PRMT R154, R154, 0x5410, R185 ;  /* 0x000054109a9a7816 */ /* 0x000fce00000000b9 */
.L_x_1205:
[----:B------:R-:W-:Y:S01]  /*cac0*/  @P0 FFMA.FTZ R183, R211, UR8, R184 ;  /* 0x00000008d3b70c23 */ /* 0x000fe200080100b8 */
[----:B------:R-:W-:Y:S02]  /*cad0*/  F2FP.BF16.F32.PACK_AB R156, R159, R156 ;  /* 0x0000009c9f9c723e */ /* 0x000fe400000010ff */
[----:B------:R-:W-:Y:S01]  /*cae0*/  SHF.L.U32 R159, R179, 0x10, RZ ;  /* 0x00000010b39f7819 */ /* 0x000fe200000006ff */
[----:B------:R-:W-:Y:S01]  /*caf0*/  @P0 FADD.FTZ R184, R212, -R183 ;  /* 0x800000b7d4b80221 */ /* 0x000fe20000010000 */
[----:B------:R-:W-:-:S03]  /*cb00*/  F2FP.BF16.F32.PACK_AB R157, R157, R186 ;  /* 0x000000ba9d9d723e */ /* 0x000fc600000010ff */
[----:B------:R-:W-:Y:S01]  /*cb10*/  @P0 FFMA.FTZ R159, R184, UR32, R159 ;  /* 0x00000020b89f0c23 */ /* 0x000fe2000801009f */
[----:B------:R-:W-:Y:S06]  /*cb20*/  BRA.U !UP3, `(.L_x_1206) ;  /* 0x000000010b307547 */ /* 0x000fec000b800000 */
[----:B------:R-:W-:Y:S01]  /*cb30*/  LOP3.LUT P0, RZ, R23, 0xff0000, RZ, 0xc0, !PT ;  /* 0x00ff000017ff7812 */ /* 0x000fe2000780c0ff */
[----:B------:R-:W-:Y:S01]  /*cb40*/  FMUL.FTZ R183, R159, UR23 ;  /* 0x000000179fb77c20 */ /* 0x000fe20008410000 */
[----:B------:R-:W-:-:S03]  /*cb50*/  HFMA2 R184, -RZ, RZ, 0, 0 ;  /* 0x00000000ffb87431 */ /* 0x000fc600000001ff */
[----:B------:R-:W-:Y:S01]  /*cb60*/  FMUL.FTZ R186, R183, UR22 ;  /* 0x00000016b7ba7c20 */ /* 0x000fe20008410000 */
[----:B------:R-:W-:-:S07]  /*cb70*/  IMAD.MOV.U32 R183, RZ, RZ, RZ ;  /* 0x000000ffffb77224 */ /* 0x000fce00078e00ff */
[----:B------:R-:W-:-:S05]  /*cb80*/  @P0 SHF.L.U32 R185, R167, 0x10, RZ ;  /* 0x00000010a7b90819 */ /* 0x000fca00000006ff */
[----:B------:R-:W-:Y:S01]  /*cb90*/  @P0 FMUL.FTZ R183, R185, R186 ;  /* 0x000000bab9b70220 */ /* 0x000fe20000410000 */
[----:B------:R-:W-:-:S03]  /*cba0*/  @P0 SHF.L.U32 R185, R59, 0x10, RZ ;  /* 0x000000103bb90819 */ /* 0x000fc600000006ff */
[----:B------:R-:W-:Y:S02]  /*cbb0*/  FADD.FTZ R146, R146, R183 ;  /* 0x000000b792927221 */ /* 0x000fe40000010000 */
[----:B------:R-:W-:-:S05]  /*cbc0*/  @P0 FMUL.FTZ R184, R186, R185 ;  /* 0x000000b9bab80220 */ /* 0x000fca0000410000 */
[----:B------:R-:W-:-:S04]  /*cbd0*/  F2FP.BF16.F32.PACK_AB R184, RZ, R184 ;  /* 0x000000b8ffb8723e */ /* 0x000fc800000010ff */
[----:B------:R-:W-:-:S07]  /*cbe0*/  PRMT R155, R184, 0x7610, R155 ;  /* 0x00007610b89b7816 */ /* 0x000fce000000009b */
.L_x_1206:
[----:B------:R-:W-:Y:S01]  /*cbf0*/  F2FP.BF16.F32.PACK_AB R159, R182, R159 ;  /* 0x0000009fb69f723e */ /* 0x000fe200000010ff */
[----:B------:R-:W-:Y:S06]  /*cc00*/  BRA.U !UP3, `(.L_x_1207) ;  /* 0x000000250b487547 */ /* 0x000fec000b800000 */
[----:B------:R-:W-:Y:S01]  /*cc10*/  ISETP.GE.U32.AND P0, PT, R22, RZ, PT ;  /* 0x000000ff1600720c */ /* 0x000fe20003f06070 */
[----:B------:R-:W-:Y:S01]  /*cc20*/  FMUL.FTZ R182, R182, UR23 ;  /* 0x00000017b6b67c20 */ /* 0x000fe20008410000 */
[----:B------:R-:W-:Y:S02]  /*cc30*/  PRMT R183, R59, 0x7632, R183 ;  /* 0x000076323bb77816 */ /* 0x000fe400000000b7 */
[----:B------:R-:W-:Y:S01]  /*cc40*/  ISETP.GE.U32.AND.EX P0, PT, R23, 0x1000000, PT, P0 ;  /* 0x010000001700780c */ /* 0x000fe20003f06100 */
[----:B------:R-:W-:Y:S01]  /*cc50*/  FMUL.FTZ R185, R182, UR22 ;  /* 0x00000016b6b97c20 */ /* 0x000fe20008410000 */
[----:B------:R-:W-:-:S11]  /*cc60*/  MOV R184, RZ ;  /* 0x000000ff00b87202 */ /* 0x000fd60000000f00 */
[----:B------:R-:W-:-:S05]  /*cc70*/  @P0 SHF.L.U32 R182, R183, 0x10, RZ ;  /* 0x00000010b7b60819 */ /* 0x000fca00000006ff */
[----:B------:R-:W-:Y:S01]  /*cc80*/  @P0 FMUL.FTZ R184, R185, R182 ;  /* 0x000000b6b9b80220 */ /* 0x000fe20000410000 */
[----:B------:R-:W-:-:S04]  /*cc90*/  @P0 PRMT R182, R167, 0x7632, R182 ;  /* 0x00007632a7b60816 */ /* 0x000fc800000000b6 */
[----:B------:R-:W-:Y:S01]  /*cca0*/  @P0 SHF.L.U32 R183, R182, 0x10, RZ ;  /* 0x00000010b6b70819 */ /* 0x000fe200000006ff */
[----:B------:R-:W-:Y:S01]  /*ccb0*/  HFMA2 R182, -RZ, RZ, 0, 0 ;  /* 0x00000000ffb67431 */ /* 0x000fe200000001ff */
[----:B------:R-:W-:-:S03]  /*ccc0*/  F2FP.BF16.F32.PACK_AB R184, RZ, R184 ;  /* 0x000000b8ffb8723e */ /* 0x000fc600000010ff */
[----:B------:R-:W-:Y:S01]  /*ccd0*/  @P0 FMUL.FTZ R182, R185, R183 ;  /* 0x000000b7b9b60220 */ /* 0x000fe20000410000 */
[----:B------:R-:W-:-:S03]  /*cce0*/  PRMT R155, R155, 0x5410, R184 ;  /* 0x000054109b9b7816 */ /* 0x000fc600000000b8 */
[----:B------:R-:W-:Y:S01]  /*ccf0*/  FADD.FTZ R147, R147, R182 ;  /* 0x000000b693937221 */ /* 0x000fe20000010000 */
[----:B------:R-:W-:Y:S06]  /*cd00*/  BRA `(.L_x_1207) ;  /* 0x0000002400087947 */ /* 0x000fec0003800000 */
.L_x_1199:
[----:B------:R-:W-:Y:S01]  /*cd10*/  ISETP.LT.AND P6, PT, RZ, UR33, PT ;  /* 0x00000021ff007c0c */ /* 0x000fe2000bfc1270 */
[----:B------:R-:W-:-:S12]  /*cd20*/  BRA.U !UP3, `(.L_x_1208) ;  /* 0x000000010b407547 */ /* 0x000fd8000b800000 */
[----:B012---:R-:W-:Y:S01]  /*cd30*/  @P6 FFMA.FTZ R182, R196, UR8, R184 ;  /* 0x00000008c4b66c23 */ /* 0x007fe200080100b8 */
        /* <DEDUP_REMOVED lines=15> */
.L_x_1208:
[----:B------:R-:W-:Y:S05]  /*ce30*/  BRA.U !UP3, `(.L_x_1209) ;  /* 0x000000010b4c7547 */ /* 0x000fea000b800000 */
[----:B-----5:R-:W-:Y:S01]  /*ce40*/  LOP3.LUT P0, RZ, R22, 0xff00, RZ, 0xc0, !PT ;  /* 0x0000ff0016ff7812 */ /* 0x020fe2000780c0ff */
[----:B------:R-:W-:Y:S01]  /*ce50*/  @P6 FFMA.FTZ R186, R18, UR8, R184 ;  /* 0x0000000812ba6c23 */ /* 0x000fe200080100b8 */
[----:B012---:R-:W-:Y:S02]  /*ce60*/  PRMT R182, R176, 0x7632, R182 ;  /* 0x00007632b0b67816 */ /* 0x007fe400000000b6 */
[----:B------:R-:W-:Y:S01]  /*ce70*/  PRMT R185, R56, 0x7632, R185 ;  /* 0x0000763238b97816 */ /* 0x000fe200000000b9 */
        /* <DEDUP_REMOVED lines=15> */
.L_x_1209:
[----:B------:R-:W-:Y:S05]  /*cf70*/  BRA.U !UP3, `(.L_x_1210) ;  /* 0x000000010b407547 */ /* 0x000fea000b800000 */
[----:B012---:R-:W-:Y:S01]  /*cf80*/  @P6 FFMA.FTZ R183, R201, UR8, R184 ;  /* 0x00000008c9b76c23 */ /* 0x007fe200080100b8 */
        /* <DEDUP_REMOVED lines=15> */
.L_x_1210:
[----:B------:R-:W-:Y:S05]  /*d080*/  BRA.U !UP3, `(.L_x_1211) ;  /* 0x000000010b4c7547 */ /* 0x000fea000b800000 */
[----:B-----5:R-:W-:Y:S01]  /*d090*/  LOP3.LUT P0, RZ, R22, 0xff000000, RZ, 0xc0, !PT ;  /* 0xff00000016ff7812 */ /* 0x020fe2000780c0ff */
[----:B012---:R-:W-:Y:S01]  /*d0a0*/  @P6 FFMA.FTZ R183, R19, UR8, R184 ;  /* 0x0000000813b76c23 */ /* 0x007fe200080100b8 */
[----:B------:R-:W-:Y:S02]  /*d0b0*/  PRMT R182, R177, 0x7632, R182 ;  /* 0x00007632b1b67816 */ /* 0x000fe400000000b6 */
[----:B------:R-:W-:Y:S01]  /*d0c0*/  PRMT R185, R57, 0x7632, R185 ;  /* 0x0000763239b97816 */ /* 0x000fe200000000b9 */
        /* <DEDUP_REMOVED lines=15> */
.L_x_1211:
        /* <DEDUP_REMOVED lines=17> */
.L_x_1212:
[----:B------:R-:W-:Y:S05]  /*d2d0*/  BRA.U !UP3, `(.L_x_1213) ;  /* 0x000000010b4c7547 */ /* 0x000fea000b800000 */
[----:B-----5:R-:W-:Y:S01]  /*d2e0*/  LOP3.LUT P0, RZ, R23, 0xff00, RZ, 0xc0, !PT ;  /* 0x0000ff0017ff7812 */ /* 0x020fe2000780c0ff */
[----:B------:R-:W-:Y:S01]  /*d2f0*/  @P6 FFMA.FTZ R186, R20, UR8, R184 ;  /* 0x0000000814ba6c23 */ /* 0x000fe200080100b8 */
[----:B012---:R-:W-:Y:S02]  /*d300*/  PRMT R182, R178, 0x7632, R182 ;  /* 0x00007632b2b67816 */ /* 0x007fe400000000b6 */
[----:B------:R-:W-:Y:S01]  /*d310*/  PRMT R185, R58, 0x7632, R185 ;  /* 0x000076323ab97816 */ /* 0x000fe200000000b9 */
        /* <DEDUP_REMOVED lines=15> */
.L_x_1213:
[----:B------:R-:W-:Y:S05]  /*d410*/  BRA.U !UP3, `(.L_x_1214) ;  /* 0x000000010b407547 */ /* 0x000fea000b800000 */
[----:B012---:R-:W-:Y:S01]  /*d420*/  @P6 FFMA.FTZ R183, R211, UR8, R184 ;  /* 0x00000008d3b76c23 */ /* 0x007fe200080100b8 */
[----:B-----5:R-:W-:Y:S02]  /*d430*/  SHF.L.U32 R182, R179, 0x10, RZ ;  /* 0x00000010b3b67819 */ /* 0x020fe400000006ff */
[----:B------:R-:W-:Y:S01]  /*d440*/  LOP3.LUT P0, RZ, R23, 0xff0000, RZ, 0xc0, !PT ;  /* 0x00ff000017ff7812 */ /* 0x000fe2000780c0ff */
[----:B------:R-:W-:-:S04]  /*d450*/  @P6 FADD.FTZ R183, R212, -R183 ;  /* 0x800000b7d4b76221 */ /* 0x000fc80000010000 */
[----:B------:R-:W-:Y:S01]  /*d460*/  @P6 FFMA.FTZ R182, R183, UR32, R182 ;  /* 0x00000020b7b66c23 */ /* 0x000fe200080100b6 */
[----:B------:R-:W-:-:S03]  /*d470*/  IMAD.MOV.U32 R183, RZ, RZ, RZ ;  /* 0x000000ffffb77224 */ /* 0x000fc600078e00ff */
        /* <DEDUP_REMOVED lines=10> */
.L_x_1214:
[----:B------:R-:W-:Y:S05]  /*d520*/  BRA.U !UP3, `(.L_x_1207) ;  /* 0x0000001d0b007547 */ /* 0x000fea000b800000 */
[----:B-----5:R-:W-:Y:S01]  /*d530*/  ISETP.GE.U32.AND P0, PT, R22, RZ, PT ;  /* 0x000000ff1600720c */ /* 0x020fe20003f06070 */
[----:B012---:R-:W-:Y:S01]  /*d540*/  @P6 FFMA.FTZ R183, R243, UR8, R184 ;  /* 0x00000008f3b76c23 */ /* 0x007fe200080100b8 */
[----:B------:R-:W-:Y:S01]  /*d550*/  PRMT R182, R179, 0x7632, R182 ;  /* 0x00007632b3b67816 */ /* 0x000fe200000000b6 */
[----:B------:R-:W-:Y:S01]  /*d560*/  HFMA2 R184, -RZ, RZ, 0, 0 ;  /* 0x00000000ffb87431 */ /* 0x000fe200000001ff */
[----:B------:R-:W-:Y:S01]  /*d570*/  ISETP.GE.U32.AND.EX P0, PT, R23, 0x1000000, PT, P0 ;  /* 0x010000001700780c */ /* 0x000fe20003f06100 */
[----:B------:R-:W-:Y:S01]  /*d580*/  @P6 FADD.FTZ R183, R244, -R183 ;  /* 0x800000b7f4b76221 */ /* 0x000fe20000010000 */
[----:B------:R-:W-:-:S05]  /*d590*/  SHF.L.U32 R182, R182, 0x10, RZ ;  /* 0x00000010b6b67819 */ /* 0x000fca00000006ff */
[----:B------:R-:W-:Y:S01]  /*d5a0*/  @P6 FFMA.FTZ R182, R183, UR32, R182 ;  /* 0x00000020b7b66c23 */ /* 0x000fe200080100b6 */
[----:B------:R-:W-:-:S03]  /*d5b0*/  PRMT R183, R59, 0x7632, R183 ;  /* 0x000076323bb77816 */ /* 0x000fc600000000b7 */
[----:B------:R-:W-:Y:S02]  /*d5c0*/  FMUL.FTZ R182, R182, UR23 ;  /* 0x00000017b6b67c20 */ /* 0x000fe40008410000 */
[----:B------:R-:W-:Y:S02]  /*d5d0*/  @P0 SHF.L.U32 R183, R183, 0x10, RZ ;  /* 0x00000010b7b70819 */ /* 0x000fe400000006ff */
[----:B------:R-:W-:Y:S01]  /*d5e0*/  FMUL.FTZ R186, R182, UR22 ;  /* 0x00000016b6ba7c20 */ /* 0x000fe20008410000 */
[----:B------:R-:W-:-:S03]  /*d5f0*/  @P0 PRMT R182, R167, 0x7632, R182 ;  /* 0x00007632a7b60816 */ /* 0x000fc600000000b6 */
[----:B------:R-:W-:Y:S01]  /*d600*/  @P0 FMUL.FTZ R184, R183, R186 ;  /* 0x000000bab7b80220 */ /* 0x000fe20000410000 */
[----:B------:R-:W-:Y:S02]  /*d610*/  @P0 SHF.L.U32 R183, R182, 0x10, RZ ;  /* 0x00000010b6b70819 */ /* 0x000fe400000006ff */
[----:B------:R-:W-:Y:S02]  /*d620*/  MOV R182, RZ ;  /* 0x000000ff00b67202 */ /* 0x000fe40000000f00 */
[----:B------:R-:W-:Y:S01]  /*d630*/  F2FP.BF16.F32.PACK_AB R184, RZ, R184 ;  /* 0x000000b8ffb8723e */ /* 0x000fe200000010ff */
[----:B------:R-:W-:-:S03]  /*d640*/  @P0 FMUL.FTZ R182, R186, R183 ;  /* 0x000000b7bab60220 */ /* 0x000fc60000410000 */
[----:B------:R-:W-:Y:S01]  /*d650*/  PRMT R155, R155, 0x5410, R184 ;  /* 0x000054109b9b7816 */ /* 0x000fe200000000b8 */
[----:B------:R-:W-:Y:S01]  /*d660*/  FADD.FTZ R147, R147, R182 ;  /* 0x000000b693937221 */ /* 0x000fe20000010000 */
[----:B------:R-:W-:Y:S06]  /*d670*/  BRA `(.L_x_1207) ;  /* 0x0000001800ac7947 */ /* 0x000fec0003800000 */
.L_x_1198:
        /* <DEDUP_REMOVED lines=11> */
[----:B------:R-:W3:Y:S01]  /*d730*/  @P6 LDC.64 R156, c[0x0][0x408] ;  /* 0x00010200ff9c6b82 */ /* 0x000ee20000000a00 */
[----:B012---:R-:W-:-:S07]  /*d740*/  @P6 SHF.L.U32 R183, R164, 0x10, RZ ;  /* 0x00000010a4b76819 */ /* 0x007fce00000006ff */
[----:B------:R-:W0:Y:S01]  /*d750*/  @P6 LDC.64 R158, c[0x0][0x408] ;  /* 0x00010200ff9e6b82 */ /* 0x000e220000000a00 */
[----:B---3--:R-:W-:-:S04]  /*d760*/  @P6 FMUL.FTZ R157, R157, R185 ;  /* 0x000000b99d9d6220 */ /* 0x008fc80000410000 */
        /* <DEDUP_REMOVED lines=11> */
.L_x_1216:
[----:B------:R-:W-:-:S04]  /*d820*/  FFMA.FTZ R156, R18, UR8, R184 ;  /* 0x00000008129c7c23 */ /* 0x000fc800080100b8 */
[----:B------:R-:W-:-:S04]  /*d830*/  FADD.FTZ R156, R221, -R156 ;  /* 0x8000009cdd9c7221 */ /* 0x000fc80000010000 */
[----:B------:R-:W-:-:S05]  /*d840*/  FMUL.FTZ R186, R156, UR32 ;  /* 0x000000209cba7c20 */ /* 0x000fca0008410000 */
[----:B------:R-:W-:Y:S01]  /*d850*/  FSEL R186, R186, RZ, P0 ;  /* 0x000000ffbaba7208 */ /* 0x000fe20000000000 */
[----:B------:R-:W-:Y:S06]  /*d860*/  BRA.U !UP3, `(.L_x_1217) ;  /* 0x000000010b487547 */ /* 0x000fec000b800000 */
[----:B-----5:R-:W-:-:S13]  /*d870*/  LOP3.LUT P6, RZ, R22, 0xff00, RZ, 0xc0, !PT ;  /* 0x0000ff0016ff7812 */ /* 0x020fda00078cc0ff */
[----:B------:R-:W3:Y:S08]  /*d880*/  @P6 LDC.64 R156, c[0x0][0x408] ;  /* 0x00010200ff9c6b82 */ /* 0x000ef00000000a00 */
[----:B------:R-:W4:Y:S01]  /*d890*/  @P6 LDC.64 R158, c[0x0][0x408] ;  /* 0x00010200ff9e6b82 */ /* 0x000f220000000a00 */
[----:B---3--:R-:W-:-:S04]  /*d8a0*/  @P6 FMUL.FTZ R157, R157, R186 ;  /* 0x000000ba9d9d6220 */ /* 0x008fc80000410000 */
[----:B012---:R-:W-:Y:S01]  /*d8b0*/  @P6 FMUL.FTZ R182, R157, R156 ;  /* 0x0000009c9db66220 */ /* 0x007fe20000410000 */
[----:B------:R-:W-:Y:S01]  /*d8c0*/  @P6 PRMT R156, R164, 0x7632, R156 ;  /* 0x00007632a49c6816 */ /* 0x000fe2000000009c */
[----:B----4-:R-:W-:-:S04]  /*d8d0*/  @P6 FMUL.FTZ R159, R159, R186 ;  /* 0x000000ba9f9f6220 */ /* 0x010fc80000410000 */
[----:B------:R-:W-:Y:S02]  /*d8e0*/  @P6 IMAD.U32 R157, R156, 0x10000, RZ ;  /* 0x000100009c9d6824 */ /* 0x000fe400078e00ff */
[----:B------:R-:W-:Y:S02]  /*d8f0*/  HFMA2 R156, -RZ, RZ, 0, 0 ;  /* 0x00000000ff9c7431 */ /* 0x000fe400000001ff */
[----:B------:R-:W-:Y:S01]  /*d900*/  @P6 FMUL.FTZ R159, R159, R158 ;  /* 0x0000009e9f9f6220 */ /* 0x000fe20000410000 */
[----:B------:R-:W-:Y:S01]  /*d910*/  PRMT R158, R56, 0x7632, R158 ;  /* 0x00007632389e7816 */ /* 0x000fe2000000009e */
[----:B------:R-:W-:Y:S01]  /*d920*/  @P6 FMUL.FTZ R156, R157, R182 ;  /* 0x000000b69d9c6220 */ /* 0x000fe20000410000 */
[----:B------:R-:W-:Y:S02]  /*d930*/  MOV R157, RZ ;  /* 0x000000ff009d7202 */ /* 0x000fe40000000f00 */
[----:B------:R-:W-:Y:S01]  /*d940*/  @P6 SHF.L.U32 R158, R158, 0x10, RZ ;  /* 0x000000109e9e6819 */ /* 0x000fe200000006ff */
[----:B------:R-:W-:-:S04]  /*d950*/  FADD.FTZ R141, R141, R156 ;  /* 0x0000009c8d8d7221 */ /* 0x000fc80000010000 */
[----:B------:R-:W-:-:S05]  /*d960*/  @P6 FMUL.FTZ R157, R158, R159 ;  /* 0x0000009f9e9d6220 */ /* 0x000fca0000410000 */
[----:B------:R-:W-:-:S04]  /*d970*/  F2FP.BF16.F32.PACK_AB R157, RZ, R157 ;  /* 0x0000009dff9d723e */ /* 0x000fc800000010ff */
[----:B------:R-:W-:-:S07]  /*d980*/  PRMT R152, R152, 0x5410, R157 ;  /* 0x0000541098987816 */ /* 0x000fce000000009d */
.L_x_1217:
[----:B------:R-:W-:-:S04]  /*d990*/  FFMA.FTZ R157, R201, UR8, R184 ;  /* 0x00000008c99d7c23 */ /* 0x000fc800080100b8 */
[----:B------:R-:W-:-:S04]  /*d9a0*/  FADD.FTZ R157, R202, -R157 ;  /* 0x8000009dca9d7221 */ /* 0x000fc80000010000 */
[----:B012---:R-:W-:-:S05]  /*d9b0*/  FMUL.FTZ R182, R157, UR32 ;  /* 0x000000209db67c20 */ /* 0x007fca0008410000 */
        /* <DEDUP_REMOVED lines=18> */
.L_x_1218:
        /* <DEDUP_REMOVED lines=17> */
[----:B------:R-:W-:Y:S02]  /*dbf0*/  PRMT R157, R57, 0x7632, R157 ;  /* 0x00007632399d7816 */ /* 0x000fe4000000009d */
[----:B------:R-:W-:Y:S02]  /*dc00*/  MOV R156, RZ ;  /* 0x000000ff009c7202 */ /* 0x000fe40000000f00 */
[----:B------:R-:W-:-:S05]  /*dc10*/  @P6 SHF.L.U32 R157, R157, 0x10, RZ ;  /* 0x000000109d9d6819 */ /* 0x000fca00000006ff */
[----:B------:R-:W-:-:S05]  /*dc20*/  @P6 FMUL.FTZ R156, R157, R228 ;  /* 0x000000e49d9c6220 */ /* 0x000fca0000410000 */
[----:B------:R-:W-:-:S04]  /*dc30*/  F2FP.BF16.F32.PACK_AB R156, RZ, R156 ;  /* 0x0000009cff9c723e */ /* 0x000fc800000010ff */
[----:B------:R-:W-:-:S07]  /*dc40*/  PRMT R153, R153, 0x5410, R156 ;  /* 0x0000541099997816 */ /* 0x000fce000000009c */
.L_x_1219:
        /* <DEDUP_REMOVED lines=11> */
[----:B------:R-:W-:-:S12]  /*dd00*/  HFMA2 R183, -RZ, RZ, 0, 0 ;  /* 0x00000000ffb77431 */ /* 0x000fd800000001ff */
[----:B------:R-:W0:Y:S02]  /*dd10*/  @P6 LDC.64 R158, c[0x0][0x408] ;  /* 0x00010200ff9e6b82 */ /* 0x000e240000000a00 */
[----:B0-----:R-:W-:-:S04]  /*dd20*/  @P6 FMUL.FTZ R159, R159, R182 ;  /* 0x000000b69f9f6220 */ /* 0x001fc80000410000 */
[----:B------:R-:W-:Y:S01]  /*dd30*/  @P6 FMUL.FTZ R158, R159, R158 ;  /* 0x0000009e9f9e6220 */ /* 0x000fe20000410000 */
[----:B------:R-:W-:-:S04]  /*dd40*/  @P6 IMAD.U32 R159, R166, 0x10000, RZ ;  /* 0x00010000a69f6824 */ /* 0x000fc800078e00ff */
        /* <DEDUP_REMOVED lines=10> */
.L_x_1220:
[----:B------:R-:W-:Y:S01]  /*ddf0*/  F2FP.BF16.F32.PACK_AB R158, R156, R182 ;  /* 0x000000b69c9e723e */ /* 0x000fe200000010ff */
[----:B------:R-:W-:Y:S06]  /*de00*/  BRA.U !UP3, `(.L_x_1221) ;  /* 0x000000010b487547 */ /* 0x000fec000b800000 */
[----:B-----5:R-:W-:Y:S01]  /*de10*/  LOP3.LUT P6, RZ, R23, 0xff00, RZ, 0xc0, !PT ;  /* 0x0000ff0017ff7812 */ /* 0x020fe200078cc0ff */
[----:B------:R-:W-:-:S12]  /*de20*/  HFMA2 R226, -RZ, RZ, 0, 0 ;  /* 0x00000000ffe27431 */ /* 0x000fd800000001ff */
[----:B------:R-:W0:Y:S01]  /*de30*/  @P6 LDC.64 R182, c[0x0][0x408] ;  /* 0x00010200ffb66b82 */ /* 0x000e220000000a00 */
[----:B------:R-:W-:-:S04]  /*de40*/  @P6 PRMT R159, R166, 0x7632, R159 ;  /* 0x00007632a69f6816 */ /* 0x000fc8000000009f */
[----:B------:R-:W-:Y:S01]  /*de50*/  @P6 SHF.L.U32 R159, R159, 0x10, RZ ;  /* 0x000000109f9f6819 */ /* 0x000fe200000006ff */
[----:B0-----:R-:W-:-:S04]  /*de60*/  @P6 FMUL.FTZ R183, R183, R156 ;  /* 0x0000009cb7b76220 */ /* 0x001fc80000410000 */
[----:B------:R-:W-:-:S04]  /*de70*/  @P6 FMUL.FTZ R182, R183, R182 ;  /* 0x000000b6b7b66220 */ /* 0x000fc80000410000 */
[----:B------:R-:W-:Y:S01]  /*de80*/  @P6 FMUL.FTZ R226, R159, R182 ;  /* 0x000000b69fe26220 */ /* 0x000fe20000410000 */
[----:B------:R-:W-:Y:S01]  /*de90*/  PRMT R159, R58, 0x7632, R159 ;  /* 0x000076323a9f7816 */ /* 0x000fe2000000009f */
[----:B------:R-:W0:Y:S02]  /*dea0*/  @P6 LDC.64 R182, c[0x0][0x408] ;  /* 0x00010200ffb66b82 */ /* 0x000e240000000a00 */
[----:B------:R-:W-:Y:S01]  /*deb0*/  FADD.FTZ R145, R145, R226 ;  /* 0x000000e291917221 */ /* 0x000fe20000010000 */
[----:B------:R-:W-:Y:S01]  /*dec0*/  @P6 SHF.L.U32 R159, R159, 0x10, RZ ;  /* 0x000000109f9f6819 */ /* 0x000fe200000006ff */
[----:B0-----:R-:W-:Y:S01]  /*ded0*/  @P6 FMUL.FTZ R183, R183, R156 ;  /* 0x0000009cb7b76220 */ /* 0x001fe20000410000 */
[----:B------:R-:W-:-:S03]  /*dee0*/  MOV R156, RZ ;  /* 0x000000ff009c7202 */ /* 0x000fc60000000f00 */
[----:B------:R-:W-:-:S04]  /*def0*/  @P6 FMUL.FTZ R182, R183, R182 ;  /* 0x000000b6b7b66220 */ /* 0x000fc80000410000 */
[----:B------:R-:W-:-:S05]  /*df00*/  @P6 FMUL.FTZ R156, R159, R182 ;  /* 0x000000b69f9c6220 */ /* 0x000fca0000410000 */
[----:B------:R-:W-:-:S04]  /*df10*/  F2FP.BF16.F32.PACK_AB R156, RZ, R156 ;  /* 0x0000009cff9c723e */ /* 0x000fc800000010ff */
[----:B------:R-:W-:-:S07]  /*df20*/  PRMT R154, R154, 0x5410, R156 ;  /* 0x000054109a9a7816 */ /* 0x000fce000000009c */
.L_x_1221:
        /* <DEDUP_REMOVED lines=26> */
.L_x_1222:
[----:B------:R-:W-:Y:S01]  /*e0d0*/  F2FP.BF16.F32.PACK_AB R159, R184, R186 ;  /* 0x000000bab89f723e */ /* 0x000fe200000010ff */
[----:B------:R-:W-:Y:S06]  /*e0e0*/  BRA.U !UP3, `(.L_x_1207) ;  /* 0x000000110b107547 */ /* 0x000fec000b800000 */
[----:B-----5:R-:W-:Y:S01]  /*e0f0*/  ISETP.GE.U32.AND P0, PT, R22, RZ, PT ;  /* 0x000000ff1600720c */ /* 0x020fe20003f06070 */
[----:B------:R-:W-:Y:S01]  /*e100*/  FMUL.FTZ R184, R184, UR23 ;  /* 0x00000017b8b87c20 */ /* 0x000fe20008410000 */
[----:B------:R-:W-:Y:S02]  /*e110*/  PRMT R183, R59, 0x7632, R183 ;  /* 0x000076323bb77816 */ /* 0x000fe400000000b7 */
[----:B------:R-:W-:Y:S01]  /*e120*/  ISETP.GE.U32.AND.EX P0, PT, R23, 0x1000000, PT, P0 ;  /* 0x010000001700780c */ /* 0x000fe20003f06100 */
[----:B------:R-:W-:Y:S01]  /*e130*/  FMUL.FTZ R186, R184, UR22 ;  /* 0x00000016b8ba7c20 */ /* 0x000fe20008410000 */
[----:B------:R-:W-:-:S11]  /*e140*/  HFMA2 R184, -RZ, RZ, 0, 0 ;  /* 0x00000000ffb87431 */ /* 0x000fd600000001ff */
[----:B------:R-:W-:Y:S02]  /*e150*/  @P0 SHF.L.U32 R183, R183, 0x10, RZ ;  /* 0x00000010b7b70819 */ /* 0x000fe400000006ff */
[----:B------:R-:W-:-:S03]  /*e160*/  @P0 PRMT R182, R167, 0x7632, R182 ;  /* 0x00007632a7b60816 */ /* 0x000fc600000000b6 */
[----:B------:R-:W-:Y:S02]  /*e170*/  @P0 FMUL.FTZ R184, R183, R186 ;  /* 0x000000bab7b80220 */ /* 0x000fe40000410000 */
[----:B------:R-:W-:Y:S01]  /*e180*/  @P0 IMAD.U32 R183, R182, 0x10000, RZ ;  /* 0x00010000b6b70824 */ /* 0x000fe200078e00ff */
[----:B------:R-:W-:Y:S02]  /*e190*/  MOV R182, RZ ;  /* 0x000000ff00b67202 */ /* 0x000fe40000000f00 */
[----:B------:R-:W-:Y:S01]  /*e1a0*/  F2FP.BF16.F32.PACK_AB R184, RZ, R184 ;  /* 0x000000b8ffb8723e */ /* 0x000fe200000010ff */
[----:B------:R-:W-:-:S03]  /*e1b0*/  @P0 FMUL.FTZ R182, R186, R183 ;  /* 0x000000b7bab60220 */ /* 0x000fc60000410000 */
[----:B------:R-:W-:Y:S01]  /*e1c0*/  PRMT R155, R155, 0x5410, R184 ;  /* 0x000054109b9b7816 */ /* 0x000fe200000000b8 */
[----:B------:R-:W-:Y:S01]  /*e1d0*/  FADD.FTZ R147, R147, R182 ;  /* 0x000000b693937221 */ /* 0x000fe20000010000 */
[----:B------:R-:W-:Y:S06]  /*e1e0*/  BRA `(.L_x_1207) ;  /* 0x0000000c00d07947 */ /* 0x000fec0003800000 */
.L_x_1215:
[----:B------:R-:W-:Y:S05]  /*e1f0*/  BRA.U !UP3, `(.L_x_1223) ;  /* 0x000000010b787547 */ /* 0x000fea000b800000 */
[----:B-----5:R-:W-:Y:S01]  /*e200*/  LOP3.LUT P0, RZ, R22, 0xff, RZ, 0xc0, !PT ;  /* 0x000000ff16ff7812 */ /* 0x020fe2000780c0ff */
[----:B------:R-:W-:Y:S01]  /*e210*/  BSSY.RECONVERGENT B1, `(.L_x_1224) ;  /* 0x000000c000017945 */ /* 0x000fe20003800200 */
[----:B012---:R-:W-:-:S11]  /*e220*/  HFMA2 R183, -RZ, RZ, 0, 0 ;  /* 0x00000000ffb77431 */ /* 0x007fd600000001ff */
        /* <DEDUP_REMOVED lines=10> */
.L_x_1225:
[----:B------:R-:W-:Y:S05]  /*e2d0*/  BSYNC.RECONVERGENT B1 ;  /* 0x0000000000017941 */ /* 0x000fea0003800200 */
.L_x_1224:
        /* <DEDUP_REMOVED lines=13> */
.L_x_1227:
[----:B------:R-:W-:Y:S05]  /*e3b0*/  BSYNC.RECONVERGENT B1 ;  /* 0x0000000000017941 */ /* 0x000fea0003800200 */
.L_x_1226:
[----:B------:R-:W-:-:S04]  /*e3c0*/  F2FP.BF16.F32.PACK_AB R182, RZ, R182 ;  /* 0x000000b6ffb6723e */ /* 0x000fc800000010ff */
[----:B------:R-:W-:-:S07]  /*e3d0*/  PRMT R152, R182, 0x7610, R152 ;  /* 0x00007610b6987816 */ /* 0x000fce0000000098 */
.L_x_1223:
[----:B------:R-:W-:Y:S05]  /*e3e0*/  BRA.U !UP3, `(.L_x_1228) ;  /* 0x000000010b807547 */ /* 0x000fea000b800000 */
[----:B-----5:R-:W-:Y:S01]  /*e3f0*/  LOP3.LUT P0, RZ, R22, 0xff00, RZ, 0xc0, !PT ;  /* 0x0000ff0016ff7812 */ /* 0x020fe2000780c0ff */
[----:B------:R-:W-:Y:S01]  /*e400*/  BSSY.RECONVERGENT B1, `(.L_x_1229) ;  /* 0x000000d000017945 */ /* 0x000fe20003800200 */
[----:B012---:R-:W-:-:S11]  /*e410*/  HFMA2 R182, -RZ, RZ, 0, 0 ;  /* 0x00000000ffb67431 */ /* 0x007fd600000001ff */
        /* <DEDUP_REMOVED lines=11> */
.L_x_1230:
[----:B------:R-:W-:Y:S05]  /*e4d0*/  BSYNC.RECONVERGENT B1 ;  /* 0x0000000000017941 */ /* 0x000fea0003800200 */
.L_x_1229:
        /* <DEDUP_REMOVED lines=14> */
.L_x_1232:
[----:B------:R-:W-:Y:S05]  /*e5c0*/  BSYNC.RECONVERGENT B1 ;  /* 0x0000000000017941 */ /* 0x000fea0003800200 */
.L_x_1231:
[----:B------:R-:W-:-:S04]  /*e5d0*/  F2FP.BF16.F32.PACK_AB R182, RZ, R182 ;  /* 0x000000b6ffb6723e */ /* 0x000fc800000010ff */
[----:B------:R-:W-:-:S07]  /*e5e0*/  PRMT R152, R152, 0x5410, R182 ;  /* 0x0000541098987816 */ /* 0x000fce00000000b6 */
.L_x_1228:
        /* <DEDUP_REMOVED lines=14> */
.L_x_1235:
[----:B------:R-:W-:Y:S05]  /*e6d0*/  BSYNC.RECONVERGENT B1 ;  /* 0x0000000000017941 */ /* 0x000fea0003800200 */
.L_x_1234:
[----:B------:R-:W-:Y:S01]  /*e6e0*/  BSSY.RECONVERGENT B1, `(.L_x_1236) ;  /* 0x000000d000017945 */ /* 0x000fe20003800200 */
[----:B------:R-:W-:Y:S01]  /*e6f0*/  FADD.FTZ R142, R142, R183 ;  /* 0x000000b78e8e7221 */ /* 0x000fe20000010000 */
[----:B------:R-:W-:Y:S02]  /*e700*/  MOV R182, RZ ;  /* 0x000000ff00b67202 */ /* 0x000fe40000000f00 */
        /* <DEDUP_REMOVED lines=10> */
.L_x_1237:
[----:B------:R-:W-:Y:S05]  /*e7b0*/  BSYNC.RECONVERGENT B1 ;  /* 0x0000000000017941 */ /* 0x000fea0003800200 */
.L_x_1236:
[----:B------:R-:W-:-:S04]  /*e7c0*/  F2FP.BF16.F32.PACK_AB R182, RZ, R182 ;  /* 0x000000b6ffb6723e */ /* 0x000fc800000010ff */
[----:B------:R-:W-:-:S07]  /*e7d0*/  PRMT R153, R182, 0x7610, R153 ;  /* 0x00007610b6997816 */ /* 0x000fce0000000099 */
.L_x_1233:
        /* <DEDUP_REMOVED lines=15> */
.L_x_1240:
[----:B------:R-:W-:Y:S05]  /*e8d0*/  BSYNC.RECONVERGENT B1 ;  /* 0x0000000000017941 */ /* 0x000fea0003800200 */
.L_x_1239:
[----:B------:R-:W-:Y:S01]  /*e8e0*/  BSSY.RECONVERGENT B1, `(.L_x_1241) ;  /* 0x000000e000017945 */ /* 0x000fe20003800200 */
[----:B------:R-:W-:Y:S01]  /*e8f0*/  FADD.FTZ R143, R143, R182 ;  /* 0x000000b68f8f7221 */ /* 0x000fe20000010000 */
[----:B------:R-:W-:Y:S02]  /*e900*/  MOV R182, RZ ;  /* 0x000000ff00b67202 */ /* 0x000fe40000000f00 */
        /* <DEDUP_REMOVED lines=11> */
.L_x_1242:
[----:B------:R-:W-:Y:S05]  /*e9c0*/  BSYNC.RECONVERGENT B1 ;  /* 0x0000000000017941 */ /* 0x000fea0003800200 */
.L_x_1241:
[----:B------:R-:W-:-:S04]  /*e9d0*/  F2FP.BF16.F32.PACK_AB R182, RZ, R182 ;  /* 0x000000b6ffb6723e */ /* 0x000fc800000010ff */
[----:B------:R-:W-:-:S07]  /*e9e0*/  PRMT R153, R153, 0x5410, R182 ;  /* 0x0000541099997816 */ /* 0x000fce00000000b6 */
.L_x_1238:
        /* <DEDUP_REMOVED lines=14> */
.L_x_1245:
[----:B------:R-:W-:Y:S05]  /*ead0*/  BSYNC.RECONVERGENT B1 ;  /* 0x0000000000017941 */ /* 0x000fea0003800200 */
.L_x_1244:
        /* <DEDUP_REMOVED lines=13> */
.L_x_1247:
[----:B------:R-:W-:Y:S05]  /*ebb0*/  BSYNC.RECONVERGENT B1 ;  /* 0x0000000000017941 */ /* 0x000fea0003800200 */
.L_x_1246:
[----:B------:R-:W-:-:S04]  /*ebc0*/  F2FP.BF16.F32.PACK_AB R182, RZ, R182 ;  /* 0x000000b6ffb6723e */ /* 0x000fc800000010ff */
[----:B------:R-:W-:-:S07]  /*ebd0*/  PRMT R154, R182, 0x7610, R154 ;  /* 0x00007610b69a7816 */ /* 0x000fce000000009a */
.L_x_1243:
        /* <DEDUP_REMOVED lines=15> */
.L_x_1250:
[----:B------:R-:W-:Y:S05]  /*ecd0*/  BSYNC.RECONVERGENT B1 ;  /* 0x0000000000017941 */ /* 0x000fea0003800200 */
.L_x_1249:
        /* <DEDUP_REMOVED lines=14> */
.L_x_1252:
[----:B------:R-:W-:Y:S05]  /*edc0*/  BSYNC.RECONVERGENT B1 ;  /* 0x0000000000017941 */ /* 0x000fea0003800200 */
.L_x_1251:
[----:B------:R-:W-:-:S04]  /*edd0*/  F2FP.BF16.F32.PACK_AB R182, RZ, R182 ;  /* 0x000000b6ffb6723e */ /* 0x000fc800000010ff */
[----:B------:R-:W-:-:S07]  /*ede0*/  PRMT R154, R154, 0x5410, R182 ;  /* 0x000054109a9a7816 */ /* 0x000fce00000000b6 */
.L_x_1248:
[----:B------:R-:W-:Y:S05]  /*edf0*/  BRA.U !UP3, `(.L_x_1253) ;  /* 0x000000010b787547 */ /* 0x000fea000b800000 */
[----:B-----5:R-:W-:Y:S01]  /*ee00*/  LOP3.LUT P0, RZ, R23, 0xff0000, RZ, 0xc0, !PT ;  /* 0x00ff000017ff7812 */ /* 0x020fe2000780c0ff */
[----:B------:R-:W-:Y:S01]  /*ee10*/  BSSY.RECONVERGENT B1, `(.L_x_1254) ;  /* 0x000000c000017945 */ /* 0x000fe20003800200 */
[----:B012---:R-:W-:-:S11]  /*ee20*/  IMAD.MOV.U32 R183, RZ, RZ, RZ ;  /* 0x000000ffffb77224 */ /* 0x007fd600078e00ff */
        /* <DEDUP_REMOVED lines=10> */
.L_x_1255:
[----:B------:R-:W-:Y:S05]  /*eed0*/  BSYNC.RECONVERGENT B1 ;  /* 0x0000000000017941 */ /* 0x000fea0003800200 */
.L_x_1254:
        /* <DEDUP_REMOVED lines=13> */
.L_x_1257:
[----:B------:R-:W-:Y:S05]  /*efb0*/  BSYNC.RECONVERGENT B1 ;  /* 0x0000000000017941 */ /* 0x000fea0003800200 */
.L_x_1256:
[----:B------:R-:W-:-:S04]  /*efc0*/  F2FP.BF16.F32.PACK_AB R182, RZ, R182 ;  /* 0x000000b6ffb6723e */ /* 0x000fc800000010ff */
[----:B------:R-:W-:-:S07]  /*efd0*/  PRMT R155, R182, 0x7610, R155 ;  /* 0x00007610b69b7816 */ /* 0x000fce000000009b */
.L_x_1253:
[----:B------:R-:W-:Y:S05]  /*efe0*/  BRA.U !UP3, `(.L_x_1207) ;  /* 0x000000010b507547 */ /* 0x000fea000b800000 */
[----:B012---:R-:W-:Y:S01]  /*eff0*/  FFMA.FTZ R183, R243, UR8, R184 ;  /* 0x00000008f3b77c23 */ /* 0x007fe200080100b8 */
[----:B-----5:R-:W-:Y:S02]  /*f000*/  ISETP.GE.U32.AND P0, PT, R22, RZ, PT ;  /* 0x000000ff1600720c */ /* 0x020fe40003f06070 */
[----:B------:R-:W-:Y:S01]  /*f010*/  ISETP.LT.AND P6, PT, RZ, UR33, PT ;  /* 0x00000021ff007c0c */ /* 0x000fe2000bfc1270 */
[----:B------:R-:W-:Y:S01]  /*f020*/  FADD.FTZ R183, R244, -R183 ;  /* 0x800000b7f4b77221 */ /* 0x000fe20000010000 */
[----:B------:R-:W-:Y:S02]  /*f030*/  ISETP.GE.U32.AND.EX P0, PT, R23, 0x1000000, PT, P0 ;  /* 0x010000001700780c */ /* 0x000fe40003f06100 */
[----:B------:R-:W-:Y:S01]  /*f040*/  PRMT R185, R59, 0x7632, R185 ;  /* 0x000076323bb97816 */ /* 0x000fe200000000b9 */
[----:B------:R-:W-:-:S05]  /*f050*/  FMUL.FTZ R182, R183, UR32 ;  /* 0x00000020b7b67c20 */ /* 0x000fca0008410000 */
[----:B------:R-:W-:-:S05]  /*f060*/  FSEL R182, R182, RZ, P6 ;  /* 0x000000ffb6b67208 */ /* 0x000fca0003000000 */
[----:B------:R-:W-:Y:S01]  /*f070*/  @P0 PRMT R183, R167, 0x7632, R183 ;  /* 0x00007632a7b70816 */ /* 0x000fe200000000b7 */
        /* <DEDUP_REMOVED lines=11> */
.L_x_1207:
[----:B012---:R-:W0:Y:S01]  /*f130*/  @P5 LDC.64 R182, c[0x0][0x478] ;  /* 0x00011e00ffb65b82 */ /* 0x007e220000000a00 */
[----:B------:R-:W1:Y:S01]  /*f140*/  @UP3 LDCU.64 UR6, c[0x0][0x468] ;  /* 0x00008d00ff0637ac */ /* 0x000e620008000a00 */
[----:B------:R-:W-:Y:S01]  /*f150*/  PLOP3.LUT P0, PT, PT, PT, UP3, 0x80, 0x8 ;  /* 0x000000000008781c */ /* 0x000fe20003f0f038 */
[----:B0-----:R-:W-:Y:S01]  /*f160*/  @P5 IMAD.WIDE.U32 R182, R181, 0x10, R182 ;  /* 0x00000010b5b65825 */ /* 0x001fe200078e00b6 */
[----:B------:R-:W-:-:S04]  /*f170*/  MOV R181, 0x10 ;  /* 0x0000001000b57802 */ /* 0x000fc80000000f00 */
[----:B------:R3:W-:Y:S01]  /*f180*/  @P5 STG.E.128 desc[UR20][R182.64], R156 ;  /* 0x0000009cb6005986 */ /* 0x0007e2000c101d14 */
[----:B------:R-:W-:-:S06]  /*f190*/  PLOP3.LUT P5, PT, PT, PT, UP3, 0x80, 0x8 ;  /* 0x000000000008781c */ /* 0x000fcc0003faf038 */
[----:B-1----:R-:W-:-:S07]  /*f1a0*/  @P0 IMAD.WIDE.U32 R180, R180, R181, UR6 ;  /* 0x00000006b4b40e25 */ /* 0x002fce000f8e00b5 */
[----:B------:R3:W-:Y:S02]  /*f1b0*/  @P5 STG.E.128 desc[UR20][R180.64], R152 ;  /* 0x00000098b4005986 */ /* 0x0007e4000c101d14 */
.L_x_1196:
[----:B------:R-:W-:Y:S05]  /*f1c0*/  BSYNC.RECONVERGENT B0 ;  /* 0x0000000000007941 */ /* 0x000fea0003800200 */
.L_x_1195:
[----:B------:R-:W-:Y:S02]  /*f1d0*/  UIADD3 UR11, UPT, UPT, UR11, UR28, URZ ;  /* 0x0000001c0b0b7290 */ /* 0x000fe4000fffe0ff */
[----:B------:R-:W-:Y:S02]  /*f1e0*/  UPLOP3.LUT UP1, UPT, UPT, UPT, UP1, 0x40, 0x4 ;  /* 0x000000000004789c */ /* 0x000fe40003f2e810 */
[----:B------:R-:W-:-:S09]  /*f1f0*/  UISETP.GE.AND UP0, UPT, UR11, UR29, UPT ;  /* 0x0000001d0b00728c */ /* 0x000fd2000bf06270 */
[----:B------:R-:W-:Y:S05]  /*f200*/  BRA.U !UP0, `(.L_x_1258) ;  /* 0xffffff19081c7547 */ /* 0x000fea000b83ffff */
.L_x_981:
[----:B------:R-:W4:Y:S01]  /*f210*/  S2UR UR4, SR_CTAID.X ;  /* 0x00000000000479c3 */ /* 0x000f220000002500 */
[----:B---3--:R-:W3:Y:S01]  /*f220*/  S2R R180, SR_TID.X ;  /* 0x0000000000b47919 */ /* 0x008ee20000002100 */
[----:B------:R-:W-:Y:S01]  /*f230*/  BSSY.RECONVERGENT B0, `(.L_x_1259) ;  /* 0x0000012000007945 */ /* 0x000fe20003800200 */
[----:B----4-:R-:W-:-:S06]  /*f240*/  UIMAD UR4, UR4, UR9, URZ ;  /* 0x00000009040472a4 */ /* 0x010fcc000f8e02ff */
[----:B------:R-:W-:-:S04]  /*f250*/  MOV R9, UR4 ;  /* 0x0000000400097c02 */ /* 0x000fc80008000f00 */
[----:B---3--:R-:W-:Y:S01]  /*f260*/  LEA.HI R9, R9, R180, RZ, 0x1d ;  /* 0x000000b409097211 */ /* 0x008fe200078fe8ff */
[----:B------:R-:W-:Y:S06]  /*f270*/  @!P1 BRA `(.L_x_1260) ;  /* 0x0000000000349947 */ /* 0x000fec0003800000 */
[----:B------:R-:W3:Y:S08]  /*f280*/  LDC.64 R2, c[0x0][0x440] ;  /* 0x00011000ff027b82 */ /* 0x000ef00000000a00 */
[----:B------:R-:W4:Y:S08]  /*f290*/  LDC.64 R4, c[0x0][0x448] ;  /* 0x00011200ff047b82 */ /* 0x000f300000000a00 */
[----:B------:R-:W0:Y:S01]  /*f2a0*/  LDC.64 R6, c[0x0][0x460] ;  /* 0x00011800ff067b82 */ /* 0x000e220000000a00 */
[----:B---3--:R-:W-:-:S05]  /*f2b0*/  IMAD.WIDE.U32 R2, R9, 0x20, R2 ;  /* 0x0000002009027825 */ /* 0x008fca00078e0002 */
[----:B------:R3:W-:Y:S01]  /*f2c0*/  STG.E.128 desc[UR20][R2.64], R84 ;  /* 0x0000005402007986 */ /* 0x0007e2000c101d14 */
[----:B----4-:R-:W-:-:S03]  /*f2d0*/  IMAD.WIDE.U32 R4, R9, 0x20, R4 ;  /* 0x0000002009047825 */ /* 0x010fc600078e0004 */
[----:B------:R3:W-:Y:S04]  /*f2e0*/  STG.E.128 desc[UR20][R2.64+0x10], R88 ;  /* 0x0000105802007986 */ /* 0x0007e8000c101d14 */
[----:B------:R3:W-:Y:S01]  /*f2f0*/  STG.E.128 desc[UR20][R4.64], R60 ;  /* 0x0000003c04007986 */ /* 0x0007e2000c101d14 */
[----:B0-----:R-:W-:-:S03]  /*f300*/  IMAD.WIDE.U32 R6, R9, 0x20, R6 ;  /* 0x0000002009067825 */ /* 0x001fc600078e0006 */
[----:B------:R3:W-:Y:S01]  /*f310*/  STG.E.128 desc[UR20][R4.64+0x10], R64 ;  /* 0x0000104004007986 */ /* 0x0007e2000c101d14 */
[----:B------:R-:W-:-:S03]  /*f320*/  IADD3 R9, PT, PT, R9, 0x100, RZ ;  /* 0x0000010009097810 */ /* 0x000fc60007ffe0ff */
[----:B------:R3:W-:Y:S04]  /*f330*/  STG.E.128 desc[UR20][R6.64], R116 ;  /* 0x0000007406007986 */ /* 0x0007e8000c101d14 */
[----:B------:R3:W-:Y:S02]  /*f340*/  STG.E.128 desc[UR20][R6.64+0x10], R120 ;  /* 0x0000107806007986 */ /* 0x0007e4000c101d14 */
.L_x_1260:
[----:B------:R-:W-:Y:S05]  /*f350*/  BSYNC.RECONVERGENT B0 ;  /* 0x0000000000007941 */ /* 0x000fea0003800200 */
.L_x_1259:
[----:B------:R-:W-:Y:S04]  /*f360*/  BSSY.RECONVERGENT B0, `(.L_x_1261) ;  /* 0x000000f000007945 */ /* 0x000fe80003800200 */
[----:B------:R-:W-:Y:S05]  /*f370*/  @!P2 BRA `(.L_x_1262) ;  /* 0x000000000034a947 */ /* 0x000fea0003800000 */
[----:B---3--:R-:W3:Y:S08]  /*f380*/  LDC.64 R2, c[0x0][0x440] ;  /* 0x00011000ff027b82 */ /* 0x008ef00000000a00 */
        /* <DEDUP_REMOVED lines=12> */
.L_x_1262:
[----:B------:R-:W-:Y:S05]  /*f450*/  BSYNC.RECONVERGENT B0 ;  /* 0x0000000000007941 */ /* 0x000fea0003800200 */
.L_x_1261:
        /* <DEDUP_REMOVED lines=15> */
.L_x_1264:
[----:B------:R-:W-:Y:S05]  /*f550*/  BSYNC.RECONVERGENT B0 ;  /* 0x0000000000007941 */ /* 0x000fea0003800200 */
.L_x_1263:
[----:B------:R-:W-:Y:S05]  /*f560*/  @!P4 EXIT ;  /* 0x000000000000c94d */ /* 0x000fea0003800000 */
[----:B---3--:R-:W3:Y:S08]  /*f570*/  LDC.64 R2, c[0x0][0x440] ;  /* 0x00011000ff027b82 */ /* 0x008ef00000000a00 */
[----:B------:R-:W4:Y:S08]  /*f580*/  LDC.64 R4, c[0x0][0x448] ;  /* 0x00011200ff047b82 */ /* 0x000f300000000a00 */
[----:B------:R-:W0:Y:S01]  /*f590*/  LDC.64 R6, c[0x0][0x460] ;  /* 0x00011800ff067b82 */ /* 0x000e220000000a00 */
[----:B---3--:R-:W-:-:S05]  /*f5a0*/  IMAD.WIDE.U32 R2, R9, 0x20, R2 ;  /* 0x0000002009027825 */ /* 0x008fca00078e0002 */
[----:B------:R-:W-:Y:S01]  /*f5b0*/  STG.E.128 desc[UR20][R2.64], R108 ;  /* 0x0000006c02007986 */ /* 0x000fe2000c101d14 */
[----:B----4-:R-:W-:-:S03]  /*f5c0*/  IMAD.WIDE.U32 R4, R9, 0x20, R4 ;  /* 0x0000002009047825 */ /* 0x010fc600078e0004 */
[----:B------:R-:W-:Y:S04]  /*f5d0*/  STG.E.128 desc[UR20][R2.64+0x10], R112 ;  /* 0x0000107002007986 */ /* 0x000fe8000c101d14 */
[----:B------:R-:W-:Y:S01]  /*f5e0*/  STG.E.128 desc[UR20][R4.64], R76 ;  /* 0x0000004c04007986 */ /* 0x000fe2000c101d14 */
[----:B0-----:R-:W-:-:S03]  /*f5f0*/  IMAD.WIDE.U32 R6, R9, 0x20, R6 ;  /* 0x0000002009067825 */ /* 0x001fc600078e0006 */
[----:B------:R-:W-:Y:S04]  /*f600*/  STG.E.128 desc[UR20][R4.64+0x10], R80 ;  /* 0x0000105004007986 */ /* 0x000fe8000c101d14 */
[----:B------:R-:W-:Y:S04]  /*f610*/  STG.E.128 desc[UR20][R6.64], R140 ;  /* 0x0000008c06007986 */ /* 0x000fe8000c101d14 */
[----:B------:R-:W-:Y:S01]  /*f620*/  STG.E.128 desc[UR20][R6.64+0x10], R144 ;  /* 0x0000109006007986 */ /* 0x000fe2000c101d14 */
[----:B------:R-:W-:Y:S05]  /*f630*/  EXIT ;  /* 0x000000000000794d */ /* 0x000fea0003800000 */
.L_x_1265:
        /* <DEDUP_REMOVED lines=12> */
.L_x_15595:


//--------------------- .text._ZN10layer_norm22ln_bwd_finalize_kernelINS_22Kernel_traits_finalizeILj8192E13__nv_bfloat16S2_S2_S2_fjLb1ELj1024ELj4ENS_18Kernel_traits_baseILj8192ES2_S2_S2_S2_fjLj1024EEEEELb1ELb1EEEvNS_9BwdParamsE --------------------------
	.section	.text._ZN10layer_norm22ln_bwd_finalize_kernelINS_22Kernel_traits_finalizeILj8192E13__nv_bfloat16S2_S2_S2_fjLb1ELj1024ELj4ENS_18Kernel_traits_baseILj8192ES2_S2_S2_S2_fjLj1024EEEEELb1ELb1EEEvNS_9BwdParamsE,"ax",@progbits
	.align	128
        .global         _ZN10layer_norm22ln_bwd_finalize_kernelINS_22Kernel_traits_finalizeILj8192E13__nv_bfloat16S2_S2_S2_fjLb1ELj1024ELj4ENS_18Kernel_traits_baseILj8192ES2_S2_S2_S2_fjLj1024EEEEELb1ELb1EEEvNS_9BwdParamsE
        .type           _ZN10layer_norm22ln_bwd_finalize_kernelINS_22Kernel_traits_finalizeILj8192E13__nv_bfloat16S2_S2_S2_fjLb1ELj1024ELj4ENS_18Kernel_traits_baseILj8192ES2_S2_S2_S2_fjLj1024EEEEELb1ELb1EEEvNS_9BwdParamsE,@function
        .size           _ZN10layer_norm22ln_bwd_finalize_kernelINS_22Kernel_traits_finalizeILj8192E13__nv_bfloat16S2_S2_S2_fjLb1ELj1024ELj4ENS_18Kernel_traits_baseILj8192ES2_S2_S2_S2_fjLj1024EEEEELb1ELb1EEEvNS_9BwdParamsE,(.L_x_15596 - _ZN10layer_norm22ln_bwd_finalize_kernelINS_22Kernel_traits_finalizeILj8192E13__nv_bfloat16S2_S2_S2_fjLb1ELj1024ELj4ENS_18Kernel_traits_baseILj8192ES2_S2_S2_S2_fjLj1024EEEEELb1ELb1EEEvNS_9BwdParamsE)
        .other          _ZN10layer_norm22ln_bwd_finalize_kernelINS_22Kernel_traits_finalizeILj8192E13__nv_bfloat16S2_S2_S2_fjLb1ELj1024ELj4ENS_18Kernel_traits_baseILj8192ES2_S2_S2_S2_fjLj1024EEEEELb1ELb1EEEvNS_9BwdParamsE,@"STO_CUDA_ENTRY STV_DEFAULT"
_ZN10layer_norm22ln_bwd_finalize_kernelINS_22Kernel_traits_finalizeILj8192E13__nv_bfloat16S2_S2_S2_fjLb1ELj1024ELj4ENS_18Kernel_traits_baseILj8192ES2_S2_S2_S2_fjLj1024EEEEELb1ELb1EEEvNS_9BwdParamsE:
.text._ZN10layer_norm22ln_bwd_finalize_kernelINS_22Kernel_traits_finalizeILj8192E13__nv_bfloat16S2_S2_S2_fjLb1ELj1024ELj4ENS_18Kernel_traits_baseILj8192ES2_S2_S2_S2_fjLj1024EEEEELb1ELb1EEEvNS_9BwdParamsE:
[----:B------:R-:W-:Y:S01]  /*0000*/  LDC R1, c[0x0][0x37c] ;  /* 0x0000df00ff017b82 */ /* 0x000fe20000000800 */
[----:B------:R-:W0:Y:S01]  /*0010*/  S2R R9, SR_CTAID.X ;  /* 0x0000000000097919 */ /* 0x000e220000002500 */
[----:B------:R-:W1:Y:S01]  /*0020*/  S2R R0, SR_TID.X ;  /* 0x0000000000007919 */ /* 0x000e620000002100 */
[----:B0-----:R-:W-:-:S04]  /*0030*/  SHF.L.U32 R12, R9, 0x5, RZ ;  /* 0x00000005090c7819 */ /* 0x001fc800000006ff */
[----:B-1----:R-:W-:-:S04]  /*0040*/  LOP3.LUT R2, R12, 0x1f, R0, 0xf8, !PT ;  /* 0x0000001f0c027812 */ /* 0x002fc800078ef800 */
[----:B------:R-:W-:-:S13]  /*0050*/  ISETP.GT.U32.AND P0, PT, R2, 0x1fff, PT ;  /* 0x00001fff0200780c */ /* 0x000fda0003f04070 */
[----:B------:R-:W-:Y:S05]  /*0060*/  @P0 EXIT ;  /* 0x000000000000094d */ /* 0x000fea0003800000 */
[----:B------:R-:W0:Y:S01]  /*0070*/  LDCU UR8, c[0x0][0x380] ;  /* 0x00007000ff0877ac */ /* 0x000e220008000800 */
[----:B------:R-:W-:Y:S01]  /*0080*/  SHF.R.U32.HI R3, RZ, 0x5, R0 ;  /* 0x00000005ff037819 */ /* 0x000fe20000011600 */
[----:B------:R-:W-:Y:S01]  /*0090*/  BSSY.RECONVERGENT B0, `(.L_x_1266) ;  /* 0x00000ea000007945 */ /* 0x000fe20003800200 */
[----:B------:R-:W-:Y:S01]  /*00a0*/  SHF.L.U32 R9, R9, 0x4, RZ ;  /* 0x0000000409097819 */ /* 0x000fe200000006ff */
[----:B------:R-:W1:Y:S01]  /*00b0*/  LDCU.64 UR6, c[0x0][0x358] ;  /* 0x00006b00ff0677ac */ /* 0x000e620008000a00 */
[----:B------:R-:W-:Y:S01]  /*00c0*/  HFMA2 R22, -RZ, RZ, 0, 0 ;  /* 0x00000000ff167431 */ /* 0x000fe200000001ff */
[----:B------:R-:W-:Y:S02]  /*00d0*/  LOP3.LUT R4, R0, 0x1f, RZ, 0xc0, !PT ;  /* 0x0000001f00047812 */ /* 0x000fe400078ec0ff */
[----:B------:R-:W-:Y:S02]  /*00e0*/  CS2R R6, SRZ ;  /* 0x0000000000067805 */ /* 0x000fe4000001ff00 */
[----:B------:R-:W-:-:S02]  /*00f0*/  LOP3.LUT R9, R9, 0x7ffffff0, RZ, 0xc0, !PT ;  /* 0x7ffffff009097812 */ /* 0x000fc400078ec0ff */
[----:B0-----:R-:W-:-:S13]  /*0100*/  ISETP.GE.U32.AND P0, PT, R3, UR8, PT ;  /* 0x0000000803007c0c */ /* 0x001fda000bf06070 */
[----:B-1----:R-:W-:Y:S05]  /*0110*/  @P0 BRA `(.L_x_1267) ;  /* 0x0000000c00840947 */ /* 0x002fea0003800000 */
[----:B------:R-:W-:Y:S01]  /*0120*/  LOP3.LUT R14, R3, 0x20, RZ, 0xfc, !PT ;  /* 0x00000020030e7812 */ /* 0x000fe200078efcff */
[----:B------:R-:W-:Y:S01]  /*0130*/  BSSY.RECONVERGENT B1, `(.L_x_1268) ;  /* 0x000007e000017945 */ /* 0x000fe20003800200 */
[----:B------:R-:W-:Y:S02]  /*0140*/  LOP3.LUT R5, RZ, R3, RZ, 0x33, !PT ;  /* 0x00000003ff057212 */ /* 0x000fe400078e33ff */
[----:B------:R-:W-:Y:S02]  /*0150*/  CS2R R6, SRZ ;  /* 0x0000000000067805 */ /* 0x000fe4000001ff00 */
[----:B------:R-:W-:Y:S02]  /*0160*/  VIMNMX.U32 R8, PT, PT, R14, UR8, !PT ;  /* 0x000000080e087c48 */ /* 0x000fe4000ffe0000 */
[----:B------:R-:W-:Y:S02]  /*0170*/  MOV R22, RZ ;  /* 0x000000ff00167202 */ /* 0x000fe40000000f00 */
[----:B------:R-:W-:-:S02]  /*0180*/  IADD3 R8, PT, PT, R8, R5, RZ ;  /* 0x0000000508087210 */ /* 0x000fc40007ffe0ff */
[----:B------:R-:W-:Y:S02]  /*0190*/  MOV R5, R3 ;  /* 0x0000000300057202 */ /* 0x000fe40000000f00 */
[C---:B------:R-:W-:Y:S02]  /*01a0*/  ISETP.GE.U32.AND P1, PT, R8.reuse, 0xe0, PT ;  /* 0x000000e00800780c */ /* 0x040fe40003f26070 */
[----:B------:R-:W-:-:S04]  /*01b0*/  LEA.HI R10, R8, 0x1, RZ, 0x1b ;  /* 0x00000001080a7811 */ /* 0x000fc800078fd8ff */
[----:B------:R-:W-:-:S04]  /*01c0*/  LOP3.LUT R11, R10, 0x7, RZ, 0xc0, !PT ;  /* 0x000000070a0b7812 */ /* 0x000fc800078ec0ff */
[----:B------:R-:W-:-:S03]  /*01d0*/  ISETP.NE.AND P0, PT, R11, RZ, PT ;  /* 0x000000ff0b00720c */ /* 0x000fc60003f05270 */
[----:B------:R-:W-:Y:S10]  /*01e0*/  @!P1 BRA `(.L_x_1269) ;  /* 0x0000000400c89947 */ /* 0x000ff40003800000 */
[----:B------:R-:W0:Y:S01]  /*01f0*/  LDC R13, c[0x0][0x388] ;  /* 0x0000e200ff0d7b82 */ /* 0x000e220000000800 */
[C---:B------:R-:W-:Y:S02]  /*0200*/  LOP3.LUT R15, R3.reuse, 0x80, RZ, 0xfc, !PT ;  /* 0x00000080030f7812 */ /* 0x040fe400078efcff */
[C---:B------:R-:W-:Y:S02]  /*0210*/  LOP3.LUT R16, R3.reuse, 0xa0, RZ, 0xfc, !PT ;  /* 0x000000a003107812 */ /* 0x040fe400078efcff */
[C---:B------:R-:W-:Y:S02]  /*0220*/  LOP3.LUT R17, R3.reuse, 0xc0, RZ, 0xfc, !PT ;  /* 0x000000c003117812 */ /* 0x040fe400078efcff */
[C---:B------:R-:W-:Y:S02]  /*0230*/  LOP3.LUT R18, R3.reuse, 0xe0, RZ, 0xfc, !PT ;  /* 0x000000e003127812 */ /* 0x040fe400078efcff */
[C---:B------:R-:W-:Y:S02]  /*0240*/  LOP3.LUT R19, R3.reuse, 0x40, RZ, 0xfc, !PT ;  /* 0x0000004003137812 */ /* 0x040fe400078efcff */
[----:B------:R-:W-:-:S02]  /*0250*/  LOP3.LUT R23, R3, 0x60, RZ, 0xfc, !PT ;  /* 0x0000006003177812 */ /* 0x000fc400078efcff */
[----:B------:R-:W-:Y:S02]  /*0260*/  LOP3.LUT R20, R10, 0xffffff8, RZ, 0xc0, !PT ;  /* 0x0ffffff80a147812 */ /* 0x000fe400078ec0ff */
[----:B------:R-:W-:Y:S02]  /*0270*/  MOV R7, RZ ;  /* 0x000000ff00077202 */ /* 0x000fe40000000f00 */
[----:B------:R-:W-:Y:S02]  /*0280*/  MOV R5, R3 ;  /* 0x0000000300057202 */ /* 0x000fe40000000f00 */
[----:B------:R-:W-:Y:S01]  /*0290*/  IADD3 R20, PT, PT, -R20, RZ, RZ ;  /* 0x000000ff14147210 */ /* 0x000fe20007ffe1ff */
[-CC-:B0-----:R-:W-:Y:S02]  /*02a0*/  IMAD R27, R14, R13.reuse, R12.reuse ;  /* 0x0000000d0e1b7224 */ /* 0x181fe400078e020c */
[-CC-:B------:R-:W-:Y:S02]  /*02b0*/  IMAD R15, R15, R13.reuse, R12.reuse ;  /* 0x0000000d0f0f7224 */ /* 0x180fe400078e020c */
[--C-:B------:R-:W-:Y:S01]  /*02c0*/  IMAD R21, R16, R13, R12.reuse ;  /* 0x0000000d10157224 */ /* 0x100fe200078e020c */
[----:B------:R-:W-:Y:S01]  /*02d0*/  IADD3 R27, PT, PT, R4, R27, RZ ;  /* 0x0000001b041b7210 */ /* 0x000fe20007ffe0ff */
[----:B------:R-:W-:-:S02]  /*02e0*/  IMAD R17, R17, R13, R12 ;  /* 0x0000000d11117224 */ /* 0x000fc400078e020c */
[--C-:B------:R-:W-:Y:S01]  /*02f0*/  IMAD R25, R18, R13, R12.reuse ;  /* 0x0000000d12197224 */ /* 0x100fe200078e020c */
[C---:B------:R-:W-:Y:S01]  /*0300*/  IADD3 R18, PT, PT, R4.reuse, R15, RZ ;  /* 0x0000000f04127210 */ /* 0x040fe20007ffe0ff */
[--C-:B------:R-:W-:Y:S01]  /*0310*/  IMAD R19, R19, R13, R12.reuse ;  /* 0x0000000d13137224 */ /* 0x100fe200078e020c */
[C---:B------:R-:W-:Y:S01]  /*0320*/  IADD3 R21, PT, PT, R4.reuse, R21, RZ ;  /* 0x0000001504157210 */ /* 0x040fe20007ffe0ff */
[--C-:B------:R-:W-:Y:S01]  /*0330*/  IMAD R29, R23, R13, R12.reuse ;  /* 0x0000000d171d7224 */ /* 0x100fe200078e020c */
[C---:B------:R-:W-:Y:S01]  /*0340*/  IADD3 R23, PT, PT, R4.reuse, R17, RZ ;  /* 0x0000001104177210 */ /* 0x040fe20007ffe0ff */
[----:B------:R-:W-:Y:S01]  /*0350*/  IMAD R12, R3, R13, R12 ;  /* 0x0000000d030c7224 */ /* 0x000fe200078e020c */
[C---:B------:R-:W-:Y:S02]  /*0360*/  IADD3 R25, PT, PT, R4.reuse, R25, RZ ;  /* 0x0000001904197210 */ /* 0x040fe40007ffe0ff */
[C---:B------:R-:W-:Y:S02]  /*0370*/  IADD3 R19, PT, PT, R4.reuse, R19, RZ ;  /* 0x0000001304137210 */ /* 0x040fe40007ffe0ff */
[----:B------:R-:W-:-:S02]  /*0380*/  IADD3 R29, PT, PT, R4, R29, RZ ;  /* 0x0000001d041d7210 */ /* 0x000fc40007ffe0ff */
[----:B------:R-:W-:-:S07]  /*0390*/  IADD3 R12, PT, PT, R4, R12, RZ ;  /* 0x0000000c040c7210 */ /* 0x000fce0007ffe0ff */
.L_x_1270:
        /* <DEDUP_REMOVED lines=87> */
.L_x_1269:
[----:B------:R-:W-:Y:S05]  /*0910*/  BSYNC.RECONVERGENT B1 ;  /* 0x0000000000017941 */ /* 0x000fea0003800200 */
.L_x_1268:
[----:B------:R-:W-:Y:S05]  /*0920*/  @!P0 BRA `(.L_x_1267) ;  /* 0x0000000400808947 */ /* 0x000fea0003800000 */
[----:B------:R-:W-:Y:S01]  /*0930*/  ISETP.GE.U32.AND P0, PT, R11, 0x4, PT ;  /* 0x000000040b00780c */ /* 0x000fe20003f06070 */
[----:B------:R-:W-:Y:S01]  /*0940*/  BSSY.RECONVERGENT B1, `(.L_x_1271) ;  /* 0x0000030000017945 */ /* 0x000fe20003800200 */
[----:B------:R-:W-:-:S11]  /*0950*/  LOP3.LUT P1, R10, R10, 0x3, RZ, 0xc0, !PT ;  /* 0x000000030a0a7812 */ /* 0x000fd6000782c0ff */
[----:B------:R-:W-:Y:S05]  /*0960*/  @!P0 BRA `(.L_x_1272) ;  /* 0x0000000000b48947 */ /* 0x000fea0003800000 */
[----:B------:R-:W0:Y:S08]  /*0970*/  LDC R18, c[0x0][0x388] ;  /* 0x0000e200ff127b82 */ /* 0x000e300000000800 */
[----:B------:R-:W1:Y:S08]  /*0980*/  LDC.64 R12, c[0x0][0x440] ;  /* 0x00011000ff0c7b82 */ /* 0x000e700000000a00 */
[----:B------:R-:W2:Y:S08]  /*0990*/  LDC.64 R16, c[0x0][0x448] ;  /* 0x00011200ff107b82 */ /* 0x000eb00000000a00 */
[----:B------:R-:W3:Y:S01]  /*09a0*/  LDC.64 R14, c[0x0][0x460] ;  /* 0x00011800ff0e7b82 */ /* 0x000ee20000000a00 */
[----:B0-----:R-:W-:-:S04]  /*09b0*/  IMAD R19, R5, R18, R2 ;  /* 0x0000001205137224 */ /* 0x001fc800078e0202 */
[----:B-1----:R-:W-:-:S06]  /*09c0*/  IMAD.WIDE.U32 R24, R19, 0x4, R12 ;  /* 0x0000000413187825 */ /* 0x002fcc00078e000c */
[----:B------:R-:W4:Y:S01]  /*09d0*/  LDG.E R24, desc[UR6][R24.64] ;  /* 0x0000000618187981 */ /* 0x000f22000c1e1900 */
[----:B--2---:R-:W-:-:S06]  /*09e0*/  IMAD.WIDE.U32 R20, R19, 0x4, R16 ;  /* 0x0000000413147825 */ /* 0x004fcc00078e0010 */
[----:B------:R-:W2:Y:S01]  /*09f0*/  LDG.E R21, desc[UR6][R20.64] ;  /* 0x0000000614157981 */ /* 0x000ea2000c1e1900 */
[----:B---3--:R-:W-:-:S05]  /*0a00*/  IMAD.WIDE.U32 R26, R19, 0x4, R14 ;  /* 0x00000004131a7825 */ /* 0x008fca00078e000e */
[----:B------:R0:W3:Y:S02]  /*0a10*/  LDG.E R23, desc[UR6][R26.64] ;  /* 0x000000061a177981 */ /* 0x0000e4000c1e1900 */
[CC--:B0-----:R-:W-:Y:S02]  /*0a20*/  LEA R27, R18.reuse, R19.reuse, 0x5 ;  /* 0x00000013121b7211 */ /* 0x0c1fe400078e28ff */
[----:B------:R-:W-:-:S05]  /*0a30*/  LEA R19, R18, R19, 0x6 ;  /* 0x0000001312137211 */ /* 0x000fca00078e30ff */
[----:B------:R-:W-:-:S05]  /*0a40*/  IMAD.WIDE.U32 R28, R19, 0x4, R12 ;  /* 0x00000004131c7825 */ /* 0x000fca00078e000c */
[----:B------:R0:W5:Y:S02]  /*0a50*/  LDG.E R11, desc[UR6][R28.64] ;  /* 0x000000061c0b7981 */ /* 0x000164000c1e1900 */
[----:B0-----:R-:W-:-:S04]  /*0a60*/  IMAD.WIDE.U32 R28, R19, 0x4, R16 ;  /* 0x00000004131c7825 */ /* 0x001fc800078e0010 */
[----:B----4-:R-:W-:Y:S01]  /*0a70*/  FADD.FTZ R20, R7, R24 ;  /* 0x0000001807147221 */ /* 0x010fe20000010000 */
[----:B------:R-:W-:-:S05]  /*0a80*/  IMAD.WIDE.U32 R24, R27, 0x4, R12 ;  /* 0x000000041b187825 */ /* 0x000fca00078e000c */
[----:B------:R0:W4:Y:S01]  /*0a90*/  LDG.E R7, desc[UR6][R24.64] ;  /* 0x0000000618077981 */ /* 0x000122000c1e1900 */
[----:B--2---:R-:W-:Y:S01]  /*0aa0*/  FADD.FTZ R22, R22, R21 ;  /* 0x0000001516167221 */ /* 0x004fe20000010000 */
[----:B0-----:R-:W-:-:S04]  /*0ab0*/  IMAD.WIDE.U32 R24, R27, 0x4, R16 ;  /* 0x000000041b187825 */ /* 0x001fc800078e0010 */
[----:B------:R-:W-:Y:S01]  /*0ac0*/  IMAD.WIDE.U32 R26, R27, 0x4, R14 ;  /* 0x000000041b1a7825 */ /* 0x000fe200078e000e */
[----:B------:R0:W2:Y:S03]  /*0ad0*/  LDG.E R21, desc[UR6][R24.64] ;  /* 0x0000000618157981 */ /* 0x0000a6000c1e1900 */
[----:B---3--:R-:W-:Y:S02]  /*0ae0*/  FADD.FTZ R23, R6, R23 ;  /* 0x0000001706177221 */ /* 0x008fe40000010000 */
[----:B------:R-:W3:Y:S04]  /*0af0*/  LDG.E R6, desc[UR6][R28.64] ;  /* 0x000000061c067981 */ /* 0x000ee8000c1e1900 */
[----:B------:R-:W3:Y:S01]  /*0b00*/  LDG.E R26, desc[UR6][R26.64] ;  /* 0x000000061a1a7981 */ /* 0x000ee2000c1e1900 */
[----:B0-----:R-:W-:Y:S01]  /*0b10*/  LEA R25, R18, R19, 0x5 ;  /* 0x0000001312197211 */ /* 0x001fe200078e28ff */
[----:B------:R-:W-:-:S04]  /*0b20*/  IMAD.WIDE.U32 R18, R19, 0x4, R14 ;  /* 0x0000000413127825 */ /* 0x000fc800078e000e */
[C---:B------:R-:W-:Y:S02]  /*0b30*/  IMAD.WIDE.U32 R16, R25.reuse, 0x4, R16 ;  /* 0x0000000419107825 */ /* 0x040fe400078e0010 */
[----:B------:R-:W3:Y:S02]  /*0b40*/  LDG.E R18, desc[UR6][R18.64] ;  /* 0x0000000612127981 */ /* 0x000ee4000c1e1900 */
[C---:B------:R-:W-:Y:S02]  /*0b50*/  IMAD.WIDE.U32 R12, R25.reuse, 0x4, R12 ;  /* 0x00000004190c7825 */ /* 0x040fe400078e000c */
[----:B------:R-:W3:Y:S02]  /*0b60*/  LDG.E R17, desc[UR6][R16.64] ;  /* 0x0000000610117981 */ /* 0x000ee4000c1e1900 */
[----:B------:R-:W-:Y:S02]  /*0b70*/  IMAD.WIDE.U32 R14, R25, 0x4, R14 ;  /* 0x00000004190e7825 */ /* 0x000fe400078e000e */
[----:B------:R-:W3:Y:S04]  /*0b80*/  LDG.E R12, desc[UR6][R12.64] ;  /* 0x000000060c0c7981 */ /* 0x000ee8000c1e1900 */
[----:B------:R-:W3:Y:S01]  /*0b90*/  LDG.E R14, desc[UR6][R14.64] ;  /* 0x000000060e0e7981 */ /* 0x000ee2000c1e1900 */
[----:B------:R-:W-:Y:S01]  /*0ba0*/  IADD3 R5, PT, PT, R5, 0x80, RZ ;  /* 0x0000008005057810 */ /* 0x000fe20007ffe0ff */
[----:B----4-:R-:W-:-:S04]  /*0bb0*/  FADD.FTZ R20, R20, R7 ;  /* 0x0000000714147221 */ /* 0x010fc80000010000 */
[----:B-----5:R-:W-:Y:S01]  /*0bc0*/  FADD.FTZ R11, R20, R11 ;  /* 0x0000000b140b7221 */ /* 0x020fe20000010000 */
[----:B--2---:R-:W-:-:S04]  /*0bd0*/  FADD.FTZ R21, R22, R21 ;  /* 0x0000001516157221 */ /* 0x004fc80000010000 */
[----:B---3--:R-:W-:Y:S01]  /*0be0*/  FADD.FTZ R6, R21, R6 ;  /* 0x0000000615067221 */ /* 0x008fe20000010000 */
[----:B------:R-:W-:-:S04]  /*0bf0*/  FADD.FTZ R23, R23, R26 ;  /* 0x0000001a17177221 */ /* 0x000fc80000010000 */
[----:B------:R-:W-:Y:S01]  /*0c00*/  FADD.FTZ R23, R23, R18 ;  /* 0x0000001217177221 */ /* 0x000fe20000010000 */
[----:B------:R-:W-:Y:S01]  /*0c10*/  FADD.FTZ R22, R6, R17 ;  /* 0x0000001106167221 */ /* 0x000fe20000010000 */
[----:B------:R-:W-:Y:S02]  /*0c20*/  FADD.FTZ R7, R11, R12 ;  /* 0x0000000c0b077221 */ /* 0x000fe40000010000 */
[----:B------:R-:W-:-:S07]  /*0c30*/  FADD.FTZ R6, R23, R14 ;  /* 0x0000000e17067221 */ /* 0x000fce0000010000 */
.L_x_1272:
[----:B------:R-:W-:Y:S05]  /*0c40*/  BSYNC.RECONVERGENT B1 ;  /* 0x0000000000017941 */ /* 0x000fea0003800200 */
.L_x_1271:
[----:B------:R-:W-:Y:S05]  /*0c50*/  @!P1 BRA `(.L_x_1267) ;  /* 0x0000000000b49947 */ /* 0x000fea0003800000 */
[----:B------:R-:W-:Y:S01]  /*0c60*/  ISETP.NE.AND P1, PT, R10, 0x1, PT ;  /* 0x000000010a00780c */ /* 0x000fe20003f25270 */
[----:B------:R-:W-:Y:S01]  /*0c70*/  BSSY.RECONVERGENT B1, `(.L_x_1273) ;  /* 0x000001c000017945 */ /* 0x000fe20003800200 */
[----:B------:R-:W-:-:S11]  /*0c80*/  LOP3.LUT P0, RZ, R8, 0x20, RZ, 0xc0, !PT ;  /* 0x0000002008ff7812 */ /* 0x000fd6000780c0ff */
[----:B------:R-:W-:Y:S05]  /*0c90*/  @!P1 BRA `(.L_x_1274) ;  /* 0x0000000000649947 */ /* 0x000fea0003800000 */
[----:B------:R-:W0:Y:S08]  /*0ca0*/  LDC R8, c[0x0][0x388] ;  /* 0x0000e200ff087b82 */ /* 0x000e300000000800 */
[----:B------:R-:W1:Y:S08]  /*0cb0*/  LDC.64 R16, c[0x0][0x440] ;  /* 0x00011000ff107b82 */ /* 0x000e700000000a00 */
[----:B------:R-:W2:Y:S08]  /*0cc0*/  LDC.64 R12, c[0x0][0x448] ;  /* 0x00011200ff0c7b82 */ /* 0x000eb00000000a00 */
[----:B------:R-:W3:Y:S01]  /*0cd0*/  LDC.64 R10, c[0x0][0x460] ;  /* 0x00011800ff0a7b82 */ /* 0x000ee20000000a00 */
[----:B0-----:R-:W-:-:S05]  /*0ce0*/  IMAD R15, R5, R8, R2 ;  /* 0x00000008050f7224 */ /* 0x001fca00078e0202 */
[----:B------:R-:W-:Y:S01]  /*0cf0*/  LEA R23, R8, R15, 0x5 ;  /* 0x0000000f08177211 */ /* 0x000fe200078e28ff */
[----:B-1----:R-:W-:-:S04]  /*0d00*/  IMAD.WIDE.U32 R20, R15, 0x4, R16 ;  /* 0x000000040f147825 */ /* 0x002fc800078e0010 */
[----:B--2---:R-:W-:Y:S02]  /*0d10*/  IMAD.WIDE.U32 R18, R15, 0x4, R12 ;  /* 0x000000040f127825 */ /* 0x004fe400078e000c */
[----:B------:R-:W2:Y:S02]  /*0d20*/  LDG.E R20, desc[UR6][R20.64] ;  /* 0x0000000614147981 */ /* 0x000ea4000c1e1900 */
[----:B------:R-:W-:Y:S02]  /*0d30*/  IMAD.WIDE.U32 R16, R23, 0x4, R16 ;  /* 0x0000000417107825 */ /* 0x000fe400078e0010 */
[----:B------:R-:W4:Y:S02]  /*0d40*/  LDG.E R19, desc[UR6][R18.64] ;  /* 0x0000000612137981 */ /* 0x000f24000c1e1900 */
[----:B---3--:R-:W-:Y:S02]  /*0d50*/  IMAD.WIDE.U32 R14, R15, 0x4, R10 ;  /* 0x000000040f0e7825 */ /* 0x008fe400078e000a */
[----:B------:R-:W3:Y:S02]  /*0d60*/  LDG.E R16, desc[UR6][R16.64] ;  /* 0x0000000610107981 */ /* 0x000ee4000c1e1900 */
[----:B------:R-:W-:-:S02]  /*0d70*/  IMAD.WIDE.U32 R12, R23, 0x4, R12 ;  /* 0x00000004170c7825 */ /* 0x000fc400078e000c */
[----:B------:R-:W5:Y:S02]  /*0d80*/  LDG.E R15, desc[UR6][R14.64] ;  /* 0x000000060e0f7981 */ /* 0x000f64000c1e1900 */
[----:B------:R-:W-:Y:S02]  /*0d90*/  IMAD.WIDE.U32 R10, R23, 0x4, R10 ;  /* 0x00000004170a7825 */ /* 0x000fe400078e000a */
[----:B------:R-:W5:Y:S04]  /*0da0*/  LDG.E R13, desc[UR6][R12.64] ;  /* 0x000000060c0d7981 */ /* 0x000f68000c1e1900 */
[----:B------:R-:W5:Y:S01]  /*0db0*/  LDG.E R11, desc[UR6][R10.64] ;  /* 0x000000060a0b7981 */ /* 0x000f62000c1e1900 */
[----:B------:R-:W-:Y:S01]  /*0dc0*/  IADD3 R5, PT, PT, R5, 0x40, RZ ;  /* 0x0000004005057810 */ /* 0x000fe20007ffe0ff */
[----:B--2---:R-:W-:Y:S01]  /*0dd0*/  FADD.FTZ R7, R7, R20 ;  /* 0x0000001407077221 */ /* 0x004fe20000010000 */
[----:B----4-:R-:W-:-:S03]  /*0de0*/  FADD.FTZ R22, R22, R19 ;  /* 0x0000001316167221 */ /* 0x010fc60000010000 */
[----:B---3--:R-:W-:Y:S01]  /*0df0*/  FADD.FTZ R7, R7, R16 ;  /* 0x0000001007077221 */ /* 0x008fe20000010000 */
[----:B-----5:R-:W-:Y:S01]  /*0e00*/  FADD.FTZ R6, R6, R15 ;  /* 0x0000000f06067221 */ /* 0x020fe20000010000 */
[----:B------:R-:W-:-:S03]  /*0e10*/  FADD.FTZ R22, R22, R13 ;  /* 0x0000000d16167221 */ /* 0x000fc60000010000 */
[----:B------:R-:W-:-:S07]  /*0e20*/  FADD.FTZ R6, R6, R11 ;  /* 0x0000000b06067221 */ /* 0x000fce0000010000 */
.L_x_1274:
[----:B------:R-:W-:Y:S05]  /*0e30*/  BSYNC.RECONVERGENT B1 ;  /* 0x0000000000017941 */ /* 0x000fea0003800200 */
.L_x_1273:
[----:B------:R-:W-:Y:S05]  /*0e40*/  @P0 BRA `(.L_x_1267) ;  /* 0x0000000000380947 */ /* 0x000fea0003800000 */
[----:B------:R-:W0:Y:S01]  /*0e50*/  LDC.64 R12, c[0x0][0x440] ;  /* 0x00011000ff0c7b82 */ /* 0x000e220000000a00 */
[----:B------:R-:W1:Y:S07]  /*0e60*/  LDCU UR4, c[0x0][0x388] ;  /* 0x00007100ff0477ac */ /* 0x000e6e0008000800 */
[----:B------:R-:W2:Y:S08]  /*0e70*/  LDC.64 R14, c[0x0][0x448] ;  /* 0x00011200ff0e7b82 */ /* 0x000eb00000000a00 */
[----:B------:R-:W3:Y:S01]  /*0e80*/  LDC.64 R10, c[0x0][0x460] ;  /* 0x00011800ff0a7b82 */ /* 0x000ee20000000a00 */
[----:B-1----:R-:W-:-:S04]  /*0e90*/  IMAD R5, R5, UR4, R2 ;  /* 0x0000000405057c24 */ /* 0x002fc8000f8e0202 */
[----:B0-----:R-:W-:-:S06]  /*0ea0*/  IMAD.WIDE.U32 R12, R5, 0x4, R12 ;  /* 0x00000004050c7825 */ /* 0x001fcc00078e000c */
[----:B------:R-:W4:Y:S01]  /*0eb0*/  LDG.E R12, desc[UR6][R12.64] ;  /* 0x000000060c0c7981 */ /* 0x000f22000c1e1900 */
[----:B--2---:R-:W-:-:S06]  /*0ec0*/  IMAD.WIDE.U32 R14, R5, 0x4, R14 ;  /* 0x00000004050e7825 */ /* 0x004fcc00078e000e */
[----:B------:R-:W2:Y:S01]  /*0ed0*/  LDG.E R15, desc[UR6][R14.64] ;  /* 0x000000060e0f7981 */ /* 0x000ea2000c1e1900 */
[----:B---3--:R-:W-:-:S06]  /*0ee0*/  IMAD.WIDE.U32 R10, R5, 0x4, R10 ;  /* 0x00000004050a7825 */ /* 0x008fcc00078e000a */
[----:B------:R-:W3:Y:S01]  /*0ef0*/  LDG.E R11, desc[UR6][R10.64] ;  /* 0x000000060a0b7981 */ /* 0x000ee2000c1e1900 */
[----:B----4-:R-:W-:Y:S01]  /*0f00*/  FADD.FTZ R7, R7, R12 ;  /* 0x0000000c07077221 */ /* 0x010fe20000010000 */
[----:B--2---:R-:W-:Y:S01]  /*0f10*/  FADD.FTZ R22, R22, R15 ;  /* 0x0000000f16167221 */ /* 0x004fe20000010000 */
[----:B---3--:R-:W-:-:S07]  /*0f20*/  FADD.FTZ R6, R6, R11 ;  /* 0x0000000b06067221 */ /* 0x008fce0000010000 */
.L_x_1267:
[----:B------:R-:W-:Y:S05]  /*0f30*/  BSYNC.RECONVERGENT B0 ;  /* 0x0000000000007941 */ /* 0x000fea0003800200 */
.L_x_1266:
[----:B------:R-:W0:Y:S01]  /*0f40*/  S2UR UR5, SR_CgaCtaId ;  /* 0x00000000000579c3 */ /* 0x000e220000008800 */
[----:B------:R-:W-:Y:S01]  /*0f50*/  UMOV UR4, 0x400 ;  /* 0x0000040000047882 */ /* 0x000fe20000000000 */
[--C-:B------:R-:W-:Y:S02]  /*0f60*/  LOP3.LUT R5, R3, 0x1f, R0.reuse, 0x78, !PT ;  /* 0x0000001f03057812 */ /* 0x100fe400078e7800 */
[C---:B------:R-:W-:Y:S02]  /*0f70*/  SHF.L.U32 R11, R4.reuse, 0x7, RZ ;  /* 0x00000007040b7819 */ /* 0x040fe400000006ff */
[C---:B------:R-:W-:Y:S02]  /*0f80*/  LOP3.LUT R0, R5.reuse, 0x3e0, R0, 0xf8, !PT ;  /* 0x000003e005007812 */ /* 0x040fe400078ef800 */
[----:B------:R-:W-:Y:S02]  /*0f90*/  SHF.L.U32 R2, R5, 0x2, RZ ;  /* 0x0000000205027819 */ /* 0x000fe400000006ff */
[----:B------:R-:W-:-:S02]  /*0fa0*/  ISETP.NE.AND P1, PT, R4, RZ, PT ;  /* 0x000000ff0400720c */ /* 0x000fc40003f25270 */
[----:B------:R-:W-:Y:S02]  /*0fb0*/  LOP3.LUT R2, R11, R2, RZ, 0xfc, !PT ;  /* 0x000000020b027212 */ /* 0x000fe400078efcff */
[----:B------:R-:W-:-:S04]  /*0fc0*/  ISETP.GT.U32.AND P0, PT, R4, 0xf, PT ;  /* 0x0000000f0400780c */ /* 0x000fc80003f04070 */
[----:B------:R-:W-:Y:S01]  /*0fd0*/  ISETP.NE.OR P0, PT, R3, 0x1f, P0 ;  /* 0x0000001f0300780c */ /* 0x000fe20000705670 */
        /* <DEDUP_REMOVED lines=45> */
[C---:B------:R-:W-:Y:S01]  /*12b0*/  LEA R0, R4.reuse, UR4, 0x3 ;  /* 0x0000000404007c11 */ /* 0x040fe2000f8e18ff */
[----:B0-----:R-:W0:Y:S01]  /*12c0*/  LDC.64 R2, c[0x0][0x488] ;  /* 0x00012200ff027b82 */ /* 0x001e220000000a00 */
[----:B------:R-:W-:-:S03]  /*12d0*/  IADD3 R9, PT, PT, R4, R9, RZ ;  /* 0x0000000904097210 */ /* 0x000fc60007ffe0ff */
        /* <DEDUP_REMOVED lines=15> */
.L_x_1275:
        /* <DEDUP_REMOVED lines=11> */
.L_x_15596:


//--------------------- .text._ZN10layer_norm13ln_bwd_kernelINS_13Kernel_traitsI13__nv_bfloat16S2_S2_S2_fjLj8192ELj1ELj1ELj8ELj16ENS_18Kernel_traits_baseILj8192ES2_S2_S2_S2_fjLj256EEEEELb1ELb1ELb1ELb1EEEvNS_9BwdParamsE --------------------------
	.section	.text._ZN10layer_norm13ln_bwd_kernelINS_13Kernel_traitsI13__nv_bfloat16S2_S2_S2_fjLj8192ELj1ELj1ELj8ELj16ENS_18Kernel_traits_baseILj8192ES2_S2_S2_S2_fjLj256EEEEELb1ELb1ELb1ELb1EEEvNS_9BwdParamsE,"ax",@progbits
	.align	128
        .global         _ZN10layer_norm13ln_bwd_kernelINS_13Kernel_traitsI13__nv_bfloat16S2_S2_S2_fjLj8192ELj1ELj1ELj8ELj16ENS_18Kernel_traits_baseILj8192ES2_S2_S2_S2_fjLj256EEEEELb1ELb1ELb1ELb1EEEvNS_9BwdParamsE
        .type           _ZN10layer_norm13ln_bwd_kernelINS_13Kernel_traitsI13__nv_bfloat16S2_S2_S2_fjLj8192ELj1ELj1ELj8ELj16ENS_18Kernel_traits_baseILj8192ES2_S2_S2_S2_fjLj256EEEEELb1ELb1ELb1ELb1EEEvNS_9BwdParamsE,@function
        .size           _ZN10layer_norm13ln_bwd_kernelINS_13Kernel_traitsI13__nv_bfloat16S2_S2_S2_fjLj8192ELj1ELj1ELj8ELj16ENS_18Kernel_traits_baseILj8192ES2_S2_S2_S2_fjLj256EEEEELb1ELb1ELb1ELb1EEEvNS_9BwdParamsE,(.L_x_15597 - _ZN10layer_norm13ln_bwd_kernelINS_13Kernel_traitsI13__nv_bfloat16S2_S2_S2_fjLj8192ELj1ELj1ELj8ELj16ENS_18Kernel_traits_baseILj8192ES2_S2_S2_S2_fjLj256EEEEELb1ELb1ELb1ELb1EEEvNS_9BwdParamsE)
        .other          _ZN10layer_norm13ln_bwd_kernelINS_13Kernel_traitsI13__nv_bfloat16S2_S2_S2_fjLj8192ELj1ELj1ELj8ELj16ENS_18Kernel_traits_baseILj8192ES2_S2_S2_S2_fjLj256EEEEELb1ELb1ELb1ELb1EEEvNS_9BwdParamsE,@"STO_CUDA_ENTRY STV_DEFAULT"
_ZN10layer_norm13ln_bwd_kernelINS_13Kernel_traitsI13__nv_bfloat16S2_S2_S2_fjLj8192ELj1ELj1ELj8ELj16ENS_18Kernel_traits_baseILj8192ES2_S2_S2_S2_fjLj256EEEEELb1ELb1ELb1ELb1EEEvNS_9BwdParamsE:
.text._ZN10layer_norm13ln_bwd_kernelINS_13Kernel_traitsI13__nv_bfloat16S2_S2_S2_fjLj8192ELj1ELj1ELj8ELj16ENS_18Kernel_traits_baseILj8192ES2_S2_S2_S2_fjLj256EEEEELb1ELb1ELb1ELb1EEEvNS_9BwdParamsE:
        /* <DEDUP_REMOVED lines=57> */
[----:B------:R-:W-:Y:S01]  /*0390*/  UPLOP3.LUT UP1, UPT, UPT, UPT, UPT, 0x40, 0x4 ;  /* 0x000000000004789c */ /* 0x000fe20003f2e870 */
[----:B------:R-:W3:Y:S01]  /*03a0*/  LDCU UR30, c[0x0][0x388] ;  /* 0x00007100ff1e77ac */ /* 0x000ee20008000800 */
[----:B------:R-:W4:Y:S01]  /*03b0*/  LDCU.U8 UR26, c[0x0][0x410] ;  /* 0x00008200ff1a77ac */ /* 0x000f220008000000 */
[----:B------:R-:W0:Y:S01]  /*03c0*/  LDCU UR27, c[0x0][0x400] ;  /* 0x00008000ff1b77ac */ /* 0x000e220008000800 */
[----:B------:R-:W0:Y:S01]  /*03d0*/  LDCU.64 UR24, c[0x0][0x408] ;  /* 0x00008100ff1877ac */ /* 0x000e220008000a00 */
[C---:B-1----:R-:W-:Y:S01]  /*03e0*/  IMAD.WIDE.U32 R2, R238.reuse, 0x10, R2 ;  /* 0x00000010ee027825 */ /* 0x042fe200078e0002 */
[----:B------:R-:W1:Y:S04]  /*03f0*/  LDCU.64 UR6, c[0x0][0x438] ;  /* 0x00008700ff0677ac */ /* 0x000e680008000a00 */
[----:B0-----:R-:W3:Y:S01]  /*0400*/  LDG.E.128 R68, desc[UR20][R2.64+0x2000] ;  /* 0x0020001402447981 */ /* 0x001ee2000c1e1d00 */
[----:B------:R-:W0:Y:S01]  /*0410*/  LDCU.64 UR4, c[0x0][0x478] ;  /* 0x00008f00ff0477ac */ /* 0x000e220008000a00 */
[----:B--2---:R-:W-:-:S02]  /*0420*/  IMAD.WIDE.U32 R238, R238, 0x10, R4 ;  /* 0x00000010eeee7825 */ /* 0x004fc400078e0004 */
[----:B------:R-:W2:Y:S01]  /*0430*/  LDG.E.128 R64, desc[UR20][R2.64+0x1000] ;  /* 0x0010001402407981 */ /* 0x000ea2000c1e1d00 */
[----:B------:R-:W0:Y:S03]  /*0440*/  LDCU.128 UR12, c[0x0][0x3c0] ;  /* 0x00007800ff0c77ac */ /* 0x000e260008000c00 */
[----:B------:R-:W4:Y:S01]  /*0450*/  LDG.E.128 R60, desc[UR20][R2.64] ;  /* 0x00000014023c7981 */ /* 0x000f22000c1e1d00 */
[----:B------:R-:W0:Y:S03]  /*0460*/  LDCU.128 UR16, c[0x0][0x3f0] ;  /* 0x00007e00ff1077ac */ /* 0x000e260008000c00 */
[----:B------:R-:W5:Y:S01]  /*0470*/  LDG.E.128 R56, desc[UR20][R238.64+0x3000] ;  /* 0x00300014ee387981 */ /* 0x000f62000c1e1d00 */
[----:B------:R-:W0:Y:S03]  /*0480*/  LDCU.64 UR22, c[0x0][0x380] ;  /* 0x00007000ff1677ac */ /* 0x000e260008000a00 */
[----:B------:R-:W5:Y:S04]  /*0490*/  LDG.E.128 R52, desc[UR20][R238.64+0x2000] ;  /* 0x00200014ee347981 */ /* 0x000f68000c1e1d00 */
[----:B------:R-:W5:Y:S04]  /*04a0*/  LDG.E.128 R48, desc[UR20][R238.64+0x1000] ;  /* 0x00100014ee307981 */ /* 0x000f68000c1e1d00 */
[----:B------:R-:W5:Y:S01]  /*04b0*/  LDG.E.128 R44, desc[UR20][R238.64] ;  /* 0x00000014ee2c7981 */ /* 0x000f62000c1e1d00 */
[----:B------:R-:W-:-:S03]  /*04c0*/  HFMA2 R164, -RZ, RZ, 0, 0 ;  /* 0x00000000ffa47431 */ /* 0x000fc600000001ff */
[----:B------:R1:W5:Y:S01]  /*04d0*/  LDG.E.128 R40, desc[UR20][R2.64+0x3000] ;  /* 0x0030001402287981 */ /* 0x000362000c1e1d00 */
[----:B---3--:R-:W-:Y:S02]  /*04e0*/  PRMT R0, R68, 0x7632, R0 ;  /* 0x0000763244007816 */ /* 0x008fe40000000000 */
[----:B-1----:R-:W-:Y:S02]  /*04f0*/  PRMT R2, R69, 0x7632, R2 ;  /* 0x0000763245027816 */ /* 0x002fe40000000002 */
[----:B------:R-:W-:Y:S02]  /*0500*/  PRMT R3, R70, 0x7632, R3 ;  /* 0x0000763246037816 */ /* 0x000fe40000000003 */
[----:B------:R-:W-:Y:S02]  /*0510*/  PRMT R4, R71, 0x7632, R4 ;  /* 0x0000763247047816 */ /* 0x000fe40000000004 */
[----:B--2---:R-:W-:Y:S02]  /*0520*/  PRMT R5, R64, 0x7632, R5 ;  /* 0x0000763240057816 */ /* 0x004fe40000000005 */
[----:B------:R-:W-:-:S02]  /*0530*/  PRMT R6, R65, 0x7632, R6 ;  /* 0x0000763241067816 */ /* 0x000fc40000000006 */
[----:B------:R-:W-:Y:S02]  /*0540*/  PRMT R7, R66, 0x7632, R7 ;  /* 0x0000763242077816 */ /* 0x000fe40000000007 */
[----:B------:R-:W-:Y:S02]  /*0550*/  PRMT R8, R67, 0x7632, R8 ;  /* 0x0000763243087816 */ /* 0x000fe40000000008 */
[----:B----4-:R-:W-:Y:S02]  /*0560*/  PRMT R9, R60, 0x7632, R9 ;  /* 0x000076323c097816 */ /* 0x010fe40000000009 */
[----:B------:R-:W-:Y:S02]  /*0570*/  PRMT R10, R61, 0x7632, R10 ;  /* 0x000076323d0a7816 */ /* 0x000fe4000000000a */
[----:B------:R-:W-:Y:S02]  /*0580*/  PRMT R11, R62, 0x7632, R11 ;  /* 0x000076323e0b7816 */ /* 0x000fe4000000000b */
[----:B0-----:R-:W-:-:S07]  /*0590*/  PRMT R12, R63, 0x7632, R12 ;  /* 0x000076323f0c7816 */ /* 0x001fce000000000c */
.L_x_1538:
[----:B------:R-:W-:-:S06]  /*05a0*/  UIMAD.WIDE UR10, UR8, 0x4, UR18 ;  /* 0x00000004080a78a5 */ /* 0x000fcc000f8e0212 */
[----:B--2---:R-:W-:Y:S02]  /*05b0*/  MOV R182, UR10 ;  /* 0x0000000a00b67c02 */ /* 0x004fe40008000f00 */
[----:B------:R-:W-:Y:S01]  /*05c0*/  MOV R183, UR11 ;  /* 0x0000000b00b77c02 */ /* 0x000fe20008000f00 */
[----:B------:R-:W-:-:S04]  /*05d0*/  UIMAD.WIDE UR10, UR8, 0x4, UR14 ;  /* 0x00000004080a78a5 */ /* 0x000fc8000f8e020e */
[----:B------:R-:W2:Y:S02]  /*05e0*/  LDG.E R182, desc[UR20][R182.64] ;  /* 0x00000014b6b67981 */ /* 0x000ea4000c1e1900 */
[----:B------:R-:W-:Y:S02]  /*05f0*/  MOV R184, UR10 ;  /* 0x0000000a00b87c02 */ /* 0x000fe40008000f00 */
[----:B------:R-:W-:Y:S01]  /*0600*/  MOV R185, UR11 ;  /* 0x0000000b00b97c02 */ /* 0x000fe20008000f00 */
[----:B------:R-:W-:-:S04]  /*0610*/  UIMAD.WIDE UR10, UR8, 0x4, UR16 ;  /* 0x00000004080a78a5 */ /* 0x000fc8000f8e0210 */
[----:B------:R-:W3:Y:S02]  /*0620*/  LDG.E R184, desc[UR20][R184.64] ;  /* 0x00000014b8b87981 */ /* 0x000ee4000c1e1900 */
[----:B------:R-:W-:Y:S02]  /*0630*/  MOV R180, UR10 ;  /* 0x0000000a00b47c02 */ /* 0x000fe40008000f00 */
[----:B------:R-:W-:-:S05]  /*0640*/  MOV R181, UR11 ;  /* 0x0000000b00b57c02 */ /* 0x000fca0008000f00 */
[----:B-----5:R0:W5:Y:S01]  /*0650*/  LDG.E R240, desc[UR20][R180.64] ;  /* 0x00000014b4f07981 */ /* 0x020162000c1e1900 */
[----:B--2---:R-:W-:Y:S02]  /*0660*/  R2UR UR29, R182 ;  /* 0x00000000b61d72ca */ /* 0x004fe400000e0000 */
[----:B---3--:R-:W-:-:S11]  /*0670*/  R2UR UR28, R184 ;  /* 0x00000000b81c72ca */ /* 0x008fd600000e0000 */
[----:B------:R-:W-:-:S09]  /*0680*/  UISETP.GE.AND UP2, UPT, UR29, 0x1, UPT ;  /* 0x000000011d00788c */ /* 0x000fd2000bf46270 */
[----:B0-----:R-:W-:Y:S05]  /*0690*/  BRA.U !UP2, `(.L_x_1277) ;  /* 0x000000190aec7547 */ /* 0x001fea000b800000 */
[----:B------:R-:W0:Y:S01]  /*06a0*/  LDC R209, c[0x0][0x388] ;  /* 0x0000e200ffd17b82 */ /* 0x000e220000000800 */
[----:B------:R-:W1:Y:S07]  /*06b0*/  S2R R208, SR_TID.X ;  /* 0x0000000000d07919 */ /* 0x000e6e0000002100 */
[----:B------:R-:W2:Y:S01]  /*06c0*/  LDC.64 R20, c[0x0][0x3a8] ;  /* 0x0000ea00ff147b82 */ /* 0x000ea20000000a00 */
[----:B------:R-:W-:Y:S02]  /*06d0*/  UIMAD.WIDE UR10, UR8, 0x4, UR12 ;  /* 0x00000004080a78a5 */ /* 0x000fe4000f8e020c */
[----:B------:R-:W-:-:S05]  /*06e0*/  UIADD3 UR9, UPT, UPT, UR29, -0x1, URZ ;  /* 0xffffffff1d097890 */ /* 0x000fca000fffe0ff */
[----:B------:R-:W3:Y:S01]  /*06f0*/  LDC.64 R192, c[0x0][0x428] ;  /* 0x00010a00ffc07b82 */ /* 0x000ee20000000a00 */
[----:B0-----:R-:W-:Y:S01]  /*0700*/  IMAD R13, R209, UR8, RZ ;  /* 0x00000008d10d7c24 */ /* 0x001fe2000f8e02ff */
[----:B------:R-:W-:-:S06]  /*0710*/  ISETP.NE.U32.AND P0, PT, RZ, UR6, PT ;  /* 0x00000006ff007c0c */ /* 0x000fcc000bf05070 */
[----:B------:R-:W0:Y:S01]  /*0720*/  LDC.64 R246, c[0x0][0x3b0] ;  /* 0x0000ec00fff67b82 */ /* 0x000e220000000a00 */
[----:B------:R-:W-:-:S04]  /*0730*/  SHF.R.S32.HI R14, RZ, 0x1f, R13 ;  /* 0x0000001fff0e7819 */ /* 0x000fc8000001140d */
[----:B------:R-:W-:-:S04]  /*0740*/  LEA.HI R14, R14, R13, RZ, 0x3 ;  /* 0x0000000d0e0e7211 */ /* 0x000fc800078f18ff */
[----:B-1----:R-:W-:-:S04]  /*0750*/  LEA.HI.SX32 R211, R14, R208, 0x1d ;  /* 0x000000d00ed37211 */ /* 0x002fc800078feaff */
[C---:B------:R-:W-:Y:S01]  /*0760*/  IADD3 R213, PT, PT, R211.reuse, 0x100, RZ ;  /* 0x00000100d3d57810 */ /* 0x040fe20007ffe0ff */
[C-C-:B--2---:R-:W-:Y:S01]  /*0770*/  IMAD.WIDE.U32 R204, R211.reuse, 0x10, R20.reuse ;  /* 0x00000010d3cc7825 */ /* 0x144fe200078e0014 */
[C---:B------:R-:W-:Y:S02]  /*0780*/  IADD3 R199, PT, PT, R211.reuse, 0x200, RZ ;  /* 0x00000200d3c77810 */ /* 0x040fe40007ffe0ff */
[----:B------:R-:W-:Y:S01]  /*0790*/  IADD3 R13, PT, PT, R211, 0x300, RZ ;  /* 0x00000300d30d7810 */ /* 0x000fe20007ffe0ff */
[--C-:B------:R-:W-:Y:S01]  /*07a0*/  IMAD.WIDE.U32 R200, R213, 0x10, R20.reuse ;  /* 0x00000010d5c87825 */ /* 0x100fe200078e0014 */
[----:B------:R-:W-:Y:S01]  /*07b0*/  MOV R216, UR10 ;  /* 0x0000000a00d87c02 */ /* 0x000fe20008000f00 */
[----:B------:R-:W2:Y:S02]  /*07c0*/  LDG.E.128 R204, desc[UR20][R204.64] ;  /* 0x00000014cccc7981 */ /* 0x000ea4000c1e1d00 */
[--C-:B------:R-:W-:Y:S01]  /*07d0*/  IMAD.WIDE.U32 R16, R199, 0x10, R20.reuse ;  /* 0x00000010c7107825 */ /* 0x100fe200078e0014 */
[----:B------:R-:W-:Y:S01]  /*07e0*/  MOV R217, UR11 ;  /* 0x0000000b00d97c02 */ /* 0x000fe20008000f00 */
[----:B------:R-:W4:Y:S02]  /*07f0*/  LDG.E.128 R200, desc[UR20][R200.64] ;  /* 0x00000014c8c87981 */ /* 0x000f24000c1e1d00 */
[----:B------:R-:W-:-:S02]  /*0800*/  IMAD.WIDE.U32 R20, R13, 0x10, R20 ;  /* 0x000000100d147825 */ /* 0x000fc400078e0014 */
[----:B------:R-:W4:Y:S04]  /*0810*/  LDG.E R216, desc[UR20][R216.64] ;  /* 0x00000014d8d87981 */ /* 0x000f28000c1e1900 */
[----:B------:R-:W4:Y:S04]  /*0820*/  LDG.E.128 R20, desc[UR20][R20.64] ;  /* 0x0000001414147981 */ /* 0x000f28000c1e1d00 */
[----:B------:R-:W4:Y:S01]  /*0830*/  LDG.E.128 R16, desc[UR20][R16.64] ;  /* 0x0000001410107981 */ /* 0x000f22000c1e1d00 */
[----:B------:R-:W-:-:S05]  /*0840*/  IMAD R14, R209, UR9, RZ ;  /* 0x00000009d10e7c24 */ /* 0x000fca000f8e02ff */
[----:B------:R-:W-:-:S04]  /*0850*/  SHF.R.S32.HI R15, RZ, 0x1f, R14 ;  /* 0x0000001fff0f7819 */ /* 0x000fc8000001140e */
[----:B------:R-:W-:-:S04]  /*0860*/  LEA.HI R15, R15, R14, RZ, 0x3 ;  /* 0x0000000e0f0f7211 */ /* 0x000fc800078f18ff */
[----:B------:R-:W-:-:S05]  /*0870*/  LEA.HI.SX32 R15, R15, R208, 0x1d ;  /* 0x000000d00f0f7211 */ /* 0x000fca00078feaff */
[----:B---3--:R-:W-:-:S06]  /*0880*/  IMAD.WIDE.U32 R180, R15, 0x10, R192 ;  /* 0x000000100fb47825 */ /* 0x008fcc00078e00c0 */
[----:B------:R-:W3:Y:S01]  /*0890*/  LDG.E.128 R180, desc[UR20][R180.64] ;  /* 0x00000014b4b47981 */ /* 0x000ee2000c1e1d00 */
[----:B------:R-:W-:-:S05]  /*08a0*/  IADD3 R185, PT, PT, R15, 0x100, RZ ;  /* 0x000001000fb97810 */ /* 0x000fca0007ffe0ff */
[----:B------:R-:W-:-:S06]  /*08b0*/  IMAD.WIDE.U32 R184, R185, 0x10, R192 ;  /* 0x00000010b9b87825 */ /* 0x000fcc00078e00c0 */
[----:B------:R-:W3:Y:S01]  /*08c0*/  LDG.E.128 R184, desc[UR20][R184.64] ;  /* 0x00000014b8b87981 */ /* 0x000ee2000c1e1d00 */
[----:B------:R-:W-:-:S05]  /*08d0*/  IADD3 R189, PT, PT, R15, 0x200, RZ ;  /* 0x000002000fbd7810 */ /* 0x000fca0007ffe0ff */
[----:B------:R-:W-:-:S06]  /*08e0*/  IMAD.WIDE.U32 R188, R189, 0x10, R192 ;  /* 0x00000010bdbc7825 */ /* 0x000fcc00078e00c0 */
[----:B------:R-:W3:Y:S01]  /*08f0*/  LDG.E.128 R188, desc[UR20][R188.64] ;  /* 0x00000014bcbc7981 */ /* 0x000ee2000c1e1d00 */
[----:B------:R-:W-:-:S05]  /*0900*/  IADD3 R15, PT, PT, R15, 0x300, RZ ;  /* 0x000003000f0f7810 */ /* 0x000fca0007ffe0ff */
[----:B------:R-:W-:-:S06]  /*0910*/  IMAD.WIDE.U32 R192, R15, 0x10, R192 ;  /* 0x000000100fc07825 */ /* 0x000fcc00078e00c0 */
[----:B------:R-:W3:Y:S01]  /*0920*/  LDG.E.128 R192, desc[UR20][R192.64] ;  /* 0x00000014c0c07981 */ /* 0x000ee2000c1e1d00 */
[----:B-----5:R-:W-:Y:S02]  /*0930*/  ISETP.GE.AND P1, PT, R240, 0x1, PT ;  /* 0x00000001f000780c */ /* 0x020fe40003f26270 */
[----:B------:R-:W-:-:S11]  /*0940*/  ISETP.NE.AND.EX P0, PT, RZ, UR7, PT, P0 ;  /* 0x00000007ff007c0c */ /* 0x000fd6000bf05300 */
[----:B------:R-:W-:Y:S02]  /*0950*/  @P1 IADD3 R198, PT, PT, R240, -0x1, RZ ;  /* 0xfffffffff0c61810 */ /* 0x000fe40007ffe0ff */
[----:B------:R-:W1:Y:S03]  /*0960*/  @P0 LDC.64 R14, c[0x0][0x438] ;  /* 0x00010e00ff0e0b82 */ /* 0x000e660000000a00 */
[----:B------:R-:W-:-:S05]  /*0970*/  @P1 IMAD R198, R198, R209, RZ ;  /* 0x000000d1c6c61224 */ /* 0x000fca00078e02ff */
[----:B------:R-:W0:Y:S01]  /*0980*/  @P0 LDC.64 R196, c[0x0][0x438] ;  /* 0x00010e00ffc40b82 */ /* 0x000e220000000a00 */
[----:B------:R-:W-:-:S04]  /*0990*/  @P1 SHF.R.S32.HI R209, RZ, 0x1f, R198 ;  /* 0x0000001fffd11819 */ /* 0x000fc800000114c6 */
[----:B------:R-:W-:Y:S02]  /*09a0*/  @P1 LEA.HI R209, R209, R198, RZ, 0x3 ;  /* 0x000000c6d1d11211 */ /* 0x000fe400078f18ff */
[----:B------:R-:W-:Y:S02]  /*09b0*/  MOV R251, RZ ;  /* 0x000000ff00fb7202 */ /* 0x000fe40000000f00 */
[----:B------:R-:W-:-:S04]  /*09c0*/  @P1 LEA.HI.SX32 R251, R209, R208, 0x1d ;  /* 0x000000d0d1fb1211 */ /* 0x000fc800078feaff */
[C---:B------:R-:W-:Y:S02]  /*09d0*/  IADD3 R245, PT, PT, R251.reuse, 0x100, RZ ;  /* 0x00000100fbf57810 */ /* 0x040fe40007ffe0ff */
[C---:B------:R-:W-:Y:S02]  /*09e0*/  IADD3 R249, PT, PT, R251.reuse, 0x200, RZ ;  /* 0x00000200fbf97810 */ /* 0x040fe40007ffe0ff */
[----:B------:R-:W-:Y:S01]  /*09f0*/  IADD3 R209, PT, PT, R251, 0x300, RZ ;  /* 0x00000300fbd17810 */ /* 0x000fe20007ffe0ff */
[----:B-1----:R-:W-:Y:S01]  /*0a00*/  @P0 IMAD.WIDE.U32 R14, R211, 0x10, R14 ;  /* 0x00000010d30e0825 */ /* 0x002fe200078e000e */
[----:B------:R-:W-:-:S03]  /*0a10*/  ISETP.NE.AND P2, PT, RZ, UR26, PT ;  /* 0x0000001aff007c0c */ /* 0x000fc6000bf45270 */
[--C-:B0-----:R-:W-:Y:S01]  /*0a20*/  IMAD.WIDE.U32 R250, R251, 0x8, R246.reuse ;  /* 0x00000008fbfa7825 */ /* 0x101fe200078e00f6 */
[----:B------:R-:W5:Y:S03]  /*0a30*/  @P0 LDG.E.128 R36, desc[UR20][R14.64] ;  /* 0x000000140e240981 */ /* 0x000f66000c1e1d00 */
[--C-:B------:R-:W-:Y:S02]  /*0a40*/  IMAD.WIDE.U32 R244, R245, 0x8, R246.reuse ;  /* 0x00000008f5f47825 */ /* 0x100fe400078e00f6 */
[----:B------:R-:W5:Y:S02]  /*0a50*/  LDG.E.64 R250, desc[UR20][R250.64] ;  /* 0x00000014fafa7981 */ /* 0x000f64000c1e1b00 */
[--C-:B------:R-:W-:Y:S02]  /*0a60*/  IMAD.WIDE.U32 R248, R249, 0x8, R246.reuse ;  /* 0x00000008f9f87825 */ /* 0x100fe400078e00f6 */
[----:B------:R-:W5:Y:S02]  /*0a70*/  LDG.E.64 R244, desc[UR20][R244.64] ;  /* 0x00000014f4f47981 */ /* 0x000f64000c1e1b00 */
[----:B------:R-:W-:-:S02]  /*0a80*/  IMAD.WIDE.U32 R246, R209, 0x8, R246 ;  /* 0x00000008d1f67825 */ /* 0x000fc400078e00f6 */
[----:B------:R-:W5:Y:S02]  /*0a90*/  LDG.E.64 R248, desc[UR20][R248.64] ;  /* 0x00000014f8f87981 */ /* 0x000f64000c1e1b00 */
[----:B------:R-:W-:Y:S02]  /*0aa0*/  @P0 IMAD.WIDE.U32 R196, R213, 0x10, R196 ;  /* 0x00000010d5c40825 */ /* 0x000fe400078e00c4 */
[----:B------:R-:W5:Y:S04]  /*0ab0*/  LDG.E.64 R246, desc[UR20][R246.64] ;  /* 0x00000014f6f67981 */ /* 0x000f68000c1e1b00 */
[----:B------:R0:W5:Y:S02]  /*0ac0*/  @P0 LDG.E.128 R32, desc[UR20][R196.64] ;  /* 0x00000014c4200981 */ /* 0x000164000c1e1d00 */
[----:B0-----:R-:W-:-:S04]  /*0ad0*/  PRMT R197, R48, 0x7632, R197 ;  /* 0x0000763230c57816 */ /* 0x001fc800000000c5 */
[----:B------:R-:W-:Y:S02]  /*0ae0*/  SHF.L.U32 R197, R197, 0x10, RZ ;  /* 0x00000010c5c57819 */ /* 0x000fe400000006ff */
[----:B--2---:R-:W-:Y:S02]  /*0af0*/  PRMT R198, R204, 0x7632, R198 ;  /* 0x00007632ccc67816 */ /* 0x004fe400000000c6 */
[----:B------:R-:W-:Y:S02]  /*0b00*/  PRMT R210, R205, 0x7632, R210 ;  /* 0x00007632cdd27816 */ /* 0x000fe400000000d2 */
[C---:B------:R-:W-:Y:S02]  /*0b10*/  PRMT R211, R206.reuse, 0x7632, R211 ;  /* 0x00007632ced37816 */ /* 0x040fe400000000d3 */
[----:B------:R-:W-:Y:S02]  /*0b20*/  SHF.L.U32 R223, R206, 0x10, RZ ;  /* 0x00000010cedf7819 */ /* 0x000fe400000006ff */
[----:B----4-:R-:W-:-:S02]  /*0b30*/  PRMT R206, R202, 0x7632, R206 ;  /* 0x00007632cace7816 */ /* 0x010fc400000000ce */
[----:B------:R-:W-:Y:S02]  /*0b40*/  SHF.L.U32 R231, R202, 0x10, RZ ;  /* 0x00000010cae77819 */ /* 0x000fe400000006ff */
[C---:B------:R-:W-:Y:S02]  /*0b50*/  PRMT R202, R23.reuse, 0x7632, R202 ;  /* 0x0000763217ca7816 */ /* 0x040fe400000000ca */
[----:B------:R-:W-:Y:S02]  /*0b60*/  SHF.L.U32 R209, R23, 0x10, RZ ;  /* 0x0000001017d17819 */ /* 0x000fe400000006ff */
[----:B------:R-:W-:Y:S02]  /*0b70*/  FSEL R216, R216, RZ, !P2 ;  /* 0x000000ffd8d87208 */ /* 0x000fe40005000000 */
[----:B------:R-:W-:Y:S02]  /*0b80*/  SHF.L.U32 R23, R198, 0x10, RZ ;  /* 0x00000010c6177819 */ /* 0x000fe400000006ff */
[----:B------:R-:W-:-:S02]  /*0b90*/  PRMT R208, R16, 0x7632, R208 ;  /* 0x0000763210d07816 */ /* 0x000fc400000000d0 */
[----:B------:R-:W-:Y:S02]  /*0ba0*/  SHF.L.U32 R237, R16, 0x10, RZ ;  /* 0x0000001010ed7819 */ /* 0x000fe400000006ff */
[----:B------:R-:W-:Y:S02]  /*0bb0*/  SHF.L.U32 R213, R210, 0x10, RZ ;  /* 0x00000010d2d57819 */ /* 0x000fe400000006ff */
[----:B------:R-:W-:Y:S02]  /*0bc0*/  SHF.L.U32 R211, R211, 0x10, RZ ;  /* 0x00000010d3d37819 */ /* 0x000fe400000006ff */
[----:B------:R-:W-:Y:S02]  /*0bd0*/  SHF.L.U32 R219, R204, 0x10, RZ ;  /* 0x00000010ccdb7819 */ /* 0x000fe400000006ff */
[C---:B------:R-:W-:Y:S02]  /*0be0*/  PRMT R16, R17.reuse, 0x7632, R16 ;  /* 0x0000763211107816 */ /* 0x040fe40000000010 */
[----:B------:R-:W-:-:S02]  /*0bf0*/  SHF.L.U32 R235, R17, 0x10, RZ ;  /* 0x0000001011eb7819 */ /* 0x000fc400000006ff */
[----:B------:R-:W-:Y:S02]  /*0c00*/  PRMT R204, R200, 0x7632, R204 ;  /* 0x00007632c8cc7816 */ /* 0x000fe400000000cc */
[----:B------:R-:W-:Y:S02]  /*0c10*/  PRMT R17, R18, 0x7632, R17 ;  /* 0x0000763212117816 */ /* 0x000fe40000000011 */
[----:B------:R-:W-:Y:S01]  /*0c20*/  SHF.L.U32 R227, R200, 0x10, RZ ;  /* 0x00000010c8e37819 */ /* 0x000fe200000006ff */
[----:B------:R-:W-:Y:S01]  /*0c30*/  FADD.FTZ R200, -R216, R23 ;  /* 0x00000017d8c87221 */ /* 0x000fe20000010100 */
[----:B------:R-:W-:Y:S01]  /*0c40*/  SHF.L.U32 R239, R18, 0x10, RZ ;  /* 0x0000001012ef7819 */ /* 0x000fe200000006ff */
[C---:B------:R-:W-:Y:S01]  /*0c50*/  FADD.FTZ R198, -R216.reuse, R213 ;  /* 0x000000d5d8c67221 */ /* 0x040fe20000010100 */
[----:B------:R-:W-:Y:S01]  /*0c60*/  FADD.FTZ R23, -R216, R211 ;  /* 0x000000d3d8177221 */ /* 0x000fe20000010100 */
[----:B------:R-:W-:Y:S01]  /*0c70*/  PRMT R18, R19, 0x7632, R18 ;  /* 0x0000763213127816 */ /* 0x000fe20000000012 */
[----:B------:R-:W-:Y:S01]  /*0c80*/  IMAD.U32 R213, R206, 0x10000, RZ ;  /* 0x00010000ced57824 */ /* 0x000fe200078e00ff */
[----:B------:R-:W-:-:S02]  /*0c90*/  SHF.L.U32 R211, R204, 0x10, RZ ;  /* 0x00000010ccd37819 */ /* 0x000fc400000006ff */
[----:B------:R-:W-:Y:S02]  /*0ca0*/  SHF.L.U32 R19, R19, 0x10, RZ ;  /* 0x0000001013137819 */ /* 0x000fe400000006ff */
[----:B------:R-:W-:Y:S02]  /*0cb0*/  SHF.L.U32 R204, R16, 0x10, RZ ;  /* 0x0000001010cc7819 */ /* 0x000fe400000006ff */
[----:B------:R-:W-:Y:S02]  /*0cc0*/  SHF.L.U32 R206, R17, 0x10, RZ ;  /* 0x0000001011ce7819 */ /* 0x000fe400000006ff */
[----:B------:R-:W0:Y:S01]  /*0cd0*/  @P0 LDC.64 R16, c[0x0][0x438] ;  /* 0x00010e00ff100b82 */ /* 0x000e220000000a00 */
[----:B------:R-:W-:Y:S01]  /*0ce0*/  SHF.L.U32 R217, R208, 0x10, RZ ;  /* 0x00000010d0d97819 */ /* 0x000fe200000006ff */
[----:B------:R-:W-:Y:S01]  /*0cf0*/  FADD.FTZ R234, -R216, R19 ;  /* 0x00000013d8ea7221 */ /* 0x000fe20000010100 */
[----:B------:R-:W-:-:S05]  /*0d00*/  SHF.L.U32 R208, R18, 0x10, RZ ;  /* 0x0000001012d07819 */ /* 0x000fca00000006ff */
[----:B------:R-:W1:Y:S01]  /*0d10*/  @P0 LDC.64 R18, c[0x0][0x438] ;  /* 0x00010e00ff120b82 */ /* 0x000e620000000a00 */
        /* <DEDUP_REMOVED lines=13> */
[----:B------:R-:W-:Y:S02]  /*0df0*/  SHF.L.U32 R20, R20, 0x10, RZ ;  /* 0x0000001014147819 */ /* 0x000fe400000006ff */
[----:B------:R-:W-:Y:S02]  /*0e00*/  SHF.L.U32 R21, R21, 0x10, RZ ;  /* 0x0000001015157819 */ /* 0x000fe400000006ff */
[----:B------:R-:W-:Y:S01]  /*0e10*/  SHF.L.U32 R243, R22, 0x10, RZ ;  /* 0x0000001016f37819 */ /* 0x000fe200000006ff */
[C---:B------:R-:W-:Y:S01]  /*0e20*/  FADD.FTZ R22, -R216.reuse, R215 ;  /* 0x000000d7d8167221 */ /* 0x040fe20000010100 */
[----:B------:R-:W-:Y:S01]  /*0e30*/  SHF.L.U32 R205, R205, 0x10, RZ ;  /* 0x00000010cdcd7819 */ /* 0x000fe200000006ff */
[C---:B------:R-:W-:Y:S01]  /*0e40*/  FADD.FTZ R238, -R216.reuse, R209 ;  /* 0x000000d1d8ee7221 */ /* 0x040fe20000010100 */
[----:B------:R-:W-:Y:S01]  /*0e50*/  SHF.L.U32 R215, R207, 0x10, RZ ;  /* 0x00000010cfd77819 */ /* 0x000fe200000006ff */
[C---:B------:R-:W-:Y:S01]  /*0e60*/  FADD.FTZ R212, -R216.reuse, R20 ;  /* 0x00000014d8d47221 */ /* 0x040fe20000010100 */
[----:B------:R-:W-:Y:S01]  /*0e70*/  SHF.L.U32 R210, R201, 0x10, RZ ;  /* 0x00000010c9d27819 */ /* 0x000fe200000006ff */
[----:B------:R-:W-:Y:S01]  /*0e80*/  FADD.FTZ R214, -R216, R21 ;  /* 0x00000015d8d67221 */ /* 0x000fe20000010100 */
[----:B------:R-:W-:Y:S01]  /*0e90*/  SHF.L.U32 R209, R202, 0x10, RZ ;  /* 0x00000010cad17819 */ /* 0x000fe200000006ff */
[----:B0-----:R-:W-:Y:S01]  /*0ea0*/  @P0 IMAD.WIDE.U32 R20, R13, 0x10, R16 ;  /* 0x000000100d140825 */ /* 0x001fe200078e0010 */
[----:B------:R-:W-:-:S02]  /*0eb0*/  PRMT R16, R44, 0x7632, R16 ;  /* 0x000076322c107816 */ /* 0x000fc40000000010 */
[----:B---3--:R-:W-:Y:S01]  /*0ec0*/  PRMT R13, R180, 0x7632, R13 ;  /* 0x00007632b40d7816 */ /* 0x008fe2000000000d */
        /* <DEDUP_REMOVED lines=24> */
[----:B-1----:R-:W-:Y:S01]  /*1050*/  @P0 IMAD.WIDE.U32 R18, R199, 0x10, R18 ;  /* 0x00000010c7120825 */ /* 0x002fe200078e0012 */
[----:B------:R-:W-:-:S03]  /*1060*/  SHF.L.U32 R16, R16, 0x10, RZ ;  /* 0x0000001010107819 */ /* 0x000fc600000006ff */
[----:B------:R-:W-:Y:S01]  /*1070*/  FMUL.FTZ R14, R200, UR28 ;  /* 0x0000001cc80e7c20 */ /* 0x000fe20008410000 */
[----:B------:R-:W-:Y:S01]  /*1080*/  SHF.L.U32 R17, R13, 0x10, RZ ;  /* 0x000000100d117819 */ /* 0x000fe200000006ff */
[----:B------:R0:W5:Y:S01]  /*1090*/  @P0 LDG.E.128 R24, desc[UR20][R20.64] ;  /* 0x0000001414180981 */ /* 0x000162000c1e1d00 */
[----:B------:R-:W-:Y:S02]  /*10a0*/  PRMT R209, R45, 0x7632, R209 ;  /* 0x000076322dd17816 */ /* 0x000fe400000000d1 */
[----:B------:R-:W-:Y:S01]  /*10b0*/  PRMT R199, R181, 0x7632, R199 ;  /* 0x00007632b5c77816 */ /* 0x000fe200000000c7 */
[-C--:B------:R-:W-:Y:S01]  /*10c0*/  FMUL.FTZ R13, R16, R17.reuse ;  /* 0x00000011100d7220 */ /* 0x080fe20000410000 */
[----:B------:R-:W-:Y:S01]  /*10d0*/  SHF.L.U32 R209, R209, 0x10, RZ ;  /* 0x00000010d1d17819 */ /* 0x000fe200000006ff */
[----:B------:R-:W-:Y:S01]  /*10e0*/  FMUL.FTZ R16, R198, UR28 ;  /* 0x0000001cc6107c20 */ /* 0x000fe20008410000 */
[----:B------:R-:W-:Y:S01]  /*10f0*/  SHF.L.U32 R196, R199, 0x10, RZ ;  /* 0x00000010c7c47819 */ /* 0x000fe200000006ff */
[----:B------:R1:W5:Y:S01]  /*1100*/  @P0 LDG.E.128 R28, desc[UR20][R18.64] ;  /* 0x00000014121c0981 */ /* 0x000362000c1e1d00 */
[----:B------:R-:W-:Y:S01]  /*1110*/  FADD.FTZ R165, R165, R17 ;  /* 0x00000011a5a57221 */ /* 0x000fe20000010000 */
[----:B------:R-:W-:Y:S01]  /*1120*/  FFMA.FTZ R73, R14, R17, R73 ;  /* 0x000000110e497223 */ /* 0x000fe20000010049 */
[----:B------:R-:W-:Y:S01]  /*1130*/  PRMT R17, R182, 0x7632, R17 ;  /* 0x00007632b6117816 */ /* 0x000fe20000000011 */
[-C--:B------:R-:W-:Y:S01]  /*1140*/  FMUL.FTZ R15, R209, R196.reuse ;  /* 0x000000c4d10f7220 */ /* 0x080fe20000410000 */
[--C-:B------:R-:W-:Y:S01]  /*1150*/  FADD.FTZ R167, R167, R196.reuse ;  /* 0x000000c4a7a77221 */ /* 0x100fe20000010000 */
[----:B------:R-:W-:Y:S01]  /*1160*/  FFMA.FTZ R75, R16, R196, R75 ;  /* 0x000000c4104b7223 */ /* 0x000fe2000001004b */
[----:B------:R-:W-:-:S02]  /*1170*/  PRMT R196, R47, 0x7632, R196 ;  /* 0x000076322fc47816 */ /* 0x000fc400000000c4 */
[----:B0-----:R-:W-:Y:S02]  /*1180*/  PRMT R21, R183, 0x7632, R21 ;  /* 0x00007632b7157816 */ /* 0x001fe40000000015 */
[----:B-1----:R-:W-:Y:S02]  /*1190*/  PRMT R19, R46, 0x7632, R19 ;  /* 0x000076322e137816 */ /* 0x002fe40000000013 */
[----:B------:R-:W-:Y:S02]  /*11a0*/  SHF.L.U32 R20, R17, 0x10, RZ ;  /* 0x0000001011147819 */ /* 0x000fe400000006ff */
[----:B------:R-:W-:Y:S01]  /*11b0*/  SHF.L.U32 R19, R19, 0x10, RZ ;  /* 0x0000001013137819 */ /* 0x000fe200000006ff */
[----:B------:R-:W-:Y:S01]  /*11c0*/  FMUL.FTZ R18, R23, UR28 ;  /* 0x0000001c17127c20 */ /* 0x000fe20008410000 */
[----:B------:R-:W-:Y:S02]  /*11d0*/  SHF.L.U32 R196, R196, 0x10, RZ ;  /* 0x00000010c4c47819 */ /* 0x000fe400000006ff */
[----:B------:R-:W-:-:S02]  /*11e0*/  SHF.L.U32 R21, R21, 0x10, RZ ;  /* 0x0000001015157819 */ /* 0x000fc400000006ff */
[----:B------:R-:W-:Y:S01]  /*11f0*/  PRMT R23, R184, 0x7632, R23 ;  /* 0x00007632b8177816 */ /* 0x000fe20000000017 */
[-C--:B------:R-:W-:Y:S01]  /*1200*/  FMUL.FTZ R17, R19, R20.reuse ;  /* 0x0000001413117220 */ /* 0x080fe20000410000 */
[----:B------:R-:W-:Y:S01]  /*1210*/  FADD.FTZ R161, R161, R20 ;  /* 0x00000014a1a17221 */ /* 0x000fe20000010000 */
[----:B------:R-:W-:Y:S01]  /*1220*/  FFMA.FTZ R77, R18, R20, R77 ;  /* 0x00000014124d7223 */ /* 0x000fe2000001004d */
[-C--:B------:R-:W-:Y:S01]  /*1230*/  FMUL.FTZ R19, R196, R21.reuse ;  /* 0x00000015c4137220 */ /* 0x080fe20000410000 */
[----:B------:R-:W-:Y:S01]  /*1240*/  FMUL.FTZ R20, R22, UR28 ;  /* 0x0000001c16147c20 */ /* 0x000fe20008410000 */
[----:B------:R-:W-:Y:S02]  /*1250*/  SHF.L.U32 R196, R23, 0x10, RZ ;  /* 0x0000001017c47819 */ /* 0x000fe400000006ff */
[----:B------:R-:W-:Y:S01]  /*1260*/  PRMT R198, R49, 0x7632, R198 ;  /* 0x0000763231c67816 */ /* 0x000fe200000000c6 */
[----:B------:R-:W-:Y:S01]  /*1270*/  FADD.FTZ R163, R163, R21 ;  /* 0x00000015a3a37221 */ /* 0x000fe20000010000 */
[----:B------:R-:W-:Y:S01]  /*1280*/  PRMT R23, R185, 0x7632, R23 ;  /* 0x00007632b9177816 */ /* 0x000fe20000000017 */
[----:B------:R-:W-:Y:S01]  /*1290*/  FFMA.FTZ R79, R20, R21, R79 ;  /* 0x00000015144f7223 */ /* 0x000fe2000001004f */
[----:B------:R-:W-:Y:S01]  /*12a0*/  FMUL.FTZ R21, R197, R196 ;  /* 0x000000c4c5157220 */ /* 0x000fe20000410000 */
[----:B------:R-:W-:Y:S01]  /*12b0*/  SHF.L.U32 R197, R198, 0x10, RZ ;  /* 0x00000010c6c57819 */ /* 0x000fe200000006ff */
[----:B------:R-:W-:Y:S01]  /*12c0*/  FMUL.FTZ R22, R207, UR28 ;  /* 0x0000001ccf167c20 */ /* 0x000fe20008410000 */
[----:B------:R-:W-:-:S02]  /*12d0*/  SHF.L.U32 R198, R23, 0x10, RZ ;  /* 0x0000001017c67819 */ /* 0x000fc400000006ff */
[----:B------:R-:W-:Y:S02]  /*12e0*/  PRMT R199, R50, 0x7632, R199 ;  /* 0x0000763232c77816 */ /* 0x000fe400000000c7 */
[----:B------:R-:W-:Y:S01]  /*12f0*/  PRMT R23, R186, 0x7632, R23 ;  /* 0x00007632ba177816 */ /* 0x000fe20000000017 */
[----:B------:R-:W-:Y:S01]  /*1300*/  FADD.FTZ R157, R157, R196 ;  /* 0x000000c49d9d7221 */ /* 0x000fe20000010000 */
[----:B------:R-:W-:Y:S01]  /*1310*/  FFMA.FTZ R81, R22, R196, R81 ;  /* 0x000000c416517223 */ /* 0x000fe20000010051 */
[----:B------:R-:W-:Y:S01]  /*1320*/  SHF.L.U32 R199, R199, 0x10, RZ ;  /* 0x00000010c7c77819 */ /* 0x000fe200000006ff */
[----:B------:R-:W-:Y:S01]  /*1330*/  FMUL.FTZ R196, R205, UR28 ;  /* 0x0000001ccdc47c20 */ /* 0x000fe20008410000 */
[----:B------:R-:W-:Y:S01]  /*1340*/  SHF.L.U32 R200, R23, 0x10, RZ ;  /* 0x0000001017c87819 */ /* 0x000fe200000006ff */
[-C--:B------:R-:W-:Y:S01]  /*1350*/  FMUL.FTZ R23, R197, R198.reuse ;  /* 0x000000c6c5177220 */ /* 0x080fe20000410000 */
[----:B------:R-:W-:Y:S01]  /*1360*/  FADD.FTZ R159, R159, R198 ;  /* 0x000000c69f9f7221 */ /* 0x000fe20000010000 */
[----:B------:R-:W-:Y:S01]  /*1370*/  FFMA.FTZ R83, R196, R198, R83 ;  /* 0x000000c6c4537223 */ /* 0x000fe20000010053 */
[----:B------:R-:W-:Y:S01]  /*1380*/  FMUL.FTZ R198, R203, UR28 ;  /* 0x0000001ccbc67c20 */ /* 0x000fe20008410000 */
[----:B------:R-:W-:Y:S01]  /*1390*/  FMUL.FTZ R197, R199, R200 ;  /* 0x000000c8c7c57220 */ /* 0x000fe20000410000 */
[----:B------:R-:W-:-:S02]  /*13a0*/  PRMT R203, R51, 0x7632, R203 ;  /* 0x0000763233cb7816 */ /* 0x000fc400000000cb */
[----:B------:R-:W-:Y:S02]  /*13b0*/  PRMT R199, R187, 0x7632, R199 ;  /* 0x00007632bbc77816 */ /* 0x000fe400000000c7 */
[----:B------:R-:W-:Y:S02]  /*13c0*/  SHF.L.U32 R203, R203, 0x10, RZ ;  /* 0x00000010cbcb7819 */ /* 0x000fe400000006ff */
[----:B------:R-:W-:Y:S01]  /*13d0*/  SHF.L.U32 R218, R199, 0x10, RZ ;  /* 0x00000010c7da7819 */ /* 0x000fe200000006ff */
[----:B------:R-:W-:Y:S01]  /*13e0*/  FADD.FTZ R153, R153, R200 ;  /* 0x000000c899997221 */ /* 0x000fe20000010000 */
[----:B------:R-:W-:Y:S01]  /*13f0*/  FFMA.FTZ R85, R198, R200, R85 ;  /* 0x000000c8c6557223 */ /* 0x000fe20000010055 */
[----:B------:R-:W-:Y:S01]  /*1400*/  FMUL.FTZ R200, R201, UR28 ;  /* 0x0000001cc9c87c20 */ /* 0x000fe20008410000 */
[----:B------:R-:W-:Y:S01]  /*1410*/  PRMT R201, R188, 0x7632, R201 ;  /* 0x00007632bcc97816 */ /* 0x000fe200000000c9 */
[-C--:B------:R-:W-:Y:S01]  /*1420*/  FMUL.FTZ R199, R203, R218.reuse ;  /* 0x000000dacbc77220 */ /* 0x080fe20000410000 */
[----:B------:R-:W-:Y:S01]  /*1430*/  PRMT R203, R52, 0x7632, R203 ;  /* 0x0000763234cb7816 */ /* 0x000fe200000000cb */
[----:B------:R-:W-:Y:S01]  /*1440*/  FADD.FTZ R155, R155, R218 ;  /* 0x000000da9b9b7221 */ /* 0x000fe20000010000 */
[----:B------:R-:W-:Y:S01]  /*1450*/  FFMA.FTZ R87, R200, R218, R87 ;  /* 0x000000dac8577223 */ /* 0x000fe20000010057 */
[----:B------:R-:W-:-:S02]  /*1460*/  SHF.L.U32 R218, R201, 0x10, RZ ;  /* 0x00000010c9da7819 */ /* 0x000fc400000006ff */
[----:B------:R-:W-:Y:S01]  /*1470*/  SHF.L.U32 R203, R203, 0x10, RZ ;  /* 0x00000010cbcb7819 */ /* 0x000fe200000006ff */
[----:B------:R-:W-:Y:S01]  /*1480*/  FMUL.FTZ R202, R202, UR28 ;  /* 0x0000001ccaca7c20 */ /* 0x000fe20008410000 */
[----:B------:R-:W-:-:S03]  /*1490*/  PRMT R205, R53, 0x7632, R205 ;  /* 0x0000763235cd7816 */ /* 0x000fc600000000cd */
[-C--:B------:R-:W-:Y:S01]  /*14a0*/  FMUL.FTZ R201, R203, R218.reuse ;  /* 0x000000dacbc97220 */ /* 0x080fe20000410000 */
[----:B------:R-:W-:Y:S01]  /*14b0*/  PRMT R203, R189, 0x7632, R203 ;  /* 0x00007632bdcb7816 */ /* 0x000fe200000000cb */
[----:B------:R-:W-:Y:S01]  /*14c0*/  FADD.FTZ R149, R149, R218 ;  /* 0x000000da95957221 */ /* 0x000fe20000010000 */
[----:B------:R-:W-:Y:S01]  /*14d0*/  FFMA.FTZ R89, R202, R218, R89 ;  /* 0x000000daca597223 */ /* 0x000fe20000010059 */
[----:B------:R-:W-:Y:S02]  /*14e0*/  SHF.L.U32 R205, R205, 0x10, RZ ;  /* 0x00000010cdcd7819 */ /* 0x000fe400000006ff */
        /* <DEDUP_REMOVED lines=47> */
[----:B------:R-:W-:Y:S01]  /*17e0*/  IMAD.U32 R217, R217, 0x10000, RZ ;  /* 0x00010000d9d97824 */ /* 0x000fe200078e00ff */
[----:B------:R-:W-:Y:S01]  /*17f0*/  SHF.L.U32 R218, R215, 0x10, RZ ;  /* 0x00000010d7da7819 */ /* 0x000fe200000006ff */
[----:B------:R-:W-:Y:S01]  /*1800*/  FMUL.FTZ R216, R216, UR28 ;  /* 0x0000001cd8d87c20 */ /* 0x000fe20008410000 */
[----:B------:R-:W-:Y:S01]  /*1810*/  SHF.L.U32 R181, R181, 0x10, RZ ;  /* 0x00000010b5b57819 */ /* 0x000fe200000006ff */
[----:B------:R-:W-:Y:S02]  /*1820*/  FMUL.FTZ R221, R221, UR28 ;  /* 0x0000001cdddd7c20 */ /* 0x000fe40008410000 */
[-C--:B------:R-:W-:Y:S01]  /*1830*/  FMUL.FTZ R215, R217, R218.reuse ;  /* 0x000000dad9d77220 */ /* 0x080fe20000410000 */
[----:B------:R-:W-:Y:S01]  /*1840*/  FADD.FTZ R139, R139, R218 ;  /* 0x000000da8b8b7221 */ /* 0x000fe20000010000 */
[----:B------:R-:W-:Y:S01]  /*1850*/  FFMA.FTZ R103, R216, R218, R103 ;  /* 0x000000dad8677223 */ /* 0x000fe20000010067 */
[----:B------:R-:W-:Y:S01]  /*1860*/  SHF.L.U32 R218, R45, 0x10, RZ ;  /* 0x000000102dda7819 */ /* 0x000fe200000006ff */
[----:B------:R-:W-:Y:S01]  /*1870*/  FADD.FTZ R166, R166, R181 ;  /* 0x000000b5a6a67221 */ /* 0x000fe20000010000 */
[----:B------:R-:W-:Y:S01]  /*1880*/  FFMA.FTZ R74, R221, R181, R74 ;  /* 0x000000b5dd4a7223 */ /* 0x000fe2000001004a */
[----:B------:R-:W-:-:S02]  /*1890*/  SHF.L.U32 R220, R46, 0x10, RZ ;  /* 0x000000102edc7819 */ /* 0x000fc400000006ff */
[----:B------:R-:W-:Y:S01]  /*18a0*/  FMUL.FTZ R218, R218, R181 ;  /* 0x000000b5dada7220 */ /* 0x000fe20000410000 */
[----:B------:R-:W-:Y:S01]  /*18b0*/  SHF.L.U32 R181, R182, 0x10, RZ ;  /* 0x00000010b6b57819 */ /* 0x000fe200000006ff */
[----:B------:R-:W-:Y:S01]  /*18c0*/  FMUL.FTZ R223, R223, UR28 ;  /* 0x0000001cdfdf7c20 */ /* 0x000fe20008410000 */
[----:B------:R-:W-:Y:S01]  /*18d0*/  SHF.L.U32 R180, R180, 0x10, RZ ;  /* 0x00000010b4b47819 */ /* 0x000fe200000006ff */
[----:B------:R-:W-:Y:S01]  /*18e0*/  FMUL.FTZ R219, R219, UR28 ;  /* 0x0000001cdbdb7c20 */ /* 0x000fe20008410000 */
[----:B------:R-:W-:Y:S01]  /*18f0*/  SHF.L.U32 R217, R44, 0x10, RZ ;  /* 0x000000102cd97819 */ /* 0x000fe200000006ff */
[----:B------:R-:W-:Y:S01]  /*1900*/  FADD.FTZ R160, R160, R181 ;  /* 0x000000b5a0a07221 */ /* 0x000fe20000010000 */
[-C--:B------:R-:W-:Y:S01]  /*1910*/  FFMA.FTZ R76, R223, R181.reuse, R76 ;  /* 0x000000b5df4c7223 */ /* 0x080fe2000001004c */
[----:B------:R-:W-:Y:S01]  /*1920*/  FMUL.FTZ R220, R220, R181 ;  /* 0x000000b5dcdc7220 */ /* 0x000fe20000410000 */
[----:B------:R-:W-:Y:S01]  /*1930*/  SHF.L.U32 R181, R184, 0x10, RZ ;  /* 0x00000010b8b57819 */ /* 0x000fe200000006ff */
[----:B------:R-:W-:Y:S01]  /*1940*/  FMUL.FTZ R227, R227, UR28 ;  /* 0x0000001ce3e37c20 */ /* 0x000fe20008410000 */
[----:B------:R-:W-:Y:S01]  /*1950*/  SHF.L.U32 R224, R48, 0x10, RZ ;  /* 0x0000001030e07819 */ /* 0x000fe200000006ff */
[----:B------:R-:W-:Y:S01]  /*1960*/  FADD.FTZ R164, R164, R180 ;  /* 0x000000b4a4a47221 */ /* 0x000fe20000010000 */
[----:B------:R-:W-:Y:S01]  /*1970*/  SHF.L.U32 R183, R183, 0x10, RZ ;  /* 0x00000010b7b77819 */ /* 0x000fe200000006ff */
[-C--:B------:R-:W-:Y:S01]  /*1980*/  FFMA.FTZ R72, R219, R180.reuse, R72 ;  /* 0x000000b4db487223 */ /* 0x080fe20000010048 */
[----:B------:R-:W-:Y:S01]  /*1990*/  SHF.L.U32 R222, R47, 0x10, RZ ;  /* 0x000000102fde7819 */ /* 0x000fe200000006ff */
[----:B------:R-:W-:Y:S01]  /*19a0*/  FMUL.FTZ R217, R217, R180 ;  /* 0x000000b4d9d97220 */ /* 0x000fe20000410000 */
[----:B------:R-:W-:Y:S01]  /*19b0*/  FMUL.FTZ R225, R225, UR28 ;  /* 0x0000001ce1e17c20 */ /* 0x000fe20008410000 */
[----:B------:R-:W-:Y:S01]  /*19c0*/  FADD.FTZ R156, R156, R181 ;  /* 0x000000b59c9c7221 */ /* 0x000fe20000010000 */
[-C--:B------:R-:W-:Y:S01]  /*19d0*/  FFMA.FTZ R80, R227, R181.reuse, R80 ;  /* 0x000000b5e3507223 */ /* 0x080fe20000010050 */
[----:B------:R-:W-:Y:S01]  /*19e0*/  FMUL.FTZ R224, R224, R181 ;  /* 0x000000b5e0e07220 */ /* 0x000fe20000410000 */
[----:B------:R-:W-:-:S02]  /*19f0*/  SHF.L.U32 R187, R187, 0x10, RZ ;  /* 0x00000010bbbb7819 */ /* 0x000fc400000006ff */
[----:B------:R-:W-:Y:S01]  /*1a00*/  SHF.L.U32 R180, R51, 0x10, RZ ;  /* 0x0000001033b47819 */ /* 0x000fe200000006ff */
[----:B------:R-:W-:Y:S01]  /*1a10*/  FMUL.FTZ R231, R231, UR28 ;  /* 0x0000001ce7e77c20 */ /* 0x000fe20008410000 */
[----:B------:R-:W-:Y:S02]  /*1a20*/  SHF.L.U32 R181, R186, 0x10, RZ ;  /* 0x00000010bab57819 */ /* 0x000fe400000006ff */
[----:B------:R-:W-:Y:S01]  /*1a30*/  SHF.L.U32 R228, R50, 0x10, RZ ;  /* 0x0000001032e47819 */ /* 0x000fe200000006ff */
[----:B------:R-:W-:Y:S01]  /*1a40*/  FADD.FTZ R162, R162, R183 ;  /* 0x000000b7a2a27221 */ /* 0x000fe20000010000 */
[-C--:B------:R-:W-:Y:S01]  /*1a50*/  FFMA.FTZ R78, R225, R183.reuse, R78 ;  /* 0x000000b7e14e7223 */ /* 0x080fe2000001004e */
[----:B------:R-:W-:Y:S01]  /*1a60*/  FMUL.FTZ R222, R222, R183 ;  /* 0x000000b7dede7220 */ /* 0x000fe20000410000 */
[----:B------:R-:W-:Y:S01]  /*1a70*/  SHF.L.U32 R185, R185, 0x10, RZ ;  /* 0x00000010b9b97819 */ /* 0x000fe200000006ff */
[----:B------:R-:W-:Y:S01]  /*1a80*/  FMUL.FTZ R229, R229, UR28 ;  /* 0x0000001ce5e57c20 */ /* 0x000fe20008410000 */
[----:B------:R-:W-:-:S02]  /*1a90*/  SHF.L.U32 R226, R49, 0x10, RZ ;  /* 0x0000001031e27819 */ /* 0x000fc400000006ff */
[----:B------:R-:W-:Y:S01]  /*1aa0*/  SHF.L.U32 R183, R188, 0x10, RZ ;  /* 0x00000010bcb77819 */ /* 0x000fe200000006ff */
[----:B------:R-:W-:Y:S01]  /*1ab0*/  FMUL.FTZ R188, R180, R187 ;  /* 0x000000bbb4bc7220 */ /* 0x000fe20000410000 */
[----:B------:R-:W-:Y:S01]  /*1ac0*/  FADD.FTZ R152, R152, R181 ;  /* 0x000000b598987221 */ /* 0x000fe20000010000 */
[-C--:B------:R-:W-:Y:S01]  /*1ad0*/  FFMA.FTZ R84, R231, R181.reuse, R84 ;  /* 0x000000b5e7547223 */ /* 0x080fe20000010054 */
[----:B------:R-:W-:Y:S01]  /*1ae0*/  FMUL.FTZ R228, R228, R181 ;  /* 0x000000b5e4e47220 */ /* 0x000fe20000410000 */
[----:B------:R-:W-:Y:S01]  /*1af0*/  FADD.FTZ R180, RZ, R217 ;  /* 0x000000d9ffb47221 */ /* 0x000fe20000010000 */
[----:B------:R-:W-:Y:S01]  /*1b00*/  FFMA.FTZ R181, R219, R217, RZ ;  /* 0x000000d9dbb57223 */ /* 0x000fe200000100ff */
        /* <DEDUP_REMOVED lines=9> */
[----:B------:R-:W-:Y:S01]  /*1ba0*/  FADD.FTZ R148, R148, R183 ;  /* 0x000000b794947221 */ /* 0x000fe20000010000 */
[-C--:B------:R-:W-:Y:S01]  /*1bb0*/  FFMA.FTZ R88, R237, R183.reuse, R88 ;  /* 0x000000b7ed587223 */ /* 0x080fe20000010058 */
[----:B------:R-:W-:Y:S01]  /*1bc0*/  FMUL.FTZ R230, R230, R183 ;  /* 0x000000b7e6e67220 */ /* 0x000fe20000410000 */
[----:B------:R-:W-:Y:S01]  /*1bd0*/  FADD.FTZ R183, R15, R182 ;  /* 0x000000b60fb77221 */ /* 0x000fe20000010000 */
[----:B------:R-:W-:Y:S01]  /*1be0*/  FFMA.FTZ R180, R16, R15, R181 ;  /* 0x0000000f10b47223 */ /* 0x000fe200000100b5 */
[----:B------:R-:W-:-:S02]  /*1bf0*/  SHF.L.U32 R189, R189, 0x10, RZ ;  /* 0x00000010bdbd7819 */ /* 0x000fc400000006ff */
[----:B------:R-:W-:Y:S01]  /*1c00*/  FADD.FTZ R184, R220, R183 ;  /* 0x000000b7dcb87221 */ /* 0x000fe20000010000 */
[----:B------:R-:W-:Y:S01]  /*1c10*/  FFMA.FTZ R181, R223, R220, R180 ;  /* 0x000000dcdfb57223 */ /* 0x000fe200000100b4 */
[----:B------:R-:W-:Y:S01]  /*1c20*/  FMUL.FTZ R235, R235, UR28 ;  /* 0x0000001cebeb7c20 */ /* 0x000fe20008410000 */
[----:B------:R-:W-:Y:S01]  /*1c30*/  SHF.L.U32 R182, R53, 0x10, RZ ;  /* 0x0000001035b67819 */ /* 0x000fe200000006ff */
[----:B------:R-:W-:Y:S01]  /*1c40*/  FADD.FTZ R185, R17, R184 ;  /* 0x000000b811b97221 */ /* 0x000fe20000010000 */
[----:B------:R-:W-:Y:S01]  /*1c50*/  FFMA.FTZ R180, R18, R17, R181 ;  /* 0x0000001112b47223 */ /* 0x000fe200000100b5 */
[----:B------:R-:W-:Y:S01]  /*1c60*/  FADD.FTZ R150, R150, R189 ;  /* 0x000000bd96967221 */ /* 0x000fe20000010000 */
[-C--:B------:R-:W-:Y:S01]  /*1c70*/  FFMA.FTZ R90, R235, R189.reuse, R90 ;  /* 0x000000bdeb5a7223 */ /* 0x080fe2000001005a */
[----:B------:R-:W-:Y:S01]  /*1c80*/  FMUL.FTZ R233, R233, UR28 ;  /* 0x0000001ce9e97c20 */ /* 0x000fe20008410000 */
[----:B------:R-:W-:Y:S01]  /*1c90*/  FMUL.FTZ R189, R182, R189 ;  /* 0x000000bdb6bd7220 */ /* 0x000fe20000410000 */
[----:B------:R-:W-:Y:S01]  /*1ca0*/  FADD.FTZ R182, R222, R185 ;  /* 0x000000b9deb67221 */ /* 0x000fe20000010000 */
[----:B------:R-:W-:Y:S01]  /*1cb0*/  FFMA.FTZ R185, R225, R222, R180 ;  /* 0x000000dee1b97223 */ /* 0x000fe200000100b4 */
[----:B------:R-:W-:Y:S01]  /*1cc0*/  FADD.FTZ R154, R154, R187 ;  /* 0x000000bb9a9a7221 */ /* 0x000fe20000010000 */
[----:B------:R-:W-:Y:S01]  /*1cd0*/  FFMA.FTZ R86, R233, R187, R86 ;  /* 0x000000bbe9567223 */ /* 0x000fe20000010056 */
[----:B------:R-:W-:Y:S01]  /*1ce0*/  FADD.FTZ R187, R19, R182 ;  /* 0x000000b613bb7221 */ /* 0x000fe20000010000 */
[----:B------:R-:W-:-:S03]  /*1cf0*/  FFMA.FTZ R180, R20, R19, R185 ;  /* 0x0000001314b47223 */ /* 0x000fc600000100b9 */
[----:B------:R-:W-:Y:S01]  /*1d00*/  FADD.FTZ R182, R224, R187 ;  /* 0x000000bbe0b67221 */ /* 0x000fe20000010000 */
[----:B------:R-:W-:Y:S01]  /*1d10*/  FFMA.FTZ R185, R227, R224, R180 ;  /* 0x000000e0e3b97223 */ /* 0x000fe200000100b4 */
[----:B------:R-:W-:Y:S01]  /*1d20*/  SHF.L.U32 R183, R190, 0x10, RZ ;  /* 0x00000010beb77819 */ /* 0x000fe200000006ff */
[----:B------:R-:W-:Y:S01]  /*1d30*/  FMUL.FTZ R239, R239, UR28 ;  /* 0x0000001cefef7c20 */ /* 0x000fe20008410000 */
[----:B------:R-:W-:Y:S01]  /*1d40*/  SHF.L.U32 R232, R54, 0x10, RZ ;  /* 0x0000001036e87819 */ /* 0x000fe200000006ff */
        /* <DEDUP_REMOVED lines=78> */
[----:B------:R-:W-:Y:S01]  /*2230*/  FFMA.FTZ R181, R216, R215, R181 ;  /* 0x000000d7d8b57223 */ /* 0x000fe200000100b5 */
[----:B------:R-:W-:Y:S06]  /*2240*/  BRA `(.L_x_1278) ;  /* 0x0000000000e07947 */ /* 0x000fec0003800000 */
.L_x_1277:
[----:B-----5:R-:W-:Y:S01]  /*2250*/  ISETP.GE.AND P1, PT, R240, 0x1, PT ;  /* 0x00000001f000780c */ /* 0x020fe20003f26270 */
[----:B------:R-:W-:Y:S01]  /*2260*/  UISETP.NE.U32.AND UP0, UPT, UR6, URZ, UPT ;  /* 0x000000ff0600728c */ /* 0x000fe2000bf05070 */
[----:B------:R-:W-:-:S03]  /*2270*/  HFMA2 R251, -RZ, RZ, 0, 0 ;  /* 0x00000000fffb7431 */ /* 0x000fc600000001ff */
[----:B------:R-:W-:-:S08]  /*2280*/  UISETP.NE.AND.EX UP0, UPT, UR7, URZ, UPT, UP0 ;  /* 0x000000ff0700728c */ /* 0x000fd0000bf05300 */
[----:B------:R-:W-:Y:S05]  /*2290*/  @!P1 BRA `(.L_x_1279) ;  /* 0x0000000000189947 */ /* 0x000fea0003800000 */
[----:B------:R-:W0:Y:S01]  /*22a0*/  S2R R182, SR_TID.X ;  /* 0x0000000000b67919 */ /* 0x000e220000002100 */
[----:B------:R-:W-:-:S05]  /*22b0*/  IADD3 R180, PT, PT, R240, -0x1, RZ ;  /* 0xfffffffff0b47810 */ /* 0x000fca0007ffe0ff */
[----:B------:R-:W-:-:S05]  /*22c0*/  IMAD R180, R180, UR30, RZ ;  /* 0x0000001eb4b47c24 */ /* 0x000fca000f8e02ff */
[----:B------:R-:W-:-:S04]  /*22d0*/  SHF.R.S32.HI R181, RZ, 0x1f, R180 ;  /* 0x0000001fffb57819 */ /* 0x000fc800000114b4 */
[----:B------:R-:W-:-:S04]  /*22e0*/  LEA.HI R181, R181, R180, RZ, 0x3 ;  /* 0x000000b4b5b57211 */ /* 0x000fc800078f18ff */
[----:B0-----:R-:W-:-:S07]  /*22f0*/  LEA.HI.SX32 R251, R181, R182, 0x1d ;  /* 0x000000b6b5fb7211 */ /* 0x001fce00078feaff */
.L_x_1279:
[----:B------:R-:W-:Y:S01]  /*2300*/  CS2R R180, SRZ ;  /* 0x0000000000b47805 */ /* 0x000fe2000001ff00 */
[----:B------:R-:W-:Y:S06]  /*2310*/  BRA.U UP0, `(.L_x_1280) ;  /* 0x0000000100347547 */ /* 0x000fec000b800000 */
        /* <DEDUP_REMOVED lines=13> */
.L_x_1280:
[----:B------:R-:W0:Y:S01]  /*23f0*/  S2R R26, SR_TID.X ;  /* 0x00000000001a7919 */ /* 0x000e220000002100 */
[----:B------:R-:W1:Y:S01]  /*2400*/  LDC.64 R246, c[0x0][0x3b0] ;  /* 0x0000ec00fff67b82 */ /* 0x000e620000000a00 */
[----:B------:R-:W-:Y:S01]  /*2410*/  UIMAD UR9, UR8, UR30, URZ ;  /* 0x0000001e080972a4 */ /* 0x000fe2000f8e02ff */
[C---:B------:R-:W-:Y:S01]  /*2420*/  IADD3 R249, PT, PT, R251.reuse, 0x200, RZ ;  /* 0x00000200fbf97810 */ /* 0x040fe20007ffe0ff */
[C---:B------:R-:W-:Y:S01]  /*2430*/  VIADD R245, R251.reuse, 0x100 ;  /* 0x00000100fbf57836 */ /* 0x040fe20000000000 */
[----:B------:R-:W-:Y:S01]  /*2440*/  IADD3 R27, PT, PT, R251, 0x300, RZ ;  /* 0x00000300fb1b7810 */ /* 0x000fe20007ffe0ff */
[----:B------:R-:W-:-:S03]  /*2450*/  USHF.R.S32.HI UR10, URZ, 0x1f, UR9 ;  /* 0x0000001fff0a7899 */ /* 0x000fc60008011409 */
[----:B------:R-:W2:Y:S01]  /*2460*/  LDC.64 R24, c[0x0][0x438] ;  /* 0x00010e00ff187b82 */ /* 0x000ea20000000a00 */
[----:B------:R-:W-:-:S06]  /*2470*/  ULEA.HI UR10, UR10, UR9, URZ, 0x3 ;  /* 0x000000090a0a7291 */ /* 0x000fcc000f8f18ff */
[----:B------:R-:W-:Y:S01]  /*2480*/  MOV R37, UR10 ;  /* 0x0000000a00257c02 */ /* 0x000fe20008000f00 */
[----:B-1----:R-:W-:-:S04]  /*2490*/  IMAD.WIDE.U32 R250, R251, 0x8, R246 ;  /* 0x00000008fbfa7825 */ /* 0x002fc800078e00f6 */
[--C-:B------:R-:W-:Y:S02]  /*24a0*/  IMAD.WIDE.U32 R244, R245, 0x8, R246.reuse ;  /* 0x00000008f5f47825 */ /* 0x100fe400078e00f6 */
[----:B------:R-:W5:Y:S01]  /*24b0*/  LDG.E.64 R250, desc[UR20][R250.64] ;  /* 0x00000014fafa7981 */ /* 0x000f62000c1e1b00 */
[----:B0-----:R-:W-:Y:S01]  /*24c0*/  LEA.HI.SX32 R37, R37, R26, 0x1d ;  /* 0x0000001a25257211 */ /* 0x001fe200078feaff */
[--C-:B------:R-:W-:Y:S02]  /*24d0*/  IMAD.WIDE.U32 R248, R249, 0x8, R246.reuse ;  /* 0x00000008f9f87825 */ /* 0x100fe400078e00f6 */
[----:B------:R-:W5:Y:S01]  /*24e0*/  LDG.E.64 R244, desc[UR20][R244.64] ;  /* 0x00000014f4f47981 */ /* 0x000f62000c1e1b00 */
[----:B------:R-:W-:Y:S01]  /*24f0*/  IADD3 R33, PT, PT, R37, 0x100, RZ ;  /* 0x0000010025217810 */ /* 0x000fe20007ffe0ff */
[----:B------:R-:W-:Y:S01]  /*2500*/  IMAD.WIDE.U32 R246, R27, 0x8, R246 ;  /* 0x000000081bf67825 */ /* 0x000fe200078e00f6 */
[C---:B------:R-:W-:Y:S01]  /*2510*/  IADD3 R29, PT, PT, R37.reuse, 0x200, RZ ;  /* 0x00000200251d7810 */ /* 0x040fe20007ffe0ff */
[----:B------:R-:W5:Y:S01]  /*2520*/  LDG.E.64 R248, desc[UR20][R248.64] ;  /* 0x00000014f8f87981 */ /* 0x000f62000c1e1b00 */
[C---:B------:R-:W-:Y:S01]  /*2530*/  IADD3 R27, PT, PT, R37.reuse, 0x300, RZ ;  /* 0x00000300251b7810 */ /* 0x040fe20007ffe0ff */
[----:B--2---:R-:W-:-:S02]  /*2540*/  IMAD.WIDE.U32 R36, R37, 0x10, R24 ;  /* 0x0000001025247825 */ /* 0x004fc400078e0018 */
[----:B------:R-:W5:Y:S02]  /*2550*/  LDG.E.64 R246, desc[UR20][R246.64] ;  /* 0x00000014f6f67981 */ /* 0x000f64000c1e1b00 */
[--C-:B------:R-:W-:Y:S02]  /*2560*/  IMAD.WIDE.U32 R32, R33, 0x10, R24.reuse ;  /* 0x0000001021207825 */ /* 0x100fe400078e0018 */
[----:B------:R-:W5:Y:S02]  /*2570*/  LDG.E.128 R36, desc[UR20][R36.64] ;  /* 0x0000001424247981 */ /* 0x000f64000c1e1d00 */
[--C-:B------:R-:W-:Y:S02]  /*2580*/  IMAD.WIDE.U32 R28, R29, 0x10, R24.reuse ;  /* 0x000000101d1c7825 */ /* 0x100fe400078e0018 */
[----:B------:R-:W5:Y:S02]  /*2590*/  LDG.E.128 R32, desc[UR20][R32.64] ;  /* 0x0000001420207981 */ /* 0x000f64000c1e1d00 */
[----:B------:R-:W-:-:S02]  /*25a0*/  IMAD.WIDE.U32 R24, R27, 0x10, R24 ;  /* 0x000000101b187825 */ /* 0x000fc400078e0018 */
[----:B------:R-:W5:Y:S04]  /*25b0*/  LDG.E.128 R28, desc[UR20][R28.64] ;  /* 0x000000141c1c7981 */ /* 0x000f68000c1e1d00 */
[----:B------:R-:W5:Y:S02]  /*25c0*/  LDG.E.128 R24, desc[UR20][R24.64] ;  /* 0x0000001418187981 */ /* 0x000f64000c1e1d00 */
.L_x_1278:
        /* <DEDUP_REMOVED lines=32> */
.L_x_1282:
[----:B------:R-:W-:Y:S05]  /*27d0*/  BSYNC.RECONVERGENT B0 ;  /* 0x0000000000007941 */ /* 0x000fea0003800200 */
.L_x_1281:
[----:B------:R-:W1:Y:S08]  /*27e0*/  S2UR UR10, SR_CgaCtaId ;  /* 0x00000000000a79c3 */ /* 0x000e700000008800 */
[----:B------:R-:W-:Y:S06]  /*27f0*/  BAR.SYNC.DEFER_BLOCKING 0x0 ;  /* 0x0000000000007b1d */ /* 0x000fec0000010000 */
[----:B------:R-:W-:-:S02]  /*2800*/  UMOV UR9, 0x400 ;  /* 0x0000040000097882 */ /* 0x000fc40000000000 */
[----:B-1----:R-:W-:-:S04]  /*2810*/  ULEA UR9, UR10, UR9, 0x18 ;  /* 0x000000090a097291 */ /* 0x002fc8000f8ec0ff */
[----:B------:R-:W-:Y:S02]  /*2820*/  UIADD3 UR10, UPT, UPT, UR9, 0x8040, URZ ;  /* 0x00008040090a7890 */ /* 0x000fe4000fffe0ff */
[----:B------:R-:W-:-:S09]  /*2830*/  @!UP1 UIADD3 UR10, UPT, UPT, UR9, 0x8000, URZ ;  /* 0x00008000090a9890 */ /* 0x000fd2000fffe0ff */
[----:B------:R-:W0:Y:S01]  /*2840*/  LDS.128 R184, [UR10] ;  /* 0x0000000affb87984 */ /* 0x000e220008000c00 */
        /* <DEDUP_REMOVED lines=17> */
[----:B------:R-:W-:Y:S01]  /*2960*/  FADD.FTZ R242, R180, R185 ;  /* 0x000000b9b4f27221 */ /* 0x000fe20000010000 */
[----:B------:R-:W-:Y:S02]  /*2970*/  @P1 IADD3 R185, PT, PT, R240, -0x1, RZ ;  /* 0xfffffffff0b91810 */ /* 0x000fe40007ffe0ff */
[----:B------:R-:W-:Y:S01]  /*2980*/  FADD.FTZ R184, R186, R181 ;  /* 0x000000b5bab87221 */ /* 0x000fe20000010000 */
[----:B------:R-:W-:-:S03]  /*2990*/  FADD.FTZ R186, R187, R242 ;  /* 0x000000f2bbba7221 */ /* 0x000fc60000010000 */
[----:B------:R-:W0:Y:S01]  /*29a0*/  LDS.128 R180, [UR10] ;  /* 0x0000000affb47984 */ /* 0x000e220008000c00 */
[----:B------:R-:W1:Y:S01]  /*29b0*/  LDC R242, c[0x0][0x388] ;  /* 0x0000e200fff27b82 */ /* 0x000e620000000800 */
[----:B------:R-:W-:-:S04]  /*29c0*/  UISETP.NE.U32.AND UP0, UPT, UR6, URZ, UPT ;  /* 0x000000ff0600728c */ /* 0x000fc8000bf05070 */
[----:B------:R-:W-:Y:S01]  /*29d0*/  UISETP.NE.AND.EX UP0, UPT, UR7, URZ, UPT, UP0 ;  /* 0x000000ff0700728c */ /* 0x000fe2000bf05300 */
[----:B-1----:R-:W-:-:S05]  /*29e0*/  @P1 IMAD R185, R185, R242, RZ ;  /* 0x000000f2b9b91224 */ /* 0x002fca00078e02ff */
[----:B------:R-:W-:Y:S01]  /*29f0*/  @P1 SHF.R.S32.HI R240, RZ, 0x1f, R185 ;  /* 0x0000001ffff01819 */ /* 0x000fe200000114b9 */
[----:B0-----:R-:W-:-:S03]  /*2a00*/  FADD.FTZ R186, R186, R181 ;  /* 0x000000b5baba7221 */ /* 0x001fc60000010000 */
[----:B------:R-:W-:Y:S02]  /*2a10*/  @P1 LEA.HI R181, R240, R185, RZ, 0x3 ;  /* 0x000000b9f0b51211 */ /* 0x000fe400078f18ff */
[----:B------:R-:W-:Y:S01]  /*2a20*/  MOV R185, RZ ;  /* 0x000000ff00b97202 */ /* 0x000fe20000000f00 */
[----:B------:R-:W-:Y:S01]  /*2a30*/  FADD.FTZ R183, R183, R186 ;  /* 0x000000bab7b77221 */ /* 0x000fe20000010000 */
[----:B------:R-:W-:Y:S01]  /*2a40*/  @P1 LEA.HI.SX32 R185, R181, R238, 0x1d ;  /* 0x000000eeb5b91211 */ /* 0x000fe200078feaff */
[----:B------:R-:W0:Y:S01]  /*2a50*/  @P1 LDC.64 R186, c[0x0][0x390] ;  /* 0x0000e400ffba1b82 */ /* 0x000e220000000a00 */
[----:B------:R-:W-:Y:S01]  /*2a60*/  FADD.FTZ R181, R184, R180 ;  /* 0x000000b4b8b57221 */ /* 0x000fe20000010000 */
[----:B------:R-:W-:Y:S01]  /*2a70*/  FMUL.FTZ R183, R183, UR27 ;  /* 0x0000001bb7b77c20 */ /* 0x000fe20008410000 */
[----:B------:R-:W-:Y:S02]  /*2a80*/  IMAD R242, R242, UR8, RZ ;  /* 0x00000008f2f27c24 */ /* 0x000fe4000f8e02ff */
[----:B------:R-:W-:-:S02]  /*2a90*/  FADD.FTZ R180, R182, R181 ;  /* 0x000000b5b6b47221 */ /* 0x000fc40000010000 */
[----:B------:R-:W-:Y:S02]  /*2aa0*/  R2UR UR9, R183 ;  /* 0x00000000b70972ca */ /* 0x000fe400000e0000 */
[----:B------:R-:W-:Y:S01]  /*2ab0*/  SHF.R.S32.HI R181, RZ, 0x1f, R242 ;  /* 0x0000001fffb57819 */ /* 0x000fe200000114f2 */
[----:B------:R-:W-:Y:S01]  /*2ac0*/  FMUL.FTZ R180, R180, UR27 ;  /* 0x0000001bb4b47c20 */ /* 0x000fe20008410000 */
[----:B------:R-:W-:Y:S02]  /*2ad0*/  ISETP.NE.AND P0, PT, RZ, UR26, PT ;  /* 0x0000001aff007c0c */ /* 0x000fe4000bf05270 */
[----:B------:R-:W-:-:S04]  /*2ae0*/  LEA.HI R181, R181, R242, RZ, 0x3 ;  /* 0x000000f2b5b57211 */ /* 0x000fc800078f18ff */
[----:B------:R-:W-:Y:S01]  /*2af0*/  LEA.HI.SX32 R184, R181, R238, 0x1d ;  /* 0x000000eeb5b87211 */ /* 0x000fe200078feaff */
[----:B0-----:R-:W-:-:S05]  /*2b00*/  @P1 IMAD.WIDE.U32 R186, R185, 0x10, R186 ;  /* 0x00000010b9ba1825 */ /* 0x001fca00078e00ba */
[----:B------:R0:W5:Y:S02]  /*2b10*/  @P1 LDG.E.128 R168, desc[UR20][R186.64] ;  /* 0x00000014baa81981 */ /* 0x000164000c1e1d00 */
[----:B0-----:R-:W-:Y:S01]  /*2b20*/  FSEL R186, R180, RZ, !P0 ;  /* 0x000000ffb4ba7208 */ /* 0x001fe20004000000 */
[----:B------:R-:W-:Y:S06]  /*2b30*/  BRA.U UP0, `(.L_x_1283) ;  /* 0x0000001900d47547 */ /* 0x000fec000b800000 */
[----:B------:R-:W-:-:S04]  /*2b40*/  UISETP.NE.U32.AND UP0, UPT, UR4, URZ, UPT ;  /* 0x000000ff0400728c */ /* 0x000fc8000bf05070 */
[----:B------:R-:W-:-:S09]  /*2b50*/  UISETP.NE.AND.EX UP0, UPT, UR5, URZ, UPT, UP0 ;  /* 0x000000ff0500728c */ /* 0x000fd2000bf05300 */
[----:B------:R-:W-:Y:S05]  /*2b60*/  BRA.U UP0, `(.L_x_1284) ;  /* 0x0000000d00fc7547 */ /* 0x000fea000b800000 */
[----:B------:R-:W-:Y:S05]  /*2b70*/  @!P1 BRA `(.L_x_1285) ;  /* 0x0000000000789947 */ /* 0x000fea0003800000 */
        /* <DEDUP_REMOVED lines=13> */
.L_x_1287:
[----:B------:R-:W-:Y:S05]  /*2c50*/  BSYNC.RECONVERGENT B0 ;  /* 0x0000000000007941 */ /* 0x000fea0003800200 */
.L_x_1286:
        /* <DEDUP_REMOVED lines=13> */
.L_x_1289:
[----:B------:R-:W-:Y:S05]  /*2d30*/  BSYNC.RECONVERGENT B0 ;  /* 0x0000000000007941 */ /* 0x000fea0003800200 */
.L_x_1288:
[----:B------:R-:W-:-:S04]  /*2d40*/  F2FP.BF16.F32.PACK_AB R180, RZ, R180 ;  /* 0x000000b4ffb4723e */ /* 0x000fc800000010ff */
[----:B------:R-:W-:-:S07]  /*2d50*/  PRMT R172, R180, 0x7610, R172 ;  /* 0x00007610b4ac7816 */ /* 0x000fce00000000ac */
.L_x_1285:
[----:B------:R-:W-:Y:S05]  /*2d60*/  @!P1 BRA `(.L_x_1290) ;  /* 0x00000000007c9947 */ /* 0x000fea0003800000 */
        /* <DEDUP_REMOVED lines=14> */
.L_x_1292:
[----:B------:R-:W-:Y:S05]  /*2e50*/  BSYNC.RECONVERGENT B0 ;  /* 0x0000000000007941 */ /* 0x000fea0003800200 */
.L_x_1291:
        /* <DEDUP_REMOVED lines=13> */
.L_x_1294:
[----:B------:R-:W-:Y:S05]  /*2f30*/  BSYNC.RECONVERGENT B0 ;  /* 0x0000000000007941 */ /* 0x000fea0003800200 */
.L_x_1293:
[----:B------:R-:W-:-:S04]  /*2f40*/  F2FP.BF16.F32.PACK_AB R180, RZ, R180 ;  /* 0x000000b4ffb4723e */ /* 0x000fc800000010ff */
[----:B------:R-:W-:-:S07]  /*2f50*/  PRMT R172, R172, 0x5410, R180 ;  /* 0x00005410acac7816 */ /* 0x000fce00000000b4 */
.L_x_1290:
        /* <DEDUP_REMOVED lines=14> */
.L_x_1297:
[----:B------:R-:W-:Y:S05]  /*3040*/  BSYNC.RECONVERGENT B0 ;  /* 0x0000000000007941 */ /* 0x000fea0003800200 */
.L_x_1296:
        /* <DEDUP_REMOVED lines=13> */
.L_x_1299:
[----:B------:R-:W-:Y:S05]  /*3120*/  BSYNC.RECONVERGENT B0 ;  /* 0x0000000000007941 */ /* 0x000fea0003800200 */
.L_x_1298:
[----:B------:R-:W-:-:S04]  /*3130*/  F2FP.BF16.F32.PACK_AB R180, RZ, R180 ;  /* 0x000000b4ffb4723e */ /* 0x000fc800000010ff */
[----:B------:R-:W-:-:S07]  /*3140*/  PRMT R173, R180, 0x7610, R173 ;  /* 0x00007610b4ad7816 */ /* 0x000fce00000000ad */
.L_x_1295:
        /* <DEDUP_REMOVED lines=15> */
.L_x_1302:
[----:B------:R-:W-:Y:S05]  /*3240*/  BSYNC.RECONVERGENT B0 ;  /* 0x0000000000007941 */ /* 0x000fea0003800200 */
.L_x_1301:
        /* <DEDUP_REMOVED lines=13> */
.L_x_1304:
[----:B------:R-:W-:Y:S05]  /*3320*/  BSYNC.RECONVERGENT B0 ;  /* 0x0000000000007941 */ /* 0x000fea0003800200 */
.L_x_1303:
[----:B------:R-:W-:-:S04]  /*3330*/  F2FP.BF16.F32.PACK_AB R180, RZ, R180 ;  /* 0x000000b4ffb4723e */ /* 0x000fc800000010ff */
[----:B------:R-:W-:-:S07]  /*3340*/  PRMT R173, R173, 0x5410, R180 ;  /* 0x00005410adad7816 */ /* 0x000fce00000000b4 */
.L_x_1300:
        /* <DEDUP_REMOVED lines=14> */
.L_x_1307:
[----:B------:R-:W-:Y:S05]  /*3430*/  BSYNC.RECONVERGENT B0 ;  /* 0x0000000000007941 */ /* 0x000fea0003800200 */
.L_x_1306:
        /* <DEDUP_REMOVED lines=13> */
.L_x_1309:
[----:B------:R-:W-:Y:S05]  /*3510*/  BSYNC.RECONVERGENT B0 ;  /* 0x0000000000007941 */ /* 0x000fea0003800200 */
.L_x_1308:
[----:B------:R-:W-:-:S04]  /*3520*/  F2FP.BF16.F32.PACK_AB R180, RZ, R180 ;  /* 0x000000b4ffb4723e */ /* 0x000fc800000010ff */
[----:B------:R-:W-:-:S07]  /*3530*/  PRMT R174, R180, 0x7610, R174 ;  /* 0x00007610b4ae7816 */ /* 0x000fce00000000ae */
.L_x_1305:
        /* <DEDUP_REMOVED lines=15> */
.L_x_1312:
[----:B------:R-:W-:Y:S05]  /*3630*/  BSYNC.RECONVERGENT B0 ;  /* 0x0000000000007941 */ /* 0x000fea0003800200 */
.L_x_1311:
        /* <DEDUP_REMOVED lines=13> */
.L_x_1314:
[----:B------:R-:W-:Y:S05]  /*3710*/  BSYNC.RECONVERGENT B0 ;  /* 0x0000000000007941 */ /* 0x000fea0003800200 */
.L_x_1313:
[----:B------:R-:W-:-:S04]  /*3720*/  F2FP.BF16.F32.PACK_AB R180, RZ, R180 ;  /* 0x000000b4ffb4723e */ /* 0x000fc800000010ff */
[----:B------:R-:W-:-:S07]  /*3730*/  PRMT R174, R174, 0x5410, R180 ;  /* 0x00005410aeae7816 */ /* 0x000fce00000000b4 */
.L_x_1310:
        /* <DEDUP_REMOVED lines=14> */
.L_x_1317:
[----:B------:R-:W-:Y:S05]  /*3820*/  BSYNC.RECONVERGENT B0 ;  /* 0x0000000000007941 */ /* 0x000fea0003800200 */
.L_x_1316:
        /* <DEDUP_REMOVED lines=13> */
.L_x_1319:
[----:B------:R-:W-:Y:S05]  /*3900*/  BSYNC.RECONVERGENT B0 ;  /* 0x0000000000007941 */ /* 0x000fea0003800200 */
.L_x_1318:
[----:B------:R-:W-:-:S04]  /*3910*/  F2FP.BF16.F32.PACK_AB R180, RZ, R180 ;  /* 0x000000b4ffb4723e */ /* 0x000fc800000010ff */
[----:B------:R-:W-:-:S07]  /*3920*/  PRMT R175, R180, 0x7610, R175 ;  /* 0x00007610b4af7816 */ /* 0x000fce00000000af */
.L_x_1315:
[----:B------:R-:W-:Y:S05]  /*3930*/  @!P1 BRA `(.L_x_1320) ;  /* 0x0000001c00f89947 */ /* 0x000fea0003800000 */
        /* <DEDUP_REMOVED lines=15> */
.L_x_1322:
[----:B------:R-:W-:Y:S05]  /*3a30*/  BSYNC.RECONVERGENT B0 ;  /* 0x0000000000007941 */ /* 0x000fea0003800200 */
.L_x_1321:
        /* <DEDUP_REMOVED lines=13> */
.L_x_1324:
[----:B------:R-:W-:Y:S05]  /*3b10*/  BSYNC.RECONVERGENT B0 ;  /* 0x0000000000007941 */ /* 0x000fea0003800200 */
.L_x_1323:
[----:B------:R-:W-:-:S04]  /*3b20*/  F2FP.BF16.F32.PACK_AB R131, RZ, R131 ;  /* 0x00000083ff83723e */ /* 0x000fc800000010ff */
[----:B------:R-:W-:Y:S02]  /*3b30*/  PRMT R175, R175, 0x5410, R131 ;  /* 0x00005410afaf7816 */ /* 0x000fe40000000083 */
[----:B------:R-:W-:Y:S01]  /*3b40*/  MOV R131, R180 ;  /* 0x000000b400837202 */ /* 0x000fe20000000f00 */
[----:B------:R-:W-:Y:S06]  /*3b50*/  BRA `(.L_x_1320) ;  /* 0x0000001c00707947 */ /* 0x000fec0003800000 */
.L_x_1284:
[--C-:B------:R-:W-:Y:S01]  /*3b60*/  FFMA.FTZ R178, R14, UR9, R186.reuse ;  /* 0x000000090eb27c23 */ /* 0x100fe200080100ba */
[----:B------:R-:W-:Y:S01]  /*3b70*/  FFMA.FTZ R176, R219, UR9, R186 ;  /* 0x00000009dbb07c23 */ /* 0x000fe200080100ba */
[----:B------:R-:W-:Y:S02]  /*3b80*/  ISETP.LT.AND P0, PT, RZ, UR29, PT ;  /* 0x0000001dff007c0c */ /* 0x000fe4000bf01270 */
[----:B------:R-:W-:Y:S01]  /*3b90*/  FADD.FTZ R178, R13, -R178 ;  /* 0x800000b20db27221 */ /* 0x000fe20000010000 */
[----:B------:R-:W-:-:S03]  /*3ba0*/  FADD.FTZ R176, R217, -R176 ;  /* 0x800000b0d9b07221 */ /* 0x000fc60000010000 */
[----:B------:R-:W-:Y:S01]  /*3bb0*/  FMUL.FTZ R178, R178, UR28 ;  /* 0x0000001cb2b27c20 */ /* 0x000fe20008410000 */
[----:B------:R-:W-:-:S04]  /*3bc0*/  FMUL.FTZ R176, R176, UR28 ;  /* 0x0000001cb0b07c20 */ /* 0x000fc80008410000 */
[----:B------:R-:W-:Y:S02]  /*3bd0*/  FSEL R182, R178, RZ, P0 ;  /* 0x000000ffb2b67208 */ /* 0x000fe40000000000 */
[----:B------:R-:W-:Y:S01]  /*3be0*/  FSEL R240, R176, RZ, P0 ;  /* 0x000000ffb0f07208 */ /* 0x000fe20000000000 */
[----:B------:R-:W-:Y:S06]  /*3bf0*/  @!P1 BRA `(.L_x_1325) ;  /* 0x0000000000409947 */ /* 0x000fec0003800000 */
        /* <DEDUP_REMOVED lines=16> */
.L_x_1325:
[----:B------:R-:W-:Y:S05]  /*3d00*/  @!P1 BRA `(.L_x_1326) ;  /* 0x0000000000449947 */ /* 0x000fea0003800000 */
[----:B-----5:R-:W-:-:S13]  /*3d10*/  LOP3.LUT P2, RZ, R250, 0xff00, RZ, 0xc0, !PT ;  /* 0x0000ff00faff7812 */ /* 0x020fda000784c0ff */
[----:B------:R-:W0:Y:S08]  /*3d20*/  @P2 LDC.64 R176, c[0x0][0x408] ;  /* 0x00010200ffb02b82 */ /* 0x000e300000000a00 */
[----:B------:R-:W1:Y:S01]  /*3d30*/  @P2 LDC.64 R178, c[0x0][0x408] ;  /* 0x00010200ffb22b82 */ /* 0x000e620000000a00 */
[----:B0-----:R-:W-:-:S04]  /*3d40*/  @P2 FMUL.FTZ R177, R177, R182 ;  /* 0x000000b6b1b12220 */ /* 0x001fc80000410000 */
[----:B------:R-:W-:Y:S01]  /*3d50*/  @P2 FMUL.FTZ R180, R177, R176 ;  /* 0x000000b0b1b42220 */ /* 0x000fe20000410000 */
[----:B------:R-:W-:Y:S01]  /*3d60*/  @P2 PRMT R176, R168, 0x7632, R176 ;  /* 0x00007632a8b02816 */ /* 0x000fe200000000b0 */
[----:B-1----:R-:W-:-:S03]  /*3d70*/  @P2 FMUL.FTZ R179, R179, R182 ;  /* 0x000000b6b3b32220 */ /* 0x002fc60000410000 */
[----:B------:R-:W-:Y:S02]  /*3d80*/  @P2 SHF.L.U32 R177, R176, 0x10, RZ ;  /* 0x00000010b0b12819 */ /* 0x000fe400000006ff */
[----:B------:R-:W-:Y:S01]  /*3d90*/  MOV R176, RZ ;  /* 0x000000ff00b07202 */ /* 0x000fe20000000f00 */
[----:B------:R-:W-:Y:S01]  /*3da0*/  @P2 FMUL.FTZ R179, R179, R178 ;  /* 0x000000b2b3b32220 */ /* 0x000fe20000410000 */
[----:B------:R-:W-:Y:S01]  /*3db0*/  @P2 SHF.L.U32 R178, R9, 0x10, RZ ;  /* 0x0000001009b22819 */ /* 0x000fe200000006ff */
[----:B------:R-:W-:Y:S01]  /*3dc0*/  @P2 FMUL.FTZ R176, R177, R180 ;  /* 0x000000b4b1b02220 */ /* 0x000fe20000410000 */
[----:B------:R-:W-:-:S03]  /*3dd0*/  HFMA2 R177, -RZ, RZ, 0, 0 ;  /* 0x00000000ffb17431 */ /* 0x000fc600000001ff */
[----:B------:R-:W-:Y:S01]  /*3de0*/  @P2 FMUL.FTZ R177, R178, R179 ;  /* 0x000000b3b2b12220 */ /* 0x000fe20000410000 */
[----:B------:R-:W-:-:S04]  /*3df0*/  FADD.FTZ R133, R133, R176 ;  /* 0x000000b085857221 */ /* 0x000fc80000010000 */
[----:B------:R-:W-:-:S04]  /*3e00*/  F2FP.BF16.F32.PACK_AB R177, RZ, R177 ;  /* 0x000000b1ffb1723e */ /* 0x000fc800000010ff */
[----:B------:R-:W-:-:S07]  /*3e10*/  PRMT R172, R172, 0x5410, R177 ;  /* 0x00005410acac7816 */ /* 0x000fce00000000b1 */
.L_x_1326:
[----:B------:R-:W-:-:S04]  /*3e20*/  FFMA.FTZ R177, R221, UR9, R186 ;  /* 0x00000009ddb17c23 */ /* 0x000fc800080100ba */
[----:B------:R-:W-:-:S04]  /*3e30*/  FADD.FTZ R177, R218, -R177 ;  /* 0x800000b1dab17221 */ /* 0x000fc80000010000 */
[----:B------:R-:W-:-:S05]  /*3e40*/  FMUL.FTZ R177, R177, UR28 ;  /* 0x0000001cb1b17c20 */ /* 0x000fca0008410000 */
        /* <DEDUP_REMOVED lines=8> */
[----:B------:R-:W-:Y:S01]  /*3ed0*/  MOV R177, RZ ;  /* 0x000000ff00b17202 */ /* 0x000fe20000000f00 */
[----:B-1----:R-:W-:Y:S02]  /*3ee0*/  @P2 FMUL.FTZ R179, R179, R180 ;  /* 0x000000b4b3b32220 */ /* 0x002fe40000410000 */
        /* <DEDUP_REMOVED lines=8> */
.L_x_1327:
[----:B------:R-:W-:-:S04]  /*3f70*/  FFMA.FTZ R176, R16, UR9, R186 ;  /* 0x0000000910b07c23 */ /* 0x000fc800080100ba */
[----:B------:R-:W-:-:S04]  /*3f80*/  FADD.FTZ R176, R15, -R176 ;  /* 0x800000b00fb07221 */ /* 0x000fc80000010000 */
[----:B------:R-:W-:-:S05]  /*3f90*/  FMUL.FTZ R176, R176, UR28 ;  /* 0x0000001cb0b07c20 */ /* 0x000fca0008410000 */
[----:B------:R-:W-:Y:S01]  /*3fa0*/  FSEL R242, R176, RZ, P0 ;  /* 0x000000ffb0f27208 */ /* 0x000fe20000000000 */
[----:B------:R-:W-:Y:S06]  /*3fb0*/  @!P1 BRA `(.L_x_1328) ;  /* 0x0000000000449947 */ /* 0x000fec0003800000 */
        /* <DEDUP_REMOVED lines=17> */
.L_x_1328:
        /* <DEDUP_REMOVED lines=9> */
[----:B------:R-:W-:Y:S06]  /*4160*/  @!P1 BRA `(.L_x_1329) ;  /* 0x0000000000409947 */ /* 0x000fec0003800000 */
        /* <DEDUP_REMOVED lines=16> */
.L_x_1329:
[----:B------:R-:W-:Y:S01]  /*4270*/  F2FP.BF16.F32.PACK_AB R178, R176, R180 ;  /* 0x000000b4b0b2723e */ /* 0x000fe200000010ff */
[----:B------:R-:W-:Y:S06]  /*4280*/  @!P1 BRA `(.L_x_1330) ;  /* 0x0000000000449947 */ /* 0x000fec0003800000 */
        /* <DEDUP_REMOVED lines=17> */
.L_x_1330:
        /* <DEDUP_REMOVED lines=26> */
.L_x_1331:
[----:B------:R-:W-:Y:S01]  /*4540*/  F2FP.BF16.F32.PACK_AB R179, R240, R182 ;  /* 0x000000b6f0b3723e */ /* 0x000fe200000010ff */
[----:B------:R-:W-:Y:S06]  /*4550*/  @!P1 BRA `(.L_x_1320) ;  /* 0x0000001000f09947 */ /* 0x000fec0003800000 */
[----:B-----5:R-:W-:Y:S02]  /*4560*/  ISETP.GE.U32.AND P0, PT, R250, RZ, PT ;  /* 0x000000fffa00720c */ /* 0x020fe40003f06070 */
[----:B------:R-:W-:Y:S02]  /*4570*/  MOV R187, RZ ;  /* 0x000000ff00bb7202 */ /* 0x000fe40000000f00 */
[----:B------:R-:W-:-:S13]  /*4580*/  ISETP.GE.U32.AND.EX P0, PT, R251, 0x1000000, PT, P0 ;  /* 0x01000000fb00780c */ /* 0x000fda0003f06100 */
[----:B------:R-:W0:Y:S08]  /*4590*/  @P0 LDC.64 R180, c[0x0][0x408] ;  /* 0x00010200ffb40b82 */ /* 0x000e300000000a00 */
[----:B------:R-:W1:Y:S01]  /*45a0*/  @P0 LDC.64 R182, c[0x0][0x408] ;  /* 0x00010200ffb60b82 */ /* 0x000e620000000a00 */
[----:B0-----:R-:W-:-:S04]  /*45b0*/  @P0 FMUL.FTZ R181, R240, R181 ;  /* 0x000000b5f0b50220 */ /* 0x001fc80000410000 */
[----:B------:R-:W-:Y:S01]  /*45c0*/  @P0 FMUL.FTZ R181, R181, R180 ;  /* 0x000000b4b5b50220 */ /* 0x000fe20000410000 */
[----:B------:R-:W-:Y:S01]  /*45d0*/  @P0 SHF.L.U32 R180, R12, 0x10, RZ ;  /* 0x000000100cb40819 */ /* 0x000fe200000006ff */
[----:B-1----:R-:W-:-:S04]  /*45e0*/  @P0 FMUL.FTZ R183, R240, R183 ;  /* 0x000000b7f0b70220 */ /* 0x002fc80000410000 */
[----:B------:R-:W-:Y:S01]  /*45f0*/  @P0 FMUL.FTZ R187, R180, R181 ;  /* 0x000000b5b4bb0220 */ /* 0x000fe20000410000 */
[----:B------:R-:W-:Y:S01]  /*4600*/  @P0 PRMT R180, R171, 0x7632, R180 ;  /* 0x00007632abb40816 */ /* 0x000fe200000000b4 */
[----:B------:R-:W-:-:S03]  /*4610*/  @P0 FMUL.FTZ R182, R183, R182 ;  /* 0x000000b6b7b60220 */ /* 0x000fc60000410000 */
[----:B------:R-:W-:Y:S01]  /*4620*/  @P0 SHF.L.U32 R181, R180, 0x10, RZ ;  /* 0x00000010b4b50819 */ /* 0x000fe200000006ff */
[----:B------:R-:W-:Y:S01]  /*4630*/  HFMA2 R180, -RZ, RZ, 0, 0 ;  /* 0x00000000ffb47431 */ /* 0x000fe200000001ff */
[----:B------:R-:W-:-:S03]  /*4640*/  F2FP.BF16.F32.PACK_AB R187, RZ, R187 ;  /* 0x000000bbffbb723e */ /* 0x000fc600000010ff */
[----:B------:R-:W-:Y:S01]  /*4650*/  @P0 FMUL.FTZ R180, R181, R182 ;  /* 0x000000b6b5b40220 */ /* 0x000fe20000410000 */
[----:B------:R-:W-:-:S03]  /*4660*/  PRMT R175, R175, 0x5410, R187 ;  /* 0x00005410afaf7816 */ /* 0x000fc600000000bb */
[----:B------:R-:W-:Y:S01]  /*4670*/  FADD.FTZ R131, R131, R180 ;  /* 0x000000b483837221 */ /* 0x000fe20000010000 */
[----:B------:R-:W-:Y:S06]  /*4680*/  BRA `(.L_x_1320) ;  /* 0x0000001000a47947 */ /* 0x000fec0003800000 */
.L_x_1283:
[----:B------:R-:W-:-:S04]  /*4690*/  UISETP.NE.U32.AND UP0, UPT, UR4, URZ, UPT ;  /* 0x000000ff0400728c */ /* 0x000fc8000bf05070 */
[----:B------:R-:W-:-:S09]  /*46a0*/  UISETP.NE.AND.EX UP0, UPT, UR5, URZ, UPT, UP0 ;  /* 0x000000ff0500728c */ /* 0x000fd2000bf05300 */
[----:B------:R-:W-:Y:S05]  /*46b0*/  BRA.U UP0, `(.L_x_1332) ;  /* 0x00000009003c7547 */ /* 0x000fea000b800000 */
[----:B------:R-:W-:Y:S01]  /*46c0*/  ISETP.LT.AND P2, PT, RZ, UR29, PT ;  /* 0x0000001dff007c0c */ /* 0x000fe2000bf41270 */
[----:B------:R-:W-:-:S12]  /*46d0*/  @!P1 BRA `(.L_x_1333) ;  /* 0x00000000003c9947 */ /* 0x000fd80003800000 */
[----:B------:R-:W-:Y:S01]  /*46e0*/  @P2 FFMA.FTZ R180, R219, UR9, R186 ;  /* 0x00000009dbb42c23 */ /* 0x000fe200080100ba */
[----:B-----5:R-:W-:-:S03]  /*46f0*/  LOP3.LUT P0, RZ, R250, 0xff, RZ, 0xc0, !PT ;  /* 0x000000fffaff7812 */ /* 0x020fc6000780c0ff */
[----:B------:R-:W-:Y:S01]  /*4700*/  @P2 FADD.FTZ R181, R217, -R180 ;  /* 0x800000b4d9b52221 */ /* 0x000fe20000010000 */
[----:B------:R-:W-:-:S05]  /*4710*/  SHF.L.U32 R180, R36, 0x10, RZ ;  /* 0x0000001024b47819 */ /* 0x000fca00000006ff */
[----:B------:R-:W-:-:S04]  /*4720*/  @P2 FFMA.FTZ R180, R181, UR28, R180 ;  /* 0x0000001cb5b42c23 */ /* 0x000fc800080100b4 */
[----:B------:R-:W-:Y:S01]  /*4730*/  FMUL.FTZ R180, R180, UR25 ;  /* 0x00000019b4b47c20 */ /* 0x000fe20008410000 */
[----:B------:R-:W-:Y:S02]  /*4740*/  @P0 SHF.L.U32 R187, R60, 0x10, RZ ;  /* 0x000000103cbb0819 */ /* 0x000fe400000006ff */
[----:B------:R-:W-:Y:S01]  /*4750*/  @P0 SHF.L.U32 R183, R168, 0x10, RZ ;  /* 0x00000010a8b70819 */ /* 0x000fe200000006ff */
[----:B------:R-:W-:Y:S01]  /*4760*/  FMUL.FTZ R182, R180, UR24 ;  /* 0x00000018b4b67c20 */ /* 0x000fe20008410000 */
[----:B------:R-:W-:-:S03]  /*4770*/  CS2R R180, SRZ ;  /* 0x0000000000b47805 */ /* 0x000fc6000001ff00 */
[-C--:B------:R-:W-:Y:S01]  /*4780*/  @P0 FMUL.FTZ R180, R187, R182.reuse ;  /* 0x000000b6bbb40220 */ /* 0x080fe20000410000 */
[----:B------:R-:W-:-:S04]  /*4790*/  @P0 FMUL.FTZ R181, R183, R182 ;  /* 0x000000b6b7b50220 */ /* 0x000fc80000410000 */
[----:B------:R-:W-:Y:S01]  /*47a0*/  F2FP.BF16.F32.PACK_AB R180, RZ, R180 ;  /* 0x000000b4ffb4723e */ /* 0x000fe200000010ff */
[----:B------:R-:W-:-:S03]  /*47b0*/  FADD.FTZ R132, R132, R181 ;  /* 0x000000b584847221 */ /* 0x000fc60000010000 */
[----:B------:R-:W-:-:S07]  /*47c0*/  PRMT R172, R180, 0x7610, R172 ;  /* 0x00007610b4ac7816 */ /* 0x000fce00000000ac */
.L_x_1333:
[----:B------:R-:W-:Y:S05]  /*47d0*/  @!P1 BRA `(.L_x_1334) ;  /* 0x0000000000489947 */ /* 0x000fea0003800000 */
[----:B-----5:R-:W-:Y:S01]  /*47e0*/  LOP3.LUT P0, RZ, R250, 0xff00, RZ, 0xc0, !PT ;  /* 0x0000ff00faff7812 */ /* 0x020fe2000780c0ff */
[----:B------:R-:W-:Y:S01]  /*47f0*/  @P2 FFMA.FTZ R182, R14, UR9, R186 ;  /* 0x000000090eb62c23 */ /* 0x000fe200080100ba */
        /* <DEDUP_REMOVED lines=16> */
.L_x_1334:
[----:B------:R-:W-:Y:S05]  /*4900*/  @!P1 BRA `(.L_x_1335) ;  /* 0x00000000003c9947 */ /* 0x000fea0003800000 */
[----:B------:R-:W-:Y:S01]  /*4910*/  @P2 FFMA.FTZ R181, R221, UR9, R186 ;  /* 0x00000009ddb52c23 */ /* 0x000fe200080100ba */
[----:B-----5:R-:W-:Y:S02]  /*4920*/  LOP3.LUT P0, RZ, R250, 0xff0000, RZ, 0xc0, !PT ;  /* 0x00ff0000faff7812 */ /* 0x020fe4000780c0ff */
[----:B------:R-:W-:Y:S01]  /*4930*/  SHF.L.U32 R180, R37, 0x10, RZ ;  /* 0x0000001025b47819 */ /* 0x000fe200000006ff */
[----:B------:R-:W-:-:S04]  /*4940*/  @P2 FADD.FTZ R181, R218, -R181 ;  /* 0x800000b5dab52221 */ /* 0x000fc80000010000 */
[----:B------:R-:W-:-:S04]  /*4950*/  @P2 FFMA.FTZ R180, R181, UR28, R180 ;  /* 0x0000001cb5b42c23 */ /* 0x000fc800080100b4 */
[----:B------:R-:W-:Y:S02]  /*4960*/  FMUL.FTZ R180, R180, UR25 ;  /* 0x00000019b4b47c20 */ /* 0x000fe40008410000 */
[----:B------:R-:W-:Y:S01]  /*4970*/  @P0 SHF.L.U32 R187, R61, 0x10, RZ ;  /* 0x000000103dbb0819 */ /* 0x000fe200000006ff */
[----:B------:R-:W-:Y:S02]  /*4980*/  @P0 IMAD.U32 R183, R169, 0x10000, RZ ;  /* 0x00010000a9b70824 */ /* 0x000fe400078e00ff */
[----:B------:R-:W-:Y:S01]  /*4990*/  FMUL.FTZ R182, R180, UR24 ;  /* 0x00000018b4b67c20 */ /* 0x000fe20008410000 */
[----:B------:R-:W-:-:S03]  /*49a0*/  CS2R R180, SRZ ;  /* 0x0000000000b47805 */ /* 0x000fc6000001ff00 */
[-C--:B------:R-:W-:Y:S01]  /*49b0*/  @P0 FMUL.FTZ R180, R187, R182.reuse ;  /* 0x000000b6bbb40220 */ /* 0x080fe20000410000 */
[----:B------:R-:W-:-:S04]  /*49c0*/  @P0 FMUL.FTZ R181, R183, R182 ;  /* 0x000000b6b7b50220 */ /* 0x000fc80000410000 */
[----:B------:R-:W-:Y:S01]  /*49d0*/  F2FP.BF16.F32.PACK_AB R180, RZ, R180 ;  /* 0x000000b4ffb4723e */ /* 0x000fe200000010ff */
[----:B------:R-:W-:-:S03]  /*49e0*/  FADD.FTZ R134, R134, R181 ;  /* 0x000000b586867221 */ /* 0x000fc60000010000 */
[----:B------:R-:W-:-:S07]  /*49f0*/  PRMT R173, R180, 0x7610, R173 ;  /* 0x00007610b4ad7816 */ /* 0x000fce00000000ad */
.L_x_1335:
        /* <DEDUP_REMOVED lines=19> */
.L_x_1336:
[----:B------:R-:W-:Y:S05]  /*4b30*/  @!P1 BRA `(.L_x_1337) ;  /* 0x00000000003c9947 */ /* 0x000fea0003800000 */
[----:B------:R-:W-:Y:S01]  /*4b40*/  @P2 FFMA.FTZ R181, R223, UR9, R186 ;  /* 0x00000009dfb52c23 */ /* 0x000fe200080100ba */
[----:B-----5:R-:W-:Y:S02]  /*4b50*/  LOP3.LUT P0, RZ, R251, 0xff, RZ, 0xc0, !PT ;  /* 0x000000fffbff7812 */ /* 0x020fe4000780c0ff */
[----:B------:R-:W-:Y:S01]  /*4b60*/  SHF.L.U32 R180, R38, 0x10, RZ ;  /* 0x0000001026b47819 */ /* 0x000fe200000006ff */
[----:B------:R-:W-:-:S04]  /*4b70*/  @P2 FADD.FTZ R181, R220, -R181 ;  /* 0x800000b5dcb52221 */ /* 0x000fc80000010000 */
[----:B------:R-:W-:-:S04]  /*4b80*/  @P2 FFMA.FTZ R180, R181, UR28, R180 ;  /* 0x0000001cb5b42c23 */ /* 0x000fc800080100b4 */
[----:B------:R-:W-:Y:S02]  /*4b90*/  FMUL.FTZ R180, R180, UR25 ;  /* 0x00000019b4b47c20 */ /* 0x000fe40008410000 */
[----:B------:R-:W-:Y:S02]  /*4ba0*/  @P0 SHF.L.U32 R187, R62, 0x10, RZ ;  /* 0x000000103ebb0819 */ /* 0x000fe400000006ff */
[----:B------:R-:W-:Y:S01]  /*4bb0*/  FMUL.FTZ R182, R180, UR24 ;  /* 0x00000018b4b67c20 */ /* 0x000fe20008410000 */
[----:B------:R-:W-:Y:S02]  /*4bc0*/  CS2R R180, SRZ ;  /* 0x0000000000b47805 */ /* 0x000fe4000001ff00 */
[----:B------:R-:W-:Y:S01]  /*4bd0*/  @P0 SHF.L.U32 R183, R170, 0x10, RZ ;  /* 0x00000010aab70819 */ /* 0x000fe200000006ff */
[----:B------:R-:W-:-:S04]  /*4be0*/  @P0 FMUL.FTZ R180, R187, R182 ;  /* 0x000000b6bbb40220 */ /* 0x000fc80000410000 */
[----:B------:R-:W-:Y:S01]  /*4bf0*/  @P0 FMUL.FTZ R181, R183, R182 ;  /* 0x000000b6b7b50220 */ /* 0x000fe20000410000 */
[----:B------:R-:W-:-:S03]  /*4c00*/  F2FP.BF16.F32.PACK_AB R180, RZ, R180 ;  /* 0x000000b4ffb4723e */ /* 0x000fc600000010ff */
[----:B------:R-:W-:Y:S01]  /*4c10*/  FADD.FTZ R128, R128, R181 ;  /* 0x000000b580807221 */ /* 0x000fe20000010000 */
[----:B------:R-:W-:-:S07]  /*4c20*/  PRMT R174, R180, 0x7610, R174 ;  /* 0x00007610b4ae7816 */ /* 0x000fce00000000ae */
.L_x_1337:
        /* <DEDUP_REMOVED lines=19> */
.L_x_1338:
        /* <DEDUP_REMOVED lines=16> */
.L_x_1339:
[----:B------:R-:W-:Y:S05]  /*4e60*/  @!P1 BRA `(.L_x_1320) ;  /* 0x0000000800ac9947 */ /* 0x000fea0003800000 */
[----:B-----5:R-:W-:Y:S01]  /*4e70*/  ISETP.GE.U32.AND P0, PT, R250, RZ, PT ;  /* 0x000000fffa00720c */ /* 0x020fe20003f06070 */
[----:B------:R-:W-:Y:S01]  /*4e80*/  @P2 FFMA.FTZ R182, R20, UR9, R186 ;  /* 0x0000000914b62c23 */ /* 0x000fe200080100ba */
[----:B------:R-:W-:Y:S02]  /*4e90*/  PRMT R180, R39, 0x7632, R180 ;  /* 0x0000763227b47816 */ /* 0x000fe400000000b4 */
[----:B------:R-:W-:Y:S01]  /*4ea0*/  ISETP.GE.U32.AND.EX P0, PT, R251, 0x1000000, PT, P0 ;  /* 0x01000000fb00780c */ /* 0x000fe20003f06100 */
[----:B------:R-:W-:Y:S01]  /*4eb0*/  @P2 FADD.FTZ R181, R19, -R182 ;  /* 0x800000b613b52221 */ /* 0x000fe20000010000 */
[----:B------:R-:W-:Y:S02]  /*4ec0*/  SHF.L.U32 R180, R180, 0x10, RZ ;  /* 0x00000010b4b47819 */ /* 0x000fe400000006ff */
[----:B------:R-:W-:-:S03]  /*4ed0*/  MOV R182, RZ ;  /* 0x000000ff00b67202 */ /* 0x000fc60000000f00 */
[----:B------:R-:W-:-:S04]  /*4ee0*/  @P2 FFMA.FTZ R180, R181, UR28, R180 ;  /* 0x0000001cb5b42c23 */ /* 0x000fc800080100b4 */
[----:B------:R-:W-:Y:S02]  /*4ef0*/  FMUL.FTZ R180, R180, UR25 ;  /* 0x00000019b4b47c20 */ /* 0x000fe40008410000 */
[----:B------:R-:W-:Y:S02]  /*4f00*/  @P0 SHF.L.U32 R181, R12, 0x10, RZ ;  /* 0x000000100cb50819 */ /* 0x000fe400000006ff */
[----:B------:R-:W-:Y:S01]  /*4f10*/  FMUL.FTZ R240, R180, UR24 ;  /* 0x00000018b4f07c20 */ /* 0x000fe20008410000 */
[----:B------:R-:W-:-:S03]  /*4f20*/  @P0 PRMT R180, R171, 0x7632, R180 ;  /* 0x00007632abb40816 */ /* 0x000fc600000000b4 */
[----:B------:R-:W-:Y:S01]  /*4f30*/  @P0 FMUL.FTZ R182, R181, R240 ;  /* 0x000000f0b5b60220 */ /* 0x000fe20000410000 */
[----:B------:R-:W-:Y:S01]  /*4f40*/  @P0 SHF.L.U32 R181, R180, 0x10, RZ ;  /* 0x00000010b4b50819 */ /* 0x000fe200000006ff */
[----:B------:R-:W-:-:S03]  /*4f50*/  HFMA2 R180, -RZ, RZ, 0, 0 ;  /* 0x00000000ffb47431 */ /* 0x000fc600000001ff */
[----:B------:R-:W-:Y:S01]  /*4f60*/  F2FP.BF16.F32.PACK_AB R182, RZ, R182 ;  /* 0x000000b6ffb6723e */ /* 0x000fe200000010ff */
[----:B------:R-:W-:-:S03]  /*4f70*/  @P0 FMUL.FTZ R180, R240, R181 ;  /* 0x000000b5f0b40220 */ /* 0x000fc60000410000 */
[----:B------:R-:W-:Y:S01]  /*4f80*/  PRMT R175, R175, 0x5410, R182 ;  /* 0x00005410afaf7816 */ /* 0x000fe200000000b6 */
[----:B------:R-:W-:Y:S01]  /*4f90*/  FADD.FTZ R131, R131, R180 ;  /* 0x000000b483837221 */ /* 0x000fe20000010000 */
[----:B------:R-:W-:Y:S06]  /*4fa0*/  BRA `(.L_x_1320) ;  /* 0x00000008005c7947 */ /* 0x000fec0003800000 */
.L_x_1332:
[----:B------:R-:W-:Y:S02]  /*4fb0*/  ISETP.LT.AND P0, PT, RZ, UR29, PT ;  /* 0x0000001dff007c0c */ /* 0x000fe4000bf01270 */
[----:B-----5:R-:W-:Y:S02]  /*4fc0*/  PRMT R181, R36, 0x7632, R181 ;  /* 0x0000763224b57816 */ /* 0x020fe400000000b5 */
[----:B------:R-:W-:Y:S02]  /*4fd0*/  PRMT R178, R37, 0x7632, R178 ;  /* 0x0000763225b27816 */ /* 0x000fe400000000b2 */
[----:B------:R-:W-:Y:S02]  /*4fe0*/  SHF.L.U32 R181, R181, 0x10, RZ ;  /* 0x00000010b5b57819 */ /* 0x000fe400000006ff */
[----:B------:R-:W-:Y:S02]  /*4ff0*/  SHF.L.U32 R178, R178, 0x10, RZ ;  /* 0x00000010b2b27819 */ /* 0x000fe400000006ff */
[----:B------:R-:W-:-:S03]  /*5000*/  PLOP3.LUT P2, PT, PT, PT, UP2, 0x80, 0x8 ;  /* 0x000000000008781c */ /* 0x000fc60003f4f028 */
[--C-:B------:R-:W-:Y:S01]  /*5010*/  @P0 FFMA.FTZ R176, R14, UR9, R186.reuse ;  /* 0x000000090eb00c23 */ /* 0x100fe200080100ba */
[--C-:B------:R-:W-:Y:S01]  /*5020*/  @P0 FFMA.FTZ R177, R221, UR9, R186.reuse ;  /* 0x00000009ddb10c23 */ /* 0x100fe200080100ba */
[--C-:B------:R-:W-:Y:S01]  /*5030*/  @P0 FFMA.FTZ R180, R16, UR9, R186.reuse ;  /* 0x0000000910b40c23 */ /* 0x100fe200080100ba */
[----:B------:R-:W-:Y:S01]  /*5040*/  @P0 FFMA.FTZ R183, R223, UR9, R186 ;  /* 0x00000009dfb70c23 */ /* 0x000fe200080100ba */
[----:B------:R-:W-:Y:S02]  /*5050*/  @P0 FADD.FTZ R176, R13, -R176 ;  /* 0x800000b00db00221 */ /* 0x000fe40000010000 */
[----:B------:R-:W-:Y:S01]  /*5060*/  @P0 FADD.FTZ R179, R15, -R180 ;  /* 0x800000b40fb30221 */ /* 0x000fe20000010000 */
[----:B------:R-:W-:Y:S01]  /*5070*/  SHF.L.U32 R180, R38, 0x10, RZ ;  /* 0x0000001026b47819 */ /* 0x000fe200000006ff */
[----:B------:R-:W-:Y:S01]  /*5080*/  @P0 FFMA.FTZ R181, R176, UR28, R181 ;  /* 0x0000001cb0b50c23 */ /* 0x000fe200080100b5 */
[----:B------:R-:W-:Y:S01]  /*5090*/  @P0 FADD.FTZ R176, R218, -R177 ;  /* 0x800000b1dab00221 */ /* 0x000fe20000010000 */
[----:B------:R-:W-:Y:S01]  /*50a0*/  SHF.L.U32 R177, R37, 0x10, RZ ;  /* 0x0000001025b17819 */ /* 0x000fe200000006ff */
[----:B------:R-:W-:Y:S01]  /*50b0*/  @P0 FFMA.FTZ R178, R179, UR28, R178 ;  /* 0x0000001cb3b20c23 */ /* 0x000fe200080100b2 */
[----:B------:R-:W-:Y:S01]  /*50c0*/  PRMT R179, R38, 0x7632, R179 ;  /* 0x0000763226b37816 */ /* 0x000fe200000000b3 */
[----:B------:R-:W-:-:S02]  /*50d0*/  @P0 FADD.FTZ R183, R220, -R183 ;  /* 0x800000b7dcb70221 */ /* 0x000fc40000010000 */
[----:B------:R-:W-:Y:S01]  /*50e0*/  @P0 FFMA.FTZ R177, R176, UR28, R177 ;  /* 0x0000001cb0b10c23 */ /* 0x000fe200080100b1 */
[----:B------:R-:W-:Y:S01]  /*50f0*/  @P0 FFMA.FTZ R176, R18, UR9, R186 ;  /* 0x0000000912b00c23 */ /* 0x000fe200080100ba */
[----:B------:R-:W-:Y:S01]  /*5100*/  SHF.L.U32 R179, R179, 0x10, RZ ;  /* 0x00000010b3b37819 */ /* 0x000fe200000006ff */
[----:B------:R-:W-:Y:S02]  /*5110*/  @P0 FFMA.FTZ R180, R183, UR28, R180 ;  /* 0x0000001cb7b40c23 */ /* 0x000fe400080100b4 */
[----:B------:R-:W-:-:S04]  /*5120*/  @P0 FADD.FTZ R176, R17, -R176 ;  /* 0x800000b011b00221 */ /* 0x000fc80000010000 */
[----:B------:R-:W-:Y:S01]  /*5130*/  @P0 FFMA.FTZ R179, R176, UR28, R179 ;  /* 0x0000001cb0b30c23 */ /* 0x000fe200080100b3 */
[----:B------:R-:W-:-:S04]  /*5140*/  @P2 FFMA.FTZ R176, R219, UR9, R186 ;  /* 0x00000009dbb02c23 */ /* 0x000fc800080100ba */
[----:B------:R-:W-:Y:S01]  /*5150*/  @P2 FADD.FTZ R183, R217, -R176 ;  /* 0x800000b0d9b72221 */ /* 0x000fe20000010000 */
[----:B------:R-:W-:-:S05]  /*5160*/  SHF.L.U32 R176, R36, 0x10, RZ ;  /* 0x0000001024b07819 */ /* 0x000fca00000006ff */
[----:B------:R-:W-:Y:S01]  /*5170*/  @P2 FFMA.FTZ R176, R183, UR28, R176 ;  /* 0x0000001cb7b02c23 */ /* 0x000fe200080100b0 */
[----:B------:R-:W-:Y:S06]  /*5180*/  @!P1 BRA `(.L_x_1340) ;  /* 0x0000000000309947 */ /* 0x000fec0003800000 */
[----:B------:R-:W-:Y:S01]  /*5190*/  LOP3.LUT P2, RZ, R250, 0xff, RZ, 0xc0, !PT ;  /* 0x000000fffaff7812 */ /* 0x000fe2000784c0ff */
[----:B------:R-:W-:Y:S01]  /*51a0*/  FMUL.FTZ R182, R176, UR25 ;  /* 0x00000019b0b67c20 */ /* 0x000fe20008410000 */
[----:B------:R-:W-:-:S03]  /*51b0*/  MOV R183, RZ ;  /* 0x000000ff00b77202 */ /* 0x000fc60000000f00 */
[----:B------:R-:W-:-:S08]  /*51c0*/  FMUL.FTZ R187, R182, UR24 ;  /* 0x00000018b6bb7c20 */ /* 0x000fd00008410000 */
        /* <DEDUP_REMOVED lines=8> */
.L_x_1340:
[----:B------:R-:W-:Y:S05]  /*5250*/  @!P1 BRA `(.L_x_1341) ;  /* 0x0000000000349947 */ /* 0x000fea0003800000 */
        /* <DEDUP_REMOVED lines=13> */
.L_x_1341:
[----:B------:R-:W-:Y:S05]  /*5330*/  @!P1 BRA `(.L_x_1342) ;  /* 0x0000000000309947 */ /* 0x000fea0003800000 */
        /* <DEDUP_REMOVED lines=12> */
.L_x_1342:
[--C-:B------:R-:W-:Y:S01]  /*5400*/  @P0 FFMA.FTZ R183, R225, UR9, R186.reuse ;  /* 0x00000009e1b70c23 */ /* 0x100fe200080100ba */
[----:B------:R-:W-:Y:S01]  /*5410*/  @P0 FFMA.FTZ R240, R20, UR9, R186 ;  /* 0x0000000914f00c23 */ /* 0x000fe200080100ba */
[----:B------:R-:W-:Y:S02]  /*5420*/  F2FP.BF16.F32.PACK_AB R176, R181, R176 ;  /* 0x000000b0b5b0723e */ /* 0x000fe400000010ff */
[----:B------:R-:W-:Y:S01]  /*5430*/  @P0 FADD.FTZ R182, R222, -R183 ;  /* 0x800000b7deb60221 */ /* 0x000fe20000010000 */
[----:B------:R-:W-:Y:S02]  /*5440*/  IMAD.U32 R183, R39, 0x10000, RZ ;  /* 0x0001000027b77824 */ /* 0x000fe400078e00ff */
[----:B------:R-:W-:Y:S01]  /*5450*/  @P0 FADD.FTZ R187, R19, -R240 ;  /* 0x800000f013bb0221 */ /* 0x000fe20000010000 */
[----:B------:R-:W-:Y:S01]  /*5460*/  F2FP.BF16.F32.PACK_AB R177, R178, R177 ;  /* 0x000000b1b2b1723e */ /* 0x000fe200000010ff */
[----:B------:R-:W-:Y:S01]  /*5470*/  @P0 FFMA.FTZ R183, R182, UR28, R183 ;  /* 0x0000001cb6b70c23 */ /* 0x000fe200080100b7 */
[----:B------:R-:W-:-:S04]  /*5480*/  PRMT R182, R39, 0x7632, R182 ;  /* 0x0000763227b67816 */ /* 0x000fc800000000b6 */
[----:B------:R-:W-:-:S05]  /*5490*/  SHF.L.U32 R182, R182, 0x10, RZ ;  /* 0x00000010b6b67819 */ /* 0x000fca00000006ff */
[----:B------:R-:W-:Y:S01]  /*54a0*/  @P0 FFMA.FTZ R182, R187, UR28, R182 ;  /* 0x0000001cbbb60c23 */ /* 0x000fe200080100b6 */
[----:B------:R-:W-:Y:S06]  /*54b0*/  @!P1 BRA `(.L_x_1343) ;  /* 0x0000000000349947 */ /* 0x000fec0003800000 */
        /* <DEDUP_REMOVED lines=13> */
.L_x_1343:
        /* <DEDUP_REMOVED lines=13> */
.L_x_1344:
[----:B------:R-:W-:Y:S01]  /*5660*/  F2FP.BF16.F32.PACK_AB R178, R179, R180 ;  /* 0x000000b4b3b2723e */ /* 0x000fe200000010ff */
[----:B------:R-:W-:Y:S06]  /*5670*/  @!P1 BRA `(.L_x_1345) ;  /* 0x0000000000349947 */ /* 0x000fec0003800000 */
[----:B------:R-:W-:Y:S01]  /*5680*/  LOP3.LUT P0, RZ, R251, 0xff00, RZ, 0xc0, !PT ;  /* 0x0000ff00fbff7812 */ /* 0x000fe2000780c0ff */
[----:B------:R-:W-:-:S04]  /*5690*/  FMUL.FTZ R179, R179, UR25 ;  /* 0x00000019b3b37c20 */ /* 0x000fc80008410000 */
[----:B------:R-:W-:-:S08]  /*56a0*/  FMUL.FTZ R240, R179, UR24 ;  /* 0x00000018b3f07c20 */ /* 0x000fd00008410000 */
[----:B------:R-:W-:Y:S02]  /*56b0*/  @P0 PRMT R180, R170, 0x7632, R180 ;  /* 0x00007632aab40816 */ /* 0x000fe400000000b4 */
[----:B------:R-:W-:Y:S02]  /*56c0*/  @P0 SHF.L.U32 R181, R11, 0x10, RZ ;  /* 0x000000100bb50819 */ /* 0x000fe400000006ff */
[----:B------:R-:W-:Y:S02]  /*56d0*/  @P0 SHF.L.U32 R179, R180, 0x10, RZ ;  /* 0x00000010b4b30819 */ /* 0x000fe400000006ff */
[----:B------:R-:W-:-:S03]  /*56e0*/  MOV R180, RZ ;  /* 0x000000ff00b47202 */ /* 0x000fc60000000f00 */
[----:B------:R-:W-:Y:S01]  /*56f0*/  @P0 FMUL.FTZ R180, R240, R179 ;  /* 0x000000b3f0b40220 */ /* 0x000fe20000410000 */
[----:B------:R-:W-:Y:S02]  /*5700*/  HFMA2 R179, -RZ, RZ, 0, 0 ;  /* 0x00000000ffb37431 */ /* 0x000fe400000001ff */
[----:B------:R-:W-:Y:S01]  /*5710*/  @P0 FMUL.FTZ R179, R181, R240 ;  /* 0x000000f0b5b30220 */ /* 0x000fe20000410000 */
[----:B------:R-:W-:-:S04]  /*5720*/  FADD.FTZ R129, R129, R180 ;  /* 0x000000b481817221 */ /* 0x000fc80000010000 */
[----:B------:R-:W-:-:S04]  /*5730*/  F2FP.BF16.F32.PACK_AB R179, RZ, R179 ;  /* 0x000000b3ffb3723e */ /* 0x000fc800000010ff */
[----:B------:R-:W-:-:S07]  /*5740*/  PRMT R174, R174, 0x5410, R179 ;  /* 0x00005410aeae7816 */ /* 0x000fce00000000b3 */
.L_x_1345:
[----:B------:R-:W-:Y:S05]  /*5750*/  @!P1 BRA `(.L_x_1346) ;  /* 0x0000000000309947 */ /* 0x000fea0003800000 */
[----:B------:R-:W-:Y:S01]  /*5760*/  LOP3.LUT P0, RZ, R251, 0xff0000, RZ, 0xc0, !PT ;  /* 0x00ff0000fbff7812 */ /* 0x000fe2000780c0ff */
[----:B------:R-:W-:-:S04]  /*5770*/  FMUL.FTZ R179, R183, UR25 ;  /* 0x00000019b7b37c20 */ /* 0x000fc80008410000 */
[----:B------:R-:W-:Y:S01]  /*5780*/  FMUL.FTZ R181, R179, UR24 ;  /* 0x00000018b3b57c20 */ /* 0x000fe20008410000 */
[----:B------:R-:W-:-:S07]  /*5790*/  MOV R179, RZ ;  /* 0x000000ff00b37202 */ /* 0x000fce0000000f00 */
        /* <DEDUP_REMOVED lines=8> */
.L_x_1346:
[----:B------:R-:W-:Y:S01]  /*5820*/  F2FP.BF16.F32.PACK_AB R179, R182, R183 ;  /* 0x000000b7b6b3723e */ /* 0x000fe200000010ff */
[----:B------:R-:W-:Y:S06]  /*5830*/  @!P1 BRA `(.L_x_1320) ;  /* 0x0000000000389947 */ /* 0x000fec0003800000 */
[----:B------:R-:W-:Y:S01]  /*5840*/  ISETP.GE.U32.AND P0, PT, R250, RZ, PT ;  /* 0x000000fffa00720c */ /* 0x000fe20003f06070 */
[----:B------:R-:W-:-:S03]  /*5850*/  FMUL.FTZ R182, R182, UR25 ;  /* 0x00000019b6b67c20 */ /* 0x000fc60008410000 */
[----:B------:R-:W-:Y:S01]  /*5860*/  ISETP.GE.U32.AND.EX P0, PT, R251, 0x1000000, PT, P0 ;  /* 0x01000000fb00780c */ /* 0x000fe20003f06100 */
[----:B------:R-:W-:Y:S01]  /*5870*/  FMUL.FTZ R240, R182, UR24 ;  /* 0x00000018b6f07c20 */ /* 0x000fe20008410000 */
[----:B------:R-:W-:-:S11]  /*5880*/  MOV R182, RZ ;  /* 0x000000ff00b67202 */ /* 0x000fd60000000f00 */
[----:B------:R-:W-:Y:S02]  /*5890*/  @P0 SHF.L.U32 R183, R12, 0x10, RZ ;  /* 0x000000100cb70819 */ /* 0x000fe400000006ff */
[----:B------:R-:W-:-:S03]  /*58a0*/  @P0 PRMT R180, R171, 0x7632, R180 ;  /* 0x00007632abb40816 */ /* 0x000fc600000000b4 */
[----:B------:R-:W-:Y:S01]  /*58b0*/  @P0 FMUL.FTZ R182, R183, R240 ;  /* 0x000000f0b7b60220 */ /* 0x000fe20000410000 */
[----:B------:R-:W-:Y:S01]  /*58c0*/  @P0 SHF.L.U32 R181, R180, 0x10, RZ ;  /* 0x00000010b4b50819 */ /* 0x000fe200000006ff */
[----:B------:R-:W-:-:S03]  /*58d0*/  HFMA2 R180, -RZ, RZ, 0, 0 ;  /* 0x00000000ffb47431 */ /* 0x000fc600000001ff */
[----:B------:R-:W-:Y:S01]  /*58e0*/  F2FP.BF16.F32.PACK_AB R182, RZ, R182 ;  /* 0x000000b6ffb6723e */ /* 0x000fe200000010ff */
[----:B------:R-:W-:-:S03]  /*58f0*/  @P0 FMUL.FTZ R180, R240, R181 ;  /* 0x000000b5f0b40220 */ /* 0x000fc60000410000 */
[----:B------:R-:W-:Y:S01]  /*5900*/  PRMT R175, R175, 0x5410, R182 ;  /* 0x00005410afaf7816 */ /* 0x000fe200000000b6 */
[----:B------:R-:W-:-:S07]  /*5910*/  FADD.FTZ R131, R131, R180 ;  /* 0x000000b483837221 */ /* 0x000fce0000010000 */
.L_x_1320:
[----:B------:R-:W-:Y:S01]  /*5920*/  ISETP.NE.U32.AND P0, PT, RZ, UR4, PT ;  /* 0x00000004ff007c0c */ /* 0x000fe2000bf05070 */
[----:B------:R-:W0:Y:S01]  /*5930*/  @P1 LDC.64 R180, c[0x0][0x468] ;  /* 0x00011a00ffb41b82 */ /* 0x000e220000000a00 */
[----:B------:R-:W-:Y:S02]  /*5940*/  UISETP.NE.U32.AND UP0, UPT, UR6, URZ, UPT ;  /* 0x000000ff0600728c */ /* 0x000fe4000bf05070 */
[----:B------:R-:W-:Y:S02]  /*5950*/  ISETP.NE.AND.EX P0, PT, RZ, UR5, PT, P0 ;  /* 0x00000005ff007c0c */ /* 0x000fe4000bf05300 */
[----:B------:R-:W-:-:S11]  /*5960*/  UISETP.NE.AND.EX UP0, UPT, UR7, URZ, UPT, UP0 ;  /* 0x000000ff0700728c */ /* 0x000fd6000bf05300 */
        /* <DEDUP_REMOVED lines=10> */
.L_x_1347:
[----:B------:R-:W-:Y:S05]  /*5a10*/  BRA.U !UP0, `(.L_x_1348) ;  /* 0x0000001108987547 */ /* 0x000fea000b800000 */
[----:B------:R-:W-:Y:S05]  /*5a20*/  @!P0 BRA `(.L_x_1349) ;  /* 0x0000000800588947 */ /* 0x000fea0003800000 */
[----:B------:R-:W-:Y:S02]  /*5a30*/  ISETP.LT.AND P2, PT, RZ, UR29, PT ;  /* 0x0000001dff007c0c */ /* 0x000fe4000bf41270 */
[----:B0----5:R-:W-:Y:S02]  /*5a40*/  PRMT R177, R32, 0x7632, R177 ;  /* 0x0000763220b17816 */ /* 0x021fe400000000b1 */
[----:B------:R-:W-:Y:S02]  /*5a50*/  PRMT R178, R33, 0x7632, R178 ;  /* 0x0000763221b27816 */ /* 0x000fe400000000b2 */
[----:B------:R-:W-:Y:S02]  /*5a60*/  SHF.L.U32 R177, R177, 0x10, RZ ;  /* 0x00000010b1b17819 */ /* 0x000fe400000006ff */
[----:B------:R-:W-:Y:S02]  /*5a70*/  SHF.L.U32 R178, R178, 0x10, RZ ;  /* 0x00000010b2b27819 */ /* 0x000fe400000006ff */
[----:B------:R-:W-:-:S02]  /*5a80*/  SHF.L.U32 R183, R33, 0x10, RZ ;  /* 0x0000001021b77819 */ /* 0x000fc400000006ff */
[----:B------:R-:W-:Y:S01]  /*5a90*/  SHF.L.U32 R182, R34, 0x10, RZ ;  /* 0x0000001022b67819 */ /* 0x000fe200000006ff */
[--C-:B------:R-:W-:Y:S01]  /*5aa0*/  @P2 FFMA.FTZ R176, R22, UR9, R186.reuse ;  /* 0x0000000916b02c23 */ /* 0x100fe200080100ba */
[--C-:B------:R-:W-:Y:S01]  /*5ab0*/  @P2 FFMA.FTZ R179, R229, UR9, R186.reuse ;  /* 0x00000009e5b32c23 */ /* 0x100fe200080100ba */
[--C-:B------:R-:W-:Y:S01]  /*5ac0*/  @P2 FFMA.FTZ R180, R196, UR9, R186.reuse ;  /* 0x00000009c4b42c23 */ /* 0x100fe200080100ba */
[----:B------:R-:W-:Y:S01]  /*5ad0*/  @P2 FFMA.FTZ R181, R231, UR9, R186 ;  /* 0x00000009e7b52c23 */ /* 0x000fe200080100ba */
[----:B------:R-:W-:Y:S01]  /*5ae0*/  @P2 FADD.FTZ R176, R21, -R176 ;  /* 0x800000b015b02221 */ /* 0x000fe20000010000 */
[----:B------:R-:W-:Y:S02]  /*5af0*/  @P2 FFMA.FTZ R240, R200, UR9, R186 ;  /* 0x00000009c8f02c23 */ /* 0x000fe400080100ba */
[----:B------:R-:W-:Y:S01]  /*5b00*/  @P2 FADD.FTZ R181, R228, -R181 ;  /* 0x800000b5e4b52221 */ /* 0x000fe20000010000 */
[----:B------:R-:W-:Y:S01]  /*5b10*/  @P2 FFMA.FTZ R177, R176, UR28, R177 ;  /* 0x0000001cb0b12c23 */ /* 0x000fe200080100b1 */
[----:B------:R-:W-:Y:S01]  /*5b20*/  @P2 FADD.FTZ R176, R226, -R179 ;  /* 0x800000b3e2b02221 */ /* 0x000fe20000010000 */
[--C-:B------:R-:W-:Y:S01]  /*5b30*/  @P2 FADD.FTZ R179, R23, -R180.reuse ;  /* 0x800000b417b32221 */ /* 0x100fe20000010000 */
[----:B------:R-:W-:Y:S01]  /*5b40*/  PRMT R180, R35, 0x7632, R180 ;  /* 0x0000763223b47816 */ /* 0x000fe200000000b4 */
[----:B------:R-:W-:Y:S01]  /*5b50*/  @P2 FFMA.FTZ R182, R181, UR28, R182 ;  /* 0x0000001cb5b62c23 */ /* 0x000fe200080100b6 */
[----:B------:R-:W-:Y:S01]  /*5b60*/  @P2 FFMA.FTZ R183, R176, UR28, R183 ;  /* 0x0000001cb0b72c23 */ /* 0x000fe200080100b7 */
[----:B------:R-:W-:Y:S01]  /*5b70*/  @P2 FFMA.FTZ R178, R179, UR28, R178 ;  /* 0x0000001cb3b22c23 */ /* 0x000fe200080100b2 */
[----:B------:R-:W-:Y:S01]  /*5b80*/  PRMT R179, R34, 0x7632, R179 ;  /* 0x0000763222b37816 */ /* 0x000fe200000000b3 */
[--C-:B------:R-:W-:Y:S01]  /*5b90*/  @P2 FFMA.FTZ R176, R198, UR9, R186.reuse ;  /* 0x00000009c6b02c23 */ /* 0x100fe200080100ba */
[----:B------:R-:W-:Y:S01]  /*5ba0*/  @P2 FFMA.FTZ R181, R233, UR9, R186 ;  /* 0x00000009e9b52c23 */ /* 0x000fe200080100ba */
[----:B------:R-:W-:Y:S01]  /*5bb0*/  SHF.L.U32 R180, R180, 0x10, RZ ;  /* 0x00000010b4b47819 */ /* 0x000fe200000006ff */
[----:B------:R-:W-:Y:S01]  /*5bc0*/  @P2 FADD.FTZ R187, R199, -R240 ;  /* 0x800000f0c7bb2221 */ /* 0x000fe20000010000 */
[----:B------:R-:W-:Y:S01]  /*5bd0*/  SHF.L.U32 R179, R179, 0x10, RZ ;  /* 0x00000010b3b37819 */ /* 0x000fe200000006ff */
[----:B------:R-:W-:-:S02]  /*5be0*/  @P2 FADD.FTZ R176, R197, -R176 ;  /* 0x800000b0c5b02221 */ /* 0x000fc40000010000 */
[----:B------:R-:W-:Y:S01]  /*5bf0*/  @P2 FFMA.FTZ R180, R187, UR28, R180 ;  /* 0x0000001cbbb42c23 */ /* 0x000fe200080100b4 */
[----:B------:R-:W-:Y:S01]  /*5c00*/  @P2 FFMA.FTZ R187, R227, UR9, R186 ;  /* 0x00000009e3bb2c23 */ /* 0x000fe200080100ba */
[----:B------:R-:W-:Y:S01]  /*5c10*/  @P2 FFMA.FTZ R179, R176, UR28, R179 ;  /* 0x0000001cb0b32c23 */ /* 0x000fe200080100b3 */
[----:B------:R-:W-:Y:S01]  /*5c20*/  @P2 FADD.FTZ R176, R188, -R181 ;  /* 0x800000b5bcb02221 */ /* 0x000fe20000010000 */
[----:B------:R-:W-:Y:S01]  /*5c30*/  SHF.L.U32 R181, R35, 0x10, RZ ;  /* 0x0000001023b57819 */ /* 0x000fe200000006ff */
[----:B------:R-:W-:-:S04]  /*5c40*/  @P2 FADD.FTZ R187, R224, -R187 ;  /* 0x800000bbe0bb2221 */ /* 0x000fc80000010000 */
[----:B------:R-:W-:Y:S01]  /*5c50*/  @P2 FFMA.FTZ R181, R176, UR28, R181 ;  /* 0x0000001cb0b52c23 */ /* 0x000fe200080100b5 */
[----:B------:R-:W-:-:S05]  /*5c60*/  SHF.L.U32 R176, R32, 0x10, RZ ;  /* 0x0000001020b07819 */ /* 0x000fca00000006ff */
[----:B------:R-:W-:Y:S01]  /*5c70*/  @P2 FFMA.FTZ R176, R187, UR28, R176 ;  /* 0x0000001cbbb02c23 */ /* 0x000fe200080100b0 */
[----:B------:R-:W-:Y:S06]  /*5c80*/  @!P1 BRA `(.L_x_1350) ;  /* 0x0000000000309947 */ /* 0x000fec0003800000 */
        /* <DEDUP_REMOVED lines=12> */
.L_x_1350:
[----:B------:R-:W-:Y:S01]  /*5d50*/  F2FP.BF16.F32.PACK_AB R176, R177, R176 ;  /* 0x000000b0b1b0723e */ /* 0x000fe200000010ff */
[----:B------:R-:W-:Y:S06]  /*5d60*/  @!P1 BRA `(.L_x_1351) ;  /* 0x0000000000349947 */ /* 0x000fec0003800000 */
[----:B------:R-:W-:Y:S01]  /*5d70*/  LOP3.LUT P2, RZ, R244, 0xff00, RZ, 0xc0, !PT ;  /* 0x0000ff00f4ff7812 */ /* 0x000fe2000784c0ff */
[----:B------:R-:W-:Y:S01]  /*5d80*/  FMUL.FTZ R177, R177, UR25 ;  /* 0x00000019b1b17c20 */ /* 0x000fe20008410000 */
[----:B------:R-:W-:-:S03]  /*5d90*/  MOV R240, RZ ;  /* 0x000000ff00f07202 */ /* 0x000fc60000000f00 */
[----:B------:R-:W-:Y:S01]  /*5da0*/  FMUL.FTZ R242, R177, UR24 ;  /* 0x00000018b1f27c20 */ /* 0x000fe20008410000 */
[----:B------:R-:W-:-:S07]  /*5db0*/  HFMA2 R177, -RZ, RZ, 0, 0 ;  /* 0x00000000ffb17431 */ /* 0x000fce00000001ff */
[----:B------:R-:W-:-:S04]  /*5dc0*/  @P2 PRMT R187, R168, 0x7632, R187 ;  /* 0x00007632a8bb2816 */ /* 0x000fc800000000bb */
[----:B------:R-:W-:-:S05]  /*5dd0*/  @P2 SHF.L.U32 R187, R187, 0x10, RZ ;  /* 0x00000010bbbb2819 */ /* 0x000fca00000006ff */
[----:B------:R-:W-:Y:S01]  /*5de0*/  @P2 FMUL.FTZ R240, R242, R187 ;  /* 0x000000bbf2f02220 */ /* 0x000fe20000410000 */
[----:B------:R-:W-:-:S03]  /*5df0*/  @P2 SHF.L.U32 R187, R5, 0x10, RZ ;  /* 0x0000001005bb2819 */ /* 0x000fc600000006ff */
[----:B------:R-:W-:Y:S02]  /*5e00*/  FADD.FTZ R125, R125, R240 ;  /* 0x000000f07d7d7221 */ /* 0x000fe40000010000 */
[----:B------:R-:W-:-:S05]  /*5e10*/  @P2 FMUL.FTZ R177, R242, R187 ;  /* 0x000000bbf2b12220 */ /* 0x000fca0000410000 */
[----:B------:R-:W-:-:S04]  /*5e20*/  F2FP.BF16.F32.PACK_AB R177, RZ, R177 ;  /* 0x000000b1ffb1723e */ /* 0x000fc800000010ff */
[----:B------:R-:W-:-:S07]  /*5e30*/  PRMT R172, R172, 0x5410, R177 ;  /* 0x00005410acac7816 */ /* 0x000fce00000000b1 */
.L_x_1351:
[----:B------:R-:W-:Y:S05]  /*5e40*/  @!P1 BRA `(.L_x_1352) ;  /* 0x0000000000309947 */ /* 0x000fea0003800000 */
[----:B------:R-:W-:Y:S01]  /*5e50*/  LOP3.LUT P2, RZ, R244, 0xff0000, RZ, 0xc0, !PT ;  /* 0x00ff0000f4ff7812 */ /* 0x000fe2000784c0ff */
[----:B------:R-:W-:Y:S01]  /*5e60*/  FMUL.FTZ R177, R183, UR25 ;  /* 0x00000019b7b17c20 */ /* 0x000fe20008410000 */
[----:B------:R-:W-:-:S03]  /*5e70*/  IMAD.MOV.U32 R187, RZ, RZ, RZ ;  /* 0x000000ffffbb7224 */ /* 0x000fc600078e00ff */
[----:B------:R-:W-:Y:S01]  /*5e80*/  FMUL.FTZ R251, R177, UR24 ;  /* 0x00000018b1fb7c20 */ /* 0x000fe20008410000 */
[----:B------:R-:W-:-:S07]  /*5e90*/  MOV R177, RZ ;  /* 0x000000ff00b17202 */ /* 0x000fce0000000f00 */
[----:B------:R-:W-:-:S05]  /*5ea0*/  @P2 SHF.L.U32 R240, R169, 0x10, RZ ;  /* 0x00000010a9f02819 */ /* 0x000fca00000006ff */
[----:B------:R-:W-:Y:S01]  /*5eb0*/  @P2 FMUL.FTZ R177, R240, R251 ;  /* 0x000000fbf0b12220 */ /* 0x000fe20000410000 */
[----:B------:R-:W-:-:S03]  /*5ec0*/  @P2 SHF.L.U32 R240, R65, 0x10, RZ ;  /* 0x0000001041f02819 */ /* 0x000fc600000006ff */
[----:B------:R-:W-:Y:S02]  /*5ed0*/  FADD.FTZ R126, R126, R177 ;  /* 0x000000b17e7e7221 */ /* 0x000fe40000010000 */
[----:B------:R-:W-:-:S05]  /*5ee0*/  @P2 FMUL.FTZ R187, R251, R240 ;  /* 0x000000f0fbbb2220 */ /* 0x000fca0000410000 */
[----:B------:R-:W-:-:S04]  /*5ef0*/  F2FP.BF16.F32.PACK_AB R187, RZ, R187 ;  /* 0x000000bbffbb723e */ /* 0x000fc800000010ff */
[----:B------:R-:W-:-:S07]  /*5f00*/  PRMT R173, R187, 0x7610, R173 ;  /* 0x00007610bbad7816 */ /* 0x000fce00000000ad */
.L_x_1352:
[----:B------:R-:W-:Y:S01]  /*5f10*/  F2FP.BF16.F32.PACK_AB R177, R178, R183 ;  /* 0x000000b7b2b1723e */ /* 0x000fe200000010ff */
[----:B------:R-:W-:Y:S06]  /*5f20*/  @!P1 BRA `(.L_x_1353) ;  /* 0x0000000000349947 */ /* 0x000fec0003800000 */
[----:B------:R-:W-:Y:S01]  /*5f30*/  LOP3.LUT P2, RZ, R244, 0xff000000, RZ, 0xc0, !PT ;  /* 0xff000000f4ff7812 */ /* 0x000fe2000784c0ff */
[----:B------:R-:W-:Y:S01]  /*5f40*/  FMUL.FTZ R178, R178, UR25 ;  /* 0x00000019b2b27c20 */ /* 0x000fe20008410000 */
[----:B------:R-:W-:-:S03]  /*5f50*/  HFMA2 R187, -RZ, RZ, 0, 0 ;  /* 0x00000000ffbb7431 */ /* 0x000fc600000001ff */
[----:B------:R-:W-:Y:S01]  /*5f60*/  FMUL.FTZ R242, R178, UR24 ;  /* 0x00000018b2f27c20 */ /* 0x000fe20008410000 */
[----:B------:R-:W-:-:S07]  /*5f70*/  MOV R178, RZ ;  /* 0x000000ff00b27202 */ /* 0x000fce0000000f00 */
[----:B------:R-:W-:Y:S02]  /*5f80*/  @P2 SHF.L.U32 R240, R6, 0x10, RZ ;  /* 0x0000001006f02819 */ /* 0x000fe400000006ff */
[----:B------:R-:W-:-:S03]  /*5f90*/  @P2 PRMT R183, R169, 0x7632, R183 ;  /* 0x00007632a9b72816 */ /* 0x000fc600000000b7 */
[----:B------:R-:W-:Y:S01]  /*5fa0*/  @P2 FMUL.FTZ R187, R242, R240 ;  /* 0x000000f0f2bb2220 */ /* 0x000fe20000410000 */
[----:B------:R-:W-:-:S04]  /*5fb0*/  @P2 SHF.L.U32 R183, R183, 0x10, RZ ;  /* 0x00000010b7b72819 */ /* 0x000fc800000006ff */
[----:B------:R-:W-:Y:S01]  /*5fc0*/  F2FP.BF16.F32.PACK_AB R187, RZ, R187 ;  /* 0x000000bbffbb723e */ /* 0x000fe200000010ff */
[----:B------:R-:W-:-:S03]  /*5fd0*/  @P2 FMUL.FTZ R178, R242, R183 ;  /* 0x000000b7f2b22220 */ /* 0x000fc60000410000 */
[----:B------:R-:W-:Y:S01]  /*5fe0*/  PRMT R173, R173, 0x5410, R187 ;  /* 0x00005410adad7816 */ /* 0x000fe200000000bb */
[----:B------:R-:W-:-:S07]  /*5ff0*/  FADD.FTZ R127, R127, R178 ;  /* 0x000000b27f7f7221 */ /* 0x000fce0000010000 */
.L_x_1353:
[----:B------:R-:W-:Y:S05]  /*6000*/  @!P1 BRA `(.L_x_1354) ;  /* 0x0000000000309947 */ /* 0x000fea0003800000 */
[----:B------:R-:W-:Y:S01]  /*6010*/  LOP3.LUT P2, RZ, R245, 0xff, RZ, 0xc0, !PT ;  /* 0x000000fff5ff7812 */ /* 0x000fe2000784c0ff */
[----:B------:R-:W-:Y:S01]  /*6020*/  FMUL.FTZ R178, R182, UR25 ;  /* 0x00000019b6b27c20 */ /* 0x000fe20008410000 */
[----:B------:R-:W-:-:S03]  /*6030*/  HFMA2 R183, -RZ, RZ, 0, 0 ;  /* 0x00000000ffb77431 */ /* 0x000fc600000001ff */
[----:B------:R-:W-:Y:S01]  /*6040*/  FMUL.FTZ R240, R178, UR24 ;  /* 0x00000018b2f07c20 */ /* 0x000fe20008410000 */
[----:B------:R-:W-:-:S07]  /*6050*/  MOV R178, RZ ;  /* 0x000000ff00b27202 */ /* 0x000fce0000000f00 */
[----:B------:R-:W-:Y:S02]  /*6060*/  @P2 SHF.L.U32 R187, R66, 0x10, RZ ;  /* 0x0000001042bb2819 */ /* 0x000fe400000006ff */
[----:B------:R-:W-:-:S03]  /*6070*/  @P2 SHF.L.U32 R251, R170, 0x10, RZ ;  /* 0x00000010aafb2819 */ /* 0x000fc600000006ff */
[----:B------:R-:W-:Y:S02]  /*6080*/  @P2 FMUL.FTZ R178, R240, R187 ;  /* 0x000000bbf0b22220 */ /* 0x000fe40000410000 */
[----:B------:R-:W-:-:S03]  /*6090*/  @P2 FMUL.FTZ R183, R251, R240 ;  /* 0x000000f0fbb72220 */ /* 0x000fc60000410000 */
[----:B------:R-:W-:Y:S01]  /*60a0*/  F2FP.BF16.F32.PACK_AB R178, RZ, R178 ;  /* 0x000000b2ffb2723e */ /* 0x000fe200000010ff */
[----:B------:R-:W-:-:S03]  /*60b0*/  FADD.FTZ R120, R120, R183 ;  /* 0x000000b778787221 */ /* 0x000fc60000010000 */
[----:B------:R-:W-:-:S07]  /*60c0*/  PRMT R174, R178, 0x7610, R174 ;  /* 0x00007610b2ae7816 */ /* 0x000fce00000000ae */
.L_x_1354:
        /* <DEDUP_REMOVED lines=8> */
[----:B------:R-:W-:Y:S02]  /*6150*/  CS2R R182, SRZ ;  /* 0x0000000000b67805 */ /* 0x000fe4000001ff00 */
[C---:B------:R-:W-:Y:S01]  /*6160*/  @P2 FMUL.FTZ R183, R240.reuse, R187 ;  /* 0x000000bbf0b72220 */ /* 0x040fe20000410000 */
[----:B------:R-:W-:-:S04]  /*6170*/  @P2 FMUL.FTZ R182, R240, R179 ;  /* 0x000000b3f0b62220 */ /* 0x000fc80000410000 */
[----:B------:R-:W-:Y:S01]  /*6180*/  F2FP.BF16.F32.PACK_AB R183, RZ, R183 ;  /* 0x000000b7ffb7723e */ /* 0x000fe200000010ff */
[----:B------:R-:W-:-:S03]  /*6190*/  FADD.FTZ R121, R121, R182 ;  /* 0x000000b679797221 */ /* 0x000fc60000010000 */
[----:B------:R-:W-:-:S07]  /*61a0*/  PRMT R174, R174, 0x5410, R183 ;  /* 0x00005410aeae7816 */ /* 0x000fce00000000b7 */
.L_x_1355:
[----:B------:R-:W-:Y:S05]  /*61b0*/  @!P1 BRA `(.L_x_1356) ;  /* 0x0000000000309947 */ /* 0x000fea0003800000 */
[----:B------:R-:W-:Y:S01]  /*61c0*/  LOP3.LUT P2, RZ, R245, 0xff0000, RZ, 0xc0, !PT ;  /* 0x00ff0000f5ff7812 */ /* 0x000fe2000784c0ff */
[----:B------:R-:W-:Y:S01]  /*61d0*/  FMUL.FTZ R179, R181, UR25 ;  /* 0x00000019b5b37c20 */ /* 0x000fe20008410000 */
[----:B------:R-:W-:-:S03]  /*61e0*/  MOV R182, RZ ;  /* 0x000000ff00b67202 */ /* 0x000fc60000000f00 */
[----:B------:R-:W-:Y:S01]  /*61f0*/  FMUL.FTZ R240, R179, UR24 ;  /* 0x00000018b3f07c20 */ /* 0x000fe20008410000 */
[----:B------:R-:W-:-:S07]  /*6200*/  HFMA2 R179, -RZ, RZ, 0, 0 ;  /* 0x00000000ffb37431 */ /* 0x000fce00000001ff */
[----:B------:R-:W-:Y:S02]  /*6210*/  @P2 SHF.L.U32 R183, R67, 0x10, RZ ;  /* 0x0000001043b72819 */ /* 0x000fe400000006ff */
[----:B------:R-:W-:-:S03]  /*6220*/  @P2 SHF.L.U32 R187, R171, 0x10, RZ ;  /* 0x00000010abbb2819 */ /* 0x000fc600000006ff */
[----:B------:R-:W-:Y:S02]  /*6230*/  @P2 FMUL.FTZ R182, R240, R183 ;  /* 0x000000b7f0b62220 */ /* 0x000fe40000410000 */
[----:B------:R-:W-:-:S03]  /*6240*/  @P2 FMUL.FTZ R179, R187, R240 ;  /* 0x000000f0bbb32220 */ /* 0x000fc60000410000 */
[----:B------:R-:W-:Y:S01]  /*6250*/  F2FP.BF16.F32.PACK_AB R182, RZ, R182 ;  /* 0x000000b6ffb6723e */ /* 0x000fe200000010ff */
[----:B------:R-:W-:-:S03]  /*6260*/  FADD.FTZ R122, R122, R179 ;  /* 0x000000b37a7a7221 */ /* 0x000fc60000010000 */
[----:B------:R-:W-:-:S07]  /*6270*/  PRMT R175, R182, 0x7610, R175 ;  /* 0x00007610b6af7816 */ /* 0x000fce00000000af */
.L_x_1356:
[----:B------:R-:W-:Y:S01]  /*6280*/  F2FP.BF16.F32.PACK_AB R179, R180, R181 ;  /* 0x000000b5b4b3723e */ /* 0x000fe200000010ff */
[----:B------:R-:W-:Y:S06]  /*6290*/  @!P1 BRA `(.L_x_1357) ;  /* 0x00000024005c9947 */ /* 0x000fec0003800000 */
[----:B------:R-:W-:Y:S01]  /*62a0*/  ISETP.GE.U32.AND P2, PT, R244, RZ, PT ;  /* 0x000000fff400720c */ /* 0x000fe20003f46070 */
[----:B------:R-:W-:Y:S01]  /*62b0*/  FMUL.FTZ R180, R180, UR25 ;  /* 0x00000019b4b47c20 */ /* 0x000fe20008410000 */
[----:B------:R-:W-:Y:S02]  /*62c0*/  HFMA2 R182, -RZ, RZ, 0, 0 ;  /* 0x00000000ffb67431 */ /* 0x000fe400000001ff */
[----:B------:R-:W-:Y:S01]  /*62d0*/  ISETP.GE.U32.AND.EX P2, PT, R245, 0x1000000, PT, P2 ;  /* 0x01000000f500780c */ /* 0x000fe20003f46120 */
[----:B------:R-:W-:-:S12]  /*62e0*/  FMUL.FTZ R183, R180, UR24 ;  /* 0x00000018b4b77c20 */ /* 0x000fd80008410000 */
[----:B------:R-:W-:-:S05]  /*62f0*/  @P2 SHF.L.U32 R180, R8, 0x10, RZ ;  /* 0x0000001008b42819 */ /* 0x000fca00000006ff */
[----:B------:R-:W-:Y:S01]  /*6300*/  @P2 FMUL.FTZ R182, R183, R180 ;  /* 0x000000b4b7b62220 */ /* 0x000fe20000410000 */
[----:B------:R-:W-:-:S04]  /*6310*/  @P2 PRMT R180, R171, 0x7632, R180 ;  /* 0x00007632abb42816 */ /* 0x000fc800000000b4 */
[----:B------:R-:W-:Y:S02]  /*6320*/  @P2 SHF.L.U32 R181, R180, 0x10, RZ ;  /* 0x00000010b4b52819 */ /* 0x000fe400000006ff */
[----:B------:R-:W-:Y:S02]  /*6330*/  MOV R180, RZ ;  /* 0x000000ff00b47202 */ /* 0x000fe40000000f00 */
[----:B------:R-:W-:Y:S01]  /*6340*/  F2FP.BF16.F32.PACK_AB R182, RZ, R182 ;  /* 0x000000b6ffb6723e */ /* 0x000fe200000010ff */
[----:B------:R-:W-:-:S03]  /*6350*/  @P2 FMUL.FTZ R180, R183, R181 ;  /* 0x000000b5b7b42220 */ /* 0x000fc60000410000 */
[----:B------:R-:W-:Y:S01]  /*6360*/  PRMT R175, R175, 0x5410, R182 ;  /* 0x00005410afaf7816 */ /* 0x000fe200000000b6 */
[----:B------:R-:W-:Y:S01]  /*6370*/  FADD.FTZ R123, R123, R180 ;  /* 0x000000b47b7b7221 */ /* 0x000fe20000010000 */
[----:B------:R-:W-:Y:S06]  /*6380*/  BRA `(.L_x_1357) ;  /* 0x0000002400207947 */ /* 0x000fec0003800000 */
.L_x_1349:
[----:B------:R-:W-:Y:S01]  /*6390*/  ISETP.LT.AND P3, PT, RZ, UR29, PT ;  /* 0x0000001dff007c0c */ /* 0x000fe2000bf61270 */
[----:B------:R-:W-:-:S12]  /*63a0*/  @!P1 BRA `(.L_x_1358) ;  /* 0x00000000003c9947 */ /* 0x000fd80003800000 */
[----:B0-----:R-:W-:Y:S01]  /*63b0*/  @P3 FFMA.FTZ R181, R227, UR9, R186 ;  /* 0x00000009e3b53c23 */ /* 0x001fe200080100ba */
        /* <DEDUP_REMOVED lines=14> */
.L_x_1358:
[----:B------:R-:W-:Y:S05]  /*64a0*/  @!P1 BRA `(.L_x_1359) ;  /* 0x0000000000489947 */ /* 0x000fea0003800000 */
[----:B-----5:R-:W-:Y:S01]  /*64b0*/  LOP3.LUT P2, RZ, R244, 0xff00, RZ, 0xc0, !PT ;  /* 0x0000ff00f4ff7812 */ /* 0x020fe2000784c0ff */
[----:B0-----:R-:W-:Y:S01]  /*64c0*/  @P3 FFMA.FTZ R182, R22, UR9, R186 ;  /* 0x0000000916b63c23 */ /* 0x001fe200080100ba */
        /* <DEDUP_REMOVED lines=16> */
.L_x_1359:
[----:B------:R-:W-:Y:S05]  /*65d0*/  @!P1 BRA `(.L_x_1360) ;  /* 0x00000000003c9947 */ /* 0x000fea0003800000 */
        /* <DEDUP_REMOVED lines=15> */
.L_x_1360:
        /* <DEDUP_REMOVED lines=19> */
.L_x_1361:
        /* <DEDUP_REMOVED lines=16> */
.L_x_1362:
        /* <DEDUP_REMOVED lines=14> */
[----:B------:R-:W-:Y:S02]  /*69e0*/  HFMA2 R181, -RZ, RZ, 0, 0 ;  /* 0x00000000ffb57431 */ /* 0x000fe400000001ff */
[----:B------:R-:W-:Y:S01]  /*69f0*/  @P2 FMUL.FTZ R181, R183, R182 ;  /* 0x000000b6b7b52220 */ /* 0x000fe20000410000 */
[----:B------:R-:W-:-:S04]  /*6a00*/  FADD.FTZ R121, R121, R180 ;  /* 0x000000b479797221 */ /* 0x000fc80000010000 */
[----:B------:R-:W-:-:S04]  /*6a10*/  F2FP.BF16.F32.PACK_AB R181, RZ, R181 ;  /* 0x000000b5ffb5723e */ /* 0x000fc800000010ff */
[----:B------:R-:W-:-:S07]  /*6a20*/  PRMT R174, R174, 0x5410, R181 ;  /* 0x00005410aeae7816 */ /* 0x000fce00000000b5 */
.L_x_1363:
        /* <DEDUP_REMOVED lines=16> */
.L_x_1364:
[----:B------:R-:W-:Y:S05]  /*6b30*/  @!P1 BRA `(.L_x_1357) ;  /* 0x0000001c00349947 */ /* 0x000fea0003800000 */
[----:B-----5:R-:W-:Y:S01]  /*6b40*/  ISETP.GE.U32.AND P2, PT, R244, RZ, PT ;  /* 0x000000fff400720c */ /* 0x020fe20003f46070 */
[----:B0-----:R-:W-:Y:S01]  /*6b50*/  @P3 FFMA.FTZ R182, R200, UR9, R186 ;  /* 0x00000009c8b63c23 */ /* 0x001fe200080100ba */
        /* <DEDUP_REMOVED lines=18> */
.L_x_1348:
[----:B------:R-:W-:Y:S05]  /*6c80*/  @!P0 BRA `(.L_x_1365) ;  /* 0x0000000800cc8947 */ /* 0x000fea0003800000 */
[--C-:B0-----:R-:W-:Y:S01]  /*6c90*/  FFMA.FTZ R176, R22, UR9, R186.reuse ;  /* 0x0000000916b07c23 */ /* 0x101fe200080100ba */
[--C-:B------:R-:W-:Y:S01]  /*6ca0*/  FFMA.FTZ R179, R229, UR9, R186.reuse ;  /* 0x00000009e5b37c23 */ /* 0x100fe200080100ba */
[--C-:B------:R-:W-:Y:S01]  /*6cb0*/  FFMA.FTZ R178, R196, UR9, R186.reuse ;  /* 0x00000009c4b27c23 */ /* 0x100fe200080100ba */
[----:B------:R-:W-:Y:S01]  /*6cc0*/  FFMA.FTZ R177, R227, UR9, R186 ;  /* 0x00000009e3b17c23 */ /* 0x000fe200080100ba */
        /* <DEDUP_REMOVED lines=8> */
[----:B------:R-:W-:-:S04]  /*6d50*/  ISETP.LT.AND P2, PT, RZ, UR29, PT ;  /* 0x0000001dff007c0c */ /* 0x000fc8000bf41270 */
[----:B------:R-:W-:Y:S02]  /*6d60*/  FSEL R240, R240, RZ, P2 ;  /* 0x000000fff0f07208 */ /* 0x000fe40001000000 */
[----:B------:R-:W-:Y:S02]  /*6d70*/  FSEL R182, R182, RZ, P2 ;  /* 0x000000ffb6b67208 */ /* 0x000fe40001000000 */
        /* <DEDUP_REMOVED lines=19> */
.L_x_1366:
        /* <DEDUP_REMOVED lines=18> */
.L_x_1367:
[----:B------:R-:W-:Y:S05]  /*6fd0*/  @!P1 BRA `(.L_x_1368) ;  /* 0x0000000000409947 */ /* 0x000fea0003800000 */
        /* <DEDUP_REMOVED lines=16> */
.L_x_1368:
        /* <DEDUP_REMOVED lines=18> */
.L_x_1369:
        /* <DEDUP_REMOVED lines=26> */
.L_x_1370:
[----:B------:R-:W-:Y:S01]  /*73a0*/  F2FP.BF16.F32.PACK_AB R178, R176, R182 ;  /* 0x000000b6b0b2723e */ /* 0x000fe200000010ff */
[----:B------:R-:W-:Y:S06]  /*73b0*/  @!P1 BRA `(.L_x_1371) ;  /* 0x0000000000449947 */ /* 0x000fec0003800000 */
[----:B-----5:R-:W-:-:S13]  /*73c0*/  LOP3.LUT P3, RZ, R245, 0xff00, RZ, 0xc0, !PT ;  /* 0x0000ff00f5ff7812 */ /* 0x020fda000786c0ff */
[----:B------:R-:W0:Y:S08]  /*73d0*/  @P3 LDC.64 R180, c[0x0][0x408] ;  /* 0x00010200ffb43b82 */ /* 0x000e300000000a00 */
[----:B------:R-:W1:Y:S01]  /*73e0*/  @P3 LDC.64 R182, c[0x0][0x408] ;  /* 0x00010200ffb63b82 */ /* 0x000e620000000a00 */
[----:B0-----:R-:W-:-:S04]  /*73f0*/  @P3 FMUL.FTZ R181, R181, R176 ;  /* 0x000000b0b5b53220 */ /* 0x001fc80000410000 */
[----:B------:R-:W-:Y:S01]  /*7400*/  @P3 FMUL.FTZ R180, R181, R180 ;  /* 0x000000b4b5b43220 */ /* 0x000fe20000410000 */
[----:B-1----:R-:W-:Y:S01]  /*7410*/  @P3 FMUL.FTZ R183, R183, R176 ;  /* 0x000000b0b7b73220 */ /* 0x002fe20000410000 */
[----:B------:R-:W-:-:S03]  /*7420*/  @P3 PRMT R176, R170, 0x7632, R176 ;  /* 0x00007632aab03816 */ /* 0x000fc600000000b0 */
[----:B------:R-:W-:Y:S01]  /*7430*/  @P3 FMUL.FTZ R183, R183, R182 ;  /* 0x000000b6b7b73220 */ /* 0x000fe20000410000 */
[----:B------:R-:W-:Y:S02]  /*7440*/  @P3 SHF.L.U32 R179, R176, 0x10, RZ ;  /* 0x00000010b0b33819 */ /* 0x000fe400000006ff */
[----:B------:R-:W-:-:S03]  /*7450*/  MOV R176, RZ ;  /* 0x000000ff00b07202 */ /* 0x000fc60000000f00 */
[----:B------:R-:W-:Y:S01]  /*7460*/  @P3 FMUL.FTZ R176, R179, R180 ;  /* 0x000000b4b3b03220 */ /* 0x000fe20000410000 */
[----:B------:R-:W-:Y:S01]  /*7470*/  @P3 SHF.L.U32 R180, R7, 0x10, RZ ;  /* 0x0000001007b43819 */ /* 0x000fe200000006ff */
[----:B------:R-:W-:Y:S02]  /*7480*/  HFMA2 R179, -RZ, RZ, 0, 0 ;  /* 0x00000000ffb37431 */ /* 0x000fe400000001ff */
[----:B------:R-:W-:Y:S02]  /*7490*/  FADD.FTZ R121, R121, R176 ;  /* 0x000000b079797221 */ /* 0x000fe40000010000 */
[----:B------:R-:W-:-:S05]  /*74a0*/  @P3 FMUL.FTZ R179, R180, R183 ;  /* 0x000000b7b4b33220 */ /* 0x000fca0000410000 */
[----:B------:R-:W-:-:S04]  /*74b0*/  F2FP.BF16.F32.PACK_AB R179, RZ, R179 ;  /* 0x000000b3ffb3723e */ /* 0x000fc800000010ff */
[----:B------:R-:W-:-:S07]  /*74c0*/  PRMT R174, R174, 0x5410, R179 ;  /* 0x00005410aeae7816 */ /* 0x000fce00000000b3 */
.L_x_1371:
        /* <DEDUP_REMOVED lines=12> */
[----:B------:R-:W0:Y:S08]  /*7590*/  @P2 LDC.64 R180, c[0x0][0x408] ;  /* 0x00010200ffb42b82 */ /* 0x000e300000000a00 */
[----:B------:R-:W1:Y:S01]  /*75a0*/  @P2 LDC.64 R182, c[0x0][0x408] ;  /* 0x00010200ffb62b82 */ /* 0x000e620000000a00 */
[----:B0-----:R-:W-:-:S04]  /*75b0*/  @P2 FMUL.FTZ R181, R181, R242 ;  /* 0x000000f2b5b52220 */ /* 0x001fc80000410000 */
[----:B------:R-:W-:Y:S01]  /*75c0*/  @P2 FMUL.FTZ R180, R181, R180 ;  /* 0x000000b4b5b42220 */ /* 0x000fe20000410000 */
[----:B------:R-:W-:Y:S01]  /*75d0*/  @P2 SHF.L.U32 R181, R171, 0x10, RZ ;  /* 0x00000010abb52819 */ /* 0x000fe200000006ff */
[----:B-1----:R-:W-:-:S04]  /*75e0*/  @P2 FMUL.FTZ R183, R183, R242 ;  /* 0x000000f2b7b72220 */ /* 0x002fc80000410000 */
[----:B------:R-:W-:Y:S01]  /*75f0*/  @P2 FMUL.FTZ R179, R181, R180 ;  /* 0x000000b4b5b32220 */ /* 0x000fe20000410000 */
[----:B------:R-:W-:Y:S01]  /*7600*/  @P2 SHF.L.U32 R181, R67, 0x10, RZ ;  /* 0x0000001043b52819 */ /* 0x000fe200000006ff */
[----:B------:R-:W-:Y:S01]  /*7610*/  @P2 FMUL.FTZ R182, R183, R182 ;  /* 0x000000b6b7b62220 */ /* 0x000fe20000410000 */
[----:B------:R-:W-:Y:S02]  /*7620*/  HFMA2 R180, -RZ, RZ, 0, 0 ;  /* 0x00000000ffb47431 */ /* 0x000fe400000001ff */
[----:B------:R-:W-:Y:S01]  /*7630*/  FADD.FTZ R122, R122, R179 ;  /* 0x000000b37a7a7221 */ /* 0x000fe20000010000 */
[----:B------:R-:W-:-:S05]  /*7640*/  @P2 FMUL.FTZ R180, R181, R182 ;  /* 0x000000b6b5b42220 */ /* 0x000fca0000410000 */
[----:B------:R-:W-:-:S04]  /*7650*/  F2FP.BF16.F32.PACK_AB R180, RZ, R180 ;  /* 0x000000b4ffb4723e */ /* 0x000fc800000010ff */
[----:B------:R-:W-:-:S07]  /*7660*/  PRMT R175, R180, 0x7610, R175 ;  /* 0x00007610b4af7816 */ /* 0x000fce00000000af */
.L_x_1372:
        /* <DEDUP_REMOVED lines=14> */
[----:B------:R-:W-:Y:S01]  /*7750*/  F2FP.BF16.F32.PACK_AB R187, RZ, R187 ;  /* 0x000000bbffbb723e */ /* 0x000fe200000010ff */
[----:B------:R-:W-:Y:S02]  /*7760*/  @P2 IMAD.U32 R181, R180, 0x10000, RZ ;  /* 0x00010000b4b52824 */ /* 0x000fe400078e00ff */
[----:B------:R-:W-:Y:S01]  /*7770*/  HFMA2 R180, -RZ, RZ, 0, 0 ;  /* 0x00000000ffb47431 */ /* 0x000fe200000001ff */
[----:B------:R-:W-:Y:S01]  /*7780*/  PRMT R175, R175, 0x5410, R187 ;  /* 0x00005410afaf7816 */ /* 0x000fe200000000bb */
[----:B------:R-:W-:-:S04]  /*7790*/  @P2 FMUL.FTZ R180, R181, R182 ;  /* 0x000000b6b5b42220 */ /* 0x000fc80000410000 */
[----:B------:R-:W-:Y:S01]  /*77a0*/  FADD.FTZ R123, R123, R180 ;  /* 0x000000b47b7b7221 */ /* 0x000fe20000010000 */
[----:B------:R-:W-:Y:S06]  /*77b0*/  BRA `(.L_x_1357) ;  /* 0x0000001000147947 */ /* 0x000fec0003800000 */
.L_x_1365:
[----:B------:R-:W-:Y:S05]  /*77c0*/  @!P1 BRA `(.L_x_1373) ;  /* 0x00000000007c9947 */ /* 0x000fea0003800000 */
        /* <DEDUP_REMOVED lines=13> */
.L_x_1375:
[----:B------:R-:W-:Y:S05]  /*78a0*/  BSYNC.RECONVERGENT B0 ;  /* 0x0000000000007941 */ /* 0x000fea0003800200 */
.L_x_1374:
        /* <DEDUP_REMOVED lines=13> */
.L_x_1377:
[----:B------:R-:W-:Y:S05]  /*7980*/  BSYNC.RECONVERGENT B0 ;  /* 0x0000000000007941 */ /* 0x000fea0003800200 */
.L_x_1376:
[----:B------:R-:W-:Y:S02]  /*7990*/  F2FP.BF16.F32.PACK_AB R180, RZ, R124 ;  /* 0x0000007cffb4723e */ /* 0x000fe400000010ff */
[----:B------:R-:W-:Y:S02]  /*79a0*/  MOV R124, R181 ;  /* 0x000000b5007c7202 */ /* 0x000fe40000000f00 */
[----:B------:R-:W-:-:S07]  /*79b0*/  PRMT R172, R180, 0x7610, R172 ;  /* 0x00007610b4ac7816 */ /* 0x000fce00000000ac */
.L_x_1373:
[----:B------:R-:W-:Y:S05]  /*79c0*/  @!P1 BRA `(.L_x_1378) ;  /* 0x0000000000809947 */ /* 0x000fea0003800000 */
[----:B-----5:R-:W-:Y:S01]  /*79d0*/  LOP3.LUT P2, RZ, R244, 0xff00, RZ, 0xc0, !PT ;  /* 0x0000ff00f4ff7812 */ /* 0x020fe2000784c0ff */
[----:B------:R-:W-:Y:S01]  /*79e0*/  BSSY.RECONVERGENT B0, `(.L_x_1379) ;  /* 0x000000d000007945 */ /* 0x000fe20003800200 */
[----:B0-----:R-:W-:-:S11]  /*79f0*/  HFMA2 R180, -RZ, RZ, 0, 0 ;  /* 0x00000000ffb47431 */ /* 0x001fd600000001ff */
        /* <DEDUP_REMOVED lines=11> */
.L_x_1380:
[----:B------:R-:W-:Y:S05]  /*7ab0*/  BSYNC.RECONVERGENT B0 ;  /* 0x0000000000007941 */ /* 0x000fea0003800200 */
.L_x_1379:
        /* <DEDUP_REMOVED lines=13> */
.L_x_1382:
[----:B------:R-:W-:Y:S05]  /*7b90*/  BSYNC.RECONVERGENT B0 ;  /* 0x0000000000007941 */ /* 0x000fea0003800200 */
.L_x_1381:
[----:B------:R-:W-:Y:S02]  /*7ba0*/  F2FP.BF16.F32.PACK_AB R180, RZ, R125 ;  /* 0x0000007dffb4723e */ /* 0x000fe400000010ff */
[----:B------:R-:W-:Y:S02]  /*7bb0*/  MOV R125, R181 ;  /* 0x000000b5007d7202 */ /* 0x000fe40000000f00 */
[----:B------:R-:W-:-:S07]  /*7bc0*/  PRMT R172, R172, 0x5410, R180 ;  /* 0x00005410acac7816 */ /* 0x000fce00000000b4 */
.L_x_1378:
        /* <DEDUP_REMOVED lines=14> */
.L_x_1385:
[----:B------:R-:W-:Y:S05]  /*7cb0*/  BSYNC.RECONVERGENT B0 ;  /* 0x0000000000007941 */ /* 0x000fea0003800200 */
.L_x_1384:
        /* <DEDUP_REMOVED lines=13> */
.L_x_1387:
[----:B------:R-:W-:Y:S05]  /*7d90*/  BSYNC.RECONVERGENT B0 ;  /* 0x0000000000007941 */ /* 0x000fea0003800200 */
.L_x_1386:
[----:B------:R-:W-:Y:S02]  /*7da0*/  F2FP.BF16.F32.PACK_AB R180, RZ, R126 ;  /* 0x0000007effb4723e */ /* 0x000fe400000010ff */
[----:B------:R-:W-:Y:S02]  /*7db0*/  MOV R126, R181 ;  /* 0x000000b5007e7202 */ /* 0x000fe40000000f00 */
[----:B------:R-:W-:-:S07]  /*7dc0*/  PRMT R173, R180, 0x7610, R173 ;  /* 0x00007610b4ad7816 */ /* 0x000fce00000000ad */
.L_x_1383:
        /* <DEDUP_REMOVED lines=15> */
.L_x_1390:
[----:B------:R-:W-:Y:S05]  /*7ec0*/  BSYNC.RECONVERGENT B0 ;  /* 0x0000000000007941 */ /* 0x000fea0003800200 */
.L_x_1389:
        /* <DEDUP_REMOVED lines=13> */
.L_x_1392:
[----:B------:R-:W-:Y:S05]  /*7fa0*/  BSYNC.RECONVERGENT B0 ;  /* 0x0000000000007941 */ /* 0x000fea0003800200 */
.L_x_1391:
[----:B------:R-:W-:Y:S02]  /*7fb0*/  F2FP.BF16.F32.PACK_AB R180, RZ, R127 ;  /* 0x0000007fffb4723e */ /* 0x000fe400000010ff */
[----:B------:R-:W-:Y:S02]  /*7fc0*/  MOV R127, R181 ;  /* 0x000000b5007f7202 */ /* 0x000fe40000000f00 */
[----:B------:R-:W-:-:S07]  /*7fd0*/  PRMT R173, R173, 0x5410, R180 ;  /* 0x00005410adad7816 */ /* 0x000fce00000000b4 */
.L_x_1388:
        /* <DEDUP_REMOVED lines=14> */
.L_x_1395:
[----:B------:R-:W-:Y:S05]  /*80c0*/  BSYNC.RECONVERGENT B0 ;  /* 0x0000000000007941 */ /* 0x000fea0003800200 */
.L_x_1394:
        /* <DEDUP_REMOVED lines=13> */
.L_x_1397:
[----:B------:R-:W-:Y:S05]  /*81a0*/  BSYNC.RECONVERGENT B0 ;  /* 0x0000000000007941 */ /* 0x000fea0003800200 */
.L_x_1396:
[----:B------:R-:W-:Y:S02]  /*81b0*/  F2FP.BF16.F32.PACK_AB R180, RZ, R120 ;  /* 0x00000078ffb4723e */ /* 0x000fe400000010ff */
[----:B------:R-:W-:Y:S02]  /*81c0*/  MOV R120, R181 ;  /* 0x000000b500787202 */ /* 0x000fe40000000f00 */
[----:B------:R-:W-:-:S07]  /*81d0*/  PRMT R174, R180, 0x7610, R174 ;  /* 0x00007610b4ae7816 */ /* 0x000fce00000000ae */
.L_x_1393:
        /* <DEDUP_REMOVED lines=15> */
.L_x_1400:
[----:B------:R-:W-:Y:S05]  /*82d0*/  BSYNC.RECONVERGENT B0 ;  /* 0x0000000000007941 */ /* 0x000fea0003800200 */
.L_x_1399:
        /* <DEDUP_REMOVED lines=13> */
.L_x_1402:
[----:B------:R-:W-:Y:S05]  /*83b0*/  BSYNC.RECONVERGENT B0 ;  /* 0x0000000000007941 */ /* 0x000fea0003800200 */
.L_x_1401:
[----:B------:R-:W-:Y:S02]  /*83c0*/  F2FP.BF16.F32.PACK_AB R180, RZ, R121 ;  /* 0x00000079ffb4723e */ /* 0x000fe400000010ff */
[----:B------:R-:W-:Y:S02]  /*83d0*/  MOV R121, R181 ;  /* 0x000000b500797202 */ /* 0x000fe40000000f00 */
[----:B------:R-:W-:-:S07]  /*83e0*/  PRMT R174, R174, 0x5410, R180 ;  /* 0x00005410aeae7816 */ /* 0x000fce00000000b4 */
.L_x_1398:
        /* <DEDUP_REMOVED lines=14> */
.L_x_1405:
[----:B------:R-:W-:Y:S05]  /*84d0*/  BSYNC.RECONVERGENT B0 ;  /* 0x0000000000007941 */ /* 0x000fea0003800200 */
.L_x_1404:
        /* <DEDUP_REMOVED lines=13> */
.L_x_1407:
[----:B------:R-:W-:Y:S05]  /*85b0*/  BSYNC.RECONVERGENT B0 ;  /* 0x0000000000007941 */ /* 0x000fea0003800200 */
.L_x_1406:
[----:B------:R-:W-:Y:S02]  /*85c0*/  F2FP.BF16.F32.PACK_AB R180, RZ, R122 ;  /* 0x0000007affb4723e */ /* 0x000fe400000010ff */
[----:B------:R-:W-:Y:S02]  /*85d0*/  MOV R122, R181 ;  /* 0x000000b5007a7202 */ /* 0x000fe40000000f00 */
[----:B------:R-:W-:-:S07]  /*85e0*/  PRMT R175, R180, 0x7610, R175 ;  /* 0x00007610b4af7816 */ /* 0x000fce00000000af */
.L_x_1403:
[----:B------:R-:W-:Y:S05]  /*85f0*/  @!P1 BRA `(.L_x_1357) ;  /* 0x0000000000849947 */ /* 0x000fea0003800000 */
[----:B-----5:R-:W-:Y:S01]  /*8600*/  ISETP.GE.U32.AND P2, PT, R244, RZ, PT ;  /* 0x000000fff400720c */ /* 0x020fe20003f46070 */
[----:B------:R-:W-:Y:S01]  /*8610*/  BSSY.RECONVERGENT B0, `(.L_x_1408) ;  /* 0x000000e000007945 */ /* 0x000fe20003800200 */
[----:B0-----:R-:W-:Y:S02]  /*8620*/  HFMA2 R180, -RZ, RZ, 0, 0 ;  /* 0x00000000ffb47431 */ /* 0x001fe400000001ff */
        /* <DEDUP_REMOVED lines=12> */
.L_x_1409:
[----:B------:R-:W-:Y:S05]  /*86f0*/  BSYNC.RECONVERGENT B0 ;  /* 0x0000000000007941 */ /* 0x000fea0003800200 */
.L_x_1408:
        /* <DEDUP_REMOVED lines=13> */
.L_x_1411:
[----:B------:R-:W-:Y:S05]  /*87d0*/  BSYNC.RECONVERGENT B0 ;  /* 0x0000000000007941 */ /* 0x000fea0003800200 */
.L_x_1410:
[----:B------:R-:W-:Y:S01]  /*87e0*/  F2FP.BF16.F32.PACK_AB R180, RZ, R123 ;  /* 0x0000007bffb4723e */ /* 0x000fe200000010ff */
[----:B------:R-:W-:-:S03]  /*87f0*/  IMAD.MOV.U32 R123, RZ, RZ, R181 ;  /* 0x000000ffff7b7224 */ /* 0x000fc600078e00b5 */
[----:B------:R-:W-:-:S07]  /*8800*/  PRMT R175, R175, 0x5410, R180 ;  /* 0x00005410afaf7816 */ /* 0x000fce00000000b4 */
.L_x_1357:
[----:B0-----:R-:W0:Y:S01]  /*8810*/  @P0 LDC.64 R182, c[0x0][0x478] ;  /* 0x00011e00ffb60b82 */ /* 0x001e220000000a00 */
[----:B------:R-:W-:Y:S02]  /*8820*/  @P0 IADD3 R187, PT, PT, R184, 0x100, RZ ;  /* 0x00000100b8bb0810 */ /* 0x000fe40007ffe0ff */
[----:B-----5:R-:W-:-:S05]  /*8830*/  @P1 IADD3 R245, PT, PT, R185, 0x100, RZ ;  /* 0x00000100b9f51810 */ /* 0x020fca0007ffe0ff */
[----:B------:R-:W1:Y:S01]  /*8840*/  @P1 LDC.64 R180, c[0x0][0x468] ;  /* 0x00011a00ffb41b82 */ /* 0x000e620000000a00 */
[----:B0-----:R-:W-:-:S05]  /*8850*/  @P0 IMAD.WIDE.U32 R182, R187, 0x10, R182 ;  /* 0x00000010bbb60825 */ /* 0x001fca00078e00b6 */
[----:B------:R0:W-:Y:S01]  /*8860*/  @P0 STG.E.128 desc[UR20][R182.64], R176 ;  /* 0x000000b0b6000986 */ /* 0x0001e2000c101d14 */
[----:B-1----:R-:W-:-:S05]  /*8870*/  @P1 IMAD.WIDE.U32 R180, R245, 0x10, R180 ;  /* 0x00000010f5b41825 */ /* 0x002fca00078e00b4 */
[----:B------:R0:W-:Y:S01]  /*8880*/  @P1 STG.E.128 desc[UR20][R180.64], R172 ;  /* 0x000000acb4001986 */ /* 0x0001e2000c101d14 */
[----:B------:R-:W-:Y:S05]  /*8890*/  @!P1 BRA `(.L_x_1412) ;  /* 0x0000000000109947 */ /* 0x000fea0003800000 */
[----:B------:R-:W1:Y:S01]  /*88a0*/  LDC.64 R168, c[0x0][0x390] ;  /* 0x0000e400ffa87b82 */ /* 0x000e620000000a00 */
[----:B------:R-:W-:-:S05]  /*88b0*/  IADD3 R171, PT, PT, R185, 0x200, RZ ;  /* 0x00000200b9ab7810 */ /* 0x000fca0007ffe0ff */
[----:B-1----:R-:W-:-:S06]  /*88c0*/  IMAD.WIDE.U32 R168, R171, 0x10, R168 ;  /* 0x00000010aba87825 */ /* 0x002fcc00078e00a8 */
[----:B------:R-:W5:Y:S02]  /*88d0*/  LDG.E.128 R168, desc[UR20][R168.64] ;  /* 0x00000014a8a87981 */ /* 0x000f64000c1e1d00 */
.L_x_1412:
[----:B------:R-:W-:Y:S05]  /*88e0*/  BRA.U !UP0, `(.L_x_1413) ;  /* 0x0000001108987547 */ /* 0x000fea000b800000 */
[----:B------:R-:W-:Y:S05]  /*88f0*/  @!P0 BRA `(.L_x_1414) ;  /* 0x0000000800588947 */ /* 0x000fea0003800000 */
[----:B------:R-:W-:Y:S02]  /*8900*/  ISETP.LT.AND P2, PT, RZ, UR29, PT ;  /* 0x0000001dff007c0c */ /* 0x000fe4000bf41270 */
[----:B0-----:R-:W-:Y:S02]  /*8910*/  PRMT R177, R28, 0x7632, R177 ;  /* 0x000076321cb17816 */ /* 0x001fe400000000b1 */
        /* <DEDUP_REMOVED lines=10> */
[--C-:B------:R-:W-:Y:S01]  /*89c0*/  @P2 FADD.FTZ R179, R203, -R180.reuse ;  /* 0x800000b4cbb32221 */ /* 0x100fe20000010000 */
[----:B------:R-:W-:Y:S01]  /*89d0*/  @P2 FADD.FTZ R181, R232, -R181 ;  /* 0x800000b5e8b52221 */ /* 0x000fe20000010000 */
[----:B------:R-:W-:Y:S01]  /*89e0*/  PRMT R180, R31, 0x7632, R180 ;  /* 0x000076321fb47816 */ /* 0x000fe200000000b4 */
[----:B------:R-:W-:Y:S01]  /*89f0*/  @P2 FFMA.FTZ R177, R176, UR28, R177 ;  /* 0x0000001cb0b12c23 */ /* 0x000fe200080100b1 */
[----:B------:R-:W-:Y:S01]  /*8a00*/  @P2 FFMA.FTZ R176, R235, UR9, R186 ;  /* 0x00000009ebb02c23 */ /* 0x000fe200080100ba */
[----:B------:R-:W-:Y:S01]  /*8a10*/  @P2 FFMA.FTZ R178, R179, UR28, R178 ;  /* 0x0000001cb3b22c23 */ /* 0x000fe200080100b2 */
[----:B------:R-:W-:Y:S01]  /*8a20*/  PRMT R179, R30, 0x7632, R179 ;  /* 0x000076321eb37816 */ /* 0x000fe200000000b3 */
[----:B------:R-:W-:Y:S01]  /*8a30*/  @P2 FFMA.FTZ R182, R181, UR28, R182 ;  /* 0x0000001cb5b62c23 */ /* 0x000fe200080100b6 */
[----:B------:R-:W-:Y:S01]  /*8a40*/  @P2 FADD.FTZ R176, R189, -R176 ;  /* 0x800000b0bdb02221 */ /* 0x000fe20000010000 */
[----:B------:R-:W-:Y:S01]  /*8a50*/  @P2 FFMA.FTZ R181, R191, UR9, R186 ;  /* 0x00000009bfb52c23 */ /* 0x000fe200080100ba */
[----:B------:R-:W-:Y:S01]  /*8a60*/  SHF.L.U32 R179, R179, 0x10, RZ ;  /* 0x00000010b3b37819 */ /* 0x000fe200000006ff */
[----:B------:R-:W-:Y:S01]  /*8a70*/  @P2 FADD.FTZ R187, R207, -R240 ;  /* 0x800000f0cfbb2221 */ /* 0x000fe20000010000 */
[----:B------:R-:W-:Y:S01]  /*8a80*/  @P2 FFMA.FTZ R183, R176, UR28, R183 ;  /* 0x0000001cb0b72c23 */ /* 0x000fe200080100b7 */
[----:B------:R-:W-:Y:S01]  /*8a90*/  @P2 FFMA.FTZ R176, R206, UR9, R186 ;  /* 0x00000009ceb02c23 */ /* 0x000fe200080100ba */
[----:B------:R-:W-:-:S03]  /*8aa0*/  SHF.L.U32 R180, R180, 0x10, RZ ;  /* 0x00000010b4b47819 */ /* 0x000fc600000006ff */
[----:B------:R-:W-:Y:S02]  /*8ab0*/  @P2 FADD.FTZ R176, R205, -R176 ;  /* 0x800000b0cdb02221 */ /* 0x000fe40000010000 */
        /* <DEDUP_REMOVED lines=11> */
[----:B------:R-:W-:Y:S01]  /*8b70*/  FMUL.FTZ R187, R176, UR25 ;  /* 0x00000019b0bb7c20 */ /* 0x000fe20008410000 */
[----:B------:R-:W-:-:S03]  /*8b80*/  MOV R240, RZ ;  /* 0x000000ff00f07202 */ /* 0x000fc60000000f00 */
[----:B------:R-:W-:Y:S01]  /*8b90*/  FMUL.FTZ R245, R187, UR24 ;  /* 0x00000018bbf57c20 */ /* 0x000fe20008410000 */
[----:B------:R-:W-:-:S07]  /*8ba0*/  HFMA2 R187, -RZ, RZ, 0, 0 ;  /* 0x00000000ffbb7431 */ /* 0x000fce00000001ff */
[----:B------:R-:W-:Y:S02]  /*8bb0*/  @P2 SHF.L.U32 R242, R68, 0x10, RZ ;  /* 0x0000001044f22819 */ /* 0x000fe400000006ff */
[----:B-----5:R-:W-:-:S03]  /*8bc0*/  @P2 SHF.L.U32 R244, R168, 0x10, RZ ;  /* 0x00000010a8f42819 */ /* 0x020fc600000006ff */
[----:B------:R-:W-:Y:S02]  /*8bd0*/  @P2 FMUL.FTZ R240, R245, R242 ;  /* 0x000000f2f5f02220 */ /* 0x000fe40000410000 */
[----:B------:R-:W-:-:S03]  /*8be0*/  @P2 FMUL.FTZ R187, R244, R245 ;  /* 0x000000f5f4bb2220 */ /* 0x000fc60000410000 */
[----:B------:R-:W-:Y:S01]  /*8bf0*/  F2FP.BF16.F32.PACK_AB R240, RZ, R240 ;  /* 0x000000f0fff0723e */ /* 0x000fe200000010ff */
[----:B------:R-:W-:-:S03]  /*8c00*/  FADD.FTZ R116, R116, R187 ;  /* 0x000000bb74747221 */ /* 0x000fc60000010000 */
[----:B------:R-:W-:-:S07]  /*8c10*/  PRMT R172, R240, 0x7610, R172 ;  /* 0x00007610f0ac7816 */ /* 0x000fce00000000ac */
.L_x_1415:
[----:B------:R-:W-:Y:S01]  /*8c20*/  F2FP.BF16.F32.PACK_AB R176, R177, R176 ;  /* 0x000000b0b1b0723e */ /* 0x000fe200000010ff */
[----:B------:R-:W-:Y:S06]  /*8c30*/  @!P1 BRA `(.L_x_1416) ;  /* 0x0000000000349947 */ /* 0x000fec0003800000 */
[----:B------:R-:W-:Y:S01]  /*8c40*/  LOP3.LUT P2, RZ, R248, 0xff00, RZ, 0xc0, !PT ;  /* 0x0000ff00f8ff7812 */ /* 0x000fe2000784c0ff */
[----:B------:R-:W-:Y:S01]  /*8c50*/  FMUL.FTZ R177, R177, UR25 ;  /* 0x00000019b1b17c20 */ /* 0x000fe20008410000 */
[----:B------:R-:W-:-:S03]  /*8c60*/  MOV R240, RZ ;  /* 0x000000ff00f07202 */ /* 0x000fc60000000f00 */
[----:B------:R-:W-:Y:S01]  /*8c70*/  FMUL.FTZ R244, R177, UR24 ;  /* 0x00000018b1f47c20 */ /* 0x000fe20008410000 */
[----:B------:R-:W-:-:S07]  /*8c80*/  HFMA2 R177, -RZ, RZ, 0, 0 ;  /* 0x00000000ffb17431 */ /* 0x000fce00000001ff */
[----:B------:R-:W-:Y:S02]  /*8c90*/  @P2 SHF.L.U32 R242, R0, 0x10, RZ ;  /* 0x0000001000f22819 */ /* 0x000fe400000006ff */
[----:B-----5:R-:W-:-:S03]  /*8ca0*/  @P2 PRMT R187, R168, 0x7632, R187 ;  /* 0x00007632a8bb2816 */ /* 0x020fc600000000bb */
[----:B------:R-:W-:Y:S01]  /*8cb0*/  @P2 FMUL.FTZ R177, R244, R242 ;  /* 0x000000f2f4b12220 */ /* 0x000fe20000410000 */
[----:B------:R-:W-:-:S04]  /*8cc0*/  @P2 SHF.L.U32 R187, R187, 0x10, RZ ;  /* 0x00000010bbbb2819 */ /* 0x000fc800000006ff */
[----:B------:R-:W-:Y:S01]  /*8cd0*/  F2FP.BF16.F32.PACK_AB R177, RZ, R177 ;  /* 0x000000b1ffb1723e */ /* 0x000fe200000010ff */
[----:B------:R-:W-:-:S03]  /*8ce0*/  @P2 FMUL.FTZ R240, R244, R187 ;  /* 0x000000bbf4f02220 */ /* 0x000fc60000410000 */
[----:B------:R-:W-:Y:S01]  /*8cf0*/  PRMT R172, R172, 0x5410, R177 ;  /* 0x00005410acac7816 */ /* 0x000fe200000000b1 */
[----:B------:R-:W-:-:S07]  /*8d00*/  FADD.FTZ R117, R117, R240 ;  /* 0x000000f075757221 */ /* 0x000fce0000010000 */
.L_x_1416:
[----:B------:R-:W-:Y:S05]  /*8d10*/  @!P1 BRA `(.L_x_1417) ;  /* 0x0000000000309947 */ /* 0x000fea0003800000 */
        /* <DEDUP_REMOVED lines=12> */
.L_x_1417:
        /* <DEDUP_REMOVED lines=15> */
.L_x_1418:
[----:B------:R-:W-:Y:S05]  /*8ed0*/  @!P1 BRA `(.L_x_1419) ;  /* 0x0000000000309947 */ /* 0x000fea0003800000 */
[----:B------:R-:W-:Y:S01]  /*8ee0*/  LOP3.LUT P2, RZ, R249, 0xff, RZ, 0xc0, !PT ;  /* 0x000000fff9ff7812 */ /* 0x000fe2000784c0ff */
[----:B------:R-:W-:Y:S01]  /*8ef0*/  FMUL.FTZ R178, R182, UR25 ;  /* 0x00000019b6b27c20 */ /* 0x000fe20008410000 */
[----:B------:R-:W-:-:S03]  /*8f00*/  HFMA2 R183, -RZ, RZ, 0, 0 ;  /* 0x00000000ffb77431 */ /* 0x000fc600000001ff */
[----:B------:R-:W-:Y:S01]  /*8f10*/  FMUL.FTZ R240, R178, UR24 ;  /* 0x00000018b2f07c20 */ /* 0x000fe20008410000 */
[----:B------:R-:W-:-:S07]  /*8f20*/  MOV R178, RZ ;  /* 0x000000ff00b27202 */ /* 0x000fce0000000f00 */
[----:B------:R-:W-:Y:S02]  /*8f30*/  @P2 SHF.L.U32 R187, R70, 0x10, RZ ;  /* 0x0000001046bb2819 */ /* 0x000fe400000006ff */
[----:B-----5:R-:W-:-:S03]  /*8f40*/  @P2 SHF.L.U32 R245, R170, 0x10, RZ ;  /* 0x00000010aaf52819 */ /* 0x020fc600000006ff */
[----:B------:R-:W-:Y:S02]  /*8f50*/  @P2 FMUL.FTZ R178, R240, R187 ;  /* 0x000000bbf0b22220 */ /* 0x000fe40000410000 */
[----:B------:R-:W-:-:S03]  /*8f60*/  @P2 FMUL.FTZ R183, R245, R240 ;  /* 0x000000f0f5b72220 */ /* 0x000fc60000410000 */
[----:B------:R-:W-:Y:S01]  /*8f70*/  F2FP.BF16.F32.PACK_AB R178, RZ, R178 ;  /* 0x000000b2ffb2723e */ /* 0x000fe200000010ff */
[----:B------:R-:W-:-:S03]  /*8f80*/  FADD.FTZ R112, R112, R183 ;  /* 0x000000b770707221 */ /* 0x000fc60000010000 */
[----:B------:R-:W-:-:S07]  /*8f90*/  PRMT R174, R178, 0x7610, R174 ;  /* 0x00007610b2ae7816 */ /* 0x000fce00000000ae */
.L_x_1419:
[----:B------:R-:W-:Y:S01]  /*8fa0*/  F2FP.BF16.F32.PACK_AB R178, R179, R182 ;  /* 0x000000b6b3b2723e */ /* 0x000fe200000010ff */
[----:B------:R-:W-:Y:S06]  /*8fb0*/  @!P1 BRA `(.L_x_1420) ;  /* 0x0000000000309947 */ /* 0x000fec0003800000 */
[----:B------:R-:W-:Y:S01]  /*8fc0*/  LOP3.LUT P2, RZ, R249, 0xff00, RZ, 0xc0, !PT ;  /* 0x0000ff00f9ff7812 */ /* 0x000fe2000784c0ff */
[----:B------:R-:W-:-:S04]  /*8fd0*/  FMUL.FTZ R179, R179, UR25 ;  /* 0x00000019b3b37c20 */ /* 0x000fc80008410000 */
[----:B------:R-:W-:-:S08]  /*8fe0*/  FMUL.FTZ R240, R179, UR24 ;  /* 0x00000018b3f07c20 */ /* 0x000fd00008410000 */
[----:B-----5:R-:W-:Y:S02]  /*8ff0*/  @P2 PRMT R182, R170, 0x7632, R182 ;  /* 0x00007632aab62816 */ /* 0x020fe400000000b6 */
        /* <DEDUP_REMOVED lines=8> */
.L_x_1420:
        /* <DEDUP_REMOVED lines=13> */
.L_x_1421:
        /* <DEDUP_REMOVED lines=9> */
[----:B-----5:R-:W-:-:S04]  /*91e0*/  @P2 PRMT R180, R171, 0x7632, R180 ;  /* 0x00007632abb42816 */ /* 0x020fc800000000b4 */
[----:B------:R-:W-:Y:S01]  /*91f0*/  @P2 SHF.L.U32 R181, R180, 0x10, RZ ;  /* 0x00000010b4b52819 */ /* 0x000fe200000006ff */
[----:B------:R-:W-:Y:S01]  /*9200*/  IMAD.MOV.U32 R180, RZ, RZ, RZ ;  /* 0x000000ffffb47224 */ /* 0x000fe200078e00ff */
[----:B------:R-:W-:-:S03]  /*9210*/  F2FP.BF16.F32.PACK_AB R182, RZ, R182 ;  /* 0x000000b6ffb6723e */ /* 0x000fc600000010ff */
[----:B------:R-:W-:Y:S01]  /*9220*/  @P2 FMUL.FTZ R180, R183, R181 ;  /* 0x000000b5b7b42220 */ /* 0x000fe20000410000 */
[----:B------:R-:W-:-:S03]  /*9230*/  PRMT R175, R175, 0x5410, R182 ;  /* 0x00005410afaf7816 */ /* 0x000fc600000000b6 */
[----:B------:R-:W-:Y:S01]  /*9240*/  FADD.FTZ R115, R115, R180 ;  /* 0x000000b473737221 */ /* 0x000fe20000010000 */
[----:B------:R-:W-:Y:S06]  /*9250*/  BRA `(.L_x_1422) ;  /* 0x0000002400207947 */ /* 0x000fec0003800000 */
.L_x_1414:
[----:B------:R-:W-:Y:S01]  /*9260*/  ISETP.LT.AND P3, PT, RZ, UR29, PT ;  /* 0x0000001dff007c0c */ /* 0x000fe2000bf61270 */
[----:B------:R-:W-:-:S12]  /*9270*/  @!P1 BRA `(.L_x_1423) ;  /* 0x00000000003c9947 */ /* 0x000fd80003800000 */
[----:B0-----:R-:W-:Y:S01]  /*9280*/  @P3 FFMA.FTZ R181, R237, UR9, R186 ;  /* 0x00000009edb53c23 */ /* 0x001fe200080100ba */
[----:B------:R-:W-:Y:S02]  /*9290*/  LOP3.LUT P2, RZ, R248, 0xff, RZ, 0xc0, !PT ;  /* 0x000000fff8ff7812 */ /* 0x000fe4000784c0ff */
[----:B------:R-:W-:Y:S01]  /*92a0*/  SHF.L.U32 R180, R28, 0x10, RZ ;  /* 0x000000101cb47819 */ /* 0x000fe200000006ff */
[----:B------:R-:W-:-:S04]  /*92b0*/  @P3 FADD.FTZ R181, R230, -R181 ;  /* 0x800000b5e6b53221 */ /* 0x000fc80000010000 */
[----:B------:R-:W-:-:S04]  /*92c0*/  @P3 FFMA.FTZ R180, R181, UR28, R180 ;  /* 0x0000001cb5b43c23 */ /* 0x000fc800080100b4 */
[----:B------:R-:W-:Y:S02]  /*92d0*/  FMUL.FTZ R180, R180, UR25 ;  /* 0x00000019b4b47c20 */ /* 0x000fe40008410000 */
[----:B------:R-:W-:Y:S02]  /*92e0*/  @P2 SHF.L.U32 R187, R68, 0x10, RZ ;  /* 0x0000001044bb2819 */ /* 0x000fe400000006ff */
[----:B------:R-:W-:Y:S01]  /*92f0*/  FMUL.FTZ R182, R180, UR24 ;  /* 0x00000018b4b67c20 */ /* 0x000fe20008410000 */
[----:B------:R-:W-:Y:S02]  /*9300*/  CS2R R180, SRZ ;  /* 0x0000000000b47805 */ /* 0x000fe4000001ff00 */
[----:B-----5:R-:W-:Y:S01]  /*9310*/  @P2 SHF.L.U32 R183, R168, 0x10, RZ ;  /* 0x00000010a8b72819 */ /* 0x020fe200000006ff */
[----:B------:R-:W-:-:S04]  /*9320*/  @P2 FMUL.FTZ R180, R187, R182 ;  /* 0x000000b6bbb42220 */ /* 0x000fc80000410000 */
[----:B------:R-:W-:Y:S01]  /*9330*/  @P2 FMUL.FTZ R181, R183, R182 ;  /* 0x000000b6b7b52220 */ /* 0x000fe20000410000 */
[----:B------:R-:W-:-:S03]  /*9340*/  F2FP.BF16.F32.PACK_AB R180, RZ, R180 ;  /* 0x000000b4ffb4723e */ /* 0x000fc600000010ff */
[----:B------:R-:W-:Y:S01]  /*9350*/  FADD.FTZ R116, R116, R181 ;  /* 0x000000b574747221 */ /* 0x000fe20000010000 */
[----:B------:R-:W-:-:S07]  /*9360*/  PRMT R172, R180, 0x7610, R172 ;  /* 0x00007610b4ac7816 */ /* 0x000fce00000000ac */
.L_x_1423:
[----:B------:R-:W-:Y:S05]  /*9370*/  @!P1 BRA `(.L_x_1424) ;  /* 0x0000000000489947 */ /* 0x000fea0003800000 */
[----:B------:R-:W-:Y:S01]  /*9380*/  LOP3.LUT P2, RZ, R248, 0xff00, RZ, 0xc0, !PT ;  /* 0x0000ff00f8ff7812 */ /* 0x000fe2000784c0ff */
[----:B0-----:R-:W-:Y:S01]  /*9390*/  @P3 FFMA.FTZ R182, R202, UR9, R186 ;  /* 0x00000009cab63c23 */ /* 0x001fe200080100ba */
[----:B------:R-:W-:-:S03]  /*93a0*/  PRMT R180, R28, 0x7632, R180 ;  /* 0x000076321cb47816 */ /* 0x000fc600000000b4 */
[----:B------:R-:W-:Y:S01]  /*93b0*/  @P3 FADD.FTZ R181, R201, -R182 ;  /* 0x800000b6c9b53221 */ /* 0x000fe20000010000 */
[----:B------:R-:W-:-:S05]  /*93c0*/  SHF.L.U32 R180, R180, 0x10, RZ ;  /* 0x00000010b4b47819 */ /* 0x000fca00000006ff */
[----:B------:R-:W-:Y:S02]  /*93d0*/  @P3 FFMA.FTZ R180, R181, UR28, R180 ;  /* 0x0000001cb5b43c23 */ /* 0x000fe400080100b4 */
[----:B-----5:R-:W-:Y:S02]  /*93e0*/  @P2 PRMT R181, R168, 0x7632, R181 ;  /* 0x00007632a8b52816 */ /* 0x020fe400000000b5 */
        /* <DEDUP_REMOVED lines=11> */
.L_x_1424:
[----:B------:R-:W-:Y:S05]  /*94a0*/  @!P1 BRA `(.L_x_1425) ;  /* 0x00000000003c9947 */ /* 0x000fea0003800000 */
[----:B0-----:R-:W-:Y:S01]  /*94b0*/  @P3 FFMA.FTZ R180, R235, UR9, R186 ;  /* 0x00000009ebb43c23 */ /* 0x001fe200080100ba */
[----:B------:R-:W-:-:S03]  /*94c0*/  LOP3.LUT P2, RZ, R248, 0xff0000, RZ, 0xc0, !PT ;  /* 0x00ff0000f8ff7812 */ /* 0x000fc6000784c0ff */
[----:B------:R-:W-:Y:S01]  /*94d0*/  @P3 FADD.FTZ R181, R189, -R180 ;  /* 0x800000b4bdb53221 */ /* 0x000fe20000010000 */
[----:B------:R-:W-:-:S05]  /*94e0*/  SHF.L.U32 R180, R29, 0x10, RZ ;  /* 0x000000101db47819 */ /* 0x000fca00000006ff */
[----:B------:R-:W-:-:S04]  /*94f0*/  @P3 FFMA.FTZ R180, R181, UR28, R180 ;  /* 0x0000001cb5b43c23 */ /* 0x000fc800080100b4 */
[----:B------:R-:W-:Y:S01]  /*9500*/  FMUL.FTZ R180, R180, UR25 ;  /* 0x00000019b4b47c20 */ /* 0x000fe20008410000 */
[----:B------:R-:W-:Y:S02]  /*9510*/  @P2 SHF.L.U32 R187, R69, 0x10, RZ ;  /* 0x0000001045bb2819 */ /* 0x000fe400000006ff */
[----:B-----5:R-:W-:Y:S01]  /*9520*/  @P2 SHF.L.U32 R183, R169, 0x10, RZ ;  /* 0x00000010a9b72819 */ /* 0x020fe200000006ff */
[----:B------:R-:W-:Y:S01]  /*9530*/  FMUL.FTZ R182, R180, UR24 ;  /* 0x00000018b4b67c20 */ /* 0x000fe20008410000 */
[----:B------:R-:W-:-:S03]  /*9540*/  CS2R R180, SRZ ;  /* 0x0000000000b47805 */ /* 0x000fc6000001ff00 */
[-C--:B------:R-:W-:Y:S01]  /*9550*/  @P2 FMUL.FTZ R180, R187, R182.reuse ;  /* 0x000000b6bbb42220 */ /* 0x080fe20000410000 */
[----:B------:R-:W-:-:S04]  /*9560*/  @P2 FMUL.FTZ R181, R183, R182 ;  /* 0x000000b6b7b52220 */ /* 0x000fc80000410000 */
[----:B------:R-:W-:Y:S01]  /*9570*/  F2FP.BF16.F32.PACK_AB R180, RZ, R180 ;  /* 0x000000b4ffb4723e */ /* 0x000fe200000010ff */
[----:B------:R-:W-:-:S03]  /*9580*/  FADD.FTZ R118, R118, R181 ;  /* 0x000000b576767221 */ /* 0x000fc60000010000 */
[----:B------:R-:W-:-:S07]  /*9590*/  PRMT R173, R180, 0x7610, R173 ;  /* 0x00007610b4ad7816 */ /* 0x000fce00000000ad */
.L_x_1425:
        /* <DEDUP_REMOVED lines=19> */
.L_x_1426:
[----:B------:R-:W-:Y:S05]  /*96d0*/  @!P1 BRA `(.L_x_1427) ;  /* 0x00000000003c9947 */ /* 0x000fea0003800000 */
        /* <DEDUP_REMOVED lines=15> */
.L_x_1427:
        /* <DEDUP_REMOVED lines=19> */
.L_x_1428:
        /* <DEDUP_REMOVED lines=16> */
.L_x_1429:
[----:B------:R-:W-:Y:S05]  /*9a00*/  @!P1 BRA `(.L_x_1422) ;  /* 0x0000001c00349947 */ /* 0x000fea0003800000 */
[----:B------:R-:W-:Y:S01]  /*9a10*/  ISETP.GE.U32.AND P2, PT, R248, RZ, PT ;  /* 0x000000fff800720c */ /* 0x000fe20003f46070 */
        /* <DEDUP_REMOVED lines=10> */
[----:B-----5:R-:W-:-:S03]  /*9ac0*/  @P2 PRMT R180, R171, 0x7632, R180 ;  /* 0x00007632abb42816 */ /* 0x020fc600000000b4 */
        /* <DEDUP_REMOVED lines=8> */
.L_x_1413:
[----:B------:R-:W-:Y:S05]  /*9b50*/  @!P0 BRA `(.L_x_1430) ;  /* 0x0000000800cc8947 */ /* 0x000fea0003800000 */
[--C-:B0-----:R-:W-:Y:S01]  /*9b60*/  FFMA.FTZ R177, R237, UR9, R186.reuse ;  /* 0x00000009edb17c23 */ /* 0x101fe200080100ba */
        /* <DEDUP_REMOVED lines=8> */
[----:B------:R-:W-:Y:S01]  /*9bf0*/  FFMA.FTZ R179, R239, UR9, R186 ;  /* 0x00000009efb37c23 */ /* 0x000fe200080100ba */
[----:B------:R-:W-:Y:S01]  /*9c00*/  FADD.FTZ R183, R205, -R182 ;  /* 0x800000b6cdb77221 */ /* 0x000fe20000010000 */
[----:B------:R-:W-:Y:S01]  /*9c10*/  FMUL.FTZ R242, R177, UR28 ;  /* 0x0000001cb1f27c20 */ /* 0x000fe20008410000 */
        /* <DEDUP_REMOVED lines=11> */
[----:B------:R-:W-:Y:S06]  /*9cd0*/  @!P1 BRA `(.L_x_1431) ;  /* 0x0000000000409947 */ /* 0x000fec0003800000 */
[----:B------:R-:W-:-:S13]  /*9ce0*/  LOP3.LUT P3, RZ, R248, 0xff, RZ, 0xc0, !PT ;  /* 0x000000fff8ff7812 */ /* 0x000fda000786c0ff */
[----:B------:R-:W0:Y:S01]  /*9cf0*/  @P3 LDC.64 R176, c[0x0][0x408] ;  /* 0x00010200ffb03b82 */ /* 0x000e220000000a00 */
[----:B-----5:R-:W-:-:S07]  /*9d00*/  @P3 SHF.L.U32 R183, R168, 0x10, RZ ;  /* 0x00000010a8b73819 */ /* 0x020fce00000006ff */
        /* <DEDUP_REMOVED lines=13> */
.L_x_1431:
[----:B------:R-:W-:Y:S05]  /*9de0*/  @!P1 BRA `(.L_x_1432) ;  /* 0x0000000000449947 */ /* 0x000fea0003800000 */
[----:B------:R-:W-:-:S13]  /*9df0*/  LOP3.LUT P3, RZ, R248, 0xff00, RZ, 0xc0, !PT ;  /* 0x0000ff00f8ff7812 */ /* 0x000fda000786c0ff */
[----:B------:R-:W0:Y:S08]  /*9e00*/  @P3 LDC.64 R176, c[0x0][0x408] ;  /* 0x00010200ffb03b82 */ /* 0x000e300000000a00 */
[----:B------:R-:W1:Y:S01]  /*9e10*/  @P3 LDC.64 R178, c[0x0][0x408] ;  /* 0x00010200ffb23b82 */ /* 0x000e620000000a00 */
[----:B0-----:R-:W-:-:S04]  /*9e20*/  @P3 FMUL.FTZ R177, R177, R240 ;  /* 0x000000f0b1b13220 */ /* 0x001fc80000410000 */
[----:B------:R-:W-:Y:S01]  /*9e30*/  @P3 FMUL.FTZ R250, R177, R176 ;  /* 0x000000b0b1fa3220 */ /* 0x000fe20000410000 */
[----:B-----5:R-:W-:Y:S01]  /*9e40*/  @P3 PRMT R176, R168, 0x7632, R176 ;  /* 0x00007632a8b03816 */ /* 0x020fe200000000b0 */
        /* <DEDUP_REMOVED lines=11> */
.L_x_1432:
[----:B------:R-:W-:Y:S05]  /*9f00*/  @!P1 BRA `(.L_x_1433) ;  /* 0x0000000000409947 */ /* 0x000fea0003800000 */
[----:B------:R-:W-:-:S13]  /*9f10*/  LOP3.LUT P3, RZ, R248, 0xff0000, RZ, 0xc0, !PT ;  /* 0x00ff0000f8ff7812 */ /* 0x000fda000786c0ff */
[----:B------:R-:W0:Y:S01]  /*9f20*/  @P3 LDC.64 R176, c[0x0][0x408] ;  /* 0x00010200ffb03b82 */ /* 0x000e220000000a00 */
[----:B-----5:R-:W-:-:S07]  /*9f30*/  @P3 SHF.L.U32 R183, R169, 0x10, RZ ;  /* 0x00000010a9b73819 */ /* 0x020fce00000006ff */
[----:B------:R-:W1:Y:S01]  /*9f40*/  @P3 LDC.64 R178, c[0x0][0x408] ;  /* 0x00010200ffb23b82 */ /* 0x000e620000000a00 */
[----:B0-----:R-:W-:-:S04]  /*9f50*/  @P3 FMUL.FTZ R177, R177, R244 ;  /* 0x000000f4b1b13220 */ /* 0x001fc80000410000 */
[----:B------:R-:W-:Y:S01]  /*9f60*/  @P3 FMUL.FTZ R176, R177, R176 ;  /* 0x000000b0b1b03220 */ /* 0x000fe20000410000 */
[----:B------:R-:W-:Y:S02]  /*9f70*/  IMAD.MOV.U32 R177, RZ, RZ, RZ ;  /* 0x000000ffffb17224 */ /* 0x000fe400078e00ff */
        /* <DEDUP_REMOVED lines=9> */
.L_x_1433:
        /* <DEDUP_REMOVED lines=18> */
.L_x_1434:
[----:B------:R-:W-:Y:S02]  /*a130*/  F2FP.BF16.F32.PACK_AB R177, R182, R244 ;  /* 0x000000f4b6b1723e */ /* 0x000fe400000010ff */
        /* <DEDUP_REMOVED lines=19> */
.L_x_1435:
[----:B------:R-:W-:Y:S01]  /*a270*/  F2FP.BF16.F32.PACK_AB R178, R176, R182 ;  /* 0x000000b6b0b2723e */ /* 0x000fe200000010ff */
[----:B------:R-:W-:Y:S06]  /*a280*/  @!P1 BRA `(.L_x_1436) ;  /* 0x0000000000449947 */ /* 0x000fec0003800000 */
[----:B------:R-:W-:-:S13]  /*a290*/  LOP3.LUT P3, RZ, R249, 0xff00, RZ, 0xc0, !PT ;  /* 0x0000ff00f9ff7812 */ /* 0x000fda000786c0ff */
[----:B------:R-:W0:Y:S08]  /*a2a0*/  @P3 LDC.64 R180, c[0x0][0x408] ;  /* 0x00010200ffb43b82 */ /* 0x000e300000000a00 */
[----:B------:R-:W1:Y:S01]  /*a2b0*/  @P3 LDC.64 R182, c[0x0][0x408] ;  /* 0x00010200ffb63b82 */ /* 0x000e620000000a00 */
[----:B0-----:R-:W-:-:S04]  /*a2c0*/  @P3 FMUL.FTZ R181, R181, R176 ;  /* 0x000000b0b5b53220 */ /* 0x001fc80000410000 */
[----:B------:R-:W-:Y:S01]  /*a2d0*/  @P3 FMUL.FTZ R180, R181, R180 ;  /* 0x000000b4b5b43220 */ /* 0x000fe20000410000 */
[----:B-1----:R-:W-:Y:S01]  /*a2e0*/  @P3 FMUL.FTZ R183, R183, R176 ;  /* 0x000000b0b7b73220 */ /* 0x002fe20000410000 */
[----:B-----5:R-:W-:-:S03]  /*a2f0*/  @P3 PRMT R176, R170, 0x7632, R176 ;  /* 0x00007632aab03816 */ /* 0x020fc600000000b0 */
[----:B------:R-:W-:Y:S01]  /*a300*/  @P3 FMUL.FTZ R183, R183, R182 ;  /* 0x000000b6b7b73220 */ /* 0x000fe20000410000 */
[----:B------:R-:W-:Y:S01]  /*a310*/  @P3 SHF.L.U32 R179, R176, 0x10, RZ ;  /* 0x00000010b0b33819 */ /* 0x000fe200000006ff */
[----:B------:R-:W-:-:S04]  /*a320*/  HFMA2 R176, -RZ, RZ, 0, 0 ;  /* 0x00000000ffb07431 */ /* 0x000fc800000001ff */
[----:B------:R-:W-:Y:S01]  /*a330*/  @P3 FMUL.FTZ R176, R179, R180 ;  /* 0x000000b4b3b03220 */ /* 0x000fe20000410000 */
[----:B------:R-:W-:Y:S02]  /*a340*/  @P3 SHF.L.U32 R180, R3, 0x10, RZ ;  /* 0x0000001003b43819 */ /* 0x000fe400000006ff */
[----:B------:R-:W-:Y:S01]  /*a350*/  MOV R179, RZ ;  /* 0x000000ff00b37202 */ /* 0x000fe20000000f00 */
[----:B------:R-:W-:Y:S02]  /*a360*/  FADD.FTZ R113, R113, R176 ;  /* 0x000000b071717221 */ /* 0x000fe40000010000 */
[----:B------:R-:W-:-:S05]  /*a370*/  @P3 FMUL.FTZ R179, R180, R183 ;  /* 0x000000b7b4b33220 */ /* 0x000fca0000410000 */
[----:B------:R-:W-:-:S04]  /*a380*/  F2FP.BF16.F32.PACK_AB R179, RZ, R179 ;  /* 0x000000b3ffb3723e */ /* 0x000fc800000010ff */
[----:B------:R-:W-:-:S07]  /*a390*/  PRMT R174, R174, 0x5410, R179 ;  /* 0x00005410aeae7816 */ /* 0x000fce00000000b3 */
.L_x_1436:
        /* <DEDUP_REMOVED lines=10> */
[----:B------:R-:W-:Y:S01]  /*a440*/  LOP3.LUT P2, RZ, R249, 0xff0000, RZ, 0xc0, !PT ;  /* 0x00ff0000f9ff7812 */ /* 0x000fe2000784c0ff */
[----:B------:R-:W-:-:S12]  /*a450*/  HFMA2 R179, -RZ, RZ, 0, 0 ;  /* 0x00000000ffb37431 */ /* 0x000fd800000001ff */
[----:B------:R-:W0:Y:S08]  /*a460*/  @P2 LDC.64 R180, c[0x0][0x408] ;  /* 0x00010200ffb42b82 */ /* 0x000e300000000a00 */
[----:B------:R-:W1:Y:S01]  /*a470*/  @P2 LDC.64 R182, c[0x0][0x408] ;  /* 0x00010200ffb62b82 */ /* 0x000e620000000a00 */
[----:B0-----:R-:W-:-:S04]  /*a480*/  @P2 FMUL.FTZ R181, R181, R242 ;  /* 0x000000f2b5b52220 */ /* 0x001fc80000410000 */
[----:B------:R-:W-:Y:S01]  /*a490*/  @P2 FMUL.FTZ R180, R181, R180 ;  /* 0x000000b4b5b42220 */ /* 0x000fe20000410000 */
[----:B-----5:R-:W-:Y:S01]  /*a4a0*/  @P2 SHF.L.U32 R181, R171, 0x10, RZ ;  /* 0x00000010abb52819 */ /* 0x020fe200000006ff */
[----:B-1----:R-:W-:-:S04]  /*a4b0*/  @P2 FMUL.FTZ R183, R183, R242 ;  /* 0x000000f2b7b72220 */ /* 0x002fc80000410000 */
[----:B------:R-:W-:Y:S01]  /*a4c0*/  @P2 FMUL.FTZ R179, R181, R180 ;  /* 0x000000b4b5b32220 */ /* 0x000fe20000410000 */
[----:B------:R-:W-:Y:S01]  /*a4d0*/  @P2 SHF.L.U32 R181, R71, 0x10, RZ ;  /* 0x0000001047b52819 */ /* 0x000fe200000006ff */
[----:B------:R-:W-:Y:S01]  /*a4e0*/  @P2 FMUL.FTZ R182, R183, R182 ;  /* 0x000000b6b7b62220 */ /* 0x000fe20000410000 */
[----:B------:R-:W-:Y:S01]  /*a4f0*/  MOV R180, RZ ;  /* 0x000000ff00b47202 */ /* 0x000fe20000000f00 */
[----:B------:R-:W-:Y:S02]  /*a500*/  FADD.FTZ R114, R114, R179 ;  /* 0x000000b372727221 */ /* 0x000fe40000010000 */
[----:B------:R-:W-:-:S05]  /*a510*/  @P2 FMUL.FTZ R180, R181, R182 ;  /* 0x000000b6b5b42220 */ /* 0x000fca0000410000 */
[----:B------:R-:W-:-:S04]  /*a520*/  F2FP.BF16.F32.PACK_AB R180, RZ, R180 ;  /* 0x000000b4ffb4723e */ /* 0x000fc800000010ff */
[----:B------:R-:W-:-:S07]  /*a530*/  PRMT R175, R180, 0x7610, R175 ;  /* 0x00007610b4af7816 */ /* 0x000fce00000000af */
.L_x_1437:
[----:B------:R-:W-:Y:S01]  /*a540*/  F2FP.BF16.F32.PACK_AB R179, R240, R242 ;  /* 0x000000f2f0b3723e */ /* 0x000fe200000010ff */
[----:B------:R-:W-:Y:S06]  /*a550*/  @!P1 BRA `(.L_x_1422) ;  /* 0x0000001000609947 */ /* 0x000fec0003800000 */
[----:B------:R-:W-:Y:S01]  /*a560*/  ISETP.GE.U32.AND P2, PT, R248, RZ, PT ;  /* 0x000000fff800720c */ /* 0x000fe20003f46070 */
[----:B------:R-:W-:-:S03]  /*a570*/  HFMA2 R187, -RZ, RZ, 0, 0 ;  /* 0x00000000ffbb7431 */ /* 0x000fc600000001ff */
        /* <DEDUP_REMOVED lines=8> */
[----:B-----5:R-:W-:Y:S01]  /*a600*/  @P2 PRMT R180, R171, 0x7632, R180 ;  /* 0x00007632abb42816 */ /* 0x020fe200000000b4 */
[----:B------:R-:W-:-:S03]  /*a610*/  @P2 FMUL.FTZ R182, R183, R182 ;  /* 0x000000b6b7b62220 */ /* 0x000fc60000410000 */
[----:B------:R-:W-:Y:S02]  /*a620*/  @P2 SHF.L.U32 R181, R180, 0x10, RZ ;  /* 0x00000010b4b52819 */ /* 0x000fe400000006ff */
[----:B------:R-:W-:Y:S02]  /*a630*/  MOV R180, RZ ;  /* 0x000000ff00b47202 */ /* 0x000fe40000000f00 */
[----:B------:R-:W-:Y:S01]  /*a640*/  F2FP.BF16.F32.PACK_AB R187, RZ, R187 ;  /* 0x000000bbffbb723e */ /* 0x000fe200000010ff */
[----:B------:R-:W-:-:S03]  /*a650*/  @P2 FMUL.FTZ R180, R181, R182 ;  /* 0x000000b6b5b42220 */ /* 0x000fc60000410000 */
[----:B------:R-:W-:Y:S01]  /*a660*/  PRMT R175, R175, 0x5410, R187 ;  /* 0x00005410afaf7816 */ /* 0x000fe200000000bb */
[----:B------:R-:W-:Y:S01]  /*a670*/  FADD.FTZ R115, R115, R180 ;  /* 0x000000b473737221 */ /* 0x000fe20000010000 */
[----:B------:R-:W-:Y:S06]  /*a680*/  BRA `(.L_x_1422) ;  /* 0x0000001000147947 */ /* 0x000fec0003800000 */
.L_x_1430:
[----:B------:R-:W-:Y:S05]  /*a690*/  @!P1 BRA `(.L_x_1438) ;  /* 0x00000000007c9947 */ /* 0x000fea0003800000 */
[----:B------:R-:W-:Y:S01]  /*a6a0*/  LOP3.LUT P2, RZ, R248, 0xff, RZ, 0xc0, !PT ;  /* 0x000000fff8ff7812 */ /* 0x000fe2000784c0ff */
[----:B------:R-:W-:Y:S01]  /*a6b0*/  BSSY.RECONVERGENT B0, `(.L_x_1439) ;  /* 0x000000c000007945 */ /* 0x000fe20003800200 */
[----:B0-----:R-:W-:-:S11]  /*a6c0*/  HFMA2 R181, -RZ, RZ, 0, 0 ;  /* 0x00000000ffb57431 */ /* 0x001fd600000001ff */
[----:B------:R-:W-:Y:S05]  /*a6d0*/  @!P2 BRA `(.L_x_1440) ;  /* 0x000000000024a947 */ /* 0x000fea0003800000 */
[----:B------:R-:W-:Y:S01]  /*a6e0*/  FFMA.FTZ R181, R237, UR9, R186 ;  /* 0x00000009edb57c23 */ /* 0x000fe200080100ba */
[----:B------:R-:W-:-:S03]  /*a6f0*/  ISETP.LT.AND P3, PT, RZ, UR29, PT ;  /* 0x0000001dff007c0c */ /* 0x000fc6000bf61270 */
[----:B------:R-:W-:-:S04]  /*a700*/  FADD.FTZ R181, R230, -R181 ;  /* 0x800000b5e6b57221 */ /* 0x000fc80000010000 */
[----:B------:R-:W-:Y:S01]  /*a710*/  FMUL.FTZ R180, R181, UR28 ;  /* 0x0000001cb5b47c20 */ /* 0x000fe20008410000 */
[----:B-----5:R-:W-:-:S04]  /*a720*/  SHF.L.U32 R181, R168, 0x10, RZ ;  /* 0x00000010a8b57819 */ /* 0x020fc800000006ff */
[----:B------:R-:W-:-:S05]  /*a730*/  FSEL R180, R180, RZ, P3 ;  /* 0x000000ffb4b47208 */ /* 0x000fca0001800000 */
[----:B------:R-:W-:-:S04]  /*a740*/  FMUL.FTZ R180, R180, UR25 ;  /* 0x00000019b4b47c20 */ /* 0x000fc80008410000 */
[----:B------:R-:W-:-:S04]  /*a750*/  FMUL.FTZ R180, R180, UR24 ;  /* 0x00000018b4b47c20 */ /* 0x000fc80008410000 */
[----:B------:R-:W-:-:S07]  /*a760*/  FMUL.FTZ R181, R181, R180 ;  /* 0x000000b4b5b57220 */ /* 0x000fce0000410000 */
.L_x_1440:
[----:B------:R-:W-:Y:S05]  /*a770*/  BSYNC.RECONVERGENT B0 ;  /* 0x0000000000007941 */ /* 0x000fea0003800200 */
.L_x_1439:
        /* <DEDUP_REMOVED lines=13> */
.L_x_1442:
[----:B------:R-:W-:Y:S05]  /*a850*/  BSYNC.RECONVERGENT B0 ;  /* 0x0000000000007941 */ /* 0x000fea0003800200 */
.L_x_1441:
[----:B------:R-:W-:Y:S02]  /*a860*/  F2FP.BF16.F32.PACK_AB R180, RZ, R116 ;  /* 0x00000074ffb4723e */ /* 0x000fe400000010ff */
[----:B------:R-:W-:Y:S02]  /*a870*/  MOV R116, R181 ;  /* 0x000000b500747202 */ /* 0x000fe40000000f00 */
[----:B------:R-:W-:-:S07]  /*a880*/  PRMT R172, R180, 0x7610, R172 ;  /* 0x00007610b4ac7816 */ /* 0x000fce00000000ac */
.L_x_1438:
        /* <DEDUP_REMOVED lines=11> */
[----:B-----5:R-:W-:-:S03]  /*a940*/  PRMT R180, R168, 0x7632, R180 ;  /* 0x00007632a8b47816 */ /* 0x020fc600000000b4 */
[----:B------:R-:W-:Y:S01]  /*a950*/  FMUL.FTZ R181, R181, UR24 ;  /* 0x00000018b5b57c20 */ /* 0x000fe20008410000 */
[----:B------:R-:W-:-:S05]  /*a960*/  SHF.L.U32 R180, R180, 0x10, RZ ;  /* 0x00000010b4b47819 */ /* 0x000fca00000006ff */
[----:B------:R-:W-:-:S07]  /*a970*/  FMUL.FTZ R180, R180, R181 ;  /* 0x000000b5b4b47220 */ /* 0x000fce0000410000 */
.L_x_1445:
[----:B------:R-:W-:Y:S05]  /*a980*/  BSYNC.RECONVERGENT B0 ;  /* 0x0000000000007941 */ /* 0x000fea0003800200 */
.L_x_1444:
        /* <DEDUP_REMOVED lines=13> */
.L_x_1447:
[----:B------:R-:W-:Y:S05]  /*aa60*/  BSYNC.RECONVERGENT B0 ;  /* 0x0000000000007941 */ /* 0x000fea0003800200 */
.L_x_1446:
[----:B------:R-:W-:Y:S02]  /*aa70*/  F2FP.BF16.F32.PACK_AB R180, RZ, R117 ;  /* 0x00000075ffb4723e */ /* 0x000fe400000010ff */
[----:B------:R-:W-:Y:S02]  /*aa80*/  MOV R117, R181 ;  /* 0x000000b500757202 */ /* 0x000fe40000000f00 */
[----:B------:R-:W-:-:S07]  /*aa90*/  PRMT R172, R172, 0x5410, R180 ;  /* 0x00005410acac7816 */ /* 0x000fce00000000b4 */
.L_x_1443:
[----:B------:R-:W-:Y:S05]  /*aaa0*/  @!P1 BRA `(.L_x_1448) ;  /* 0x00000000007c9947 */ /* 0x000fea0003800000 */
[----:B------:R-:W-:Y:S01]  /*aab0*/  LOP3.LUT P2, RZ, R248, 0xff0000, RZ, 0xc0, !PT ;  /* 0x00ff0000f8ff7812 */ /* 0x000fe2000784c0ff */
[----:B------:R-:W-:Y:S01]  /*aac0*/  BSSY.RECONVERGENT B0, `(.L_x_1449) ;  /* 0x000000c000007945 */ /* 0x000fe20003800200 */
[----:B0-----:R-:W-:-:S11]  /*aad0*/  HFMA2 R181, -RZ, RZ, 0, 0 ;  /* 0x00000000ffb57431 */ /* 0x001fd600000001ff */
[----:B------:R-:W-:Y:S05]  /*aae0*/  @!P2 BRA `(.L_x_1450) ;  /* 0x000000000024a947 */ /* 0x000fea0003800000 */
[----:B------:R-:W-:Y:S01]  /*aaf0*/  FFMA.FTZ R180, R235, UR9, R186 ;  /* 0x00000009ebb47c23 */ /* 0x000fe200080100ba */
[----:B------:R-:W-:Y:S02]  /*ab00*/  ISETP.LT.AND P3, PT, RZ, UR29, PT ;  /* 0x0000001dff007c0c */ /* 0x000fe4000bf61270 */
[----:B-----5:R-:W-:Y:S01]  /*ab10*/  SHF.L.U32 R181, R169, 0x10, RZ ;  /* 0x00000010a9b57819 */ /* 0x020fe200000006ff */
[----:B------:R-:W-:-:S04]  /*ab20*/  FADD.FTZ R180, R189, -R180 ;  /* 0x800000b4bdb47221 */ /* 0x000fc80000010000 */
[----:B------:R-:W-:-:S05]  /*ab30*/  FMUL.FTZ R180, R180, UR28 ;  /* 0x0000001cb4b47c20 */ /* 0x000fca0008410000 */
[----:B------:R-:W-:-:S05]  /*ab40*/  FSEL R180, R180, RZ, P3 ;  /* 0x000000ffb4b47208 */ /* 0x000fca0001800000 */
[----:B------:R-:W-:-:S04]  /*ab50*/  FMUL.FTZ R180, R180, UR25 ;  /* 0x00000019b4b47c20 */ /* 0x000fc80008410000 */
[----:B------:R-:W-:-:S04]  /*ab60*/  FMUL.FTZ R180, R180, UR24 ;  /* 0x00000018b4b47c20 */ /* 0x000fc80008410000 */
[----:B------:R-:W-:-:S07]  /*ab70*/  FMUL.FTZ R181, R181, R180 ;  /* 0x000000b4b5b57220 */ /* 0x000fce0000410000 */
.L_x_1450:
[----:B------:R-:W-:Y:S05]  /*ab80*/  BSYNC.RECONVERGENT B0 ;  /* 0x0000000000007941 */ /* 0x000fea0003800200 */
.L_x_1449:
        /* <DEDUP_REMOVED lines=13> */
.L_x_1452:
[----:B------:R-:W-:Y:S05]  /*ac60*/  BSYNC.RECONVERGENT B0 ;  /* 0x0000000000007941 */ /* 0x000fea0003800200 */
.L_x_1451:
[----:B------:R-:W-:Y:S02]  /*ac70*/  F2FP.BF16.F32.PACK_AB R180, RZ, R118 ;  /* 0x00000076ffb4723e */ /* 0x000fe400000010ff */
[----:B------:R-:W-:Y:S02]  /*ac80*/  MOV R118, R181 ;  /* 0x000000b500767202 */ /* 0x000fe40000000f00 */
[----:B------:R-:W-:-:S07]  /*ac90*/  PRMT R173, R180, 0x7610, R173 ;  /* 0x00007610b4ad7816 */ /* 0x000fce00000000ad */
.L_x_1448:
        /* <DEDUP_REMOVED lines=15> */
.L_x_1455:
[----:B------:R-:W-:Y:S05]  /*ad90*/  BSYNC.RECONVERGENT B0 ;  /* 0x0000000000007941 */ /* 0x000fea0003800200 */
.L_x_1454:
        /* <DEDUP_REMOVED lines=13> */
.L_x_1457:
[----:B------:R-:W-:Y:S05]  /*ae70*/  BSYNC.RECONVERGENT B0 ;  /* 0x0000000000007941 */ /* 0x000fea0003800200 */
.L_x_1456:
[----:B------:R-:W-:Y:S02]  /*ae80*/  F2FP.BF16.F32.PACK_AB R180, RZ, R119 ;  /* 0x00000077ffb4723e */ /* 0x000fe400000010ff */
[----:B------:R-:W-:Y:S02]  /*ae90*/  MOV R119, R181 ;  /* 0x000000b500777202 */ /* 0x000fe40000000f00 */
[----:B------:R-:W-:-:S07]  /*aea0*/  PRMT R173, R173, 0x5410, R180 ;  /* 0x00005410adad7816 */ /* 0x000fce00000000b4 */
.L_x_1453:
        /* <DEDUP_REMOVED lines=14> */
.L_x_1460:
[----:B------:R-:W-:Y:S05]  /*af90*/  BSYNC.RECONVERGENT B0 ;  /* 0x0000000000007941 */ /* 0x000fea0003800200 */
.L_x_1459:
        /* <DEDUP_REMOVED lines=13> */
.L_x_1462:
[----:B------:R-:W-:Y:S05]  /*b070*/  BSYNC.RECONVERGENT B0 ;  /* 0x0000000000007941 */ /* 0x000fea0003800200 */
.L_x_1461:
[----:B------:R-:W-:Y:S02]  /*b080*/  F2FP.BF16.F32.PACK_AB R180, RZ, R112 ;  /* 0x00000070ffb4723e */ /* 0x000fe400000010ff */
[----:B------:R-:W-:Y:S02]  /*b090*/  MOV R112, R181 ;  /* 0x000000b500707202 */ /* 0x000fe40000000f00 */
[----:B------:R-:W-:-:S07]  /*b0a0*/  PRMT R174, R180, 0x7610, R174 ;  /* 0x00007610b4ae7816 */ /* 0x000fce00000000ae */
.L_x_1458:
        /* <DEDUP_REMOVED lines=15> */
.L_x_1465:
[----:B------:R-:W-:Y:S05]  /*b1a0*/  BSYNC.RECONVERGENT B0 ;  /* 0x0000000000007941 */ /* 0x000fea0003800200 */
.L_x_1464:
        /* <DEDUP_REMOVED lines=13> */
.L_x_1467:
[----:B------:R-:W-:Y:S05]  /*b280*/  BSYNC.RECONVERGENT B0 ;  /* 0x0000000000007941 */ /* 0x000fea0003800200 */
.L_x_1466:
[----:B------:R-:W-:Y:S02]  /*b290*/  F2FP.BF16.F32.PACK_AB R180, RZ, R113 ;  /* 0x00000071ffb4723e */ /* 0x000fe400000010ff */
[----:B------:R-:W-:Y:S02]  /*b2a0*/  MOV R113, R181 ;  /* 0x000000b500717202 */ /* 0x000fe40000000f00 */
[----:B------:R-:W-:-:S07]  /*b2b0*/  PRMT R174, R174, 0x5410, R180 ;  /* 0x00005410aeae7816 */ /* 0x000fce00000000b4 */
.L_x_1463:
        /* <DEDUP_REMOVED lines=14> */
.L_x_1470:
[----:B------:R-:W-:Y:S05]  /*b3a0*/  BSYNC.RECONVERGENT B0 ;  /* 0x0000000000007941 */ /* 0x000fea0003800200 */
.L_x_1469:
        /* <DEDUP_REMOVED lines=13> */
.L_x_1472:
[----:B------:R-:W-:Y:S05]  /*b480*/  BSYNC.RECONVERGENT B0 ;  /* 0x0000000000007941 */ /* 0x000fea0003800200 */
.L_x_1471:
[----:B------:R-:W-:Y:S02]  /*b490*/  F2FP.BF16.F32.PACK_AB R180, RZ, R114 ;  /* 0x00000072ffb4723e */ /* 0x000fe400000010ff */
[----:B------:R-:W-:Y:S02]  /*b4a0*/  MOV R114, R181 ;  /* 0x000000b500727202 */ /* 0x000fe40000000f00 */
[----:B------:R-:W-:-:S07]  /*b4b0*/  PRMT R175, R180, 0x7610, R175 ;  /* 0x00007610b4af7816 */ /* 0x000fce00000000af */
.L_x_1468:
[----:B------:R-:W-:Y:S05]  /*b4c0*/  @!P1 BRA `(.L_x_1422) ;  /* 0x0000000000849947 */ /* 0x000fea0003800000 */
[----:B------:R-:W-:Y:S01]  /*b4d0*/  ISETP.GE.U32.AND P2, PT, R248, RZ, PT ;  /* 0x000000fff800720c */ /* 0x000fe20003f46070 */
        /* <DEDUP_REMOVED lines=14> */
.L_x_1474:
[----:B------:R-:W-:Y:S05]  /*b5c0*/  BSYNC.RECONVERGENT B0 ;  /* 0x0000000000007941 */ /* 0x000fea0003800200 */
.L_x_1473:
        /* <DEDUP_REMOVED lines=13> */
.L_x_1476:
[----:B------:R-:W-:Y:S05]  /*b6a0*/  BSYNC.RECONVERGENT B0 ;  /* 0x0000000000007941 */ /* 0x000fea0003800200 */
.L_x_1475:
[----:B------:R-:W-:Y:S02]  /*b6b0*/  F2FP.BF16.F32.PACK_AB R180, RZ, R115 ;  /* 0x00000073ffb4723e */ /* 0x000fe400000010ff */
[----:B------:R-:W-:Y:S02]  /*b6c0*/  MOV R115, R181 ;  /* 0x000000b500737202 */ /* 0x000fe40000000f00 */
[----:B------:R-:W-:-:S07]  /*b6d0*/  PRMT R175, R175, 0x5410, R180 ;  /* 0x00005410afaf7816 */ /* 0x000fce00000000b4 */
.L_x_1422:
[----:B0-----:R-:W0:Y:S01]  /*b6e0*/  @P0 LDC.64 R182, c[0x0][0x478] ;  /* 0x00011e00ffb60b82 */ /* 0x001e220000000a00 */
[----:B------:R-:W-:Y:S02]  /*b6f0*/  @P0 IADD3 R187, PT, PT, R184, 0x200, RZ ;  /* 0x00000200b8bb0810 */ /* 0x000fe40007ffe0ff */
[C---:B------:R-:W-:Y:S02]  /*b700*/  @P1 IADD3 R245, PT, PT, R185.reuse, 0x200, RZ ;  /* 0x00000200b9f51810 */ /* 0x040fe40007ffe0ff */
[----:B------:R-:W-:-:S03]  /*b710*/  IADD3 R185, PT, PT, R185, 0x300, RZ ;  /* 0x00000300b9b97810 */ /* 0x000fc60007ffe0ff */
[----:B------:R-:W1:Y:S01]  /*b720*/  @P1 LDC.64 R180, c[0x0][0x468] ;  /* 0x00011a00ffb41b82 */ /* 0x000e620000000a00 */
[----:B0-----:R-:W-:-:S05]  /*b730*/  @P0 IMAD.WIDE.U32 R182, R187, 0x10, R182 ;  /* 0x00000010bbb60825 */ /* 0x001fca00078e00b6 */
[----:B------:R0:W-:Y:S01]  /*b740*/  @P0 STG.E.128 desc[UR20][R182.64], R176 ;  /* 0x000000b0b6000986 */ /* 0x0001e2000c101d14 */
[----:B-1----:R-:W-:-:S05]  /*b750*/  @P1 IMAD.WIDE.U32 R180, R245, 0x10, R180 ;  /* 0x00000010f5b41825 */ /* 0x002fca00078e00b4 */
[----:B------:R0:W-:Y:S01]  /*b760*/  @P1 STG.E.128 desc[UR20][R180.64], R172 ;  /* 0x000000acb4001986 */ /* 0x0001e2000c101d14 */
[----:B------:R-:W-:Y:S05]  /*b770*/  @!P1 BRA `(.L_x_1477) ;  /* 0x00000000000c9947 */ /* 0x000fea0003800000 */
[----:B-----5:R-:W1:Y:S02]  /*b780*/  LDC.64 R168, c[0x0][0x390] ;  /* 0x0000e400ffa87b82 */ /* 0x020e640000000a00 */
[----:B-1----:R-:W-:-:S06]  /*b790*/  IMAD.WIDE.U32 R168, R185, 0x10, R168 ;  /* 0x00000010b9a87825 */ /* 0x002fcc00078e00a8 */
[----:B------:R-:W5:Y:S02]  /*b7a0*/  LDG.E.128 R168, desc[UR20][R168.64] ;  /* 0x00000014a8a87981 */ /* 0x000f64000c1e1d00 */
.L_x_1477:
[----:B------:R-:W-:Y:S05]  /*b7b0*/  BRA.U !UP0, `(.L_x_1478) ;  /* 0x0000001108b07547 */ /* 0x000fea000b800000 */
[----:B------:R-:W-:Y:S05]  /*b7c0*/  @!P0 BRA `(.L_x_1479) ;  /* 0x0000000800608947 */ /* 0x000fea0003800000 */
[----:B------:R-:W-:Y:S02]  /*b7d0*/  ISETP.LT.AND P2, PT, RZ, UR29, PT ;  /* 0x0000001dff007c0c */ /* 0x000fe4000bf41270 */
[----:B0-----:R-:W-:Y:S02]  /*b7e0*/  PRMT R183, R24, 0x7632, R183 ;  /* 0x0000763218b77816 */ /* 0x001fe400000000b7 */
[----:B------:R-:W-:Y:S02]  /*b7f0*/  PRMT R178, R25, 0x7632, R178 ;  /* 0x0000763219b27816 */ /* 0x000fe400000000b2 */
[----:B------:R-:W-:Y:S02]  /*b800*/  SHF.L.U32 R183, R183, 0x10, RZ ;  /* 0x00000010b7b77819 */ /* 0x000fe400000006ff */
[----:B------:R-:W-:Y:S02]  /*b810*/  SHF.L.U32 R178, R178, 0x10, RZ ;  /* 0x00000010b2b27819 */ /* 0x000fe400000006ff */
[----:B------:R-:W-:-:S03]  /*b820*/  SHF.L.U32 R182, R26, 0x10, RZ ;  /* 0x000000101ab67819 */ /* 0x000fc600000006ff */
[--C-:B------:R-:W-:Y:S01]  /*b830*/  @P2 FFMA.FTZ R176, R210, UR9, R186.reuse ;  /* 0x00000009d2b02c23 */ /* 0x100fe200080100ba */
[--C-:B------:R-:W-:Y:S01]  /*b840*/  @P2 FFMA.FTZ R177, R193, UR9, R186.reuse ;  /* 0x00000009c1b12c23 */ /* 0x100fe200080100ba */
[--C-:B------:R-:W-:Y:S01]  /*b850*/  @P2 FFMA.FTZ R180, R212, UR9, R186.reuse ;  /* 0x00000009d4b42c23 */ /* 0x100fe200080100ba */
[----:B------:R-:W-:Y:S01]  /*b860*/  @P2 FFMA.FTZ R181, R243, UR9, R186 ;  /* 0x00000009f3b52c23 */ /* 0x000fe200080100ba */
[----:B------:R-:W-:Y:S01]  /*b870*/  @P2 FADD.FTZ R176, R209, -R176 ;  /* 0x800000b0d1b02221 */ /* 0x000fe20000010000 */
[----:B------:R-:W-:Y:S01]  /*b880*/  @P2 FFMA.FTZ R187, R241, UR9, R186 ;  /* 0x00000009f1bb2c23 */ /* 0x000fe200080100ba */
[----:B------:R-:W-:Y:S01]  /*b890*/  @P2 FADD.FTZ R179, R211, -R180 ;  /* 0x800000b4d3b32221 */ /* 0x000fe20000010000 */
[----:B------:R-:W-:Y:S01]  /*b8a0*/  @P2 FADD.FTZ R181, R236, -R181 ;  /* 0x800000b5ecb52221 */ /* 0x000fe20000010000 */
[----:B------:R-:W-:Y:S01]  /*b8b0*/  @P2 FFMA.FTZ R183, R176, UR28, R183 ;  /* 0x0000001cb0b72c23 */ /* 0x000fe200080100b7 */
[----:B------:R-:W-:Y:S01]  /*b8c0*/  @P2 FADD.FTZ R176, R192, -R177 ;  /* 0x800000b1c0b02221 */ /* 0x000fe20000010000 */
[----:B------:R-:W-:Y:S01]  /*b8d0*/  SHF.L.U32 R177, R25, 0x10, RZ ;  /* 0x0000001019b17819 */ /* 0x000fe200000006ff */
[----:B------:R-:W-:Y:S01]  /*b8e0*/  @P2 FFMA.FTZ R178, R179, UR28, R178 ;  /* 0x0000001cb3b22c23 */ /* 0x000fe200080100b2 */
[----:B------:R-:W-:Y:S01]  /*b8f0*/  PRMT R179, R26, 0x7632, R179 ;  /* 0x000076321ab37816 */ /* 0x000fe200000000b3 */
[----:B------:R-:W-:Y:S01]  /*b900*/  @P2 FFMA.FTZ R182, R181, UR28, R182 ;  /* 0x0000001cb5b62c23 */ /* 0x000fe200080100b6 */
[--C-:B------:R-:W-:Y:S01]  /*b910*/  @P2 FFMA.FTZ R181, R195, UR9, R186.reuse ;  /* 0x00000009c3b52c23 */ /* 0x100fe200080100ba */
[----:B------:R-:W-:Y:S01]  /*b920*/  @P2 FFMA.FTZ R177, R176, UR28, R177 ;  /* 0x0000001cb0b12c23 */ /* 0x000fe200080100b1 */
[----:B------:R-:W-:Y:S01]  /*b930*/  @P2 FFMA.FTZ R176, R214, UR9, R186 ;  /* 0x00000009d6b02c23 */ /* 0x000fe200080100ba */
[----:B------:R-:W-:Y:S01]  /*b940*/  SHF.L.U32 R179, R179, 0x10, RZ ;  /* 0x00000010b3b37819 */ /* 0x000fe200000006ff */
[----:B------:R-:W-:Y:S01]  /*b950*/  @P2 FADD.FTZ R187, R234, -R187 ;  /* 0x800000bbeabb2221 */ /* 0x000fe20000010000 */
[----:B------:R-:W-:Y:S01]  /*b960*/  PRMT R180, R27, 0x7632, R180 ;  /* 0x000076321bb47816 */ /* 0x000fe200000000b4 */
[----:B------:R-:W-:-:S03]  /*b970*/  @P2 FADD.FTZ R176, R213, -R176 ;  /* 0x800000b0d5b02221 */ /* 0x000fc60000010000 */
[----:B------:R-:W-:Y:S01]  /*b980*/  SHF.L.U32 R180, R180, 0x10, RZ ;  /* 0x00000010b4b47819 */ /* 0x000fe200000006ff */
[----:B------:R-:W-:Y:S01]  /*b990*/  @P2 FFMA.FTZ R179, R176, UR28, R179 ;  /* 0x0000001cb0b32c23 */ /* 0x000fe200080100b3 */
[----:B------:R-:W-:Y:S01]  /*b9a0*/  @P2 FADD.FTZ R176, R194, -R181 ;  /* 0x800000b5c2b02221 */ /* 0x000fe20000010000 */
[----:B------:R-:W-:-:S05]  /*b9b0*/  SHF.L.U32 R181, R27, 0x10, RZ ;  /* 0x000000101bb57819 */ /* 0x000fca00000006ff */
[----:B------:R-:W-:Y:S01]  /*b9c0*/  @P2 FFMA.FTZ R181, R176, UR28, R181 ;  /* 0x0000001cb0b52c23 */ /* 0x000fe200080100b5 */
[----:B------:R-:W-:-:S04]  /*b9d0*/  @P2 FFMA.FTZ R176, R216, UR9, R186 ;  /* 0x00000009d8b02c23 */ /* 0x000fc800080100ba */
[----:B------:R-:W-:Y:S01]  /*b9e0*/  @P2 FADD.FTZ R245, R215, -R176 ;  /* 0x800000b0d7f52221 */ /* 0x000fe20000010000 */
[----:B------:R-:W-:-:S03]  /*b9f0*/  SHF.L.U32 R176, R24, 0x10, RZ ;  /* 0x0000001018b07819 */ /* 0x000fc600000006ff */
[----:B------:R-:W-:Y:S02]  /*ba00*/  @P2 FFMA.FTZ R180, R245, UR28, R180 ;  /* 0x0000001cf5b42c23 */ /* 0x000fe400080100b4 */
[----:B------:R-:W-:Y:S01]  /*ba10*/  @P2 FFMA.FTZ R176, R187, UR28, R176 ;  /* 0x0000001cbbb02c23 */ /* 0x000fe200080100b0 */
[----:B------:R-:W-:Y:S06]  /*ba20*/  @!P1 BRA `(.L_x_1480) ;  /* 0x00000000002c9947 */ /* 0x000fec0003800000 */
[----:B------:R-:W-:Y:S01]  /*ba30*/  LOP3.LUT P2, RZ, R246, 0xff, RZ, 0xc0, !PT ;  /* 0x000000fff6ff7812 */ /* 0x000fe2000784c0ff */
[----:B------:R-:W-:-:S04]  /*ba40*/  FMUL.FTZ R186, R176, UR25 ;  /* 0x00000019b0ba7c20 */ /* 0x000fc80008410000 */
[----:B------:R-:W-:Y:S01]  /*ba50*/  FMUL.FTZ R245, R186, UR24 ;  /* 0x00000018baf57c20 */ /* 0x000fe20008410000 */
[----:B------:R-:W-:-:S07]  /*ba60*/  CS2R R186, SRZ ;  /* 0x0000000000ba7805 */ /* 0x000fce000001ff00 */
[----:B------:R-:W-:Y:S02]  /*ba70*/  @P2 SHF.L.U32 R240, R40, 0x10, RZ ;  /* 0x0000001028f02819 */ /* 0x000fe400000006ff */
[----:B-----5:R-:W-:-:S03]  /*ba80*/  @P2 SHF.L.U32 R242, R168, 0x10, RZ ;  /* 0x00000010a8f22819 */ /* 0x020fc600000006ff */
[----:B------:R-:W-:Y:S02]  /*ba90*/  @P2 FMUL.FTZ R186, R245, R240 ;  /* 0x000000f0f5ba2220 */ /* 0x000fe40000410000 */
[----:B------:R-:W-:-:S03]  /*baa0*/  @P2 FMUL.FTZ R187, R242, R245 ;  /* 0x000000f5f2bb2220 */ /* 0x000fc60000410000 */
[----:B------:R-:W-:Y:S01]  /*bab0*/  F2FP.BF16.F32.PACK_AB R186, RZ, R186 ;  /* 0x000000baffba723e */ /* 0x000fe200000010ff */
[----:B------:R-:W-:-:S03]  /*bac0*/  FADD.FTZ R108, R108, R187 ;  /* 0x000000bb6c6c7221 */ /* 0x000fc60000010000 */
[----:B------:R-:W-:-:S07]  /*bad0*/  PRMT R172, R186, 0x7610, R172 ;  /* 0x00007610baac7816 */ /* 0x000fce00000000ac */
.L_x_1480:
[----:B------:R-:W-:Y:S01]  /*bae0*/  F2FP.BF16.F32.PACK_AB R176, R183, R176 ;  /* 0x000000b0b7b0723e */ /* 0x000fe200000010ff */
[----:B------:R-:W-:Y:S06]  /*baf0*/  @!P1 BRA `(.L_x_1481) ;  /* 0x0000000000349947 */ /* 0x000fec0003800000 */
[----:B------:R-:W-:Y:S01]  /*bb00*/  LOP3.LUT P2, RZ, R246, 0xff00, RZ, 0xc0, !PT ;  /* 0x0000ff00f6ff7812 */ /* 0x000fe2000784c0ff */
[----:B------:R-:W-:Y:S01]  /*bb10*/  FMUL.FTZ R183, R183, UR25 ;  /* 0x00000019b7b77c20 */ /* 0x000fe20008410000 */
[----:B------:R-:W-:-:S03]  /*bb20*/  PRMT R186, R40, 0x7632, R186 ;  /* 0x0000763228ba7816 */ /* 0x000fc600000000ba */
[----:B------:R-:W-:-:S08]  /*bb30*/  FMUL.FTZ R240, R183, UR24 ;  /* 0x00000018b7f07c20 */ /* 0x000fd00008410000 */
[----:B------:R-:W-:Y:S02]  /*bb40*/  @P2 SHF.L.U32 R183, R186, 0x10, RZ ;  /* 0x00000010bab72819 */ /* 0x000fe400000006ff */
[----:B------:R-:W-:-:S03]  /*bb50*/  CS2R R186, SRZ ;  /* 0x0000000000ba7805 */ /* 0x000fc6000001ff00 */
[----:B------:R-:W-:Y:S01]  /*bb60*/  @P2 FMUL.FTZ R187, R240, R183 ;  /* 0x000000b7f0bb2220 */ /* 0x000fe20000410000 */
[----:B-----5:R-:W-:-:S04]  /*bb70*/  @P2 PRMT R183, R168, 0x7632, R183 ;  /* 0x00007632a8b72816 */ /* 0x020fc800000000b7 */
[----:B------:R-:W-:Y:S02]  /*bb80*/  @P2 SHF.L.U32 R183, R183, 0x10, RZ ;  /* 0x00000010b7b72819 */ /* 0x000fe400000006ff */
[----:B------:R-:W-:-:S03]  /*bb90*/  F2FP.BF16.F32.PACK_AB R187, RZ, R187 ;  /* 0x000000bbffbb723e */ /* 0x000fc600000010ff */
[----:B------:R-:W-:Y:S01]  /*bba0*/  @P2 FMUL.FTZ R186, R240, R183 ;  /* 0x000000b7f0ba2220 */ /* 0x000fe20000410000 */
[----:B------:R-:W-:-:S03]  /*bbb0*/  PRMT R172, R172, 0x5410, R187 ;  /* 0x00005410acac7816 */ /* 0x000fc600000000bb */
[----:B------:R-:W-:-:S07]  /*bbc0*/  FADD.FTZ R109, R109, R186 ;  /* 0x000000ba6d6d7221 */ /* 0x000fce0000010000 */
.L_x_1481:
[----:B------:R-:W-:Y:S05]  /*bbd0*/  @!P1 BRA `(.L_x_1482) ;  /* 0x0000000000309947 */ /* 0x000fea0003800000 */
[----:B------:R-:W-:Y:S01]  /*bbe0*/  LOP3.LUT P2, RZ, R246, 0xff0000, RZ, 0xc0, !PT ;  /* 0x00ff0000f6ff7812 */ /* 0x000fe2000784c0ff */
[----:B------:R-:W-:Y:S01]  /*bbf0*/  FMUL.FTZ R183, R177, UR25 ;  /* 0x00000019b1b77c20 */ /* 0x000fe20008410000 */
[----:B------:R-:W-:-:S03]  /*bc00*/  MOV R186, RZ ;  /* 0x000000ff00ba7202 */ /* 0x000fc60000000f00 */
[----:B------:R-:W-:Y:S01]  /*bc10*/  FMUL.FTZ R240, R183, UR24 ;  /* 0x00000018b7f07c20 */ /* 0x000fe20008410000 */
[----:B------:R-:W-:-:S07]  /*bc20*/  HFMA2 R183, -RZ, RZ, 0, 0 ;  /* 0x00000000ffb77431 */ /* 0x000fce00000001ff */
[----:B------:R-:W-:Y:S01]  /*bc30*/  @P2 IMAD.U32 R187, R41, 0x10000, RZ ;  /* 0x0001000029bb2824 */ /* 0x000fe200078e00ff */
[----:B-----5:R-:W-:-:S03]  /*bc40*/  @P2 SHF.L.U32 R245, R169, 0x10, RZ ;  /* 0x00000010a9f52819 */ /* 0x020fc600000006ff */
[----:B------:R-:W-:Y:S02]  /*bc50*/  @P2 FMUL.FTZ R186, R240, R187 ;  /* 0x000000bbf0ba2220 */ /* 0x000fe40000410000 */
[----:B------:R-:W-:-:S03]  /*bc60*/  @P2 FMUL.FTZ R183, R245, R240 ;  /* 0x000000f0f5b72220 */ /* 0x000fc60000410000 */
[----:B------:R-:W-:Y:S01]  /*bc70*/  F2FP.BF16.F32.PACK_AB R186, RZ, R186 ;  /* 0x000000baffba723e */ /* 0x000fe200000010ff */
[----:B------:R-:W-:-:S03]  /*bc80*/  FADD.FTZ R110, R110, R183 ;  /* 0x000000b76e6e7221 */ /* 0x000fc60000010000 */
[----:B------:R-:W-:-:S07]  /*bc90*/  PRMT R173, R186, 0x7610, R173 ;  /* 0x00007610baad7816 */ /* 0x000fce00000000ad */
.L_x_1482:
[----:B------:R-:W-:Y:S01]  /*bca0*/  F2FP.BF16.F32.PACK_AB R177, R178, R177 ;  /* 0x000000b1b2b1723e */ /* 0x000fe200000010ff */
[----:B------:R-:W-:Y:S06]  /*bcb0*/  @!P1 BRA `(.L_x_1483) ;  /* 0x0000000000389947 */ /* 0x000fec0003800000 */
[----:B------:R-:W-:Y:S01]  /*bcc0*/  LOP3.LUT P2, RZ, R246, 0xff000000, RZ, 0xc0, !PT ;  /* 0xff000000f6ff7812 */ /* 0x000fe2000784c0ff */
[----:B------:R-:W-:Y:S01]  /*bcd0*/  FMUL.FTZ R178, R178, UR25 ;  /* 0x00000019b2b27c20 */ /* 0x000fe20008410000 */
[----:B------:R-:W-:Y:S01]  /*bce0*/  PRMT R183, R41, 0x7632, R183 ;  /* 0x0000763229b77816 */ /* 0x000fe200000000b7 */
[----:B------:R-:W-:Y:S02]  /*bcf0*/  HFMA2 R186, -RZ, RZ, 0, 0 ;  /* 0x00000000ffba7431 */ /* 0x000fe400000001ff */
[----:B------:R-:W-:-:S08]  /*bd00*/  FMUL.FTZ R187, R178, UR24 ;  /* 0x00000018b2bb7c20 */ /* 0x000fd00008410000 */
[----:B------:R-:W-:-:S05]  /*bd10*/  @P2 SHF.L.U32 R178, R183, 0x10, RZ ;  /* 0x00000010b7b22819 */ /* 0x000fca00000006ff */
[----:B------:R-:W-:Y:S01]  /*bd20*/  @P2 FMUL.FTZ R186, R187, R178 ;  /* 0x000000b2bbba2220 */ /* 0x000fe20000410000 */
[----:B-----5:R-:W-:-:S04]  /*bd30*/  @P2 PRMT R178, R169, 0x7632, R178 ;  /* 0x00007632a9b22816 */ /* 0x020fc800000000b2 */
[----:B------:R-:W-:Y:S02]  /*bd40*/  @P2 SHF.L.U32 R183, R178, 0x10, RZ ;  /* 0x00000010b2b72819 */ /* 0x000fe400000006ff */
[----:B------:R-:W-:Y:S02]  /*bd50*/  MOV R178, RZ ;  /* 0x000000ff00b27202 */ /* 0x000fe40000000f00 */
[----:B------:R-:W-:Y:S01]  /*bd60*/  F2FP.BF16.F32.PACK_AB R186, RZ, R186 ;  /* 0x000000baffba723e */ /* 0x000fe200000010ff */
[----:B------:R-:W-:-:S03]  /*bd70*/  @P2 FMUL.FTZ R178, R187, R183 ;  /* 0x000000b7bbb22220 */ /* 0x000fc60000410000 */
[----:B------:R-:W-:Y:S01]  /*bd80*/  PRMT R173, R173, 0x5410, R186 ;  /* 0x00005410adad7816 */ /* 0x000fe200000000ba */
[----:B------:R-:W-:-:S07]  /*bd90*/  FADD.FTZ R111, R111, R178 ;  /* 0x000000b26f6f7221 */ /* 0x000fce0000010000 */
.L_x_1483:
        /* <DEDUP_REMOVED lines=13> */
.L_x_1484:
        /* <DEDUP_REMOVED lines=15> */
.L_x_1485:
        /* <DEDUP_REMOVED lines=13> */
.L_x_1486:
[----:B------:R-:W-:Y:S01]  /*c030*/  F2FP.BF16.F32.PACK_AB R179, R180, R181 ;  /* 0x000000b5b4b3723e */ /* 0x000fe200000010ff */
[----:B------:R-:W-:Y:S06]  /*c040*/  @!P1 BRA `(.L_x_1487) ;  /* 0x0000002400489947 */ /* 0x000fec0003800000 */
[----:B------:R-:W-:Y:S01]  /*c050*/  ISETP.GE.U32.AND P2, PT, R246, RZ, PT ;  /* 0x000000fff600720c */ /* 0x000fe20003f46070 */
[----:B------:R-:W-:Y:S01]  /*c060*/  FMUL.FTZ R180, R180, UR25 ;  /* 0x00000019b4b47c20 */ /* 0x000fe20008410000 */
[----:B------:R-:W-:Y:S01]  /*c070*/  PRMT R181, R43, 0x7632, R181 ;  /* 0x000076322bb57816 */ /* 0x000fe200000000b5 */
[----:B------:R-:W-:Y:S01]  /*c080*/  HFMA2 R182, -RZ, RZ, 0, 0 ;  /* 0x00000000ffb67431 */ /* 0x000fe200000001ff */
[----:B------:R-:W-:Y:S01]  /*c090*/  ISETP.GE.U32.AND.EX P2, PT, R247, 0x1000000, PT, P2 ;  /* 0x01000000f700780c */ /* 0x000fe20003f46120 */
[----:B------:R-:W-:-:S12]  /*c0a0*/  FMUL.FTZ R183, R180, UR24 ;  /* 0x00000018b4b77c20 */ /* 0x000fd80008410000 */
        /* <DEDUP_REMOVED lines=8> */
[----:B------:R-:W-:Y:S01]  /*c130*/  FADD.FTZ R107, R107, R180 ;  /* 0x000000b46b6b7221 */ /* 0x000fe20000010000 */
[----:B------:R-:W-:Y:S06]  /*c140*/  BRA `(.L_x_1487) ;  /* 0x0000002400087947 */ /* 0x000fec0003800000 */
.L_x_1479:
        /* <DEDUP_REMOVED lines=17> */
.L_x_1488:
[----:B------:R-:W-:Y:S05]  /*c260*/  @!P1 BRA `(.L_x_1489) ;  /* 0x00000000004c9947 */ /* 0x000fea0003800000 */
[----:B------:R-:W-:Y:S01]  /*c270*/  LOP3.LUT P2, RZ, R246, 0xff00, RZ, 0xc0, !PT ;  /* 0x0000ff00f6ff7812 */ /* 0x000fe2000784c0ff */
[----:B0-----:R-:W-:Y:S01]  /*c280*/  @P3 FFMA.FTZ R182, R210, UR9, R186 ;  /* 0x00000009d2b63c23 */ /* 0x001fe200080100ba */
[----:B------:R-:W-:Y:S02]  /*c290*/  PRMT R180, R24, 0x7632, R180 ;  /* 0x0000763218b47816 */ /* 0x000fe400000000b4 */
[----:B------:R-:W-:Y:S01]  /*c2a0*/  PRMT R183, R40, 0x7632, R183 ;  /* 0x0000763228b77816 */ /* 0x000fe200000000b7 */
        /* <DEDUP_REMOVED lines=15> */
.L_x_1489:
        /* <DEDUP_REMOVED lines=16> */
.L_x_1490:
        /* <DEDUP_REMOVED lines=20> */
.L_x_1491:
        /* <DEDUP_REMOVED lines=16> */
.L_x_1492:
        /* <DEDUP_REMOVED lines=8> */
[----:B-----5:R-:W-:Y:S01]  /*c760*/  @P2 PRMT R181, R170, 0x7632, R181 ;  /* 0x00007632aab52816 */ /* 0x020fe200000000b5 */
        /* <DEDUP_REMOVED lines=11> */
.L_x_1493:
        /* <DEDUP_REMOVED lines=16> */
.L_x_1494:
[----:B------:R-:W-:Y:S05]  /*c920*/  @!P1 BRA `(.L_x_1487) ;  /* 0x0000001c00109947 */ /* 0x000fea0003800000 */
[----:B------:R-:W-:Y:S01]  /*c930*/  ISETP.GE.U32.AND P2, PT, R246, RZ, PT ;  /* 0x000000fff600720c */ /* 0x000fe20003f46070 */
[----:B------:R-:W-:Y:S01]  /*c940*/  @P3 FFMA.FTZ R186, R216, UR9, R186 ;  /* 0x00000009d8ba3c23 */ /* 0x000fe200080100ba */
[----:B0-----:R-:W-:Y:S01]  /*c950*/  PRMT R180, R27, 0x7632, R180 ;  /* 0x000076321bb47816 */ /* 0x001fe200000000b4 */
        /* <DEDUP_REMOVED lines=9> */
[----:B-----5:R-:W-:-:S03]  /*c9f0*/  @P2 PRMT R180, R171, 0x7632, R180 ;  /* 0x00007632abb42816 */ /* 0x020fc600000000b4 */
        /* <DEDUP_REMOVED lines=8> */
.L_x_1478:
        /* <DEDUP_REMOVED lines=41> */
.L_x_1496:
        /* <DEDUP_REMOVED lines=19> */
.L_x_1497:
[----:B------:R-:W-:Y:S05]  /*ce40*/  @!P1 BRA `(.L_x_1498) ;  /* 0x0000000000409947 */ /* 0x000fea0003800000 */
        /* <DEDUP_REMOVED lines=16> */
.L_x_1498:
        /* <DEDUP_REMOVED lines=19> */
.L_x_1499:
        /* <DEDUP_REMOVED lines=20> */
.L_x_1500:
        /* <DEDUP_REMOVED lines=13> */
[----:B------:R-:W-:Y:S02]  /*d290*/  PRMT R180, R42, 0x7632, R180 ;  /* 0x000076322ab47816 */ /* 0x000fe400000000b4 */
[----:B------:R-:W-:Y:S01]  /*d2a0*/  MOV R179, RZ ;  /* 0x000000ff00b37202 */ /* 0x000fe20000000f00 */
[----:B------:R-:W-:Y:S01]  /*d2b0*/  FADD.FTZ R105, R105, R176 ;  /* 0x000000b069697221 */ /* 0x000fe20000010000 */
[----:B------:R-:W-:-:S05]  /*d2c0*/  @P3 SHF.L.U32 R180, R180, 0x10, RZ ;  /* 0x00000010b4b43819 */ /* 0x000fca00000006ff */
[----:B------:R-:W-:-:S05]  /*d2d0*/  @P3 FMUL.FTZ R179, R180, R183 ;  /* 0x000000b7b4b33220 */ /* 0x000fca0000410000 */
[----:B------:R-:W-:-:S04]  /*d2e0*/  F2FP.BF16.F32.PACK_AB R179, RZ, R179 ;  /* 0x000000b3ffb3723e */ /* 0x000fc800000010ff */
[----:B------:R-:W-:-:S07]  /*d2f0*/  PRMT R174, R174, 0x5410, R179 ;  /* 0x00005410aeae7816 */ /* 0x000fce00000000b3 */
.L_x_1501:
        /* <DEDUP_REMOVED lines=26> */
.L_x_1502:
        /* <DEDUP_REMOVED lines=8> */
[----:B------:R-:W-:Y:S02]  /*d520*/  @P2 SHF.L.U32 R181, R181, 0x10, RZ ;  /* 0x00000010b5b52819 */ /* 0x000fe400000006ff */
[----:B-----5:R-:W-:-:S03]  /*d530*/  @P2 PRMT R180, R171, 0x7632, R180 ;  /* 0x00007632abb42816 */ /* 0x020fc600000000b4 */
[----:B------:R-:W-:Y:S01]  /*d540*/  @P2 FMUL.FTZ R182, R181, R186 ;  /* 0x000000bab5b62220 */ /* 0x000fe20000410000 */
[----:B------:R-:W-:Y:S01]  /*d550*/  @P2 SHF.L.U32 R181, R180, 0x10, RZ ;  /* 0x00000010b4b52819 */ /* 0x000fe200000006ff */
[----:B------:R-:W-:-:S03]  /*d560*/  IMAD.MOV.U32 R180, RZ, RZ, RZ ;  /* 0x000000ffffb47224 */ /* 0x000fc600078e00ff */
[----:B------:R-:W-:Y:S01]  /*d570*/  F2FP.BF16.F32.PACK_AB R182, RZ, R182 ;  /* 0x000000b6ffb6723e */ /* 0x000fe200000010ff */
[----:B------:R-:W-:-:S03]  /*d580*/  @P2 FMUL.FTZ R180, R186, R181 ;  /* 0x000000b5bab42220 */ /* 0x000fc60000410000 */
[----:B------:R-:W-:Y:S01]  /*d590*/  PRMT R175, R175, 0x5410, R182 ;  /* 0x00005410afaf7816 */ /* 0x000fe200000000b6 */
[----:B------:R-:W-:Y:S01]  /*d5a0*/  FADD.FTZ R107, R107, R180 ;  /* 0x000000b46b6b7221 */ /* 0x000fe20000010000 */
[----:B------:R-:W-:Y:S06]  /*d5b0*/  BRA `(.L_x_1487) ;  /* 0x0000000c00ec7947 */ /* 0x000fec0003800000 */
.L_x_1495:
[----:B------:R-:W-:Y:S05]  /*d5c0*/  @!P1 BRA `(.L_x_1503) ;  /* 0x00000000007c9947 */ /* 0x000fea0003800000 */
[----:B------:R-:W-:Y:S01]  /*d5d0*/  LOP3.LUT P2, RZ, R246, 0xff, RZ, 0xc0, !PT ;  /* 0x000000fff6ff7812 */ /* 0x000fe2000784c0ff */
[----:B------:R-:W-:Y:S01]  /*d5e0*/  BSSY.RECONVERGENT B0, `(.L_x_1504) ;  /* 0x000000c000007945 */ /* 0x000fe20003800200 */
[----:B0-----:R-:W-:-:S11]  /*d5f0*/  MOV R181, RZ ;  /* 0x000000ff00b57202 */ /* 0x001fd60000000f00 */
        /* <DEDUP_REMOVED lines=10> */
.L_x_1505:
[----:B------:R-:W-:Y:S05]  /*d6a0*/  BSYNC.RECONVERGENT B0 ;  /* 0x0000000000007941 */ /* 0x000fea0003800200 */
.L_x_1504:
        /* <DEDUP_REMOVED lines=13> */
.L_x_1507:
[----:B------:R-:W-:Y:S05]  /*d780*/  BSYNC.RECONVERGENT B0 ;  /* 0x0000000000007941 */ /* 0x000fea0003800200 */
.L_x_1506:
[----:B------:R-:W-:Y:S02]  /*d790*/  F2FP.BF16.F32.PACK_AB R180, RZ, R108 ;  /* 0x0000006cffb4723e */ /* 0x000fe400000010ff */
[----:B------:R-:W-:Y:S02]  /*d7a0*/  MOV R108, R181 ;  /* 0x000000b5006c7202 */ /* 0x000fe40000000f00 */
[----:B------:R-:W-:-:S07]  /*d7b0*/  PRMT R172, R180, 0x7610, R172 ;  /* 0x00007610b4ac7816 */ /* 0x000fce00000000ac */
.L_x_1503:
        /* <DEDUP_REMOVED lines=15> */
.L_x_1510:
[----:B------:R-:W-:Y:S05]  /*d8b0*/  BSYNC.RECONVERGENT B0 ;  /* 0x0000000000007941 */ /* 0x000fea0003800200 */
.L_x_1509:
        /* <DEDUP_REMOVED lines=14> */
.L_x_1512:
[----:B------:R-:W-:Y:S05]  /*d9a0*/  BSYNC.RECONVERGENT B0 ;  /* 0x0000000000007941 */ /* 0x000fea0003800200 */
.L_x_1511:
[----:B------:R-:W-:Y:S02]  /*d9b0*/  F2FP.BF16.F32.PACK_AB R180, RZ, R109 ;  /* 0x0000006dffb4723e */ /* 0x000fe400000010ff */
[----:B------:R-:W-:Y:S02]  /*d9c0*/  MOV R109, R181 ;  /* 0x000000b5006d7202 */ /* 0x000fe40000000f00 */
[----:B------:R-:W-:-:S07]  /*d9d0*/  PRMT R172, R172, 0x5410, R180 ;  /* 0x00005410acac7816 */ /* 0x000fce00000000b4 */
.L_x_1508:
        /* <DEDUP_REMOVED lines=14> */
.L_x_1515:
[----:B------:R-:W-:Y:S05]  /*dac0*/  BSYNC.RECONVERGENT B0 ;  /* 0x0000000000007941 */ /* 0x000fea0003800200 */
.L_x_1514:
        /* <DEDUP_REMOVED lines=13> */
.L_x_1517:
[----:B------:R-:W-:Y:S05]  /*dba0*/  BSYNC.RECONVERGENT B0 ;  /* 0x0000000000007941 */ /* 0x000fea0003800200 */
.L_x_1516:
[----:B------:R-:W-:Y:S02]  /*dbb0*/  F2FP.BF16.F32.PACK_AB R180, RZ, R110 ;  /* 0x0000006effb4723e */ /* 0x000fe400000010ff */
[----:B------:R-:W-:Y:S02]  /*dbc0*/  MOV R110, R181 ;  /* 0x000000b5006e7202 */ /* 0x000fe40000000f00 */
[----:B------:R-:W-:-:S07]  /*dbd0*/  PRMT R173, R180, 0x7610, R173 ;  /* 0x00007610b4ad7816 */ /* 0x000fce00000000ad */
.L_x_1513:
        /* <DEDUP_REMOVED lines=15> */
.L_x_1520:
[----:B------:R-:W-:Y:S05]  /*dcd0*/  BSYNC.RECONVERGENT B0 ;  /* 0x0000000000007941 */ /* 0x000fea0003800200 */
.L_x_1519:
        /* <DEDUP_REMOVED lines=14> */
.L_x_1522:
[----:B------:R-:W-:Y:S05]  /*ddc0*/  BSYNC.RECONVERGENT B0 ;  /* 0x0000000000007941 */ /* 0x000fea0003800200 */
.L_x_1521:
[----:B------:R-:W-:Y:S02]  /*ddd0*/  F2FP.BF16.F32.PACK_AB R180, RZ, R111 ;  /* 0x0000006fffb4723e */ /* 0x000fe400000010ff */
[----:B------:R-:W-:Y:S02]  /*dde0*/  MOV R111, R181 ;  /* 0x000000b5006f7202 */ /* 0x000fe40000000f00 */
[----:B------:R-:W-:-:S07]  /*ddf0*/  PRMT R173, R173, 0x5410, R180 ;  /* 0x00005410adad7816 */ /* 0x000fce00000000b4 */
.L_x_1518:
        /* <DEDUP_REMOVED lines=14> */
.L_x_1525:
[----:B------:R-:W-:Y:S05]  /*dee0*/  BSYNC.RECONVERGENT B0 ;  /* 0x0000000000007941 */ /* 0x000fea0003800200 */
.L_x_1524:
        /* <DEDUP_REMOVED lines=13> */
.L_x_1527:
[----:B------:R-:W-:Y:S05]  /*dfc0*/  BSYNC.RECONVERGENT B0 ;  /* 0x0000000000007941 */ /* 0x000fea0003800200 */
.L_x_1526:
[----:B------:R-:W-:Y:S02]  /*dfd0*/  F2FP.BF16.F32.PACK_AB R180, RZ, R104 ;  /* 0x00000068ffb4723e */ /* 0x000fe400000010ff */
[----:B------:R-:W-:Y:S02]  /*dfe0*/  MOV R104, R181 ;  /* 0x000000b500687202 */ /* 0x000fe40000000f00 */
[----:B------:R-:W-:-:S07]  /*dff0*/  PRMT R174, R180, 0x7610, R174 ;  /* 0x00007610b4ae7816 */ /* 0x000fce00000000ae */
.L_x_1523:
        /* <DEDUP_REMOVED lines=15> */
.L_x_1530:
[----:B------:R-:W-:Y:S05]  /*e0f0*/  BSYNC.RECONVERGENT B0 ;  /* 0x0000000000007941 */ /* 0x000fea0003800200 */
.L_x_1529:
        /* <DEDUP_REMOVED lines=14> */
.L_x_1532:
[----:B------:R-:W-:Y:S05]  /*e1e0*/  BSYNC.RECONVERGENT B0 ;  /* 0x0000000000007941 */ /* 0x000fea0003800200 */
.L_x_1531:
[----:B------:R-:W-:Y:S02]  /*e1f0*/  F2FP.BF16.F32.PACK_AB R180, RZ, R105 ;  /* 0x00000069ffb4723e */ /* 0x000fe400000010ff */
[----:B------:R-:W-:Y:S02]  /*e200*/  MOV R105, R181 ;  /* 0x000000b500697202 */ /* 0x000fe40000000f00 */
[----:B------:R-:W-:-:S07]  /*e210*/  PRMT R174, R174, 0x5410, R180 ;  /* 0x00005410aeae7816 */ /* 0x000fce00000000b4 */
.L_x_1528:
        /* <DEDUP_REMOVED lines=14> */
.L_x_1535:
[----:B------:R-:W-:Y:S05]  /*e300*/  BSYNC.RECONVERGENT B0 ;  /* 0x0000000000007941 */ /* 0x000fea0003800200 */
.L_x_1534:
        /* <DEDUP_REMOVED lines=13> */
.L_x_1537:
[----:B------:R-:W-:Y:S05]  /*e3e0*/  BSYNC.RECONVERGENT B0 ;  /* 0x0000000000007941 */ /* 0x000fea0003800200 */
.L_x_1536:
[----:B------:R-:W-:Y:S02]  /*e3f0*/  F2FP.BF16.F32.PACK_AB R180, RZ, R106 ;  /* 0x0000006affb4723e */ /* 0x000fe400000010ff */
[----:B------:R-:W-:Y:S02]  /*e400*/  MOV R106, R181 ;  /* 0x000000b5006a7202 */ /* 0x000fe40000000f00 */
[----:B------:R-:W-:-:S07]  /*e410*/  PRMT R175, R180, 0x7610, R175 ;  /* 0x00007610b4af7816 */ /* 0x000fce00000000af */
.L_x_1533:
[----:B------:R-:W-:Y:S05]  /*e420*/  @!P1 BRA `(.L_x_1487) ;  /* 0x0000000000509947 */ /* 0x000fea0003800000 */
[----:B------:R-:W-:Y:S01]  /*e430*/  ISETP.GE.U32.AND P2, PT, R246, RZ, PT ;  /* 0x000000fff600720c */ /* 0x000fe20003f46070 */
[----:B------:R-:W-:Y:S01]  /*e440*/  FFMA.FTZ R186, R216, UR9, R186 ;  /* 0x00000009d8ba7c23 */ /* 0x000fe200080100ba */
[----:B------:R-:W-:Y:S02]  /*e450*/  ISETP.LT.AND P3, PT, RZ, UR29, PT ;  /* 0x0000001dff007c0c */ /* 0x000fe4000bf61270 */
[----:B------:R-:W-:Y:S01]  /*e460*/  ISETP.GE.U32.AND.EX P2, PT, R247, 0x1000000, PT, P2 ;  /* 0x01000000f700780c */ /* 0x000fe20003f46120 */
[----:B------:R-:W-:Y:S01]  /*e470*/  FADD.FTZ R186, R215, -R186 ;  /* 0x800000bad7ba7221 */ /* 0x000fe20000010000 */
[----:B0-----:R-:W-:-:S03]  /*e480*/  PRMT R183, R43, 0x7632, R183 ;  /* 0x000076322bb77816 */ /* 0x001fc600000000b7 */
[----:B------:R-:W-:-:S05]  /*e490*/  FMUL.FTZ R180, R186, UR28 ;  /* 0x0000001cbab47c20 */ /* 0x000fca0008410000 */
[----:B------:R-:W-:-:S03]  /*e4a0*/  FSEL R180, R180, RZ, P3 ;  /* 0x000000ffb4b47208 */ /* 0x000fc60001800000 */
        /* <DEDUP_REMOVED lines=12> */
.L_x_1487:
[----:B0-----:R-:W0:Y:S01]  /*e570*/  @P0 LDC.64 R182, c[0x0][0x478] ;  /* 0x00011e00ffb60b82 */ /* 0x001e220000000a00 */
[----:B------:R-:W-:Y:S01]  /*e580*/  @P0 IADD3 R187, PT, PT, R184, 0x300, RZ ;  /* 0x00000300b8bb0810 */ /* 0x000fe20007ffe0ff */
[----:B------:R-:W-:Y:S02]  /*e590*/  UIADD3 UR8, UPT, UPT, UR8, UR22, URZ ;  /* 0x0000001608087290 */ /* 0x000fe4000fffe0ff */
[----:B------:R-:W-:Y:S02]  /*e5a0*/  UPLOP3.LUT UP1, UPT, UPT, UPT, UP1, 0x40, 0x4 ;  /* 0x000000000004789c */ /* 0x000fe40003f2e810 */
[----:B------:R-:W-:Y:S02]  /*e5b0*/  UISETP.GE.AND UP0, UPT, UR8, UR23, UPT ;  /* 0x000000170800728c */ /* 0x000fe4000bf06270 */
[----:B------:R-:W1:Y:S01]  /*e5c0*/  @P1 LDC.64 R180, c[0x0][0x468] ;  /* 0x00011a00ffb41b82 */ /* 0x000e620000000a00 */
[----:B0-----:R-:W-:-:S05]  /*e5d0*/  @P0 IMAD.WIDE.U32 R182, R187, 0x10, R182 ;  /* 0x00000010bbb60825 */ /* 0x001fca00078e00b6 */
[----:B------:R2:W-:Y:S01]  /*e5e0*/  @P0 STG.E.128 desc[UR20][R182.64], R176 ;  /* 0x000000b0b6000986 */ /* 0x0005e2000c101d14 */
[----:B-1----:R-:W-:-:S05]  /*e5f0*/  @P1 IMAD.WIDE.U32 R180, R185, 0x10, R180 ;  /* 0x00000010b9b41825 */ /* 0x002fca00078e00b4 */
[----:B------:R2:W-:Y:S01]  /*e600*/  @P1 STG.E.128 desc[UR20][R180.64], R172 ;  /* 0x000000acb4001986 */ /* 0x0005e2000c101d14 */
[----:B------:R-:W-:Y:S05]  /*e610*/  BRA.U !UP0, `(.L_x_1538) ;  /* 0xffffff1d08e07547 */ /* 0x000fea000b83ffff */
.L_x_1276:
[----:B------:R-:W1:Y:S08]  /*e620*/  S2UR UR9, SR_CTAID.X ;  /* 0x00000000000979c3 */ /* 0x000e700000002500 */
[----:B------:R-:W1:Y:S08]  /*e630*/  LDC R9, c[0x0][0x388] ;  /* 0x0000e200ff097b82 */ /* 0x000e700000000800 */
[----:B------:R-:W3:Y:S08]  /*e640*/  LDC.64 R2, c[0x0][0x440] ;  /* 0x00011000ff027b82 */ /* 0x000ef00000000a00 */
[----:B------:R-:W4:Y:S08]  /*e650*/  LDC.64 R4, c[0x0][0x448] ;  /* 0x00011200ff047b82 */ /* 0x000f300000000a00 */
[----:B------:R-:W2:Y:S01]  /*e660*/  LDC.64 R6, c[0x0][0x460] ;  /* 0x00011800ff067b82 */ /* 0x000ea20000000a00 */
[----:B-1----:R-:W-:-:S05]  /*e670*/  IMAD R9, R9, UR9, RZ ;  /* 0x0000000909097c24 */ /* 0x002fca000f8e02ff */
[----:B------:R-:W-:-:S05]  /*e680*/  LEA.HI R9, R9, R238, RZ, 0x1d ;  /* 0x000000ee09097211 */ /* 0x000fca00078fe8ff */
[----:B---3--:R-:W-:-:S04]  /*e690*/  IMAD.WIDE.U32 R2, R9, 0x20, R2 ;  /* 0x0000002009027825 */ /* 0x008fc800078e0002 */
[C---:B----4-:R-:W-:Y:S01]  /*e6a0*/  IMAD.WIDE.U32 R4, R9.reuse, 0x20, R4 ;  /* 0x0000002009047825 */ /* 0x050fe200078e0004 */
[----:B0-----:R-:W-:Y:S04]  /*e6b0*/  STG.E.128 desc[UR20][R2.64], R164 ;  /* 0x000000a402007986 */ /* 0x001fe8000c101d14 */
[----:B------:R-:W-:Y:S01]  /*e6c0*/  STG.E.128 desc[UR20][R2.64+0x10], R160 ;  /* 0x000010a002007986 */ /* 0x000fe2000c101d14 */
[----:B--2---:R-:W-:-:S03]  /*e6d0*/  IMAD.WIDE.U32 R6, R9, 0x20, R6 ;  /* 0x0000002009067825 */ /* 0x004fc600078e0006 */
        /* <DEDUP_REMOVED lines=23> */
.L_x_1539:
        /* <DEDUP_REMOVED lines=11> */
.L_x_15597:


//--------------------- .text._ZN10layer_norm13ln_bwd_kernelINS_13Kernel_traitsI6__halfS2_S2_S2_fjLj8192ELj1ELj1ELj8ELj16ENS_18Kernel_traits_baseILj8192ES2_S2_S2_S2_fjLj256EEEEELb0ELb0ELb0ELb0EEEvNS_9BwdParamsE --------------------------
	.section	.text._ZN10layer_norm13ln_bwd_kernelINS_13Kernel_traitsI6__halfS2_S2_S2_fjLj8192ELj1ELj1ELj8ELj16ENS_18Kernel_traits_baseILj8192ES2_S2_S2_S2_fjLj256EEEEELb0ELb0ELb0ELb0EEEvNS_9BwdParamsE,"ax",@progbits
	.align	128
        .global         _ZN10layer_norm13ln_bwd_kernelINS_13Kernel_traitsI6__halfS2_S2_S2_fjLj8192ELj1ELj1ELj8ELj16ENS_18Kernel_traits_baseILj8192ES2_S2_S2_S2_fjLj256EEEEELb0ELb0ELb0ELb0EEEvNS_9BwdParamsE
        .type           _ZN10layer_norm13ln_bwd_kernelINS_13Kernel_traitsI6__halfS2_S2_S2_fjLj8192ELj1ELj1ELj8ELj16ENS_18Kernel_traits_baseILj8192ES2_S2_S2_S2_fjLj256EEEEELb0ELb0ELb0ELb0EEEvNS_9BwdParamsE,@function
        .size           _ZN10layer_norm13ln_bwd_kernelINS_13Kernel_traitsI6__halfS2_S2_S2_fjLj8192ELj1ELj1ELj8ELj16ENS_18Kernel_traits_baseILj8192ES2_S2_S2_S2_fjLj256EEEEELb0ELb0ELb0ELb0EEEvNS_9BwdParamsE,(.L_x_15598 - _ZN10layer_norm13ln_bwd_kernelINS_13Kernel_traitsI6__halfS2_S2_S2_fjLj8192ELj1ELj1ELj8ELj16ENS_18Kernel_traits_baseILj8192ES2_S2_S2_S2_fjLj256EEEEELb0ELb0ELb0ELb0EEEvNS_9BwdParamsE)
        .other          _ZN10layer_norm13ln_bwd_kernelINS_13Kernel_traitsI6__halfS2_S2_S2_fjLj8192ELj1ELj1ELj8ELj16ENS_18Kernel_traits_baseILj8192ES2_S2_S2_S2_fjLj256EEEEELb0ELb0ELb0ELb0EEEvNS_9BwdParamsE,@"STO_CUDA_ENTRY STV_DEFAULT"
_ZN10layer_norm13ln_bwd_kernelINS_13Kernel_traitsI6__halfS2_S2_S2_fjLj8192ELj1ELj1ELj8ELj16ENS_18Kernel_traits_baseILj8192ES2_S2_S2_S2_fjLj256EEEEELb0ELb0ELb0ELb0EEEvNS_9BwdParamsE:
.text._ZN10layer_norm13ln_bwd_kernelINS_13Kernel_traitsI6__halfS2_S2_S2_fjLj8192ELj1ELj1ELj8ELj16ENS_18Kernel_traits_baseILj8192ES2_S2_S2_S2_fjLj256EEEEELb0ELb0ELb0ELb0EEEvNS_9BwdParamsE:
        /* <DEDUP_REMOVED lines=89> */
[----:B0-----:R-:W-:-:S02]  /*0590*/  ISETP.NE.U32.AND P5, PT, R6, RZ, PT ;  /* 0x000000ff0600720c */ /* 0x001fc40003fa5070 */
[----:B------:R-:W-:Y:S02]  /*05a0*/  CS2R R68, SRZ ;  /* 0x0000000000447805 */ /* 0x000fe4000001ff00 */
[----:B------:R-:W-:Y:S02]  /*05b0*/  CS2R R70, SRZ ;  /* 0x0000000000467805 */ /* 0x000fe4000001ff00 */
[----:B------:R-:W-:Y:S02]  /*05c0*/  CS2R R64, SRZ ;  /* 0x0000000000407805 */ /* 0x000fe4000001ff00 */
[----:B------:R-:W-:Y:S02]  /*05d0*/  ISETP.NE.AND.EX P5, PT, R7, RZ, PT, P5 ;  /* 0x000000ff0700720c */ /* 0x000fe40003fa5350 */
        /* <DEDUP_REMOVED lines=9> */
[----:B------:R-:W0:Y:S01]  /*0670*/  LDCU.U8 UR7, c[0x0][0x410] ;  /* 0x00008200ff0777ac */ /* 0x000e220008000000 */
[----:B------:R-:W1:Y:S01]  /*0680*/  LDCU UR10, c[0x0][0x400] ;  /* 0x00008000ff0a77ac */ /* 0x000e620008000800 */
[----:B------:R-:W2:Y:S01]  /*0690*/  LDCU.64 UR8, c[0x0][0x438] ;  /* 0x00008700ff0877ac */ /* 0x000ea20008000a00 */
[----:B------:R-:W3:Y:S03]  /*06a0*/  LDCU.64 UR12, c[0x0][0x478] ;  /* 0x00008f00ff0c77ac */ /* 0x000ee60008000a00 */
.L_x_1579:
[----:B------:R-:W4:Y:S08]  /*06b0*/  LDC.64 R136, c[0x0][0x3c0] ;  /* 0x0000f000ff887b82 */ /* 0x000f300000000a00 */
[----:B------:R-:W0:Y:S08]  /*06c0*/  LDC.64 R138, c[0x0][0x3c8] ;  /* 0x0000f200ff8a7b82 */ /* 0x000e300000000a00 */
[----:B------:R-:W1:Y:S01]  /*06d0*/  LDC R5, c[0x0][0x388] ;  /* 0x0000e200ff057b82 */ /* 0x000e620000000800 */
[----:B----4-:R-:W-:-:S06]  /*06e0*/  IMAD.WIDE R136, R0, 0x4, R136 ;  /* 0x0000000400887825 */ /* 0x010fcc00078e0288 */
[----:B------:R4:W2:Y:S01]  /*06f0*/  LDG.E R136, desc[UR4][R136.64] ;  /* 0x0000000488887981 */ /* 0x0008a2000c1e1900 */
[C---:B------:R-:W-:Y:S01]  /*0700*/  ISETP.GE.U32.AND P3, PT, R3.reuse, 0x100, PT ;  /* 0x000001000300780c */ /* 0x040fe20003f66070 */
[C---:B0-----:R-:W-:Y:S01]  /*0710*/  IMAD.WIDE R138, R0.reuse, 0x4, R138 ;  /* 0x00000004008a7825 */ /* 0x041fe200078e028a */
[C---:B------:R-:W-:Y:S01]  /*0720*/  ISETP.GE.U32.AND P1, PT, R3.reuse, 0x200, PT ;  /* 0x000002000300780c */ /* 0x040fe20003f26070 */
[----:B------:R-:W0:Y:S01]  /*0730*/  S2R R144, SR_CgaCtaId ;  /* 0x0000000000907919 */ /* 0x000e220000008800 */
[----:B------:R-:W-:Y:S02]  /*0740*/  ISETP.GE.U32.AND P2, PT, R3, 0x300, PT ;  /* 0x000003000300780c */ /* 0x000fe40003f46070 */
[----:B-----5:R0:W5:Y:S01]  /*0750*/  LDG.E R187, desc[UR4][R138.64] ;  /* 0x000000048abb7981 */ /* 0x020162000c1e1900 */
[----:B-1----:R-:W-:-:S05]  /*0760*/  IMAD R140, R0, R5, RZ ;  /* 0x00000005008c7224 */ /* 0x002fca00078e02ff */
[----:B------:R-:W-:-:S04]  /*0770*/  SHF.R.S32.HI R141, RZ, 0x1f, R140 ;  /* 0x0000001fff8d7819 */ /* 0x000fc8000001148c */
[----:B------:R-:W-:Y:S01]  /*0780*/  LEA.HI R141, R141, R140, RZ, 0x3 ;  /* 0x0000008c8d8d7211 */ /* 0x000fe200078f18ff */
[----:B------:R-:W-:Y:S01]  /*0790*/  BSSY.RECONVERGENT B0, `(.L_x_1541) ;  /* 0x0000064000007945 */ /* 0x000fe20003800200 */
[----:B------:R-:W-:Y:S02]  /*07a0*/  ISETP.NE.AND P0, PT, RZ, UR7, PT ;  /* 0x00000007ff007c0c */ /* 0x000fe4000bf05270 */
[----:B------:R-:W-:Y:S02]  /*07b0*/  LEA.HI.SX32 R186, R141, R4, 0x1d ;  /* 0x000000048dba7211 */ /* 0x000fe400078feaff */
[----:B------:R-:W-:Y:S02]  /*07c0*/  CS2R R146, SRZ ;  /* 0x0000000000927805 */ /* 0x000fe4000001ff00 */
[----:B----4-:R-:W-:Y:S02]  /*07d0*/  P2R R137, PR, RZ, 0x1 ;  /* 0x00000001ff897803 */ /* 0x010fe40000000000 */
[----:B------:R-:W-:-:S02]  /*07e0*/  MOV R140, R186 ;  /* 0x000000ba008c7202 */ /* 0x000fc40000000f00 */
[----:B--2---:R-:W-:Y:S01]  /*07f0*/  FSEL R145, R136, RZ, !P0 ;  /* 0x000000ff88917208 */ /* 0x004fe20004000000 */
[----:B0-----:R-:W-:Y:S06]  /*0800*/  @!P3 BRA `(.L_x_1542) ;  /* 0x000000040070b947 */ /* 0x001fec0003800000 */
[----:B------:R-:W0:Y:S08]  /*0810*/  LDC.64 R136, c[0x0][0x3a8] ;  /* 0x0000ea00ff887b82 */ /* 0x000e300000000a00 */
[----:B------:R-:W1:Y:S01]  /*0820*/  LDC.64 R140, c[0x0][0x428] ;  /* 0x00010a00ff8c7b82 */ /* 0x000e620000000a00 */
[----:B0-----:R-:W-:-:S06]  /*0830*/  IMAD.WIDE.U32 R136, R186, 0x10, R136 ;  /* 0x00000010ba887825 */ /* 0x001fcc00078e0088 */
[----:B------:R-:W2:Y:S01]  /*0840*/  LDG.E.128 R136, desc[UR4][R136.64] ;  /* 0x0000000488887981 */ /* 0x000ea2000c1e1d00 */
[----:B-1----:R-:W-:-:S06]  /*0850*/  IMAD.WIDE.U32 R140, R186, 0x10, R140 ;  /* 0x00000010ba8c7825 */ /* 0x002fcc00078e008c */
[----:B------:R-:W4:Y:S01]  /*0860*/  LDG.E.128 R140, desc[UR4][R140.64] ;  /* 0x000000048c8c7981 */ /* 0x000f22000c1e1d00 */
[----:B------:R-:W-:-:S04]  /*0870*/  ISETP.NE.U32.AND P0, PT, RZ, UR8, PT ;  /* 0x00000008ff007c0c */ /* 0x000fc8000bf05070 */
[----:B------:R-:W-:Y:S01]  /*0880*/  ISETP.NE.AND.EX P0, PT, RZ, UR9, PT, P0 ;  /* 0x00000009ff007c0c */ /* 0x000fe2000bf05300 */
[--C-:B------:R-:W-:Y:S02]  /*0890*/  HADD2.F32 R183, -RZ, R112.reuse.H0_H0 ;  /* 0x20000070ffb77230 */ /* 0x100fe40000004100 */
[--C-:B------:R-:W-:Y:S02]  /*08a0*/  HADD2.F32 R153, -RZ, R113.reuse.H0_H0 ;  /* 0x20000071ff997230 */ /* 0x100fe40000004100 */
[----:B------:R-:W-:Y:S02]  /*08b0*/  HADD2.F32 R182, -RZ, R112.H1_H1 ;  /* 0x30000070ffb67230 */ /* 0x000fe40000004100 */
[----:B------:R-:W-:-:S06]  /*08c0*/  HADD2.F32 R155, -RZ, R113.H1_H1 ;  /* 0x30000071ff9b7230 */ /* 0x000fcc0000004100 */
[----:B------:R-:W0:Y:S01]  /*08d0*/  @P0 LDC.64 R146, c[0x0][0x438] ;  /* 0x00010e00ff920b82 */ /* 0x000e220000000a00 */
[----:B------:R-:W-:Y:S02]  /*08e0*/  HADD2.F32 R159, -RZ, R114.H1_H1 ;  /* 0x30000072ff9f7230 */ /* 0x000fe40000004100 */
[----:B------:R-:W-:Y:S02]  /*08f0*/  HADD2.F32 R161, -RZ, R115.H0_H0 ;  /* 0x20000073ffa17230 */ /* 0x000fe40000004100 */
[----:B0-----:R-:W-:-:S05]  /*0900*/  @P0 IMAD.WIDE.U32 R146, R186, 0x10, R146 ;  /* 0x00000010ba920825 */ /* 0x001fca00078e0092 */
[----:B------:R0:W5:Y:S01]  /*0910*/  @P0 LDG.E.128 R44, desc[UR4][R146.64] ;  /* 0x00000004922c0981 */ /* 0x000162000c1e1d00 */
[--C-:B--2---:R-:W-:Y:S02]  /*0920*/  HADD2.F32 R156, -RZ, R137.reuse.H0_H0 ;  /* 0x20000089ff9c7230 */ /* 0x104fe40000004100 */
[----:B------:R-:W-:Y:S02]  /*0930*/  HADD2.F32 R160, -RZ, R138.H0_H0 ;  /* 0x2000008affa07230 */ /* 0x000fe40000004100 */
[--C-:B------:R-:W-:Y:S02]  /*0940*/  HADD2.F32 R148, -RZ, R136.reuse.H0_H0 ;  /* 0x20000088ff947230 */ /* 0x100fe40000004100 */
[C---:B------:R-:W-:Y:S01]  /*0950*/  FADD.FTZ R156, -R145.reuse, R156 ;  /* 0x0000009c919c7221 */ /* 0x040fe20000010100 */
[----:B------:R-:W-:Y:S02]  /*0960*/  HADD2.F32 R158, -RZ, R137.H1_H1 ;  /* 0x30000089ff9e7230 */ /* 0x000fe40000004100 */
[----:B------:R-:W-:Y:S01]  /*0970*/  FADD.FTZ R160, -R145, R160 ;  /* 0x000000a091a07221 */ /* 0x000fe20000010100 */
[----:B------:R-:W-:-:S02]  /*0980*/  HADD2.F32 R150, -RZ, R136.H1_H1 ;  /* 0x30000088ff967230 */ /* 0x000fc40000004100 */
[----:B------:R-:W-:Y:S01]  /*0990*/  FADD.FTZ R148, -R145, R148 ;  /* 0x0000009491947221 */ /* 0x000fe20000010100 */
[----:B----4-:R-:W-:Y:S02]  /*09a0*/  HADD2.F32 R136, -RZ, R140.H0_H0 ;  /* 0x2000008cff887230 */ /* 0x010fe40000004100 */
[----:B-----5:R-:W-:Y:S01]  /*09b0*/  FMUL.FTZ R181, R187, R156 ;  /* 0x0000009cbbb57220 */ /* 0x020fe20000410000 */
[--C-:B------:R-:W-:Y:S02]  /*09c0*/  HADD2.F32 R164, -RZ, R139.reuse.H0_H0 ;  /* 0x2000008bffa47230 */ /* 0x100fe40000004100 */
[----:B------:R-:W-:Y:S01]  /*09d0*/  FADD.FTZ R156, -R145, R158 ;  /* 0x0000009e919c7221 */ /* 0x000fe20000010100 */
[----:B------:R-:W-:Y:S02]  /*09e0*/  HADD2.F32 R188, -RZ, R139.H1_H1 ;  /* 0x3000008bffbc7230 */ /* 0x000fe40000004100 */
[----:B------:R-:W-:Y:S01]  /*09f0*/  FMUL.FTZ R183, R183, R136 ;  /* 0x00000088b7b77220 */ /* 0x000fe20000410000 */
[----:B------:R-:W-:-:S02]  /*0a00*/  HADD2.F32 R137, -RZ, R141.H0_H0 ;  /* 0x2000008dff897230 */ /* 0x000fc40000004100 */
[C---:B------:R-:W-:Y:S01]  /*0a10*/  FMUL.FTZ R157, R187.reuse, R160 ;  /* 0x000000a0bb9d7220 */ /* 0x040fe20000410000 */
[----:B------:R-:W-:Y:S02]  /*0a20*/  HADD2.F32 R140, -RZ, R140.H1_H1 ;  /* 0x3000008cff8c7230 */ /* 0x000fe40000004100 */
[----:B------:R-:W-:Y:S01]  /*0a30*/  FMUL.FTZ R185, R187, R148 ;  /* 0x00000094bbb97220 */ /* 0x000fe20000410000 */
[----:B------:R-:W-:Y:S02]  /*0a40*/  HADD2.F32 R139, -RZ, R142.H0_H0 ;  /* 0x2000008eff8b7230 */ /* 0x000fe40000004100 */
[----:B------:R-:W-:Y:S01]  /*0a50*/  FADD.FTZ R150, -R145, R150 ;  /* 0x0000009691967221 */ /* 0x000fe20000010100 */
[----:B------:R-:W-:Y:S02]  /*0a60*/  HADD2.F32 R158, -RZ, R114.H0_H0 ;  /* 0x20000072ff9e7230 */ /* 0x000fe40000004100 */
[----:B------:R-:W-:Y:S01]  /*0a70*/  FMUL.FTZ R153, R153, R137 ;  /* 0x0000008999997220 */ /* 0x000fe20000410000 */
[----:B------:R-:W-:-:S02]  /*0a80*/  HADD2.F32 R162, -RZ, R138.H1_H1 ;  /* 0x3000008affa27230 */ /* 0x000fc40000004100 */
[----:B------:R-:W-:Y:S01]  /*0a90*/  FADD.FTZ R78, R78, R137 ;  /* 0x000000894e4e7221 */ /* 0x000fe20000010000 */
[----:B------:R-:W-:Y:S02]  /*0aa0*/  HADD2.F32 R138, -RZ, R141.H1_H1 ;  /* 0x3000008dff8a7230 */ /* 0x000fe40000004100 */
[----:B------:R-:W-:Y:S01]  /*0ab0*/  FFMA.FTZ R110, R181, R137, R110 ;  /* 0x00000089b56e7223 */ /* 0x000fe2000001006e */
[----:B------:R-:W-:Y:S01]  /*0ac0*/  FMUL.FTZ R182, R182, R140 ;  /* 0x0000008cb6b67220 */ /* 0x000fe20000410000 */
[----:B------:R-:W-:Y:S01]  /*0ad0*/  FMUL.FTZ R156, R187, R156 ;  /* 0x0000009cbb9c7220 */ /* 0x000fe20000410000 */
[-C--:B------:R-:W-:Y:S01]  /*0ae0*/  FMUL.FTZ R158, R158, R139.reuse ;  /* 0x0000008b9e9e7220 */ /* 0x080fe20000410000 */
[----:B------:R-:W-:Y:S01]  /*0af0*/  FADD.FTZ R72, R72, R139 ;  /* 0x0000008b48487221 */ /* 0x000fe20000010000 */
[----:B------:R-:W-:Y:S01]  /*0b00*/  FFMA.FTZ R104, R157, R139, R104 ;  /* 0x0000008b9d687223 */ /* 0x000fe20000010068 */
[----:B------:R-:W-:Y:S01]  /*0b10*/  FADD.FTZ R137, RZ, R183 ;  /* 0x000000b7ff897221 */ /* 0x000fe20000010000 */
[----:B------:R-:W-:Y:S01]  /*0b20*/  FMUL.FTZ R184, R187, R150 ;  /* 0x00000096bbb87220 */ /* 0x000fe20000410000 */
[C---:B------:R-:W-:Y:S01]  /*0b30*/  FFMA.FTZ R139, R185.reuse, R183, RZ ;  /* 0x000000b7b98b7223 */ /* 0x040fe200000100ff */
[----:B------:R-:W-:Y:S01]  /*0b40*/  FADD.FTZ R76, R76, R136 ;  /* 0x000000884c4c7221 */ /* 0x000fe20000010000 */
[----:B------:R-:W-:Y:S01]  /*0b50*/  FFMA.FTZ R108, R185, R136, R108 ;  /* 0x00000088b96c7223 */ /* 0x000fe2000001006c */
[-C--:B------:R-:W-:Y:S01]  /*0b60*/  FMUL.FTZ R155, R155, R138.reuse ;  /* 0x0000008a9b9b7220 */ /* 0x080fe20000410000 */
[----:B------:R-:W-:Y:S01]  /*0b70*/  FADD.FTZ R79, R79, R138 ;  /* 0x0000008a4f4f7221 */ /* 0x000fe20000010000 */
[----:B------:R-:W-:Y:S01]  /*0b80*/  FFMA.FTZ R111, R156, R138, R111 ;  /* 0x0000008a9c6f7223 */ /* 0x000fe2000001006f */
[----:B------:R-:W-:Y:S01]  /*0b90*/  FADD.FTZ R136, R137, R182 ;  /* 0x000000b689887221 */ /* 0x000fe20000010000 */
[----:B------:R-:W-:Y:S01]  /*0ba0*/  FFMA.FTZ R138, R184, R182, R139 ;  /* 0x000000b6b88a7223 */ /* 0x000fe2000001008b */
[----:B------:R-:W-:-:S02]  /*0bb0*/  HADD2.F32 R142, -RZ, R142.H1_H1 ;  /* 0x3000008eff8e7230 */ /* 0x000fc40000004100 */
[----:B------:R-:W-:Y:S01]  /*0bc0*/  FADD.FTZ R160, -R145, R162 ;  /* 0x000000a291a07221 */ /* 0x000fe20000010100 */
[----:B------:R-:W-:Y:S01]  /*0bd0*/  FADD.FTZ R136, R136, R153 ;  /* 0x0000009988887221 */ /* 0x000fe20000010000 */
[----:B------:R-:W-:Y:S01]  /*0be0*/  FFMA.FTZ R137, R181, R153, R138 ;  /* 0x00000099b5897223 */ /* 0x000fe2000001008a */
[--C-:B------:R-:W-:Y:S02]  /*0bf0*/  HADD2.F32 R141, -RZ, R143.reuse.H0_H0 ;  /* 0x2000008fff8d7230 */ /* 0x100fe40000004100 */
[----:B------:R-:W-:Y:S01]  /*0c00*/  FADD.FTZ R164, -R145, R164 ;  /* 0x000000a491a47221 */ /* 0x000fe20000010100 */
[----:B------:R-:W-:Y:S01]  /*0c10*/  FADD.FTZ R139, R136, R155 ;  /* 0x0000009b888b7221 */ /* 0x000fe20000010000 */
[----:B------:R-:W-:Y:S01]  /*0c20*/  FFMA.FTZ R136, R156, R155, R137 ;  /* 0x0000009b9c887223 */ /* 0x000fe20000010089 */
[----:B------:R-:W-:Y:S01]  /*0c30*/  FMUL.FTZ R159, R159, R142 ;  /* 0x0000008e9f9f7220 */ /* 0x000fe20000410000 */
[----:B------:R-:W-:Y:S01]  /*0c40*/  FMUL.FTZ R160, R187, R160 ;  /* 0x000000a0bba07220 */ /* 0x000fe20000410000 */
[----:B------:R-:W-:Y:S01]  /*0c50*/  FADD.FTZ R138, R139, R158 ;  /* 0x0000009e8b8a7221 */ /* 0x000fe20000010000 */
[----:B------:R-:W-:Y:S01]  /*0c60*/  FFMA.FTZ R137, R157, R158, R136 ;  /* 0x0000009e9d897223 */ /* 0x000fe20000010088 */
[----:B------:R-:W-:-:S02]  /*0c70*/  HADD2.F32 R143, -RZ, R143.H1_H1 ;  /* 0x3000008fff8f7230 */ /* 0x000fc40000004100 */
[----:B------:R-:W-:Y:S01]  /*0c80*/  FMUL.FTZ R163, R187, R164 ;  /* 0x000000a4bba37220 */ /* 0x000fe20000410000 */
[----:B------:R-:W-:Y:S02]  /*0c90*/  HADD2.F32 R162, -RZ, R115.H1_H1 ;  /* 0x30000073ffa27230 */ /* 0x000fe40000004100 */
[----:B------:R-:W-:Y:S01]  /*0ca0*/  FMUL.FTZ R161, R161, R141 ;  /* 0x0000008da1a17220 */ /* 0x000fe20000410000 */
[----:B------:R-:W-:Y:S01]  /*0cb0*/  FADD.FTZ R164, -R145, R188 ;  /* 0x000000bc91a47221 */ /* 0x000fe20000010100 */
[----:B------:R-:W-:Y:S01]  /*0cc0*/  FADD.FTZ R138, R138, R159 ;  /* 0x0000009f8a8a7221 */ /* 0x000fe20000010000 */
[----:B------:R-:W-:Y:S01]  /*0cd0*/  FFMA.FTZ R136, R160, R159, R137 ;  /* 0x0000009fa0887223 */ /* 0x000fe20000010089 */
[----:B------:R-:W-:Y:S01]  /*0ce0*/  FMUL.FTZ R162, R162, R143 ;  /* 0x0000008fa2a27220 */ /* 0x000fe20000410000 */
[----:B------:R-:W-:Y:S01]  /*0cf0*/  FMUL.FTZ R164, R187, R164 ;  /* 0x000000a4bba47220 */ /* 0x000fe20000410000 */
[----:B0-----:R-:W-:Y:S01]  /*0d00*/  FADD.FTZ R147, R138, R161 ;  /* 0x000000a18a937221 */ /* 0x001fe20000010000 */
        /* <DEDUP_REMOVED lines=12> */
.L_x_1542:
[----:B---3--:R-:W-:Y:S05]  /*0dd0*/  BSYNC.RECONVERGENT B0 ;  /* 0x0000000000007941 */ /* 0x008fea0003800200 */
.L_x_1541:
        /* <DEDUP_REMOVED lines=13> */
[----:B------:R-:W-:Y:S01]  /*0eb0*/  IADD3 R140, PT, PT, R140, 0x100, RZ ;  /* 0x000001008c8c7810 */ /* 0x000fe20007ffe0ff */
[--C-:B--2---:R-:W-:Y:S02]  /*0ec0*/  HADD2.F32 R16, -RZ, R8.reuse.H0_H0 ;  /* 0x20000008ff107230 */ /* 0x104fe40000004100 */
[----:B------:R-:W-:Y:S02]  /*0ed0*/  HADD2.F32 R18, -RZ, R8.H1_H1 ;  /* 0x30000008ff127230 */ /* 0x000fe40000004100 */
[--C-:B------:R-:W-:Y:S02]  /*0ee0*/  HADD2.F32 R20, -RZ, R9.reuse.H0_H0 ;  /* 0x20000009ff147230 */ /* 0x100fe40000004100 */
[C---:B------:R-:W-:Y:S01]  /*0ef0*/  FADD.FTZ R16, -R145.reuse, R16 ;  /* 0x0000001091107221 */ /* 0x040fe20000010100 */
[----:B------:R-:W-:Y:S02]  /*0f00*/  HADD2.F32 R22, -RZ, R9.H1_H1 ;  /* 0x30000009ff167230 */ /* 0x000fe40000004100 */
[----:B------:R-:W-:Y:S01]  /*0f10*/  FADD.FTZ R18, -R145, R18 ;  /* 0x0000001291127221 */ /* 0x000fe20000010100 */
[----:B------:R-:W-:-:S02]  /*0f20*/  HADD2.F32 R8, -RZ, R124.H0_H0 ;  /* 0x2000007cff087230 */ /* 0x000fc40000004100 */
[----:B------:R-:W-:Y:S01]  /*0f30*/  FADD.FTZ R20, -R145, R20 ;  /* 0x0000001491147221 */ /* 0x000fe20000010100 */
[----:B---3--:R-:W-:Y:S02]  /*0f40*/  HADD2.F32 R9, -RZ, R12.H0_H0 ;  /* 0x2000000cff097230 */ /* 0x008fe40000004100 */
[C---:B0----5:R-:W-:Y:S01]  /*0f50*/  FMUL.FTZ R7, R187.reuse, R16 ;  /* 0x00000010bb077220 */ /* 0x061fe20000410000 */
[--C-:B------:R-:W-:Y:S02]  /*0f60*/  HADD2.F32 R136, -RZ, R10.reuse.H0_H0 ;  /* 0x2000000aff887230 */ /* 0x100fe40000004100 */
[----:B------:R-:W-:Y:S02]  /*0f70*/  HADD2.F32 R138, -RZ, R10.H1_H1 ;  /* 0x3000000aff8a7230 */ /* 0x000fe40000004100 */
[----:B------:R-:W-:Y:S01]  /*0f80*/  FMUL.FTZ R6, R8, R9 ;  /* 0x0000000908067220 */ /* 0x000fe20000410000 */
[----:B------:R-:W-:Y:S02]  /*0f90*/  HADD2.F32 R12, -RZ, R12.H1_H1 ;  /* 0x3000000cff0c7230 */ /* 0x000fe40000004100 */
[----:B------:R-:W-:Y:S01]  /*0fa0*/  FMUL.FTZ R8, R187, R18 ;  /* 0x00000012bb087220 */ /* 0x000fe20000410000 */
[----:B------:R-:W-:-:S02]  /*0fb0*/  HADD2.F32 R17, -RZ, R13.H0_H0 ;  /* 0x2000000dff117230 */ /* 0x000fc40000004100 */
[----:B------:R-:W-:Y:S01]  /*0fc0*/  FADD.FTZ R68, R68, R9 ;  /* 0x0000000944447221 */ /* 0x000fe20000010000 */
[----:B------:R-:W-:Y:S02]  /*0fd0*/  HADD2.F32 R19, -RZ, R13.H1_H1 ;  /* 0x3000000dff137230 */ /* 0x000fe40000004100 */
[----:B------:R-:W-:Y:S01]  /*0fe0*/  FFMA.FTZ R100, R7, R9, R100 ;  /* 0x0000000907647223 */ /* 0x000fe20000010064 */
[----:B------:R-:W-:Y:S02]  /*0ff0*/  HADD2.F32 R10, -RZ, R124.H1_H1 ;  /* 0x3000007cff0a7230 */ /* 0x000fe40000004100 */
[----:B------:R-:W-:Y:S01]  /*1000*/  FADD.FTZ R69, R69, R12 ;  /* 0x0000000c45457221 */ /* 0x000fe20000010000 */
[--C-:B------:R-:W-:Y:S02]  /*1010*/  HADD2.F32 R148, -RZ, R11.reuse.H0_H0 ;  /* 0x2000000bff947230 */ /* 0x100fe40000004100 */
[----:B------:R-:W-:Y:S01]  /*1020*/  FFMA.FTZ R101, R8, R12, R101 ;  /* 0x0000000c08657223 */ /* 0x000fe20000010065 */
[----:B------:R-:W-:-:S02]  /*1030*/  HADD2.F32 R150, -RZ, R11.H1_H1 ;  /* 0x3000000bff967230 */ /* 0x000fc40000004100 */
[----:B------:R-:W-:Y:S01]  /*1040*/  FMUL.FTZ R11, R187, R20 ;  /* 0x00000014bb0b7220 */ /* 0x000fe20000410000 */
[--C-:B------:R-:W-:Y:S02]  /*1050*/  HADD2.F32 R13, -RZ, R125.reuse.H0_H0 ;  /* 0x2000007dff0d7230 */ /* 0x100fe40000004100 */
[----:B------:R-:W-:Y:S01]  /*1060*/  FMUL.FTZ R9, R10, R12 ;  /* 0x0000000c0a097220 */ /* 0x000fe20000410000 */
[--C-:B------:R-:W-:Y:S02]  /*1070*/  HADD2.F32 R137, -RZ, R14.reuse.H0_H0 ;  /* 0x2000000eff897230 */ /* 0x100fe40000004100 */
[----:B------:R-:W-:Y:S01]  /*1080*/  FADD.FTZ R70, R70, R17 ;  /* 0x0000001146467221 */ /* 0x000fe20000010000 */
[----:B------:R-:W-:Y:S02]  /*1090*/  HADD2.F32 R142, -RZ, R14.H1_H1 ;  /* 0x3000000eff8e7230 */ /* 0x000fe40000004100 */
[----:B------:R-:W-:Y:S01]  /*10a0*/  FMUL.FTZ R10, R13, R17 ;  /* 0x000000110d0a7220 */ /* 0x000fe20000410000 */
[----:B------:R-:W-:-:S02]  /*10b0*/  HADD2.F32 R14, -RZ, R125.H1_H1 ;  /* 0x3000007dff0e7230 */ /* 0x000fc40000004100 */
[----:B------:R-:W-:Y:S01]  /*10c0*/  FFMA.FTZ R102, R11, R17, R102 ;  /* 0x000000110b667223 */ /* 0x000fe20000010066 */
[--C-:B------:R-:W-:Y:S02]  /*10d0*/  HADD2.F32 R16, -RZ, R126.reuse.H0_H0 ;  /* 0x2000007eff107230 */ /* 0x100fe40000004100 */
[C---:B------:R-:W-:Y:S01]  /*10e0*/  FADD.FTZ R12, -R145.reuse, R22 ;  /* 0x00000016910c7221 */ /* 0x040fe20000010100 */
[----:B------:R-:W-:Y:S02]  /*10f0*/  HADD2.F32 R17, -RZ, R126.H1_H1 ;  /* 0x3000007eff117230 */ /* 0x000fe40000004100 */
[----:B------:R-:W-:Y:S01]  /*1100*/  FMUL.FTZ R13, R14, R19 ;  /* 0x000000130e0d7220 */ /* 0x000fe20000410000 */
[----:B------:R-:W-:Y:S01]  /*1110*/  FADD.FTZ R136, -R145, R136 ;  /* 0x0000008891887221 */ /* 0x000fe20000010100 */
[----:B------:R-:W-:Y:S01]  /*1120*/  FMUL.FTZ R12, R187, R12 ;  /* 0x0000000cbb0c7220 */ /* 0x000fe20000410000 */
[----:B------:R-:W-:Y:S01]  /*1130*/  FMUL.FTZ R14, R16, R137 ;  /* 0x00000089100e7220 */ /* 0x000fe20000410000 */
[----:B------:R-:W-:Y:S01]  /*1140*/  FMUL.FTZ R16, R17, R142 ;  /* 0x0000008e11107220 */ /* 0x000fe20000410000 */
[----:B------:R-:W-:Y:S01]  /*1150*/  FADD.FTZ R20, R147, R6 ;  /* 0x0000000693147221 */ /* 0x000fe20000010000 */
[----:B------:R-:W-:Y:S01]  /*1160*/  FFMA.FTZ R17, R7, R6, R146 ;  /* 0x0000000607117223 */ /* 0x000fe20000010092 */
[----:B------:R-:W-:-:S02]  /*1170*/  HADD2.F32 R141, -RZ, R15.H0_H0 ;  /* 0x2000000fff8d7230 */ /* 0x000fc40000004100 */
[----:B------:R-:W-:Y:S01]  /*1180*/  FADD.FTZ R71, R71, R19 ;  /* 0x0000001347477221 */ /* 0x000fe20000010000 */
[----:B------:R-:W-:Y:S02]  /*1190*/  HADD2.F32 R143, -RZ, R15.H1_H1 ;  /* 0x3000000fff8f7230 */ /* 0x000fe40000004100 */
[----:B------:R-:W-:Y:S01]  /*11a0*/  FFMA.FTZ R103, R12, R19, R103 ;  /* 0x000000130c677223 */ /* 0x000fe20000010067 */
[----:B------:R-:W-:Y:S01]  /*11b0*/  FMUL.FTZ R15, R187, R136 ;  /* 0x00000088bb0f7220 */ /* 0x000fe20000410000 */
[----:B------:R-:W-:Y:S01]  /*11c0*/  FADD.FTZ R19, R20, R9 ;  /* 0x0000000914137221 */ /* 0x000fe20000010000 */
[----:B------:R-:W-:Y:S01]  /*11d0*/  FFMA.FTZ R20, R8, R9, R17 ;  /* 0x0000000908147223 */ /* 0x000fe20000010011 */
[----:B------:R-:W-:Y:S01]  /*11e0*/  FADD.FTZ R64, R64, R137 ;  /* 0x0000008940407221 */ /* 0x000fe20000010000 */
[----:B------:R-:W-:Y:S01]  /*11f0*/  FFMA.FTZ R96, R15, R137, R96 ;  /* 0x000000890f607223 */ /* 0x000fe20000010060 */
[----:B------:R-:W-:Y:S01]  /*1200*/  FADD.FTZ R22, R19, R10 ;  /* 0x0000000a13167221 */ /* 0x000fe20000010000 */
[----:B------:R-:W-:Y:S01]  /*1210*/  FFMA.FTZ R137, R11, R10, R20 ;  /* 0x0000000a0b897223 */ /* 0x000fe20000010014 */
[----:B------:R-:W-:Y:S01]  /*1220*/  FADD.FTZ R18, -R145, R138 ;  /* 0x0000008a91127221 */ /* 0x000fe20000010100 */
[----:B------:R-:W-:-:S02]  /*1230*/  HADD2.F32 R136, -RZ, R127.H0_H0 ;  /* 0x2000007fff887230 */ /* 0x000fc40000004100 */
[----:B------:R-:W-:Y:S01]  /*1240*/  FADD.FTZ R139, R22, R13 ;  /* 0x0000000d168b7221 */ /* 0x000fe20000010000 */
[----:B------:R-:W-:Y:S01]  /*1250*/  FFMA.FTZ R20, R12, R13, R137 ;  /* 0x0000000d0c147223 */ /* 0x000fe20000010089 */
[----:B------:R-:W-:Y:S02]  /*1260*/  HADD2.F32 R138, -RZ, R127.H1_H1 ;  /* 0x3000007fff8a7230 */ /* 0x000fe40000004100 */
[----:B------:R-:W-:Y:S01]  /*1270*/  FMUL.FTZ R18, R187, R18 ;  /* 0x00000012bb127220 */ /* 0x000fe20000410000 */
[----:B------:R-:W-:Y:S01]  /*1280*/  FADD.FTZ R148, -R145, R148 ;  /* 0x0000009491947221 */ /* 0x000fe20000010100 */
[----:B------:R-:W-:Y:S01]  /*1290*/  FADD.FTZ R139, R139, R14 ;  /* 0x0000000e8b8b7221 */ /* 0x000fe20000010000 */
[----:B------:R-:W-:Y:S01]  /*12a0*/  FFMA.FTZ R137, R15, R14, R20 ;  /* 0x0000000e0f897223 */ /* 0x000fe20000010014 */
[----:B------:R-:W-:Y:S01]  /*12b0*/  FMUL.FTZ R17, R136, R141 ;  /* 0x0000008d88117220 */ /* 0x000fe20000410000 */
[----:B------:R-:W-:Y:S01]  /*12c0*/  FMUL.FTZ R20, R138, R143 ;  /* 0x0000008f8a147220 */ /* 0x000fe20000410000 */
[----:B------:R-:W-:Y:S01]  /*12d0*/  FMUL.FTZ R19, R187, R148 ;  /* 0x00000094bb137220 */ /* 0x000fe20000410000 */
[----:B------:R-:W-:Y:S01]  /*12e0*/  FADD.FTZ R22, -R145, R150 ;  /* 0x0000009691167221 */ /* 0x000fe20000010100 */
[----:B------:R-:W-:Y:S01]  /*12f0*/  FADD.FTZ R136, R139, R16 ;  /* 0x000000108b887221 */ /* 0x000fe20000010000 */
[----:B------:R-:W-:Y:S01]  /*1300*/  FFMA.FTZ R138, R18, R16, R137 ;  /* 0x00000010128a7223 */ /* 0x000fe20000010089 */
[----:B------:R-:W-:Y:S01]  /*1310*/  FADD.FTZ R65, R65, R142 ;  /* 0x0000008e41417221 */ /* 0x000fe20000010000 */
[----:B------:R-:W-:Y:S01]  /*1320*/  FMUL.FTZ R22, R187, R22 ;  /* 0x00000016bb167220 */ /* 0x000fe20000410000 */
[----:B------:R-:W-:Y:S01]  /*1330*/  FADD.FTZ R147, R136, R17 ;  /* 0x0000001188937221 */ /* 0x000fe20000010000 */
[C---:B------:R-:W-:Y:S01]  /*1340*/  FFMA.FTZ R137, R19.reuse, R17, R138 ;  /* 0x0000001113897223 */ /* 0x040fe2000001008a */
[----:B------:R-:W-:Y:S01]  /*1350*/  FFMA.FTZ R97, R18, R142, R97 ;  /* 0x0000008e12617223 */ /* 0x000fe20000010061 */
[----:B------:R-:W-:Y:S01]  /*1360*/  FADD.FTZ R66, R66, R141 ;  /* 0x0000008d42427221 */ /* 0x000fe20000010000 */
[----:B------:R-:W-:Y:S01]  /*1370*/  FFMA.FTZ R98, R19, R141, R98 ;  /* 0x0000008d13627223 */ /* 0x000fe20000010062 */
[----:B------:R-:W-:Y:S01]  /*1380*/  FADD.FTZ R67, R67, R143 ;  /* 0x0000008f43437221 */ /* 0x000fe20000010000 */
[C---:B------:R-:W-:Y:S01]  /*1390*/  FFMA.FTZ R99, R22.reuse, R143, R99 ;  /* 0x0000008f16637223 */ /* 0x040fe20000010063 */
[----:B------:R-:W-:Y:S01]  /*13a0*/  FADD.FTZ R147, R147, R20 ;  /* 0x0000001493937221 */ /* 0x000fe20000010000 */
[----:B------:R-:W-:-:S07]  /*13b0*/  FFMA.FTZ R146, R22, R20, R137 ;  /* 0x0000001416927223 */ /* 0x000fce0000010089 */
.L_x_1544:
[----:B------:R-:W-:Y:S05]  /*13c0*/  BSYNC.RECONVERGENT B0 ;  /* 0x0000000000007941 */ /* 0x000fea0003800200 */
.L_x_1543:
        /* <DEDUP_REMOVED lines=13> */
[----:B------:R-:W-:Y:S01]  /*14a0*/  HADD2.F32 R139, -RZ, R123.H0_H0 ;  /* 0x2000007bff8b7230 */ /* 0x000fe20000004100 */
[----:B------:R-:W-:Y:S01]  /*14b0*/  IADD3 R140, PT, PT, R140, 0x100, RZ ;  /* 0x000001008c8c7810 */ /* 0x000fe20007ffe0ff */
[--C-:B--2---:R-:W-:Y:S02]  /*14c0*/  HADD2.F32 R136, -RZ, R24.reuse.H0_H0 ;  /* 0x20000018ff887230 */ /* 0x104fe40000004100 */
[----:B------:R-:W-:Y:S02]  /*14d0*/  HADD2.F32 R148, -RZ, R24.H1_H1 ;  /* 0x30000018ff947230 */ /* 0x000fe40000004100 */
[--C-:B------:R-:W-:Y:S02]  /*14e0*/  HADD2.F32 R150, -RZ, R25.reuse.H0_H0 ;  /* 0x20000019ff967230 */ /* 0x100fe40000004100 */
[----:B------:R-:W-:Y:S01]  /*14f0*/  FADD.FTZ R136, -R145, R136 ;  /* 0x0000008891887221 */ /* 0x000fe20000010100 */
[----:B------:R-:W-:-:S02]  /*1500*/  HADD2.F32 R152, -RZ, R25.H1_H1 ;  /* 0x30000019ff987230 */ /* 0x000fc40000004100 */
[----:B------:R-:W-:Y:S02]  /*1510*/  HADD2.F32 R24, -RZ, R120.H0_H0 ;  /* 0x20000078ff187230 */ /* 0x000fe40000004100 */
[----:B-----5:R-:W-:Y:S01]  /*1520*/  FMUL.FTZ R21, R187, R136 ;  /* 0x00000088bb157220 */ /* 0x020fe20000410000 */
[----:B---3--:R-:W-:Y:S02]  /*1530*/  HADD2.F32 R23, -RZ, R28.H0_H0 ;  /* 0x2000001cff177230 */ /* 0x008fe40000004100 */
[C---:B------:R-:W-:Y:S01]  /*1540*/  FADD.FTZ R150, -R145.reuse, R150 ;  /* 0x0000009691967221 */ /* 0x040fe20000010100 */
[--C-:B------:R-:W-:Y:S02]  /*1550*/  HADD2.F32 R154, -RZ, R26.reuse.H0_H0 ;  /* 0x2000001aff9a7230 */ /* 0x100fe40000004100 */
[----:B------:R-:W-:Y:S02]  /*1560*/  HADD2.F32 R188, -RZ, R26.H1_H1 ;  /* 0x3000001affbc7230 */ /* 0x000fe40000004100 */
[----:B------:R-:W-:Y:S01]  /*1570*/  FADD.FTZ R26, -R145, R148 ;  /* 0x00000094911a7221 */ /* 0x000fe20000010100 */
[----:B------:R-:W-:-:S02]  /*1580*/  HADD2.F32 R28, -RZ, R28.H1_H1 ;  /* 0x3000001cff1c7230 */ /* 0x000fc40000004100 */
[-C--:B------:R-:W-:Y:S01]  /*1590*/  FMUL.FTZ R24, R24, R23.reuse ;  /* 0x0000001718187220 */ /* 0x080fe20000410000 */
[----:B------:R-:W-:Y:S02]  /*15a0*/  HADD2.F32 R25, -RZ, R120.H1_H1 ;  /* 0x30000078ff197230 */ /* 0x000fe40000004100 */
[----:B------:R-:W-:Y:S01]  /*15b0*/  FADD.FTZ R60, R60, R23 ;  /* 0x000000173c3c7221 */ /* 0x000fe20000010000 */
[--C-:B------:R-:W-:Y:S02]  /*15c0*/  HADD2.F32 R190, -RZ, R27.reuse.H0_H0 ;  /* 0x2000001bffbe7230 */ /* 0x100fe40000004100 */
[----:B------:R-:W-:Y:S01]  /*15d0*/  FFMA.FTZ R92, R21, R23, R92 ;  /* 0x00000017155c7223 */ /* 0x000fe2000001005c */
[----:B------:R-:W-:Y:S02]  /*15e0*/  HADD2.F32 R192, -RZ, R27.H1_H1 ;  /* 0x3000001bffc07230 */ /* 0x000fe40000004100 */
[----:B------:R-:W-:Y:S01]  /*15f0*/  FMUL.FTZ R26, R187, R26 ;  /* 0x0000001abb1a7220 */ /* 0x000fe20000410000 */
[----:B0-----:R-:W-:-:S02]  /*1600*/  HADD2.F32 R32, -RZ, R29.H0_H0 ;  /* 0x2000001dff207230 */ /* 0x001fc40000004100 */
[----:B------:R-:W-:Y:S01]  /*1610*/  FMUL.FTZ R23, R25, R28 ;  /* 0x0000001c19177220 */ /* 0x000fe20000410000 */
[----:B------:R-:W-:Y:S02]  /*1620*/  HADD2.F32 R34, -RZ, R29.H1_H1 ;  /* 0x3000001dff227230 */ /* 0x000fe40000004100 */
[----:B------:R-:W-:Y:S01]  /*1630*/  FMUL.FTZ R25, R187, R150 ;  /* 0x00000096bb197220 */ /* 0x000fe20000410000 */
[----:B------:R-:W-:Y:S02]  /*1640*/  HADD2.F32 R27, -RZ, R121.H0_H0 ;  /* 0x20000079ff1b7230 */ /* 0x000fe40000004100 */
[----:B------:R-:W-:Y:S01]  /*1650*/  FADD.FTZ R154, -R145, R154 ;  /* 0x0000009a919a7221 */ /* 0x000fe20000010100 */
[--C-:B------:R-:W-:Y:S02]  /*1660*/  HADD2.F32 R33, -RZ, R30.reuse.H0_H0 ;  /* 0x2000001eff217230 */ /* 0x100fe40000004100 */
[----:B------:R-:W-:Y:S01]  /*1670*/  FADD.FTZ R61, R61, R28 ;  /* 0x0000001c3d3d7221 */ /* 0x000fe20000010000 */
[----:B------:R-:W-:-:S02]  /*1680*/  HADD2.F32 R138, -RZ, R30.H1_H1 ;  /* 0x3000001eff8a7230 */ /* 0x000fc40000004100 */
[----:B------:R-:W-:Y:S01]  /*1690*/  FADD.FTZ R30, -R145, R152 ;  /* 0x00000098911e7221 */ /* 0x000fe20000010100 */
[----:B------:R-:W-:Y:S02]  /*16a0*/  HADD2.F32 R29, -RZ, R121.H1_H1 ;  /* 0x30000079ff1d7230 */ /* 0x000fe40000004100 */
[----:B------:R-:W-:Y:S01]  /*16b0*/  FFMA.FTZ R93, R26, R28, R93 ;  /* 0x0000001c1a5d7223 */ /* 0x000fe2000001005d */
[-C--:B------:R-:W-:Y:S01]  /*16c0*/  FMUL.FTZ R28, R27, R32.reuse ;  /* 0x000000201b1c7220 */ /* 0x080fe20000410000 */
[----:B------:R-:W-:Y:S01]  /*16d0*/  FADD.FTZ R62, R62, R32 ;  /* 0x000000203e3e7221 */ /* 0x000fe20000010000 */
[----:B------:R-:W-:Y:S01]  /*16e0*/  FFMA.FTZ R94, R25, R32, R94 ;  /* 0x00000020195e7223 */ /* 0x000fe2000001005e */
[----:B------:R-:W-:Y:S02]  /*16f0*/  HADD2.F32 R32, -RZ, R122.H0_H0 ;  /* 0x2000007aff207230 */ /* 0x000fe40000004100 */
[----:B------:R-:W-:Y:S01]  /*1700*/  FMUL.FTZ R30, R187, R30 ;  /* 0x0000001ebb1e7220 */ /* 0x000fe20000410000 */
[----:B------:R-:W-:Y:S01]  /*1710*/  FMUL.FTZ R27, R29, R34 ;  /* 0x000000221d1b7220 */ /* 0x000fe20000410000 */
[----:B------:R-:W-:Y:S01]  /*1720*/  FMUL.FTZ R29, R187, R154 ;  /* 0x0000009abb1d7220 */ /* 0x000fe20000410000 */
[----:B------:R-:W-:Y:S01]  /*1730*/  FADD.FTZ R63, R63, R34 ;  /* 0x000000223f3f7221 */ /* 0x000fe20000010000 */
[----:B------:R-:W-:Y:S01]  /*1740*/  FFMA.FTZ R95, R30, R34, R95 ;  /* 0x000000221e5f7223 */ /* 0x000fe2000001005f */
[----:B------:R-:W-:Y:S01]  /*1750*/  FADD.FTZ R34, -R145, R188 ;  /* 0x000000bc91227221 */ /* 0x000fe20000010100 */
[-C--:B------:R-:W-:Y:S01]  /*1760*/  FMUL.FTZ R32, R32, R33.reuse ;  /* 0x0000002120207220 */ /* 0x080fe20000410000 */
[----:B------:R-:W-:Y:S01]  /*1770*/  FADD.FTZ R56, R56, R33 ;  /* 0x0000002138387221 */ /* 0x000fe20000010000 */
[----:B------:R-:W-:Y:S01]  /*1780*/  FFMA.FTZ R88, R29, R33, R88 ;  /* 0x000000211d587223 */ /* 0x000fe20000010058 */
[----:B------:R-:W-:Y:S01]  /*1790*/  FADD.FTZ R136, R147, R24 ;  /* 0x0000001893887221 */ /* 0x000fe20000010000 */
[----:B------:R-:W-:Y:S01]  /*17a0*/  FFMA.FTZ R33, R21, R24, R146 ;  /* 0x0000001815217223 */ /* 0x000fe20000010092 */
[----:B------:R-:W-:-:S02]  /*17b0*/  HADD2.F32 R141, -RZ, R31.H0_H0 ;  /* 0x2000001fff8d7230 */ /* 0x000fc40000004100 */
[----:B------:R-:W-:Y:S01]  /*17c0*/  FMUL.FTZ R34, R187, R34 ;  /* 0x00000022bb227220 */ /* 0x000fe20000410000 */
[----:B------:R-:W-:Y:S02]  /*17d0*/  HADD2.F32 R142, -RZ, R31.H1_H1 ;  /* 0x3000001fff8e7230 */ /* 0x000fe40000004100 */
[----:B------:R-:W-:Y:S01]  /*17e0*/  FADD.FTZ R35, R136, R23 ;  /* 0x0000001788237221 */ /* 0x000fe20000010000 */
[----:B------:R-:W-:Y:S02]  /*17f0*/  HADD2.F32 R31, -RZ, R122.H1_H1 ;  /* 0x3000007aff1f7230 */ /* 0x000fe40000004100 */
[----:B------:R-:W-:Y:S01]  /*1800*/  FFMA.FTZ R136, R26, R23, R33 ;  /* 0x000000171a887223 */ /* 0x000fe20000010021 */
[----:B------:R-:W-:Y:S01]  /*1810*/  FADD.FTZ R57, R57, R138 ;  /* 0x0000008a39397221 */ /* 0x000fe20000010000 */
[-C--:B------:R-:W-:Y:S01]  /*1820*/  FFMA.FTZ R89, R34, R138.reuse, R89 ;  /* 0x0000008a22597223 */ /* 0x080fe20000010059 */
[----:B------:R-:W-:Y:S01]  /*1830*/  FMUL.FTZ R33, R139, R141 ;  /* 0x0000008d8b217220 */ /* 0x000fe20000410000 */
[----:B------:R-:W-:Y:S01]  /*1840*/  FMUL.FTZ R31, R31, R138 ;  /* 0x0000008a1f1f7220 */ /* 0x000fe20000410000 */
[----:B------:R-:W-:Y:S01]  /*1850*/  FADD.FTZ R138, R35, R28 ;  /* 0x0000001c238a7221 */ /* 0x000fe20000010000 */
[----:B------:R-:W-:Y:S01]  /*1860*/  FFMA.FTZ R137, R25, R28, R136 ;  /* 0x0000001c19897223 */ /* 0x000fe20000010088 */
[----:B------:R-:W-:Y:S01]  /*1870*/  FADD.FTZ R190, -R145, R190 ;  /* 0x000000be91be7221 */ /* 0x000fe20000010100 */
[----:B------:R-:W-:-:S02]  /*1880*/  HADD2.F32 R152, -RZ, R123.H1_H1 ;  /* 0x3000007bff987230 */ /* 0x000fc40000004100 */
[----:B------:R-:W-:Y:S01]  /*1890*/  FADD.FTZ R139, R138, R27 ;  /* 0x0000001b8a8b7221 */ /* 0x000fe20000010000 */
[----:B------:R-:W-:Y:S01]  /*18a0*/  FFMA.FTZ R136, R30, R27, R137 ;  /* 0x0000001b1e887223 */ /* 0x000fe20000010089 */
        /* <DEDUP_REMOVED lines=9> */
[C---:B------:R-:W-:Y:S01]  /*1940*/  FFMA.FTZ R90, R35.reuse, R141, R90 ;  /* 0x0000008d235a7223 */ /* 0x040fe2000001005a */
[----:B------:R-:W-:Y:S01]  /*1950*/  FADD.FTZ R147, R138, R33 ;  /* 0x000000218a937221 */ /* 0x000fe20000010000 */
[----:B------:R-:W-:Y:S01]  /*1960*/  FFMA.FTZ R137, R35, R33, R136 ;  /* 0x0000002123897223 */ /* 0x000fe20000010088 */
[----:B------:R-:W-:Y:S01]  /*1970*/  FADD.FTZ R59, R59, R142 ;  /* 0x0000008e3b3b7221 */ /* 0x000fe20000010000 */
[C---:B------:R-:W-:Y:S01]  /*1980*/  FFMA.FTZ R91, R154.reuse, R142, R91 ;  /* 0x0000008e9a5b7223 */ /* 0x040fe2000001005b */
[----:B------:R-:W-:Y:S01]  /*1990*/  FADD.FTZ R147, R147, R152 ;  /* 0x0000009893937221 */ /* 0x000fe20000010000 */
[----:B------:R-:W-:-:S07]  /*19a0*/  FFMA.FTZ R146, R154, R152, R137 ;  /* 0x000000989a927223 */ /* 0x000fce0000010089 */
.L_x_1546:
[----:B------:R-:W-:Y:S05]  /*19b0*/  BSYNC.RECONVERGENT B0 ;  /* 0x0000000000007941 */ /* 0x000fea0003800200 */
.L_x_1545:
        /* <DEDUP_REMOVED lines=8> */
[----:B------:R-:W2:Y:S01]  /*1a40*/  @P0 LDC.64 R148, c[0x0][0x438] ;  /* 0x00010e00ff940b82 */ /* 0x000ea20000000a00 */
[----:B0-----:R-:W-:-:S06]  /*1a50*/  IMAD.WIDE.U32 R136, R140, 0x10, R136 ;  /* 0x000000108c887825 */ /* 0x001fcc00078e0088 */
[----:B------:R-:W3:Y:S01]  /*1a60*/  LDG.E.128 R136, desc[UR4][R136.64] ;  /* 0x0000000488887981 */ /* 0x000ee2000c1e1d00 */
[----:B--2---:R-:W-:-:S04]  /*1a70*/  @P0 IMAD.WIDE.U32 R148, R140, 0x10, R148 ;  /* 0x000000108c940825 */ /* 0x004fc800078e0094 */
[----:B-1----:R-:W-:Y:S01]  /*1a80*/  IMAD.WIDE.U32 R140, R140, 0x10, R142 ;  /* 0x000000108c8c7825 */ /* 0x002fe200078e008e */
[----:B------:R0:W5:Y:S05]  /*1a90*/  @P0 LDG.E.128 R128, desc[UR4][R148.64] ;  /* 0x0000000494800981 */ /* 0x00016a000c1e1d00 */
[----:B------:R-:W2:Y:S01]  /*1aa0*/  LDG.E.128 R140, desc[UR4][R140.64] ;  /* 0x000000048c8c7981 */ /* 0x000ea2000c1e1d00 */
[----:B------:R-:W-:Y:S02]  /*1ab0*/  HADD2.F32 R167, -RZ, R116.H1_H1 ;  /* 0x30000074ffa77230 */ /* 0x000fe40000004100 */
[----:B------:R-:W-:Y:S02]  /*1ac0*/  HADD2.F32 R171, -RZ, R117.H1_H1 ;  /* 0x30000075ffab7230 */ /* 0x000fe40000004100 */
[----:B------:R-:W-:-:S02]  /*1ad0*/  HADD2.F32 R175, -RZ, R118.H1_H1 ;  /* 0x30000076ffaf7230 */ /* 0x000fc40000004100 */
[----:B------:R-:W-:Y:S02]  /*1ae0*/  HADD2.F32 R177, -RZ, R119.H0_H0 ;  /* 0x20000077ffb17230 */ /* 0x000fe40000004100 */
[--C-:B---3--:R-:W-:Y:S02]  /*1af0*/  HADD2.F32 R166, -RZ, R136.reuse.H1_H1 ;  /* 0x30000088ffa67230 */ /* 0x108fe40000004100 */
[----:B------:R-:W-:Y:S02]  /*1b00*/  HADD2.F32 R150, -RZ, R136.H0_H0 ;  /* 0x20000088ff967230 */ /* 0x000fe40000004100 */
[--C-:B------:R-:W-:Y:S02]  /*1b10*/  HADD2.F32 R170, -RZ, R137.reuse.H0_H0 ;  /* 0x20000089ffaa7230 */ /* 0x100fe40000004100 */
[C---:B------:R-:W-:Y:S01]  /*1b20*/  FADD.FTZ R168, -R145.reuse, R166 ;  /* 0x000000a691a87221 */ /* 0x040fe20000010100 */
[----:B------:R-:W-:Y:S02]  /*1b30*/  HADD2.F32 R172, -RZ, R137.H1_H1 ;  /* 0x30000089ffac7230 */ /* 0x000fe40000004100 */
[----:B------:R-:W-:Y:S01]  /*1b40*/  FADD.FTZ R150, -R145, R150 ;  /* 0x0000009691967221 */ /* 0x000fe20000010100 */
[----:B------:R-:W-:-:S02]  /*1b50*/  HADD2.F32 R166, -RZ, R116.H0_H0 ;  /* 0x20000074ffa67230 */ /* 0x000fc40000004100 */
[----:B------:R-:W-:Y:S01]  /*1b60*/  FADD.FTZ R170, -R145, R170 ;  /* 0x000000aa91aa7221 */ /* 0x000fe20000010100 */
[--C-:B------:R-:W-:Y:S02]  /*1b70*/  HADD2.F32 R174, -RZ, R139.reuse.H0_H0 ;  /* 0x2000008bffae7230 */ /* 0x100fe40000004100 */
[----:B------:R-:W-:Y:S02]  /*1b80*/  HADD2.F32 R180, -RZ, R139.H1_H1 ;  /* 0x3000008bffb47230 */ /* 0x000fe40000004100 */
[----:B------:R-:W-:Y:S02]  /*1b90*/  HADD2.F32 R136, -RZ, R117.H0_H0 ;  /* 0x20000075ff887230 */ /* 0x000fe40000004100 */
[----:B-----5:R-:W-:Y:S01]  /*1ba0*/  FMUL.FTZ R165, R187, R150 ;  /* 0x00000096bba57220 */ /* 0x020fe20000410000 */
[----:B--2---:R-:W-:Y:S02]  /*1bb0*/  HADD2.F32 R137, -RZ, R140.H0_H0 ;  /* 0x2000008cff897230 */ /* 0x004fe40000004100 */
[----:B------:R-:W-:-:S02]  /*1bc0*/  HADD2.F32 R139, -RZ, R141.H0_H0 ;  /* 0x2000008dff8b7230 */ /* 0x000fc40000004100 */
[----:B------:R-:W-:Y:S02]  /*1bd0*/  HADD2.F32 R140, -RZ, R140.H1_H1 ;  /* 0x3000008cff8c7230 */ /* 0x000fe40000004100 */
[----:B------:R-:W-:Y:S01]  /*1be0*/  FMUL.FTZ R166, R166, R137 ;  /* 0x00000089a6a67220 */ /* 0x000fe20000410000 */
[--C-:B0-----:R-:W-:Y:S02]  /*1bf0*/  HADD2.F32 R148, -RZ, R138.reuse.H0_H0 ;  /* 0x2000008aff947230 */ /* 0x101fe40000004100 */
[----:B------:R-:W-:Y:S01]  /*1c00*/  FMUL.FTZ R169, R187, R170 ;  /* 0x000000aabba97220 */ /* 0x000fe20000410000 */
[----:B------:R-:W-:Y:S02]  /*1c10*/  HADD2.F32 R138, -RZ, R138.H1_H1 ;  /* 0x3000008aff8a7230 */ /* 0x000fe40000004100 */
[----:B------:R-:W-:Y:S01]  /*1c20*/  FMUL.FTZ R170, R136, R139 ;  /* 0x0000008b88aa7220 */ /* 0x000fe20000410000 */
[----:B------:R-:W-:Y:S01]  /*1c30*/  FADD.FTZ R172, -R145, R172 ;  /* 0x000000ac91ac7221 */ /* 0x000fe20000010100 */
[----:B------:R-:W-:Y:S01]  /*1c40*/  FADD.FTZ R52, R52, R137 ;  /* 0x0000008934347221 */ /* 0x000fe20000010000 */
[----:B------:R-:W-:Y:S01]  /*1c50*/  FFMA.FTZ R84, R165, R137, R84 ;  /* 0x00000089a5547223 */ /* 0x000fe20000010054 */
[----:B------:R-:W-:Y:S01]  /*1c60*/  FMUL.FTZ R167, R167, R140 ;  /* 0x0000008ca7a77220 */ /* 0x000fe20000410000 */
[----:B------:R-:W-:Y:S01]  /*1c70*/  FADD.FTZ R136, R147, R166 ;  /* 0x000000a693887221 */ /* 0x000fe20000010000 */
[----:B------:R-:W-:Y:S01]  /*1c80*/  FMUL.FTZ R168, R187, R168 ;  /* 0x000000a8bba87220 */ /* 0x000fe20000410000 */
[----:B------:R-:W-:Y:S01]  /*1c90*/  FFMA.FTZ R137, R165, R166, R146 ;  /* 0x000000a6a5897223 */ /* 0x000fe20000010092 */
[----:B------:R-:W-:Y:S01]  /*1ca0*/  FADD.FTZ R176, -R145, R138 ;  /* 0x0000008a91b07221 */ /* 0x000fe20000010100 */
[----:B------:R-:W-:-:S02]  /*1cb0*/  HADD2.F32 R138, -RZ, R141.H1_H1 ;  /* 0x3000008dff8a7230 */ /* 0x000fc40000004100 */
[----:B------:R-:W-:Y:S01]  /*1cc0*/  FADD.FTZ R54, R54, R139 ;  /* 0x0000008b36367221 */ /* 0x000fe20000010000 */
[----:B------:R-:W-:Y:S01]  /*1cd0*/  FFMA.FTZ R86, R169, R139, R86 ;  /* 0x0000008ba9567223 */ /* 0x000fe20000010056 */
[----:B------:R-:W-:Y:S01]  /*1ce0*/  FMUL.FTZ R172, R187, R172 ;  /* 0x000000acbbac7220 */ /* 0x000fe20000410000 */
[----:B------:R-:W-:Y:S01]  /*1cf0*/  FADD.FTZ R139, R136, R167 ;  /* 0x000000a7888b7221 */ /* 0x000fe20000010000 */
[----:B------:R-:W-:Y:S01]  /*1d00*/  FFMA.FTZ R136, R168, R167, R137 ;  /* 0x000000a7a8887223 */ /* 0x000fe20000010089 */
[----:B------:R-:W-:Y:S01]  /*1d10*/  FADD.FTZ R178, -R145, R174 ;  /* 0x000000ae91b27221 */ /* 0x000fe20000010100 */
[----:B------:R-:W-:Y:S02]  /*1d20*/  HADD2.F32 R141, -RZ, R142.H0_H0 ;  /* 0x2000008eff8d7230 */ /* 0x000fe40000004100 */
[-C--:B------:R-:W-:Y:S01]  /*1d30*/  FMUL.FTZ R171, R171, R138.reuse ;  /* 0x0000008aabab7220 */ /* 0x080fe20000410000 */
[----:B------:R-:W-:Y:S02]  /*1d40*/  HADD2.F32 R174, -RZ, R118.H0_H0 ;  /* 0x20000076ffae7230 */ /* 0x000fe40000004100 */
[----:B------:R-:W-:Y:S01]  /*1d50*/  FADD.FTZ R55, R55, R138 ;  /* 0x0000008a37377221 */ /* 0x000fe20000010000 */
[----:B------:R-:W-:Y:S01]  /*1d60*/  FFMA.FTZ R87, R172, R138, R87 ;  /* 0x0000008aac577223 */ /* 0x000fe20000010057 */
[----:B------:R-:W-:Y:S01]  /*1d70*/  FADD.FTZ R148, -R145, R148 ;  /* 0x0000009491947221 */ /* 0x000fe20000010100 */
[----:B------:R-:W-:Y:S01]  /*1d80*/  FADD.FTZ R138, R139, R170 ;  /* 0x000000aa8b8a7221 */ /* 0x000fe20000010000 */
[----:B------:R-:W-:Y:S01]  /*1d90*/  FFMA.FTZ R137, R169, R170, R136 ;  /* 0x000000aaa9897223 */ /* 0x000fe20000010088 */
[----:B------:R-:W-:-:S02]  /*1da0*/  HADD2.F32 R142, -RZ, R142.H1_H1 ;  /* 0x3000008eff8e7230 */ /* 0x000fc40000004100 */
[----:B------:R-:W-:Y:S01]  /*1db0*/  FMUL.FTZ R173, R187, R148 ;  /* 0x00000094bbad7220 */ /* 0x000fe20000410000 */
[----:B------:R-:W-:Y:S01]  /*1dc0*/  FMUL.FTZ R174, R174, R141 ;  /* 0x0000008daeae7220 */ /* 0x000fe20000410000 */
[----:B------:R-:W-:Y:S01]  /*1dd0*/  FADD.FTZ R139, R138, R171 ;  /* 0x000000ab8a8b7221 */ /* 0x000fe20000010000 */
[----:B------:R-:W-:Y:S01]  /*1de0*/  FFMA.FTZ R136, R172, R171, R137 ;  /* 0x000000abac887223 */ /* 0x000fe20000010089 */
[----:B------:R-:W-:Y:S01]  /*1df0*/  FADD.FTZ R180, -R145, R180 ;  /* 0x000000b491b47221 */ /* 0x000fe20000010100 */
[--C-:B------:R-:W-:Y:S02]  /*1e00*/  HADD2.F32 R145, -RZ, R143.reuse.H0_H0 ;  /* 0x2000008fff917230 */ /* 0x100fe40000004100 */
[----:B------:R-:W-:Y:S01]  /*1e10*/  FMUL.FTZ R175, R175, R142 ;  /* 0x0000008eafaf7220 */ /* 0x000fe20000410000 */
[----:B------:R-:W-:Y:S01]  /*1e20*/  FMUL.FTZ R176, R187, R176 ;  /* 0x000000b0bbb07220 */ /* 0x000fe20000410000 */
[----:B------:R-:W-:Y:S01]  /*1e30*/  FADD.FTZ R138, R139, R174 ;  /* 0x000000ae8b8a7221 */ /* 0x000fe20000010000 */
[----:B------:R-:W-:Y:S01]  /*1e40*/  FFMA.FTZ R137, R173, R174, R136 ;  /* 0x000000aead897223 */ /* 0x000fe20000010088 */
[----:B------:R-:W-:Y:S01]  /*1e50*/  FADD.FTZ R53, R53, R140 ;  /* 0x0000008c35357221 */ /* 0x000fe20000010000 */
[----:B------:R-:W-:Y:S01]  /*1e60*/  FFMA.FTZ R85, R168, R140, R85 ;  /* 0x0000008ca8557223 */ /* 0x000fe20000010055 */
[----:B------:R-:W-:-:S02]  /*1e70*/  HADD2.F32 R143, -RZ, R143.H1_H1 ;  /* 0x3000008fff8f7230 */ /* 0x000fc40000004100 */
[----:B------:R-:W-:Y:S01]  /*1e80*/  FMUL.FTZ R177, R177, R145 ;  /* 0x00000091b1b17220 */ /* 0x000fe20000410000 */
[----:B------:R-:W-:Y:S02]  /*1e90*/  HADD2.F32 R140, -RZ, R119.H1_H1 ;  /* 0x30000077ff8c7230 */ /* 0x000fe40000004100 */
[C---:B------:R-:W-:Y:S01]  /*1ea0*/  FMUL.FTZ R179, R187.reuse, R178 ;  /* 0x000000b2bbb37220 */ /* 0x040fe20000410000 */
        /* <DEDUP_REMOVED lines=15> */
[----:B------:R-:W-:-:S07]  /*1fa0*/  FFMA.FTZ R146, R180, R178, R137 ;  /* 0x000000b2b4927223 */ /* 0x000fce0000010089 */
.L_x_1548:
[----:B------:R-:W-:Y:S05]  /*1fb0*/  BSYNC.RECONVERGENT B0 ;  /* 0x0000000000007941 */ /* 0x000fea0003800200 */
.L_x_1547:
[----:B------:R-:W-:Y:S01]  /*1fc0*/  P2R R136, PR, RZ, 0x2 ;  /* 0x00000002ff887803 */ /* 0x000fe20000000000 */
[----:B------:R-:W0:Y:S01]  /*1fd0*/  SHFL.DOWN PT, R137, R146, 0x10, 0x1f ;  /* 0x0a001f0092897f89 */ /* 0x000e2200000e0000 */
[----:B------:R-:W-:Y:S02]  /*1fe0*/  LOP3.LUT P1, RZ, R4, 0x1f, RZ, 0xc0, !PT ;  /* 0x0000001f04ff7812 */ /* 0x000fe4000782c0ff */
[----:B------:R-:W-:Y:S02]  /*1ff0*/  PLOP3.LUT P0, PT, PT, PT, PT, 0x80, 0x8 ;  /* 0x000000000008781c */ /* 0x000fe40003f0f070 */
[----:B------:R-:W-:-:S04]  /*2000*/  LEA R151, R144, R151, 0x18 ;  /* 0x0000009790977211 */ /* 0x000fc800078ec0ff */
[----:B------:R-:W-:-:S05]  /*2010*/  IADD3 R189, PT, PT, R151, 0x8040, RZ ;  /* 0x0000804097bd7810 */ /* 0x000fca0007ffe0ff */
[----:B------:R-:W-:Y:S02]  /*2020*/  @!P1 PLOP3.LUT P0, PT, P6, PT, PT, 0x80, 0x8 ;  /* 0x000000000008981c */ /* 0x000fe4000370f070 */
[----:B------:R-:W-:Y:S02]  /*2030*/  @!P1 MOV R148, R189 ;  /* 0x000000bd00949202 */ /* 0x000fe40000000f00 */
[----:B------:R-:W-:Y:S02]  /*2040*/  ISETP.NE.AND P1, PT, R136, RZ, PT ;  /* 0x000000ff8800720c */ /* 0x000fe40003f25270 */
[----:B------:R-:W1:Y:S01]  /*2050*/  SHFL.DOWN PT, R136, R147, 0x10, 0x1f ;  /* 0x0a001f0093887f89 */ /* 0x000e6200000e0000 */
[----:B0-----:R-:W-:-:S06]  /*2060*/  FADD.FTZ R137, R137, R146 ;  /* 0x0000009289897221 */ /* 0x001fcc0000010000 */
[----:B------:R-:W-:Y:S02]  /*2070*/  @!P0 IADD3 R148, PT, PT, R151, 0x8000, RZ ;  /* 0x0000800097948810 */ /* 0x000fe40007ffe0ff */
[----:B------:R-:W-:Y:S01]  /*2080*/  LOP3.LUT P0, RZ, R4, 0x1f, RZ, 0xc0, !PT ;  /* 0x0000001f04ff7812 */ /* 0x000fe2000780c0ff */
[----:B------:R-:W0:-:S12]  /*2090*/  SHFL.DOWN PT, R138, R137, 0x8, 0x1f ;  /* 0x09001f00898a7f89 */ /* 0x000e1800000e0000 */
[----:B------:R-:W-:Y:S02]  /*20a0*/  @!P0 LEA R146, R2, R148, 0x3 ;  /* 0x0000009402928211 */ /* 0x000fe400078e18ff */
[----:B------:R-:W2:Y:S01]  /*20b0*/  @P5 LDC.64 R148, c[0x0][0x3e0] ;  /* 0x0000f800ff945b82 */ /* 0x000ea20000000a00 */
[----:B-1----:R-:W-:-:S05]  /*20c0*/  FADD.FTZ R136, R136, R147 ;  /* 0x0000009388887221 */ /* 0x002fca0000010000 */
[----:B------:R-:W1:Y:S01]  /*20d0*/  SHFL.DOWN PT, R139, R136, 0x8, 0x1f ;  /* 0x09001f00888b7f89 */ /* 0x000e6200000e0000 */
[----:B0-----:R-:W-:-:S05]  /*20e0*/  FADD.FTZ R138, R137, R138 ;  /* 0x0000008a898a7221 */ /* 0x001fca0000010000 */
[----:B------:R-:W0:Y:S01]  /*20f0*/  SHFL.DOWN PT, R141, R138, 0x4, 0x1f ;  /* 0x08801f008a8d7f89 */ /* 0x000e2200000e0000 */
[----:B--2---:R-:W-:-:S05]  /*2100*/  @P5 IMAD.WIDE R148, R0, 0x2, R148 ;  /* 0x0000000200945825 */ /* 0x004fca00078e0294 */
[----:B------:R2:W3:Y:S01]  /*2110*/  @P5 LDG.E.U16 R188, desc[UR4][R148.64] ;  /* 0x0000000494bc5981 */ /* 0x0004e2000c1e1500 */
[----:B-1----:R-:W-:-:S05]  /*2120*/  FADD.FTZ R139, R136, R139 ;  /* 0x0000008b888b7221 */ /* 0x002fca0000010000 */
[----:B------:R-:W1:Y:S01]  /*2130*/  SHFL.DOWN PT, R140, R139, 0x4, 0x1f ;  /* 0x08801f008b8c7f89 */ /* 0x000e6200000e0000 */
[----:B0-----:R-:W-:-:S05]  /*2140*/  FADD.FTZ R141, R138, R141 ;  /* 0x0000008d8a8d7221 */ /* 0x001fca0000010000 */
[----:B------:R-:W0:Y:S01]  /*2150*/  SHFL.DOWN PT, R142, R141, 0x2, 0x1f ;  /* 0x08401f008d8e7f89 */ /* 0x000e2200000e0000 */
[----:B-1----:R-:W-:-:S05]  /*2160*/  FADD.FTZ R140, R139, R140 ;  /* 0x0000008c8b8c7221 */ /* 0x002fca0000010000 */
[----:B------:R-:W1:Y:S01]  /*2170*/  SHFL.DOWN PT, R143, R140, 0x2, 0x1f ;  /* 0x08401f008c8f7f89 */ /* 0x000e6200000e0000 */
[----:B0-----:R-:W-:-:S05]  /*2180*/  FADD.FTZ R142, R141, R142 ;  /* 0x0000008e8d8e7221 */ /* 0x001fca0000010000 */
[----:B------:R-:W0:Y:S01]  /*2190*/  SHFL.DOWN PT, R145, R142, 0x1, 0x1f ;  /* 0x08201f008e917f89 */ /* 0x000e2200000e0000 */
[----:B-1----:R-:W-:-:S05]  /*21a0*/  FADD.FTZ R143, R140, R143 ;  /* 0x0000008f8c8f7221 */ /* 0x002fca0000010000 */
[----:B------:R-:W1:Y:S01]  /*21b0*/  SHFL.DOWN PT, R144, R143, 0x1, 0x1f ;  /* 0x08201f008f907f89 */ /* 0x000e6200000e0000 */
[----:B0-----:R-:W-:Y:S01]  /*21c0*/  FADD.FTZ R145, R142, R145 ;  /* 0x000000918e917221 */ /* 0x001fe20000010000 */
[----:B-1----:R-:W-:-:S05]  /*21d0*/  FADD.FTZ R144, R143, R144 ;  /* 0x000000908f907221 */ /* 0x002fca0000010000 */
        /* <DEDUP_REMOVED lines=8> */
[----:B------:R-:W1:Y:S01]  /*2260*/  LDS.128 R140, [R140] ;  /* 0x000000008c8c7984 */ /* 0x000e620000000c00 */
[----:B------:R-:W-:-:S03]  /*2270*/  IADD3 R150, PT, PT, R151, 0x8070, RZ ;  /* 0x0000807097967810 */ /* 0x000fc60007ffe0ff */
[----:B------:R-:W4:Y:S01]  /*2280*/  LDS.128 R144, [R147] ;  /* 0x0000000093907984 */ /* 0x000f220000000c00 */
[----:B------:R-:W-:-:S06]  /*2290*/  @!P6 IADD3 R150, PT, PT, R151, 0x8030, RZ ;  /* 0x000080309796e810 */ /* 0x000fcc0007ffe0ff */
[----:B--2---:R-:W2:Y:S01]  /*22a0*/  LDS.128 R148, [R150] ;  /* 0x0000000096947984 */ /* 0x004ea20000000c00 */
        /* <DEDUP_REMOVED lines=14> */
[----:B--2---:R-:W-:Y:S01]  /*2390*/  FADD.FTZ R191, R191, R148 ;  /* 0x00000094bfbf7221 */ /* 0x004fe20000010000 */
[----:B------:R-:W-:-:S03]  /*23a0*/  FADD.FTZ R136, R136, R149 ;  /* 0x0000009588887221 */ /* 0x000fc60000010000 */
[----:B------:R-:W-:Y:S01]  /*23b0*/  FADD.FTZ R150, R150, R191 ;  /* 0x000000bf96967221 */ /* 0x000fe20000010000 */
[----:B------:R-:W-:Y:S01]  /*23c0*/  FADD.FTZ R136, R151, R136 ;  /* 0x0000008897887221 */ /* 0x000fe20000010000 */
[----:B------:R-:W-:Y:S02]  /*23d0*/  ISETP.NE.AND P0, PT, RZ, UR7, PT ;  /* 0x00000007ff007c0c */ /* 0x000fe4000bf05270 */
[----:B------:R-:W-:Y:S01]  /*23e0*/  FMUL.FTZ R146, R150, UR10 ;  /* 0x0000000a96927c20 */ /* 0x000fe20008410000 */
[----:B------:R-:W-:Y:S01]  /*23f0*/  BSSY.RECONVERGENT B0, `(.L_x_1549) ;  /* 0x000031f000007945 */ /* 0x000fe20003800200 */
[----:B------:R-:W-:Y:S02]  /*2400*/  HFMA2 R144, -RZ, RZ, 1.875, 0 ;  /* 0x3f800000ff907431 */ /* 0x000fe400000001ff */
[----:B------:R-:W-:Y:S01]  /*2410*/  FMUL.FTZ R145, R136, UR10 ;  /* 0x0000000a88917c20 */ /* 0x000fe20008410000 */
[----:B------:R-:W-:Y:S01]  /*2420*/  FSEL R146, R146, RZ, !P0 ;  /* 0x000000ff92927208 */ /* 0x000fe20004000000 */
[----:B---3--:R-:W-:Y:S01]  /*2430*/  @P5 HADD2.F32 R144, -RZ, R188.H0_H0 ;  /* 0x200000bcff905230 */ /* 0x008fe20000004100 */
        /* <DEDUP_REMOVED lines=38> */
[----:B------:R-:W-:-:S02]  /*26a0*/  F2FP.F16.F32.PACK_AB R136, R139, R136 ;  /* 0x000000888b88723e */ /* 0x000fc400000000ff */
[----:B------:R-:W-:Y:S02]  /*26b0*/  F2FP.F16.F32.PACK_AB R137, R138, R137 ;  /* 0x000000898a89723e */ /* 0x000fe400000000ff */
[----:B------:R-:W-:Y:S02]  /*26c0*/  F2FP.F16.F32.PACK_AB R138, R140, R147 ;  /* 0x000000938c8a723e */ /* 0x000fe400000000ff */
[----:B------:R-:W-:Y:S01]  /*26d0*/  F2FP.F16.F32.PACK_AB R139, R142, R151 ;  /* 0x000000978e8b723e */ /* 0x000fe200000000ff */
[----:B------:R-:W-:Y:S06]  /*26e0*/  BRA `(.L_x_1554) ;  /* 0x0000000000a07947 */ /* 0x000fec0003800000 */
.L_x_1553:
        /* <DEDUP_REMOVED lines=24> */
[C---:B------:R-:W-:Y:S01]  /*2870*/  F2FP.F16.F32.PACK_AB R134, R140.reuse, R139 ;  /* 0x0000008b8c86723e */ /* 0x040fe200000000ff */
        /* <DEDUP_REMOVED lines=11> */
[----:B------:R-:W-:Y:S02]  /*2930*/  F2FP.F16.F32.PACK_AB R139, R149, R148 ;  /* 0x00000094958b723e */ /* 0x000fe400000000ff */
[----:B------:R-:W-:Y:S02]  /*2940*/  F2FP.F16.F32.PACK_AB R138, R147, R142 ;  /* 0x0000008e938a723e */ /* 0x000fe400000000ff */
[----:B------:R-:W-:Y:S02]  /*2950*/  F2FP.F16.F32.PACK_AB R137, R143, R140 ;  /* 0x0000008c8f89723e */ /* 0x000fe400000000ff */
[----:B------:R-:W-:-:S07]  /*2960*/  F2FP.F16.F32.PACK_AB R136, R141, R136 ;  /* 0x000000888d88723e */ /* 0x000fce00000000ff */
.L_x_1554:
[----:B------:R-:W0:Y:S08]  /*2970*/  @P0 LDC.64 R142, c[0x0][0x478] ;  /* 0x00011e00ff8e0b82 */ /* 0x000e300000000a00 */
[----:B------:R-:W1:Y:S01]  /*2980*/  LDC.64 R140, c[0x0][0x468] ;  /* 0x00011a00ff8c7b82 */ /* 0x000e620000000a00 */
[----:B0-----:R-:W-:-:S05]  /*2990*/  @P0 IMAD.WIDE.U32 R142, R186, 0x10, R142 ;  /* 0x00000010ba8e0825 */ /* 0x001fca00078e008e */
[----:B------:R0:W-:Y:S01]  /*29a0*/  @P0 STG.E.128 desc[UR4][R142.64], R132 ;  /* 0x000000848e000986 */ /* 0x0001e2000c101d04 */
[C---:B-1----:R-:W-:Y:S01]  /*29b0*/  IMAD.WIDE.U32 R140, R186.reuse, 0x10, R140 ;  /* 0x00000010ba8c7825 */ /* 0x042fe200078e008c */
[----:B------:R-:W-:-:S04]  /*29c0*/  IADD3 R186, PT, PT, R186, 0x100, RZ ;  /* 0x00000100baba7810 */ /* 0x000fc80007ffe0ff */
[----:B------:R0:W-:Y:S03]  /*29d0*/  STG.E.128 desc[UR4][R140.64], R136 ;  /* 0x000000888c007986 */ /* 0x0001e6000c101d04 */
.L_x_1552:
[----:B------:R-:W-:Y:S05]  /*29e0*/  BSYNC.RECONVERGENT B1 ;  /* 0x0000000000017941 */ /* 0x000fea0003800200 */
.L_x_1551:
        /* <DEDUP_REMOVED lines=44> */
[----:B------:R-:W-:Y:S01]  /*2cb0*/  F2FP.F16.F32.PACK_AB R136, R141, R136 ;  /* 0x000000888d88723e */ /* 0x000fe200000000ff */
[----:B------:R-:W-:Y:S06]  /*2cc0*/  BRA `(.L_x_1558) ;  /* 0x0000000000907947 */ /* 0x000fec0003800000 */
.L_x_1557:
        /* <DEDUP_REMOVED lines=35> */
[----:B------:R-:W-:-:S07]  /*2f00*/  F2FP.F16.F32.PACK_AB R139, R142, R151 ;  /* 0x000000978e8b723e */ /* 0x000fce00000000ff */
.L_x_1558:
[----:B------:R-:W0:Y:S08]  /*2f10*/  @P0 LDC.64 R142, c[0x0][0x478] ;  /* 0x00011e00ff8e0b82 */ /* 0x000e300000000a00 */
[----:B------:R-:W1:Y:S01]  /*2f20*/  LDC.64 R140, c[0x0][0x468] ;  /* 0x00011a00ff8c7b82 */ /* 0x000e620000000a00 */
[----:B0-----:R-:W-:-:S05]  /*2f30*/  @P0 IMAD.WIDE.U32 R142, R186, 0x10, R142 ;  /* 0x00000010ba8e0825 */ /* 0x001fca00078e008e */
[----:B------:R2:W-:Y:S01]  /*2f40*/  @P0 STG.E.128 desc[UR4][R142.64], R132 ;  /* 0x000000848e000986 */ /* 0x0005e2000c101d04 */
[C---:B-1----:R-:W-:Y:S01]  /*2f50*/  IMAD.WIDE.U32 R140, R186.reuse, 0x10, R140 ;  /* 0x00000010ba8c7825 */ /* 0x042fe200078e008c */
[----:B------:R-:W-:-:S04]  /*2f60*/  IADD3 R186, PT, PT, R186, 0x100, RZ ;  /* 0x00000100baba7810 */ /* 0x000fc80007ffe0ff */
[----:B------:R2:W-:Y:S03]  /*2f70*/  STG.E.128 desc[UR4][R140.64], R136 ;  /* 0x000000888c007986 */ /* 0x0005e6000c101d04 */
.L_x_1556:
[----:B------:R-:W-:Y:S05]  /*2f80*/  BSYNC.RECONVERGENT B1 ;  /* 0x0000000000017941 */ /* 0x000fea0003800200 */
.L_x_1555:
        /* <DEDUP_REMOVED lines=46> */
.L_x_1561:
        /* <DEDUP_REMOVED lines=36> */
.L_x_1562:
[----:B------:R-:W0:Y:S08]  /*34b0*/  @P0 LDC.64 R142, c[0x0][0x478] ;  /* 0x00011e00ff8e0b82 */ /* 0x000e300000000a00 */
[----:B------:R-:W1:Y:S01]  /*34c0*/  LDC.64 R140, c[0x0][0x468] ;  /* 0x00011a00ff8c7b82 */ /* 0x000e620000000a00 */
[----:B0-----:R-:W-:-:S05]  /*34d0*/  @P0 IMAD.WIDE.U32 R142, R186, 0x10, R142 ;  /* 0x00000010ba8e0825 */ /* 0x001fca00078e008e */
[----:B------:R3:W-:Y:S01]  /*34e0*/  @P0 STG.E.128 desc[UR4][R142.64], R132 ;  /* 0x000000848e000986 */ /* 0x0007e2000c101d04 */
[C---:B-1----:R-:W-:Y:S01]  /*34f0*/  IMAD.WIDE.U32 R140, R186.reuse, 0x10, R140 ;  /* 0x00000010ba8c7825 */ /* 0x042fe200078e008c */
[----:B------:R-:W-:-:S04]  /*3500*/  IADD3 R186, PT, PT, R186, 0x100, RZ ;  /* 0x00000100baba7810 */ /* 0x000fc80007ffe0ff */
[----:B------:R3:W-:Y:S03]  /*3510*/  STG.E.128 desc[UR4][R140.64], R136 ;  /* 0x000000888c007986 */ /* 0x0007e6000c101d04 */
.L_x_1560:
[----:B------:R-:W-:Y:S05]  /*3520*/  BSYNC.RECONVERGENT B1 ;  /* 0x0000000000017941 */ /* 0x000fea0003800200 */
.L_x_1559:
        /* <DEDUP_REMOVED lines=32> */
[----:B------:R-:W-:Y:S01]  /*3730*/  F2FP.F16.F32.PACK_AB R135, R135, R141 ;  /* 0x0000008d8787723e */ /* 0x000fe200000000ff */
[-C--:B------:R-:W-:Y:S01]  /*3740*/  FMUL.FTZ R142, R141, R144.reuse ;  /* 0x000000908d8e7220 */ /* 0x080fe20000410000 */
[C---:B------:R-:W-:Y:S01]  /*3750*/  F2FP.F16.F32.PACK_AB R133, R136.reuse, R133 ;  /* 0x000000858885723e */ /* 0x040fe200000000ff */
[-C--:B------:R-:W-:Y:S01]  /*3760*/  FMUL.FTZ R143, R136, R144.reuse ;  /* 0x00000090888f7220 */ /* 0x080fe20000410000 */
[-C--:B------:R-:W-:Y:S01]  /*3770*/  FMUL.FTZ R138, R139, R144.reuse ;  /* 0x000000908b8a7220 */ /* 0x080fe20000410000 */
[-C--:B------:R-:W-:Y:S01]  /*3780*/  FMUL.FTZ R136, R137, R144.reuse ;  /* 0x0000009089887220 */ /* 0x080fe20000410000 */
[C---:B------:R-:W-:Y:S01]  /*3790*/  FMUL.FTZ R141, R132.reuse, R144 ;  /* 0x00000090848d7220 */ /* 0x040fe20000410000 */
[----:B------:R-:W-:-:S02]  /*37a0*/  F2FP.F16.F32.PACK_AB R132, R132, R137 ;  /* 0x000000898484723e */ /* 0x000fc400000000ff */
[----:B------:R-:W-:Y:S02]  /*37b0*/  F2FP.F16.F32.PACK_AB R139, R147, R142 ;  /* 0x0000008e938b723e */ /* 0x000fe400000000ff */
[----:B------:R-:W-:Y:S02]  /*37c0*/  F2FP.F16.F32.PACK_AB R138, R145, R138 ;  /* 0x0000008a918a723e */ /* 0x000fe400000000ff */
[----:B------:R-:W-:Y:S02]  /*37d0*/  F2FP.F16.F32.PACK_AB R137, R143, R140 ;  /* 0x0000008c8f89723e */ /* 0x000fe400000000ff */
[----:B------:R-:W-:Y:S01]  /*37e0*/  F2FP.F16.F32.PACK_AB R136, R141, R136 ;  /* 0x000000888d88723e */ /* 0x000fe200000000ff */
[----:B------:R-:W-:Y:S06]  /*37f0*/  BRA `(.L_x_1565) ;  /* 0x0000000000907947 */ /* 0x000fec0003800000 */
.L_x_1564:
        /* <DEDUP_REMOVED lines=36> */
.L_x_1565:
[----:B------:R-:W0:Y:S08]  /*3a40*/  @P0 LDC.64 R140, c[0x0][0x478] ;  /* 0x00011e00ff8c0b82 */ /* 0x000e300000000a00 */
[----:B------:R-:W1:Y:S01]  /*3a50*/  LDC.64 R142, c[0x0][0x468] ;  /* 0x00011a00ff8e7b82 */ /* 0x000e620000000a00 */
[----:B0-----:R-:W-:-:S05]  /*3a60*/  @P0 IMAD.WIDE.U32 R140, R186, 0x10, R140 ;  /* 0x00000010ba8c0825 */ /* 0x001fca00078e008c */
[----:B------:R0:W-:Y:S01]  /*3a70*/  @P0 STG.E.128 desc[UR4][R140.64], R132 ;  /* 0x000000848c000986 */ /* 0x0001e2000c101d04 */
[----:B-1----:R-:W-:-:S05]  /*3a80*/  IMAD.WIDE.U32 R186, R186, 0x10, R142 ;  /* 0x00000010baba7825 */ /* 0x002fca00078e008e */
[----:B------:R0:W-:Y:S01]  /*3a90*/  STG.E.128 desc[UR4][R186.64], R136 ;  /* 0x00000088ba007986 */ /* 0x0001e2000c101d04 */
[----:B------:R-:W-:Y:S05]  /*3aa0*/  BRA `(.L_x_1563) ;  /* 0x0000001800cc7947 */ /* 0x000fea0003800000 */
.L_x_1550:
[----:B------:R-:W-:-:S04]  /*3ab0*/  UISETP.NE.U32.AND UP0, UPT, UR12, URZ, UPT ;  /* 0x000000ff0c00728c */ /* 0x000fc8000bf05070 */
[----:B------:R-:W-:-:S09]  /*3ac0*/  UISETP.NE.AND.EX UP0, UPT, UR13, URZ, UPT, UP0 ;  /* 0x000000ff0d00728c */ /* 0x000fd2000bf05300 */
[----:B------:R-:W-:Y:S05]  /*3ad0*/  BRA.U UP0, `(.L_x_1566) ;  /* 0x0000000d002c7547 */ /* 0x000fea000b800000 */
[----:B------:R-:W-:Y:S01]  /*3ae0*/  ISETP.GT.U32.AND P0, PT, R3, 0xff, PT ;  /* 0x000000ff0300780c */ /* 0x000fe20003f04070 */
[----:B------:R-:W-:-:S12]  /*3af0*/  BSSY.RECONVERGENT B1, `(.L_x_1567) ;  /* 0x0000032000017945 */ /* 0x000fd80003800200 */
[----:B------:R-:W-:Y:S05]  /*3b00*/  @!P0 BRA `(.L_x_1568) ;  /* 0x0000000000c08947 */ /* 0x000fea0003800000 */
[-CC-:B------:R-:W-:Y:S01]  /*3b10*/  FFMA.FTZ R150, R163, R145.reuse, R146.reuse ;  /* 0x00000091a3967223 */ /* 0x180fe20000010092 */
[--C-:B------:R-:W-:Y:S02]  /*3b20*/  HADD2.F32 R140, -RZ, R47.reuse.H0_H0 ;  /* 0x2000002fff8c7230 */ /* 0x100fe40000004100 */
[-C--:B------:R-:W-:Y:S01]  /*3b30*/  FFMA.FTZ R139, R164, R145.reuse, R146 ;  /* 0x00000091a48b7223 */ /* 0x080fe20000010092 */
[----:B------:R-:W-:Y:S02]  /*3b40*/  HADD2.F32 R142, -RZ, R47.H1_H1 ;  /* 0x3000002fff8e7230 */ /* 0x000fe40000004100 */
[----:B------:R-:W-:Y:S01]  /*3b50*/  FADD.FTZ R150, R161, -R150 ;  /* 0x80000096a1967221 */ /* 0x000fe20000010000 */
[-CC-:B------:R-:W-:Y:S01]  /*3b60*/  FFMA.FTZ R137, R157, R145.reuse, R146.reuse ;  /* 0x000000919d897223 */ /* 0x180fe20000010092 */
[----:B------:R-:W-:Y:S01]  /*3b70*/  FFMA.FTZ R148, R160, R145, R146 ;  /* 0x00000091a0947223 */ /* 0x000fe20000010092 */
[----:B------:R-:W-:Y:S01]  /*3b80*/  FADD.FTZ R139, R162, -R139 ;  /* 0x8000008ba28b7221 */ /* 0x000fe20000010000 */
[----:B-----5:R-:W-:Y:S01]  /*3b90*/  FFMA.FTZ R189, R187, R150, R140 ;  /* 0x00000096bbbd7223 */ /* 0x020fe2000001008c */
[--C-:B------:R-:W-:Y:S01]  /*3ba0*/  HADD2.F32 R136, -RZ, R46.reuse.H0_H0 ;  /* 0x2000002eff887230 */ /* 0x100fe20000004100 */
[----:B------:R-:W0:Y:S01]  /*3bb0*/  LDC.64 R140, c[0x0][0x468] ;  /* 0x00011a00ff8c7b82 */ /* 0x000e220000000a00 */
[----:B------:R-:W-:-:S02]  /*3bc0*/  HADD2.F32 R138, -RZ, R46.H1_H1 ;  /* 0x3000002eff8a7230 */ /* 0x000fc40000004100 */
[----:B------:R-:W-:Y:S01]  /*3bd0*/  FADD.FTZ R137, R158, -R137 ;  /* 0x800000899e897221 */ /* 0x000fe20000010000 */
[----:B------:R-:W-:Y:S01]  /*3be0*/  FADD.FTZ R151, R159, -R148 ;  /* 0x800000949f977221 */ /* 0x000fe20000010000 */
[----:B------:R-:W-:Y:S01]  /*3bf0*/  FFMA.FTZ R191, R187, R139, R142 ;  /* 0x0000008bbbbf7223 */ /* 0x000fe2000001008e */
[-CC-:B------:R-:W-:Y:S01]  /*3c00*/  FFMA.FTZ R188, R181, R145.reuse, R146.reuse ;  /* 0x00000091b5bc7223 */ /* 0x180fe20000010092 */
[-CC-:B------:R-:W-:Y:S01]  /*3c10*/  FFMA.FTZ R190, R156, R145.reuse, R146.reuse ;  /* 0x000000919cbe7223 */ /* 0x180fe20000010092 */
[-CC-:B------:R-:W-:Y:S01]  /*3c20*/  FFMA.FTZ R150, R185, R145.reuse, R146.reuse ;  /* 0x00000091b9967223 */ /* 0x180fe20000010092 */
[----:B------:R-:W-:Y:S01]  /*3c30*/  FFMA.FTZ R139, R184, R145, R146 ;  /* 0x00000091b88b7223 */ /* 0x000fe20000010092 */
[C---:B------:R-:W-:Y:S01]  /*3c40*/  FFMA.FTZ R149, R187.reuse, R137, R136 ;  /* 0x00000089bb957223 */ /* 0x040fe20000010088 */
[----:B------:R-:W-:Y:S01]  /*3c50*/  FFMA.FTZ R151, R187, R151, R138 ;  /* 0x00000097bb977223 */ /* 0x000fe2000001008a */
[--C-:B------:R-:W-:Y:S02]  /*3c60*/  HADD2.F32 R142, -RZ, R45.reuse.H0_H0 ;  /* 0x2000002dff8e7230 */ /* 0x100fe40000004100 */
[----:B------:R-:W-:Y:S01]  /*3c70*/  FADD.FTZ R143, R153, -R188 ;  /* 0x800000bc998f7221 */ /* 0x000fe20000010000 */
[----:B------:R-:W-:-:S02]  /*3c80*/  HADD2.F32 R148, -RZ, R45.H1_H1 ;  /* 0x3000002dff947230 */ /* 0x000fc40000004100 */
[----:B------:R-:W-:Y:S01]  /*3c90*/  FADD.FTZ R147, R155, -R190 ;  /* 0x800000be9b937221 */ /* 0x000fe20000010000 */
[--C-:B------:R-:W-:Y:S02]  /*3ca0*/  HADD2.F32 R136, -RZ, R44.reuse.H0_H0 ;  /* 0x2000002cff887230 */ /* 0x100fe40000004100 */
[----:B------:R-:W-:Y:S01]  /*3cb0*/  FADD.FTZ R137, R183, -R150 ;  /* 0x80000096b7897221 */ /* 0x000fe20000010000 */
[----:B------:R-:W-:Y:S02]  /*3cc0*/  HADD2.F32 R138, -RZ, R44.H1_H1 ;  /* 0x3000002cff8a7230 */ /* 0x000fe40000004100 */
        /* <DEDUP_REMOVED lines=13> */
[----:B------:R-:W-:Y:S01]  /*3da0*/  F2FP.F16.F32.PACK_AB R139, R148, R189 ;  /* 0x000000bd948b723e */ /* 0x000fe200000000ff */
[----:B0-----:R-:W-:Y:S01]  /*3db0*/  IMAD.WIDE.U32 R140, R186, 0x10, R140 ;  /* 0x00000010ba8c7825 */ /* 0x001fe200078e008c */
[----:B------:R-:W-:-:S02]  /*3dc0*/  F2FP.F16.F32.PACK_AB R138, R151, R138 ;  /* 0x0000008a978a723e */ /* 0x000fc400000000ff */
[----:B------:R-:W-:Y:S02]  /*3dd0*/  F2FP.F16.F32.PACK_AB R137, R147, R142 ;  /* 0x0000008e9389723e */ /* 0x000fe400000000ff */
[----:B------:R-:W-:Y:S02]  /*3de0*/  F2FP.F16.F32.PACK_AB R136, R143, R136 ;  /* 0x000000888f88723e */ /* 0x000fe400000000ff */
[----:B------:R-:W-:-:S03]  /*3df0*/  IADD3 R186, PT, PT, R186, 0x100, RZ ;  /* 0x00000100baba7810 */ /* 0x000fc60007ffe0ff */
[----:B------:R0:W-:Y:S04]  /*3e00*/  STG.E.128 desc[UR4][R140.64], R136 ;  /* 0x000000888c007986 */ /* 0x0001e8000c101d04 */
.L_x_1568:
[----:B------:R-:W-:Y:S05]  /*3e10*/  BSYNC.RECONVERGENT B1 ;  /* 0x0000000000017941 */ /* 0x000fea0003800200 */
.L_x_1567:
[----:B------:R-:W-:Y:S04]  /*3e20*/  BSSY.RECONVERGENT B1, `(.L_x_1569) ;  /* 0x0000032000017945 */ /* 0x000fe80003800200 */
[----:B------:R-:W-:Y:S05]  /*3e30*/  @!P1 BRA `(.L_x_1570) ;  /* 0x0000000000c09947 */ /* 0x000fea0003800000 */
[-CC-:B0-----:R-:W-:Y:S01]  /*3e40*/  FFMA.FTZ R141, R22, R145.reuse, R146.reuse ;  /* 0x00000091168d7223 */ /* 0x181fe20000010092 */
[-CC-:B------:R-:W-:Y:S01]  /*3e50*/  FFMA.FTZ R148, R19, R145.reuse, R146.reuse ;  /* 0x0000009113947223 */ /* 0x180fe20000010092 */
[--C-:B------:R-:W-:Y:S02]  /*3e60*/  HADD2.F32 R140, -RZ, R43.reuse.H0_H0 ;  /* 0x2000002bff8c7230 */ /* 0x100fe40000004100 */
[-C--:B------:R-:W-:Y:S01]  /*3e70*/  FFMA.FTZ R139, R18, R145.reuse, R146 ;  /* 0x00000091128b7223 */ /* 0x080fe20000010092 */
[----:B------:R-:W-:Y:S02]  /*3e80*/  HADD2.F32 R142, -RZ, R43.H1_H1 ;  /* 0x3000002bff8e7230 */ /* 0x000fe40000004100 */
[----:B------:R-:W-:Y:S01]  /*3e90*/  FADD.FTZ R141, R20, -R141 ;  /* 0x8000008d148d7221 */ /* 0x000fe20000010000 */
[----:B------:R-:W-:Y:S01]  /*3ea0*/  FADD.FTZ R148, R17, -R148 ;  /* 0x8000009411947221 */ /* 0x000fe20000010000 */
[----:B------:R-:W-:Y:S01]  /*3eb0*/  FFMA.FTZ R137, R15, R145, R146 ;  /* 0x000000910f897223 */ /* 0x000fe20000010092 */
[----:B------:R-:W-:-:S02]  /*3ec0*/  HADD2.F32 R138, -RZ, R42.H1_H1 ;  /* 0x3000002aff8a7230 */ /* 0x000fc40000004100 */
[C---:B-----5:R-:W-:Y:S01]  /*3ed0*/  FFMA.FTZ R191, R187.reuse, R141, R142 ;  /* 0x0000008dbbbf7223 */ /* 0x060fe2000001008e */
[C---:B------:R-:W-:Y:S01]  /*3ee0*/  FFMA.FTZ R189, R187.reuse, R148, R140 ;  /* 0x00000094bbbd7223 */ /* 0x040fe2000001008c */
[----:B------:R-:W-:Y:S01]  /*3ef0*/  HADD2.F32 R136, -RZ, R42.H0_H0 ;  /* 0x2000002aff887230 */ /* 0x000fe20000004100 */
[----:B------:R-:W0:Y:S01]  /*3f00*/  LDC.64 R140, c[0x0][0x468] ;  /* 0x00011a00ff8c7b82 */ /* 0x000e220000000a00 */
[----:B------:R-:W-:Y:S01]  /*3f10*/  FADD.FTZ R139, R16, -R139 ;  /* 0x8000008b108b7221 */ /* 0x000fe20000010000 */
[----:B------:R-:W-:Y:S01]  /*3f20*/  FADD.FTZ R137, R14, -R137 ;  /* 0x800000890e897221 */ /* 0x000fe20000010000 */
[-CC-:B------:R-:W-:Y:S01]  /*3f30*/  FFMA.FTZ R188, R12, R145.reuse, R146.reuse ;  /* 0x000000910cbc7223 */ /* 0x180fe20000010092 */
[----:B------:R-:W-:Y:S01]  /*3f40*/  FFMA.FTZ R150, R8, R145, R146 ;  /* 0x0000009108967223 */ /* 0x000fe20000010092 */
[C---:B------:R-:W-:Y:S01]  /*3f50*/  FFMA.FTZ R151, R187.reuse, R139, R138 ;  /* 0x0000008bbb977223 */ /* 0x040fe2000001008a */
[----:B------:R-:W-:Y:S01]  /*3f60*/  FFMA.FTZ R149, R187, R137, R136 ;  /* 0x00000089bb957223 */ /* 0x000fe20000010088 */
[-CC-:B------:R-:W-:Y:S01]  /*3f70*/  FFMA.FTZ R139, R11, R145.reuse, R146.reuse ;  /* 0x000000910b8b7223 */ /* 0x180fe20000010092 */
[----:B------:R-:W-:Y:S01]  /*3f80*/  FFMA.FTZ R137, R7, R145, R146 ;  /* 0x0000009107897223 */ /* 0x000fe20000010092 */
[----:B------:R-:W-:-:S02]  /*3f90*/  HADD2.F32 R142, -RZ, R41.H0_H0 ;  /* 0x20000029ff8e7230 */ /* 0x000fc40000004100 */
[----:B------:R-:W-:Y:S01]  /*3fa0*/  FADD.FTZ R147, R13, -R188 ;  /* 0x800000bc0d937221 */ /* 0x000fe20000010000 */
[----:B------:R-:W-:Y:S02]  /*3fb0*/  HADD2.F32 R148, -RZ, R41.H1_H1 ;  /* 0x30000029ff947230 */ /* 0x000fe40000004100 */
        /* <DEDUP_REMOVED lines=24> */
.L_x_1570:
[----:B------:R-:W-:Y:S05]  /*4140*/  BSYNC.RECONVERGENT B1 ;  /* 0x0000000000017941 */ /* 0x000fea0003800200 */
.L_x_1569:
[----:B------:R-:W-:Y:S04]  /*4150*/  BSSY.RECONVERGENT B1, `(.L_x_1571) ;  /* 0x0000032000017945 */ /* 0x000fe80003800200 */
[----:B------:R-:W-:Y:S05]  /*4160*/  @!P2 BRA `(.L_x_1572) ;  /* 0x0000000000c0a947 */ /* 0x000fea0003800000 */
[-CC-:B------:R-:W-:Y:S01]  /*4170*/  FFMA.FTZ R150, R35, R145.reuse, R146.reuse ;  /* 0x0000009123967223 */ /* 0x180fe20000010092 */
[--C-:B01----:R-:W-:Y:S02]  /*4180*/  HADD2.F32 R140, -RZ, R39.reuse.H0_H0 ;  /* 0x20000027ff8c7230 */ /* 0x103fe40000004100 */
[-CC-:B------:R-:W-:Y:S01]  /*4190*/  FFMA.FTZ R139, R154, R145.reuse, R146.reuse ;  /* 0x000000919a8b7223 */ /* 0x180fe20000010092 */
[-C--:B------:R-:W-:Y:S01]  /*41a0*/  FFMA.FTZ R137, R29, R145.reuse, R146 ;  /* 0x000000911d897223 */ /* 0x080fe20000010092 */
[----:B------:R-:W-:Y:S01]  /*41b0*/  FADD.FTZ R150, R33, -R150 ;  /* 0x8000009621967221 */ /* 0x000fe20000010000 */
[----:B------:R-:W-:Y:S02]  /*41c0*/  HADD2.F32 R142, -RZ, R39.H1_H1 ;  /* 0x30000027ff8e7230 */ /* 0x000fe40000004100 */
[----:B------:R-:W-:Y:S01]  /*41d0*/  FFMA.FTZ R148, R34, R145, R146 ;  /* 0x0000009122947223 */ /* 0x000fe20000010092 */
[--C-:B------:R-:W-:Y:S02]  /*41e0*/  HADD2.F32 R136, -RZ, R38.reuse.H0_H0 ;  /* 0x20000026ff887230 */ /* 0x100fe40000004100 */
[----:B-----5:R-:W-:Y:S01]  /*41f0*/  FFMA.FTZ R189, R187, R150, R140 ;  /* 0x00000096bbbd7223 */ /* 0x020fe2000001008c */
[----:B------:R-:W-:Y:S01]  /*4200*/  FADD.FTZ R139, R152, -R139 ;  /* 0x8000008b988b7221 */ /* 0x000fe20000010000 */
[----:B------:R-:W0:Y:S01]  /*4210*/  LDC.64 R140, c[0x0][0x468] ;  /* 0x00011a00ff8c7b82 */ /* 0x000e220000000a00 */
[----:B------:R-:W-:Y:S01]  /*4220*/  FADD.FTZ R137, R32, -R137 ;  /* 0x8000008920897221 */ /* 0x000fe20000010000 */
[----:B------:R-:W-:-:S02]  /*4230*/  HADD2.F32 R138, -RZ, R38.H1_H1 ;  /* 0x30000026ff8a7230 */ /* 0x000fc40000004100 */
[----:B------:R-:W-:Y:S01]  /*4240*/  FADD.FTZ R151, R31, -R148 ;  /* 0x800000941f977221 */ /* 0x000fe20000010000 */
[C---:B------:R-:W-:Y:S01]  /*4250*/  FFMA.FTZ R191, R187.reuse, R139, R142 ;  /* 0x0000008bbbbf7223 */ /* 0x040fe2000001008e */
[----:B------:R-:W-:Y:S01]  /*4260*/  FFMA.FTZ R149, R187, R137, R136 ;  /* 0x00000089bb957223 */ /* 0x000fe20000010088 */
[-CC-:B------:R-:W-:Y:S01]  /*4270*/  FFMA.FTZ R139, R25, R145.reuse, R146.reuse ;  /* 0x00000091198b7223 */ /* 0x180fe20000010092 */
[-CC-:B------:R-:W-:Y:S01]  /*4280*/  FFMA.FTZ R188, R30, R145.reuse, R146.reuse ;  /* 0x000000911ebc7223 */ /* 0x180fe20000010092 */
[-CC-:B------:R-:W-:Y:S01]  /*4290*/  FFMA.FTZ R137, R21, R145.reuse, R146.reuse ;  /* 0x0000009115897223 */ /* 0x180fe20000010092 */
[----:B------:R-:W-:Y:S01]  /*42a0*/  FFMA.FTZ R150, R26, R145, R146 ;  /* 0x000000911a967223 */ /* 0x000fe20000010092 */
        /* <DEDUP_REMOVED lines=28> */
.L_x_1572:
[----:B------:R-:W-:Y:S05]  /*4470*/  BSYNC.RECONVERGENT B1 ;  /* 0x0000000000017941 */ /* 0x000fea0003800200 */
.L_x_1571:
[----:B------:R-:W-:Y:S05]  /*4480*/  @!P4 BRA `(.L_x_1563) ;  /* 0x000000100054c947 */ /* 0x000fea0003800000 */
[-CC-:B012---:R-:W-:Y:S01]  /*4490*/  FFMA.FTZ R139, R180, R145.reuse, R146.reuse ;  /* 0x00000091b48b7223 */ /* 0x187fe20000010092 */
[--C-:B------:R-:W-:Y:S02]  /*44a0*/  HADD2.F32 R136, -RZ, R131.reuse.H1_H1 ;  /* 0x30000083ff887230 */ /* 0x100fe40000004100 */
[-CC-:B------:R-:W-:Y:S01]  /*44b0*/  FFMA.FTZ R137, R173, R145.reuse, R146.reuse ;  /* 0x00000091ad897223 */ /* 0x180fe20000010092 */
[-CC-:B------:R-:W-:Y:S01]  /*44c0*/  FFMA.FTZ R190, R179, R145.reuse, R146.reuse ;  /* 0x00000091b3be7223 */ /* 0x180fe20000010092 */
        /* <DEDUP_REMOVED lines=8> */
[----:B------:R-:W-:Y:S01]  /*4550*/  HADD2.F32 R142, -RZ, R131.H0_H0 ;  /* 0x20000083ff8e7230 */ /* 0x000fe20000004100 */
[----:B------:R-:W0:Y:S01]  /*4560*/  LDC.64 R136, c[0x0][0x468] ;  /* 0x00011a00ff887b82 */ /* 0x000e220000000a00 */
[----:B------:R-:W-:-:S02]  /*4570*/  HADD2.F32 R138, -RZ, R130.H0_H0 ;  /* 0x20000082ff8a7230 */ /* 0x000fc40000004100 */
[----:B------:R-:W-:Y:S01]  /*4580*/  FADD.FTZ R149, R177, -R190 ;  /* 0x800000beb1957221 */ /* 0x000fe20000010000 */
[----:B------:R-:W-:Y:S02]  /*4590*/  HADD2.F32 R140, -RZ, R130.H1_H1 ;  /* 0x30000082ff8c7230 */ /* 0x000fe40000004100 */
[----:B------:R-:W-:Y:S01]  /*45a0*/  FADD.FTZ R147, R175, -R188 ;  /* 0x800000bcaf937221 */ /* 0x000fe20000010000 */
[--C-:B------:R-:W-:Y:S02]  /*45b0*/  HADD2.F32 R146, -RZ, R129.reuse.H1_H1 ;  /* 0x30000081ff927230 */ /* 0x100fe40000004100 */
[C---:B------:R-:W-:Y:S01]  /*45c0*/  FFMA.FTZ R149, R187.reuse, R149, R142 ;  /* 0x00000095bb957223 */ /* 0x040fe2000001008e */
[C---:B------:R-:W-:Y:S01]  /*45d0*/  FFMA.FTZ R145, R187.reuse, R145, R138 ;  /* 0x00000091bb917223 */ /* 0x040fe2000001008a */
[----:B------:R-:W-:Y:S01]  /*45e0*/  FFMA.FTZ R147, R187, R147, R140 ;  /* 0x00000093bb937223 */ /* 0x000fe2000001008c */
[----:B------:R-:W-:Y:S02]  /*45f0*/  HADD2.F32 R142, -RZ, R129.H0_H0 ;  /* 0x20000081ff8e7230 */ /* 0x000fe40000004100 */
[----:B------:R-:W-:Y:S01]  /*4600*/  FADD.FTZ R141, R170, -R141 ;  /* 0x8000008daa8d7221 */ /* 0x000fe20000010000 */
[----:B------:R-:W-:-:S02]  /*4610*/  HADD2.F32 R138, -RZ, R128.H0_H0 ;  /* 0x20000080ff8a7230 */ /* 0x000fc40000004100 */
[----:B------:R-:W-:Y:S01]  /*4620*/  FADD.FTZ R143, R171, -R150 ;  /* 0x80000096ab8f7221 */ /* 0x000fe20000010000 */
[----:B------:R-:W-:Y:S02]  /*4630*/  HADD2.F32 R140, -RZ, R128.H1_H1 ;  /* 0x30000080ff8c7230 */ /* 0x000fe40000004100 */
        /* <DEDUP_REMOVED lines=15> */
[----:B------:R-:W-:-:S02]  /*4730*/  F2FP.F16.F32.PACK_AB R139, R146, R149 ;  /* 0x00000095928b723e */ /* 0x000fc400000000ff */
[----:B------:R-:W-:Y:S02]  /*4740*/  F2FP.F16.F32.PACK_AB R138, R147, R138 ;  /* 0x0000008a938a723e */ /* 0x000fe400000000ff */
[----:B------:R-:W-:Y:S02]  /*4750*/  F2FP.F16.F32.PACK_AB R137, R143, R142 ;  /* 0x0000008e8f89723e */ /* 0x000fe400000000ff */
[----:B------:R-:W-:-:S05]  /*4760*/  F2FP.F16.F32.PACK_AB R136, R141, R140 ;  /* 0x0000008c8d88723e */ /* 0x000fca00000000ff */
[----:B------:R4:W-:Y:S01]  /*4770*/  STG.E.128 desc[UR4][R186.64], R136 ;  /* 0x00000088ba007986 */ /* 0x0009e2000c101d04 */
[----:B------:R-:W-:Y:S05]  /*4780*/  BRA `(.L_x_1563) ;  /* 0x0000000c00947947 */ /* 0x000fea0003800000 */
.L_x_1566:
[----:B------:R-:W-:Y:S04]  /*4790*/  BSSY.RECONVERGENT B1, `(.L_x_1573) ;  /* 0x0000039000017945 */ /* 0x000fe80003800200 */
[----:B------:R-:W-:Y:S05]  /*47a0*/  @!P3 BRA `(.L_x_1574) ;  /* 0x0000000000dcb947 */ /* 0x000fea0003800000 */
[-CC-:B------:R-:W-:Y:S01]  /*47b0*/  FFMA.FTZ R132, R185, R145.reuse, R146.reuse ;  /* 0x00000091b9847223 */ /* 0x180fe20000010092 */
[-CC-:B------:R-:W-:Y:S01]  /*47c0*/  FFMA.FTZ R140, R156, R145.reuse, R146.reuse ;  /* 0x000000919c8c7223 */ /* 0x180fe20000010092 */
[----:B------:R-:W-:Y:S02]  /*47d0*/  HADD2.F32 R134, -RZ, R44.H0_H0 ;  /* 0x2000002cff867230 */ /* 0x000fe40000004100 */
[-C--:B------:R-:W-:Y:S01]  /*47e0*/  FFMA.FTZ R133, R184, R145.reuse, R146 ;  /* 0x00000091b8857223 */ /* 0x080fe20000010092 */
[--C-:B------:R-:W-:Y:S02]  /*47f0*/  HADD2.F32 R141, -RZ, R45.reuse.H1_H1 ;  /* 0x3000002dff8d7230 */ /* 0x100fe40000004100 */
[----:B------:R-:W-:Y:S01]  /*4800*/  FADD.FTZ R132, R183, -R132 ;  /* 0x80000084b7847221 */ /* 0x000fe20000010000 */
[----:B------:R-:W-:Y:S01]  /*4810*/  FADD.FTZ R140, R155, -R140 ;  /* 0x8000008c9b8c7221 */ /* 0x000fe20000010000 */
[----:B------:R-:W-:Y:S01]  /*4820*/  FFMA.FTZ R138, R181, R145, R146 ;  /* 0x00000091b58a7223 */ /* 0x000fe20000010092 */
[----:B------:R-:W-:Y:S01]  /*4830*/  FADD.FTZ R136, R182, -R133 ;  /* 0x80000085b6887221 */ /* 0x000fe20000010000 */
[----:B-----5:R-:W-:Y:S01]  /*4840*/  FFMA.FTZ R133, R187, R132, R134 ;  /* 0x00000084bb857223 */ /* 0x020fe20000010086 */
[----:B------:R-:W-:-:S02]  /*4850*/  HADD2.F32 R137, -RZ, R45.H0_H0 ;  /* 0x2000002dff897230 */ /* 0x000fc40000004100 */
[----:B------:R-:W-:Y:S01]  /*4860*/  FFMA.FTZ R134, R187, R140, R141 ;  /* 0x0000008cbb867223 */ /* 0x000fe2000001008d */
[----:B------:R-:W0:Y:S01]  /*4870*/  LDC.64 R142, c[0x0][0x478] ;  /* 0x00011e00ff8e7b82 */ /* 0x000e220000000a00 */
[----:B------:R-:W-:Y:S01]  /*4880*/  FADD.FTZ R138, R153, -R138 ;  /* 0x8000008a998a7221 */ /* 0x000fe20000010000 */
[----:B------:R-:W-:Y:S02]  /*4890*/  HADD2.F32 R135, -RZ, R44.H1_H1 ;  /* 0x3000002cff877230 */ /* 0x000fe40000004100 */
[-CC-:B------:R-:W-:Y:S01]  /*48a0*/  FFMA.FTZ R148, R163, R145.reuse, R146.reuse ;  /* 0x00000091a3947223 */ /* 0x180fe20000010092 */
[-CC-:B------:R-:W-:Y:S01]  /*48b0*/  FFMA.FTZ R147, R164, R145.reuse, R146.reuse ;  /* 0x00000091a4937223 */ /* 0x180fe20000010092 */
[----:B------:R-:W-:Y:S01]  /*48c0*/  FFMA.FTZ R139, R187, R138, R137 ;  /* 0x0000008abb8b7223 */ /* 0x000fe20000010089 */
[-CC-:B------:R-:W-:Y:S01]  /*48d0*/  FFMA.FTZ R137, R157, R145.reuse, R146.reuse ;  /* 0x000000919d897223 */ /* 0x180fe20000010092 */
[----:B------:R-:W-:Y:S01]  /*48e0*/  FFMA.FTZ R138, R160, R145, R146 ;  /* 0x00000091a08a7223 */ /* 0x000fe20000010092 */
[----:B------:R-:W1:Y:S01]  /*48f0*/  LDC.64 R140, c[0x0][0x468] ;  /* 0x00011a00ff8c7b82 */ /* 0x000e620000000a00 */
        /* <DEDUP_REMOVED lines=14> */
[----:B------:R-:W-:Y:S01]  /*49e0*/  F2FP.F16.F32.PACK_AB R132, R135, R133 ;  /* 0x000000858784723e */ /* 0x000fe200000000ff */
[-C--:B------:R-:W-:Y:S01]  /*49f0*/  FMUL.FTZ R138, R139, R144.reuse ;  /* 0x000000908b8a7220 */ /* 0x080fe20000410000 */
[C---:B------:R-:W-:Y:S01]  /*4a00*/  F2FP.F16.F32.PACK_AB R133, R134.reuse, R139 ;  /* 0x0000008b8685723e */ /* 0x040fe200000000ff */
[-C--:B------:R-:W-:Y:S01]  /*4a10*/  FMUL.FTZ R137, R135, R144.reuse ;  /* 0x0000009087897220 */ /* 0x080fe20000410000 */
[-C--:B------:R-:W-:Y:S01]  /*4a20*/  FMUL.FTZ R139, R134, R144.reuse ;  /* 0x00000090868b7220 */ /* 0x080fe20000410000 */
[-C--:B------:R-:W-:Y:S01]  /*4a30*/  FMUL.FTZ R148, R147, R144.reuse ;  /* 0x0000009093947220 */ /* 0x080fe20000410000 */
[C---:B------:R-:W-:Y:S01]  /*4a40*/  F2FP.F16.F32.PACK_AB R134, R149.reuse, R147 ;  /* 0x000000939586723e */ /* 0x040fe200000000ff */
[-C--:B------:R-:W-:Y:S01]  /*4a50*/  FMUL.FTZ R149, R149, R144.reuse ;  /* 0x0000009095957220 */ /* 0x080fe20000410000 */
[-C--:B------:R-:W-:Y:S01]  /*4a60*/  FMUL.FTZ R147, R151, R144.reuse ;  /* 0x0000009097937220 */ /* 0x080fe20000410000 */
[----:B------:R-:W-:Y:S01]  /*4a70*/  FMUL.FTZ R188, R150, R144 ;  /* 0x0000009096bc7220 */ /* 0x000fe20000410000 */
[----:B------:R-:W-:Y:S01]  /*4a80*/  F2FP.F16.F32.PACK_AB R136, R137, R136 ;  /* 0x000000888988723e */ /* 0x000fe200000000ff */
[----:B0-----:R-:W-:Y:S01]  /*4a90*/  IMAD.WIDE.U32 R142, R186, 0x10, R142 ;  /* 0x00000010ba8e7825 */ /* 0x001fe200078e008e */
[----:B------:R-:W-:-:S02]  /*4aa0*/  F2FP.F16.F32.PACK_AB R135, R150, R151 ;  /* 0x000000979687723e */ /* 0x000fc400000000ff */
[----:B------:R-:W-:Y:S01]  /*4ab0*/  F2FP.F16.F32.PACK_AB R137, R139, R138 ;  /* 0x0000008a8b89723e */ /* 0x000fe200000000ff */
[----:B-1----:R-:W-:Y:S01]  /*4ac0*/  IMAD.WIDE.U32 R140, R186, 0x10, R140 ;  /* 0x00000010ba8c7825 */ /* 0x002fe200078e008c */
[----:B------:R-:W-:Y:S01]  /*4ad0*/  F2FP.F16.F32.PACK_AB R138, R149, R148 ;  /* 0x00000094958a723e */ /* 0x000fe200000000ff */
[----:B------:R0:W-:Y:S01]  /*4ae0*/  STG.E.128 desc[UR4][R142.64], R132 ;  /* 0x000000848e007986 */ /* 0x0001e2000c101d04 */
[----:B------:R-:W-:Y:S02]  /*4af0*/  F2FP.F16.F32.PACK_AB R139, R188, R147 ;  /* 0x00000093bc8b723e */ /* 0x000fe400000000ff */
[----:B------:R-:W-:-:S03]  /*4b00*/  IADD3 R186, PT, PT, R186, 0x100, RZ ;  /* 0x00000100baba7810 */ /* 0x000fc60007ffe0ff */
[----:B------:R0:W-:Y:S04]  /*4b10*/  STG.E.128 desc[UR4][R140.64], R136 ;  /* 0x000000888c007986 */ /* 0x0001e8000c101d04 */
.L_x_1574:
[----:B------:R-:W-:Y:S05]  /*4b20*/  BSYNC.RECONVERGENT B1 ;  /* 0x0000000000017941 */ /* 0x000fea0003800200 */
.L_x_1573:
        /* <DEDUP_REMOVED lines=9> */
[----:B------:R-:W0:Y:S01]  /*4bc0*/  LDC.64 R142, c[0x0][0x478] ;  /* 0x00011e00ff8e7b82 */ /* 0x000e220000000a00 */
[----:B------:R-:W-:Y:S01]  /*4bd0*/  FFMA.FTZ R137, R11, R145, R146 ;  /* 0x000000910b897223 */ /* 0x000fe20000010092 */
[C---:B-----5:R-:W-:Y:S01]  /*4be0*/  FFMA.FTZ R133, R187.reuse, R132, R134 ;  /* 0x00000084bb857223 */ /* 0x060fe20000010086 */
[----:B------:R-:W-:Y:S01]  /*4bf0*/  FFMA.FTZ R134, R187, R140, R141 ;  /* 0x0000008cbb867223 */ /* 0x000fe2000001008d */
[----:B------:R-:W-:-:S02]  /*4c00*/  HADD2.F32 R135, -RZ, R40.H1_H1 ;  /* 0x30000028ff877230 */ /* 0x000fc40000004100 */
[----:B------:R-:W-:Y:S01]  /*4c10*/  FADD.FTZ R136, R9, -R136 ;  /* 0x8000008809887221 */ /* 0x000fe20000010000 */
[----:B------:R-:W-:Y:S02]  /*4c20*/  HADD2.F32 R139, -RZ, R41.H0_H0 ;  /* 0x20000029ff8b7230 */ /* 0x000fe40000004100 */
[----:B------:R-:W-:Y:S01]  /*4c30*/  FADD.FTZ R138, R10, -R137 ;  /* 0x800000890a8a7221 */ /* 0x000fe20000010000 */
[----:B------:R-:W1:Y:S01]  /*4c40*/  LDC.64 R140, c[0x0][0x468] ;  /* 0x00011a00ff8c7b82 */ /* 0x000e620000000a00 */
[-CC-:B------:R-:W-:Y:S01]  /*4c50*/  FFMA.FTZ R137, R15, R145.reuse, R146.reuse ;  /* 0x000000910f897223 */ /* 0x180fe20000010092 */
[-CC-:B------:R-:W-:Y:S01]  /*4c60*/  FFMA.FTZ R147, R18, R145.reuse, R146.reuse ;  /* 0x0000009112937223 */ /* 0x180fe20000010092 */
[----:B------:R-:W-:Y:S01]  /*4c70*/  FFMA.FTZ R135, R187, R136, R135 ;  /* 0x00000088bb877223 */ /* 0x000fe20000010087 */
[-CC-:B------:R-:W-:Y:S01]  /*4c80*/  FFMA.FTZ R148, R19, R145.reuse, R146.reuse ;  /* 0x0000009113947223 */ /* 0x180fe20000010092 */
[----:B------:R-:W-:Y:S01]  /*4c90*/  FFMA.FTZ R189, R22, R145, R146 ;  /* 0x0000009116bd7223 */ /* 0x000fe20000010092 */
        /* <DEDUP_REMOVED lines=34> */
.L_x_1576:
[----:B------:R-:W-:Y:S05]  /*4ec0*/  BSYNC.RECONVERGENT B1 ;  /* 0x0000000000017941 */ /* 0x000fea0003800200 */
.L_x_1575:
[----:B------:R-:W-:Y:S04]  /*4ed0*/  BSSY.RECONVERGENT B1, `(.L_x_1577) ;  /* 0x0000039000017945 */ /* 0x000fe80003800200 */
[----:B------:R-:W-:Y:S05]  /*4ee0*/  @!P2 BRA `(.L_x_1578) ;  /* 0x0000000000dca947 */ /* 0x000fea0003800000 */
[-CC-:B01----:R-:W-:Y:S01]  /*4ef0*/  FFMA.FTZ R133, R21, R145.reuse, R146.reuse ;  /* 0x0000009115857223 */ /* 0x183fe20000010092 */
[-CC-:B------:R-:W-:Y:S01]  /*4f00*/  FFMA.FTZ R140, R30, R145.reuse, R146.reuse ;  /* 0x000000911e8c7223 */ /* 0x180fe20000010092 */
[----:B------:R-:W-:Y:S02]  /*4f10*/  HADD2.F32 R134, -RZ, R36.H0_H0 ;  /* 0x20000024ff867230 */ /* 0x000fe40000004100 */
[-C--:B------:R-:W-:Y:S01]  /*4f20*/  FFMA.FTZ R137, R25, R145.reuse, R146 ;  /* 0x0000009119897223 */ /* 0x080fe20000010092 */
[--C-:B------:R-:W-:Y:S02]  /*4f30*/  HADD2.F32 R141, -RZ, R37.reuse.H1_H1 ;  /* 0x30000025ff8d7230 */ /* 0x100fe40000004100 */
[----:B------:R-:W-:Y:S01]  /*4f40*/  FADD.FTZ R132, R24, -R133 ;  /* 0x8000008518847221 */ /* 0x000fe20000010000 */
[----:B------:R-:W-:Y:S01]  /*4f50*/  FADD.FTZ R140, R27, -R140 ;  /* 0x8000008c1b8c7221 */ /* 0x000fe20000010000 */
[----:B------:R-:W-:Y:S01]  /*4f60*/  FFMA.FTZ R136, R26, R145, R146 ;  /* 0x000000911a887223 */ /* 0x000fe20000010092 */
[----:B------:R-:W-:-:S02]  /*4f70*/  HADD2.F32 R139, -RZ, R37.H0_H0 ;  /* 0x20000025ff8b7230 */ /* 0x000fc40000004100 */
[C---:B-----5:R-:W-:Y:S01]  /*4f80*/  FFMA.FTZ R133, R187.reuse, R132, R134 ;  /* 0x00000084bb857223 */ /* 0x060fe20000010086 */
[----:B------:R-:W-:Y:S01]  /*4f90*/  FFMA.FTZ R134, R187, R140, R141 ;  /* 0x0000008cbb867223 */ /* 0x000fe2000001008d */
[----:B------:R-:W0:Y:S01]  /*4fa0*/  LDC.64 R142, c[0x0][0x478] ;  /* 0x00011e00ff8e7b82 */ /* 0x000e220000000a00 */
[----:B------:R-:W-:Y:S01]  /*4fb0*/  FADD.FTZ R138, R28, -R137 ;  /* 0x800000891c8a7221 */ /* 0x000fe20000010000 */
[----:B------:R-:W-:Y:S02]  /*4fc0*/  HADD2.F32 R135, -RZ, R36.H1_H1 ;  /* 0x30000024ff877230 */ /* 0x000fe40000004100 */
[----:B------:R-:W-:Y:S01]  /*4fd0*/  FADD.FTZ R136, R23, -R136 ;  /* 0x8000008817887221 */ /* 0x000fe20000010000 */
[-CC-:B------:R-:W-:Y:S01]  /*4fe0*/  FFMA.FTZ R137, R29, R145.reuse, R146.reuse ;  /* 0x000000911d897223 */ /* 0x180fe20000010092 */
[C---:B------:R-:W-:Y:S01]  /*4ff0*/  FFMA.FTZ R139, R187.reuse, R138, R139 ;  /* 0x0000008abb8b7223 */ /* 0x040fe2000001008b */
[-CC-:B------:R-:W-:Y:S01]  /*5000*/  FFMA.FTZ R138, R34, R145.reuse, R146.reuse ;  /* 0x00000091228a7223 */ /* 0x180fe20000010092 */
[----:B------:R-:W-:Y:S01]  /*5010*/  FFMA.FTZ R135, R187, R136, R135 ;  /* 0x00000088bb877223 */ /* 0x000fe20000010087 */
[----:B------:R-:W1:Y:S01]  /*5020*/  LDC.64 R140, c[0x0][0x468] ;  /* 0x00011a00ff8c7b82 */ /* 0x000e620000000a00 */
        /* <DEDUP_REMOVED lines=35> */
.L_x_1578:
[----:B------:R-:W-:Y:S05]  /*5260*/  BSYNC.RECONVERGENT B1 ;  /* 0x0000000000017941 */ /* 0x000fea0003800200 */
.L_x_1577:
[----:B------:R-:W-:Y:S05]  /*5270*/  @!P4 BRA `(.L_x_1563) ;  /* 0x0000000000d8c947 */ /* 0x000fea0003800000 */
[----:B012---:R-:W0:Y:S01]  /*5280*/  LDC.64 R140, c[0x0][0x478] ;  /* 0x00011e00ff8c7b82 */ /* 0x007e220000000a00 */
[-CC-:B------:R-:W-:Y:S01]  /*5290*/  FFMA.FTZ R134, R179, R145.reuse, R146.reuse ;  /* 0x00000091b3867223 */ /* 0x180fe20000010092 */
[-CC-:B------:R-:W-:Y:S01]  /*52a0*/  FFMA.FTZ R136, R168, R145.reuse, R146.reuse ;  /* 0x00000091a8887223 */ /* 0x180fe20000010092 */
[-CC-:B------:R-:W-:Y:S01]  /*52b0*/  FFMA.FTZ R135, R165, R145.reuse, R146.reuse ;  /* 0x00000091a5877223 */ /* 0x180fe20000010092 */
[--C-:B------:R-:W-:Y:S02]  /*52c0*/  HADD2.F32 R139, -RZ, R128.reuse.H1_H1 ;  /* 0x30000080ff8b7230 */ /* 0x100fe40000004100 */
[-CC-:B------:R-:W-:Y:S01]  /*52d0*/  FFMA.FTZ R149, R180, R145.reuse, R146.reuse ;  /* 0x00000091b4957223 */ /* 0x180fe20000010092 */
[-CC-:B------:R-:W-:Y:S01]  /*52e0*/  FFMA.FTZ R143, R169, R145.reuse, R146.reuse ;  /* 0x00000091a98f7223 */ /* 0x180fe20000010092 */
[-CC-:B------:R-:W-:Y:S01]  /*52f0*/  FFMA.FTZ R138, R172, R145.reuse, R146.reuse ;  /* 0x00000091ac8a7223 */ /* 0x180fe20000010092 */
[----:B------:R-:W1:Y:S01]  /*5300*/  LDC.64 R132, c[0x0][0x468] ;  /* 0x00011a00ff847b82 */ /* 0x000e620000000a00 */
[----:B------:R-:W-:Y:S01]  /*5310*/  FFMA.FTZ R147, R173, R145, R146 ;  /* 0x00000091ad937223 */ /* 0x000fe20000010092 */
[----:B------:R-:W-:-:S02]  /*5320*/  HADD2.F32 R137, -RZ, R128.H0_H0 ;  /* 0x20000080ff897230 */ /* 0x000fc40000004100 */
[----:B------:R-:W-:Y:S01]  /*5330*/  FADD.FTZ R142, R177, -R134 ;  /* 0x80000086b18e7221 */ /* 0x000fe20000010000 */
[----:B------:R-:W-:Y:S01]  /*5340*/  FADD.FTZ R136, R167, -R136 ;  /* 0x80000088a7887221 */ /* 0x000fe20000010000 */
[----:B------:R-:W-:Y:S01]  /*5350*/  FFMA.FTZ R146, R176, R145, R146 ;  /* 0x00000091b0927223 */ /* 0x000fe20000010092 */
[----:B------:R-:W-:Y:S01]  /*5360*/  FADD.FTZ R134, R166, -R135 ;  /* 0x80000087a6867221 */ /* 0x000fe20000010000 */
[----:B------:R-:W-:Y:S02]  /*5370*/  HADD2.F32 R145, -RZ, R131.H0_H0 ;  /* 0x20000083ff917230 */ /* 0x000fe40000004100 */
[C---:B-----5:R-:W-:Y:S01]  /*5380*/  FFMA.FTZ R139, R187.reuse, R136, R139 ;  /* 0x00000088bb8b7223 */ /* 0x060fe2000001008b */
[--C-:B------:R-:W-:Y:S02]  /*5390*/  HADD2.F32 R136, -RZ, R129.reuse.H0_H0 ;  /* 0x20000081ff887230 */ /* 0x100fe40000004100 */
[----:B------:R-:W-:Y:S01]  /*53a0*/  FFMA.FTZ R137, R187, R134, R137 ;  /* 0x00000086bb897223 */ /* 0x000fe20000010089 */
[----:B------:R-:W-:-:S02]  /*53b0*/  HADD2.F32 R135, -RZ, R129.H1_H1 ;  /* 0x30000081ff877230 */ /* 0x000fc40000004100 */
[----:B------:R-:W-:Y:S01]  /*53c0*/  FADD.FTZ R134, R170, -R143 ;  /* 0x8000008faa867221 */ /* 0x000fe20000010000 */
[----:B------:R-:W-:Y:S01]  /*53d0*/  FADD.FTZ R148, R178, -R149 ;  /* 0x80000095b2947221 */ /* 0x000fe20000010000 */
[----:B------:R-:W-:Y:S01]  /*53e0*/  FFMA.FTZ R151, R187, R142, R145 ;  /* 0x0000008ebb977223 */ /* 0x000fe20000010091 */
[----:B------:R-:W-:Y:S01]  /*53f0*/  FADD.FTZ R138, R171, -R138 ;  /* 0x8000008aab8a7221 */ /* 0x000fe20000010000 */
[----:B------:R-:W-:Y:S02]  /*5400*/  HADD2.F32 R150, -RZ, R131.H1_H1 ;  /* 0x30000083ff967230 */ /* 0x000fe40000004100 */
[----:B------:R-:W-:Y:S01]  /*5410*/  FADD.FTZ R142, R174, -R147 ;  /* 0x80000093ae8e7221 */ /* 0x000fe20000010000 */
[--C-:B------:R-:W-:Y:S02]  /*5420*/  HADD2.F32 R145, -RZ, R130.reuse.H0_H0 ;  /* 0x20000082ff917230 */ /* 0x100fe40000004100 */
[----:B------:R-:W-:Y:S01]  /*5430*/  FADD.FTZ R146, R175, -R146 ;  /* 0x80000092af927221 */ /* 0x000fe20000010000 */
[----:B------:R-:W-:-:S02]  /*5440*/  HADD2.F32 R149, -RZ, R130.H1_H1 ;  /* 0x30000082ff957230 */ /* 0x000fc40000004100 */
        /* <DEDUP_REMOVED lines=10> */
[----:B------:R-:W-:-:S03]  /*54f0*/  F2FP.F16.F32.PACK_AB R132, R139, R137 ;  /* 0x000000898b84723e */ /* 0x000fc600000000ff */
[-C--:B------:R-:W-:Y:S01]  /*5500*/  FMUL.FTZ R137, R139, R144.reuse ;  /* 0x000000908b897220 */ /* 0x080fe20000410000 */
[C---:B------:R-:W-:Y:S01]  /*5510*/  F2FP.F16.F32.PACK_AB R133, R134.reuse, R143 ;  /* 0x0000008f8685723e */ /* 0x040fe200000000ff */
[-C--:B------:R-:W-:Y:S01]  /*5520*/  FMUL.FTZ R143, R134, R144.reuse ;  /* 0x00000090868f7220 */ /* 0x080fe20000410000 */
[-C--:B------:R-:W-:Y:S01]  /*5530*/  FMUL.FTZ R149, R150, R144.reuse ;  /* 0x0000009096957220 */ /* 0x080fe20000410000 */
[-C--:B------:R-:W-:Y:S01]  /*5540*/  FMUL.FTZ R142, R145, R144.reuse ;  /* 0x00000090918e7220 */ /* 0x080fe20000410000 */
[----:B------:R-:W-:Y:S01]  /*5550*/  FMUL.FTZ R147, R146, R144 ;  /* 0x0000009092937220 */ /* 0x000fe20000410000 */
[----:B------:R-:W-:Y:S02]  /*5560*/  F2FP.F16.F32.PACK_AB R136, R137, R136 ;  /* 0x000000888988723e */ /* 0x000fe400000000ff */
[----:B------:R-:W-:Y:S02]  /*5570*/  F2FP.F16.F32.PACK_AB R135, R150, R151 ;  /* 0x000000979687723e */ /* 0x000fe400000000ff */
[----:B------:R-:W-:-:S02]  /*5580*/  F2FP.F16.F32.PACK_AB R134, R146, R145 ;  /* 0x000000919286723e */ /* 0x000fc400000000ff */
[----:B------:R-:W-:Y:S02]  /*5590*/  F2FP.F16.F32.PACK_AB R137, R143, R138 ;  /* 0x0000008a8f89723e */ /* 0x000fe400000000ff */
[----:B------:R-:W-:Y:S01]  /*55a0*/  F2FP.F16.F32.PACK_AB R139, R149, R148 ;  /* 0x00000094958b723e */ /* 0x000fe200000000ff */
[----:B------:R3:W-:Y:S01]  /*55b0*/  STG.E.128 desc[UR4][R140.64], R132 ;  /* 0x000000848c007986 */ /* 0x0007e2000c101d04 */
[----:B------:R-:W-:-:S05]  /*55c0*/  F2FP.F16.F32.PACK_AB R138, R147, R142 ;  /* 0x0000008e938a723e */ /* 0x000fca00000000ff */
[----:B------:R3:W-:Y:S02]  /*55d0*/  STG.E.128 desc[UR4][R186.64], R136 ;  /* 0x00000088ba007986 */ /* 0x0007e4000c101d04 */
.L_x_1563:
[----:B------:R-:W-:Y:S05]  /*55e0*/  BSYNC.RECONVERGENT B0 ;  /* 0x0000000000007941 */ /* 0x000fea0003800200 */
.L_x_1549:
[----:B01234-:R-:W0:Y:S01]  /*55f0*/  LDC.64 R136, c[0x0][0x380] ;  /* 0x0000e000ff887b82 */ /* 0x01fe220000000a00 */
[----:B------:R-:W-:Y:S02]  /*5600*/  PLOP3.LUT P6, PT, P6, PT, PT, 0x8, 0x80 ;  /* 0x000000000080781c */ /* 0x000fe400037ce170 */
[----:B0-----:R-:W-:-:S04]  /*5610*/  IADD3 R0, PT, PT, R0, R136, RZ ;  /* 0x0000008800007210 */ /* 0x001fc80007ffe0ff */
[----:B------:R-:W-:-:S13]  /*5620*/  ISETP.GE.AND P0, PT, R0, R137, PT ;  /* 0x000000890000720c */ /* 0x000fda0003f06270 */
[----:B------:R-:W-:Y:S05]  /*5630*/  @!P0 BRA `(.L_x_1579) ;  /* 0xffffffb0001c8947 */ /* 0x000fea000383ffff */
.L_x_1540:
        /* <DEDUP_REMOVED lines=39> */
.L_x_1580:
        /* <DEDUP_REMOVED lines=13> */
.L_x_15598:


//--------------------- .text._ZN10layer_norm13ln_bwd_kernelINS_13Kernel_traitsI6__halfS2_S2_S2_fjLj8192ELj1ELj1ELj8ELj16ENS_18Kernel_traits_baseILj8192ES2_S2_S2_S2_fjLj256EEEEELb0ELb0ELb0ELb1EEEvNS_9BwdParamsE --------------------------
	.section	.text._ZN10layer_norm13ln_bwd_kernelINS_13Kernel_traitsI6__halfS2_S2_S2_fjLj8192ELj1ELj1ELj8ELj16ENS_18Kernel_traits_baseILj8192ES2_S2_S2_S2_fjLj256EEEEELb0ELb0ELb0ELb1EEEvNS_9BwdParamsE,"ax",@progbits
	.align	128
        .global         _ZN10layer_norm13ln_bwd_kernelINS_13Kernel_traitsI6__halfS2_S2_S2_fjLj8192ELj1ELj1ELj8ELj16ENS_18Kernel_traits_baseILj8192ES2_S2_S2_S2_fjLj256EEEEELb0ELb0ELb0ELb1EEEvNS_9BwdParamsE
        .type           _ZN10layer_norm13ln_bwd_kernelINS_13Kernel_traitsI6__halfS2_S2_S2_fjLj8192ELj1ELj1ELj8ELj16ENS_18Kernel_traits_baseILj8192ES2_S2_S2_S2_fjLj256EEEEELb0ELb0ELb0ELb1EEEvNS_9BwdParamsE,@function
        .size           _ZN10layer_norm13ln_bwd_kernelINS_13Kernel_traitsI6__halfS2_S2_S2_fjLj8192ELj1ELj1ELj8ELj16ENS_18Kernel_traits_baseILj8192ES2_S2_S2_S2_fjLj256EEEEELb0ELb0ELb0ELb1EEEvNS_9BwdParamsE,(.L_x_15599 - _ZN10layer_norm13ln_bwd_kernelINS_13Kernel_traitsI6__halfS2_S2_S2_fjLj8192ELj1ELj1ELj8ELj16ENS_18Kernel_traits_baseILj8192ES2_S2_S2_S2_fjLj256EEEEELb0ELb0ELb0ELb1EEEvNS_9BwdParamsE)
        .other          _ZN10layer_norm13ln_bwd_kernelINS_13Kernel_traitsI6__halfS2_S2_S2_fjLj8192ELj1ELj1ELj8ELj16ENS_18Kernel_traits_baseILj8192ES2_S2_S2_S2_fjLj256EEEEELb0ELb0ELb0ELb1EEEvNS_9BwdParamsE,@"STO_CUDA_ENTRY STV_DEFAULT"
_ZN10layer_norm13ln_bwd_kernelINS_13Kernel_traitsI6__halfS2_S2_S2_fjLj8192ELj1ELj1ELj8ELj16ENS_18Kernel_traits_baseILj8192ES2_S2_S2_S2_fjLj256EEEEELb0ELb0ELb0ELb1EEEvNS_9BwdParamsE:
.text._ZN10layer_norm13ln_bwd_kernelINS_13Kernel_traitsI6__halfS2_S2_S2_fjLj8192ELj1ELj1ELj8ELj16ENS_18Kernel_traits_baseILj8192ES2_S2_S2_S2_fjLj256EEEEELb0ELb0ELb0ELb1EEEvNS_9BwdParamsE:
        /* <DEDUP_REMOVED lines=63> */
[----:B------:R-:W-:Y:S01]  /*03f0*/  CS2R R50, SRZ ;  /* 0x0000000000327805 */ /* 0x000fe2000001ff00 */
[----:B------:R-:W0:Y:S01]  /*0400*/  LDCU.U8 UR7, c[0x0][0x410] ;  /* 0x00008200ff0777ac */ /* 0x000e220008000000 */
[----:B------:R-:W4:Y:S01]  /*0410*/  LDG.E.128 R12, desc[UR4][R2.64+0x1000] ;  /* 0x00100004020c7981 */ /* 0x000f22000c1e1d00 */
[----:B------:R-:W1:Y:S03]  /*0420*/  LDCU UR10, c[0x0][0x388] ;  /* 0x00007100ff0a77ac */ /* 0x000e660008000800 */
[----:B------:R-:W5:Y:S01]  /*0430*/  LDG.E.128 R8, desc[UR4][R2.64+0x2000] ;  /* 0x0020000402087981 */ /* 0x000f62000c1e1d00 */
[----:B------:R-:W0:Y:S03]  /*0440*/  LDCU UR11, c[0x0][0x400] ;  /* 0x00008000ff0b77ac */ /* 0x000e260008000800 */
[----:B------:R1:W5:Y:S01]  /*0450*/  LDG.E.128 R4, desc[UR4][R2.64+0x3000] ;  /* 0x0030000402047981 */ /* 0x000362000c1e1d00 */
[----:B--2---:R-:W-:-:S02]  /*0460*/  ISETP.NE.U32.AND P1, PT, R20, RZ, PT ;  /* 0x000000ff1400720c */ /* 0x004fc40003f25070 */
[----:B------:R-:W-:Y:S02]  /*0470*/  CS2R R100, SRZ ;  /* 0x0000000000647805 */ /* 0x000fe4000001ff00 */
[----:B------:R-:W-:Y:S02]  /*0480*/  CS2R R102, SRZ ;  /* 0x0000000000667805 */ /* 0x000fe4000001ff00 */
[----:B------:R-:W-:Y:S02]  /*0490*/  CS2R R104, SRZ ;  /* 0x0000000000687805 */ /* 0x000fe4000001ff00 */
[----:B------:R-:W-:Y:S02]  /*04a0*/  ISETP.NE.AND.EX P1, PT, R21, RZ, PT, P1 ;  /* 0x000000ff1500720c */ /* 0x000fe40003f25310 */
[----:B------:R-:W-:Y:S02]  /*04b0*/  CS2R R20, SRZ ;  /* 0x0000000000147805 */ /* 0x000fe4000001ff00 */
[----:B------:R-:W-:Y:S01]  /*04c0*/  MOV R139, RZ ;  /* 0x000000ff008b7202 */ /* 0x000fe20000000f00 */
[----:B------:R-:W2:Y:S01]  /*04d0*/  LDCU.64 UR12, c[0x0][0x478] ;  /* 0x00008f00ff0c77ac */ /* 0x000ea20008000a00 */
[----:B------:R-:W-:-:S02]  /*04e0*/  MOV R140, UR6 ;  /* 0x00000006008c7c02 */ /* 0x000fc40008000f00 */
[----:B-1----:R-:W-:Y:S01]  /*04f0*/  CS2R R2, SRZ ;  /* 0x0000000000027805 */ /* 0x002fe2000001ff00 */
[----:B------:R-:W1:Y:S01]  /*0500*/  LDCU.64 UR8, c[0x0][0x438] ;  /* 0x00008700ff0877ac */ /* 0x000e620008000a00 */
[--C-:B---3--:R-:W-:Y:S02]  /*0510*/  HADD2.F32 R147, -RZ, R16.reuse.H0_H0 ;  /* 0x20000010ff937230 */ /* 0x108fe40000004100 */
[----:B------:R-:W-:Y:S02]  /*0520*/  HADD2.F32 R146, -RZ, R16.H1_H1 ;  /* 0x30000010ff927230 */ /* 0x000fe40000004100 */
[--C-:B------:R-:W-:Y:S02]  /*0530*/  HADD2.F32 R145, -RZ, R17.reuse.H0_H0 ;  /* 0x20000011ff917230 */ /* 0x100fe40000004100 */
[----:B------:R-:W-:Y:S01]  /*0540*/  HADD2.F32 R144, -RZ, R17.H1_H1 ;  /* 0x30000011ff907230 */ /* 0x000fe20000004100 */
[----:B------:R-:W-:Y:S01]  /*0550*/  CS2R R16, SRZ ;  /* 0x0000000000107805 */ /* 0x000fe2000001ff00 */
[----:B------:R-:W-:-:S02]  /*0560*/  HADD2.F32 R143, -RZ, R18.H0_H0 ;  /* 0x20000012ff8f7230 */ /* 0x000fc40000004100 */
[----:B------:R-:W-:Y:S02]  /*0570*/  HADD2.F32 R142, -RZ, R18.H1_H1 ;  /* 0x30000012ff8e7230 */ /* 0x000fe40000004100 */
[--C-:B------:R-:W-:Y:S02]  /*0580*/  HADD2.F32 R141, -RZ, R19.reuse.H0_H0 ;  /* 0x20000013ff8d7230 */ /* 0x100fe40000004100 */
[----:B------:R-:W-:Y:S01]  /*0590*/  HADD2.F32 R113, -RZ, R19.H1_H1 ;  /* 0x30000013ff717230 */ /* 0x000fe20000004100 */
[----:B------:R-:W-:Y:S01]  /*05a0*/  CS2R R18, SRZ ;  /* 0x0000000000127805 */ /* 0x000fe2000001ff00 */
[--C-:B----4-:R-:W-:Y:S02]  /*05b0*/  HADD2.F32 R114, -RZ, R12.reuse.H0_H0 ;  /* 0x2000000cff727230 */ /* 0x110fe40000004100 */
[----:B------:R-:W-:Y:S02]  /*05c0*/  HADD2.F32 R115, -RZ, R12.H1_H1 ;  /* 0x3000000cff737230 */ /* 0x000fe40000004100 */
[----:B------:R-:W-:-:S02]  /*05d0*/  HADD2.F32 R116, -RZ, R13.H0_H0 ;  /* 0x2000000dff747230 */ /* 0x000fc40000004100 */
[----:B------:R-:W-:Y:S01]  /*05e0*/  HADD2.F32 R117, -RZ, R13.H1_H1 ;  /* 0x3000000dff757230 */ /* 0x000fe20000004100 */
[----:B------:R-:W-:Y:S01]  /*05f0*/  CS2R R12, SRZ ;  /* 0x00000000000c7805 */ /* 0x000fe2000001ff00 */
[--C-:B------:R-:W-:Y:S02]  /*0600*/  HADD2.F32 R118, -RZ, R14.reuse.H0_H0 ;  /* 0x2000000eff767230 */ /* 0x100fe40000004100 */
[----:B------:R-:W-:Y:S02]  /*0610*/  HADD2.F32 R119, -RZ, R14.H1_H1 ;  /* 0x3000000eff777230 */ /* 0x000fe40000004100 */
[--C-:B------:R-:W-:Y:S02]  /*0620*/  HADD2.F32 R120, -RZ, R15.reuse.H0_H0 ;  /* 0x2000000fff787230 */ /* 0x100fe40000004100 */
[----:B------:R-:W-:Y:S01]  /*0630*/  HADD2.F32 R121, -RZ, R15.H1_H1 ;  /* 0x3000000fff797230 */ /* 0x000fe20000004100 */
[----:B------:R-:W-:Y:S01]  /*0640*/  CS2R R14, SRZ ;  /* 0x00000000000e7805 */ /* 0x000fe2000001ff00 */
[----:B-----5:R-:W-:-:S02]  /*0650*/  HADD2.F32 R122, -RZ, R8.H0_H0 ;  /* 0x20000008ff7a7230 */ /* 0x020fc40000004100 */
[----:B------:R-:W-:Y:S02]  /*0660*/  HADD2.F32 R123, -RZ, R8.H1_H1 ;  /* 0x30000008ff7b7230 */ /* 0x000fe40000004100 */
[--C-:B------:R-:W-:Y:S02]  /*0670*/  HADD2.F32 R124, -RZ, R9.reuse.H0_H0 ;  /* 0x20000009ff7c7230 */ /* 0x100fe40000004100 */
[----:B------:R-:W-:Y:S01]  /*0680*/  HADD2.F32 R125, -RZ, R9.H1_H1 ;  /* 0x30000009ff7d7230 */ /* 0x000fe20000004100 */
[----:B------:R-:W-:Y:S01]  /*0690*/  CS2R R8, SRZ ;  /* 0x0000000000087805 */ /* 0x000fe2000001ff00 */
[--C-:B------:R-:W-:Y:S02]  /*06a0*/  HADD2.F32 R126, -RZ, R10.reuse.H0_H0 ;  /* 0x2000000aff7e7230 */ /* 0x100fe40000004100 */
        /* <DEDUP_REMOVED lines=13> */
[----:B012---:R-:W-:-:S07]  /*0780*/  CS2R R6, SRZ ;  /* 0x0000000000067805 */ /* 0x007fce000001ff00 */
.L_x_1586:
[----:B------:R-:W0:Y:S01]  /*0790*/  LDC.64 R92, c[0x0][0x3a8] ;  /* 0x0000ea00ff5c7b82 */ /* 0x000e220000000a00 */
[----:B------:R-:W-:-:S05]  /*07a0*/  IMAD R68, R140, UR10, RZ ;  /* 0x0000000a8c447c24 */ /* 0x000fca000f8e02ff */
[----:B------:R-:W-:Y:S02]  /*07b0*/  SHF.R.S32.HI R69, RZ, 0x1f, R68 ;  /* 0x0000001fff457819 */ /* 0x000fe40000011444 */
[----:B------:R-:W1:Y:S02]  /*07c0*/  LDC.64 R98, c[0x0][0x3c0] ;  /* 0x0000f000ff627b82 */ /* 0x000e640000000a00 */
[----:B------:R-:W-:-:S04]  /*07d0*/  LEA.HI R69, R69, R68, RZ, 0x3 ;  /* 0x0000004445457211 */ /* 0x000fc800078f18ff */
[----:B------:R-:W-:Y:S02]  /*07e0*/  LEA.HI.SX32 R159, R69, R0, 0x1d ;  /* 0x00000000459f7211 */ /* 0x000fe400078feaff */
[----:B------:R-:W2:Y:S08]  /*07f0*/  LDC.64 R96, c[0x0][0x428] ;  /* 0x00010a00ff607b82 */ /* 0x000eb00000000a00 */
[----:B------:R-:W3:Y:S01]  /*0800*/  LDC.64 R148, c[0x0][0x3c8] ;  /* 0x0000f200ff947b82 */ /* 0x000ee20000000a00 */
[----:B0-----:R-:W-:-:S06]  /*0810*/  IMAD.WIDE.U32 R68, R159, 0x10, R92 ;  /* 0x000000109f447825 */ /* 0x001fcc00078e005c */
[----:B------:R-:W4:Y:S01]  /*0820*/  LDG.E.128 R68, desc[UR4][R68.64] ;  /* 0x0000000444447981 */ /* 0x000f22000c1e1d00 */
[----:B-1----:R-:W-:Y:S01]  /*0830*/  IMAD.WIDE R150, R140, 0x4, R98 ;  /* 0x000000048c967825 */ /* 0x002fe200078e0262 */
[C---:B------:R-:W-:Y:S02]  /*0840*/  IADD3 R155, PT, PT, R159.reuse, 0x200, RZ ;  /* 0x000002009f9b7810 */ /* 0x040fe40007ffe0ff */
[C---:B------:R-:W-:Y:S02]  /*0850*/  IADD3 R157, PT, PT, R159.reuse, 0x100, RZ ;  /* 0x000001009f9d7810 */ /* 0x040fe40007ffe0ff */
[----:B------:R-:W4:Y:S01]  /*0860*/  LDG.E R170, desc[UR4][R150.64] ;  /* 0x0000000496aa7981 */ /* 0x000f22000c1e1900 */
[C---:B--2---:R-:W-:Y:S01]  /*0870*/  IMAD.WIDE.U32 R72, R159.reuse, 0x10, R96 ;  /* 0x000000109f487825 */ /* 0x044fe200078e0060 */
[----:B------:R-:W-:-:S03]  /*0880*/  IADD3 R153, PT, PT, R159, 0x300, RZ ;  /* 0x000003009f997810 */ /* 0x000fc60007ffe0ff */
[--C-:B------:R-:W-:Y:S02]  /*0890*/  IMAD.WIDE.U32 R84, R155, 0x10, R92.reuse ;  /* 0x000000109b547825 */ /* 0x100fe400078e005c */
[----:B------:R-:W2:Y:S02]  /*08a0*/  LDG.E.128 R72, desc[UR4][R72.64] ;  /* 0x0000000448487981 */ /* 0x000ea4000c1e1d00 */
[C---:B------:R-:W-:Y:S02]  /*08b0*/  IMAD.WIDE.U32 R76, R157.reuse, 0x10, R92 ;  /* 0x000000109d4c7825 */ /* 0x040fe400078e005c */
[----:B------:R-:W2:Y:S02]  /*08c0*/  LDG.E.128 R84, desc[UR4][R84.64] ;  /* 0x0000000454547981 */ /* 0x000ea4000c1e1d00 */
[----:B---3--:R-:W-:Y:S02]  /*08d0*/  IMAD.WIDE R148, R140, 0x4, R148 ;  /* 0x000000048c947825 */ /* 0x008fe400078e0294 */
[----:B------:R-:W3:Y:S02]  /*08e0*/  LDG.E.128 R76, desc[UR4][R76.64] ;  /* 0x000000044c4c7981 */ /* 0x000ee4000c1e1d00 */
[----:B------:R-:W-:-:S02]  /*08f0*/  IMAD.WIDE.U32 R80, R157, 0x10, R96 ;  /* 0x000000109d507825 */ /* 0x000fc400078e0060 */
[----:B------:R-:W3:Y:S02]  /*0900*/  LDG.E R148, desc[UR4][R148.64] ;  /* 0x0000000494947981 */ /* 0x000ee4000c1e1900 */
[----:B------:R-:W-:Y:S02]  /*0910*/  IMAD.WIDE.U32 R92, R153, 0x10, R92 ;  /* 0x00000010995c7825 */ /* 0x000fe400078e005c */
[----:B------:R-:W3:Y:S04]  /*0920*/  LDG.E.128 R80, desc[UR4][R80.64] ;  /* 0x0000000450507981 */ /* 0x000ee8000c1e1d00 */
[----:B------:R-:W3:Y:S01]  /*0930*/  LDG.E.128 R92, desc[UR4][R92.64] ;  /* 0x000000045c5c7981 */ /* 0x000ee2000c1e1d00 */
[----:B------:R-:W-:-:S06]  /*0940*/  IMAD.WIDE.U32 R88, R155, 0x10, R96 ;  /* 0x000000109b587825 */ /* 0x000fcc00078e0060 */
[----:B------:R-:W3:Y:S01]  /*0950*/  LDG.E.128 R88, desc[UR4][R88.64] ;  /* 0x0000000458587981 */ /* 0x000ee2000c1e1d00 */
[----:B------:R-:W-:-:S06]  /*0960*/  IMAD.WIDE.U32 R96, R153, 0x10, R96 ;  /* 0x0000001099607825 */ /* 0x000fcc00078e0060 */
[----:B------:R-:W3:Y:S01]  /*0970*/  LDG.E.128 R96, desc[UR4][R96.64] ;  /* 0x0000000460607981 */ /* 0x000ee2000c1e1d00 */
[----:B------:R-:W-:-:S04]  /*0980*/  ISETP.NE.U32.AND P0, PT, RZ, UR8, PT ;  /* 0x00000008ff007c0c */ /* 0x000fc8000bf05070 */
[----:B------:R-:W-:Y:S02]  /*0990*/  ISETP.NE.AND.EX P0, PT, RZ, UR9, PT, P0 ;  /* 0x00000009ff007c0c */ /* 0x000fe4000bf05300 */
[----:B------:R-:W-:Y:S01]  /*09a0*/  ISETP.NE.AND P3, PT, RZ, UR7, PT ;  /* 0x00000007ff007c0c */ /* 0x000fe2000bf65270 */
[--C-:B----4-:R-:W-:Y:S02]  /*09b0*/  HADD2.F32 R162, -RZ, R68.reuse.H0_H0 ;  /* 0x20000044ffa27230 */ /* 0x110fe40000004100 */
[----:B------:R-:W-:Y:S02]  /*09c0*/  HADD2.F32 R164, -RZ, R68.H1_H1 ;  /* 0x30000044ffa47230 */ /* 0x000fe40000004100 */
[--C-:B------:R-:W-:Y:S02]  /*09d0*/  HADD2.F32 R166, -RZ, R69.reuse.H0_H0 ;  /* 0x20000045ffa67230 */ /* 0x100fe40000004100 */
[----:B------:R-:W-:-:S04]  /*09e0*/  HADD2.F32 R168, -RZ, R69.H1_H1 ;  /* 0x30000045ffa87230 */ /* 0x000fc80000004100 */
[----:B------:R-:W0:Y:S01]  /*09f0*/  @P0 LDC.64 R68, c[0x0][0x438] ;  /* 0x00010e00ff440b82 */ /* 0x000e220000000a00 */
[--C-:B------:R-:W-:Y:S02]  /*0a00*/  HADD2.F32 R169, -RZ, R70.reuse.H0_H0 ;  /* 0x20000046ffa97230 */ /* 0x100fe40000004100 */
[----:B------:R-:W-:Y:S02]  /*0a10*/  HADD2.F32 R183, -RZ, R70.H1_H1 ;  /* 0x30000046ffb77230 */ /* 0x000fe40000004100 */
[--C-:B------:R-:W-:Y:S02]  /*0a20*/  HADD2.F32 R231, -RZ, R71.reuse.H0_H0 ;  /* 0x20000047ffe77230 */ /* 0x100fe40000004100 */
[----:B------:R-:W-:Y:S02]  /*0a30*/  HADD2.F32 R197, -RZ, R71.H1_H1 ;  /* 0x30000047ffc57230 */ /* 0x000fe40000004100 */
[----:B------:R-:W1:Y:S01]  /*0a40*/  @P0 LDC.64 R70, c[0x0][0x438] ;  /* 0x00010e00ff460b82 */ /* 0x000e620000000a00 */
[----:B------:R-:W-:Y:S01]  /*0a50*/  FSEL R170, R170, RZ, !P3 ;  /* 0x000000ffaaaa7208 */ /* 0x000fe20005800000 */
[----:B--2---:R-:W-:-:S02]  /*0a60*/  HADD2.F32 R151, -RZ, R72.H0_H0 ;  /* 0x20000048ff977230 */ /* 0x004fc40000004100 */
[----:B------:R-:W-:Y:S02]  /*0a70*/  HADD2.F32 R163, -RZ, R72.H1_H1 ;  /* 0x30000048ffa37230 */ /* 0x000fe40000004100 */
[C---:B------:R-:W-:Y:S01]  /*0a80*/  FADD.FTZ R185, -R170.reuse, R162 ;  /* 0x000000a2aab97221 */ /* 0x040fe20000010100 */
[--C-:B------:R-:W-:Y:S02]  /*0a90*/  HADD2.F32 R221, -RZ, R84.reuse.H0_H0 ;  /* 0x20000054ffdd7230 */ /* 0x100fe40000004100 */
[----:B------:R-:W-:Y:S01]  /*0aa0*/  FMUL.FTZ R193, R147, R151 ;  /* 0x0000009793c17220 */ /* 0x000fe20000410000 */
[----:B------:R-:W-:Y:S02]  /*0ab0*/  HADD2.F32 R219, -RZ, R84.H1_H1 ;  /* 0x30000054ffdb7230 */ /* 0x000fe40000004100 */
[----:B------:R-:W-:Y:S01]  /*0ac0*/  FADD.FTZ R187, -R170, R164 ;  /* 0x000000a4aabb7221 */ /* 0x000fe20000010100 */
[--C-:B---3--:R-:W-:Y:S02]  /*0ad0*/  HADD2.F32 R225, -RZ, R78.reuse.H0_H0 ;  /* 0x2000004effe17230 */ /* 0x108fe40000004100 */
[----:B------:R-:W-:Y:S01]  /*0ae0*/  FMUL.FTZ R84, R148, R185 ;  /* 0x000000b994547220 */ /* 0x000fe20000410000 */
[----:B------:R-:W-:-:S02]  /*0af0*/  HADD2.F32 R203, -RZ, R78.H1_H1 ;  /* 0x3000004effcb7230 */ /* 0x000fc40000004100 */
[--C-:B------:R-:W-:Y:S02]  /*0b00*/  HADD2.F32 R78, -RZ, R81.reuse.H0_H0 ;  /* 0x20000051ff4e7230 */ /* 0x100fe40000004100 */
[----:B------:R-:W-:Y:S02]  /*0b10*/  HADD2.F32 R161, -RZ, R81.H1_H1 ;  /* 0x30000051ffa17230 */ /* 0x000fe40000004100 */
[----:B------:R-:W-:Y:S01]  /*0b20*/  FMUL.FTZ R191, R146, R163 ;  /* 0x000000a392bf7220 */ /* 0x000fe20000410000 */
[----:B------:R-:W-:Y:S02]  /*0b30*/  HADD2.F32 R158, -RZ, R73.H0_H0 ;  /* 0x20000049ff9e7230 */ /* 0x000fe40000004100 */
[--C-:B------:R-:W-:Y:S02]  /*0b40*/  HADD2.F32 R156, -RZ, R82.reuse.H0_H0 ;  /* 0x20000052ff9c7230 */ /* 0x100fe40000004100 */
[----:B------:R-:W-:Y:S02]  /*0b50*/  HADD2.F32 R81, -RZ, R82.H1_H1 ;  /* 0x30000052ff517230 */ /* 0x000fe40000004100 */
[----:B------:R-:W-:Y:S01]  /*0b60*/  FADD.FTZ R82, RZ, R193 ;  /* 0x000000c1ff527221 */ /* 0x000fe20000010000 */
[----:B------:R-:W-:Y:S01]  /*0b70*/  FADD.FTZ R233, -R170, R166 ;  /* 0x000000a6aae97221 */ /* 0x000fe20000010100 */
[----:B------:R-:W-:Y:S01]  /*0b80*/  FMUL.FTZ R174, R148, R187 ;  /* 0x000000bb94ae7220 */ /* 0x000fe20000410000 */
[----:B------:R-:W-:Y:S01]  /*0b90*/  FFMA.FTZ R185, R84, R193, RZ ;  /* 0x000000c154b97223 */ /* 0x000fe200000100ff */
[----:B------:R-:W-:-:S02]  /*0ba0*/  HADD2.F32 R195, -RZ, R92.H0_H0 ;  /* 0x2000005cffc37230 */ /* 0x000fc40000004100 */
[----:B------:R-:W-:Y:S01]  /*0bb0*/  FMUL.FTZ R189, R145, R158 ;  /* 0x0000009e91bd7220 */ /* 0x000fe20000410000 */
[----:B------:R-:W-:Y:S02]  /*0bc0*/  HADD2.F32 R167, -RZ, R73.H1_H1 ;  /* 0x30000049ffa77230 */ /* 0x000fe40000004100 */
[----:B------:R-:W-:Y:S01]  /*0bd0*/  FADD.FTZ R82, R82, R191 ;  /* 0x000000bf52527221 */ /* 0x000fe20000010000 */
[--C-:B------:R-:W-:Y:S02]  /*0be0*/  HADD2.F32 R229, -RZ, R76.reuse.H0_H0 ;  /* 0x2000004cffe57230 */ /* 0x100fe40000004100 */
[----:B------:R-:W-:Y:S02]  /*0bf0*/  HADD2.F32 R199, -RZ, R76.H1_H1 ;  /* 0x3000004cffc77230 */ /* 0x000fe40000004100 */
[--C-:B------:R-:W-:Y:S02]  /*0c00*/  HADD2.F32 R227, -RZ, R77.reuse.H0_H0 ;  /* 0x2000004dffe37230 */ /* 0x100fe40000004100 */
[----:B------:R-:W-:-:S02]  /*0c10*/  HADD2.F32 R201, -RZ, R77.H1_H1 ;  /* 0x3000004dffc97230 */ /* 0x000fc40000004100 */
[--C-:B------:R-:W-:Y:S02]  /*0c20*/  HADD2.F32 R223, -RZ, R79.reuse.H0_H0 ;  /* 0x2000004fffdf7230 */ /* 0x100fe40000004100 */
[----:B------:R-:W-:Y:S02]  /*0c30*/  HADD2.F32 R205, -RZ, R79.H1_H1 ;  /* 0x3000004fffcd7230 */ /* 0x000fe40000004100 */
[--C-:B------:R-:W-:Y:S02]  /*0c40*/  HADD2.F32 R217, -RZ, R85.reuse.H0_H0 ;  /* 0x20000055ffd97230 */ /* 0x100fe40000004100 */
[----:B------:R-:W-:Y:S02]  /*0c50*/  HADD2.F32 R215, -RZ, R85.H1_H1 ;  /* 0x30000055ffd77230 */ /* 0x000fe40000004100 */
[--C-:B------:R-:W-:Y:S02]  /*0c60*/  HADD2.F32 R213, -RZ, R86.reuse.H0_H0 ;  /* 0x20000056ffd57230 */ /* 0x100fe40000004100 */
[----:B------:R-:W-:-:S02]  /*0c70*/  HADD2.F32 R211, -RZ, R86.H1_H1 ;  /* 0x30000056ffd37230 */ /* 0x000fc40000004100 */
[--C-:B------:R-:W-:Y:S02]  /*0c80*/  HADD2.F32 R209, -RZ, R87.reuse.H0_H0 ;  /* 0x20000057ffd17230 */ /* 0x100fe40000004100 */
[----:B------:R-:W-:Y:S02]  /*0c90*/  HADD2.F32 R207, -RZ, R87.H1_H1 ;  /* 0x30000057ffcf7230 */ /* 0x000fe40000004100 */
[----:B------:R-:W-:Y:S02]  /*0ca0*/  HADD2.F32 R92, -RZ, R92.H1_H1 ;  /* 0x3000005cff5c7230 */ /* 0x000fe40000004100 */
[--C-:B------:R-:W-:Y:S02]  /*0cb0*/  HADD2.F32 R171, -RZ, R93.reuse.H0_H0 ;  /* 0x2000005dffab7230 */ /* 0x100fe40000004100 */
[----:B------:R-:W-:Y:S02]  /*0cc0*/  HADD2.F32 R173, -RZ, R93.H1_H1 ;  /* 0x3000005dffad7230 */ /* 0x000fe40000004100 */
[----:B------:R-:W-:-:S02]  /*0cd0*/  HADD2.F32 R175, -RZ, R94.H0_H0 ;  /* 0x2000005effaf7230 */ /* 0x000fc40000004100 */
[----:B------:R-:W-:Y:S02]  /*0ce0*/  HADD2.F32 R177, -RZ, R94.H1_H1 ;  /* 0x3000005effb17230 */ /* 0x000fe40000004100 */
[--C-:B------:R-:W-:Y:S02]  /*0cf0*/  HADD2.F32 R179, -RZ, R95.reuse.H0_H0 ;  /* 0x2000005fffb37230 */ /* 0x100fe40000004100 */
[----:B------:R-:W-:Y:S02]  /*0d00*/  HADD2.F32 R181, -RZ, R95.H1_H1 ;  /* 0x3000005fffb57230 */ /* 0x000fe40000004100 */
[----:B0-----:R-:W-:-:S04]  /*0d10*/  @P0 IMAD.WIDE.U32 R68, R153, 0x10, R68 ;  /* 0x0000001099440825 */ /* 0x001fc800078e0044 */
[----:B------:R-:W-:Y:S01]  /*0d20*/  FADD.FTZ R235, -R170, R168 ;  /* 0x000000a8aaeb7221 */ /* 0x000fe20000010100 */
[----:B------:R-:W-:Y:S01]  /*0d30*/  FMUL.FTZ R172, R148, R233 ;  /* 0x000000e994ac7220 */ /* 0x000fe20000410000 */
[----:B------:R-:W-:Y:S01]  /*0d40*/  FFMA.FTZ R185, R174, R191, R185 ;  /* 0x000000bfaeb97223 */ /* 0x000fe200000100b9 */
[----:B------:R-:W-:Y:S02]  /*0d50*/  HADD2.F32 R152, -RZ, R74.H0_H0 ;  /* 0x2000004aff987230 */ /* 0x000fe40000004100 */
        /* <DEDUP_REMOVED lines=28> */
[----:B-----5:R0:W5:Y:S01]  /*0f20*/  @P0 LDG.E.128 R64, desc[UR4][R68.64] ;  /* 0x0000000444400981 */ /* 0x020162000c1e1d00 */
[----:B------:R-:W-:Y:S01]  /*0f30*/  FMUL.FTZ R187, R144, R167 ;  /* 0x000000a790bb7220 */ /* 0x000fe20000410000 */
[----:B------:R-:W-:Y:S01]  /*0f40*/  FADD.FTZ R82, R82, R189 ;  /* 0x000000bd52527221 */ /* 0x000fe20000010000 */
[----:B------:R-:W-:Y:S01]  /*0f50*/  FMUL.FTZ R170, R148, R235 ;  /* 0x000000eb94aa7220 */ /* 0x000fe20000410000 */
[----:B-1----:R-:W-:-:S04]  /*0f60*/  @P0 IMAD.WIDE.U32 R70, R155, 0x10, R70 ;  /* 0x000000109b460825 */ /* 0x002fc800078e0046 */
[----:B------:R-:W-:Y:S01]  /*0f70*/  FMUL.FTZ R168, R148, R237 ;  /* 0x000000ed94a87220 */ /* 0x000fe20000410000 */
[----:B------:R-:W-:Y:S01]  /*0f80*/  FADD.FTZ R82, R82, R187 ;  /* 0x000000bb52527221 */ /* 0x000fe20000010000 */
[----:B------:R-:W-:Y:S01]  /*0f90*/  HADD2.F32 R165, -RZ, R74.H1_H1 ;  /* 0x3000004affa57230 */ /* 0x000fe20000004100 */
[----:B------:R1:W5:Y:S01]  /*0fa0*/  @P0 LDG.E.128 R60, desc[UR4][R70.64] ;  /* 0x00000004463c0981 */ /* 0x000362000c1e1d00 */
[----:B0-----:R-:W-:Y:S01]  /*0fb0*/  FFMA.FTZ R69, R172, R189, R185 ;  /* 0x000000bdac457223 */ /* 0x001fe200000100b9 */
[----:B------:R-:W-:Y:S01]  /*0fc0*/  FMUL.FTZ R185, R143, R152 ;  /* 0x000000988fb97220 */ /* 0x000fe20000410000 */
[--C-:B------:R-:W-:Y:S02]  /*0fd0*/  HADD2.F32 R150, -RZ, R75.reuse.H0_H0 ;  /* 0x2000004bff967230 */ /* 0x100fe40000004100 */
[----:B------:R-:W-:Y:S02]  /*0fe0*/  HADD2.F32 R149, -RZ, R75.H1_H1 ;  /* 0x3000004bff957230 */ /* 0x000fe40000004100 */
[----:B------:R-:W-:Y:S01]  /*0ff0*/  FFMA.FTZ R69, R170, R187, R69 ;  /* 0x000000bbaa457223 */ /* 0x000fe20000010045 */
[----:B------:R-:W-:Y:S01]  /*1000*/  FMUL.FTZ R166, R142, R165 ;  /* 0x000000a58ea67220 */ /* 0x000fe20000410000 */
[----:B------:R-:W-:Y:S01]  /*1010*/  FMUL.FTZ R183, R148, R183 ;  /* 0x000000b794b77220 */ /* 0x000fe20000410000 */
[----:B------:R-:W-:-:S02]  /*1020*/  HADD2.F32 R160, -RZ, R80.H0_H0 ;  /* 0x20000050ffa07230 */ /* 0x000fc40000004100 */
[----:B-1----:R-:W-:Y:S01]  /*1030*/  FADD.FTZ R71, R82, R185 ;  /* 0x000000b952477221 */ /* 0x002fe20000010000 */
[----:B------:R-:W-:Y:S01]  /*1040*/  FFMA.FTZ R68, R168, R185, R69 ;  /* 0x000000b9a8447223 */ /* 0x000fe20000010045 */
[----:B------:R-:W-:Y:S01]  /*1050*/  FMUL.FTZ R164, R141, R150 ;  /* 0x000000968da47220 */ /* 0x000fe20000410000 */
[C---:B------:R-:W-:Y:S01]  /*1060*/  FMUL.FTZ R178, R148.reuse, R231 ;  /* 0x000000e794b27220 */ /* 0x040fe20000410000 */
        /* <DEDUP_REMOVED lines=8> */
[----:B------:R-:W-:Y:S01]  /*10f0*/  FADD.FTZ R69, R71, R176 ;  /* 0x000000b047457221 */ /* 0x000fe20000010000 */
[C---:B------:R-:W-:Y:S01]  /*1100*/  FMUL.FTZ R184, R148.reuse, R229 ;  /* 0x000000e594b87220 */ /* 0x040fe20000410000 */
[----:B------:R-:W-:Y:S01]  /*1110*/  FFMA.FTZ R71, R197, R176, R68 ;  /* 0x000000b0c5477223 */ /* 0x000fe20000010044 */
[----:B------:R-:W-:Y:S01]  /*1120*/  FMUL.FTZ R182, R115, R79 ;  /* 0x0000004f73b67220 */ /* 0x000fe20000410000 */
[----:B------:R-:W-:Y:S01]  /*1130*/  FMUL.FTZ R199, R148, R199 ;  /* 0x000000c794c77220 */ /* 0x000fe20000410000 */
[----:B------:R-:W-:Y:S01]  /*1140*/  FADD.FTZ R69, R69, R180 ;  /* 0x000000b445457221 */ /* 0x000fe20000010000 */
        /* <DEDUP_REMOVED lines=13> */
[--C-:B------:R-:W-:Y:S01]  /*1220*/  HADD2.F32 R80, -RZ, R83.reuse.H0_H0 ;  /* 0x20000053ff507230 */ /* 0x100fe20000004100 */
[----:B------:R-:W0:Y:S01]  /*1230*/  @P1 LDC.64 R74, c[0x0][0x3e0] ;  /* 0x0000f800ff4a1b82 */ /* 0x000e220000000a00 */
[----:B------:R-:W-:Y:S01]  /*1240*/  FMUL.FTZ R194, R119, R81 ;  /* 0x0000005177c27220 */ /* 0x000fe20000410000 */
[----:B------:R-:W-:Y:S01]  /*1250*/  FMUL.FTZ R203, R148, R203 ;  /* 0x000000cb94cb7220 */ /* 0x000fe20000410000 */
[----:B------:R-:W-:Y:S01]  /*1260*/  FADD.FTZ R69, R69, R192 ;  /* 0x000000c045457221 */ /* 0x000fe20000010000 */
[----:B------:R-:W-:Y:S01]  /*1270*/  FFMA.FTZ R68, R196, R192, R71 ;  /* 0x000000c0c4447223 */ /* 0x000fe20000010047 */
[----:B------:R-:W-:-:S02]  /*1280*/  HADD2.F32 R83, -RZ, R83.H1_H1 ;  /* 0x30000053ff537230 */ /* 0x000fc40000004100 */
[----:B------:R-:W-:Y:S01]  /*1290*/  FMUL.FTZ R198, R120, R80 ;  /* 0x0000005078c67220 */ /* 0x000fe20000410000 */
[C---:B------:R-:W-:Y:S01]  /*12a0*/  FMUL.FTZ R202, R148.reuse, R223 ;  /* 0x000000df94ca7220 */ /* 0x040fe20000410000 */
[----:B------:R-:W-:Y:S01]  /*12b0*/  FADD.FTZ R69, R69, R194 ;  /* 0x000000c245457221 */ /* 0x000fe20000010000 */
[----:B------:R-:W-:Y:S01]  /*12c0*/  FFMA.FTZ R71, R203, R194, R68 ;  /* 0x000000c2cb477223 */ /* 0x000fe20000010044 */
[--C-:B------:R-:W-:Y:S02]  /*12d0*/  HADD2.F32 R86, -RZ, R88.reuse.H0_H0 ;  /* 0x20000058ff567230 */ /* 0x100fe40000004100 */
        /* <DEDUP_REMOVED lines=16> */
[----:B------:R-:W-:Y:S01]  /*13e0*/  FMUL.FTZ R212, R148, R217 ;  /* 0x000000d994d47220 */ /* 0x000fe20000410000 */
[----:B------:R-:W-:Y:S01]  /*13f0*/  FADD.FTZ R69, R69, R206 ;  /* 0x000000ce45457221 */ /* 0x000fe20000010000 */
[----:B------:R-:W-:Y:S01]  /*1400*/  FFMA.FTZ R71, R219, R206, R68 ;  /* 0x000000cedb477223 */ /* 0x000fe20000010044 */
[----:B------:R-:W-:Y:S02]  /*1410*/  HADD2.F32 R154, -RZ, R90.H0_H0 ;  /* 0x2000005aff9a7230 */ /* 0x000fe40000004100 */
[----:B------:R-:W-:Y:S01]  /*1420*/  FMUL.FTZ R214, R125, R89 ;  /* 0x000000597dd67220 */ /* 0x000fe20000410000 */
[----:B0-----:R-:W-:-:S04]  /*1430*/  @P1 IMAD.WIDE R74, R140, 0x2, R74 ;  /* 0x000000028c4a1825 */ /* 0x001fc800078e024a */
[----:B------:R-:W-:Y:S01]  /*1440*/  FMUL.FTZ R215, R148, R215 ;  /* 0x000000d794d77220 */ /* 0x000fe20000410000 */
[----:B------:R-:W-:Y:S01]  /*1450*/  FADD.FTZ R69, R69, R210 ;  /* 0x000000d245457221 */ /* 0x000fe20000010000 */
[----:B------:R-:W-:Y:S01]  /*1460*/  FFMA.FTZ R68, R212, R210, R71 ;  /* 0x000000d2d4447223 */ /* 0x000fe20000010047 */
[----:B------:R-:W-:Y:S01]  /*1470*/  HADD2.F32 R87, -RZ, R90.H1_H1 ;  /* 0x3000005aff577230 */ /* 0x000fe20000004100 */
[----:B------:R-:W2:Y:S01]  /*1480*/  @P1 LDG.E.U16 R162, desc[UR4][R74.64] ;  /* 0x000000044aa21981 */ /* 0x000ea2000c1e1500 */
        /* <DEDUP_REMOVED lines=58> */
[----:B------:R-:W0:Y:S02]  /*1830*/  @P0 LDC.64 R72, c[0x0][0x438] ;  /* 0x00010e00ff480b82 */ /* 0x000e240000000a00 */
[----:B------:R-:W-:Y:S01]  /*1840*/  FADD.FTZ R68, R68, R179 ;  /* 0x000000b344447221 */ /* 0x000fe20000010000 */
[----:B------:R-:W-:-:S04]  /*1850*/  FFMA.FTZ R70, R181, R179, R70 ;  /* 0x000000b3b5467223 */ /* 0x000fc80000010046 */
[----:B------:R-:W1:Y:S01]  /*1860*/  SHFL.DOWN PT, R69, R68, 0x10, 0x1f ;  /* 0x0a001f0044457f89 */ /* 0x000e6200000e0000 */
[----:B------:R-:W3:Y:S03]  /*1870*/  @P0 LDC.64 R76, c[0x0][0x438] ;  /* 0x00010e00ff4c0b82 */ /* 0x000ee60000000a00 */
[----:B------:R-:W4:Y:S01]  /*1880*/  SHFL.DOWN PT, R71, R70, 0x10, 0x1f ;  /* 0x0a001f0046477f89 */ /* 0x000f2200000e0000 */
[----:B0-----:R-:W-:-:S05]  /*1890*/  @P0 IMAD.WIDE.U32 R72, R157, 0x10, R72 ;  /* 0x000000109d480825 */ /* 0x001fca00078e0048 */
[----:B------:R0:W5:Y:S01]  /*18a0*/  @P0 LDG.E.128 R56, desc[UR4][R72.64] ;  /* 0x0000000448380981 */ /* 0x000162000c1e1d00 */
[----:B-1----:R-:W-:Y:S01]  /*18b0*/  FADD.FTZ R69, R68, R69 ;  /* 0x0000004544457221 */ /* 0x002fe20000010000 */
[----:B----4-:R-:W-:-:S04]  /*18c0*/  FADD.FTZ R71, R70, R71 ;  /* 0x0000004746477221 */ /* 0x010fc80000010000 */
[----:B0-----:R-:W0:Y:S04]  /*18d0*/  SHFL.DOWN PT, R72, R69, 0x8, 0x1f ;  /* 0x09001f0045487f89 */ /* 0x001e2800000e0000 */
[----:B------:R-:W1:Y:S01]  /*18e0*/  SHFL.DOWN PT, R74, R71, 0x8, 0x1f ;  /* 0x09001f00474a7f89 */ /* 0x000e6200000e0000 */
[----:B0-----:R-:W-:Y:S01]  /*18f0*/  FADD.FTZ R72, R69, R72 ;  /* 0x0000004845487221 */ /* 0x001fe20000010000 */
[----:B-1----:R-:W-:-:S04]  /*1900*/  FADD.FTZ R74, R71, R74 ;  /* 0x0000004a474a7221 */ /* 0x002fc80000010000 */
[----:B------:R-:W0:Y:S04]  /*1910*/  SHFL.DOWN PT, R73, R72, 0x4, 0x1f ;  /* 0x08801f0048497f89 */ /* 0x000e2800000e0000 */
[----:B------:R-:W1:Y:S01]  /*1920*/  SHFL.DOWN PT, R75, R74, 0x4, 0x1f ;  /* 0x08801f004a4b7f89 */ /* 0x000e6200000e0000 */
[----:B---3--:R-:W-:-:S05]  /*1930*/  @P0 IMAD.WIDE.U32 R76, R159, 0x10, R76 ;  /* 0x000000109f4c0825 */ /* 0x008fca00078e004c */
[----:B------:R3:W5:Y:S02]  /*1940*/  @P0 LDG.E.128 R52, desc[UR4][R76.64] ;  /* 0x000000044c340981 */ /* 0x000764000c1e1d00 */
[----:B---3--:R-:W3:Y:S01]  /*1950*/  S2R R76, SR_CgaCtaId ;  /* 0x00000000004c7919 */ /* 0x008ee20000008800 */
[----:B0-----:R-:W-:Y:S01]  /*1960*/  FADD.FTZ R73, R72, R73 ;  /* 0x0000004948497221 */ /* 0x001fe20000010000 */
[----:B-1----:R-:W-:-:S04]  /*1970*/  FADD.FTZ R75, R74, R75 ;  /* 0x0000004b4a4b7221 */ /* 0x002fc80000010000 */
[----:B------:R-:W0:Y:S04]  /*1980*/  SHFL.DOWN PT, R68, R73, 0x2, 0x1f ;  /* 0x08401f0049447f89 */ /* 0x000e2800000e0000 */
[----:B------:R-:W1:Y:S01]  /*1990*/  SHFL.DOWN PT, R70, R75, 0x2, 0x1f ;  /* 0x08401f004b467f89 */ /* 0x000e6200000e0000 */
[----:B------:R-:W-:Y:S02]  /*19a0*/  LOP3.LUT P4, RZ, R0, 0x1f, RZ, 0xc0, !PT ;  /* 0x0000001f00ff7812 */ /* 0x000fe4000788c0ff */
[----:B------:R-:W-:Y:S02]  /*19b0*/  MOV R69, 0x400 ;  /* 0x0000040000457802 */ /* 0x000fe40000000f00 */
[----:B------:R-:W-:Y:S01]  /*19c0*/  PLOP3.LUT P0, PT, PT, PT, PT, 0x80, 0x8 ;  /* 0x000000000008781c */ /* 0x000fe20003f0f070 */
[----:B0-----:R-:W-:Y:S01]  /*19d0*/  FADD.FTZ R68, R73, R68 ;  /* 0x0000004449447221 */ /* 0x001fe20000010000 */
[----:B-1----:R-:W-:Y:S01]  /*19e0*/  FADD.FTZ R70, R75, R70 ;  /* 0x000000464b467221 */ /* 0x002fe20000010000 */
[----:B---3--:R-:W-:-:S03]  /*19f0*/  LEA R71, R76, R69, 0x18 ;  /* 0x000000454c477211 */ /* 0x008fc600078ec0ff */
        /* <DEDUP_REMOVED lines=28> */
[----:B------:R-:W-:Y:S01]  /*1bc0*/  FFMA.FTZ R47, R202, R80, R47 ;  /* 0x00000050ca2f7223 */ /* 0x000fe2000001002f */
[----:B------:R-:W-:Y:S01]  /*1bd0*/  FADD.FTZ R18, R83, R18 ;  /* 0x0000001253127221 */ /* 0x000fe20000010000 */
[----:B------:R-:W-:-:S02]  /*1be0*/  FFMA.FTZ R46, R205, R83, R46 ;  /* 0x00000053cd2e7223 */ /* 0x000fc4000001002e */
[----:B------:R-:W4:Y:S01]  /*1bf0*/  LDS.128 R80, [R231] ;  /* 0x00000000e7507984 */ /* 0x000f220000000c00 */
        /* <DEDUP_REMOVED lines=11> */
[----:B------:R-:W-:Y:S01]  /*1cb0*/  FADD.FTZ R68, R68, R77 ;  /* 0x0000004d44447221 */ /* 0x000fe20000010000 */
[----:B------:R-:W-:Y:S02]  /*1cc0*/  UISETP.NE.U32.AND UP0, UPT, UR8, URZ, UPT ;  /* 0x000000ff0800728c */ /* 0x000fe4000bf05070 */
[----:B------:R-:W-:Y:S01]  /*1cd0*/  FADD.FTZ R85, R78, R85 ;  /* 0x000000554e557221 */ /* 0x000fe20000010000 */
[----:B------:R-:W-:Y:S01]  /*1ce0*/  FADD.FTZ R68, R79, R68 ;  /* 0x000000444f447221 */ /* 0x000fe20000010000 */
[----:B------:R-:W-:Y:S02]  /*1cf0*/  UISETP.NE.AND.EX UP0, UPT, UR9, URZ, UPT, UP0 ;  /* 0x000000ff0900728c */ /* 0x000fe4000bf05300 */
[----:B----4-:R-:W-:Y:S01]  /*1d00*/  FADD.FTZ R85, R85, R80 ;  /* 0x0000005055557221 */ /* 0x010fe20000010000 */
[----:B------:R-:W-:-:S03]  /*1d10*/  FADD.FTZ R68, R68, R81 ;  /* 0x0000005144447221 */ /* 0x000fc60000010000 */
[----:B------:R-:W-:Y:S01]  /*1d20*/  FADD.FTZ R82, R82, R85 ;  /* 0x0000005552527221 */ /* 0x000fe20000010000 */
[----:B------:R-:W-:-:S03]  /*1d30*/  FADD.FTZ R68, R83, R68 ;  /* 0x0000004453447221 */ /* 0x000fc60000010000 */
[----:B------:R-:W-:Y:S01]  /*1d40*/  FMUL.FTZ R82, R82, UR11 ;  /* 0x0000000b52527c20 */ /* 0x000fe20008410000 */
[----:B------:R-:W-:Y:S01]  /*1d50*/  MOV R80, 0x3f800000 ;  /* 0x3f80000000507802 */ /* 0x000fe20000000f00 */
[----:B------:R-:W-:Y:S01]  /*1d60*/  FMUL.FTZ R69, R68, UR11 ;  /* 0x0000000b44457c20 */ /* 0x000fe20008410000 */
        /* <DEDUP_REMOVED lines=52> */
[----:B--2---:R-:W-:Y:S01]  /*20b0*/  @P1 HADD2.F32 R80, -RZ, R162.H0_H0 ;  /* 0x200000a2ff501230 */ /* 0x004fe20000004100 */
        /* <DEDUP_REMOVED lines=41> */
[----:B------:R-:W-:Y:S01]  /*2350*/  FMUL.FTZ R81, R148, R69 ;  /* 0x0000004594517220 */ /* 0x000fe20000410000 */
        /* <DEDUP_REMOVED lines=94> */
[----:B------:R-:W-:Y:S01]  /*2940*/  F2FP.F16.F32.PACK_AB R70, R183, R70 ;  /* 0x00000046b746723e */ /* 0x000fe200000000ff */
[--C-:B------:R-:W-:Y:S01]  /*2950*/  IMAD.WIDE.U32 R86, R157, 0x10, R68.reuse ;  /* 0x000000109d567825 */ /* 0x100fe200078e0044 */
[----:B------:R-:W-:Y:S02]  /*2960*/  F2FP.F16.F32.PACK_AB R75, R94, R75 ;  /* 0x0000004b5e4b723e */ /* 0x000fe400000000ff */
[----:B------:R-:W-:Y:S01]  /*2970*/  F2FP.F16.F32.PACK_AB R73, R82, R73 ;  /* 0x000000495249723e */ /* 0x000fe200000000ff */
[--C-:B------:R-:W-:Y:S01]  /*2980*/  IMAD.WIDE.U32 R88, R155, 0x10, R68.reuse ;  /* 0x000000109b587825 */ /* 0x100fe200078e0044 */
[----:B------:R-:W-:Y:S02]  /*2990*/  F2FP.F16.F32.PACK_AB R76, R96, R83 ;  /* 0x00000053604c723e */ /* 0x000fe400000000ff */
[----:B------:R-:W-:Y:S01]  /*29a0*/  F2FP.F16.F32.PACK_AB R83, R80, R227 ;  /* 0x000000e35053723e */ /* 0x000fe200000000ff */
[----:B------:R-:W-:Y:S01]  /*29b0*/  IMAD.WIDE.U32 R90, R153, 0x10, R68 ;  /* 0x00000010995a7825 */ /* 0x000fe200078e0044 */
[----:B------:R-:W-:-:S02]  /*29c0*/  F2FP.F16.F32.PACK_AB R69, R74, R189 ;  /* 0x000000bd4a45723e */ /* 0x000fc400000000ff */
[----:B------:R-:W-:Y:S02]  /*29d0*/  F2FP.F16.F32.PACK_AB R68, R72, R193 ;  /* 0x000000c14844723e */ /* 0x000fe400000000ff */
[----:B------:R-:W-:Y:S02]  /*29e0*/  F2FP.F16.F32.PACK_AB R74, R92, R79 ;  /* 0x0000004f5c4a723e */ /* 0x000fe400000000ff */
[----:B------:R-:W-:Y:S01]  /*29f0*/  F2FP.F16.F32.PACK_AB R72, R78, R77 ;  /* 0x0000004d4e48723e */ /* 0x000fe200000000ff */
[----:B------:R0:W-:Y:S01]  /*2a00*/  STG.E.128 desc[UR4][R84.64], R68 ;  /* 0x0000004454007986 */ /* 0x0001e2000c101d04 */
[----:B------:R-:W-:Y:S02]  /*2a10*/  F2FP.F16.F32.PACK_AB R79, R150, R217 ;  /* 0x000000d9964f723e */ /* 0x000fe400000000ff */
[----:B------:R-:W-:Y:S01]  /*2a20*/  F2FP.F16.F32.PACK_AB R78, R148, R93 ;  /* 0x0000005d944e723e */ /* 0x000fe200000000ff */
[----:B------:R0:W-:Y:S01]  /*2a30*/  STG.E.128 desc[UR4][R86.64], R72 ;  /* 0x0000004856007986 */ /* 0x0001e2000c101d04 */
[----:B------:R-:W-:-:S02]  /*2a40*/  F2FP.F16.F32.PACK_AB R77, R98, R81 ;  /* 0x00000051624d723e */ /* 0x000fc400000000ff */
[----:B------:R-:W-:Y:S02]  /*2a50*/  F2FP.F16.F32.PACK_AB R82, R156, R225 ;  /* 0x000000e19c52723e */ /* 0x000fe400000000ff */
[----:B------:R-:W-:Y:S01]  /*2a60*/  F2FP.F16.F32.PACK_AB R81, R154, R223 ;  /* 0x000000df9a51723e */ /* 0x000fe200000000ff */
[----:B------:R0:W-:Y:S01]  /*2a70*/  STG.E.128 desc[UR4][R88.64], R76 ;  /* 0x0000004c58007986 */ /* 0x0001e2000c101d04 */
[----:B------:R-:W-:-:S05]  /*2a80*/  F2FP.F16.F32.PACK_AB R80, R152, R221 ;  /* 0x000000dd9850723e */ /* 0x000fca00000000ff */
[----:B------:R0:W-:Y:S01]  /*2a90*/  STG.E.128 desc[UR4][R90.64], R80 ;  /* 0x000000505a007986 */ /* 0x0001e2000c101d04 */
[----:B------:R-:W-:Y:S05]  /*2aa0*/  BRA `(.L_x_1584) ;  /* 0x0000002400087947 */ /* 0x000fea0003800000 */
.L_x_1583:
        /* <DEDUP_REMOVED lines=8> */
[----:B------:R-:W1:Y:S01]  /*2b30*/  LDC.64 R94, c[0x0][0x468] ;  /* 0x00011a00ff5e7b82 */ /* 0x000e620000000a00 */
[-CC-:B------:R-:W-:Y:S01]  /*2b40*/  FFMA.FTZ R197, R197, R69.reuse, R68.reuse ;  /* 0x00000045c5c57223 */ /* 0x180fe20000010044 */
[-C--:B------:R-:W-:Y:S01]  /*2b50*/  FFMA.FTZ R77, R196, R69.reuse, R68 ;  /* 0x00000045c44d7223 */ /* 0x080fe20000010044 */
[----:B------:R-:W-:Y:S01]  /*2b60*/  FADD.FTZ R193, R193, -R84 ;  /* 0x80000054c1c17221 */ /* 0x000fe20000010000 */
[----:B------:R-:W-:Y:S01]  /*2b70*/  FADD.FTZ R191, R191, -R174 ;  /* 0x800000aebfbf7221 */ /* 0x000fe20000010000 */
[----:B------:R-:W-:Y:S01]  /*2b80*/  FADD.FTZ R185, R185, -R168 ;  /* 0x800000a8b9b97221 */ /* 0x000fe20000010000 */
[----:B------:R-:W-:Y:S01]  /*2b90*/  FADD.FTZ R183, R166, -R183 ;  /* 0x800000b7a6b77221 */ /* 0x000fe20000010000 */
[-CC-:B------:R-:W-:Y:S01]  /*2ba0*/  FFMA.FTZ R73, R184, R69.reuse, R68.reuse ;  /* 0x00000045b8497223 */ /* 0x180fe20000010044 */
        /* <DEDUP_REMOVED lines=47> */
[----:B------:R-:W-:Y:S01]  /*2ea0*/  FADD.FTZ R213, R213, -R70 ;  /* 0x80000046d5d57221 */ /* 0x000fe20000010000 */
[----:B------:R-:W-:Y:S01]  /*2eb0*/  FADD.FTZ R209, R209, -R72 ;  /* 0x80000048d1d17221 */ /* 0x000fe20000010000 */
[----:B------:R-:W-:Y:S01]  /*2ec0*/  FADD.FTZ R195, R195, -R74 ;  /* 0x8000004ac3c37221 */ /* 0x000fe20000010000 */
[----:B------:R-:W-:Y:S01]  /*2ed0*/  FADD.FTZ R179, R179, -R68 ;  /* 0x80000044b3b37221 */ /* 0x000fe20000010000 */
[C---:B------:R-:W-:Y:S01]  /*2ee0*/  FMUL.FTZ R81, R148.reuse, R73 ;  /* 0x0000004994517220 */ /* 0x040fe20000410000 */
[C---:B------:R-:W-:Y:S01]  /*2ef0*/  FMUL.FTZ R87, R148.reuse, R75 ;  /* 0x0000004b94577220 */ /* 0x040fe20000410000 */
[----:B------:R-:W-:Y:S01]  /*2f00*/  FMUL.FTZ R149, R148, R79 ;  /* 0x0000004f94957220 */ /* 0x000fe20000410000 */
[----:B------:R-:W-:Y:S01]  /*2f10*/  FMUL.FTZ R69, R77, R80 ;  /* 0x000000504d457220 */ /* 0x000fe20000410000 */
[----:B------:R-:W-:Y:S01]  /*2f20*/  F2FP.F16.F32.PACK_AB R76, R191, R193 ;  /* 0x000000c1bf4c723e */ /* 0x000fe200000000ff */
[----:B------:R-:W-:Y:S01]  /*2f30*/  FADD.FTZ R85, R210, -R85 ;  /* 0x80000055d2557221 */ /* 0x000fe20000010000 */
[----:B------:R-:W-:Y:S01]  /*2f40*/  F2FP.F16.F32.PACK_AB R78, R183, R185 ;  /* 0x000000b9b74e723e */ /* 0x000fe200000000ff */
[----:B0-----:R-:W-:-:S04]  /*2f50*/  IMAD.WIDE.U32 R74, R159, 0x10, R88 ;  /* 0x000000109f4a7825 */ /* 0x001fc800078e0058 */
[-C--:B------:R-:W-:Y:S01]  /*2f60*/  FMUL.FTZ R68, R193, R80.reuse ;  /* 0x00000050c1447220 */ /* 0x080fe20000410000 */
[-C--:B------:R-:W-:Y:S01]  /*2f70*/  FMUL.FTZ R70, R185, R80.reuse ;  /* 0x00000050b9467220 */ /* 0x080fe20000410000 */
[-C--:B------:R-:W-:Y:S01]  /*2f80*/  FMUL.FTZ R73, R71, R80.reuse ;  /* 0x0000005047497220 */ /* 0x080fe20000410000 */
[----:B------:R-:W-:Y:S01]  /*2f90*/  F2FP.F16.F32.PACK_AB R77, R187, R77 ;  /* 0x0000004dbb4d723e */ /* 0x000fe200000000ff */
[CC--:B------:R-:W-:Y:S01]  /*2fa0*/  FMUL.FTZ R82, R197.reuse, R80.reuse ;  /* 0x00000050c5527220 */ /* 0x0c0fe20000410000 */
[----:B------:R-:W-:Y:S01]  /*2fb0*/  F2FP.F16.F32.PACK_AB R79, R197, R71 ;  /* 0x00000047c54f723e */ /* 0x000fe200000000ff */
[-C--:B------:R-:W-:Y:S01]  /*2fc0*/  FMUL.FTZ R183, R183, R80.reuse ;  /* 0x00000050b7b77220 */ /* 0x080fe20000410000 */
[-C--:B------:R-:W-:Y:S01]  /*2fd0*/  FMUL.FTZ R72, R187, R80.reuse ;  /* 0x00000050bb487220 */ /* 0x080fe20000410000 */
[----:B------:R-:W-:Y:S01]  /*2fe0*/  FMUL.FTZ R191, R191, R80 ;  /* 0x00000050bfbf7220 */ /* 0x000fe20000410000 */
        /* <DEDUP_REMOVED lines=8> */
[----:B------:R-:W-:Y:S01]  /*3070*/  FMUL.FTZ R151, R148, R83 ;  /* 0x0000005394977220 */ /* 0x000fe20000410000 */
[----:B------:R0:W-:Y:S01]  /*3080*/  STG.E.128 desc[UR4][R74.64], R76 ;  /* 0x0000004c4a007986 */ /* 0x0001e2000c101d04 */
[----:B------:R-:W-:Y:S01]  /*3090*/  F2FP.F16.F32.PACK_AB R71, R82, R73 ;  /* 0x000000495247723e */ /* 0x000fe200000000ff */
[----:B-1----:R-:W-:Y:S01]  /*30a0*/  IMAD.WIDE.U32 R84, R159, 0x10, R94 ;  /* 0x000000109f547825 */ /* 0x002fe200078e005e */
[----:B------:R-:W-:-:S03]  /*30b0*/  F2FP.F16.F32.PACK_AB R70, R183, R70 ;  /* 0x00000046b746723e */ /* 0x000fc600000000ff */
[----:B------:R-:W-:Y:S01]  /*30c0*/  FADD.FTZ R221, R221, -R222 ;  /* 0x800000dedddd7221 */ /* 0x000fe20000010000 */
[----:B------:R-:W-:Y:S01]  /*30d0*/  F2FP.F16.F32.PACK_AB R69, R72, R69 ;  /* 0x000000454845723e */ /* 0x000fe200000000ff */
[----:B------:R-:W-:Y:S01]  /*30e0*/  FADD.FTZ R223, R223, -R224 ;  /* 0x800000e0dfdf7221 */ /* 0x000fe20000010000 */
[----:B------:R-:W-:Y:S01]  /*30f0*/  F2FP.F16.F32.PACK_AB R68, R191, R68 ;  /* 0x00000044bf44723e */ /* 0x000fe200000000ff */
[----:B------:R-:W-:Y:S01]  /*3100*/  FADD.FTZ R225, R225, -R226 ;  /* 0x800000e2e1e17221 */ /* 0x000fe20000010000 */
[----:B------:R-:W-:Y:S01]  /*3110*/  FADD.FTZ R227, R227, -R228 ;  /* 0x800000e4e3e37221 */ /* 0x000fe20000010000 */
[C---:B------:R-:W-:Y:S01]  /*3120*/  FMUL.FTZ R163, R148.reuse, R91 ;  /* 0x0000005b94a37220 */ /* 0x040fe20000410000 */
[----:B------:R-:W-:Y:S01]  /*3130*/  FMUL.FTZ R213, R148, R213 ;  /* 0x000000d594d57220 */ /* 0x000fe20000410000 */
[----:B------:R-:W-:Y:S01]  /*3140*/  IMAD.WIDE.U32 R82, R157, 0x10, R88 ;  /* 0x000000109d527825 */ /* 0x000fe200078e0058 */
[----:B------:R-:W-:-:S03]  /*3150*/  F2FP.F16.F32.PACK_AB R72, R199, R81 ;  /* 0x00000051c748723e */ /* 0x000fc600000000ff */
[C---:B------:R-:W-:Y:S01]  /*3160*/  FMUL.FTZ R219, R148.reuse, R219 ;  /* 0x000000db94db7220 */ /* 0x040fe20000410000 */
[----:B------:R-:W-:Y:S01]  /*3170*/  F2FP.F16.F32.PACK_AB R73, R201, R87 ;  /* 0x00000057c949723e */ /* 0x000fe200000000ff */
[C---:B------:R-:W-:Y:S01]  /*3180*/  FMUL.FTZ R215, R148.reuse, R215 ;  /* 0x000000d794d77220 */ /* 0x040fe20000410000 */
[C---:B------:R-:W-:Y:S01]  /*3190*/  FMUL.FTZ R217, R148.reuse, R217 ;  /* 0x000000d994d97220 */ /* 0x040fe20000410000 */
[----:B0-----:R-:W-:Y:S01]  /*31a0*/  F2FP.F16.F32.PACK_AB R74, R203, R99 ;  /* 0x00000063cb4a723e */ /* 0x001fe200000000ff */
[C---:B------:R-:W-:Y:S01]  /*31b0*/  FMUL.FTZ R209, R148.reuse, R209 ;  /* 0x000000d194d17220 */ /* 0x040fe20000410000 */
[----:B------:R-:W-:Y:S01]  /*31c0*/  F2FP.F16.F32.PACK_AB R75, R205, R149 ;  /* 0x00000095cd4b723e */ /* 0x000fe200000000ff */
        /* <DEDUP_REMOVED lines=8> */
[----:B------:R0:W-:Y:S01]  /*3250*/  STG.E.128 desc[UR4][R84.64], R68 ;  /* 0x0000004454007986 */ /* 0x0001e2000c101d04 */
        /* <DEDUP_REMOVED lines=17> */
[----:B0-----:R-:W-:Y:S01]  /*3370*/  F2FP.F16.F32.PACK_AB R70, R213, R163 ;  /* 0x000000a3d546723e */ /* 0x001fe200000000ff */
[-C--:B------:R-:W-:Y:S01]  /*3380*/  FMUL.FTZ R84, R219, R80.reuse ;  /* 0x00000050db547220 */ /* 0x080fe20000410000 */
[-C--:B------:R-:W-:Y:S01]  /*3390*/  FMUL.FTZ R213, R213, R80.reuse ;  /* 0x00000050d5d57220 */ /* 0x080fe20000410000 */
[----:B------:R-:W-:Y:S01]  /*33a0*/  F2FP.F16.F32.PACK_AB R68, R219, R151 ;  /* 0x00000097db44723e */ /* 0x000fe200000000ff */
[-C--:B------:R-:W-:Y:S01]  /*33b0*/  FMUL.FTZ R85, R223, R80.reuse ;  /* 0x00000050df557220 */ /* 0x080fe20000410000 */
[-C--:B------:R-:W-:Y:S01]  /*33c0*/  FMUL.FTZ R156, R175, R80.reuse ;  /* 0x00000050af9c7220 */ /* 0x080fe20000410000 */
[-C--:B------:R-:W-:Y:S01]  /*33d0*/  FMUL.FTZ R158, R179, R80.reuse ;  /* 0x00000050b39e7220 */ /* 0x080fe20000410000 */
[----:B------:R-:W-:Y:S01]  /*33e0*/  FMUL.FTZ R151, R227, R80 ;  /* 0x00000050e3977220 */ /* 0x000fe20000410000 */
[----:B------:R-:W-:-:S04]  /*33f0*/  IMAD.WIDE.U32 R90, R157, 0x10, R94 ;  /* 0x000000109d5a7825 */ /* 0x000fc800078e005e */
[-C--:B-1----:R-:W-:Y:S01]  /*3400*/  FMUL.FTZ R82, R163, R80.reuse ;  /* 0x00000050a3527220 */ /* 0x082fe20000410000 */
[----:B------:R-:W-:Y:S01]  /*3410*/  FMUL.FTZ R83, R217, R80 ;  /* 0x00000050d9537220 */ /* 0x000fe20000410000 */
[----:B------:R-:W-:Y:S01]  /*3420*/  F2FP.F16.F32.PACK_AB R79, R98, R79 ;  /* 0x0000004f624f723e */ /* 0x000fe200000000ff */
[----:B------:R-:W-:Y:S01]  /*3430*/  IMAD.WIDE.U32 R96, R155, 0x10, R88 ;  /* 0x000000109b607825 */ /* 0x000fe200078e0058 */
[----:B------:R-:W-:Y:S02]  /*3440*/  F2FP.F16.F32.PACK_AB R78, R203, R78 ;  /* 0x0000004ecb4e723e */ /* 0x000fe400000000ff */
[----:B------:R-:W-:Y:S01]  /*3450*/  F2FP.F16.F32.PACK_AB R77, R86, R77 ;  /* 0x0000004d564d723e */ /* 0x000fe200000000ff */
[----:B------:R-:W-:Y:S01]  /*3460*/  IMAD.WIDE.U32 R92, R155, 0x10, R94 ;  /* 0x000000109b5c7825 */ /* 0x000fe200078e005e */
[----:B------:R-:W-:Y:S02]  /*3470*/  F2FP.F16.F32.PACK_AB R76, R199, R76 ;  /* 0x0000004cc74c723e */ /* 0x000fe400000000ff */
[----:B------:R-:W-:Y:S01]  /*3480*/  F2FP.F16.F32.PACK_AB R69, R215, R161 ;  /* 0x000000a1d745723e */ /* 0x000fe200000000ff */
[----:B------:R-:W-:Y:S01]  /*3490*/  IMAD.WIDE.U32 R88, R153, 0x10, R88 ;  /* 0x0000001099587825 */ /* 0x000fe200078e0058 */
[----:B------:R-:W-:Y:S01]  /*34a0*/  F2FP.F16.F32.PACK_AB R71, R209, R217 ;  /* 0x000000d9d147723e */ /* 0x000fe200000000ff */
[----:B------:R1:W-:Y:S01]  /*34b0*/  STG.E.128 desc[UR4][R90.64], R76 ;  /* 0x0000004c5a007986 */ /* 0x0003e2000c101d04 */
[----:B------:R-:W-:Y:S01]  /*34c0*/  F2FP.F16.F32.PACK_AB R83, R150, R83 ;  /* 0x000000539653723e */ /* 0x000fe200000000ff */
[----:B------:R-:W-:Y:S01]  /*34d0*/  IMAD.WIDE.U32 R94, R153, 0x10, R94 ;  /* 0x00000010995e7825 */ /* 0x000fe200078e005e */
[----:B------:R-:W-:Y:S01]  /*34e0*/  F2FP.F16.F32.PACK_AB R82, R213, R82 ;  /* 0x00000052d552723e */ /* 0x000fe200000000ff */
[----:B------:R1:W-:Y:S01]  /*34f0*/  STG.E.128 desc[UR4][R96.64], R68 ;  /* 0x0000004460007986 */ /* 0x0003e2000c101d04 */
[----:B------:R-:W-:-:S02]  /*3500*/  F2FP.F16.F32.PACK_AB R81, R148, R81 ;  /* 0x000000519451723e */ /* 0x000fc400000000ff */
[----:B------:R-:W-:Y:S02]  /*3510*/  F2FP.F16.F32.PACK_AB R80, R84, R87 ;  /* 0x000000575450723e */ /* 0x000fe400000000ff */
[----:B------:R-:W-:Y:S02]  /*3520*/  F2FP.F16.F32.PACK_AB R72, R195, R221 ;  /* 0x000000ddc348723e */ /* 0x000fe400000000ff */
[----:B------:R-:W-:Y:S01]  /*3530*/  F2FP.F16.F32.PACK_AB R73, R171, R223 ;  /* 0x000000dfab49723e */ /* 0x000fe200000000ff */
[----:B------:R1:W-:Y:S01]  /*3540*/  STG.E.128 desc[UR4][R92.64], R80 ;  /* 0x000000505c007986 */ /* 0x0003e2000c101d04 */
[----:B------:R-:W-:Y:S02]  /*3550*/  F2FP.F16.F32.PACK_AB R74, R175, R225 ;  /* 0x000000e1af4a723e */ /* 0x000fe400000000ff */
[----:B------:R-:W-:Y:S02]  /*3560*/  F2FP.F16.F32.PACK_AB R75, R179, R227 ;  /* 0x000000e3b34b723e */ /* 0x000fe400000000ff */
[----:B------:R-:W-:-:S02]  /*3570*/  F2FP.F16.F32.PACK_AB R87, R158, R151 ;  /* 0x000000979e57723e */ /* 0x000fc400000000ff */
[----:B------:R-:W-:Y:S01]  /*3580*/  F2FP.F16.F32.PACK_AB R86, R156, R149 ;  /* 0x000000959c56723e */ /* 0x000fe200000000ff */
[----:B------:R1:W-:Y:S01]  /*3590*/  STG.E.128 desc[UR4][R88.64], R72 ;  /* 0x0000004858007986 */ /* 0x0003e2000c101d04 */
[----:B------:R-:W-:Y:S02]  /*35a0*/  F2FP.F16.F32.PACK_AB R85, R154, R85 ;  /* 0x000000559a55723e */ /* 0x000fe400000000ff */
[----:B------:R-:W-:-:S05]  /*35b0*/  F2FP.F16.F32.PACK_AB R84, R152, R99 ;  /* 0x000000639854723e */ /* 0x000fca00000000ff */
[----:B------:R1:W-:Y:S01]  /*35c0*/  STG.E.128 desc[UR4][R94.64], R84 ;  /* 0x000000545e007986 */ /* 0x0003e2000c101d04 */
[----:B------:R-:W-:Y:S05]  /*35d0*/  BRA `(.L_x_1584) ;  /* 0x00000018003c7947 */ /* 0x000fea0003800000 */
.L_x_1582:
        /* <DEDUP_REMOVED lines=34> */
[----:B------:R-:W-:Y:S01]  /*3800*/  FADD.FTZ R83, R164, -R71 ;  /* 0x80000047a4537221 */ /* 0x000fe20000010000 */
[----:B------:R-:W-:Y:S01]  /*3810*/  FFMA.FTZ R68, R181, R69, R68 ;  /* 0x00000045b5447223 */ /* 0x000fe20000010044 */
[----:B-----5:R-:W-:-:S02]  /*3820*/  HADD2.F32 R71, -RZ, R55.H1_H1 ;  /* 0x30000037ff477230 */ /* 0x020fc40000004100 */
[----:B------:R-:W-:Y:S01]  /*3830*/  FADD.FTZ R176, R176, -R197 ;  /* 0x800000c5b0b07221 */ /* 0x000fe20000010000 */
[----:B------:R-:W-:Y:S02]  /*3840*/  HADD2.F32 R69, -RZ, R55.H0_H0 ;  /* 0x20000037ff457230 */ /* 0x000fe40000004100 */
[----:B------:R-:W-:Y:S01]  /*3850*/  FADD.FTZ R186, R186, -R75 ;  /* 0x8000004bbaba7221 */ /* 0x000fe20000010000 */
[----:B------:R-:W-:Y:S01]  /*3860*/  FADD.FTZ R204, R204, -R85 ;  /* 0x80000055cccc7221 */ /* 0x000fe20000010000 */
[C---:B------:R-:W-:Y:S01]  /*3870*/  FFMA.FTZ R85, R148.reuse, R176, R71 ;  /* 0x000000b094557223 */ /* 0x040fe20000010047 */
[----:B------:R-:W-:Y:S02]  /*3880*/  HADD2.F32 R75, -RZ, R54.H0_H0 ;  /* 0x20000036ff4b7230 */ /* 0x000fe40000004100 */
[----:B------:R-:W-:Y:S01]  /*3890*/  FADD.FTZ R79, R185, -R168 ;  /* 0x800000a8b94f7221 */ /* 0x000fe20000010000 */
[----:B------:R-:W-:Y:S01]  /*38a0*/  FFMA.FTZ R83, R148, R83, R69 ;  /* 0x0000005394537223 */ /* 0x000fe20000010045 */
[----:B------:R-:W-:-:S02]  /*38b0*/  HADD2.F32 R71, -RZ, R53.H0_H0 ;  /* 0x20000035ff477230 */ /* 0x000fc40000004100 */
[----:B------:R-:W-:Y:S01]  /*38c0*/  FADD.FTZ R172, R189, -R172 ;  /* 0x800000acbdac7221 */ /* 0x000fe20000010000 */
[----:B------:R-:W-:Y:S02]  /*38d0*/  HADD2.F32 R69, -RZ, R52.H0_H0 ;  /* 0x20000034ff457230 */ /* 0x000fe40000004100 */
[----:B------:R-:W-:Y:S01]  /*38e0*/  FADD.FTZ R84, R193, -R84 ;  /* 0x80000054c1547221 */ /* 0x000fe20000010000 */
[----:B------:R-:W-:Y:S01]  /*38f0*/  FADD.FTZ R192, R192, -R77 ;  /* 0x8000004dc0c07221 */ /* 0x000fe20000010000 */
[----:B------:R-:W-:Y:S01]  /*3900*/  FFMA.FTZ R79, R148, R79, R75 ;  /* 0x0000004f944f7223 */ /* 0x000fe2000001004b */
[----:B------:R-:W-:Y:S01]  /*3910*/  FADD.FTZ R180, R180, -R73 ;  /* 0x80000049b4b47221 */ /* 0x000fe20000010000 */
[----:B------:R-:W-:Y:S01]  /*3920*/  FADD.FTZ R210, R210, -R87 ;  /* 0x80000057d2d27221 */ /* 0x000fe20000010000 */
[----:B------:R-:W-:Y:S02]  /*3930*/  HADD2.F32 R77, -RZ, R54.H1_H1 ;  /* 0x30000036ff4d7230 */ /* 0x000fe40000004100 */
[----:B------:R-:W-:Y:S01]  /*3940*/  FFMA.FTZ R75, R148, R172, R71 ;  /* 0x000000ac944b7223 */ /* 0x000fe20000010047 */
[----:B------:R-:W-:Y:S01]  /*3950*/  FADD.FTZ R166, R166, -R183 ;  /* 0x800000b7a6a67221 */ /* 0x000fe20000010000 */
[----:B------:R-:W-:-:S02]  /*3960*/  HADD2.F32 R73, -RZ, R53.H1_H1 ;  /* 0x30000035ff497230 */ /* 0x000fc40000004100 */
[----:B------:R-:W-:Y:S01]  /*3970*/  FFMA.FTZ R71, R148, R84, R69 ;  /* 0x0000005494477223 */ /* 0x000fe20000010045 */
[----:B------:R-:W-:Y:S02]  /*3980*/  HADD2.F32 R87, -RZ, R58.H0_H0 ;  /* 0x2000003aff577230 */ /* 0x000fe40000004100 */
[----:B------:R-:W-:Y:S01]  /*3990*/  FADD.FTZ R170, R187, -R170 ;  /* 0x800000aabbaa7221 */ /* 0x000fe20000010000 */
[----:B------:R-:W-:Y:S02]  /*39a0*/  HADD2.F32 R69, -RZ, R52.H1_H1 ;  /* 0x30000034ff457230 */ /* 0x000fe40000004100 */
[----:B------:R-:W-:Y:S01]  /*39b0*/  FADD.FTZ R174, R191, -R174 ;  /* 0x800000aebfae7221 */ /* 0x000fe20000010000 */
[----:B------:R-:W-:Y:S01]  /*39c0*/  FADD.FTZ R198, R198, -R81 ;  /* 0x80000051c6c67221 */ /* 0x000fe20000010000 */
[C---:B------:R-:W-:Y:S01]  /*39d0*/  FFMA.FTZ R81, R148.reuse, R166, R77 ;  /* 0x000000a694517223 */ /* 0x040fe2000001004d */
[----:B------:R-:W-:Y:S01]  /*39e0*/  FFMA.FTZ R77, R148, R170, R73 ;  /* 0x000000aa944d7223 */ /* 0x000fe20000010049 */
[----:B------:R-:W-:-:S02]  /*39f0*/  HADD2.F32 R91, -RZ, R59.H0_H0 ;  /* 0x2000003bff5b7230 */ /* 0x000fc40000004100 */
[C---:B------:R-:W-:Y:S01]  /*3a00*/  FFMA.FTZ R95, R148.reuse, R192, R87 ;  /* 0x000000c0945f7223 */ /* 0x040fe20000010057 */
[C---:B------:R-:W-:Y:S01]  /*3a10*/  FFMA.FTZ R73, R148.reuse, R174, R69 ;  /* 0x000000ae94497223 */ /* 0x040fe20000010045 */
[----:B------:R-:W-:Y:S02]  /*3a20*/  HADD2.F32 R87, -RZ, R57.H0_H0 ;  /* 0x20000039ff577230 */ /* 0x000fe40000004100 */
[----:B------:R-:W-:Y:S01]  /*3a30*/  FADD.FTZ R70, R213, -R70 ;  /* 0x80000046d5467221 */ /* 0x000fe20000010000 */
[----:B------:R-:W-:Y:S02]  /*3a40*/  HADD2.F32 R69, -RZ, R56.H0_H0 ;  /* 0x20000038ff457230 */ /* 0x000fe40000004100 */
[C---:B------:R-:W-:Y:S01]  /*3a50*/  FFMA.FTZ R99, R148.reuse, R198, R91 ;  /* 0x000000c694637223 */ /* 0x040fe2000001005b */
[----:B------:R-:W-:Y:S02]  /*3a60*/  HADD2.F32 R151, -RZ, R63.H0_H0 ;  /* 0x2000003fff977230 */ /* 0x000fe40000004100 */
[----:B------:R-:W-:Y:S01]  /*3a70*/  FFMA.FTZ R91, R148, R186, R87 ;  /* 0x000000ba945b7223 */ /* 0x000fe20000010057 */
[----:B------:R-:W-:-:S02]  /*3a80*/  HADD2.F32 R163, -RZ, R62.H1_H1 ;  /* 0x3000003effa37230 */ /* 0x000fc40000004100 */
[C---:B------:R-:W-:Y:S01]  /*3a90*/  FFMA.FTZ R87, R148.reuse, R180, R69 ;  /* 0x000000b494577223 */ /* 0x040fe20000010045 */
[----:B------:R-:W-:Y:S01]  /*3aa0*/  FADD.FTZ R220, R217, -R220 ;  /* 0x800000dcd9dc7221 */ /* 0x000fe20000010000 */
[----:B------:R-:W-:Y:S02]  /*3ab0*/  HADD2.F32 R69, -RZ, R61.H0_H0 ;  /* 0x2000003dff457230 */ /* 0x000fe40000004100 */
[----:B------:R-:W-:Y:S01]  /*3ac0*/  FADD.FTZ R76, R171, -R76 ;  /* 0x8000004cab4c7221 */ /* 0x000fe20000010000 */
[----:B------:R-:W-:Y:S01]  /*3ad0*/  FADD.FTZ R68, R179, -R68 ;  /* 0x80000044b3447221 */ /* 0x000fe20000010000 */
[----:B------:R-:W-:Y:S01]  /*3ae0*/  FADD.FTZ R78, R175, -R78 ;  /* 0x8000004eaf4e7221 */ /* 0x000fe20000010000 */
[C---:B------:R-:W-:Y:S01]  /*3af0*/  FFMA.FTZ R171, R148.reuse, R220, R151 ;  /* 0x000000dc94ab7223 */ /* 0x040fe20000010097 */
[----:B------:R-:W-:Y:S02]  /*3b00*/  HADD2.F32 R165, -RZ, R63.H1_H1 ;  /* 0x3000003fffa57230 */ /* 0x000fe40000004100 */
[----:B------:R-:W-:Y:S01]  /*3b10*/  FFMA.FTZ R169, R148, R70, R163 ;  /* 0x0000004694a97223 */ /* 0x000fe200000100a3 */
[----:B------:R-:W-:-:S02]  /*3b20*/  HADD2.F32 R179, -RZ, R67.H1_H1 ;  /* 0x30000043ffb37230 */ /* 0x000fc40000004100 */
[----:B------:R-:W-:Y:S01]  /*3b30*/  FADD.FTZ R72, R209, -R72 ;  /* 0x80000048d1487221 */ /* 0x000fe20000010000 */
[----:B------:R-:W-:Y:S02]  /*3b40*/  HADD2.F32 R151, -RZ, R61.H1_H1 ;  /* 0x3000003dff977230 */ /* 0x000fe40000004100 */
[----:B------:R-:W-:Y:S01]  /*3b50*/  FFMA.FTZ R163, R148, R210, R69 ;  /* 0x000000d294a37223 */ /* 0x000fe20000010045 */
[----:B------:R-:W-:Y:S02]  /*3b60*/  HADD2.F32 R175, -RZ, R66.H0_H0 ;  /* 0x20000042ffaf7230 */ /* 0x000fe40000004100 */
[----:B------:R-:W-:Y:S01]  /*3b70*/  FADD.FTZ R214, R214, -R215 ;  /* 0x800000d7d6d67221 */ /* 0x000fe20000010000 */
[----:B------:R-:W-:Y:S01]  /*3b80*/  FADD.FTZ R226, R225, -R226 ;  /* 0x800000e2e1e27221 */ /* 0x000fe20000010000 */
[----:B------:R-:W-:Y:S02]  /*3b90*/  HADD2.F32 R69, -RZ, R60.H0_H0 ;  /* 0x2000003cff457230 */ /* 0x000fe40000004100 */
[C---:B------:R-:W-:Y:S01]  /*3ba0*/  FFMA.FTZ R173, R148.reuse, R72, R165 ;  /* 0x0000004894ad7223 */ /* 0x040fe200000100a5 */
[C---:B------:R-:W-:Y:S01]  /*3bb0*/  FFMA.FTZ R189, R148.reuse, R68, R179 ;  /* 0x0000004494bd7223 */ /* 0x040fe200000100b3 */
[C---:B------:R-:W-:Y:S01]  /*3bc0*/  FFMA.FTZ R165, R148.reuse, R214, R151 ;  /* 0x000000d694a57223 */ /* 0x040fe20000010097 */
[----:B------:R-:W-:Y:S01]  /*3bd0*/  FFMA.FTZ R183, R148, R226, R175 ;  /* 0x000000e294b77223 */ /* 0x000fe200000100af */
[----:B------:R-:W-:-:S02]  /*3be0*/  HADD2.F32 R179, -RZ, R66.H1_H1 ;  /* 0x30000042ffb37230 */ /* 0x000fc40000004100 */
[C---:B------:R-:W-:Y:S01]  /*3bf0*/  FFMA.FTZ R151, R148.reuse, R204, R69 ;  /* 0x000000cc94977223 */ /* 0x040fe20000010045 */
[----:B------:R-:W-:Y:S02]  /*3c00*/  HADD2.F32 R175, -RZ, R65.H0_H0 ;  /* 0x20000041ffaf7230 */ /* 0x000fe40000004100 */
[----:B------:R-:W-:Y:S01]  /*3c10*/  FADD.FTZ R224, R223, -R224 ;  /* 0x800000e0dfe07221 */ /* 0x000fe20000010000 */
[----:B------:R-:W-:Y:S02]  /*3c20*/  HADD2.F32 R69, -RZ, R64.H0_H0 ;  /* 0x20000040ff457230 */ /* 0x000fe40000004100 */
[----:B------:R-:W-:Y:S01]  /*3c30*/  FADD.FTZ R222, R221, -R222 ;  /* 0x800000deddde7221 */ /* 0x000fe20000010000 */
[C---:B------:R-:W-:Y:S01]  /*3c40*/  FFMA.FTZ R185, R148.reuse, R78, R179 ;  /* 0x0000004e94b97223 */ /* 0x040fe200000100b3 */
[----:B------:R-:W-:Y:S01]  /*3c50*/  FFMA.FTZ R179, R148, R224, R175 ;  /* 0x000000e094b37223 */ /* 0x000fe200000100af */
[----:B------:R-:W-:Y:S01]  /*3c60*/  FADD.FTZ R216, R216, -R89 ;  /* 0x80000059d8d87221 */ /* 0x000fe20000010000 */
[----:B------:R-:W-:Y:S01]  /*3c70*/  FFMA.FTZ R175, R148, R222, R69 ;  /* 0x000000de94af7223 */ /* 0x000fe20000010045 */
[----:B------:R-:W-:Y:S01]  /*3c80*/  HADD2.F32 R93, -RZ, R59.H1_H1 ;  /* 0x3000003bff5d7230 */ /* 0x000fe20000004100 */
[----:B------:R-:W0:Y:S01]  /*3c90*/  LDC.64 R68, c[0x0][0x468] ;  /* 0x00011a00ff447b82 */ /* 0x000e220000000a00 */
[----:B------:R-:W-:-:S02]  /*3ca0*/  HADD2.F32 R89, -RZ, R58.H1_H1 ;  /* 0x3000003aff597230 */ /* 0x000fc40000004100 */
[----:B------:R-:W-:Y:S01]  /*3cb0*/  FADD.FTZ R194, R194, -R203 ;  /* 0x800000cbc2c27221 */ /* 0x000fe20000010000 */
[----:B------:R-:W-:Y:S01]  /*3cc0*/  FADD.FTZ R200, R200, -R205 ;  /* 0x800000cdc8c87221 */ /* 0x000fe20000010000 */
[----:B------:R-:W-:Y:S02]  /*3cd0*/  HADD2.F32 R161, -RZ, R62.H0_H0 ;  /* 0x2000003effa17230 */ /* 0x000fe40000004100 */
[----:B------:R-:W-:Y:S01]  /*3ce0*/  FADD.FTZ R228, R227, -R228 ;  /* 0x800000e4e3e47221 */ /* 0x000fe20000010000 */
[----:B------:R-:W-:Y:S02]  /*3cf0*/  HADD2.F32 R177, -RZ, R67.H0_H0 ;  /* 0x20000043ffb17230 */ /* 0x000fe40000004100 */
[C---:B------:R-:W-:Y:S01]  /*3d00*/  FFMA.FTZ R149, R148.reuse, R200, R93 ;  /* 0x000000c894957223 */ /* 0x040fe2000001005d */
[C---:B------:R-:W-:Y:S01]  /*3d10*/  FFMA.FTZ R97, R148.reuse, R194, R89 ;  /* 0x000000c294617223 */ /* 0x040fe20000010059 */
[----:B------:R-:W-:Y:S02]  /*3d20*/  HADD2.F32 R93, -RZ, R57.H1_H1 ;  /* 0x30000039ff5d7230 */ /* 0x000fe40000004100 */
[----:B------:R-:W-:Y:S01]  /*3d30*/  FFMA.FTZ R167, R148, R216, R161 ;  /* 0x000000d894a77223 */ /* 0x000fe200000100a1 */
[----:B------:R-:W-:-:S02]  /*3d40*/  HADD2.F32 R89, -RZ, R56.H1_H1 ;  /* 0x30000038ff597230 */ /* 0x000fc40000004100 */
[----:B------:R-:W-:Y:S01]  /*3d50*/  FADD.FTZ R182, R182, -R199 ;  /* 0x800000c7b6b67221 */ /* 0x000fe20000010000 */
[----:B------:R-:W-:Y:S01]  /*3d60*/  FADD.FTZ R188, R188, -R201 ;  /* 0x800000c9bcbc7221 */ /* 0x000fe20000010000 */
[----:B------:R-:W-:Y:S02]  /*3d70*/  HADD2.F32 R161, -RZ, R60.H1_H1 ;  /* 0x3000003cffa17230 */ /* 0x000fe40000004100 */
[----:B------:R-:W-:Y:S01]  /*3d80*/  FFMA.FTZ R187, R148, R228, R177 ;  /* 0x000000e494bb7223 */ /* 0x000fe200000100b1 */
[----:B------:R-:W-:Y:S02]  /*3d90*/  HADD2.F32 R181, -RZ, R65.H1_H1 ;  /* 0x30000041ffb57230 */ /* 0x000fe40000004100 */
[----:B------:R-:W-:Y:S01]  /*3da0*/  FADD.FTZ R206, R206, -R219 ;  /* 0x800000dbcece7221 */ /* 0x000fe20000010000 */
[----:B------:R-:W-:Y:S02]  /*3db0*/  HADD2.F32 R177, -RZ, R64.H1_H1 ;  /* 0x30000040ffb17230 */ /* 0x000fe40000004100 */
[----:B------:R-:W-:Y:S01]  /*3dc0*/  FADD.FTZ R74, R195, -R74 ;  /* 0x8000004ac34a7221 */ /* 0x000fe20000010000 */
        /* <DEDUP_REMOVED lines=58> */
[----:B------:R-:W-:-:S03]  /*4170*/  F2FP.F16.F32.PACK_AB R82, R154, R183 ;  /* 0x000000b79a52723e */ /* 0x000fc600000000ff */
[----:B------:R3:W-:Y:S04]  /*4180*/  STG.E.128 desc[UR4][R88.64], R76 ;  /* 0x0000004c58007986 */ /* 0x0007e8000c101d04 */
[----:B------:R3:W-:Y:S01]  /*4190*/  STG.E.128 desc[UR4][R90.64], R80 ;  /* 0x000000505a007986 */ /* 0x0007e2000c101d04 */
[----:B------:R-:W-:Y:S05]  /*41a0*/  BRA `(.L_x_1584) ;  /* 0x0000000c00487947 */ /* 0x000fea0003800000 */
.L_x_1585:
        /* <DEDUP_REMOVED lines=32> */
[----:B-----5:R-:W-:-:S02]  /*43b0*/  HADD2.F32 R68, -RZ, R52.H1_H1 ;  /* 0x30000034ff447230 */ /* 0x020fc40000004100 */
[----:B------:R-:W-:Y:S01]  /*43c0*/  FADD.FTZ R191, R191, -R174 ;  /* 0x800000aebfbf7221 */ /* 0x000fe20000010000 */
[----:B------:R-:W-:Y:S01]  /*43d0*/  FADD.FTZ R213, R213, -R70 ;  /* 0x80000046d5d57221 */ /* 0x000fe20000010000 */
[----:B------:R-:W-:Y:S01]  /*43e0*/  FADD.FTZ R185, R185, -R168 ;  /* 0x800000a8b9b97221 */ /* 0x000fe20000010000 */
[----:B------:R-:W-:Y:S02]  /*43f0*/  HADD2.F32 R70, -RZ, R53.H0_H0 ;  /* 0x20000035ff467230 */ /* 0x000fe40000004100 */
[----:B------:R-:W-:Y:S01]  /*4400*/  FFMA.FTZ R191, R148, R191, R68 ;  /* 0x000000bf94bf7223 */ /* 0x000fe20000010044 */
[----:B------:R-:W-:Y:S02]  /*4410*/  HADD2.F32 R68, -RZ, R54.H0_H0 ;  /* 0x20000036ff447230 */ /* 0x000fe40000004100 */
[----:B------:R-:W-:Y:S01]  /*4420*/  FADD.FTZ R189, R189, -R172 ;  /* 0x800000acbdbd7221 */ /* 0x000fe20000010000 */
[----:B------:R-:W-:Y:S01]  /*4430*/  FADD.FTZ R79, R192, -R77 ;  /* 0x8000004dc04f7221 */ /* 0x000fe20000010000 */
[----:B------:R-:W-:Y:S01]  /*4440*/  FADD.FTZ R197, R176, -R197 ;  /* 0x800000c5b0c57221 */ /* 0x000fe20000010000 */
[----:B------:R-:W-:Y:S01]  /*4450*/  FADD.FTZ R183, R166, -R183 ;  /* 0x800000b7a6b77221 */ /* 0x000fe20000010000 */
[C---:B------:R-:W-:Y:S01]  /*4460*/  FFMA.FTZ R185, R148.reuse, R185, R68 ;  /* 0x000000b994b97223 */ /* 0x040fe20000010044 */
[----:B------:R-:W-:Y:S01]  /*4470*/  FFMA.FTZ R77, R148, R189, R70 ;  /* 0x000000bd944d7223 */ /* 0x000fe20000010046 */
[----:B------:R-:W-:-:S02]  /*4480*/  HADD2.F32 R68, -RZ, R55.H1_H1 ;  /* 0x30000037ff447230 */ /* 0x000fc40000004100 */
[----:B------:R-:W-:Y:S01]  /*4490*/  FADD.FTZ R209, R209, -R72 ;  /* 0x80000048d1d17221 */ /* 0x000fe20000010000 */
[----:B------:R-:W-:Y:S02]  /*44a0*/  HADD2.F32 R70, -RZ, R54.H1_H1 ;  /* 0x30000036ff467230 */ /* 0x000fe40000004100 */
[----:B------:R-:W-:Y:S01]  /*44b0*/  FADD.FTZ R195, R195, -R74 ;  /* 0x8000004ac3c37221 */ /* 0x000fe20000010000 */
[----:B------:R-:W-:Y:S02]  /*44c0*/  HADD2.F32 R72, -RZ, R53.H1_H1 ;  /* 0x30000035ff487230 */ /* 0x000fe40000004100 */
[C---:B------:R-:W-:Y:S01]  /*44d0*/  FFMA.FTZ R197, R148.reuse, R197, R68 ;  /* 0x000000c594c57223 */ /* 0x040fe20000010044 */
[----:B------:R-:W-:Y:S02]  /*44e0*/  HADD2.F32 R68, -RZ, R57.H0_H0 ;  /* 0x20000039ff447230 */ /* 0x000fe40000004100 */
[----:B------:R-:W-:Y:S01]  /*44f0*/  FFMA.FTZ R183, R148, R183, R70 ;  /* 0x000000b794b77223 */ /* 0x000fe20000010046 */
[----:B------:R-:W-:Y:S01]  /*4500*/  FADD.FTZ R187, R187, -R170 ;  /* 0x800000aabbbb7221 */ /* 0x000fe20000010000 */
[----:B------:R-:W-:Y:S01]  /*4510*/  FADD.FTZ R75, R186, -R75 ;  /* 0x8000004bba4b7221 */ /* 0x000fe20000010000 */
[----:B------:R-:W-:-:S02]  /*4520*/  HADD2.F32 R74, -RZ, R56.H0_H0 ;  /* 0x20000038ff4a7230 */ /* 0x000fc40000004100 */
[----:B------:R-:W-:Y:S01]  /*4530*/  FADD.FTZ R73, R180, -R73 ;  /* 0x80000049b4497221 */ /* 0x000fe20000010000 */
[----:B------:R-:W-:Y:S02]  /*4540*/  HADD2.F32 R70, -RZ, R56.H1_H1 ;  /* 0x30000038ff467230 */ /* 0x000fe40000004100 */
[----:B------:R-:W-:Y:S01]  /*4550*/  FADD.FTZ R199, R182, -R199 ;  /* 0x800000c7b6c77221 */ /* 0x000fe20000010000 */
[----:B------:R-:W-:Y:S01]  /*4560*/  FADD.FTZ R89, R210, -R87 ;  /* 0x80000057d2597221 */ /* 0x000fe20000010000 */
[----:B------:R-:W-:Y:S01]  /*4570*/  FADD.FTZ R83, R198, -R81 ;  /* 0x80000051c6537221 */ /* 0x000fe20000010000 */
[C---:B------:R-:W-:Y:S01]  /*4580*/  FFMA.FTZ R187, R148.reuse, R187, R72 ;  /* 0x000000bb94bb7223 */ /* 0x040fe20000010048 */
[C---:B------:R-:W-:Y:S01]  /*4590*/  FFMA.FTZ R87, R148.reuse, R75, R68 ;  /* 0x0000004b94577223 */ /* 0x040fe20000010044 */
[----:B------:R-:W-:Y:S02]  /*45a0*/  HADD2.F32 R72, -RZ, R55.H0_H0 ;  /* 0x20000037ff487230 */ /* 0x000fe40000004100 */
[C---:B------:R-:W-:Y:S01]  /*45b0*/  FFMA.FTZ R81, R148.reuse, R73, R74 ;  /* 0x0000004994517223 */ /* 0x040fe2000001004a */
[----:B------:R-:W-:Y:S01]  /*45c0*/  FFMA.FTZ R199, R148, R199, R70 ;  /* 0x000000c794c77223 */ /* 0x000fe20000010046 */
[----:B------:R-:W-:-:S02]  /*45d0*/  HADD2.F32 R68, -RZ, R59.H0_H0 ;  /* 0x2000003bff447230 */ /* 0x000fc40000004100 */
[----:B------:R-:W-:Y:S01]  /*45e0*/  FADD.FTZ R71, R164, -R71 ;  /* 0x80000047a4477221 */ /* 0x000fe20000010000 */
[--C-:B------:R-:W-:Y:S02]  /*45f0*/  HADD2.F32 R70, -RZ, R58.reuse.H0_H0 ;  /* 0x2000003aff467230 */ /* 0x100fe40000004100 */
[----:B------:R-:W-:Y:S01]  /*4600*/  FADD.FTZ R203, R194, -R203 ;  /* 0x800000cbc2cb7221 */ /* 0x000fe20000010000 */
[----:B------:R-:W-:Y:S02]  /*4610*/  HADD2.F32 R74, -RZ, R58.H1_H1 ;  /* 0x3000003aff4a7230 */ /* 0x000fe40000004100 */
[C---:B------:R-:W-:Y:S01]  /*4620*/  FFMA.FTZ R71, R148.reuse, R71, R72 ;  /* 0x0000004794477223 */ /* 0x040fe20000010048 */
[C---:B------:R-:W-:Y:S01]  /*4630*/  FFMA.FTZ R149, R148.reuse, R83, R68 ;  /* 0x0000005394957223 */ /* 0x040fe20000010044 */
[----:B------:R-:W-:Y:S02]  /*4640*/  HADD2.F32 R72, -RZ, R57.H1_H1 ;  /* 0x30000039ff487230 */ /* 0x000fe40000004100 */
[C---:B------:R-:W-:Y:S01]  /*4650*/  FFMA.FTZ R99, R148.reuse, R79, R70 ;  /* 0x0000004f94637223 */ /* 0x040fe20000010046 */
[----:B------:R-:W-:Y:S01]  /*4660*/  FFMA.FTZ R203, R148, R203, R74 ;  /* 0x000000cb94cb7223 */ /* 0x000fe2000001004a */
[----:B------:R-:W-:-:S02]  /*4670*/  HADD2.F32 R68, -RZ, R60.H1_H1 ;  /* 0x3000003cff447230 */ /* 0x000fc40000004100 */
[----:B------:R-:W-:Y:S01]  /*4680*/  FADD.FTZ R201, R188, -R201 ;  /* 0x800000c9bcc97221 */ /* 0x000fe20000010000 */
[----:B------:R-:W-:Y:S01]  /*4690*/  FADD.FTZ R219, R206, -R219 ;  /* 0x800000dbcedb7221 */ /* 0x000fe20000010000 */
[----:B------:R-:W-:Y:S02]  /*46a0*/  HADD2.F32 R70, -RZ, R59.H1_H1 ;  /* 0x3000003bff467230 */ /* 0x000fe40000004100 */
[----:B------:R-:W-:Y:S01]  /*46b0*/  FADD.FTZ R205, R200, -R205 ;  /* 0x800000cdc8cd7221 */ /* 0x000fe20000010000 */
[----:B------:R-:W-:Y:S02]  /*46c0*/  HADD2.F32 R74, -RZ, R61.H0_H0 ;  /* 0x2000003dff4a7230 */ /* 0x000fe40000004100 */
[C---:B------:R-:W-:Y:S01]  /*46d0*/  FFMA.FTZ R201, R148.reuse, R201, R72 ;  /* 0x000000c994c97223 */ /* 0x040fe20000010048 */
[C---:B------:R-:W-:Y:S01]  /*46e0*/  FFMA.FTZ R219, R148.reuse, R219, R68 ;  /* 0x000000db94db7223 */ /* 0x040fe20000010044 */
[----:B------:R-:W-:Y:S02]  /*46f0*/  HADD2.F32 R72, -RZ, R60.H0_H0 ;  /* 0x2000003cff487230 */ /* 0x000fe40000004100 */
[C---:B------:R-:W-:Y:S01]  /*4700*/  FFMA.FTZ R205, R148.reuse, R205, R70 ;  /* 0x000000cd94cd7223 */ /* 0x040fe20000010046 */
[----:B------:R-:W-:Y:S01]  /*4710*/  FFMA.FTZ R161, R148, R89, R74 ;  /* 0x0000005994a17223 */ /* 0x000fe2000001004a */
[----:B------:R-:W-:-:S02]  /*4720*/  HADD2.F32 R68, -RZ, R62.H0_H0 ;  /* 0x2000003eff447230 */ /* 0x000fc40000004100 */
[----:B------:R-:W-:Y:S01]  /*4730*/  FADD.FTZ R85, R204, -R85 ;  /* 0x80000055cc557221 */ /* 0x000fe20000010000 */
[----:B------:R-:W-:Y:S01]  /*4740*/  FADD.FTZ R91, R216, -R91 ;  /* 0x8000005bd85b7221 */ /* 0x000fe20000010000 */
[----:B------:R-:W-:Y:S01]  /*4750*/  HADD2.F32 R70, -RZ, R61.H1_H1 ;  /* 0x3000003dff467230 */ /* 0x000fe20000004100 */
[----:B------:R-:W0:Y:S01]  /*4760*/  LDC.64 R88, c[0x0][0x478] ;  /* 0x00011e00ff587b82 */ /* 0x000e220000000a00 */
[----:B------:R-:W-:Y:S01]  /*4770*/  FADD.FTZ R215, R214, -R215 ;  /* 0x800000d7d6d77221 */ /* 0x000fe20000010000 */
[C---:B------:R-:W-:Y:S01]  /*4780*/  FFMA.FTZ R151, R148.reuse, R85, R72 ;  /* 0x0000005594977223 */ /* 0x040fe20000010048 */
[C---:B------:R-:W-:Y:S01]  /*4790*/  FFMA.FTZ R163, R148.reuse, R91, R68 ;  /* 0x0000005b94a37223 */ /* 0x040fe20000010044 */
[----:B------:R-:W-:Y:S02]  /*47a0*/  HADD2.F32 R72, -RZ, R62.H1_H1 ;  /* 0x3000003eff487230 */ /* 0x000fe40000004100 */
[----:B------:R-:W-:Y:S01]  /*47b0*/  FFMA.FTZ R215, R148, R215, R70 ;  /* 0x000000d794d77223 */ /* 0x000fe20000010046 */
[----:B------:R-:W-:-:S02]  /*47c0*/  HADD2.F32 R68, -RZ, R63.H1_H1 ;  /* 0x3000003fff447230 */ /* 0x000fc40000004100 */
[----:B------:R-:W-:Y:S01]  /*47d0*/  FADD.FTZ R217, R217, -R220 ;  /* 0x800000dcd9d97221 */ /* 0x000fe20000010000 */
[----:B------:R-:W1:Y:S01]  /*47e0*/  LDC.64 R94, c[0x0][0x468] ;  /* 0x00011a00ff5e7b82 */ /* 0x000e620000000a00 */
[----:B------:R-:W-:Y:S02]  /*47f0*/  HADD2.F32 R70, -RZ, R63.H0_H0 ;  /* 0x2000003fff467230 */ /* 0x000fe40000004100 */
[C---:B------:R-:W-:Y:S01]  /*4800*/  FFMA.FTZ R213, R148.reuse, R213, R72 ;  /* 0x000000d594d57223 */ /* 0x040fe20000010048 */
[C---:B------:R-:W-:Y:S01]  /*4810*/  FFMA.FTZ R209, R148.reuse, R209, R68 ;  /* 0x000000d194d17223 */ /* 0x040fe20000010044 */
[----:B------:R-:W-:Y:S02]  /*4820*/  HADD2.F32 R72, -RZ, R64.H1_H1 ;  /* 0x30000040ff487230 */ /* 0x000fe40000004100 */
[----:B------:R-:W-:Y:S01]  /*4830*/  FADD.FTZ R223, R223, -R224 ;  /* 0x800000e0dfdf7221 */ /* 0x000fe20000010000 */
[----:B------:R-:W-:Y:S01]  /*4840*/  FFMA.FTZ R217, R148, R217, R70 ;  /* 0x000000d994d97223 */ /* 0x000fe20000010046 */
[----:B------:R-:W-:-:S02]  /*4850*/  HADD2.F32 R68, -RZ, R65.H0_H0 ;  /* 0x20000041ff447230 */ /* 0x000fc40000004100 */
[----:B------:R-:W-:Y:S01]  /*4860*/  FADD.FTZ R221, R221, -R222 ;  /* 0x800000dedddd7221 */ /* 0x000fe20000010000 */
[----:B------:R-:W-:Y:S02]  /*4870*/  HADD2.F32 R74, -RZ, R67.H1_H1 ;  /* 0x30000043ff4a7230 */ /* 0x000fe40000004100 */
[----:B------:R-:W-:Y:S01]  /*4880*/  FADD.FTZ R179, R179, -R82 ;  /* 0x80000052b3b37221 */ /* 0x000fe20000010000 */
[----:B------:R-:W-:Y:S02]  /*4890*/  HADD2.F32 R70, -RZ, R64.H0_H0 ;  /* 0x20000040ff467230 */ /* 0x000fe40000004100 */
[----:B------:R-:W-:Y:S01]  /*48a0*/  FADD.FTZ R193, R193, -R84 ;  /* 0x80000054c1c17221 */ /* 0x000fe20000010000 */
[----:B------:R-:W-:Y:S02]  /*48b0*/  HADD2.F32 R69, -RZ, R52.H0_H0 ;  /* 0x20000034ff457230 */ /* 0x000fe40000004100 */
[C---:B------:R-:W-:Y:S01]  /*48c0*/  FFMA.FTZ R195, R148.reuse, R195, R72 ;  /* 0x000000c394c37223 */ /* 0x040fe20000010048 */
[C---:B------:R-:W-:Y:S01]  /*48d0*/  FFMA.FTZ R223, R148.reuse, R223, R68 ;  /* 0x000000df94df7223 */ /* 0x040fe20000010044 */
[C---:B------:R-:W-:Y:S01]  /*48e0*/  FFMA.FTZ R179, R148.reuse, R179, R74 ;  /* 0x000000b394b37223 */ /* 0x040fe2000001004a */
[----:B------:R-:W-:Y:S01]  /*48f0*/  FFMA.FTZ R221, R148, R221, R70 ;  /* 0x000000dd94dd7223 */ /* 0x000fe20000010046 */
[----:B------:R-:W-:-:S02]  /*4900*/  HADD2.F32 R72, -RZ, R66.H0_H0 ;  /* 0x20000042ff487230 */ /* 0x000fc40000004100 */
[----:B------:R-:W-:Y:S01]  /*4910*/  FADD.FTZ R225, R225, -R226 ;  /* 0x800000e2e1e17221 */ /* 0x000fe20000010000 */
[----:B------:R-:W-:Y:S02]  /*4920*/  HADD2.F32 R68, -RZ, R66.H1_H1 ;  /* 0x30000042ff447230 */ /* 0x000fe40000004100 */
[----:B------:R-:W-:Y:S01]  /*4930*/  FADD.FTZ R175, R175, -R78 ;  /* 0x8000004eafaf7221 */ /* 0x000fe20000010000 */
[C---:B------:R-:W-:Y:S01]  /*4940*/  FFMA.FTZ R69, R148.reuse, R193, R69 ;  /* 0x000000c194457223 */ /* 0x040fe20000010045 */
[----:B------:R-:W-:Y:S02]  /*4950*/  HADD2.F32 R70, -RZ, R65.H1_H1 ;  /* 0x30000041ff467230 */ /* 0x000fe40000004100 */
[----:B------:R-:W-:Y:S01]  /*4960*/  FADD.FTZ R171, R171, -R76 ;  /* 0x8000004cabab7221 */ /* 0x000fe20000010000 */
[----:B------:R-:W-:Y:S02]  /*4970*/  HADD2.F32 R74, -RZ, R67.H0_H0 ;  /* 0x20000043ff4a7230 */ /* 0x000fe40000004100 */
[----:B------:R-:W-:Y:S01]  /*4980*/  FADD.FTZ R227, R227, -R228 ;  /* 0x800000e4e3e37221 */ /* 0x000fe20000010000 */
[C---:B------:R-:W-:Y:S01]  /*4990*/  FFMA.FTZ R225, R148.reuse, R225, R72 ;  /* 0x000000e194e17223 */ /* 0x040fe20000010048 */
[C---:B------:R-:W-:Y:S01]  /*49a0*/  FFMA.FTZ R175, R148.reuse, R175, R68 ;  /* 0x000000af94af7223 */ /* 0x040fe20000010044 */
[C---:B------:R-:W-:Y:S01]  /*49b0*/  FFMA.FTZ R171, R148.reuse, R171, R70 ;  /* 0x000000ab94ab7223 */ /* 0x040fe20000010046 */
[----:B------:R-:W-:Y:S01]  /*49c0*/  FFMA.FTZ R227, R148, R227, R74 ;  /* 0x000000e394e37223 */ /* 0x000fe2000001004a */
[-C--:B------:R-:W-:Y:S01]  /*49d0*/  FMUL.FTZ R68, R69, R80.reuse ;  /* 0x0000005045447220 */ /* 0x080fe20000410000 */
[----:B------:R-:W-:Y:S01]  /*49e0*/  FMUL.FTZ R72, R77, R80 ;  /* 0x000000504d487220 */ /* 0x000fe20000410000 */
[----:B------:R-:W-:Y:S01]  /*49f0*/  F2FP.F16.F32.PACK_AB R76, R191, R69 ;  /* 0x00000045bf4c723e */ /* 0x000fe200000000ff */
[----:B0-----:R-:W-:Y:S01]  /*4a00*/  IMAD.WIDE.U32 R74, R159, 0x10, R88 ;  /* 0x000000109f4a7825 */ /* 0x001fe200078e0058 */
[----:B------:R-:W-:-:S03]  /*4a10*/  F2FP.F16.F32.PACK_AB R78, R183, R185 ;  /* 0x000000b9b74e723e */ /* 0x000fc600000000ff */
        /* <DEDUP_REMOVED lines=8> */
[----:B------:R-:W-:Y:S01]  /*4aa0*/  F2FP.F16.F32.PACK_AB R71, R82, R73 ;  /* 0x000000495247723e */ /* 0x000fe200000000ff */
[----:B------:R0:W-:Y:S01]  /*4ab0*/  STG.E.128 desc[UR4][R74.64], R76 ;  /* 0x0000004c4a007986 */ /* 0x0001e2000c101d04 */
[----:B------:R-:W-:Y:S01]  /*4ac0*/  F2FP.F16.F32.PACK_AB R70, R183, R70 ;  /* 0x00000046b746723e */ /* 0x000fe200000000ff */
[----:B-1----:R-:W-:Y:S01]  /*4ad0*/  IMAD.WIDE.U32 R84, R159, 0x10, R94 ;  /* 0x000000109f547825 */ /* 0x002fe200078e005e */
[----:B------:R-:W-:-:S03]  /*4ae0*/  F2FP.F16.F32.PACK_AB R69, R69, R72 ;  /* 0x000000484545723e */ /* 0x000fc600000000ff */
[----:B------:R-:W-:Y:S01]  /*4af0*/  FMUL.FTZ R86, R201, R80 ;  /* 0x00000050c9567220 */ /* 0x000fe20000410000 */
[----:B------:R-:W-:Y:S01]  /*4b00*/  F2FP.F16.F32.PACK_AB R68, R191, R68 ;  /* 0x00000044bf44723e */ /* 0x000fe200000000ff */
[----:B------:R-:W-:Y:S01]  /*4b10*/  IMAD.WIDE.U32 R82, R157, 0x10, R88 ;  /* 0x000000109d527825 */ /* 0x000fe200078e0058 */
[----:B------:R-:W-:-:S03]  /*4b20*/  F2FP.F16.F32.PACK_AB R72, R199, R81 ;  /* 0x00000051c748723e */ /* 0x000fc600000000ff */
[-C--:B------:R-:W-:Y:S01]  /*4b30*/  FMUL.FTZ R199, R199, R80.reuse ;  /* 0x00000050c7c77220 */ /* 0x080fe20000410000 */
[----:B------:R-:W-:Y:S01]  /*4b40*/  F2FP.F16.F32.PACK_AB R73, R201, R87 ;  /* 0x00000057c949723e */ /* 0x000fe200000000ff */
        /* <DEDUP_REMOVED lines=10> */
[----:B------:R-:W-:Y:S01]  /*4bf0*/  F2FP.F16.F32.PACK_AB R75, R205, R149 ;  /* 0x00000095cd4b723e */ /* 0x000fe200000000ff */
[-C--:B------:R-:W-:Y:S01]  /*4c00*/  FMUL.FTZ R77, R87, R80.reuse ;  /* 0x00000050574d7220 */ /* 0x080fe20000410000 */
[-C--:B------:R-:W-:Y:S01]  /*4c10*/  FMUL.FTZ R78, R99, R80.reuse ;  /* 0x00000050634e7220 */ /* 0x080fe20000410000 */
[-C--:B------:R-:W-:Y:S01]  /*4c20*/  FMUL.FTZ R203, R203, R80.reuse ;  /* 0x00000050cbcb7220 */ /* 0x080fe20000410000 */
[-C--:B------:R-:W-:Y:S01]  /*4c30*/  FMUL.FTZ R79, R149, R80.reuse ;  /* 0x00000050954f7220 */ /* 0x080fe20000410000 */
[----:B------:R0:W-:Y:S01]  /*4c40*/  STG.E.128 desc[UR4][R82.64], R72 ;  /* 0x0000004852007986 */ /* 0x0001e2000c101d04 */
[-C--:B------:R-:W-:Y:S01]  /*4c50*/  FMUL.FTZ R87, R151, R80.reuse ;  /* 0x0000005097577220 */ /* 0x080fe20000410000 */
[-C--:B------:R-:W-:Y:S01]  /*4c60*/  FMUL.FTZ R81, R161, R80.reuse ;  /* 0x00000050a1517220 */ /* 0x080fe20000410000 */
[----:B-1----:R-:W-:Y:S01]  /*4c70*/  F2FP.F16.F32.PACK_AB R70, R213, R163 ;  /* 0x000000a3d546723e */ /* 0x002fe200000000ff */
[-C--:B------:R-:W-:Y:S01]  /*4c80*/  FMUL.FTZ R84, R219, R80.reuse ;  /* 0x00000050db547220 */ /* 0x080fe20000410000 */
[-C--:B------:R-:W-:Y:S01]  /*4c90*/  FMUL.FTZ R213, R213, R80.reuse ;  /* 0x00000050d5d57220 */ /* 0x080fe20000410000 */
[----:B------:R-:W-:Y:S01]  /*4ca0*/  F2FP.F16.F32.PACK_AB R68, R219, R151 ;  /* 0x00000097db44723e */ /* 0x000fe200000000ff */
[-C--:B------:R-:W-:Y:S01]  /*4cb0*/  FMUL.FTZ R99, R221, R80.reuse ;  /* 0x00000050dd637220 */ /* 0x080fe20000410000 */
[-C--:B------:R-:W-:Y:S01]  /*4cc0*/  FMUL.FTZ R85, R223, R80.reuse ;  /* 0x00000050df557220 */ /* 0x080fe20000410000 */
[-C--:B------:R-:W-:Y:S01]  /*4cd0*/  FMUL.FTZ R149, R225, R80.reuse ;  /* 0x00000050e1957220 */ /* 0x080fe20000410000 */
[----:B------:R-:W-:Y:S01]  /*4ce0*/  FMUL.FTZ R151, R227, R80 ;  /* 0x00000050e3977220 */ /* 0x000fe20000410000 */
[----:B------:R-:W-:Y:S01]  /*4cf0*/  IMAD.WIDE.U32 R96, R157, 0x10, R94 ;  /* 0x000000109d607825 */ /* 0x000fe200078e005e */
[----:B------:R-:W-:-:S02]  /*4d00*/  F2FP.F16.F32.PACK_AB R79, R98, R79 ;  /* 0x0000004f624f723e */ /* 0x000fc400000000ff */
[----:B------:R-:W-:Y:S01]  /*4d10*/  F2FP.F16.F32.PACK_AB R78, R203, R78 ;  /* 0x0000004ecb4e723e */ /* 0x000fe200000000ff */
[----:B------:R-:W-:Y:S01]  /*4d20*/  IMAD.WIDE.U32 R90, R155, 0x10, R88 ;  /* 0x000000109b5a7825 */ /* 0x000fe200078e0058 */
[----:B------:R-:W-:-:S03]  /*4d30*/  F2FP.F16.F32.PACK_AB R77, R86, R77 ;  /* 0x0000004d564d723e */ /* 0x000fc600000000ff */
[-C--:B0-----:R-:W-:Y:S01]  /*4d40*/  FMUL.FTZ R82, R163, R80.reuse ;  /* 0x00000050a3527220 */ /* 0x081fe20000410000 */
[----:B------:R-:W-:Y:S01]  /*4d50*/  FMUL.FTZ R83, R217, R80 ;  /* 0x00000050d9537220 */ /* 0x000fe20000410000 */
        /* <DEDUP_REMOVED lines=13> */
[----:B------:R-:W-:Y:S01]  /*4e30*/  F2FP.F16.F32.PACK_AB R73, R171, R223 ;  /* 0x000000dfab49723e */ /* 0x000fe200000000ff */
[----:B------:R2:W-:Y:S01]  /*4e40*/  STG.E.128 desc[UR4][R92.64], R80 ;  /* 0x000000505c007986 */ /* 0x0005e2000c101d04 */
[----:B------:R-:W-:Y:S02]  /*4e50*/  F2FP.F16.F32.PACK_AB R74, R175, R225 ;  /* 0x000000e1af4a723e */ /* 0x000fe400000000ff */
[----:B------:R-:W-:Y:S02]  /*4e60*/  F2FP.F16.F32.PACK_AB R75, R179, R227 ;  /* 0x000000e3b34b723e */ /* 0x000fe400000000ff */
[----:B------:R-:W-:Y:S02]  /*4e70*/  F2FP.F16.F32.PACK_AB R87, R158, R151 ;  /* 0x000000979e57723e */ /* 0x000fe400000000ff */
[----:B------:R-:W-:Y:S01]  /*4e80*/  F2FP.F16.F32.PACK_AB R86, R156, R149 ;  /* 0x000000959c56723e */ /* 0x000fe200000000ff */
[----:B------:R2:W-:Y:S01]  /*4e90*/  STG.E.128 desc[UR4][R88.64], R72 ;  /* 0x0000004858007986 */ /* 0x0005e2000c101d04 */
[----:B------:R-:W-:-:S02]  /*4ea0*/  F2FP.F16.F32.PACK_AB R85, R154, R85 ;  /* 0x000000559a55723e */ /* 0x000fc400000000ff */
[----:B------:R-:W-:-:S05]  /*4eb0*/  F2FP.F16.F32.PACK_AB R84, R152, R99 ;  /* 0x000000639854723e */ /* 0x000fca00000000ff */
[----:B------:R2:W-:Y:S02]  /*4ec0*/  STG.E.128 desc[UR4][R94.64], R84 ;  /* 0x000000545e007986 */ /* 0x0005e4000c101d04 */
.L_x_1584:
        /* <DEDUP_REMOVED lines=11> */
[----:B-----5:R-:W-:Y:S02]  /*4f80*/  MOV R66, R27 ;  /* 0x0000001b00427202 */ /* 0x020fe40000000f00 */
        /* <DEDUP_REMOVED lines=57> */
.L_x_1581:
        /* <DEDUP_REMOVED lines=24> */
.L_x_1587:
        /* <DEDUP_REMOVED lines=14> */
.L_x_15599:


//--------------------- .text._ZN10layer_norm13ln_bwd_kernelINS_13Kernel_traitsI6__halfS2_S2_S2_fjLj8192ELj1ELj1ELj8ELj16ENS_18Kernel_traits_baseILj8192ES2_S2_S2_S2_fjLj256EEEEELb0ELb0ELb1ELb0EEEvNS_9BwdParamsE --------------------------
	.section	.text._ZN10layer_norm13ln_bwd_kernelINS_13Kernel_traitsI6__halfS2_S2_S2_fjLj8192ELj1ELj1ELj8ELj16ENS_18Kernel_traits_baseILj8192ES2_S2_S2_S2_fjLj256EEEEELb0ELb0ELb1ELb0EEEvNS_9BwdParamsE,"ax",@progbits
	.align	128
        .global         _ZN10layer_norm13ln_bwd_kernelINS_13Kernel_traitsI6__halfS2_S2_S2_fjLj8192ELj1ELj1ELj8ELj16ENS_18Kernel_traits_baseILj8192ES2_S2_S2_S2_fjLj256EEEEELb0ELb0ELb1ELb0EEEvNS_9BwdParamsE
        .type           _ZN10layer_norm13ln_bwd_kernelINS_13Kernel_traitsI6__halfS2_S2_S2_fjLj8192ELj1ELj1ELj8ELj16ENS_18Kernel_traits_baseILj8192ES2_S2_S2_S2_fjLj256EEEEELb0ELb0ELb1ELb0EEEvNS_9BwdParamsE,@function
        .size           _ZN10layer_norm13ln_bwd_kernelINS_13Kernel_traitsI6__halfS2_S2_S2_fjLj8192ELj1ELj1ELj8ELj16ENS_18Kernel_traits_baseILj8192ES2_S2_S2_S2_fjLj256EEEEELb0ELb0ELb1ELb0EEEvNS_9BwdParamsE,(.L_x_15600 - _ZN10layer_norm13ln_bwd_kernelINS_13Kernel_traitsI6__halfS2_S2_S2_fjLj8192ELj1ELj1ELj8ELj16ENS_18Kernel_traits_baseILj8192ES2_S2_S2_S2_fjLj256EEEEELb0ELb0ELb1ELb0EEEvNS_9BwdParamsE)
        .other          _ZN10layer_norm13ln_bwd_kernelINS_13Kernel_traitsI6__halfS2_S2_S2_fjLj8192ELj1ELj1ELj8ELj16ENS_18Kernel_traits_baseILj8192ES2_S2_S2_S2_fjLj256EEEEELb0ELb0ELb1ELb0EEEvNS_9BwdParamsE,@"STO_CUDA_ENTRY STV_DEFAULT"
_ZN10layer_norm13ln_bwd_kernelINS_13Kernel_traitsI6__halfS2_S2_S2_fjLj8192ELj1ELj1ELj8ELj16ENS_18Kernel_traits_baseILj8192ES2_S2_S2_S2_fjLj256EEEEELb0ELb0ELb1ELb0EEEvNS_9BwdParamsE:
.text._ZN10layer_norm13ln_bwd_kernelINS_13Kernel_traitsI6__halfS2_S2_S2_fjLj8192ELj1ELj1ELj8ELj16ENS_18Kernel_traits_baseILj8192ES2_S2_S2_S2_fjLj256EEEEELb0ELb0ELb1ELb0EEEvNS_9BwdParamsE:
        /* <DEDUP_REMOVED lines=21> */
[----:B--2---:R-:W5:Y:S01]  /*0150*/  @P1 LDG.E.128 R136, desc[UR10][R4.64] ;  /* 0x0000000a04881981 */ /* 0x004f62000c1e1d00 */
[C---:B-1----:R-:W-:Y:S01]  /*0160*/  @P3 IMAD.WIDE.U32 R8, R3.reuse, 0x10, R6 ;  /* 0x0000001003083825 */ /* 0x042fe200078e0006 */
[----:B------:R-:W-:Y:S01]  /*0170*/  @P3 IADD3 R3, PT, PT, R3, 0x100, RZ ;  /* 0x0000010003033810 */ /* 0x000fe20007ffe0ff */
[----:B------:R-:W0:Y:S01]  /*0180*/  S2UR UR4, SR_CTAID.X ;  /* 0x00000000000479c3 */ /* 0x000e220000002500 */
[----:B------:R-:W-:Y:S02]  /*0190*/  CS2R R68, SRZ ;  /* 0x0000000000447805 */ /* 0x000fe4000001ff00 */
[----:B------:R-:W-:Y:S01]  /*01a0*/  CS2R R70, SRZ ;  /* 0x0000000000467805 */ /* 0x000fe2000001ff00 */
[----:B------:R1:W5:Y:S01]  /*01b0*/  @P3 LDG.E.128 R80, desc[UR10][R8.64] ;  /* 0x0000000a08503981 */ /* 0x000362000c1e1d00 */
[C---:B----4-:R-:W-:Y:S01]  /*01c0*/  @P4 IMAD.WIDE.U32 R10, R3.reuse, 0x10, R10 ;  /* 0x00000010030a4825 */ /* 0x050fe200078e000a */
[----:B------:R-:W-:Y:S02]  /*01d0*/  @P4 IADD3 R3, PT, PT, R3, 0x100, RZ ;  /* 0x0000010003034810 */ /* 0x000fe40007ffe0ff */
[----:B------:R-:W-:-:S02]  /*01e0*/  CS2R R64, SRZ ;  /* 0x0000000000407805 */ /* 0x000fc4000001ff00 */
[----:B------:R-:W-:Y:S02]  /*01f0*/  CS2R R66, SRZ ;  /* 0x0000000000427805 */ /* 0x000fe4000001ff00 */
[----:B------:R-:W-:Y:S01]  /*0200*/  CS2R R60, SRZ ;  /* 0x00000000003c7805 */ /* 0x000fe2000001ff00 */
[----:B------:R2:W5:Y:S01]  /*0210*/  @P4 LDG.E.128 R76, desc[UR10][R10.64] ;  /* 0x0000000a0a4c4981 */ /* 0x000562000c1e1d00 */
[----:B---3--:R-:W-:-:S05]  /*0220*/  @P5 IMAD.WIDE.U32 R6, R3, 0x10, R12 ;  /* 0x0000001003065825 */ /* 0x008fca00078e000c */
[----:B------:R3:W5:Y:S01]  /*0230*/  @P5 LDG.E.128 R72, desc[UR10][R6.64] ;  /* 0x0000000a06485981 */ /* 0x000762000c1e1d00 */
[----:B0-----:R-:W-:-:S04]  /*0240*/  MOV R121, UR4 ;  /* 0x0000000400797c02 */ /* 0x001fc80008000f00 */
        /* <DEDUP_REMOVED lines=26> */
[----:B-1----:R-:W-:Y:S02]  /*03f0*/  CS2R R8, SRZ ;  /* 0x0000000000087805 */ /* 0x002fe4000001ff00 */
[----:B--2---:R-:W-:Y:S01]  /*0400*/  CS2R R10, SRZ ;  /* 0x00000000000a7805 */ /* 0x004fe2000001ff00 */
[----:B---3--:R-:W-:Y:S06]  /*0410*/  @P0 BRA `(.L_x_1588) ;  /* 0x0000006c00b40947 */ /* 0x008fec0003800000 */
        /* <DEDUP_REMOVED lines=38> */
.L_x_1652:
        /* <DEDUP_REMOVED lines=9> */
[----:B------:R-:W-:Y:S01]  /*0710*/  BSSY.RECONVERGENT B0, `(.L_x_1589) ;  /* 0x00001b6000007945 */ /* 0x000fe20003800200 */
[----:B------:R-:W-:Y:S01]  /*0720*/  HFMA2 R113, -RZ, RZ, 0, 0 ;  /* 0x00000000ff717431 */ /* 0x000fe200000001ff */
[----:B------:R-:W-:Y:S02]  /*0730*/  MOV R116, RZ ;  /* 0x000000ff00747202 */ /* 0x000fe40000000f00 */
        /* <DEDUP_REMOVED lines=11> */
[----:B------:R-:W-:-:S02]  /*07f0*/  ISETP.NE.AND P0, PT, RZ, UR9, PT ;  /* 0x00000009ff007c0c */ /* 0x000fc4000bf05270 */
[C---:B------:R-:W-:Y:S02]  /*0800*/  ISETP.GE.U32.AND P4, PT, R2.reuse, 0x200, PT ;  /* 0x000002000200780c */ /* 0x040fe40003f86070 */
[C---:B------:R-:W-:Y:S02]  /*0810*/  ISETP.GE.U32.AND P2, PT, R2.reuse, 0x300, PT ;  /* 0x000003000200780c */ /* 0x040fe40003f46070 */
[----:B------:R-:W-:Y:S02]  /*0820*/  ISETP.GE.U32.AND P1, PT, R2, 0x400, PT ;  /* 0x000004000200780c */ /* 0x000fe40003f26070 */
[----:B------:R-:W-:Y:S02]  /*0830*/  MOV R113, RZ ;  /* 0x000000ff00717202 */ /* 0x000fe40000000f00 */
[----:B------:R-:W-:Y:S01]  /*0840*/  MOV R116, RZ ;  /* 0x000000ff00747202 */ /* 0x000fe20000000f00 */
        /* <DEDUP_REMOVED lines=20> */
[--C-:B------:R-:W-:Y:S02]  /*0990*/  HADD2.F32 R127, -RZ, R137.reuse.H1_H1 ;  /* 0x30000089ff7f7230 */ /* 0x100fe40000004100 */
[--C-:B------:R-:W-:Y:S02]  /*09a0*/  HADD2.F32 R124, -RZ, R136.reuse.H0_H0 ;  /* 0x20000088ff7c7230 */ /* 0x100fe40000004100 */
[----:B------:R-:W-:Y:S02]  /*09b0*/  HADD2.F32 R123, -RZ, R136.H1_H1 ;  /* 0x30000088ff7b7230 */ /* 0x000fe40000004100 */
[----:B------:R-:W-:Y:S02]  /*09c0*/  HADD2.F32 R128, -RZ, R137.H0_H0 ;  /* 0x20000089ff807230 */ /* 0x000fe40000004100 */
[----:B------:R-:W-:Y:S02]  /*09d0*/  HADD2.F32 R132, -RZ, R138.H0_H0 ;  /* 0x2000008aff847230 */ /* 0x000fe40000004100 */
[----:B0-----:R-:W-:-:S05]  /*09e0*/  @P0 IMAD.WIDE.U32 R116, R114, 0x10, R116 ;  /* 0x0000001072740825 */ /* 0x001fca00078e0074 */
[----:B------:R0:W5:Y:S01]  /*09f0*/  @P0 LDG.E.128 R4, desc[UR10][R116.64] ;  /* 0x0000000a74040981 */ /* 0x000162000c1e1d00 */
[----:B------:R-:W-:Y:S01]  /*0a00*/  HADD2.F32 R140, -RZ, R139.H1_H1 ;  /* 0x3000008bff8c7230 */ /* 0x000fe20000004100 */
[----:B------:R-:W-:Y:S02]  /*0a10*/  IADD3 R192, PT, PT, R192, 0x100, RZ ;  /* 0x00000100c0c07810 */ /* 0x000fe40007ffe0ff */
[----:B------:R-:W-:Y:S01]  /*0a20*/  IADD3 R114, PT, PT, R114, 0x100, RZ ;  /* 0x0000010072727810 */ /* 0x000fe20007ffe0ff */
[----:B--2---:R-:W-:Y:S02]  /*0a30*/  HADD2.F32 R119, -RZ, R105.H1_H1 ;  /* 0x30000069ff777230 */ /* 0x004fe40000004100 */
[--C-:B------:R-:W-:Y:S02]  /*0a40*/  HADD2.F32 R3, -RZ, R104.reuse.H0_H0 ;  /* 0x20000068ff037230 */ /* 0x100fe40000004100 */
[----:B------:R-:W-:Y:S02]  /*0a50*/  HADD2.F32 R113, -RZ, R104.H1_H1 ;  /* 0x30000068ff717230 */ /* 0x000fe40000004100 */
[----:B------:R-:W-:Y:S01]  /*0a60*/  FADD.FTZ R119, -R112, R119 ;  /* 0x0000007770777221 */ /* 0x000fe20000010100 */
[----:B------:R-:W-:-:S02]  /*0a70*/  HADD2.F32 R131, -RZ, R106.H1_H1 ;  /* 0x3000006aff837230 */ /* 0x000fc40000004100 */
[----:B------:R-:W-:Y:S01]  /*0a80*/  FADD.FTZ R3, -R112, R3 ;  /* 0x0000000370037221 */ /* 0x000fe20000010100 */
[----:B---3--:R-:W-:Y:S02]  /*0a90*/  HADD2.F32 R104, -RZ, R109.H1_H1 ;  /* 0x3000006dff687230 */ /* 0x008fe40000004100 */
[----:B-----5:R-:W-:Y:S01]  /*0aa0*/  FMUL.FTZ R130, R122, R119 ;  /* 0x000000777a827220 */ /* 0x020fe20000410000 */
[----:B------:R-:W-:Y:S02]  /*0ab0*/  HADD2.F32 R115, -RZ, R105.H0_H0 ;  /* 0x20000069ff737230 */ /* 0x000fe40000004100 */
[----:B------:R-:W-:Y:S01]  /*0ac0*/  FADD.FTZ R131, -R112, R131 ;  /* 0x0000008370837221 */ /* 0x000fe20000010100 */
[--C-:B------:R-:W-:Y:S02]  /*0ad0*/  HADD2.F32 R133, -RZ, R107.reuse.H0_H0 ;  /* 0x2000006bff857230 */ /* 0x100fe40000004100 */
[----:B------:R-:W-:Y:S01]  /*0ae0*/  FMUL.FTZ R127, R127, R104 ;  /* 0x000000687f7f7220 */ /* 0x000fe20000410000 */
[----:B------:R-:W-:-:S02]  /*0af0*/  HADD2.F32 R193, -RZ, R107.H1_H1 ;  /* 0x3000006bffc17230 */ /* 0x000fc40000004100 */
[----:B------:R-:W-:Y:S01]  /*0b00*/  FADD.FTZ R39, R39, R104 ;  /* 0x0000006827277221 */ /* 0x000fe20000010000 */
[----:B------:R-:W-:Y:S02]  /*0b10*/  HADD2.F32 R105, -RZ, R108.H0_H0 ;  /* 0x2000006cff697230 */ /* 0x000fe40000004100 */
[----:B------:R-:W-:Y:S01]  /*0b20*/  FFMA.FTZ R71, R130, R104, R71 ;  /* 0x0000006882477223 */ /* 0x000fe20000010047 */
[----:B------:R-:W-:Y:S02]  /*0b30*/  HADD2.F32 R107, -RZ, R109.H0_H0 ;  /* 0x2000006dff6b7230 */ /* 0x000fe40000004100 */
[----:B------:R-:W-:Y:S01]  /*0b40*/  FADD.FTZ R115, -R112, R115 ;  /* 0x0000007370737221 */ /* 0x000fe20000010100 */
[--C-:B------:R-:W-:Y:S02]  /*0b50*/  HADD2.F32 R109, -RZ, R110.reuse.H0_H0 ;  /* 0x2000006eff6d7230 */ /* 0x100fe40000004100 */
[----:B------:R-:W-:Y:S01]  /*0b60*/  FMUL.FTZ R3, R122, R3 ;  /* 0x000000037a037220 */ /* 0x000fe20000410000 */
[----:B------:R-:W-:-:S02]  /*0b70*/  HADD2.F32 R110, -RZ, R110.H1_H1 ;  /* 0x3000006eff6e7230 */ /* 0x000fc40000004100 */
[----:B------:R-:W-:Y:S01]  /*0b80*/  FMUL.FTZ R124, R124, R105 ;  /* 0x000000697c7c7220 */ /* 0x000fe20000410000 */
[----:B------:R-:W-:Y:S02]  /*0b90*/  HADD2.F32 R104, -RZ, R138.H1_H1 ;  /* 0x3000008aff687230 */ /* 0x000fe40000004100 */
[----:B------:R-:W-:Y:S01]  /*0ba0*/  FADD.FTZ R113, -R112, R113 ;  /* 0x0000007170717221 */ /* 0x000fe20000010100 */
[----:B------:R-:W-:Y:S02]  /*0bb0*/  HADD2.F32 R108, -RZ, R108.H1_H1 ;  /* 0x3000006cff6c7230 */ /* 0x000fe40000004100 */
[C---:B------:R-:W-:Y:S01]  /*0bc0*/  FMUL.FTZ R134, R122.reuse, R131 ;  /* 0x000000837a867220 */ /* 0x040fe20000410000 */
[----:B------:R-:W-:Y:S01]  /*0bd0*/  FMUL.FTZ R125, R122, R115 ;  /* 0x000000737a7d7220 */ /* 0x000fe20000410000 */
[----:B------:R-:W-:Y:S01]  /*0be0*/  FMUL.FTZ R131, R104, R110 ;  /* 0x0000006e68837220 */ /* 0x000fe20000410000 */
[----:B------:R-:W-:Y:S01]  /*0bf0*/  FADD.FTZ R36, R36, R105 ;  /* 0x0000006924247221 */ /* 0x000fe20000010000 */
[----:B------:R-:W-:Y:S01]  /*0c00*/  FFMA.FTZ R68, R3, R105, R68 ;  /* 0x0000006903447223 */ /* 0x000fe20000010044 */
[----:B------:R-:W-:Y:S01]  /*0c10*/  FMUL.FTZ R123, R123, R108 ;  /* 0x0000006c7b7b7220 */ /* 0x000fe20000410000 */
[----:B------:R-:W-:Y:S01]  /*0c20*/  FADD.FTZ R104, RZ, R124 ;  /* 0x0000007cff687221 */ /* 0x000fe20000010000 */
[----:B------:R-:W-:Y:S01]  /*0c30*/  FMUL.FTZ R126, R122, R113 ;  /* 0x000000717a7e7220 */ /* 0x000fe20000410000 */
[----:B------:R-:W-:Y:S01]  /*0c40*/  FFMA.FTZ R105, R3, R124, RZ ;  /* 0x0000007c03697223 */ /* 0x000fe200000100ff */
[----:B------:R-:W-:-:S02]  /*0c50*/  HADD2.F32 R129, -RZ, R106.H0_H0 ;  /* 0x2000006aff817230 */ /* 0x000fc40000004100 */
[-C--:B------:R-:W-:Y:S01]  /*0c60*/  FMUL.FTZ R128, R128, R107.reuse ;  /* 0x0000006b80807220 */ /* 0x080fe20000410000 */
[----:B0-----:R-:W-:Y:S02]  /*0c70*/  HADD2.F32 R117, -RZ, R111.H0_H0 ;  /* 0x2000006fff757230 */ /* 0x001fe40000004100 */
[----:B------:R-:W-:Y:S01]  /*0c80*/  FADD.FTZ R38, R38, R107 ;  /* 0x0000006b26267221 */ /* 0x000fe20000010000 */
[----:B------:R-:W-:Y:S01]  /*0c90*/  FFMA.FTZ R70, R125, R107, R70 ;  /* 0x0000006b7d467223 */ /* 0x000fe20000010046 */
[----:B------:R-:W-:Y:S02]  /*0ca0*/  HADD2.F32 R106, -RZ, R139.H0_H0 ;  /* 0x2000008bff6a7230 */ /* 0x000fe40000004100 */
[----:B------:R-:W-:Y:S01]  /*0cb0*/  FADD.FTZ R107, R104, R123 ;  /* 0x0000007b686b7221 */ /* 0x000fe20000010000 */
[----:B------:R-:W-:Y:S01]  /*0cc0*/  FFMA.FTZ R104, R126, R123, R105 ;  /* 0x0000007b7e687223 */ /* 0x000fe20000010069 */
[C---:B------:R-:W-:Y:S01]  /*0cd0*/  FADD.FTZ R135, -R112.reuse, R133 ;  /* 0x0000008570877221 */ /* 0x040fe20000010100 */
[----:B------:R-:W-:Y:S01]  /*0ce0*/  FADD.FTZ R129, -R112, R129 ;  /* 0x0000008170817221 */ /* 0x000fe20000010100 */
[----:B------:R-:W-:Y:S01]  /*0cf0*/  FMUL.FTZ R133, R106, R117 ;  /* 0x000000756a857220 */ /* 0x000fe20000410000 */
        /* <DEDUP_REMOVED lines=9> */
[----:B------:R-:W-:Y:S01]  /*0d90*/  FFMA.FTZ R105, R129, R132, R104 ;  /* 0x0000008481697223 */ /* 0x000fe20000010068 */
[----:B------:R-:W-:Y:S01]  /*0da0*/  FADD.FTZ R193, -R112, R193 ;  /* 0x000000c170c17221 */ /* 0x000fe20000010100 */
[----:B------:R-:W-:Y:S01]  /*0db0*/  FMUL.FTZ R140, R140, R111 ;  /* 0x0000006f8c8c7220 */ /* 0x000fe20000410000 */
[----:B------:R-:W-:Y:S01]  /*0dc0*/  FADD.FTZ R106, R106, R131 ;  /* 0x000000836a6a7221 */ /* 0x000fe20000010000 */
[----:B------:R-:W-:Y:S01]  /*0dd0*/  FFMA.FTZ R104, R134, R131, R105 ;  /* 0x0000008386687223 */ /* 0x000fe20000010069 */
[----:B------:R-:W-:Y:S01]  /*0de0*/  FMUL.FTZ R142, R122, R193 ;  /* 0x000000c17a8e7220 */ /* 0x000fe20000410000 */
[----:B------:R-:W-:Y:S01]  /*0df0*/  FADD.FTZ R37, R37, R108 ;  /* 0x0000006c25257221 */ /* 0x000fe20000010000 */
        /* <DEDUP_REMOVED lines=13> */
.L_x_1592:
[----:B----4-:R-:W-:Y:S05]  /*0ed0*/  BSYNC.RECONVERGENT B1 ;  /* 0x0000000000017941 */ /* 0x010fea0003800200 */
.L_x_1591:
[----:B------:R-:W-:Y:S04]  /*0ee0*/  BSSY.RECONVERGENT B1, `(.L_x_1593) ;  /* 0x000005f000017945 */ /* 0x000fe80003800200 */
[----:B------:R-:W-:Y:S05]  /*0ef0*/  @!P4 BRA `(.L_x_1594) ;  /* 0x000000040074c947 */ /* 0x000fea0003800000 */
[----:B------:R-:W0:Y:S08]  /*0f00*/  LDC.64 R104, c[0x0][0x3a8] ;  /* 0x0000ea00ff687b82 */ /* 0x000e300000000a00 */
[----:B------:R-:W1:Y:S01]  /*0f10*/  LDC.64 R108, c[0x0][0x428] ;  /* 0x00010a00ff6c7b82 */ /* 0x000e620000000a00 */
[----:B------:R-:W-:-:S04]  /*0f20*/  ISETP.NE.U32.AND P0, PT, RZ, UR12, PT ;  /* 0x0000000cff007c0c */ /* 0x000fc8000bf05070 */
[----:B------:R-:W-:Y:S01]  /*0f30*/  ISETP.NE.AND.EX P0, PT, RZ, UR13, PT, P0 ;  /* 0x0000000dff007c0c */ /* 0x000fe2000bf05300 */
[----:B0-----:R-:W-:-:S12]  /*0f40*/  IMAD.WIDE.U32 R104, R114, 0x10, R104 ;  /* 0x0000001072687825 */ /* 0x001fd800078e0068 */
[----:B------:R-:W0:Y:S01]  /*0f50*/  @P0 LDC.64 R118, c[0x0][0x438] ;  /* 0x00010e00ff760b82 */ /* 0x000e220000000a00 */
[----:B------:R-:W2:Y:S01]  /*0f60*/  LDG.E.128 R104, desc[UR10][R104.64] ;  /* 0x0000000a68687981 */ /* 0x000ea2000c1e1d00 */
[----:B-1----:R-:W-:-:S06]  /*0f70*/  IMAD.WIDE.U32 R108, R192, 0x10, R108 ;  /* 0x00000010c06c7825 */ /* 0x002fcc00078e006c */
[----:B------:R-:W3:Y:S01]  /*0f80*/  LDG.E.128 R108, desc[UR10][R108.64] ;  /* 0x0000000a6c6c7981 */ /* 0x000ee2000c1e1d00 */
[----:B0-----:R-:W-:-:S05]  /*0f90*/  @P0 IMAD.WIDE.U32 R118, R114, 0x10, R118 ;  /* 0x0000001072760825 */ /* 0x001fca00078e0076 */
[----:B------:R0:W5:Y:S01]  /*0fa0*/  @P0 LDG.E.128 R84, desc[UR10][R118.64] ;  /* 0x0000000a76540981 */ /* 0x000162000c1e1d00 */
[--C-:B------:R-:W-:Y:S01]  /*0fb0*/  HADD2.F32 R144, -RZ, R80.reuse.H0_H0 ;  /* 0x20000050ff907230 */ /* 0x100fe20000004100 */
[----:B------:R-:W-:Y:S01]  /*0fc0*/  IADD3 R192, PT, PT, R192, 0x100, RZ ;  /* 0x00000100c0c07810 */ /* 0x000fe20007ffe0ff */
[--C-:B------:R-:W-:Y:S01]  /*0fd0*/  HADD2.F32 R147, -RZ, R81.reuse.H1_H1 ;  /* 0x30000051ff937230 */ /* 0x100fe20000004100 */
[----:B------:R-:W-:Y:S01]  /*0fe0*/  IADD3 R114, PT, PT, R114, 0x100, RZ ;  /* 0x0000010072727810 */ /* 0x000fe20007ffe0ff */
[----:B------:R-:W-:Y:S02]  /*0ff0*/  HADD2.F32 R143, -RZ, R80.H1_H1 ;  /* 0x30000050ff8f7230 */ /* 0x000fe40000004100 */
[----:B------:R-:W-:Y:S02]  /*1000*/  HADD2.F32 R148, -RZ, R81.H0_H0 ;  /* 0x20000051ff947230 */ /* 0x000fe40000004100 */
[----:B------:R-:W-:Y:S02]  /*1010*/  HADD2.F32 R152, -RZ, R82.H0_H0 ;  /* 0x20000052ff987230 */ /* 0x000fe40000004100 */
[----:B------:R-:W-:-:S02]  /*1020*/  HADD2.F32 R156, -RZ, R83.H1_H1 ;  /* 0x30000053ff9c7230 */ /* 0x000fc40000004100 */
[--C-:B--2---:R-:W-:Y:S02]  /*1030*/  HADD2.F32 R149, -RZ, R105.reuse.H1_H1 ;  /* 0x30000069ff957230 */ /* 0x104fe40000004100 */
[--C-:B------:R-:W-:Y:S02]  /*1040*/  HADD2.F32 R115, -RZ, R104.reuse.H0_H0 ;  /* 0x20000068ff737230 */ /* 0x100fe40000004100 */
[----:B------:R-:W-:Y:S02]  /*1050*/  HADD2.F32 R145, -RZ, R105.H0_H0 ;  /* 0x20000069ff917230 */ /* 0x000fe40000004100 */
[C---:B------:R-:W-:Y:S01]  /*1060*/  FADD.FTZ R149, -R112.reuse, R149 ;  /* 0x0000009570957221 */ /* 0x040fe20000010100 */
[----:B------:R-:W-:Y:S02]  /*1070*/  HADD2.F32 R117, -RZ, R104.H1_H1 ;  /* 0x30000068ff757230 */ /* 0x000fe40000004100 */
[----:B------:R-:W-:Y:S01]  /*1080*/  FADD.FTZ R141, -R112, R115 ;  /* 0x00000073708d7221 */ /* 0x000fe20000010100 */
[----:B---3--:R-:W-:-:S02]  /*1090*/  HADD2.F32 R105, -RZ, R108.H0_H0 ;  /* 0x2000006cff697230 */ /* 0x008fc40000004100 */
[----:B------:R-:W-:Y:S01]  /*10a0*/  FADD.FTZ R145, -R112, R145 ;  /* 0x0000009170917221 */ /* 0x000fe20000010100 */
[----:B------:R-:W-:Y:S02]  /*10b0*/  HADD2.F32 R104, -RZ, R109.H1_H1 ;  /* 0x3000006dff687230 */ /* 0x000fe40000004100 */
[C---:B-----5:R-:W-:Y:S01]  /*10c0*/  FMUL.FTZ R150, R122.reuse, R149 ;  /* 0x000000957a967220 */ /* 0x060fe20000410000 */
[----:B------:R-:W-:Y:S02]  /*10d0*/  HADD2.F32 R108, -RZ, R108.H1_H1 ;  /* 0x3000006cff6c7230 */ /* 0x000fe40000004100 */
[----:B------:R-:W-:Y:S01]  /*10e0*/  FMUL.FTZ R141, R122, R141 ;  /* 0x0000008d7a8d7220 */ /* 0x000fe20000410000 */
[----:B------:R-:W-:Y:S01]  /*10f0*/  FMUL.FTZ R144, R144, R105 ;  /* 0x0000006990907220 */ /* 0x000fe20000410000 */
[--C-:B------:R-:W-:Y:S02]  /*1100*/  HADD2.F32 R155, -RZ, R107.reuse.H0_H0 ;  /* 0x2000006bff9b7230 */ /* 0x100fe40000004100 */
[----:B------:R-:W-:Y:S01]  /*1110*/  FADD.FTZ R117, -R112, R117 ;  /* 0x0000007570757221 */ /* 0x000fe20000010100 */
[----:B------:R-:W-:-:S02]  /*1120*/  HADD2.F32 R193, -RZ, R107.H1_H1 ;  /* 0x3000006bffc17230 */ /* 0x000fc40000004100 */
[----:B------:R-:W-:Y:S01]  /*1130*/  FMUL.FTZ R145, R122, R145 ;  /* 0x000000917a917220 */ /* 0x000fe20000410000 */
[----:B------:R-:W-:Y:S02]  /*1140*/  HADD2.F32 R107, -RZ, R109.H0_H0 ;  /* 0x2000006dff6b7230 */ /* 0x000fe40000004100 */
[-C--:B------:R-:W-:Y:S01]  /*1150*/  FMUL.FTZ R147, R147, R104.reuse ;  /* 0x0000006893937220 */ /* 0x080fe20000410000 */
[----:B------:R-:W-:Y:S01]  /*1160*/  FADD.FTZ R31, R31, R104 ;  /* 0x000000681f1f7221 */ /* 0x000fe20000010000 */
[----:B------:R-:W-:Y:S01]  /*1170*/  FFMA.FTZ R63, R150, R104, R63 ;  /* 0x00000068963f7223 */ /* 0x000fe2000001003f */
[----:B------:R-:W-:Y:S01]  /*1180*/  FADD.FTZ R28, R28, R105 ;  /* 0x000000691c1c7221 */ /* 0x000fe20000010000 */
[----:B------:R-:W-:Y:S01]  /*1190*/  FFMA.FTZ R60, R141, R105, R60 ;  /* 0x000000698d3c7223 */ /* 0x000fe2000001003c */
[----:B------:R-:W-:Y:S01]  /*11a0*/  FMUL.FTZ R143, R143, R108 ;  /* 0x0000006c8f8f7220 */ /* 0x000fe20000410000 */
[----:B------:R-:W-:Y:S01]  /*11b0*/  FADD.FTZ R104, R113, R144 ;  /* 0x0000009071687221 */ /* 0x000fe20000010000 */
[----:B------:R-:W-:Y:S01]  /*11c0*/  FMUL.FTZ R146, R122, R117 ;  /* 0x000000757a927220 */ /* 0x000fe20000410000 */
[----:B------:R-:W-:Y:S01]  /*11d0*/  FFMA.FTZ R105, R141, R144, R116 ;  /* 0x000000908d697223 */ /* 0x000fe20000010074 */
[-C--:B------:R-:W-:Y:S01]  /*11e0*/  FMUL.FTZ R148, R148, R107.reuse ;  /* 0x0000006b94947220 */ /* 0x080fe20000410000 */
[----:B------:R-:W-:Y:S01]  /*11f0*/  FADD.FTZ R30, R30, R107 ;  /* 0x0000006b1e1e7221 */ /* 0x000fe20000010000 */
[----:B------:R-:W-:Y:S01]  /*1200*/  FFMA.FTZ R62, R145, R107, R62 ;  /* 0x0000006b913e7223 */ /* 0x000fe2000001003e */
[----:B------:R-:W-:-:S02]  /*1210*/  HADD2.F32 R151, -RZ, R106.H0_H0 ;  /* 0x2000006aff977230 */ /* 0x000fc40000004100 */
[----:B------:R-:W-:Y:S01]  /*1220*/  FADD.FTZ R107, R104, R143 ;  /* 0x0000008f686b7221 */ /* 0x000fe20000010000 */
[----:B------:R-:W-:Y:S01]  /*1230*/  FFMA.FTZ R104, R146, R143, R105 ;  /* 0x0000008f92687223 */ /* 0x000fe20000010069 */
[----:B------:R-:W-:Y:S02]  /*1240*/  HADD2.F32 R153, -RZ, R106.H1_H1 ;  /* 0x3000006aff997230 */ /* 0x000fe40000004100 */
[C---:B------:R-:W-:Y:S01]  /*1250*/  FADD.FTZ R155, -R112.reuse, R155 ;  /* 0x0000009b709b7221 */ /* 0x040fe20000010100 */
[--C-:B------:R-:W-:Y:S02]  /*1260*/  HADD2.F32 R109, -RZ, R110.reuse.H0_H0 ;  /* 0x2000006eff6d7230 */ /* 0x100fe40000004100 */
[C---:B------:R-:W-:Y:S01]  /*1270*/  FADD.FTZ R149, -R112.reuse, R151 ;  /* 0x0000009770957221 */ /* 0x040fe20000010100 */
[----:B------:R-:W-:Y:S01]  /*1280*/  FADD.FTZ R106, R107, R148 ;  /* 0x000000946b6a7221 */ /* 0x000fe20000010000 */
[----:B------:R-:W-:Y:S01]  /*1290*/  FFMA.FTZ R105, R145, R148, R104 ;  /* 0x0000009491697223 */ /* 0x000fe20000010068 */
[----:B------:R-:W-:Y:S01]  /*12a0*/  FADD.FTZ R153, -R112, R153 ;  /* 0x0000009970997221 */ /* 0x000fe20000010100 */
[----:B------:R-:W-:-:S02]  /*12b0*/  HADD2.F32 R110, -RZ, R110.H1_H1 ;  /* 0x3000006eff6e7230 */ /* 0x000fc40000004100 */
[----:B------:R-:W-:Y:S01]  /*12c0*/  FMUL.FTZ R149, R122, R149 ;  /* 0x000000957a957220 */ /* 0x000fe20000410000 */
[----:B------:R-:W-:Y:S02]  /*12d0*/  HADD2.F32 R151, -RZ, R82.H1_H1 ;  /* 0x30000052ff977230 */ /* 0x000fe40000004100 */
[----:B------:R-:W-:Y:S01]  /*12e0*/  FMUL.FTZ R152, R152, R109 ;  /* 0x0000006d98987220 */ /* 0x000fe20000410000 */
[----:B------:R-:W-:Y:S01]  /*12f0*/  FADD.FTZ R107, R106, R147 ;  /* 0x000000936a6b7221 */ /* 0x000fe20000010000 */
[----:B------:R-:W-:Y:S01]  /*1300*/  FFMA.FTZ R104, R150, R147, R105 ;  /* 0x0000009396687223 */ /* 0x000fe20000010069 */
[----:B------:R-:W-:Y:S01]  /*1310*/  FMUL.FTZ R154, R122, R153 ;  /* 0x000000997a9a7220 */ /* 0x000fe20000410000 */
[----:B------:R-:W-:Y:S02]  /*1320*/  HADD2.F32 R115, -RZ, R111.H0_H0 ;  /* 0x2000006fff737230 */ /* 0x000fe40000004100 */
[----:B------:R-:W-:Y:S01]  /*1330*/  FMUL.FTZ R151, R151, R110 ;  /* 0x0000006e97977220 */ /* 0x000fe20000410000 */
[----:B------:R-:W-:-:S02]  /*1340*/  HADD2.F32 R153, -RZ, R83.H0_H0 ;  /* 0x20000053ff997230 */ /* 0x000fc40000004100 */
[----:B------:R-:W-:Y:S01]  /*1350*/  FADD.FTZ R106, R107, R152 ;  /* 0x000000986b6a7221 */ /* 0x000fe20000010000 */
[----:B------:R-:W-:Y:S01]  /*1360*/  FFMA.FTZ R105, R149, R152, R104 ;  /* 0x0000009895697223 */ /* 0x000fe20000010068 */
[----:B------:R-:W-:Y:S02]  /*1370*/  HADD2.F32 R111, -RZ, R111.H1_H1 ;  /* 0x3000006fff6f7230 */ /* 0x000fe40000004100 */
        /* <DEDUP_REMOVED lines=20> */
[----:B0-----:R-:W-:-:S07]  /*14c0*/  FFMA.FTZ R116, R158, R156, R105 ;  /* 0x0000009c9e747223 */ /* 0x001fce0000010069 */
.L_x_1594:
[----:B------:R-:W-:Y:S05]  /*14d0*/  BSYNC.RECONVERGENT B1 ;  /* 0x0000000000017941 */ /* 0x000fea0003800200 */
.L_x_1593:
        /* <DEDUP_REMOVED lines=95> */
.L_x_1596:
[----:B------:R-:W-:Y:S05]  /*1ad0*/  BSYNC.RECONVERGENT B1 ;  /* 0x0000000000017941 */ /* 0x000fea0003800200 */
.L_x_1595:
        /* <DEDUP_REMOVED lines=10> */
[----:B------:R-:W-:Y:S02]  /*1b80*/  HADD2.F32 R176, -RZ, R72.H0_H0 ;  /* 0x20000048ffb07230 */ /* 0x000fe40000004100 */
[----:B------:R-:W-:Y:S02]  /*1b90*/  HADD2.F32 R180, -RZ, R73.H0_H0 ;  /* 0x20000049ffb47230 */ /* 0x000fe40000004100 */
[----:B0-----:R-:W-:-:S05]  /*1ba0*/  @P0 IMAD.WIDE.U32 R114, R114, 0x10, R118 ;  /* 0x0000001072720825 */ /* 0x001fca00078e0076 */
[----:B------:R0:W5:Y:S01]  /*1bb0*/  @P0 LDG.E.128 R92, desc[UR10][R114.64] ;  /* 0x0000000a725c0981 */ /* 0x000162000c1e1d00 */
[----:B------:R-:W-:Y:S02]  /*1bc0*/  HADD2.F32 R184, -RZ, R74.H0_H0 ;  /* 0x2000004affb87230 */ /* 0x000fe40000004100 */
[----:B------:R-:W-:Y:S02]  /*1bd0*/  HADD2.F32 R188, -RZ, R75.H1_H1 ;  /* 0x3000004bffbc7230 */ /* 0x000fe40000004100 */
[--C-:B--2---:R-:W-:Y:S02]  /*1be0*/  HADD2.F32 R173, -RZ, R105.reuse.H0_H0 ;  /* 0x20000069ffad7230 */ /* 0x104fe40000004100 */
[----:B------:R-:W-:Y:S02]  /*1bf0*/  HADD2.F32 R105, -RZ, R105.H1_H1 ;  /* 0x30000069ff697230 */ /* 0x000fe40000004100 */
[----:B------:R-:W-:Y:S02]  /*1c00*/  HADD2.F32 R117, -RZ, R104.H0_H0 ;  /* 0x20000068ff757230 */ /* 0x000fe40000004100 */
[----:B------:R-:W-:Y:S01]  /*1c10*/  FADD.FTZ R177, -R112, R173 ;  /* 0x000000ad70b17221 */ /* 0x000fe20000010100 */
[----:B------:R-:W-:-:S02]  /*1c20*/  HADD2.F32 R179, -RZ, R106.H1_H1 ;  /* 0x3000006affb37230 */ /* 0x000fc40000004100 */
[C---:B0-----:R-:W-:Y:S01]  /*1c30*/  FADD.FTZ R115, -R112.reuse, R105 ;  /* 0x0000006970737221 */ /* 0x041fe20000010100 */
[----:B------:R-:W-:Y:S02]  /*1c40*/  HADD2.F32 R175, -RZ, R106.H0_H0 ;  /* 0x2000006affaf7230 */ /* 0x000fe40000004100 */
[C---:B------:R-:W-:Y:S01]  /*1c50*/  FADD.FTZ R117, -R112.reuse, R117 ;  /* 0x0000007570757221 */ /* 0x040fe20000010100 */
[----:B------:R-:W-:Y:S02]  /*1c60*/  HADD2.F32 R183, -RZ, R107.H0_H0 ;  /* 0x2000006bffb77230 */ /* 0x000fe40000004100 */
[C---:B------:R-:W-:Y:S01]  /*1c70*/  FADD.FTZ R185, -R112.reuse, R179 ;  /* 0x000000b370b97221 */ /* 0x040fe20000010100 */
[----:B---3--:R-:W-:Y:S02]  /*1c80*/  HADD2.F32 R105, -RZ, R108.H0_H0 ;  /* 0x2000006cff697230 */ /* 0x008fe40000004100 */
[----:B------:R-:W-:Y:S01]  /*1c90*/  FADD.FTZ R181, -R112, R175 ;  /* 0x000000af70b57221 */ /* 0x000fe20000010100 */
[----:B------:R-:W-:-:S02]  /*1ca0*/  HADD2.F32 R119, -RZ, R104.H1_H1 ;  /* 0x30000068ff777230 */ /* 0x000fc40000004100 */
[C---:B-----5:R-:W-:Y:S01]  /*1cb0*/  FMUL.FTZ R182, R122.reuse, R115 ;  /* 0x000000737ab67220 */ /* 0x060fe20000410000 */
[----:B------:R-:W-:Y:S02]  /*1cc0*/  HADD2.F32 R107, -RZ, R107.H1_H1 ;  /* 0x3000006bff6b7230 */ /* 0x000fe40000004100 */
[----:B------:R-:W-:Y:S01]  /*1cd0*/  FMUL.FTZ R173, R122, R117 ;  /* 0x000000757aad7220 */ /* 0x000fe20000410000 */
[----:B------:R-:W-:Y:S02]  /*1ce0*/  HADD2.F32 R104, -RZ, R109.H1_H1 ;  /* 0x3000006dff687230 */ /* 0x000fe40000004100 */
[----:B------:R-:W-:Y:S01]  /*1cf0*/  FMUL.FTZ R176, R176, R105 ;  /* 0x00000069b0b07220 */ /* 0x000fe20000410000 */
[----:B------:R-:W-:Y:S02]  /*1d00*/  HADD2.F32 R179, -RZ, R73.H1_H1 ;  /* 0x30000049ffb37230 */ /* 0x000fe40000004100 */
[----:B------:R-:W-:Y:S01]  /*1d10*/  FADD.FTZ R119, -R112, R119 ;  /* 0x0000007770777221 */ /* 0x000fe20000010100 */
[----:B------:R-:W-:-:S02]  /*1d20*/  HADD2.F32 R108, -RZ, R108.H1_H1 ;  /* 0x3000006cff6c7230 */ /* 0x000fc40000004100 */
[----:B------:R-:W-:Y:S01]  /*1d30*/  FADD.FTZ R195, -R112, R107 ;  /* 0x0000006b70c37221 */ /* 0x000fe20000010100 */
[----:B------:R-:W-:Y:S02]  /*1d40*/  HADD2.F32 R175, -RZ, R72.H1_H1 ;  /* 0x30000048ffaf7230 */ /* 0x000fe40000004100 */
        /* <DEDUP_REMOVED lines=14> */
[----:B------:R-:W-:Y:S01]  /*1e30*/  FADD.FTZ R107, R104, R175 ;  /* 0x000000af686b7221 */ /* 0x000fe20000010000 */
[----:B------:R-:W-:Y:S01]  /*1e40*/  FFMA.FTZ R104, R178, R175, R105 ;  /* 0x000000afb2687223 */ /* 0x000fe20000010069 */
[----:B------:R-:W-:-:S02]  /*1e50*/  HADD2.F32 R109, -RZ, R110.H0_H0 ;  /* 0x2000006eff6d7230 */ /* 0x000fc40000004100 */
[----:B------:R-:W-:Y:S01]  /*1e60*/  FADD.FTZ R187, -R112, R183 ;  /* 0x000000b770bb7221 */ /* 0x000fe20000010100 */
[----:B------:R-:W-:Y:S01]  /*1e70*/  FADD.FTZ R106, R107, R180 ;  /* 0x000000b46b6a7221 */ /* 0x000fe20000010000 */
[----:B------:R-:W-:Y:S01]  /*1e80*/  FFMA.FTZ R105, R177, R180, R104 ;  /* 0x000000b4b1697223 */ /* 0x000fe20000010068 */
[----:B------:R-:W-:Y:S02]  /*1e90*/  HADD2.F32 R110, -RZ, R110.H1_H1 ;  /* 0x3000006eff6e7230 */ /* 0x000fe40000004100 */
[----:B------:R-:W-:Y:S01]  /*1ea0*/  FMUL.FTZ R181, R122, R181 ;  /* 0x000000b57ab57220 */ /* 0x000fe20000410000 */
[----:B------:R-:W-:Y:S02]  /*1eb0*/  HADD2.F32 R183, -RZ, R74.H1_H1 ;  /* 0x3000004affb77230 */ /* 0x000fe40000004100 */
[----:B------:R-:W-:Y:S01]  /*1ec0*/  FMUL.FTZ R184, R184, R109 ;  /* 0x0000006db8b87220 */ /* 0x000fe20000410000 */
[----:B------:R-:W-:Y:S01]  /*1ed0*/  FADD.FTZ R107, R106, R179 ;  /* 0x000000b36a6b7221 */ /* 0x000fe20000010000 */
[----:B------:R-:W-:Y:S01]  /*1ee0*/  FFMA.FTZ R104, R182, R179, R105 ;  /* 0x000000b3b6687223 */ /* 0x000fe20000010069 */
[----:B------:R-:W-:Y:S01]  /*1ef0*/  FADD.FTZ R13, R13, R108 ;  /* 0x0000006c0d0d7221 */ /* 0x000fe20000010000 */
[----:B------:R-:W-:Y:S01]  /*1f00*/  FFMA.FTZ R45, R178, R108, R45 ;  /* 0x0000006cb22d7223 */ /* 0x000fe2000001002d */
[----:B------:R-:W-:-:S02]  /*1f10*/  HADD2.F32 R193, -RZ, R111.H0_H0 ;  /* 0x2000006fffc17230 */ /* 0x000fc40000004100 */
[----:B------:R-:W-:Y:S01]  /*1f20*/  FMUL.FTZ R183, R183, R110 ;  /* 0x0000006eb7b77220 */ /* 0x000fe20000410000 */
[----:B------:R-:W-:Y:S02]  /*1f30*/  HADD2.F32 R108, -RZ, R75.H0_H0 ;  /* 0x2000004bff6c7230 */ /* 0x000fe40000004100 */
[----:B------:R-:W-:Y:S01]  /*1f40*/  FMUL.FTZ R186, R122, R185 ;  /* 0x000000b97aba7220 */ /* 0x000fe20000410000 */
[----:B------:R-:W-:Y:S01]  /*1f50*/  FADD.FTZ R106, R107, R184 ;  /* 0x000000b86b6a7221 */ /* 0x000fe20000010000 */
[----:B------:R-:W-:Y:S01]  /*1f60*/  FFMA.FTZ R105, R181, R184, R104 ;  /* 0x000000b8b5697223 */ /* 0x000fe20000010068 */
[----:B------:R-:W-:Y:S02]  /*1f70*/  HADD2.F32 R111, -RZ, R111.H1_H1 ;  /* 0x3000006fff6f7230 */ /* 0x000fe40000004100 */
        /* <DEDUP_REMOVED lines=19> */
.L_x_1590:
        /* <DEDUP_REMOVED lines=28> */
.L_x_1597:
[----:B----4-:R-:W-:Y:S05]  /*2270*/  BSYNC.RECONVERGENT B0 ;  /* 0x0000000000007941 */ /* 0x010fea0003800200 */
.L_x_1589:
        /* <DEDUP_REMOVED lines=32> */
.L_x_1599:
[----:B------:R-:W-:Y:S05]  /*2480*/  BSYNC.RECONVERGENT B0 ;  /* 0x0000000000007941 */ /* 0x000fea0003800200 */
.L_x_1598:
        /* <DEDUP_REMOVED lines=23> */
[----:B------:R-:W-:-:S03]  /*2600*/  FADD.FTZ R104, RZ, R105 ;  /* 0x00000069ff687221 */ /* 0x000fc60000010000 */
[----:B------:R-:W-:Y:S01]  /*2610*/  FADD.FTZ R193, R106, R193 ;  /* 0x000000c16ac17221 */ /* 0x000fe20000010000 */
[----:B------:R-:W-:Y:S01]  /*2620*/  FADD.FTZ R104, R107, R104 ;  /* 0x000000686b687221 */ /* 0x000fe20000010000 */
[----:B------:R-:W-:Y:S02]  /*2630*/  @P2 SHF.R.S32.HI R106, RZ, 0x1f, R189 ;  /* 0x0000001fff6a2819 */ /* 0x000fe400000114bd */
[----:B-1----:R-:W-:Y:S01]  /*2640*/  FADD.FTZ R193, R193, R108 ;  /* 0x0000006cc1c17221 */ /* 0x002fe20000010000 */
[----:B------:R-:W-:Y:S01]  /*2650*/  FADD.FTZ R104, R104, R109 ;  /* 0x0000006d68687221 */ /* 0x000fe20000010000 */
[----:B------:R-:W-:Y:S01]  /*2660*/  @P2 LEA.HI R189, R106, R189, RZ, 0x3 ;  /* 0x000000bd6abd2211 */ /* 0x000fe200078f18ff */
[----:B------:R-:W-:Y:S02]  /*2670*/  HFMA2 R109, -RZ, RZ, 0, 0 ;  /* 0x00000000ff6d7431 */ /* 0x000fe400000001ff */
[----:B------:R-:W-:Y:S01]  /*2680*/  FADD.FTZ R193, R110, R193 ;  /* 0x000000c16ec17221 */ /* 0x000fe20000010000 */
[----:B------:R-:W-:Y:S01]  /*2690*/  FADD.FTZ R104, R111, R104 ;  /* 0x000000686f687221 */ /* 0x000fe20000010000 */
[----:B------:R-:W-:-:S02]  /*26a0*/  @P2 LEA.HI.SX32 R109, R189, R192, 0x1d ;  /* 0x000000c0bd6d2211 */ /* 0x000fc400078feaff */
        /* <DEDUP_REMOVED lines=27> */
[----:B------:R-:W-:-:S04]  /*2860*/  F2FP.F16.F32.PACK_AB R105, RZ, R105 ;  /* 0x00000069ff69723e */ /* 0x000fc800000000ff */
[----:B------:R-:W-:-:S07]  /*2870*/  PRMT R96, R105, 0x7610, R96 ;  /* 0x0000761069607816 */ /* 0x000fce0000000060 */
.L_x_1604:
        /* <DEDUP_REMOVED lines=9> */
.L_x_1605:
        /* <DEDUP_REMOVED lines=9> */
.L_x_1606:
        /* <DEDUP_REMOVED lines=9> */
.L_x_1607:
        /* <DEDUP_REMOVED lines=9> */
.L_x_1608:
        /* <DEDUP_REMOVED lines=9> */
.L_x_1609:
        /* <DEDUP_REMOVED lines=9> */
.L_x_1610:
        /* <DEDUP_REMOVED lines=8> */
[----:B------:R-:W-:Y:S01]  /*2c60*/  PRMT R99, R99, 0x5410, R105 ;  /* 0x0000541063637816 */ /* 0x000fe20000000069 */
[----:B------:R-:W-:Y:S06]  /*2c70*/  BRA `(.L_x_1611) ;  /* 0x0000000c00487947 */ /* 0x000fec0003800000 */
.L_x_1603:
        /* <DEDUP_REMOVED lines=12> */
[----:B------:R-:W-:-:S02]  /*2d40*/  FFMA.FTZ R112, R135, R108, R111 ;  /* 0x0000006c87707223 */ /* 0x000fc4000001006f */
[----:B------:R-:W-:Y:S01]  /*2d50*/  FSEL R115, R103, RZ, P0 ;  /* 0x000000ff67737208 */ /* 0x000fe20000000000 */
[C---:B------:R-:W-:Y:S01]  /*2d60*/  FMUL.FTZ R107, R122.reuse, R107 ;  /* 0x0000006b7a6b7220 */ /* 0x040fe20000410000 */
[----:B------:R-:W-:Y:S01]  /*2d70*/  FSEL R114, R101, RZ, P0 ;  /* 0x000000ff65727208 */ /* 0x000fe20000000000 */
[----:B------:R-:W2:Y:S01]  /*2d80*/  @P2 LDC R193, c[0x0][0x40c] ;  /* 0x00010300ffc12b82 */ /* 0x000ea20000000800 */
[----:B------:R-:W-:Y:S02]  /*2d90*/  FADD.FTZ R113, R133, -R112 ;  /* 0x8000007085717221 */ /* 0x000fe40000010000 */
[----:B------:R-:W-:Y:S02]  /*2da0*/  FSEL R118, R107, RZ, P0 ;  /* 0x000000ff6b767208 */ /* 0x000fe40000000000 */
[----:B------:R-:W-:Y:S01]  /*2db0*/  FMUL.FTZ R113, R122, R113 ;  /* 0x000000717a717220 */ /* 0x000fe20000410000 */
[----:B0-----:R-:W-:Y:S02]  /*2dc0*/  @P2 FMUL.FTZ R101, R115, R102 ;  /* 0x0000006673652220 */ /* 0x001fe40000410000 */
[----:B------:R-:W0:Y:S02]  /*2dd0*/  @P2 LDC R117, c[0x0][0x40c] ;  /* 0x00010300ff752b82 */ /* 0x000e240000000800 */
[----:B------:R-:W-:Y:S01]  /*2de0*/  FSEL R189, R113, RZ, P0 ;  /* 0x000000ff71bd7208 */ /* 0x000fe20000000000 */
[-CC-:B------:R-:W-:Y:S01]  /*2df0*/  FFMA.FTZ R113, R142, R108.reuse, R111.reuse ;  /* 0x0000006c8e717223 */ /* 0x180fe2000001006f */
[----:B------:R-:W-:Y:S01]  /*2e00*/  @P2 F2FP.F16.F32.PACK_AB R104, RZ, R101 ;  /* 0x00000065ff68223e */ /* 0x000fe200000000ff */
[----:B------:R-:W-:Y:S01]  /*2e10*/  FFMA.FTZ R101, R125, R108, R111 ;  /* 0x0000006c7d657223 */ /* 0x000fe2000001006f */
[----:B-1----:R-:W-:-:S02]  /*2e20*/  @P2 FMUL.FTZ R100, R114, R105 ;  /* 0x0000006972642220 */ /* 0x002fc40000410000 */
[----:B------:R-:W1:Y:S01]  /*2e30*/  @P2 LDC R102, c[0x0][0x40c] ;  /* 0x00010300ff662b82 */ /* 0x000e620000000800 */
[----:B------:R-:W-:Y:S02]  /*2e40*/  FADD.FTZ R101, R128, -R101 ;  /* 0x8000006580657221 */ /* 0x000fe40000010000 */
[----:B------:R-:W-:Y:S02]  /*2e50*/  @P2 F2FP.F16.F32.PACK_AB R103, RZ, R100 ;  /* 0x00000064ff67223e */ /* 0x000fe400000000ff */
        /* <DEDUP_REMOVED lines=11> */
[----:B0-----:R-:W-:Y:S01]  /*2f10*/  @P2 FMUL.FTZ R100, R116, R117 ;  /* 0x0000007574642220 */ /* 0x001fe20000410000 */
[----:B------:R-:W-:-:S03]  /*2f20*/  FSEL R117, R105, RZ, P0 ;  /* 0x000000ff69757208 */ /* 0x000fc60000000000 */
[----:B------:R-:W-:Y:S01]  /*2f30*/  FSEL R119, R101, RZ, P0 ;  /* 0x000000ff65777208 */ /* 0x000fe20000000000 */
[----:B--2---:R-:W-:Y:S01]  /*2f40*/  @P2 FMUL.FTZ R101, R118, R193 ;  /* 0x000000c176652220 */ /* 0x004fe20000410000 */
[----:B------:R-:W-:Y:S01]  /*2f50*/  @P2 F2FP.F16.F32.PACK_AB R105, RZ, R100 ;  /* 0x00000064ff69223e */ /* 0x000fe200000000ff */
[----:B-1----:R-:W-:-:S03]  /*2f60*/  @P2 FMUL.FTZ R100, R117, R102 ;  /* 0x0000006675642220 */ /* 0x002fc60000410000 */
[----:B------:R-:W-:Y:S01]  /*2f70*/  @P2 F2FP.F16.F32.PACK_AB R107, RZ, R101 ;  /* 0x00000065ff6b223e */ /* 0x000fe200000000ff */
[----:B------:R-:W-:Y:S01]  /*2f80*/  FADD.FTZ R101, R140, -R113 ;  /* 0x800000718c657221 */ /* 0x000fe20000010000 */
[----:B------:R-:W-:Y:S01]  /*2f90*/  @P2 F2FP.F16.F32.PACK_AB R106, RZ, R100 ;  /* 0x00000064ff6a223e */ /* 0x000fe200000000ff */
[----:B---3--:R-:W-:Y:S02]  /*2fa0*/  @P2 FMUL.FTZ R102, R119, R110 ;  /* 0x0000006e77662220 */ /* 0x008fe40000410000 */
[----:B------:R-:W-:Y:S01]  /*2fb0*/  FMUL.FTZ R113, R122, R101 ;  /* 0x000000657a717220 */ /* 0x000fe20000410000 */
[----:B------:R-:W-:Y:S02]  /*2fc0*/  @P2 PRMT R97, R105, 0x7610, R97 ;  /* 0x0000761069612816 */ /* 0x000fe40000000061 */
[----:B------:R-:W-:Y:S02]  /*2fd0*/  @P2 PRMT R98, R107, 0x7610, R98 ;  /* 0x000076106b622816 */ /* 0x000fe40000000062 */
[----:B------:R-:W-:Y:S01]  /*2fe0*/  @P2 F2FP.F16.F32.PACK_AB R110, RZ, R102 ;  /* 0x00000066ff6e223e */ /* 0x000fe200000000ff */
[----:B----4-:R-:W-:Y:S01]  /*2ff0*/  @P2 FMUL.FTZ R112, R189, R194 ;  /* 0x000000c2bd702220 */ /* 0x010fe20000410000 */
[----:B------:R-:W-:-:S02]  /*3000*/  FSEL R104, R113, RZ, P0 ;  /* 0x000000ff71687208 */ /* 0x000fc40000000000 */
[----:B------:R-:W-:Y:S02]  /*3010*/  F2FP.F16.F32.PACK_AB R100, R115, R114 ;  /* 0x000000727364723e */ /* 0x000fe400000000ff */
[----:B------:R-:W-:Y:S02]  /*3020*/  @P2 F2FP.F16.F32.PACK_AB R112, RZ, R112 ;  /* 0x00000070ff70223e */ /* 0x000fe400000000ff */
[----:B------:R-:W-:Y:S02]  /*3030*/  F2FP.F16.F32.PACK_AB R101, R117, R116 ;  /* 0x000000747565723e */ /* 0x000fe400000000ff */
[----:B------:R-:W-:Y:S02]  /*3040*/  F2FP.F16.F32.PACK_AB R102, R119, R118 ;  /* 0x000000767766723e */ /* 0x000fe400000000ff */
[----:B------:R-:W-:Y:S02]  /*3050*/  @P2 PRMT R97, R97, 0x5410, R106 ;  /* 0x0000541061612816 */ /* 0x000fe4000000006a */
[----:B------:R-:W-:-:S02]  /*3060*/  F2FP.F16.F32.PACK_AB R103, R104, R189 ;  /* 0x000000bd6867723e */ /* 0x000fc400000000ff */
[----:B------:R-:W-:Y:S02]  /*3070*/  @P2 PRMT R98, R98, 0x5410, R110 ;  /* 0x0000541062622816 */ /* 0x000fe4000000006e */
[----:B------:R-:W-:Y:S01]  /*3080*/  @P2 PRMT R99, R112, 0x7610, R99 ;  /* 0x0000761070632816 */ /* 0x000fe20000000063 */
[----:B------:R-:W-:Y:S06]  /*3090*/  @!P2 BRA `(.L_x_1611) ;  /* 0x000000080040a947 */ /* 0x000fec0003800000 */
[----:B------:R-:W-:-:S05]  /*30a0*/  FMUL.FTZ R104, R104, UR15 ;  /* 0x0000000f68687c20 */ /* 0x000fca0008410000 */
[----:B------:R-:W-:-:S04]  /*30b0*/  F2FP.F16.F32.PACK_AB R104, RZ, R104 ;  /* 0x00000068ff68723e */ /* 0x000fc800000000ff */
[----:B------:R-:W-:Y:S01]  /*30c0*/  PRMT R99, R99, 0x5410, R104 ;  /* 0x0000541063637816 */ /* 0x000fe20000000068 */
[----:B------:R-:W-:Y:S06]  /*30d0*/  BRA `(.L_x_1611) ;  /* 0x0000000800307947 */ /* 0x000fec0003800000 */
.L_x_1602:
[----:B------:R-:W-:Y:S01]  /*30e0*/  UMOV UR4, UR6 ;  /* 0x0000000600047c82 */ /* 0x000fe20008000000 */
[----:B------:R-:W-:Y:S01]  /*30f0*/  UMOV UR5, UR7 ;  /* 0x0000000700057c82 */ /* 0x000fe20008000000 */
[----:B------:R-:W-:-:S04]  /*3100*/  UISETP.NE.U32.AND UP0, UPT, UR4, URZ, UPT ;  /* 0x000000ff0400728c */ /* 0x000fc8000bf05070 */
[----:B------:R-:W-:-:S09]  /*3110*/  UISETP.NE.AND.EX UP0, UPT, UR5, URZ, UPT, UP0 ;  /* 0x000000ff0500728c */ /* 0x000fd2000bf05300 */
[----:B------:R-:W-:Y:S05]  /*3120*/  BRA.U UP0, `(.L_x_1612) ;  /* 0x0000000500087547 */ /* 0x000fea000b800000 */
[----:B------:R-:W-:Y:S01]  /*3130*/  ISETP.GT.AND P0, PT, R120, RZ, PT ;  /* 0x000000ff7800720c */ /* 0x000fe20003f04270 */
[----:B------:R-:W0:Y:S01]  /*3140*/  @P2 LDC R106, c[0x0][0x40c] ;  /* 0x00010300ff6a2b82 */ /* 0x000e220000000800 */
[----:B------:R-:W-:Y:S02]  /*3150*/  HADD2.F32 R105, -RZ, R4.H0_H0 ;  /* 0x20000004ff697230 */ /* 0x000fe40000004100 */
[--C-:B------:R-:W-:Y:S02]  /*3160*/  HADD2.F32 R113, -RZ, R5.reuse.H0_H0 ;  /* 0x20000005ff717230 */ /* 0x100fe40000004100 */
[----:B------:R-:W-:Y:S02]  /*3170*/  HADD2.F32 R115, -RZ, R5.H1_H1 ;  /* 0x30000005ff737230 */ /* 0x000fe40000004100 */
[----:B------:R-:W-:Y:S01]  /*3180*/  HADD2.F32 R119, -RZ, R6.H1_H1 ;  /* 0x30000006ff777230 */ /* 0x000fe20000004100 */
[----:B------:R-:W1:Y:S01]  /*3190*/  @P2 LDC R112, c[0x0][0x40c] ;  /* 0x00010300ff702b82 */ /* 0x000e620000000800 */
[----:B------:R-:W-:-:S03]  /*31a0*/  HADD2.F32 R189, -RZ, R7.H0_H0 ;  /* 0x20000007ffbd7230 */ /* 0x000fc60000004100 */
[-CC-:B------:R-:W-:Y:S01]  /*31b0*/  @P0 FFMA.FTZ R107, R3, R108.reuse, R111.reuse ;  /* 0x0000006c036b0223 */ /* 0x180fe2000001006f */
[-CC-:B------:R-:W-:Y:S01]  /*31c0*/  @P0 FFMA.FTZ R110, R126, R108.reuse, R111.reuse ;  /* 0x0000006c7e6e0223 */ /* 0x180fe2000001006f */
[-CC-:B------:R-:W-:Y:S01]  /*31d0*/  @P0 FFMA.FTZ R117, R125, R108.reuse, R111.reuse ;  /* 0x0000006c7d750223 */ /* 0x180fe2000001006f */
[----:B------:R-:W-:Y:S01]  /*31e0*/  @P0 FFMA.FTZ R193, R129, R108, R111 ;  /* 0x0000006c81c10223 */ /* 0x000fe2000001006f */
[----:B------:R-:W-:Y:S01]  /*31f0*/  @P0 FADD.FTZ R104, R124, -R107 ;  /* 0x8000006b7c680221 */ /* 0x000fe20000010000 */
[----:B------:R-:W-:Y:S02]  /*3200*/  HADD2.F32 R107, -RZ, R4.H1_H1 ;  /* 0x30000004ff6b7230 */ /* 0x000fe40000004100 */
[----:B------:R-:W-:Y:S01]  /*3210*/  @P0 FADD.FTZ R110, R123, -R110 ;  /* 0x8000006e7b6e0221 */ /* 0x000fe20000010000 */
[----:B------:R-:W2:Y:S01]  /*3220*/  @P2 LDC R114, c[0x0][0x40c] ;  /* 0x00010300ff722b82 */ /* 0x000ea20000000800 */
[----:B------:R-:W-:Y:S01]  /*3230*/  @P0 FFMA.FTZ R105, R122, R104, R105 ;  /* 0x000000687a690223 */ /* 0x000fe20000010069 */
[----:B------:R-:W-:Y:S01]  /*3240*/  @P0 FADD.FTZ R117, R128, -R117 ;  /* 0x8000007580750221 */ /* 0x000fe20000010000 */
[----:B------:R-:W-:Y:S01]  /*3250*/  @P0 FFMA.FTZ R107, R122, R110, R107 ;  /* 0x0000006e7a6b0223 */ /* 0x000fe2000001006b */
[----:B------:R-:W-:Y:S01]  /*3260*/  @P0 FADD.FTZ R193, R132, -R193 ;  /* 0x800000c184c10221 */ /* 0x000fe20000010000 */
[----:B0-----:R-:W-:Y:S01]  /*3270*/  @P2 FMUL.FTZ R105, R105, R106 ;  /* 0x0000006a69692220 */ /* 0x001fe20000410000 */
[----:B------:R-:W-:Y:S01]  /*3280*/  @P0 FFMA.FTZ R106, R130, R108, R111 ;  /* 0x0000006c826a0223 */ /* 0x000fe2000001006f */
[----:B------:R-:W-:Y:S01]  /*3290*/  @P0 FFMA.FTZ R113, R122, R117, R113 ;  /* 0x000000757a710223 */ /* 0x000fe20000010071 */
[----:B------:R-:W0:Y:S01]  /*32a0*/  @P2 LDC R104, c[0x0][0x40c] ;  /* 0x00010300ff682b82 */ /* 0x000e220000000800 */
[----:B------:R-:W-:-:S02]  /*32b0*/  HADD2.F32 R117, -RZ, R6.H0_H0 ;  /* 0x20000006ff757230 */ /* 0x000fc40000004100 */
[----:B------:R-:W-:Y:S01]  /*32c0*/  @P0 FADD.FTZ R106, R127, -R106 ;  /* 0x8000006a7f6a0221 */ /* 0x000fe20000010000 */
[----:B------:R-:W-:Y:S01]  /*32d0*/  @P2 F2FP.F16.F32.PACK_AB R105, RZ, R105 ;  /* 0x00000069ff69223e */ /* 0x000fe200000000ff */
[----:B-1----:R-:W-:Y:S02]  /*32e0*/  @P2 FMUL.FTZ R107, R107, R112 ;  /* 0x000000706b6b2220 */ /* 0x002fe40000410000 */
[----:B------:R-:W-:Y:S01]  /*32f0*/  @P0 FFMA.FTZ R115, R122, R106, R115 ;  /* 0x0000006a7a730223 */ /* 0x000fe20000010073 */
[-CC-:B------:R-:W-:Y:S01]  /*3300*/  @P0 FFMA.FTZ R106, R134, R108.reuse, R111.reuse ;  /* 0x0000006c866a0223 */ /* 0x180fe2000001006f */
[----:B------:R-:W1:Y:S01]  /*3310*/  @P2 LDC R110, c[0x0][0x40c] ;  /* 0x00010300ff6e2b82 */ /* 0x000e620000000800 */
[----:B------:R-:W-:Y:S01]  /*3320*/  @P0 FFMA.FTZ R112, R135, R108, R111 ;  /* 0x0000006c87700223 */ /* 0x000fe2000001006f */
[C---:B------:R-:W-:Y:S01]  /*3330*/  @P0 FFMA.FTZ R117, R122.reuse, R193, R117 ;  /* 0x000000c17a750223 */ /* 0x040fe20000010075 */
[----:B------:R-:W-:Y:S01]  /*3340*/  @P0 FADD.FTZ R106, R131, -R106 ;  /* 0x8000006a836a0221 */ /* 0x000fe20000010000 */
[----:B------:R-:W-:Y:S01]  /*3350*/  @P2 F2FP.F16.F32.PACK_AB R107, RZ, R107 ;  /* 0x0000006bff6b223e */ /* 0x000fe200000000ff */
[----:B------:R-:W-:Y:S01]  /*3360*/  @P0 FADD.FTZ R112, R133, -R112 ;  /* 0x8000007085700221 */ /* 0x000fe20000010000 */
[----:B------:R-:W-:Y:S01]  /*3370*/  @P2 PRMT R96, R105, 0x7610, R96 ;  /* 0x0000761069602816 */ /* 0x000fe20000000060 */
[C---:B------:R-:W-:Y:S01]  /*3380*/  @P0 FFMA.FTZ R119, R122.reuse, R106, R119 ;  /* 0x0000006a7a770223 */ /* 0x040fe20000010077 */
[----:B------:R-:W3:Y:S01]  /*3390*/  @P2 LDC R116, c[0x0][0x40c] ;  /* 0x00010300ff742b82 */ /* 0x000ee20000000800 */
[----:B------:R-:W-:Y:S01]  /*33a0*/  @P0 FFMA.FTZ R189, R122, R112, R189 ;  /* 0x000000707abd0223 */ /* 0x000fe200000100bd */
[----:B--2---:R-:W-:Y:S01]  /*33b0*/  @P2 FMUL.FTZ R117, R117, R114 ;  /* 0x0000007275752220 */ /* 0x004fe20000410000 */
[----:B------:R-:W-:-:S04]  /*33c0*/  @P2 PRMT R96, R96, 0x5410, R107 ;  /* 0x0000541060602816 */ /* 0x000fc8000000006b */
[----:B------:R-:W-:Y:S01]  /*33d0*/  @P2 F2FP.F16.F32.PACK_AB R117, RZ, R117 ;  /* 0x00000075ff75223e */ /* 0x000fe200000000ff */
[----:B------:R-:W2:Y:S01]  /*33e0*/  @P2 LDC R118, c[0x0][0x40c] ;  /* 0x00010300ff762b82 */ /* 0x000ea20000000800 */
[----:B0-----:R-:W-:Y:S02]  /*33f0*/  @P2 FMUL.FTZ R113, R113, R104 ;  /* 0x0000006871712220 */ /* 0x001fe40000410000 */
[----:B------:R-:W-:-:S03]  /*3400*/  @P2 PRMT R98, R117, 0x7610, R98 ;  /* 0x0000761075622816 */ /* 0x000fc60000000062 */
[----:B------:R-:W-:Y:S01]  /*3410*/  @P2 F2FP.F16.F32.PACK_AB R113, RZ, R113 ;  /* 0x00000071ff71223e */ /* 0x000fe200000000ff */
[----:B-1----:R-:W-:-:S03]  /*3420*/  @P2 FMUL.FTZ R115, R115, R110 ;  /* 0x0000006e73732220 */ /* 0x002fc60000410000 */
[----:B------:R-:W-:Y:S02]  /*3430*/  @P2 PRMT R97, R113, 0x7610, R97 ;  /* 0x0000761071612816 */ /* 0x000fe40000000061 */
[----:B------:R-:W-:Y:S01]  /*3440*/  @P2 F2FP.F16.F32.PACK_AB R115, RZ, R115 ;  /* 0x00000073ff73223e */ /* 0x000fe200000000ff */
[----:B---3--:R-:W-:-:S03]  /*3450*/  @P2 FMUL.FTZ R119, R119, R116 ;  /* 0x0000007477772220 */ /* 0x008fc60000410000 */
[----:B------:R-:W-:Y:S02]  /*3460*/  @P2 PRMT R97, R97, 0x5410, R115 ;  /* 0x0000541061612816 */ /* 0x000fe40000000073 */
[----:B------:R-:W-:Y:S01]  /*3470*/  @P2 F2FP.F16.F32.PACK_AB R119, RZ, R119 ;  /* 0x00000077ff77223e */ /* 0x000fe200000000ff */
[----:B--2---:R-:W-:-:S03]  /*3480*/  @P2 FMUL.FTZ R189, R189, R118 ;  /* 0x00000076bdbd2220 */ /* 0x004fc60000410000 */
[----:B------:R-:W-:Y:S02]  /*3490*/  @P2 PRMT R98, R98, 0x5410, R119 ;  /* 0x0000541062622816 */ /* 0x000fe40000000077 */
[----:B------:R-:W-:-:S04]  /*34a0*/  @P2 F2FP.F16.F32.PACK_AB R189, RZ, R189 ;  /* 0x000000bdffbd223e */ /* 0x000fc800000000ff */
[----:B------:R-:W-:Y:S01]  /*34b0*/  @P2 PRMT R99, R189, 0x7610, R99 ;  /* 0x00007610bd632816 */ /* 0x000fe20000000063 */
[----:B------:R-:W-:Y:S06]  /*34c0*/  @!P2 BRA `(.L_x_1611) ;  /* 0x000000040034a947 */ /* 0x000fec0003800000 */
[----:B------:R-:W-:Y:S01]  /*34d0*/  @P0 FFMA.FTZ R107, R142, R108, R111 ;  /* 0x0000006c8e6b0223 */ /* 0x000fe2000001006f */
[----:B------:R-:W-:-:S03]  /*34e0*/  HADD2.F32 R105, -RZ, R7.H1_H1 ;  /* 0x30000007ff697230 */ /* 0x000fc60000004100 */
[----:B------:R-:W-:-:S04]  /*34f0*/  @P0 FADD.FTZ R107, R140, -R107 ;  /* 0x8000006b8c6b0221 */ /* 0x000fc80000010000 */
[----:B------:R-:W-:-:S04]  /*3500*/  @P0 FFMA.FTZ R105, R122, R107, R105 ;  /* 0x0000006b7a690223 */ /* 0x000fc80000010069 */
[----:B------:R-:W-:-:S05]  /*3510*/  FMUL.FTZ R105, R105, UR15 ;  /* 0x0000000f69697c20 */ /* 0x000fca0008410000 */
[----:B------:R-:W-:-:S04]  /*3520*/  F2FP.F16.F32.PACK_AB R105, RZ, R105 ;  /* 0x00000069ff69723e */ /* 0x000fc800000000ff */
[----:B------:R-:W-:Y:S01]  /*3530*/  PRMT R99, R99, 0x5410, R105 ;  /* 0x0000541063637816 */ /* 0x000fe20000000069 */
[----:B------:R-:W-:Y:S06]  /*3540*/  BRA `(.L_x_1611) ;  /* 0x0000000400147947 */ /* 0x000fec0003800000 */
.L_x_1612:
[----:B------:R-:W-:Y:S01]  /*3550*/  ISETP.GT.AND P0, PT, R120, RZ, PT ;  /* 0x000000ff7800720c */ /* 0x000fe20003f04270 */
[----:B------:R-:W-:Y:S01]  /*3560*/  @P3 FFMA.FTZ R103, R3, R108, R111 ;  /* 0x0000006c03673223 */ /* 0x000fe2000001006f */
[--C-:B------:R-:W-:Y:S01]  /*3570*/  HADD2.F32 R101, -RZ, R4.reuse.H0_H0 ;  /* 0x20000004ff657230 */ /* 0x100fe20000004100 */
[----:B------:R-:W0:Y:S01]  /*3580*/  @P2 LDC R106, c[0x0][0x40c] ;  /* 0x00010300ff6a2b82 */ /* 0x000e220000000800 */
[----:B------:R-:W-:Y:S02]  /*3590*/  HADD2.F32 R102, -RZ, R4.H1_H1 ;  /* 0x30000004ff667230 */ /* 0x000fe40000004100 */
[----:B------:R-:W-:Y:S01]  /*35a0*/  @P3 FADD.FTZ R103, R124, -R103 ;  /* 0x800000677c673221 */ /* 0x000fe20000010000 */
[--C-:B------:R-:W-:Y:S02]  /*35b0*/  HADD2.F32 R113, -RZ, R6.reuse.H0_H0 ;  /* 0x20000006ff717230 */ /* 0x100fe40000004100 */
[--C-:B------:R-:W-:Y:S02]  /*35c0*/  HADD2.F32 R110, -RZ, R5.reuse.H1_H1 ;  /* 0x30000005ff6e7230 */ /* 0x100fe40000004100 */
[----:B------:R-:W-:Y:S01]  /*35d0*/  @P3 FFMA.FTZ R101, R122, R103, R101 ;  /* 0x000000677a653223 */ /* 0x000fe20000010065 */
[----:B------:R-:W-:Y:S01]  /*35e0*/  HADD2.F32 R107, -RZ, R5.H0_H0 ;  /* 0x20000005ff6b7230 */ /* 0x000fe20000004100 */
[----:B------:R-:W1:Y:S01]  /*35f0*/  @P2 LDC R103, c[0x0][0x40c] ;  /* 0x00010300ff672b82 */ /* 0x000e620000000800 */
[----:B------:R-:W-:-:S02]  /*3600*/  HADD2.F32 R115, -RZ, R6.H1_H1 ;  /* 0x30000006ff737230 */ /* 0x000fc40000004100 */
[-CC-:B------:R-:W-:Y:S01]  /*3610*/  @P0 FFMA.FTZ R100, R126, R108.reuse, R111.reuse ;  /* 0x0000006c7e640223 */ /* 0x180fe2000001006f */
[-CC-:B------:R-:W-:Y:S01]  /*3620*/  @P0 FFMA.FTZ R104, R130, R108.reuse, R111.reuse ;  /* 0x0000006c82680223 */ /* 0x180fe2000001006f */
[-CC-:B------:R-:W-:Y:S01]  /*3630*/  @P0 FFMA.FTZ R119, R129, R108.reuse, R111.reuse ;  /* 0x0000006c81770223 */ /* 0x180fe2000001006f */
[-C--:B------:R-:W-:Y:S01]  /*3640*/  @P0 FFMA.FTZ R114, R134, R108.reuse, R111 ;  /* 0x0000006c86720223 */ /* 0x080fe2000001006f */
[----:B------:R-:W-:Y:S01]  /*3650*/  @P0 FADD.FTZ R105, R123, -R100 ;  /* 0x800000647b690221 */ /* 0x000fe20000010000 */
[----:B------:R-:W-:Y:S01]  /*3660*/  @P0 FADD.FTZ R117, R127, -R104 ;  /* 0x800000687f750221 */ /* 0x000fe20000010000 */
[----:B------:R-:W2:Y:S01]  /*3670*/  @P2 LDC R100, c[0x0][0x40c] ;  /* 0x00010300ff642b82 */ /* 0x000ea20000000800 */
[----:B------:R-:W-:Y:S01]  /*3680*/  @P0 FADD.FTZ R104, R132, -R119 ;  /* 0x8000007784680221 */ /* 0x000fe20000010000 */
[C---:B------:R-:W-:Y:S01]  /*3690*/  @P0 FFMA.FTZ R102, R122.reuse, R105, R102 ;  /* 0x000000697a660223 */ /* 0x040fe20000010066 */
[----:B------:R-:W-:Y:S01]  /*36a0*/  @P0 FFMA.FTZ R105, R125, R108, R111 ;  /* 0x0000006c7d690223 */ /* 0x000fe2000001006f */
[C---:B------:R-:W-:Y:S01]  /*36b0*/  @P0 FFMA.FTZ R110, R122.reuse, R117, R110 ;  /* 0x000000757a6e0223 */ /* 0x040fe2000001006e */
[----:B------:R-:W-:Y:S01]  /*36c0*/  @P0 FFMA.FTZ R113, R122, R104, R113 ;  /* 0x000000687a710223 */ /* 0x000fe20000010071 */
[----:B------:R-:W-:Y:S01]  /*36d0*/  @P0 FFMA.FTZ R104, R135, R108, R111 ;  /* 0x0000006c87680223 */ /* 0x000fe2000001006f */
[----:B------:R-:W-:Y:S01]  /*36e0*/  @P0 FADD.FTZ R105, R128, -R105 ;  /* 0x8000006980690221 */ /* 0x000fe20000010000 */
[----:B------:R-:W3:Y:S01]  /*36f0*/  @P2 LDC R112, c[0x0][0x40c] ;  /* 0x00010300ff702b82 */ /* 0x000ee20000000800 */
[----:B------:R-:W-:Y:S01]  /*3700*/  @P0 FADD.FTZ R114, R131, -R114 ;  /* 0x8000007283720221 */ /* 0x000fe20000010000 */
[----:B------:R-:W-:-:S02]  /*3710*/  HADD2.F32 R117, -RZ, R7.H0_H0 ;  /* 0x20000007ff757230 */ /* 0x000fc40000004100 */
[----:B------:R-:W-:Y:S01]  /*3720*/  @P0 FFMA.FTZ R107, R122, R105, R107 ;  /* 0x000000697a6b0223 */ /* 0x000fe2000001006b */
[----:B------:R-:W-:Y:S01]  /*3730*/  @P0 FFMA.FTZ R105, R142, R108, R111 ;  /* 0x0000006c8e690223 */ /* 0x000fe2000001006f */
[----:B------:R-:W-:Y:S01]  /*3740*/  @P0 FADD.FTZ R104, R133, -R104 ;  /* 0x8000006885680221 */ /* 0x000fe20000010000 */
[----:B------:R-:W-:Y:S01]  /*3750*/  @P0 FFMA.FTZ R115, R122, R114, R115 ;  /* 0x000000727a730223 */ /* 0x000fe20000010073 */
[----:B------:R-:W-:Y:S01]  /*3760*/  HADD2.F32 R119, -RZ, R7.H1_H1 ;  /* 0x30000007ff777230 */ /* 0x000fe20000004100 */
[----:B------:R-:W4:Y:S01]  /*3770*/  @P2 LDC R118, c[0x0][0x40c] ;  /* 0x00010300ff762b82 */ /* 0x000f220000000800 */
[----:B-1----:R-:W-:Y:S01]  /*3780*/  @P2 FMUL.FTZ R103, R102, R103 ;  /* 0x0000006766672220 */ /* 0x002fe20000410000 */
[----:B------:R-:W-:Y:S01]  /*3790*/  @P0 FADD.FTZ R114, R140, -R105 ;  /* 0x800000698c720221 */ /* 0x000fe20000010000 */
[C---:B------:R-:W-:Y:S01]  /*37a0*/  @P0 FFMA.FTZ R117, R122.reuse, R104, R117 ;  /* 0x000000687a750223 */ /* 0x040fe20000010075 */
[----:B0-----:R-:W-:Y:S02]  /*37b0*/  @P2 FMUL.FTZ R106, R107, R106 ;  /* 0x0000006a6b6a2220 */ /* 0x001fe40000410000 */
[----:B------:R-:W-:Y:S01]  /*37c0*/  @P2 F2FP.F16.F32.PACK_AB R105, RZ, R103 ;  /* 0x00000067ff69223e */ /* 0x000fe200000000ff */
[----:B------:R-:W-:Y:S01]  /*37d0*/  @P0 FFMA.FTZ R119, R122, R114, R119 ;  /* 0x000000727a770223 */ /* 0x000fe20000010077 */
[----:B------:R-:W0:Y:S01]  /*37e0*/  @P2 LDC R189, c[0x0][0x40c] ;  /* 0x00010300ffbd2b82 */ /* 0x000e220000000800 */
[----:B--2---:R-:W-:Y:S01]  /*37f0*/  @P2 FMUL.FTZ R100, R101, R100 ;  /* 0x0000006465642220 */ /* 0x004fe20000410000 */
[----:B------:R-:W-:-:S04]  /*3800*/  @P2 F2FP.F16.F32.PACK_AB R106, RZ, R106 ;  /* 0x0000006aff6a223e */ /* 0x000fc800000000ff */
[----:B------:R-:W-:Y:S02]  /*3810*/  @P2 F2FP.F16.F32.PACK_AB R104, RZ, R100 ;  /* 0x00000064ff68223e */ /* 0x000fe400000000ff */
[----:B------:R-:W1:Y:S01]  /*3820*/  @P2 LDC R116, c[0x0][0x40c] ;  /* 0x00010300ff742b82 */ /* 0x000e620000000800 */
[----:B---3--:R-:W-:Y:S01]  /*3830*/  @P2 FMUL.FTZ R103, R113, R112 ;  /* 0x0000007071672220 */ /* 0x008fe20000410000 */
[----:B------:R-:W-:Y:S02]  /*3840*/  @P2 PRMT R96, R104, 0x7610, R96 ;  /* 0x0000761068602816 */ /* 0x000fe40000000060 */
[----:B------:R-:W-:Y:S02]  /*3850*/  @P2 PRMT R97, R106, 0x7610, R97 ;  /* 0x000076106a612816 */ /* 0x000fe40000000061 */
[----:B------:R-:W-:Y:S02]  /*3860*/  @P2 F2FP.F16.F32.PACK_AB R114, RZ, R103 ;  /* 0x00000067ff72223e */ /* 0x000fe400000000ff */
[----:B------:R-:W2:Y:S01]  /*3870*/  @P2 LDC R194, c[0x0][0x40c] ;  /* 0x00010300ffc22b82 */ /* 0x000ea20000000800 */
[----:B----4-:R-:W-:Y:S01]  /*3880*/  @P2 FMUL.FTZ R118, R117, R118 ;  /* 0x0000007675762220 */ /* 0x010fe20000410000 */
[----:B------:R-:W-:-:S02]  /*3890*/  @P2 PRMT R98, R114, 0x7610, R98 ;  /* 0x0000761072622816 */ /* 0x000fc40000000062 */
[----:B------:R-:W-:Y:S02]  /*38a0*/  F2FP.F16.F32.PACK_AB R103, R119, R117 ;  /* 0x000000757767723e */ /* 0x000fe400000000ff */
[----:B------:R-:W-:Y:S01]  /*38b0*/  @P2 F2FP.F16.F32.PACK_AB R118, RZ, R118 ;  /* 0x00000076ff76223e */ /* 0x000fe200000000ff */
[----:B0-----:R-:W-:Y:S01]  /*38c0*/  @P2 FMUL.FTZ R100, R110, R189 ;  /* 0x000000bd6e642220 */ /* 0x001fe20000410000 */
[----:B------:R-:W-:Y:S02]  /*38d0*/  @P2 PRMT R96, R96, 0x5410, R105 ;  /* 0x0000541060602816 */ /* 0x000fe40000000069 */
[----:B------:R-:W-:Y:S02]  /*38e0*/  @P2 PRMT R99, R118, 0x7610, R99 ;  /* 0x0000761076632816 */ /* 0x000fe40000000063 */
[----:B------:R-:W-:Y:S02]  /*38f0*/  @P2 F2FP.F16.F32.PACK_AB R112, RZ, R100 ;  /* 0x00000064ff70223e */ /* 0x000fe400000000ff */
[----:B------:R-:W-:Y:S01]  /*3900*/  F2FP.F16.F32.PACK_AB R100, R102, R101 ;  /* 0x000000656664723e */ /* 0x000fe200000000ff */
[----:B-1----:R-:W-:Y:S01]  /*3910*/  @P2 FMUL.FTZ R116, R115, R116 ;  /* 0x0000007473742220 */ /* 0x002fe20000410000 */
[----:B------:R-:W-:-:S02]  /*3920*/  F2FP.F16.F32.PACK_AB R101, R110, R107 ;  /* 0x0000006b6e65723e */ /* 0x000fc400000000ff */
[----:B------:R-:W-:Y:S02]  /*3930*/  F2FP.F16.F32.PACK_AB R102, R115, R113 ;  /* 0x000000717366723e */ /* 0x000fe400000000ff */
[----:B------:R-:W-:Y:S02]  /*3940*/  @P2 F2FP.F16.F32.PACK_AB R116, RZ, R116 ;  /* 0x00000074ff74223e */ /* 0x000fe400000000ff */
[----:B------:R-:W-:Y:S01]  /*3950*/  @P2 PRMT R97, R97, 0x5410, R112 ;  /* 0x0000541061612816 */ /* 0x000fe20000000070 */
[----:B--2---:R-:W-:Y:S01]  /*3960*/  @P2 FMUL.FTZ R189, R119, R194 ;  /* 0x000000c277bd2220 */ /* 0x004fe20000410000 */
[----:B------:R-:W-:-:S04]  /*3970*/  @P2 PRMT R98, R98, 0x5410, R116 ;  /* 0x0000541062622816 */ /* 0x000fc80000000074 */
[----:B------:R-:W-:-:S04]  /*3980*/  @P2 F2FP.F16.F32.PACK_AB R189, RZ, R189 ;  /* 0x000000bdffbd223e */ /* 0x000fc800000000ff */
[----:B------:R-:W-:-:S07]  /*3990*/  @P2 PRMT R99, R99, 0x5410, R189 ;  /* 0x0000541063632816 */ /* 0x000fce00000000bd */
.L_x_1611:
        /* <DEDUP_REMOVED lines=10> */
.L_x_1601:
[----:B------:R-:W-:Y:S05]  /*3a40*/  BSYNC.RECONVERGENT B0 ;  /* 0x0000000000007941 */ /* 0x000fea0003800200 */
.L_x_1600:
        /* <DEDUP_REMOVED lines=12> */
[--C-:B0-----:R-:W-:Y:S02]  /*3b10*/  HADD2.F32 R101, -RZ, R84.reuse.H0_H0 ;  /* 0x20000054ff657230 */ /* 0x101fe40000004100 */
[----:B------:R-:W-:Y:S02]  /*3b20*/  HADD2.F32 R102, -RZ, R84.H1_H1 ;  /* 0x30000054ff667230 */ /* 0x000fe40000004100 */
[----:B------:R-:W-:Y:S02]  /*3b30*/  HADD2.F32 R107, -RZ, R85.H1_H1 ;  /* 0x30000055ff6b7230 */ /* 0x000fe40000004100 */
[----:B------:R-:W-:Y:S01]  /*3b40*/  HADD2.F32 R113, -RZ, R86.H0_H0 ;  /* 0x20000056ff717230 */ /* 0x000fe20000004100 */
[----:B------:R-:W0:Y:S01]  /*3b50*/  @P2 LDC R112, c[0x0][0x40c] ;  /* 0x00010300ff702b82 */ /* 0x000e220000000800 */
[----:B------:R-:W-:-:S02]  /*3b60*/  HADD2.F32 R117, -RZ, R87.H0_H0 ;  /* 0x20000057ff757230 */ /* 0x000fc40000004100 */
[----:B------:R-:W-:Y:S02]  /*3b70*/  HADD2.F32 R118, -RZ, R87.H1_H1 ;  /* 0x30000057ff767230 */ /* 0x000fe40000004100 */
[-CC-:B------:R-:W-:Y:S01]  /*3b80*/  @P4 FFMA.FTZ R103, R141, R108.reuse, R111.reuse ;  /* 0x0000006c8d674223 */ /* 0x180fe2000001006f */
[-CC-:B------:R-:W-:Y:S01]  /*3b90*/  @P4 FFMA.FTZ R100, R146, R108.reuse, R111.reuse ;  /* 0x0000006c92644223 */ /* 0x180fe2000001006f */
[-CC-:B------:R-:W-:Y:S01]  /*3ba0*/  @P4 FFMA.FTZ R115, R149, R108.reuse, R111.reuse ;  /* 0x0000006c95734223 */ /* 0x180fe2000001006f */
[-C--:B------:R-:W-:Y:S01]  /*3bb0*/  @P4 FFMA.FTZ R119, R158, R108.reuse, R111 ;  /* 0x0000006c9e774223 */ /* 0x080fe2000001006f */
[----:B------:R-:W2:Y:S01]  /*3bc0*/  @P2 LDC R116, c[0x0][0x40c] ;  /* 0x00010300ff742b82 */ /* 0x000ea20000000800 */
[----:B------:R-:W-:Y:S01]  /*3bd0*/  @P4 FADD.FTZ R103, R144, -R103 ;  /* 0x8000006790674221 */ /* 0x000fe20000010000 */
[----:B------:R-:W-:Y:S01]  /*3be0*/  @P4 FADD.FTZ R105, R143, -R100 ;  /* 0x800000648f694221 */ /* 0x000fe20000010000 */
[-C--:B------:R-:W-:Y:S01]  /*3bf0*/  @P4 FFMA.FTZ R100, R150, R108.reuse, R111 ;  /* 0x0000006c96644223 */ /* 0x080fe2000001006f */
[----:B------:R-:W-:Y:S01]  /*3c00*/  @P4 FADD.FTZ R104, R152, -R115 ;  /* 0x8000007398684221 */ /* 0x000fe20000010000 */
[C---:B------:R-:W-:Y:S01]  /*3c10*/  @P4 FFMA.FTZ R101, R122.reuse, R103, R101 ;  /* 0x000000677a654223 */ /* 0x040fe20000010065 */
[----:B------:R-:W-:Y:S01]  /*3c20*/  @P4 FFMA.FTZ R103, R145, R108, R111 ;  /* 0x0000006c91674223 */ /* 0x000fe2000001006f */
[----:B------:R-:W-:Y:S01]  /*3c30*/  @P4 FADD.FTZ R100, R147, -R100 ;  /* 0x8000006493644221 */ /* 0x000fe20000010000 */
[----:B------:R-:W3:Y:S01]  /*3c40*/  @P2 LDC R114, c[0x0][0x40c] ;  /* 0x00010300ff722b82 */ /* 0x000ee20000000800 */
[----:B------:R-:W-:Y:S01]  /*3c50*/  @P4 FFMA.FTZ R102, R122, R105, R102 ;  /* 0x000000697a664223 */ /* 0x000fe20000010066 */
[----:B------:R-:W-:-:S02]  /*3c60*/  HADD2.F32 R105, -RZ, R85.H0_H0 ;  /* 0x20000055ff697230 */ /* 0x000fc40000004100 */
[----:B------:R-:W-:Y:S01]  /*3c70*/  @P4 FADD.FTZ R103, R148, -R103 ;  /* 0x8000006794674221 */ /* 0x000fe20000010000 */
[----:B------:R-:W-:Y:S01]  /*3c80*/  @P4 FFMA.FTZ R107, R122, R100, R107 ;  /* 0x000000647a6b4223 */ /* 0x000fe2000001006b */
[----:B------:R-:W-:Y:S01]  /*3c90*/  @P4 FFMA.FTZ R100, R154, R108, R111 ;  /* 0x0000006c9a644223 */ /* 0x000fe2000001006f */
[C---:B------:R-:W-:Y:S01]  /*3ca0*/  @P4 FFMA.FTZ R113, R122.reuse, R104, R113 ;  /* 0x000000687a714223 */ /* 0x040fe20000010071 */
[----:B------:R-:W-:Y:S01]  /*3cb0*/  @P4 FFMA.FTZ R105, R122, R103, R105 ;  /* 0x000000677a694223 */ /* 0x000fe20000010069 */
[----:B------:R-:W4:Y:S01]  /*3cc0*/  @P2 LDC R189, c[0x0][0x40c] ;  /* 0x00010300ffbd2b82 */ /* 0x000f220000000800 */
[----:B------:R-:W-:Y:S02]  /*3cd0*/  HADD2.F32 R115, -RZ, R86.H1_H1 ;  /* 0x30000056ff737230 */ /* 0x000fe40000004100 */
[----:B------:R-:W-:Y:S01]  /*3ce0*/  @P4 FFMA.FTZ R104, R155, R108, R111 ;  /* 0x0000006c9b684223 */ /* 0x000fe2000001006f */
[----:B------:R-:W-:Y:S01]  /*3cf0*/  @P4 FADD.FTZ R103, R151, -R100 ;  /* 0x8000006497674221 */ /* 0x000fe20000010000 */
[----:B-1----:R-:W-:Y:S01]  /*3d00*/  @P2 FMUL.FTZ R100, R101, R110 ;  /* 0x0000006e65642220 */ /* 0x002fe20000410000 */
[----:B------:R-:W-:Y:S01]  /*3d10*/  @P4 FADD.FTZ R119, R156, -R119 ;  /* 0x800000779c774221 */ /* 0x000fe20000010000 */
[----:B------:R-:W-:Y:S01]  /*3d20*/  @P4 FADD.FTZ R106, R153, -R104 ;  /* 0x80000068996a4221 */ /* 0x000fe20000010000 */
[C---:B------:R-:W-:Y:S01]  /*3d30*/  @P4 FFMA.FTZ R115, R122.reuse, R103, R115 ;  /* 0x000000677a734223 */ /* 0x040fe20000010073 */
[----:B------:R-:W1:Y:S01]  /*3d40*/  @P2 LDC R194, c[0x0][0x40c] ;  /* 0x00010300ffc22b82 */ /* 0x000e620000000800 */
[----:B------:R-:W-:Y:S01]  /*3d50*/  @P2 F2FP.F16.F32.PACK_AB R103, RZ, R100 ;  /* 0x00000064ff67223e */ /* 0x000fe200000000ff */
[----:B0-----:R-:W-:Y:S01]  /*3d60*/  @P2 FMUL.FTZ R100, R105, R112 ;  /* 0x0000007069642220 */ /* 0x001fe20000410000 */
[C---:B------:R-:W-:Y:S01]  /*3d70*/  @P4 FFMA.FTZ R117, R122.reuse, R106, R117 ;  /* 0x0000006a7a754223 */ /* 0x040fe20000010075 */
[----:B--2---:R-:W-:Y:S01]  /*3d80*/  @P2 FMUL.FTZ R112, R113, R116 ;  /* 0x0000007471702220 */ /* 0x004fe20000410000 */
[----:B------:R-:W-:Y:S01]  /*3d90*/  @P4 FFMA.FTZ R118, R122, R119, R118 ;  /* 0x000000777a764223 */ /* 0x000fe20000010076 */
[----:B------:R-:W-:-:S02]  /*3da0*/  @P2 PRMT R96, R103, 0x7610, R96 ;  /* 0x0000761067602816 */ /* 0x000fc40000000060 */
[----:B------:R-:W0:Y:S01]  /*3db0*/  @P2 LDC R196, c[0x0][0x40c] ;  /* 0x00010300ffc42b82 */ /* 0x000e220000000800 */
[----:B---3--:R-:W-:Y:S01]  /*3dc0*/  @P2 FMUL.FTZ R110, R107, R114 ;  /* 0x000000726b6e2220 */ /* 0x008fe20000410000 */
[----:B------:R-:W-:Y:S02]  /*3dd0*/  @P2 F2FP.F16.F32.PACK_AB R106, RZ, R100 ;  /* 0x00000064ff6a223e */ /* 0x000fe400000000ff */
[----:B------:R-:W-:Y:S02]  /*3de0*/  @P2 F2FP.F16.F32.PACK_AB R112, RZ, R112 ;  /* 0x00000070ff70223e */ /* 0x000fe400000000ff */
[----:B------:R-:W-:Y:S01]  /*3df0*/  @P2 F2FP.F16.F32.PACK_AB R110, RZ, R110 ;  /* 0x0000006eff6e223e */ /* 0x000fe200000000ff */
[----:B----4-:R-:W-:Y:S01]  /*3e00*/  @P2 FMUL.FTZ R104, R102, R189 ;  /* 0x000000bd66682220 */ /* 0x010fe20000410000 */
[----:B------:R-:W-:Y:S02]  /*3e10*/  @P2 PRMT R97, R106, 0x7610, R97 ;  /* 0x000076106a612816 */ /* 0x000fe40000000061 */
[----:B------:R-:W-:-:S02]  /*3e20*/  @P2 PRMT R98, R112, 0x7610, R98 ;  /* 0x0000761070622816 */ /* 0x000fc40000000062 */
[----:B------:R-:W-:Y:S02]  /*3e30*/  @P2 F2FP.F16.F32.PACK_AB R104, RZ, R104 ;  /* 0x00000068ff68223e */ /* 0x000fe400000000ff */
[----:B------:R-:W-:Y:S01]  /*3e40*/  F2FP.F16.F32.PACK_AB R100, R102, R101 ;  /* 0x000000656664723e */ /* 0x000fe200000000ff */
[----:B-1----:R-:W-:Y:S01]  /*3e50*/  @P2 FMUL.FTZ R114, R115, R194 ;  /* 0x000000c273722220 */ /* 0x002fe20000410000 */
[----:B------:R-:W-:Y:S02]  /*3e60*/  F2FP.F16.F32.PACK_AB R101, R107, R105 ;  /* 0x000000696b65723e */ /* 0x000fe400000000ff */
[----:B------:R-:W-:Y:S02]  /*3e70*/  F2FP.F16.F32.PACK_AB R102, R115, R113 ;  /* 0x000000717366723e */ /* 0x000fe400000000ff */
[----:B------:R-:W-:Y:S02]  /*3e80*/  @P2 F2FP.F16.F32.PACK_AB R114, RZ, R114 ;  /* 0x00000072ff72223e */ /* 0x000fe400000000ff */
[----:B------:R-:W-:Y:S01]  /*3e90*/  @P2 PRMT R96, R96, 0x5410, R104 ;  /* 0x0000541060602816 */ /* 0x000fe20000000068 */
[----:B0-----:R-:W-:Y:S01]  /*3ea0*/  @P2 FMUL.FTZ R116, R117, R196 ;  /* 0x000000c475742220 */ /* 0x001fe20000410000 */
[----:B------:R-:W-:-:S02]  /*3eb0*/  @P2 PRMT R97, R97, 0x5410, R110 ;  /* 0x0000541061612816 */ /* 0x000fc4000000006e */
[----:B------:R-:W-:Y:S02]  /*3ec0*/  F2FP.F16.F32.PACK_AB R103, R118, R117 ;  /* 0x000000757667723e */ /* 0x000fe400000000ff */
[----:B------:R-:W-:Y:S02]  /*3ed0*/  @P2 F2FP.F16.F32.PACK_AB R116, RZ, R116 ;  /* 0x00000074ff74223e */ /* 0x000fe400000000ff */
[----:B------:R-:W-:Y:S02]  /*3ee0*/  @P2 PRMT R98, R98, 0x5410, R114 ;  /* 0x0000541062622816 */ /* 0x000fe40000000072 */
[----:B------:R-:W-:Y:S01]  /*3ef0*/  @P2 PRMT R99, R116, 0x7610, R99 ;  /* 0x0000761074632816 */ /* 0x000fe20000000063 */
[----:B------:R-:W-:Y:S06]  /*3f00*/  @!P2 BRA `(.L_x_1617) ;  /* 0x0000000c0060a947 */ /* 0x000fec0003800000 */
[----:B------:R-:W-:-:S05]  /*3f10*/  FMUL.FTZ R118, R118, UR15 ;  /* 0x0000000f76767c20 */ /* 0x000fca0008410000 */
[----:B------:R-:W-:-:S04]  /*3f20*/  F2FP.F16.F32.PACK_AB R118, RZ, R118 ;  /* 0x00000076ff76723e */ /* 0x000fc800000000ff */
[----:B------:R-:W-:Y:S01]  /*3f30*/  PRMT R99, R99, 0x5410, R118 ;  /* 0x0000541063637816 */ /* 0x000fe20000000076 */
[----:B------:R-:W-:Y:S06]  /*3f40*/  BRA `(.L_x_1617) ;  /* 0x0000000c00507947 */ /* 0x000fec0003800000 */
.L_x_1616:
[----:B------:R-:W-:Y:S01]  /*3f50*/  ISETP.GT.AND P4, PT, R120, RZ, PT ;  /* 0x000000ff7800720c */ /* 0x000fe20003f84270 */
[----:B0-----:R-:W0:Y:S01]  /*3f60*/  @P2 LDC R106, c[0x0][0x40c] ;  /* 0x00010300ff6a2b82 */ /* 0x001e220000000800 */
        /* <DEDUP_REMOVED lines=64> */
.L_x_1615:
        /* <DEDUP_REMOVED lines=17> */
[----:B------:R-:W-:Y:S02]  /*4480*/  FSEL R113, R100, RZ, P4 ;  /* 0x000000ff64717208 */ /* 0x000fe40002000000 */
[----:B------:R-:W-:Y:S01]  /*4490*/  FSEL R114, R101, RZ, P4 ;  /* 0x000000ff65727208 */ /* 0x000fe20002000000 */
[----:B------:R-:W2:Y:S04]  /*44a0*/  @P2 LDC R106, c[0x0][0x40c] ;  /* 0x00010300ff6a2b82 */ /* 0x000ea80000000800 */
[----:B0-----:R-:W-:-:S04]  /*44b0*/  @P2 FMUL.FTZ R101, R114, R105 ;  /* 0x0000006972652220 */ /* 0x001fc80000410000 */
[----:B------:R-:W0:Y:S01]  /*44c0*/  @P2 LDC R189, c[0x0][0x40c] ;  /* 0x00010300ffbd2b82 */ /* 0x000e220000000800 */
[-CC-:B------:R-:W-:Y:S01]  /*44d0*/  FFMA.FTZ R105, R149, R108.reuse, R111.reuse ;  /* 0x0000006c95697223 */ /* 0x180fe2000001006f */
[----:B------:R-:W-:Y:S01]  /*44e0*/  @P2 F2FP.F16.F32.PACK_AB R104, RZ, R101 ;  /* 0x00000065ff68223e */ /* 0x000fe200000000ff */
[----:B------:R-:W-:Y:S02]  /*44f0*/  FFMA.FTZ R101, R145, R108, R111 ;  /* 0x0000006c91657223 */ /* 0x000fe4000001006f */
[----:B------:R-:W-:Y:S01]  /*4500*/  FADD.FTZ R105, R152, -R105 ;  /* 0x8000006998697221 */ /* 0x000fe20000010000 */
[----:B-1----:R-:W-:Y:S02]  /*4510*/  @P2 FMUL.FTZ R100, R113, R102 ;  /* 0x0000006671642220 */ /* 0x002fe40000410000 */
[----:B------:R-:W1:Y:S01]  /*4520*/  @P2 LDC R110, c[0x0][0x40c] ;  /* 0x00010300ff6e2b82 */ /* 0x000e620000000800 */
[----:B------:R-:W-:Y:S01]  /*4530*/  FADD.FTZ R101, R148, -R101 ;  /* 0x8000006594657221 */ /* 0x000fe20000010000 */
[----:B------:R-:W-:Y:S01]  /*4540*/  FFMA.FTZ R102, R150, R108, R111 ;  /* 0x0000006c96667223 */ /* 0x000fe2000001006f */
[----:B------:R-:W-:-:S02]  /*4550*/  @P2 F2FP.F16.F32.PACK_AB R103, RZ, R100 ;  /* 0x00000064ff67223e */ /* 0x000fc400000000ff */
[C---:B------:R-:W-:Y:S01]  /*4560*/  FMUL.FTZ R100, R122.reuse, R101 ;  /* 0x000000657a647220 */ /* 0x040fe20000410000 */
[----:B------:R-:W-:Y:S01]  /*4570*/  FADD.FTZ R101, R147, -R102 ;  /* 0x8000006693657221 */ /* 0x000fe20000010000 */
[C---:B------:R-:W-:Y:S01]  /*4580*/  FMUL.FTZ R102, R122.reuse, R105 ;  /* 0x000000697a667220 */ /* 0x040fe20000410000 */
[----:B------:R-:W3:Y:S01]  /*4590*/  @P2 LDC R193, c[0x0][0x40c] ;  /* 0x00010300ffc12b82 */ /* 0x000ee20000000800 */
[----:B------:R-:W-:Y:S01]  /*45a0*/  @P2 PRMT R96, R103, 0x7610, R96 ;  /* 0x0000761067602816 */ /* 0x000fe20000000060 */
[----:B------:R-:W-:Y:S01]  /*45b0*/  FMUL.FTZ R101, R122, R101 ;  /* 0x000000657a657220 */ /* 0x000fe20000410000 */
[----:B------:R-:W-:Y:S02]  /*45c0*/  FSEL R115, R100, RZ, P4 ;  /* 0x000000ff64737208 */ /* 0x000fe40002000000 */
[----:B------:R-:W-:Y:S02]  /*45d0*/  @P2 PRMT R96, R96, 0x5410, R104 ;  /* 0x0000541060602816 */ /* 0x000fe40000000068 */
[----:B------:R-:W-:Y:S01]  /*45e0*/  FSEL R116, R101, RZ, P4 ;  /* 0x000000ff65747208 */ /* 0x000fe20002000000 */
[----:B------:R-:W4:Y:S01]  /*45f0*/  @P2 LDC R194, c[0x0][0x40c] ;  /* 0x00010300ffc22b82 */ /* 0x000f220000000800 */
[----:B--2---:R-:W-:Y:S01]  /*4600*/  @P2 FMUL.FTZ R100, R115, R106 ;  /* 0x0000006a73642220 */ /* 0x004fe20000410000 */
[C---:B------:R-:W-:Y:S01]  /*4610*/  FMUL.FTZ R106, R122.reuse, R107 ;  /* 0x0000006b7a6a7220 */ /* 0x040fe20000410000 */
[----:B------:R-:W-:Y:S01]  /*4620*/  FMUL.FTZ R107, R122, R117 ;  /* 0x000000757a6b7220 */ /* 0x000fe20000410000 */
[----:B------:R-:W-:-:S02]  /*4630*/  FSEL R117, R102, RZ, P4 ;  /* 0x000000ff66757208 */ /* 0x000fc40002000000 */
[----:B------:R-:W-:Y:S01]  /*4640*/  @P2 F2FP.F16.F32.PACK_AB R105, RZ, R100 ;  /* 0x00000064ff69223e */ /* 0x000fe200000000ff */
[----:B0-----:R-:W-:Y:S01]  /*4650*/  @P2 FMUL.FTZ R100, R116, R189 ;  /* 0x000000bd74642220 */ /* 0x001fe20000410000 */
[----:B------:R-:W-:Y:S01]  /*4660*/  FFMA.FTZ R189, R158, R108, R111 ;  /* 0x0000006c9ebd7223 */ /* 0x000fe2000001006f */
[----:B------:R-:W-:Y:S01]  /*4670*/  FSEL R118, R106, RZ, P4 ;  /* 0x000000ff6a767208 */ /* 0x000fe20002000000 */
[----:B-1----:R-:W-:Y:S01]  /*4680*/  @P2 FMUL.FTZ R101, R117, R110 ;  /* 0x0000006e75652220 */ /* 0x002fe20000410000 */
[----:B------:R-:W-:Y:S01]  /*4690*/  FSEL R119, R107, RZ, P4 ;  /* 0x000000ff6b777208 */ /* 0x000fe20002000000 */
[----:B------:R-:W-:Y:S01]  /*46a0*/  FADD.FTZ R189, R156, -R189 ;  /* 0x800000bd9cbd7221 */ /* 0x000fe20000010000 */
[----:B------:R-:W-:Y:S02]  /*46b0*/  @P2 F2FP.F16.F32.PACK_AB R106, RZ, R100 ;  /* 0x00000064ff6a223e */ /* 0x000fe400000000ff */
[----:B------:R-:W-:Y:S01]  /*46c0*/  F2FP.F16.F32.PACK_AB R100, R114, R113 ;  /* 0x000000717264723e */ /* 0x000fe200000000ff */
[----:B---3--:R-:W-:Y:S01]  /*46d0*/  @P2 FMUL.FTZ R102, R118, R193 ;  /* 0x000000c176662220 */ /* 0x008fe20000410000 */
[----:B------:R-:W-:Y:S01]  /*46e0*/  FMUL.FTZ R113, R122, R189 ;  /* 0x000000bd7a717220 */ /* 0x000fe20000410000 */
[----:B------:R-:W-:-:S02]  /*46f0*/  @P2 F2FP.F16.F32.PACK_AB R107, RZ, R101 ;  /* 0x00000065ff6b223e */ /* 0x000fc400000000ff */
[----:B------:R-:W-:Y:S02]  /*4700*/  @P2 PRMT R97, R105, 0x7610, R97 ;  /* 0x0000761069612816 */ /* 0x000fe40000000061 */
[----:B------:R-:W-:Y:S01]  /*4710*/  @P2 F2FP.F16.F32.PACK_AB R110, RZ, R102 ;  /* 0x00000066ff6e223e */ /* 0x000fe200000000ff */
[----:B----4-:R-:W-:Y:S01]  /*4720*/  @P2 FMUL.FTZ R112, R119, R194 ;  /* 0x000000c277702220 */ /* 0x010fe20000410000 */
[----:B------:R-:W-:Y:S02]  /*4730*/  FSEL R104, R113, RZ, P4 ;  /* 0x000000ff71687208 */ /* 0x000fe40002000000 */
[----:B------:R-:W-:Y:S02]  /*4740*/  @P2 PRMT R98, R107, 0x7610, R98 ;  /* 0x000076106b622816 */ /* 0x000fe40000000062 */
[----:B------:R-:W-:Y:S02]  /*4750*/  @P2 F2FP.F16.F32.PACK_AB R112, RZ, R112 ;  /* 0x00000070ff70223e */ /* 0x000fe400000000ff */
[----:B------:R-:W-:-:S02]  /*4760*/  F2FP.F16.F32.PACK_AB R101, R116, R115 ;  /* 0x000000737465723e */ /* 0x000fc400000000ff */
[----:B------:R-:W-:Y:S02]  /*4770*/  F2FP.F16.F32.PACK_AB R102, R118, R117 ;  /* 0x000000757666723e */ /* 0x000fe400000000ff */
[----:B------:R-:W-:Y:S02]  /*4780*/  @P2 PRMT R97, R97, 0x5410, R106 ;  /* 0x0000541061612816 */ /* 0x000fe4000000006a */
[----:B------:R-:W-:Y:S02]  /*4790*/  F2FP.F16.F32.PACK_AB R103, R104, R119 ;  /* 0x000000776867723e */ /* 0x000fe400000000ff */
[----:B------:R-:W-:Y:S02]  /*47a0*/  @P2 PRMT R98, R98, 0x5410, R110 ;  /* 0x0000541062622816 */ /* 0x000fe4000000006e */
[----:B------:R-:W-:Y:S01]  /*47b0*/  @P2 PRMT R99, R112, 0x7610, R99 ;  /* 0x0000761070632816 */ /* 0x000fe20000000063 */
[----:B------:R-:W-:Y:S06]  /*47c0*/  @!P2 BRA `(.L_x_1617) ;  /* 0x000000040030a947 */ /* 0x000fec0003800000 */
[----:B------:R-:W-:-:S05]  /*47d0*/  FMUL.FTZ R104, R104, UR15 ;  /* 0x0000000f68687c20 */ /* 0x000fca0008410000 */
[----:B------:R-:W-:-:S04]  /*47e0*/  F2FP.F16.F32.PACK_AB R104, RZ, R104 ;  /* 0x00000068ff68723e */ /* 0x000fc800000000ff */
[----:B------:R-:W-:Y:S01]  /*47f0*/  PRMT R99, R99, 0x5410, R104 ;  /* 0x0000541063637816 */ /* 0x000fe20000000068 */
[----:B------:R-:W-:Y:S06]  /*4800*/  BRA `(.L_x_1617) ;  /* 0x0000000400207947 */ /* 0x000fec0003800000 */
.L_x_1618:
        /* <DEDUP_REMOVED lines=9> */
.L_x_1619:
        /* <DEDUP_REMOVED lines=9> */
.L_x_1620:
        /* <DEDUP_REMOVED lines=9> */
.L_x_1621:
        /* <DEDUP_REMOVED lines=9> */
.L_x_1622:
        /* <DEDUP_REMOVED lines=9> */
.L_x_1623:
        /* <DEDUP_REMOVED lines=9> */
.L_x_1624:
        /* <DEDUP_REMOVED lines=9> */
.L_x_1625:
        /* <DEDUP_REMOVED lines=9> */
.L_x_1617:
        /* <DEDUP_REMOVED lines=8> */
.L_x_1614:
[----:B------:R-:W-:Y:S05]  /*4d10*/  BSYNC.RECONVERGENT B0 ;  /* 0x0000000000007941 */ /* 0x000fea0003800200 */
.L_x_1613:
        /* <DEDUP_REMOVED lines=12> */
[--C-:B0-2---:R-:W-:Y:S02]  /*4de0*/  HADD2.F32 R101, -RZ, R88.reuse.H0_H0 ;  /* 0x20000058ff657230 */ /* 0x105fe40000004100 */
        /* <DEDUP_REMOVED lines=67> */
.L_x_1629:
[----:B------:R-:W-:Y:S01]  /*5220*/  ISETP.GT.AND P5, PT, R120, RZ, PT ;  /* 0x000000ff7800720c */ /* 0x000fe20003fa4270 */
[----:B0-2---:R-:W0:Y:S01]  /*5230*/  @P2 LDC R106, c[0x0][0x40c] ;  /* 0x00010300ff6a2b82 */ /* 0x005e220000000800 */
        /* <DEDUP_REMOVED lines=64> */
.L_x_1628:
        /* <DEDUP_REMOVED lines=74> */
.L_x_1631:
        /* <DEDUP_REMOVED lines=9> */
.L_x_1632:
        /* <DEDUP_REMOVED lines=9> */
.L_x_1633:
        /* <DEDUP_REMOVED lines=9> */
.L_x_1634:
        /* <DEDUP_REMOVED lines=9> */
.L_x_1635:
        /* <DEDUP_REMOVED lines=9> */
.L_x_1636:
        /* <DEDUP_REMOVED lines=9> */
.L_x_1637:
        /* <DEDUP_REMOVED lines=9> */
.L_x_1638:
        /* <DEDUP_REMOVED lines=9> */
.L_x_1630:
        /* <DEDUP_REMOVED lines=8> */
.L_x_1627:
[----:B------:R-:W-:Y:S05]  /*5fe0*/  BSYNC.RECONVERGENT B0 ;  /* 0x0000000000007941 */ /* 0x000fea0003800200 */
.L_x_1626:
        /* <DEDUP_REMOVED lines=12> */
[--C-:B0-23--:R-:W-:Y:S02]  /*60b0*/  HADD2.F32 R101, -RZ, R92.reuse.H0_H0 ;  /* 0x2000005cff657230 */ /* 0x10dfe40000004100 */
[----:B------:R-:W-:Y:S02]  /*60c0*/  HADD2.F32 R105, -RZ, R92.H1_H1 ;  /* 0x3000005cff697230 */ /* 0x000fe40000004100 */
[----:B------:R-:W-:Y:S02]  /*60d0*/  HADD2.F32 R107, -RZ, R93.H0_H0 ;  /* 0x2000005dff6b7230 */ /* 0x000fe40000004100 */
[----:B------:R-:W-:Y:S01]  /*60e0*/  HADD2.F32 R117, -RZ, R95.H1_H1 ;  /* 0x3000005fff757230 */ /* 0x000fe20000004100 */
        /* <DEDUP_REMOVED lines=8> */
[----:B------:R-:W-:Y:S01]  /*6170*/  @P6 FADD.FTZ R100, R175, -R100 ;  /* 0x80000064af646221 */ /* 0x000fe20000010000 */
[-CC-:B------:R-:W-:Y:S01]  /*6180*/  @P6 FFMA.FTZ R106, R186, R108.reuse, R111.reuse ;  /* 0x0000006cba6a6223 */ /* 0x180fe2000001006f */
[-CC-:B------:R-:W-:Y:S01]  /*6190*/  @P6 FFMA.FTZ R119, R190, R108.reuse, R111.reuse ;  /* 0x0000006cbe776223 */ /* 0x180fe2000001006f */
[----:B------:R-:W-:Y:S01]  /*61a0*/  @P6 FFMA.FTZ R110, R187, R108, R111 ;  /* 0x0000006cbb6e6223 */ /* 0x000fe2000001006f */
[----:B------:R-:W-:Y:S01]  /*61b0*/  @P6 FFMA.FTZ R101, R122, R103, R101 ;  /* 0x000000677a656223 */ /* 0x000fe20000010065 */
[----:B------:R-:W3:Y:S01]  /*61c0*/  @P2 LDC R118, c[0x0][0x40c] ;  /* 0x00010300ff762b82 */ /* 0x000ee20000000800 */
[----:B------:R-:W-:-:S02]  /*61d0*/  HADD2.F32 R111, -RZ, R94.H0_H0 ;  /* 0x2000005eff6f7230 */ /* 0x000fc40000004100 */
[----:B------:R-:W-:Y:S01]  /*61e0*/  @P6 FADD.FTZ R103, R179, -R104 ;  /* 0x80000068b3676221 */ /* 0x000fe20000010000 */
[----:B------:R-:W-:Y:S01]  /*61f0*/  @P6 FADD.FTZ R102, R180, -R113 ;  /* 0x80000071b4666221 */ /* 0x000fe20000010000 */
[----:B------:R-:W-:Y:S01]  /*6200*/  @P6 FADD.FTZ R104, R184, -R115 ;  /* 0x80000073b8686221 */ /* 0x000fe20000010000 */
[----:B------:R-:W-:Y:S02]  /*6210*/  HADD2.F32 R108, -RZ, R93.H1_H1 ;  /* 0x3000005dff6c7230 */ /* 0x000fe40000004100 */
[C---:B------:R-:W-:Y:S01]  /*6220*/  @P6 FFMA.FTZ R105, R122.reuse, R100, R105 ;  /* 0x000000647a696223 */ /* 0x040fe20000010069 */
[----:B-1----:R-:W-:Y:S01]  /*6230*/  @P2 FMUL.FTZ R100, R101, R112 ;  /* 0x0000007065642220 */ /* 0x002fe20000410000 */
[----:B------:R-:W1:Y:S01]  /*6240*/  @P2 LDC R189, c[0x0][0x40c] ;  /* 0x00010300ffbd2b82 */ /* 0x000e620000000800 */
[----:B------:R-:W-:Y:S02]  /*6250*/  HADD2.F32 R113, -RZ, R94.H1_H1 ;  /* 0x3000005eff717230 */ /* 0x000fe40000004100 */
[----:B------:R-:W-:Y:S01]  /*6260*/  @P6 FFMA.FTZ R107, R122, R102, R107 ;  /* 0x000000667a6b6223 */ /* 0x000fe2000001006b */
[----:B------:R-:W-:-:S02]  /*6270*/  HADD2.F32 R115, -RZ, R95.H0_H0 ;  /* 0x2000005fff737230 */ /* 0x000fc40000004100 */
[C---:B------:R-:W-:Y:S01]  /*6280*/  @P6 FFMA.FTZ R111, R122.reuse, R104, R111 ;  /* 0x000000687a6f6223 */ /* 0x040fe2000001006f */
[----:B------:R-:W-:Y:S01]  /*6290*/  @P6 FADD.FTZ R106, R183, -R106 ;  /* 0x8000006ab76a6221 */ /* 0x000fe20000010000 */
[----:B------:R-:W-:Y:S01]  /*62a0*/  @P6 FADD.FTZ R110, R185, -R110 ;  /* 0x8000006eb96e6221 */ /* 0x000fe20000010000 */
[----:B------:R-:W-:Y:S01]  /*62b0*/  @P6 FFMA.FTZ R108, R122, R103, R108 ;  /* 0x000000677a6c6223 */ /* 0x000fe2000001006c */
[----:B------:R-:W4:Y:S01]  /*62c0*/  @P2 LDC R120, c[0x0][0x40c] ;  /* 0x00010300ff782b82 */ /* 0x000f220000000800 */
[----:B------:R-:W-:Y:S01]  /*62d0*/  @P6 FADD.FTZ R104, R188, -R119 ;  /* 0x80000077bc686221 */ /* 0x000fe20000010000 */
[----:B0-----:R-:W-:Y:S01]  /*62e0*/  @P2 FMUL.FTZ R102, R105, R114 ;  /* 0x0000007269662220 */ /* 0x001fe20000410000 */
[----:B------:R-:W-:Y:S01]  /*62f0*/  @P2 F2FP.F16.F32.PACK_AB R103, RZ, R100 ;  /* 0x00000064ff67223e */ /* 0x000fe200000000ff */
[C---:B------:R-:W-:Y:S01]  /*6300*/  @P6 FFMA.FTZ R113, R122.reuse, R106, R113 ;  /* 0x0000006a7a716223 */ /* 0x040fe20000010071 */
[C---:B------:R-:W-:Y:S01]  /*6310*/  @P6 FFMA.FTZ R115, R122.reuse, R110, R115 ;  /* 0x0000006e7a736223 */ /* 0x040fe20000010073 */
[----:B--2---:R-:W-:Y:S01]  /*6320*/  @P2 FMUL.FTZ R100, R107, R116 ;  /* 0x000000746b642220 */ /* 0x004fe20000410000 */
[----:B------:R-:W-:Y:S01]  /*6330*/  @P6 FFMA.FTZ R117, R122, R104, R117 ;  /* 0x000000687a756223 */ /* 0x000fe20000010075 */
[----:B------:R-:W0:Y:S01]  /*6340*/  @P2 LDC R194, c[0x0][0x40c] ;  /* 0x00010300ffc22b82 */ /* 0x000e220000000800 */
[----:B---3--:R-:W-:Y:S01]  /*6350*/  @P2 FMUL.FTZ R112, R111, R118 ;  /* 0x000000766f702220 */ /* 0x008fe20000410000 */
[----:B------:R-:W-:-:S02]  /*6360*/  @P2 F2FP.F16.F32.PACK_AB R104, RZ, R102 ;  /* 0x00000066ff68223e */ /* 0x000fc400000000ff */
[----:B------:R-:W-:Y:S02]  /*6370*/  @P2 F2FP.F16.F32.PACK_AB R106, RZ, R100 ;  /* 0x00000064ff6a223e */ /* 0x000fe400000000ff */
[----:B------:R-:W-:Y:S01]  /*6380*/  @P2 F2FP.F16.F32.PACK_AB R112, RZ, R112 ;  /* 0x00000070ff70223e */ /* 0x000fe200000000ff */
[----:B-1----:R-:W-:Y:S01]  /*6390*/  @P2 FMUL.FTZ R102, R108, R189 ;  /* 0x000000bd6c662220 */ /* 0x002fe20000410000 */
[----:B------:R-:W-:Y:S02]  /*63a0*/  @P2 PRMT R96, R103, 0x7610, R96 ;  /* 0x0000761067602816 */ /* 0x000fe40000000060 */
[----:B------:R-:W-:Y:S02]  /*63b0*/  @P2 PRMT R97, R106, 0x7610, R97 ;  /* 0x000076106a612816 */ /* 0x000fe40000000061 */
[----:B------:R-:W-:Y:S02]  /*63c0*/  @P2 F2FP.F16.F32.PACK_AB R110, RZ, R102 ;  /* 0x00000066ff6e223e */ /* 0x000fe400000000ff */
[----:B------:R-:W-:Y:S01]  /*63d0*/  @P2 PRMT R98, R112, 0x7610, R98 ;  /* 0x0000761070622816 */ /* 0x000fe20000000062 */
[----:B----4-:R-:W-:Y:S01]  /*63e0*/  @P2 FMUL.FTZ R114, R113, R120 ;  /* 0x0000007871722220 */ /* 0x010fe20000410000 */
[----:B------:R-:W-:-:S02]  /*63f0*/  F2FP.F16.F32.PACK_AB R100, R105, R101 ;  /* 0x000000656964723e */ /* 0x000fc400000000ff */
[----:B------:R-:W-:Y:S02]  /*6400*/  F2FP.F16.F32.PACK_AB R101, R108, R107 ;  /* 0x0000006b6c65723e */ /* 0x000fe400000000ff */
[----:B------:R-:W-:Y:S02]  /*6410*/  @P2 F2FP.F16.F32.PACK_AB R114, RZ, R114 ;  /* 0x00000072ff72223e */ /* 0x000fe400000000ff */
[----:B------:R-:W-:Y:S01]  /*6420*/  F2FP.F16.F32.PACK_AB R102, R113, R111 ;  /* 0x0000006f7166723e */ /* 0x000fe200000000ff */
[----:B0-----:R-:W-:Y:S01]  /*6430*/  @P2 FMUL.FTZ R116, R115, R194 ;  /* 0x000000c273742220 */ /* 0x001fe20000410000 */
[----:B------:R-:W-:Y:S02]  /*6440*/  @P2 PRMT R96, R96, 0x5410, R104 ;  /* 0x0000541060602816 */ /* 0x000fe40000000068 */
[----:B------:R-:W-:Y:S02]  /*6450*/  @P2 PRMT R97, R97, 0x5410, R110 ;  /* 0x0000541061612816 */ /* 0x000fe4000000006e */
[----:B------:R-:W-:-:S02]  /*6460*/  @P2 F2FP.F16.F32.PACK_AB R116, RZ, R116 ;  /* 0x00000074ff74223e */ /* 0x000fc400000000ff */
        /* <DEDUP_REMOVED lines=8> */
.L_x_1642:
[----:B------:R-:W-:Y:S01]  /*64f0*/  ISETP.GT.AND P6, PT, R120, RZ, PT ;  /* 0x000000ff7800720c */ /* 0x000fe20003fc4270 */
[----:B0-23--:R-:W0:Y:S01]  /*6500*/  @P2 LDC R106, c[0x0][0x40c] ;  /* 0x00010300ff6a2b82 */ /* 0x00de220000000800 */
        /* <DEDUP_REMOVED lines=64> */
.L_x_1641:
[----:B0-23--:R-:W0:Y:S02]  /*6910*/  LDC.64 R104, c[0x0][0x478] ;  /* 0x00011e00ff687b82 */ /* 0x00de240000000a00 */
[----:B0-----:R-:W-:-:S04]  /*6920*/  ISETP.NE.U32.AND P0, PT, R104, RZ, PT ;  /* 0x000000ff6800720c */ /* 0x001fc80003f05070 */
[----:B------:R-:W-:-:S13]  /*6930*/  ISETP.NE.AND.EX P0, PT, R105, RZ, PT, P0 ;  /* 0x000000ff6900720c */ /* 0x000fda0003f05300 */
[----:B------:R-:W-:Y:S05]  /*6940*/  @!P0 BRA `(.L_x_1644) ;  /* 0x0000000400188947 */ /* 0x000fea0003800000 */
[----:B------:R-:W0:Y:S01]  /*6950*/  @P2 LDC R103, c[0x0][0x40c] ;  /* 0x00010300ff672b82 */ /* 0x000e220000000800 */
[-CC-:B------:R-:W-:Y:S01]  /*6960*/  FFMA.FTZ R101, R173, R108.reuse, R111.reuse ;  /* 0x0000006cad657223 */ /* 0x180fe2000001006f */
[-CC-:B------:R-:W-:Y:S01]  /*6970*/  FFMA.FTZ R100, R178, R108.reuse, R111.reuse ;  /* 0x0000006cb2647223 */ /* 0x180fe2000001006f */
[-CC-:B------:R-:W-:Y:S01]  /*6980*/  FFMA.FTZ R107, R177, R108.reuse, R111.reuse ;  /* 0x0000006cb16b7223 */ /* 0x180fe2000001006f */
[-CC-:B------:R-:W-:Y:S01]  /*6990*/  FFMA.FTZ R102, R182, R108.reuse, R111.reuse ;  /* 0x0000006cb6667223 */ /* 0x180fe2000001006f */
[-CC-:B------:R-:W-:Y:S01]  /*69a0*/  FFMA.FTZ R113, R181, R108.reuse, R111.reuse ;  /* 0x0000006cb5717223 */ /* 0x180fe2000001006f */
[-CC-:B------:R-:W-:Y:S01]  /*69b0*/  FFMA.FTZ R106, R186, R108.reuse, R111.reuse ;  /* 0x0000006cba6a7223 */ /* 0x180fe2000001006f */
[-CC-:B------:R-:W-:Y:S01]  /*69c0*/  FFMA.FTZ R193, R190, R108.reuse, R111.reuse ;  /* 0x0000006cbec17223 */ /* 0x180fe2000001006f */
[----:B------:R-:W1:Y:S01]  /*69d0*/  @P2 LDC R104, c[0x0][0x40c] ;  /* 0x00010300ff682b82 */ /* 0x000e620000000800 */
[----:B------:R-:W-:Y:S01]  /*69e0*/  FFMA.FTZ R112, R187, R108, R111 ;  /* 0x0000006cbb707223 */ /* 0x000fe2000001006f */
[----:B------:R-:W-:Y:S01]  /*69f0*/  FADD.FTZ R101, R176, -R101 ;  /* 0x80000065b0657221 */ /* 0x000fe20000010000 */
[----:B------:R-:W-:Y:S01]  /*6a00*/  FADD.FTZ R105, R175, -R100 ;  /* 0x80000064af697221 */ /* 0x000fe20000010000 */
[----:B------:R-:W-:Y:S01]  /*6a10*/  ISETP.GT.AND P6, PT, R120, RZ, PT ;  /* 0x000000ff7800720c */ /* 0x000fe20003fc4270 */
[----:B------:R-:W-:Y:S01]  /*6a20*/  FADD.FTZ R107, R180, -R107 ;  /* 0x8000006bb46b7221 */ /* 0x000fe20000010000 */
[----:B------:R-:W-:Y:S01]  /*6a30*/  FMUL.FTZ R100, R122, R101 ;  /* 0x000000657a647220 */ /* 0x000fe20000410000 */
[----:B------:R-:W-:Y:S01]  /*6a40*/  FADD.FTZ R115, R184, -R113 ;  /* 0x80000071b8737221 */ /* 0x000fe20000010000 */
[----:B------:R-:W2:Y:S01]  /*6a50*/  @P2 LDC R119, c[0x0][0x40c] ;  /* 0x00010300ff772b82 */ /* 0x000ea20000000800 */
[----:B------:R-:W-:Y:S01]  /*6a60*/  FMUL.FTZ R101, R122, R105 ;  /* 0x000000697a657220 */ /* 0x000fe20000410000 */
[----:B------:R-:W-:Y:S01]  /*6a70*/  FADD.FTZ R197, R188, -R193 ;  /* 0x800000c1bcc57221 */ /* 0x000fe20000010000 */
[----:B------:R-:W-:Y:S01]  /*6a80*/  FADD.FTZ R111, R179, -R102 ;  /* 0x80000066b36f7221 */ /* 0x000fe20000010000 */
[----:B------:R-:W-:Y:S01]  /*6a90*/  FADD.FTZ R193, R185, -R112 ;  /* 0x80000070b9c17221 */ /* 0x000fe20000010000 */
[----:B------:R-:W-:Y:S01]  /*6aa0*/  FADD.FTZ R117, R183, -R106 ;  /* 0x8000006ab7757221 */ /* 0x000fe20000010000 */
[----:B------:R-:W-:Y:S01]  /*6ab0*/  FSEL R112, R100, RZ, P6 ;  /* 0x000000ff64707208 */ /* 0x000fe20003000000 */
[C---:B------:R-:W-:Y:S01]  /*6ac0*/  FMUL.FTZ R102, R122.reuse, R107 ;  /* 0x0000006b7a667220 */ /* 0x040fe20000410000 */
[----:B------:R-:W3:Y:S01]  /*6ad0*/  @P2 LDC R189, c[0x0][0x40c] ;  /* 0x00010300ffbd2b82 */ /* 0x000ee20000000800 */
[C---:B------:R-:W-:Y:S01]  /*6ae0*/  FMUL.FTZ R106, R122.reuse, R115 ;  /* 0x000000737a6a7220 */ /* 0x040fe20000410000 */
[----:B------:R-:W-:Y:S01]  /*6af0*/  FSEL R113, R101, RZ, P6 ;  /* 0x000000ff65717208 */ /* 0x000fe20003000000 */
[C---:B------:R-:W-:Y:S01]  /*6b00*/  FMUL.FTZ R105, R122.reuse, R111 ;  /* 0x0000006f7a697220 */ /* 0x040fe20000410000 */
[C---:B------:R-:W-:Y:S01]  /*6b10*/  FMUL.FTZ R107, R122.reuse, R117 ;  /* 0x000000757a6b7220 */ /* 0x040fe20000410000 */
[----:B------:R-:W-:Y:S01]  /*6b20*/  FMUL.FTZ R111, R122, R197 ;  /* 0x000000c57a6f7220 */ /* 0x000fe20000410000 */
[----:B0-----:R-:W-:Y:S01]  /*6b30*/  @P2 FMUL.FTZ R100, R112, R103 ;  /* 0x0000006770642220 */ /* 0x001fe20000410000 */
[----:B------:R-:W-:Y:S01]  /*6b40*/  FMUL.FTZ R122, R122, R193 ;  /* 0x000000c17a7a7220 */ /* 0x000fe20000410000 */
[----:B------:R-:W0:Y:S01]  /*6b50*/  @P2 LDC R108, c[0x0][0x40c] ;  /* 0x00010300ff6c2b82 */ /* 0x000e220000000800 */
[----:B------:R-:W-:Y:S01]  /*6b60*/  FSEL R114, R102, RZ, P6 ;  /* 0x000000ff66727208 */ /* 0x000fe20003000000 */
[----:B-1----:R-:W-:Y:S01]  /*6b70*/  @P2 FMUL.FTZ R101, R113, R104 ;  /* 0x0000006871652220 */ /* 0x002fe20000410000 */
[----:B------:R-:W-:-:S02]  /*6b80*/  FSEL R116, R106, RZ, P6 ;  /* 0x000000ff6a747208 */ /* 0x000fc40003000000 */
[----:B------:R-:W-:Y:S02]  /*6b90*/  FSEL R115, R105, RZ, P6 ;  /* 0x000000ff69737208 */ /* 0x000fe40003000000 */
[----:B------:R-:W-:Y:S01]  /*6ba0*/  FSEL R117, R107, RZ, P6 ;  /* 0x000000ff6b757208 */ /* 0x000fe20003000000 */
[----:B------:R-:W1:Y:S01]  /*6bb0*/  @P2 LDC R110, c[0x0][0x40c] ;  /* 0x00010300ff6e2b82 */ /* 0x000e620000000800 */
[----:B------:R-:W-:Y:S01]  /*6bc0*/  @P2 F2FP.F16.F32.PACK_AB R103, RZ, R100 ;  /* 0x00000064ff67223e */ /* 0x000fe200000000ff */
[----:B--2---:R-:W-:Y:S01]  /*6bd0*/  @P2 FMUL.FTZ R100, R114, R119 ;  /* 0x0000007772642220 */ /* 0x004fe20000410000 */
[----:B------:R-:W-:Y:S02]  /*6be0*/  FSEL R122, R122, RZ, P6 ;  /* 0x000000ff7a7a7208 */ /* 0x000fe40003000000 */
[----:B------:R-:W-:Y:S02]  /*6bf0*/  @P2 F2FP.F16.F32.PACK_AB R104, RZ, R101 ;  /* 0x00000065ff68223e */ /* 0x000fe400000000ff */
[----:B------:R-:W-:Y:S01]  /*6c00*/  @P2 F2FP.F16.F32.PACK_AB R105, RZ, R100 ;  /* 0x00000064ff69223e */ /* 0x000fe200000000ff */
[----:B------:R-:W2:Y:S01]  /*6c10*/  @P2 LDC R195, c[0x0][0x40c] ;  /* 0x00010300ffc32b82 */ /* 0x000ea20000000800 */
[----:B---3--:R-:W-:Y:S01]  /*6c20*/  @P2 FMUL.FTZ R102, R116, R189 ;  /* 0x000000bd74662220 */ /* 0x008fe20000410000 */
[----:B------:R-:W-:-:S02]  /*6c30*/  @P2 PRMT R96, R103, 0x7610, R96 ;  /* 0x0000761067602816 */ /* 0x000fc40000000060 */
[----:B------:R-:W-:Y:S02]  /*6c40*/  FSEL R111, R111, RZ, P6 ;  /* 0x000000ff6f6f7208 */ /* 0x000fe40003000000 */
        /* <DEDUP_REMOVED lines=12> */
[----:B------:R-:W-:Y:S02]  /*6d10*/  @P2 PRMT R97, R97, 0x5410, R106 ;  /* 0x0000541061612816 */ /* 0x000fe4000000006a */
[----:B------:R-:W-:Y:S02]  /*6d20*/  F2FP.F16.F32.PACK_AB R103, R111, R122 ;  /* 0x0000007a6f67723e */ /* 0x000fe400000000ff */
[----:B------:R-:W-:-:S02]  /*6d30*/  @P2 F2FP.F16.F32.PACK_AB R110, RZ, R110 ;  /* 0x0000006eff6e223e */ /* 0x000fc400000000ff */
[----:B------:R-:W-:Y:S02]  /*6d40*/  @P2 PRMT R98, R98, 0x5410, R108 ;  /* 0x0000541062622816 */ /* 0x000fe4000000006c */
[----:B------:R-:W-:Y:S01]  /*6d50*/  @P2 PRMT R99, R110, 0x7610, R99 ;  /* 0x000076106e632816 */ /* 0x000fe20000000063 */
[----:B------:R-:W-:Y:S06]  /*6d60*/  @!P2 BRA `(.L_x_1643) ;  /* 0x000000040030a947 */ /* 0x000fec0003800000 */
[----:B------:R-:W-:-:S05]  /*6d70*/  FMUL.FTZ R104, R111, UR15 ;  /* 0x0000000f6f687c20 */ /* 0x000fca0008410000 */
[----:B------:R-:W-:-:S04]  /*6d80*/  F2FP.F16.F32.PACK_AB R104, RZ, R104 ;  /* 0x00000068ff68723e */ /* 0x000fc800000000ff */
[----:B------:R-:W-:Y:S01]  /*6d90*/  PRMT R99, R99, 0x5410, R104 ;  /* 0x0000541063637816 */ /* 0x000fe20000000068 */
[----:B------:R-:W-:Y:S06]  /*6da0*/  BRA `(.L_x_1643) ;  /* 0x0000000400207947 */ /* 0x000fec0003800000 */
.L_x_1644:
        /* <DEDUP_REMOVED lines=16> */
.L_x_1645:
        /* <DEDUP_REMOVED lines=9> */
.L_x_1646:
        /* <DEDUP_REMOVED lines=9> */
.L_x_1647:
        /* <DEDUP_REMOVED lines=9> */
.L_x_1648:
        /* <DEDUP_REMOVED lines=9> */
.L_x_1649:
        /* <DEDUP_REMOVED lines=9> */
.L_x_1650:
        /* <DEDUP_REMOVED lines=9> */
.L_x_1651:
[----:B------:R-:W-:-:S04]  /*7210*/  @P2 F2FP.F16.F32.PACK_AB R104, RZ, R104 ;  /* 0x00000068ff68223e */ /* 0x000fc800000000ff */
[----:B------:R-:W-:-:S07]  /*7220*/  @P2 PRMT R99, R99, 0x5410, R104 ;  /* 0x0000541063632816 */ /* 0x000fce0000000068 */
.L_x_1643:
[----:B------:R-:W0:Y:S08]  /*7230*/  @P0 LDC.64 R104, c[0x0][0x478] ;  /* 0x00011e00ff680b82 */ /* 0x000e300000000a00 */
[----:B------:R-:W1:Y:S01]  /*7240*/  @P2 LDC.64 R106, c[0x0][0x468] ;  /* 0x00011a00ff6a2b82 */ /* 0x000e620000000a00 */
[----:B0-----:R-:W-:-:S05]  /*7250*/  @P0 IMAD.WIDE.U32 R104, R191, 0x10, R104 ;  /* 0x00000010bf680825 */ /* 0x001fca00078e0068 */
[----:B------:R4:W-:Y:S01]  /*7260*/  @P0 STG.E.128 desc[UR10][R104.64], R100 ;  /* 0x0000006468000986 */ /* 0x0009e2000c101d0a */
[----:B-1----:R-:W-:-:S05]  /*7270*/  @P2 IMAD.WIDE.U32 R106, R109, 0x10, R106 ;  /* 0x000000106d6a2825 */ /* 0x002fca00078e006a */
[----:B------:R4:W-:Y:S02]  /*7280*/  @P2 STG.E.128 desc[UR10][R106.64], R96 ;  /* 0x000000606a002986 */ /* 0x0009e4000c101d0a */
.L_x_1640:
[----:B------:R-:W-:Y:S05]  /*7290*/  BSYNC.RECONVERGENT B0 ;  /* 0x0000000000007941 */ /* 0x000fea0003800200 */
.L_x_1639:
[----:B0-234-:R-:W0:Y:S01]  /*72a0*/  LDC.64 R104, c[0x0][0x380] ;  /* 0x0000e000ff687b82 */ /* 0x01de220000000a00 */
[----:B------:R-:W-:Y:S01]  /*72b0*/  UPLOP3.LUT UP1, UPT, UPT, UPT, UP1, 0x40, 0x4 ;  /* 0x000000000004789c */ /* 0x000fe20003f2e810 */
[----:B0-----:R-:W-:-:S04]  /*72c0*/  IADD3 R121, PT, PT, R121, R104, RZ ;  /* 0x0000006879797210 */ /* 0x001fc80007ffe0ff */
[----:B------:R-:W-:-:S13]  /*72d0*/  ISETP.GE.AND P0, PT, R121, R105, PT ;  /* 0x000000697900720c */ /* 0x000fda0003f06270 */
[----:B------:R-:W-:Y:S05]  /*72e0*/  @!P0 BRA `(.L_x_1652) ;  /* 0xffffff9000e48947 */ /* 0x000fea000383ffff */
.L_x_1588:
[----:B------:R-:W0:Y:S08]  /*72f0*/  S2UR UR4, SR_CTAID.X ;  /* 0x00000000000479c3 */ /* 0x000e300000002500 */
[----:B------:R-:W1:Y:S08]  /*7300*/  LDC.64 R2, c[0x0][0x440] ;  /* 0x00011000ff027b82 */ /* 0x000e700000000a00 */
[----:B------:R-:W2:Y:S08]  /*7310*/  LDC.64 R4, c[0x0][0x448] ;  /* 0x00011200ff047b82 */ /* 0x000eb00000000a00 */
[----:B------:R-:W3:Y:S01]  /*7320*/  LDC.64 R6, c[0x0][0x440] ;  /* 0x00011000ff067b82 */ /* 0x000ee20000000a00 */
[----:B0----5:R-:W-:-:S05]  /*7330*/  IMAD R79, R0, UR4, RZ ;  /* 0x00000004004f7c24 */ /* 0x021fca000f8e02ff */
[----:B------:R-:W-:Y:S02]  /*7340*/  LEA.HI R79, R79, R192, RZ, 0x1d ;  /* 0x000000c04f4f7211 */ /* 0x000fe400078fe8ff */
[----:B------:R-:W0:Y:S03]  /*7350*/  LDC.64 R72, c[0x0][0x448] ;  /* 0x00011200ff487b82 */ /* 0x000e260000000a00 */
[----:B-1----:R-:W-:-:S05]  /*7360*/  @P1 IMAD.WIDE.U32 R2, R79, 0x20, R2 ;  /* 0x000000204f021825 */ /* 0x002fca00078e0002 */
[----:B------:R-:W1:Y:S01]  /*7370*/  LDC.64 R74, c[0x0][0x440] ;  /* 0x00011000ff4a7b82 */ /* 0x000e620000000a00 */
[C---:B--2---:R-:W-:Y:S01]  /*7380*/  @P1 IMAD.WIDE.U32 R4, R79.reuse, 0x20, R4 ;  /* 0x000000204f041825 */ /* 0x044fe200078e0004 */
[----:B------:R-:W-:Y:S01]  /*7390*/  @P1 IADD3 R79, PT, PT, R79, 0x100, RZ ;  /* 0x000001004f4f1810 */ /* 0x000fe20007ffe0ff */
[----:B------:R2:W-:Y:S04]  /*73a0*/  @P1 STG.E.128 desc[UR10][R2.64], R36 ;  /* 0x0000002402001986 */ /* 0x0005e8000c101d0a */
[----:B------:R2:W-:Y:S01]  /*73b0*/  @P1 STG.E.128 desc[UR10][R2.64+0x10], R32 ;  /* 0x0000102002001986 */ /* 0x0005e2000c101d0a */
[----:B------:R-:W4:Y:S01]  /*73c0*/  LDC.64 R76, c[0x0][0x448] ;  /* 0x00011200ff4c7b82 */ /* 0x000f220000000a00 */
[C---:B---3--:R-:W-:Y:S02]  /*73d0*/  @P3 IMAD.WIDE.U32 R6, R79.reuse, 0x20, R6 ;  /* 0x000000204f063825 */ /* 0x048fe400078e0006 */
[----:B------:R2:W-:Y:S04]  /*73e0*/  @P1 STG.E.128 desc[UR10][R4.64], R68 ;  /* 0x0000004404001986 */ /* 0x0005e8000c101d0a */
[----:B------:R2:W-:Y:S01]  /*73f0*/  @P1 STG.E.128 desc[UR10][R4.64+0x10], R64 ;  /* 0x0000104004001986 */ /* 0x0005e2000c101d0a */
[C---:B0-----:R-:W-:Y:S01]  /*7400*/  @P3 IMAD.WIDE.U32 R72, R79.reuse, 0x20, R72 ;  /* 0x000000204f483825 */ /* 0x041fe200078e0048 */
[----:B------:R-:W-:-:S02]  /*7410*/  @P3 IADD3 R79, PT, PT, R79, 0x100, RZ ;  /* 0x000001004f4f3810 */ /* 0x000fc40007ffe0ff */
[----:B------:R2:W-:Y:S04]  /*7420*/  @P3 STG.E.128 desc[UR10][R6.64], R28 ;  /* 0x0000001c06003986 */ /* 0x0005e8000c101d0a */
[----:B------:R2:W-:Y:S01]  /*7430*/  @P3 STG.E.128 desc[UR10][R6.64+0x10], R24 ;  /* 0x0000101806003986 */ /* 0x0005e2000c101d0a */
[----:B-1----:R-:W-:-:S03]  /*7440*/  @P4 IMAD.WIDE.U32 R74, R79, 0x20, R74 ;  /* 0x000000204f4a4825 */ /* 0x002fc600078e004a */
[----:B------:R2:W-:Y:S04]  /*7450*/  @P3 STG.E.128 desc[UR10][R72.64], R60 ;  /* 0x0000003c48003986 */ /* 0x0005e8000c101d0a */
[----:B------:R2:W-:Y:S01]  /*7460*/  @P3 STG.E.128 desc[UR10][R72.64+0x10], R56 ;  /* 0x0000103848003986 */ /* 0x0005e2000c101d0a */
[----:B----4-:R-:W-:-:S03]  /*7470*/  @P4 IMAD.WIDE.U32 R76, R79, 0x20, R76 ;  /* 0x000000204f4c4825 */ /* 0x010fc600078e004c */
[----:B------:R2:W-:Y:S04]  /*7480*/  @P4 STG.E.128 desc[UR10][R74.64], R20 ;  /* 0x000000144a004986 */ /* 0x0005e8000c101d0a */
[----:B------:R2:W-:Y:S04]  /*7490*/  @P4 STG.E.128 desc[UR10][R74.64+0x10], R16 ;  /* 0x000010104a004986 */ /* 0x0005e8000c101d0a */
[----:B------:R2:W-:Y:S04]  /*74a0*/  @P4 STG.E.128 desc[UR10][R76.64], R52 ;  /* 0x000000344c004986 */ /* 0x0005e8000c101d0a */
[----:B------:R2:W-:Y:S01]  /*74b0*/  @P4 STG.E.128 desc[UR10][R76.64+0x10], R48 ;  /* 0x000010304c004986 */ /* 0x0005e2000c101d0a */
[----:B------:R-:W-:Y:S05]  /*74c0*/  @!P5 EXIT ;  /* 0x000000000000d94d */ /* 0x000fea0003800000 */
[----:B--2---:R-:W0:Y:S01]  /*74d0*/  LDC.64 R2, c[0x0][0x440] ;  /* 0x00011000ff027b82 */ /* 0x004e220000000a00 */
        /* <DEDUP_REMOVED lines=9> */
.L_x_1653:
        /* <DEDUP_REMOVED lines=9> */
.L_x_15600:


//--------------------- .text._ZN10layer_norm13ln_bwd_kernelINS_13Kernel_traitsI6__halfS2_S2_S2_fjLj8192ELj1ELj1ELj8ELj16ENS_18Kernel_traits_baseILj8192ES2_S2_S2_S2_fjLj256EEEEELb0ELb0ELb1ELb1EEEvNS_9BwdParamsE --------------------------
	.section	.text._ZN10layer_norm13ln_bwd_kernelINS_13Kernel_traitsI6__halfS2_S2_S2_fjLj8192ELj1ELj1ELj8ELj16ENS_18Kernel_traits_baseILj8192ES2_S2_S2_S2_fjLj256EEEEELb0ELb0ELb1ELb1EEEvNS_9BwdParamsE,"ax",@progbits
	.align	128
        .global         _ZN10layer_norm13ln_bwd_kernelINS_13Kernel_traitsI6__halfS2_S2_S2_fjLj8192ELj1ELj1ELj8ELj16ENS_18Kernel_traits_baseILj8192ES2_S2_S2_S2_fjLj256EEEEELb0ELb0ELb1ELb1EEEvNS_9BwdParamsE
        .type           _ZN10layer_norm13ln_bwd_kernelINS_13Kernel_traitsI6__halfS2_S2_S2_fjLj8192ELj1ELj1ELj8ELj16ENS_18Kernel_traits_baseILj8192ES2_S2_S2_S2_fjLj256EEEEELb0ELb0ELb1ELb1EEEvNS_9BwdParamsE,@function
        .size           _ZN10layer_norm13ln_bwd_kernelINS_13Kernel_traitsI6__halfS2_S2_S2_fjLj8192ELj1ELj1ELj8ELj16ENS_18Kernel_traits_baseILj8192ES2_S2_S2_S2_fjLj256EEEEELb0ELb0ELb1ELb1EEEvNS_9BwdParamsE,(.L_x_15601 - _ZN10layer_norm13ln_bwd_kernelINS_13Kernel_traitsI6__halfS2_S2_S2_fjLj8192ELj1ELj1ELj8ELj16ENS_18Kernel_traits_baseILj8192ES2_S2_S2_S2_fjLj256EEEEELb0ELb0ELb1ELb1EEEvNS_9BwdParamsE)
        .other          _ZN10layer_norm13ln_bwd_kernelINS_13Kernel_traitsI6__halfS2_S2_S2_fjLj8192ELj1ELj1ELj8ELj16ENS_18Kernel_traits_baseILj8192ES2_S2_S2_S2_fjLj256EEEEELb0ELb0ELb1ELb1EEEvNS_9BwdParamsE,@"STO_CUDA_ENTRY STV_DEFAULT"
_ZN10layer_norm13ln_bwd_kernelINS_13Kernel_traitsI6__halfS2_S2_S2_fjLj8192ELj1ELj1ELj8ELj16ENS_18Kernel_traits_baseILj8192ES2_S2_S2_S2_fjLj256EEEEELb0ELb0ELb1ELb1EEEvNS_9BwdParamsE:
.text._ZN10layer_norm13ln_bwd_kernelINS_13Kernel_traitsI6__halfS2_S2_S2_fjLj8192ELj1ELj1ELj8ELj16ENS_18Kernel_traits_baseILj8192ES2_S2_S2_S2_fjLj256EEEEELb0ELb0ELb1ELb1EEEvNS_9BwdParamsE:
        /* <DEDUP_REMOVED lines=41> */
[----:B------:R-:W3:Y:S01]  /*0290*/  LDCU UR14, c[0x0][0x388] ;  /* 0x00007100ff0e77ac */ /* 0x000ee20008000800 */
[----:B------:R-:W4:Y:S01]  /*02a0*/  LDCU.U8 UR11, c[0x0][0x410] ;  /* 0x00008200ff0b77ac */ /* 0x000f220008000000 */
[----:B------:R-:W0:Y:S01]  /*02b0*/  LDCU UR15, c[0x0][0x400] ;  /* 0x00008000ff0f77ac */ /* 0x000e220008000800 */
        /* <DEDUP_REMOVED lines=10> */
.L_x_1703:
[----:B------:R-:W1:Y:S08]  /*0360*/  LDC.64 R106, c[0x0][0x3f8] ;  /* 0x0000fe00ff6a7b82 */ /* 0x000e700000000a00 */
[----:B------:R-:W2:Y:S08]  /*0370*/  LDC.64 R104, c[0x0][0x3c8] ;  /* 0x0000f200ff687b82 */ /* 0x000eb00000000a00 */
[----:B------:R-:W3:Y:S01]  /*0380*/  LDC.64 R108, c[0x0][0x3f0] ;  /* 0x0000fc00ff6c7b82 */ /* 0x000ee20000000a00 */
[----:B-1----:R-:W-:-:S05]  /*0390*/  IMAD.WIDE R106, R0, 0x4, R106 ;  /* 0x00000004006a7825 */ /* 0x002fca00078e026a */
[----:B0-----:R-:W4:Y:S01]  /*03a0*/  LDG.E R2, desc[UR12][R106.64] ;  /* 0x0000000c6a027981 */ /* 0x001f22000c1e1900 */
[----:B--2---:R-:W-:-:S05]  /*03b0*/  IMAD.WIDE R104, R0, 0x4, R104 ;  /* 0x0000000400687825 */ /* 0x004fca00078e0268 */
[----:B-----5:R0:W5:Y:S01]  /*03c0*/  LDG.E R120, desc[UR12][R104.64] ;  /* 0x0000000c68787981 */ /* 0x020162000c1e1900 */
[----:B---3--:R-:W-:-:S05]  /*03d0*/  IMAD.WIDE R108, R0, 0x4, R108 ;  /* 0x00000004006c7825 */ /* 0x008fca00078e026c */
[----:B------:R0:W5:Y:S01]  /*03e0*/  LDG.E R121, desc[UR12][R108.64] ;  /* 0x0000000c6c797981 */ /* 0x000162000c1e1900 */
[----:B------:R-:W-:Y:S02]  /*03f0*/  CS2R R110, SRZ ;  /* 0x00000000006e7805 */ /* 0x000fe4000001ff00 */
[----:B----4-:R-:W-:-:S13]  /*0400*/  ISETP.GE.AND P1, PT, R2, 0x1, PT ;  /* 0x000000010200780c */ /* 0x010fda0003f26270 */
[----:B0-----:R-:W-:Y:S05]  /*0410*/  @!P1 BRA `(.L_x_1655) ;  /* 0x0000001400e09947 */ /* 0x001fea0003800000 */
[----:B------:R-:W-:Y:S01]  /*0420*/  IMAD R3, R0, UR14, RZ ;  /* 0x0000000e00037c24 */ /* 0x000fe2000f8e02ff */
[----:B------:R-:W-:Y:S01]  /*0430*/  IADD3 R107, PT, PT, R2, -0x1, RZ ;  /* 0xffffffff026b7810 */ /* 0x000fe20007ffe0ff */
[----:B------:R-:W0:Y:S03]  /*0440*/  LDC.64 R104, c[0x0][0x428] ;  /* 0x00010a00ff687b82 */ /* 0x000e260000000a00 */
[----:B------:R-:W-:Y:S01]  /*0450*/  SHF.R.S32.HI R106, RZ, 0x1f, R3 ;  /* 0x0000001fff6a7819 */ /* 0x000fe20000011403 */
[----:B------:R-:W-:-:S03]  /*0460*/  IMAD R107, R107, UR14, RZ ;  /* 0x0000000e6b6b7c24 */ /* 0x000fc6000f8e02ff */
[----:B------:R-:W-:Y:S01]  /*0470*/  LEA.HI R3, R106, R3, RZ, 0x3 ;  /* 0x000000036a037211 */ /* 0x000fe200078f18ff */
[----:B------:R-:W1:Y:S01]  /*0480*/  LDC.64 R122, c[0x0][0x3c0] ;  /* 0x0000f000ff7a7b82 */ /* 0x000e620000000a00 */
[----:B------:R-:W-:Y:S02]  /*0490*/  SHF.R.S32.HI R106, RZ, 0x1f, R107 ;  /* 0x0000001fff6a7819 */ /* 0x000fe4000001146b */
[----:B------:R-:W-:Y:S02]  /*04a0*/  LEA.HI.SX32 R141, R3, R184, 0x1d ;  /* 0x000000b8038d7211 */ /* 0x000fe400078feaff */
[----:B------:R-:W-:-:S03]  /*04b0*/  LEA.HI R107, R106, R107, RZ, 0x3 ;  /* 0x0000006b6a6b7211 */ /* 0x000fc600078f18ff */
[----:B------:R-:W2:Y:S01]  /*04c0*/  LDC.64 R108, c[0x0][0x3a8] ;  /* 0x0000ea00ff6c7b82 */ /* 0x000ea20000000a00 */
[----:B------:R-:W-:Y:S02]  /*04d0*/  LEA.HI.SX32 R107, R107, R184, 0x1d ;  /* 0x000000b86b6b7211 */ /* 0x000fe400078feaff */
[----:B------:R-:W-:Y:S02]  /*04e0*/  IADD3 R149, PT, PT, R141, 0x200, RZ ;  /* 0x000002008d957810 */ /* 0x000fe40007ffe0ff */
[C---:B------:R-:W-:Y:S02]  /*04f0*/  IADD3 R125, PT, PT, R107.reuse, 0x100, RZ ;  /* 0x000001006b7d7810 */ /* 0x040fe40007ffe0ff */
[----:B------:R-:W-:Y:S02]  /*0500*/  IADD3 R113, PT, PT, R107, 0x200, RZ ;  /* 0x000002006b717810 */ /* 0x000fe40007ffe0ff */
[----:B------:R-:W-:Y:S01]  /*0510*/  IADD3 R143, PT, PT, R141, 0x100, RZ ;  /* 0x000001008d8f7810 */ /* 0x000fe20007ffe0ff */
[----:B0-----:R-:W-:Y:S01]  /*0520*/  IMAD.WIDE.U32 R124, R125, 0x10, R104 ;  /* 0x000000107d7c7825 */ /* 0x001fe200078e0068 */
[----:B------:R-:W-:-:S02]  /*0530*/  IADD3 R153, PT, PT, R141, 0x300, RZ ;  /* 0x000003008d997810 */ /* 0x000fc40007ffe0ff */
[----:B------:R-:W-:Y:S01]  /*0540*/  SHF.R.S32.HI R3, RZ, 0x1f, R0 ;  /* 0x0000001fff037819 */ /* 0x000fe20000011400 */
[----:B------:R-:W-:Y:S01]  /*0550*/  IMAD.WIDE.U32 R112, R113, 0x10, R104 ;  /* 0x0000001071707825 */ /* 0x000fe200078e0068 */
[C---:B-1----:R-:W-:Y:S01]  /*0560*/  LEA R122, P0, R0.reuse, R122, 0x2 ;  /* 0x0000007a007a7211 */ /* 0x042fe200078010ff */
[----:B------:R-:W3:Y:S03]  /*0570*/  LDG.E.128 R124, desc[UR12][R124.64] ;  /* 0x0000000c7c7c7981 */ /* 0x000ee6000c1e1d00 */
[----:B------:R-:W-:Y:S01]  /*0580*/  LEA.HI.X R123, R0, R123, R3, 0x2, P0 ;  /* 0x0000007b007b7211 */ /* 0x000fe200000f1403 */
[----:B--2---:R-:W-:-:S04]  /*0590*/  IMAD.WIDE.U32 R136, R141, 0x10, R108 ;  /* 0x000000108d887825 */ /* 0x004fc800078e006c */
[----:B------:R-:W-:-:S04]  /*05a0*/  IMAD.WIDE.U32 R116, R149, 0x10, R108 ;  /* 0x0000001095747825 */ /* 0x000fc800078e006c */
[--C-:B------:R-:W-:Y:S01]  /*05b0*/  IMAD.WIDE.U32 R128, R143, 0x10, R108.reuse ;  /* 0x000000108f807825 */ /* 0x100fe200078e006c */
[----:B------:R-:W-:Y:S01]  /*05c0*/  IADD3 R3, PT, PT, R107, 0x300, RZ ;  /* 0x000003006b037810 */ /* 0x000fe20007ffe0ff */
[----:B------:R-:W2:Y:S02]  /*05d0*/  LDG.E.128 R116, desc[UR12][R116.64] ;  /* 0x0000000c74747981 */ /* 0x000ea4000c1e1d00 */
[----:B------:R-:W-:Y:S02]  /*05e0*/  IMAD.WIDE.U32 R108, R153, 0x10, R108 ;  /* 0x00000010996c7825 */ /* 0x000fe400078e006c */
[----:B------:R-:W4:Y:S02]  /*05f0*/  LDG.E.128 R112, desc[UR12][R112.64] ;  /* 0x0000000c70707981 */ /* 0x000f24000c1e1d00 */
[--C-:B------:R-:W-:Y:S02]  /*0600*/  IMAD.WIDE.U32 R132, R107, 0x10, R104.reuse ;  /* 0x000000106b847825 */ /* 0x100fe400078e0068 */
[----:B------:R-:W4:Y:S02]  /*0610*/  LDG.E R123, desc[UR12][R122.64] ;  /* 0x0000000c7a7b7981 */ /* 0x000f24000c1e1900 */
[----:B------:R-:W-:-:S02]  /*0620*/  IMAD.WIDE.U32 R104, R3, 0x10, R104 ;  /* 0x0000001003687825 */ /* 0x000fc400078e0068 */
[----:B------:R-:W4:Y:S04]  /*0630*/  LDG.E.128 R108, desc[UR12][R108.64] ;  /* 0x0000000c6c6c7981 */ /* 0x000f28000c1e1d00 */
[----:B------:R-:W4:Y:S04]  /*0640*/  LDG.E.128 R128, desc[UR12][R128.64] ;  /* 0x0000000c80807981 */ /* 0x000f28000c1e1d00 */
[----:B------:R-:W4:Y:S04]  /*0650*/  LDG.E.128 R136, desc[UR12][R136.64] ;  /* 0x0000000c88887981 */ /* 0x000f28000c1e1d00 */
[----:B------:R-:W4:Y:S04]  /*0660*/  LDG.E.128 R132, desc[UR12][R132.64] ;  /* 0x0000000c84847981 */ /* 0x000f28000c1e1d00 */
[----:B------:R-:W4:Y:S01]  /*0670*/  LDG.E.128 R104, desc[UR12][R104.64] ;  /* 0x0000000c68687981 */ /* 0x000f22000c1e1d00 */
        /* <DEDUP_REMOVED lines=13> */
[----:B------:R-:W5:Y:S01]  /*0750*/  @P0 LDG.E.128 R12, desc[UR12][R154.64] ;  /* 0x0000000c9a0c0981 */ /* 0x000f62000c1e1d00 */
[----:B------:R-:W-:-:S05]  /*0760*/  @P0 IMAD.WIDE.U32 R158, R149, 0x10, R158 ;  /* 0x00000010959e0825 */ /* 0x000fca00078e009e */
[----:B------:R1:W5:Y:S01]  /*0770*/  @P0 LDG.E.128 R8, desc[UR12][R158.64] ;  /* 0x0000000c9e080981 */ /* 0x000362000c1e1d00 */
[----:B0-----:R-:W-:Y:S02]  /*0780*/  HADD2.F32 R160, -RZ, R29.H0_H0 ;  /* 0x2000001dffa07230 */ /* 0x001fe40000004100 */
[----:B-1----:R-:W-:Y:S02]  /*0790*/  HADD2.F32 R158, -RZ, R28.H0_H0 ;  /* 0x2000001cff9e7230 */ /* 0x002fe40000004100 */
[----:B------:R-:W-:Y:S02]  /*07a0*/  HADD2.F32 R176, -RZ, R145.H0_H0 ;  /* 0x20000091ffb07230 */ /* 0x000fe40000004100 */
[----:B------:R-:W-:Y:S02]  /*07b0*/  HADD2.F32 R180, -RZ, R146.H0_H0 ;  /* 0x20000092ffb47230 */ /* 0x000fe40000004100 */
[--C-:B---3--:R-:W-:Y:S02]  /*07c0*/  HADD2.F32 R141, -RZ, R124.reuse.H0_H0 ;  /* 0x2000007cff8d7230 */ /* 0x108fe40000004100 */
[----:B------:R-:W-:-:S02]  /*07d0*/  HADD2.F32 R142, -RZ, R124.H1_H1 ;  /* 0x3000007cff8e7230 */ /* 0x000fc40000004100 */
[--C-:B------:R-:W-:Y:S02]  /*07e0*/  HADD2.F32 R149, -RZ, R125.reuse.H0_H0 ;  /* 0x2000007dff957230 */ /* 0x100fe40000004100 */
[----:B------:R-:W-:Y:S02]  /*07f0*/  HADD2.F32 R148, -RZ, R125.H1_H1 ;  /* 0x3000007dff947230 */ /* 0x000fe40000004100 */
[--C-:B------:R-:W-:Y:S02]  /*0800*/  HADD2.F32 R153, -RZ, R126.reuse.H0_H0 ;  /* 0x2000007eff997230 */ /* 0x100fe40000004100 */
[----:B------:R-:W-:Y:S02]  /*0810*/  HADD2.F32 R152, -RZ, R126.H1_H1 ;  /* 0x3000007eff987230 */ /* 0x000fe40000004100 */
[--C-:B--2---:R-:W-:Y:S02]  /*0820*/  HADD2.F32 R124, -RZ, R116.reuse.H0_H0 ;  /* 0x20000074ff7c7230 */ /* 0x104fe40000004100 */
[----:B------:R-:W-:-:S02]  /*0830*/  HADD2.F32 R125, -RZ, R116.H1_H1 ;  /* 0x30000074ff7d7230 */ /* 0x000fc40000004100 */
[--C-:B------:R-:W-:Y:S02]  /*0840*/  HADD2.F32 R150, -RZ, R118.reuse.H0_H0 ;  /* 0x20000076ff967230 */ /* 0x100fe40000004100 */
[----:B------:R-:W-:Y:S02]  /*0850*/  HADD2.F32 R185, -RZ, R118.H1_H1 ;  /* 0x30000076ffb97230 */ /* 0x000fe40000004100 */
[--C-:B----4-:R-:W-:Y:S02]  /*0860*/  HADD2.F32 R161, -RZ, R112.reuse.H0_H0 ;  /* 0x20000070ffa17230 */ /* 0x110fe40000004100 */
[----:B------:R-:W-:Y:S02]  /*0870*/  HADD2.F32 R118, -RZ, R112.H1_H1 ;  /* 0x30000070ff767230 */ /* 0x000fe40000004100 */
[--C-:B------:R-:W-:Y:S02]  /*0880*/  HADD2.F32 R165, -RZ, R113.reuse.H0_H0 ;  /* 0x20000071ffa57230 */ /* 0x100fe40000004100 */
[----:B------:R-:W-:-:S02]  /*0890*/  HADD2.F32 R116, -RZ, R113.H1_H1 ;  /* 0x30000071ff747230 */ /* 0x000fc40000004100 */
[----:B------:R-:W-:Y:S02]  /*08a0*/  HADD2.F32 R126, -RZ, R117.H0_H0 ;  /* 0x20000075ff7e7230 */ /* 0x000fe40000004100 */
[--C-:B------:R-:W-:Y:S02]  /*08b0*/  HADD2.F32 R113, -RZ, R115.reuse.H0_H0 ;  /* 0x20000073ff717230 */ /* 0x100fe40000004100 */
[----:B------:R-:W-:Y:S01]  /*08c0*/  HADD2.F32 R112, -RZ, R115.H1_H1 ;  /* 0x30000073ff707230 */ /* 0x000fe20000004100 */
[----:B------:R-:W-:Y:S01]  /*08d0*/  FSEL R115, R123, RZ, !P2 ;  /* 0x000000ff7b737208 */ /* 0x000fe20005000000 */
[----:B------:R-:W-:Y:S02]  /*08e0*/  HADD2.F32 R117, -RZ, R117.H1_H1 ;  /* 0x30000075ff757230 */ /* 0x000fe40000004100 */
[----:B------:R-:W-:Y:S02]  /*08f0*/  HADD2.F32 R179, -RZ, R109.H0_H0 ;  /* 0x2000006dffb37230 */ /* 0x000fe40000004100 */
[----:B------:R-:W-:-:S02]  /*0900*/  HADD2.F32 R173, -RZ, R131.H0_H0 ;  /* 0x20000083ffad7230 */ /* 0x000fc40000004100 */
[----:B------:R-:W-:Y:S02]  /*0910*/  HADD2.F32 R154, -RZ, R119.H0_H0 ;  /* 0x20000077ff9a7230 */ /* 0x000fe40000004100 */
[--C-:B------:R-:W-:Y:S02]  /*0920*/  HADD2.F32 R175, -RZ, R108.reuse.H0_H0 ;  /* 0x2000006cffaf7230 */ /* 0x100fe40000004100 */
[----:B------:R-:W-:Y:S02]  /*0930*/  HADD2.F32 R177, -RZ, R108.H1_H1 ;  /* 0x3000006cffb17230 */ /* 0x000fe40000004100 */
[----:B------:R-:W-:Y:S02]  /*0940*/  HADD2.F32 R109, -RZ, R109.H1_H1 ;  /* 0x3000006dff6d7230 */ /* 0x000fe40000004100 */
[----:B------:R-:W-:Y:S02]  /*0950*/  HADD2.F32 R183, -RZ, R110.H0_H0 ;  /* 0x2000006effb77230 */ /* 0x000fe40000004100 */
[----:B------:R-:W-:-:S02]  /*0960*/  HADD2.F32 R164, -RZ, R137.H1_H1 ;  /* 0x30000089ffa47230 */ /* 0x000fc40000004100 */
[----:B------:R-:W-:Y:S02]  /*0970*/  HADD2.F32 R119, -RZ, R119.H1_H1 ;  /* 0x30000077ff777230 */ /* 0x000fe40000004100 */
[----:B------:R-:W-:Y:S02]  /*0980*/  HADD2.F32 R110, -RZ, R110.H1_H1 ;  /* 0x3000006eff6e7230 */ /* 0x000fe40000004100 */
[----:B------:R-:W-:Y:S02]  /*0990*/  HADD2.F32 R108, -RZ, R111.H1_H1 ;  /* 0x3000006fff6c7230 */ /* 0x000fe40000004100 */
[--C-:B------:R-:W-:Y:S02]  /*09a0*/  HADD2.F32 R3, -RZ, R136.reuse.H0_H0 ;  /* 0x20000088ff037230 */ /* 0x100fe40000004100 */
[----:B------:R-:W-:Y:S02]  /*09b0*/  HADD2.F32 R140, -RZ, R136.H1_H1 ;  /* 0x30000088ff8c7230 */ /* 0x000fe40000004100 */
[----:B------:R-:W-:-:S02]  /*09c0*/  HADD2.F32 R163, -RZ, R133.H0_H0 ;  /* 0x20000085ffa37230 */ /* 0x000fc40000004100 */
[----:B------:R-:W-:Y:S02]  /*09d0*/  HADD2.F32 R122, -RZ, R133.H1_H1 ;  /* 0x30000085ff7a7230 */ /* 0x000fe40000004100 */
[C---:B------:R-:W-:Y:S01]  /*09e0*/  FADD.FTZ R209, -R115.reuse, R117 ;  /* 0x0000007573d17221 */ /* 0x040fe20000010100 */
[--C-:B------:R-:W-:Y:S02]  /*09f0*/  HADD2.F32 R133, -RZ, R134.reuse.H0_H0 ;  /* 0x20000086ff857230 */ /* 0x100fe40000004100 */
[----:B------:R-:W-:Y:S02]  /*0a00*/  HADD2.F32 R136, -RZ, R134.H1_H1 ;  /* 0x30000086ff887230 */ /* 0x000fe40000004100 */
[C---:B------:R-:W-:Y:S01]  /*0a10*/  FADD.FTZ R199, -R115.reuse, R173 ;  /* 0x000000ad73c77221 */ /* 0x040fe20000010100 */
[--C-:B------:R-:W-:Y:S02]  /*0a20*/  HADD2.F32 R134, -RZ, R129.reuse.H0_H0 ;  /* 0x20000081ff867230 */ /* 0x100fe40000004100 */
[----:B------:R-:W-:Y:S01]  /*0a30*/  FADD.FTZ R117, -R115, R109 ;  /* 0x0000006d73757221 */ /* 0x000fe20000010100 */
[----:B------:R-:W-:-:S02]  /*0a40*/  HADD2.F32 R171, -RZ, R129.H1_H1 ;  /* 0x30000081ffab7230 */ /* 0x000fc40000004100 */
[C---:B------:R-:W-:Y:S01]  /*0a50*/  FADD.FTZ R129, -R115.reuse, R164 ;  /* 0x000000a473817221 */ /* 0x040fe20000010100 */
[----:B------:R-:W-:Y:S02]  /*0a60*/  HADD2.F32 R187, -RZ, R111.H0_H0 ;  /* 0x2000006fffbb7230 */ /* 0x000fe40000004100 */
[C---:B------:R-:W-:Y:S01]  /*0a70*/  FADD.FTZ R173, -R115.reuse, R119 ;  /* 0x0000007773ad7221 */ /* 0x040fe20000010100 */
[C---:B------:R-:W-:Y:S01]  /*0a80*/  FADD.FTZ R111, -R115.reuse, R110 ;  /* 0x0000006e736f7221 */ /* 0x040fe20000010100 */
[----:B------:R-:W-:Y:S01]  /*0a90*/  FADD.FTZ R109, -R115, R108 ;  /* 0x0000006c736d7221 */ /* 0x000fe20000010100 */
[--C-:B------:R-:W-:Y:S02]  /*0aa0*/  HADD2.F32 R166, -RZ, R138.reuse.H0_H0 ;  /* 0x2000008affa67230 */ /* 0x100fe40000004100 */
[----:B------:R-:W-:Y:S02]  /*0ab0*/  HADD2.F32 R167, -RZ, R138.H1_H1 ;  /* 0x3000008affa77230 */ /* 0x000fe40000004100 */
[----:B------:R-:W-:-:S02]  /*0ac0*/  HADD2.F32 R181, -RZ, R104.H0_H0 ;  /* 0x20000068ffb57230 */ /* 0x000fc40000004100 */
[----:B------:R-:W-:Y:S02]  /*0ad0*/  HADD2.F32 R110, -RZ, R104.H1_H1 ;  /* 0x30000068ff6e7230 */ /* 0x000fe40000004100 */
[--C-:B------:R-:W-:Y:S02]  /*0ae0*/  HADD2.F32 R119, -RZ, R105.reuse.H0_H0 ;  /* 0x20000069ff777230 */ /* 0x100fe40000004100 */
[----:B------:R-:W-:Y:S02]  /*0af0*/  HADD2.F32 R108, -RZ, R105.H1_H1 ;  /* 0x30000069ff6c7230 */ /* 0x000fe40000004100 */
[C---:B------:R-:W-:Y:S01]  /*0b00*/  FADD.FTZ R191, -R115.reuse, R134 ;  /* 0x0000008673bf7221 */ /* 0x040fe20000010100 */
[----:B------:R-:W-:Y:S02]  /*0b10*/  HADD2.F32 R172, -RZ, R130.H0_H0 ;  /* 0x20000082ffac7230 */ /* 0x000fe40000004100 */
[----:B------:R-:W-:Y:S01]  /*0b20*/  FADD.FTZ R207, -R115, R126 ;  /* 0x0000007e73cf7221 */ /* 0x000fe20000010100 */
[----:B------:R-:W-:-:S02]  /*0b30*/  HADD2.F32 R105, -RZ, R107.H0_H0 ;  /* 0x2000006bff697230 */ /* 0x000fc40000004100 */
[----:B------:R-:W-:Y:S02]  /*0b40*/  HADD2.F32 R104, -RZ, R107.H1_H1 ;  /* 0x3000006bff687230 */ /* 0x000fe40000004100 */
[----:B-----5:R-:W-:Y:S01]  /*0b50*/  FMUL.FTZ R126, R120, R129 ;  /* 0x00000081787e7220 */ /* 0x020fe20000410000 */
[----:B------:R-:W-:Y:S02]  /*0b60*/  HADD2.F32 R130, -RZ, R130.H1_H1 ;  /* 0x30000082ff827230 */ /* 0x000fe40000004100 */
[----:B------:R-:W-:Y:S02]  /*0b70*/  HADD2.F32 R107, -RZ, R21.H1_H1 ;  /* 0x30000015ff6b7230 */ /* 0x000fe40000004100 */
[----:B------:R-:W-:Y:S01]  /*0b80*/  FADD.FTZ R123, -R115, R140 ;  /* 0x0000008c737b7221 */ /* 0x000fe20000010100 */
[----:B------:R-:W-:Y:S02]  /*0b90*/  HADD2.F32 R162, -RZ, R137.H0_H0 ;  /* 0x20000089ffa27230 */ /* 0x000fe40000004100 */
[----:B------:R-:W-:-:S02]  /*0ba0*/  HADD2.F32 R134, -RZ, R22.H0_H0 ;  /* 0x20000016ff867230 */ /* 0x000fc40000004100 */
[--C-:B------:R-:W-:Y:S02]  /*0bb0*/  HADD2.F32 R137, -RZ, R135.reuse.H0_H0 ;  /* 0x20000087ff897230 */ /* 0x100fe40000004100 */
[----:B------:R-:W-:Y:S02]  /*0bc0*/  HADD2.F32 R138, -RZ, R135.H1_H1 ;  /* 0x30000087ff8a7230 */ /* 0x000fe40000004100 */
[C---:B------:R-:W-:Y:S01]  /*0bd0*/  FADD.FTZ R135, -R115.reuse, R167 ;  /* 0x000000a773877221 */ /* 0x040fe20000010100 */
[----:B------:R-:W-:Y:S02]  /*0be0*/  HADD2.F32 R174, -RZ, R131.H1_H1 ;  /* 0x30000083ffae7230 */ /* 0x000fe40000004100 */
[C---:B------:R-:W-:Y:S01]  /*0bf0*/  FADD.FTZ R131, -R115.reuse, R166 ;  /* 0x000000a673837221 */ /* 0x040fe20000010100 */
[--C-:B------:R-:W-:Y:S02]  /*0c00*/  HADD2.F32 R168, -RZ, R139.reuse.H0_H0 ;  /* 0x2000008bffa87230 */ /* 0x100fe40000004100 */
[----:B------:R-:W-:Y:S01]  /*0c10*/  FADD.FTZ R203, -R115, R124 ;  /* 0x0000007c73cb7221 */ /* 0x000fe20000010100 */
[----:B------:R-:W-:-:S02]  /*0c20*/  HADD2.F32 R170, -RZ, R139.H1_H1 ;  /* 0x3000008bffaa7230 */ /* 0x000fc40000004100 */
[----:B------:R-:W-:Y:S01]  /*0c30*/  FADD.FTZ R197, -R115, R130 ;  /* 0x0000008273c57221 */ /* 0x000fe20000010100 */
[--C-:B------:R-:W-:Y:S02]  /*0c40*/  HADD2.F32 R139, -RZ, R132.reuse.H0_H0 ;  /* 0x20000084ff8b7230 */ /* 0x100fe40000004100 */
[-C--:B------:R-:W-:Y:S01]  /*0c50*/  FMUL.FTZ R124, R107, R122.reuse ;  /* 0x0000007a6b7c7220 */ /* 0x080fe20000410000 */
[----:B------:R-:W-:Y:S02]  /*0c60*/  HADD2.F32 R143, -RZ, R132.H1_H1 ;  /* 0x30000084ff8f7230 */ /* 0x000fe40000004100 */
[----:B------:R-:W-:Y:S01]  /*0c70*/  FADD.FTZ R79, R79, R122 ;  /* 0x0000007a4f4f7221 */ /* 0x000fe20000010000 */
[--C-:B------:R-:W-:Y:S02]  /*0c80*/  HADD2.F32 R132, -RZ, R128.reuse.H0_H0 ;  /* 0x20000080ff847230 */ /* 0x100fe40000004100 */
[----:B------:R-:W-:Y:S01]  /*0c90*/  FFMA.FTZ R35, R126, R122, R35 ;  /* 0x0000007a7e237223 */ /* 0x000fe20000010023 */
[----:B------:R-:W-:-:S02]  /*0ca0*/  HADD2.F32 R128, -RZ, R128.H1_H1 ;  /* 0x30000080ff807230 */ /* 0x000fc40000004100 */
[----:B------:R-:W-:Y:S01]  /*0cb0*/  FMUL.FTZ R130, R120, R123 ;  /* 0x0000007b78827220 */ /* 0x000fe20000410000 */
[----:B------:R-:W-:Y:S02]  /*0cc0*/  HADD2.F32 R129, -RZ, R22.H1_H1 ;  /* 0x30000016ff817230 */ /* 0x000fe40000004100 */
[----:B------:R-:W-:Y:S01]  /*0cd0*/  FMUL.FTZ R122, R134, R133 ;  /* 0x00000085867a7220 */ /* 0x000fe20000410000 */
[----:B------:R-:W-:Y:S02]  /*0ce0*/  HADD2.F32 R140, -RZ, R23.H0_H0 ;  /* 0x20000017ff8c7230 */ /* 0x000fe40000004100 */
[C---:B------:R-:W-:Y:S01]  /*0cf0*/  FMUL.FTZ R123, R120.reuse, R131 ;  /* 0x00000083787b7220 */ /* 0x040fe20000410000 */
[----:B------:R-:W-:Y:S01]  /*0d00*/  FMUL.FTZ R134, R120, R135 ;  /* 0x0000008778867220 */ /* 0x000fe20000410000 */
[C---:B------:R-:W-:Y:S01]  /*0d10*/  FADD.FTZ R3, -R115.reuse, R3 ;  /* 0x0000000373037221 */ /* 0x040fe20000010100 */
[C---:B------:R-:W-:Y:S01]  /*0d20*/  FADD.FTZ R151, -R115.reuse, R168 ;  /* 0x000000a873977221 */ /* 0x040fe20000010100 */
[C---:B------:R-:W-:Y:S01]  /*0d30*/  FADD.FTZ R155, -R115.reuse, R170 ;  /* 0x000000aa739b7221 */ /* 0x040fe20000010100 */
[C---:B------:R-:W-:Y:S01]  /*0d40*/  FADD.FTZ R159, -R115.reuse, R132 ;  /* 0x00000084739f7221 */ /* 0x040fe20000010100 */
[----:B------:R-:W-:Y:S01]  /*0d50*/  FADD.FTZ R189, -R115, R128 ;  /* 0x0000008073bd7221 */ /* 0x000fe20000010100 */
[----:B------:R-:W-:-:S02]  /*0d60*/  HADD2.F32 R132, -RZ, R20.H0_H0 ;  /* 0x20000014ff847230 */ /* 0x000fc40000004100 */
[----:B------:R-:W-:Y:S01]  /*0d70*/  FADD.FTZ R72, R72, R133 ;  /* 0x0000008548487221 */ /* 0x000fe20000010000 */
[----:B------:R-:W-:Y:S01]  /*0d80*/  FFMA.FTZ R36, R123, R133, R36 ;  /* 0x000000857b247223 */ /* 0x000fe20000010024 */
[-C--:B------:R-:W-:Y:S01]  /*0d90*/  FMUL.FTZ R129, R129, R136.reuse ;  /* 0x0000008881817220 */ /* 0x080fe20000410000 */
[----:B------:R-:W-:Y:S01]  /*0da0*/  FADD.FTZ R73, R73, R136 ;  /* 0x0000008849497221 */ /* 0x000fe20000010000 */
[----:B------:R-:W-:Y:S01]  /*0db0*/  FFMA.FTZ R37, R134, R136, R37 ;  /* 0x0000008886257223 */ /* 0x000fe20000010025 */
[----:B------:R-:W-:Y:S02]  /*0dc0*/  HADD2.F32 R135, -RZ, R23.H1_H1 ;  /* 0x30000017ff877230 */ /* 0x000fe40000004100 */
[----:B------:R-:W-:Y:S01]  /*0dd0*/  FMUL.FTZ R131, R140, R137 ;  /* 0x000000898c837220 */ /* 0x000fe20000410000 */
[C---:B------:R-:W-:Y:S01]  /*0de0*/  FMUL.FTZ R3, R120.reuse, R3 ;  /* 0x0000000378037220 */ /* 0x040fe20000410000 */
[----:B------:R-:W-:Y:S02]  /*0df0*/  HADD2.F32 R128, -RZ, R20.H1_H1 ;  /* 0x30000014ff807230 */ /* 0x000fe40000004100 */
[C---:B------:R-:W-:Y:S01]  /*0e00*/  FMUL.FTZ R133, R120.reuse, R151 ;  /* 0x0000009778857220 */ /* 0x040fe20000410000 */
[----:B------:R-:W-:Y:S01]  /*0e10*/  FMUL.FTZ R136, R120, R155 ;  /* 0x0000009b78887220 */ /* 0x000fe20000410000 */
[----:B------:R-:W-:-:S02]  /*0e20*/  HADD2.F32 R140, -RZ, R24.H0_H0 ;  /* 0x20000018ff8c7230 */ /* 0x000fc40000004100 */
[----:B------:R-:W-:Y:S02]  /*0e30*/  HADD2.F32 R107, -RZ, R24.H1_H1 ;  /* 0x30000018ff6b7230 */ /* 0x000fe40000004100 */
[----:B------:R-:W-:Y:S01]  /*0e40*/  FADD.FTZ R167, -R115, R150 ;  /* 0x0000009673a77221 */ /* 0x000fe20000010100 */
[-C--:B------:R-:W-:Y:S01]  /*0e50*/  FMUL.FTZ R132, R132, R139.reuse ;  /* 0x0000008b84847220 */ /* 0x080fe20000410000 */
[----:B------:R-:W-:Y:S01]  /*0e60*/  FADD.FTZ R76, R76, R139 ;  /* 0x0000008b4c4c7221 */ /* 0x000fe20000010000 */
[----:B------:R-:W-:Y:S01]  /*0e70*/  FFMA.FTZ R32, R3, R139, R32 ;  /* 0x0000008b03207223 */ /* 0x000fe20000010020 */
        /* <DEDUP_REMOVED lines=8> */
[----:B------:R-:W-:Y:S01]  /*0f00*/  FMUL.FTZ R139, R120, R159 ;  /* 0x0000009f788b7220 */ /* 0x000fe20000410000 */
[----:B------:R-:W-:Y:S01]  /*0f10*/  FMUL.FTZ R137, R140, R141 ;  /* 0x0000008d8c897220 */ /* 0x000fe20000410000 */
[----:B------:R-:W-:-:S02]  /*0f20*/  HADD2.F32 R150, -RZ, R25.H0_H0 ;  /* 0x20000019ff967230 */ /* 0x000fc40000004100 */
[-C--:B------:R-:W-:Y:S01]  /*0f30*/  FMUL.FTZ R138, R107, R142.reuse ;  /* 0x0000008e6b8a7220 */ /* 0x080fe20000410000 */
[C---:B------:R-:W-:Y:S01]  /*0f40*/  FMUL.FTZ R140, R120.reuse, R189 ;  /* 0x000000bd788c7220 */ /* 0x040fe20000410000 */
[----:B------:R-:W-:Y:S01]  /*0f50*/  FMUL.FTZ R143, R120, R191 ;  /* 0x000000bf788f7220 */ /* 0x000fe20000410000 */
[----:B------:R-:W-:Y:S02]  /*0f60*/  HADD2.F32 R107, -RZ, R25.H1_H1 ;  /* 0x30000019ff6b7230 */ /* 0x000fe40000004100 */
[C---:B------:R-:W-:Y:S01]  /*0f70*/  FADD.FTZ R193, -R115.reuse, R171 ;  /* 0x000000ab73c17221 */ /* 0x040fe20000010100 */
[----:B------:R-:W-:Y:S01]  /*0f80*/  FADD.FTZ R195, -R115, R172 ;  /* 0x000000ac73c37221 */ /* 0x000fe20000010100 */
[----:B------:R-:W-:Y:S01]  /*0f90*/  FADD.FTZ R68, R68, R141 ;  /* 0x0000008d44447221 */ /* 0x000fe20000010000 */
[----:B------:R-:W-:Y:S01]  /*0fa0*/  FFMA.FTZ R40, R139, R141, R40 ;  /* 0x0000008d8b287223 */ /* 0x000fe20000010028 */
[----:B------:R-:W-:Y:S01]  /*0fb0*/  FADD.FTZ R69, R69, R142 ;  /* 0x0000008e45457221 */ /* 0x000fe20000010000 */
[----:B------:R-:W-:Y:S01]  /*0fc0*/  FFMA.FTZ R41, R140, R142, R41 ;  /* 0x0000008e8c297223 */ /* 0x000fe20000010029 */
[-C--:B------:R-:W-:Y:S01]  /*0fd0*/  FMUL.FTZ R141, R150, R149.reuse ;  /* 0x00000095968d7220 */ /* 0x080fe20000410000 */
[----:B------:R-:W-:Y:S01]  /*0fe0*/  FADD.FTZ R70, R70, R149 ;  /* 0x0000009546467221 */ /* 0x000fe20000010000 */
[----:B------:R-:W-:Y:S01]  /*0ff0*/  FFMA.FTZ R42, R143, R149, R42 ;  /* 0x000000958f2a7223 */ /* 0x000fe2000001002a */
[----:B------:R-:W-:Y:S01]  /*1000*/  FMUL.FTZ R142, R120, R193 ;  /* 0x000000c1788e7220 */ /* 0x000fe20000410000 */
[----:B------:R-:W-:-:S02]  /*1010*/  HADD2.F32 R150, -RZ, R26.H0_H0 ;  /* 0x2000001aff967230 */ /* 0x000fc40000004100 */
[-C--:B------:R-:W-:Y:S01]  /*1020*/  FMUL.FTZ R149, R107, R148.reuse ;  /* 0x000000946b957220 */ /* 0x080fe20000410000 */
[----:B------:R-:W-:Y:S01]  /*1030*/  FMUL.FTZ R151, R120, R195 ;  /* 0x000000c378977220 */ /* 0x000fe20000410000 */
[----:B------:R-:W-:Y:S02]  /*1040*/  HADD2.F32 R107, -RZ, R26.H1_H1 ;  /* 0x3000001aff6b7230 */ /* 0x000fe40000004100 */
[----:B------:R-:W-:Y:S01]  /*1050*/  FADD.FTZ R71, R71, R148 ;  /* 0x0000009447477221 */ /* 0x000fe20000010000 */
[----:B------:R-:W-:Y:S01]  /*1060*/  FFMA.FTZ R43, R142, R148, R43 ;  /* 0x000000948e2b7223 */ /* 0x000fe2000001002b */
[----:B------:R-:W-:Y:S01]  /*1070*/  FADD.FTZ R171, -R115, R154 ;  /* 0x0000009a73ab7221 */ /* 0x000fe20000010100 */
[-C--:B------:R-:W-:Y:S01]  /*1080*/  FMUL.FTZ R148, R150, R153.reuse ;  /* 0x0000009996947220 */ /* 0x080fe20000410000 */
[----:B------:R-:W-:Y:S01]  /*1090*/  FADD.FTZ R64, R64, R153 ;  /* 0x0000009940407221 */ /* 0x000fe20000010000 */
[----:B------:R-:W-:Y:S01]  /*10a0*/  FFMA.FTZ R44, R151, R153, R44 ;  /* 0x00000099972c7223 */ /* 0x000fe2000001002c */
[----:B------:R-:W-:-:S02]  /*10b0*/  HADD2.F32 R157, -RZ, R127.H0_H0 ;  /* 0x2000007fff9d7230 */ /* 0x000fc40000004100 */
[C---:B------:R-:W-:Y:S01]  /*10c0*/  FMUL.FTZ R150, R120.reuse, R197 ;  /* 0x000000c578967220 */ /* 0x040fe20000410000 */
[----:B------:R-:W-:Y:S02]  /*10d0*/  HADD2.F32 R154, -RZ, R27.H0_H0 ;  /* 0x2000001bff9a7230 */ /* 0x000fe40000004100 */
[-C--:B------:R-:W-:Y:S01]  /*10e0*/  FMUL.FTZ R153, R107, R152.reuse ;  /* 0x000000986b997220 */ /* 0x080fe20000410000 */
[----:B------:R-:W-:Y:S02]  /*10f0*/  HADD2.F32 R156, -RZ, R127.H1_H1 ;  /* 0x3000007fff9c7230 */ /* 0x000fe40000004100 */
[----:B------:R-:W-:Y:S01]  /*1100*/  FMUL.FTZ R155, R120, R199 ;  /* 0x000000c7789b7220 */ /* 0x000fe20000410000 */
[----:B------:R-:W-:Y:S02]  /*1110*/  HADD2.F32 R107, -RZ, R27.H1_H1 ;  /* 0x3000001bff6b7230 */ /* 0x000fe40000004100 */
[C---:B------:R-:W-:Y:S01]  /*1120*/  FADD.FTZ R127, -R115.reuse, R162 ;  /* 0x000000a2737f7221 */ /* 0x040fe20000010100 */
[C---:B------:R-:W-:Y:S01]  /*1130*/  FADD.FTZ R201, -R115.reuse, R174 ;  /* 0x000000ae73c97221 */ /* 0x040fe20000010100 */
[----:B------:R-:W-:Y:S01]  /*1140*/  FADD.FTZ R205, -R115, R125 ;  /* 0x0000007d73cd7221 */ /* 0x000fe20000010100 */
[----:B------:R-:W-:Y:S01]  /*1150*/  FADD.FTZ R65, R65, R152 ;  /* 0x0000009841417221 */ /* 0x000fe20000010000 */
[----:B------:R-:W-:Y:S01]  /*1160*/  FFMA.FTZ R45, R150, R152, R45 ;  /* 0x00000098962d7223 */ /* 0x000fe2000001002d */
[----:B------:R-:W-:-:S02]  /*1170*/  HADD2.F32 R125, -RZ, R21.H0_H0 ;  /* 0x20000015ff7d7230 */ /* 0x000fc40000004100 */
[-C--:B------:R-:W-:Y:S01]  /*1180*/  FMUL.FTZ R152, R154, R157.reuse ;  /* 0x0000009d9a987220 */ /* 0x080fe20000410000 */
[----:B------:R-:W-:Y:S01]  /*1190*/  FADD.FTZ R66, R66, R157 ;  /* 0x0000009d42427221 */ /* 0x000fe20000010000 */
[----:B------:R-:W-:Y:S01]  /*11a0*/  FFMA.FTZ R46, R155, R157, R46 ;  /* 0x0000009d9b2e7223 */ /* 0x000fe2000001002e */
[C---:B------:R-:W-:Y:S01]  /*11b0*/  FMUL.FTZ R127, R120.reuse, R127 ;  /* 0x0000007f787f7220 */ /* 0x040fe20000410000 */
[C---:B------:R-:W-:Y:S01]  /*11c0*/  FMUL.FTZ R154, R120.reuse, R201 ;  /* 0x000000c9789a7220 */ /* 0x040fe20000410000 */
[-C--:B------:R-:W-:Y:S01]  /*11d0*/  FMUL.FTZ R157, R107, R156.reuse ;  /* 0x0000009c6b9d7220 */ /* 0x080fe20000410000 */
[----:B------:R-:W-:Y:S01]  /*11e0*/  FMUL.FTZ R159, R120, R203 ;  /* 0x000000cb789f7220 */ /* 0x000fe20000410000 */
[----:B------:R-:W-:Y:S02]  /*11f0*/  HADD2.F32 R107, -RZ, R28.H1_H1 ;  /* 0x3000001cff6b7230 */ /* 0x000fe40000004100 */
        /* <DEDUP_REMOVED lines=9> */
[----:B------:R-:W-:-:S02]  /*1290*/  HADD2.F32 R191, -RZ, R29.H1_H1 ;  /* 0x3000001dffbf7230 */ /* 0x000fc40000004100 */
[----:B------:R-:W-:Y:S01]  /*12a0*/  FMUL.FTZ R161, R107, R118 ;  /* 0x000000766ba17220 */ /* 0x000fe20000410000 */
[C---:B------:R-:W-:Y:S01]  /*12b0*/  FMUL.FTZ R162, R120.reuse, R209 ;  /* 0x000000d178a27220 */ /* 0x040fe20000410000 */
[----:B------:R-:W-:Y:S01]  /*12c0*/  FMUL.FTZ R158, R120, R205 ;  /* 0x000000cd789e7220 */ /* 0x000fe20000410000 */
[----:B------:R-:W-:Y:S01]  /*12d0*/  FADD.FTZ R107, RZ, R132 ;  /* 0x00000084ff6b7221 */ /* 0x000fe20000010000 */
[----:B------:R-:W-:Y:S01]  /*12e0*/  FFMA.FTZ R189, R3, R132, RZ ;  /* 0x0000008403bd7223 */ /* 0x000fe200000100ff */
[-C--:B------:R-:W-:Y:S01]  /*12f0*/  FMUL.FTZ R160, R160, R165.reuse ;  /* 0x000000a5a0a07220 */ /* 0x080fe20000410000 */
        /* <DEDUP_REMOVED lines=15> */
[----:B------:R-:W-:Y:S02]  /*13f0*/  FADD.FTZ R185, -R115, R185 ;  /* 0x000000b973b97221 */ /* 0x000fe40000010100 */
[----:B------:R-:W-:Y:S01]  /*1400*/  FADD.FTZ R118, R118, R129 ;  /* 0x0000008176767221 */ /* 0x000fe20000010000 */
[----:B------:R-:W-:Y:S01]  /*1410*/  FFMA.FTZ R116, R134, R129, R107 ;  /* 0x0000008186747223 */ /* 0x000fe2000001006b */
[----:B------:R-:W-:Y:S02]  /*1420*/  HADD2.F32 R169, -RZ, R114.H0_H0 ;  /* 0x20000072ffa97230 */ /* 0x000fe40000004100 */
[C---:B------:R-:W-:Y:S01]  /*1430*/  FMUL.FTZ R167, R120.reuse, R167 ;  /* 0x000000a778a77220 */ /* 0x040fe20000410000 */
[----:B------:R-:W-:Y:S02]  /*1440*/  HADD2.F32 R164, -RZ, R30.H0_H0 ;  /* 0x2000001effa47230 */ /* 0x000fe40000004100 */
[----:B------:R-:W-:Y:S01]  /*1450*/  FMUL.FTZ R166, R120, R185 ;  /* 0x000000b978a67220 */ /* 0x000fe20000410000 */
[----:B------:R-:W-:-:S02]  /*1460*/  HADD2.F32 R114, -RZ, R114.H1_H1 ;  /* 0x30000072ff727230 */ /* 0x000fc40000004100 */
[----:B------:R-:W-:Y:S01]  /*1470*/  FADD.FTZ R118, R118, R131 ;  /* 0x0000008376767221 */ /* 0x000fe20000010000 */
[----:B------:R-:W-:Y:S02]  /*1480*/  HADD2.F32 R191, -RZ, R30.H1_H1 ;  /* 0x3000001effbf7230 */ /* 0x000fe40000004100 */
[----:B------:R-:W-:Y:S01]  /*1490*/  FFMA.FTZ R107, R133, R131, R116 ;  /* 0x00000083856b7223 */ /* 0x000fe20000010074 */
[-C--:B------:R-:W-:Y:S01]  /*14a0*/  FMUL.FTZ R164, R164, R169.reuse ;  /* 0x000000a9a4a47220 */ /* 0x080fe20000410000 */
[----:B------:R-:W-:Y:S01]  /*14b0*/  FADD.FTZ R56, R56, R169 ;  /* 0x000000a938387221 */ /* 0x000fe20000010000 */
[----:B------:R-:W-:Y:S01]  /*14c0*/  FFMA.FTZ R88, R167, R169, R88 ;  /* 0x000000a9a7587223 */ /* 0x000fe20000010058 */
[-C--:B------:R-:W-:Y:S01]  /*14d0*/  FMUL.FTZ R169, R191, R114.reuse ;  /* 0x00000072bfa97220 */ /* 0x080fe20000410000 */
[----:B------:R-:W-:Y:S01]  /*14e0*/  FADD.FTZ R57, R57, R114 ;  /* 0x0000007239397221 */ /* 0x000fe20000010000 */
[----:B------:R-:W-:Y:S01]  /*14f0*/  FFMA.FTZ R89, R166, R114, R89 ;  /* 0x00000072a6597223 */ /* 0x000fe20000010059 */
[----:B------:R-:W-:Y:S01]  /*1500*/  FADD.FTZ R118, R118, R135 ;  /* 0x0000008776767221 */ /* 0x000fe20000010000 */
[----:B------:R-:W-:-:S03]  /*1510*/  FFMA.FTZ R114, R136, R135, R107 ;  /* 0x0000008788727223 */ /* 0x000fc6000001006b */
[----:B------:R-:W-:Y:S01]  /*1520*/  FADD.FTZ R107, R118, R137 ;  /* 0x00000089766b7221 */ /* 0x000fe20000010000 */
[----:B------:R-:W-:Y:S01]  /*1530*/  FFMA.FTZ R185, R139, R137, R114 ;  /* 0x000000898bb97223 */ /* 0x000fe20000010072 */
[--C-:B------:R-:W-:Y:S02]  /*1540*/  HADD2.F32 R168, -RZ, R31.reuse.H0_H0 ;  /* 0x2000001fffa87230 */ /* 0x100fe40000004100 */
[----:B------:R-:W-:Y:S01]  /*1550*/  FADD.FTZ R114, R107, R138 ;  /* 0x0000008a6b727221 */ /* 0x000fe20000010000 */
[----:B------:R-:W-:Y:S01]  /*1560*/  FFMA.FTZ R116, R140, R138, R185 ;  /* 0x0000008a8c747223 */ /* 0x000fe200000100b9 */
[----:B------:R-:W-:Y:S02]  /*1570*/  HADD2.F32 R189, -RZ, R31.H1_H1 ;  /* 0x3000001fffbd7230 */ /* 0x000fe40000004100 */
[C---:B------:R-:W-:Y:S01]  /*1580*/  FMUL.FTZ R171, R120.reuse, R171 ;  /* 0x000000ab78ab7220 */ /* 0x040fe20000410000 */
        /* <DEDUP_REMOVED lines=18> */
[----:B------:R-:W-:Y:S02]  /*16b0*/  HADD2.F32 R185, -RZ, R144.H1_H1 ;  /* 0x30000090ffb97230 */ /* 0x000fe40000004100 */
[----:B------:R-:W-:Y:S01]  /*16c0*/  FMUL.FTZ R174, R120, R177 ;  /* 0x000000b178ae7220 */ /* 0x000fe20000410000 */
[----:B------:R-:W-:Y:S01]  /*16d0*/  FADD.FTZ R113, R114, R157 ;  /* 0x0000009d72717221 */ /* 0x000fe20000010000 */
[----:B------:R-:W-:Y:S01]  /*16e0*/  FFMA.FTZ R112, R154, R157, R107 ;  /* 0x0000009d9a707223 */ /* 0x000fe2000001006b */
[----:B------:R-:W-:Y:S01]  /*16f0*/  FADD.FTZ R53, R53, R110 ;  /* 0x0000006e35357221 */ /* 0x000fe20000010000 */
[-C--:B------:R-:W-:Y:S01]  /*1700*/  FMUL.FTZ R177, R185, R110.reuse ;  /* 0x0000006eb9b17220 */ /* 0x080fe20000410000 */
[----:B------:R-:W-:Y:S01]  /*1710*/  FFMA.FTZ R85, R174, R110, R85 ;  /* 0x0000006eae557223 */ /* 0x000fe20000010055 */
[----:B------:R-:W-:Y:S01]  /*1720*/  FADD.FTZ R110, R113, R156 ;  /* 0x0000009c716e7221 */ /* 0x000fe20000010000 */
[----:B------:R-:W-:Y:S01]  /*1730*/  FFMA.FTZ R107, R159, R156, R112 ;  /* 0x0000009c9f6b7223 */ /* 0x000fe20000010070 */
[----:B------:R-:W-:-:S02]  /*1740*/  FADD.FTZ R175, -R115, R175 ;  /* 0x000000af73af7221 */ /* 0x000fc40000010100 */
[----:B------:R-:W-:Y:S01]  /*1750*/  FADD.FTZ R113, R110, R161 ;  /* 0x000000a16e717221 */ /* 0x000fe20000010000 */
[----:B------:R-:W-:Y:S01]  /*1760*/  FFMA.FTZ R110, R158, R161, R107 ;  /* 0x000000a19e6e7223 */ /* 0x000fe2000001006b */
[----:B------:R-:W-:Y:S02]  /*1770*/  HADD2.F32 R172, -RZ, R144.H0_H0 ;  /* 0x20000090ffac7230 */ /* 0x000fe40000004100 */
[----:B------:R-:W-:Y:S01]  /*1780*/  FADD.FTZ R112, R113, R160 ;  /* 0x000000a071707221 */ /* 0x000fe20000010000 */
[----:B------:R-:W-:Y:S01]  /*1790*/  FFMA.FTZ R107, R163, R160, R110 ;  /* 0x000000a0a36b7223 */ /* 0x000fe2000001006e */
[----:B------:R-:W-:Y:S02]  /*17a0*/  FMUL.FTZ R175, R120, R175 ;  /* 0x000000af78af7220 */ /* 0x000fe40000410000 */
[----:B------:R-:W-:Y:S01]  /*17b0*/  FADD.FTZ R113, R112, R165 ;  /* 0x000000a570717221 */ /* 0x000fe20000010000 */
[----:B------:R-:W-:Y:S01]  /*17c0*/  FFMA.FTZ R110, R162, R165, R107 ;  /* 0x000000a5a26e7223 */ /* 0x000fe2000001006b */
[-C--:B------:R-:W-:Y:S01]  /*17d0*/  FMUL.FTZ R172, R172, R181.reuse ;  /* 0x000000b5acac7220 */ /* 0x080fe20000410000 */
[----:B------:R-:W-:Y:S01]  /*17e0*/  FADD.FTZ R52, R52, R181 ;  /* 0x000000b534347221 */ /* 0x000fe20000010000 */
[----:B------:R-:W-:Y:S01]  /*17f0*/  FFMA.FTZ R84, R175, R181, R84 ;  /* 0x000000b5af547223 */ /* 0x000fe20000010054 */
[----:B------:R-:W-:-:S02]  /*1800*/  HADD2.F32 R181, -RZ, R145.H1_H1 ;  /* 0x30000091ffb57230 */ /* 0x000fc40000004100 */
[----:B------:R-:W-:Y:S01]  /*1810*/  FMUL.FTZ R178, R120, R117 ;  /* 0x0000007578b27220 */ /* 0x000fe20000410000 */
[----:B------:R-:W-:Y:S01]  /*1820*/  FADD.FTZ R112, R113, R164 ;  /* 0x000000a471707221 */ /* 0x000fe20000010000 */
[----:B------:R-:W-:Y:S01]  /*1830*/  FFMA.FTZ R107, R167, R164, R110 ;  /* 0x000000a4a76b7223 */ /* 0x000fe2000001006e */
[----:B------:R-:W-:Y:S01]  /*1840*/  FADD.FTZ R55, R55, R108 ;  /* 0x0000006c37377221 */ /* 0x000fe20000010000 */
[-C--:B------:R-:W-:Y:S01]  /*1850*/  FMUL.FTZ R181, R181, R108.reuse ;  /* 0x0000006cb5b57220 */ /* 0x080fe20000410000 */
[----:B------:R-:W-:Y:S01]  /*1860*/  FFMA.FTZ R87, R178, R108, R87 ;  /* 0x0000006cb2577223 */ /* 0x000fe20000010057 */
[----:B------:R-:W-:Y:S01]  /*1870*/  FADD.FTZ R113, R112, R169 ;  /* 0x000000a970717221 */ /* 0x000fe20000010000 */
[----:B------:R-:W-:-:S03]  /*1880*/  FFMA.FTZ R108, R166, R169, R107 ;  /* 0x000000a9a66c7223 */ /* 0x000fc6000001006b */
[----:B------:R-:W-:Y:S01]  /*1890*/  FADD.FTZ R110, R113, R168 ;  /* 0x000000a8716e7221 */ /* 0x000fe20000010000 */
[----:B------:R-:W-:-:S03]  /*18a0*/  FFMA.FTZ R107, R171, R168, R108 ;  /* 0x000000a8ab6b7223 */ /* 0x000fc6000001006c */
[----:B------:R-:W-:Y:S01]  /*18b0*/  FADD.FTZ R113, R110, R173 ;  /* 0x000000ad6e717221 */ /* 0x000fe20000010000 */
[----:B------:R-:W-:Y:S01]  /*18c0*/  FFMA.FTZ R110, R170, R173, R107 ;  /* 0x000000adaa6e7223 */ /* 0x000fe2000001006b */
[C---:B------:R-:W-:Y:S01]  /*18d0*/  FADD.FTZ R179, -R115.reuse, R179 ;  /* 0x000000b373b37221 */ /* 0x040fe20000010100 */
[C---:B------:R-:W-:Y:S01]  /*18e0*/  FADD.FTZ R183, -R115.reuse, R183 ;  /* 0x000000b773b77221 */ /* 0x040fe20000010100 */
[----:B------:R-:W-:Y:S01]  /*18f0*/  FADD.FTZ R187, -R115, R187 ;  /* 0x000000bb73bb7221 */ /* 0x000fe20000010100 */
[----:B------:R-:W-:Y:S01]  /*1900*/  FADD.FTZ R108, R113, R172 ;  /* 0x000000ac716c7221 */ /* 0x000fe20000010000 */
[--C-:B------:R-:W-:Y:S02]  /*1910*/  HADD2.F32 R115, -RZ, R106.reuse.H0_H0 ;  /* 0x2000006aff737230 */ /* 0x100fe40000004100 */
[----:B------:R-:W-:Y:S01]  /*1920*/  FFMA.FTZ R107, R175, R172, R110 ;  /* 0x000000acaf6b7223 */ /* 0x000fe2000001006e */
[----:B------:R-:W-:Y:S02]  /*1930*/  HADD2.F32 R106, -RZ, R106.H1_H1 ;  /* 0x3000006aff6a7230 */ /* 0x000fe40000004100 */
[----:B------:R-:W-:Y:S01]  /*1940*/  FMUL.FTZ R182, R120, R111 ;  /* 0x0000006f78b67220 */ /* 0x000fe20000410000 */
[----:B------:R-:W-:-:S02]  /*1950*/  HADD2.F32 R185, -RZ, R146.H1_H1 ;  /* 0x30000092ffb97230 */ /* 0x000fc40000004100 */
        /* <DEDUP_REMOVED lines=13> */
[----:B------:R-:W-:-:S02]  /*1a30*/  HADD2.F32 R186, -RZ, R147.H0_H0 ;  /* 0x20000093ffba7230 */ /* 0x000fc40000004100 */
[----:B------:R-:W-:Y:S01]  /*1a40*/  FMUL.FTZ R187, R120, R187 ;  /* 0x000000bb78bb7220 */ /* 0x000fe20000410000 */
[----:B------:R-:W-:Y:S01]  /*1a50*/  FADD.FTZ R108, R111, R180 ;  /* 0x000000b46f6c7221 */ /* 0x000fe20000010000 */
[----:B------:R-:W-:Y:S01]  /*1a60*/  FFMA.FTZ R107, R183, R180, R106 ;  /* 0x000000b4b76b7223 */ /* 0x000fe2000001006a */
[----:B------:R-:W-:Y:S02]  /*1a70*/  HADD2.F32 R189, -RZ, R147.H1_H1 ;  /* 0x30000093ffbd7230 */ /* 0x000fe40000004100 */
        /* <DEDUP_REMOVED lines=18> */
.L_x_1655:
        /* <DEDUP_REMOVED lines=19> */
.L_x_1656:
        /* <DEDUP_REMOVED lines=32> */
.L_x_1658:
[----:B------:R-:W-:Y:S05]  /*1ed0*/  BSYNC.RECONVERGENT B0 ;  /* 0x0000000000007941 */ /* 0x000fea0003800200 */
.L_x_1657:
        /* <DEDUP_REMOVED lines=27> */
[----:B------:R-:W-:Y:S01]  /*2090*/  FADD.FTZ R104, R107, R104 ;  /* 0x000000686b687221 */ /* 0x000fe20000010000 */
[----:B------:R-:W-:-:S02]  /*20a0*/  @P2 SHF.R.S32.HI R106, RZ, 0x1f, R121 ;  /* 0x0000001fff6a2819 */ /* 0x000fc40000011479 */
[----:B-1----:R-:W-:Y:S01]  /*20b0*/  FADD.FTZ R191, R191, R108 ;  /* 0x0000006cbfbf7221 */ /* 0x002fe20000010000 */
[----:B------:R-:W-:Y:S01]  /*20c0*/  FADD.FTZ R104, R104, R109 ;  /* 0x0000006d68687221 */ /* 0x000fe20000010000 */
[----:B------:R-:W-:Y:S02]  /*20d0*/  SHF.R.S32.HI R108, RZ, 0x1f, R105 ;  /* 0x0000001fff6c7819 */ /* 0x000fe40000011469 */
        /* <DEDUP_REMOVED lines=33> */
.L_x_1661:
        /* <DEDUP_REMOVED lines=9> */
.L_x_1662:
        /* <DEDUP_REMOVED lines=9> */
.L_x_1663:
        /* <DEDUP_REMOVED lines=9> */
.L_x_1664:
        /* <DEDUP_REMOVED lines=9> */
.L_x_1665:
        /* <DEDUP_REMOVED lines=9> */
.L_x_1666:
        /* <DEDUP_REMOVED lines=9> */
.L_x_1667:
        /* <DEDUP_REMOVED lines=10> */
.L_x_1660:
        /* <DEDUP_REMOVED lines=12> */
[----:B------:R-:W-:Y:S01]  /*27b0*/  FADD.FTZ R115, R131, -R110 ;  /* 0x8000006e83737221 */ /* 0x000fe20000010000 */
[----:B------:R-:W-:Y:S01]  /*27c0*/  FFMA.FTZ R110, R136, R108, R113 ;  /* 0x0000006c886e7223 */ /* 0x000fe20000010071 */
[----:B------:R-:W-:Y:S01]  /*27d0*/  FSEL R114, R101, RZ, P1 ;  /* 0x000000ff65727208 */ /* 0x000fe20000800000 */
[C---:B------:R-:W-:Y:S01]  /*27e0*/  FMUL.FTZ R107, R120.reuse, R107 ;  /* 0x0000006b786b7220 */ /* 0x040fe20000410000 */
[----:B------:R-:W-:Y:S01]  /*27f0*/  FSEL R117, R103, RZ, P1 ;  /* 0x000000ff67757208 */ /* 0x000fe20000800000 */
[----:B------:R-:W2:Y:S01]  /*2800*/  @P2 LDC R119, c[0x0][0x40c] ;  /* 0x00010300ff772b82 */ /* 0x000ea20000000800 */
[----:B------:R-:W-:-:S02]  /*2810*/  FMUL.FTZ R115, R120, R115 ;  /* 0x0000007378737220 */ /* 0x000fc40000410000 */
[----:B------:R-:W-:-:S03]  /*2820*/  FSEL R118, R107, RZ, P1 ;  /* 0x000000ff6b767208 */ /* 0x000fc60000800000 */
[----:B------:R-:W-:Y:S01]  /*2830*/  FSEL R115, R115, RZ, P1 ;  /* 0x000000ff73737208 */ /* 0x000fe20000800000 */
[----:B0-----:R-:W-:Y:S01]  /*2840*/  @P2 FMUL.FTZ R100, R114, R105 ;  /* 0x0000006972642220 */ /* 0x001fe20000410000 */
[----:B------:R-:W0:Y:S01]  /*2850*/  @P2 LDC R191, c[0x0][0x40c] ;  /* 0x00010300ffbf2b82 */ /* 0x000e220000000800 */
[----:B------:R-:W-:-:S03]  /*2860*/  FFMA.FTZ R105, R126, R108, R113 ;  /* 0x0000006c7e697223 */ /* 0x000fc60000010071 */
[----:B------:R-:W-:Y:S01]  /*2870*/  @P2 F2FP.F16.F32.PACK_AB R103, RZ, R100 ;  /* 0x00000064ff67223e */ /* 0x000fe200000000ff */
[----:B------:R-:W-:Y:S01]  /*2880*/  FFMA.FTZ R100, R127, R108, R113 ;  /* 0x0000006c7f647223 */ /* 0x000fe20000010071 */
[----:B------:R-:W-:Y:S01]  /*2890*/  FADD.FTZ R105, R124, -R105 ;  /* 0x800000697c697221 */ /* 0x000fe20000010000 */
[----:B-1----:R-:W-:Y:S01]  /*28a0*/  @P2 FMUL.FTZ R101, R117, R102 ;  /* 0x0000006675652220 */ /* 0x002fe20000410000 */
[----:B------:R-:W1:Y:S01]  /*28b0*/  @P2 LDC R106, c[0x0][0x40c] ;  /* 0x00010300ff6a2b82 */ /* 0x000e620000000800 */
[----:B------:R-:W-:Y:S01]  /*28c0*/  @P2 PRMT R96, R103, 0x7610, R96 ;  /* 0x0000761067602816 */ /* 0x000fe20000000060 */
[----:B------:R-:W-:Y:S02]  /*28d0*/  FMUL.FTZ R105, R120, R105 ;  /* 0x0000006978697220 */ /* 0x000fe40000410000 */
[----:B------:R-:W-:Y:S01]  /*28e0*/  @P2 F2FP.F16.F32.PACK_AB R104, RZ, R101 ;  /* 0x00000065ff68223e */ /* 0x000fe200000000ff */
[----:B------:R-:W-:Y:S01]  /*28f0*/  FADD.FTZ R101, R125, -R100 ;  /* 0x800000647d657221 */ /* 0x000fe20000010000 */
[----:B------:R-:W-:-:S02]  /*2900*/  FFMA.FTZ R100, R134, R108, R113 ;  /* 0x0000006c86647223 */ /* 0x000fc40000010071 */
[----:B------:R-:W3:Y:S01]  /*2910*/  @P2 LDC R102, c[0x0][0x40c] ;  /* 0x00010300ff662b82 */ /* 0x000ee20000000800 */
[----:B------:R-:W-:Y:S01]  /*2920*/  FMUL.FTZ R101, R120, R101 ;  /* 0x0000006578657220 */ /* 0x000fe20000410000 */
[----:B------:R-:W-:-:S04]  /*2930*/  @P2 PRMT R96, R96, 0x5410, R104 ;  /* 0x0000541060602816 */ /* 0x000fc80000000068 */
[----:B------:R-:W-:Y:S01]  /*2940*/  FSEL R116, R101, RZ, P1 ;  /* 0x000000ff65747208 */ /* 0x000fe20000800000 */
[----:B------:R-:W-:Y:S01]  /*2950*/  FADD.FTZ R101, R129, -R100 ;  /* 0x8000006481657221 */ /* 0x000fe20000010000 */
[----:B------:R-:W4:Y:S03]  /*2960*/  @P2 LDC R112, c[0x0][0x40c] ;  /* 0x00010300ff702b82 */ /* 0x000f260000000800 */
[----:B------:R-:W-:Y:S01]  /*2970*/  FMUL.FTZ R101, R120, R101 ;  /* 0x0000006578657220 */ /* 0x000fe20000410000 */
[----:B--2---:R-:W-:Y:S01]  /*2980*/  @P2 FMUL.FTZ R100, R116, R119 ;  /* 0x0000007774642220 */ /* 0x004fe20000410000 */
[----:B------:R-:W-:-:S03]  /*2990*/  FSEL R119, R105, RZ, P1 ;  /* 0x000000ff69777208 */ /* 0x000fc60000800000 */
[----:B------:R-:W-:Y:S01]  /*29a0*/  FSEL R121, R101, RZ, P1 ;  /* 0x000000ff65797208 */ /* 0x000fe20000800000 */
[----:B0-----:R-:W-:Y:S01]  /*29b0*/  @P2 FMUL.FTZ R101, R118, R191 ;  /* 0x000000bf76652220 */ /* 0x001fe20000410000 */
[----:B------:R-:W-:-:S04]  /*29c0*/  @P2 F2FP.F16.F32.PACK_AB R105, RZ, R100 ;  /* 0x00000064ff69223e */ /* 0x000fc800000000ff */
[----:B------:R-:W-:Y:S01]  /*29d0*/  @P2 F2FP.F16.F32.PACK_AB R107, RZ, R101 ;  /* 0x00000065ff6b223e */ /* 0x000fe200000000ff */
[----:B------:R-:W-:Y:S01]  /*29e0*/  FADD.FTZ R101, R135, -R110 ;  /* 0x8000006e87657221 */ /* 0x000fe20000010000 */
[----:B---3--:R-:W-:Y:S01]  /*29f0*/  @P2 FMUL.FTZ R100, R119, R102 ;  /* 0x0000006677642220 */ /* 0x008fe20000410000 */
[----:B-1----:R-:W-:Y:S01]  /*2a00*/  @P2 FMUL.FTZ R102, R121, R106 ;  /* 0x0000006a79662220 */ /* 0x002fe20000410000 */
[----:B------:R-:W-:Y:S02]  /*2a10*/  @P2 PRMT R97, R105, 0x7610, R97 ;  /* 0x0000761069612816 */ /* 0x000fe40000000061 */
[----:B------:R-:W-:Y:S02]  /*2a20*/  @P2 PRMT R98, R107, 0x7610, R98 ;  /* 0x000076106b622816 */ /* 0x000fe40000000062 */
[----:B------:R-:W-:Y:S02]  /*2a30*/  @P2 F2FP.F16.F32.PACK_AB R106, RZ, R100 ;  /* 0x00000064ff6a223e */ /* 0x000fe400000000ff */
[----:B------:R-:W-:Y:S01]  /*2a40*/  F2FP.F16.F32.PACK_AB R100, R117, R114 ;  /* 0x000000727564723e */ /* 0x000fe200000000ff */
[----:B----4-:R-:W-:Y:S01]  /*2a50*/  @P2 FMUL.FTZ R112, R115, R112 ;  /* 0x0000007073702220 */ /* 0x010fe20000410000 */
[----:B------:R-:W-:Y:S01]  /*2a60*/  FMUL.FTZ R114, R120, R101 ;  /* 0x0000006578727220 */ /* 0x000fe20000410000 */
[----:B------:R-:W-:-:S02]  /*2a70*/  @P2 F2FP.F16.F32.PACK_AB R110, RZ, R102 ;  /* 0x00000066ff6e223e */ /* 0x000fc400000000ff */
[----:B------:R-:W-:Y:S02]  /*2a80*/  F2FP.F16.F32.PACK_AB R101, R119, R116 ;  /* 0x000000747765723e */ /* 0x000fe400000000ff */
[----:B------:R-:W-:Y:S02]  /*2a90*/  @P2 F2FP.F16.F32.PACK_AB R112, RZ, R112 ;  /* 0x00000070ff70223e */ /* 0x000fe400000000ff */
[----:B------:R-:W-:Y:S02]  /*2aa0*/  FSEL R114, R114, RZ, P1 ;  /* 0x000000ff72727208 */ /* 0x000fe40000800000 */
        /* <DEDUP_REMOVED lines=10> */
.L_x_1659:
        /* <DEDUP_REMOVED lines=8> */
[----:B------:R-:W-:Y:S02]  /*2bd0*/  HADD2.F32 R117, -RZ, R17.H1_H1 ;  /* 0x30000011ff757230 */ /* 0x000fe40000004100 */
[----:B------:R-:W-:Y:S02]  /*2be0*/  HADD2.F32 R121, -RZ, R18.H1_H1 ;  /* 0x30000012ff797230 */ /* 0x000fe40000004100 */
[----:B------:R-:W-:Y:S01]  /*2bf0*/  HADD2.F32 R191, -RZ, R19.H0_H0 ;  /* 0x20000013ffbf7230 */ /* 0x000fe20000004100 */
[----:B------:R-:W1:Y:S04]  /*2c00*/  @P2 LDC R116, c[0x0][0x40c] ;  /* 0x00010300ff742b82 */ /* 0x000e680000000800 */
[-CC-:B------:R-:W-:Y:S01]  /*2c10*/  @P1 FFMA.FTZ R107, R3, R108.reuse, R113.reuse ;  /* 0x0000006c036b1223 */ /* 0x180fe20000010071 */
[-CC-:B------:R-:W-:Y:S01]  /*2c20*/  @P1 FFMA.FTZ R115, R130, R108.reuse, R113.reuse ;  /* 0x0000006c82731223 */ /* 0x180fe20000010071 */
[-CC-:B------:R-:W-:Y:S01]  /*2c30*/  @P1 FFMA.FTZ R119, R126, R108.reuse, R113.reuse ;  /* 0x0000006c7e771223 */ /* 0x180fe20000010071 */
[----:B------:R-:W-:Y:S01]  /*2c40*/  @P1 FFMA.FTZ R193, R123, R108, R113 ;  /* 0x0000006c7bc11223 */ /* 0x000fe20000010071 */
[----:B------:R-:W-:Y:S01]  /*2c50*/  @P1 FADD.FTZ R104, R132, -R107 ;  /* 0x8000006b84681221 */ /* 0x000fe20000010000 */
[----:B------:R-:W2:Y:S01]  /*2c60*/  @P2 LDC R112, c[0x0][0x40c] ;  /* 0x00010300ff702b82 */ /* 0x000ea20000000800 */
[----:B------:R-:W-:-:S02]  /*2c70*/  HADD2.F32 R107, -RZ, R16.H1_H1 ;  /* 0x30000010ff6b7230 */ /* 0x000fc40000004100 */
[----:B------:R-:W-:Y:S01]  /*2c80*/  @P1 FADD.FTZ R110, R128, -R115 ;  /* 0x80000073806e1221 */ /* 0x000fe20000010000 */
[C---:B------:R-:W-:Y:S01]  /*2c90*/  @P1 FFMA.FTZ R105, R120.reuse, R104, R105 ;  /* 0x0000006878691223 */ /* 0x040fe20000010069 */
[----:B------:R-:W-:Y:S01]  /*2ca0*/  @P1 FFMA.FTZ R104, R127, R108, R113 ;  /* 0x0000006c7f681223 */ /* 0x000fe20000010071 */
[----:B------:R-:W-:Y:S02]  /*2cb0*/  HADD2.F32 R115, -RZ, R17.H0_H0 ;  /* 0x20000011ff737230 */ /* 0x000fe40000004100 */
[----:B------:R-:W-:Y:S01]  /*2cc0*/  @P1 FFMA.FTZ R107, R120, R110, R107 ;  /* 0x0000006e786b1223 */ /* 0x000fe2000001006b */
[----:B0-----:R-:W-:Y:S01]  /*2cd0*/  @P2 FMUL.FTZ R105, R105, R106 ;  /* 0x0000006a69692220 */ /* 0x001fe20000410000 */
[----:B------:R-:W0:Y:S01]  /*2ce0*/  @P2 LDC R114, c[0x0][0x40c] ;  /* 0x00010300ff722b82 */ /* 0x000e220000000800 */
[----:B------:R-:W-:Y:S01]  /*2cf0*/  @P1 FADD.FTZ R104, R125, -R104 ;  /* 0x800000687d681221 */ /* 0x000fe20000010000 */
[----:B------:R-:W-:Y:S01]  /*2d00*/  @P1 FADD.FTZ R110, R124, -R119 ;  /* 0x800000777c6e1221 */ /* 0x000fe20000010000 */
[----:B------:R-:W-:-:S02]  /*2d10*/  HADD2.F32 R119, -RZ, R18.H0_H0 ;  /* 0x20000012ff777230 */ /* 0x000fc40000004100 */
[----:B------:R-:W-:Y:S01]  /*2d20*/  @P1 FADD.FTZ R193, R122, -R193 ;  /* 0x800000c17ac11221 */ /* 0x000fe20000010000 */
[C---:B------:R-:W-:Y:S01]  /*2d30*/  @P1 FFMA.FTZ R115, R120.reuse, R104, R115 ;  /* 0x0000006878731223 */ /* 0x040fe20000010073 */
[----:B------:R-:W-:Y:S01]  /*2d40*/  @P1 FFMA.FTZ R117, R120, R110, R117 ;  /* 0x0000006e78751223 */ /* 0x000fe20000010075 */
[-CC-:B------:R-:W-:Y:S01]  /*2d50*/  @P1 FFMA.FTZ R104, R134, R108.reuse, R113.reuse ;  /* 0x0000006c86681223 */ /* 0x180fe20000010071 */
[----:B------:R-:W3:Y:S01]  /*2d60*/  @P2 LDC R106, c[0x0][0x40c] ;  /* 0x00010300ff6a2b82 */ /* 0x000ee20000000800 */
[----:B------:R-:W-:Y:S01]  /*2d70*/  @P1 FFMA.FTZ R110, R133, R108, R113 ;  /* 0x0000006c856e1223 */ /* 0x000fe20000010071 */
[C---:B------:R-:W-:Y:S01]  /*2d80*/  @P1 FFMA.FTZ R119, R120.reuse, R193, R119 ;  /* 0x000000c178771223 */ /* 0x040fe20000010077 */
[----:B------:R-:W-:Y:S01]  /*2d90*/  @P1 FADD.FTZ R104, R129, -R104 ;  /* 0x8000006881681221 */ /* 0x000fe20000010000 */
[----:B------:R-:W-:Y:S01]  /*2da0*/  @P2 F2FP.F16.F32.PACK_AB R105, RZ, R105 ;  /* 0x00000069ff69223e */ /* 0x000fe200000000ff */
[----:B------:R-:W-:Y:S01]  /*2db0*/  @P1 FADD.FTZ R110, R131, -R110 ;  /* 0x8000006e836e1221 */ /* 0x000fe20000010000 */
[----:B-1----:R-:W-:Y:S01]  /*2dc0*/  @P2 FMUL.FTZ R119, R119, R116 ;  /* 0x0000007477772220 */ /* 0x002fe20000410000 */
[C---:B------:R-:W-:Y:S01]  /*2dd0*/  @P1 FFMA.FTZ R121, R120.reuse, R104, R121 ;  /* 0x0000006878791223 */ /* 0x040fe20000010079 */
[----:B------:R-:W1:Y:S01]  /*2de0*/  @P2 LDC R118, c[0x0][0x40c] ;  /* 0x00010300ff762b82 */ /* 0x000e620000000800 */
[----:B------:R-:W-:Y:S01]  /*2df0*/  @P1 FFMA.FTZ R191, R120, R110, R191 ;  /* 0x0000006e78bf1223 */ /* 0x000fe200000100bf */
[----:B--2---:R-:W-:Y:S01]  /*2e00*/  @P2 FMUL.FTZ R107, R107, R112 ;  /* 0x000000706b6b2220 */ /* 0x004fe20000410000 */
[----:B------:R-:W-:-:S02]  /*2e10*/  @P2 F2FP.F16.F32.PACK_AB R119, RZ, R119 ;  /* 0x00000077ff77223e */ /* 0x000fc400000000ff */
[----:B------:R-:W-:Y:S02]  /*2e20*/  @P2 PRMT R96, R105, 0x7610, R96 ;  /* 0x0000761069602816 */ /* 0x000fe40000000060 */
[----:B------:R-:W-:Y:S01]  /*2e30*/  @P2 F2FP.F16.F32.PACK_AB R107, RZ, R107 ;  /* 0x0000006bff6b223e */ /* 0x000fe200000000ff */
[----:B------:R-:W2:Y:S01]  /*2e40*/  @P2 LDC R190, c[0x0][0x40c] ;  /* 0x00010300ffbe2b82 */ /* 0x000ea20000000800 */
[----:B0-----:R-:W-:Y:S01]  /*2e50*/  @P2 FMUL.FTZ R117, R117, R114 ;  /* 0x0000007275752220 */ /* 0x001fe20000410000 */
[----:B------:R-:W-:Y:S02]  /*2e60*/  @P2 PRMT R98, R119, 0x7610, R98 ;  /* 0x0000761077622816 */ /* 0x000fe40000000062 */
[----:B------:R-:W-:Y:S02]  /*2e70*/  @P2 PRMT R96, R96, 0x5410, R107 ;  /* 0x0000541060602816 */ /* 0x000fe4000000006b */
[----:B------:R-:W-:Y:S01]  /*2e80*/  @P2 F2FP.F16.F32.PACK_AB R117, RZ, R117 ;  /* 0x00000075ff75223e */ /* 0x000fe200000000ff */
[----:B---3--:R-:W-:-:S05]  /*2e90*/  @P2 FMUL.FTZ R115, R115, R106 ;  /* 0x0000006a73732220 */ /* 0x008fca0000410000 */
[----:B------:R-:W-:Y:S01]  /*2ea0*/  @P2 F2FP.F16.F32.PACK_AB R115, RZ, R115 ;  /* 0x00000073ff73223e */ /* 0x000fe200000000ff */
[----:B-1----:R-:W-:-:S03]  /*2eb0*/  @P2 FMUL.FTZ R121, R121, R118 ;  /* 0x0000007679792220 */ /* 0x002fc60000410000 */
[----:B------:R-:W-:Y:S02]  /*2ec0*/  @P2 PRMT R97, R115, 0x7610, R97 ;  /* 0x0000761073612816 */ /* 0x000fe40000000061 */
[----:B------:R-:W-:Y:S02]  /*2ed0*/  @P2 F2FP.F16.F32.PACK_AB R121, RZ, R121 ;  /* 0x00000079ff79223e */ /* 0x000fe400000000ff */
[----:B------:R-:W-:Y:S01]  /*2ee0*/  @P2 PRMT R97, R97, 0x5410, R117 ;  /* 0x0000541061612816 */ /* 0x000fe20000000075 */
[----:B--2---:R-:W-:Y:S01]  /*2ef0*/  @P2 FMUL.FTZ R191, R191, R190 ;  /* 0x000000bebfbf2220 */ /* 0x004fe20000410000 */
[----:B------:R-:W-:-:S04]  /*2f00*/  @P2 PRMT R98, R98, 0x5410, R121 ;  /* 0x0000541062622816 */ /* 0x000fc80000000079 */
        /* <DEDUP_REMOVED lines=11> */
.L_x_1669:
[----:B------:R-:W-:Y:S01]  /*2fc0*/  @P1 FFMA.FTZ R103, R3, R108, R113 ;  /* 0x0000006c03671223 */ /* 0x000fe20000010071 */
[--C-:B------:R-:W-:Y:S01]  /*2fd0*/  HADD2.F32 R101, -RZ, R16.reuse.H0_H0 ;  /* 0x20000010ff657230 */ /* 0x100fe20000004100 */
[----:B------:R-:W-:Y:S01]  /*2fe0*/  ISETP.GT.AND P3, PT, R2, RZ, PT ;  /* 0x000000ff0200720c */ /* 0x000fe20003f64270 */
[----:B------:R-:W0:Y:S01]  /*2ff0*/  @P2 LDC R100, c[0x0][0x40c] ;  /* 0x00010300ff642b82 */ /* 0x000e220000000800 */
[----:B------:R-:W-:Y:S01]  /*3000*/  @P1 FADD.FTZ R103, R132, -R103 ;  /* 0x8000006784671221 */ /* 0x000fe20000010000 */
[----:B------:R-:W-:Y:S02]  /*3010*/  HADD2.F32 R107, -RZ, R17.H0_H0 ;  /* 0x20000011ff6b7230 */ /* 0x000fe40000004100 */
[----:B------:R-:W-:Y:S02]  /*3020*/  HADD2.F32 R102, -RZ, R16.H1_H1 ;  /* 0x30000010ff667230 */ /* 0x000fe40000004100 */
[----:B------:R-:W-:Y:S01]  /*3030*/  @P1 FFMA.FTZ R101, R120, R103, R101 ;  /* 0x0000006778651223 */ /* 0x000fe20000010065 */
[--C-:B------:R-:W-:Y:S01]  /*3040*/  HADD2.F32 R116, -RZ, R18.reuse.H1_H1 ;  /* 0x30000012ff747230 */ /* 0x100fe20000004100 */
[----:B------:R-:W1:Y:S01]  /*3050*/  @P2 LDC R103, c[0x0][0x40c] ;  /* 0x00010300ff672b82 */ /* 0x000e620000000800 */
[----:B------:R-:W-:-:S02]  /*3060*/  HADD2.F32 R115, -RZ, R18.H0_H0 ;  /* 0x20000012ff737230 */ /* 0x000fc40000004100 */
[----:B------:R-:W-:Y:S02]  /*3070*/  HADD2.F32 R110, -RZ, R17.H1_H1 ;  /* 0x30000011ff6e7230 */ /* 0x000fe40000004100 */
[-CC-:B------:R-:W-:Y:S01]  /*3080*/  @P3 FFMA.FTZ R104, R127, R108.reuse, R113.reuse ;  /* 0x0000006c7f683223 */ /* 0x180fe20000010071 */
[-CC-:B------:R-:W-:Y:S01]  /*3090*/  @P3 FFMA.FTZ R105, R130, R108.reuse, R113.reuse ;  /* 0x0000006c82693223 */ /* 0x180fe20000010071 */
[-CC-:B------:R-:W-:Y:S01]  /*30a0*/  @P3 FFMA.FTZ R119, R123, R108.reuse, R113.reuse ;  /* 0x0000006c7b773223 */ /* 0x180fe20000010071 */
[----:B------:R-:W-:Y:S01]  /*30b0*/  @P3 FFMA.FTZ R118, R134, R108, R113 ;  /* 0x0000006c86763223 */ /* 0x000fe20000010071 */
[----:B------:R-:W2:Y:S01]  /*30c0*/  @P2 LDC R106, c[0x0][0x40c] ;  /* 0x00010300ff6a2b82 */ /* 0x000ea20000000800 */
[----:B------:R-:W-:Y:S01]  /*30d0*/  @P3 FADD.FTZ R104, R125, -R104 ;  /* 0x800000687d683221 */ /* 0x000fe20000010000 */
[----:B------:R-:W-:Y:S01]  /*30e0*/  @P3 FADD.FTZ R105, R128, -R105 ;  /* 0x8000006980693221 */ /* 0x000fe20000010000 */
[----:B------:R-:W-:Y:S01]  /*30f0*/  @P3 FADD.FTZ R112, R122, -R119 ;  /* 0x800000777a703221 */ /* 0x000fe20000010000 */
[----:B------:R-:W-:Y:S01]  /*3100*/  @P3 FADD.FTZ R119, R129, -R118 ;  /* 0x8000007681773221 */ /* 0x000fe20000010000 */
[C---:B------:R-:W-:Y:S01]  /*3110*/  @P3 FFMA.FTZ R107, R120.reuse, R104, R107 ;  /* 0x00000068786b3223 */ /* 0x040fe2000001006b */
[-CC-:B------:R-:W-:Y:S01]  /*3120*/  @P3 FFMA.FTZ R104, R133, R108.reuse, R113.reuse ;  /* 0x0000006c85683223 */ /* 0x180fe20000010071 */
[----:B------:R-:W-:Y:S01]  /*3130*/  @P3 FFMA.FTZ R102, R120, R105, R102 ;  /* 0x0000006978663223 */ /* 0x000fe20000010066 */
[----:B------:R-:W3:Y:S01]  /*3140*/  @P2 LDC R114, c[0x0][0x40c] ;  /* 0x00010300ff722b82 */ /* 0x000ee20000000800 */
[----:B------:R-:W-:Y:S01]  /*3150*/  @P3 FFMA.FTZ R105, R126, R108, R113 ;  /* 0x0000006c7e693223 */ /* 0x000fe20000010071 */
[C---:B------:R-:W-:Y:S01]  /*3160*/  @P3 FFMA.FTZ R116, R120.reuse, R119, R116 ;  /* 0x0000007778743223 */ /* 0x040fe20000010074 */
[----:B------:R-:W-:Y:S01]  /*3170*/  @P3 FFMA.FTZ R115, R120, R112, R115 ;  /* 0x0000007078733223 */ /* 0x000fe20000010073 */
[----:B------:R-:W-:-:S02]  /*3180*/  HADD2.F32 R119, -RZ, R19.H0_H0 ;  /* 0x20000013ff777230 */ /* 0x000fc40000004100 */
[----:B------:R-:W-:Y:S01]  /*3190*/  @P3 FFMA.FTZ R112, R136, R108, R113 ;  /* 0x0000006c88703223 */ /* 0x000fe20000010071 */
[----:B------:R-:W-:Y:S01]  /*31a0*/  @P3 FADD.FTZ R104, R131, -R104 ;  /* 0x8000006883683221 */ /* 0x000fe20000010000 */
[----:B------:R-:W-:Y:S01]  /*31b0*/  @P3 FADD.FTZ R105, R124, -R105 ;  /* 0x800000697c693221 */ /* 0x000fe20000010000 */
[----:B------:R-:W4:Y:S01]  /*31c0*/  @P2 LDC R190, c[0x0][0x40c] ;  /* 0x00010300ffbe2b82 */ /* 0x000f220000000800 */
[----:B-1----:R-:W-:Y:S01]  /*31d0*/  @P2 FMUL.FTZ R103, R102, R103 ;  /* 0x0000006766672220 */ /* 0x002fe20000410000 */
[----:B------:R-:W-:Y:S02]  /*31e0*/  HADD2.F32 R121, -RZ, R19.H1_H1 ;  /* 0x30000013ff797230 */ /* 0x000fe40000004100 */
[----:B------:R-:W-:Y:S01]  /*31f0*/  @P3 FADD.FTZ R112, R135, -R112 ;  /* 0x8000007087703221 */ /* 0x000fe20000010000 */
[C---:B------:R-:W-:Y:S01]  /*3200*/  @P3 FFMA.FTZ R119, R120.reuse, R104, R119 ;  /* 0x0000006878773223 */ /* 0x040fe20000010077 */
[----:B0-----:R-:W-:Y:S01]  /*3210*/  @P2 FMUL.FTZ R100, R101, R100 ;  /* 0x0000006465642220 */ /* 0x001fe20000410000 */
[C---:B------:R-:W-:Y:S01]  /*3220*/  @P3 FFMA.FTZ R110, R120.reuse, R105, R110 ;  /* 0x00000069786e3223 */ /* 0x040fe2000001006e */
[----:B------:R-:W-:Y:S01]  /*3230*/  @P2 F2FP.F16.F32.PACK_AB R105, RZ, R103 ;  /* 0x00000067ff69223e */ /* 0x000fe200000000ff */
[----:B------:R-:W0:Y:S01]  /*3240*/  @P2 LDC R117, c[0x0][0x40c] ;  /* 0x00010300ff752b82 */ /* 0x000e220000000800 */
[----:B--2---:R-:W-:Y:S01]  /*3250*/  @P2 FMUL.FTZ R106, R107, R106 ;  /* 0x0000006a6b6a2220 */ /* 0x004fe20000410000 */
[----:B------:R-:W-:Y:S01]  /*3260*/  @P3 FFMA.FTZ R121, R120, R112, R121 ;  /* 0x0000007078793223 */ /* 0x000fe20000010079 */
[----:B------:R-:W-:-:S03]  /*3270*/  @P2 F2FP.F16.F32.PACK_AB R104, RZ, R100 ;  /* 0x00000064ff68223e */ /* 0x000fc600000000ff */
        /* <DEDUP_REMOVED lines=25> */
.L_x_1668:
        /* <DEDUP_REMOVED lines=12> */
[--C-:B0-----:R-:W-:Y:S02]  /*34d0*/  HADD2.F32 R101, -RZ, R12.reuse.H0_H0 ;  /* 0x2000000cff657230 */ /* 0x101fe40000004100 */
[----:B------:R-:W-:Y:S02]  /*34e0*/  HADD2.F32 R102, -RZ, R12.H1_H1 ;  /* 0x3000000cff667230 */ /* 0x000fe40000004100 */
[----:B------:R-:W-:Y:S02]  /*34f0*/  HADD2.F32 R105, -RZ, R13.H0_H0 ;  /* 0x2000000dff697230 */ /* 0x000fe40000004100 */
[--C-:B------:R-:W-:Y:S01]  /*3500*/  HADD2.F32 R115, -RZ, R14.reuse.H0_H0 ;  /* 0x2000000eff737230 */ /* 0x100fe20000004100 */
[----:B------:R-:W0:Y:S01]  /*3510*/  @P2 LDC R112, c[0x0][0x40c] ;  /* 0x00010300ff702b82 */ /* 0x000e220000000800 */
[----:B------:R-:W-:-:S02]  /*3520*/  HADD2.F32 R117, -RZ, R14.H1_H1 ;  /* 0x3000000eff757230 */ /* 0x000fc40000004100 */
[----:B------:R-:W-:Y:S02]  /*3530*/  HADD2.F32 R107, -RZ, R13.H1_H1 ;  /* 0x3000000dff6b7230 */ /* 0x000fe40000004100 */
[-CC-:B------:R-:W-:Y:S01]  /*3540*/  @P3 FFMA.FTZ R100, R139, R108.reuse, R113.reuse ;  /* 0x0000006c8b643223 */ /* 0x180fe20000010071 */
[-CC-:B------:R-:W-:Y:S01]  /*3550*/  @P3 FFMA.FTZ R103, R140, R108.reuse, R113.reuse ;  /* 0x0000006c8c673223 */ /* 0x180fe20000010071 */
[-CC-:B------:R-:W-:Y:S01]  /*3560*/  @P3 FFMA.FTZ R104, R142, R108.reuse, R113.reuse ;  /* 0x0000006c8e683223 */ /* 0x180fe20000010071 */
[----:B------:R-:W-:Y:S01]  /*3570*/  @P3 FFMA.FTZ R121, R155, R108, R113 ;  /* 0x0000006c9b793223 */ /* 0x000fe20000010071 */
[----:B------:R-:W-:Y:S01]  /*3580*/  @P3 FADD.FTZ R100, R137, -R100 ;  /* 0x8000006489643221 */ /* 0x000fe20000010000 */
[----:B------:R-:W2:Y:S01]  /*3590*/  @P2 LDC R116, c[0x0][0x40c] ;  /* 0x00010300ff742b82 */ /* 0x000ea20000000800 */
[----:B------:R-:W-:Y:S01]  /*35a0*/  @P3 FADD.FTZ R103, R138, -R103 ;  /* 0x800000678a673221 */ /* 0x000fe20000010000 */
[----:B------:R-:W-:Y:S01]  /*35b0*/  @P3 FADD.FTZ R104, R149, -R104 ;  /* 0x8000006895683221 */ /* 0x000fe20000010000 */
[C---:B------:R-:W-:Y:S01]  /*35c0*/  @P3 FFMA.FTZ R101, R120.reuse, R100, R101 ;  /* 0x0000006478653223 */ /* 0x040fe20000010065 */
[-CC-:B------:R-:W-:Y:S01]  /*35d0*/  @P3 FFMA.FTZ R100, R143, R108.reuse, R113.reuse ;  /* 0x0000006c8f643223 */ /* 0x180fe20000010071 */
[----:B------:R-:W-:Y:S01]  /*35e0*/  @P3 FFMA.FTZ R102, R120, R103, R102 ;  /* 0x0000006778663223 */ /* 0x000fe20000010066 */
[----:B------:R-:W-:Y:S01]  /*35f0*/  @P3 FFMA.FTZ R103, R151, R108, R113 ;  /* 0x0000006c97673223 */ /* 0x000fe20000010071 */
[--C-:B------:R-:W-:Y:S01]  /*3600*/  HADD2.F32 R119, -RZ, R15.reuse.H0_H0 ;  /* 0x2000000fff777230 */ /* 0x100fe20000004100 */
[----:B------:R-:W3:Y:S01]  /*3610*/  @P2 LDC R114, c[0x0][0x40c] ;  /* 0x00010300ff722b82 */ /* 0x000ee20000000800 */
[----:B------:R-:W-:Y:S01]  /*3620*/  @P3 FADD.FTZ R100, R141, -R100 ;  /* 0x800000648d643221 */ /* 0x000fe20000010000 */
[----:B------:R-:W-:Y:S01]  /*3630*/  @P3 FADD.FTZ R106, R148, -R103 ;  /* 0x80000067946a3221 */ /* 0x000fe20000010000 */
[----:B------:R-:W-:Y:S01]  /*3640*/  @P3 FFMA.FTZ R107, R120, R104, R107 ;  /* 0x00000068786b3223 */ /* 0x000fe2000001006b */
[----:B------:R-:W-:Y:S01]  /*3650*/  @P3 FFMA.FTZ R104, R154, R108, R113 ;  /* 0x0000006c9a683223 */ /* 0x000fe20000010071 */
[----:B------:R-:W-:Y:S01]  /*3660*/  @P3 FFMA.FTZ R105, R120, R100, R105 ;  /* 0x0000006478693223 */ /* 0x000fe20000010069 */
[----:B------:R-:W-:Y:S01]  /*3670*/  @P3 FFMA.FTZ R100, R150, R108, R113 ;  /* 0x0000006c96643223 */ /* 0x000fe20000010071 */
[----:B------:R-:W-:Y:S01]  /*3680*/  @P3 FFMA.FTZ R115, R120, R106, R115 ;  /* 0x0000006a78733223 */ /* 0x000fe20000010073 */
[----:B------:R-:W4:Y:S01]  /*3690*/  @P2 LDC R191, c[0x0][0x40c] ;  /* 0x00010300ffbf2b82 */ /* 0x000f220000000800 */
[----:B------:R-:W-:Y:S01]  /*36a0*/  @P3 FADD.FTZ R106, R152, -R121 ;  /* 0x80000079986a3221 */ /* 0x000fe20000010000 */
[----:B------:R-:W-:Y:S01]  /*36b0*/  @P3 FADD.FTZ R103, R153, -R100 ;  /* 0x8000006499673221 */ /* 0x000fe20000010000 */
[----:B-1----:R-:W-:Y:S01]  /*36c0*/  @P2 FMUL.FTZ R100, R101, R110 ;  /* 0x0000006e65642220 */ /* 0x002fe20000410000 */
[----:B------:R-:W-:-:S02]  /*36d0*/  HADD2.F32 R118, -RZ, R15.H1_H1 ;  /* 0x3000000fff767230 */ /* 0x000fc40000004100 */
[C---:B------:R-:W-:Y:S01]  /*36e0*/  @P3 FFMA.FTZ R119, R120.reuse, R106, R119 ;  /* 0x0000006a78773223 */ /* 0x040fe20000010077 */
[C---:B------:R-:W-:Y:S01]  /*36f0*/  @P3 FFMA.FTZ R117, R120.reuse, R103, R117 ;  /* 0x0000006778753223 */ /* 0x040fe20000010075 */
[----:B------:R-:W-:Y:S01]  /*3700*/  @P3 FADD.FTZ R121, R157, -R104 ;  /* 0x800000689d793221 */ /* 0x000fe20000010000 */
[----:B------:R-:W1:Y:S01]  /*3710*/  @P2 LDC R190, c[0x0][0x40c] ;  /* 0x00010300ffbe2b82 */ /* 0x000e620000000800 */
[----:B------:R-:W-:Y:S01]  /*3720*/  @P2 F2FP.F16.F32.PACK_AB R103, RZ, R100 ;  /* 0x00000064ff67223e */ /* 0x000fe200000000ff */
[----:B0-----:R-:W-:Y:S01]  /*3730*/  @P2 FMUL.FTZ R100, R105, R112 ;  /* 0x0000007069642220 */ /* 0x001fe20000410000 */
[----:B--2---:R-:W-:Y:S01]  /*3740*/  @P2 FMUL.FTZ R112, R115, R116 ;  /* 0x0000007473702220 */ /* 0x004fe20000410000 */
[----:B------:R-:W-:Y:S01]  /*3750*/  @P3 FFMA.FTZ R118, R120, R121, R118 ;  /* 0x0000007978763223 */ /* 0x000fe20000010076 */
[----:B------:R-:W-:Y:S02]  /*3760*/  @P2 PRMT R96, R103, 0x7610, R96 ;  /* 0x0000761067602816 */ /* 0x000fe40000000060 */
[----:B------:R-:W-:Y:S01]  /*3770*/  @P2 F2FP.F16.F32.PACK_AB R106, RZ, R100 ;  /* 0x00000064ff6a223e */ /* 0x000fe200000000ff */
[----:B------:R-:W0:Y:S01]  /*3780*/  @P2 LDC R192, c[0x0][0x40c] ;  /* 0x00010300ffc02b82 */ /* 0x000e220000000800 */
[----:B---3--:R-:W-:Y:S01]  /*3790*/  @P2 FMUL.FTZ R110, R107, R114 ;  /* 0x000000726b6e2220 */ /* 0x008fe20000410000 */
[----:B------:R-:W-:-:S02]  /*37a0*/  @P2 F2FP.F16.F32.PACK_AB R112, RZ, R112 ;  /* 0x00000070ff70223e */ /* 0x000fc400000000ff */
[----:B------:R-:W-:Y:S02]  /*37b0*/  @P2 PRMT R97, R106, 0x7610, R97 ;  /* 0x000076106a612816 */ /* 0x000fe40000000061 */
[----:B------:R-:W-:Y:S01]  /*37c0*/  @P2 F2FP.F16.F32.PACK_AB R110, RZ, R110 ;  /* 0x0000006eff6e223e */ /* 0x000fe200000000ff */
[----:B----4-:R-:W-:Y:S01]  /*37d0*/  @P2 FMUL.FTZ R104, R102, R191 ;  /* 0x000000bf66682220 */ /* 0x010fe20000410000 */
[----:B------:R-:W-:Y:S02]  /*37e0*/  @P2 PRMT R98, R112, 0x7610, R98 ;  /* 0x0000761070622816 */ /* 0x000fe40000000062 */
[----:B------:R-:W-:Y:S02]  /*37f0*/  F2FP.F16.F32.PACK_AB R100, R102, R101 ;  /* 0x000000656664723e */ /* 0x000fe400000000ff */
[----:B------:R-:W-:Y:S02]  /*3800*/  @P2 F2FP.F16.F32.PACK_AB R104, RZ, R104 ;  /* 0x00000068ff68223e */ /* 0x000fe400000000ff */
[----:B------:R-:W-:Y:S01]  /*3810*/  F2FP.F16.F32.PACK_AB R101, R107, R105 ;  /* 0x000000696b65723e */ /* 0x000fe200000000ff */
[C---:B-1----:R-:W-:Y:S01]  /*3820*/  @P2 FMUL.FTZ R114, R117.reuse, R190 ;  /* 0x000000be75722220 */ /* 0x042fe20000410000 */
[----:B------:R-:W-:-:S02]  /*3830*/  F2FP.F16.F32.PACK_AB R102, R117, R115 ;  /* 0x000000737566723e */ /* 0x000fc400000000ff */
[----:B------:R-:W-:Y:S02]  /*3840*/  @P2 PRMT R96, R96, 0x5410, R104 ;  /* 0x0000541060602816 */ /* 0x000fe40000000068 */
[----:B------:R-:W-:Y:S02]  /*3850*/  @P2 F2FP.F16.F32.PACK_AB R114, RZ, R114 ;  /* 0x00000072ff72223e */ /* 0x000fe400000000ff */
[----:B------:R-:W-:Y:S01]  /*3860*/  @P2 PRMT R97, R97, 0x5410, R110 ;  /* 0x0000541061612816 */ /* 0x000fe2000000006e */
[----:B0-----:R-:W-:Y:S01]  /*3870*/  @P2 FMUL.FTZ R116, R119, R192 ;  /* 0x000000c077742220 */ /* 0x001fe20000410000 */
[----:B------:R-:W-:Y:S02]  /*3880*/  F2FP.F16.F32.PACK_AB R103, R118, R119 ;  /* 0x000000777667723e */ /* 0x000fe400000000ff */
[----:B------:R-:W-:Y:S02]  /*3890*/  @P2 PRMT R98, R98, 0x5410, R114 ;  /* 0x0000541062622816 */ /* 0x000fe40000000072 */
[----:B------:R-:W-:-:S04]  /*38a0*/  @P2 F2FP.F16.F32.PACK_AB R116, RZ, R116 ;  /* 0x00000074ff74223e */ /* 0x000fc800000000ff */
[----:B------:R-:W-:Y:S01]  /*38b0*/  @P2 PRMT R99, R116, 0x7610, R99 ;  /* 0x0000761074632816 */ /* 0x000fe20000000063 */
[----:B------:R-:W-:Y:S06]  /*38c0*/  @!P2 BRA `(.L_x_1672) ;  /* 0x0000000c0054a947 */ /* 0x000fec0003800000 */
[----:B------:R-:W-:-:S05]  /*38d0*/  FMUL.FTZ R118, R118, UR16 ;  /* 0x0000001076767c20 */ /* 0x000fca0008410000 */
[----:B------:R-:W-:-:S04]  /*38e0*/  F2FP.F16.F32.PACK_AB R118, RZ, R118 ;  /* 0x00000076ff76723e */ /* 0x000fc800000000ff */
[----:B------:R-:W-:Y:S01]  /*38f0*/  PRMT R99, R99, 0x5410, R118 ;  /* 0x0000541063637816 */ /* 0x000fe20000000076 */
[----:B------:R-:W-:Y:S06]  /*3900*/  BRA `(.L_x_1672) ;  /* 0x0000000c00447947 */ /* 0x000fec0003800000 */
.L_x_1671:
[----:B------:R-:W-:Y:S01]  /*3910*/  ISETP.GT.AND P3, PT, R2, RZ, PT ;  /* 0x000000ff0200720c */ /* 0x000fe20003f64270 */
[----:B0-----:R-:W0:Y:S01]  /*3920*/  @P2 LDC R106, c[0x0][0x40c] ;  /* 0x00010300ff6a2b82 */ /* 0x001e220000000800 */
[--C-:B------:R-:W-:Y:S02]  /*3930*/  HADD2.F32 R105, -RZ, R12.reuse.H0_H0 ;  /* 0x2000000cff697230 */ /* 0x100fe40000004100 */
[----:B------:R-:W-:Y:S02]  /*3940*/  HADD2.F32 R107, -RZ, R12.H1_H1 ;  /* 0x3000000cff6b7230 */ /* 0x000fe40000004100 */
[----:B------:R-:W-:Y:S02]  /*3950*/  HADD2.F32 R117, -RZ, R13.H1_H1 ;  /* 0x3000000dff757230 */ /* 0x000fe40000004100 */
[--C-:B------:R-:W-:Y:S01]  /*3960*/  HADD2.F32 R119, -RZ, R14.reuse.H0_H0 ;  /* 0x2000000eff777230 */ /* 0x100fe20000004100 */
[----:B------:R-:W1:Y:S01]  /*3970*/  @P2 LDC R116, c[0x0][0x40c] ;  /* 0x00010300ff742b82 */ /* 0x000e620000000800 */
[----:B------:R-:W-:-:S02]  /*3980*/  HADD2.F32 R121, -RZ, R14.H1_H1 ;  /* 0x3000000eff797230 */ /* 0x000fc40000004100 */
[----:B------:R-:W-:Y:S02]  /*3990*/  HADD2.F32 R191, -RZ, R15.H0_H0 ;  /* 0x2000000fffbf7230 */ /* 0x000fe40000004100 */
[-CC-:B------:R-:W-:Y:S01]  /*39a0*/  @P3 FFMA.FTZ R104, R139, R108.reuse, R113.reuse ;  /* 0x0000006c8b683223 */ /* 0x180fe20000010071 */
[-CC-:B------:R-:W-:Y:S01]  /*39b0*/  @P3 FFMA.FTZ R115, R140, R108.reuse, R113.reuse ;  /* 0x0000006c8c733223 */ /* 0x180fe20000010071 */
[-CC-:B------:R-:W-:Y:S01]  /*39c0*/  @P3 FFMA.FTZ R193, R151, R108.reuse, R113.reuse ;  /* 0x0000006c97c13223 */ /* 0x180fe20000010071 */
[----:B------:R-:W-:Y:S01]  /*39d0*/  @P3 FFMA.FTZ R195, R155, R108, R113 ;  /* 0x0000006c9bc33223 */ /* 0x000fe20000010071 */
[----:B------:R-:W-:Y:S01]  /*39e0*/  @P3 FADD.FTZ R104, R137, -R104 ;  /* 0x8000006889683221 */ /* 0x000fe20000010000 */
[----:B------:R-:W2:Y:S01]  /*39f0*/  @P2 LDC R112, c[0x0][0x40c] ;  /* 0x00010300ff702b82 */ /* 0x000ea20000000800 */
[----:B------:R-:W-:Y:S01]  /*3a00*/  @P3 FADD.FTZ R110, R138, -R115 ;  /* 0x800000738a6e3221 */ /* 0x000fe20000010000 */
[----:B------:R-:W-:Y:S02]  /*3a10*/  HADD2.F32 R115, -RZ, R13.H0_H0 ;  /* 0x2000000dff737230 */ /* 0x000fe40000004100 */
[C---:B------:R-:W-:Y:S01]  /*3a20*/  @P3 FFMA.FTZ R105, R120.reuse, R104, R105 ;  /* 0x0000006878693223 */ /* 0x040fe20000010069 */
[----:B------:R-:W-:Y:S01]  /*3a30*/  @P3 FFMA.FTZ R104, R143, R108, R113 ;  /* 0x0000006c8f683223 */ /* 0x000fe20000010071 */
[----:B------:R-:W-:Y:S01]  /*3a40*/  @P3 FFMA.FTZ R107, R120, R110, R107 ;  /* 0x0000006e786b3223 */ /* 0x000fe2000001006b */
[----:B------:R-:W-:Y:S01]  /*3a50*/  @P3 FFMA.FTZ R110, R142, R108, R113 ;  /* 0x0000006c8e6e3223 */ /* 0x000fe20000010071 */
[----:B0-----:R-:W-:Y:S01]  /*3a60*/  @P2 FMUL.FTZ R105, R105, R106 ;  /* 0x0000006a69692220 */ /* 0x001fe20000410000 */
[----:B------:R-:W0:Y:S01]  /*3a70*/  @P2 LDC R114, c[0x0][0x40c] ;  /* 0x00010300ff722b82 */ /* 0x000e220000000800 */
[----:B------:R-:W-:Y:S01]  /*3a80*/  @P3 FADD.FTZ R104, R141, -R104 ;  /* 0x800000688d683221 */ /* 0x000fe20000010000 */
[----:B------:R-:W-:Y:S01]  /*3a90*/  @P3 FADD.FTZ R110, R149, -R110 ;  /* 0x8000006e956e3221 */ /* 0x000fe20000010000 */
[----:B------:R-:W-:Y:S01]  /*3aa0*/  @P3 FADD.FTZ R193, R148, -R193 ;  /* 0x800000c194c13221 */ /* 0x000fe20000010000 */
[----:B------:R-:W-:Y:S01]  /*3ab0*/  @P2 F2FP.F16.F32.PACK_AB R105, RZ, R105 ;  /* 0x00000069ff69223e */ /* 0x000fe200000000ff */
[----:B------:R-:W-:Y:S01]  /*3ac0*/  @P3 FFMA.FTZ R115, R120, R104, R115 ;  /* 0x0000006878733223 */ /* 0x000fe20000010073 */
[----:B------:R-:W-:Y:S01]  /*3ad0*/  @P3 FFMA.FTZ R104, R150, R108, R113 ;  /* 0x0000006c96683223 */ /* 0x000fe20000010071 */
[----:B------:R-:W-:Y:S01]  /*3ae0*/  @P3 FFMA.FTZ R117, R120, R110, R117 ;  /* 0x0000006e78753223 */ /* 0x000fe20000010075 */
[----:B------:R-:W3:Y:S01]  /*3af0*/  @P2 LDC R106, c[0x0][0x40c] ;  /* 0x00010300ff6a2b82 */ /* 0x000ee20000000800 */
[----:B------:R-:W-:Y:S01]  /*3b00*/  @P3 FADD.FTZ R110, R152, -R195 ;  /* 0x800000c3986e3221 */ /* 0x000fe20000010000 */
[----:B------:R-:W-:Y:S01]  /*3b10*/  @P3 FADD.FTZ R104, R153, -R104 ;  /* 0x8000006899683221 */ /* 0x000fe20000010000 */
[C---:B------:R-:W-:Y:S01]  /*3b20*/  @P3 FFMA.FTZ R119, R120.reuse, R193, R119 ;  /* 0x000000c178773223 */ /* 0x040fe20000010077 */
[----:B------:R-:W-:Y:S01]  /*3b30*/  @P2 PRMT R96, R105, 0x7610, R96 ;  /* 0x0000761069602816 */ /* 0x000fe20000000060 */
[C---:B------:R-:W-:Y:S01]  /*3b40*/  @P3 FFMA.FTZ R191, R120.reuse, R110, R191 ;  /* 0x0000006e78bf3223 */ /* 0x040fe200000100bf */
[----:B------:R-:W-:Y:S01]  /*3b50*/  @P3 FFMA.FTZ R121, R120, R104, R121 ;  /* 0x0000006878793223 */ /* 0x000fe20000010079 */
[----:B-1----:R-:W-:Y:S01]  /*3b60*/  @P2 FMUL.FTZ R119, R119, R116 ;  /* 0x0000007477772220 */ /* 0x002fe20000410000 */
[----:B------:R-:W1:Y:S01]  /*3b70*/  @P2 LDC R118, c[0x0][0x40c] ;  /* 0x00010300ff762b82 */ /* 0x000e620000000800 */
[----:B--2---:R-:W-:-:S03]  /*3b80*/  @P2 FMUL.FTZ R107, R107, R112 ;  /* 0x000000706b6b2220 */ /* 0x004fc60000410000 */
[----:B------:R-:W-:Y:S02]  /*3b90*/  @P2 F2FP.F16.F32.PACK_AB R119, RZ, R119 ;  /* 0x00000077ff77223e */ /* 0x000fe400000000ff */
[----:B------:R-:W-:Y:S02]  /*3ba0*/  @P2 F2FP.F16.F32.PACK_AB R107, RZ, R107 ;  /* 0x0000006bff6b223e */ /* 0x000fe400000000ff */
        /* <DEDUP_REMOVED lines=24> */
.L_x_1670:
        /* <DEDUP_REMOVED lines=19> */
[----:B------:R-:W-:Y:S01]  /*3e60*/  FMUL.FTZ R106, R120, R117 ;  /* 0x00000075786a7220 */ /* 0x000fe20000410000 */
[----:B0-----:R-:W-:-:S05]  /*3e70*/  @P2 FMUL.FTZ R100, R114, R103 ;  /* 0x0000006772642220 */ /* 0x001fca0000410000 */
[----:B------:R-:W0:Y:S01]  /*3e80*/  @P2 LDC R191, c[0x0][0x40c] ;  /* 0x00010300ffbf2b82 */ /* 0x000e220000000800 */
[----:B------:R-:W-:Y:S01]  /*3e90*/  @P2 F2FP.F16.F32.PACK_AB R103, RZ, R100 ;  /* 0x00000064ff67223e */ /* 0x000fe200000000ff */
[----:B------:R-:W-:Y:S01]  /*3ea0*/  FFMA.FTZ R100, R143, R108, R113 ;  /* 0x0000006c8f647223 */ /* 0x000fe20000010071 */
[----:B-1----:R-:W-:-:S05]  /*3eb0*/  @P2 FMUL.FTZ R101, R115, R102 ;  /* 0x0000006673652220 */ /* 0x002fca0000410000 */
[----:B------:R-:W1:Y:S01]  /*3ec0*/  @P2 LDC R110, c[0x0][0x40c] ;  /* 0x00010300ff6e2b82 */ /* 0x000e620000000800 */
[----:B------:R-:W-:Y:S01]  /*3ed0*/  FFMA.FTZ R102, R142, R108, R113 ;  /* 0x0000006c8e667223 */ /* 0x000fe20000010071 */
[----:B------:R-:W-:Y:S02]  /*3ee0*/  @P2 PRMT R96, R103, 0x7610, R96 ;  /* 0x0000761067602816 */ /* 0x000fe40000000060 */
[----:B------:R-:W-:Y:S01]  /*3ef0*/  @P2 F2FP.F16.F32.PACK_AB R104, RZ, R101 ;  /* 0x00000065ff68223e */ /* 0x000fe200000000ff */
[----:B------:R-:W-:-:S03]  /*3f00*/  FADD.FTZ R101, R141, -R100 ;  /* 0x800000648d657221 */ /* 0x000fc60000010000 */
[----:B------:R-:W3:Y:S01]  /*3f10*/  @P2 LDC R112, c[0x0][0x40c] ;  /* 0x00010300ff702b82 */ /* 0x000ee20000000800 */
[C---:B------:R-:W-:Y:S01]  /*3f20*/  FMUL.FTZ R100, R120.reuse, R101 ;  /* 0x0000006578647220 */ /* 0x040fe20000410000 */
[----:B------:R-:W-:Y:S01]  /*3f30*/  FADD.FTZ R101, R149, -R102 ;  /* 0x8000006695657221 */ /* 0x000fe20000010000 */
[C---:B------:R-:W-:Y:S01]  /*3f40*/  FMUL.FTZ R102, R120.reuse, R107 ;  /* 0x0000006b78667220 */ /* 0x040fe20000410000 */
[----:B------:R-:W-:Y:S01]  /*3f50*/  FMUL.FTZ R107, R120, R119 ;  /* 0x00000077786b7220 */ /* 0x000fe20000410000 */
[----:B------:R-:W-:Y:S01]  /*3f60*/  FSEL R119, R106, RZ, P3 ;  /* 0x000000ff6a777208 */ /* 0x000fe20001800000 */
[----:B------:R-:W-:Y:S01]  /*3f70*/  FMUL.FTZ R101, R120, R101 ;  /* 0x0000006578657220 */ /* 0x000fe20000410000 */
[----:B------:R-:W-:Y:S01]  /*3f80*/  FSEL R116, R100, RZ, P3 ;  /* 0x000000ff64747208 */ /* 0x000fe20001800000 */
[----:B------:R-:W4:Y:S01]  /*3f90*/  @P2 LDC R190, c[0x0][0x40c] ;  /* 0x00010300ffbe2b82 */ /* 0x000f220000000800 */
[----:B------:R-:W-:Y:S02]  /*3fa0*/  FSEL R118, R102, RZ, P3 ;  /* 0x000000ff66767208 */ /* 0x000fe40001800000 */
[----:B------:R-:W-:Y:S01]  /*3fb0*/  FSEL R117, R101, RZ, P3 ;  /* 0x000000ff65757208 */ /* 0x000fe20001800000 */
[----:B--2---:R-:W-:Y:S01]  /*3fc0*/  @P2 FMUL.FTZ R100, R116, R105 ;  /* 0x0000006974642220 */ /* 0x004fe20000410000 */
[----:B------:R-:W-:Y:S01]  /*3fd0*/  FSEL R121, R107, RZ, P3 ;  /* 0x000000ff6b797208 */ /* 0x000fe20001800000 */
[----:B0-----:R-:W-:Y:S01]  /*3fe0*/  @P2 FMUL.FTZ R101, R118, R191 ;  /* 0x000000bf76652220 */ /* 0x001fe20000410000 */
[----:B------:R-:W-:-:S02]  /*3ff0*/  @P2 PRMT R96, R96, 0x5410, R104 ;  /* 0x0000541060602816 */ /* 0x000fc40000000068 */
[----:B------:R-:W-:Y:S01]  /*4000*/  @P2 F2FP.F16.F32.PACK_AB R105, RZ, R100 ;  /* 0x00000064ff69223e */ /* 0x000fe200000000ff */
[----:B-1----:R-:W-:Y:S01]  /*4010*/  @P2 FMUL.FTZ R100, R117, R110 ;  /* 0x0000006e75642220 */ /* 0x002fe20000410000 */
[----:B------:R-:W-:Y:S01]  /*4020*/  FFMA.FTZ R110, R154, R108, R113 ;  /* 0x0000006c9a6e7223 */ /* 0x000fe20000010071 */
[----:B------:R-:W-:Y:S02]  /*4030*/  @P2 F2FP.F16.F32.PACK_AB R107, RZ, R101 ;  /* 0x00000065ff6b223e */ /* 0x000fe400000000ff */
[----:B------:R-:W-:Y:S01]  /*4040*/  @P2 PRMT R97, R105, 0x7610, R97 ;  /* 0x0000761069612816 */ /* 0x000fe20000000061 */
[----:B------:R-:W-:Y:S01]  /*4050*/  FADD.FTZ R101, R157, -R110 ;  /* 0x8000006e9d657221 */ /* 0x000fe20000010000 */
[----:B------:R-:W-:Y:S01]  /*4060*/  @P2 F2FP.F16.F32.PACK_AB R106, RZ, R100 ;  /* 0x00000064ff6a223e */ /* 0x000fe200000000ff */
[----:B---3--:R-:W-:Y:S01]  /*4070*/  @P2 FMUL.FTZ R102, R119, R112 ;  /* 0x0000007077662220 */ /* 0x008fe20000410000 */
[----:B------:R-:W-:Y:S01]  /*4080*/  F2FP.F16.F32.PACK_AB R100, R115, R114 ;  /* 0x000000727364723e */ /* 0x000fe200000000ff */
[----:B------:R-:W-:Y:S01]  /*4090*/  FMUL.FTZ R114, R120, R101 ;  /* 0x0000006578727220 */ /* 0x000fe20000410000 */
[----:B------:R-:W-:-:S02]  /*40a0*/  @P2 PRMT R98, R107, 0x7610, R98 ;  /* 0x000076106b622816 */ /* 0x000fc40000000062 */
[----:B------:R-:W-:Y:S01]  /*40b0*/  @P2 F2FP.F16.F32.PACK_AB R110, RZ, R102 ;  /* 0x00000066ff6e223e */ /* 0x000fe200000000ff */
[----:B----4-:R-:W-:Y:S01]  /*40c0*/  @P2 FMUL.FTZ R112, R121, R190 ;  /* 0x000000be79702220 */ /* 0x010fe20000410000 */
[----:B------:R-:W-:Y:S02]  /*40d0*/  FSEL R114, R114, RZ, P3 ;  /* 0x000000ff72727208 */ /* 0x000fe40001800000 */
[----:B------:R-:W-:Y:S02]  /*40e0*/  F2FP.F16.F32.PACK_AB R101, R117, R116 ;  /* 0x000000747565723e */ /* 0x000fe400000000ff */
[----:B------:R-:W-:Y:S02]  /*40f0*/  @P2 F2FP.F16.F32.PACK_AB R112, RZ, R112 ;  /* 0x00000070ff70223e */ /* 0x000fe400000000ff */
[----:B------:R-:W-:Y:S02]  /*4100*/  F2FP.F16.F32.PACK_AB R102, R119, R118 ;  /* 0x000000767766723e */ /* 0x000fe400000000ff */
[----:B------:R-:W-:-:S02]  /*4110*/  @P2 PRMT R97, R97, 0x5410, R106 ;  /* 0x0000541061612816 */ /* 0x000fc4000000006a */
        /* <DEDUP_REMOVED lines=8> */
.L_x_1673:
[----:B------:R-:W-:Y:S05]  /*41a0*/  @!P2 BRA `(.L_x_1674) ;  /* 0x000000000020a947 */ /* 0x000fea0003800000 */
[----:B0-----:R-:W-:Y:S01]  /*41b0*/  FFMA.FTZ R104, R139, R108, R113 ;  /* 0x0000006c8b687223 */ /* 0x001fe20000010071 */
[----:B------:R-:W-:-:S03]  /*41c0*/  ISETP.GT.AND P3, PT, R2, RZ, PT ;  /* 0x000000ff0200720c */ /* 0x000fc60003f64270 */
[----:B------:R-:W-:-:S04]  /*41d0*/  FADD.FTZ R105, R137, -R104 ;  /* 0x8000006889697221 */ /* 0x000fc80000010000 */
[----:B------:R-:W-:-:S05]  /*41e0*/  FMUL.FTZ R105, R120, R105 ;  /* 0x0000006978697220 */ /* 0x000fca0000410000 */
[----:B------:R-:W-:-:S05]  /*41f0*/  FSEL R105, R105, RZ, P3 ;  /* 0x000000ff69697208 */ /* 0x000fca0001800000 */
[----:B------:R-:W-:-:S05]  /*4200*/  FMUL.FTZ R105, R105, UR16 ;  /* 0x0000001069697c20 */ /* 0x000fca0008410000 */
[----:B------:R-:W-:-:S04]  /*4210*/  F2FP.F16.F32.PACK_AB R105, RZ, R105 ;  /* 0x00000069ff69723e */ /* 0x000fc800000000ff */
[----:B------:R-:W-:-:S07]  /*4220*/  PRMT R96, R105, 0x7610, R96 ;  /* 0x0000761069607816 */ /* 0x000fce0000000060 */
.L_x_1674:
        /* <DEDUP_REMOVED lines=9> */
.L_x_1675:
        /* <DEDUP_REMOVED lines=9> */
.L_x_1676:
        /* <DEDUP_REMOVED lines=9> */
.L_x_1677:
        /* <DEDUP_REMOVED lines=9> */
.L_x_1678:
        /* <DEDUP_REMOVED lines=9> */
.L_x_1679:
        /* <DEDUP_REMOVED lines=9> */
.L_x_1680:
        /* <DEDUP_REMOVED lines=9> */
.L_x_1672:
        /* <DEDUP_REMOVED lines=37> */
[----:B------:R-:W-:Y:S02]  /*4870*/  HADD2.F32 R117, -RZ, R10.H1_H1 ;  /* 0x3000000aff757230 */ /* 0x000fe40000004100 */
[C---:B------:R-:W-:Y:S01]  /*4880*/  @P3 FFMA.FTZ R105, R120.reuse, R103, R105 ;  /* 0x0000006778693223 */ /* 0x040fe20000010069 */
[----:B------:R-:W4:Y:S01]  /*4890*/  @P2 LDC R191, c[0x0][0x40c] ;  /* 0x00010300ffbf2b82 */ /* 0x000f220000000800 */
[----:B------:R-:W-:Y:S01]  /*48a0*/  @P3 FADD.FTZ R103, R169, -R100 ;  /* 0x80000064a9673221 */ /* 0x000fe20000010000 */
[----:B-1----:R-:W-:Y:S01]  /*48b0*/  @P2 FMUL.FTZ R100, R101, R110 ;  /* 0x0000006e65642220 */ /* 0x002fe20000410000 */
[----:B------:R-:W-:Y:S01]  /*48c0*/  @P3 FFMA.FTZ R115, R120, R104, R115 ;  /* 0x0000006878733223 */ /* 0x000fe20000010073 */
[----:B------:R-:W-:Y:S01]  /*48d0*/  @P3 FADD.FTZ R106, R168, -R121 ;  /* 0x80000079a86a3221 */ /* 0x000fe20000010000 */
[----:B------:R-:W-:Y:S01]  /*48e0*/  @P3 FFMA.FTZ R117, R120, R103, R117 ;  /* 0x0000006778753223 */ /* 0x000fe20000010075 */
[----:B------:R-:W-:Y:S01]  /*48f0*/  @P3 FFMA.FTZ R104, R170, R108, R113 ;  /* 0x0000006caa683223 */ /* 0x000fe20000010071 */
[----:B------:R-:W-:Y:S01]  /*4900*/  @P2 F2FP.F16.F32.PACK_AB R103, RZ, R100 ;  /* 0x00000064ff67223e */ /* 0x000fe200000000ff */
[----:B------:R-:W1:Y:S01]  /*4910*/  @P2 LDC R190, c[0x0][0x40c] ;  /* 0x00010300ffbe2b82 */ /* 0x000e620000000800 */
[----:B0-----:R-:W-:Y:S01]  /*4920*/  @P2 FMUL.FTZ R100, R105, R112 ;  /* 0x0000007069642220 */ /* 0x001fe20000410000 */
[----:B------:R-:W-:Y:S01]  /*4930*/  @P3 FFMA.FTZ R119, R120, R106, R119 ;  /* 0x0000006a78773223 */ /* 0x000fe20000010077 */
[----:B--2---:R-:W-:Y:S01]  /*4940*/  @P2 FMUL.FTZ R112, R115, R116 ;  /* 0x0000007473702220 */ /* 0x004fe20000410000 */
[----:B------:R-:W-:Y:S01]  /*4950*/  @P3 FADD.FTZ R121, R173, -R104 ;  /* 0x80000068ad793221 */ /* 0x000fe20000010000 */
[----:B------:R-:W-:-:S02]  /*4960*/  @P2 PRMT R96, R103, 0x7610, R96 ;  /* 0x0000761067602816 */ /* 0x000fc40000000060 */
[----:B------:R-:W-:Y:S01]  /*4970*/  @P2 F2FP.F16.F32.PACK_AB R106, RZ, R100 ;  /* 0x00000064ff6a223e */ /* 0x000fe200000000ff */
[----:B------:R-:W0:Y:S01]  /*4980*/  @P2 LDC R192, c[0x0][0x40c] ;  /* 0x00010300ffc02b82 */ /* 0x000e220000000800 */
[----:B---3--:R-:W-:Y:S01]  /*4990*/  @P2 FMUL.FTZ R110, R107, R114 ;  /* 0x000000726b6e2220 */ /* 0x008fe20000410000 */
[----:B------:R-:W-:Y:S01]  /*49a0*/  @P2 F2FP.F16.F32.PACK_AB R112, RZ, R112 ;  /* 0x00000070ff70223e */ /* 0x000fe200000000ff */
[----:B------:R-:W-:Y:S01]  /*49b0*/  @P3 FFMA.FTZ R118, R120, R121, R118 ;  /* 0x0000007978763223 */ /* 0x000fe20000010076 */
[----:B------:R-:W-:Y:S02]  /*49c0*/  @P2 PRMT R97, R106, 0x7610, R97 ;  /* 0x000076106a612816 */ /* 0x000fe40000000061 */
[----:B------:R-:W-:Y:S01]  /*49d0*/  @P2 F2FP.F16.F32.PACK_AB R110, RZ, R110 ;  /* 0x0000006eff6e223e */ /* 0x000fe200000000ff */
[----:B----4-:R-:W-:Y:S01]  /*49e0*/  @P2 FMUL.FTZ R104, R102, R191 ;  /* 0x000000bf66682220 */ /* 0x010fe20000410000 */
[----:B------:R-:W-:Y:S02]  /*49f0*/  @P2 PRMT R98, R112, 0x7610, R98 ;  /* 0x0000761070622816 */ /* 0x000fe40000000062 */
[----:B------:R-:W-:-:S02]  /*4a00*/  F2FP.F16.F32.PACK_AB R100, R102, R101 ;  /* 0x000000656664723e */ /* 0x000fc400000000ff */
[----:B------:R-:W-:Y:S02]  /*4a10*/  @P2 F2FP.F16.F32.PACK_AB R104, RZ, R104 ;  /* 0x00000068ff68223e */ /* 0x000fe400000000ff */
[----:B------:R-:W-:Y:S01]  /*4a20*/  F2FP.F16.F32.PACK_AB R101, R107, R105 ;  /* 0x000000696b65723e */ /* 0x000fe200000000ff */
[C---:B-1----:R-:W-:Y:S01]  /*4a30*/  @P2 FMUL.FTZ R114, R117.reuse, R190 ;  /* 0x000000be75722220 */ /* 0x042fe20000410000 */
[----:B------:R-:W-:Y:S02]  /*4a40*/  F2FP.F16.F32.PACK_AB R102, R117, R115 ;  /* 0x000000737566723e */ /* 0x000fe400000000ff */
[----:B------:R-:W-:Y:S02]  /*4a50*/  @P2 PRMT R96, R96, 0x5410, R104 ;  /* 0x0000541060602816 */ /* 0x000fe40000000068 */
[----:B------:R-:W-:Y:S02]  /*4a60*/  @P2 F2FP.F16.F32.PACK_AB R114, RZ, R114 ;  /* 0x00000072ff72223e */ /* 0x000fe400000000ff */
[----:B------:R-:W-:Y:S01]  /*4a70*/  @P2 PRMT R97, R97, 0x5410, R110 ;  /* 0x0000541061612816 */ /* 0x000fe2000000006e */
[----:B0-----:R-:W-:Y:S01]  /*4a80*/  @P2 FMUL.FTZ R116, R119, R192 ;  /* 0x000000c077742220 */ /* 0x001fe20000410000 */
[----:B------:R-:W-:-:S02]  /*4a90*/  F2FP.F16.F32.PACK_AB R103, R118, R119 ;  /* 0x000000777667723e */ /* 0x000fc400000000ff */
        /* <DEDUP_REMOVED lines=8> */
.L_x_1682:
        /* <DEDUP_REMOVED lines=19> */
[--C-:B------:R-:W-:Y:S01]  /*4c50*/  @P3 FFMA.FTZ R195, R171, R108, R113.reuse ;  /* 0x0000006cabc33223 */ /* 0x100fe20000010071 */
[----:B0-----:R-:W-:Y:S01]  /*4c60*/  @P2 FMUL.FTZ R105, R105, R106 ;  /* 0x0000006a69692220 */ /* 0x001fe20000410000 */
[----:B------:R-:W-:Y:S01]  /*4c70*/  @P3 FFMA.FTZ R106, R162, R108, R113 ;  /* 0x0000006ca26a3223 */ /* 0x000fe20000010071 */
[----:B------:R-:W-:Y:S01]  /*4c80*/  @P3 FFMA.FTZ R115, R120, R119, R115 ;  /* 0x0000007778733223 */ /* 0x000fe20000010073 */
[----:B------:R-:W0:Y:S01]  /*4c90*/  @P2 LDC R104, c[0x0][0x40c] ;  /* 0x00010300ff682b82 */ /* 0x000e220000000800 */
[----:B------:R-:W-:-:S02]  /*4ca0*/  HADD2.F32 R119, -RZ, R10.H0_H0 ;  /* 0x2000000aff777230 */ /* 0x000fc40000004100 */
[----:B------:R-:W-:Y:S01]  /*4cb0*/  @P3 FADD.FTZ R106, R165, -R106 ;  /* 0x8000006aa56a3221 */ /* 0x000fe20000010000 */
[----:B------:R-:W-:Y:S01]  /*4cc0*/  @P3 FADD.FTZ R193, R164, -R193 ;  /* 0x800000c1a4c13221 */ /* 0x000fe20000010000 */
[----:B------:R-:W-:Y:S01]  /*4cd0*/  @P2 F2FP.F16.F32.PACK_AB R105, RZ, R105 ;  /* 0x00000069ff69223e */ /* 0x000fe200000000ff */
[----:B-1----:R-:W-:Y:S01]  /*4ce0*/  @P2 FMUL.FTZ R107, R107, R112 ;  /* 0x000000706b6b2220 */ /* 0x002fe20000410000 */
[----:B------:R-:W-:Y:S01]  /*4cf0*/  @P3 FFMA.FTZ R117, R120, R106, R117 ;  /* 0x0000006a78753223 */ /* 0x000fe20000010075 */
[----:B------:R-:W-:Y:S01]  /*4d00*/  @P3 FFMA.FTZ R106, R166, R108, R113 ;  /* 0x0000006ca66a3223 */ /* 0x000fe20000010071 */
[----:B------:R-:W1:Y:S01]  /*4d10*/  @P2 LDC R110, c[0x0][0x40c] ;  /* 0x00010300ff6e2b82 */ /* 0x000e620000000800 */
[----:B------:R-:W-:Y:S01]  /*4d20*/  @P3 FADD.FTZ R112, R168, -R195 ;  /* 0x800000c3a8703221 */ /* 0x000fe20000010000 */
[C---:B------:R-:W-:Y:S01]  /*4d30*/  @P3 FFMA.FTZ R119, R120.reuse, R193, R119 ;  /* 0x000000c178773223 */ /* 0x040fe20000010077 */
[----:B------:R-:W-:Y:S01]  /*4d40*/  @P3 FADD.FTZ R106, R169, -R106 ;  /* 0x8000006aa96a3221 */ /* 0x000fe20000010000 */
[----:B------:R-:W-:Y:S01]  /*4d50*/  @P2 F2FP.F16.F32.PACK_AB R107, RZ, R107 ;  /* 0x0000006bff6b223e */ /* 0x000fe200000000ff */
[C---:B------:R-:W-:Y:S01]  /*4d60*/  @P3 FFMA.FTZ R191, R120.reuse, R112, R191 ;  /* 0x0000007078bf3223 */ /* 0x040fe200000100bf */
[----:B------:R-:W-:Y:S01]  /*4d70*/  @P2 PRMT R96, R105, 0x7610, R96 ;  /* 0x0000761069602816 */ /* 0x000fe20000000060 */
[----:B------:R-:W-:Y:S01]  /*4d80*/  @P3 FFMA.FTZ R121, R120, R106, R121 ;  /* 0x0000006a78793223 */ /* 0x000fe20000010079 */
[----:B------:R-:W3:Y:S01]  /*4d90*/  @P2 LDC R116, c[0x0][0x40c] ;  /* 0x00010300ff742b82 */ /* 0x000ee20000000800 */
[----:B--2---:R-:W-:Y:S01]  /*4da0*/  @P2 FMUL.FTZ R119, R119, R114 ;  /* 0x0000007277772220 */ /* 0x004fe20000410000 */
[----:B------:R-:W-:-:S04]  /*4db0*/  @P2 PRMT R96, R96, 0x5410, R107 ;  /* 0x0000541060602816 */ /* 0x000fc8000000006b */
[----:B------:R-:W-:Y:S02]  /*4dc0*/  @P2 F2FP.F16.F32.PACK_AB R119, RZ, R119 ;  /* 0x00000077ff77223e */ /* 0x000fe400000000ff */
[----:B------:R-:W2:Y:S01]  /*4dd0*/  @P2 LDC R118, c[0x0][0x40c] ;  /* 0x00010300ff762b82 */ /* 0x000ea20000000800 */
[----:B0-----:R-:W-:Y:S01]  /*4de0*/  @P2 FMUL.FTZ R115, R115, R104 ;  /* 0x0000006873732220 */ /* 0x001fe20000410000 */
[----:B------:R-:W-:-:S04]  /*4df0*/  @P2 PRMT R98, R119, 0x7610, R98 ;  /* 0x0000761077622816 */ /* 0x000fc80000000062 */
        /* <DEDUP_REMOVED lines=20> */
.L_x_1681:
        /* <DEDUP_REMOVED lines=23> */
[----:B------:R-:W-:Y:S01]  /*50b0*/  @P2 F2FP.F16.F32.PACK_AB R104, RZ, R101 ;  /* 0x00000065ff68223e */ /* 0x000fe200000000ff */
[----:B------:R-:W-:Y:S01]  /*50c0*/  FFMA.FTZ R101, R163, R108, R113 ;  /* 0x0000006ca3657223 */ /* 0x000fe20000010071 */
[----:B-1----:R-:W-:-:S04]  /*50d0*/  @P2 FMUL.FTZ R100, R114, R103 ;  /* 0x0000006772642220 */ /* 0x002fc80000410000 */
[----:B------:R-:W1:Y:S01]  /*50e0*/  @P2 LDC R110, c[0x0][0x40c] ;  /* 0x00010300ff6e2b82 */ /* 0x000e620000000800 */
[----:B------:R-:W-:Y:S01]  /*50f0*/  FADD.FTZ R101, R160, -R101 ;  /* 0x80000065a0657221 */ /* 0x000fe20000010000 */
[----:B------:R-:W-:-:S03]  /*5100*/  @P2 F2FP.F16.F32.PACK_AB R103, RZ, R100 ;  /* 0x00000064ff67223e */ /* 0x000fc600000000ff */
        /* <DEDUP_REMOVED lines=14> */
[----:B------:R-:W-:Y:S02]  /*51f0*/  @P2 F2FP.F16.F32.PACK_AB R105, RZ, R100 ;  /* 0x00000064ff69223e */ /* 0x000fe400000000ff */
[----:B------:R-:W-:Y:S01]  /*5200*/  @P2 F2FP.F16.F32.PACK_AB R107, RZ, R101 ;  /* 0x00000065ff6b223e */ /* 0x000fe200000000ff */
[----:B-1----:R-:W-:Y:S01]  /*5210*/  @P2 FMUL.FTZ R100, R117, R110 ;  /* 0x0000006e75642220 */ /* 0x002fe20000410000 */
[----:B------:R-:W-:Y:S01]  /*5220*/  FFMA.FTZ R110, R170, R108, R113 ;  /* 0x0000006caa6e7223 */ /* 0x000fe20000010071 */
[----:B------:R-:W-:Y:S02]  /*5230*/  @P2 PRMT R96, R103, 0x7610, R96 ;  /* 0x0000761067602816 */ /* 0x000fe40000000060 */
[----:B------:R-:W-:Y:S01]  /*5240*/  @P2 PRMT R97, R105, 0x7610, R97 ;  /* 0x0000761069612816 */ /* 0x000fe20000000061 */
[----:B------:R-:W-:Y:S01]  /*5250*/  FADD.FTZ R101, R173, -R110 ;  /* 0x8000006ead657221 */ /* 0x000fe20000010000 */
[----:B------:R-:W-:Y:S01]  /*5260*/  @P2 F2FP.F16.F32.PACK_AB R106, RZ, R100 ;  /* 0x00000064ff6a223e */ /* 0x000fe200000000ff */
[----:B---3--:R-:W-:Y:S01]  /*5270*/  @P2 FMUL.FTZ R102, R119, R112 ;  /* 0x0000007077662220 */ /* 0x008fe20000410000 */
[----:B------:R-:W-:Y:S01]  /*5280*/  F2FP.F16.F32.PACK_AB R100, R115, R114 ;  /* 0x000000727364723e */ /* 0x000fe200000000ff */
[----:B------:R-:W-:Y:S01]  /*5290*/  FMUL.FTZ R114, R120, R101 ;  /* 0x0000006578727220 */ /* 0x000fe20000410000 */
[----:B------:R-:W-:-:S02]  /*52a0*/  @P2 PRMT R98, R107, 0x7610, R98 ;  /* 0x000076106b622816 */ /* 0x000fc40000000062 */
[----:B------:R-:W-:Y:S02]  /*52b0*/  @P2 F2FP.F16.F32.PACK_AB R110, RZ, R102 ;  /* 0x00000066ff6e223e */ /* 0x000fe400000000ff */
[----:B------:R-:W-:Y:S01]  /*52c0*/  FSEL R114, R114, RZ, P3 ;  /* 0x000000ff72727208 */ /* 0x000fe20001800000 */
[----:B--2---:R-:W-:Y:S01]  /*52d0*/  @P2 FMUL.FTZ R112, R121, R190 ;  /* 0x000000be79702220 */ /* 0x004fe20000410000 */
[----:B------:R-:W-:Y:S02]  /*52e0*/  F2FP.F16.F32.PACK_AB R101, R117, R116 ;  /* 0x000000747565723e */ /* 0x000fe400000000ff */
[----:B------:R-:W-:Y:S02]  /*52f0*/  F2FP.F16.F32.PACK_AB R102, R119, R118 ;  /* 0x000000767766723e */ /* 0x000fe400000000ff */
[----:B------:R-:W-:Y:S02]  /*5300*/  @P2 F2FP.F16.F32.PACK_AB R112, RZ, R112 ;  /* 0x00000070ff70223e */ /* 0x000fe400000000ff */
[----:B------:R-:W-:-:S02]  /*5310*/  @P2 PRMT R96, R96, 0x5410, R104 ;  /* 0x0000541060602816 */ /* 0x000fc40000000068 */
        /* <DEDUP_REMOVED lines=9> */
.L_x_1684:
        /* <DEDUP_REMOVED lines=9> */
.L_x_1685:
        /* <DEDUP_REMOVED lines=9> */
.L_x_1686:
        /* <DEDUP_REMOVED lines=9> */
.L_x_1687:
        /* <DEDUP_REMOVED lines=9> */
.L_x_1688:
        /* <DEDUP_REMOVED lines=9> */
.L_x_1689:
        /* <DEDUP_REMOVED lines=9> */
.L_x_1690:
        /* <DEDUP_REMOVED lines=9> */
.L_x_1691:
        /* <DEDUP_REMOVED lines=9> */
.L_x_1683:
        /* <DEDUP_REMOVED lines=12> */
[----:B0-----:R-:W-:Y:S02]  /*58f0*/  HADD2.F32 R101, -RZ, R4.H0_H0 ;  /* 0x20000004ff657230 */ /* 0x001fe40000004100 */
[--C-:B------:R-:W-:Y:S02]  /*5900*/  HADD2.F32 R105, -RZ, R5.reuse.H0_H0 ;  /* 0x20000005ff697230 */ /* 0x100fe40000004100 */
[----:B------:R-:W-:Y:S02]  /*5910*/  HADD2.F32 R102, -RZ, R5.H1_H1 ;  /* 0x30000005ff667230 */ /* 0x000fe40000004100 */
[--C-:B------:R-:W-:Y:S01]  /*5920*/  HADD2.F32 R117, -RZ, R7.reuse.H0_H0 ;  /* 0x20000007ff757230 */ /* 0x100fe20000004100 */
[----:B------:R-:W0:Y:S01]  /*5930*/  @P2 LDC R116, c[0x0][0x40c] ;  /* 0x00010300ff742b82 */ /* 0x000e220000000800 */
[----:B------:R-:W-:-:S03]  /*5940*/  HADD2.F32 R114, -RZ, R7.H1_H1 ;  /* 0x30000007ff727230 */ /* 0x000fc60000004100 */
[-CC-:B------:R-:W-:Y:S01]  /*5950*/  @P0 FFMA.FTZ R103, R175, R108.reuse, R113.reuse ;  /* 0x0000006caf670223 */ /* 0x180fe20000010071 */
[-CC-:B------:R-:W-:Y:S01]  /*5960*/  @P0 FFMA.FTZ R2, R174, R108.reuse, R113.reuse ;  /* 0x0000006cae020223 */ /* 0x180fe20000010071 */
[-CC-:B------:R-:W-:Y:S01]  /*5970*/  @P0 FFMA.FTZ R107, R179, R108.reuse, R113.reuse ;  /* 0x0000006cb36b0223 */ /* 0x180fe20000010071 */
[-CC-:B------:R-:W-:Y:S01]  /*5980*/  @P0 FFMA.FTZ R104, R178, R108.reuse, R113.reuse ;  /* 0x0000006cb2680223 */ /* 0x180fe20000010071 */
        /* <DEDUP_REMOVED lines=8> */
[----:B------:R-:W-:-:S02]  /*5a10*/  HADD2.F32 R113, -RZ, R6.H0_H0 ;  /* 0x20000006ff717230 */ /* 0x000fc40000004100 */
[----:B------:R-:W-:Y:S01]  /*5a20*/  @P0 FFMA.FTZ R101, R120, R103, R101 ;  /* 0x0000006778650223 */ /* 0x000fe20000010065 */
[----:B------:R-:W-:Y:S02]  /*5a30*/  HADD2.F32 R103, -RZ, R4.H1_H1 ;  /* 0x30000004ff677230 */ /* 0x000fe40000004100 */
[----:B------:R-:W-:Y:S01]  /*5a40*/  @P0 FADD.FTZ R107, R181, -R104 ;  /* 0x80000068b56b0221 */ /* 0x000fe20000010000 */
[----:B------:R-:W3:Y:S01]  /*5a50*/  @P2 LDC R108, c[0x0][0x40c] ;  /* 0x00010300ff6c2b82 */ /* 0x000ee20000000800 */
[----:B------:R-:W-:Y:S01]  /*5a60*/  @P0 FADD.FTZ R104, R180, -R115 ;  /* 0x80000073b4680221 */ /* 0x000fe20000010000 */
[C---:B------:R-:W-:Y:S01]  /*5a70*/  @P0 FFMA.FTZ R105, R120.reuse, R100, R105 ;  /* 0x0000006478690223 */ /* 0x040fe20000010069 */
[C---:B------:R-:W-:Y:S01]  /*5a80*/  @P0 FFMA.FTZ R103, R120.reuse, R2, R103 ;  /* 0x0000000278670223 */ /* 0x040fe20000010067 */
[----:B------:R-:W-:Y:S02]  /*5a90*/  HADD2.F32 R115, -RZ, R6.H1_H1 ;  /* 0x30000006ff737230 */ /* 0x000fe40000004100 */
[----:B------:R-:W-:Y:S01]  /*5aa0*/  @P0 FFMA.FTZ R113, R120, R104, R113 ;  /* 0x0000006878710223 */ /* 0x000fe20000010071 */
[----:B------:R-:W-:Y:S01]  /*5ab0*/  @P0 FADD.FTZ R104, R186, -R119 ;  /* 0x80000077ba680221 */ /* 0x000fe20000010000 */
[----:B-1----:R-:W-:Y:S01]  /*5ac0*/  @P2 FMUL.FTZ R100, R103, R112 ;  /* 0x0000007067642220 */ /* 0x002fe20000410000 */
[----:B------:R-:W1:Y:S01]  /*5ad0*/  @P2 LDC R121, c[0x0][0x40c] ;  /* 0x00010300ff792b82 */ /* 0x000e620000000800 */
[----:B------:R-:W-:Y:S01]  /*5ae0*/  @P0 FADD.FTZ R106, R185, -R106 ;  /* 0x8000006ab96a0221 */ /* 0x000fe20000010000 */
[C---:B------:R-:W-:Y:S01]  /*5af0*/  @P0 FFMA.FTZ R102, R120.reuse, R107, R102 ;  /* 0x0000006b78660223 */ /* 0x040fe20000010066 */
[C---:B------:R-:W-:Y:S01]  /*5b00*/  @P0 FFMA.FTZ R117, R120.reuse, R104, R117 ;  /* 0x0000006878750223 */ /* 0x040fe20000010075 */
[----:B------:R-:W-:Y:S01]  /*5b10*/  @P0 FADD.FTZ R107, R189, -R110 ;  /* 0x8000006ebd6b0221 */ /* 0x000fe20000010000 */
[----:B------:R-:W-:Y:S01]  /*5b20*/  @P2 F2FP.F16.F32.PACK_AB R104, RZ, R100 ;  /* 0x00000064ff68223e */ /* 0x000fe200000000ff */
[C---:B------:R-:W-:Y:S01]  /*5b30*/  @P0 FFMA.FTZ R115, R120.reuse, R106, R115 ;  /* 0x0000006a78730223 */ /* 0x040fe20000010073 */
[----:B0-----:R-:W-:Y:S01]  /*5b40*/  @P2 FMUL.FTZ R100, R105, R116 ;  /* 0x0000007469642220 */ /* 0x001fe20000410000 */
[----:B------:R-:W0:Y:S01]  /*5b50*/  @P2 LDC R190, c[0x0][0x40c] ;  /* 0x00010300ffbe2b82 */ /* 0x000e220000000800 */
[----:B------:R-:W-:-:S03]  /*5b60*/  @P0 FFMA.FTZ R114, R120, R107, R114 ;  /* 0x0000006b78720223 */ /* 0x000fc60000010072 */
[----:B------:R-:W-:Y:S02]  /*5b70*/  @P2 F2FP.F16.F32.PACK_AB R106, RZ, R100 ;  /* 0x00000064ff6a223e */ /* 0x000fe400000000ff */
[----:B------:R-:W-:Y:S02]  /*5b80*/  F2FP.F16.F32.PACK_AB R100, R103, R101 ;  /* 0x000000656764723e */ /* 0x000fe400000000ff */
[----:B------:R-:W4:Y:S01]  /*5b90*/  @P2 LDC R192, c[0x0][0x40c] ;  /* 0x00010300ffc02b82 */ /* 0x000f220000000800 */
[----:B---3--:R-:W-:Y:S01]  /*5ba0*/  @P2 FMUL.FTZ R2, R101, R108 ;  /* 0x0000006c65022220 */ /* 0x008fe20000410000 */
[----:B--2---:R-:W-:Y:S01]  /*5bb0*/  @P2 FMUL.FTZ R108, R113, R118 ;  /* 0x00000076716c2220 */ /* 0x004fe20000410000 */
[----:B------:R-:W-:Y:S02]  /*5bc0*/  @P2 PRMT R97, R106, 0x7610, R97 ;  /* 0x000076106a612816 */ /* 0x000fe40000000061 */
[C---:B------:R-:W-:Y:S02]  /*5bd0*/  F2FP.F16.F32.PACK_AB R101, R102.reuse, R105 ;  /* 0x000000696665723e */ /* 0x040fe400000000ff */
[----:B------:R-:W-:Y:S01]  /*5be0*/  @P2 F2FP.F16.F32.PACK_AB R2, RZ, R2 ;  /* 0x00000002ff02223e */ /* 0x000fe200000000ff */
[----:B-1----:R-:W-:Y:S01]  /*5bf0*/  @P2 FMUL.FTZ R107, R102, R121 ;  /* 0x00000079666b2220 */ /* 0x002fe20000410000 */
[----:B------:R-:W-:-:S02]  /*5c00*/  @P2 F2FP.F16.F32.PACK_AB R108, RZ, R108 ;  /* 0x0000006cff6c223e */ /* 0x000fc400000000ff */
[----:B------:R-:W-:Y:S02]  /*5c10*/  @P2 PRMT R96, R2, 0x7610, R96 ;  /* 0x0000761002602816 */ /* 0x000fe40000000060 */
[----:B------:R-:W-:Y:S02]  /*5c20*/  @P2 F2FP.F16.F32.PACK_AB R107, RZ, R107 ;  /* 0x0000006bff6b223e */ /* 0x000fe400000000ff */
[----:B------:R-:W-:Y:S01]  /*5c30*/  @P2 PRMT R98, R108, 0x7610, R98 ;  /* 0x000076106c622816 */ /* 0x000fe20000000062 */
[C---:B0-----:R-:W-:Y:S01]  /*5c40*/  @P2 FMUL.FTZ R110, R115.reuse, R190 ;  /* 0x000000be736e2220 */ /* 0x041fe20000410000 */
[----:B------:R-:W-:Y:S02]  /*5c50*/  F2FP.F16.F32.PACK_AB R102, R115, R113 ;  /* 0x000000717366723e */ /* 0x000fe400000000ff */
[----:B------:R-:W-:Y:S02]  /*5c60*/  @P2 PRMT R96, R96, 0x5410, R104 ;  /* 0x0000541060602816 */ /* 0x000fe40000000068 */
[----:B------:R-:W-:-:S02]  /*5c70*/  @P2 F2FP.F16.F32.PACK_AB R110, RZ, R110 ;  /* 0x0000006eff6e223e */ /* 0x000fc400000000ff */
[----:B------:R-:W-:Y:S01]  /*5c80*/  @P2 PRMT R97, R97, 0x5410, R107 ;  /* 0x0000541061612816 */ /* 0x000fe2000000006b */
[----:B----4-:R-:W-:Y:S01]  /*5c90*/  @P2 FMUL.FTZ R112, R117, R192 ;  /* 0x000000c075702220 */ /* 0x010fe20000410000 */
        /* <DEDUP_REMOVED lines=9> */
.L_x_1693:
        /* <DEDUP_REMOVED lines=66> */
.L_x_1692:
        /* <DEDUP_REMOVED lines=16> */
[----:B------:R-:W-:Y:S01]  /*6250*/  FMUL.FTZ R100, R120, R105 ;  /* 0x0000006978647220 */ /* 0x000fe20000410000 */
[----:B------:R-:W2:Y:S01]  /*6260*/  @P2 LDC R119, c[0x0][0x40c] ;  /* 0x00010300ff772b82 */ /* 0x000ea20000000800 */
[----:B------:R-:W-:Y:S01]  /*6270*/  FADD.FTZ R117, R180, -R117 ;  /* 0x80000075b4757221 */ /* 0x000fe20000010000 */
[----:B------:R-:W-:Y:S01]  /*6280*/  FMUL.FTZ R2, R120, R101 ;  /* 0x0000006578027220 */ /* 0x000fe20000410000 */
[----:B------:R-:W-:Y:S01]  /*6290*/  FADD.FTZ R191, R186, -R113 ;  /* 0x80000071babf7221 */ /* 0x000fe20000010000 */
[----:B------:R-:W-:Y:S01]  /*62a0*/  FADD.FTZ R105, R185, -R102 ;  /* 0x80000066b9697221 */ /* 0x000fe20000010000 */
[----:B------:R-:W-:Y:S01]  /*62b0*/  FADD.FTZ R195, R189, -R104 ;  /* 0x80000068bdc37221 */ /* 0x000fe20000010000 */
[----:B------:R-:W-:Y:S01]  /*62c0*/  FSEL R113, R100, RZ, P0 ;  /* 0x000000ff64717208 */ /* 0x000fe20000000000 */
[C---:B------:R-:W-:Y:S01]  /*62d0*/  FMUL.FTZ R101, R120.reuse, R107 ;  /* 0x0000006b78657220 */ /* 0x040fe20000410000 */
        /* <DEDUP_REMOVED lines=13> */
[----:B------:R-:W-:Y:S01]  /*63b0*/  @P2 F2FP.F16.F32.PACK_AB R103, RZ, R100 ;  /* 0x00000064ff67223e */ /* 0x000fe200000000ff */
[----:B------:R-:W1:Y:S01]  /*63c0*/  @P2 LDC R118, c[0x0][0x40c] ;  /* 0x00010300ff762b82 */ /* 0x000e620000000800 */
[----:B------:R-:W-:Y:S01]  /*63d0*/  FSEL R117, R105, RZ, P0 ;  /* 0x000000ff69757208 */ /* 0x000fe20000000000 */
[----:B--2---:R-:W-:Y:S01]  /*63e0*/  @P2 FMUL.FTZ R100, R114, R119 ;  /* 0x0000007772642220 */ /* 0x004fe20000410000 */
[----:B------:R-:W-:Y:S02]  /*63f0*/  FSEL R120, R120, RZ, P0 ;  /* 0x000000ff78787208 */ /* 0x000fe40000000000 */
[----:B------:R-:W-:Y:S02]  /*6400*/  @P2 F2FP.F16.F32.PACK_AB R2, RZ, R2 ;  /* 0x00000002ff02223e */ /* 0x000fe400000000ff */
[----:B------:R-:W-:Y:S01]  /*6410*/  @P2 F2FP.F16.F32.PACK_AB R104, RZ, R100 ;  /* 0x00000064ff68223e */ /* 0x000fe200000000ff */
[----:B------:R-:W2:Y:S01]  /*6420*/  @P2 LDC R193, c[0x0][0x40c] ;  /* 0x00010300ffc12b82 */ /* 0x000ea20000000800 */
[----:B---3--:R-:W-:Y:S01]  /*6430*/  @P2 FMUL.FTZ R102, R116, R121 ;  /* 0x0000007974662220 */ /* 0x008fe20000410000 */
[----:B------:R-:W-:-:S02]  /*6440*/  F2FP.F16.F32.PACK_AB R100, R113, R112 ;  /* 0x000000707164723e */ /* 0x000fc400000000ff */
[----:B------:R-:W-:Y:S02]  /*6450*/  @P2 PRMT R96, R2, 0x7610, R96 ;  /* 0x0000761002602816 */ /* 0x000fe40000000060 */
[----:B------:R-:W-:Y:S01]  /*6460*/  @P2 F2FP.F16.F32.PACK_AB R106, RZ, R102 ;  /* 0x00000066ff6a223e */ /* 0x000fe200000000ff */
[----:B0-----:R-:W-:Y:S01]  /*6470*/  @P2 FMUL.FTZ R101, R115, R108 ;  /* 0x0000006c73652220 */ /* 0x001fe20000410000 */
[----:B------:R-:W-:Y:S02]  /*6480*/  FSEL R113, R110, RZ, P0 ;  /* 0x000000ff6e717208 */ /* 0x000fe40000000000 */
[----:B------:R-:W-:Y:S02]  /*6490*/  @P2 PRMT R97, R104, 0x7610, R97 ;  /* 0x0000761068612816 */ /* 0x000fe40000000061 */
[----:B------:R-:W-:Y:S02]  /*64a0*/  @P2 F2FP.F16.F32.PACK_AB R105, RZ, R101 ;  /* 0x00000065ff69223e */ /* 0x000fe400000000ff */
[----:B------:R-:W-:Y:S01]  /*64b0*/  @P2 PRMT R98, R106, 0x7610, R98 ;  /* 0x000076106a622816 */ /* 0x000fe20000000062 */
[----:B-1----:R-:W-:Y:S01]  /*64c0*/  @P2 FMUL.FTZ R107, R117, R118 ;  /* 0x00000076756b2220 */ /* 0x002fe20000410000 */
[----:B------:R-:W-:-:S02]  /*64d0*/  @P2 PRMT R96, R96, 0x5410, R103 ;  /* 0x0000541060602816 */ /* 0x000fc40000000067 */
[----:B------:R-:W-:Y:S02]  /*64e0*/  F2FP.F16.F32.PACK_AB R101, R115, R114 ;  /* 0x000000727365723e */ /* 0x000fe400000000ff */
[----:B------:R-:W-:Y:S02]  /*64f0*/  @P2 F2FP.F16.F32.PACK_AB R107, RZ, R107 ;  /* 0x0000006bff6b223e */ /* 0x000fe400000000ff */
[----:B------:R-:W-:Y:S01]  /*6500*/  F2FP.F16.F32.PACK_AB R102, R117, R116 ;  /* 0x000000747566723e */ /* 0x000fe200000000ff */
        /* <DEDUP_REMOVED lines=11> */
.L_x_1695:
        /* <DEDUP_REMOVED lines=16> */
.L_x_1696:
        /* <DEDUP_REMOVED lines=9> */
.L_x_1697:
        /* <DEDUP_REMOVED lines=9> */
.L_x_1698:
        /* <DEDUP_REMOVED lines=9> */
.L_x_1699:
        /* <DEDUP_REMOVED lines=9> */
.L_x_1700:
        /* <DEDUP_REMOVED lines=9> */
.L_x_1701:
        /* <DEDUP_REMOVED lines=9> */
.L_x_1702:
[----:B------:R-:W-:-:S04]  /*6a20*/  @P2 F2FP.F16.F32.PACK_AB R104, RZ, R104 ;  /* 0x00000068ff68223e */ /* 0x000fc800000000ff */
[----:B------:R-:W-:-:S07]  /*6a30*/  @P2 PRMT R99, R99, 0x5410, R104 ;  /* 0x0000541063632816 */ /* 0x000fce0000000068 */
.L_x_1694:
        /* <DEDUP_REMOVED lines=13> */
.L_x_1654:
        /* <DEDUP_REMOVED lines=25> */
.L_x_1704:
        /* <DEDUP_REMOVED lines=14> */
.L_x_15601:


//--------------------- .text._ZN10layer_norm13ln_bwd_kernelINS_13Kernel_traitsI6__halfS2_S2_S2_fjLj8192ELj1ELj1ELj8ELj16ENS_18Kernel_traits_baseILj8192ES2_S2_S2_S2_fjLj256EEEEELb0ELb1ELb0ELb0EEEvNS_9BwdParamsE --------------------------
	.section	.text._ZN10layer_norm13ln_bwd_kernelINS_13Kernel_traitsI6__halfS2_S2_S2_fjLj8192ELj1ELj1ELj8ELj16ENS_18Kernel_traits_baseILj8192ES2_S2_S2_S2_fjLj256EEEEELb0ELb1ELb0ELb0EEEvNS_9BwdParamsE,"ax",@progbits
	.align	128
        .global         _ZN10layer_norm13ln_bwd_kernelINS_13Kernel_traitsI6__halfS2_S2_S2_fjLj8192ELj1ELj1ELj8ELj16ENS_18Kernel_traits_baseILj8192ES2_S2_S2_S2_fjLj256EEEEELb0ELb1ELb0ELb0EEEvNS_9BwdParamsE
        .type           _ZN10layer_norm13ln_bwd_kernelINS_13Kernel_traitsI6__halfS2_S2_S2_fjLj8192ELj1ELj1ELj8ELj16ENS_18Kernel_traits_baseILj8192ES2_S2_S2_S2_fjLj256EEEEELb0ELb1ELb0ELb0EEEvNS_9BwdParamsE,@function
        .size           _ZN10layer_norm13ln_bwd_kernelINS_13Kernel_traitsI6__halfS2_S2_S2_fjLj8192ELj1ELj1ELj8ELj16ENS_18Kernel_traits_baseILj8192ES2_S2_S2_S2_fjLj256EEEEELb0ELb1ELb0ELb0EEEvNS_9BwdParamsE,(.L_x_15602 - _ZN10layer_norm13ln_bwd_kernelINS_13Kernel_traitsI6__halfS2_S2_S2_fjLj8192ELj1ELj1ELj8ELj16ENS_18Kernel_traits_baseILj8192ES2_S2_S2_S2_fjLj256EEEEELb0ELb1ELb0ELb0EEEvNS_9BwdParamsE)
        .other          _ZN10layer_norm13ln_bwd_kernelINS_13Kernel_traitsI6__halfS2_S2_S2_fjLj8192ELj1ELj1ELj8ELj16ENS_18Kernel_traits_baseILj8192ES2_S2_S2_S2_fjLj256EEEEELb0ELb1ELb0ELb0EEEvNS_9BwdParamsE,@"STO_CUDA_ENTRY STV_DEFAULT"
_ZN10layer_norm13ln_bwd_kernelINS_13Kernel_traitsI6__halfS2_S2_S2_fjLj8192ELj1ELj1ELj8ELj16ENS_18Kernel_traits_baseILj8192ES2_S2_S2_S2_fjLj256EEEEELb0ELb1ELb0ELb0EEEvNS_9BwdParamsE:
.text._ZN10layer_norm13ln_bwd_kernelINS_13Kernel_traitsI6__halfS2_S2_S2_fjLj8192ELj1ELj1ELj8ELj16ENS_18Kernel_traits_baseILj8192ES2_S2_S2_S2_fjLj256EEEEELb0ELb1ELb0ELb0EEEvNS_9BwdParamsE:
        /* <DEDUP_REMOVED lines=19> */
[----:B0-----:R-:W-:-:S05]  /*0130*/  @P5 IMAD.WIDE.U32 R2, R23, 0x10, R2 ;  /* 0x0000001017025825 */ /* 0x001fca00078e0002 */
[----:B--2---:R0:W5:Y:S02]  /*0140*/  @P5 LDG.E.128 R160, desc[UR8][R2.64] ;  /* 0x0000000802a05981 */ /* 0x004164000c1e1d00 */
[----:B------:R-:W2:Y:S01]  /*0150*/  @P3 LDC.64 R14, c[0x0][0x3d0] ;  /* 0x0000f400ff0e3b82 */ /* 0x000ea20000000a00 */
[C---:B-1----:R-:W-:Y:S01]  /*0160*/  @P5 IMAD.WIDE.U32 R4, R23.reuse, 0x10, R4 ;  /* 0x0000001017045825 */ /* 0x042fe200078e0004 */
[----:B------:R-:W-:-:S04]  /*0170*/  @P5 LOP3.LUT R23, R23, 0x100, RZ, 0xfc, !PT ;  /* 0x0000010017175812 */ /* 0x000fc800078efcff */
[----:B------:R0:W5:Y:S02]  /*0180*/  @P5 LDG.E.128 R156, desc[UR8][R4.64] ;  /* 0x00000008049c5981 */ /* 0x000164000c1e1d00 */
[----:B------:R-:W1:Y:S01]  /*0190*/  @P3 LDC.64 R16, c[0x0][0x3e8] ;  /* 0x0000fa00ff103b82 */ /* 0x000e620000000a00 */
[----:B----4-:R-:W-:-:S05]  /*01a0*/  @P4 IMAD.WIDE.U32 R10, R23, 0x10, R6 ;  /* 0x00000010170a4825 */ /* 0x010fca00078e0006 */
[----:B------:R0:W5:Y:S02]  /*01b0*/  @P4 LDG.E.128 R152, desc[UR8][R10.64] ;  /* 0x000000080a984981 */ /* 0x000164000c1e1d00 */
[----:B------:R-:W4:Y:S01]  /*01c0*/  @P2 LDC.64 R18, c[0x0][0x3d0] ;  /* 0x0000f400ff122b82 */ /* 0x000f220000000a00 */
[C---:B---3--:R-:W-:Y:S01]  /*01d0*/  @P4 IMAD.WIDE.U32 R12, R23.reuse, 0x10, R8 ;  /* 0x00000010170c4825 */ /* 0x048fe200078e0008 */
[----:B------:R-:W-:-:S04]  /*01e0*/  @P4 IADD3 R23, PT, PT, R23, 0x100, RZ ;  /* 0x0000010017174810 */ /* 0x000fc80007ffe0ff */
[----:B------:R0:W5:Y:S02]  /*01f0*/  @P4 LDG.E.128 R148, desc[UR8][R12.64] ;  /* 0x000000080c944981 */ /* 0x000164000c1e1d00 */
[----:B------:R-:W3:Y:S01]  /*0200*/  @P2 LDC.64 R20, c[0x0][0x3e8] ;  /* 0x0000fa00ff142b82 */ /* 0x000ee20000000a00 */
[----:B--2---:R-:W-:-:S05]  /*0210*/  @P3 IMAD.WIDE.U32 R14, R23, 0x10, R14 ;  /* 0x00000010170e3825 */ /* 0x004fca00078e000e */
[----:B------:R0:W5:Y:S01]  /*0220*/  @P3 LDG.E.128 R144, desc[UR8][R14.64] ;  /* 0x000000080e903981 */ /* 0x000162000c1e1d00 */
[C---:B-1----:R-:W-:Y:S01]  /*0230*/  @P3 IMAD.WIDE.U32 R16, R23.reuse, 0x10, R16 ;  /* 0x0000001017103825 */ /* 0x042fe200078e0010 */
[----:B------:R-:W-:-:S04]  /*0240*/  @P3 IADD3 R23, PT, PT, R23, 0x100, RZ ;  /* 0x0000010017173810 */ /* 0x000fc80007ffe0ff */
[----:B------:R0:W5:Y:S01]  /*0250*/  @P3 LDG.E.128 R140, desc[UR8][R16.64] ;  /* 0x00000008108c3981 */ /* 0x000162000c1e1d00 */
[----:B----4-:R-:W-:-:S05]  /*0260*/  @P2 IMAD.WIDE.U32 R6, R23, 0x10, R18 ;  /* 0x0000001017062825 */ /* 0x010fca00078e0012 */
        /* <DEDUP_REMOVED lines=54> */
[----:B0-----:R-:W-:Y:S06]  /*05d0*/  @P0 BRA `(.L_x_1705) ;  /* 0x00000074002c0947 */ /* 0x001fec0003800000 */
[----:B------:R-:W0:Y:S01]  /*05e0*/  LDC.64 R2, c[0x0][0x3e0] ;  /* 0x0000f800ff027b82 */ /* 0x000e220000000a00 */
        /* <DEDUP_REMOVED lines=54> */
[----:B------:R-:W3:Y:S07]  /*0950*/  LDCU.64 UR10, c[0x0][0x438] ;  /* 0x00008700ff0a77ac */ /* 0x000eee0008000a00 */
.L_x_1747:
[----:B------:R-:W4:Y:S08]  /*0960*/  @P0 LDC.64 R172, c[0x0][0x3e0] ;  /* 0x0000f800ffac0b82 */ /* 0x000f300000000a00 */
[----:B------:R-:W0:Y:S08]  /*0970*/  LDC.64 R174, c[0x0][0x3c0] ;  /* 0x0000f000ffae7b82 */ /* 0x000e300000000a00 */
[----:B------:R-:W1:Y:S01]  /*0980*/  LDC R196, c[0x0][0x388] ;  /* 0x0000e200ffc47b82 */ /* 0x000e620000000800 */
[----:B----4-:R-:W-:-:S07]  /*0990*/  @P0 IMAD.WIDE R176, R201, 0x2, R172 ;  /* 0x00000002c9b00825 */ /* 0x010fce00078e02ac */
[----:B------:R-:W4:Y:S01]  /*09a0*/  LDC.64 R172, c[0x0][0x3c8] ;  /* 0x0000f200ffac7b82 */ /* 0x000f220000000a00 */
[----:B-----5:R1:W5:Y:S01]  /*09b0*/  @P0 LDG.E.U16 R235, desc[UR8][R176.64] ;  /* 0x00000008b0eb0981 */ /* 0x020362000c1e1500 */
[----:B0-----:R-:W-:-:S06]  /*09c0*/  IMAD.WIDE R174, R201, 0x4, R174 ;  /* 0x00000004c9ae7825 */ /* 0x001fcc00078e02ae */
[----:B------:R-:W2:Y:S01]  /*09d0*/  LDG.E R174, desc[UR8][R174.64] ;  /* 0x00000008aeae7981 */ /* 0x000ea2000c1e1900 */
[----:B----4-:R-:W-:-:S05]  /*09e0*/  IMAD.WIDE R172, R201, 0x4, R172 ;  /* 0x00000004c9ac7825 */ /* 0x010fca00078e02ac */
[----:B------:R0:W5:Y:S01]  /*09f0*/  LDG.E R234, desc[UR8][R172.64] ;  /* 0x00000008acea7981 */ /* 0x000162000c1e1900 */
[----:B------:R-:W4:Y:S01]  /*0a00*/  S2R R198, SR_TID.X ;  /* 0x0000000000c67919 */ /* 0x000f220000002100 */
[----:B-1----:R-:W-:Y:S01]  /*0a10*/  IMAD R178, R201, R196, RZ ;  /* 0x000000c4c9b27224 */ /* 0x002fe200078e02ff */
[----:B------:R-:W-:-:S04]  /*0a20*/  ISETP.GE.U32.AND P5, PT, R200, 0x100, PT ;  /* 0x00000100c800780c */ /* 0x000fc80003fa6070 */
[----:B------:R-:W-:-:S04]  /*0a30*/  SHF.R.S32.HI R179, RZ, 0x1f, R178 ;  /* 0x0000001fffb37819 */ /* 0x000fc800000114b2 */
[----:B------:R-:W-:Y:S01]  /*0a40*/  LEA.HI R179, R179, R178, RZ, 0x3 ;  /* 0x000000b2b3b37211 */ /* 0x000fe200078f18ff */
[----:B------:R-:W-:Y:S01]  /*0a50*/  BSSY.RECONVERGENT B0, `(.L_x_1706) ;  /* 0x0000067000007945 */ /* 0x000fe20003800200 */
[----:B------:R-:W-:Y:S01]  /*0a60*/  ISETP.NE.AND P6, PT, RZ, UR7, PT ;  /* 0x00000007ff007c0c */ /* 0x000fe2000bfc5270 */
[----:B------:R-:W-:Y:S01]  /*0a70*/  HFMA2 R184, -RZ, RZ, 0, 0 ;  /* 0x00000000ffb87431 */ /* 0x000fe200000001ff */
[C---:B------:R-:W-:Y:S02]  /*0a80*/  ISETP.GE.U32.AND P4, PT, R200.reuse, 0x200, PT ;  /* 0x00000200c800780c */ /* 0x040fe40003f86070 */
[C---:B------:R-:W-:Y:S02]  /*0a90*/  ISETP.GE.U32.AND P3, PT, R200.reuse, 0x300, PT ;  /* 0x00000300c800780c */ /* 0x040fe40003f66070 */
[----:B------:R-:W-:Y:S02]  /*0aa0*/  ISETP.GE.U32.AND P2, PT, R200, 0x400, PT ;  /* 0x00000400c800780c */ /* 0x000fe40003f46070 */
[----:B------:R-:W-:-:S02]  /*0ab0*/  MOV R182, RZ ;  /* 0x000000ff00b67202 */ /* 0x000fc40000000f00 */
[----:B----4-:R-:W-:-:S04]  /*0ac0*/  LEA.HI.SX32 R199, R179, R198, 0x1d ;  /* 0x000000c6b3c77211 */ /* 0x010fc800078feaff */
[----:B------:R-:W-:Y:S02]  /*0ad0*/  MOV R181, R199 ;  /* 0x000000c700b57202 */ /* 0x000fe40000000f00 */
        /* <DEDUP_REMOVED lines=8> */
[----:B---3--:R-:W-:-:S04]  /*0b60*/  ISETP.NE.U32.AND P1, PT, RZ, UR10, PT ;  /* 0x0000000aff007c0c */ /* 0x008fc8000bf25070 */
[----:B------:R-:W-:-:S13]  /*0b70*/  ISETP.NE.AND.EX P1, PT, RZ, UR11, PT, P1 ;  /* 0x0000000bff007c0c */ /* 0x000fda000bf25310 */
[----:B------:R-:W0:Y:S01]  /*0b80*/  @P1 LDC.64 R182, c[0x0][0x438] ;  /* 0x00010e00ffb61b82 */ /* 0x000e220000000a00 */
[--C-:B------:R-:W-:Y:S02]  /*0b90*/  HADD2.F32 R231, -RZ, R160.reuse.H0_H0 ;  /* 0x200000a0ffe77230 */ /* 0x100fe40000004100 */
[--C-:B------:R-:W-:Y:S02]  /*0ba0*/  HADD2.F32 R226, -RZ, R161.reuse.H1_H1 ;  /* 0x300000a1ffe27230 */ /* 0x100fe40000004100 */
[----:B------:R-:W-:Y:S02]  /*0bb0*/  HADD2.F32 R230, -RZ, R160.H1_H1 ;  /* 0x300000a0ffe67230 */ /* 0x000fe40000004100 */
[----:B------:R-:W-:Y:S02]  /*0bc0*/  HADD2.F32 R227, -RZ, R161.H0_H0 ;  /* 0x200000a1ffe37230 */ /* 0x000fe40000004100 */
[----:B0-----:R-:W-:-:S05]  /*0bd0*/  @P1 IMAD.WIDE.U32 R182, R199, 0x10, R182 ;  /* 0x00000010c7b61825 */ /* 0x001fca00078e00b6 */
[----:B------:R0:W5:Y:S01]  /*0be0*/  @P1 LDG.E.128 R32, desc[UR8][R182.64] ;  /* 0x00000008b6201981 */ /* 0x000162000c1e1d00 */
[----:B------:R-:W-:Y:S02]  /*0bf0*/  HADD2.F32 R222, -RZ, R162.H1_H1 ;  /* 0x300000a2ffde7230 */ /* 0x000fe40000004100 */
[--C-:B--2---:R-:W-:Y:S02]  /*0c00*/  HADD2.F32 R185, -RZ, R172.reuse.H0_H0 ;  /* 0x200000acffb97230 */ /* 0x104fe40000004100 */
[----:B------:R-:W-:Y:S02]  /*0c10*/  HADD2.F32 R221, -RZ, R173.H1_H1 ;  /* 0x300000adffdd7230 */ /* 0x000fe40000004100 */
[----:B------:R-:W-:Y:S02]  /*0c20*/  HADD2.F32 R187, -RZ, R172.H1_H1 ;  /* 0x300000acffbb7230 */ /* 0x000fe40000004100 */
[----:B------:R-:W-:Y:S01]  /*0c30*/  FADD.FTZ R185, -R180, R185 ;  /* 0x000000b9b4b97221 */ /* 0x000fe20000010100 */
[----:B------:R-:W-:-:S02]  /*0c40*/  HADD2.F32 R223, -RZ, R174.H0_H0 ;  /* 0x200000aeffdf7230 */ /* 0x000fc40000004100 */
[----:B------:R-:W-:Y:S01]  /*0c50*/  FADD.FTZ R221, -R180, R221 ;  /* 0x000000ddb4dd7221 */ /* 0x000fe20000010100 */
[----:B------:R-:W-:Y:S02]  /*0c60*/  HADD2.F32 R237, -RZ, R174.H1_H1 ;  /* 0x300000aeffed7230 */ /* 0x000fe40000004100 */
[----:B-----5:R-:W-:Y:S01]  /*0c70*/  FMUL.FTZ R233, R234, R185 ;  /* 0x000000b9eae97220 */ /* 0x020fe20000410000 */
[----:B----4-:R-:W-:Y:S02]  /*0c80*/  HADD2.F32 R174, -RZ, R176.H0_H0 ;  /* 0x200000b0ffae7230 */ /* 0x010fe40000004100 */
[----:B------:R-:W-:Y:S01]  /*0c90*/  FADD.FTZ R187, -R180, R187 ;  /* 0x000000bbb4bb7221 */ /* 0x000fe20000010100 */
[--C-:B0-----:R-:W-:Y:S02]  /*0ca0*/  HADD2.F32 R182, -RZ, R177.reuse.H0_H0 ;  /* 0x200000b1ffb67230 */ /* 0x101fe40000004100 */
[----:B------:R-:W-:Y:S01]  /*0cb0*/  FMUL.FTZ R228, R234, R221 ;  /* 0x000000ddeae47220 */ /* 0x000fe20000410000 */
[----:B------:R-:W-:-:S02]  /*0cc0*/  HADD2.F32 R177, -RZ, R177.H1_H1 ;  /* 0x300000b1ffb17230 */ /* 0x000fc40000004100 */
[-C--:B------:R-:W-:Y:S01]  /*0cd0*/  FMUL.FTZ R231, R231, R174.reuse ;  /* 0x000000aee7e77220 */ /* 0x080fe20000410000 */
[----:B------:R-:W-:Y:S02]  /*0ce0*/  HADD2.F32 R219, -RZ, R173.H0_H0 ;  /* 0x200000adffdb7230 */ /* 0x000fe40000004100 */
[----:B------:R-:W-:Y:S01]  /*0cf0*/  FADD.FTZ R96, R96, R174 ;  /* 0x000000ae60607221 */ /* 0x000fe20000010000 */
[----:B------:R-:W-:Y:S02]  /*0d00*/  HADD2.F32 R176, -RZ, R176.H1_H1 ;  /* 0x300000b0ffb07230 */ /* 0x000fe40000004100 */
[----:B------:R-:W-:Y:S01]  /*0d10*/  FFMA.FTZ R128, R233, R174, R128 ;  /* 0x000000aee9807223 */ /* 0x000fe20000010080 */
[----:B------:R-:W-:Y:S02]  /*0d20*/  HADD2.F32 R183, -RZ, R178.H0_H0 ;  /* 0x200000b2ffb77230 */ /* 0x000fe40000004100 */
[----:B------:R-:W-:Y:S01]  /*0d30*/  FADD.FTZ R223, -R180, R223 ;  /* 0x000000dfb4df7221 */ /* 0x000fe20000010100 */
[----:B------:R-:W-:-:S02]  /*0d40*/  HADD2.F32 R174, -RZ, R162.H0_H0 ;  /* 0x200000a2ffae7230 */ /* 0x000fc40000004100 */
[----:B------:R-:W-:Y:S01]  /*0d50*/  FMUL.FTZ R232, R234, R187 ;  /* 0x000000bbeae87220 */ /* 0x000fe20000410000 */
[--C-:B------:R-:W-:Y:S02]  /*0d60*/  HADD2.F32 R173, -RZ, R179.reuse.H0_H0 ;  /* 0x200000b3ffad7230 */ /* 0x100fe40000004100 */
[-C--:B------:R-:W-:Y:S01]  /*0d70*/  FMUL.FTZ R226, R226, R177.reuse ;  /* 0x000000b1e2e27220 */ /* 0x080fe20000410000 */
[----:B------:R-:W-:Y:S02]  /*0d80*/  HADD2.F32 R172, -RZ, R179.H1_H1 ;  /* 0x300000b3ffac7230 */ /* 0x000fe40000004100 */
[----:B------:R-:W-:Y:S01]  /*0d90*/  FADD.FTZ R99, R99, R177 ;  /* 0x000000b163637221 */ /* 0x000fe20000010000 */
[----:B------:R-:W-:Y:S01]  /*0da0*/  FFMA.FTZ R131, R228, R177, R131 ;  /* 0x000000b1e4837223 */ /* 0x000fe20000010083 */
[----:B------:R-:W-:Y:S01]  /*0db0*/  FADD.FTZ R219, -R180, R219 ;  /* 0x000000dbb4db7221 */ /* 0x000fe20000010100 */
[----:B------:R-:W-:Y:S01]  /*0dc0*/  FMUL.FTZ R230, R230, R176 ;  /* 0x000000b0e6e67220 */ /* 0x000fe20000410000 */
[----:B------:R-:W-:Y:S01]  /*0dd0*/  FADD.FTZ R177, RZ, R231 ;  /* 0x000000e7ffb17221 */ /* 0x000fe20000010000 */
[----:B------:R-:W-:Y:S01]  /*0de0*/  FFMA.FTZ R179, R233, R231, RZ ;  /* 0x000000e7e9b37223 */ /* 0x000fe200000100ff */
[----:B------:R-:W-:Y:S01]  /*0df0*/  FADD.FTZ R237, -R180, R237 ;  /* 0x000000edb4ed7221 */ /* 0x000fe20000010100 */
[----:B------:R-:W-:-:S02]  /*0e00*/  HADD2.F32 R181, -RZ, R175.H0_H0 ;  /* 0x200000afffb57230 */ /* 0x000fc40000004100 */
[----:B------:R-:W-:Y:S01]  /*0e10*/  FMUL.FTZ R225, R234, R223 ;  /* 0x000000dfeae17220 */ /* 0x000fe20000410000 */
[----:B------:R-:W-:Y:S01]  /*0e20*/  FADD.FTZ R97, R97, R176 ;  /* 0x000000b061617221 */ /* 0x000fe20000010000 */
[----:B------:R-:W-:Y:S01]  /*0e30*/  FFMA.FTZ R129, R232, R176, R129 ;  /* 0x000000b0e8817223 */ /* 0x000fe20000010081 */
[----:B------:R-:W-:Y:S01]  /*0e40*/  FMUL.FTZ R223, R174, R183 ;  /* 0x000000b7aedf7220 */ /* 0x000fe20000410000 */
[----:B------:R-:W-:Y:S02]  /*0e50*/  HADD2.F32 R178, -RZ, R178.H1_H1 ;  /* 0x300000b2ffb27230 */ /* 0x000fe40000004100 */
[----:B------:R-:W-:Y:S01]  /*0e60*/  FMUL.FTZ R229, R234, R219 ;  /* 0x000000dbeae57220 */ /* 0x000fe20000410000 */
[----:B------:R-:W-:Y:S01]  /*0e70*/  FMUL.FTZ R227, R227, R182 ;  /* 0x000000b6e3e37220 */ /* 0x000fe20000410000 */
[----:B------:R-:W-:Y:S01]  /*0e80*/  FADD.FTZ R174, R177, R230 ;  /* 0x000000e6b1ae7221 */ /* 0x000fe20000010000 */
[----:B------:R-:W-:Y:S01]  /*0e90*/  FFMA.FTZ R176, R232, R230, R179 ;  /* 0x000000e6e8b07223 */ /* 0x000fe200000100b3 */
[----:B------:R-:W-:Y:S01]  /*0ea0*/  FMUL.FTZ R224, R234, R237 ;  /* 0x000000edeae07220 */ /* 0x000fe20000410000 */
[----:B------:R-:W-:Y:S01]  /*0eb0*/  FADD.FTZ R181, -R180, R181 ;  /* 0x000000b5b4b57221 */ /* 0x000fe20000010100 */
[----:B------:R-:W-:Y:S01]  /*0ec0*/  FADD.FTZ R177, R174, R227 ;  /* 0x000000e3aeb17221 */ /* 0x000fe20000010000 */
[----:B------:R-:W-:Y:S01]  /*0ed0*/  FFMA.FTZ R179, R229, R227, R176 ;  /* 0x000000e3e5b37223 */ /* 0x000fe200000100b0 */
[-C--:B------:R-:W-:Y:S01]  /*0ee0*/  FMUL.FTZ R222, R222, R178.reuse ;  /* 0x000000b2dede7220 */ /* 0x080fe20000410000 */
        /* <DEDUP_REMOVED lines=11> */
[C---:B------:R-:W-:Y:S01]  /*0fa0*/  FFMA.FTZ R177, R225.reuse, R223, R176 ;  /* 0x000000dfe1b17223 */ /* 0x040fe200000100b0 */
[----:B------:R-:W-:Y:S01]  /*0fb0*/  FADD.FTZ R92, R92, R183 ;  /* 0x000000b75c5c7221 */ /* 0x000fe20000010000 */
[----:B------:R-:W-:Y:S01]  /*0fc0*/  FFMA.FTZ R124, R225, R183, R124 ;  /* 0x000000b7e17c7223 */ /* 0x000fe2000001007c */
[----:B------:R-:W-:-:S02]  /*0fd0*/  HADD2.F32 R183, -RZ, R163.H1_H1 ;  /* 0x300000a3ffb77230 */ /* 0x000fc40000004100 */
        /* <DEDUP_REMOVED lines=10> */
[C---:B------:R-:W-:Y:S01]  /*1080*/  FFMA.FTZ R127, R220.reuse, R172, R127 ;  /* 0x000000acdc7f7223 */ /* 0x040fe2000001007f */
[----:B------:R-:W-:Y:S01]  /*1090*/  IADD3 R181, PT, PT, R199, 0x100, RZ ;  /* 0x00000100c7b57810 */ /* 0x000fe20007ffe0ff */
[----:B------:R-:W-:Y:S01]  /*10a0*/  FADD.FTZ R184, R173, R218 ;  /* 0x000000daadb87221 */ /* 0x000fe20000010000 */
[----:B------:R-:W-:-:S07]  /*10b0*/  FFMA.FTZ R182, R220, R218, R175 ;  /* 0x000000dadcb67223 */ /* 0x000fce00000100af */
.L_x_1707:
[----:B---3--:R-:W-:Y:S05]  /*10c0*/  BSYNC.RECONVERGENT B0 ;  /* 0x0000000000007941 */ /* 0x008fea0003800200 */
.L_x_1706:
        /* <DEDUP_REMOVED lines=17> */
[----:B------:R-:W-:Y:S01]  /*11e0*/  HADD2.F32 R206, -RZ, R154.H1_H1 ;  /* 0x3000009affce7230 */ /* 0x000fe20000004100 */
[----:B------:R-:W-:Y:S01]  /*11f0*/  IADD3 R181, PT, PT, R181, 0x100, RZ ;  /* 0x00000100b5b57810 */ /* 0x000fe20007ffe0ff */
        /* <DEDUP_REMOVED lines=8> */
[----:B---3--:R-:W-:Y:S02]  /*1280*/  HADD2.F32 R174, -RZ, R176.H0_H0 ;  /* 0x200000b0ffae7230 */ /* 0x008fe40000004100 */
        /* <DEDUP_REMOVED lines=10> */
[----:B------:R-:W-:Y:S01]  /*1330*/  FMUL.FTZ R216, R234, R203 ;  /* 0x000000cbead87220 */ /* 0x000fe20000410000 */
[----:B------:R-:W-:-:S02]  /*1340*/  HADD2.F32 R174, -RZ, R154.H0_H0 ;  /* 0x2000009affae7230 */ /* 0x000fc40000004100 */
[-C--:B------:R-:W-:Y:S01]  /*1350*/  FMUL.FTZ R210, R210, R177.reuse ;  /* 0x000000b1d2d27220 */ /* 0x080fe20000410000 */
[--C-:B------:R-:W-:Y:S02]  /*1360*/  HADD2.F32 R173, -RZ, R179.reuse.H0_H0 ;  /* 0x200000b3ffad7230 */ /* 0x100fe40000004100 */
[----:B------:R-:W-:Y:S01]  /*1370*/  FADD.FTZ R91, R91, R177 ;  /* 0x000000b15b5b7221 */ /* 0x000fe20000010000 */
[----:B------:R-:W-:Y:S02]  /*1380*/  HADD2.F32 R172, -RZ, R179.H1_H1 ;  /* 0x300000b3ffac7230 */ /* 0x000fe40000004100 */
[----:B------:R-:W-:Y:S01]  /*1390*/  FFMA.FTZ R123, R212, R177, R123 ;  /* 0x000000b1d47b7223 */ /* 0x000fe2000001007b */
[----:B------:R-:W-:Y:S01]  /*13a0*/  FADD.FTZ R205, -R180, R205 ;  /* 0x000000cdb4cd7221 */ /* 0x000fe20000010100 */
[----:B------:R-:W-:Y:S01]  /*13b0*/  FMUL.FTZ R214, R214, R176 ;  /* 0x000000b0d6d67220 */ /* 0x000fe20000410000 */
[----:B------:R-:W-:Y:S01]  /*13c0*/  FADD.FTZ R177, R184, R215 ;  /* 0x000000d7b8b17221 */ /* 0x000fe20000010000 */
[----:B------:R-:W-:Y:S01]  /*13d0*/  FFMA.FTZ R179, R217, R215, R182 ;  /* 0x000000d7d9b37223 */ /* 0x000fe200000100b6 */
[----:B------:R-:W-:Y:S01]  /*13e0*/  FADD.FTZ R237, -R180, R237 ;  /* 0x000000edb4ed7221 */ /* 0x000fe20000010100 */
[----:B------:R-:W-:-:S02]  /*13f0*/  HADD2.F32 R183, -RZ, R175.H0_H0 ;  /* 0x200000afffb77230 */ /* 0x000fc40000004100 */
        /* <DEDUP_REMOVED lines=9> */
[C---:B------:R-:W-:Y:S01]  /*1490*/  FADD.FTZ R183, -R180.reuse, R183 ;  /* 0x000000b7b4b77221 */ /* 0x040fe20000010100 */
[----:B------:R-:W-:Y:S01]  /*14a0*/  FADD.FTZ R209, -R180, R209 ;  /* 0x000000d1b4d17221 */ /* 0x000fe20000010100 */
[----:B------:R-:W-:Y:S01]  /*14b0*/  FADD.FTZ R177, R174, R211 ;  /* 0x000000d3aeb17221 */ /* 0x000fe20000010000 */
[----:B------:R-:W-:Y:S01]  /*14c0*/  FFMA.FTZ R179, R213, R211, R176 ;  /* 0x000000d3d5b37223 */ /* 0x000fe200000100b0 */
[-C--:B------:R-:W-:Y:S01]  /*14d0*/  FMUL.FTZ R206, R206, R178.reuse ;  /* 0x000000b2cece7220 */ /* 0x080fe20000410000 */
[----:B------:R-:W-:Y:S01]  /*14e0*/  FADD.FTZ R85, R85, R178 ;  /* 0x000000b255557221 */ /* 0x000fe20000010000 */
[----:B------:R-:W-:Y:S01]  /*14f0*/  FFMA.FTZ R117, R208, R178, R117 ;  /* 0x000000b2d0757223 */ /* 0x000fe20000010075 */
[----:B------:R-:W-:-:S02]  /*1500*/  HADD2.F32 R178, -RZ, R155.H0_H0 ;  /* 0x2000009bffb27230 */ /* 0x000fc40000004100 */
[C---:B------:R-:W-:Y:S01]  /*1510*/  FMUL.FTZ R205, R234.reuse, R183 ;  /* 0x000000b7eacd7220 */ /* 0x040fe20000410000 */
        /* <DEDUP_REMOVED lines=22> */
[C---:B------:R-:W-:Y:S01]  /*1680*/  FFMA.FTZ R119, R204.reuse, R172, R119 ;  /* 0x000000accc777223 */ /* 0x040fe20000010077 */
[----:B------:R-:W-:Y:S01]  /*1690*/  FADD.FTZ R184, R173, R202 ;  /* 0x000000caadb87221 */ /* 0x000fe20000010000 */
[----:B------:R-:W-:-:S07]  /*16a0*/  FFMA.FTZ R182, R204, R202, R175 ;  /* 0x000000caccb67223 */ /* 0x000fce00000100af */
.L_x_1709:
[----:B------:R-:W-:Y:S05]  /*16b0*/  BSYNC.RECONVERGENT B0 ;  /* 0x0000000000007941 */ /* 0x000fea0003800200 */
.L_x_1708:
        /* <DEDUP_REMOVED lines=17> */
[----:B------:R-:W-:Y:S01]  /*17d0*/  IADD3 R181, PT, PT, R181, 0x100, RZ ;  /* 0x00000100b5b57810 */ /* 0x000fe20007ffe0ff */
[----:B--2---:R-:W-:Y:S02]  /*17e0*/  HADD2.F32 R179, -RZ, R20.H0_H0 ;  /* 0x20000014ffb37230 */ /* 0x004fe40000004100 */
[--C-:B------:R-:W-:Y:S02]  /*17f0*/  HADD2.F32 R187, -RZ, R21.reuse.H1_H1 ;  /* 0x30000015ffbb7230 */ /* 0x100fe40000004100 */
[----:B------:R-:W-:Y:S02]  /*1800*/  HADD2.F32 R189, -RZ, R22.H0_H0 ;  /* 0x20000016ffbd7230 */ /* 0x000fe40000004100 */
[C---:B------:R-:W-:Y:S01]  /*1810*/  FADD.FTZ R179, -R180.reuse, R179 ;  /* 0x000000b3b4b37221 */ /* 0x040fe20000010100 */
[----:B------:R-:W-:Y:S02]  /*1820*/  HADD2.F32 R183, -RZ, R20.H1_H1 ;  /* 0x30000014ffb77230 */ /* 0x000fe40000004100 */
[----:B------:R-:W-:Y:S01]  /*1830*/  FADD.FTZ R187, -R180, R187 ;  /* 0x000000bbb4bb7221 */ /* 0x000fe20000010100 */
[----:B------:R-:W-:-:S02]  /*1840*/  HADD2.F32 R185, -RZ, R21.H0_H0 ;  /* 0x20000015ffb97230 */ /* 0x000fc40000004100 */
[----:B-----5:R-:W-:Y:S01]  /*1850*/  FMUL.FTZ R197, R234, R179 ;  /* 0x000000b3eac57220 */ /* 0x020fe20000410000 */
[--C-:B---3--:R-:W-:Y:S02]  /*1860*/  HADD2.F32 R16, -RZ, R172.reuse.H0_H0 ;  /* 0x200000acff107230 */ /* 0x108fe40000004100 */
[----:B------:R-:W-:Y:S01]  /*1870*/  FADD.FTZ R189, -R180, R189 ;  /* 0x000000bdb4bd7221 */ /* 0x000fe20000010100 */
[--C-:B------:R-:W-:Y:S02]  /*1880*/  HADD2.F32 R20, -RZ, R173.reuse.H0_H0 ;  /* 0x200000adff147230 */ /* 0x100fe40000004100 */
[----:B------:R-:W-:Y:S01]  /*1890*/  FMUL.FTZ R190, R234, R187 ;  /* 0x000000bbeabe7220 */ /* 0x000fe20000410000 */
[----:B------:R-:W-:Y:S02]  /*18a0*/  HADD2.F32 R173, -RZ, R173.H1_H1 ;  /* 0x300000adffad7230 */ /* 0x000fe40000004100 */
[----:B------:R-:W-:Y:S01]  /*18b0*/  FADD.FTZ R183, -R180, R183 ;  /* 0x000000b7b4b77221 */ /* 0x000fe20000010100 */
[----:B0-----:R-:W-:-:S02]  /*18c0*/  HADD2.F32 R18, -RZ, R172.H1_H1 ;  /* 0x300000acff127230 */ /* 0x001fc40000004100 */
[-C--:B------:R-:W-:Y:S01]  /*18d0*/  FMUL.FTZ R195, R195, R16.reuse ;  /* 0x00000010c3c37220 */ /* 0x080fe20000410000 */
[----:B------:R-:W-:Y:S02]  /*18e0*/  HADD2.F32 R237, -RZ, R22.H1_H1 ;  /* 0x30000016ffed7230 */ /* 0x000fe40000004100 */
[----:B------:R-:W-:Y:S01]  /*18f0*/  FADD.FTZ R185, -R180, R185 ;  /* 0x000000b9b4b97221 */ /* 0x000fe20000010100 */
[--C-:B------:R-:W-:Y:S02]  /*1900*/  HADD2.F32 R21, -RZ, R23.reuse.H0_H0 ;  /* 0x20000017ff157230 */ /* 0x100fe40000004100 */
[----:B------:R-:W-:Y:S01]  /*1910*/  FADD.FTZ R80, R80, R16 ;  /* 0x0000001050507221 */ /* 0x000fe20000010000 */
[----:B------:R-:W-:Y:S02]  /*1920*/  HADD2.F32 R177, -RZ, R23.H1_H1 ;  /* 0x30000017ffb17230 */ /* 0x000fe40000004100 */
[----:B------:R-:W-:Y:S01]  /*1930*/  FFMA.FTZ R112, R197, R16, R112 ;  /* 0x00000010c5707223 */ /* 0x000fe20000010070 */
[----:B------:R-:W-:-:S02]  /*1940*/  HADD2.F32 R23, -RZ, R174.H0_H0 ;  /* 0x200000aeff177230 */ /* 0x000fc40000004100 */
[----:B------:R-:W-:Y:S01]  /*1950*/  FMUL.FTZ R189, R234, R189 ;  /* 0x000000bdeabd7220 */ /* 0x000fe20000410000 */
[----:B------:R-:W-:Y:S02]  /*1960*/  HADD2.F32 R22, -RZ, R146.H0_H0 ;  /* 0x20000092ff167230 */ /* 0x000fe40000004100 */
[-C--:B------:R-:W-:Y:S01]  /*1970*/  FMUL.FTZ R188, R188, R173.reuse ;  /* 0x000000adbcbc7220 */ /* 0x080fe20000410000 */
[----:B------:R-:W-:Y:S02]  /*1980*/  HADD2.F32 R174, -RZ, R174.H1_H1 ;  /* 0x300000aeffae7230 */ /* 0x000fe40000004100 */
[----:B------:R-:W-:Y:S01]  /*1990*/  FADD.FTZ R83, R83, R173 ;  /* 0x000000ad53537221 */ /* 0x000fe20000010000 */
[----:B------:R-:W-:Y:S02]  /*19a0*/  HADD2.F32 R16, -RZ, R146.H1_H1 ;  /* 0x30000092ff107230 */ /* 0x000fe40000004100 */
[----:B------:R-:W-:Y:S01]  /*19b0*/  FFMA.FTZ R115, R190, R173, R115 ;  /* 0x000000adbe737223 */ /* 0x000fe20000010073 */
[----:B------:R-:W-:-:S02]  /*19c0*/  HADD2.F32 R19, -RZ, R175.H0_H0 ;  /* 0x200000afff137230 */ /* 0x000fc40000004100 */
[----:B------:R-:W-:Y:S01]  /*19d0*/  FMUL.FTZ R194, R234, R183 ;  /* 0x000000b7eac27220 */ /* 0x000fe20000410000 */
[----:B------:R-:W-:Y:S02]  /*19e0*/  HADD2.F32 R172, -RZ, R175.H1_H1 ;  /* 0x300000afffac7230 */ /* 0x000fe40000004100 */
[----:B------:R-:W-:Y:S01]  /*19f0*/  FMUL.FTZ R192, R192, R18 ;  /* 0x00000012c0c07220 */ /* 0x000fe20000410000 */
[----:B------:R-:W-:Y:S01]  /*1a00*/  FMUL.FTZ R193, R234, R185 ;  /* 0x000000b9eac17220 */ /* 0x000fe20000410000 */
[----:B------:R-:W-:Y:S01]  /*1a10*/  FADD.FTZ R173, R184, R195 ;  /* 0x000000c3b8ad7221 */ /* 0x000fe20000010000 */
[----:B------:R-:W-:Y:S01]  /*1a20*/  FADD.FTZ R237, -R180, R237 ;  /* 0x000000edb4ed7221 */ /* 0x000fe20000010100 */
[----:B------:R-:W-:Y:S01]  /*1a30*/  FFMA.FTZ R175, R197, R195, R182 ;  /* 0x000000c3c5af7223 */ /* 0x000fe200000100b6 */
        /* <DEDUP_REMOVED lines=9> */
[----:B------:R-:W-:Y:S01]  /*1ad0*/  FADD.FTZ R16, R173, R192 ;  /* 0x000000c0ad107221 */ /* 0x000fe20000010000 */
[----:B------:R-:W-:Y:S01]  /*1ae0*/  FMUL.FTZ R20, R234, R237 ;  /* 0x000000edea147220 */ /* 0x000fe20000410000 */
[----:B------:R-:W-:Y:S01]  /*1af0*/  FFMA.FTZ R18, R194, R192, R175 ;  /* 0x000000c0c2127223 */ /* 0x000fe200000100af */
[----:B------:R-:W-:Y:S01]  /*1b00*/  FADD.FTZ R77, R77, R174 ;  /* 0x000000ae4d4d7221 */ /* 0x000fe20000010000 */
[----:B------:R-:W-:Y:S01]  /*1b10*/  FADD.FTZ R173, R16, R191 ;  /* 0x000000bf10ad7221 */ /* 0x000fe20000010000 */
[----:B------:R-:W-:Y:S01]  /*1b20*/  FFMA.FTZ R109, R20, R174, R109 ;  /* 0x000000ae146d7223 */ /* 0x000fe2000001006d */
[----:B------:R-:W-:Y:S01]  /*1b30*/  FFMA.FTZ R175, R193, R191, R18 ;  /* 0x000000bfc1af7223 */ /* 0x000fe20000010012 */
[----:B------:R-:W-:-:S02]  /*1b40*/  HADD2.F32 R174, -RZ, R147.H0_H0 ;  /* 0x20000093ffae7230 */ /* 0x000fc40000004100 */
[----:B------:R-:W-:Y:S01]  /*1b50*/  FADD.FTZ R173, R173, R188 ;  /* 0x000000bcadad7221 */ /* 0x000fe20000010000 */
[----:B------:R-:W-:Y:S01]  /*1b60*/  FADD.FTZ R21, -R180, R21 ;  /* 0x00000015b4157221 */ /* 0x000fe20000010100 */
[----:B------:R-:W-:Y:S01]  /*1b70*/  FFMA.FTZ R16, R190, R188, R175 ;  /* 0x000000bcbe107223 */ /* 0x000fe200000100af */
[----:B------:R-:W-:Y:S02]  /*1b80*/  HADD2.F32 R179, -RZ, R147.H1_H1 ;  /* 0x30000093ffb37230 */ /* 0x000fe40000004100 */
[----:B------:R-:W-:Y:S01]  /*1b90*/  FMUL.FTZ R18, R174, R19 ;  /* 0x00000013ae127220 */ /* 0x000fe20000410000 */
[----:B------:R-:W-:Y:S01]  /*1ba0*/  FADD.FTZ R174, R173, R22 ;  /* 0x00000016adae7221 */ /* 0x000fe20000010000 */
[----:B------:R-:W-:Y:S01]  /*1bb0*/  FFMA.FTZ R173, R189, R22, R16 ;  /* 0x00000016bdad7223 */ /* 0x000fe20000010010 */
[----:B------:R-:W-:Y:S01]  /*1bc0*/  FMUL.FTZ R21, R234, R21 ;  /* 0x00000015ea157220 */ /* 0x000fe20000410000 */
[----:B------:R-:W-:Y:S01]  /*1bd0*/  FADD.FTZ R177, -R180, R177 ;  /* 0x000000b1b4b17221 */ /* 0x000fe20000010100 */
        /* <DEDUP_REMOVED lines=12> */
.L_x_1711:
[----:B------:R-:W-:Y:S05]  /*1ca0*/  BSYNC.RECONVERGENT B0 ;  /* 0x0000000000007941 */ /* 0x000fea0003800200 */
.L_x_1710:
        /* <DEDUP_REMOVED lines=11> */
[----:B------:R-:W-:Y:S02]  /*1d60*/  HADD2.F32 R12, -RZ, R136.H1_H1 ;  /* 0x30000088ff0c7230 */ /* 0x000fe40000004100 */
[----:B0-----:R-:W-:-:S05]  /*1d70*/  @P1 IMAD.WIDE.U32 R2, R181, 0x10, R2 ;  /* 0x00000010b5021825 */ /* 0x001fca00078e0002 */
[----:B------:R0:W5:Y:S01]  /*1d80*/  @P1 LDG.E.128 R164, desc[UR8][R2.64] ;  /* 0x0000000802a41981 */ /* 0x000162000c1e1d00 */
[----:B------:R-:W-:Y:S02]  /*1d90*/  HADD2.F32 R176, -RZ, R139.H0_H0 ;  /* 0x2000008bffb07230 */ /* 0x000fe40000004100 */
[--C-:B--2---:R-:W-:Y:S02]  /*1da0*/  HADD2.F32 R15, -RZ, R4.reuse.H1_H1 ;  /* 0x30000004ff0f7230 */ /* 0x104fe40000004100 */
[----:B------:R-:W-:Y:S02]  /*1db0*/  HADD2.F32 R13, -RZ, R4.H0_H0 ;  /* 0x20000004ff0d7230 */ /* 0x000fe40000004100 */
[--C-:B------:R-:W-:Y:S02]  /*1dc0*/  HADD2.F32 R185, -RZ, R7.reuse.H0_H0 ;  /* 0x20000007ffb97230 */ /* 0x100fe40000004100 */
[----:B------:R-:W-:Y:S02]  /*1dd0*/  HADD2.F32 R187, -RZ, R7.H1_H1 ;  /* 0x30000007ffbb7230 */ /* 0x000fe40000004100 */
[----:B------:R-:W-:Y:S01]  /*1de0*/  FADD.FTZ R7, -R180, R15 ;  /* 0x0000000fb4077221 */ /* 0x000fe20000010100 */
[----:B------:R-:W-:-:S02]  /*1df0*/  HADD2.F32 R17, -RZ, R5.H0_H0 ;  /* 0x20000005ff117230 */ /* 0x000fc40000004100 */
[----:B------:R-:W-:Y:S01]  /*1e00*/  FADD.FTZ R13, -R180, R13 ;  /* 0x0000000db40d7221 */ /* 0x000fe20000010100 */
[----:B------:R-:W-:Y:S02]  /*1e10*/  HADD2.F32 R5, -RZ, R5.H1_H1 ;  /* 0x30000005ff057230 */ /* 0x000fe40000004100 */
[----:B-----5:R-:W-:Y:S01]  /*1e20*/  FMUL.FTZ R14, R234, R7 ;  /* 0x00000007ea0e7220 */ /* 0x020fe20000410000 */
[----:B------:R-:W-:Y:S02]  /*1e30*/  HADD2.F32 R15, -RZ, R136.H0_H0 ;  /* 0x20000088ff0f7230 */ /* 0x000fe40000004100 */
[C---:B------:R-:W-:Y:S01]  /*1e40*/  FADD.FTZ R175, -R180.reuse, R17 ;  /* 0x00000011b4af7221 */ /* 0x040fe20000010100 */
[----:B---3--:R-:W-:Y:S02]  /*1e50*/  HADD2.F32 R0, -RZ, R8.H0_H0 ;  /* 0x20000008ff007230 */ /* 0x008fe40000004100 */
[----:B------:R-:W-:Y:S01]  /*1e60*/  FADD.FTZ R177, -R180, R5 ;  /* 0x00000005b4b17221 */ /* 0x000fe20000010100 */
[----:B------:R-:W-:-:S02]  /*1e70*/  HADD2.F32 R181, -RZ, R6.H1_H1 ;  /* 0x30000006ffb57230 */ /* 0x000fc40000004100 */
[----:B------:R-:W-:Y:S01]  /*1e80*/  FMUL.FTZ R17, R234, R13 ;  /* 0x0000000dea117220 */ /* 0x000fe20000410000 */
[----:B------:R-:W-:Y:S02]  /*1e90*/  HADD2.F32 R8, -RZ, R8.H1_H1 ;  /* 0x30000008ff087230 */ /* 0x000fe40000004100 */
[----:B------:R-:W-:Y:S01]  /*1ea0*/  FMUL.FTZ R15, R15, R0 ;  /* 0x000000000f0f7220 */ /* 0x000fe20000410000 */
[--C-:B0-----:R-:W-:Y:S02]  /*1eb0*/  HADD2.F32 R3, -RZ, R11.reuse.H0_H0 ;  /* 0x2000000bff037230 */ /* 0x101fe40000004100 */
[----:B------:R-:W-:Y:S01]  /*1ec0*/  FADD.FTZ R183, -R180, R181 ;  /* 0x000000b5b4b77221 */ /* 0x000fe20000010100 */
[----:B------:R-:W-:Y:S02]  /*1ed0*/  HADD2.F32 R172, -RZ, R11.H1_H1 ;  /* 0x3000000bffac7230 */ /* 0x000fe40000004100 */
[----:B------:R-:W-:Y:S01]  /*1ee0*/  FMUL.FTZ R13, R234, R175 ;  /* 0x000000afea0d7220 */ /* 0x000fe20000410000 */
[----:B------:R-:W-:-:S02]  /*1ef0*/  HADD2.F32 R2, -RZ, R9.H0_H0 ;  /* 0x20000009ff027230 */ /* 0x000fc40000004100 */
[-C--:B------:R-:W-:Y:S01]  /*1f00*/  FMUL.FTZ R12, R12, R8.reuse ;  /* 0x000000080c0c7220 */ /* 0x080fe20000410000 */
[--C-:B------:R-:W-:Y:S02]  /*1f10*/  HADD2.F32 R181, -RZ, R10.reuse.H0_H0 ;  /* 0x2000000affb57230 */ /* 0x100fe40000004100 */
[----:B------:R-:W-:Y:S01]  /*1f20*/  FADD.FTZ R175, R184, R15 ;  /* 0x0000000fb8af7221 */ /* 0x000fe20000010000 */
[----:B------:R-:W-:Y:S02]  /*1f30*/  HADD2.F32 R174, -RZ, R10.H1_H1 ;  /* 0x3000000affae7230 */ /* 0x000fe40000004100 */
[----:B------:R-:W-:Y:S01]  /*1f40*/  FMUL.FTZ R10, R234, R177 ;  /* 0x000000b1ea0a7220 */ /* 0x000fe20000410000 */
[----:B------:R-:W-:Y:S02]  /*1f50*/  HADD2.F32 R11, -RZ, R137.H0_H0 ;  /* 0x20000089ff0b7230 */ /* 0x000fe40000004100 */
[----:B------:R-:W-:Y:S01]  /*1f60*/  FFMA.FTZ R177, R17, R15, R182 ;  /* 0x0000000f11b17223 */ /* 0x000fe200000100b6 */
[----:B------:R-:W-:Y:S01]  /*1f70*/  FADD.FTZ R73, R73, R8 ;  /* 0x0000000849497221 */ /* 0x000fe20000010000 */
[----:B------:R-:W-:Y:S01]  /*1f80*/  FFMA.FTZ R105, R14, R8, R105 ;  /* 0x000000080e697223 */ /* 0x000fe20000010069 */
[----:B------:R-:W-:-:S02]  /*1f90*/  HADD2.F32 R9, -RZ, R9.H1_H1 ;  /* 0x30000009ff097230 */ /* 0x000fc40000004100 */
[----:B------:R-:W-:Y:S01]  /*1fa0*/  FADD.FTZ R72, R72, R0 ;  /* 0x0000000048487221 */ /* 0x000fe20000010000 */
[----:B------:R-:W-:Y:S01]  /*1fb0*/  FFMA.FTZ R104, R17, R0, R104 ;  /* 0x0000000011687223 */ /* 0x000fe20000010068 */
[----:B------:R-:W-:Y:S02]  /*1fc0*/  HADD2.F32 R8, -RZ, R137.H1_H1 ;  /* 0x30000089ff087230 */ /* 0x000fe40000004100 */
[-C--:B------:R-:W-:Y:S01]  /*1fd0*/  FMUL.FTZ R11, R11, R2.reuse ;  /* 0x000000020b0b7220 */ /* 0x080fe20000410000 */
[----:B------:R-:W-:Y:S02]  /*1fe0*/  HADD2.F32 R173, -RZ, R6.H0_H0 ;  /* 0x20000006ffad7230 */ /* 0x000fe40000004100 */
[----:B------:R-:W-:Y:S01]  /*1ff0*/  FADD.FTZ R74, R74, R2 ;  /* 0x000000024a4a7221 */ /* 0x000fe20000010000 */
[----:B------:R-:W-:Y:S01]  /*2000*/  FFMA.FTZ R106, R13, R2, R106 ;  /* 0x000000020d6a7223 */ /* 0x000fe2000001006a */
[----:B------:R-:W-:Y:S01]  /*2010*/  FADD.FTZ R0, R175, R12 ;  /* 0x0000000caf007221 */ /* 0x000fe20000010000 */
[----:B------:R-:W-:Y:S01]  /*2020*/  FFMA.FTZ R2, R14, R12, R177 ;  /* 0x0000000c0e027223 */ /* 0x000fe200000100b1 */
[----:B------:R-:W-:-:S02]  /*2030*/  HADD2.F32 R6, -RZ, R138.H0_H0 ;  /* 0x2000008aff067230 */ /* 0x000fc40000004100 */
[----:B------:R-:W-:Y:S01]  /*2040*/  FMUL.FTZ R8, R8, R9 ;  /* 0x0000000908087220 */ /* 0x000fe20000410000 */
        /* <DEDUP_REMOVED lines=14> */
[----:B------:R-:W-:Y:S01]  /*2130*/  FADD.FTZ R5, -R180, R185 ;  /* 0x000000b9b4057221 */ /* 0x000fe20000010100 */
[----:B------:R-:W-:Y:S01]  /*2140*/  FADD.FTZ R174, R175, R6 ;  /* 0x00000006afae7221 */ /* 0x000fe20000010000 */
[----:B------:R-:W-:Y:S01]  /*2150*/  FFMA.FTZ R175, R9, R6, R0 ;  /* 0x0000000609af7223 */ /* 0x000fe20000010000 */
[----:B------:R-:W-:-:S02]  /*2160*/  HADD2.F32 R179, -RZ, R139.H1_H1 ;  /* 0x3000008bffb37230 */ /* 0x000fc40000004100 */
[----:B------:R-:W-:Y:S01]  /*2170*/  FMUL.FTZ R5, R234, R5 ;  /* 0x00000005ea057220 */ /* 0x000fe20000410000 */
[----:B------:R-:W-:Y:S01]  /*2180*/  FADD.FTZ R177, R174, R7 ;  /* 0x00000007aeb17221 */ /* 0x000fe20000010000 */
[----:B------:R-:W-:Y:S01]  /*2190*/  FADD.FTZ R173, -R180, R187 ;  /* 0x000000bbb4ad7221 */ /* 0x000fe20000010100 */
[----:B------:R-:W-:Y:S01]  /*21a0*/  FMUL.FTZ R2, R176, R3 ;  /* 0x00000003b0027220 */ /* 0x000fe20000410000 */
        /* <DEDUP_REMOVED lines=13> */
.L_x_1713:
[----:B------:R-:W-:Y:S05]  /*2280*/  BSYNC.RECONVERGENT B0 ;  /* 0x0000000000007941 */ /* 0x000fea0003800200 */
.L_x_1712:
        /* <DEDUP_REMOVED lines=31> */
.L_x_1715:
[----:B------:R-:W-:Y:S05]  /*2480*/  BSYNC.RECONVERGENT B0 ;  /* 0x0000000000007941 */ /* 0x000fea0003800200 */
.L_x_1714:
        /* <DEDUP_REMOVED lines=22> */
[----:B------:R-:W-:-:S03]  /*25f0*/  FADD.FTZ R172, R175, R172 ;  /* 0x000000acafac7221 */ /* 0x000fc60000010000 */
[----:B-1----:R-:W-:Y:S01]  /*2600*/  FADD.FTZ R237, R237, R176 ;  /* 0x000000b0eded7221 */ /* 0x002fe20000010000 */
[----:B------:R-:W-:Y:S01]  /*2610*/  FADD.FTZ R172, R172, R177 ;  /* 0x000000b1acac7221 */ /* 0x000fe20000010000 */
[----:B------:R-:W-:Y:S02]  /*2620*/  HFMA2 R176, -RZ, RZ, 1.875, 0 ;  /* 0x3f800000ffb07431 */ /* 0x000fe400000001ff */
[----:B-----5:R-:W-:Y:S02]  /*2630*/  @P0 HADD2.F32 R176, -RZ, R235.H0_H0 ;  /* 0x200000ebffb00230 */ /* 0x020fe40000004100 */
        /* <DEDUP_REMOVED lines=13> */
[----:B------:R-:W-:Y:S06]  /*2710*/  BRA.U UP0, `(.L_x_1717) ;  /* 0x0000002500e87547 */ /* 0x000fec000b800000 */
        /* <DEDUP_REMOVED lines=8> */
[-CC-:B------:R-:W-:Y:S01]  /*27a0*/  FFMA.FTZ R180, R221, R178.reuse, R177.reuse ;  /* 0x000000b2ddb47223 */ /* 0x180fe200000100b1 */
[-CC-:B------:R-:W-:Y:S01]  /*27b0*/  FFMA.FTZ R181, R220, R178.reuse, R177.reuse ;  /* 0x000000b2dcb57223 */ /* 0x180fe200000100b1 */
[--C-:B-----5:R-:W-:Y:S02]  /*27c0*/  HADD2.F32 R182, -RZ, R175.reuse.H0_H0 ;  /* 0x200000afffb67230 */ /* 0x120fe40000004100 */
[----:B------:R-:W-:Y:S01]  /*27d0*/  FADD.FTZ R179, R219, -R180 ;  /* 0x800000b4dbb37221 */ /* 0x000fe20000010000 */
[----:B------:R-:W-:Y:S01]  /*27e0*/  FFMA.FTZ R180, R225, R178, R177 ;  /* 0x000000b2e1b47223 */ /* 0x000fe200000100b1 */
[----:B------:R-:W-:Y:S01]  /*27f0*/  FADD.FTZ R185, R218, -R181 ;  /* 0x800000b5dab97221 */ /* 0x000fe20000010000 */
[----:B------:R-:W-:Y:S02]  /*2800*/  HADD2.F32 R184, -RZ, R175.H1_H1 ;  /* 0x300000afffb87230 */ /* 0x000fe40000004100 */
[C---:B------:R-:W-:Y:S01]  /*2810*/  FMUL.FTZ R179, R234.reuse, R179 ;  /* 0x000000b3eab37220 */ /* 0x040fe20000410000 */
[----:B------:R-:W-:Y:S01]  /*2820*/  FADD.FTZ R181, R223, -R180 ;  /* 0x800000b4dfb57221 */ /* 0x000fe20000010000 */
[----:B------:R-:W-:Y:S01]  /*2830*/  FMUL.FTZ R185, R234, R185 ;  /* 0x000000b9eab97220 */ /* 0x000fe20000410000 */
[----:B------:R-:W-:-:S02]  /*2840*/  HADD2.F32 R235, -RZ, R159.H1_H1 ;  /* 0x3000009fffeb7230 */ /* 0x000fc40000004100 */
[-C--:B------:R-:W-:Y:S01]  /*2850*/  FMUL.FTZ R183, R179, R176.reuse ;  /* 0x000000b0b3b77220 */ /* 0x080fe20000410000 */
[----:B------:R-:W-:Y:S01]  /*2860*/  FMUL.FTZ R181, R234, R181 ;  /* 0x000000b5eab57220 */ /* 0x000fe20000410000 */
[----:B------:R-:W-:Y:S01]  /*2870*/  FMUL.FTZ R180, R185, R176 ;  /* 0x000000b0b9b47220 */ /* 0x000fe20000410000 */
[----:B------:R-:W-:Y:S02]  /*2880*/  HADD2.F32 R185, -RZ, R174.H0_H0 ;  /* 0x200000aeffb97230 */ /* 0x000fe40000004100 */
[----:B------:R-:W-:Y:S01]  /*2890*/  FFMA.FTZ R179, R183, R182, R62 ;  /* 0x000000b6b7b37223 */ /* 0x000fe2000001003e */
[----:B------:R-:W-:Y:S01]  /*28a0*/  FMUL.FTZ R187, R181, R176 ;  /* 0x000000b0b5bb7220 */ /* 0x000fe20000410000 */
[----:B------:R-:W-:Y:S02]  /*28b0*/  HADD2.F32 R62, -RZ, R159.H0_H0 ;  /* 0x2000009fff3e7230 */ /* 0x000fe40000004100 */
[----:B------:R-:W-:Y:S01]  /*28c0*/  FFMA.FTZ R184, R180, R184, R63 ;  /* 0x000000b8b4b87223 */ /* 0x000fe2000001003f */
[-CC-:B------:R-:W-:Y:S01]  /*28d0*/  FFMA.FTZ R63, R224, R178.reuse, R177.reuse ;  /* 0x000000b2e03f7223 */ /* 0x180fe200000100b1 */
[----:B------:R-:W-:Y:S01]  /*28e0*/  FFMA.FTZ R185, R187, R185, R60 ;  /* 0x000000b9bbb97223 */ /* 0x000fe2000001003c */
[-CC-:B------:R-:W-:Y:S01]  /*28f0*/  FFMA.FTZ R60, R229, R178.reuse, R177.reuse ;  /* 0x000000b2e53c7223 */ /* 0x180fe200000100b1 */
[----:B------:R-:W-:Y:S01]  /*2900*/  FFMA.FTZ R181, R228, R178, R177 ;  /* 0x000000b2e4b57223 */ /* 0x000fe200000100b1 */
[----:B------:R-:W-:Y:S01]  /*2910*/  FMUL.FTZ R175, R183, R62 ;  /* 0x0000003eb7af7220 */ /* 0x000fe20000410000 */
[----:B------:R-:W-:Y:S01]  /*2920*/  FADD.FTZ R183, R222, -R63 ;  /* 0x8000003fdeb77221 */ /* 0x000fe20000010000 */
[----:B------:R-:W-:Y:S01]  /*2930*/  FADD.FTZ R63, R227, -R60 ;  /* 0x8000003ce33f7221 */ /* 0x000fe20000010000 */
[----:B------:R-:W-:Y:S01]  /*2940*/  FADD.FTZ R181, R226, -R181 ;  /* 0x800000b5e2b57221 */ /* 0x000fe20000010000 */
[----:B------:R-:W-:Y:S01]  /*2950*/  FMUL.FTZ R62, R180, R235 ;  /* 0x000000ebb43e7220 */ /* 0x000fe20000410000 */
[C---:B------:R-:W-:Y:S01]  /*2960*/  FMUL.FTZ R183, R234.reuse, R183 ;  /* 0x000000b7eab77220 */ /* 0x040fe20000410000 */
[C---:B------:R-:W-:Y:S01]  /*2970*/  FMUL.FTZ R63, R234.reuse, R63 ;  /* 0x0000003fea3f7220 */ /* 0x040fe20000410000 */
[----:B------:R-:W-:Y:S01]  /*2980*/  FMUL.FTZ R181, R234, R181 ;  /* 0x000000b5eab57220 */ /* 0x000fe20000410000 */
[----:B------:R-:W-:-:S02]  /*2990*/  HADD2.F32 R180, -RZ, R173.H0_H0 ;  /* 0x200000adffb47230 */ /* 0x000fc40000004100 */
[-C--:B------:R-:W-:Y:S01]  /*29a0*/  FMUL.FTZ R236, R183, R176.reuse ;  /* 0x000000b0b7ec7220 */ /* 0x080fe20000410000 */
[----:B------:R-:W-:Y:S02]  /*29b0*/  HADD2.F32 R173, -RZ, R173.H1_H1 ;  /* 0x300000adffad7230 */ /* 0x000fe40000004100 */
[-C--:B------:R-:W-:Y:S01]  /*29c0*/  FMUL.FTZ R183, R63, R176.reuse ;  /* 0x000000b03fb77220 */ /* 0x080fe20000410000 */
[----:B------:R-:W-:Y:S01]  /*29d0*/  FMUL.FTZ R60, R181, R176 ;  /* 0x000000b0b53c7220 */ /* 0x000fe20000410000 */
[----:B------:R-:W-:Y:S01]  /*29e0*/  HADD2.F32 R186, -RZ, R174.H1_H1 ;  /* 0x300000aeffba7230 */ /* 0x000fe20000004100 */
[----:B------:R-:W-:Y:S01]  /*29f0*/  F2FP.F16.F32.PACK_AB R175, R62, R175 ;  /* 0x000000af3eaf723e */ /* 0x000fe200000000ff */
[--C-:B------:R-:W-:Y:S02]  /*2a00*/  HADD2.F32 R174, -RZ, R158.reuse.H0_H0 ;  /* 0x2000009effae7230 */ /* 0x100fe40000004100 */
[----:B------:R-:W-:Y:S01]  /*2a10*/  FFMA.FTZ R66, R183, R180, R66 ;  /* 0x000000b4b7427223 */ /* 0x000fe20000010042 */
[----:B------:R-:W-:Y:S01]  /*2a20*/  FFMA.FTZ R67, R60, R173, R67 ;  /* 0x000000ad3c437223 */ /* 0x000fe20000010043 */
[-CC-:B------:R-:W-:Y:S01]  /*2a30*/  FFMA.FTZ R180, R233, R178.reuse, R177.reuse ;  /* 0x000000b2e9b47223 */ /* 0x180fe200000100b1 */
[----:B------:R-:W-:Y:S01]  /*2a40*/  FFMA.FTZ R173, R232, R178, R177 ;  /* 0x000000b2e8ad7223 */ /* 0x000fe200000100b1 */
[----:B------:R-:W-:Y:S01]  /*2a50*/  FFMA.FTZ R186, R236, R186, R61 ;  /* 0x000000baecba7223 */ /* 0x000fe2000001003d */
[----:B------:R-:W-:Y:S01]  /*2a60*/  FMUL.FTZ R174, R187, R174 ;  /* 0x000000aebbae7220 */ /* 0x000fe20000410000 */
[----:B------:R-:W-:Y:S01]  /*2a70*/  FADD.FTZ R61, R231, -R180 ;  /* 0x800000b4e73d7221 */ /* 0x000fe20000010000 */
[----:B------:R-:W-:Y:S01]  /*2a80*/  FADD.FTZ R173, R230, -R173 ;  /* 0x800000ade6ad7221 */ /* 0x000fe20000010000 */
[----:B------:R-:W-:-:S02]  /*2a90*/  HADD2.F32 R187, -RZ, R158.H1_H1 ;  /* 0x3000009effbb7230 */ /* 0x000fc40000004100 */
[--C-:B------:R-:W-:Y:S02]  /*2aa0*/  HADD2.F32 R182, -RZ, R157.reuse.H0_H0 ;  /* 0x2000009dffb67230 */ /* 0x100fe40000004100 */
[C---:B------:R-:W-:Y:S01]  /*2ab0*/  FMUL.FTZ R61, R234.reuse, R61 ;  /* 0x0000003dea3d7220 */ /* 0x040fe20000410000 */
[----:B------:R-:W-:Y:S01]  /*2ac0*/  FMUL.FTZ R173, R234, R173 ;  /* 0x000000adeaad7220 */ /* 0x000fe20000410000 */
[--C-:B------:R-:W-:Y:S02]  /*2ad0*/  HADD2.F32 R63, -RZ, R172.reuse.H0_H0 ;  /* 0x200000acff3f7230 */ /* 0x100fe40000004100 */
[----:B------:R-:W-:Y:S01]  /*2ae0*/  FMUL.FTZ R235, R236, R187 ;  /* 0x000000bbeceb7220 */ /* 0x000fe20000410000 */
[----:B------:R-:W-:Y:S02]  /*2af0*/  HADD2.F32 R181, -RZ, R172.H1_H1 ;  /* 0x300000acffb57230 */ /* 0x000fe40000004100 */
[----:B------:R-:W-:Y:S01]  /*2b00*/  FMUL.FTZ R182, R183, R182 ;  /* 0x000000b6b7b67220 */ /* 0x000fe20000410000 */
[----:B------:R-:W-:-:S02]  /*2b10*/  HADD2.F32 R187, -RZ, R157.H1_H1 ;  /* 0x3000009dffbb7230 */ /* 0x000fc40000004100 */
[-C--:B------:R-:W-:Y:S01]  /*2b20*/  FMUL.FTZ R61, R61, R176.reuse ;  /* 0x000000b03d3d7220 */ /* 0x080fe20000410000 */
[--C-:B------:R-:W-:Y:S02]  /*2b30*/  HADD2.F32 R172, -RZ, R156.reuse.H0_H0 ;  /* 0x2000009cffac7230 */ /* 0x100fe40000004100 */
[----:B------:R-:W-:Y:S01]  /*2b40*/  FMUL.FTZ R180, R173, R176 ;  /* 0x000000b0adb47220 */ /* 0x000fe20000410000 */
[----:B------:R-:W-:Y:S02]  /*2b50*/  HADD2.F32 R183, -RZ, R156.H1_H1 ;  /* 0x3000009cffb77230 */ /* 0x000fe40000004100 */
[----:B------:R-:W-:Y:S01]  /*2b60*/  FMUL.FTZ R173, R60, R187 ;  /* 0x000000bb3cad7220 */ /* 0x000fe20000410000 */
[C---:B------:R-:W-:Y:S01]  /*2b70*/  FFMA.FTZ R64, R61.reuse, R63, R64 ;  /* 0x0000003f3d407223 */ /* 0x040fe20000010040 */
[----:B------:R-:W-:Y:S01]  /*2b80*/  FMUL.FTZ R172, R61, R172 ;  /* 0x000000ac3dac7220 */ /* 0x000fe20000410000 */
[C---:B------:R-:W-:Y:S01]  /*2b90*/  FFMA.FTZ R65, R180.reuse, R181, R65 ;  /* 0x000000b5b4417223 */ /* 0x040fe20000010041 */
[----:B------:R-:W-:Y:S01]  /*2ba0*/  FMUL.FTZ R183, R180, R183 ;  /* 0x000000b7b4b77220 */ /* 0x000fe20000410000 */
[----:B------:R-:W-:-:S02]  /*2bb0*/  F2FP.F16.F32.PACK_AB R174, R235, R174 ;  /* 0x000000aeebae723e */ /* 0x000fc400000000ff */
[----:B------:R-:W-:Y:S02]  /*2bc0*/  F2FP.F16.F32.PACK_AB R173, R173, R182 ;  /* 0x000000b6adad723e */ /* 0x000fe400000000ff */
[----:B------:R-:W-:Y:S01]  /*2bd0*/  F2FP.F16.F32.PACK_AB R172, R183, R172 ;  /* 0x000000acb7ac723e */ /* 0x000fe200000000ff */
[----:B------:R-:W-:Y:S06]  /*2be0*/  BRA `(.L_x_1721) ;  /* 0x0000000400207947 */ /* 0x000fec0003800000 */
.L_x_1720:
[-CC-:B------:R-:W-:Y:S01]  /*2bf0*/  FFMA.FTZ R171, R220, R178.reuse, R177.reuse ;  /* 0x000000b2dcab7223 */ /* 0x180fe200000100b1 */
[-CC-:B------:R-:W-:Y:S01]  /*2c00*/  FFMA.FTZ R168, R221, R178.reuse, R177.reuse ;  /* 0x000000b2dda87223 */ /* 0x180fe200000100b1 */
[----:B------:R-:W-:Y:S01]  /*2c10*/  FFMA.FTZ R170, R225, R178, R177 ;  /* 0x000000b2e1aa7223 */ /* 0x000fe200000100b1 */
[--C-:B-----5:R-:W-:Y:S02]  /*2c20*/  HADD2.F32 R184, -RZ, R175.reuse.H1_H1 ;  /* 0x300000afffb87230 */ /* 0x120fe40000004100 */
[----:B------:R-:W-:Y:S01]  /*2c30*/  FADD.FTZ R171, R218, -R171 ;  /* 0x800000abdaab7221 */ /* 0x000fe20000010000 */
[----:B------:R-:W-:Y:S01]  /*2c40*/  FADD.FTZ R169, R219, -R168 ;  /* 0x800000a8dba97221 */ /* 0x000fe20000010000 */
[----:B------:R-:W-:Y:S02]  /*2c50*/  HADD2.F32 R179, -RZ, R175.H0_H0 ;  /* 0x200000afffb37230 */ /* 0x000fe40000004100 */
[C---:B------:R-:W-:Y:S01]  /*2c60*/  FMUL.FTZ R171, R234.reuse, R171 ;  /* 0x000000abeaab7220 */ /* 0x040fe20000410000 */
[----:B------:R-:W-:Y:S01]  /*2c70*/  FMUL.FTZ R168, R234, R169 ;  /* 0x000000a9eaa87220 */ /* 0x000fe20000410000 */
[----:B------:R-:W-:Y:S01]  /*2c80*/  FADD.FTZ R169, R223, -R170 ;  /* 0x800000aadfa97221 */ /* 0x000fe20000010000 */
[----:B------:R-:W-:-:S02]  /*2c90*/  HADD2.F32 R180, -RZ, R159.H0_H0 ;  /* 0x2000009fffb47230 */ /* 0x000fc40000004100 */
[-C--:B------:R-:W-:Y:S01]  /*2ca0*/  FMUL.FTZ R182, R171, R176.reuse ;  /* 0x000000b0abb67220 */ /* 0x080fe20000410000 */
[----:B------:R-:W-:Y:S01]  /*2cb0*/  FMUL.FTZ R181, R168, R176 ;  /* 0x000000b0a8b57220 */ /* 0x000fe20000410000 */
[----:B------:R-:W-:Y:S02]  /*2cc0*/  HADD2.F32 R185, -RZ, R174.H0_H0 ;  /* 0x200000aeffb97230 */ /* 0x000fe40000004100 */
[----:B------:R-:W-:Y:S01]  /*2cd0*/  FFMA.FTZ R170, R229, R178, R177 ;  /* 0x000000b2e5aa7223 */ /* 0x000fe200000100b1 */
[----:B------:R-:W-:Y:S01]  /*2ce0*/  FFMA.FTZ R184, R182, R184, R63 ;  /* 0x000000b8b6b87223 */ /* 0x000fe2000001003f */
[----:B------:R-:W-:Y:S01]  /*2cf0*/  FMUL.FTZ R63, R234, R169 ;  /* 0x000000a9ea3f7220 */ /* 0x000fe20000410000 */
[C---:B------:R-:W-:Y:S01]  /*2d00*/  FFMA.FTZ R179, R181.reuse, R179, R62 ;  /* 0x000000b3b5b37223 */ /* 0x040fe2000001003e */
[----:B------:R-:W-:Y:S01]  /*2d10*/  FMUL.FTZ R175, R181, R180 ;  /* 0x000000b4b5af7220 */ /* 0x000fe20000410000 */
[----:B------:R-:W-:Y:S02]  /*2d20*/  HADD2.F32 R180, -RZ, R158.H0_H0 ;  /* 0x2000009effb47230 */ /* 0x000fe40000004100 */
[----:B------:R-:W-:Y:S01]  /*2d30*/  FMUL.FTZ R169, R63, R176 ;  /* 0x000000b03fa97220 */ /* 0x000fe20000410000 */
[----:B------:R-:W-:Y:S01]  /*2d40*/  FFMA.FTZ R181, R224, R178, R177 ;  /* 0x000000b2e0b57223 */ /* 0x000fe200000100b1 */
[----:B------:R-:W-:Y:S01]  /*2d50*/  HADD2.F32 R183, -RZ, R159.H1_H1 ;  /* 0x3000009fffb77230 */ /* 0x000fe20000004100 */
[----:B------:R-:W-:Y:S01]  /*2d60*/  F2FP.F16.F32.PACK_AB R171, R171, R168 ;  /* 0x000000a8abab723e */ /* 0x000fe200000000ff */
[C---:B------:R-:W-:Y:S01]  /*2d70*/  FFMA.FTZ R185, R169.reuse, R185, R60 ;  /* 0x000000b9a9b97223 */ /* 0x040fe2000001003c */
[----:B------:R-:W-:Y:S01]  /*2d80*/  FADD.FTZ R181, R222, -R181 ;  /* 0x800000b5deb57221 */ /* 0x000fe20000010000 */
[----:B------:R-:W-:Y:S01]  /*2d90*/  FMUL.FTZ R60, R169, R180 ;  /* 0x000000b4a93c7220 */ /* 0x000fe20000410000 */
[----:B------:R-:W-:Y:S01]  /*2da0*/  FADD.FTZ R169, R227, -R170 ;  /* 0x800000aae3a97221 */ /* 0x000fe20000010000 */
[----:B------:R-:W-:-:S02]  /*2db0*/  HADD2.F32 R186, -RZ, R174.H1_H1 ;  /* 0x300000aeffba7230 */ /* 0x000fc40000004100 */
[----:B------:R-:W-:Y:S01]  /*2dc0*/  FMUL.FTZ R170, R234, R181 ;  /* 0x000000b5eaaa7220 */ /* 0x000fe20000410000 */
[----:B------:R-:W-:Y:S01]  /*2dd0*/  FFMA.FTZ R181, R228, R178, R177 ;  /* 0x000000b2e4b57223 */ /* 0x000fe200000100b1 */
[----:B------:R-:W-:Y:S01]  /*2de0*/  FMUL.FTZ R169, R234, R169 ;  /* 0x000000a9eaa97220 */ /* 0x000fe20000410000 */
[----:B------:R-:W-:Y:S02]  /*2df0*/  HADD2.F32 R187, -RZ, R158.H1_H1 ;  /* 0x3000009effbb7230 */ /* 0x000fe40000004100 */
[-C--:B------:R-:W-:Y:S01]  /*2e00*/  FMUL.FTZ R180, R170, R176.reuse ;  /* 0x000000b0aab47220 */ /* 0x080fe20000410000 */
[----:B------:R-:W-:Y:S01]  /*2e10*/  FMUL.FTZ R62, R182, R183 ;  /* 0x000000b7b63e7220 */ /* 0x000fe20000410000 */
[----:B------:R-:W-:Y:S02]  /*2e20*/  HADD2.F32 R174, -RZ, R173.H0_H0 ;  /* 0x200000adffae7230 */ /* 0x000fe40000004100 */
[----:B------:R-:W-:Y:S01]  /*2e30*/  FMUL.FTZ R183, R169, R176 ;  /* 0x000000b0a9b77220 */ /* 0x000fe20000410000 */
[----:B------:R-:W-:Y:S01]  /*2e40*/  FADD.FTZ R181, R226, -R181 ;  /* 0x800000b5e2b57221 */ /* 0x000fe20000010000 */
[C---:B------:R-:W-:Y:S01]  /*2e50*/  FFMA.FTZ R186, R180.reuse, R186, R61 ;  /* 0x000000bab4ba7223 */ /* 0x040fe2000001003d */
[----:B------:R-:W-:Y:S01]  /*2e60*/  FMUL.FTZ R61, R180, R187 ;  /* 0x000000bbb43d7220 */ /* 0x000fe20000410000 */
[----:B------:R-:W-:Y:S01]  /*2e70*/  FFMA.FTZ R66, R183, R174, R66 ;  /* 0x000000aeb7427223 */ /* 0x000fe20000010042 */
[----:B------:R-:W-:Y:S01]  /*2e80*/  FFMA.FTZ R180, R233, R178, R177 ;  /* 0x000000b2e9b47223 */ /* 0x000fe200000100b1 */
[----:B------:R-:W-:-:S02]  /*2e90*/  HADD2.F32 R182, -RZ, R157.H0_H0 ;  /* 0x2000009dffb67230 */ /* 0x000fc40000004100 */
[----:B------:R-:W-:Y:S01]  /*2ea0*/  FMUL.FTZ R174, R234, R181 ;  /* 0x000000b5eaae7220 */ /* 0x000fe20000410000 */
[----:B------:R-:W-:Y:S02]  /*2eb0*/  HADD2.F32 R187, -RZ, R173.H1_H1 ;  /* 0x300000adffbb7230 */ /* 0x000fe40000004100 */
[----:B------:R-:W-:Y:S01]  /*2ec0*/  FADD.FTZ R181, R231, -R180 ;  /* 0x800000b4e7b57221 */ /* 0x000fe20000010000 */
[----:B------:R-:W-:Y:S02]  /*2ed0*/  HADD2.F32 R180, -RZ, R172.H0_H0 ;  /* 0x200000acffb47230 */ /* 0x000fe40000004100 */
[----:B------:R-:W-:Y:S01]  /*2ee0*/  FMUL.FTZ R236, R174, R176 ;  /* 0x000000b0aeec7220 */ /* 0x000fe20000410000 */
[----:B------:R-:W-:Y:S01]  /*2ef0*/  FMUL.FTZ R173, R183, R182 ;  /* 0x000000b6b7ad7220 */ /* 0x000fe20000410000 */
[----:B------:R-:W-:Y:S01]  /*2f00*/  FFMA.FTZ R183, R232, R178, R177 ;  /* 0x000000b2e8b77223 */ /* 0x000fe200000100b1 */
[----:B------:R-:W-:Y:S01]  /*2f10*/  FMUL.FTZ R181, R234, R181 ;  /* 0x000000b5eab57220 */ /* 0x000fe20000410000 */
[----:B------:R-:W-:Y:S01]  /*2f20*/  FFMA.FTZ R67, R236, R187, R67 ;  /* 0x000000bbec437223 */ /* 0x000fe20000010043 */
[----:B------:R-:W-:-:S02]  /*2f30*/  HADD2.F32 R182, -RZ, R156.H0_H0 ;  /* 0x2000009cffb67230 */ /* 0x000fc40000004100 */
[----:B------:R-:W-:Y:S01]  /*2f40*/  FADD.FTZ R187, R230, -R183 ;  /* 0x800000b7e6bb7221 */ /* 0x000fe20000010000 */
[----:B------:R-:W-:Y:S01]  /*2f50*/  FMUL.FTZ R183, R181, R176 ;  /* 0x000000b0b5b77220 */ /* 0x000fe20000410000 */
[----:B------:R-:W-:Y:S01]  /*2f60*/  HADD2.F32 R235, -RZ, R157.H1_H1 ;  /* 0x3000009dffeb7230 */ /* 0x000fe20000004100 */
[----:B------:R-:W-:Y:S01]  /*2f70*/  F2FP.F16.F32.PACK_AB R169, R174, R169 ;  /* 0x000000a9aea9723e */ /* 0x000fe200000000ff */
[----:B------:R-:W-:Y:S01]  /*2f80*/  FMUL.FTZ R187, R234, R187 ;  /* 0x000000bbeabb7220 */ /* 0x000fe20000410000 */
[C---:B------:R-:W-:Y:S01]  /*2f90*/  FFMA.FTZ R64, R183.reuse, R180, R64 ;  /* 0x000000b4b7407223 */ /* 0x040fe20000010040 */
[----:B------:R-:W-:Y:S01]  /*2fa0*/  FMUL.FTZ R182, R183, R182 ;  /* 0x000000b6b7b67220 */ /* 0x000fe20000410000 */
[----:B------:R-:W-:Y:S02]  /*2fb0*/  HADD2.F32 R180, -RZ, R172.H1_H1 ;  /* 0x300000acffb47230 */ /* 0x000fe40000004100 */
[----:B------:R-:W-:Y:S01]  /*2fc0*/  FMUL.FTZ R172, R187, R176 ;  /* 0x000000b0bbac7220 */ /* 0x000fe20000410000 */
[----:B------:R-:W-:-:S02]  /*2fd0*/  HADD2.F32 R183, -RZ, R156.H1_H1 ;  /* 0x3000009cffb77230 */ /* 0x000fc40000004100 */
[----:B------:R-:W-:Y:S01]  /*2fe0*/  FMUL.FTZ R236, R236, R235 ;  /* 0x000000ebecec7220 */ /* 0x000fe20000410000 */
[----:B------:R-:W-:Y:S01]  /*2ff0*/  F2FP.F16.F32.PACK_AB R170, R170, R63 ;  /* 0x0000003faaaa723e */ /* 0x000fe200000000ff */
[C---:B------:R-:W-:Y:S01]  /*3000*/  FFMA.FTZ R65, R172.reuse, R180, R65 ;  /* 0x000000b4ac417223 */ /* 0x040fe20000010041 */
[----:B------:R-:W-:Y:S01]  /*3010*/  F2FP.F16.F32.PACK_AB R168, R187, R181 ;  /* 0x000000b5bba8723e */ /* 0x000fe200000000ff */
[----:B------:R-:W-:Y:S01]  /*3020*/  FMUL.FTZ R183, R172, R183 ;  /* 0x000000b7acb77220 */ /* 0x000fe20000410000 */
[----:B------:R-:W-:Y:S02]  /*3030*/  F2FP.F16.F32.PACK_AB R175, R62, R175 ;  /* 0x000000af3eaf723e */ /* 0x000fe400000000ff */
[----:B------:R-:W-:Y:S02]  /*3040*/  F2FP.F16.F32.PACK_AB R174, R61, R60 ;  /* 0x0000003c3dae723e */ /* 0x000fe400000000ff */
[----:B------:R-:W-:Y:S02]  /*3050*/  F2FP.F16.F32.PACK_AB R173, R236, R173 ;  /* 0x000000adecad723e */ /* 0x000fe400000000ff */
[----:B------:R-:W-:-:S07]  /*3060*/  F2FP.F16.F32.PACK_AB R172, R183, R182 ;  /* 0x000000b6b7ac723e */ /* 0x000fce00000000ff */
.L_x_1721:
        /* <DEDUP_REMOVED lines=11> */
.L_x_1719:
[----:B------:R-:W-:Y:S05]  /*3120*/  BSYNC.RECONVERGENT B1 ;  /* 0x0000000000017941 */ /* 0x000fea0003800200 */
.L_x_1718:
        /* <DEDUP_REMOVED lines=8> */
[-CC-:B------:R-:W-:Y:S01]  /*31b0*/  FFMA.FTZ R171, R204, R178.reuse, R177.reuse ;  /* 0x000000b2ccab7223 */ /* 0x180fe200000100b1 */
[-CC-:B------:R-:W-:Y:S01]  /*31c0*/  FFMA.FTZ R168, R205, R178.reuse, R177.reuse ;  /* 0x000000b2cda87223 */ /* 0x180fe200000100b1 */
[-C--:B------:R-:W-:Y:S01]  /*31d0*/  FFMA.FTZ R170, R209, R178.reuse, R177 ;  /* 0x000000b2d1aa7223 */ /* 0x080fe200000100b1 */
[--C-:B-----5:R-:W-:Y:S02]  /*31e0*/  HADD2.F32 R181, -RZ, R175.reuse.H1_H1 ;  /* 0x300000afffb57230 */ /* 0x120fe40000004100 */
[----:B------:R-:W-:Y:S01]  /*31f0*/  FADD.FTZ R171, R202, -R171 ;  /* 0x800000abcaab7221 */ /* 0x000fe20000010000 */
[----:B------:R-:W-:Y:S01]  /*3200*/  FADD.FTZ R169, R203, -R168 ;  /* 0x800000a8cba97221 */ /* 0x000fe20000010000 */
[----:B------:R-:W-:Y:S02]  /*3210*/  HADD2.F32 R180, -RZ, R175.H0_H0 ;  /* 0x200000afffb47230 */ /* 0x000fe40000004100 */
[----:B------:R-:W-:Y:S01]  /*3220*/  FFMA.FTZ R183, R208, R178, R177 ;  /* 0x000000b2d0b77223 */ /* 0x000fe200000100b1 */
[C---:B------:R-:W-:Y:S01]  /*3230*/  FMUL.FTZ R171, R234.reuse, R171 ;  /* 0x000000abeaab7220 */ /* 0x040fe20000410000 */
[----:B------:R-:W-:Y:S01]  /*3240*/  FMUL.FTZ R168, R234, R169 ;  /* 0x000000a9eaa87220 */ /* 0x000fe20000410000 */
[----:B------:R-:W-:Y:S01]  /*3250*/  FADD.FTZ R169, R207, -R170 ;  /* 0x800000aacfa97221 */ /* 0x000fe20000010000 */
[----:B------:R-:W-:-:S02]  /*3260*/  HADD2.F32 R182, -RZ, R151.H0_H0 ;  /* 0x20000097ffb67230 */ /* 0x000fc40000004100 */
[-C--:B------:R-:W-:Y:S01]  /*3270*/  FMUL.FTZ R184, R171, R176.reuse ;  /* 0x000000b0abb87220 */ /* 0x080fe20000410000 */
[----:B------:R-:W-:Y:S01]  /*3280*/  FMUL.FTZ R179, R168, R176 ;  /* 0x000000b0a8b37220 */ /* 0x000fe20000410000 */
[----:B------:R-:W-:Y:S01]  /*3290*/  FMUL.FTZ R169, R234, R169 ;  /* 0x000000a9eaa97220 */ /* 0x000fe20000410000 */
[----:B------:R-:W-:Y:S01]  /*32a0*/  FFMA.FTZ R170, R213, R178, R177 ;  /* 0x000000b2d5aa7223 */ /* 0x000fe200000100b1 */
[----:B------:R-:W-:Y:S01]  /*32b0*/  FFMA.FTZ R55, R184, R181, R55 ;  /* 0x000000b5b8377223 */ /* 0x000fe20000010037 */
[C---:B------:R-:W-:Y:S01]  /*32c0*/  FFMA.FTZ R54, R179.reuse, R180, R54 ;  /* 0x000000b4b3367223 */ /* 0x040fe20000010036 */
[----:B------:R-:W-:Y:S01]  /*32d0*/  FMUL.FTZ R175, R179, R182 ;  /* 0x000000b6b3af7220 */ /* 0x000fe20000410000 */
[----:B------:R-:W-:Y:S02]  /*32e0*/  HADD2.F32 R181, -RZ, R174.H0_H0 ;  /* 0x200000aeffb57230 */ /* 0x000fe40000004100 */
[----:B------:R-:W-:Y:S01]  /*32f0*/  FMUL.FTZ R179, R169, R176 ;  /* 0x000000b0a9b37220 */ /* 0x000fe20000410000 */
[----:B------:R-:W-:Y:S01]  /*3300*/  FADD.FTZ R183, R206, -R183 ;  /* 0x800000b7ceb77221 */ /* 0x000fe20000010000 */
[----:B------:R-:W-:Y:S01]  /*3310*/  HADD2.F32 R185, -RZ, R151.H1_H1 ;  /* 0x30000097ffb97230 */ /* 0x000fe20000004100 */
[----:B------:R-:W-:Y:S01]  /*3320*/  F2FP.F16.F32.PACK_AB R171, R171, R168 ;  /* 0x000000a8abab723e */ /* 0x000fe200000000ff */
[----:B------:R-:W-:Y:S01]  /*3330*/  FFMA.FTZ R52, R179, R181, R52 ;  /* 0x000000b5b3347223 */ /* 0x000fe20000010034 */
[----:B------:R-:W-:Y:S01]  /*3340*/  FADD.FTZ R181, R211, -R170 ;  /* 0x800000aad3b57221 */ /* 0x000fe20000010000 */
[----:B------:R-:W-:-:S02]  /*3350*/  HADD2.F32 R182, -RZ, R150.H0_H0 ;  /* 0x20000096ffb67230 */ /* 0x000fc40000004100 */
[----:B------:R-:W-:Y:S01]  /*3360*/  FMUL.FTZ R170, R234, R183 ;  /* 0x000000b7eaaa7220 */ /* 0x000fe20000410000 */
[----:B------:R-:W-:Y:S01]  /*3370*/  FMUL.FTZ R180, R184, R185 ;  /* 0x000000b9b8b47220 */ /* 0x000fe20000410000 */
[----:B------:R-:W-:Y:S01]  /*3380*/  FMUL.FTZ R181, R234, R181 ;  /* 0x000000b5eab57220 */ /* 0x000fe20000410000 */
[----:B------:R-:W-:Y:S01]  /*3390*/  FFMA.FTZ R183, R212, R178, R177 ;  /* 0x000000b2d4b77223 */ /* 0x000fe200000100b1 */
[----:B------:R-:W-:Y:S01]  /*33a0*/  FMUL.FTZ R179, R179, R182 ;  /* 0x000000b6b3b37220 */ /* 0x000fe20000410000 */
[----:B------:R-:W-:Y:S02]  /*33b0*/  HADD2.F32 R184, -RZ, R174.H1_H1 ;  /* 0x300000aeffb87230 */ /* 0x000fe40000004100 */
[-C--:B------:R-:W-:Y:S01]  /*33c0*/  FMUL.FTZ R174, R170, R176.reuse ;  /* 0x000000b0aaae7220 */ /* 0x080fe20000410000 */
[----:B------:R-:W-:Y:S02]  /*33d0*/  HADD2.F32 R182, -RZ, R173.H0_H0 ;  /* 0x200000adffb67230 */ /* 0x000fe40000004100 */
[----:B------:R-:W-:Y:S01]  /*33e0*/  FMUL.FTZ R185, R181, R176 ;  /* 0x000000b0b5b97220 */ /* 0x000fe20000410000 */
[----:B------:R-:W-:Y:S01]  /*33f0*/  FADD.FTZ R183, R210, -R183 ;  /* 0x800000b7d2b77221 */ /* 0x000fe20000010000 */
[----:B------:R-:W-:-:S02]  /*3400*/  HADD2.F32 R187, -RZ, R150.H1_H1 ;  /* 0x30000096ffbb7230 */ /* 0x000fc40000004100 */
[----:B------:R-:W-:Y:S01]  /*3410*/  FFMA.FTZ R53, R174, R184, R53 ;  /* 0x000000b8ae357223 */ /* 0x000fe20000010035 */
[----:B------:R-:W-:Y:S01]  /*3420*/  FFMA.FTZ R58, R185, R182, R58 ;  /* 0x000000b6b93a7223 */ /* 0x000fe2000001003a */
[--C-:B------:R-:W-:Y:S01]  /*3430*/  FFMA.FTZ R184, R217, R178, R177.reuse ;  /* 0x000000b2d9b87223 */ /* 0x100fe200000100b1 */
[----:B------:R-:W-:Y:S02]  /*3440*/  HADD2.F32 R186, -RZ, R149.H0_H0 ;  /* 0x20000095ffba7230 */ /* 0x000fe40000004100 */
[----:B------:R-:W-:Y:S01]  /*3450*/  FMUL.FTZ R182, R234, R183 ;  /* 0x000000b7eab67220 */ /* 0x000fe20000410000 */
[----:B------:R-:W-:Y:S01]  /*3460*/  FMUL.FTZ R174, R174, R187 ;  /* 0x000000bbaeae7220 */ /* 0x000fe20000410000 */
[----:B------:R-:W-:Y:S02]  /*3470*/  HADD2.F32 R187, -RZ, R173.H1_H1 ;  /* 0x300000adffbb7230 */ /* 0x000fe40000004100 */
[----:B------:R-:W-:Y:S01]  /*3480*/  FADD.FTZ R183, R215, -R184 ;  /* 0x800000b8d7b77221 */ /* 0x000fe20000010000 */
[----:B------:R-:W-:Y:S01]  /*3490*/  FMUL.FTZ R236, R182, R176 ;  /* 0x000000b0b6ec7220 */ /* 0x000fe20000410000 */
[----:B------:R-:W-:Y:S01]  /*34a0*/  FMUL.FTZ R173, R185, R186 ;  /* 0x000000bab9ad7220 */ /* 0x000fe20000410000 */
[----:B------:R-:W-:Y:S01]  /*34b0*/  FFMA.FTZ R185, R216, R178, R177 ;  /* 0x000000b2d8b97223 */ /* 0x000fe200000100b1 */
[----:B------:R-:W-:Y:S01]  /*34c0*/  FMUL.FTZ R183, R234, R183 ;  /* 0x000000b7eab77220 */ /* 0x000fe20000410000 */
[----:B------:R-:W-:Y:S01]  /*34d0*/  FFMA.FTZ R59, R236, R187, R59 ;  /* 0x000000bbec3b7223 */ /* 0x000fe2000001003b */
[----:B------:R-:W-:-:S02]  /*34e0*/  HADD2.F32 R184, -RZ, R172.H0_H0 ;  /* 0x200000acffb87230 */ /* 0x000fc40000004100 */
[----:B------:R-:W-:Y:S01]  /*34f0*/  FADD.FTZ R187, R214, -R185 ;  /* 0x800000b9d6bb7221 */ /* 0x000fe20000010000 */
[----:B------:R-:W-:Y:S02]  /*3500*/  HADD2.F32 R186, -RZ, R148.H0_H0 ;  /* 0x20000094ffba7230 */ /* 0x000fe40000004100 */
[----:B------:R-:W-:Y:S01]  /*3510*/  FMUL.FTZ R185, R183, R176 ;  /* 0x000000b0b7b97220 */ /* 0x000fe20000410000 */
[----:B------:R-:W-:Y:S02]  /*3520*/  HADD2.F32 R235, -RZ, R149.H1_H1 ;  /* 0x30000095ffeb7230 */ /* 0x000fe40000004100 */
[----:B------:R-:W-:Y:S01]  /*3530*/  FMUL.FTZ R187, R234, R187 ;  /* 0x000000bbeabb7220 */ /* 0x000fe20000410000 */
[----:B------:R-:W-:Y:S01]  /*3540*/  F2FP.F16.F32.PACK_AB R170, R170, R169 ;  /* 0x000000a9aaaa723e */ /* 0x000fe200000000ff */
[C---:B------:R-:W-:Y:S01]  /*3550*/  FFMA.FTZ R56, R185.reuse, R184, R56 ;  /* 0x000000b8b9387223 */ /* 0x040fe20000010038 */
[----:B------:R-:W-:Y:S01]  /*3560*/  FMUL.FTZ R186, R185, R186 ;  /* 0x000000bab9ba7220 */ /* 0x000fe20000410000 */
[----:B------:R-:W-:-:S02]  /*3570*/  HADD2.F32 R184, -RZ, R172.H1_H1 ;  /* 0x300000acffb87230 */ /* 0x000fc40000004100 */
[C---:B------:R-:W-:Y:S01]  /*3580*/  FMUL.FTZ R172, R187.reuse, R176 ;  /* 0x000000b0bbac7220 */ /* 0x040fe20000410000 */
[----:B------:R-:W-:Y:S02]  /*3590*/  HADD2.F32 R185, -RZ, R148.H1_H1 ;  /* 0x30000094ffb97230 */ /* 0x000fe40000004100 */
[----:B------:R-:W-:Y:S01]  /*35a0*/  FMUL.FTZ R236, R236, R235 ;  /* 0x000000ebecec7220 */ /* 0x000fe20000410000 */
[----:B------:R-:W-:Y:S01]  /*35b0*/  F2FP.F16.F32.PACK_AB R169, R182, R181 ;  /* 0x000000b5b6a9723e */ /* 0x000fe200000000ff */
[C---:B------:R-:W-:Y:S01]  /*35c0*/  FFMA.FTZ R57, R172.reuse, R184, R57 ;  /* 0x000000b8ac397223 */ /* 0x040fe20000010039 */
[----:B------:R-:W-:Y:S01]  /*35d0*/  F2FP.F16.F32.PACK_AB R168, R187, R183 ;  /* 0x000000b7bba8723e */ /* 0x000fe200000000ff */
[----:B------:R-:W-:Y:S01]  /*35e0*/  FMUL.FTZ R185, R172, R185 ;  /* 0x000000b9acb97220 */ /* 0x000fe20000410000 */
[----:B------:R-:W-:Y:S02]  /*35f0*/  F2FP.F16.F32.PACK_AB R175, R180, R175 ;  /* 0x000000afb4af723e */ /* 0x000fe400000000ff */
[----:B------:R-:W-:-:S02]  /*3600*/  F2FP.F16.F32.PACK_AB R174, R174, R179 ;  /* 0x000000b3aeae723e */ /* 0x000fc400000000ff */
[----:B------:R-:W-:Y:S02]  /*3610*/  F2FP.F16.F32.PACK_AB R173, R236, R173 ;  /* 0x000000adecad723e */ /* 0x000fe400000000ff */
[----:B------:R-:W-:Y:S01]  /*3620*/  F2FP.F16.F32.PACK_AB R172, R185, R186 ;  /* 0x000000bab9ac723e */ /* 0x000fe200000000ff */
[----:B------:R-:W-:Y:S06]  /*3630*/  BRA `(.L_x_1725) ;  /* 0x0000000400107947 */ /* 0x000fec0003800000 */
.L_x_1724:
[-CC-:B------:R-:W-:Y:S01]  /*3640*/  FFMA.FTZ R180, R205, R178.reuse, R177.reuse ;  /* 0x000000b2cdb47223 */ /* 0x180fe200000100b1 */
[-CC-:B------:R-:W-:Y:S01]  /*3650*/  FFMA.FTZ R185, R204, R178.reuse, R177.reuse ;  /* 0x000000b2ccb97223 */ /* 0x180fe200000100b1 */
[--C-:B-----5:R-:W-:Y:S02]  /*3660*/  HADD2.F32 R181, -RZ, R175.reuse.H0_H0 ;  /* 0x200000afffb57230 */ /* 0x120fe40000004100 */
[----:B------:R-:W-:Y:S01]  /*3670*/  FADD.FTZ R179, R203, -R180 ;  /* 0x800000b4cbb37221 */ /* 0x000fe20000010000 */
[----:B------:R-:W-:Y:S01]  /*3680*/  FFMA.FTZ R180, R209, R178, R177 ;  /* 0x000000b2d1b47223 */ /* 0x000fe200000100b1 */
[----:B------:R-:W-:Y:S01]  /*3690*/  FADD.FTZ R185, R202, -R185 ;  /* 0x800000b9cab97221 */ /* 0x000fe20000010000 */
[----:B------:R-:W-:Y:S02]  /*36a0*/  HADD2.F32 R186, -RZ, R174.H1_H1 ;  /* 0x300000aeffba7230 */ /* 0x000fe40000004100 */
[----:B------:R-:W-:Y:S01]  /*36b0*/  FMUL.FTZ R179, R234, R179 ;  /* 0x000000b3eab37220 */ /* 0x000fe20000410000 */
[----:B------:R-:W-:-:S02]  /*36c0*/  HADD2.F32 R184, -RZ, R175.H1_H1 ;  /* 0x300000afffb87230 */ /* 0x000fc40000004100 */
[C---:B------:R-:W-:Y:S01]  /*36d0*/  FMUL.FTZ R185, R234.reuse, R185 ;  /* 0x000000b9eab97220 */ /* 0x040fe20000410000 */
[--C-:B------:R-:W-:Y:S02]  /*36e0*/  HADD2.F32 R235, -RZ, R151.reuse.H1_H1 ;  /* 0x30000097ffeb7230 */ /* 0x100fe40000004100 */
[-C--:B------:R-:W-:Y:S01]  /*36f0*/  FMUL.FTZ R183, R179, R176.reuse ;  /* 0x000000b0b3b77220 */ /* 0x080fe20000410000 */
[----:B------:R-:W-:Y:S01]  /*3700*/  FADD.FTZ R179, R207, -R180 ;  /* 0x800000b4cfb37221 */ /* 0x000fe20000010000 */
[----:B------:R-:W-:Y:S02]  /*3710*/  HADD2.F32 R180, -RZ, R151.H0_H0 ;  /* 0x20000097ffb47230 */ /* 0x000fe40000004100 */
[----:B------:R-:W-:Y:S01]  /*3720*/  FMUL.FTZ R182, R185, R176 ;  /* 0x000000b0b9b67220 */ /* 0x000fe20000410000 */
[----:B------:R-:W-:Y:S01]  /*3730*/  FFMA.FTZ R54, R183, R181, R54 ;  /* 0x000000b5b7367223 */ /* 0x000fe20000010036 */
[----:B------:R-:W-:Y:S01]  /*3740*/  FMUL.FTZ R179, R234, R179 ;  /* 0x000000b3eab37220 */ /* 0x000fe20000410000 */
[----:B------:R-:W-:-:S02]  /*3750*/  HADD2.F32 R181, -RZ, R174.H0_H0 ;  /* 0x200000aeffb57230 */ /* 0x000fc40000004100 */
[--C-:B------:R-:W-:Y:S01]  /*3760*/  FFMA.FTZ R174, R213, R178, R177.reuse ;  /* 0x000000b2d5ae7223 */ /* 0x100fe200000100b1 */
[----:B------:R-:W-:Y:S01]  /*3770*/  FMUL.FTZ R175, R183, R180 ;  /* 0x000000b4b7af7220 */ /* 0x000fe20000410000 */
[----:B------:R-:W-:Y:S01]  /*3780*/  FMUL.FTZ R187, R179, R176 ;  /* 0x000000b0b3bb7220 */ /* 0x000fe20000410000 */
[----:B------:R-:W-:Y:S01]  /*3790*/  FFMA.FTZ R179, R208, R178, R177 ;  /* 0x000000b2d0b37223 */ /* 0x000fe200000100b1 */
[----:B------:R-:W-:Y:S01]  /*37a0*/  FFMA.FTZ R55, R182, R184, R55 ;  /* 0x000000b8b6377223 */ /* 0x000fe20000010037 */
[----:B------:R-:W-:Y:S02]  /*37b0*/  HADD2.F32 R184, -RZ, R150.H0_H0 ;  /* 0x20000096ffb87230 */ /* 0x000fe40000004100 */
[----:B------:R-:W-:Y:S01]  /*37c0*/  FFMA.FTZ R52, R187, R181, R52 ;  /* 0x000000b5bb347223 */ /* 0x000fe20000010034 */
[----:B------:R-:W-:Y:S01]  /*37d0*/  FADD.FTZ R185, R206, -R179 ;  /* 0x800000b3ceb97221 */ /* 0x000fe20000010000 */
[----:B------:R-:W-:Y:S01]  /*37e0*/  FFMA.FTZ R181, R212, R178, R177 ;  /* 0x000000b2d4b57223 */ /* 0x000fe200000100b1 */
[----:B------:R-:W-:Y:S01]  /*37f0*/  FADD.FTZ R179, R211, -R174 ;  /* 0x800000aed3b37221 */ /* 0x000fe20000010000 */
[----:B------:R-:W-:Y:S01]  /*3800*/  FMUL.FTZ R180, R182, R235 ;  /* 0x000000ebb6b47220 */ /* 0x000fe20000410000 */
[----:B------:R-:W-:Y:S01]  /*3810*/  FMUL.FTZ R185, R234, R185 ;  /* 0x000000b9eab97220 */ /* 0x000fe20000410000 */
[----:B------:R-:W-:Y:S01]  /*3820*/  FADD.FTZ R183, R210, -R181 ;  /* 0x800000b5d2b77221 */ /* 0x000fe20000010000 */
[----:B------:R-:W-:Y:S01]  /*3830*/  FMUL.FTZ R179, R234, R179 ;  /* 0x000000b3eab37220 */ /* 0x000fe20000410000 */
[----:B------:R-:W-:-:S02]  /*3840*/  HADD2.F32 R181, -RZ, R173.H0_H0 ;  /* 0x200000adffb57230 */ /* 0x000fc40000004100 */
[-C--:B------:R-:W-:Y:S01]  /*3850*/  FMUL.FTZ R236, R185, R176.reuse ;  /* 0x000000b0b9ec7220 */ /* 0x080fe20000410000 */
[----:B------:R-:W-:Y:S01]  /*3860*/  FMUL.FTZ R183, R234, R183 ;  /* 0x000000b7eab77220 */ /* 0x000fe20000410000 */
[----:B------:R-:W-:Y:S01]  /*3870*/  FMUL.FTZ R185, R179, R176 ;  /* 0x000000b0b3b97220 */ /* 0x000fe20000410000 */
[----:B------:R-:W-:Y:S02]  /*3880*/  HADD2.F32 R173, -RZ, R173.H1_H1 ;  /* 0x300000adffad7230 */ /* 0x000fe40000004100 */
[----:B------:R-:W-:Y:S01]  /*3890*/  FMUL.FTZ R174, R187, R184 ;  /* 0x000000b8bbae7220 */ /* 0x000fe20000410000 */
[----:B------:R-:W-:Y:S01]  /*38a0*/  FMUL.FTZ R182, R183, R176 ;  /* 0x000000b0b7b67220 */ /* 0x000fe20000410000 */
[----:B------:R-:W-:Y:S01]  /*38b0*/  FFMA.FTZ R58, R185, R181, R58 ;  /* 0x000000b5b93a7223 */ /* 0x000fe2000001003a */
[-CC-:B------:R-:W-:Y:S01]  /*38c0*/  FFMA.FTZ R184, R217, R178.reuse, R177.reuse ;  /* 0x000000b2d9b87223 */ /* 0x180fe200000100b1 */
[----:B------:R-:W-:Y:S01]  /*38d0*/  FFMA.FTZ R181, R216, R178, R177 ;  /* 0x000000b2d8b57223 */ /* 0x000fe200000100b1 */
[----:B------:R-:W-:Y:S01]  /*38e0*/  FFMA.FTZ R59, R182, R173, R59 ;  /* 0x000000adb63b7223 */ /* 0x000fe2000001003b */
[----:B------:R-:W-:Y:S01]  /*38f0*/  FFMA.FTZ R53, R236, R186, R53 ;  /* 0x000000baec357223 */ /* 0x000fe20000010035 */
[----:B------:R-:W-:Y:S01]  /*3900*/  FADD.FTZ R173, R215, -R184 ;  /* 0x800000b8d7ad7221 */ /* 0x000fe20000010000 */
[----:B------:R-:W-:Y:S01]  /*3910*/  FADD.FTZ R181, R214, -R181 ;  /* 0x800000b5d6b57221 */ /* 0x000fe20000010000 */
[----:B------:R-:W-:Y:S01]  /*3920*/  HADD2.F32 R187, -RZ, R150.H1_H1 ;  /* 0x30000096ffbb7230 */ /* 0x000fe20000004100 */
[----:B------:R-:W-:Y:S01]  /*3930*/  F2FP.F16.F32.PACK_AB R175, R180, R175 ;  /* 0x000000afb4af723e */ /* 0x000fe200000000ff */
[----:B------:R-:W-:-:S02]  /*3940*/  HADD2.F32 R186, -RZ, R149.H0_H0 ;  /* 0x20000095ffba7230 */ /* 0x000fc40000004100 */
[C---:B------:R-:W-:Y:S01]  /*3950*/  FMUL.FTZ R173, R234.reuse, R173 ;  /* 0x000000adeaad7220 */ /* 0x040fe20000410000 */
[----:B------:R-:W-:Y:S01]  /*3960*/  FMUL.FTZ R181, R234, R181 ;  /* 0x000000b5eab57220 */ /* 0x000fe20000410000 */
[--C-:B------:R-:W-:Y:S02]  /*3970*/  HADD2.F32 R179, -RZ, R172.reuse.H0_H0 ;  /* 0x200000acffb37230 */ /* 0x100fe40000004100 */
[----:B------:R-:W-:Y:S01]  /*3980*/  FMUL.FTZ R235, R236, R187 ;  /* 0x000000bbeceb7220 */ /* 0x000fe20000410000 */
[----:B------:R-:W-:Y:S02]  /*3990*/  HADD2.F32 R183, -RZ, R172.H1_H1 ;  /* 0x300000acffb77230 */ /* 0x000fe40000004100 */
[----:B------:R-:W-:Y:S01]  /*39a0*/  FMUL.FTZ R186, R185, R186 ;  /* 0x000000bab9ba7220 */ /* 0x000fe20000410000 */
[----:B------:R-:W-:Y:S02]  /*39b0*/  HADD2.F32 R187, -RZ, R149.H1_H1 ;  /* 0x30000095ffbb7230 */ /* 0x000fe40000004100 */
[----:B------:R-:W-:Y:S01]  /*39c0*/  FMUL.FTZ R173, R173, R176 ;  /* 0x000000b0adad7220 */ /* 0x000fe20000410000 */
[----:B------:R-:W-:-:S02]  /*39d0*/  HADD2.F32 R172, -RZ, R148.H0_H0 ;  /* 0x20000094ffac7230 */ /* 0x000fc40000004100 */
[----:B------:R-:W-:Y:S01]  /*39e0*/  FMUL.FTZ R184, R181, R176 ;  /* 0x000000b0b5b87220 */ /* 0x000fe20000410000 */
[----:B------:R-:W-:Y:S02]  /*39f0*/  HADD2.F32 R185, -RZ, R148.H1_H1 ;  /* 0x30000094ffb97230 */ /* 0x000fe40000004100 */
[----:B------:R-:W-:Y:S01]  /*3a00*/  FMUL.FTZ R187, R182, R187 ;  /* 0x000000bbb6bb7220 */ /* 0x000fe20000410000 */
[C---:B------:R-:W-:Y:S01]  /*3a10*/  FFMA.FTZ R56, R173.reuse, R179, R56 ;  /* 0x000000b3ad387223 */ /* 0x040fe20000010038 */
[----:B------:R-:W-:Y:S01]  /*3a20*/  FMUL.FTZ R172, R173, R172 ;  /* 0x000000acadac7220 */ /* 0x000fe20000410000 */
[C---:B------:R-:W-:Y:S01]  /*3a30*/  FFMA.FTZ R57, R184.reuse, R183, R57 ;  /* 0x000000b7b8397223 */ /* 0x040fe20000010039 */
[----:B------:R-:W-:Y:S01]  /*3a40*/  FMUL.FTZ R185, R184, R185 ;  /* 0x000000b9b8b97220 */ /* 0x000fe20000410000 */
[----:B------:R-:W-:Y:S02]  /*3a50*/  F2FP.F16.F32.PACK_AB R174, R235, R174 ;  /* 0x000000aeebae723e */ /* 0x000fe400000000ff */
[----:B------:R-:W-:-:S02]  /*3a60*/  F2FP.F16.F32.PACK_AB R173, R187, R186 ;  /* 0x000000babbad723e */ /* 0x000fc400000000ff */
[----:B------:R-:W-:-:S07]  /*3a70*/  F2FP.F16.F32.PACK_AB R172, R185, R172 ;  /* 0x000000acb9ac723e */ /* 0x000fce00000000ff */
.L_x_1725:
[----:B------:R-:W0:Y:S08]  /*3a80*/  @P1 LDC.64 R182, c[0x0][0x478] ;  /* 0x00011e00ffb61b82 */ /* 0x000e300000000a00 */
[----:B------:R-:W1:Y:S01]  /*3a90*/  LDC.64 R180, c[0x0][0x468] ;  /* 0x00011a00ffb47b82 */ /* 0x000e620000000a00 */
[----:B0-----:R-:W-:-:S05]  /*3aa0*/  @P1 IMAD.WIDE.U32 R182, R199, 0x10, R182 ;  /* 0x00000010c7b61825 */ /* 0x001fca00078e00b6 */
[----:B------:R2:W-:Y:S01]  /*3ab0*/  @P1 STG.E.128 desc[UR8][R182.64], R168 ;  /* 0x000000a8b6001986 */ /* 0x0005e2000c101d08 */
[C---:B-1----:R-:W-:Y:S01]  /*3ac0*/  IMAD.WIDE.U32 R180, R199.reuse, 0x10, R180 ;  /* 0x00000010c7b47825 */ /* 0x042fe200078e00b4 */
[----:B------:R-:W-:-:S04]  /*3ad0*/  IADD3 R199, PT, PT, R199, 0x100, RZ ;  /* 0x00000100c7c77810 */ /* 0x000fc80007ffe0ff */
[----:B------:R2:W-:Y:S03]  /*3ae0*/  STG.E.128 desc[UR8][R180.64], R172 ;  /* 0x000000acb4007986 */ /* 0x0005e6000c101d08 */
.L_x_1723:
[----:B------:R-:W-:Y:S05]  /*3af0*/  BSYNC.RECONVERGENT B1 ;  /* 0x0000000000017941 */ /* 0x000fea0003800200 */
.L_x_1722:
        /* <DEDUP_REMOVED lines=8> */
[-CC-:B------:R-:W-:Y:S01]  /*3b80*/  FFMA.FTZ R169, R21, R178.reuse, R177.reuse ;  /* 0x000000b215a97223 */ /* 0x180fe200000100b1 */
[-CC-:B------:R-:W-:Y:S01]  /*3b90*/  FFMA.FTZ R168, R16, R178.reuse, R177.reuse ;  /* 0x000000b210a87223 */ /* 0x180fe200000100b1 */
[--C-:B-----5:R-:W-:Y:S02]  /*3ba0*/  HADD2.F32 R181, -RZ, R175.reuse.H1_H1 ;  /* 0x300000afffb57230 */ /* 0x120fe40000004100 */
[-C--:B------:R-:W-:Y:S01]  /*3bb0*/  FFMA.FTZ R184, R20, R178.reuse, R177 ;  /* 0x000000b214b87223 */ /* 0x080fe200000100b1 */
[----:B------:R-:W-:Y:S01]  /*3bc0*/  FADD.FTZ R169, R18, -R169 ;  /* 0x800000a912a97221 */ /* 0x000fe20000010000 */
[----:B------:R-:W-:Y:S01]  /*3bd0*/  FADD.FTZ R171, R19, -R168 ;  /* 0x800000a813ab7221 */ /* 0x000fe20000010000 */
[----:B------:R-:W-:Y:S02]  /*3be0*/  HADD2.F32 R170, -RZ, R175.H0_H0 ;  /* 0x200000afffaa7230 */ /* 0x000fe40000004100 */
[C---:B------:R-:W-:Y:S01]  /*3bf0*/  FMUL.FTZ R168, R234.reuse, R169 ;  /* 0x000000a9eaa87220 */ /* 0x040fe20000410000 */
[----:B------:R-:W-:Y:S01]  /*3c00*/  FFMA.FTZ R169, R189, R178, R177 ;  /* 0x000000b2bda97223 */ /* 0x000fe200000100b1 */
[----:B------:R-:W-:Y:S01]  /*3c10*/  FMUL.FTZ R171, R234, R171 ;  /* 0x000000abeaab7220 */ /* 0x000fe20000410000 */
[----:B------:R-:W-:-:S02]  /*3c20*/  HADD2.F32 R180, -RZ, R143.H0_H0 ;  /* 0x2000008fffb47230 */ /* 0x000fc40000004100 */
[-C--:B------:R-:W-:Y:S01]  /*3c30*/  FMUL.FTZ R179, R168, R176.reuse ;  /* 0x000000b0a8b37220 */ /* 0x080fe20000410000 */
[----:B------:R-:W-:Y:S01]  /*3c40*/  FADD.FTZ R169, R22, -R169 ;  /* 0x800000a916a97221 */ /* 0x000fe20000010000 */
[----:B------:R-:W-:Y:S01]  /*3c50*/  FMUL.FTZ R186, R171, R176 ;  /* 0x000000b0abba7220 */ /* 0x000fe20000410000 */
[----:B------:R-:W-:Y:S02]  /*3c60*/  HADD2.F32 R183, -RZ, R143.H1_H1 ;  /* 0x3000008fffb77230 */ /* 0x000fe40000004100 */
[C---:B------:R-:W-:Y:S01]  /*3c70*/  FFMA.FTZ R46, R179.reuse, R170, R46 ;  /* 0x000000aab32e7223 */ /* 0x040fe2000001002e */
[----:B------:R-:W-:Y:S01]  /*3c80*/  FMUL.FTZ R169, R234, R169 ;  /* 0x000000a9eaa97220 */ /* 0x000fe20000410000 */
[C---:B------:R-:W-:Y:S01]  /*3c90*/  FFMA.FTZ R47, R186.reuse, R181, R47 ;  /* 0x000000b5ba2f7223 */ /* 0x040fe2000001002f */
[----:B------:R-:W-:Y:S01]  /*3ca0*/  FMUL.FTZ R175, R179, R180 ;  /* 0x000000b4b3af7220 */ /* 0x000fe20000410000 */
[----:B------:R-:W-:Y:S02]  /*3cb0*/  HADD2.F32 R181, -RZ, R174.H0_H0 ;  /* 0x200000aeffb57230 */ /* 0x000fe40000004100 */
[----:B------:R-:W-:Y:S01]  /*3cc0*/  FMUL.FTZ R179, R169, R176 ;  /* 0x000000b0a9b37220 */ /* 0x000fe20000410000 */
[----:B------:R-:W-:Y:S01]  /*3cd0*/  FFMA.FTZ R170, R193, R178, R177 ;  /* 0x000000b2c1aa7223 */ /* 0x000fe200000100b1 */
[----:B------:R-:W-:Y:S01]  /*3ce0*/  FMUL.FTZ R180, R186, R183 ;  /* 0x000000b7bab47220 */ /* 0x000fe20000410000 */
[----:B------:R-:W-:Y:S01]  /*3cf0*/  FADD.FTZ R183, R23, -R184 ;  /* 0x800000b817b77221 */ /* 0x000fe20000010000 */
[----:B------:R-:W-:Y:S01]  /*3d00*/  FFMA.FTZ R44, R179, R181, R44 ;  /* 0x000000b5b32c7223 */ /* 0x000fe2000001002c */
[----:B------:R-:W-:Y:S01]  /*3d10*/  FADD.FTZ R181, R191, -R170 ;  /* 0x800000aabfb57221 */ /* 0x000fe20000010000 */
[----:B------:R-:W-:-:S02]  /*3d20*/  HADD2.F32 R182, -RZ, R142.H0_H0 ;  /* 0x2000008effb67230 */ /* 0x000fc40000004100 */
[----:B------:R-:W-:Y:S01]  /*3d30*/  FMUL.FTZ R170, R234, R183 ;  /* 0x000000b7eaaa7220 */ /* 0x000fe20000410000 */
[----:B------:R-:W-:Y:S01]  /*3d40*/  FFMA.FTZ R183, R190, R178, R177 ;  /* 0x000000b2beb77223 */ /* 0x000fe200000100b1 */
[----:B------:R-:W-:Y:S01]  /*3d50*/  FMUL.FTZ R181, R234, R181 ;  /* 0x000000b5eab57220 */ /* 0x000fe20000410000 */
[----:B------:R-:W-:Y:S02]  /*3d60*/  HADD2.F32 R184, -RZ, R174.H1_H1 ;  /* 0x300000aeffb87230 */ /* 0x000fe40000004100 */
[----:B------:R-:W-:Y:S01]  /*3d70*/  FMUL.FTZ R179, R179, R182 ;  /* 0x000000b6b3b37220 */ /* 0x000fe20000410000 */
        /* <DEDUP_REMOVED lines=32> */
[----:B------:R-:W-:Y:S01]  /*3f80*/  FFMA.FTZ R49, R172, R184, R49 ;  /* 0x000000b8ac317223 */ /* 0x000fe20000010031 */
[----:B------:R-:W-:Y:S01]  /*3f90*/  F2FP.F16.F32.PACK_AB R169, R182, R181 ;  /* 0x000000b5b6a9723e */ /* 0x000fe200000000ff */
[----:B------:R-:W-:Y:S01]  /*3fa0*/  FMUL.FTZ R185, R172, R185 ;  /* 0x000000b9acb97220 */ /* 0x000fe20000410000 */
[----:B------:R-:W-:Y:S02]  /*3fb0*/  F2FP.F16.F32.PACK_AB R168, R187, R183 ;  /* 0x000000b7bba8723e */ /* 0x000fe400000000ff */
[----:B------:R-:W-:-:S02]  /*3fc0*/  F2FP.F16.F32.PACK_AB R175, R180, R175 ;  /* 0x000000afb4af723e */ /* 0x000fc400000000ff */
[----:B------:R-:W-:Y:S02]  /*3fd0*/  F2FP.F16.F32.PACK_AB R174, R174, R179 ;  /* 0x000000b3aeae723e */ /* 0x000fe400000000ff */
[----:B------:R-:W-:Y:S02]  /*3fe0*/  F2FP.F16.F32.PACK_AB R173, R236, R173 ;  /* 0x000000adecad723e */ /* 0x000fe400000000ff */
[----:B------:R-:W-:Y:S01]  /*3ff0*/  F2FP.F16.F32.PACK_AB R172, R185, R186 ;  /* 0x000000bab9ac723e */ /* 0x000fe200000000ff */
[----:B------:R-:W-:Y:S06]  /*4000*/  BRA `(.L_x_1729) ;  /* 0x0000000400107947 */ /* 0x000fec0003800000 */
.L_x_1728:
[-CC-:B------:R-:W-:Y:S01]  /*4010*/  FFMA.FTZ R179, R21, R178.reuse, R177.reuse ;  /* 0x000000b215b37223 */ /* 0x180fe200000100b1 */
[-C--:B------:R-:W-:Y:S01]  /*4020*/  FFMA.FTZ R182, R16, R178.reuse, R177 ;  /* 0x000000b210b67223 */ /* 0x080fe200000100b1 */
[--C-:B-----5:R-:W-:Y:S02]  /*4030*/  HADD2.F32 R180, -RZ, R175.reuse.H0_H0 ;  /* 0x200000afffb47230 */ /* 0x120fe40000004100 */
[----:B------:R-:W-:Y:S01]  /*4040*/  FADD.FTZ R179, R18, -R179 ;  /* 0x800000b312b37221 */ /* 0x000fe20000010000 */
[----:B------:R-:W-:Y:S02]  /*4050*/  HADD2.F32 R184, -RZ, R175.H1_H1 ;  /* 0x300000afffb87230 */ /* 0x000fe40000004100 */
[----:B------:R-:W-:Y:S02]  /*4060*/  HADD2.F32 R185, -RZ, R143.H1_H1 ;  /* 0x3000008fffb97230 */ /* 0x000fe40000004100 */
[----:B------:R-:W-:Y:S01]  /*4070*/  FMUL.FTZ R181, R234, R179 ;  /* 0x000000b3eab57220 */ /* 0x000fe20000410000 */
[----:B------:R-:W-:Y:S01]  /*4080*/  FFMA.FTZ R179, R189, R178, R177 ;  /* 0x000000b2bdb37223 */ /* 0x000fe200000100b1 */
[----:B------:R-:W-:-:S02]  /*4090*/  HADD2.F32 R186, -RZ, R174.H1_H1 ;  /* 0x300000aeffba7230 */ /* 0x000fc40000004100 */
[----:B------:R-:W-:Y:S01]  /*40a0*/  FMUL.FTZ R183, R181, R176 ;  /* 0x000000b0b5b77220 */ /* 0x000fe20000410000 */
[----:B------:R-:W-:Y:S01]  /*40b0*/  FADD.FTZ R181, R19, -R182 ;  /* 0x800000b613b57221 */ /* 0x000fe20000010000 */
[----:B------:R-:W-:Y:S02]  /*40c0*/  FADD.FTZ R179, R22, -R179 ;  /* 0x800000b316b37221 */ /* 0x000fe40000010000 */
[----:B------:R-:W-:Y:S01]  /*40d0*/  FFMA.FTZ R46, R183, R180, R46 ;  /* 0x000000b4b72e7223 */ /* 0x000fe2000001002e */
[C---:B------:R-:W-:Y:S01]  /*40e0*/  FMUL.FTZ R181, R234.reuse, R181 ;  /* 0x000000b5eab57220 */ /* 0x040fe20000410000 */
[----:B------:R-:W-:Y:S02]  /*40f0*/  HADD2.F32 R180, -RZ, R143.H0_H0 ;  /* 0x2000008fffb47230 */ /* 0x000fe40000004100 */
[----:B------:R-:W-:Y:S01]  /*4100*/  FMUL.FTZ R179, R234, R179 ;  /* 0x000000b3eab37220 */ /* 0x000fe20000410000 */
[----:B------:R-:W-:Y:S01]  /*4110*/  FMUL.FTZ R182, R181, R176 ;  /* 0x000000b0b5b67220 */ /* 0x000fe20000410000 */
[----:B------:R-:W-:-:S02]  /*4120*/  HADD2.F32 R181, -RZ, R174.H0_H0 ;  /* 0x200000aeffb57230 */ /* 0x000fc40000004100 */
[----:B------:R-:W-:Y:S01]  /*4130*/  FMUL.FTZ R175, R183, R180 ;  /* 0x000000b4b7af7220 */ /* 0x000fe20000410000 */
[----:B------:R-:W-:Y:S01]  /*4140*/  FMUL.FTZ R187, R179, R176 ;  /* 0x000000b0b3bb7220 */ /* 0x000fe20000410000 */
[C---:B------:R-:W-:Y:S01]  /*4150*/  FFMA.FTZ R47, R182.reuse, R184, R47 ;  /* 0x000000b8b62f7223 */ /* 0x040fe2000001002f */
[----:B------:R-:W-:Y:S01]  /*4160*/  FMUL.FTZ R180, R182, R185 ;  /* 0x000000b9b6b47220 */ /* 0x000fe20000410000 */
[-CC-:B------:R-:W-:Y:S01]  /*4170*/  FFMA.FTZ R182, R20, R178.reuse, R177.reuse ;  /* 0x000000b214b67223 */ /* 0x180fe200000100b1 */
[-CC-:B------:R-:W-:Y:S01]  /*4180*/  FFMA.FTZ R174, R193, R178.reuse, R177.reuse ;  /* 0x000000b2c1ae7223 */ /* 0x180fe200000100b1 */
[----:B------:R-:W-:Y:S01]  /*4190*/  FFMA.FTZ R44, R187, R181, R44 ;  /* 0x000000b5bb2c7223 */ /* 0x000fe2000001002c */
[----:B------:R-:W-:Y:S01]  /*41a0*/  FFMA.FTZ R181, R190, R178, R177 ;  /* 0x000000b2beb57223 */ /* 0x000fe200000100b1 */
[----:B------:R-:W-:Y:S01]  /*41b0*/  FADD.FTZ R185, R23, -R182 ;  /* 0x800000b617b97221 */ /* 0x000fe20000010000 */
[----:B------:R-:W-:Y:S01]  /*41c0*/  FADD.FTZ R179, R191, -R174 ;  /* 0x800000aebfb37221 */ /* 0x000fe20000010000 */
[----:B------:R-:W-:-:S02]  /*41d0*/  HADD2.F32 R184, -RZ, R142.H0_H0 ;  /* 0x2000008effb87230 */ /* 0x000fc40000004100 */
[----:B------:R-:W-:Y:S01]  /*41e0*/  FADD.FTZ R183, R188, -R181 ;  /* 0x800000b5bcb77221 */ /* 0x000fe20000010000 */
[C---:B------:R-:W-:Y:S01]  /*41f0*/  FMUL.FTZ R185, R234.reuse, R185 ;  /* 0x000000b9eab97220 */ /* 0x040fe20000410000 */
[C---:B------:R-:W-:Y:S01]  /*4200*/  FMUL.FTZ R179, R234.reuse, R179 ;  /* 0x000000b3eab37220 */ /* 0x040fe20000410000 */
[--C-:B------:R-:W-:Y:S02]  /*4210*/  HADD2.F32 R181, -RZ, R173.reuse.H0_H0 ;  /* 0x200000adffb57230 */ /* 0x100fe40000004100 */
[----:B------:R-:W-:Y:S01]  /*4220*/  FMUL.FTZ R183, R234, R183 ;  /* 0x000000b7eab77220 */ /* 0x000fe20000410000 */
[-C--:B------:R-:W-:Y:S01]  /*4230*/  FMUL.FTZ R236, R185, R176.reuse ;  /* 0x000000b0b9ec7220 */ /* 0x080fe20000410000 */
[-C--:B------:R-:W-:Y:S01]  /*4240*/  FMUL.FTZ R185, R179, R176.reuse ;  /* 0x000000b0b3b97220 */ /* 0x080fe20000410000 */
        /* <DEDUP_REMOVED lines=32> */
.L_x_1729:
[----:B------:R-:W0:Y:S08]  /*4450*/  @P1 LDC.64 R182, c[0x0][0x478] ;  /* 0x00011e00ffb61b82 */ /* 0x000e300000000a00 */
[----:B------:R-:W1:Y:S01]  /*4460*/  LDC.64 R180, c[0x0][0x468] ;  /* 0x00011a00ffb47b82 */ /* 0x000e620000000a00 */
[----:B0-----:R-:W-:-:S05]  /*4470*/  @P1 IMAD.WIDE.U32 R182, R199, 0x10, R182 ;  /* 0x00000010c7b61825 */ /* 0x001fca00078e00b6 */
[----:B------:R3:W-:Y:S01]  /*4480*/  @P1 STG.E.128 desc[UR8][R182.64], R168 ;  /* 0x000000a8b6001986 */ /* 0x0007e2000c101d08 */
[C---:B-1----:R-:W-:Y:S01]  /*4490*/  IMAD.WIDE.U32 R180, R199.reuse, 0x10, R180 ;  /* 0x00000010c7b47825 */ /* 0x042fe200078e00b4 */
[----:B------:R-:W-:-:S04]  /*44a0*/  IADD3 R199, PT, PT, R199, 0x100, RZ ;  /* 0x00000100c7c77810 */ /* 0x000fc80007ffe0ff */
[----:B------:R3:W-:Y:S03]  /*44b0*/  STG.E.128 desc[UR8][R180.64], R172 ;  /* 0x000000acb4007986 */ /* 0x0007e6000c101d08 */
.L_x_1727:
[----:B------:R-:W-:Y:S05]  /*44c0*/  BSYNC.RECONVERGENT B1 ;  /* 0x0000000000017941 */ /* 0x000fea0003800200 */
.L_x_1726:
[----:B------:R-:W-:Y:S05]  /*44d0*/  @!P2 BRA `(.L_x_1730) ;  /* 0x000000340054a947 */ /* 0x000fea0003800000 */
[----:B0-23--:R-:W0:Y:S02]  /*44e0*/  LDC.64 R172, c[0x0][0x390] ;  /* 0x0000e400ffac7b82 */ /* 0x00de240000000a00 */
[----:B0-----:R-:W-:-:S06]  /*44f0*/  IMAD.WIDE.U32 R172, R199, 0x10, R172 ;  /* 0x00000010c7ac7825 */ /* 0x001fcc00078e00ac */
[----:B------:R-:W5:Y:S01]  /*4500*/  LDG.E.128 R172, desc[UR8][R172.64] ;  /* 0x00000008acac7981 */ /* 0x000f62000c1e1d00 */
[----:B------:R-:W-:-:S04]  /*4510*/  ISETP.NE.U32.AND P1, PT, RZ, UR14, PT ;  /* 0x0000000eff007c0c */ /* 0x000fc8000bf25070 */
[----:B------:R-:W-:-:S13]  /*4520*/  ISETP.NE.AND.EX P1, PT, RZ, UR15, PT, P1 ;  /* 0x0000000fff007c0c */ /* 0x000fda000bf25310 */
[----:B------:R-:W-:Y:S05]  /*4530*/  @!P1 BRA `(.L_x_1731) ;  /* 0x0000000400249947 */ /* 0x000fea0003800000 */
        /* <DEDUP_REMOVED lines=8> */
[-CC-:B------:R-:W-:Y:S01]  /*45c0*/  FFMA.FTZ R168, R17, R178.reuse, R177.reuse ;  /* 0x000000b211a87223 */ /* 0x180fe200000100b1 */
[----:B------:R-:W-:Y:S01]  /*45d0*/  FFMA.FTZ R169, R14, R178, R177 ;  /* 0x000000b20ea97223 */ /* 0x000fe200000100b1 */
[----:B------:R-:W-:Y:S01]  /*45e0*/  FADD.FTZ R183, R6, -R179 ;  /* 0x800000b306b77221 */ /* 0x000fe20000010000 */
[----:B------:R-:W-:Y:S01]  /*45f0*/  FADD.FTZ R181, R8, -R171 ;  /* 0x800000ab08b57221 */ /* 0x000fe20000010000 */
[----:B------:R-:W-:Y:S01]  /*4600*/  FMUL.FTZ R178, R234, R187 ;  /* 0x000000bbeab27220 */ /* 0x000fe20000410000 */
[----:B-----5:R-:W-:-:S02]  /*4610*/  HADD2.F32 R182, -RZ, R175.H0_H0 ;  /* 0x200000afffb67230 */ /* 0x020fc40000004100 */
[C---:B------:R-:W-:Y:S01]  /*4620*/  FMUL.FTZ R171, R234.reuse, R235 ;  /* 0x000000ebeaab7220 */ /* 0x040fe20000410000 */
[----:B------:R-:W-:Y:S02]  /*4630*/  HADD2.F32 R236, -RZ, R175.H1_H1 ;  /* 0x300000afffec7230 */ /* 0x000fe40000004100 */
[----:B------:R-:W-:Y:S01]  /*4640*/  FADD.FTZ R185, R7, -R180 ;  /* 0x800000b407b97221 */ /* 0x000fe20000010000 */
[----:B------:R-:W-:Y:S01]  /*4650*/  FADD.FTZ R175, R11, -R170 ;  /* 0x800000aa0baf7221 */ /* 0x000fe20000010000 */
[----:B------:R-:W-:Y:S01]  /*4660*/  FMUL.FTZ R170, R234, R183 ;  /* 0x000000b7eaaa7220 */ /* 0x000fe20000410000 */
[----:B------:R-:W-:Y:S02]  /*4670*/  HADD2.F32 R184, -RZ, R135.H0_H0 ;  /* 0x20000087ffb87230 */ /* 0x000fe40000004100 */
[-C--:B------:R-:W-:Y:S01]  /*4680*/  FMUL.FTZ R183, R178, R176.reuse ;  /* 0x000000b0b2b77220 */ /* 0x080fe20000410000 */
[----:B------:R-:W-:Y:S01]  /*4690*/  FADD.FTZ R177, R15, -R168 ;  /* 0x800000a80fb17221 */ /* 0x000fe20000010000 */
[----:B------:R-:W-:Y:S01]  /*46a0*/  FADD.FTZ R179, R12, -R169 ;  /* 0x800000a90cb37221 */ /* 0x000fe20000010000 */
[----:B------:R-:W-:Y:S01]  /*46b0*/  FMUL.FTZ R186, R171, R176 ;  /* 0x000000b0abba7220 */ /* 0x000fe20000410000 */
[C---:B------:R-:W-:Y:S01]  /*46c0*/  FMUL.FTZ R169, R234.reuse, R185 ;  /* 0x000000b9eaa97220 */ /* 0x040fe20000410000 */
[C---:B------:R-:W-:Y:S01]  /*46d0*/  FMUL.FTZ R168, R234.reuse, R175 ;  /* 0x000000afeaa87220 */ /* 0x040fe20000410000 */
[----:B------:R-:W-:Y:S01]  /*46e0*/  FMUL.FTZ R175, R234, R181 ;  /* 0x000000b5eaaf7220 */ /* 0x000fe20000410000 */
[C---:B------:R-:W-:Y:S01]  /*46f0*/  FFMA.FTZ R181, R183.reuse, R182, R38 ;  /* 0x000000b6b7b57223 */ /* 0x040fe20000010026 */
[----:B------:R-:W-:Y:S01]  /*4700*/  FFMA.FTZ R180, R186, R236, R39 ;  /* 0x000000ecbab47223 */ /* 0x000fe20000010027 */
[----:B------:R-:W-:Y:S01]  /*4710*/  FMUL.FTZ R38, R183, R184 ;  /* 0x000000b8b7267220 */ /* 0x000fe20000410000 */
[----:B------:R-:W-:-:S02]  /*4720*/  HADD2.F32 R182, -RZ, R174.H1_H1 ;  /* 0x300000aeffb67230 */ /* 0x000fc40000004100 */
[----:B------:R-:W-:Y:S01]  /*4730*/  FMUL.FTZ R184, R169, R176 ;  /* 0x000000b0a9b87220 */ /* 0x000fe20000410000 */
[----:B------:R-:W-:Y:S02]  /*4740*/  HADD2.F32 R39, -RZ, R135.H1_H1 ;  /* 0x30000087ff277230 */ /* 0x000fe40000004100 */
[----:B------:R-:W-:Y:S01]  /*4750*/  FMUL.FTZ R177, R234, R177 ;  /* 0x000000b1eab17220 */ /* 0x000fe20000410000 */
[----:B------:R-:W-:Y:S02]  /*4760*/  HADD2.F32 R185, -RZ, R134.H1_H1 ;  /* 0x30000086ffb97230 */ /* 0x000fe40000004100 */
[----:B------:R-:W-:Y:S01]  /*4770*/  FFMA.FTZ R182, R184, R182, R37 ;  /* 0x000000b6b8b67223 */ /* 0x000fe20000010025 */
[----:B------:R-:W-:Y:S02]  /*4780*/  HADD2.F32 R183, -RZ, R174.H0_H0 ;  /* 0x200000aeffb77230 */ /* 0x000fe40000004100 */
[----:B------:R-:W-:Y:S01]  /*4790*/  FMUL.FTZ R234, R234, R179 ;  /* 0x000000b3eaea7220 */ /* 0x000fe20000410000 */
[----:B------:R-:W-:-:S02]  /*47a0*/  HADD2.F32 R174, -RZ, R134.H0_H0 ;  /* 0x20000086ffae7230 */ /* 0x000fc40000004100 */
[----:B------:R-:W-:Y:S01]  /*47b0*/  FMUL.FTZ R39, R186, R39 ;  /* 0x00000027ba277220 */ /* 0x000fe20000410000 */
[----:B------:R-:W-:Y:S01]  /*47c0*/  FMUL.FTZ R37, R184, R185 ;  /* 0x000000b9b8257220 */ /* 0x000fe20000410000 */
[-C--:B------:R-:W-:Y:S01]  /*47d0*/  FMUL.FTZ R179, R170, R176.reuse ;  /* 0x000000b0aab37220 */ /* 0x080fe20000410000 */
[--C-:B------:R-:W-:Y:S02]  /*47e0*/  HADD2.F32 R184, -RZ, R173.reuse.H0_H0 ;  /* 0x200000adffb87230 */ /* 0x100fe40000004100 */
[-C--:B------:R-:W-:Y:S01]  /*47f0*/  FMUL.FTZ R236, R175, R176.reuse ;  /* 0x000000b0afec7220 */ /* 0x080fe20000410000 */
[----:B------:R-:W-:Y:S02]  /*4800*/  HADD2.F32 R185, -RZ, R173.H1_H1 ;  /* 0x300000adffb97230 */ /* 0x000fe40000004100 */
[----:B------:R-:W-:Y:S01]  /*4810*/  FMUL.FTZ R173, R168, R176 ;  /* 0x000000b0a8ad7220 */ /* 0x000fe20000410000 */
[----:B------:R-:W-:Y:S02]  /*4820*/  HADD2.F32 R186, -RZ, R133.H0_H0 ;  /* 0x20000085ffba7230 */ /* 0x000fe40000004100 */
[C---:B------:R-:W-:Y:S01]  /*4830*/  FFMA.FTZ R183, R179.reuse, R183, R36 ;  /* 0x000000b7b3b77223 */ /* 0x040fe20000010024 */
[----:B------:R-:W-:Y:S01]  /*4840*/  FMUL.FTZ R174, R179, R174 ;  /* 0x000000aeb3ae7220 */ /* 0x000fe20000410000 */
[----:B------:R-:W-:-:S02]  /*4850*/  HADD2.F32 R36, -RZ, R172.H0_H0 ;  /* 0x200000acff247230 */ /* 0x000fc40000004100 */
[C---:B------:R-:W-:Y:S01]  /*4860*/  FFMA.FTZ R42, R173.reuse, R184, R42 ;  /* 0x000000b8ad2a7223 */ /* 0x040fe2000001002a */
[----:B------:R-:W-:Y:S02]  /*4870*/  HADD2.F32 R179, -RZ, R172.H1_H1 ;  /* 0x300000acffb37230 */ /* 0x000fe40000004100 */
[----:B------:R-:W-:Y:S01]  /*4880*/  FMUL.FTZ R186, R173, R186 ;  /* 0x000000baadba7220 */ /* 0x000fe20000410000 */
[----:B------:R-:W-:Y:S01]  /*4890*/  FFMA.FTZ R43, R236, R185, R43 ;  /* 0x000000b9ec2b7223 */ /* 0x000fe2000001002b */
[----:B------:R-:W-:Y:S02]  /*48a0*/  HADD2.F32 R187, -RZ, R133.H1_H1 ;  /* 0x30000085ffbb7230 */ /* 0x000fe40000004100 */
[-C--:B------:R-:W-:Y:S01]  /*48b0*/  FMUL.FTZ R173, R177, R176.reuse ;  /* 0x000000b0b1ad7220 */ /* 0x080fe20000410000 */
[--C-:B------:R-:W-:Y:S02]  /*48c0*/  HADD2.F32 R172, -RZ, R132.reuse.H0_H0 ;  /* 0x20000084ffac7230 */ /* 0x100fe40000004100 */
[----:B------:R-:W-:Y:S01]  /*48d0*/  FMUL.FTZ R176, R234, R176 ;  /* 0x000000b0eab07220 */ /* 0x000fe20000410000 */
[----:B------:R-:W-:-:S02]  /*48e0*/  HADD2.F32 R185, -RZ, R132.H1_H1 ;  /* 0x30000084ffb97230 */ /* 0x000fc40000004100 */
[----:B------:R-:W-:Y:S01]  /*48f0*/  FMUL.FTZ R187, R236, R187 ;  /* 0x000000bbecbb7220 */ /* 0x000fe20000410000 */
[----:B------:R-:W-:Y:S01]  /*4900*/  F2FP.F16.F32.PACK_AB R170, R169, R170 ;  /* 0x000000aaa9aa723e */ /* 0x000fe200000000ff */
[C---:B------:R-:W-:Y:S01]  /*4910*/  FMUL.FTZ R172, R173.reuse, R172 ;  /* 0x000000acadac7220 */ /* 0x040fe20000410000 */
[----:B------:R-:W-:Y:S01]  /*4920*/  FFMA.FTZ R40, R173, R36, R40 ;  /* 0x00000024ad287223 */ /* 0x000fe20000010028 */
[C---:B------:R-:W-:Y:S01]  /*4930*/  FMUL.FTZ R185, R176.reuse, R185 ;  /* 0x000000b9b0b97220 */ /* 0x040fe20000410000 */
[----:B------:R-:W-:Y:S01]  /*4940*/  F2FP.F16.F32.PACK_AB R169, R175, R168 ;  /* 0x000000a8afa9723e */ /* 0x000fe200000000ff */
[----:B------:R-:W-:Y:S01]  /*4950*/  FFMA.FTZ R41, R176, R179, R41 ;  /* 0x000000b3b0297223 */ /* 0x000fe20000010029 */
[----:B------:R-:W-:Y:S02]  /*4960*/  F2FP.F16.F32.PACK_AB R171, R171, R178 ;  /* 0x000000b2abab723e */ /* 0x000fe400000000ff */
[----:B------:R-:W-:Y:S02]  /*4970*/  F2FP.F16.F32.PACK_AB R168, R234, R177 ;  /* 0x000000b1eaa8723e */ /* 0x000fe400000000ff */
[----:B------:R-:W-:-:S02]  /*4980*/  F2FP.F16.F32.PACK_AB R175, R39, R38 ;  /* 0x0000002627af723e */ /* 0x000fc400000000ff */
[----:B------:R-:W-:Y:S02]  /*4990*/  F2FP.F16.F32.PACK_AB R174, R37, R174 ;  /* 0x000000ae25ae723e */ /* 0x000fe400000000ff */
[----:B------:R-:W-:Y:S02]  /*49a0*/  F2FP.F16.F32.PACK_AB R173, R187, R186 ;  /* 0x000000babbad723e */ /* 0x000fe400000000ff */
[----:B------:R-:W-:Y:S01]  /*49b0*/  F2FP.F16.F32.PACK_AB R172, R185, R172 ;  /* 0x000000acb9ac723e */ /* 0x000fe200000000ff */
[----:B------:R-:W-:Y:S06]  /*49c0*/  BRA `(.L_x_1732) ;  /* 0x0000000400107947 */ /* 0x000fec0003800000 */
.L_x_1731:
        /* <DEDUP_REMOVED lines=24> */
[----:B-----5:R-:W-:-:S02]  /*4b50*/  HADD2.F32 R182, -RZ, R175.H0_H0 ;  /* 0x200000afffb67230 */ /* 0x020fc40000004100 */
[-C--:B------:R-:W-:Y:S01]  /*4b60*/  FMUL.FTZ R237, R237, R176.reuse ;  /* 0x000000b0eded7220 */ /* 0x080fe20000410000 */
[----:B------:R-:W-:Y:S02]  /*4b70*/  HADD2.F32 R180, -RZ, R175.H1_H1 ;  /* 0x300000afffb47230 */ /* 0x000fe40000004100 */
[-C--:B------:R-:W-:Y:S01]  /*4b80*/  FMUL.FTZ R177, R183, R176.reuse ;  /* 0x000000b0b7b17220 */ /* 0x080fe20000410000 */
[-C--:B------:R-:W-:Y:S01]  /*4b90*/  FMUL.FTZ R234, R239, R176.reuse ;  /* 0x000000b0efea7220 */ /* 0x080fe20000410000 */
[-C--:B------:R-:W-:Y:S01]  /*4ba0*/  FMUL.FTZ R187, R187, R176.reuse ;  /* 0x000000b0bbbb7220 */ /* 0x080fe20000410000 */
[-C--:B------:R-:W-:Y:S01]  /*4bb0*/  FMUL.FTZ R184, R235, R176.reuse ;  /* 0x000000b0ebb87220 */ /* 0x080fe20000410000 */
[-C--:B------:R-:W-:Y:S01]  /*4bc0*/  FMUL.FTZ R178, R185, R176.reuse ;  /* 0x000000b0b9b27220 */ /* 0x080fe20000410000 */
[-C--:B------:R-:W-:Y:S01]  /*4bd0*/  FMUL.FTZ R175, R179, R176.reuse ;  /* 0x000000b0b3af7220 */ /* 0x080fe20000410000 */
[--C-:B------:R-:W-:Y:S02]  /*4be0*/  HADD2.F32 R183, -RZ, R174.reuse.H0_H0 ;  /* 0x200000aeffb77230 */ /* 0x100fe40000004100 */
[----:B------:R-:W-:Y:S01]  /*4bf0*/  FMUL.FTZ R176, R181, R176 ;  /* 0x000000b0b5b07220 */ /* 0x000fe20000410000 */
[----:B------:R-:W-:Y:S01]  /*4c00*/  FFMA.FTZ R181, R237, R182, R38 ;  /* 0x000000b6edb57223 */ /* 0x000fe20000010026 */
[----:B------:R-:W-:-:S02]  /*4c10*/  HADD2.F32 R185, -RZ, R174.H1_H1 ;  /* 0x300000aeffb97230 */ /* 0x000fc40000004100 */
[----:B------:R-:W-:Y:S01]  /*4c20*/  FFMA.FTZ R180, R234, R180, R39 ;  /* 0x000000b4eab47223 */ /* 0x000fe20000010027 */
[--C-:B------:R-:W-:Y:S02]  /*4c30*/  HADD2.F32 R182, -RZ, R134.reuse.H0_H0 ;  /* 0x20000086ffb67230 */ /* 0x100fe40000004100 */
[C---:B------:R-:W-:Y:S01]  /*4c40*/  FFMA.FTZ R183, R187.reuse, R183, R36 ;  /* 0x000000b7bbb77223 */ /* 0x040fe20000010024 */
[--C-:B------:R-:W-:Y:S02]  /*4c50*/  HADD2.F32 R174, -RZ, R173.reuse.H0_H0 ;  /* 0x200000adffae7230 */ /* 0x100fe40000004100 */
[----:B------:R-:W-:Y:S02]  /*4c60*/  HADD2.F32 R179, -RZ, R173.H1_H1 ;  /* 0x300000adffb37230 */ /* 0x000fe40000004100 */
[----:B------:R-:W-:Y:S01]  /*4c70*/  FMUL.FTZ R187, R187, R182 ;  /* 0x000000b6bbbb7220 */ /* 0x000fe20000410000 */
[----:B------:R-:W-:Y:S02]  /*4c80*/  HADD2.F32 R173, -RZ, R134.H1_H1 ;  /* 0x30000086ffad7230 */ /* 0x000fe40000004100 */
[----:B------:R-:W-:Y:S01]  /*4c90*/  FFMA.FTZ R182, R184, R185, R37 ;  /* 0x000000b9b8b67223 */ /* 0x000fe20000010025 */
[----:B------:R-:W-:-:S02]  /*4ca0*/  HADD2.F32 R36, -RZ, R133.H0_H0 ;  /* 0x20000085ff247230 */ /* 0x000fc40000004100 */
[----:B------:R-:W-:Y:S01]  /*4cb0*/  FFMA.FTZ R43, R178, R179, R43 ;  /* 0x000000b3b22b7223 */ /* 0x000fe2000001002b */
        /* <DEDUP_REMOVED lines=10> */
[--C-:B------:R-:W-:Y:S02]  /*4d60*/  HADD2.F32 R39, -RZ, R172.reuse.H0_H0 ;  /* 0x200000acff277230 */ /* 0x100fe40000004100 */
[----:B------:R-:W-:Y:S01]  /*4d70*/  FMUL.FTZ R36, R175, R36 ;  /* 0x00000024af247220 */ /* 0x000fe20000410000 */
[----:B------:R-:W-:Y:S02]  /*4d80*/  HADD2.F32 R172, -RZ, R172.H1_H1 ;  /* 0x300000acffac7230 */ /* 0x000fe40000004100 */
[C---:B------:R-:W-:Y:S01]  /*4d90*/  FMUL.FTZ R37, R176.reuse, R37 ;  /* 0x00000025b0257220 */ /* 0x040fe20000410000 */
[----:B------:R-:W-:Y:S01]  /*4da0*/  FFMA.FTZ R42, R177, R174, R42 ;  /* 0x000000aeb12a7223 */ /* 0x000fe2000001002a */
[----:B------:R-:W-:Y:S01]  /*4db0*/  FFMA.FTZ R40, R175, R39, R40 ;  /* 0x00000027af287223 */ /* 0x000fe20000010028 */
[----:B------:R-:W-:Y:S01]  /*4dc0*/  F2FP.F16.F32.PACK_AB R175, R235, R38 ;  /* 0x00000026ebaf723e */ /* 0x000fe200000000ff */
[----:B------:R-:W-:Y:S01]  /*4dd0*/  FFMA.FTZ R41, R176, R172, R41 ;  /* 0x000000acb0297223 */ /* 0x000fe20000010029 */
[----:B------:R-:W-:-:S02]  /*4de0*/  F2FP.F16.F32.PACK_AB R174, R184, R187 ;  /* 0x000000bbb8ae723e */ /* 0x000fc400000000ff */
[----:B------:R-:W-:Y:S02]  /*4df0*/  F2FP.F16.F32.PACK_AB R173, R178, R173 ;  /* 0x000000adb2ad723e */ /* 0x000fe400000000ff */
[----:B------:R-:W-:-:S07]  /*4e00*/  F2FP.F16.F32.PACK_AB R172, R37, R36 ;  /* 0x0000002425ac723e */ /* 0x000fce00000000ff */
.L_x_1732:
        /* <DEDUP_REMOVED lines=11> */
.L_x_1717:
        /* <DEDUP_REMOVED lines=8> */
[-CC-:B------:R-:W-:Y:S01]  /*4f40*/  FFMA.FTZ R180, R233, R178.reuse, R177.reuse ;  /* 0x000000b2e9b47223 */ /* 0x180fe200000100b1 */
[--C-:B------:R-:W-:Y:S02]  /*4f50*/  HADD2.F32 R179, -RZ, R32.reuse.H0_H0 ;  /* 0x20000020ffb37230 */ /* 0x100fe40000004100 */
[-CC-:B------:R-:W-:Y:S01]  /*4f60*/  FFMA.FTZ R183, R232, R178.reuse, R177.reuse ;  /* 0x000000b2e8b77223 */ /* 0x180fe200000100b1 */
[----:B------:R-:W-:Y:S02]  /*4f70*/  HADD2.F32 R181, -RZ, R32.H1_H1 ;  /* 0x30000020ffb57230 */ /* 0x000fe40000004100 */
[----:B------:R-:W-:Y:S01]  /*4f80*/  FADD.FTZ R180, R231, -R180 ;  /* 0x800000b4e7b47221 */ /* 0x000fe20000010000 */
[-C--:B------:R-:W-:Y:S01]  /*4f90*/  FFMA.FTZ R184, R229, R178.reuse, R177 ;  /* 0x000000b2e5b87223 */ /* 0x080fe200000100b1 */
[----:B------:R-:W-:Y:S01]  /*4fa0*/  FADD.FTZ R182, R230, -R183 ;  /* 0x800000b7e6b67221 */ /* 0x000fe20000010000 */
[----:B------:R-:W-:Y:S01]  /*4fb0*/  FFMA.FTZ R235, R228, R178, R177 ;  /* 0x000000b2e4eb7223 */ /* 0x000fe200000100b1 */
[C---:B------:R-:W-:Y:S01]  /*4fc0*/  FFMA.FTZ R179, R234.reuse, R180, R179 ;  /* 0x000000b4eab37223 */ /* 0x040fe200000100b3 */
[----:B------:R-:W-:Y:S01]  /*4fd0*/  FFMA.FTZ R180, R225, R178, R177 ;  /* 0x000000b2e1b47223 */ /* 0x000fe200000100b1 */
[----:B------:R-:W-:Y:S01]  /*4fe0*/  FFMA.FTZ R183, R234, R182, R181 ;  /* 0x000000b6eab77223 */ /* 0x000fe200000100b5 */
[----:B------:R-:W-:-:S02]  /*4ff0*/  HADD2.F32 R181, -RZ, R34.H0_H0 ;  /* 0x20000022ffb57230 */ /* 0x000fc40000004100 */
[----:B------:R-:W-:Y:S01]  /*5000*/  FADD.FTZ R184, R227, -R184 ;  /* 0x800000b8e3b87221 */ /* 0x000fe20000010000 */
[----:B------:R-:W-:Y:S01]  /*5010*/  FADD.FTZ R182, R223, -R180 ;  /* 0x800000b4dfb67221 */ /* 0x000fe20000010000 */
[--C-:B------:R-:W-:Y:S02]  /*5020*/  HADD2.F32 R185, -RZ, R33.reuse.H0_H0 ;  /* 0x20000021ffb97230 */ /* 0x100fe40000004100 */
[----:B------:R-:W-:Y:S01]  /*5030*/  FFMA.FTZ R237, R224, R178, R177 ;  /* 0x000000b2e0ed7223 */ /* 0x000fe200000100b1 */
[----:B------:R-:W-:Y:S02]  /*5040*/  HADD2.F32 R187, -RZ, R33.H1_H1 ;  /* 0x30000021ffbb7230 */ /* 0x000fe40000004100 */
[----:B------:R-:W-:Y:S01]  /*5050*/  FADD.FTZ R186, R226, -R235 ;  /* 0x800000ebe2ba7221 */ /* 0x000fe20000010000 */
[C---:B------:R-:W-:Y:S01]  /*5060*/  FFMA.FTZ R181, R234.reuse, R182, R181 ;  /* 0x000000b6eab57223 */ /* 0x040fe200000100b5 */
[--C-:B-----5:R-:W-:Y:S02]  /*5070*/  HADD2.F32 R180, -RZ, R172.reuse.H0_H0 ;  /* 0x200000acffb47230 */ /* 0x120fe40000004100 */
[----:B------:R-:W-:Y:S01]  /*5080*/  FFMA.FTZ R185, R234, R184, R185 ;  /* 0x000000b8eab97223 */ /* 0x000fe200000100b9 */
[----:B------:R-:W-:-:S02]  /*5090*/  HADD2.F32 R182, -RZ, R172.H1_H1 ;  /* 0x300000acffb67230 */ /* 0x000fc40000004100 */
[----:B------:R-:W-:Y:S01]  /*50a0*/  FFMA.FTZ R172, R221, R178, R177 ;  /* 0x000000b2ddac7223 */ /* 0x000fe200000100b1 */
[----:B------:R-:W-:Y:S02]  /*50b0*/  HADD2.F32 R235, -RZ, R34.H1_H1 ;  /* 0x30000022ffeb7230 */ /* 0x000fe40000004100 */
[----:B------:R-:W-:Y:S01]  /*50c0*/  FADD.FTZ R184, R222, -R237 ;  /* 0x800000eddeb87221 */ /* 0x000fe20000010000 */
[----:B------:R-:W-:Y:S01]  /*50d0*/  FMUL.FTZ R179, R179, R176 ;  /* 0x000000b0b3b37220 */ /* 0x000fe20000410000 */
[C---:B------:R-:W-:Y:S01]  /*50e0*/  FFMA.FTZ R187, R234.reuse, R186, R187 ;  /* 0x000000baeabb7223 */ /* 0x040fe200000100bb */
[----:B------:R-:W-:Y:S02]  /*50f0*/  HADD2.F32 R237, -RZ, R35.H0_H0 ;  /* 0x20000023ffed7230 */ /* 0x000fe40000004100 */
[----:B------:R-:W-:Y:S01]  /*5100*/  FADD.FTZ R236, R219, -R172 ;  /* 0x800000acdbec7221 */ /* 0x000fe20000010000 */
[----:B------:R-:W-:Y:S01]  /*5110*/  FFMA.FTZ R235, R234, R184, R235 ;  /* 0x000000b8eaeb7223 */ /* 0x000fe200000100eb */
[----:B------:R-:W-:Y:S01]  /*5120*/  FFMA.FTZ R64, R179, R180, R64 ;  /* 0x000000b4b3407223 */ /* 0x000fe20000010040 */
[----:B------:R-:W-:-:S02]  /*5130*/  HADD2.F32 R186, -RZ, R173.H1_H1 ;  /* 0x300000adffba7230 */ /* 0x000fc40000004100 */
[-C--:B------:R-:W-:Y:S01]  /*5140*/  FMUL.FTZ R172, R183, R176.reuse ;  /* 0x000000b0b7ac7220 */ /* 0x080fe20000410000 */
[----:B------:R-:W-:Y:S02]  /*5150*/  HADD2.F32 R184, -RZ, R173.H0_H0 ;  /* 0x200000adffb87230 */ /* 0x000fe40000004100 */
[-C--:B------:R-:W-:Y:S01]  /*5160*/  FMUL.FTZ R180, R187, R176.reuse ;  /* 0x000000b0bbb47220 */ /* 0x080fe20000410000 */
[----:B------:R-:W-:Y:S01]  /*5170*/  FMUL.FTZ R173, R185, R176 ;  /* 0x000000b0b9ad7220 */ /* 0x000fe20000410000 */
[----:B------:R-:W-:Y:S01]  /*5180*/  FFMA.FTZ R183, R220, R178, R177 ;  /* 0x000000b2dcb77223 */ /* 0x000fe200000100b1 */
[----:B------:R-:W-:Y:S01]  /*5190*/  FFMA.FTZ R237, R234, R236, R237 ;  /* 0x000000eceaed7223 */ /* 0x000fe200000100ed */
[----:B------:R-:W-:Y:S01]  /*51a0*/  FFMA.FTZ R65, R172, R182, R65 ;  /* 0x000000b6ac417223 */ /* 0x000fe20000010041 */
[----:B------:R-:W-:Y:S01]  /*51b0*/  FFMA.FTZ R67, R180, R186, R67 ;  /* 0x000000bab4437223 */ /* 0x000fe20000010043 */
[--C-:B------:R-:W-:Y:S02]  /*51c0*/  HADD2.F32 R182, -RZ, R174.reuse.H0_H0 ;  /* 0x200000aeffb67230 */ /* 0x100fe40000004100 */
[----:B------:R-:W-:Y:S01]  /*51d0*/  FFMA.FTZ R66, R173, R184, R66 ;  /* 0x000000b8ad427223 */ /* 0x000fe20000010042 */
[----:B------:R-:W-:-:S02]  /*51e0*/  HADD2.F32 R174, -RZ, R174.H1_H1 ;  /* 0x300000aeffae7230 */ /* 0x000fc40000004100 */
[----:B------:R-:W-:Y:S01]  /*51f0*/  FADD.FTZ R186, R218, -R183 ;  /* 0x800000b7daba7221 */ /* 0x000fe20000010000 */
[----:B------:R-:W-:Y:S02]  /*5200*/  HADD2.F32 R185, -RZ, R35.H1_H1 ;  /* 0x30000023ffb97230 */ /* 0x000fe40000004100 */
[-C--:B------:R-:W-:Y:S01]  /*5210*/  FMUL.FTZ R184, R235, R176.reuse ;  /* 0x000000b0ebb87220 */ /* 0x080fe20000410000 */
[----:B------:R-:W-:Y:S02]  /*5220*/  HADD2.F32 R183, -RZ, R175.H0_H0 ;  /* 0x200000afffb77230 */ /* 0x000fe40000004100 */
[-C--:B------:R-:W-:Y:S01]  /*5230*/  FMUL.FTZ R237, R237, R176.reuse ;  /* 0x000000b0eded7220 */ /* 0x080fe20000410000 */
[----:B------:R-:W-:Y:S01]  /*5240*/  FMUL.FTZ R181, R181, R176 ;  /* 0x000000b0b5b57220 */ /* 0x000fe20000410000 */
[----:B------:R-:W-:Y:S01]  /*5250*/  FFMA.FTZ R61, R184, R174, R61 ;  /* 0x000000aeb83d7223 */ /* 0x000fe2000001003d */
[----:B------:R-:W-:Y:S01]  /*5260*/  FFMA.FTZ R185, R234, R186, R185 ;  /* 0x000000baeab97223 */ /* 0x000fe200000100b9 */
[----:B------:R-:W-:Y:S01]  /*5270*/  FFMA.FTZ R62, R237, R183, R62 ;  /* 0x000000b7ed3e7223 */ /* 0x000fe2000001003e */
[----:B------:R-:W-:-:S02]  /*5280*/  HADD2.F32 R174, -RZ, R158.H0_H0 ;  /* 0x2000009effae7230 */ /* 0x000fc40000004100 */
[----:B------:R-:W-:Y:S01]  /*5290*/  FFMA.FTZ R60, R181, R182, R60 ;  /* 0x000000b6b53c7223 */ /* 0x000fe2000001003c */
[----:B------:R-:W-:Y:S02]  /*52a0*/  HADD2.F32 R186, -RZ, R159.H0_H0 ;  /* 0x2000009fffba7230 */ /* 0x000fe40000004100 */
[----:B------:R-:W-:Y:S02]  /*52b0*/  HADD2.F32 R183, -RZ, R158.H1_H1 ;  /* 0x3000009effb77230 */ /* 0x000fe40000004100 */
[----:B------:R-:W-:Y:S01]  /*52c0*/  FMUL.FTZ R174, R174, R181 ;  /* 0x000000b5aeae7220 */ /* 0x000fe20000410000 */
[----:B------:R-:W-:Y:S02]  /*52d0*/  HADD2.F32 R182, -RZ, R157.H0_H0 ;  /* 0x2000009dffb67230 */ /* 0x000fe40000004100 */
[----:B------:R-:W-:Y:S01]  /*52e0*/  FMUL.FTZ R237, R186, R237 ;  /* 0x000000edbaed7220 */ /* 0x000fe20000410000 */
[----:B------:R-:W-:Y:S02]  /*52f0*/  HADD2.F32 R235, -RZ, R159.H1_H1 ;  /* 0x3000009fffeb7230 */ /* 0x000fe40000004100 */
[----:B------:R-:W-:Y:S01]  /*5300*/  FMUL.FTZ R181, R183, R184 ;  /* 0x000000b8b7b57220 */ /* 0x000fe20000410000 */
[----:B------:R-:W-:-:S02]  /*5310*/  HADD2.F32 R187, -RZ, R157.H1_H1 ;  /* 0x3000009dffbb7230 */ /* 0x000fc40000004100 */
[----:B------:R-:W-:Y:S01]  /*5320*/  FMUL.FTZ R173, R182, R173 ;  /* 0x000000adb6ad7220 */ /* 0x000fe20000410000 */
[--C-:B------:R-:W-:Y:S02]  /*5330*/  HADD2.F32 R186, -RZ, R156.reuse.H0_H0 ;  /* 0x2000009cffba7230 */ /* 0x100fe40000004100 */
[----:B------:R-:W-:Y:S01]  /*5340*/  FMUL.FTZ R182, R185, R176 ;  /* 0x000000b0b9b67220 */ /* 0x000fe20000410000 */
[----:B------:R-:W-:Y:S02]  /*5350*/  HADD2.F32 R183, -RZ, R156.H1_H1 ;  /* 0x3000009cffb77230 */ /* 0x000fe40000004100 */
[----:B------:R-:W-:Y:S01]  /*5360*/  FMUL.FTZ R180, R187, R180 ;  /* 0x000000b4bbb47220 */ /* 0x000fe20000410000 */
[----:B------:R-:W-:Y:S02]  /*5370*/  HADD2.F32 R175, -RZ, R175.H1_H1 ;  /* 0x300000afffaf7230 */ /* 0x000fe40000004100 */
[----:B------:R-:W-:Y:S01]  /*5380*/  FMUL.FTZ R184, R235, R182 ;  /* 0x000000b6ebb87220 */ /* 0x000fe20000410000 */
[----:B------:R-:W-:Y:S01]  /*5390*/  FMUL.FTZ R179, R186, R179 ;  /* 0x000000b3bab37220 */ /* 0x000fe20000410000 */
[----:B------:R-:W-:Y:S01]  /*53a0*/  FMUL.FTZ R172, R183, R172 ;  /* 0x000000acb7ac7220 */ /* 0x000fe20000410000 */
[----:B------:R-:W-:Y:S01]  /*53b0*/  F2FP.F16.F32.PACK_AB R174, R181, R174 ;  /* 0x000000aeb5ae723e */ /* 0x000fe200000000ff */
[----:B------:R-:W-:Y:S01]  /*53c0*/  FFMA.FTZ R63, R182, R175, R63 ;  /* 0x000000afb63f7223 */ /* 0x000fe2000001003f */
[----:B------:R-:W-:-:S02]  /*53d0*/  F2FP.F16.F32.PACK_AB R175, R184, R237 ;  /* 0x000000edb8af723e */ /* 0x000fc400000000ff */
[----:B------:R-:W-:Y:S02]  /*53e0*/  F2FP.F16.F32.PACK_AB R173, R180, R173 ;  /* 0x000000adb4ad723e */ /* 0x000fe400000000ff */
[----:B------:R-:W-:Y:S01]  /*53f0*/  F2FP.F16.F32.PACK_AB R172, R172, R179 ;  /* 0x000000b3acac723e */ /* 0x000fe200000000ff */
[----:B------:R-:W-:Y:S06]  /*5400*/  BRA `(.L_x_1736) ;  /* 0x0000000400407947 */ /* 0x000fec0003800000 */
.L_x_1735:
[-CC-:B------:R-:W-:Y:S01]  /*5410*/  FFMA.FTZ R180, R221, R178.reuse, R177.reuse ;  /* 0x000000b2ddb47223 */ /* 0x180fe200000100b1 */
[-CC-:B------:R-:W-:Y:S01]  /*5420*/  FFMA.FTZ R169, R220, R178.reuse, R177.reuse ;  /* 0x000000b2dca97223 */ /* 0x180fe200000100b1 */
[-CC-:B------:R-:W-:Y:S01]  /*5430*/  FFMA.FTZ R168, R225, R178.reuse, R177.reuse ;  /* 0x000000b2e1a87223 */ /* 0x180fe200000100b1 */
[----:B------:R-:W-:Y:S01]  /*5440*/  FFMA.FTZ R171, R224, R178, R177 ;  /* 0x000000b2e0ab7223 */ /* 0x000fe200000100b1 */
[----:B------:R-:W-:Y:S02]  /*5450*/  HADD2.F32 R183, -RZ, R35.H0_H0 ;  /* 0x20000023ffb77230 */ /* 0x000fe40000004100 */
[----:B------:R-:W-:Y:S01]  /*5460*/  FADD.FTZ R181, R219, -R180 ;  /* 0x800000b4dbb57221 */ /* 0x000fe20000010000 */
[--C-:B------:R-:W-:Y:S02]  /*5470*/  HADD2.F32 R170, -RZ, R34.reuse.H0_H0 ;  /* 0x20000022ffaa7230 */ /* 0x100fe40000004100 */
[----:B------:R-:W-:Y:S01]  /*5480*/  FADD.FTZ R185, R218, -R169 ;  /* 0x800000a9dab97221 */ /* 0x000fe20000010000 */
[----:B------:R-:W-:-:S02]  /*5490*/  HADD2.F32 R182, -RZ, R34.H1_H1 ;  /* 0x30000022ffb67230 */ /* 0x000fc40000004100 */
[----:B------:R-:W-:Y:S01]  /*54a0*/  FADD.FTZ R169, R223, -R168 ;  /* 0x800000a8dfa97221 */ /* 0x000fe20000010000 */
[----:B------:R-:W-:Y:S01]  /*54b0*/  FADD.FTZ R179, R222, -R171 ;  /* 0x800000abdeb37221 */ /* 0x000fe20000010000 */
[----:B------:R-:W-:Y:S02]  /*54c0*/  HADD2.F32 R184, -RZ, R35.H1_H1 ;  /* 0x30000023ffb87230 */ /* 0x000fe40000004100 */
[C---:B------:R-:W-:Y:S01]  /*54d0*/  FFMA.FTZ R180, R234.reuse, R181, R183 ;  /* 0x000000b5eab47223 */ /* 0x040fe200000100b7 */
[----:B------:R-:W-:Y:S01]  /*54e0*/  FFMA.FTZ R170, R234, R169, R170 ;  /* 0x000000a9eaaa7223 */ /* 0x000fe200000100aa */
[-CC-:B------:R-:W-:Y:S01]  /*54f0*/  FFMA.FTZ R181, R228, R178.reuse, R177.reuse ;  /* 0x000000b2e4b57223 */ /* 0x180fe200000100b1 */
[----:B------:R-:W-:Y:S01]  /*5500*/  FFMA.FTZ R169, R234, R179, R182 ;  /* 0x000000b3eaa97223 */ /* 0x000fe200000100b6 */
[-CC-:B------:R-:W-:Y:S01]  /*5510*/  FFMA.FTZ R168, R233, R178.reuse, R177.reuse ;  /* 0x000000b2e9a87223 */ /* 0x180fe200000100b1 */
[-CC-:B------:R-:W-:Y:S01]  /*5520*/  FFMA.FTZ R186, R229, R178.reuse, R177.reuse ;  /* 0x000000b2e5ba7223 */ /* 0x180fe200000100b1 */
[----:B------:R-:W-:Y:S01]  /*5530*/  FFMA.FTZ R179, R232, R178, R177 ;  /* 0x000000b2e8b37223 */ /* 0x000fe200000100b1 */
[----:B------:R-:W-:Y:S01]  /*5540*/  FFMA.FTZ R171, R234, R185, R184 ;  /* 0x000000b9eaab7223 */ /* 0x000fe200000100b8 */
[----:B------:R-:W-:-:S02]  /*5550*/  HADD2.F32 R182, -RZ, R32.H0_H0 ;  /* 0x20000020ffb67230 */ /* 0x000fc40000004100 */
[----:B------:R-:W-:Y:S01]  /*5560*/  FADD.FTZ R235, R226, -R181 ;  /* 0x800000b5e2eb7221 */ /* 0x000fe20000010000 */
[----:B------:R-:W-:Y:S02]  /*5570*/  HADD2.F32 R187, -RZ, R33.H0_H0 ;  /* 0x20000021ffbb7230 */ /* 0x000fe40000004100 */
[----:B------:R-:W-:Y:S01]  /*5580*/  FADD.FTZ R181, R231, -R168 ;  /* 0x800000a8e7b57221 */ /* 0x000fe20000010000 */
[----:B------:R-:W-:Y:S02]  /*5590*/  HADD2.F32 R184, -RZ, R32.H1_H1 ;  /* 0x30000020ffb87230 */ /* 0x000fe40000004100 */
[----:B------:R-:W-:Y:S01]  /*55a0*/  FADD.FTZ R185, R227, -R186 ;  /* 0x800000bae3b97221 */ /* 0x000fe20000010000 */
[----:B------:R-:W-:Y:S01]  /*55b0*/  FADD.FTZ R183, R230, -R179 ;  /* 0x800000b3e6b77221 */ /* 0x000fe20000010000 */
[C---:B------:R-:W-:Y:S01]  /*55c0*/  FFMA.FTZ R181, R234.reuse, R181, R182 ;  /* 0x000000b5eab57223 */ /* 0x040fe200000100b6 */
[C---:B------:R-:W-:Y:S01]  /*55d0*/  FMUL.FTZ R186, R171.reuse, R176 ;  /* 0x000000b0abba7220 */ /* 0x040fe20000410000 */
[C---:B------:R-:W-:Y:S01]  /*55e0*/  FFMA.FTZ R168, R234.reuse, R185, R187 ;  /* 0x000000b9eaa87223 */ /* 0x040fe200000100bb */
[----:B------:R-:W-:Y:S01]  /*55f0*/  FFMA.FTZ R182, R234, R183, R184 ;  /* 0x000000b7eab67223 */ /* 0x000fe200000100b8 */
[--C-:B-----5:R-:W-:Y:S01]  /*5600*/  HADD2.F32 R183, -RZ, R175.reuse.H0_H0 ;  /* 0x200000afffb77230 */ /* 0x120fe20000004100 */
[----:B------:R-:W-:Y:S01]  /*5610*/  F2FP.F16.F32.PACK_AB R171, R171, R180 ;  /* 0x000000b4abab723e */ /* 0x000fe200000000ff */
[----:B------:R-:W-:-:S02]  /*5620*/  HADD2.F32 R185, -RZ, R175.H1_H1 ;  /* 0x300000afffb97230 */ /* 0x000fc40000004100 */
[----:B------:R-:W-:Y:S01]  /*5630*/  FMUL.FTZ R175, R180, R176 ;  /* 0x000000b0b4af7220 */ /* 0x000fe20000410000 */
[--C-:B------:R-:W-:Y:S02]  /*5640*/  HADD2.F32 R184, -RZ, R159.reuse.H0_H0 ;  /* 0x2000009fffb87230 */ /* 0x100fe40000004100 */
[----:B------:R-:W-:Y:S02]  /*5650*/  HADD2.F32 R187, -RZ, R159.H1_H1 ;  /* 0x3000009fffbb7230 */ /* 0x000fe40000004100 */
[----:B------:R-:W-:Y:S01]  /*5660*/  FFMA.FTZ R62, R175, R183, R62 ;  /* 0x000000b7af3e7223 */ /* 0x000fe2000001003e */
[----:B------:R-:W-:Y:S01]  /*5670*/  FFMA.FTZ R63, R186, R185, R63 ;  /* 0x000000b9ba3f7223 */ /* 0x000fe2000001003f */
[----:B------:R-:W-:Y:S01]  /*5680*/  FMUL.FTZ R175, R184, R175 ;  /* 0x000000afb8af7220 */ /* 0x000fe20000410000 */
[----:B------:R-:W-:Y:S02]  /*5690*/  HADD2.F32 R185, -RZ, R174.H0_H0 ;  /* 0x200000aeffb97230 */ /* 0x000fe40000004100 */
[----:B------:R-:W-:Y:S01]  /*56a0*/  FMUL.FTZ R184, R187, R186 ;  /* 0x000000babbb87220 */ /* 0x000fe20000410000 */
[----:B------:R-:W-:-:S02]  /*56b0*/  HADD2.F32 R186, -RZ, R158.H0_H0 ;  /* 0x2000009effba7230 */ /* 0x000fc40000004100 */
[----:B------:R-:W-:Y:S01]  /*56c0*/  FMUL.FTZ R183, R170, R176 ;  /* 0x000000b0aab77220 */ /* 0x000fe20000410000 */
[----:B------:R-:W-:Y:S01]  /*56d0*/  HADD2.F32 R236, -RZ, R33.H1_H1 ;  /* 0x30000021ffec7230 */ /* 0x000fe20000004100 */
[----:B------:R-:W-:Y:S01]  /*56e0*/  F2FP.F16.F32.PACK_AB R170, R169, R170 ;  /* 0x000000aaa9aa723e */ /* 0x000fe200000000ff */
[----:B------:R-:W-:Y:S02]  /*56f0*/  HADD2.F32 R187, -RZ, R174.H1_H1 ;  /* 0x300000aeffbb7230 */ /* 0x000fe40000004100 */
[----:B------:R-:W-:Y:S01]  /*5700*/  FMUL.FTZ R174, R186, R183 ;  /* 0x000000b7baae7220 */ /* 0x000fe20000410000 */
[----:B------:R-:W-:Y:S01]  /*5710*/  FFMA.FTZ R60, R183, R185, R60 ;  /* 0x000000b9b73c7223 */ /* 0x000fe2000001003c */
[----:B------:R-:W-:Y:S02]  /*5720*/  HADD2.F32 R186, -RZ, R173.H0_H0 ;  /* 0x200000adffba7230 */ /* 0x000fe40000004100 */
[----:B------:R-:W-:Y:S01]  /*5730*/  FMUL.FTZ R185, R168, R176 ;  /* 0x000000b0a8b97220 */ /* 0x000fe20000410000 */
[----:B------:R-:W-:Y:S01]  /*5740*/  FFMA.FTZ R179, R234, R235, R236 ;  /* 0x000000ebeab37223 */ /* 0x000fe200000100ec */
[----:B------:R-:W-:-:S02]  /*5750*/  HADD2.F32 R183, -RZ, R158.H1_H1 ;  /* 0x3000009effb77230 */ /* 0x000fc40000004100 */
[----:B------:R-:W-:Y:S01]  /*5760*/  FMUL.FTZ R236, R169, R176 ;  /* 0x000000b0a9ec7220 */ /* 0x000fe20000410000 */
[----:B------:R-:W-:Y:S01]  /*5770*/  FFMA.FTZ R66, R185, R186, R66 ;  /* 0x000000bab9427223 */ /* 0x000fe20000010042 */
[----:B------:R-:W-:Y:S01]  /*5780*/  HADD2.F32 R186, -RZ, R157.H0_H0 ;  /* 0x2000009dffba7230 */ /* 0x000fe20000004100 */
[----:B------:R-:W-:Y:S01]  /*5790*/  F2FP.F16.F32.PACK_AB R169, R179, R168 ;  /* 0x000000a8b3a9723e */ /* 0x000fe200000000ff */
[----:B------:R-:W-:Y:S01]  /*57a0*/  FFMA.FTZ R61, R236, R187, R61 ;  /* 0x000000bbec3d7223 */ /* 0x000fe2000001003d */
[----:B------:R-:W-:Y:S01]  /*57b0*/  FMUL.FTZ R183, R183, R236 ;  /* 0x000000ecb7b77220 */ /* 0x000fe20000410000 */
[----:B------:R-:W-:Y:S02]  /*57c0*/  HADD2.F32 R173, -RZ, R173.H1_H1 ;  /* 0x300000adffad7230 */ /* 0x000fe40000004100 */
[----:B------:R-:W-:Y:S01]  /*57d0*/  FMUL.FTZ R236, R179, R176 ;  /* 0x000000b0b3ec7220 */ /* 0x000fe20000410000 */
[----:B------:R-:W-:Y:S01]  /*57e0*/  FMUL.FTZ R187, R186, R185 ;  /* 0x000000b9babb7220 */ /* 0x000fe20000410000 */
[----:B------:R-:W-:Y:S01]  /*57f0*/  HADD2.F32 R185, -RZ, R172.H0_H0 ;  /* 0x200000acffb97230 */ /* 0x000fe20000004100 */
[----:B------:R-:W-:Y:S01]  /*5800*/  F2FP.F16.F32.PACK_AB R168, R182, R181 ;  /* 0x000000b5b6a8723e */ /* 0x000fe200000000ff */
[----:B------:R-:W-:Y:S01]  /*5810*/  FFMA.FTZ R67, R236, R173, R67 ;  /* 0x000000adec437223 */ /* 0x000fe20000010043 */
[----:B------:R-:W-:-:S02]  /*5820*/  HADD2.F32 R186, -RZ, R156.H0_H0 ;  /* 0x2000009cffba7230 */ /* 0x000fc40000004100 */
[-C--:B------:R-:W-:Y:S01]  /*5830*/  FMUL.FTZ R173, R181, R176.reuse ;  /* 0x000000b0b5ad7220 */ /* 0x080fe20000410000 */
[----:B------:R-:W-:Y:S01]  /*5840*/  HADD2.F32 R235, -RZ, R157.H1_H1 ;  /* 0x3000009dffeb7230 */ /* 0x000fe20000004100 */
[----:B------:R-:W-:Y:S02]  /*5850*/  F2FP.F16.F32.PACK_AB R175, R184, R175 ;  /* 0x000000afb8af723e */ /* 0x000fe400000000ff */
[----:B------:R-:W-:Y:S01]  /*5860*/  FFMA.FTZ R64, R173, R185, R64 ;  /* 0x000000b9ad407223 */ /* 0x000fe20000010040 */
[----:B------:R-:W-:Y:S01]  /*5870*/  FMUL.FTZ R186, R186, R173 ;  /* 0x000000adbaba7220 */ /* 0x000fe20000410000 */
[----:B------:R-:W-:Y:S02]  /*5880*/  HADD2.F32 R173, -RZ, R172.H1_H1 ;  /* 0x300000acffad7230 */ /* 0x000fe40000004100 */
[----:B------:R-:W-:Y:S01]  /*5890*/  FMUL.FTZ R172, R182, R176 ;  /* 0x000000b0b6ac7220 */ /* 0x000fe20000410000 */
[----:B------:R-:W-:Y:S02]  /*58a0*/  HADD2.F32 R185, -RZ, R156.H1_H1 ;  /* 0x3000009cffb97230 */ /* 0x000fe40000004100 */
[----:B------:R-:W-:Y:S01]  /*58b0*/  FMUL.FTZ R236, R235, R236 ;  /* 0x000000ecebec7220 */ /* 0x000fe20000410000 */
[----:B------:R-:W-:Y:S01]  /*58c0*/  F2FP.F16.F32.PACK_AB R174, R183, R174 ;  /* 0x000000aeb7ae723e */ /* 0x000fe200000000ff */
[----:B------:R-:W-:Y:S01]  /*58d0*/  FFMA.FTZ R65, R172, R173, R65 ;  /* 0x000000adac417223 */ /* 0x000fe20000010041 */
[----:B------:R-:W-:-:S02]  /*58e0*/  FMUL.FTZ R185, R185, R172 ;  /* 0x000000acb9b97220 */ /* 0x000fc40000410000 */
[----:B------:R-:W-:-:S03]  /*58f0*/  F2FP.F16.F32.PACK_AB R173, R236, R187 ;  /* 0x000000bbecad723e */ /* 0x000fc600000000ff */
[----:B------:R-:W-:-:S07]  /*5900*/  F2FP.F16.F32.PACK_AB R172, R185, R186 ;  /* 0x000000bab9ac723e */ /* 0x000fce00000000ff */
.L_x_1736:
[----:B------:R-:W-:Y:S01]  /*5910*/  ISETP.NE.U32.AND P1, PT, RZ, UR14, PT ;  /* 0x0000000eff007c0c */ /* 0x000fe2000bf25070 */
[----:B------:R-:W0:Y:S03]  /*5920*/  LDC.64 R180, c[0x0][0x468] ;  /* 0x00011a00ffb47b82 */ /* 0x000e260000000a00 */
[----:B------:R-:W-:-:S13]  /*5930*/  ISETP.NE.AND.EX P1, PT, RZ, UR15, PT, P1 ;  /* 0x0000000fff007c0c */ /* 0x000fda000bf25310 */
[----:B------:R-:W1:Y:S01]  /*5940*/  @P1 LDC.64 R182, c[0x0][0x478] ;  /* 0x00011e00ffb61b82 */ /* 0x000e620000000a00 */
[----:B0-----:R-:W-:-:S04]  /*5950*/  IMAD.WIDE.U32 R180, R199, 0x10, R180 ;  /* 0x00000010c7b47825 */ /* 0x001fc800078e00b4 */
[C---:B-1----:R-:W-:Y:S01]  /*5960*/  @P1 IMAD.WIDE.U32 R182, R199.reuse, 0x10, R182 ;  /* 0x00000010c7b61825 */ /* 0x042fe200078e00b6 */
[----:B------:R-:W-:-:S04]  /*5970*/  IADD3 R199, PT, PT, R199, 0x100, RZ ;  /* 0x00000100c7c77810 */ /* 0x000fc80007ffe0ff */
[----:B------:R0:W-:Y:S04]  /*5980*/  @P1 STG.E.128 desc[UR8][R182.64], R168 ;  /* 0x000000a8b6001986 */ /* 0x0001e8000c101d08 */
[----:B------:R0:W-:Y:S02]  /*5990*/  STG.E.128 desc[UR8][R180.64], R172 ;  /* 0x000000acb4007986 */ /* 0x0001e4000c101d08 */
.L_x_1734:
[----:B------:R-:W-:Y:S05]  /*59a0*/  BSYNC.RECONVERGENT B1 ;  /* 0x0000000000017941 */ /* 0x000fea0003800200 */
.L_x_1733:
        /* <DEDUP_REMOVED lines=11> */
[--C-:B------:R-:W-:Y:S02]  /*5a60*/  HADD2.F32 R171, -RZ, R31.reuse.H0_H0 ;  /* 0x2000001fffab7230 */ /* 0x100fe40000004100 */
[----:B------:R-:W-:Y:S01]  /*5a70*/  FADD.FTZ R170, R203, -R170 ;  /* 0x800000aacbaa7221 */ /* 0x000fe20000010000 */
[--C-:B------:R-:W-:Y:S02]  /*5a80*/  HADD2.F32 R169, -RZ, R30.reuse.H0_H0 ;  /* 0x2000001effa97230 */ /* 0x100fe40000004100 */
[----:B------:R-:W-:Y:S01]  /*5a90*/  FADD.FTZ R168, R207, -R168 ;  /* 0x800000a8cfa87221 */ /* 0x000fe20000010000 */
[----:B------:R-:W-:Y:S02]  /*5aa0*/  HADD2.F32 R179, -RZ, R30.H1_H1 ;  /* 0x3000001effb37230 */ /* 0x000fe40000004100 */
[----:B------:R-:W-:Y:S01]  /*5ab0*/  FFMA.FTZ R185, R204, R178, R177 ;  /* 0x000000b2ccb97223 */ /* 0x000fe200000100b1 */
[----:B------:R-:W-:Y:S01]  /*5ac0*/  FADD.FTZ R180, R206, -R183 ;  /* 0x800000b7ceb47221 */ /* 0x000fe20000010000 */
[----:B------:R-:W-:Y:S01]  /*5ad0*/  FFMA.FTZ R171, R234, R170, R171 ;  /* 0x000000aaeaab7223 */ /* 0x000fe200000100ab */
[----:B------:R-:W-:-:S02]  /*5ae0*/  HADD2.F32 R181, -RZ, R31.H1_H1 ;  /* 0x3000001fffb57230 */ /* 0x000fc40000004100 */
[----:B------:R-:W-:Y:S01]  /*5af0*/  FFMA.FTZ R170, R234, R168, R169 ;  /* 0x000000a8eaaa7223 */ /* 0x000fe200000100a9 */
[----:B------:R-:W-:Y:S01]  /*5b00*/  FADD.FTZ R182, R202, -R185 ;  /* 0x800000b9cab67221 */ /* 0x000fe20000010000 */
[----:B------:R-:W-:Y:S01]  /*5b10*/  FFMA.FTZ R169, R234, R180, R179 ;  /* 0x000000b4eaa97223 */ /* 0x000fe200000100b3 */
[-CC-:B------:R-:W-:Y:S01]  /*5b20*/  FFMA.FTZ R180, R213, R178.reuse, R177.reuse ;  /* 0x000000b2d5b47223 */ /* 0x180fe200000100b1 */
[-CC-:B------:R-:W-:Y:S01]  /*5b30*/  FFMA.FTZ R168, R217, R178.reuse, R177.reuse ;  /* 0x000000b2d9a87223 */ /* 0x180fe200000100b1 */
[-CC-:B------:R-:W-:Y:S01]  /*5b40*/  FFMA.FTZ R235, R212, R178.reuse, R177.reuse ;  /* 0x000000b2d4eb7223 */ /* 0x180fe200000100b1 */
[----:B------:R-:W-:Y:S01]  /*5b50*/  FFMA.FTZ R187, R216, R178, R177 ;  /* 0x000000b2d8bb7223 */ /* 0x000fe200000100b1 */
[----:B------:R-:W-:Y:S01]  /*5b60*/  FFMA.FTZ R182, R234, R182, R181 ;  /* 0x000000b6eab67223 */ /* 0x000fe200000100b5 */
[----:B------:R-:W-:Y:S02]  /*5b70*/  HADD2.F32 R179, -RZ, R29.H0_H0 ;  /* 0x2000001dffb37230 */ /* 0x000fe40000004100 */
[----:B------:R-:W-:Y:S01]  /*5b80*/  FADD.FTZ R186, R211, -R180 ;  /* 0x800000b4d3ba7221 */ /* 0x000fe20000010000 */
[----:B------:R-:W-:-:S02]  /*5b90*/  HADD2.F32 R181, -RZ, R28.H0_H0 ;  /* 0x2000001cffb57230 */ /* 0x000fc40000004100 */
[----:B------:R-:W-:Y:S01]  /*5ba0*/  FADD.FTZ R180, R215, -R168 ;  /* 0x800000a8d7b47221 */ /* 0x000fe20000010000 */
[----:B------:R-:W-:Y:S02]  /*5bb0*/  HADD2.F32 R185, -RZ, R29.H1_H1 ;  /* 0x3000001dffb97230 */ /* 0x000fe40000004100 */
[----:B------:R-:W-:Y:S01]  /*5bc0*/  FADD.FTZ R236, R210, -R235 ;  /* 0x800000ebd2ec7221 */ /* 0x000fe20000010000 */
[----:B------:R-:W-:Y:S02]  /*5bd0*/  HADD2.F32 R183, -RZ, R28.H1_H1 ;  /* 0x3000001cffb77230 */ /* 0x000fe40000004100 */
[----:B------:R-:W-:Y:S01]  /*5be0*/  FADD.FTZ R184, R214, -R187 ;  /* 0x800000bbd6b87221 */ /* 0x000fe20000010000 */
[C---:B------:R-:W-:Y:S01]  /*5bf0*/  FFMA.FTZ R168, R234.reuse, R186, R179 ;  /* 0x000000baeaa87223 */ /* 0x040fe200000100b3 */
[C---:B------:R-:W-:Y:S01]  /*5c00*/  FFMA.FTZ R181, R234.reuse, R180, R181 ;  /* 0x000000b4eab57223 */ /* 0x040fe200000100b5 */
[C---:B------:R-:W-:Y:S01]  /*5c10*/  FFMA.FTZ R179, R234.reuse, R236, R185 ;  /* 0x000000eceab37223 */ /* 0x040fe200000100b9 */
[----:B------:R-:W-:Y:S01]  /*5c20*/  FFMA.FTZ R180, R234, R184, R183 ;  /* 0x000000b8eab47223 */ /* 0x000fe200000100b7 */
[----:B-----5:R-:W-:-:S02]  /*5c30*/  HADD2.F32 R183, -RZ, R175.H0_H0 ;  /* 0x200000afffb77230 */ /* 0x020fc40000004100 */
[-C--:B------:R-:W-:Y:S01]  /*5c40*/  FMUL.FTZ R184, R182, R176.reuse ;  /* 0x000000b0b6b87220 */ /* 0x080fe20000410000 */
[----:B------:R-:W-:Y:S02]  /*5c50*/  HADD2.F32 R185, -RZ, R175.H1_H1 ;  /* 0x300000afffb97230 */ /* 0x000fe40000004100 */
[-C--:B------:R-:W-:Y:S01]  /*5c60*/  FMUL.FTZ R175, R171, R176.reuse ;  /* 0x000000b0abaf7220 */ /* 0x080fe20000410000 */
[----:B------:R-:W-:Y:S02]  /*5c70*/  HADD2.F32 R186, -RZ, R151.H0_H0 ;  /* 0x20000097ffba7230 */ /* 0x000fe40000004100 */
[----:B------:R-:W-:Y:S01]  /*5c80*/  FMUL.FTZ R236, R169, R176 ;  /* 0x000000b0a9ec7220 */ /* 0x000fe20000410000 */
[----:B------:R-:W-:Y:S02]  /*5c90*/  HADD2.F32 R238, -RZ, R150.H0_H0 ;  /* 0x20000096ffee7230 */ /* 0x000fe40000004100 */
[----:B------:R-:W-:Y:S01]  /*5ca0*/  FFMA.FTZ R54, R175, R183, R54 ;  /* 0x000000b7af367223 */ /* 0x000fe20000010036 */
[----:B------:R-:W-:Y:S01]  /*5cb0*/  FFMA.FTZ R55, R184, R185, R55 ;  /* 0x000000b9b8377223 */ /* 0x000fe20000010037 */
[----:B------:R-:W-:Y:S01]  /*5cc0*/  FMUL.FTZ R175, R186, R175 ;  /* 0x000000afbaaf7220 */ /* 0x000fe20000410000 */
[----:B------:R-:W-:-:S02]  /*5cd0*/  HADD2.F32 R186, -RZ, R174.H1_H1 ;  /* 0x300000aeffba7230 */ /* 0x000fc40000004100 */
[----:B------:R-:W-:Y:S01]  /*5ce0*/  FMUL.FTZ R183, R170, R176 ;  /* 0x000000b0aab77220 */ /* 0x000fe20000410000 */
[----:B------:R-:W-:Y:S01]  /*5cf0*/  HADD2.F32 R185, -RZ, R174.H0_H0 ;  /* 0x200000aeffb97230 */ /* 0x000fe20000004100 */
[----:B------:R-:W-:Y:S01]  /*5d00*/  F2FP.F16.F32.PACK_AB R170, R169, R170 ;  /* 0x000000aaa9aa723e */ /* 0x000fe200000000ff */
[----:B------:R-:W-:Y:S02]  /*5d10*/  HADD2.F32 R187, -RZ, R151.H1_H1 ;  /* 0x30000097ffbb7230 */ /* 0x000fe40000004100 */
[----:B------:R-:W-:Y:S01]  /*5d20*/  FFMA.FTZ R53, R236, R186, R53 ;  /* 0x000000baec357223 */ /* 0x000fe20000010035 */
[----:B------:R-:W-:Y:S02]  /*5d30*/  HADD2.F32 R186, -RZ, R173.H0_H0 ;  /* 0x200000adffba7230 */ /* 0x000fe40000004100 */
[----:B------:R-:W-:Y:S01]  /*5d40*/  FFMA.FTZ R52, R183, R185, R52 ;  /* 0x000000b9b7347223 */ /* 0x000fe20000010034 */
[----:B------:R-:W-:Y:S01]  /*5d50*/  FMUL.FTZ R174, R238, R183 ;  /* 0x000000b7eeae7220 */ /* 0x000fe20000410000 */
[----:B------:R-:W-:Y:S01]  /*5d60*/  FMUL.FTZ R185, R168, R176 ;  /* 0x000000b0a8b97220 */ /* 0x000fe20000410000 */
[----:B------:R-:W-:-:S02]  /*5d70*/  HADD2.F32 R183, -RZ, R150.H1_H1 ;  /* 0x30000096ffb77230 */ /* 0x000fc40000004100 */
[----:B------:R-:W-:Y:S01]  /*5d80*/  FMUL.FTZ R184, R187, R184 ;  /* 0x000000b8bbb87220 */ /* 0x000fe20000410000 */
[----:B------:R-:W-:Y:S02]  /*5d90*/  HADD2.F32 R173, -RZ, R173.H1_H1 ;  /* 0x300000adffad7230 */ /* 0x000fe40000004100 */
[----:B------:R-:W-:Y:S01]  /*5da0*/  FFMA.FTZ R58, R185, R186, R58 ;  /* 0x000000bab93a7223 */ /* 0x000fe2000001003a */
[--C-:B------:R-:W-:Y:S02]  /*5db0*/  HADD2.F32 R186, -RZ, R149.reuse.H0_H0 ;  /* 0x20000095ffba7230 */ /* 0x100fe40000004100 */
[----:B------:R-:W-:Y:S01]  /*5dc0*/  FMUL.FTZ R183, R183, R236 ;  /* 0x000000ecb7b77220 */ /* 0x000fe20000410000 */
[----:B------:R-:W-:Y:S02]  /*5dd0*/  HADD2.F32 R187, -RZ, R149.H1_H1 ;  /* 0x30000095ffbb7230 */ /* 0x000fe40000004100 */
[----:B------:R-:W-:Y:S01]  /*5de0*/  FMUL.FTZ R236, R179, R176 ;  /* 0x000000b0b3ec7220 */ /* 0x000fe20000410000 */
[----:B------:R-:W-:-:S02]  /*5df0*/  HADD2.F32 R235, -RZ, R148.H1_H1 ;  /* 0x30000094ffeb7230 */ /* 0x000fc40000004100 */
[----:B------:R-:W-:Y:S01]  /*5e00*/  FMUL.FTZ R186, R186, R185 ;  /* 0x000000b9baba7220 */ /* 0x000fe20000410000 */
[----:B------:R-:W-:Y:S02]  /*5e10*/  HADD2.F32 R185, -RZ, R172.H0_H0 ;  /* 0x200000acffb97230 */ /* 0x000fe40000004100 */
[----:B------:R-:W-:Y:S01]  /*5e20*/  FFMA.FTZ R59, R236, R173, R59 ;  /* 0x000000adec3b7223 */ /* 0x000fe2000001003b */
[----:B------:R-:W-:Y:S01]  /*5e30*/  FMUL.FTZ R187, R187, R236 ;  /* 0x000000ecbbbb7220 */ /* 0x000fe20000410000 */
[----:B------:R-:W-:Y:S02]  /*5e40*/  HADD2.F32 R236, -RZ, R148.H0_H0 ;  /* 0x20000094ffec7230 */ /* 0x000fe40000004100 */
[----:B------:R-:W-:Y:S01]  /*5e50*/  FMUL.FTZ R173, R181, R176 ;  /* 0x000000b0b5ad7220 */ /* 0x000fe20000410000 */
[----:B------:R-:W-:Y:S02]  /*5e60*/  F2FP.F16.F32.PACK_AB R169, R179, R168 ;  /* 0x000000a8b3a9723e */ /* 0x000fe400000000ff */
[----:B------:R-:W-:Y:S01]  /*5e70*/  F2FP.F16.F32.PACK_AB R171, R182, R171 ;  /* 0x000000abb6ab723e */ /* 0x000fe200000000ff */
[----:B------:R-:W-:Y:S01]  /*5e80*/  FFMA.FTZ R56, R173, R185, R56 ;  /* 0x000000b9ad387223 */ /* 0x000fe20000010038 */
[----:B------:R-:W-:Y:S01]  /*5e90*/  FMUL.FTZ R185, R236, R173 ;  /* 0x000000adecb97220 */ /* 0x000fe20000410000 */
[----:B------:R-:W-:-:S02]  /*5ea0*/  HADD2.F32 R173, -RZ, R172.H1_H1 ;  /* 0x300000acffad7230 */ /* 0x000fc40000004100 */
[C---:B------:R-:W-:Y:S01]  /*5eb0*/  FMUL.FTZ R172, R180.reuse, R176 ;  /* 0x000000b0b4ac7220 */ /* 0x040fe20000410000 */
[----:B------:R-:W-:Y:S02]  /*5ec0*/  F2FP.F16.F32.PACK_AB R168, R180, R181 ;  /* 0x000000b5b4a8723e */ /* 0x000fe400000000ff */
[----:B------:R-:W-:Y:S01]  /*5ed0*/  F2FP.F16.F32.PACK_AB R175, R184, R175 ;  /* 0x000000afb8af723e */ /* 0x000fe200000000ff */
[----:B------:R-:W-:Y:S01]  /*5ee0*/  FFMA.FTZ R57, R172, R173, R57 ;  /* 0x000000adac397223 */ /* 0x000fe20000010039 */
[----:B------:R-:W-:Y:S01]  /*5ef0*/  FMUL.FTZ R172, R235, R172 ;  /* 0x000000acebac7220 */ /* 0x000fe20000410000 */
[----:B------:R-:W-:Y:S02]  /*5f00*/  F2FP.F16.F32.PACK_AB R174, R183, R174 ;  /* 0x000000aeb7ae723e */ /* 0x000fe400000000ff */
[----:B------:R-:W-:Y:S02]  /*5f10*/  F2FP.F16.F32.PACK_AB R173, R187, R186 ;  /* 0x000000babbad723e */ /* 0x000fe400000000ff */
[----:B------:R-:W-:Y:S01]  /*5f20*/  F2FP.F16.F32.PACK_AB R172, R172, R185 ;  /* 0x000000b9acac723e */ /* 0x000fe200000000ff */
[----:B------:R-:W-:Y:S06]  /*5f30*/  BRA `(.L_x_1740) ;  /* 0x0000000400307947 */ /* 0x000fec0003800000 */
.L_x_1739:
[-CC-:B------:R-:W-:Y:S01]  /*5f40*/  FFMA.FTZ R183, R216, R178.reuse, R177.reuse ;  /* 0x000000b2d8b77223 */ /* 0x180fe200000100b1 */
[--C-:B------:R-:W-:Y:S02]  /*5f50*/  HADD2.F32 R182, -RZ, R28.reuse.H1_H1 ;  /* 0x3000001cffb67230 */ /* 0x100fe40000004100 */
[-CC-:B------:R-:W-:Y:S01]  /*5f60*/  FFMA.FTZ R180, R217, R178.reuse, R177.reuse ;  /* 0x000000b2d9b47223 */ /* 0x180fe200000100b1 */
[-C--:B------:R-:W-:Y:S01]  /*5f70*/  FFMA.FTZ R237, R208, R178.reuse, R177 ;  /* 0x000000b2d0ed7223 */ /* 0x080fe200000100b1 */
[----:B------:R-:W-:Y:S01]  /*5f80*/  FADD.FTZ R183, R214, -R183 ;  /* 0x800000b7d6b77221 */ /* 0x000fe20000010000 */
[----:B------:R-:W-:Y:S02]  /*5f90*/  HADD2.F32 R181, -RZ, R28.H0_H0 ;  /* 0x2000001cffb57230 */ /* 0x000fe40000004100 */
[----:B------:R-:W-:Y:S01]  /*5fa0*/  FADD.FTZ R179, R215, -R180 ;  /* 0x800000b4d7b37221 */ /* 0x000fe20000010000 */
[----:B------:R-:W-:Y:S01]  /*5fb0*/  FFMA.FTZ R180, R209, R178, R177 ;  /* 0x000000b2d1b47223 */ /* 0x000fe200000100b1 */
[----:B------:R-:W-:Y:S01]  /*5fc0*/  FFMA.FTZ R183, R234, R183, R182 ;  /* 0x000000b7eab77223 */ /* 0x000fe200000100b6 */
[----:B------:R-:W-:-:S02]  /*5fd0*/  HADD2.F32 R182, -RZ, R30.H1_H1 ;  /* 0x3000001effb67230 */ /* 0x000fc40000004100 */
[----:B------:R-:W-:Y:S01]  /*5fe0*/  FADD.FTZ R237, R206, -R237 ;  /* 0x800000edceed7221 */ /* 0x000fe20000010000 */
[----:B------:R-:W-:Y:S01]  /*5ff0*/  FFMA.FTZ R184, R213, R178, R177 ;  /* 0x000000b2d5b87223 */ /* 0x000fe200000100b1 */
[C---:B------:R-:W-:Y:S01]  /*6000*/  FFMA.FTZ R179, R234.reuse, R179, R181 ;  /* 0x000000b3eab37223 */ /* 0x040fe200000100b5 */
[----:B------:R-:W-:Y:S02]  /*6010*/  HADD2.F32 R186, -RZ, R29.H0_H0 ;  /* 0x2000001dffba7230 */ /* 0x000fe40000004100 */
[----:B------:R-:W-:Y:S01]  /*6020*/  FADD.FTZ R181, R207, -R180 ;  /* 0x800000b4cfb57221 */ /* 0x000fe20000010000 */
[----:B------:R-:W-:Y:S02]  /*6030*/  HADD2.F32 R235, -RZ, R30.H0_H0 ;  /* 0x2000001effeb7230 */ /* 0x000fe40000004100 */
[----:B------:R-:W-:Y:S01]  /*6040*/  FFMA.FTZ R237, R234, R237, R182 ;  /* 0x000000edeaed7223 */ /* 0x000fe200000100b6 */
[----:B------:R-:W-:Y:S01]  /*6050*/  FADD.FTZ R185, R211, -R184 ;  /* 0x800000b8d3b97221 */ /* 0x000fe20000010000 */
[----:B-----5:R-:W-:-:S02]  /*6060*/  HADD2.F32 R180, -RZ, R172.H0_H0 ;  /* 0x200000acffb47230 */ /* 0x020fc40000004100 */
[-CC-:B------:R-:W-:Y:S01]  /*6070*/  FFMA.FTZ R187, R212, R178.reuse, R177.reuse ;  /* 0x000000b2d4bb7223 */ /* 0x180fe200000100b1 */
[----:B------:R-:W-:Y:S02]  /*6080*/  HADD2.F32 R182, -RZ, R172.H1_H1 ;  /* 0x300000acffb67230 */ /* 0x000fe40000004100 */
[----:B------:R-:W-:Y:S01]  /*6090*/  FFMA.FTZ R172, R205, R178, R177 ;  /* 0x000000b2cdac7223 */ /* 0x000fe200000100b1 */
[----:B------:R-:W-:Y:S02]  /*60a0*/  HADD2.F32 R236, -RZ, R29.H1_H1 ;  /* 0x3000001dffec7230 */ /* 0x000fe40000004100 */
[C---:B------:R-:W-:Y:S01]  /*60b0*/  FFMA.FTZ R185, R234.reuse, R185, R186 ;  /* 0x000000b9eab97223 */ /* 0x040fe200000100ba */
[----:B------:R-:W-:Y:S01]  /*60c0*/  FFMA.FTZ R181, R234, R181, R235 ;  /* 0x000000b5eab57223 */ /* 0x000fe200000100eb */
[----:B------:R-:W-:Y:S02]  /*60d0*/  HADD2.F32 R239, -RZ, R31.H0_H0 ;  /* 0x2000001fffef7230 */ /* 0x000fe40000004100 */
[----:B------:R-:W-:Y:S01]  /*60e0*/  FADD.FTZ R187, R210, -R187 ;  /* 0x800000bbd2bb7221 */ /* 0x000fe20000010000 */
[----:B------:R-:W-:Y:S01]  /*60f0*/  FADD.FTZ R235, R203, -R172 ;  /* 0x800000accbeb7221 */ /* 0x000fe20000010000 */
[----:B------:R-:W-:Y:S01]  /*6100*/  FMUL.FTZ R172, R183, R176 ;  /* 0x000000b0b7ac7220 */ /* 0x000fe20000410000 */
[----:B------:R-:W-:-:S02]  /*6110*/  HADD2.F32 R184, -RZ, R173.H0_H0 ;  /* 0x200000adffb87230 */ /* 0x000fc40000004100 */
[----:B------:R-:W-:Y:S01]  /*6120*/  FFMA.FTZ R183, R204, R178, R177 ;  /* 0x000000b2ccb77223 */ /* 0x000fe200000100b1 */
[----:B------:R-:W-:Y:S02]  /*6130*/  HADD2.F32 R186, -RZ, R173.H1_H1 ;  /* 0x300000adffba7230 */ /* 0x000fe40000004100 */
[-C--:B------:R-:W-:Y:S01]  /*6140*/  FMUL.FTZ R179, R179, R176.reuse ;  /* 0x000000b0b3b37220 */ /* 0x080fe20000410000 */
[----:B------:R-:W-:Y:S01]  /*6150*/  FMUL.FTZ R173, R185, R176 ;  /* 0x000000b0b9ad7220 */ /* 0x000fe20000410000 */
[C---:B------:R-:W-:Y:S01]  /*6160*/  FFMA.FTZ R187, R234.reuse, R187, R236 ;  /* 0x000000bbeabb7223 */ /* 0x040fe200000100ec */
[----:B------:R-:W-:Y:S01]  /*6170*/  FFMA.FTZ R235, R234, R235, R239 ;  /* 0x000000ebeaeb7223 */ /* 0x000fe200000100ef */
[----:B------:R-:W-:Y:S01]  /*6180*/  FFMA.FTZ R57, R172, R182, R57 ;  /* 0x000000b6ac397223 */ /* 0x000fe20000010039 */
[--C-:B------:R-:W-:Y:S02]  /*6190*/  HADD2.F32 R182, -RZ, R174.reuse.H0_H0 ;  /* 0x200000aeffb67230 */ /* 0x100fe40000004100 */
[----:B------:R-:W-:Y:S01]  /*61a0*/  FADD.FTZ R185, R202, -R183 ;  /* 0x800000b7cab97221 */ /* 0x000fe20000010000 */
[----:B------:R-:W-:Y:S01]  /*61b0*/  FFMA.FTZ R56, R179, R180, R56 ;  /* 0x000000b4b3387223 */ /* 0x000fe20000010038 */
[----:B------:R-:W-:Y:S01]  /*61c0*/  FFMA.FTZ R58, R173, R184, R58 ;  /* 0x000000b8ad3a7223 */ /* 0x000fe2000001003a */
[----:B------:R-:W-:-:S02]  /*61d0*/  HADD2.F32 R174, -RZ, R174.H1_H1 ;  /* 0x300000aeffae7230 */ /* 0x000fc40000004100 */
[-C--:B------:R-:W-:Y:S01]  /*61e0*/  FMUL.FTZ R181, R181, R176.reuse ;  /* 0x000000b0b5b57220 */ /* 0x080fe20000410000 */
[----:B------:R-:W-:Y:S02]  /*61f0*/  HADD2.F32 R183, -RZ, R175.H0_H0 ;  /* 0x200000afffb77230 */ /* 0x000fe40000004100 */
[-C--:B------:R-:W-:Y:S01]  /*6200*/  FMUL.FTZ R180, R187, R176.reuse ;  /* 0x000000b0bbb47220 */ /* 0x080fe20000410000 */
[-C--:B------:R-:W-:Y:S01]  /*6210*/  FMUL.FTZ R184, R237, R176.reuse ;  /* 0x000000b0edb87220 */ /* 0x080fe20000410000 */
[----:B------:R-:W-:Y:S01]  /*6220*/  FMUL.FTZ R235, R235, R176 ;  /* 0x000000b0ebeb7220 */ /* 0x000fe20000410000 */
[----:B------:R-:W-:Y:S02]  /*6230*/  HADD2.F32 R187, -RZ, R31.H1_H1 ;  /* 0x3000001fffbb7230 */ /* 0x000fe40000004100 */
[----:B------:R-:W-:Y:S01]  /*6240*/  FFMA.FTZ R52, R181, R182, R52 ;  /* 0x000000b6b5347223 */ /* 0x000fe20000010034 */
        /* <DEDUP_REMOVED lines=26> */
[----:B------:R-:W-:-:S07]  /*63f0*/  F2FP.F16.F32.PACK_AB R172, R172, R179 ;  /* 0x000000b3acac723e */ /* 0x000fce00000000ff */
.L_x_1740:
[----:B------:R-:W0:Y:S08]  /*6400*/  @P1 LDC.64 R182, c[0x0][0x478] ;  /* 0x00011e00ffb61b82 */ /* 0x000e300000000a00 */
[----:B------:R-:W1:Y:S01]  /*6410*/  LDC.64 R180, c[0x0][0x468] ;  /* 0x00011a00ffb47b82 */ /* 0x000e620000000a00 */
[----:B0-----:R-:W-:-:S05]  /*6420*/  @P1 IMAD.WIDE.U32 R182, R199, 0x10, R182 ;  /* 0x00000010c7b61825 */ /* 0x001fca00078e00b6 */
[----:B------:R2:W-:Y:S01]  /*6430*/  @P1 STG.E.128 desc[UR8][R182.64], R168 ;  /* 0x000000a8b6001986 */ /* 0x0005e2000c101d08 */
[C---:B-1----:R-:W-:Y:S01]  /*6440*/  IMAD.WIDE.U32 R180, R199.reuse, 0x10, R180 ;  /* 0x00000010c7b47825 */ /* 0x042fe200078e00b4 */
[----:B------:R-:W-:-:S04]  /*6450*/  IADD3 R199, PT, PT, R199, 0x100, RZ ;  /* 0x00000100c7c77810 */ /* 0x000fc80007ffe0ff */
[----:B------:R2:W-:Y:S03]  /*6460*/  STG.E.128 desc[UR8][R180.64], R172 ;  /* 0x000000acb4007986 */ /* 0x0005e6000c101d08 */
.L_x_1738:
[----:B------:R-:W-:Y:S05]  /*6470*/  BSYNC.RECONVERGENT B1 ;  /* 0x0000000000017941 */ /* 0x000fea0003800200 */
.L_x_1737:
        /* <DEDUP_REMOVED lines=11> */
[--C-:B------:R-:W-:Y:S02]  /*6530*/  HADD2.F32 R169, -RZ, R26.reuse.H0_H0 ;  /* 0x2000001affa97230 */ /* 0x100fe40000004100 */
[----:B------:R-:W-:Y:S01]  /*6540*/  FADD.FTZ R182, R19, -R170 ;  /* 0x800000aa13b67221 */ /* 0x000fe20000010000 */
[----:B------:R-:W-:Y:S02]  /*6550*/  HADD2.F32 R179, -RZ, R26.H1_H1 ;  /* 0x3000001affb37230 */ /* 0x000fe40000004100 */
[----:B------:R-:W-:Y:S01]  /*6560*/  FADD.FTZ R170, R22, -R183 ;  /* 0x800000b716aa7221 */ /* 0x000fe20000010000 */
[----:B------:R-:W-:Y:S01]  /*6570*/  FFMA.FTZ R185, R21, R178, R177 ;  /* 0x000000b215b97223 */ /* 0x000fe200000100b1 */
[----:B------:R-:W-:Y:S01]  /*6580*/  FADD.FTZ R168, R23, -R168 ;  /* 0x800000a817a87221 */ /* 0x000fe20000010000 */
[----:B------:R-:W-:-:S02]  /*6590*/  HADD2.F32 R181, -RZ, R27.H1_H1 ;  /* 0x3000001bffb57230 */ /* 0x000fc40000004100 */
[----:B------:R-:W-:Y:S01]  /*65a0*/  FFMA.FTZ R170, R234, R170, R169 ;  /* 0x000000aaeaaa7223 */ /* 0x000fe200000100a9 */
[----:B------:R-:W-:Y:S02]  /*65b0*/  HADD2.F32 R171, -RZ, R27.H0_H0 ;  /* 0x2000001bffab7230 */ /* 0x000fe40000004100 */
        /* <DEDUP_REMOVED lines=8> */
[----:B------:R-:W-:-:S02]  /*6640*/  HADD2.F32 R179, -RZ, R25.H0_H0 ;  /* 0x20000019ffb37230 */ /* 0x000fc40000004100 */
[----:B------:R-:W-:Y:S01]  /*6650*/  FADD.FTZ R186, R191, -R180 ;  /* 0x800000b4bfba7221 */ /* 0x000fe20000010000 */
[--C-:B------:R-:W-:Y:S02]  /*6660*/  HADD2.F32 R181, -RZ, R24.reuse.H0_H0 ;  /* 0x20000018ffb57230 */ /* 0x100fe40000004100 */
        /* <DEDUP_REMOVED lines=58> */
.L_x_1743:
[-CC-:B------:R-:W-:Y:S01]  /*6a10*/  FFMA.FTZ R180, R197, R178.reuse, R177.reuse ;  /* 0x000000b2c5b47223 */ /* 0x180fe200000100b1 */
[--C-:B------:R-:W-:Y:S02]  /*6a20*/  HADD2.F32 R181, -RZ, R24.reuse.H0_H0 ;  /* 0x20000018ffb57230 */ /* 0x100fe40000004100 */
[-CC-:B------:R-:W-:Y:S01]  /*6a30*/  FFMA.FTZ R183, R194, R178.reuse, R177.reuse ;  /* 0x000000b2c2b77223 */ /* 0x180fe200000100b1 */
[-C--:B------:R-:W-:Y:S01]  /*6a40*/  FFMA.FTZ R184, R193, R178.reuse, R177 ;  /* 0x000000b2c1b87223 */ /* 0x080fe200000100b1 */
[----:B------:R-:W-:Y:S01]  /*6a50*/  FADD.FTZ R179, R195, -R180 ;  /* 0x800000b4c3b37221 */ /* 0x000fe20000010000 */
[----:B------:R-:W-:Y:S02]  /*6a60*/  HADD2.F32 R182, -RZ, R24.H1_H1 ;  /* 0x30000018ffb67230 */ /* 0x000fe40000004100 */
[----:B------:R-:W-:Y:S01]  /*6a70*/  FADD.FTZ R183, R192, -R183 ;  /* 0x800000b7c0b77221 */ /* 0x000fe20000010000 */
[----:B------:R-:W-:Y:S02]  /*6a80*/  HADD2.F32 R186, -RZ, R25.H0_H0 ;  /* 0x20000019ffba7230 */ /* 0x000fe40000004100 */
[----:B------:R-:W-:Y:S01]  /*6a90*/  FFMA.FTZ R179, R234, R179, R181 ;  /* 0x000000b3eab37223 */ /* 0x000fe200000100b5 */
[----:B------:R-:W-:Y:S01]  /*6aa0*/  FFMA.FTZ R181, R189, R178, R177 ;  /* 0x000000b2bdb57223 */ /* 0x000fe200000100b1 */
[----:B------:R-:W-:Y:S01]  /*6ab0*/  FADD.FTZ R185, R191, -R184 ;  /* 0x800000b8bfb97221 */ /* 0x000fe20000010000 */
[----:B------:R-:W-:-:S02]  /*6ac0*/  HADD2.F32 R235, -RZ, R26.H0_H0 ;  /* 0x2000001affeb7230 */ /* 0x000fc40000004100 */
[-C--:B------:R-:W-:Y:S01]  /*6ad0*/  FFMA.FTZ R180, R20, R178.reuse, R177 ;  /* 0x000000b214b47223 */ /* 0x080fe200000100b1 */
[----:B------:R-:W-:Y:S01]  /*6ae0*/  FADD.FTZ R181, R22, -R181 ;  /* 0x800000b516b57221 */ /* 0x000fe20000010000 */
[C---:B------:R-:W-:Y:S01]  /*6af0*/  FFMA.FTZ R183, R234.reuse, R183, R182 ;  /* 0x000000b7eab77223 */ /* 0x040fe200000100b6 */
[C---:B------:R-:W-:Y:S01]  /*6b00*/  FFMA.FTZ R185, R234.reuse, R185, R186 ;  /* 0x000000b9eab97223 */ /* 0x040fe200000100ba */
[----:B------:R-:W-:Y:S02]  /*6b10*/  HADD2.F32 R182, -RZ, R26.H1_H1 ;  /* 0x3000001affb67230 */ /* 0x000fe40000004100 */
[----:B------:R-:W-:Y:S01]  /*6b20*/  FADD.FTZ R237, R23, -R180 ;  /* 0x800000b417ed7221 */ /* 0x000fe20000010000 */
[----:B------:R-:W-:Y:S01]  /*6b30*/  FFMA.FTZ R181, R234, R181, R235 ;  /* 0x000000b5eab57223 */ /* 0x000fe200000100eb */
[-CC-:B------:R-:W-:Y:S01]  /*6b40*/  FFMA.FTZ R187, R190, R178.reuse, R177.reuse ;  /* 0x000000b2bebb7223 */ /* 0x180fe200000100b1 */
[----:B------:R-:W-:Y:S01]  /*6b50*/  FFMA.FTZ R235, R21, R178, R177 ;  /* 0x000000b215eb7223 */ /* 0x000fe200000100b1 */
[----:B-----5:R-:W-:-:S02]  /*6b60*/  HADD2.F32 R184, -RZ, R173.H0_H0 ;  /* 0x200000adffb87230 */ /* 0x020fc40000004100 */
[----:B------:R-:W-:Y:S01]  /*6b70*/  FFMA.FTZ R237, R234, R237, R182 ;  /* 0x000000edeaed7223 */ /* 0x000fe200000100b6 */
[----:B------:R-:W-:Y:S02]  /*6b80*/  HADD2.F32 R186, -RZ, R173.H1_H1 ;  /* 0x300000adffba7230 */ /* 0x000fe40000004100 */
[----:B------:R-:W-:Y:S01]  /*6b90*/  FMUL.FTZ R173, R185, R176 ;  /* 0x000000b0b9ad7220 */ /* 0x000fe20000410000 */
[----:B------:R-:W-:Y:S02]  /*6ba0*/  HADD2.F32 R236, -RZ, R25.H1_H1 ;  /* 0x30000019ffec7230 */ /* 0x000fe40000004100 */
[----:B------:R-:W-:Y:S01]  /*6bb0*/  FADD.FTZ R187, R188, -R187 ;  /* 0x800000bbbcbb7221 */ /* 0x000fe20000010000 */
[----:B------:R-:W-:Y:S02]  /*6bc0*/  HADD2.F32 R239, -RZ, R27.H0_H0 ;  /* 0x2000001bffef7230 */ /* 0x000fe40000004100 */
[----:B------:R-:W-:Y:S01]  /*6bd0*/  FADD.FTZ R235, R18, -R235 ;  /* 0x800000eb12eb7221 */ /* 0x000fe20000010000 */
[----:B------:R-:W-:-:S02]  /*6be0*/  HADD2.F32 R180, -RZ, R172.H0_H0 ;  /* 0x200000acffb47230 */ /* 0x000fc40000004100 */
[----:B------:R-:W-:Y:S01]  /*6bf0*/  FFMA.FTZ R50, R173, R184, R50 ;  /* 0x000000b8ad327223 */ /* 0x000fe20000010032 */
[----:B------:R-:W-:Y:S02]  /*6c00*/  HADD2.F32 R182, -RZ, R172.H1_H1 ;  /* 0x300000acffb67230 */ /* 0x000fe40000004100 */
[-C--:B------:R-:W-:Y:S01]  /*6c10*/  FMUL.FTZ R172, R183, R176.reuse ;  /* 0x000000b0b7ac7220 */ /* 0x080fe20000410000 */
[----:B------:R-:W-:Y:S01]  /*6c20*/  FMUL.FTZ R179, R179, R176 ;  /* 0x000000b0b3b37220 */ /* 0x000fe20000410000 */
[----:B------:R-:W-:Y:S01]  /*6c30*/  FFMA.FTZ R184, R16, R178, R177 ;  /* 0x000000b210b87223 */ /* 0x000fe200000100b1 */
[C---:B------:R-:W-:Y:S01]  /*6c40*/  FFMA.FTZ R187, R234.reuse, R187, R236 ;  /* 0x000000bbeabb7223 */ /* 0x040fe200000100ec */
[----:B------:R-:W-:Y:S01]  /*6c50*/  FFMA.FTZ R235, R234, R235, R239 ;  /* 0x000000ebeaeb7223 */ /* 0x000fe200000100ef */
[----:B------:R-:W-:Y:S01]  /*6c60*/  FFMA.FTZ R49, R172, R182, R49 ;  /* 0x000000b6ac317223 */ /* 0x000fe20000010031 */
[--C-:B------:R-:W-:Y:S02]  /*6c70*/  HADD2.F32 R182, -RZ, R174.reuse.H0_H0 ;  /* 0x200000aeffb67230 */ /* 0x100fe40000004100 */
[----:B------:R-:W-:Y:S01]  /*6c80*/  FFMA.FTZ R48, R179, R180, R48 ;  /* 0x000000b4b3307223 */ /* 0x000fe20000010030 */
[----:B------:R-:W-:-:S02]  /*6c90*/  HADD2.F32 R174, -RZ, R174.H1_H1 ;  /* 0x300000aeffae7230 */ /* 0x000fc40000004100 */
[----:B------:R-:W-:Y:S01]  /*6ca0*/  FADD.FTZ R185, R19, -R184 ;  /* 0x800000b813b97221 */ /* 0x000fe20000010000 */
        /* <DEDUP_REMOVED lines=34> */
.L_x_1744:
[----:B------:R-:W0:Y:S08]  /*6ed0*/  @P1 LDC.64 R182, c[0x0][0x478] ;  /* 0x00011e00ffb61b82 */ /* 0x000e300000000a00 */
[----:B------:R-:W1:Y:S01]  /*6ee0*/  LDC.64 R180, c[0x0][0x468] ;  /* 0x00011a00ffb47b82 */ /* 0x000e620000000a00 */
[----:B0-----:R-:W-:-:S05]  /*6ef0*/  @P1 IMAD.WIDE.U32 R182, R199, 0x10, R182 ;  /* 0x00000010c7b61825 */ /* 0x001fca00078e00b6 */
[----:B------:R3:W-:Y:S01]  /*6f00*/  @P1 STG.E.128 desc[UR8][R182.64], R168 ;  /* 0x000000a8b6001986 */ /* 0x0007e2000c101d08 */
[C---:B-1----:R-:W-:Y:S01]  /*6f10*/  IMAD.WIDE.U32 R180, R199.reuse, 0x10, R180 ;  /* 0x00000010c7b47825 */ /* 0x042fe200078e00b4 */
[----:B------:R-:W-:-:S04]  /*6f20*/  IADD3 R199, PT, PT, R199, 0x100, RZ ;  /* 0x00000100c7c77810 */ /* 0x000fc80007ffe0ff */
[----:B------:R3:W-:Y:S03]  /*6f30*/  STG.E.128 desc[UR8][R180.64], R172 ;  /* 0x000000acb4007986 */ /* 0x0007e6000c101d08 */
.L_x_1742:
[----:B------:R-:W-:Y:S05]  /*6f40*/  BSYNC.RECONVERGENT B1 ;  /* 0x0000000000017941 */ /* 0x000fea0003800200 */
.L_x_1741:
        /* <DEDUP_REMOVED lines=9> */
[--C-:B------:R-:W-:Y:S02]  /*6fe0*/  HADD2.F32 R171, -RZ, R167.reuse.H1_H1 ;  /* 0x300000a7ffab7230 */ /* 0x100fe40000004100 */
[-C--:B------:R-:W-:Y:S01]  /*6ff0*/  FFMA.FTZ R182, R4, R178.reuse, R177 ;  /* 0x000000b204b67223 */ /* 0x080fe200000100b1 */
[----:B------:R-:W-:Y:S02]  /*7000*/  HADD2.F32 R179, -RZ, R167.H0_H0 ;  /* 0x200000a7ffb37230 */ /* 0x000fe40000004100 */
[----:B------:R-:W-:Y:S01]  /*7010*/  FADD.FTZ R186, R3, -R170 ;  /* 0x800000aa03ba7221 */ /* 0x000fe20000010000 */
[----:B------:R-:W-:Y:S01]  /*7020*/  FADD.FTZ R184, R2, -R185 ;  /* 0x800000b902b87221 */ /* 0x000fe20000010000 */
[-CC-:B------:R-:W-:Y:S01]  /*7030*/  FFMA.FTZ R180, R13, R178.reuse, R177.reuse ;  /* 0x000000b20db47223 */ /* 0x180fe200000100b1 */
[-CC-:B------:R-:W-:Y:S01]  /*7040*/  FFMA.FTZ R181, R9, R178.reuse, R177.reuse ;  /* 0x000000b209b57223 */ /* 0x180fe200000100b1 */
[-CC-:B------:R-:W-:Y:S01]  /*7050*/  FFMA.FTZ R168, R17, R178.reuse, R177.reuse ;  /* 0x000000b211a87223 */ /* 0x180fe200000100b1 */
[-CC-:B------:R-:W-:Y:S01]  /*7060*/  FFMA.FTZ R183, R10, R178.reuse, R177.reuse ;  /* 0x000000b20ab77223 */ /* 0x180fe200000100b1 */
[----:B------:R-:W-:Y:S01]  /*7070*/  FFMA.FTZ R185, R14, R178, R177 ;  /* 0x000000b20eb97223 */ /* 0x000fe200000100b1 */
[C---:B------:R-:W-:Y:S01]  /*7080*/  FFMA.FTZ R171, R234.reuse, R186, R171 ;  /* 0x000000baeaab7223 */ /* 0x040fe200000100ab */
[----:B------:R-:W-:Y:S01]  /*7090*/  FFMA.FTZ R178, R234, R184, R179 ;  /* 0x000000b8eab27223 */ /* 0x000fe200000100b3 */
[----:B------:R-:W-:Y:S01]  /*70a0*/  FADD.FTZ R186, R7, -R182 ;  /* 0x800000b607ba7221 */ /* 0x000fe20000010000 */
[----:B------:R-:W-:-:S02]  /*70b0*/  HADD2.F32 R169, -RZ, R166.H0_H0 ;  /* 0x200000a6ffa97230 */ /* 0x000fc40000004100 */
[----:B------:R-:W-:Y:S01]  /*70c0*/  FADD.FTZ R182, R11, -R180 ;  /* 0x800000b40bb67221 */ /* 0x000fe20000010000 */
[----:B------:R-:W-:Y:S02]  /*70d0*/  HADD2.F32 R179, -RZ, R164.H0_H0 ;  /* 0x200000a4ffb37230 */ /* 0x000fe40000004100 */
[----:B------:R-:W-:Y:S01]  /*70e0*/  FADD.FTZ R170, R6, -R181 ;  /* 0x800000b506aa7221 */ /* 0x000fe20000010000 */
[----:B------:R-:W-:Y:S01]  /*70f0*/  FADD.FTZ R180, R15, -R168 ;  /* 0x800000a80fb47221 */ /* 0x000fe20000010000 */
[--C-:B------:R-:W-:Y:S02]  /*7100*/  HADD2.F32 R181, -RZ, R165.reuse.H1_H1 ;  /* 0x300000a5ffb57230 */ /* 0x100fe40000004100 */
[----:B------:R-:W-:Y:S01]  /*7110*/  FADD.FTZ R184, R8, -R183 ;  /* 0x800000b708b87221 */ /* 0x000fe20000010000 */
[----:B------:R-:W-:Y:S02]  /*7120*/  HADD2.F32 R177, -RZ, R165.H0_H0 ;  /* 0x200000a5ffb17230 */ /* 0x000fe40000004100 */
[C---:B------:R-:W-:Y:S01]  /*7130*/  FFMA.FTZ R170, R234.reuse, R170, R169 ;  /* 0x000000aaeaaa7223 */ /* 0x040fe200000100a9 */
[----:B------:R-:W-:Y:S01]  /*7140*/  FFMA.FTZ R179, R234, R180, R179 ;  /* 0x000000b4eab37223 */ /* 0x000fe200000100b3 */
[----:B------:R-:W-:-:S02]  /*7150*/  HADD2.F32 R169, -RZ, R166.H1_H1 ;  /* 0x300000a6ffa97230 */ /* 0x000fc40000004100 */
[C---:B------:R-:W-:Y:S01]  /*7160*/  FFMA.FTZ R168, R234.reuse, R184, R181 ;  /* 0x000000b8eaa87223 */ /* 0x040fe200000100b5 */
[--C-:B-----5:R-:W-:Y:S02]  /*7170*/  HADD2.F32 R180, -RZ, R175.reuse.H0_H0 ;  /* 0x200000afffb47230 */ /* 0x120fe40000004100 */
[----:B------:R-:W-:Y:S01]  /*7180*/  FFMA.FTZ R177, R234, R182, R177 ;  /* 0x000000b6eab17223 */ /* 0x000fe200000100b1 */
[----:B------:R-:W-:Y:S02]  /*7190*/  HADD2.F32 R183, -RZ, R175.H1_H1 ;  /* 0x300000afffb77230 */ /* 0x000fe40000004100 */
[----:B------:R-:W-:Y:S01]  /*71a0*/  FADD.FTZ R185, R12, -R185 ;  /* 0x800000b90cb97221 */ /* 0x000fe20000010000 */
[----:B------:R-:W-:Y:S02]  /*71b0*/  HADD2.F32 R175, -RZ, R164.H1_H1 ;  /* 0x300000a4ffaf7230 */ /* 0x000fe40000004100 */
[----:B------:R-:W-:Y:S01]  /*71c0*/  FMUL.FTZ R181, R178, R176 ;  /* 0x000000b0b2b57220 */ /* 0x000fe20000410000 */
[----:B------:R-:W-:-:S02]  /*71d0*/  HADD2.F32 R184, -RZ, R135.H0_H0 ;  /* 0x20000087ffb87230 */ /* 0x000fc40000004100 */
[----:B------:R-:W-:Y:S01]  /*71e0*/  FMUL.FTZ R182, R171, R176 ;  /* 0x000000b0abb67220 */ /* 0x000fe20000410000 */
[----:B------:R-:W-:Y:S02]  /*71f0*/  HADD2.F32 R187, -RZ, R135.H1_H1 ;  /* 0x30000087ffbb7230 */ /* 0x000fe40000004100 */
[C---:B------:R-:W-:Y:S01]  /*7200*/  FFMA.FTZ R169, R234.reuse, R186, R169 ;  /* 0x000000baeaa97223 */ /* 0x040fe200000100a9 */
[----:B------:R-:W-:Y:S01]  /*7210*/  FFMA.FTZ R234, R234, R185, R175 ;  /* 0x000000b9eaea7223 */ /* 0x000fe200000100af */
[----:B------:R-:W-:Y:S01]  /*7220*/  FFMA.FTZ R180, R181, R180, R38 ;  /* 0x000000b4b5b47223 */ /* 0x000fe20000010026 */
[----:B------:R-:W-:Y:S01]  /*7230*/  FFMA.FTZ R183, R182, R183, R39 ;  /* 0x000000b7b6b77223 */ /* 0x000fe20000010027 */
[----:B------:R-:W-:Y:S01]  /*7240*/  FMUL.FTZ R38, R184, R181 ;  /* 0x000000b5b8267220 */ /* 0x000fe20000410000 */
[----:B------:R-:W-:Y:S01]  /*7250*/  FMUL.FTZ R175, R187, R182 ;  /* 0x000000b6bbaf7220 */ /* 0x000fe20000410000 */
[--C-:B------:R-:W-:Y:S02]  /*7260*/  HADD2.F32 R182, -RZ, R174.reuse.H0_H0 ;  /* 0x200000aeffb67230 */ /* 0x100fe40000004100 */
[----:B------:R-:W-:Y:S01]  /*7270*/  FMUL.FTZ R181, R170, R176 ;  /* 0x000000b0aab57220 */ /* 0x000fe20000410000 */
[----:B------:R-:W-:-:S02]  /*7280*/  HADD2.F32 R184, -RZ, R174.H1_H1 ;  /* 0x300000aeffb87230 */ /* 0x000fc40000004100 */
[----:B------:R-:W-:Y:S01]  /*7290*/  FMUL.FTZ R186, R169, R176 ;  /* 0x000000b0a9ba7220 */ /* 0x000fe20000410000 */
[----:B------:R-:W-:Y:S02]  /*72a0*/  HADD2.F32 R174, -RZ, R134.H0_H0 ;  /* 0x20000086ffae7230 */ /* 0x000fe40000004100 */
[----:B------:R-:W-:Y:S01]  /*72b0*/  FFMA.FTZ R182, R181, R182, R36 ;  /* 0x000000b6b5b67223 */ /* 0x000fe20000010024 */
[----:B------:R-:W-:Y:S02]  /*72c0*/  HADD2.F32 R39, -RZ, R173.H0_H0 ;  /* 0x200000adff277230 */ /* 0x000fe40000004100 */
[----:B------:R-:W-:Y:S01]  /*72d0*/  FMUL.FTZ R185, R177, R176 ;  /* 0x000000b0b1b97220 */ /* 0x000fe20000410000 */
[----:B------:R-:W-:Y:S02]  /*72e0*/  HADD2.F32 R236, -RZ, R133.H0_H0 ;  /* 0x20000085ffec7230 */ /* 0x000fe40000004100 */
[----:B------:R-:W-:Y:S01]  /*72f0*/  FMUL.FTZ R174, R174, R181 ;  /* 0x000000b5aeae7220 */ /* 0x000fe20000410000 */
[----:B------:R-:W-:Y:S01]  /*7300*/  FFMA.FTZ R181, R186, R184, R37 ;  /* 0x000000b8bab57223 */ /* 0x000fe20000010025 */
[----:B------:R-:W-:-:S02]  /*7310*/  HADD2.F32 R37, -RZ, R173.H1_H1 ;  /* 0x300000adff257230 */ /* 0x000fc40000004100 */
[-C--:B------:R-:W-:Y:S01]  /*7320*/  FMUL.FTZ R184, R168, R176.reuse ;  /* 0x000000b0a8b87220 */ /* 0x080fe20000410000 */
[----:B------:R-:W-:Y:S01]  /*7330*/  FFMA.FTZ R42, R185, R39, R42 ;  /* 0x00000027b92a7223 */ /* 0x000fe2000001002a */
[--C-:B------:R-:W-:Y:S02]  /*7340*/  HADD2.F32 R36, -RZ, R172.reuse.H0_H0 ;  /* 0x200000acff247230 */ /* 0x100fe40000004100 */
[----:B------:R-:W-:Y:S01]  /*7350*/  FMUL.FTZ R173, R236, R185 ;  /* 0x000000b9ecad7220 */ /* 0x000fe20000410000 */
[----:B------:R-:W-:Y:S02]  /*7360*/  HADD2.F32 R39, -RZ, R172.H1_H1 ;  /* 0x300000acff277230 */ /* 0x000fe40000004100 */
[----:B------:R-:W-:Y:S01]  /*7370*/  FFMA.FTZ R43, R184, R37, R43 ;  /* 0x00000025b82b7223 */ /* 0x000fe2000001002b */
[----:B------:R-:W-:Y:S02]  /*7380*/  HADD2.F32 R172, -RZ, R132.H0_H0 ;  /* 0x20000084ffac7230 */ /* 0x000fe40000004100 */
[----:B------:R-:W-:Y:S01]  /*7390*/  FMUL.FTZ R37, R179, R176 ;  /* 0x000000b0b3257220 */ /* 0x000fe20000410000 */
[----:B------:R-:W-:-:S02]  /*73a0*/  HADD2.F32 R187, -RZ, R134.H1_H1 ;  /* 0x30000086ffbb7230 */ /* 0x000fc40000004100 */
[----:B------:R-:W-:Y:S01]  /*73b0*/  FMUL.FTZ R176, R234, R176 ;  /* 0x000000b0eab07220 */ /* 0x000fe20000410000 */
[----:B------:R-:W-:Y:S02]  /*73c0*/  HADD2.F32 R235, -RZ, R133.H1_H1 ;  /* 0x30000085ffeb7230 */ /* 0x000fe40000004100 */
[----:B------:R-:W-:Y:S01]  /*73d0*/  FFMA.FTZ R40, R37, R36, R40 ;  /* 0x0000002425287223 */ /* 0x000fe20000010028 */
[----:B------:R-:W-:Y:S02]  /*73e0*/  HADD2.F32 R185, -RZ, R132.H1_H1 ;  /* 0x30000084ffb97230 */ /* 0x000fe40000004100 */
[----:B------:R-:W-:Y:S01]  /*73f0*/  FMUL.FTZ R172, R172, R37 ;  /* 0x00000025acac7220 */ /* 0x000fe20000410000 */
[----:B------:R-:W-:Y:S01]  /*7400*/  FMUL.FTZ R187, R187, R186 ;  /* 0x000000babbbb7220 */ /* 0x000fe20000410000 */
[----:B------:R-:W-:Y:S01]  /*7410*/  FMUL.FTZ R184, R235, R184 ;  /* 0x000000b8ebb87220 */ /* 0x000fe20000410000 */
[----:B------:R-:W-:Y:S01]  /*7420*/  F2FP.F16.F32.PACK_AB R170, R169, R170 ;  /* 0x000000aaa9aa723e */ /* 0x000fe200000000ff */
[----:B------:R-:W-:Y:S01]  /*7430*/  FMUL.FTZ R37, R185, R176 ;  /* 0x000000b0b9257220 */ /* 0x000fe20000410000 */
[----:B------:R-:W-:Y:S01]  /*7440*/  F2FP.F16.F32.PACK_AB R169, R168, R177 ;  /* 0x000000b1a8a9723e */ /* 0x000fe200000000ff */
[----:B------:R-:W-:Y:S01]  /*7450*/  FFMA.FTZ R41, R176, R39, R41 ;  /* 0x00000027b0297223 */ /* 0x000fe20000010029 */
[----:B------:R-:W-:-:S02]  /*7460*/  F2FP.F16.F32.PACK_AB R171, R171, R178 ;  /* 0x000000b2abab723e */ /* 0x000fc400000000ff */
[----:B------:R-:W-:Y:S02]  /*7470*/  F2FP.F16.F32.PACK_AB R168, R234, R179 ;  /* 0x000000b3eaa8723e */ /* 0x000fe400000000ff */
[----:B------:R-:W-:Y:S02]  /*7480*/  F2FP.F16.F32.PACK_AB R175, R175, R38 ;  /* 0x00000026afaf723e */ /* 0x000fe400000000ff */
[----:B------:R-:W-:Y:S02]  /*7490*/  F2FP.F16.F32.PACK_AB R174, R187, R174 ;  /* 0x000000aebbae723e */ /* 0x000fe400000000ff */
[----:B------:R-:W-:Y:S02]  /*74a0*/  F2FP.F16.F32.PACK_AB R173, R184, R173 ;  /* 0x000000adb8ad723e */ /* 0x000fe400000000ff */
[----:B------:R-:W-:Y:S01]  /*74b0*/  F2FP.F16.F32.PACK_AB R172, R37, R172 ;  /* 0x000000ac25ac723e */ /* 0x000fe200000000ff */
[----:B------:R-:W-:Y:S06]  /*74c0*/  BRA `(.L_x_1746) ;  /* 0x0000000400307947 */ /* 0x000fec0003800000 */
.L_x_1745:
        /* <DEDUP_REMOVED lines=8> */
[--C-:B------:R-:W-:Y:S02]  /*7550*/  HADD2.F32 R178, -RZ, R164.reuse.H1_H1 ;  /* 0x300000a4ffb27230 */ /* 0x100fe40000004100 */
[----:B------:R-:W-:Y:S01]  /*7560*/  FADD.FTZ R181, R12, -R181 ;  /* 0x800000b50cb57221 */ /* 0x000fe20000010000 */
[----:B------:R-:W-:-:S02]  /*7570*/  HADD2.F32 R177, -RZ, R164.H0_H0 ;  /* 0x200000a4ffb17230 */ /* 0x000fc40000004100 */
[----:B------:R-:W-:Y:S01]  /*7580*/  FADD.FTZ R179, R15, -R184 ;  /* 0x800000b80fb37221 */ /* 0x000fe20000010000 */
[--C-:B------:R-:W-:Y:S02]  /*7590*/  HADD2.F32 R184, -RZ, R165.reuse.H0_H0 ;  /* 0x200000a5ffb87230 */ /* 0x100fe40000004100 */
[----:B------:R-:W-:Y:S01]  /*75a0*/  FADD.FTZ R183, R11, -R186 ;  /* 0x800000ba0bb77221 */ /* 0x000fe20000010000 */
[C---:B------:R-:W-:Y:S01]  /*75b0*/  FFMA.FTZ R181, R234.reuse, R181, R178 ;  /* 0x000000b5eab57223 */ /* 0x040fe200000100b2 */
[----:B------:R-:W-:Y:S02]  /*75c0*/  HADD2.F32 R178, -RZ, R166.H0_H0 ;  /* 0x200000a6ffb27230 */ /* 0x000fe40000004100 */
[----:B------:R-:W-:Y:S01]  /*75d0*/  FFMA.FTZ R179, R234, R179, R177 ;  /* 0x000000b3eab37223 */ /* 0x000fe200000100b1 */
[----:B------:R-:W-:Y:S01]  /*75e0*/  FADD.FTZ R187, R6, -R187 ;  /* 0x800000bb06bb7221 */ /* 0x000fe20000010000 */
[----:B------:R-:W-:Y:S01]  /*75f0*/  FFMA.FTZ R183, R234, R183, R184 ;  /* 0x000000b7eab77223 */ /* 0x000fe200000100b8 */
[----:B------:R-:W-:-:S02]  /*7600*/  HADD2.F32 R177, -RZ, R165.H1_H1 ;  /* 0x300000a5ffb17230 */ /* 0x000fc40000004100 */
[----:B------:R-:W-:Y:S01]  /*7610*/  FADD.FTZ R185, R8, -R185 ;  /* 0x800000b908b97221 */ /* 0x000fe20000010000 */
[--C-:B------:R-:W-:Y:S02]  /*7620*/  HADD2.F32 R184, -RZ, R167.reuse.H0_H0 ;  /* 0x200000a7ffb87230 */ /* 0x100fe40000004100 */
[----:B------:R-:W-:Y:S01]  /*7630*/  FADD.FTZ R235, R2, -R235 ;  /* 0x800000eb02eb7221 */ /* 0x000fe20000010000 */
[C---:B------:R-:W-:Y:S01]  /*7640*/  FFMA.FTZ R187, R234.reuse, R187, R178 ;  /* 0x000000bbeabb7223 */ /* 0x040fe200000100b2 */
[----:B------:R-:W-:Y:S02]  /*7650*/  HADD2.F32 R178, -RZ, R167.H1_H1 ;  /* 0x300000a7ffb27230 */ /* 0x000fe40000004100 */
[C---:B------:R-:W-:Y:S01]  /*7660*/  FFMA.FTZ R185, R234.reuse, R185, R177 ;  /* 0x000000b9eab97223 */ /* 0x040fe200000100b1 */
[----:B------:R-:W-:Y:S01]  /*7670*/  FADD.FTZ R239, R3, -R180 ;  /* 0x800000b403ef7221 */ /* 0x000fe20000010000 */
[----:B------:R-:W-:Y:S01]  /*7680*/  FFMA.FTZ R177, R234, R235, R184 ;  /* 0x000000ebeab17223 */ /* 0x000fe200000100b8 */
[----:B------:R-:W-:-:S02]  /*7690*/  HADD2.F32 R237, -RZ, R166.H1_H1 ;  /* 0x300000a6ffed7230 */ /* 0x000fc40000004100 */
[----:B------:R-:W-:Y:S01]  /*76a0*/  FADD.FTZ R235, R7, -R182 ;  /* 0x800000b607eb7221 */ /* 0x000fe20000010000 */
[----:B-----5:R-:W-:Y:S02]  /*76b0*/  HADD2.F32 R180, -RZ, R175.H0_H0 ;  /* 0x200000afffb47230 */ /* 0x020fe40000004100 */
[----:B------:R-:W-:Y:S01]  /*76c0*/  FFMA.FTZ R239, R234, R239, R178 ;  /* 0x000000efeaef7223 */ /* 0x000fe200000100b2 */
[--C-:B------:R-:W-:Y:S02]  /*76d0*/  HADD2.F32 R184, -RZ, R173.reuse.H0_H0 ;  /* 0x200000adffb87230 */ /* 0x100fe40000004100 */
[-C--:B------:R-:W-:Y:S01]  /*76e0*/  FMUL.FTZ R177, R177, R176.reuse ;  /* 0x000000b0b1b17220 */ /* 0x080fe20000410000 */
[----:B------:R-:W-:Y:S02]  /*76f0*/  HADD2.F32 R178, -RZ, R172.H0_H0 ;  /* 0x200000acffb27230 */ /* 0x000fe40000004100 */
[----:B------:R-:W-:Y:S01]  /*7700*/  FMUL.FTZ R183, R183, R176 ;  /* 0x000000b0b7b77220 */ /* 0x000fe20000410000 */
[----:B------:R-:W-:-:S02]  /*7710*/  HADD2.F32 R186, -RZ, R173.H1_H1 ;  /* 0x300000adffba7230 */ /* 0x000fc40000004100 */
[----:B------:R-:W-:Y:S01]  /*7720*/  FMUL.FTZ R173, R179, R176 ;  /* 0x000000b0b3ad7220 */ /* 0x000fe20000410000 */
[----:B------:R-:W-:Y:S01]  /*7730*/  FFMA.FTZ R235, R234, R235, R237 ;  /* 0x000000ebeaeb7223 */ /* 0x000fe200000100ed */
[----:B------:R-:W-:Y:S01]  /*7740*/  FFMA.FTZ R180, R177, R180, R38 ;  /* 0x000000b4b1b47223 */ /* 0x000fe20000010026 */
[----:B------:R-:W-:Y:S02]  /*7750*/  HADD2.F32 R182, -RZ, R172.H1_H1 ;  /* 0x300000acffb67230 */ /* 0x000fe40000004100 */
[----:B------:R-:W-:Y:S01]  /*7760*/  FFMA.FTZ R42, R183, R184, R42 ;  /* 0x000000b8b72a7223 */ /* 0x000fe2000001002a */
[--C-:B------:R-:W-:Y:S02]  /*7770*/  HADD2.F32 R234, -RZ, R174.reuse.H0_H0 ;  /* 0x200000aeffea7230 */ /* 0x100fe40000004100 */
[----:B------:R-:W-:Y:S01]  /*7780*/  FMUL.FTZ R172, R181, R176 ;  /* 0x000000b0b5ac7220 */ /* 0x000fe20000410000 */
[----:B------:R-:W-:Y:S02]  /*7790*/  HADD2.F32 R237, -RZ, R174.H1_H1 ;  /* 0x300000aeffed7230 */ /* 0x000fe40000004100 */
[----:B------:R-:W-:Y:S01]  /*77a0*/  FFMA.FTZ R40, R173, R178, R40 ;  /* 0x000000b2ad287223 */ /* 0x000fe20000010028 */
[----:B------:R-:W-:-:S02]  /*77b0*/  HADD2.F32 R38, -RZ, R175.H1_H1 ;  /* 0x300000afff267230 */ /* 0x000fc40000004100 */
[-C--:B------:R-:W-:Y:S01]  /*77c0*/  FMUL.FTZ R187, R187, R176.reuse ;  /* 0x000000b0bbbb7220 */ /* 0x080fe20000410000 */
[--C-:B------:R-:W-:Y:S02]  /*77d0*/  HADD2.F32 R184, -RZ, R135.reuse.H0_H0 ;  /* 0x20000087ffb87230 */ /* 0x100fe40000004100 */
[----:B------:R-:W-:Y:S01]  /*77e0*/  FMUL.FTZ R236, R235, R176 ;  /* 0x000000b0ebec7220 */ /* 0x000fe20000410000 */
[--C-:B------:R-:W-:Y:S02]  /*77f0*/  HADD2.F32 R178, -RZ, R134.reuse.H0_H0 ;  /* 0x20000086ffb27230 */ /* 0x100fe40000004100 */
[----:B------:R-:W-:Y:S01]  /*7800*/  FFMA.FTZ R41, R172, R182, R41 ;  /* 0x000000b6ac297223 */ /* 0x000fe20000010029 */
[----:B------:R-:W-:Y:S02]  /*7810*/  HADD2.F32 R175, -RZ, R134.H1_H1 ;  /* 0x30000086ffaf7230 */ /* 0x000fe40000004100 */
[----:B------:R-:W-:Y:S01]  /*7820*/  FFMA.FTZ R182, R187, R234, R36 ;  /* 0x000000eabbb67223 */ /* 0x000fe20000010024 */
[----:B------:R-:W-:Y:S01]  /*7830*/  FFMA.FTZ R181, R236, R237, R37 ;  /* 0x000000edecb57223 */ /* 0x000fe20000010025 */
[----:B------:R-:W-:Y:S01]  /*7840*/  FMUL.FTZ R184, R184, R177 ;  /* 0x000000b1b8b87220 */ /* 0x000fe20000410000 */
[----:B------:R-:W-:Y:S01]  /*7850*/  FMUL.FTZ R174, R185, R176 ;  /* 0x000000b0b9ae7220 */ /* 0x000fe20000410000 */
[----:B------:R-:W-:Y:S01]  /*7860*/  FMUL.FTZ R187, R178, R187 ;  /* 0x000000bbb2bb7220 */ /* 0x000fe20000410000 */
[----:B------:R-:W-:Y:S01]  /*7870*/  FMUL.FTZ R236, R175, R236 ;  /* 0x000000ecafec7220 */ /* 0x000fe20000410000 */
[----:B------:R-:W-:-:S02]  /*7880*/  HADD2.F32 R177, -RZ, R135.H1_H1 ;  /* 0x30000087ffb17230 */ /* 0x000fc40000004100 */
[----:B------:R-:W-:Y:S01]  /*7890*/  FMUL.FTZ R176, R239, R176 ;  /* 0x000000b0efb07220 */ /* 0x000fe20000410000 */
[--C-:B------:R-:W-:Y:S02]  /*78a0*/  HADD2.F32 R178, -RZ, R133.reuse.H0_H0 ;  /* 0x20000085ffb27230 */ /* 0x100fe40000004100 */
[----:B------:R-:W-:Y:S01]  /*78b0*/  FFMA.FTZ R43, R174, R186, R43 ;  /* 0x000000baae2b7223 */ /* 0x000fe2000001002b */
[----:B------:R-:W-:Y:S02]  /*78c0*/  HADD2.F32 R175, -RZ, R133.H1_H1 ;  /* 0x30000085ffaf7230 */ /* 0x000fe40000004100 */
[----:B------:R-:W-:Y:S01]  /*78d0*/  FMUL.FTZ R179, R177, R176 ;  /* 0x000000b0b1b37220 */ /* 0x000fe20000410000 */
[--C-:B------:R-:W-:Y:S02]  /*78e0*/  HADD2.F32 R36, -RZ, R132.reuse.H0_H0 ;  /* 0x20000084ff247230 */ /* 0x100fe40000004100 */
[----:B------:R-:W-:Y:S01]  /*78f0*/  FMUL.FTZ R178, R178, R183 ;  /* 0x000000b7b2b27220 */ /* 0x000fe20000410000 */
[----:B------:R-:W-:-:S02]  /*7900*/  HADD2.F32 R37, -RZ, R132.H1_H1 ;  /* 0x30000084ff257230 */ /* 0x000fc40000004100 */
[----:B------:R-:W-:Y:S01]  /*7910*/  FMUL.FTZ R177, R175, R174 ;  /* 0x000000aeafb17220 */ /* 0x000fe20000410000 */
[----:B------:R-:W-:Y:S01]  /*7920*/  FFMA.FTZ R183, R176, R38, R39 ;  /* 0x00000026b0b77223 */ /* 0x000fe20000010027 */
[----:B------:R-:W-:Y:S01]  /*7930*/  FMUL.FTZ R36, R36, R173 ;  /* 0x000000ad24247220 */ /* 0x000fe20000410000 */
[----:B------:R-:W-:Y:S01]  /*7940*/  F2FP.F16.F32.PACK_AB R175, R179, R184 ;  /* 0x000000b8b3af723e */ /* 0x000fe200000000ff */
[----:B------:R-:W-:Y:S01]  /*7950*/  FMUL.FTZ R37, R37, R172 ;  /* 0x000000ac25257220 */ /* 0x000fe20000410000 */
[----:B------:R-:W-:Y:S02]  /*7960*/  F2FP.F16.F32.PACK_AB R174, R236, R187 ;  /* 0x000000bbecae723e */ /* 0x000fe400000000ff */
[----:B------:R-:W-:Y:S02]  /*7970*/  F2FP.F16.F32.PACK_AB R173, R177, R178 ;  /* 0x000000b2b1ad723e */ /* 0x000fe400000000ff */
[----:B------:R-:W-:-:S07]  /*7980*/  F2FP.F16.F32.PACK_AB R172, R37, R36 ;  /* 0x0000002425ac723e */ /* 0x000fce00000000ff */
.L_x_1746:
        /* <DEDUP_REMOVED lines=10> */
.L_x_1730:
[----:B------:R-:W-:Y:S05]  /*7a30*/  BSYNC.RECONVERGENT B0 ;  /* 0x0000000000007941 */ /* 0x000fea0003800200 */
.L_x_1716:
[----:B0-234-:R-:W0:Y:S01]  /*7a40*/  LDC.64 R172, c[0x0][0x380] ;  /* 0x0000e000ffac7b82 */ /* 0x01de220000000a00 */
[----:B------:R-:W-:Y:S01]  /*7a50*/  UPLOP3.LUT UP1, UPT, UPT, UPT, UP1, 0x40, 0x4 ;  /* 0x000000000004789c */ /* 0x000fe20003f2e810 */
[----:B0-----:R-:W-:-:S04]  /*7a60*/  IADD3 R201, PT, PT, R201, R172, RZ ;  /* 0x000000acc9c97210 */ /* 0x001fc80007ffe0ff */
[----:B------:R-:W-:-:S13]  /*7a70*/  ISETP.GE.AND P1, PT, R201, R173, PT ;  /* 0x000000adc900720c */ /* 0x000fda0003f26270 */
[----:B------:R-:W-:Y:S05]  /*7a80*/  @!P1 BRA `(.L_x_1747) ;  /* 0xffffff8c00b49947 */ /* 0x000fea000383ffff */
.L_x_1705:
[----:B------:R-:W0:Y:S01]  /*7a90*/  S2UR UR4, SR_CTAID.X ;  /* 0x00000000000479c3 */ /* 0x000e220000002500 */
[----:B------:R-:W-:Y:S01]  /*7aa0*/  BSSY.RECONVERGENT B0, `(.L_x_1748) ;  /* 0x0000011000007945 */ /* 0x000fe20003800200 */
[----:B0-----:R-:W-:-:S05]  /*7ab0*/  IMAD R3, R196, UR4, RZ ;  /* 0x00000004c4037c24 */ /* 0x001fca000f8e02ff */
[----:B------:R-:W-:Y:S01]  /*7ac0*/  LEA.HI R9, R3, R198, RZ, 0x1d ;  /* 0x000000c603097211 */ /* 0x000fe200078fe8ff */
        /* <DEDUP_REMOVED lines=14> */
.L_x_1749:
[----:B------:R-:W-:Y:S05]  /*7bb0*/  BSYNC.RECONVERGENT B0 ;  /* 0x0000000000007941 */ /* 0x000fea0003800200 */
.L_x_1748:
        /* <DEDUP_REMOVED lines=15> */
.L_x_1751:
[----:B------:R-:W-:Y:S05]  /*7cb0*/  BSYNC.RECONVERGENT B0 ;  /* 0x0000000000007941 */ /* 0x000fea0003800200 */
.L_x_1750:
        /* <DEDUP_REMOVED lines=15> */
.L_x_1753:
[----:B------:R-:W-:Y:S05]  /*7db0*/  BSYNC.RECONVERGENT B0 ;  /* 0x0000000000007941 */ /* 0x000fea0003800200 */
.L_x_1752:
        /* <DEDUP_REMOVED lines=14> */
.L_x_1754:
        /* <DEDUP_REMOVED lines=14> */
.L_x_15602:


//--------------------- .text._ZN10layer_norm13ln_bwd_kernelINS_13Kernel_traitsI6__halfS2_S2_S2_fjLj8192ELj1ELj1ELj8ELj16ENS_18Kernel_traits_baseILj8192ES2_S2_S2_S2_fjLj256EEEEELb0ELb1ELb0ELb1EEEvNS_9BwdParamsE --------------------------
	.section	.text._ZN10layer_norm13ln_bwd_kernelINS_13Kernel_traitsI6__halfS2_S2_S2_fjLj8192ELj1ELj1ELj8ELj16ENS_18Kernel_traits_baseILj8192ES2_S2_S2_S2_fjLj256EEEEELb0ELb1ELb0ELb1EEEvNS_9BwdParamsE,"ax",@progbits
	.align	128
        .global         _ZN10layer_norm13ln_bwd_kernelINS_13Kernel_traitsI6__halfS2_S2_S2_fjLj8192ELj1ELj1ELj8ELj16ENS_18Kernel_traits_baseILj8192ES2_S2_S2_S2_fjLj256EEEEELb0ELb1ELb0ELb1EEEvNS_9BwdParamsE
        .type           _ZN10layer_norm13ln_bwd_kernelINS_13Kernel_traitsI6__halfS2_S2_S2_fjLj8192ELj1ELj1ELj8ELj16ENS_18Kernel_traits_baseILj8192ES2_S2_S2_S2_fjLj256EEEEELb0ELb1ELb0ELb1EEEvNS_9BwdParamsE,@function
        .size           _ZN10layer_norm13ln_bwd_kernelINS_13Kernel_traitsI6__halfS2_S2_S2_fjLj8192ELj1ELj1ELj8ELj16ENS_18Kernel_traits_baseILj8192ES2_S2_S2_S2_fjLj256EEEEELb0ELb1ELb0ELb1EEEvNS_9BwdParamsE,(.L_x_15603 - _ZN10layer_norm13ln_bwd_kernelINS_13Kernel_traitsI6__halfS2_S2_S2_fjLj8192ELj1ELj1ELj8ELj16ENS_18Kernel_traits_baseILj8192ES2_S2_S2_S2_fjLj256EEEEELb0ELb1ELb0ELb1EEEvNS_9BwdParamsE)
        .other          _ZN10layer_norm13ln_bwd_kernelINS_13Kernel_traitsI6__halfS2_S2_S2_fjLj8192ELj1ELj1ELj8ELj16ENS_18Kernel_traits_baseILj8192ES2_S2_S2_S2_fjLj256EEEEELb0ELb1ELb0ELb1EEEvNS_9BwdParamsE,@"STO_CUDA_ENTRY STV_DEFAULT"
_ZN10layer_norm13ln_bwd_kernelINS_13Kernel_traitsI6__halfS2_S2_S2_fjLj8192ELj1ELj1ELj8ELj16ENS_18Kernel_traits_baseILj8192ES2_S2_S2_S2_fjLj256EEEEELb0ELb1ELb0ELb1EEEvNS_9BwdParamsE:
.text._ZN10layer_norm13ln_bwd_kernelINS_13Kernel_traitsI6__halfS2_S2_S2_fjLj8192ELj1ELj1ELj8ELj16ENS_18Kernel_traits_baseILj8192ES2_S2_S2_S2_fjLj256EEEEELb0ELb1ELb0ELb1EEEvNS_9BwdParamsE:
        /* <DEDUP_REMOVED lines=80> */
[----:B------:R-:W-:Y:S02]  /*0500*/  CS2R R44, SRZ ;  /* 0x00000000002c7805 */ /* 0x000fe4000001ff00 */
[----:B------:R-:W-:Y:S01]  /*0510*/  CS2R R42, SRZ ;  /* 0x00000000002a7805 */ /* 0x000fe2000001ff00 */
[----:B------:R-:W4:Y:S01]  /*0520*/  LDG.E.128 R180, desc[UR10][R2.64+0x1000] ;  /* 0x0010000a02b47981 */ /* 0x000f22000c1e1d00 */
[----:B------:R-:W-:-:S02]  /*0530*/  CS2R R40, SRZ ;  /* 0x0000000000287805 */ /* 0x000fc4000001ff00 */
[----:B------:R-:W-:Y:S02]  /*0540*/  CS2R R38, SRZ ;  /* 0x0000000000267805 */ /* 0x000fe4000001ff00 */
[----:B------:R-:W-:Y:S01]  /*0550*/  CS2R R36, SRZ ;  /* 0x0000000000247805 */ /* 0x000fe2000001ff00 */
[----:B------:R-:W4:Y:S01]  /*0560*/  LDG.E.128 R172, desc[UR10][R2.64+0x2000] ;  /* 0x0020000a02ac7981 */ /* 0x000f22000c1e1d00 */
[----:B------:R-:W-:Y:S02]  /*0570*/  CS2R R34, SRZ ;  /* 0x0000000000227805 */ /* 0x000fe4000001ff00 */
[----:B------:R-:W-:Y:S02]  /*0580*/  CS2R R32, SRZ ;  /* 0x0000000000207805 */ /* 0x000fe4000001ff00 */
[----:B------:R-:W-:Y:S01]  /*0590*/  CS2R R30, SRZ ;  /* 0x00000000001e7805 */ /* 0x000fe2000001ff00 */
[----:B------:R0:W4:Y:S01]  /*05a0*/  LDG.E.128 R8, desc[UR10][R2.64+0x3000] ;  /* 0x0030000a02087981 */ /* 0x000122000c1e1d00 */
[----:B---3--:R-:W-:Y:S01]  /*05b0*/  IMAD.WIDE.U32 R4, R117, 0x10, R4 ;  /* 0x0000001075047825 */ /* 0x008fe200078e0004 */
[----:B--2---:R-:W-:Y:S01]  /*05c0*/  UISETP.NE.U32.AND UP0, UPT, UR4, URZ, UPT ;  /* 0x000000ff0400728c */ /* 0x004fe2000bf05070 */
[----:B------:R-:W-:-:S02]  /*05d0*/  CS2R R28, SRZ ;  /* 0x00000000001c7805 */ /* 0x000fc4000001ff00 */
[----:B------:R-:W-:Y:S02]  /*05e0*/  CS2R R26, SRZ ;  /* 0x00000000001a7805 */ /* 0x000fe4000001ff00 */
[----:B------:R-:W-:Y:S01]  /*05f0*/  CS2R R24, SRZ ;  /* 0x0000000000187805 */ /* 0x000fe2000001ff00 */
[----:B------:R-:W5:Y:S01]  /*0600*/  LDG.E.128 R60, desc[UR10][R4.64+0x3000] ;  /* 0x0030000a043c7981 */ /* 0x000f62000c1e1d00 */
        /* <DEDUP_REMOVED lines=17> */
[----:B------:R-:W-:Y:S02]  /*0720*/  CS2R R6, SRZ ;  /* 0x0000000000067805 */ /* 0x000fe4000001ff00 */
[----:B0-----:R-:W-:-:S02]  /*0730*/  CS2R R2, SRZ ;  /* 0x0000000000027805 */ /* 0x001fc4000001ff00 */
[----:B------:R-:W-:Y:S01]  /*0740*/  MOV R0, RZ ;  /* 0x000000ff00007202 */ /* 0x000fe20000000f00 */
[----:B------:R-:W-:Y:S01]  /*0750*/  UISETP.NE.AND.EX UP0, UPT, UR5, URZ, UPT, UP0 ;  /* 0x000000ff0500728c */ /* 0x000fe2000bf05300 */
[----:B-1----:R-:W-:Y:S01]  /*0760*/  CS2R R4, SRZ ;  /* 0x0000000000047805 */ /* 0x002fe2000001ff00 */
[----:B------:R-:W0:Y:S01]  /*0770*/  LDCU UR17, c[0x0][0x388] ;  /* 0x00007100ff1177ac */ /* 0x000e220008000800 */
[----:B------:R-:W1:Y:S01]  /*0780*/  LDCU.U8 UR16, c[0x0][0x410] ;  /* 0x00008200ff1077ac */ /* 0x000e620008000000 */
[----:B------:R-:W2:Y:S01]  /*0790*/  LDCU UR20, c[0x0][0x400] ;  /* 0x00008000ff1477ac */ /* 0x000ea20008000800 */
[----:B------:R-:W3:Y:S01]  /*07a0*/  LDCU.64 UR22, c[0x0][0x478] ;  /* 0x00008f00ff1677ac */ /* 0x000ee20008000a00 */
[----:B------:R-:W0:Y:S01]  /*07b0*/  LDCU.128 UR12, c[0x0][0x3c0] ;  /* 0x00007800ff0c77ac */ /* 0x000e220008000c00 */
[----:B------:R-:W0:Y:S01]  /*07c0*/  LDCU.64 UR18, c[0x0][0x438] ;  /* 0x00008700ff1277ac */ /* 0x000e220008000a00 */
[----:B------:R-:W0:Y:S01]  /*07d0*/  LDCU.64 UR24, c[0x0][0x380] ;  /* 0x00007000ff1877ac */ /* 0x000e220008000a00 */
[----:B----4-:R-:W-:-:S02]  /*07e0*/  HADD2.F32 R196, -RZ, R189.H0_H0 ;  /* 0x200000bdffc47230 */ /* 0x010fc40000004100 */
[----:B------:R-:W-:Y:S02]  /*07f0*/  HADD2.F32 R195, -RZ, R189.H1_H1 ;  /* 0x300000bdffc37230 */ /* 0x000fe40000004100 */
[--C-:B------:R-:W-:Y:S02]  /*0800*/  HADD2.F32 R194, -RZ, R190.reuse.H0_H0 ;  /* 0x200000beffc27230 */ /* 0x100fe40000004100 */
[----:B------:R-:W-:Y:S02]  /*0810*/  HADD2.F32 R193, -RZ, R190.H1_H1 ;  /* 0x300000beffc17230 */ /* 0x000fe40000004100 */
[--C-:B------:R-:W-:Y:S02]  /*0820*/  HADD2.F32 R190, -RZ, R180.reuse.H0_H0 ;  /* 0x200000b4ffbe7230 */ /* 0x100fe40000004100 */
[----:B------:R-:W-:Y:S02]  /*0830*/  HADD2.F32 R189, -RZ, R180.H1_H1 ;  /* 0x300000b4ffbd7230 */ /* 0x000fe40000004100 */
[----:B------:R-:W-:-:S02]  /*0840*/  HADD2.F32 R198, -RZ, R188.H0_H0 ;  /* 0x200000bcffc67230 */ /* 0x000fc40000004100 */
[----:B------:R-:W-:Y:S02]  /*0850*/  HADD2.F32 R197, -RZ, R188.H1_H1 ;  /* 0x300000bcffc57230 */ /* 0x000fe40000004100 */
[--C-:B------:R-:W-:Y:S02]  /*0860*/  HADD2.F32 R180, -RZ, R173.reuse.H0_H0 ;  /* 0x200000adffb47230 */ /* 0x100fe40000004100 */
[----:B------:R-:W-:Y:S02]  /*0870*/  HADD2.F32 R179, -RZ, R173.H1_H1 ;  /* 0x300000adffb37230 */ /* 0x000fe40000004100 */
[--C-:B------:R-:W-:Y:S02]  /*0880*/  HADD2.F32 R178, -RZ, R174.reuse.H0_H0 ;  /* 0x200000aeffb27230 */ /* 0x100fe40000004100 */
[----:B------:R-:W-:Y:S02]  /*0890*/  HADD2.F32 R177, -RZ, R174.H1_H1 ;  /* 0x300000aeffb17230 */ /* 0x000fe40000004100 */
[----:B------:R-:W-:-:S02]  /*08a0*/  HADD2.F32 R192, -RZ, R191.H0_H0 ;  /* 0x200000bfffc07230 */ /* 0x000fc40000004100 */
[--C-:B------:R-:W-:Y:S02]  /*08b0*/  HADD2.F32 R188, -RZ, R181.reuse.H0_H0 ;  /* 0x200000b5ffbc7230 */ /* 0x100fe40000004100 */
[----:B------:R-:W-:Y:S02]  /*08c0*/  HADD2.F32 R187, -RZ, R181.H1_H1 ;  /* 0x300000b5ffbb7230 */ /* 0x000fe40000004100 */
[--C-:B------:R-:W-:Y:S02]  /*08d0*/  HADD2.F32 R186, -RZ, R182.reuse.H0_H0 ;  /* 0x200000b6ffba7230 */ /* 0x100fe40000004100 */
[----:B------:R-:W-:Y:S02]  /*08e0*/  HADD2.F32 R185, -RZ, R182.H1_H1 ;  /* 0x300000b6ffb97230 */ /* 0x000fe40000004100 */
[----:B------:R-:W-:Y:S02]  /*08f0*/  HADD2.F32 R184, -RZ, R183.H0_H0 ;  /* 0x200000b7ffb87230 */ /* 0x000fe40000004100 */
[----:B------:R-:W-:-:S02]  /*0900*/  HADD2.F32 R176, -RZ, R175.H0_H0 ;  /* 0x200000afffb07230 */ /* 0x000fc40000004100 */
[--C-:B------:R-:W-:Y:S02]  /*0910*/  HADD2.F32 R174, -RZ, R8.reuse.H0_H0 ;  /* 0x20000008ffae7230 */ /* 0x100fe40000004100 */
[----:B------:R-:W-:Y:S02]  /*0920*/  HADD2.F32 R173, -RZ, R8.H1_H1 ;  /* 0x30000008ffad7230 */ /* 0x000fe40000004100 */
[--C-:B------:R-:W-:Y:S02]  /*0930*/  HADD2.F32 R165, -RZ, R9.reuse.H0_H0 ;  /* 0x20000009ffa57230 */ /* 0x100fe40000004100 */
[----:B------:R-:W-:Y:S01]  /*0940*/  HADD2.F32 R166, -RZ, R9.H1_H1 ;  /* 0x30000009ffa67230 */ /* 0x000fe20000004100 */
[----:B------:R-:W-:Y:S01]  /*0950*/  CS2R R8, SRZ ;  /* 0x0000000000087805 */ /* 0x000fe2000001ff00 */
[--C-:B------:R-:W-:Y:S02]  /*0960*/  HADD2.F32 R167, -RZ, R10.reuse.H0_H0 ;  /* 0x2000000affa77230 */ /* 0x100fe40000004100 */
[----:B------:R-:W-:-:S02]  /*0970*/  HADD2.F32 R168, -RZ, R10.H1_H1 ;  /* 0x3000000affa87230 */ /* 0x000fc40000004100 */
[--C-:B------:R-:W-:Y:S02]  /*0980*/  HADD2.F32 R169, -RZ, R11.reuse.H0_H0 ;  /* 0x2000000bffa97230 */ /* 0x100fe40000004100 */
[----:B------:R-:W-:Y:S01]  /*0990*/  HADD2.F32 R170, -RZ, R11.H1_H1 ;  /* 0x3000000bffaa7230 */ /* 0x000fe20000004100 */
[----:B------:R-:W-:Y:S01]  /*09a0*/  CS2R R10, SRZ ;  /* 0x00000000000a7805 */ /* 0x000fe2000001ff00 */
[----:B------:R-:W-:Y:S02]  /*09b0*/  HADD2.F32 R191, -RZ, R191.H1_H1 ;  /* 0x300000bfffbf7230 */ /* 0x000fe40000004100 */
[----:B------:R-:W-:Y:S02]  /*09c0*/  HADD2.F32 R183, -RZ, R183.H1_H1 ;  /* 0x300000b7ffb77230 */ /* 0x000fe40000004100 */
[--C-:B------:R-:W-:Y:S02]  /*09d0*/  HADD2.F32 R182, -RZ, R172.reuse.H0_H0 ;  /* 0x200000acffb67230 */ /* 0x100fe40000004100 */
[----:B------:R-:W-:-:S02]  /*09e0*/  HADD2.F32 R181, -RZ, R172.H1_H1 ;  /* 0x300000acffb57230 */ /* 0x000fc40000004100 */
[----:B0123--:R-:W-:-:S07]  /*09f0*/  HADD2.F32 R175, -RZ, R175.H1_H1 ;  /* 0x300000afffaf7230 */ /* 0x00ffce0000004100 */
.L_x_1776:
[----:B0-----:R-:W0:Y:S01]  /*0a00*/  S2R R117, SR_TID.X ;  /* 0x0000000000757919 */ /* 0x001e220000002100 */
[----:B-1----:R-:W1:Y:S01]  /*0a10*/  @UP0 LDCU.64 UR4, c[0x0][0x3e0] ;  /* 0x00007c00ff0407ac */ /* 0x002e620008000a00 */
[----:B--2---:R-:W2:Y:S01]  /*0a20*/  LDC.64 R108, c[0x0][0x3a8] ;  /* 0x0000ea00ff6c7b82 */ /* 0x004ea20000000a00 */
[----:B------:R-:W-:Y:S01]  /*0a30*/  PLOP3.LUT P1, PT, PT, PT, UP0, 0x80, 0x8 ;  /* 0x000000000008781c */ /* 0x000fe20003f2f008 */
[----:B------:R-:W-:-:S04]  /*0a40*/  UIMAD UR7, UR6, UR17, URZ ;  /* 0x00000011060772a4 */ /* 0x000fc8000f8e02ff */
[----:B------:R-:W-:Y:S02]  /*0a50*/  USHF.R.S32.HI UR8, URZ, 0x1f, UR7 ;  /* 0x0000001fff087899 */ /* 0x000fe40008011407 */
[----:B------:R-:W3:Y:S02]  /*0a60*/  LDC.64 R112, c[0x0][0x428] ;  /* 0x00010a00ff707b82 */ /* 0x000ee40000000a00 */
[----:B------:R-:W-:-:S06]  /*0a70*/  ULEA.HI UR8, UR8, UR7, URZ, 0x3 ;  /* 0x0000000708087291 */ /* 0x000fcc000f8f18ff */
[----:B------:R-:W-:Y:S01]  /*0a80*/  MOV R86, UR8 ;  /* 0x0000000800567c02 */ /* 0x000fe20008000f00 */
[----:B-1----:R-:W-:Y:S02]  /*0a90*/  @UP0 UIMAD.WIDE UR4, UR6, 0x2, UR4 ;  /* 0x00000002060408a5 */ /* 0x002fe4000f8e0204 */
[----:B------:R-:W-:-:S04]  /*0aa0*/  UIMAD.WIDE UR8, UR6, 0x4, UR14 ;  /* 0x00000004060878a5 */ /* 0x000fc8000f8e020e */
[----:B------:R-:W-:Y:S02]  /*0ab0*/  MOV R84, UR4 ;  /* 0x0000000400547c02 */ /* 0x000fe40008000f00 */
[----:B------:R-:W-:Y:S02]  /*0ac0*/  MOV R85, UR5 ;  /* 0x0000000500557c02 */ /* 0x000fe40008000f00 */
[----:B------:R-:W-:Y:S02]  /*0ad0*/  MOV R87, UR9 ;  /* 0x0000000900577c02 */ /* 0x000fe40008000f00 */
[----:B0-----:R-:W-:Y:S01]  /*0ae0*/  LEA.HI.SX32 R201, R86, R117, 0x1d ;  /* 0x0000007556c97211 */ /* 0x001fe200078feaff */
[----:B------:R-:W4:Y:S01]  /*0af0*/  @P1 LDG.E.U16 R202, desc[UR10][R84.64] ;  /* 0x0000000a54ca1981 */ /* 0x000f22000c1e1500 */
[----:B------:R-:W-:-:S03]  /*0b00*/  MOV R86, UR8 ;  /* 0x0000000800567c02 */ /* 0x000fc60008000f00 */
[C---:B--2---:R-:W-:Y:S02]  /*0b10*/  IMAD.WIDE.U32 R104, R201.reuse, 0x10, R108 ;  /* 0x00000010c9687825 */ /* 0x044fe400078e006c */
[----:B------:R-:W2:Y:S04]  /*0b20*/  LDG.E R203, desc[UR10][R86.64] ;  /* 0x0000000a56cb7981 */ /* 0x000ea8000c1e1900 */
[----:B------:R0:W4:Y:S01]  /*0b30*/  LDG.E.128 R84, desc[UR10][R104.64] ;  /* 0x0000000a68547981 */ /* 0x000122000c1e1d00 */
[C---:B---3--:R-:W-:Y:S01]  /*0b40*/  IMAD.WIDE.U32 R88, R201.reuse, 0x10, R112 ;  /* 0x00000010c9587825 */ /* 0x048fe200078e0070 */
[----:B------:R-:W-:Y:S01]  /*0b50*/  IADD3 R199, PT, PT, R201, 0x200, RZ ;  /* 0x00000200c9c77810 */ /* 0x000fe20007ffe0ff */
[----:B------:R-:W-:-:S04]  /*0b60*/  UIMAD.WIDE UR4, UR6, 0x4, UR12 ;  /* 0x00000004060478a5 */ /* 0x000fc8000f8e020c */
[----:B------:R-:W3:Y:S02]  /*0b70*/  LDG.E.128 R88, desc[UR10][R88.64] ;  /* 0x0000000a58587981 */ /* 0x000ee4000c1e1d00 */
[----:B------:R-:W-:Y:S01]  /*0b80*/  MOV R228, UR4 ;  /* 0x0000000400e47c02 */ /* 0x000fe20008000f00 */
[----:B0-----:R-:W-:Y:S01]  /*0b90*/  IMAD.WIDE.U32 R104, R199, 0x10, R112 ;  /* 0x00000010c7687825 */ /* 0x001fe200078e0070 */
[----:B------:R-:W-:-:S05]  /*0ba0*/  MOV R229, UR5 ;  /* 0x0000000500e57c02 */ /* 0x000fca0008000f00 */
[----:B------:R-:W2:Y:S01]  /*0bb0*/  LDG.E.128 R104, desc[UR10][R104.64] ;  /* 0x0000000a68687981 */ /* 0x000ea2000c1e1d00 */
[----:B------:R-:W-:-:S03]  /*0bc0*/  IADD3 R200, PT, PT, R201, 0x100, RZ ;  /* 0x00000100c9c87810 */ /* 0x000fc60007ffe0ff */
[----:B------:R-:W2:Y:S01]  /*0bd0*/  LDG.E R228, desc[UR10][R228.64] ;  /* 0x0000000ae4e47981 */ /* 0x000ea2000c1e1900 */
[----:B------:R-:W-:-:S04]  /*0be0*/  IMAD.WIDE.U32 R100, R199, 0x10, R108 ;  /* 0x00000010c7647825 */ /* 0x000fc800078e006c */
[C---:B------:R-:W-:Y:S02]  /*0bf0*/  IMAD.WIDE.U32 R92, R200.reuse, 0x10, R108 ;  /* 0x00000010c85c7825 */ /* 0x040fe400078e006c */
[----:B------:R-:W2:Y:S04]  /*0c00*/  LDG.E.128 R100, desc[UR10][R100.64] ;  /* 0x0000000a64647981 */ /* 0x000ea8000c1e1d00 */
[----:B------:R-:W2:Y:S01]  /*0c10*/  LDG.E.128 R92, desc[UR10][R92.64] ;  /* 0x0000000a5c5c7981 */ /* 0x000ea2000c1e1d00 */
[----:B------:R-:W-:-:S06]  /*0c20*/  IMAD.WIDE.U32 R96, R200, 0x10, R112 ;  /* 0x00000010c8607825 */ /* 0x000fcc00078e0070 */
[----:B------:R-:W2:Y:S01]  /*0c30*/  LDG.E.128 R96, desc[UR10][R96.64] ;  /* 0x0000000a60607981 */ /* 0x000ea2000c1e1d00 */
[----:B------:R-:W-:-:S05]  /*0c40*/  IADD3 R172, PT, PT, R201, 0x300, RZ ;  /* 0x00000300c9ac7810 */ /* 0x000fca0007ffe0ff */
[----:B------:R-:W-:-:S06]  /*0c50*/  IMAD.WIDE.U32 R108, R172, 0x10, R108 ;  /* 0x00000010ac6c7825 */ /* 0x000fcc00078e006c */
[----:B------:R-:W2:Y:S01]  /*0c60*/  LDG.E.128 R108, desc[UR10][R108.64] ;  /* 0x0000000a6c6c7981 */ /* 0x000ea2000c1e1d00 */
[----:B------:R-:W-:-:S06]  /*0c70*/  IMAD.WIDE.U32 R112, R172, 0x10, R112 ;  /* 0x00000010ac707825 */ /* 0x000fcc00078e0070 */
[----:B------:R-:W2:Y:S01]  /*0c80*/  LDG.E.128 R112, desc[UR10][R112.64] ;  /* 0x0000000a70707981 */ /* 0x000ea2000c1e1d00 */
[----:B------:R-:W-:-:S04]  /*0c90*/  ISETP.NE.U32.AND P0, PT, RZ, UR18, PT ;  /* 0x00000012ff007c0c */ /* 0x000fc8000bf05070 */
[----:B------:R-:W-:-:S13]  /*0ca0*/  ISETP.NE.AND.EX P0, PT, RZ, UR19, PT, P0 ;  /* 0x00000013ff007c0c */ /* 0x000fda000bf05300 */
[----:B------:R-:W0:Y:S08]  /*0cb0*/  @P0 LDC.64 R230, c[0x0][0x438] ;  /* 0x00010e00ffe60b82 */ /* 0x000e300000000a00 */
[----:B------:R-:W1:Y:S01]  /*0cc0*/  @P0 LDC.64 R226, c[0x0][0x438] ;  /* 0x00010e00ffe20b82 */ /* 0x000e620000000a00 */
[----:B0-----:R-:W-:-:S05]  /*0cd0*/  @P0 IMAD.WIDE.U32 R230, R200, 0x10, R230 ;  /* 0x00000010c8e60825 */ /* 0x001fca00078e00e6 */
[----:B-----5:R-:W5:Y:S01]  /*0ce0*/  @P0 LDG.E.128 R68, desc[UR10][R230.64] ;  /* 0x0000000ae6440981 */ /* 0x020f62000c1e1d00 */
[----:B-1----:R-:W-:-:S05]  /*0cf0*/  @P0 IMAD.WIDE.U32 R226, R172, 0x10, R226 ;  /* 0x00000010ace20825 */ /* 0x002fca00078e00e2 */
[----:B------:R-:W5:Y:S01]  /*0d00*/  @P0 LDG.E.128 R76, desc[UR10][R226.64] ;  /* 0x0000000ae24c0981 */ /* 0x000f62000c1e1d00 */
[--C-:B----4-:R-:W-:Y:S02]  /*0d10*/  HADD2.F32 R215, -RZ, R84.reuse.H0_H0 ;  /* 0x20000054ffd77230 */ /* 0x110fe40000004100 */
[----:B------:R-:W-:Y:S02]  /*0d20*/  HADD2.F32 R216, -RZ, R84.H1_H1 ;  /* 0x30000054ffd87230 */ /* 0x000fe40000004100 */
[--C-:B------:R-:W-:Y:S02]  /*0d30*/  HADD2.F32 R218, -RZ, R85.reuse.H0_H0 ;  /* 0x20000055ffda7230 */ /* 0x100fe40000004100 */
[----:B------:R-:W-:Y:S02]  /*0d40*/  HADD2.F32 R220, -RZ, R85.H1_H1 ;  /* 0x30000055ffdc7230 */ /* 0x000fe40000004100 */
[----:B------:R-:W0:Y:S01]  /*0d50*/  @P0 LDC.64 R84, c[0x0][0x438] ;  /* 0x00010e00ff540b82 */ /* 0x000e220000000a00 */
[----:B------:R-:W-:-:S02]  /*0d60*/  @P1 HADD2.F32 R202, -RZ, R202.H0_H0 ;  /* 0x200000caffca1230 */ /* 0x000fc40000004100 */
[--C-:B------:R-:W-:Y:S02]  /*0d70*/  HADD2.F32 R219, -RZ, R86.reuse.H0_H0 ;  /* 0x20000056ffdb7230 */ /* 0x100fe40000004100 */
[----:B------:R-:W-:Y:S02]  /*0d80*/  HADD2.F32 R224, -RZ, R86.H1_H1 ;  /* 0x30000056ffe07230 */ /* 0x000fe40000004100 */
[--C-:B------:R-:W-:Y:S02]  /*0d90*/  HADD2.F32 R223, -RZ, R87.reuse.H0_H0 ;  /* 0x20000057ffdf7230 */ /* 0x100fe40000004100 */
[----:B------:R-:W-:Y:S02]  /*0da0*/  HADD2.F32 R222, -RZ, R87.H1_H1 ;  /* 0x30000057ffde7230 */ /* 0x000fe40000004100 */
[--C-:B---3--:R-:W-:Y:S01]  /*0db0*/  HADD2.F32 R245, -RZ, R88.reuse.H0_H0 ;  /* 0x20000058fff57230 */ /* 0x108fe20000004100 */
[----:B------:R-:W1:Y:S01]  /*0dc0*/  @P0 LDC.64 R86, c[0x0][0x438] ;  /* 0x00010e00ff560b82 */ /* 0x000e620000000a00 */
[----:B------:R-:W-:-:S02]  /*0dd0*/  HADD2.F32 R243, -RZ, R88.H1_H1 ;  /* 0x30000058fff37230 */ /* 0x000fc40000004100 */
[--C-:B------:R-:W-:Y:S02]  /*0de0*/  HADD2.F32 R241, -RZ, R89.reuse.H0_H0 ;  /* 0x20000059fff17230 */ /* 0x100fe40000004100 */
[----:B------:R-:W-:Y:S01]  /*0df0*/  HADD2.F32 R239, -RZ, R89.H1_H1 ;  /* 0x30000059ffef7230 */ /* 0x000fe20000004100 */
[----:B------:R-:W-:Y:S02]  /*0e00*/  @P1 R2UR UR4, R202 ;  /* 0x00000000ca0412ca */ /* 0x000fe400000e0000 */
[----:B--2---:R-:W-:Y:S01]  /*0e10*/  R2UR UR9, R203 ;  /* 0x00000000cb0972ca */ /* 0x004fe200000e0000 */
[----:B0-----:R-:W-:Y:S01]  /*0e20*/  @P0 IMAD.WIDE.U32 R88, R201, 0x10, R84 ;  /* 0x00000010c9580825 */ /* 0x001fe200078e0054 */
[----:B------:R-:W-:-:S03]  /*0e30*/  ISETP.NE.AND P1, PT, RZ, UR16, PT ;  /* 0x00000010ff007c0c */ /* 0x000fc6000bf25270 */
[--C-:B------:R-:W-:Y:S01]  /*0e40*/  HADD2.F32 R203, -RZ, R105.reuse.H0_H0 ;  /* 0x20000069ffcb7230 */ /* 0x100fe20000004100 */
[----:B------:R0:W5:Y:S02]  /*0e50*/  @P0 LDG.E.128 R64, desc[UR10][R88.64] ;  /* 0x0000000a58400981 */ /* 0x000164000c1e1d00 */
[----:B0-----:R-:W-:Y:S01]  /*0e60*/  HADD2.F32 R88, -RZ, R105.H1_H1 ;  /* 0x30000069ff587230 */ /* 0x001fe20000004100 */
[----:B------:R-:W-:-:S05]  /*0e70*/  FSEL R105, R228, RZ, !P1 ;  /* 0x000000ffe4697208 */ /* 0x000fca0004800000 */
[C---:B------:R-:W-:Y:S01]  /*0e80*/  FADD.FTZ R215, -R105.reuse, R215 ;  /* 0x000000d769d77221 */ /* 0x040fe20000010100 */
[----:B------:R-:W-:-:S03]  /*0e90*/  FADD.FTZ R216, -R105, R216 ;  /* 0x000000d869d87221 */ /* 0x000fc60000010100 */
[----:B------:R-:W-:Y:S01]  /*0ea0*/  FMUL.FTZ R246, R215, UR9 ;  /* 0x00000009d7f67c20 */ /* 0x000fe20008410000 */
[----:B------:R-:W-:Y:S01]  /*0eb0*/  FADD.FTZ R218, -R105, R218 ;  /* 0x000000da69da7221 */ /* 0x000fe20000010100 */
[----:B------:R-:W-:Y:S01]  /*0ec0*/  FADD.FTZ R132, R245, R132 ;  /* 0x00000084f5847221 */ /* 0x000fe20000010000 */
[----:B------:R-:W-:Y:S01]  /*0ed0*/  FMUL.FTZ R244, R216, UR9 ;  /* 0x00000009d8f47c20 */ /* 0x000fe20008410000 */
[-C--:B------:R-:W-:Y:S01]  /*0ee0*/  FFMA.FTZ R133, R246, R245.reuse, R133 ;  /* 0x000000f5f6857223 */ /* 0x080fe20000010085 */
[--C-:B------:R-:W-:Y:S02]  /*0ef0*/  HADD2.F32 R202, -RZ, R92.reuse.H0_H0 ;  /* 0x2000005cffca7230 */ /* 0x100fe40000004100 */
[----:B------:R-:W-:Y:S01]  /*0f00*/  FMUL.FTZ R245, R198, R245 ;  /* 0x000000f5c6f57220 */ /* 0x000fe20000410000 */
[----:B------:R-:W-:Y:S02]  /*0f10*/  HADD2.F32 R204, -RZ, R92.H1_H1 ;  /* 0x3000005cffcc7230 */ /* 0x000fe40000004100 */
[----:B------:R-:W-:-:S02]  /*0f20*/  HADD2.F32 R212, -RZ, R102.H0_H0 ;  /* 0x20000066ffd47230 */ /* 0x000fc40000004100 */
[----:B------:R-:W-:Y:S02]  /*0f30*/  HADD2.F32 R211, -RZ, R102.H1_H1 ;  /* 0x30000066ffd37230 */ /* 0x000fe40000004100 */
[--C-:B------:R-:W-:Y:S02]  /*0f40*/  HADD2.F32 R210, -RZ, R103.reuse.H0_H0 ;  /* 0x20000067ffd27230 */ /* 0x100fe40000004100 */
[----:B------:R-:W-:Y:S02]  /*0f50*/  HADD2.F32 R92, -RZ, R103.H1_H1 ;  /* 0x30000067ff5c7230 */ /* 0x000fe40000004100 */
[----:B------:R-:W-:Y:S01]  /*0f60*/  FADD.FTZ R220, -R105, R220 ;  /* 0x000000dc69dc7221 */ /* 0x000fe20000010100 */
[--C-:B------:R-:W-:Y:S02]  /*0f70*/  HADD2.F32 R237, -RZ, R90.reuse.H0_H0 ;  /* 0x2000005affed7230 */ /* 0x100fe40000004100 */
[----:B------:R-:W-:Y:S01]  /*0f80*/  FADD.FTZ R130, R243, R130 ;  /* 0x00000082f3827221 */ /* 0x000fe20000010000 */
[----:B------:R-:W-:-:S02]  /*0f90*/  HADD2.F32 R235, -RZ, R90.H1_H1 ;  /* 0x3000005affeb7230 */ /* 0x000fc40000004100 */
[----:B------:R-:W-:Y:S01]  /*0fa0*/  FMUL.FTZ R242, R218, UR9 ;  /* 0x00000009daf27c20 */ /* 0x000fe20008410000 */
[----:B-1----:R-:W-:-:S04]  /*0fb0*/  @P0 IMAD.WIDE.U32 R102, R199, 0x10, R86 ;  /* 0x00000010c7660825 */ /* 0x002fc800078e0056 */
[-C--:B------:R-:W-:Y:S01]  /*0fc0*/  FFMA.FTZ R131, R244, R243.reuse, R131 ;  /* 0x000000f3f4837223 */ /* 0x080fe20000010083 */
[----:B------:R-:W-:Y:S01]  /*0fd0*/  FMUL.FTZ R243, R197, R243 ;  /* 0x000000f3c5f37220 */ /* 0x000fe20000410000 */
[--C-:B------:R-:W-:Y:S02]  /*0fe0*/  HADD2.F32 R87, -RZ, R106.reuse.H0_H0 ;  /* 0x2000006aff577230 */ /* 0x100fe40000004100 */
[----:B------:R-:W-:Y:S02]  /*0ff0*/  HADD2.F32 R90, -RZ, R106.H1_H1 ;  /* 0x3000006aff5a7230 */ /* 0x000fe40000004100 */
[----:B------:R-:W-:Y:S01]  /*1000*/  FADD.FTZ R106, RZ, R245 ;  /* 0x000000f5ff6a7221 */ /* 0x000fe20000010000 */
[----:B------:R-:W-:Y:S01]  /*1010*/  FADD.FTZ R219, -R105, R219 ;  /* 0x000000db69db7221 */ /* 0x000fe20000010100 */
[----:B------:R-:W-:Y:S01]  /*1020*/  FADD.FTZ R128, R241, R128 ;  /* 0x00000080f1807221 */ /* 0x000fe20000010000 */
[----:B------:R-:W-:Y:S01]  /*1030*/  FMUL.FTZ R240, R220, UR9 ;  /* 0x00000009dcf07c20 */ /* 0x000fe20008410000 */
[-C--:B------:R-:W-:Y:S01]  /*1040*/  FFMA.FTZ R129, R242, R241.reuse, R129 ;  /* 0x000000f1f2817223 */ /* 0x080fe20000010081 */
[----:B------:R-:W-:Y:S01]  /*1050*/  FMUL.FTZ R241, R196, R241 ;  /* 0x000000f1c4f17220 */ /* 0x000fe20000410000 */
[----:B------:R-:W-:Y:S01]  /*1060*/  FADD.FTZ R106, R243, R106 ;  /* 0x0000006af36a7221 */ /* 0x000fe20000010000 */
[----:B------:R-:W-:Y:S01]  /*1070*/  FADD.FTZ R224, -R105, R224 ;  /* 0x000000e069e07221 */ /* 0x000fe20000010100 */
[----:B------:R-:W-:Y:S01]  /*1080*/  FADD.FTZ R126, R239, R126 ;  /* 0x0000007eef7e7221 */ /* 0x000fe20000010000 */
[----:B------:R-:W-:Y:S01]  /*1090*/  FMUL.FTZ R238, R219, UR9 ;  /* 0x00000009dbee7c20 */ /* 0x000fe20008410000 */
[-C--:B------:R-:W-:Y:S01]  /*10a0*/  FFMA.FTZ R127, R240, R239.reuse, R127 ;  /* 0x000000eff07f7223 */ /* 0x080fe2000001007f */
[----:B------:R-:W-:Y:S01]  /*10b0*/  FMUL.FTZ R239, R195, R239 ;  /* 0x000000efc3ef7220 */ /* 0x000fe20000410000 */
[----:B------:R-:W-:Y:S01]  /*10c0*/  FADD.FTZ R106, R241, R106 ;  /* 0x0000006af16a7221 */ /* 0x000fe20000010000 */
[----:B------:R-:W-:-:S02]  /*10d0*/  HADD2.F32 R207, -RZ, R93.H1_H1 ;  /* 0x3000005dffcf7230 */ /* 0x000fc40000004100 */
[----:B------:R-:W-:Y:S01]  /*10e0*/  FADD.FTZ R223, -R105, R223 ;  /* 0x000000df69df7221 */ /* 0x000fe20000010100 */
[----:B------:R-:W-:Y:S01]  /*10f0*/  FADD.FTZ R124, R237, R124 ;  /* 0x0000007ced7c7221 */ /* 0x000fe20000010000 */
[----:B------:R-:W-:Y:S01]  /*1100*/  FMUL.FTZ R236, R224, UR9 ;  /* 0x00000009e0ec7c20 */ /* 0x000fe20008410000 */
[-C--:B------:R-:W-:Y:S01]  /*1110*/  FFMA.FTZ R125, R238, R237.reuse, R125 ;  /* 0x000000edee7d7223 */ /* 0x080fe2000001007d */
[--C-:B------:R-:W-:Y:S02]  /*1120*/  HADD2.F32 R214, -RZ, R95.reuse.H0_H0 ;  /* 0x2000005fffd67230 */ /* 0x100fe40000004100 */
[----:B------:R-:W-:Y:S01]  /*1130*/  FMUL.FTZ R237, R194, R237 ;  /* 0x000000edc2ed7220 */ /* 0x000fe20000410000 */
[----:B------:R-:W-:Y:S01]  /*1140*/  FADD.FTZ R106, R239, R106 ;  /* 0x0000006aef6a7221 */ /* 0x000fe20000010000 */
[----:B------:R-:W-:Y:S02]  /*1150*/  HADD2.F32 R95, -RZ, R95.H1_H1 ;  /* 0x3000005fff5f7230 */ /* 0x000fe40000004100 */
[----:B------:R-:W-:Y:S01]  /*1160*/  FADD.FTZ R222, -R105, R222 ;  /* 0x000000de69de7221 */ /* 0x000fe20000010100 */
[----:B------:R-:W-:-:S02]  /*1170*/  HADD2.F32 R233, -RZ, R91.H0_H0 ;  /* 0x2000005bffe97230 */ /* 0x000fc40000004100 */
[----:B------:R-:W-:Y:S01]  /*1180*/  FADD.FTZ R122, R235, R122 ;  /* 0x0000007aeb7a7221 */ /* 0x000fe20000010000 */
[----:B------:R-:W-:Y:S01]  /*1190*/  FMUL.FTZ R231, R223, UR9 ;  /* 0x00000009dfe77c20 */ /* 0x000fe20008410000 */
[-C--:B------:R-:W-:Y:S01]  /*11a0*/  FFMA.FTZ R123, R236, R235.reuse, R123 ;  /* 0x000000ebec7b7223 */ /* 0x080fe2000001007b */
[----:B------:R-:W-:Y:S01]  /*11b0*/  FADD.FTZ R207, -R105, R207 ;  /* 0x000000cf69cf7221 */ /* 0x000fe20000010100 */
[----:B------:R-:W-:Y:S01]  /*11c0*/  FMUL.FTZ R235, R193, R235 ;  /* 0x000000ebc1eb7220 */ /* 0x000fe20000410000 */
[----:B------:R-:W-:Y:S01]  /*11d0*/  FADD.FTZ R106, R237, R106 ;  /* 0x0000006aed6a7221 */ /* 0x000fe20000010000 */
[----:B------:R-:W-:Y:S02]  /*11e0*/  HADD2.F32 R209, -RZ, R94.H0_H0 ;  /* 0x2000005effd17230 */ /* 0x000fe40000004100 */
[----:B------:R-:W-:Y:S01]  /*11f0*/  FADD.FTZ R95, -R105, R95 ;  /* 0x0000005f695f7221 */ /* 0x000fe20000010100 */
[----:B------:R-:W-:Y:S02]  /*1200*/  HADD2.F32 R225, -RZ, R97.H0_H0 ;  /* 0x20000061ffe17230 */ /* 0x000fe40000004100 */
[----:B------:R-:W-:Y:S01]  /*1210*/  FADD.FTZ R120, R233, R120 ;  /* 0x00000078e9787221 */ /* 0x000fe20000010000 */
[----:B------:R-:W-:-:S02]  /*1220*/  HADD2.F32 R234, -RZ, R91.H1_H1 ;  /* 0x3000005bffea7230 */ /* 0x000fc40000004100 */
[----:B------:R-:W-:Y:S01]  /*1230*/  FMUL.FTZ R232, R222, UR9 ;  /* 0x00000009dee87c20 */ /* 0x000fe20008410000 */
[----:B------:R-:W-:Y:S02]  /*1240*/  HADD2.F32 R94, -RZ, R94.H1_H1 ;  /* 0x3000005eff5e7230 */ /* 0x000fe40000004100 */
[-C--:B------:R-:W-:Y:S01]  /*1250*/  FFMA.FTZ R121, R231, R233.reuse, R121 ;  /* 0x000000e9e7797223 */ /* 0x080fe20000010079 */
[----:B------:R-:W-:Y:S02]  /*1260*/  HADD2.F32 R97, -RZ, R97.H1_H1 ;  /* 0x30000061ff617230 */ /* 0x000fe40000004100 */
[----:B------:R-:W-:Y:S01]  /*1270*/  FADD.FTZ R202, -R105, R202 ;  /* 0x000000ca69ca7221 */ /* 0x000fe20000010100 */
[----:B------:R-:W-:Y:S01]  /*1280*/  FMUL.FTZ R224, R207, UR9 ;  /* 0x00000009cfe07c20 */ /* 0x000fe20008410000 */
[----:B------:R-:W-:Y:S01]  /*1290*/  FMUL.FTZ R233, R192, R233 ;  /* 0x000000e9c0e97220 */ /* 0x000fe20000410000 */
[----:B------:R-:W-:Y:S01]  /*12a0*/  FADD.FTZ R106, R235, R106 ;  /* 0x0000006aeb6a7221 */ /* 0x000fe20000010000 */
[----:B------:R-:W-:-:S02]  /*12b0*/  HADD2.F32 R205, -RZ, R93.H0_H0 ;  /* 0x2000005dffcd7230 */ /* 0x000fc40000004100 */
[----:B------:R-:W-:Y:S01]  /*12c0*/  FMUL.FTZ R216, R95, UR9 ;  /* 0x000000095fd87c20 */ /* 0x000fe20008410000 */
[--C-:B------:R-:W-:Y:S02]  /*12d0*/  HADD2.F32 R229, -RZ, R96.reuse.H0_H0 ;  /* 0x20000060ffe57230 */ /* 0x100fe40000004100 */
[----:B------:R-:W-:Y:S01]  /*12e0*/  FADD.FTZ R118, R234, R118 ;  /* 0x00000076ea767221 */ /* 0x000fe20000010000 */
[-C--:B------:R-:W-:Y:S01]  /*12f0*/  FFMA.FTZ R119, R232, R234.reuse, R119 ;  /* 0x000000eae8777223 */ /* 0x080fe20000010077 */
[----:B------:R-:W-:Y:S01]  /*1300*/  FADD.FTZ R94, -R105, R94 ;  /* 0x0000005e695e7221 */ /* 0x000fe20000010100 */
[----:B------:R-:W-:Y:S01]  /*1310*/  FMUL.FTZ R230, R202, UR9 ;  /* 0x00000009cae67c20 */ /* 0x000fe20008410000 */
[----:B------:R-:W-:Y:S01]  /*1320*/  FADD.FTZ R28, R97, R28 ;  /* 0x0000001c611c7221 */ /* 0x000fe20000010000 */
[-C--:B------:R-:W-:Y:S01]  /*1330*/  FFMA.FTZ R4, R224, R97.reuse, R4 ;  /* 0x00000061e0047223 */ /* 0x080fe20000010004 */
[----:B------:R-:W-:Y:S01]  /*1340*/  FMUL.FTZ R223, R187, R97 ;  /* 0x00000061bbdf7220 */ /* 0x000fe20000410000 */
[----:B------:R-:W-:Y:S01]  /*1350*/  FFMA.FTZ R95, R246, R245, RZ ;  /* 0x000000f5f65f7223 */ /* 0x000fe200000100ff */
[----:B------:R-:W-:Y:S01]  /*1360*/  FMUL.FTZ R234, R191, R234 ;  /* 0x000000eabfea7220 */ /* 0x000fe20000410000 */
[----:B------:R-:W-:Y:S01]  /*1370*/  FADD.FTZ R97, R233, R106 ;  /* 0x0000006ae9617221 */ /* 0x000fe20000010000 */
[----:B------:R-:W-:-:S02]  /*1380*/  HADD2.F32 R96, -RZ, R96.H1_H1 ;  /* 0x30000060ff607230 */ /* 0x000fc40000004100 */
[----:B------:R-:W-:Y:S01]  /*1390*/  FADD.FTZ R205, -R105, R205 ;  /* 0x000000cd69cd7221 */ /* 0x000fe20000010100 */
[----:B------:R-:W-:Y:S01]  /*13a0*/  FADD.FTZ R25, R229, R25 ;  /* 0x00000019e5197221 */ /* 0x000fe20000010000 */
[----:B------:R-:W-:Y:S01]  /*13b0*/  FFMA.FTZ R0, R230, R229, R0 ;  /* 0x000000e5e6007223 */ /* 0x000fe20000010000 */
[----:B------:R-:W-:Y:S01]  /*13c0*/  FMUL.FTZ R220, R94, UR9 ;  /* 0x000000095edc7c20 */ /* 0x000fe20008410000 */
[----:B------:R-:W-:Y:S01]  /*13d0*/  FFMA.FTZ R95, R244, R243, R95 ;  /* 0x000000f3f45f7223 */ /* 0x000fe2000001005f */
[----:B------:R-:W-:Y:S01]  /*13e0*/  FMUL.FTZ R229, R190, R229 ;  /* 0x000000e5bee57220 */ /* 0x000fe20000410000 */
[----:B------:R-:W-:Y:S01]  /*13f0*/  FADD.FTZ R94, R234, R97 ;  /* 0x00000061ea5e7221 */ /* 0x000fe20000010000 */
[----:B------:R-:W-:Y:S01]  /*1400*/  FMUL.FTZ R226, R205, UR9 ;  /* 0x00000009cde27c20 */ /* 0x000fe20008410000 */
[----:B------:R-:W-:Y:S01]  /*1410*/  FFMA.FTZ R95, R242, R241, R95 ;  /* 0x000000f1f25f7223 */ /* 0x000fe2000001005f */
[----:B------:R-:W-:Y:S01]  /*1420*/  FMUL.FTZ R227, R189, R96 ;  /* 0x00000060bde37220 */ /* 0x000fe20000410000 */
[----:B------:R-:W-:Y:S01]  /*1430*/  FADD.FTZ R94, R229, R94 ;  /* 0x0000005ee55e7221 */ /* 0x000fe20000010000 */
[----:B------:R-:W-:Y:S01]  /*1440*/  FADD.FTZ R209, -R105, R209 ;  /* 0x000000d169d17221 */ /* 0x000fe20000010100 */
[----:B------:R-:W-:Y:S01]  /*1450*/  FADD.FTZ R27, R225, R27 ;  /* 0x0000001be11b7221 */ /* 0x000fe20000010000 */
[----:B------:R-:W-:Y:S01]  /*1460*/  FFMA.FTZ R3, R226, R225, R3 ;  /* 0x000000e1e2037223 */ /* 0x000fe20000010003 */
[----:B------:R-:W-:Y:S01]  /*1470*/  FFMA.FTZ R95, R240, R239, R95 ;  /* 0x000000eff05f7223 */ /* 0x000fe2000001005f */
[----:B------:R-:W-:-:S02]  /*1480*/  HADD2.F32 R84, -RZ, R100.H0_H0 ;  /* 0x20000064ff547230 */ /* 0x000fc40000004100 */
[----:B------:R-:W-:Y:S01]  /*1490*/  FMUL.FTZ R225, R188, R225 ;  /* 0x000000e1bce17220 */ /* 0x000fe20000410000 */
[----:B------:R-:W-:Y:S01]  /*14a0*/  FADD.FTZ R94, R227, R94 ;  /* 0x0000005ee35e7221 */ /* 0x000fe20000010000 */
[--C-:B------:R-:W-:Y:S02]  /*14b0*/  HADD2.F32 R221, -RZ, R98.reuse.H0_H0 ;  /* 0x20000062ffdd7230 */ /* 0x100fe40000004100 */
[----:B------:R-:W-:Y:S01]  /*14c0*/  FMUL.FTZ R222, R209, UR9 ;  /* 0x00000009d1de7c20 */ /* 0x000fe20008410000 */
[----:B------:R-:W-:Y:S01]  /*14d0*/  FFMA.FTZ R95, R238, R237, R95 ;  /* 0x000000edee5f7223 */ /* 0x000fe2000001005f */
[----:B------:R-:W-:Y:S01]  /*14e0*/  FADD.FTZ R94, R225, R94 ;  /* 0x0000005ee15e7221 */ /* 0x000fe20000010000 */
[C---:B------:R-:W-:Y:S01]  /*14f0*/  FADD.FTZ R209, -R105.reuse, R84 ;  /* 0x0000005469d17221 */ /* 0x040fe20000010100 */
[C---:B------:R-:W-:Y:S01]  /*1500*/  FADD.FTZ R84, -R105.reuse, R92 ;  /* 0x0000005c69547221 */ /* 0x040fe20000010100 */
[----:B------:R-:W-:Y:S02]  /*1510*/  HADD2.F32 R98, -RZ, R98.H1_H1 ;  /* 0x30000062ff627230 */ /* 0x000fe40000004100 */
[----:B------:R-:W-:Y:S01]  /*1520*/  FADD.FTZ R214, -R105, R214 ;  /* 0x000000d669d67221 */ /* 0x000fe20000010100 */
[----:B------:R-:W-:Y:S01]  /*1530*/  FADD.FTZ R29, R221, R29 ;  /* 0x0000001ddd1d7221 */ /* 0x000fe20000010000 */
[----:B------:R-:W-:Y:S01]  /*1540*/  FFMA.FTZ R5, R222, R221, R5 ;  /* 0x000000ddde057223 */ /* 0x000fe20000010005 */
[----:B------:R-:W-:Y:S01]  /*1550*/  FFMA.FTZ R92, R236, R235, R95 ;  /* 0x000000ebec5c7223 */ /* 0x000fe2000001005f */
[----:B------:R-:W-:Y:S01]  /*1560*/  FMUL.FTZ R221, R186, R221 ;  /* 0x000000ddbadd7220 */ /* 0x000fe20000410000 */
[----:B------:R-:W-:Y:S01]  /*1570*/  FADD.FTZ R94, R223, R94 ;  /* 0x0000005edf5e7221 */ /* 0x000fe20000010000 */
[----:B------:R-:W-:-:S02]  /*1580*/  HADD2.F32 R217, -RZ, R99.H0_H0 ;  /* 0x20000063ffd97230 */ /* 0x000fc40000004100 */
[----:B------:R-:W-:Y:S01]  /*1590*/  FMUL.FTZ R218, R214, UR9 ;  /* 0x00000009d6da7c20 */ /* 0x000fe20008410000 */
[----:B------:R-:W-:Y:S01]  /*15a0*/  FFMA.FTZ R95, R231, R233, R92 ;  /* 0x000000e9e75f7223 */ /* 0x000fe2000001005c */
[----:B------:R-:W-:Y:S01]  /*15b0*/  FMUL.FTZ R219, R185, R98 ;  /* 0x00000062b9db7220 */ /* 0x000fe20000410000 */
[----:B------:R-:W-:Y:S01]  /*15c0*/  FADD.FTZ R94, R221, R94 ;  /* 0x0000005edd5e7221 */ /* 0x000fe20000010000 */
[----:B------:R-:W-:Y:S02]  /*15d0*/  HADD2.F32 R100, -RZ, R100.H1_H1 ;  /* 0x30000064ff647230 */ /* 0x000fe40000004100 */
[----:B------:R-:W-:Y:S01]  /*15e0*/  FADD.FTZ R204, -R105, R204 ;  /* 0x000000cc69cc7221 */ /* 0x000fe20000010100 */
[----:B------:R-:W-:Y:S02]  /*15f0*/  HADD2.F32 R99, -RZ, R99.H1_H1 ;  /* 0x30000063ff637230 */ /* 0x000fe40000004100 */
[----:B------:R-:W-:Y:S01]  /*1600*/  FADD.FTZ R31, R217, R31 ;  /* 0x0000001fd91f7221 */ /* 0x000fe20000010000 */
[-C--:B------:R-:W-:Y:S01]  /*1610*/  FFMA.FTZ R7, R218, R217.reuse, R7 ;  /* 0x000000d9da077223 */ /* 0x080fe20000010007 */
[----:B------:R-:W-:Y:S01]  /*1620*/  FFMA.FTZ R95, R232, R234, R95 ;  /* 0x000000eae85f7223 */ /* 0x000fe2000001005f */
[----:B------:R-:W-:Y:S01]  /*1630*/  FMUL.FTZ R217, R184, R217 ;  /* 0x000000d9b8d97220 */ /* 0x000fe20000410000 */
[----:B------:R-:W-:Y:S01]  /*1640*/  FADD.FTZ R94, R219, R94 ;  /* 0x0000005edb5e7221 */ /* 0x000fe20000010000 */
[----:B------:R-:W-:-:S02]  /*1650*/  HADD2.F32 R93, -RZ, R101.H0_H0 ;  /* 0x20000065ff5d7230 */ /* 0x000fc40000004100 */
[----:B------:R-:W-:Y:S01]  /*1660*/  FMUL.FTZ R228, R204, UR9 ;  /* 0x00000009cce47c20 */ /* 0x000fe20008410000 */
[----:B------:R-:W-:Y:S02]  /*1670*/  HADD2.F32 R208, -RZ, R104.H0_H0 ;  /* 0x20000068ffd07230 */ /* 0x000fe40000004100 */
[----:B------:R-:W-:Y:S01]  /*1680*/  FADD.FTZ R100, -R105, R100 ;  /* 0x0000006469647221 */ /* 0x000fe20000010100 */
[----:B------:R-:W-:Y:S02]  /*1690*/  HADD2.F32 R91, -RZ, R108.H0_H0 ;  /* 0x2000006cff5b7230 */ /* 0x000fe40000004100 */
[----:B------:R-:W-:Y:S01]  /*16a0*/  FMUL.FTZ R209, R209, UR9 ;  /* 0x00000009d1d17c20 */ /* 0x000fe20008410000 */
[----:B------:R-:W-:Y:S01]  /*16b0*/  FFMA.FTZ R95, R230, R229, R95 ;  /* 0x000000e5e65f7223 */ /* 0x000fe2000001005f */
[----:B------:R-:W-:Y:S01]  /*16c0*/  FMUL.FTZ R215, R183, R99 ;  /* 0x00000063b7d77220 */ /* 0x000fe20000410000 */
[----:B------:R-:W-:Y:S01]  /*16d0*/  FADD.FTZ R94, R217, R94 ;  /* 0x0000005ed95e7221 */ /* 0x000fe20000010000 */
[----:B------:R-:W-:-:S02]  /*16e0*/  HADD2.F32 R206, -RZ, R104.H1_H1 ;  /* 0x30000068ffce7230 */ /* 0x000fc40000004100 */
[----:B------:R-:W-:Y:S01]  /*16f0*/  FADD.FTZ R93, -R105, R93 ;  /* 0x0000005d695d7221 */ /* 0x000fe20000010100 */
[--C-:B------:R-:W-:Y:S02]  /*1700*/  HADD2.F32 R104, -RZ, R111.reuse.H0_H0 ;  /* 0x2000006fff687230 */ /* 0x100fe40000004100 */
[----:B------:R-:W-:Y:S01]  /*1710*/  FADD.FTZ R33, R208, R33 ;  /* 0x00000021d0217221 */ /* 0x000fe20000010000 */
[----:B------:R-:W-:Y:S02]  /*1720*/  HADD2.F32 R85, -RZ, R111.H1_H1 ;  /* 0x3000006fff557230 */ /* 0x000fe40000004100 */
[-C--:B------:R-:W-:Y:S01]  /*1730*/  FFMA.FTZ R9, R209, R208.reuse, R9 ;  /* 0x000000d0d1097223 */ /* 0x080fe20000010009 */
[----:B------:R-:W-:Y:S01]  /*1740*/  FMUL.FTZ R207, R100, UR9 ;  /* 0x0000000964cf7c20 */ /* 0x000fe20008410000 */
[----:B------:R-:W-:Y:S01]  /*1750*/  FADD.FTZ R111, -R105, R91 ;  /* 0x0000005b696f7221 */ /* 0x000fe20000010100 */
[----:B------:R-:W-:Y:S01]  /*1760*/  FFMA.FTZ R95, R228, R227, R95 ;  /* 0x000000e3e45f7223 */ /* 0x000fe2000001005f */
[----:B------:R-:W-:Y:S01]  /*1770*/  FMUL.FTZ R208, R182, R208 ;  /* 0x000000d0b6d07220 */ /* 0x000fe20000410000 */
[----:B------:R-:W-:Y:S01]  /*1780*/  FADD.FTZ R91, R215, R94 ;  /* 0x0000005ed75b7221 */ /* 0x000fe20000010000 */
        /* <DEDUP_REMOVED lines=8> */
[----:B------:R-:W-:Y:S01]  /*1810*/  FFMA.FTZ R95, R224, R223, R95 ;  /* 0x000000dfe05f7223 */ /* 0x000fe2000001005f */
[----:B------:R-:W-:Y:S01]  /*1820*/  FMUL.FTZ R203, R180, R203 ;  /* 0x000000cbb4cb7220 */ /* 0x000fe20000410000 */
[----:B------:R-:W-:Y:S01]  /*1830*/  FADD.FTZ R92, R206, R91 ;  /* 0x0000005bce5c7221 */ /* 0x000fe20000010000 */
[----:B------:R-:W-:-:S02]  /*1840*/  HADD2.F32 R213, -RZ, R101.H1_H1 ;  /* 0x30000065ffd57230 */ /* 0x000fc40000004100 */
[----:B------:R-:W-:Y:S01]  /*1850*/  FFMA.FTZ R95, R222, R221, R95 ;  /* 0x000000ddde5f7223 */ /* 0x000fe2000001005f */
[--C-:B------:R-:W-:Y:S01]  /*1860*/  HADD2.F32 R89, -RZ, R107.reuse.H0_H0 ;  /* 0x2000006bff597230 */ /* 0x100fe20000004100 */
[----:B------:R0:W5:Y:S01]  /*1870*/  @P0 LDG.E.128 R72, desc[UR10][R102.64] ;  /* 0x0000000a66480981 */ /* 0x000162000c1e1d00 */
[----:B------:R-:W-:Y:S02]  /*1880*/  HADD2.F32 R86, -RZ, R107.H1_H1 ;  /* 0x3000006bff567230 */ /* 0x000fe40000004100 */
[----:B------:R-:W-:Y:S01]  /*1890*/  FMUL.FTZ R204, R179, R88 ;  /* 0x00000058b3cc7220 */ /* 0x000fe20000410000 */
[----:B------:R-:W-:Y:S01]  /*18a0*/  FADD.FTZ R91, R203, R92 ;  /* 0x0000005ccb5b7221 */ /* 0x000fe20000010000 */
[----:B------:R-:W-:Y:S02]  /*18b0*/  HADD2.F32 R108, -RZ, R108.H1_H1 ;  /* 0x3000006cff6c7230 */ /* 0x000fe40000004100 */
[--C-:B------:R-:W-:Y:S02]  /*18c0*/  HADD2.F32 R107, -RZ, R109.reuse.H0_H0 ;  /* 0x2000006dff6b7230 */ /* 0x100fe40000004100 */
[----:B------:R-:W-:-:S02]  /*18d0*/  HADD2.F32 R101, -RZ, R109.H1_H1 ;  /* 0x3000006dff657230 */ /* 0x000fc40000004100 */
[--C-:B0-----:R-:W-:Y:S02]  /*18e0*/  HADD2.F32 R102, -RZ, R110.reuse.H0_H0 ;  /* 0x2000006eff667230 */ /* 0x101fe40000004100 */
[----:B------:R-:W-:Y:S02]  /*18f0*/  HADD2.F32 R103, -RZ, R110.H1_H1 ;  /* 0x3000006eff677230 */ /* 0x000fe40000004100 */
[----:B------:R-:W-:Y:S01]  /*1900*/  FFMA.FTZ R95, R220, R219, R95 ;  /* 0x000000dbdc5f7223 */ /* 0x000fe2000001005f */
[----:B------:R-:W-:Y:S01]  /*1910*/  FMUL.FTZ R205, R178, R87 ;  /* 0x00000057b2cd7220 */ /* 0x000fe20000410000 */
[----:B------:R-:W-:Y:S01]  /*1920*/  FADD.FTZ R94, R204, R91 ;  /* 0x0000005bcc5e7221 */ /* 0x000fe20000010000 */
        /* <DEDUP_REMOVED lines=11> */
[----:B------:R-:W-:-:S02]  /*19e0*/  HADD2.F32 R93, -RZ, R112.H0_H0 ;  /* 0x20000070ff5d7230 */ /* 0x000fc40000004100 */
[----:B------:R-:W-:Y:S01]  /*19f0*/  FFMA.FTZ R95, R218, R217, R95 ;  /* 0x000000d9da5f7223 */ /* 0x000fe2000001005f */
[----:B------:R-:W-:Y:S02]  /*1a00*/  HADD2.F32 R92, -RZ, R112.H1_H1 ;  /* 0x30000070ff5c7230 */ /* 0x000fe40000004100 */
[----:B------:R-:W-:Y:S01]  /*1a10*/  FADD.FTZ R85, R205, R94 ;  /* 0x0000005ecd557221 */ /* 0x000fe20000010000 */
[----:B------:R-:W-:Y:S01]  /*1a20*/  FMUL.FTZ R112, R177, R90 ;  /* 0x0000005ab1707220 */ /* 0x000fe20000410000 */
[----:B------:R-:W-:Y:S01]  /*1a30*/  FADD.FTZ R26, R96, R26 ;  /* 0x0000001a601a7221 */ /* 0x000fe20000010000 */
[----:B------:R-:W-:Y:S01]  /*1a40*/  FFMA.FTZ R2, R228, R96, R2 ;  /* 0x00000060e4027223 */ /* 0x000fe20000010002 */
[--C-:B------:R-:W-:Y:S02]  /*1a50*/  HADD2.F32 R214, -RZ, R113.reuse.H0_H0 ;  /* 0x20000071ffd67230 */ /* 0x100fe40000004100 */
[----:B------:R-:W-:Y:S01]  /*1a60*/  FFMA.FTZ R94, R216, R215, R95 ;  /* 0x000000d7d85e7223 */ /* 0x000fe2000001005f */
[----:B------:R-:W-:-:S02]  /*1a70*/  HADD2.F32 R248, -RZ, R113.H1_H1 ;  /* 0x30000071fff87230 */ /* 0x000fc40000004100 */
[----:B------:R-:W-:Y:S01]  /*1a80*/  FADD.FTZ R96, R112, R85 ;  /* 0x0000005570607221 */ /* 0x000fe20000010000 */
[----:B------:R-:W-:Y:S01]  /*1a90*/  FMUL.FTZ R113, R176, R89 ;  /* 0x00000059b0717220 */ /* 0x000fe20000410000 */
[--C-:B------:R-:W-:Y:S02]  /*1aa0*/  HADD2.F32 R247, -RZ, R114.reuse.H0_H0 ;  /* 0x20000072fff77230 */ /* 0x100fe40000004100 */
[----:B------:R-:W-:Y:S01]  /*1ab0*/  FFMA.FTZ R94, R209, R208, R94 ;  /* 0x000000d0d15e7223 */ /* 0x000fe2000001005e */
[----:B------:R-:W-:Y:S02]  /*1ac0*/  HADD2.F32 R250, -RZ, R114.H1_H1 ;  /* 0x30000072fffa7230 */ /* 0x000fe40000004100 */
[----:B------:R-:W-:Y:S01]  /*1ad0*/  FADD.FTZ R91, R113, R96 ;  /* 0x00000060715b7221 */ /* 0x000fe20000010000 */
[----:B------:R-:W-:Y:S01]  /*1ae0*/  FMUL.FTZ R114, R175, R86 ;  /* 0x00000056af727220 */ /* 0x000fe20000410000 */
[----:B------:R-:W-:Y:S01]  /*1af0*/  FFMA.FTZ R85, R207, R206, R94 ;  /* 0x000000cecf557223 */ /* 0x000fe2000001005e */
[----:B------:R-:W-:-:S02]  /*1b00*/  FMUL.FTZ R110, R174, R93 ;  /* 0x0000005dae6e7220 */ /* 0x000fc40000410000 */
[----:B------:R-:W-:Y:S01]  /*1b10*/  FADD.FTZ R91, R114, R91 ;  /* 0x0000005b725b7221 */ /* 0x000fe20000010000 */
        /* <DEDUP_REMOVED lines=16> */
[----:B------:R-:W-:-:S02]  /*1c20*/  HADD2.F32 R249, -RZ, R115.H0_H0 ;  /* 0x20000073fff97230 */ /* 0x000fc40000004100 */
[----:B------:R-:W-:Y:S02]  /*1c30*/  HADD2.F32 R251, -RZ, R115.H1_H1 ;  /* 0x30000073fffb7230 */ /* 0x000fe40000004100 */
[----:B------:R-:W-:Y:S01]  /*1c40*/  FMUL.FTZ R115, R84, UR9 ;  /* 0x0000000954737c20 */ /* 0x000fe20008410000 */
[----:B------:R-:W-:Y:S01]  /*1c50*/  FADD.FTZ R30, R98, R30 ;  /* 0x0000001e621e7221 */ /* 0x000fe20000010000 */
[----:B------:R-:W-:Y:S01]  /*1c60*/  FFMA.FTZ R6, R220, R98, R6 ;  /* 0x00000062dc067223 */ /* 0x000fe20000010006 */
[----:B------:R-:W-:Y:S01]  /*1c70*/  FFMA.FTZ R84, R210, R113, R85 ;  /* 0x00000071d2547223 */ /* 0x000fe20000010055 */
[----:B------:R-:W-:Y:S01]  /*1c80*/  FADD.FTZ R85, R94, R97 ;  /* 0x000000615e557221 */ /* 0x000fe20000010000 */
[----:B------:R-:W-:Y:S01]  /*1c90*/  FMUL.FTZ R98, R168, R250 ;  /* 0x000000faa8627220 */ /* 0x000fe20000410000 */
[----:B------:R-:W-:Y:S01]  /*1ca0*/  FADD.FTZ R32, R99, R32 ;  /* 0x0000002063207221 */ /* 0x000fe20000010000 */
[----:B------:R-:W-:Y:S01]  /*1cb0*/  FFMA.FTZ R8, R216, R99, R8 ;  /* 0x00000063d8087223 */ /* 0x000fe20000010008 */
[----:B------:R-:W-:Y:S01]  /*1cc0*/  FMUL.FTZ R111, R111, UR9 ;  /* 0x000000096f6f7c20 */ /* 0x000fe20008410000 */
[----:B------:R-:W-:Y:S01]  /*1cd0*/  FFMA.FTZ R84, R115, R114, R84 ;  /* 0x0000007273547223 */ /* 0x000fe20000010054 */
[----:B------:R-:W-:Y:S01]  /*1ce0*/  FADD.FTZ R94, R85, R98 ;  /* 0x00000062555e7221 */ /* 0x000fe20000010000 */
[----:B------:R-:W-:Y:S01]  /*1cf0*/  FMUL.FTZ R99, R169, R249 ;  /* 0x000000f9a9637220 */ /* 0x000fe20000410000 */
[----:B------:R-:W-:Y:S01]  /*1d00*/  FMUL.FTZ R109, R109, UR9 ;  /* 0x000000096d6d7c20 */ /* 0x000fe20008410000 */
[----:B------:R-:W-:Y:S01]  /*1d10*/  FFMA.FTZ R84, R111, R110, R84 ;  /* 0x0000006e6f547223 */ /* 0x000fe20000010054 */
[----:B------:R-:W-:Y:S01]  /*1d20*/  FMUL.FTZ R100, R170, R251 ;  /* 0x000000fbaa647220 */ /* 0x000fe20000410000 */
[----:B------:R-:W-:-:S02]  /*1d30*/  FADD.FTZ R85, R94, R99 ;  /* 0x000000635e557221 */ /* 0x000fc40000010000 */
[----:B------:R-:W-:Y:S01]  /*1d40*/  FFMA.FTZ R94, R109, R108, R84 ;  /* 0x0000006c6d5e7223 */ /* 0x000fe20000010054 */
[----:B------:R-:W-:Y:S01]  /*1d50*/  FMUL.FTZ R107, R107, UR9 ;  /* 0x000000096b6b7c20 */ /* 0x000fe20008410000 */
[----:B------:R-:W-:Y:S01]  /*1d60*/  FADD.FTZ R84, R85, R100 ;  /* 0x0000006455547221 */ /* 0x000fe20000010000 */
[----:B------:R-:W-:Y:S02]  /*1d70*/  FMUL.FTZ R101, R101, UR9 ;  /* 0x0000000965657c20 */ /* 0x000fe40008410000 */
[----:B------:R-:W-:Y:S02]  /*1d80*/  FFMA.FTZ R94, R107, R106, R94 ;  /* 0x0000006a6b5e7223 */ /* 0x000fe4000001005e */
[----:B------:R-:W0:Y:S01]  /*1d90*/  SHFL.DOWN PT, R85, R84, 0x10, 0x1f ;  /* 0x0a001f0054557f89 */ /* 0x000e2200000e0000 */
[----:B------:R-:W-:Y:S01]  /*1da0*/  FMUL.FTZ R102, R102, UR9 ;  /* 0x0000000966667c20 */ /* 0x000fe20008410000 */
        /* <DEDUP_REMOVED lines=9> */
[----:B------:R-:W0:Y:S04]  /*1e40*/  SHFL.DOWN PT, R85, R94, 0x10, 0x1f ;  /* 0x0a001f005e557f89 */ /* 0x000e2800000e0000 */
[----:B------:R-:W1:Y:S01]  /*1e50*/  SHFL.DOWN PT, R84, R91, 0x8, 0x1f ;  /* 0x09001f005b547f89 */ /* 0x000e6200000e0000 */
[----:B0-----:R-:W-:Y:S01]  /*1e60*/  FADD.FTZ R85, R94, R85 ;  /* 0x000000555e557221 */ /* 0x001fe20000010000 */
[----:B-1----:R-:W-:-:S04]  /*1e70*/  FADD.FTZ R95, R91, R84 ;  /* 0x000000545b5f7221 */ /* 0x002fc80000010000 */
[----:B------:R-:W0:Y:S02]  /*1e80*/  SHFL.DOWN PT, R84, R85, 0x8, 0x1f ;  /* 0x09001f0055547f89 */ /* 0x000e2400000e0000 */
[----:B0-----:R-:W-:Y:S02]  /*1e90*/  FADD.FTZ R252, R85, R84 ;  /* 0x0000005455fc7221 */ /* 0x001fe40000010000 */
[----:B------:R-:W0:Y:S02]  /*1ea0*/  SHFL.DOWN PT, R84, R95, 0x4, 0x1f ;  /* 0x08801f005f547f89 */ /* 0x000e2400000e0000 */
[----:B0-----:R-:W-:Y:S02]  /*1eb0*/  FADD.FTZ R95, R95, R84 ;  /* 0x000000545f5f7221 */ /* 0x001fe40000010000 */
[----:B------:R-:W0:Y:S04]  /*1ec0*/  SHFL.DOWN PT, R84, R252, 0x4, 0x1f ;  /* 0x08801f00fc547f89 */ /* 0x000e2800000e0000 */
[----:B------:R-:W1:Y:S01]  /*1ed0*/  SHFL.DOWN PT, R94, R95, 0x2, 0x1f ;  /* 0x08401f005f5e7f89 */ /* 0x000e6200000e0000 */
[----:B0-----:R-:W-:Y:S01]  /*1ee0*/  FADD.FTZ R84, R252, R84 ;  /* 0x00000054fc547221 */ /* 0x001fe20000010000 */
[----:B-1----:R-:W-:-:S04]  /*1ef0*/  FADD.FTZ R91, R95, R94 ;  /* 0x0000005e5f5b7221 */ /* 0x002fc80000010000 */
[----:B------:R-:W0:Y:S01]  /*1f00*/  SHFL.DOWN PT, R94, R84, 0x2, 0x1f ;  /* 0x08401f00545e7f89 */ /* 0x000e2200000e0000 */
[----:B------:R-:W-:Y:S01]  /*1f10*/  LOP3.LUT P0, RZ, R117, 0x1f, RZ, 0xc0, !PT ;  /* 0x0000001f75ff7812 */ /* 0x000fe2000780c0ff */
[----:B0-----:R-:W-:Y:S02]  /*1f20*/  FADD.FTZ R94, R84, R94 ;  /* 0x0000005e545e7221 */ /* 0x001fe40000010000 */
[----:B------:R-:W0:Y:S04]  /*1f30*/  SHFL.DOWN PT, R84, R91, 0x1, 0x1f ;  /* 0x08201f005b547f89 */ /* 0x000e2800000e0000 */
[----:B------:R-:W1:Y:S01]  /*1f40*/  SHFL.DOWN PT, R85, R94, 0x1, 0x1f ;  /* 0x08201f005e557f89 */ /* 0x000e6200000e0000 */
[----:B------:R-:W-:Y:S01]  /*1f50*/  UMOV UR7, 0x3f800000 ;  /* 0x3f80000000077882 */ /* 0x000fe20000000000 */
[----:B------:R-:W-:Y:S01]  /*1f60*/  @UP0 UMOV UR7, UR4 ;  /* 0x0000000400070c82 */ /* 0x000fe20008000000 */
[----:B------:R-:W-:Y:S01]  /*1f70*/  BSSY.RECONVERGENT B0, `(.L_x_1756) ;  /* 0x000000c000007945 */ /* 0x000fe20003800200 */
[----:B0-----:R-:W-:Y:S01]  /*1f80*/  FADD.FTZ R84, R91, R84 ;  /* 0x000000545b547221 */ /* 0x001fe20000010000 */
[----:B-1----:R-:W-:-:S02]  /*1f90*/  FADD.FTZ R85, R94, R85 ;  /* 0x000000555e557221 */ /* 0x002fc40000010000 */
[----:B------:R-:W-:Y:S05]  /*1fa0*/  @P0 BRA `(.L_x_1757) ;  /* 0x0000000000200947 */ /* 0x000fea0003800000 */
        /* <DEDUP_REMOVED lines=8> */
.L_x_1757:
[----:B------:R-:W-:Y:S05]  /*2030*/  BSYNC.RECONVERGENT B0 ;  /* 0x0000000000007941 */ /* 0x000fea0003800200 */
.L_x_1756:
[----:B------:R-:W1:Y:S08]  /*2040*/  S2UR UR5, SR_CgaCtaId ;  /* 0x00000000000579c3 */ /* 0x000e700000008800 */
[----:B------:R-:W-:Y:S01]  /*2050*/  BAR.SYNC.DEFER_BLOCKING 0x0 ;  /* 0x0000000000007b1d */ /* 0x000fe20000010000 */
[----:B------:R-:W-:Y:S01]  /*2060*/  FADD.FTZ R36, R88, R36 ;  /* 0x0000002458247221 */ /* 0x000fe20000010000 */
[----:B------:R-:W-:Y:S01]  /*2070*/  FFMA.FTZ R12, R213, R88, R12 ;  /* 0x00000058d50c7223 */ /* 0x000fe2000001000c */
[----:B------:R-:W-:Y:S01]  /*2080*/  FADD.FTZ R38, R90, R38 ;  /* 0x000000265a267221 */ /* 0x000fe20000010000 */
[----:B------:R-:W-:Y:S01]  /*2090*/  FFMA.FTZ R14, R211, R90, R14 ;  /* 0x0000005ad30e7223 */ /* 0x000fe2000001000e */
[----:B------:R-:W-:Y:S01]  /*20a0*/  FADD.FTZ R39, R89, R39 ;  /* 0x0000002759277221 */ /* 0x000fe20000010000 */
[----:B------:R-:W-:Y:S01]  /*20b0*/  UMOV UR4, 0x400 ;  /* 0x0000040000047882 */ /* 0x000fe20000000000 */
        /* <DEDUP_REMOVED lines=9> */
[----:B------:R-:W-:Y:S01]  /*2150*/  UISETP.NE.U32.AND UP1, UPT, UR18, URZ, UPT ;  /* 0x000000ff1200728c */ /* 0x000fe2000bf25070 */
[----:B------:R-:W-:Y:S01]  /*2160*/  FADD.FTZ R43, R214, R43 ;  /* 0x0000002bd62b7221 */ /* 0x000fe20000010000 */
[----:B------:R-:W-:Y:S01]  /*2170*/  FFMA.FTZ R19, R107, R214, R19 ;  /* 0x000000d66b137223 */ /* 0x000fe20000010013 */
[----:B------:R-:W-:Y:S01]  /*2180*/  FADD.FTZ R44, R248, R44 ;  /* 0x0000002cf82c7221 */ /* 0x000fe20000010000 */
[----:B------:R-:W-:Y:S01]  /*2190*/  UISETP.NE.AND.EX UP1, UPT, UR19, URZ, UPT, UP1 ;  /* 0x000000ff1300728c */ /* 0x000fe2000bf25310 */
[----:B------:R-:W-:Y:S01]  /*21a0*/  FFMA.FTZ R20, R101, R248, R20 ;  /* 0x000000f865147223 */ /* 0x000fe20000010014 */
[----:B------:R-:W-:Y:S01]  /*21b0*/  FADD.FTZ R45, R247, R45 ;  /* 0x0000002df72d7221 */ /* 0x000fe20000010000 */
[----:B-1----:R-:W-:Y:S01]  /*21c0*/  ULEA UR4, UR5, UR4, 0x18 ;  /* 0x0000000405047291 */ /* 0x002fe2000f8ec0ff */
[----:B------:R-:W-:Y:S01]  /*21d0*/  FFMA.FTZ R21, R102, R247, R21 ;  /* 0x000000f766157223 */ /* 0x000fe20000010015 */
[----:B------:R-:W-:Y:S01]  /*21e0*/  FADD.FTZ R46, R250, R46 ;  /* 0x0000002efa2e7221 */ /* 0x000fe20000010000 */
[----:B------:R-:W-:Y:S01]  /*21f0*/  FFMA.FTZ R22, R103, R250, R22 ;  /* 0x000000fa67167223 */ /* 0x000fe20000010016 */
[----:B------:R-:W-:Y:S01]  /*2200*/  UIADD3 UR5, UPT, UPT, UR4, 0x8040, URZ ;  /* 0x0000804004057890 */ /* 0x000fe2000fffe0ff */
[----:B------:R-:W-:Y:S01]  /*2210*/  FADD.FTZ R47, R249, R47 ;  /* 0x0000002ff92f7221 */ /* 0x000fe20000010000 */
[----:B------:R-:W-:Y:S01]  /*2220*/  @!UP2 UIADD3 UR5, UPT, UPT, UR4, 0x8000, URZ ;  /* 0x000080000405a890 */ /* 0x000fe2000fffe0ff */
[----:B------:R-:W-:Y:S01]  /*2230*/  FFMA.FTZ R23, R104, R249, R23 ;  /* 0x000000f968177223 */ /* 0x000fe20000010017 */
[----:B------:R-:W-:Y:S01]  /*2240*/  UIADD3 UR8, UPT, UPT, UR4, 0x8050, URZ ;  /* 0x0000805004087890 */ /* 0x000fe2000fffe0ff */
[----:B------:R-:W-:Y:S01]  /*2250*/  FADD.FTZ R116, R251, R116 ;  /* 0x00000074fb747221 */ /* 0x000fe20000010000 */
[----:B------:R-:W-:Y:S01]  /*2260*/  @!UP2 UIADD3 UR8, UPT, UPT, UR4, 0x8010, URZ ;  /* 0x000080100408a890 */ /* 0x000fe2000fffe0ff */
[----:B------:R-:W-:-:S04]  /*2270*/  FFMA.FTZ R24, R105, R251, R24 ;  /* 0x000000fb69187223 */ /* 0x000fc80000010018 */
[----:B0-----:R-:W0:Y:S01]  /*2280*/  LDS.128 R88, [UR5] ;  /* 0x00000005ff587984 */ /* 0x001e220008000c00 */
[----:B------:R-:W-:Y:S02]  /*2290*/  UIADD3 UR5, UPT, UPT, UR4, 0x8060, URZ ;  /* 0x0000806004057890 */ /* 0x000fe4000fffe0ff */
[----:B------:R-:W-:Y:S01]  /*22a0*/  @!UP2 UIADD3 UR5, UPT, UPT, UR4, 0x8020, URZ ;  /* 0x000080200405a890 */ /* 0x000fe2000fffe0ff */
[----:B------:R-:W1:Y:S01]  /*22b0*/  LDS.128 R84, [UR8] ;  /* 0x00000008ff547984 */ /* 0x000e620008000c00 */
[----:B0-----:R-:W-:Y:S01]  /*22c0*/  FADD.FTZ R94, RZ, R89 ;  /* 0x00000059ff5e7221 */ /* 0x001fe20000010000 */
[----:B------:R-:W-:-:S03]  /*22d0*/  FADD.FTZ R89, RZ, R88 ;  /* 0x00000058ff597221 */ /* 0x000fc60000010000 */
[----:B------:R-:W-:Y:S01]  /*22e0*/  FADD.FTZ R94, R91, R94 ;  /* 0x0000005e5b5e7221 */ /* 0x000fe20000010000 */
[----:B------:R-:W-:Y:S02]  /*22f0*/  FADD.FTZ R93, R90, R89 ;  /* 0x000000595a5d7221 */ /* 0x000fe40000010000 */
[----:B------:R-:W0:Y:S01]  /*2300*/  LDS.128 R88, [UR5] ;  /* 0x00000005ff587984 */ /* 0x000e220008000c00 */
[----:B-1----:R-:W-:Y:S01]  /*2310*/  FADD.FTZ R94, R94, R85 ;  /* 0x000000555e5e7221 */ /* 0x002fe20000010000 */
[----:B------:R-:W-:Y:S01]  /*2320*/  UIADD3 UR5, UPT, UPT, UR4, 0x8070, URZ ;  /* 0x0000807004057890 */ /* 0x000fe2000fffe0ff */
[----:B------:R-:W-:Y:S01]  /*2330*/  FADD.FTZ R85, R93, R84 ;  /* 0x000000545d557221 */ /* 0x000fe20000010000 */
[----:B------:R-:W-:Y:S01]  /*2340*/  @!UP2 UIADD3 UR5, UPT, UPT, UR4, 0x8030, URZ ;  /* 0x000080300405a890 */ /* 0x000fe2000fffe0ff */
[----:B------:R-:W-:Y:S02]  /*2350*/  FADD.FTZ R94, R87, R94 ;  /* 0x0000005e575e7221 */ /* 0x000fe40000010000 */
[----:B------:R-:W-:-:S02]  /*2360*/  FADD.FTZ R85, R86, R85 ;  /* 0x0000005556557221 */ /* 0x000fc40000010000 */
[----:B0-----:R-:W-:Y:S02]  /*2370*/  FADD.FTZ R84, R94, R89 ;  /* 0x000000595e547221 */ /* 0x001fe40000010000 */
[----:B------:R-:W-:Y:S02]  /*2380*/  FADD.FTZ R85, R85, R88 ;  /* 0x0000005855557221 */ /* 0x000fe40000010000 */
[----:B------:R-:W0:Y:S01]  /*2390*/  LDS.128 R92, [UR5] ;  /* 0x00000005ff5c7984 */ /* 0x000e220008000c00 */
[----:B------:R-:W-:Y:S01]  /*23a0*/  FADD.FTZ R84, R91, R84 ;  /* 0x000000545b547221 */ /* 0x000fe20000010000 */
[----:B------:R-:W-:-:S03]  /*23b0*/  FADD.FTZ R85, R90, R85 ;  /* 0x000000555a557221 */ /* 0x000fc60000010000 */
        /* <DEDUP_REMOVED lines=17> */
[--C-:B-----5:R-:W-:Y:S02]  /*24d0*/  HADD2.F32 R90, -RZ, R87.reuse.H0_H0 ;  /* 0x20000057ff5a7230 */ /* 0x120fe40000004100 */
[----:B------:R-:W-:Y:S01]  /*24e0*/  FFMA.FTZ R242, R242, UR4, R214 ;  /* 0x00000004f2f27c23 */ /* 0x000fe200080100d6 */
[----:B------:R-:W-:Y:S01]  /*24f0*/  FADD.FTZ R89, R234, -R89 ;  /* 0x80000059ea597221 */ /* 0x000fe20000010000 */
[----:B------:R-:W-:Y:S01]  /*2500*/  FADD.FTZ R238, R237, -R238 ;  /* 0x800000eeedee7221 */ /* 0x000fe20000010000 */
[----:B------:R-:W-:Y:S02]  /*2510*/  HADD2.F32 R87, -RZ, R87.H1_H1 ;  /* 0x30000057ff577230 */ /* 0x000fe40000004100 */
[----:B------:R-:W-:Y:S01]  /*2520*/  FADD.FTZ R241, R241, -R242 ;  /* 0x800000f2f1f17221 */ /* 0x000fe20000010000 */
[----:B------:R-:W-:Y:S01]  /*2530*/  FMUL.FTZ R89, R89, UR9 ;  /* 0x0000000959597c20 */ /* 0x000fe20008410000 */
[----:B------:R-:W-:-:S02]  /*2540*/  HADD2.F32 R91, -RZ, R51.H1_H1 ;  /* 0x30000033ff5b7230 */ /* 0x000fc40000004100 */
[----:B------:R-:W-:Y:S01]  /*2550*/  FMUL.FTZ R238, R238, UR9 ;  /* 0x00000009eeee7c20 */ /* 0x000fe20008410000 */
[--C-:B------:R-:W-:Y:S01]  /*2560*/  FFMA.FTZ R88, R231, UR4, R214.reuse ;  /* 0x00000004e7587c23 */ /* 0x100fe200080100d6 */
[----:B------:R-:W-:Y:S01]  /*2570*/  FMUL.FTZ R234, R89, UR7 ;  /* 0x0000000759ea7c20 */ /* 0x000fe20008410000 */
[--C-:B------:R-:W-:Y:S01]  /*2580*/  FFMA.FTZ R240, R240, UR4, R214.reuse ;  /* 0x00000004f0f07c23 */ /* 0x100fe200080100d6 */
[----:B------:R-:W-:Y:S01]  /*2590*/  FMUL.FTZ R238, R238, UR7 ;  /* 0x00000007eeee7c20 */ /* 0x000fe20008410000 */
[----:B------:R-:W-:Y:S01]  /*25a0*/  FFMA.FTZ R236, R236, UR4, R214 ;  /* 0x00000004ecec7c23 */ /* 0x000fe200080100d6 */
[C---:B------:R-:W-:Y:S01]  /*25b0*/  FMUL.FTZ R89, R234.reuse, R87 ;  /* 0x00000057ea597220 */ /* 0x040fe20000410000 */
[----:B------:R-:W-:Y:S01]  /*25c0*/  FMUL.FTZ R234, R234, R91 ;  /* 0x0000005beaea7220 */ /* 0x000fe20000410000 */
[----:B------:R-:W-:Y:S02]  /*25d0*/  HADD2.F32 R91, -RZ, R50.H0_H0 ;  /* 0x20000032ff5b7230 */ /* 0x000fe40000004100 */
[----:B------:R-:W-:Y:S01]  /*25e0*/  FADD.FTZ R88, R233, -R88 ;  /* 0x80000058e9587221 */ /* 0x000fe20000010000 */
[----:B------:R-:W-:Y:S01]  /*25f0*/  FMUL.FTZ R241, R241, UR9 ;  /* 0x00000009f1f17c20 */ /* 0x000fe20008410000 */
[----:B------:R-:W-:Y:S01]  /*2600*/  FADD.FTZ R239, R239, -R240 ;  /* 0x800000f0efef7221 */ /* 0x000fe20000010000 */
[----:B------:R-:W-:-:S02]  /*2610*/  HADD2.F32 R87, -RZ, R86.H0_H0 ;  /* 0x20000056ff577230 */ /* 0x000fc40000004100 */
[----:B------:R-:W-:Y:S01]  /*2620*/  FMUL.FTZ R232, R238, R91 ;  /* 0x0000005beee87220 */ /* 0x000fe20000410000 */
[----:B------:R-:W-:Y:S02]  /*2630*/  HADD2.F32 R91, -RZ, R86.H1_H1 ;  /* 0x30000056ff5b7230 */ /* 0x000fe40000004100 */
[----:B------:R-:W-:Y:S01]  /*2640*/  FADD.FTZ R236, R235, -R236 ;  /* 0x800000ecebec7221 */ /* 0x000fe20000010000 */
[----:B------:R-:W-:Y:S02]  /*2650*/  HADD2.F32 R86, -RZ, R49.H0_H0 ;  /* 0x20000031ff567230 */ /* 0x000fe40000004100 */
[----:B------:R-:W-:Y:S01]  /*2660*/  FMUL.FTZ R88, R88, UR9 ;  /* 0x0000000958587c20 */ /* 0x000fe20008410000 */
[----:B------:R-:W-:Y:S01]  /*2670*/  FMUL.FTZ R241, R241, UR7 ;  /* 0x00000007f1f17c20 */ /* 0x000fe20008410000 */
[--C-:B------:R-:W-:Y:S01]  /*2680*/  FFMA.FTZ R246, R246, UR4, R214.reuse ;  /* 0x00000004f6f67c23 */ /* 0x100fe200080100d6 */
[----:B------:R-:W-:Y:S01]  /*2690*/  FFMA.FTZ R244, R244, UR4, R214 ;  /* 0x00000004f4f47c23 */ /* 0x000fe200080100d6 */
[----:B------:R-:W-:Y:S01]  /*26a0*/  FMUL.FTZ R239, R239, UR9 ;  /* 0x00000009efef7c20 */ /* 0x000fe20008410000 */
[----:B------:R-:W-:Y:S01]  /*26b0*/  FMUL.FTZ R236, R236, UR9 ;  /* 0x00000009ecec7c20 */ /* 0x000fe20008410000 */
[----:B------:R-:W-:Y:S01]  /*26c0*/  FMUL.FTZ R231, R88, UR7 ;  /* 0x0000000758e77c20 */ /* 0x000fe20008410000 */
[----:B------:R-:W-:Y:S01]  /*26d0*/  FMUL.FTZ R235, R241, R86 ;  /* 0x00000056f1eb7220 */ /* 0x000fe20000410000 */
[----:B------:R-:W-:Y:S01]  /*26e0*/  FADD.FTZ R245, R245, -R246 ;  /* 0x800000f6f5f57221 */ /* 0x000fe20000010000 */
[----:B------:R-:W-:Y:S01]  /*26f0*/  FADD.FTZ R243, R243, -R244 ;  /* 0x800000f4f3f37221 */ /* 0x000fe20000010000 */
[----:B------:R-:W-:-:S02]  /*2700*/  HADD2.F32 R86, -RZ, R85.H1_H1 ;  /* 0x30000055ff567230 */ /* 0x000fc40000004100 */
[----:B------:R-:W-:Y:S01]  /*2710*/  FMUL.FTZ R239, R239, UR7 ;  /* 0x00000007efef7c20 */ /* 0x000fe20008410000 */
[----:B------:R-:W-:Y:S02]  /*2720*/  HADD2.F32 R94, -RZ, R49.H1_H1 ;  /* 0x30000031ff5e7230 */ /* 0x000fe40000004100 */
[----:B------:R-:W-:Y:S01]  /*2730*/  FMUL.FTZ R236, R236, UR7 ;  /* 0x00000007ecec7c20 */ /* 0x000fe20008410000 */
[----:B------:R-:W-:Y:S02]  /*2740*/  HADD2.F32 R233, -RZ, R50.H1_H1 ;  /* 0x30000032ffe97230 */ /* 0x000fe40000004100 */
[----:B------:R-:W-:Y:S01]  /*2750*/  FMUL.FTZ R88, R231, R90 ;  /* 0x0000005ae7587220 */ /* 0x000fe20000410000 */
[----:B------:R-:W-:Y:S01]  /*2760*/  FMUL.FTZ R90, R238, R87 ;  /* 0x00000057ee5a7220 */ /* 0x000fe20000410000 */
[----:B------:R-:W-:Y:S01]  /*2770*/  FMUL.FTZ R245, R245, UR9 ;  /* 0x00000009f5f57c20 */ /* 0x000fe20008410000 */
[----:B------:R-:W-:Y:S01]  /*2780*/  FMUL.FTZ R243, R243, UR9 ;  /* 0x00000009f3f37c20 */ /* 0x000fe20008410000 */
[C---:B------:R-:W-:Y:S01]  /*2790*/  FMUL.FTZ R93, R239.reuse, R86 ;  /* 0x00000056ef5d7220 */ /* 0x040fe20000410000 */
[----:B------:R-:W-:Y:S01]  /*27a0*/  FMUL.FTZ R238, R239, R94 ;  /* 0x0000005eefee7220 */ /* 0x000fe20000410000 */
[----:B------:R-:W-:-:S02]  /*27b0*/  HADD2.F32 R92, -RZ, R51.H0_H0 ;  /* 0x20000033ff5c7230 */ /* 0x000fc40000004100 */
[C---:B------:R-:W-:Y:S01]  /*27c0*/  FMUL.FTZ R91, R236.reuse, R91 ;  /* 0x0000005bec5b7220 */ /* 0x040fe20000410000 */
[----:B------:R-:W-:Y:S01]  /*27d0*/  FMUL.FTZ R233, R236, R233 ;  /* 0x000000e9ece97220 */ /* 0x000fe20000410000 */
[--C-:B------:R-:W-:Y:S02]  /*27e0*/  HADD2.F32 R94, -RZ, R84.reuse.H0_H0 ;  /* 0x20000054ff5e7230 */ /* 0x100fe40000004100 */
[----:B------:R-:W-:Y:S01]  /*27f0*/  FMUL.FTZ R245, R245, UR7 ;  /* 0x00000007f5f57c20 */ /* 0x000fe20008410000 */
[----:B------:R-:W-:Y:S02]  /*2800*/  HADD2.F32 R86, -RZ, R84.H1_H1 ;  /* 0x30000054ff567230 */ /* 0x000fe40000004100 */
[----:B------:R-:W-:Y:S01]  /*2810*/  FMUL.FTZ R243, R243, UR7 ;  /* 0x00000007f3f37c20 */ /* 0x000fe20008410000 */
[--C-:B------:R-:W-:Y:S02]  /*2820*/  HADD2.F32 R84, -RZ, R48.reuse.H0_H0 ;  /* 0x20000030ff547230 */ /* 0x100fe40000004100 */
[----:B------:R-:W-:Y:S01]  /*2830*/  FMUL.FTZ R231, R231, R92 ;  /* 0x0000005ce7e77220 */ /* 0x000fe20000410000 */
[----:B------:R-:W-:-:S02]  /*2840*/  HADD2.F32 R236, -RZ, R48.H1_H1 ;  /* 0x30000030ffec7230 */ /* 0x000fc40000004100 */
[----:B------:R-:W-:Y:S01]  /*2850*/  FMUL.FTZ R95, R243, R86 ;  /* 0x00000056f35f7220 */ /* 0x000fe20000410000 */
[----:B------:R-:W-:Y:S02]  /*2860*/  HADD2.F32 R92, -RZ, R85.H0_H0 ;  /* 0x20000055ff5c7230 */ /* 0x000fe40000004100 */
[C---:B------:R-:W-:Y:S01]  /*2870*/  FMUL.FTZ R84, R245.reuse, R84 ;  /* 0x00000054f5547220 */ /* 0x040fe20000410000 */
[----:B------:R-:W-:Y:S01]  /*2880*/  FMUL.FTZ R94, R245, R94 ;  /* 0x0000005ef55e7220 */ /* 0x000fe20000410000 */
[----:B------:R-:W-:Y:S01]  /*2890*/  FMUL.FTZ R237, R243, R236 ;  /* 0x000000ecf3ed7220 */ /* 0x000fe20000410000 */
[----:B------:R-:W-:Y:S01]  /*28a0*/  F2FP.F16.F32.PACK_AB R87, R234, R231 ;  /* 0x000000e7ea57723e */ /* 0x000fe200000000ff */
[----:B------:R-:W-:Y:S01]  /*28b0*/  FMUL.FTZ R92, R241, R92 ;  /* 0x0000005cf15c7220 */ /* 0x000fe20000410000 */
[----:B------:R-:W-:Y:S02]  /*28c0*/  F2FP.F16.F32.PACK_AB R86, R233, R232 ;  /* 0x000000e8e956723e */ /* 0x000fe400000000ff */
[----:B------:R-:W-:-:S02]  /*28d0*/  F2FP.F16.F32.PACK_AB R85, R238, R235 ;  /* 0x000000ebee55723e */ /* 0x000fc400000000ff */
[----:B------:R-:W-:Y:S01]  /*28e0*/  F2FP.F16.F32.PACK_AB R84, R237, R84 ;  /* 0x00000054ed54723e */ /* 0x000fe200000000ff */
[----:B------:R-:W-:Y:S06]  /*28f0*/  BRA `(.L_x_1760) ;  /* 0x0000000400207947 */ /* 0x000fec0003800000 */
.L_x_1759:
[--C-:B------:R-:W-:Y:S01]  /*2900*/  FFMA.FTZ R80, R231, UR4, R214.reuse ;  /* 0x00000004e7507c23 */ /* 0x100fe200080100d6 */
[--C-:B------:R-:W-:Y:S01]  /*2910*/  FFMA.FTZ R81, R232, UR4, R214.reuse ;  /* 0x00000004e8517c23 */ /* 0x100fe200080100d6 */
[----:B------:R-:W-:Y:S01]  /*2920*/  FFMA.FTZ R238, R238, UR4, R214 ;  /* 0x00000004eeee7c23 */ /* 0x000fe200080100d6 */
[--C-:B-----5:R-:W-:Y:S02]  /*2930*/  HADD2.F32 R88, -RZ, R87.reuse.H0_H0 ;  /* 0x20000057ff587230 */ /* 0x120fe40000004100 */
[----:B------:R-:W-:Y:S01]  /*2940*/  FADD.FTZ R80, R233, -R80 ;  /* 0x80000050e9507221 */ /* 0x000fe20000010000 */
[----:B------:R-:W-:Y:S01]  /*2950*/  FADD.FTZ R81, R234, -R81 ;  /* 0x80000051ea517221 */ /* 0x000fe20000010000 */
[----:B------:R-:W-:Y:S02]  /*2960*/  HADD2.F32 R89, -RZ, R87.H1_H1 ;  /* 0x30000057ff597230 */ /* 0x000fe40000004100 */
[----:B------:R-:W-:Y:S01]  /*2970*/  FFMA.FTZ R236, R236, UR4, R214 ;  /* 0x00000004ecec7c23 */ /* 0x000fe200080100d6 */
[----:B------:R-:W-:Y:S01]  /*2980*/  FMUL.FTZ R80, R80, UR9 ;  /* 0x0000000950507c20 */ /* 0x000fe20008410000 */
[----:B------:R-:W-:Y:S01]  /*2990*/  FMUL.FTZ R81, R81, UR9 ;  /* 0x0000000951517c20 */ /* 0x000fe20008410000 */
[----:B------:R-:W-:-:S02]  /*29a0*/  HADD2.F32 R82, -RZ, R51.H0_H0 ;  /* 0x20000033ff527230 */ /* 0x000fc40000004100 */
[----:B------:R-:W-:Y:S01]  /*29b0*/  FADD.FTZ R238, R237, -R238 ;  /* 0x800000eeedee7221 */ /* 0x000fe20000010000 */
[----:B------:R-:W-:Y:S01]  /*29c0*/  FMUL.FTZ R87, R80, UR7 ;  /* 0x0000000750577c20 */ /* 0x000fe20008410000 */
[----:B------:R-:W-:Y:S02]  /*29d0*/  HADD2.F32 R83, -RZ, R51.H1_H1 ;  /* 0x30000033ff537230 */ /* 0x000fe40000004100 */
[----:B------:R-:W-:Y:S01]  /*29e0*/  FMUL.FTZ R232, R81, UR7 ;  /* 0x0000000751e87c20 */ /* 0x000fe20008410000 */
[----:B------:R-:W-:Y:S01]  /*29f0*/  FADD.FTZ R236, R235, -R236 ;  /* 0x800000ecebec7221 */ /* 0x000fe20000010000 */
[C---:B------:R-:W-:Y:S01]  /*2a00*/  FMUL.FTZ R88, R87.reuse, R88 ;  /* 0x0000005857587220 */ /* 0x040fe20000410000 */
[----:B------:R-:W-:Y:S01]  /*2a10*/  FMUL.FTZ R87, R87, R82 ;  /* 0x0000005257577220 */ /* 0x000fe20000410000 */
[----:B------:R-:W-:Y:S01]  /*2a20*/  FMUL.FTZ R89, R232, R89 ;  /* 0x00000059e8597220 */ /* 0x000fe20000410000 */
[----:B------:R-:W-:Y:S01]  /*2a30*/  FMUL.FTZ R82, R238, UR9 ;  /* 0x00000009ee527c20 */ /* 0x000fe20008410000 */
[--C-:B------:R-:W-:Y:S01]  /*2a40*/  FFMA.FTZ R242, R242, UR4, R214.reuse ;  /* 0x00000004f2f27c23 */ /* 0x100fe200080100d6 */
[----:B------:R-:W-:Y:S01]  /*2a50*/  FMUL.FTZ R232, R232, R83 ;  /* 0x00000053e8e87220 */ /* 0x000fe20000410000 */
[----:B------:R-:W-:Y:S01]  /*2a60*/  F2FP.F16.F32.PACK_AB R83, R81, R80 ;  /* 0x000000505153723e */ /* 0x000fe200000000ff */
[----:B------:R-:W-:Y:S01]  /*2a70*/  FMUL.FTZ R93, R236, UR9 ;  /* 0x00000009ec5d7c20 */ /* 0x000fe20008410000 */
[----:B------:R-:W-:Y:S01]  /*2a80*/  FFMA.FTZ R240, R240, UR4, R214 ;  /* 0x00000004f0f07c23 */ /* 0x000fe200080100d6 */
[----:B------:R-:W-:-:S02]  /*2a90*/  HADD2.F32 R81, -RZ, R86.H0_H0 ;  /* 0x20000056ff517230 */ /* 0x000fc40000004100 */
[----:B------:R-:W-:Y:S01]  /*2aa0*/  FADD.FTZ R241, R241, -R242 ;  /* 0x800000f2f1f17221 */ /* 0x000fe20000010000 */
[----:B------:R-:W-:Y:S02]  /*2ab0*/  HADD2.F32 R80, -RZ, R86.H1_H1 ;  /* 0x30000056ff507230 */ /* 0x000fe40000004100 */
[----:B------:R-:W-:Y:S01]  /*2ac0*/  FMUL.FTZ R86, R82, UR7 ;  /* 0x0000000752567c20 */ /* 0x000fe20008410000 */
[--C-:B------:R-:W-:Y:S02]  /*2ad0*/  HADD2.F32 R91, -RZ, R50.reuse.H0_H0 ;  /* 0x20000032ff5b7230 */ /* 0x100fe40000004100 */
[----:B------:R-:W-:Y:S01]  /*2ae0*/  FMUL.FTZ R231, R93, UR7 ;  /* 0x000000075de77c20 */ /* 0x000fe20008410000 */
[----:B------:R-:W-:Y:S02]  /*2af0*/  HADD2.F32 R92, -RZ, R50.H1_H1 ;  /* 0x30000032ff5c7230 */ /* 0x000fe40000004100 */
[----:B------:R-:W-:Y:S01]  /*2b00*/  FADD.FTZ R239, R239, -R240 ;  /* 0x800000f0efef7221 */ /* 0x000fe20000010000 */
[C---:B------:R-:W-:Y:S01]  /*2b10*/  FMUL.FTZ R90, R86.reuse, R81 ;  /* 0x00000051565a7220 */ /* 0x040fe20000410000 */
[----:B------:R-:W-:Y:S01]  /*2b20*/  FMUL.FTZ R86, R86, R91 ;  /* 0x0000005b56567220 */ /* 0x000fe20000410000 */
[----:B------:R-:W-:Y:S01]  /*2b30*/  FMUL.FTZ R81, R241, UR9 ;  /* 0x00000009f1517c20 */ /* 0x000fe20008410000 */
[C---:B------:R-:W-:Y:S01]  /*2b40*/  FMUL.FTZ R91, R231.reuse, R80 ;  /* 0x00000050e75b7220 */ /* 0x040fe20000410000 */
[----:B------:R-:W-:Y:S01]  /*2b50*/  FFMA.FTZ R246, R246, UR4, R214 ;  /* 0x00000004f6f67c23 */ /* 0x000fe200080100d6 */
[----:B------:R-:W-:Y:S01]  /*2b60*/  FMUL.FTZ R231, R231, R92 ;  /* 0x0000005ce7e77220 */ /* 0x000fe20000410000 */
[----:B------:R-:W-:Y:S01]  /*2b70*/  FMUL.FTZ R94, R239, UR9 ;  /* 0x00000009ef5e7c20 */ /* 0x000fe20008410000 */
[----:B------:R-:W-:-:S02]  /*2b80*/  HADD2.F32 R92, -RZ, R85.H0_H0 ;  /* 0x20000055ff5c7230 */ /* 0x000fc40000004100 */
[----:B------:R-:W-:Y:S01]  /*2b90*/  FMUL.FTZ R233, R81, UR7 ;  /* 0x0000000751e97c20 */ /* 0x000fe20008410000 */
[----:B------:R-:W-:Y:S02]  /*2ba0*/  HADD2.F32 R80, -RZ, R49.H0_H0 ;  /* 0x20000031ff507230 */ /* 0x000fe40000004100 */
[----:B------:R-:W-:Y:S01]  /*2bb0*/  FADD.FTZ R245, R245, -R246 ;  /* 0x800000f6f5f57221 */ /* 0x000fe20000010000 */
[----:B------:R-:W-:Y:S01]  /*2bc0*/  HADD2.F32 R85, -RZ, R85.H1_H1 ;  /* 0x30000055ff557230 */ /* 0x000fe20000004100 */
[----:B------:R-:W-:Y:S01]  /*2bd0*/  F2FP.F16.F32.PACK_AB R81, R94, R81 ;  /* 0x000000515e51723e */ /* 0x000fe200000000ff */
[----:B------:R-:W-:Y:S02]  /*2be0*/  HADD2.F32 R95, -RZ, R49.H1_H1 ;  /* 0x30000031ff5f7230 */ /* 0x000fe40000004100 */
[----:B------:R-:W-:Y:S01]  /*2bf0*/  FFMA.FTZ R244, R244, UR4, R214 ;  /* 0x00000004f4f47c23 */ /* 0x000fe200080100d6 */
[C---:B------:R-:W-:Y:S01]  /*2c00*/  FMUL.FTZ R92, R233.reuse, R92 ;  /* 0x0000005ce95c7220 */ /* 0x040fe20000410000 */
[----:B------:R-:W-:Y:S01]  /*2c10*/  FMUL.FTZ R94, R94, UR7 ;  /* 0x000000075e5e7c20 */ /* 0x000fe20008410000 */
[----:B------:R-:W-:Y:S01]  /*2c20*/  FMUL.FTZ R233, R233, R80 ;  /* 0x00000050e9e97220 */ /* 0x000fe20000410000 */
[----:B------:R-:W-:Y:S01]  /*2c30*/  FMUL.FTZ R80, R245, UR9 ;  /* 0x00000009f5507c20 */ /* 0x000fe20008410000 */
[----:B------:R-:W-:Y:S01]  /*2c40*/  F2FP.F16.F32.PACK_AB R82, R93, R82 ;  /* 0x000000525d52723e */ /* 0x000fe200000000ff */
[----:B------:R-:W-:Y:S01]  /*2c50*/  FADD.FTZ R243, R243, -R244 ;  /* 0x800000f4f3f37221 */ /* 0x000fe20000010000 */
[C---:B------:R-:W-:Y:S01]  /*2c60*/  FMUL.FTZ R93, R94.reuse, R85 ;  /* 0x000000555e5d7220 */ /* 0x040fe20000410000 */
[----:B------:R-:W-:Y:S01]  /*2c70*/  FMUL.FTZ R236, R94, R95 ;  /* 0x0000005f5eec7220 */ /* 0x000fe20000410000 */
[----:B------:R-:W-:-:S02]  /*2c80*/  HADD2.F32 R94, -RZ, R84.H0_H0 ;  /* 0x20000054ff5e7230 */ /* 0x000fc40000004100 */
[----:B------:R-:W-:Y:S01]  /*2c90*/  FMUL.FTZ R85, R80, UR7 ;  /* 0x0000000750557c20 */ /* 0x000fe20008410000 */
[----:B------:R-:W-:Y:S02]  /*2ca0*/  HADD2.F32 R234, -RZ, R48.H0_H0 ;  /* 0x20000030ffea7230 */ /* 0x000fe40000004100 */
[----:B------:R-:W-:Y:S01]  /*2cb0*/  FMUL.FTZ R243, R243, UR9 ;  /* 0x00000009f3f37c20 */ /* 0x000fe20008410000 */
[----:B------:R-:W-:Y:S02]  /*2cc0*/  HADD2.F32 R95, -RZ, R84.H1_H1 ;  /* 0x30000054ff5f7230 */ /* 0x000fe40000004100 */
[C---:B------:R-:W-:Y:S01]  /*2cd0*/  FMUL.FTZ R94, R85.reuse, R94 ;  /* 0x0000005e555e7220 */ /* 0x040fe20000410000 */
[----:B------:R-:W-:Y:S01]  /*2ce0*/  F2FP.F16.F32.PACK_AB R87, R232, R87 ;  /* 0x00000057e857723e */ /* 0x000fe200000000ff */
[----:B------:R-:W-:Y:S01]  /*2cf0*/  FMUL.FTZ R234, R85, R234 ;  /* 0x000000ea55ea7220 */ /* 0x000fe20000410000 */
[----:B------:R-:W-:Y:S02]  /*2d00*/  HADD2.F32 R85, -RZ, R48.H1_H1 ;  /* 0x30000030ff557230 */ /* 0x000fe40000004100 */
[C---:B------:R-:W-:Y:S01]  /*2d10*/  FMUL.FTZ R84, R243.reuse, UR7 ;  /* 0x00000007f3547c20 */ /* 0x040fe20008410000 */
[----:B------:R-:W-:-:S02]  /*2d20*/  F2FP.F16.F32.PACK_AB R80, R243, R80 ;  /* 0x00000050f350723e */ /* 0x000fc400000000ff */
[----:B------:R-:W-:Y:S01]  /*2d30*/  F2FP.F16.F32.PACK_AB R86, R231, R86 ;  /* 0x00000056e756723e */ /* 0x000fe200000000ff */
[C---:B------:R-:W-:Y:S01]  /*2d40*/  FMUL.FTZ R235, R84.reuse, R85 ;  /* 0x0000005554eb7220 */ /* 0x040fe20000410000 */
[----:B------:R-:W-:Y:S01]  /*2d50*/  FMUL.FTZ R95, R84, R95 ;  /* 0x0000005f545f7220 */ /* 0x000fe20000410000 */
[----:B------:R-:W-:-:S03]  /*2d60*/  F2FP.F16.F32.PACK_AB R85, R236, R233 ;  /* 0x000000e9ec55723e */ /* 0x000fc600000000ff */
[----:B------:R-:W-:-:S07]  /*2d70*/  F2FP.F16.F32.PACK_AB R84, R235, R234 ;  /* 0x000000eaeb54723e */ /* 0x000fce00000000ff */
.L_x_1760:
[----:B------:R-:W0:Y:S08]  /*2d80*/  @P0 LDC.64 R234, c[0x0][0x478] ;  /* 0x00011e00ffea0b82 */ /* 0x000e300000000a00 */
[----:B------:R-:W1:Y:S01]  /*2d90*/  LDC.64 R232, c[0x0][0x468] ;  /* 0x00011a00ffe87b82 */ /* 0x000e620000000a00 */
[----:B0-----:R-:W-:-:S05]  /*2da0*/  @P0 IMAD.WIDE.U32 R234, R201, 0x10, R234 ;  /* 0x00000010c9ea0825 */ /* 0x001fca00078e00ea */
[----:B------:R1:W-:Y:S02]  /*2db0*/  @P0 STG.E.128 desc[UR10][R234.64], R80 ;  /* 0x00000050ea000986 */ /* 0x0003e4000c101d0a */
[----:B-1----:R-:W-:-:S05]  /*2dc0*/  IMAD.WIDE.U32 R234, R201, 0x10, R232 ;  /* 0x00000010c9ea7825 */ /* 0x002fca00078e00e8 */
[----:B------:R0:W-:Y:S02]  /*2dd0*/  STG.E.128 desc[UR10][R234.64], R84 ;  /* 0x00000054ea007986 */ /* 0x0001e4000c101d0a */
[----:B0-----:R-:W-:-:S06]  /*2de0*/  IMAD.WIDE.U32 R84, R200, 0x10, R248 ;  /* 0x00000010c8547825 */ /* 0x001fcc00078e00f8 */
[----:B------:R-:W5:Y:S01]  /*2df0*/  LDG.E.128 R84, desc[UR10][R84.64] ;  /* 0x0000000a54547981 */ /* 0x000f62000c1e1d00 */
[----:B------:R-:W-:Y:S05]  /*2e00*/  @!P0 BRA `(.L_x_1761) ;  /* 0x0000000400248947 */ /* 0x000fea0003800000 */
[--C-:B------:R-:W-:Y:S01]  /*2e10*/  FFMA.FTZ R82, R218, UR4, R214.reuse ;  /* 0x00000004da527c23 */ /* 0x100fe200080100d6 */
[--C-:B------:R-:W-:Y:S01]  /*2e20*/  FFMA.FTZ R216, R216, UR4, R214.reuse ;  /* 0x00000004d8d87c23 */ /* 0x100fe200080100d6 */
[--C-:B------:R-:W-:Y:S01]  /*2e30*/  FFMA.FTZ R222, R222, UR4, R214.reuse ;  /* 0x00000004dede7c23 */ /* 0x100fe200080100d6 */
[----:B------:R-:W-:Y:S01]  /*2e40*/  FFMA.FTZ R224, R224, UR4, R214 ;  /* 0x00000004e0e07c23 */ /* 0x000fe200080100d6 */
[----:B------:R-:W-:Y:S01]  /*2e50*/  FADD.FTZ R83, R217, -R82 ;  /* 0x80000052d9537221 */ /* 0x000fe20000010000 */
[----:B------:R-:W-:Y:S01]  /*2e60*/  FFMA.FTZ R220, R220, UR4, R214 ;  /* 0x00000004dcdc7c23 */ /* 0x000fe200080100d6 */
[----:B------:R-:W-:Y:S01]  /*2e70*/  FADD.FTZ R216, R215, -R216 ;  /* 0x800000d8d7d87221 */ /* 0x000fe20000010000 */
[----:B------:R-:W-:Y:S01]  /*2e80*/  FFMA.FTZ R226, R226, UR4, R214 ;  /* 0x00000004e2e27c23 */ /* 0x000fe200080100d6 */
[----:B------:R-:W-:Y:S01]  /*2e90*/  FMUL.FTZ R83, R83, UR9 ;  /* 0x0000000953537c20 */ /* 0x000fe20008410000 */
[----:B------:R-:W-:Y:S01]  /*2ea0*/  FADD.FTZ R82, R221, -R222 ;  /* 0x800000dedd527221 */ /* 0x000fe20000010000 */
[----:B-----5:R-:W-:-:S02]  /*2eb0*/  HADD2.F32 R201, -RZ, R87.H0_H0 ;  /* 0x20000057ffc97230 */ /* 0x020fc40000004100 */
[----:B------:R-:W-:Y:S01]  /*2ec0*/  FADD.FTZ R218, R223, -R224 ;  /* 0x800000e0dfda7221 */ /* 0x000fe20000010000 */
[----:B------:R-:W-:Y:S02]  /*2ed0*/  HADD2.F32 R234, -RZ, R87.H1_H1 ;  /* 0x30000057ffea7230 */ /* 0x000fe40000004100 */
[----:B------:R-:W-:Y:S01]  /*2ee0*/  FADD.FTZ R220, R219, -R220 ;  /* 0x800000dcdbdc7221 */ /* 0x000fe20000010000 */
[--C-:B------:R-:W-:Y:S02]  /*2ef0*/  HADD2.F32 R87, -RZ, R55.reuse.H0_H0 ;  /* 0x20000037ff577230 */ /* 0x100fe40000004100 */
[----:B------:R-:W-:Y:S01]  /*2f00*/  FMUL.FTZ R224, R216, UR9 ;  /* 0x00000009d8e07c20 */ /* 0x000fe20008410000 */
[----:B------:R-:W-:Y:S01]  /*2f10*/  FMUL.FTZ R216, R83, UR7 ;  /* 0x0000000753d87c20 */ /* 0x000fe20008410000 */
[----:B------:R-:W-:Y:S01]  /*2f20*/  FADD.FTZ R226, R225, -R226 ;  /* 0x800000e2e1e27221 */ /* 0x000fe20000010000 */
[----:B------:R-:W-:Y:S01]  /*2f30*/  FMUL.FTZ R82, R82, UR9 ;  /* 0x0000000952527c20 */ /* 0x000fe20008410000 */
[----:B------:R-:W-:Y:S01]  /*2f40*/  FMUL.FTZ R225, R220, UR9 ;  /* 0x00000009dce17c20 */ /* 0x000fe20008410000 */
[----:B------:R-:W-:-:S02]  /*2f50*/  HADD2.F32 R222, -RZ, R55.H1_H1 ;  /* 0x30000037ffde7230 */ /* 0x000fc40000004100 */
[--C-:B------:R-:W-:Y:S01]  /*2f60*/  FFMA.FTZ R228, R228, UR4, R214.reuse ;  /* 0x00000004e4e47c23 */ /* 0x100fe200080100d6 */
[----:B------:R-:W-:Y:S02]  /*2f70*/  HADD2.F32 R231, -RZ, R86.H0_H0 ;  /* 0x20000056ffe77230 */ /* 0x000fe40000004100 */
[----:B------:R-:W-:Y:S01]  /*2f80*/  FMUL.FTZ R217, R224, UR7 ;  /* 0x00000007e0d97c20 */ /* 0x000fe20008410000 */
[C---:B------:R-:W-:Y:S01]  /*2f90*/  FMUL.FTZ R201, R216.reuse, R201 ;  /* 0x000000c9d8c97220 */ /* 0x040fe20000410000 */
[----:B------:R-:W-:Y:S01]  /*2fa0*/  FMUL.FTZ R87, R216, R87 ;  /* 0x00000057d8577220 */ /* 0x000fe20000410000 */
[----:B------:R-:W-:Y:S02]  /*2fb0*/  HADD2.F32 R223, -RZ, R54.H0_H0 ;  /* 0x20000036ffdf7230 */ /* 0x000fe40000004100 */
[----:B------:R-:W-:Y:S01]  /*2fc0*/  FFMA.FTZ R230, R230, UR4, R214 ;  /* 0x00000004e6e67c23 */ /* 0x000fe200080100d6 */
[----:B------:R-:W-:Y:S02]  /*2fd0*/  HADD2.F32 R86, -RZ, R86.H1_H1 ;  /* 0x30000056ff567230 */ /* 0x000fe40000004100 */
[----:B------:R-:W-:Y:S01]  /*2fe0*/  FMUL.FTZ R216, R82, UR7 ;  /* 0x0000000752d87c20 */ /* 0x000fe20008410000 */
[----:B------:R-:W-:Y:S01]  /*2ff0*/  FMUL.FTZ R226, R226, UR9 ;  /* 0x00000009e2e27c20 */ /* 0x000fe20008410000 */
[----:B------:R-:W-:Y:S01]  /*3000*/  FMUL.FTZ R219, R225, UR7 ;  /* 0x00000007e1db7c20 */ /* 0x000fe20008410000 */
[----:B------:R-:W-:Y:S01]  /*3010*/  FMUL.FTZ R235, R218, UR9 ;  /* 0x00000009daeb7c20 */ /* 0x000fe20008410000 */
[----:B------:R-:W-:Y:S01]  /*3020*/  FADD.FTZ R227, R227, -R228 ;  /* 0x800000e4e3e37221 */ /* 0x000fe20000010000 */
[C---:B------:R-:W-:Y:S01]  /*3030*/  FMUL.FTZ R215, R217.reuse, R234 ;  /* 0x000000ead9d77220 */ /* 0x040fe20000410000 */
[----:B------:R-:W-:Y:S01]  /*3040*/  FMUL.FTZ R222, R217, R222 ;  /* 0x000000ded9de7220 */ /* 0x000fe20000410000 */
[----:B------:R-:W-:-:S02]  /*3050*/  HADD2.F32 R220, -RZ, R54.H1_H1 ;  /* 0x30000036ffdc7230 */ /* 0x000fc40000004100 */
[----:B------:R-:W-:Y:S01]  /*3060*/  FADD.FTZ R229, R229, -R230 ;  /* 0x800000e6e5e57221 */ /* 0x000fe20000010000 */
[----:B------:R-:W-:Y:S02]  /*3070*/  HADD2.F32 R81, -RZ, R85.H0_H0 ;  /* 0x20000055ff517230 */ /* 0x000fe40000004100 */
[C---:B------:R-:W-:Y:S01]  /*3080*/  FMUL.FTZ R217, R216.reuse, R231 ;  /* 0x000000e7d8d97220 */ /* 0x040fe20000410000 */
[----:B------:R-:W-:Y:S01]  /*3090*/  FMUL.FTZ R223, R216, R223 ;  /* 0x000000dfd8df7220 */ /* 0x000fe20000410000 */
[----:B------:R-:W-:Y:S02]  /*30a0*/  HADD2.F32 R221, -RZ, R53.H0_H0 ;  /* 0x20000035ffdd7230 */ /* 0x000fe40000004100 */
[----:B------:R-:W-:Y:S01]  /*30b0*/  FMUL.FTZ R218, R226, UR7 ;  /* 0x00000007e2da7c20 */ /* 0x000fe20008410000 */
[----:B------:R-:W-:Y:S02]  /*30c0*/  HADD2.F32 R85, -RZ, R85.H1_H1 ;  /* 0x30000055ff557230 */ /* 0x000fe40000004100 */
[----:B------:R-:W-:Y:S01]  /*30d0*/  FMUL.FTZ R216, R219, R86 ;  /* 0x00000056dbd87220 */ /* 0x000fe20000410000 */
[----:B------:R-:W-:-:S02]  /*30e0*/  HADD2.F32 R237, -RZ, R53.H1_H1 ;  /* 0x30000035ffed7230 */ /* 0x000fc40000004100 */
[----:B------:R-:W-:Y:S01]  /*30f0*/  FMUL.FTZ R86, R235, UR7 ;  /* 0x00000007eb567c20 */ /* 0x000fe20008410000 */
[----:B------:R-:W-:Y:S01]  /*3100*/  FMUL.FTZ R228, R227, UR9 ;  /* 0x00000009e3e47c20 */ /* 0x000fe20008410000 */
[----:B------:R-:W-:Y:S01]  /*3110*/  FMUL.FTZ R236, R219, R220 ;  /* 0x000000dcdbec7220 */ /* 0x000fe20000410000 */
[----:B------:R-:W-:Y:S01]  /*3120*/  FMUL.FTZ R229, R229, UR9 ;  /* 0x00000009e5e57c20 */ /* 0x000fe20008410000 */
[--C-:B------:R-:W-:Y:S02]  /*3130*/  HADD2.F32 R80, -RZ, R84.reuse.H0_H0 ;  /* 0x20000054ff507230 */ /* 0x100fe40000004100 */
[C---:B------:R-:W-:Y:S01]  /*3140*/  FMUL.FTZ R219, R218.reuse, R81 ;  /* 0x00000051dadb7220 */ /* 0x040fe20000410000 */
[----:B------:R-:W-:Y:S01]  /*3150*/  FMUL.FTZ R231, R218, R221 ;  /* 0x000000dddae77220 */ /* 0x000fe20000410000 */
[----:B------:R-:W-:Y:S02]  /*3160*/  HADD2.F32 R84, -RZ, R84.H1_H1 ;  /* 0x30000054ff547230 */ /* 0x000fe40000004100 */
[C---:B------:R-:W-:Y:S01]  /*3170*/  FMUL.FTZ R218, R86.reuse, R85 ;  /* 0x0000005556da7220 */ /* 0x040fe20000410000 */
[----:B------:R-:W-:Y:S01]  /*3180*/  FMUL.FTZ R234, R86, R237 ;  /* 0x000000ed56ea7220 */ /* 0x000fe20000410000 */
[----:B------:R-:W-:-:S02]  /*3190*/  HADD2.F32 R86, -RZ, R52.H0_H0 ;  /* 0x20000034ff567230 */ /* 0x000fc40000004100 */
[----:B------:R-:W-:Y:S01]  /*31a0*/  FMUL.FTZ R85, R228, UR7 ;  /* 0x00000007e4557c20 */ /* 0x000fe20008410000 */
[----:B------:R-:W-:Y:S02]  /*31b0*/  HADD2.F32 R230, -RZ, R52.H1_H1 ;  /* 0x30000034ffe67230 */ /* 0x000fe40000004100 */
[----:B------:R-:W-:Y:S01]  /*31c0*/  FMUL.FTZ R81, R229, UR7 ;  /* 0x00000007e5517c20 */ /* 0x000fe20008410000 */
[----:B------:R-:W-:Y:S01]  /*31d0*/  F2FP.F16.F32.PACK_AB R83, R224, R83 ;  /* 0x00000053e053723e */ /* 0x000fe200000000ff */
[----:B------:R-:W-:Y:S01]  /*31e0*/  FMUL.FTZ R220, R85, R84 ;  /* 0x0000005455dc7220 */ /* 0x000fe20000410000 */
[----:B------:R-:W-:Y:S01]  /*31f0*/  F2FP.F16.F32.PACK_AB R82, R225, R82 ;  /* 0x00000052e152723e */ /* 0x000fe200000000ff */
[----:B------:R-:W-:Y:S01]  /*3200*/  FMUL.FTZ R227, R81, R86 ;  /* 0x0000005651e37220 */ /* 0x000fe20000410000 */
[----:B------:R-:W-:Y:S01]  /*3210*/  FMUL.FTZ R84, R85, R230 ;  /* 0x000000e655547220 */ /* 0x000fe20000410000 */
[----:B------:R-:W-:Y:S01]  /*3220*/  FMUL.FTZ R221, R81, R80 ;  /* 0x0000005051dd7220 */ /* 0x000fe20000410000 */
[----:B------:R-:W-:-:S02]  /*3230*/  F2FP.F16.F32.PACK_AB R81, R235, R226 ;  /* 0x000000e2eb51723e */ /* 0x000fc400000000ff */
[----:B------:R-:W-:Y:S02]  /*3240*/  F2FP.F16.F32.PACK_AB R80, R228, R229 ;  /* 0x000000e5e450723e */ /* 0x000fe400000000ff */
[----:B------:R-:W-:Y:S02]  /*3250*/  F2FP.F16.F32.PACK_AB R87, R222, R87 ;  /* 0x00000057de57723e */ /* 0x000fe400000000ff */
[----:B------:R-:W-:Y:S02]  /*3260*/  F2FP.F16.F32.PACK_AB R86, R236, R223 ;  /* 0x000000dfec56723e */ /* 0x000fe400000000ff */
[----:B------:R-:W-:Y:S02]  /*3270*/  F2FP.F16.F32.PACK_AB R85, R234, R231 ;  /* 0x000000e7ea55723e */ /* 0x000fe400000000ff */
[----:B------:R-:W-:Y:S01]  /*3280*/  F2FP.F16.F32.PACK_AB R84, R84, R227 ;  /* 0x000000e35454723e */ /* 0x000fe200000000ff */
[----:B------:R-:W-:Y:S06]  /*3290*/  BRA `(.L_x_1762) ;  /* 0x0000000400107947 */ /* 0x000fec0003800000 */
.L_x_1761:
[--C-:B------:R-:W-:Y:S01]  /*32a0*/  FFMA.FTZ R218, R218, UR4, R214.reuse ;  /* 0x00000004dada7c23 */ /* 0x100fe200080100d6 */
[--C-:B------:R-:W-:Y:S01]  /*32b0*/  FFMA.FTZ R216, R216, UR4, R214.reuse ;  /* 0x00000004d8d87c23 */ /* 0x100fe200080100d6 */
[--C-:B------:R-:W-:Y:S01]  /*32c0*/  FFMA.FTZ R222, R222, UR4, R214.reuse ;  /* 0x00000004dede7c23 */ /* 0x100fe200080100d6 */
[----:B------:R-:W-:Y:S01]  /*32d0*/  FFMA.FTZ R220, R220, UR4, R214 ;  /* 0x00000004dcdc7c23 */ /* 0x000fe200080100d6 */
[----:B------:R-:W-:Y:S01]  /*32e0*/  FADD.FTZ R201, R217, -R218 ;  /* 0x800000dad9c97221 */ /* 0x000fe20000010000 */
[----:B------:R-:W-:Y:S01]  /*32f0*/  FADD.FTZ R216, R215, -R216 ;  /* 0x800000d8d7d87221 */ /* 0x000fe20000010000 */
[----:B------:R-:W-:Y:S01]  /*3300*/  FFMA.FTZ R226, R226, UR4, R214 ;  /* 0x00000004e2e27c23 */ /* 0x000fe200080100d6 */
[--C-:B-----5:R-:W-:Y:S02]  /*3310*/  HADD2.F32 R231, -RZ, R87.reuse.H0_H0 ;  /* 0x20000057ffe77230 */ /* 0x120fe40000004100 */
[----:B------:R-:W-:Y:S01]  /*3320*/  FMUL.FTZ R201, R201, UR9 ;  /* 0x00000009c9c97c20 */ /* 0x000fe20008410000 */
[----:B------:R-:W-:Y:S01]  /*3330*/  FMUL.FTZ R216, R216, UR9 ;  /* 0x00000009d8d87c20 */ /* 0x000fe20008410000 */
[----:B------:R-:W-:-:S02]  /*3340*/  HADD2.F32 R235, -RZ, R87.H1_H1 ;  /* 0x30000057ffeb7230 */ /* 0x000fc40000004100 */
[----:B------:R-:W-:Y:S01]  /*3350*/  FFMA.FTZ R224, R224, UR4, R214 ;  /* 0x00000004e0e07c23 */ /* 0x000fe200080100d6 */
[----:B------:R-:W-:Y:S01]  /*3360*/  FADD.FTZ R221, R221, -R222 ;  /* 0x800000dedddd7221 */ /* 0x000fe20000010000 */
[--C-:B------:R-:W-:Y:S02]  /*3370*/  HADD2.F32 R87, -RZ, R55.reuse.H0_H0 ;  /* 0x20000037ff577230 */ /* 0x100fe40000004100 */
[----:B------:R-:W-:Y:S01]  /*3380*/  FMUL.FTZ R222, R201, UR7 ;  /* 0x00000007c9de7c20 */ /* 0x000fe20008410000 */
[----:B------:R-:W-:Y:S01]  /*3390*/  FADD.FTZ R220, R219, -R220 ;  /* 0x800000dcdbdc7221 */ /* 0x000fe20000010000 */
[----:B------:R-:W-:Y:S01]  /*33a0*/  FADD.FTZ R226, R225, -R226 ;  /* 0x800000e2e1e27221 */ /* 0x000fe20000010000 */
[----:B------:R-:W-:Y:S02]  /*33b0*/  HADD2.F32 R237, -RZ, R55.H1_H1 ;  /* 0x30000037ffed7230 */ /* 0x000fe40000004100 */
[----:B------:R-:W-:Y:S01]  /*33c0*/  FMUL.FTZ R216, R216, UR7 ;  /* 0x00000007d8d87c20 */ /* 0x000fe20008410000 */
[----:B------:R-:W-:Y:S01]  /*33d0*/  FADD.FTZ R223, R223, -R224 ;  /* 0x800000e0dfdf7221 */ /* 0x000fe20000010000 */
[----:B------:R-:W-:Y:S01]  /*33e0*/  FMUL.FTZ R221, R221, UR9 ;  /* 0x00000009dddd7c20 */ /* 0x000fe20008410000 */
[--C-:B------:R-:W-:Y:S01]  /*33f0*/  FFMA.FTZ R230, R230, UR4, R214.reuse ;  /* 0x00000004e6e67c23 */ /* 0x100fe200080100d6 */
[----:B------:R-:W-:Y:S01]  /*3400*/  FMUL.FTZ R201, R222, R231 ;  /* 0x000000e7dec97220 */ /* 0x000fe20000410000 */
[----:B------:R-:W-:Y:S01]  /*3410*/  FMUL.FTZ R224, R220, UR9 ;  /* 0x00000009dce07c20 */ /* 0x000fe20008410000 */
[----:B------:R-:W-:Y:S01]  /*3420*/  FFMA.FTZ R228, R228, UR4, R214 ;  /* 0x00000004e4e47c23 */ /* 0x000fe200080100d6 */
[----:B------:R-:W-:Y:S01]  /*3430*/  FMUL.FTZ R222, R222, R87 ;  /* 0x00000057dede7220 */ /* 0x000fe20000410000 */
[----:B------:R-:W-:Y:S01]  /*3440*/  FMUL.FTZ R226, R226, UR9 ;  /* 0x00000009e2e27c20 */ /* 0x000fe20008410000 */
[----:B------:R-:W-:-:S02]  /*3450*/  HADD2.F32 R217, -RZ, R86.H0_H0 ;  /* 0x20000056ffd97230 */ /* 0x000fc40000004100 */
[C---:B------:R-:W-:Y:S01]  /*3460*/  FMUL.FTZ R215, R216.reuse, R235 ;  /* 0x000000ebd8d77220 */ /* 0x040fe20000410000 */
[----:B------:R-:W-:Y:S01]  /*3470*/  FMUL.FTZ R87, R216, R237 ;  /* 0x000000edd8577220 */ /* 0x000fe20000410000 */
[----:B------:R-:W-:Y:S02]  /*3480*/  HADD2.F32 R219, -RZ, R54.H0_H0 ;  /* 0x20000036ffdb7230 */ /* 0x000fe40000004100 */
[----:B------:R-:W-:Y:S01]  /*3490*/  FMUL.FTZ R216, R221, UR7 ;  /* 0x00000007ddd87c20 */ /* 0x000fe20008410000 */
[----:B------:R-:W-:Y:S02]  /*34a0*/  HADD2.F32 R225, -RZ, R86.H1_H1 ;  /* 0x30000056ffe17230 */ /* 0x000fe40000004100 */
[----:B------:R-:W-:Y:S01]  /*34b0*/  FADD.FTZ R229, R229, -R230 ;  /* 0x800000e6e5e57221 */ /* 0x000fe20000010000 */
[----:B------:R-:W-:Y:S02]  /*34c0*/  HADD2.F32 R218, -RZ, R85.H0_H0 ;  /* 0x20000055ffda7230 */ /* 0x000fe40000004100 */
[----:B------:R-:W-:Y:S01]  /*34d0*/  FMUL.FTZ R224, R224, UR7 ;  /* 0x00000007e0e07c20 */ /* 0x000fe20008410000 */
[----:B------:R-:W-:-:S02]  /*34e0*/  HADD2.F32 R220, -RZ, R53.H0_H0 ;  /* 0x20000035ffdc7230 */ /* 0x000fc40000004100 */
[----:B------:R-:W-:Y:S01]  /*34f0*/  FADD.FTZ R227, R227, -R228 ;  /* 0x800000e4e3e37221 */ /* 0x000fe20000010000 */
[----:B------:R-:W-:Y:S01]  /*3500*/  FMUL.FTZ R221, R226, UR7 ;  /* 0x00000007e2dd7c20 */ /* 0x000fe20008410000 */
[----:B------:R-:W-:Y:S02]  /*3510*/  HADD2.F32 R231, -RZ, R54.H1_H1 ;  /* 0x30000036ffe77230 */ /* 0x000fe40000004100 */
[----:B------:R-:W-:Y:S01]  /*3520*/  FMUL.FTZ R223, R223, UR9 ;  /* 0x00000009dfdf7c20 */ /* 0x000fe20008410000 */
[C---:B------:R-:W-:Y:S01]  /*3530*/  FMUL.FTZ R217, R216.reuse, R217 ;  /* 0x000000d9d8d97220 */ /* 0x040fe20000410000 */
[----:B------:R-:W-:Y:S01]  /*3540*/  FMUL.FTZ R228, R216, R219 ;  /* 0x000000dbd8e47220 */ /* 0x000fe20000410000 */
[----:B------:R-:W-:Y:S01]  /*3550*/  FMUL.FTZ R216, R224, R225 ;  /* 0x000000e1e0d87220 */ /* 0x000fe20000410000 */
[----:B------:R-:W-:Y:S01]  /*3560*/  FMUL.FTZ R229, R229, UR9 ;  /* 0x00000009e5e57c20 */ /* 0x000fe20008410000 */
[----:B------:R-:W-:Y:S02]  /*3570*/  HADD2.F32 R85, -RZ, R85.H1_H1 ;  /* 0x30000055ff557230 */ /* 0x000fe40000004100 */
[C---:B------:R-:W-:Y:S01]  /*3580*/  FMUL.FTZ R219, R221.reuse, R218 ;  /* 0x000000dadddb7220 */ /* 0x040fe20000410000 */
[----:B------:R-:W-:Y:S01]  /*3590*/  FMUL.FTZ R225, R221, R220 ;  /* 0x000000dcdde17220 */ /* 0x000fe20000410000 */
[----:B------:R-:W-:Y:S01]  /*35a0*/  FMUL.FTZ R227, R227, UR9 ;  /* 0x00000009e3e37c20 */ /* 0x000fe20008410000 */
[----:B------:R-:W-:-:S02]  /*35b0*/  HADD2.F32 R221, -RZ, R53.H1_H1 ;  /* 0x30000035ffdd7230 */ /* 0x000fc40000004100 */
[----:B------:R-:W-:Y:S01]  /*35c0*/  FMUL.FTZ R226, R223, UR7 ;  /* 0x00000007dfe27c20 */ /* 0x000fe20008410000 */
[----:B------:R-:W-:Y:S02]  /*35d0*/  HADD2.F32 R86, -RZ, R84.H0_H0 ;  /* 0x20000054ff567230 */ /* 0x000fe40000004100 */
[----:B------:R-:W-:Y:S01]  /*35e0*/  FMUL.FTZ R231, R224, R231 ;  /* 0x000000e7e0e77220 */ /* 0x000fe20000410000 */
[--C-:B------:R-:W-:Y:S02]  /*35f0*/  HADD2.F32 R220, -RZ, R52.reuse.H0_H0 ;  /* 0x20000034ffdc7230 */ /* 0x100fe40000004100 */
[----:B------:R-:W-:Y:S01]  /*3600*/  FMUL.FTZ R229, R229, UR7 ;  /* 0x00000007e5e57c20 */ /* 0x000fe20008410000 */
[----:B------:R-:W-:Y:S02]  /*3610*/  HADD2.F32 R224, -RZ, R52.H1_H1 ;  /* 0x30000034ffe07230 */ /* 0x000fe40000004100 */
[----:B------:R-:W-:Y:S01]  /*3620*/  FMUL.FTZ R227, R227, UR7 ;  /* 0x00000007e3e37c20 */ /* 0x000fe20008410000 */
[C---:B------:R-:W-:Y:S01]  /*3630*/  FMUL.FTZ R218, R226.reuse, R85 ;  /* 0x00000055e2da7220 */ /* 0x040fe20000410000 */
[----:B------:R-:W-:Y:S01]  /*3640*/  FMUL.FTZ R226, R226, R221 ;  /* 0x000000dde2e27220 */ /* 0x000fe20000410000 */
[----:B------:R-:W-:-:S02]  /*3650*/  HADD2.F32 R84, -RZ, R84.H1_H1 ;  /* 0x30000054ff547230 */ /* 0x000fc40000004100 */
[C---:B------:R-:W-:Y:S01]  /*3660*/  FMUL.FTZ R221, R229.reuse, R86 ;  /* 0x00000056e5dd7220 */ /* 0x040fe20000410000 */
[----:B------:R-:W-:Y:S01]  /*3670*/  FMUL.FTZ R229, R229, R220 ;  /* 0x000000dce5e57220 */ /* 0x000fe20000410000 */
[----:B------:R-:W-:Y:S01]  /*3680*/  FMUL.FTZ R224, R227, R224 ;  /* 0x000000e0e3e07220 */ /* 0x000fe20000410000 */
[----:B------:R-:W-:Y:S01]  /*3690*/  F2FP.F16.F32.PACK_AB R87, R87, R222 ;  /* 0x000000de5757723e */ /* 0x000fe200000000ff */
[----:B------:R-:W-:Y:S01]  /*36a0*/  FMUL.FTZ R220, R227, R84 ;  /* 0x00000054e3dc7220 */ /* 0x000fe20000410000 */
[----:B------:R-:W-:Y:S02]  /*36b0*/  F2FP.F16.F32.PACK_AB R86, R231, R228 ;  /* 0x000000e4e756723e */ /* 0x000fe400000000ff */
[----:B------:R-:W-:Y:S02]  /*36c0*/  F2FP.F16.F32.PACK_AB R85, R226, R225 ;  /* 0x000000e1e255723e */ /* 0x000fe400000000ff */
[----:B------:R-:W-:-:S07]  /*36d0*/  F2FP.F16.F32.PACK_AB R84, R224, R229 ;  /* 0x000000e5e054723e */ /* 0x000fce00000000ff */
.L_x_1762:
[----:B------:R-:W0:Y:S01]  /*36e0*/  @P0 LDC.64 R222, c[0x0][0x478] ;  /* 0x00011e00ffde0b82 */ /* 0x000e220000000a00 */
[----:B------:R-:W-:-:S04]  /*36f0*/  IMAD.WIDE.U32 R226, R200, 0x10, R232 ;  /* 0x00000010c8e27825 */ /* 0x000fc800078e00e8 */
[----:B------:R-:W-:-:S04]  /*3700*/  IMAD.WIDE.U32 R224, R199, 0x10, R248 ;  /* 0x00000010c7e07825 */ /* 0x000fc800078e00f8 */
[----:B0-----:R-:W-:-:S05]  /*3710*/  @P0 IMAD.WIDE.U32 R222, R200, 0x10, R222 ;  /* 0x00000010c8de0825 */ /* 0x001fca00078e00de */
[----:B------:R-:W-:Y:S04]  /*3720*/  @P0 STG.E.128 desc[UR10][R222.64], R80 ;  /* 0x00000050de000986 */ /* 0x000fe8000c101d0a */
[----:B------:R0:W-:Y:S04]  /*3730*/  STG.E.128 desc[UR10][R226.64], R84 ;  /* 0x00000054e2007986 */ /* 0x0001e8000c101d0a */
[----:B0-----:R0:W5:Y:S01]  /*3740*/  LDG.E.128 R84, desc[UR10][R224.64] ;  /* 0x0000000ae0547981 */ /* 0x001162000c1e1d00 */
[----:B------:R-:W-:Y:S05]  /*3750*/  @!P0 BRA `(.L_x_1763) ;  /* 0x0000000400248947 */ /* 0x000fea0003800000 */
[--C-:B------:R-:W-:Y:S01]  /*3760*/  FFMA.FTZ R115, R115, UR4, R214.reuse ;  /* 0x0000000473737c23 */ /* 0x100fe200080100d6 */
[--C-:B------:R-:W-:Y:S01]  /*3770*/  FFMA.FTZ R83, R207, UR4, R214.reuse ;  /* 0x00000004cf537c23 */ /* 0x100fe200080100d6 */
[--C-:B------:R-:W-:Y:S01]  /*3780*/  FFMA.FTZ R210, R210, UR4, R214.reuse ;  /* 0x00000004d2d27c23 */ /* 0x100fe200080100d6 */
[--C-:B------:R-:W-:Y:S01]  /*3790*/  FFMA.FTZ R211, R211, UR4, R214.reuse ;  /* 0x00000004d3d37c23 */ /* 0x100fe200080100d6 */
[----:B------:R-:W-:Y:S01]  /*37a0*/  FADD.FTZ R82, R114, -R115 ;  /* 0x8000007372527221 */ /* 0x000fe20000010000 */
[--C-:B------:R-:W-:Y:S01]  /*37b0*/  FFMA.FTZ R202, R202, UR4, R214.reuse ;  /* 0x00000004caca7c23 */ /* 0x100fe200080100d6 */
[----:B------:R-:W-:Y:S01]  /*37c0*/  FADD.FTZ R206, R206, -R83 ;  /* 0x80000053cece7221 */ /* 0x000fe20000010000 */
[----:B------:R-:W-:Y:S01]  /*37d0*/  FFMA.FTZ R213, R213, UR4, R214 ;  /* 0x00000004d5d57c23 */ /* 0x000fe200080100d6 */
[----:B------:R-:W-:Y:S01]  /*37e0*/  FADD.FTZ R83, R113, -R210 ;  /* 0x800000d271537221 */ /* 0x000fe20000010000 */
[----:B------:R-:W-:Y:S01]  /*37f0*/  FFMA.FTZ R209, R209, UR4, R214 ;  /* 0x00000004d1d17c23 */ /* 0x000fe200080100d6 */
[----:B------:R-:W-:Y:S01]  /*3800*/  FMUL.FTZ R82, R82, UR9 ;  /* 0x0000000952527c20 */ /* 0x000fe20008410000 */
[----:B------:R-:W-:Y:S01]  /*3810*/  FADD.FTZ R211, R112, -R211 ;  /* 0x800000d370d37221 */ /* 0x000fe20000010000 */
[----:B------:R-:W-:Y:S01]  /*3820*/  FADD.FTZ R203, R203, -R202 ;  /* 0x800000cacbcb7221 */ /* 0x000fe20000010000 */
[----:B------:R-:W-:Y:S01]  /*3830*/  FFMA.FTZ R212, R212, UR4, R214 ;  /* 0x00000004d4d47c23 */ /* 0x000fe200080100d6 */
[----:B------:R-:W-:Y:S01]  /*3840*/  FADD.FTZ R213, R204, -R213 ;  /* 0x800000d5ccd57221 */ /* 0x000fe20000010000 */
[----:B-----5:R-:W-:-:S02]  /*3850*/  HADD2.F32 R222, -RZ, R87.H1_H1 ;  /* 0x30000057ffde7230 */ /* 0x020fc40000004100 */
[----:B------:R-:W-:Y:S01]  /*3860*/  FMUL.FTZ R83, R83, UR9 ;  /* 0x0000000953537c20 */ /* 0x000fe20008410000 */
[----:B------:R-:W-:Y:S02]  /*3870*/  HADD2.F32 R204, -RZ, R59.H1_H1 ;  /* 0x3000003bffcc7230 */ /* 0x000fe40000004100 */
[----:B------:R-:W-:Y:S01]  /*3880*/  FADD.FTZ R208, R208, -R209 ;  /* 0x800000d1d0d07221 */ /* 0x000fe20000010000 */
[----:B------:R-:W-:Y:S01]  /*3890*/  FMUL.FTZ R113, R82, UR7 ;  /* 0x0000000752717c20 */ /* 0x000fe20008410000 */
[----:B0-----:R-:W-:Y:S01]  /*38a0*/  FMUL.FTZ R225, R211, UR9 ;  /* 0x00000009d3e17c20 */ /* 0x001fe20008410000 */
[----:B------:R-:W-:Y:S01]  /*38b0*/  FADD.FTZ R212, R205, -R212 ;  /* 0x800000d4cdd47221 */ /* 0x000fe20000010000 */
[----:B------:R-:W-:Y:S01]  /*38c0*/  FMUL.FTZ R209, R203, UR9 ;  /* 0x00000009cbd17c20 */ /* 0x000fe20008410000 */
[----:B------:R-:W-:Y:S02]  /*38d0*/  HADD2.F32 R200, -RZ, R87.H0_H0 ;  /* 0x20000057ffc87230 */ /* 0x000fe40000004100 */
[----:B------:R-:W-:Y:S01]  /*38e0*/  FMUL.FTZ R87, R83, UR7 ;  /* 0x0000000753577c20 */ /* 0x000fe20008410000 */
[----:B------:R-:W-:-:S02]  /*38f0*/  HADD2.F32 R81, -RZ, R86.H0_H0 ;  /* 0x20000056ff517230 */ /* 0x000fc40000004100 */
[C---:B------:R-:W-:Y:S01]  /*3900*/  FMUL.FTZ R202, R113.reuse, R222 ;  /* 0x000000de71ca7220 */ /* 0x040fe20000410000 */
[----:B------:R-:W-:Y:S02]  /*3910*/  HADD2.F32 R86, -RZ, R86.H1_H1 ;  /* 0x30000056ff567230 */ /* 0x000fe40000004100 */
[----:B------:R-:W-:Y:S01]  /*3920*/  FMUL.FTZ R226, R113, R204 ;  /* 0x000000cc71e27220 */ /* 0x000fe20000410000 */
[----:B------:R-:W-:Y:S02]  /*3930*/  HADD2.F32 R114, -RZ, R59.H0_H0 ;  /* 0x2000003bff727230 */ /* 0x000fe40000004100 */
[----:B------:R-:W-:Y:S01]  /*3940*/  FMUL.FTZ R205, R225, UR7 ;  /* 0x00000007e1cd7c20 */ /* 0x000fe20008410000 */
[----:B------:R-:W-:Y:S02]  /*3950*/  HADD2.F32 R210, -RZ, R58.H1_H1 ;  /* 0x3000003affd27230 */ /* 0x000fe40000004100 */
[----:B------:R-:W-:Y:S01]  /*3960*/  FMUL.FTZ R222, R212, UR9 ;  /* 0x00000009d4de7c20 */ /* 0x000fe20008410000 */
[----:B------:R-:W-:-:S02]  /*3970*/  HADD2.F32 R80, -RZ, R85.H0_H0 ;  /* 0x20000055ff507230 */ /* 0x000fc40000004100 */
[----:B------:R-:W-:Y:S01]  /*3980*/  FMUL.FTZ R113, R209, UR7 ;  /* 0x00000007d1717c20 */ /* 0x000fe20008410000 */
[----:B------:R-:W-:Y:S02]  /*3990*/  HADD2.F32 R112, -RZ, R57.H0_H0 ;  /* 0x20000039ff707230 */ /* 0x000fe40000004100 */
[C---:B------:R-:W-:Y:S01]  /*39a0*/  FMUL.FTZ R200, R87.reuse, R200 ;  /* 0x000000c857c87220 */ /* 0x040fe20000410000 */
[----:B------:R-:W-:Y:S01]  /*39b0*/  FMUL.FTZ R87, R87, R114 ;  /* 0x0000007257577220 */ /* 0x000fe20000410000 */
[----:B------:R-:W-:Y:S02]  /*39c0*/  HADD2.F32 R115, -RZ, R58.H0_H0 ;  /* 0x2000003aff737230 */ /* 0x000fe40000004100 */
[C---:B------:R-:W-:Y:S01]  /*39d0*/  FMUL.FTZ R204, R205.reuse, R86 ;  /* 0x00000056cdcc7220 */ /* 0x040fe20000410000 */
[----:B------:R-:W-:Y:S01]  /*39e0*/  FMUL.FTZ R224, R205, R210 ;  /* 0x000000d2cde07220 */ /* 0x000fe20000410000 */
[----:B------:R-:W-:Y:S01]  /*39f0*/  FMUL.FTZ R114, R222, UR7 ;  /* 0x00000007de727c20 */ /* 0x000fe20008410000 */
[C---:B------:R-:W-:Y:S01]  /*3a00*/  FMUL.FTZ R205, R113.reuse, R80 ;  /* 0x0000005071cd7220 */ /* 0x040fe20000410000 */
[----:B------:R-:W-:Y:S01]  /*3a10*/  FMUL.FTZ R210, R113, R112 ;  /* 0x0000007071d27220 */ /* 0x000fe20000410000 */
[----:B------:R-:W-:Y:S01]  /*3a20*/  FMUL.FTZ R212, R213, UR9 ;  /* 0x00000009d5d47c20 */ /* 0x000fe20008410000 */
[----:B------:R-:W-:Y:S01]  /*3a30*/  FMUL.FTZ R113, R206, UR9 ;  /* 0x00000009ce717c20 */ /* 0x000fe20008410000 */
[----:B------:R-:W-:Y:S01]  /*3a40*/  FMUL.FTZ R80, R208, UR9 ;  /* 0x00000009d0507c20 */ /* 0x000fe20008410000 */
[----:B------:R-:W-:-:S02]  /*3a50*/  HADD2.F32 R85, -RZ, R85.H1_H1 ;  /* 0x30000055ff557230 */ /* 0x000fc40000004100 */
[C---:B------:R-:W-:Y:S01]  /*3a60*/  FMUL.FTZ R203, R114.reuse, R81 ;  /* 0x0000005172cb7220 */ /* 0x040fe20000410000 */
[--C-:B------:R-:W-:Y:S02]  /*3a70*/  HADD2.F32 R207, -RZ, R84.reuse.H0_H0 ;  /* 0x20000054ffcf7230 */ /* 0x100fe40000004100 */
[----:B------:R-:W-:Y:S01]  /*3a80*/  FMUL.FTZ R223, R114, R115 ;  /* 0x0000007372df7220 */ /* 0x000fe20000410000 */
[----:B------:R-:W-:Y:S02]  /*3a90*/  HADD2.F32 R84, -RZ, R84.H1_H1 ;  /* 0x30000054ff547230 */ /* 0x000fe40000004100 */
[----:B------:R-:W-:Y:S01]  /*3aa0*/  FMUL.FTZ R112, R212, UR7 ;  /* 0x00000007d4707c20 */ /* 0x000fe20008410000 */
[----:B------:R-:W-:Y:S02]  /*3ab0*/  HADD2.F32 R211, -RZ, R57.H1_H1 ;  /* 0x30000039ffd37230 */ /* 0x000fe40000004100 */
[----:B------:R-:W-:Y:S01]  /*3ac0*/  FMUL.FTZ R115, R113, UR7 ;  /* 0x0000000771737c20 */ /* 0x000fe20008410000 */
[----:B------:R-:W-:-:S02]  /*3ad0*/  HADD2.F32 R81, -RZ, R56.H0_H0 ;  /* 0x20000038ff517230 */ /* 0x000fc40000004100 */
[----:B------:R-:W-:Y:S01]  /*3ae0*/  FMUL.FTZ R86, R80, UR7 ;  /* 0x0000000750567c20 */ /* 0x000fe20008410000 */
[----:B------:R-:W-:Y:S02]  /*3af0*/  HADD2.F32 R114, -RZ, R56.H1_H1 ;  /* 0x30000038ff727230 */ /* 0x000fe40000004100 */
[C---:B------:R-:W-:Y:S01]  /*3b00*/  FMUL.FTZ R206, R112.reuse, R85 ;  /* 0x0000005570ce7220 */ /* 0x040fe20000410000 */
[----:B------:R-:W-:Y:S01]  /*3b10*/  FMUL.FTZ R85, R112, R211 ;  /* 0x000000d370557220 */ /* 0x000fe20000410000 */
[C---:B------:R-:W-:Y:S01]  /*3b20*/  FMUL.FTZ R208, R115.reuse, R84 ;  /* 0x0000005473d07220 */ /* 0x040fe20000410000 */
[C---:B------:R-:W-:Y:S01]  /*3b30*/  FMUL.FTZ R112, R86.reuse, R81 ;  /* 0x0000005156707220 */ /* 0x040fe20000410000 */
[----:B------:R-:W-:Y:S01]  /*3b40*/  FMUL.FTZ R115, R115, R114 ;  /* 0x0000007273737220 */ /* 0x000fe20000410000 */
[----:B------:R-:W-:Y:S01]  /*3b50*/  FMUL.FTZ R207, R86, R207 ;  /* 0x000000cf56cf7220 */ /* 0x000fe20000410000 */
[----:B------:R-:W-:Y:S02]  /*3b60*/  F2FP.F16.F32.PACK_AB R83, R82, R83 ;  /* 0x000000535253723e */ /* 0x000fe400000000ff */
        /* <DEDUP_REMOVED lines=8> */
.L_x_1763:
[--C-:B------:R-:W-:Y:S01]  /*3bf0*/  FFMA.FTZ R115, R115, UR4, R214.reuse ;  /* 0x0000000473737c23 */ /* 0x100fe200080100d6 */
        /* <DEDUP_REMOVED lines=8> */
[----:B------:R-:W-:Y:S01]  /*3c80*/  FMUL.FTZ R202, R115, UR9 ;  /* 0x0000000973ca7c20 */ /* 0x000fe20008410000 */
[----:B------:R-:W-:Y:S01]  /*3c90*/  FMUL.FTZ R210, R210, UR9 ;  /* 0x00000009d2d27c20 */ /* 0x000fe20008410000 */
[----:B-----5:R-:W-:-:S02]  /*3ca0*/  HADD2.F32 R223, -RZ, R87.H1_H1 ;  /* 0x30000057ffdf7230 */ /* 0x020fc40000004100 */
[----:B------:R-:W-:Y:S01]  /*3cb0*/  FADD.FTZ R113, R204, -R213 ;  /* 0x800000d5cc717221 */ /* 0x000fe20000010000 */
[----:B------:R-:W-:Y:S01]  /*3cc0*/  FADD.FTZ R212, R205, -R212 ;  /* 0x800000d4cdd47221 */ /* 0x000fe20000010000 */
[----:B------:R-:W-:Y:S01]  /*3cd0*/  FADD.FTZ R211, R112, -R211 ;  /* 0x800000d370d37221 */ /* 0x000fe20000010000 */
[--C-:B------:R-:W-:Y:S02]  /*3ce0*/  HADD2.F32 R205, -RZ, R59.reuse.H1_H1 ;  /* 0x3000003bffcd7230 */ /* 0x100fe40000004100 */
[----:B------:R-:W-:Y:S01]  /*3cf0*/  FMUL.FTZ R204, R202, UR7 ;  /* 0x00000007cacc7c20 */ /* 0x000fe20008410000 */
[--C-:B------:R-:W-:Y:S01]  /*3d00*/  FFMA.FTZ R209, R209, UR4, R214.reuse ;  /* 0x00000004d1d17c23 */ /* 0x100fe200080100d6 */
[----:B------:R-:W-:Y:S02]  /*3d10*/  HADD2.F32 R114, -RZ, R59.H0_H0 ;  /* 0x2000003bff727230 */ /* 0x000fe40000004100 */
[----:B0-----:R-:W-:Y:S01]  /*3d20*/  FFMA.FTZ R225, R207, UR4, R214 ;  /* 0x00000004cfe17c23 */ /* 0x001fe200080100d6 */
[----:B------:R-:W-:-:S02]  /*3d30*/  HADD2.F32 R200, -RZ, R87.H0_H0 ;  /* 0x20000057ffc87230 */ /* 0x000fc40000004100 */
[----:B------:R-:W-:Y:S01]  /*3d40*/  FMUL.FTZ R115, R210, UR7 ;  /* 0x00000007d2737c20 */ /* 0x000fe20008410000 */
[----:B------:R-:W-:Y:S01]  /*3d50*/  FMUL.FTZ R212, R212, UR9 ;  /* 0x00000009d4d47c20 */ /* 0x000fe20008410000 */
[----:B------:R-:W-:Y:S01]  /*3d60*/  FMUL.FTZ R211, R211, UR9 ;  /* 0x00000009d3d37c20 */ /* 0x000fe20008410000 */
[----:B------:R-:W-:Y:S01]  /*3d70*/  FMUL.FTZ R202, R204, R223 ;  /* 0x000000dfccca7220 */ /* 0x000fe20000410000 */
[----:B------:R-:W-:Y:S01]  /*3d80*/  FMUL.FTZ R203, R203, UR9 ;  /* 0x00000009cbcb7c20 */ /* 0x000fe20008410000 */
[----:B------:R-:W-:Y:S01]  /*3d90*/  FADD.FTZ R208, R208, -R209 ;  /* 0x800000d1d0d07221 */ /* 0x000fe20000010000 */
[----:B------:R-:W-:Y:S01]  /*3da0*/  FMUL.FTZ R223, R204, R205 ;  /* 0x000000cdccdf7220 */ /* 0x000fe20000410000 */
[--C-:B------:R-:W-:Y:S02]  /*3db0*/  HADD2.F32 R222, -RZ, R86.reuse.H0_H0 ;  /* 0x20000056ffde7230 */ /* 0x100fe40000004100 */
[----:B------:R-:W-:Y:S01]  /*3dc0*/  FADD.FTZ R206, R206, -R225 ;  /* 0x800000e1cece7221 */ /* 0x000fe20000010000 */
[----:B------:R-:W-:-:S02]  /*3dd0*/  HADD2.F32 R87, -RZ, R86.H1_H1 ;  /* 0x30000056ff577230 */ /* 0x000fc40000004100 */
[C---:B------:R-:W-:Y:S01]  /*3de0*/  FMUL.FTZ R112, R115.reuse, R114 ;  /* 0x0000007273707220 */ /* 0x040fe20000410000 */
[--C-:B------:R-:W-:Y:S02]  /*3df0*/  HADD2.F32 R204, -RZ, R58.reuse.H0_H0 ;  /* 0x2000003affcc7230 */ /* 0x100fe40000004100 */
[----:B------:R-:W-:Y:S01]  /*3e00*/  FMUL.FTZ R200, R115, R200 ;  /* 0x000000c873c87220 */ /* 0x000fe20000410000 */
[----:B------:R-:W-:Y:S02]  /*3e10*/  HADD2.F32 R209, -RZ, R58.H1_H1 ;  /* 0x3000003affd17230 */ /* 0x000fe40000004100 */
[----:B------:R-:W-:Y:S01]  /*3e20*/  FMUL.FTZ R205, R212, UR7 ;  /* 0x00000007d4cd7c20 */ /* 0x000fe20008410000 */
[----:B------:R-:W-:Y:S02]  /*3e30*/  HADD2.F32 R86, -RZ, R85.H0_H0 ;  /* 0x20000055ff567230 */ /* 0x000fe40000004100 */
[----:B------:R-:W-:Y:S01]  /*3e40*/  FMUL.FTZ R210, R211, UR7 ;  /* 0x00000007d3d27c20 */ /* 0x000fe20008410000 */
[----:B------:R-:W-:-:S02]  /*3e50*/  HADD2.F32 R114, -RZ, R57.H0_H0 ;  /* 0x20000039ff727230 */ /* 0x000fc40000004100 */
[----:B------:R-:W-:Y:S01]  /*3e60*/  FMUL.FTZ R115, R203, UR7 ;  /* 0x00000007cb737c20 */ /* 0x000fe20008410000 */
[----:B------:R-:W-:Y:S01]  /*3e70*/  FMUL.FTZ R113, R113, UR9 ;  /* 0x0000000971717c20 */ /* 0x000fe20008410000 */
[----:B------:R-:W-:Y:S01]  /*3e80*/  FMUL.FTZ R208, R208, UR9 ;  /* 0x00000009d0d07c20 */ /* 0x000fe20008410000 */
[----:B------:R-:W-:Y:S01]  /*3e90*/  FMUL.FTZ R206, R206, UR9 ;  /* 0x00000009cece7c20 */ /* 0x000fe20008410000 */
[C---:B------:R-:W-:Y:S01]  /*3ea0*/  FMUL.FTZ R203, R205.reuse, R222 ;  /* 0x000000decdcb7220 */ /* 0x040fe20000410000 */
[----:B------:R-:W-:Y:S01]  /*3eb0*/  FMUL.FTZ R212, R205, R204 ;  /* 0x000000cccdd47220 */ /* 0x000fe20000410000 */
[C---:B------:R-:W-:Y:S01]  /*3ec0*/  FMUL.FTZ R213, R210.reuse, R209 ;  /* 0x000000d1d2d57220 */ /* 0x040fe20000410000 */
[----:B------:R-:W-:Y:S02]  /*3ed0*/  HADD2.F32 R85, -RZ, R85.H1_H1 ;  /* 0x30000055ff557230 */ /* 0x000fe40000004100 */
[----:B------:R-:W-:Y:S01]  /*3ee0*/  FMUL.FTZ R204, R210, R87 ;  /* 0x00000057d2cc7220 */ /* 0x000fe20000410000 */
[C---:B------:R-:W-:Y:S01]  /*3ef0*/  FMUL.FTZ R205, R115.reuse, R86 ;  /* 0x0000005673cd7220 */ /* 0x040fe20000410000 */
[----:B------:R-:W-:Y:S01]  /*3f00*/  FMUL.FTZ R209, R115, R114 ;  /* 0x0000007273d17220 */ /* 0x000fe20000410000 */
[----:B------:R-:W-:-:S02]  /*3f10*/  HADD2.F32 R211, -RZ, R57.H1_H1 ;  /* 0x30000039ffd37230 */ /* 0x000fc40000004100 */
[----:B------:R-:W-:Y:S01]  /*3f20*/  FMUL.FTZ R114, R113, UR7 ;  /* 0x0000000771727c20 */ /* 0x000fe20008410000 */
        /* <DEDUP_REMOVED lines=8> */
[C---:B------:R-:W-:Y:S01]  /*3fb0*/  FMUL.FTZ R113, R208.reuse, R87 ;  /* 0x00000057d0717220 */ /* 0x040fe20000410000 */
[C---:B------:R-:W-:Y:S01]  /*3fc0*/  FMUL.FTZ R114, R115.reuse, R86 ;  /* 0x0000005673727220 */ /* 0x040fe20000410000 */
[----:B------:R-:W-:Y:S01]  /*3fd0*/  FMUL.FTZ R207, R208, R207 ;  /* 0x000000cfd0cf7220 */ /* 0x000fe20000410000 */
[----:B------:R-:W-:Y:S01]  /*3fe0*/  FMUL.FTZ R208, R115, R84 ;  /* 0x0000005473d07220 */ /* 0x000fe20000410000 */
[----:B------:R-:W-:Y:S02]  /*3ff0*/  F2FP.F16.F32.PACK_AB R87, R223, R112 ;  /* 0x00000070df57723e */ /* 0x000fe400000000ff */
[----:B------:R-:W-:Y:S02]  /*4000*/  F2FP.F16.F32.PACK_AB R86, R213, R212 ;  /* 0x000000d4d556723e */ /* 0x000fe400000000ff */
[----:B------:R-:W-:Y:S02]  /*4010*/  F2FP.F16.F32.PACK_AB R85, R210, R209 ;  /* 0x000000d1d255723e */ /* 0x000fe400000000ff */
[----:B------:R-:W-:-:S07]  /*4020*/  F2FP.F16.F32.PACK_AB R84, R114, R113 ;  /* 0x000000717254723e */ /* 0x000fce00000000ff */
.L_x_1764:
        /* <DEDUP_REMOVED lines=11> */
[----:B------:R-:W-:Y:S01]  /*40e0*/  FFMA.FTZ R102, R102, UR4, R214 ;  /* 0x0000000466667c23 */ /* 0x000fe200080100d6 */
[----:B------:R-:W-:Y:S01]  /*40f0*/  FADD.FTZ R112, R99, -R112 ;  /* 0x8000007063707221 */ /* 0x000fe20000010000 */
[----:B------:R-:W-:Y:S01]  /*4100*/  FADD.FTZ R105, R100, -R105 ;  /* 0x8000006964697221 */ /* 0x000fe20000010000 */
[----:B------:R-:W-:Y:S01]  /*4110*/  FFMA.FTZ R103, R103, UR4, R214 ;  /* 0x0000000467677c23 */ /* 0x000fe200080100d6 */
[----:B-----5:R-:W-:Y:S02]  /*4120*/  HADD2.F32 R210, -RZ, R87.H0_H0 ;  /* 0x20000057ffd27230 */ /* 0x020fe40000004100 */
[----:B------:R-:W-:Y:S01]  /*4130*/  FMUL.FTZ R199, R112, UR9 ;  /* 0x0000000970c77c20 */ /* 0x000fe20008410000 */
[----:B------:R-:W-:Y:S01]  /*4140*/  FMUL.FTZ R212, R105, UR9 ;  /* 0x0000000969d47c20 */ /* 0x000fe20008410000 */
[----:B------:R-:W-:-:S02]  /*4150*/  HADD2.F32 R104, -RZ, R86.H0_H0 ;  /* 0x20000056ff687230 */ /* 0x000fc40000004100 */
[----:B------:R-:W-:Y:S01]  /*4160*/  FADD.FTZ R107, R106, -R107 ;  /* 0x8000006b6a6b7221 */ /* 0x000fe20000010000 */
[----:B------:R-:W-:Y:S02]  /*4170*/  HADD2.F32 R114, -RZ, R86.H1_H1 ;  /* 0x30000056ff727230 */ /* 0x000fe40000004100 */
[----:B------:R-:W-:Y:S01]  /*4180*/  FADD.FTZ R102, R97, -R102 ;  /* 0x8000006661667221 */ /* 0x000fe20000010000 */
[--C-:B------:R-:W-:Y:S01]  /*4190*/  FFMA.FTZ R111, R111, UR4, R214.reuse ;  /* 0x000000046f6f7c23 */ /* 0x100fe200080100d6 */
[--C-:B------:R-:W-:Y:S01]  /*41a0*/  FFMA.FTZ R109, R109, UR4, R214.reuse ;  /* 0x000000046d6d7c23 */ /* 0x100fe200080100d6 */
[----:B------:R-:W-:Y:S01]  /*41b0*/  FFMA.FTZ R101, R101, UR4, R214 ;  /* 0x0000000465657c23 */ /* 0x000fe200080100d6 */
[--C-:B------:R-:W-:Y:S02]  /*41c0*/  HADD2.F32 R86, -RZ, R63.reuse.H0_H0 ;  /* 0x2000003fff567230 */ /* 0x100fe40000004100 */
[----:B------:R-:W-:Y:S01]  /*41d0*/  FMUL.FTZ R81, R199, UR7 ;  /* 0x00000007c7517c20 */ /* 0x000fe20008410000 */
[----:B------:R-:W-:-:S02]  /*41e0*/  HADD2.F32 R100, -RZ, R63.H1_H1 ;  /* 0x3000003fff647230 */ /* 0x000fc40000004100 */
[----:B------:R-:W-:Y:S01]  /*41f0*/  FADD.FTZ R103, R98, -R103 ;  /* 0x8000006762677221 */ /* 0x000fe20000010000 */
[----:B------:R-:W-:Y:S02]  /*4200*/  HADD2.F32 R214, -RZ, R87.H1_H1 ;  /* 0x30000057ffd67230 */ /* 0x000fe40000004100 */
[----:B------:R-:W-:Y:S01]  /*4210*/  FMUL.FTZ R83, R212, UR7 ;  /* 0x00000007d4537c20 */ /* 0x000fe20008410000 */
[----:B------:R-:W-:Y:S01]  /*4220*/  FMUL.FTZ R112, R102, UR9 ;  /* 0x0000000966707c20 */ /* 0x000fe20008410000 */
[----:B------:R-:W-:Y:S01]  /*4230*/  FMUL.FTZ R107, R107, UR9 ;  /* 0x000000096b6b7c20 */ /* 0x000fe20008410000 */
[----:B------:R-:W-:Y:S01]  /*4240*/  FMUL.FTZ R99, R81, R210 ;  /* 0x000000d251637220 */ /* 0x000fe20000410000 */
[----:B------:R-:W-:Y:S01]  /*4250*/  FMUL.FTZ R115, R103, UR9 ;  /* 0x0000000967737c20 */ /* 0x000fe20008410000 */
[----:B------:R-:W-:Y:S01]  /*4260*/  FMUL.FTZ R209, R81, R86 ;  /* 0x0000005651d17220 */ /* 0x000fe20000410000 */
[C---:B------:R-:W-:Y:S01]  /*4270*/  FMUL.FTZ R210, R83.reuse, R100 ;  /* 0x0000006453d27220 */ /* 0x040fe20000410000 */
[----:B------:R-:W-:Y:S01]  /*4280*/  FADD.FTZ R96, R96, -R101 ;  /* 0x8000006560607221 */ /* 0x000fe20000010000 */
[----:B------:R-:W-:Y:S01]  /*4290*/  FMUL.FTZ R98, R83, R214 ;  /* 0x000000d653627220 */ /* 0x000fe20000410000 */
[----:B------:R-:W-:-:S02]  /*42a0*/  HADD2.F32 R100, -RZ, R62.H0_H0 ;  /* 0x2000003eff647230 */ /* 0x000fc40000004100 */
[----:B------:R-:W-:Y:S01]  /*42b0*/  FMUL.FTZ R83, R112, UR7 ;  /* 0x0000000770537c20 */ /* 0x000fe20008410000 */
[----:B------:R-:W-:Y:S02]  /*42c0*/  HADD2.F32 R86, -RZ, R61.H0_H0 ;  /* 0x2000003dff567230 */ /* 0x000fe40000004100 */
[----:B------:R-:W-:Y:S01]  /*42d0*/  FMUL.FTZ R81, R107, UR7 ;  /* 0x000000076b517c20 */ /* 0x000fe20008410000 */
[----:B------:R-:W-:Y:S01]  /*42e0*/  FADD.FTZ R111, R110, -R111 ;  /* 0x8000006f6e6f7221 */ /* 0x000fe20000010000 */
[----:B------:R-:W-:Y:S01]  /*42f0*/  FADD.FTZ R109, R108, -R109 ;  /* 0x8000006d6c6d7221 */ /* 0x000fe20000010000 */
[----:B------:R-:W-:Y:S02]  /*4300*/  HADD2.F32 R102, -RZ, R62.H1_H1 ;  /* 0x3000003eff667230 */ /* 0x000fe40000004100 */
[----:B------:R-:W-:Y:S01]  /*4310*/  FMUL.FTZ R87, R115, UR7 ;  /* 0x0000000773577c20 */ /* 0x000fe20008410000 */
[--C-:B------:R-:W-:Y:S02]  /*4320*/  HADD2.F32 R82, -RZ, R85.reuse.H0_H0 ;  /* 0x20000055ff527230 */ /* 0x100fe40000004100 */
[----:B------:R-:W-:Y:S01]  /*4330*/  FMUL.FTZ R110, R96, UR9 ;  /* 0x00000009606e7c20 */ /* 0x000fe20008410000 */
[----:B------:R-:W-:Y:S01]  /*4340*/  FMUL.FTZ R113, R83, R100 ;  /* 0x0000006453717220 */ /* 0x000fe20000410000 */
[----:B------:R-:W-:Y:S01]  /*4350*/  FMUL.FTZ R108, R81, R86 ;  /* 0x00000056516c7220 */ /* 0x000fe20000410000 */
[----:B------:R-:W-:Y:S01]  /*4360*/  FMUL.FTZ R100, R87, R114 ;  /* 0x0000007257647220 */ /* 0x000fe20000410000 */
[----:B------:R-:W-:Y:S01]  /*4370*/  FMUL.FTZ R111, R111, UR9 ;  /* 0x000000096f6f7c20 */ /* 0x000fe20008410000 */
[----:B------:R-:W-:Y:S01]  /*4380*/  FMUL.FTZ R86, R109, UR9 ;  /* 0x000000096d567c20 */ /* 0x000fe20008410000 */
[----:B------:R-:W-:-:S02]  /*4390*/  HADD2.F32 R85, -RZ, R85.H1_H1 ;  /* 0x30000055ff557230 */ /* 0x000fc40000004100 */
[----:B------:R-:W-:Y:S01]  /*43a0*/  FMUL.FTZ R114, R87, R102 ;  /* 0x0000006657727220 */ /* 0x000fe20000410000 */
[----:B------:R-:W-:Y:S01]  /*43b0*/  FMUL.FTZ R103, R81, R82 ;  /* 0x0000005251677220 */ /* 0x000fe20000410000 */
[----:B------:R-:W-:Y:S02]  /*43c0*/  HADD2.F32 R87, -RZ, R61.H1_H1 ;  /* 0x3000003dff577230 */ /* 0x000fe40000004100 */
[----:B------:R-:W-:Y:S01]  /*43d0*/  FMUL.FTZ R96, R110, UR7 ;  /* 0x000000076e607c20 */ /* 0x000fe20008410000 */
[----:B------:R-:W-:Y:S01]  /*43e0*/  FMUL.FTZ R101, R83, R104 ;  /* 0x0000006853657220 */ /* 0x000fe20000410000 */
[--C-:B------:R-:W-:Y:S02]  /*43f0*/  HADD2.F32 R82, -RZ, R60.reuse.H0_H0 ;  /* 0x2000003cff527230 */ /* 0x100fe40000004100 */
[----:B------:R-:W-:Y:S01]  /*4400*/  FMUL.FTZ R81, R111, UR7 ;  /* 0x000000076f517c20 */ /* 0x000fe20008410000 */
[----:B------:R-:W-:Y:S02]  /*4410*/  HADD2.F32 R106, -RZ, R60.H1_H1 ;  /* 0x3000003cff6a7230 */ /* 0x000fe40000004100 */
[----:B------:R-:W-:Y:S01]  /*4420*/  FMUL.FTZ R83, R86, UR7 ;  /* 0x0000000756537c20 */ /* 0x000fe20008410000 */
[----:B------:R-:W-:-:S02]  /*4430*/  HADD2.F32 R80, -RZ, R84.H0_H0 ;  /* 0x20000054ff507230 */ /* 0x000fc40000004100 */
[C---:B------:R-:W-:Y:S01]  /*4440*/  FMUL.FTZ R102, R96.reuse, R85 ;  /* 0x0000005560667220 */ /* 0x040fe20000410000 */
[----:B------:R-:W-:Y:S02]  /*4450*/  HADD2.F32 R84, -RZ, R84.H1_H1 ;  /* 0x30000054ff547230 */ /* 0x000fe40000004100 */
[----:B------:R-:W-:Y:S01]  /*4460*/  FMUL.FTZ R85, R96, R87 ;  /* 0x0000005760557220 */ /* 0x000fe20000410000 */
[----:B------:R-:W-:Y:S01]  /*4470*/  FMUL.FTZ R96, R81, R82 ;  /* 0x0000005251607220 */ /* 0x000fe20000410000 */
[----:B------:R-:W-:Y:S01]  /*4480*/  FMUL.FTZ R97, R83, R106 ;  /* 0x0000006a53617220 */ /* 0x000fe20000410000 */
        /* <DEDUP_REMOVED lines=11> */
.L_x_1765:
        /* <DEDUP_REMOVED lines=10> */
[----:B------:R-:W-:Y:S01]  /*45e0*/  FMUL.FTZ R112, R112, UR9 ;  /* 0x0000000970707c20 */ /* 0x000fe20008410000 */
[----:B------:R-:W-:Y:S01]  /*45f0*/  FMUL.FTZ R199, R199, UR9 ;  /* 0x00000009c7c77c20 */ /* 0x000fe20008410000 */
[----:B-----5:R-:W-:-:S02]  /*4600*/  HADD2.F32 R115, -RZ, R87.H0_H0 ;  /* 0x20000057ff737230 */ /* 0x020fc40000004100 */
[----:B------:R-:W-:Y:S01]  /*4610*/  FMUL.FTZ R102, R102, UR9 ;  /* 0x0000000966667c20 */ /* 0x000fe20008410000 */
[----:B------:R-:W-:Y:S02]  /*4620*/  HADD2.F32 R114, -RZ, R87.H1_H1 ;  /* 0x30000057ff727230 */ /* 0x000fe40000004100 */
[----:B------:R-:W-:Y:S01]  /*4630*/  FADD.FTZ R87, R96, -R101 ;  /* 0x8000006560577221 */ /* 0x000fe20000010000 */
[--C-:B------:R-:W-:Y:S02]  /*4640*/  HADD2.F32 R97, -RZ, R63.reuse.H0_H0 ;  /* 0x2000003fff617230 */ /* 0x100fe40000004100 */
[----:B------:R-:W-:Y:S01]  /*4650*/  FMUL.FTZ R112, R112, UR7 ;  /* 0x0000000770707c20 */ /* 0x000fe20008410000 */
[----:B------:R-:W-:Y:S01]  /*4660*/  FADD.FTZ R113, R98, -R113 ;  /* 0x8000007162717221 */ /* 0x000fe20000010000 */
[----:B------:R-:W-:Y:S01]  /*4670*/  FMUL.FTZ R107, R107, UR9 ;  /* 0x000000096b6b7c20 */ /* 0x000fe20008410000 */
[----:B------:R-:W-:Y:S02]  /*4680*/  HADD2.F32 R96, -RZ, R63.H1_H1 ;  /* 0x3000003fff607230 */ /* 0x000fe40000004100 */
[----:B------:R-:W-:Y:S01]  /*4690*/  FMUL.FTZ R199, R199, UR7 ;  /* 0x00000007c7c77c20 */ /* 0x000fe20008410000 */
[--C-:B------:R-:W-:Y:S01]  /*46a0*/  FFMA.FTZ R111, R111, UR4, R214.reuse ;  /* 0x000000046f6f7c23 */ /* 0x100fe200080100d6 */
[----:B------:R-:W-:Y:S01]  /*46b0*/  FFMA.FTZ R109, R109, UR4, R214 ;  /* 0x000000046d6d7c23 */ /* 0x000fe200080100d6 */
[----:B------:R-:W-:-:S02]  /*46c0*/  HADD2.F32 R103, -RZ, R86.H0_H0 ;  /* 0x20000056ff677230 */ /* 0x000fc40000004100 */
[----:B------:R-:W-:Y:S01]  /*46d0*/  FMUL.FTZ R102, R102, UR7 ;  /* 0x0000000766667c20 */ /* 0x000fe20008410000 */
[----:B------:R-:W-:Y:S02]  /*46e0*/  HADD2.F32 R104, -RZ, R86.H1_H1 ;  /* 0x30000056ff687230 */ /* 0x000fe40000004100 */
[C---:B------:R-:W-:Y:S01]  /*46f0*/  FMUL.FTZ R99, R112.reuse, R115 ;  /* 0x0000007370637220 */ /* 0x040fe20000410000 */
[----:B------:R-:W-:Y:S02]  /*4700*/  HADD2.F32 R86, -RZ, R85.H0_H0 ;  /* 0x20000055ff567230 */ /* 0x000fe40000004100 */
[----:B------:R-:W-:Y:S01]  /*4710*/  FMUL.FTZ R113, R113, UR9 ;  /* 0x0000000971717c20 */ /* 0x000fe20008410000 */
[----:B------:R-:W-:Y:S01]  /*4720*/  FMUL.FTZ R107, R107, UR7 ;  /* 0x000000076b6b7c20 */ /* 0x000fe20008410000 */
[----:B------:R-:W-:Y:S01]  /*4730*/  FMUL.FTZ R112, R112, R97 ;  /* 0x0000006170707220 */ /* 0x000fe20000410000 */
[C---:B------:R-:W-:Y:S01]  /*4740*/  FMUL.FTZ R98, R199.reuse, R114 ;  /* 0x00000072c7627220 */ /* 0x040fe20000410000 */
[----:B------:R-:W-:Y:S01]  /*4750*/  FADD.FTZ R111, R110, -R111 ;  /* 0x8000006f6e6f7221 */ /* 0x000fe20000010000 */
[----:B------:R-:W-:Y:S01]  /*4760*/  FADD.FTZ R109, R108, -R109 ;  /* 0x8000006d6c6d7221 */ /* 0x000fe20000010000 */
[----:B------:R-:W-:Y:S01]  /*4770*/  FMUL.FTZ R199, R199, R96 ;  /* 0x00000060c7c77220 */ /* 0x000fe20000410000 */
[----:B------:R-:W-:-:S02]  /*4780*/  HADD2.F32 R97, -RZ, R62.H0_H0 ;  /* 0x2000003eff617230 */ /* 0x000fc40000004100 */
[C---:B------:R-:W-:Y:S01]  /*4790*/  FMUL.FTZ R101, R102.reuse, R103 ;  /* 0x0000006766657220 */ /* 0x040fe20000410000 */
[----:B------:R-:W-:Y:S02]  /*47a0*/  HADD2.F32 R96, -RZ, R61.H0_H0 ;  /* 0x2000003dff607230 */ /* 0x000fe40000004100 */
[----:B------:R-:W-:Y:S01]  /*47b0*/  FMUL.FTZ R113, R113, UR7 ;  /* 0x0000000771717c20 */ /* 0x000fe20008410000 */
[----:B------:R-:W-:Y:S01]  /*47c0*/  FMUL.FTZ R103, R107, R86 ;  /* 0x000000566b677220 */ /* 0x000fe20000410000 */
[----:B------:R-:W-:Y:S01]  /*47d0*/  FMUL.FTZ R86, R87, UR9 ;  /* 0x0000000957567c20 */ /* 0x000fe20008410000 */
[----:B------:R-:W-:Y:S01]  /*47e0*/  FMUL.FTZ R111, R111, UR9 ;  /* 0x000000096f6f7c20 */ /* 0x000fe20008410000 */
[----:B------:R-:W-:Y:S01]  /*47f0*/  FMUL.FTZ R109, R109, UR9 ;  /* 0x000000096d6d7c20 */ /* 0x000fe20008410000 */
[----:B------:R-:W-:Y:S02]  /*4800*/  HADD2.F32 R106, -RZ, R62.H1_H1 ;  /* 0x3000003eff6a7230 */ /* 0x000fe40000004100 */
[----:B------:R-:W-:Y:S01]  /*4810*/  FMUL.FTZ R108, R102, R97 ;  /* 0x00000061666c7220 */ /* 0x000fe20000410000 */
[----:B------:R-:W-:-:S02]  /*4820*/  HADD2.F32 R85, -RZ, R85.H1_H1 ;  /* 0x30000055ff557230 */ /* 0x000fc40000004100 */
[----:B------:R-:W-:Y:S01]  /*4830*/  FMUL.FTZ R100, R113, R104 ;  /* 0x0000006871647220 */ /* 0x000fe20000410000 */
[----:B------:R-:W-:Y:S01]  /*4840*/  FMUL.FTZ R107, R107, R96 ;  /* 0x000000606b6b7220 */ /* 0x000fe20000410000 */
[----:B------:R-:W-:Y:S02]  /*4850*/  HADD2.F32 R97, -RZ, R61.H1_H1 ;  /* 0x3000003dff617230 */ /* 0x000fe40000004100 */
[----:B------:R-:W-:Y:S01]  /*4860*/  FMUL.FTZ R96, R86, UR7 ;  /* 0x0000000756607c20 */ /* 0x000fe20008410000 */
[--C-:B------:R-:W-:Y:S02]  /*4870*/  HADD2.F32 R87, -RZ, R60.reuse.H0_H0 ;  /* 0x2000003cff577230 */ /* 0x100fe40000004100 */
[----:B------:R-:W-:Y:S01]  /*4880*/  FMUL.FTZ R86, R111, UR7 ;  /* 0x000000076f567c20 */ /* 0x000fe20008410000 */
[----:B------:R-:W-:Y:S02]  /*4890*/  HADD2.F32 R104, -RZ, R60.H1_H1 ;  /* 0x3000003cff687230 */ /* 0x000fe40000004100 */
[----:B------:R-:W-:Y:S01]  /*48a0*/  FMUL.FTZ R109, R109, UR7 ;  /* 0x000000076d6d7c20 */ /* 0x000fe20008410000 */
[----:B------:R-:W-:-:S02]  /*48b0*/  HADD2.F32 R105, -RZ, R84.H0_H0 ;  /* 0x20000054ff697230 */ /* 0x000fc40000004100 */
[----:B------:R-:W-:Y:S01]  /*48c0*/  FMUL.FTZ R113, R113, R106 ;  /* 0x0000006a71717220 */ /* 0x000fe20000410000 */
        /* <DEDUP_REMOVED lines=10> */
[----:B------:R-:W-:-:S07]  /*4970*/  F2FP.F16.F32.PACK_AB R84, R97, R96 ;  /* 0x000000606154723e */ /* 0x000fce00000000ff */
.L_x_1766:
[----:B------:R-:W1:Y:S01]  /*4980*/  @P0 LDC.64 R96, c[0x0][0x478] ;  /* 0x00011e00ff600b82 */ /* 0x000e620000000a00 */
[----:B------:R-:W-:-:S04]  /*4990*/  IMAD.WIDE.U32 R232, R172, 0x10, R232 ;  /* 0x00000010ace87825 */ /* 0x000fc800078e00e8 */
[----:B-1----:R-:W-:-:S05]  /*49a0*/  @P0 IMAD.WIDE.U32 R96, R172, 0x10, R96 ;  /* 0x00000010ac600825 */ /* 0x002fca00078e0060 */
[----:B------:R2:W-:Y:S04]  /*49b0*/  @P0 STG.E.128 desc[UR10][R96.64], R80 ;  /* 0x0000005060000986 */ /* 0x0005e8000c101d0a */
[----:B------:R2:W-:Y:S01]  /*49c0*/  STG.E.128 desc[UR10][R232.64], R84 ;  /* 0x00000054e8007986 */ /* 0x0005e2000c101d0a */
[----:B------:R-:W-:Y:S05]  /*49d0*/  BRA `(.L_x_1767) ;  /* 0x0000002800687947 */ /* 0x000fea0003800000 */
.L_x_1758:
        /* <DEDUP_REMOVED lines=12> */
[--C-:B-----5:R-:W-:Y:S02]  /*4aa0*/  HADD2.F32 R88, -RZ, R67.reuse.H0_H0 ;  /* 0x20000043ff587230 */ /* 0x120fe40000004100 */
[----:B------:R-:W-:Y:S01]  /*4ab0*/  FADD.FTZ R92, R241, -R92 ;  /* 0x8000005cf15c7221 */ /* 0x000fe20000010000 */
[----:B------:R-:W-:Y:S02]  /*4ac0*/  HADD2.F32 R89, -RZ, R67.H1_H1 ;  /* 0x30000043ff597230 */ /* 0x000fe40000004100 */
[--C-:B------:R-:W-:Y:S01]  /*4ad0*/  FFMA.FTZ R94, R246, UR4, R214.reuse ;  /* 0x00000004f65e7c23 */ /* 0x100fe200080100d6 */
[----:B------:R-:W-:Y:S01]  /*4ae0*/  FFMA.FTZ R240, R240, UR4, R214 ;  /* 0x00000004f0f07c23 */ /* 0x000fe200080100d6 */
[----:B------:R-:W-:Y:S01]  /*4af0*/  FFMA.FTZ R232, R233, UR9, R88 ;  /* 0x00000009e9e87c23 */ /* 0x000fe20008010058 */
[----:B------:R-:W-:-:S02]  /*4b00*/  HADD2.F32 R88, -RZ, R66.H0_H0 ;  /* 0x20000042ff587230 */ /* 0x000fc40000004100 */
[----:B------:R-:W-:Y:S01]  /*4b10*/  FFMA.FTZ R233, R234, UR9, R89 ;  /* 0x00000009eae97c23 */ /* 0x000fe20008010059 */
[--C-:B------:R-:W-:Y:S02]  /*4b20*/  HADD2.F32 R89, -RZ, R65.reuse.H0_H0 ;  /* 0x20000041ff597230 */ /* 0x100fe40000004100 */
[----:B------:R-:W-:Y:S01]  /*4b30*/  FADD.FTZ R237, R237, -R238 ;  /* 0x800000eeeded7221 */ /* 0x000fe20000010000 */
[----:B------:R-:W-:Y:S02]  /*4b40*/  HADD2.F32 R90, -RZ, R65.H1_H1 ;  /* 0x30000041ff5a7230 */ /* 0x000fe40000004100 */
[----:B------:R-:W-:Y:S01]  /*4b50*/  FADD.FTZ R94, R245, -R94 ;  /* 0x8000005ef55e7221 */ /* 0x000fe20000010000 */
[----:B------:R-:W-:Y:S01]  /*4b60*/  FADD.FTZ R93, R239, -R240 ;  /* 0x800000f0ef5d7221 */ /* 0x000fe20000010000 */
[----:B------:R-:W-:Y:S01]  /*4b70*/  FFMA.FTZ R92, R92, UR9, R89 ;  /* 0x000000095c5c7c23 */ /* 0x000fe20008010059 */
[--C-:B------:R-:W-:Y:S02]  /*4b80*/  HADD2.F32 R89, -RZ, R64.reuse.H0_H0 ;  /* 0x20000040ff597230 */ /* 0x100fe40000004100 */
[--C-:B------:R-:W-:Y:S01]  /*4b90*/  FFMA.FTZ R244, R244, UR4, R214.reuse ;  /* 0x00000004f4f47c23 */ /* 0x100fe200080100d6 */
[----:B------:R-:W-:Y:S01]  /*4ba0*/  FFMA.FTZ R236, R236, UR4, R214 ;  /* 0x00000004ecec7c23 */ /* 0x000fe200080100d6 */
[----:B------:R-:W-:Y:S01]  /*4bb0*/  FFMA.FTZ R231, R237, UR9, R88 ;  /* 0x00000009ede77c23 */ /* 0x000fe20008010058 */
[----:B------:R-:W-:-:S02]  /*4bc0*/  HADD2.F32 R88, -RZ, R64.H1_H1 ;  /* 0x30000040ff587230 */ /* 0x000fc40000004100 */
[----:B------:R-:W-:Y:S01]  /*4bd0*/  FFMA.FTZ R93, R93, UR9, R90 ;  /* 0x000000095d5d7c23 */ /* 0x000fe2000801005a */
[----:B------:R-:W-:Y:S01]  /*4be0*/  FFMA.FTZ R94, R94, UR9, R89 ;  /* 0x000000095e5e7c23 */ /* 0x000fe20008010059 */
[----:B------:R-:W-:Y:S01]  /*4bf0*/  FADD.FTZ R95, R243, -R244 ;  /* 0x800000f4f35f7221 */ /* 0x000fe20000010000 */
[--C-:B------:R-:W-:Y:S02]  /*4c00*/  HADD2.F32 R89, -RZ, R87.reuse.H0_H0 ;  /* 0x20000057ff597230 */ /* 0x100fe40000004100 */
[----:B------:R-:W-:Y:S01]  /*4c10*/  FMUL.FTZ R232, R232, UR7 ;  /* 0x00000007e8e87c20 */ /* 0x000fe20008410000 */
[----:B------:R-:W-:Y:S02]  /*4c20*/  HADD2.F32 R90, -RZ, R87.H1_H1 ;  /* 0x30000057ff5a7230 */ /* 0x000fe40000004100 */
[----:B------:R-:W-:Y:S01]  /*4c30*/  FADD.FTZ R236, R235, -R236 ;  /* 0x800000ecebec7221 */ /* 0x000fe20000010000 */
[----:B------:R-:W-:Y:S02]  /*4c40*/  HADD2.F32 R91, -RZ, R66.H1_H1 ;  /* 0x30000042ff5b7230 */ /* 0x000fe40000004100 */
[----:B------:R-:W-:Y:S01]  /*4c50*/  FMUL.FTZ R233, R233, UR7 ;  /* 0x00000007e9e97c20 */ /* 0x000fe20008410000 */
[----:B------:R-:W-:-:S02]  /*4c60*/  HADD2.F32 R87, -RZ, R51.H0_H0 ;  /* 0x20000033ff577230 */ /* 0x000fc40000004100 */
[----:B------:R-:W-:Y:S01]  /*4c70*/  FFMA.FTZ R95, R95, UR9, R88 ;  /* 0x000000095f5f7c23 */ /* 0x000fe20008010058 */
[----:B------:R-:W-:Y:S02]  /*4c80*/  HADD2.F32 R234, -RZ, R51.H1_H1 ;  /* 0x30000033ffea7230 */ /* 0x000fe40000004100 */
[----:B------:R-:W-:Y:S01]  /*4c90*/  FMUL.FTZ R88, R232, R89 ;  /* 0x00000059e8587220 */ /* 0x000fe20000410000 */
[----:B------:R-:W-:Y:S01]  /*4ca0*/  FFMA.FTZ R91, R236, UR9, R91 ;  /* 0x00000009ec5b7c23 */ /* 0x000fe2000801005b */
[----:B------:R-:W-:Y:S01]  /*4cb0*/  FMUL.FTZ R87, R87, R232 ;  /* 0x000000e857577220 */ /* 0x000fe20000410000 */
[----:B------:R-:W-:Y:S01]  /*4cc0*/  FMUL.FTZ R89, R233, R90 ;  /* 0x0000005ae9597220 */ /* 0x000fe20000410000 */
[----:B------:R-:W-:Y:S01]  /*4cd0*/  FMUL.FTZ R232, R234, R233 ;  /* 0x000000e9eae87220 */ /* 0x000fe20000410000 */
[----:B------:R-:W-:Y:S02]  /*4ce0*/  HADD2.F32 R90, -RZ, R86.H0_H0 ;  /* 0x20000056ff5a7230 */ /* 0x000fe40000004100 */
[----:B------:R-:W-:Y:S01]  /*4cf0*/  FMUL.FTZ R231, R231, UR7 ;  /* 0x00000007e7e77c20 */ /* 0x000fe20008410000 */
[----:B------:R-:W-:-:S02]  /*4d00*/  HADD2.F32 R234, -RZ, R50.H0_H0 ;  /* 0x20000032ffea7230 */ /* 0x000fc40000004100 */
[----:B------:R-:W-:Y:S01]  /*4d10*/  FMUL.FTZ R95, R95, UR7 ;  /* 0x000000075f5f7c20 */ /* 0x000fe20008410000 */
[----:B------:R-:W-:Y:S02]  /*4d20*/  HADD2.F32 R233, -RZ, R86.H1_H1 ;  /* 0x30000056ffe97230 */ /* 0x000fe40000004100 */
[----:B------:R-:W-:Y:S01]  /*4d30*/  FMUL.FTZ R86, R91, UR7 ;  /* 0x000000075b567c20 */ /* 0x000fe20008410000 */
[----:B------:R-:W-:Y:S01]  /*4d40*/  FMUL.FTZ R90, R231, R90 ;  /* 0x0000005ae75a7220 */ /* 0x000fe20000410000 */
[----:B------:R-:W-:Y:S01]  /*4d50*/  FMUL.FTZ R231, R234, R231 ;  /* 0x000000e7eae77220 */ /* 0x000fe20000410000 */
[----:B------:R-:W-:Y:S02]  /*4d60*/  HADD2.F32 R235, -RZ, R50.H1_H1 ;  /* 0x30000032ffeb7230 */ /* 0x000fe40000004100 */
[----:B------:R-:W-:Y:S01]  /*4d70*/  FMUL.FTZ R91, R86, R233 ;  /* 0x000000e9565b7220 */ /* 0x000fe20000410000 */
[----:B------:R-:W-:Y:S02]  /*4d80*/  HADD2.F32 R234, -RZ, R49.H0_H0 ;  /* 0x20000031ffea7230 */ /* 0x000fe40000004100 */
[----:B------:R-:W-:Y:S01]  /*4d90*/  FMUL.FTZ R233, R92, UR7 ;  /* 0x000000075ce97c20 */ /* 0x000fe20008410000 */
[----:B------:R-:W-:-:S02]  /*4da0*/  HADD2.F32 R92, -RZ, R85.H0_H0 ;  /* 0x20000055ff5c7230 */ /* 0x000fc40000004100 */
[----:B------:R-:W-:Y:S01]  /*4db0*/  FMUL.FTZ R86, R235, R86 ;  /* 0x00000056eb567220 */ /* 0x000fe20000410000 */
[----:B------:R-:W-:Y:S02]  /*4dc0*/  HADD2.F32 R236, -RZ, R49.H1_H1 ;  /* 0x30000031ffec7230 */ /* 0x000fe40000004100 */
[----:B------:R-:W-:Y:S01]  /*4dd0*/  FMUL.FTZ R235, R234, R233 ;  /* 0x000000e9eaeb7220 */ /* 0x000fe20000410000 */
[----:B------:R-:W-:Y:S02]  /*4de0*/  HADD2.F32 R234, -RZ, R85.H1_H1 ;  /* 0x30000055ffea7230 */ /* 0x000fe40000004100 */
[----:B------:R-:W-:Y:S01]  /*4df0*/  FMUL.FTZ R85, R93, UR7 ;  /* 0x000000075d557c20 */ /* 0x000fe20008410000 */
[----:B------:R-:W-:Y:S01]  /*4e00*/  FMUL.FTZ R92, R233, R92 ;  /* 0x0000005ce95c7220 */ /* 0x000fe20000410000 */
[----:B------:R-:W-:Y:S01]  /*4e10*/  HADD2.F32 R233, -RZ, R48.H0_H0 ;  /* 0x20000030ffe97230 */ /* 0x000fe20000004100 */
[----:B------:R-:W-:Y:S01]  /*4e20*/  F2FP.F16.F32.PACK_AB R87, R232, R87 ;  /* 0x00000057e857723e */ /* 0x000fe200000000ff */
[----:B------:R-:W-:Y:S01]  /*4e30*/  FMUL.FTZ R93, R85, R234 ;  /* 0x000000ea555d7220 */ /* 0x000fe20000410000 */
[----:B------:R-:W-:Y:S01]  /*4e40*/  FMUL.FTZ R236, R236, R85 ;  /* 0x00000055ecec7220 */ /* 0x000fe20000410000 */
[--C-:B------:R-:W-:Y:S01]  /*4e50*/  HADD2.F32 R85, -RZ, R84.reuse.H0_H0 ;  /* 0x20000054ff557230 */ /* 0x100fe20000004100 */
[----:B------:R-:W-:Y:S01]  /*4e60*/  F2FP.F16.F32.PACK_AB R86, R86, R231 ;  /* 0x000000e75656723e */ /* 0x000fe200000000ff */
[----:B------:R-:W-:-:S02]  /*4e70*/  HADD2.F32 R234, -RZ, R84.H1_H1 ;  /* 0x30000054ffea7230 */ /* 0x000fc40000004100 */
[----:B------:R-:W-:Y:S01]  /*4e80*/  FMUL.FTZ R84, R94, UR7 ;  /* 0x000000075e547c20 */ /* 0x000fe20008410000 */
[----:B------:R-:W-:-:S03]  /*4e90*/  HADD2.F32 R238, -RZ, R48.H1_H1 ;  /* 0x30000030ffee7230 */ /* 0x000fc60000004100 */
[----:B------:R-:W-:Y:S01]  /*4ea0*/  FMUL.FTZ R94, R84, R85 ;  /* 0x00000055545e7220 */ /* 0x000fe20000410000 */
[----:B------:R-:W-:Y:S01]  /*4eb0*/  FMUL.FTZ R84, R233, R84 ;  /* 0x00000054e9547220 */ /* 0x000fe20000410000 */
[----:B------:R-:W-:Y:S01]  /*4ec0*/  FMUL.FTZ R233, R238, R95 ;  /* 0x0000005feee97220 */ /* 0x000fe20000410000 */
[----:B------:R-:W-:Y:S01]  /*4ed0*/  FMUL.FTZ R95, R95, R234 ;  /* 0x000000ea5f5f7220 */ /* 0x000fe20000410000 */
[----:B------:R-:W-:-:S03]  /*4ee0*/  F2FP.F16.F32.PACK_AB R85, R236, R235 ;  /* 0x000000ebec55723e */ /* 0x000fc600000000ff */
[----:B------:R-:W-:Y:S01]  /*4ef0*/  F2FP.F16.F32.PACK_AB R84, R233, R84 ;  /* 0x00000054e954723e */ /* 0x000fe200000000ff */
[----:B------:R-:W-:Y:S06]  /*4f00*/  BRA `(.L_x_1769) ;  /* 0x0000000400407947 */ /* 0x000fec0003800000 */
.L_x_1768:
[--C-:B------:R-:W-:Y:S01]  /*4f10*/  FFMA.FTZ R82, R231, UR4, R214.reuse ;  /* 0x00000004e7527c23 */ /* 0x100fe200080100d6 */
[--C-:B------:R-:W-:Y:S01]  /*4f20*/  FFMA.FTZ R83, R232, UR4, R214.reuse ;  /* 0x00000004e8537c23 */ /* 0x100fe200080100d6 */
[--C-:B-----5:R-:W-:Y:S02]  /*4f30*/  HADD2.F32 R88, -RZ, R67.reuse.H0_H0 ;  /* 0x20000043ff587230 */ /* 0x120fe40000004100 */
[----:B------:R-:W-:Y:S01]  /*4f40*/  FFMA.FTZ R242, R242, UR4, R214 ;  /* 0x00000004f2f27c23 */ /* 0x000fe200080100d6 */
[----:B------:R-:W-:Y:S01]  /*4f50*/  FADD.FTZ R233, R233, -R82 ;  /* 0x80000052e9e97221 */ /* 0x000fe20000010000 */
[----:B------:R-:W-:Y:S02]  /*4f60*/  HADD2.F32 R90, -RZ, R67.H1_H1 ;  /* 0x30000043ff5a7230 */ /* 0x000fe40000004100 */
[----:B------:R-:W-:Y:S01]  /*4f70*/  FADD.FTZ R83, R234, -R83 ;  /* 0x80000053ea537221 */ /* 0x000fe20000010000 */
[----:B------:R-:W-:Y:S01]  /*4f80*/  FFMA.FTZ R236, R236, UR4, R214 ;  /* 0x00000004ecec7c23 */ /* 0x000fe200080100d6 */
[----:B------:R-:W-:Y:S01]  /*4f90*/  FFMA.FTZ R92, R233, UR9, R88 ;  /* 0x00000009e95c7c23 */ /* 0x000fe20008010058 */
[----:B------:R-:W-:-:S02]  /*4fa0*/  HADD2.F32 R88, -RZ, R65.H0_H0 ;  /* 0x20000041ff587230 */ /* 0x000fc40000004100 */
[----:B------:R-:W-:Y:S01]  /*4fb0*/  FFMA.FTZ R95, R83, UR9, R90 ;  /* 0x00000009535f7c23 */ /* 0x000fe2000801005a */
[----:B------:R-:W-:Y:S01]  /*4fc0*/  FFMA.FTZ R80, R246, UR4, R214 ;  /* 0x00000004f6507c23 */ /* 0x000fe200080100d6 */
[----:B------:R-:W-:Y:S01]  /*4fd0*/  FADD.FTZ R81, R241, -R242 ;  /* 0x800000f2f1517221 */ /* 0x000fe20000010000 */
[----:B------:R-:W-:Y:S02]  /*4fe0*/  HADD2.F32 R90, -RZ, R66.H1_H1 ;  /* 0x30000042ff5a7230 */ /* 0x000fe40000004100 */
[----:B------:R-:W-:Y:S01]  /*4ff0*/  FADD.FTZ R93, R235, -R236 ;  /* 0x800000eceb5d7221 */ /* 0x000fe20000010000 */
[--C-:B------:R-:W-:Y:S01]  /*5000*/  FFMA.FTZ R244, R244, UR4, R214.reuse ;  /* 0x00000004f4f47c23 */ /* 0x100fe200080100d6 */
[----:B------:R-:W-:Y:S01]  /*5010*/  FFMA.FTZ R238, R238, UR4, R214 ;  /* 0x00000004eeee7c23 */ /* 0x000fe200080100d6 */
[----:B------:R-:W-:Y:S02]  /*5020*/  HADD2.F32 R83, -RZ, R64.H0_H0 ;  /* 0x20000040ff537230 */ /* 0x000fe40000004100 */
[----:B------:R-:W-:Y:S01]  /*5030*/  FADD.FTZ R80, R245, -R80 ;  /* 0x80000050f5507221 */ /* 0x000fe20000010000 */
[----:B------:R-:W-:Y:S01]  /*5040*/  FFMA.FTZ R240, R240, UR4, R214 ;  /* 0x00000004f0f07c23 */ /* 0x000fe200080100d6 */
[----:B------:R-:W-:Y:S01]  /*5050*/  FFMA.FTZ R81, R81, UR9, R88 ;  /* 0x0000000951517c23 */ /* 0x000fe20008010058 */
[----:B------:R-:W-:-:S02]  /*5060*/  HADD2.F32 R91, -RZ, R66.H0_H0 ;  /* 0x20000042ff5b7230 */ /* 0x000fc40000004100 */
[----:B------:R-:W-:Y:S01]  /*5070*/  FFMA.FTZ R93, R93, UR9, R90 ;  /* 0x000000095d5d7c23 */ /* 0x000fe2000801005a */
[----:B------:R-:W-:Y:S02]  /*5080*/  HADD2.F32 R88, -RZ, R64.H1_H1 ;  /* 0x30000040ff587230 */ /* 0x000fe40000004100 */
[----:B------:R-:W-:Y:S01]  /*5090*/  FADD.FTZ R243, R243, -R244 ;  /* 0x800000f4f3f37221 */ /* 0x000fe20000010000 */
[----:B------:R-:W-:Y:S01]  /*50a0*/  FADD.FTZ R82, R237, -R238 ;  /* 0x800000eeed527221 */ /* 0x000fe20000010000 */
[--C-:B------:R-:W-:Y:S02]  /*50b0*/  HADD2.F32 R90, -RZ, R87.reuse.H0_H0 ;  /* 0x20000057ff5a7230 */ /* 0x100fe40000004100 */
[----:B------:R-:W-:Y:S01]  /*50c0*/  FADD.FTZ R94, R239, -R240 ;  /* 0x800000f0ef5e7221 */ /* 0x000fe20000010000 */
[----:B------:R-:W-:Y:S02]  /*50d0*/  HADD2.F32 R234, -RZ, R87.H1_H1 ;  /* 0x30000057ffea7230 */ /* 0x000fe40000004100 */
[----:B------:R-:W-:Y:S01]  /*50e0*/  FMUL.FTZ R87, R92, UR7 ;  /* 0x000000075c577c20 */ /* 0x000fe20008410000 */
[----:B------:R-:W-:-:S02]  /*50f0*/  HADD2.F32 R89, -RZ, R65.H1_H1 ;  /* 0x30000041ff597230 */ /* 0x000fc40000004100 */
[----:B------:R-:W-:Y:S01]  /*5100*/  FFMA.FTZ R80, R80, UR9, R83 ;  /* 0x0000000950507c23 */ /* 0x000fe20008010053 */
[--C-:B------:R-:W-:Y:S02]  /*5110*/  HADD2.F32 R232, -RZ, R51.reuse.H0_H0 ;  /* 0x20000033ffe87230 */ /* 0x100fe40000004100 */
[----:B------:R-:W-:Y:S01]  /*5120*/  FMUL.FTZ R83, R95, UR7 ;  /* 0x000000075f537c20 */ /* 0x000fe20008410000 */
[----:B------:R-:W-:Y:S02]  /*5130*/  HADD2.F32 R236, -RZ, R51.H1_H1 ;  /* 0x30000033ffec7230 */ /* 0x000fe40000004100 */
[----:B------:R-:W-:Y:S01]  /*5140*/  FFMA.FTZ R82, R82, UR9, R91 ;  /* 0x0000000952527c23 */ /* 0x000fe2000801005b */
[----:B------:R-:W-:Y:S01]  /*5150*/  FFMA.FTZ R233, R243, UR9, R88 ;  /* 0x00000009f3e97c23 */ /* 0x000fe20008010058 */
[----:B------:R-:W-:Y:S01]  /*5160*/  FMUL.FTZ R88, R87, R90 ;  /* 0x0000005a57587220 */ /* 0x000fe20000410000 */
[----:B------:R-:W-:Y:S01]  /*5170*/  FFMA.FTZ R94, R94, UR9, R89 ;  /* 0x000000095e5e7c23 */ /* 0x000fe20008010059 */
[----:B------:R-:W-:Y:S01]  /*5180*/  FMUL.FTZ R87, R232, R87 ;  /* 0x00000057e8577220 */ /* 0x000fe20000410000 */
[----:B------:R-:W-:Y:S01]  /*5190*/  FMUL.FTZ R89, R83, R234 ;  /* 0x000000ea53597220 */ /* 0x000fe20000410000 */
[----:B------:R-:W-:Y:S01]  /*51a0*/  FMUL.FTZ R232, R236, R83 ;  /* 0x00000053ece87220 */ /* 0x000fe20000410000 */
[--C-:B------:R-:W-:Y:S01]  /*51b0*/  HADD2.F32 R90, -RZ, R86.reuse.H0_H0 ;  /* 0x20000056ff5a7230 */ /* 0x100fe20000004100 */
[----:B------:R-:W-:Y:S01]  /*51c0*/  F2FP.F16.F32.PACK_AB R83, R95, R92 ;  /* 0x0000005c5f53723e */ /* 0x000fe200000000ff */
[----:B------:R-:W-:-:S02]  /*51d0*/  HADD2.F32 R91, -RZ, R86.H1_H1 ;  /* 0x30000056ff5b7230 */ /* 0x000fc40000004100 */
[----:B------:R-:W-:Y:S01]  /*51e0*/  FMUL.FTZ R231, R82, UR7 ;  /* 0x0000000752e77c20 */ /* 0x000fe20008410000 */
[--C-:B------:R-:W-:Y:S02]  /*51f0*/  HADD2.F32 R86, -RZ, R50.reuse.H0_H0 ;  /* 0x20000032ff567230 */ /* 0x100fe40000004100 */
[----:B------:R-:W-:Y:S01]  /*5200*/  FMUL.FTZ R92, R93, UR7 ;  /* 0x000000075d5c7c20 */ /* 0x000fe20008410000 */
[----:B------:R-:W-:Y:S02]  /*5210*/  HADD2.F32 R95, -RZ, R50.H1_H1 ;  /* 0x30000032ff5f7230 */ /* 0x000fe40000004100 */
[----:B------:R-:W-:Y:S01]  /*5220*/  FMUL.FTZ R90, R231, R90 ;  /* 0x0000005ae75a7220 */ /* 0x000fe20000410000 */
[----:B------:R-:W-:Y:S01]  /*5230*/  F2FP.F16.F32.PACK_AB R82, R93, R82 ;  /* 0x000000525d52723e */ /* 0x000fe200000000ff */
[----:B------:R-:W-:Y:S01]  /*5240*/  FMUL.FTZ R231, R86, R231 ;  /* 0x000000e756e77220 */ /* 0x000fe20000410000 */
[----:B------:R-:W-:Y:S02]  /*5250*/  HADD2.F32 R93, -RZ, R85.H0_H0 ;  /* 0x20000055ff5d7230 */ /* 0x000fe40000004100 */
[----:B------:R-:W-:Y:S01]  /*5260*/  FMUL.FTZ R86, R95, R92 ;  /* 0x0000005c5f567220 */ /* 0x000fe20000410000 */
[----:B------:R-:W-:-:S02]  /*5270*/  HADD2.F32 R95, -RZ, R49.H0_H0 ;  /* 0x20000031ff5f7230 */ /* 0x000fc40000004100 */
[----:B------:R-:W-:Y:S01]  /*5280*/  FMUL.FTZ R234, R81, UR7 ;  /* 0x0000000751ea7c20 */ /* 0x000fe20008410000 */
[----:B------:R-:W-:Y:S01]  /*5290*/  FMUL.FTZ R91, R92, R91 ;  /* 0x0000005b5c5b7220 */ /* 0x000fe20000410000 */
[----:B------:R-:W-:Y:S01]  /*52a0*/  HADD2.F32 R85, -RZ, R85.H1_H1 ;  /* 0x30000055ff557230 */ /* 0x000fe20000004100 */
[----:B------:R-:W-:Y:S01]  /*52b0*/  F2FP.F16.F32.PACK_AB R81, R94, R81 ;  /* 0x000000515e51723e */ /* 0x000fe200000000ff */
[----:B------:R-:W-:Y:S01]  /*52c0*/  FMUL.FTZ R92, R234, R93 ;  /* 0x0000005dea5c7220 */ /* 0x000fe20000410000 */
[----:B------:R-:W-:Y:S01]  /*52d0*/  FMUL.FTZ R234, R95, R234 ;  /* 0x000000ea5fea7220 */ /* 0x000fe20000410000 */
[----:B------:R-:W-:Y:S02]  /*52e0*/  HADD2.F32 R95, -RZ, R49.H1_H1 ;  /* 0x30000031ff5f7230 */ /* 0x000fe40000004100 */
[----:B------:R-:W-:Y:S01]  /*52f0*/  FMUL.FTZ R94, R94, UR7 ;  /* 0x000000075e5e7c20 */ /* 0x000fe20008410000 */
[----:B------:R-:W-:Y:S01]  /*5300*/  HADD2.F32 R236, -RZ, R48.H0_H0 ;  /* 0x20000030ffec7230 */ /* 0x000fe20000004100 */
[----:B------:R-:W-:-:S02]  /*5310*/  F2FP.F16.F32.PACK_AB R87, R232, R87 ;  /* 0x00000057e857723e */ /* 0x000fc400000000ff */
[----:B------:R-:W-:Y:S01]  /*5320*/  FMUL.FTZ R93, R94, R85 ;  /* 0x000000555e5d7220 */ /* 0x000fe20000410000 */
[----:B------:R-:W-:Y:S01]  /*5330*/  FMUL.FTZ R237, R95, R94 ;  /* 0x0000005e5fed7220 */ /* 0x000fe20000410000 */
[--C-:B------:R-:W-:Y:S02]  /*5340*/  HADD2.F32 R94, -RZ, R84.reuse.H0_H0 ;  /* 0x20000054ff5e7230 */ /* 0x100fe40000004100 */
[----:B------:R-:W-:Y:S01]  /*5350*/  FMUL.FTZ R85, R80, UR7 ;  /* 0x0000000750557c20 */ /* 0x000fe20008410000 */
[----:B------:R-:W-:Y:S02]  /*5360*/  HADD2.F32 R95, -RZ, R84.H1_H1 ;  /* 0x30000054ff5f7230 */ /* 0x000fe40000004100 */
[C---:B------:R-:W-:Y:S01]  /*5370*/  FMUL.FTZ R84, R233.reuse, UR7 ;  /* 0x00000007e9547c20 */ /* 0x040fe20008410000 */
[----:B------:R-:W-:Y:S01]  /*5380*/  F2FP.F16.F32.PACK_AB R80, R233, R80 ;  /* 0x00000050e950723e */ /* 0x000fe200000000ff */
[----:B------:R-:W-:Y:S01]  /*5390*/  FMUL.FTZ R94, R85, R94 ;  /* 0x0000005e555e7220 */ /* 0x000fe20000410000 */
[----:B------:R-:W-:Y:S01]  /*53a0*/  FMUL.FTZ R236, R236, R85 ;  /* 0x00000055ecec7220 */ /* 0x000fe20000410000 */
[----:B------:R-:W-:-:S02]  /*53b0*/  HADD2.F32 R85, -RZ, R48.H1_H1 ;  /* 0x30000030ff557230 */ /* 0x000fc40000004100 */
[----:B------:R-:W-:Y:S01]  /*53c0*/  FMUL.FTZ R95, R84, R95 ;  /* 0x0000005f545f7220 */ /* 0x000fe20000410000 */
[----:B------:R-:W-:Y:S02]  /*53d0*/  F2FP.F16.F32.PACK_AB R86, R86, R231 ;  /* 0x000000e75656723e */ /* 0x000fe400000000ff */
[----:B------:R-:W-:Y:S01]  /*53e0*/  FMUL.FTZ R235, R85, R84 ;  /* 0x0000005455eb7220 */ /* 0x000fe20000410000 */
[----:B------:R-:W-:-:S04]  /*53f0*/  F2FP.F16.F32.PACK_AB R85, R237, R234 ;  /* 0x000000eaed55723e */ /* 0x000fc800000000ff */
[----:B------:R-:W-:-:S07]  /*5400*/  F2FP.F16.F32.PACK_AB R84, R235, R236 ;  /* 0x000000eceb54723e */ /* 0x000fce00000000ff */
.L_x_1769:
[----:B------:R-:W-:Y:S01]  /*5410*/  ISETP.NE.U32.AND P0, PT, RZ, UR22, PT ;  /* 0x00000016ff007c0c */ /* 0x000fe2000bf05070 */
[----:B------:R-:W0:Y:S03]  /*5420*/  LDC.64 R232, c[0x0][0x468] ;  /* 0x00011a00ffe87b82 */ /* 0x000e260000000a00 */
[----:B------:R-:W-:-:S13]  /*5430*/  ISETP.NE.AND.EX P0, PT, RZ, UR23, PT, P0 ;  /* 0x00000017ff007c0c */ /* 0x000fda000bf05300 */
[----:B------:R-:W1:Y:S02]  /*5440*/  @P0 LDC.64 R234, c[0x0][0x478] ;  /* 0x00011e00ffea0b82 */ /* 0x000e640000000a00 */
[----:B-1----:R-:W-:-:S05]  /*5450*/  @P0 IMAD.WIDE.U32 R234, R201, 0x10, R234 ;  /* 0x00000010c9ea0825 */ /* 0x002fca00078e00ea */
[----:B------:R0:W-:Y:S02]  /*5460*/  @P0 STG.E.128 desc[UR10][R234.64], R80 ;  /* 0x00000050ea000986 */ /* 0x0001e4000c101d0a */
[----:B0-----:R-:W-:-:S05]  /*5470*/  IMAD.WIDE.U32 R234, R201, 0x10, R232 ;  /* 0x00000010c9ea7825 */ /* 0x001fca00078e00e8 */
[----:B------:R0:W-:Y:S02]  /*5480*/  STG.E.128 desc[UR10][R234.64], R84 ;  /* 0x00000054ea007986 */ /* 0x0001e4000c101d0a */
[----:B0-----:R-:W-:-:S06]  /*5490*/  IMAD.WIDE.U32 R84, R200, 0x10, R248 ;  /* 0x00000010c8547825 */ /* 0x001fcc00078e00f8 */
[----:B------:R-:W5:Y:S01]  /*54a0*/  LDG.E.128 R84, desc[UR10][R84.64] ;  /* 0x0000000a54547981 */ /* 0x000f62000c1e1d00 */
[----:B------:R-:W-:Y:S05]  /*54b0*/  @!P0 BRA `(.L_x_1770) ;  /* 0x0000000400448947 */ /* 0x000fea0003800000 */
[--C-:B------:R-:W-:Y:S01]  /*54c0*/  FFMA.FTZ R218, R218, UR4, R214.reuse ;  /* 0x00000004dada7c23 */ /* 0x100fe200080100d6 */
[----:B------:R-:W-:Y:S02]  /*54d0*/  HADD2.F32 R83, -RZ, R71.H0_H0 ;  /* 0x20000047ff537230 */ /* 0x000fe40000004100 */
[--C-:B------:R-:W-:Y:S01]  /*54e0*/  FFMA.FTZ R230, R230, UR4, R214.reuse ;  /* 0x00000004e6e67c23 */ /* 0x100fe200080100d6 */
[----:B------:R-:W-:Y:S01]  /*54f0*/  FFMA.FTZ R80, R224, UR4, R214 ;  /* 0x00000004e0507c23 */ /* 0x000fe200080100d6 */
[----:B------:R-:W-:Y:S01]  /*5500*/  FADD.FTZ R218, R217, -R218 ;  /* 0x800000dad9da7221 */ /* 0x000fe20000010000 */
[--C-:B------:R-:W-:Y:S01]  /*5510*/  FFMA.FTZ R220, R220, UR4, R214.reuse ;  /* 0x00000004dcdc7c23 */ /* 0x100fe200080100d6 */
[--C-:B------:R-:W-:Y:S01]  /*5520*/  FFMA.FTZ R226, R226, UR4, R214.reuse ;  /* 0x00000004e2e27c23 */ /* 0x100fe200080100d6 */
[----:B------:R-:W-:Y:S01]  /*5530*/  FFMA.FTZ R222, R222, UR4, R214 ;  /* 0x00000004dede7c23 */ /* 0x000fe200080100d6 */
[----:B------:R-:W-:Y:S01]  /*5540*/  FADD.FTZ R224, R229, -R230 ;  /* 0x800000e6e5e07221 */ /* 0x000fe20000010000 */
[----:B------:R-:W-:Y:S01]  /*5550*/  FFMA.FTZ R216, R216, UR4, R214 ;  /* 0x00000004d8d87c23 */ /* 0x000fe200080100d6 */
[----:B------:R-:W-:Y:S01]  /*5560*/  FFMA.FTZ R83, R218, UR9, R83 ;  /* 0x00000009da537c23 */ /* 0x000fe20008010053 */
[----:B------:R-:W-:Y:S01]  /*5570*/  FADD.FTZ R229, R223, -R80 ;  /* 0x80000050dfe57221 */ /* 0x000fe20000010000 */
[----:B------:R-:W-:-:S02]  /*5580*/  HADD2.F32 R82, -RZ, R70.H1_H1 ;  /* 0x30000046ff527230 */ /* 0x000fc40000004100 */
[----:B------:R-:W-:Y:S01]  /*5590*/  FFMA.FTZ R228, R228, UR4, R214 ;  /* 0x00000004e4e47c23 */ /* 0x000fe200080100d6 */
[----:B------:R-:W-:Y:S01]  /*55a0*/  FADD.FTZ R219, R219, -R220 ;  /* 0x800000dcdbdb7221 */ /* 0x000fe20000010000 */
[----:B------:R-:W-:Y:S02]  /*55b0*/  HADD2.F32 R223, -RZ, R70.H0_H0 ;  /* 0x20000046ffdf7230 */ /* 0x000fe40000004100 */
[----:B------:R-:W-:Y:S01]  /*55c0*/  FADD.FTZ R226, R225, -R226 ;  /* 0x800000e2e1e27221 */ /* 0x000fe20000010000 */
[----:B------:R-:W-:Y:S02]  /*55d0*/  HADD2.F32 R201, -RZ, R68.H0_H0 ;  /* 0x20000044ffc97230 */ /* 0x000fe40000004100 */
[----:B------:R-:W-:Y:S01]  /*55e0*/  FADD.FTZ R222, R221, -R222 ;  /* 0x800000deddde7221 */ /* 0x000fe20000010000 */
[----:B------:R-:W-:Y:S02]  /*55f0*/  HADD2.F32 R80, -RZ, R71.H1_H1 ;  /* 0x30000047ff507230 */ /* 0x000fe40000004100 */
[----:B------:R-:W-:Y:S01]  /*5600*/  FADD.FTZ R215, R215, -R216 ;  /* 0x800000d8d7d77221 */ /* 0x000fe20000010000 */
[----:B-----5:R-:W-:-:S02]  /*5610*/  HADD2.F32 R218, -RZ, R87.H0_H0 ;  /* 0x20000057ffda7230 */ /* 0x020fc40000004100 */
[----:B------:R-:W-:Y:S01]  /*5620*/  FMUL.FTZ R225, R83, UR7 ;  /* 0x0000000753e17c20 */ /* 0x000fe20008410000 */
[----:B------:R-:W-:Y:S02]  /*5630*/  HADD2.F32 R216, -RZ, R68.H1_H1 ;  /* 0x30000044ffd87230 */ /* 0x000fe40000004100 */
[----:B------:R-:W-:Y:S01]  /*5640*/  FADD.FTZ R227, R227, -R228 ;  /* 0x800000e4e3e37221 */ /* 0x000fe20000010000 */
[----:B------:R-:W-:Y:S01]  /*5650*/  FFMA.FTZ R82, R219, UR9, R82 ;  /* 0x00000009db527c23 */ /* 0x000fe20008010052 */
[--C-:B------:R-:W-:Y:S02]  /*5660*/  HADD2.F32 R81, -RZ, R69.reuse.H0_H0 ;  /* 0x20000045ff517230 */ /* 0x100fe40000004100 */
[----:B------:R-:W-:Y:S01]  /*5670*/  FFMA.FTZ R223, R222, UR9, R223 ;  /* 0x00000009dedf7c23 */ /* 0x000fe200080100df */
[----:B------:R-:W-:Y:S01]  /*5680*/  FFMA.FTZ R224, R224, UR9, R201 ;  /* 0x00000009e0e07c23 */ /* 0x000fe200080100c9 */
[----:B------:R-:W-:Y:S01]  /*5690*/  FFMA.FTZ R80, R215, UR9, R80 ;  /* 0x00000009d7507c23 */ /* 0x000fe20008010050 */
[----:B------:R-:W-:-:S02]  /*56a0*/  HADD2.F32 R222, -RZ, R69.H1_H1 ;  /* 0x30000045ffde7230 */ /* 0x000fc40000004100 */
[----:B------:R-:W-:Y:S01]  /*56b0*/  FMUL.FTZ R201, R225, R218 ;  /* 0x000000dae1c97220 */ /* 0x000fe20000410000 */
[----:B------:R-:W-:Y:S02]  /*56c0*/  HADD2.F32 R215, -RZ, R87.H1_H1 ;  /* 0x30000057ffd77230 */ /* 0x000fe40000004100 */
[----:B------:R-:W-:Y:S01]  /*56d0*/  FFMA.FTZ R227, R227, UR9, R216 ;  /* 0x00000009e3e37c23 */ /* 0x000fe200080100d8 */
[----:B------:R-:W-:Y:S02]  /*56e0*/  HADD2.F32 R218, -RZ, R54.H1_H1 ;  /* 0x30000036ffda7230 */ /* 0x000fe40000004100 */
[----:B------:R-:W-:Y:S01]  /*56f0*/  FMUL.FTZ R87, R82, UR7 ;  /* 0x0000000752577c20 */ /* 0x000fe20008410000 */
[--C-:B------:R-:W-:Y:S02]  /*5700*/  HADD2.F32 R216, -RZ, R86.reuse.H1_H1 ;  /* 0x30000056ffd87230 */ /* 0x100fe40000004100 */
[----:B------:R-:W-:Y:S01]  /*5710*/  FFMA.FTZ R81, R226, UR9, R81 ;  /* 0x00000009e2517c23 */ /* 0x000fe20008010051 */
[----:B------:R-:W-:Y:S01]  /*5720*/  FFMA.FTZ R222, R229, UR9, R222 ;  /* 0x00000009e5de7c23 */ /* 0x000fe200080100de */
[----:B------:R-:W-:-:S02]  /*5730*/  HADD2.F32 R217, -RZ, R86.H0_H0 ;  /* 0x20000056ffd97230 */ /* 0x000fc40000004100 */
[----:B------:R-:W-:Y:S01]  /*5740*/  FMUL.FTZ R226, R223, UR7 ;  /* 0x00000007dfe27c20 */ /* 0x000fe20008410000 */
[----:B------:R-:W-:Y:S02]  /*5750*/  HADD2.F32 R219, -RZ, R54.H0_H0 ;  /* 0x20000036ffdb7230 */ /* 0x000fe40000004100 */
[----:B------:R-:W-:Y:S01]  /*5760*/  FMUL.FTZ R235, R218, R87 ;  /* 0x00000057daeb7220 */ /* 0x000fe20000410000 */
[--C-:B------:R-:W-:Y:S02]  /*5770*/  HADD2.F32 R220, -RZ, R55.reuse.H0_H0 ;  /* 0x20000037ffdc7230 */ /* 0x100fe40000004100 */
[----:B------:R-:W-:Y:S01]  /*5780*/  FMUL.FTZ R86, R80, UR7 ;  /* 0x0000000750567c20 */ /* 0x000fe20008410000 */
[----:B------:R-:W-:Y:S02]  /*5790*/  HADD2.F32 R221, -RZ, R55.H1_H1 ;  /* 0x30000037ffdd7230 */ /* 0x000fe40000004100 */
[----:B------:R-:W-:Y:S01]  /*57a0*/  FMUL.FTZ R216, R87, R216 ;  /* 0x000000d857d87220 */ /* 0x000fe20000410000 */
[----:B------:R-:W-:-:S02]  /*57b0*/  HADD2.F32 R218, -RZ, R85.H0_H0 ;  /* 0x20000055ffda7230 */ /* 0x000fc40000004100 */
[----:B------:R-:W-:Y:S01]  /*57c0*/  FMUL.FTZ R87, R222, UR7 ;  /* 0x00000007de577c20 */ /* 0x000fe20008410000 */
[----:B------:R-:W-:Y:S02]  /*57d0*/  HADD2.F32 R230, -RZ, R85.H1_H1 ;  /* 0x30000055ffe67230 */ /* 0x000fe40000004100 */
[----:B------:R-:W-:Y:S01]  /*57e0*/  FMUL.FTZ R85, R81, UR7 ;  /* 0x0000000751557c20 */ /* 0x000fe20008410000 */
[--C-:B------:R-:W-:Y:S02]  /*57f0*/  HADD2.F32 R234, -RZ, R53.reuse.H1_H1 ;  /* 0x30000035ffea7230 */ /* 0x100fe40000004100 */
[----:B------:R-:W-:Y:S01]  /*5800*/  FMUL.FTZ R217, R226, R217 ;  /* 0x000000d9e2d97220 */ /* 0x000fe20000410000 */
[----:B------:R-:W-:Y:S02]  /*5810*/  HADD2.F32 R228, -RZ, R53.H0_H0 ;  /* 0x20000035ffe47230 */ /* 0x000fe40000004100 */
[----:B------:R-:W-:Y:S01]  /*5820*/  FMUL.FTZ R215, R86, R215 ;  /* 0x000000d756d77220 */ /* 0x000fe20000410000 */
[----:B------:R-:W-:Y:S01]  /*5830*/  FMUL.FTZ R226, R219, R226 ;  /* 0x000000e2dbe27220 */ /* 0x000fe20000410000 */
[----:B------:R-:W-:Y:S01]  /*5840*/  FMUL.FTZ R225, R220, R225 ;  /* 0x000000e1dce17220 */ /* 0x000fe20000410000 */
[----:B------:R-:W-:Y:S01]  /*5850*/  FMUL.FTZ R86, R221, R86 ;  /* 0x00000056dd567220 */ /* 0x000fe20000410000 */
[----:B------:R-:W-:Y:S01]  /*5860*/  FMUL.FTZ R219, R85, R218 ;  /* 0x000000da55db7220 */ /* 0x000fe20000410000 */
[----:B------:R-:W-:-:S02]  /*5870*/  HADD2.F32 R221, -RZ, R84.H0_H0 ;  /* 0x20000054ffdd7230 */ /* 0x000fc40000004100 */
[----:B------:R-:W-:Y:S01]  /*5880*/  FMUL.FTZ R218, R87, R230 ;  /* 0x000000e657da7220 */ /* 0x000fe20000410000 */
[----:B------:R-:W-:Y:S02]  /*5890*/  HADD2.F32 R220, -RZ, R84.H1_H1 ;  /* 0x30000054ffdc7230 */ /* 0x000fe40000004100 */
[----:B------:R-:W-:Y:S01]  /*58a0*/  FMUL.FTZ R231, R234, R87 ;  /* 0x00000057eae77220 */ /* 0x000fe20000410000 */
[----:B------:R-:W-:Y:S01]  /*58b0*/  FMUL.FTZ R228, R228, R85 ;  /* 0x00000055e4e47220 */ /* 0x000fe20000410000 */
[--C-:B------:R-:W-:Y:S02]  /*58c0*/  HADD2.F32 R87, -RZ, R52.reuse.H0_H0 ;  /* 0x20000034ff577230 */ /* 0x100fe40000004100 */
[----:B------:R-:W-:Y:S01]  /*58d0*/  FMUL.FTZ R84, R224, UR7 ;  /* 0x00000007e0547c20 */ /* 0x000fe20008410000 */
[----:B------:R-:W-:Y:S02]  /*58e0*/  HADD2.F32 R230, -RZ, R52.H1_H1 ;  /* 0x30000034ffe67230 */ /* 0x000fe40000004100 */
[----:B------:R-:W-:Y:S01]  /*58f0*/  FMUL.FTZ R85, R227, UR7 ;  /* 0x00000007e3557c20 */ /* 0x000fe20008410000 */
[----:B------:R-:W-:Y:S01]  /*5900*/  F2FP.F16.F32.PACK_AB R83, R80, R83 ;  /* 0x000000535053723e */ /* 0x000fe200000000ff */
[----:B------:R-:W-:Y:S01]  /*5910*/  FMUL.FTZ R221, R84, R221 ;  /* 0x000000dd54dd7220 */ /* 0x000fe20000410000 */
        /* <DEDUP_REMOVED lines=11> */
.L_x_1770:
[--C-:B------:R-:W-:Y:S01]  /*59d0*/  FFMA.FTZ R224, R224, UR4, R214.reuse ;  /* 0x00000004e0e07c23 */ /* 0x100fe200080100d6 */
[--C-:B------:R-:W-:Y:S01]  /*59e0*/  FFMA.FTZ R216, R216, UR4, R214.reuse ;  /* 0x00000004d8d87c23 */ /* 0x100fe200080100d6 */
[--C-:B------:R-:W-:Y:S01]  /*59f0*/  FFMA.FTZ R218, R218, UR4, R214.reuse ;  /* 0x00000004dada7c23 */ /* 0x100fe200080100d6 */
[----:B------:R-:W-:Y:S01]  /*5a00*/  FFMA.FTZ R226, R226, UR4, R214 ;  /* 0x00000004e2e27c23 */ /* 0x000fe200080100d6 */
[----:B------:R-:W-:Y:S01]  /*5a10*/  FADD.FTZ R223, R223, -R224 ;  /* 0x800000e0dfdf7221 */ /* 0x000fe20000010000 */
[----:B------:R-:W-:Y:S01]  /*5a20*/  FADD.FTZ R224, R215, -R216 ;  /* 0x800000d8d7e07221 */ /* 0x000fe20000010000 */
[--C-:B------:R-:W-:Y:S02]  /*5a30*/  HADD2.F32 R216, -RZ, R71.reuse.H0_H0 ;  /* 0x20000047ffd87230 */ /* 0x100fe40000004100 */
[----:B------:R-:W-:Y:S01]  /*5a40*/  FADD.FTZ R217, R217, -R218 ;  /* 0x800000dad9d97221 */ /* 0x000fe20000010000 */
[----:B------:R-:W-:Y:S01]  /*5a50*/  FFMA.FTZ R230, R230, UR4, R214 ;  /* 0x00000004e6e67c23 */ /* 0x000fe200080100d6 */
[----:B------:R-:W-:Y:S01]  /*5a60*/  FADD.FTZ R225, R225, -R226 ;  /* 0x800000e2e1e17221 */ /* 0x000fe20000010000 */
[----:B------:R-:W-:Y:S01]  /*5a70*/  FFMA.FTZ R222, R222, UR4, R214 ;  /* 0x00000004dede7c23 */ /* 0x000fe200080100d6 */
[----:B------:R-:W-:Y:S01]  /*5a80*/  FFMA.FTZ R226, R217, UR9, R216 ;  /* 0x00000009d9e27c23 */ /* 0x000fe200080100d8 */
[----:B------:R-:W-:-:S02]  /*5a90*/  HADD2.F32 R231, -RZ, R71.H1_H1 ;  /* 0x30000047ffe77230 */ /* 0x000fc40000004100 */
[----:B------:R-:W-:Y:S01]  /*5aa0*/  FFMA.FTZ R228, R228, UR4, R214 ;  /* 0x00000004e4e47c23 */ /* 0x000fe200080100d6 */
[--C-:B-----5:R-:W-:Y:S02]  /*5ab0*/  HADD2.F32 R217, -RZ, R86.reuse.H0_H0 ;  /* 0x20000056ffd97230 */ /* 0x120fe40000004100 */
[----:B------:R-:W-:Y:S01]  /*5ac0*/  FADD.FTZ R229, R229, -R230 ;  /* 0x800000e6e5e57221 */ /* 0x000fe20000010000 */
[----:B------:R-:W-:Y:S02]  /*5ad0*/  HADD2.F32 R216, -RZ, R86.H1_H1 ;  /* 0x30000056ffd87230 */ /* 0x000fe40000004100 */
[----:B------:R-:W-:Y:S01]  /*5ae0*/  FFMA.FTZ R220, R220, UR4, R214 ;  /* 0x00000004dcdc7c23 */ /* 0x000fe200080100d6 */
[----:B------:R-:W-:Y:S02]  /*5af0*/  HADD2.F32 R201, -RZ, R70.H0_H0 ;  /* 0x20000046ffc97230 */ /* 0x000fe40000004100 */
[----:B------:R-:W-:Y:S01]  /*5b00*/  FADD.FTZ R218, R221, -R222 ;  /* 0x800000deddda7221 */ /* 0x000fe20000010000 */
[----:B------:R-:W-:-:S02]  /*5b10*/  HADD2.F32 R86, -RZ, R68.H0_H0 ;  /* 0x20000044ff567230 */ /* 0x000fc40000004100 */
[----:B------:R-:W-:Y:S01]  /*5b20*/  FFMA.FTZ R231, R224, UR9, R231 ;  /* 0x00000009e0e77c23 */ /* 0x000fe200080100e7 */
[----:B------:R-:W-:Y:S02]  /*5b30*/  HADD2.F32 R222, -RZ, R69.H1_H1 ;  /* 0x30000045ffde7230 */ /* 0x000fe40000004100 */
[----:B------:R-:W-:Y:S01]  /*5b40*/  FADD.FTZ R227, R227, -R228 ;  /* 0x800000e4e3e37221 */ /* 0x000fe20000010000 */
[----:B------:R-:W-:Y:S01]  /*5b50*/  FADD.FTZ R215, R219, -R220 ;  /* 0x800000dcdbd77221 */ /* 0x000fe20000010000 */
[----:B------:R-:W-:Y:S01]  /*5b60*/  FFMA.FTZ R218, R218, UR9, R201 ;  /* 0x00000009dada7c23 */ /* 0x000fe200080100c9 */
[----:B------:R-:W-:Y:S02]  /*5b70*/  HADD2.F32 R224, -RZ, R70.H1_H1 ;  /* 0x30000046ffe07230 */ /* 0x000fe40000004100 */
[----:B------:R-:W-:Y:S01]  /*5b80*/  FFMA.FTZ R229, R229, UR9, R86 ;  /* 0x00000009e5e57c23 */ /* 0x000fe20008010056 */
[--C-:B------:R-:W-:Y:S02]  /*5b90*/  HADD2.F32 R201, -RZ, R87.reuse.H0_H0 ;  /* 0x20000057ffc97230 */ /* 0x100fe40000004100 */
[----:B------:R-:W-:Y:S01]  /*5ba0*/  FFMA.FTZ R223, R223, UR9, R222 ;  /* 0x00000009dfdf7c23 */ /* 0x000fe200080100de */
[----:B------:R-:W-:-:S02]  /*5bb0*/  HADD2.F32 R228, -RZ, R87.H1_H1 ;  /* 0x30000057ffe47230 */ /* 0x000fc40000004100 */
[----:B------:R-:W-:Y:S01]  /*5bc0*/  FMUL.FTZ R226, R226, UR7 ;  /* 0x00000007e2e27c20 */ /* 0x000fe20008410000 */
[----:B------:R-:W-:Y:S02]  /*5bd0*/  HADD2.F32 R220, -RZ, R69.H0_H0 ;  /* 0x20000045ffdc7230 */ /* 0x000fe40000004100 */
[----:B------:R-:W-:Y:S01]  /*5be0*/  FMUL.FTZ R231, R231, UR7 ;  /* 0x00000007e7e77c20 */ /* 0x000fe20008410000 */
[----:B------:R-:W-:Y:S02]  /*5bf0*/  HADD2.F32 R86, -RZ, R68.H1_H1 ;  /* 0x30000044ff567230 */ /* 0x000fe40000004100 */
[----:B------:R-:W-:Y:S01]  /*5c00*/  FFMA.FTZ R224, R215, UR9, R224 ;  /* 0x00000009d7e07c23 */ /* 0x000fe200080100e0 */
[--C-:B------:R-:W-:Y:S02]  /*5c10*/  HADD2.F32 R87, -RZ, R55.reuse.H0_H0 ;  /* 0x20000037ff577230 */ /* 0x100fe40000004100 */
[----:B------:R-:W-:Y:S01]  /*5c20*/  FFMA.FTZ R220, R225, UR9, R220 ;  /* 0x00000009e1dc7c23 */ /* 0x000fe200080100dc */
[----:B------:R-:W-:-:S02]  /*5c30*/  HADD2.F32 R222, -RZ, R55.H1_H1 ;  /* 0x30000037ffde7230 */ /* 0x000fc40000004100 */
[----:B------:R-:W-:Y:S01]  /*5c40*/  FFMA.FTZ R227, R227, UR9, R86 ;  /* 0x00000009e3e37c23 */ /* 0x000fe20008010056 */
[----:B------:R-:W-:Y:S01]  /*5c50*/  FMUL.FTZ R215, R231, R228 ;  /* 0x000000e4e7d77220 */ /* 0x000fe20000410000 */
[----:B------:R-:W-:Y:S01]  /*5c60*/  FMUL.FTZ R86, R87, R226 ;  /* 0x000000e257567220 */ /* 0x000fe20000410000 */
[----:B------:R-:W-:Y:S02]  /*5c70*/  HADD2.F32 R225, -RZ, R53.H0_H0 ;  /* 0x20000035ffe17230 */ /* 0x000fe40000004100 */
[----:B------:R-:W-:Y:S01]  /*5c80*/  FMUL.FTZ R87, R222, R231 ;  /* 0x000000e7de577220 */ /* 0x000fe20000410000 */
[--C-:B------:R-:W-:Y:S02]  /*5c90*/  HADD2.F32 R231, -RZ, R54.reuse.H0_H0 ;  /* 0x20000036ffe77230 */ /* 0x100fe40000004100 */
[----:B------:R-:W-:Y:S01]  /*5ca0*/  FMUL.FTZ R235, R224, UR7 ;  /* 0x00000007e0eb7c20 */ /* 0x000fe20008410000 */
[----:B------:R-:W-:Y:S02]  /*5cb0*/  HADD2.F32 R222, -RZ, R54.H1_H1 ;  /* 0x30000036ffde7230 */ /* 0x000fe40000004100 */
[----:B------:R-:W-:Y:S01]  /*5cc0*/  FMUL.FTZ R218, R218, UR7 ;  /* 0x00000007dada7c20 */ /* 0x000fe20008410000 */
[----:B------:R-:W-:-:S02]  /*5cd0*/  HADD2.F32 R219, -RZ, R85.H0_H0 ;  /* 0x20000055ffdb7230 */ /* 0x000fc40000004100 */
[----:B------:R-:W-:Y:S01]  /*5ce0*/  FMUL.FTZ R220, R220, UR7 ;  /* 0x00000007dcdc7c20 */ /* 0x000fe20008410000 */
[----:B------:R-:W-:Y:S01]  /*5cf0*/  FMUL.FTZ R216, R235, R216 ;  /* 0x000000d8ebd87220 */ /* 0x000fe20000410000 */
[----:B------:R-:W-:Y:S02]  /*5d00*/  HADD2.F32 R85, -RZ, R85.H1_H1 ;  /* 0x30000055ff557230 */ /* 0x000fe40000004100 */
[----:B------:R-:W-:Y:S01]  /*5d10*/  FMUL.FTZ R201, R226, R201 ;  /* 0x000000c9e2c97220 */ /* 0x000fe20000410000 */
[----:B------:R-:W-:Y:S01]  /*5d20*/  FMUL.FTZ R228, R231, R218 ;  /* 0x000000dae7e47220 */ /* 0x000fe20000410000 */
[----:B------:R-:W-:Y:S01]  /*5d30*/  FMUL.FTZ R235, R222, R235 ;  /* 0x000000ebdeeb7220 */ /* 0x000fe20000410000 */
[----:B------:R-:W-:Y:S01]  /*5d40*/  FMUL.FTZ R224, R225, R220 ;  /* 0x000000dce1e07220 */ /* 0x000fe20000410000 */
[----:B------:R-:W-:Y:S01]  /*5d50*/  FMUL.FTZ R219, R220, R219 ;  /* 0x000000dbdcdb7220 */ /* 0x000fe20000410000 */
[----:B------:R-:W-:Y:S02]  /*5d60*/  HADD2.F32 R231, -RZ, R53.H1_H1 ;  /* 0x30000035ffe77230 */ /* 0x000fe40000004100 */
[----:B------:R-:W-:Y:S01]  /*5d70*/  FMUL.FTZ R226, R223, UR7 ;  /* 0x00000007dfe27c20 */ /* 0x000fe20008410000 */
[----:B------:R-:W-:-:S02]  /*5d80*/  HADD2.F32 R225, -RZ, R52.H0_H0 ;  /* 0x20000034ffe17230 */ /* 0x000fc40000004100 */
[----:B------:R-:W-:Y:S01]  /*5d90*/  FMUL.FTZ R220, R229, UR7 ;  /* 0x00000007e5dc7c20 */ /* 0x000fe20008410000 */
[----:B------:R-:W-:Y:S02]  /*5da0*/  HADD2.F32 R222, -RZ, R52.H1_H1 ;  /* 0x30000034ffde7230 */ /* 0x000fe40000004100 */
[----:B------:R-:W-:Y:S01]  /*5db0*/  FMUL.FTZ R227, R227, UR7 ;  /* 0x00000007e3e37c20 */ /* 0x000fe20008410000 */
[--C-:B------:R-:W-:Y:S02]  /*5dc0*/  HADD2.F32 R221, -RZ, R84.reuse.H0_H0 ;  /* 0x20000054ffdd7230 */ /* 0x100fe40000004100 */
[----:B------:R-:W-:Y:S01]  /*5dd0*/  FMUL.FTZ R217, R218, R217 ;  /* 0x000000d9dad97220 */ /* 0x000fe20000410000 */
[----:B------:R-:W-:Y:S02]  /*5de0*/  HADD2.F32 R84, -RZ, R84.H1_H1 ;  /* 0x30000054ff547230 */ /* 0x000fe40000004100 */
[----:B------:R-:W-:Y:S01]  /*5df0*/  FMUL.FTZ R218, R226, R85 ;  /* 0x00000055e2da7220 */ /* 0x000fe20000410000 */
[----:B------:R-:W-:Y:S01]  /*5e00*/  FMUL.FTZ R85, R231, R226 ;  /* 0x000000e2e7557220 */ /* 0x000fe20000410000 */
[----:B------:R-:W-:Y:S01]  /*5e10*/  FMUL.FTZ R225, R225, R220 ;  /* 0x000000dce1e17220 */ /* 0x000fe20000410000 */
[----:B------:R-:W-:Y:S01]  /*5e20*/  FMUL.FTZ R222, R222, R227 ;  /* 0x000000e3dede7220 */ /* 0x000fe20000410000 */
[----:B------:R-:W-:Y:S01]  /*5e30*/  FMUL.FTZ R221, R220, R221 ;  /* 0x000000dddcdd7220 */ /* 0x000fe20000410000 */
[----:B------:R-:W-:Y:S01]  /*5e40*/  FMUL.FTZ R220, R227, R84 ;  /* 0x00000054e3dc7220 */ /* 0x000fe20000410000 */
[----:B------:R-:W-:-:S02]  /*5e50*/  F2FP.F16.F32.PACK_AB R87, R87, R86 ;  /* 0x000000565757723e */ /* 0x000fc400000000ff */
[----:B------:R-:W-:Y:S02]  /*5e60*/  F2FP.F16.F32.PACK_AB R86, R235, R228 ;  /* 0x000000e4eb56723e */ /* 0x000fe400000000ff */
[----:B------:R-:W-:Y:S02]  /*5e70*/  F2FP.F16.F32.PACK_AB R85, R85, R224 ;  /* 0x000000e05555723e */ /* 0x000fe400000000ff */
[----:B------:R-:W-:-:S07]  /*5e80*/  F2FP.F16.F32.PACK_AB R84, R222, R225 ;  /* 0x000000e1de54723e */ /* 0x000fce00000000ff */
.L_x_1771:
        /* <DEDUP_REMOVED lines=13> */
[----:B------:R-:W-:Y:S02]  /*5f60*/  HADD2.F32 R113, -RZ, R75.H1_H1 ;  /* 0x3000004bff717230 */ /* 0x000fe40000004100 */
[----:B------:R-:W-:Y:S01]  /*5f70*/  FADD.FTZ R114, R114, -R115 ;  /* 0x8000007372727221 */ /* 0x000fe20000010000 */
[----:B------:R-:W-:Y:S02]  /*5f80*/  HADD2.F32 R115, -RZ, R73.H0_H0 ;  /* 0x20000049ff737230 */ /* 0x000fe40000004100 */
[----:B------:R-:W-:Y:S01]  /*5f90*/  FADD.FTZ R202, R203, -R202 ;  /* 0x800000cacbca7221 */ /* 0x000fe20000010000 */
[--C-:B------:R-:W-:Y:S01]  /*5fa0*/  FFMA.FTZ R212, R212, UR4, R214.reuse ;  /* 0x00000004d4d47c23 */ /* 0x100fe200080100d6 */
[--C-:B------:R-:W-:Y:S01]  /*5fb0*/  FFMA.FTZ R207, R207, UR4, R214.reuse ;  /* 0x00000004cfcf7c23 */ /* 0x100fe200080100d6 */
[--C-:B------:R-:W-:Y:S01]  /*5fc0*/  FFMA.FTZ R213, R213, UR4, R214.reuse ;  /* 0x00000004d5d57c23 */ /* 0x100fe200080100d6 */
[----:B------:R-:W-:Y:S01]  /*5fd0*/  FADD.FTZ R211, R112, -R211 ;  /* 0x800000d370d37221 */ /* 0x000fe20000010000 */
[----:B------:R-:W-:Y:S01]  /*5fe0*/  FFMA.FTZ R209, R209, UR4, R214 ;  /* 0x00000004d1d17c23 */ /* 0x000fe200080100d6 */
[----:B------:R-:W-:Y:S01]  /*5ff0*/  FFMA.FTZ R112, R114, UR9, R113 ;  /* 0x0000000972707c23 */ /* 0x000fe20008010071 */
[----:B------:R-:W-:-:S02]  /*6000*/  HADD2.F32 R113, -RZ, R74.H0_H0 ;  /* 0x2000004aff717230 */ /* 0x000fc40000004100 */
[----:B------:R-:W-:Y:S01]  /*6010*/  FFMA.FTZ R115, R202, UR9, R115 ;  /* 0x00000009ca737c23 */ /* 0x000fe20008010073 */
[--C-:B-----5:R-:W-:Y:S02]  /*6020*/  HADD2.F32 R200, -RZ, R87.reuse.H0_H0 ;  /* 0x20000057ffc87230 */ /* 0x120fe40000004100 */
[----:B------:R-:W-:Y:S01]  /*6030*/  FADD.FTZ R212, R205, -R212 ;  /* 0x800000d4cdd47221 */ /* 0x000fe20000010000 */
[----:B------:R-:W-:Y:S02]  /*6040*/  HADD2.F32 R114, -RZ, R74.H1_H1 ;  /* 0x3000004aff727230 */ /* 0x000fe40000004100 */
[----:B------:R-:W-:Y:S01]  /*6050*/  FADD.FTZ R207, R206, -R207 ;  /* 0x800000cfcecf7221 */ /* 0x000fe20000010000 */
[----:B------:R-:W-:Y:S02]  /*6060*/  HADD2.F32 R202, -RZ, R72.H1_H1 ;  /* 0x30000048ffca7230 */ /* 0x000fe40000004100 */
[----:B------:R-:W-:Y:S01]  /*6070*/  FADD.FTZ R213, R204, -R213 ;  /* 0x800000d5ccd57221 */ /* 0x000fe20000010000 */
[----:B------:R-:W-:-:S02]  /*6080*/  HADD2.F32 R87, -RZ, R87.H1_H1 ;  /* 0x30000057ff577230 */ /* 0x000fc40000004100 */
[----:B------:R-:W-:Y:S01]  /*6090*/  FADD.FTZ R208, R208, -R209 ;  /* 0x800000d1d0d07221 */ /* 0x000fe20000010000 */
[----:B0-----:R-:W-:Y:S02]  /*60a0*/  HADD2.F32 R225, -RZ, R59.H1_H1 ;  /* 0x3000003bffe17230 */ /* 0x001fe40000004100 */
[----:B------:R-:W-:Y:S01]  /*60b0*/  FMUL.FTZ R204, R112, UR7 ;  /* 0x0000000770cc7c20 */ /* 0x000fe20008410000 */
[----:B------:R-:W-:Y:S02]  /*60c0*/  HADD2.F32 R83, -RZ, R75.H0_H0 ;  /* 0x2000004bff537230 */ /* 0x000fe40000004100 */
[----:B------:R-:W-:Y:S01]  /*60d0*/  FFMA.FTZ R113, R212, UR9, R113 ;  /* 0x00000009d4717c23 */ /* 0x000fe20008010071 */
[----:B------:R-:W-:Y:S02]  /*60e0*/  HADD2.F32 R209, -RZ, R72.H0_H0 ;  /* 0x20000048ffd17230 */ /* 0x000fe40000004100 */
[----:B------:R-:W-:Y:S01]  /*60f0*/  FFMA.FTZ R114, R211, UR9, R114 ;  /* 0x00000009d3727c23 */ /* 0x000fe20008010072 */
[----:B------:R-:W-:Y:S01]  /*6100*/  FFMA.FTZ R212, R207, UR9, R202 ;  /* 0x00000009cfd47c23 */ /* 0x000fe200080100ca */
[----:B------:R-:W-:Y:S01]  /*6110*/  FMUL.FTZ R202, R204, R87 ;  /* 0x00000057ccca7220 */ /* 0x000fe20000410000 */
[----:B------:R-:W-:Y:S01]  /*6120*/  FMUL.FTZ R225, R225, R204 ;  /* 0x000000cce1e17220 */ /* 0x000fe20000410000 */
[----:B------:R-:W-:-:S02]  /*6130*/  HADD2.F32 R82, -RZ, R86.H0_H0 ;  /* 0x20000056ff527230 */ /* 0x000fc40000004100 */
[----:B------:R-:W-:Y:S01]  /*6140*/  FFMA.FTZ R83, R210, UR9, R83 ;  /* 0x00000009d2537c23 */ /* 0x000fe20008010053 */
[----:B------:R-:W-:Y:S02]  /*6150*/  HADD2.F32 R204, -RZ, R58.H0_H0 ;  /* 0x2000003affcc7230 */ /* 0x000fe40000004100 */
[----:B------:R-:W-:Y:S01]  /*6160*/  FFMA.FTZ R209, R208, UR9, R209 ;  /* 0x00000009d0d17c23 */ /* 0x000fe200080100d1 */
[----:B------:R-:W-:Y:S02]  /*6170*/  HADD2.F32 R86, -RZ, R86.H1_H1 ;  /* 0x30000056ff567230 */ /* 0x000fe40000004100 */
[----:B------:R-:W-:Y:S01]  /*6180*/  FMUL.FTZ R87, R113, UR7 ;  /* 0x0000000771577c20 */ /* 0x000fe20008410000 */
[----:B------:R-:W-:Y:S02]  /*6190*/  HADD2.F32 R210, -RZ, R73.H1_H1 ;  /* 0x30000049ffd27230 */ /* 0x000fe40000004100 */
[----:B------:R-:W-:Y:S01]  /*61a0*/  FMUL.FTZ R205, R114, UR7 ;  /* 0x0000000772cd7c20 */ /* 0x000fe20008410000 */
[----:B------:R-:W-:-:S02]  /*61b0*/  HADD2.F32 R208, -RZ, R58.H1_H1 ;  /* 0x3000003affd07230 */ /* 0x000fc40000004100 */
[----:B------:R-:W-:Y:S01]  /*61c0*/  FMUL.FTZ R203, R83, UR7 ;  /* 0x0000000753cb7c20 */ /* 0x000fe20008410000 */
[----:B------:R-:W-:Y:S02]  /*61d0*/  HADD2.F32 R81, -RZ, R85.H0_H0 ;  /* 0x20000055ff517230 */ /* 0x000fe40000004100 */
[----:B------:R-:W-:Y:S01]  /*61e0*/  FMUL.FTZ R206, R115, UR7 ;  /* 0x0000000773ce7c20 */ /* 0x000fe20008410000 */
[----:B------:R-:W-:Y:S02]  /*61f0*/  HADD2.F32 R224, -RZ, R59.H0_H0 ;  /* 0x2000003bffe07230 */ /* 0x000fe40000004100 */
[----:B------:R-:W-:Y:S01]  /*6200*/  FMUL.FTZ R223, R204, R87 ;  /* 0x00000057ccdf7220 */ /* 0x000fe20000410000 */
[----:B------:R-:W-:Y:S01]  /*6210*/  FMUL.FTZ R204, R205, R86 ;  /* 0x00000056cdcc7220 */ /* 0x000fe20000410000 */
[----:B------:R-:W-:Y:S01]  /*6220*/  FFMA.FTZ R210, R213, UR9, R210 ;  /* 0x00000009d5d27c23 */ /* 0x000fe200080100d2 */
[----:B------:R-:W-:Y:S01]  /*6230*/  FMUL.FTZ R86, R208, R205 ;  /* 0x000000cdd0567220 */ /* 0x000fe20000410000 */
[----:B------:R-:W-:-:S02]  /*6240*/  HADD2.F32 R80, -RZ, R84.H0_H0 ;  /* 0x20000054ff507230 */ /* 0x000fc40000004100 */
[----:B------:R-:W-:Y:S01]  /*6250*/  FMUL.FTZ R200, R203, R200 ;  /* 0x000000c8cbc87220 */ /* 0x000fe20000410000 */
[----:B------:R-:W-:Y:S01]  /*6260*/  FMUL.FTZ R224, R224, R203 ;  /* 0x000000cbe0e07220 */ /* 0x000fe20000410000 */
[----:B------:R-:W-:Y:S01]  /*6270*/  FMUL.FTZ R205, R206, R81 ;  /* 0x00000051cecd7220 */ /* 0x000fe20000410000 */
[----:B------:R-:W-:Y:S02]  /*6280*/  HADD2.F32 R208, -RZ, R56.H0_H0 ;  /* 0x20000038ffd07230 */ /* 0x000fe40000004100 */
[----:B------:R-:W-:Y:S01]  /*6290*/  FMUL.FTZ R203, R87, R82 ;  /* 0x0000005257cb7220 */ /* 0x000fe20000410000 */
[----:B------:R-:W-:Y:S02]  /*62a0*/  HADD2.F32 R84, -RZ, R84.H1_H1 ;  /* 0x30000054ff547230 */ /* 0x000fe40000004100 */
[----:B------:R-:W-:Y:S01]  /*62b0*/  FMUL.FTZ R81, R209, UR7 ;  /* 0x00000007d1517c20 */ /* 0x000fe20008410000 */
[--C-:B------:R-:W-:Y:S02]  /*62c0*/  HADD2.F32 R213, -RZ, R57.reuse.H0_H0 ;  /* 0x20000039ffd57230 */ /* 0x100fe40000004100 */
[----:B------:R-:W-:Y:S01]  /*62d0*/  FMUL.FTZ R87, R212, UR7 ;  /* 0x00000007d4577c20 */ /* 0x000fe20008410000 */
[----:B------:R-:W-:-:S02]  /*62e0*/  HADD2.F32 R207, -RZ, R57.H1_H1 ;  /* 0x30000039ffcf7230 */ /* 0x000fc40000004100 */
[----:B------:R-:W-:Y:S01]  /*62f0*/  FMUL.FTZ R82, R210, UR7 ;  /* 0x00000007d2527c20 */ /* 0x000fe20008410000 */
[----:B------:R-:W-:Y:S02]  /*6300*/  HADD2.F32 R226, -RZ, R56.H1_H1 ;  /* 0x30000038ffe27230 */ /* 0x000fe40000004100 */
        /* <DEDUP_REMOVED lines=14> */
[----:B------:R-:W-:-:S02]  /*63f0*/  F2FP.F16.F32.PACK_AB R85, R222, R213 ;  /* 0x000000d5de55723e */ /* 0x000fc400000000ff */
[----:B------:R-:W-:Y:S01]  /*6400*/  F2FP.F16.F32.PACK_AB R84, R84, R211 ;  /* 0x000000d35454723e */ /* 0x000fe200000000ff */
[----:B------:R-:W-:Y:S06]  /*6410*/  BRA `(.L_x_1773) ;  /* 0x0000000400307947 */ /* 0x000fec0003800000 */
.L_x_1772:
[--C-:B------:R-:W-:Y:S01]  /*6420*/  FFMA.FTZ R213, R213, UR4, R214.reuse ;  /* 0x00000004d5d57c23 */ /* 0x100fe200080100d6 */
[--C-:B------:R-:W-:Y:S01]  /*6430*/  FFMA.FTZ R115, R115, UR4, R214.reuse ;  /* 0x0000000473737c23 */ /* 0x100fe200080100d6 */
[--C-:B------:R-:W-:Y:S01]  /*6440*/  FFMA.FTZ R210, R210, UR4, R214.reuse ;  /* 0x00000004d2d27c23 */ /* 0x100fe200080100d6 */
[--C-:B------:R-:W-:Y:S01]  /*6450*/  FFMA.FTZ R211, R211, UR4, R214.reuse ;  /* 0x00000004d3d37c23 */ /* 0x100fe200080100d6 */
[----:B------:R-:W-:Y:S01]  /*6460*/  FADD.FTZ R213, R204, -R213 ;  /* 0x800000d5ccd57221 */ /* 0x000fe20000010000 */
[--C-:B------:R-:W-:Y:S02]  /*6470*/  HADD2.F32 R204, -RZ, R75.reuse.H1_H1 ;  /* 0x3000004bffcc7230 */ /* 0x100fe40000004100 */
[----:B------:R-:W-:Y:S01]  /*6480*/  FADD.FTZ R115, R114, -R115 ;  /* 0x8000007372737221 */ /* 0x000fe20000010000 */
[----:B------:R-:W-:Y:S01]  /*6490*/  FFMA.FTZ R202, R202, UR4, R214 ;  /* 0x00000004caca7c23 */ /* 0x000fe200080100d6 */
[----:B------:R-:W-:Y:S01]  /*64a0*/  FADD.FTZ R210, R113, -R210 ;  /* 0x800000d271d27221 */ /* 0x000fe20000010000 */
[----:B------:R-:W-:-:S02]  /*64b0*/  HADD2.F32 R113, -RZ, R75.H0_H0 ;  /* 0x2000004bff717230 */ /* 0x000fc40000004100 */
[----:B------:R-:W-:Y:S01]  /*64c0*/  FADD.FTZ R211, R112, -R211 ;  /* 0x800000d370d37221 */ /* 0x000fe20000010000 */
[----:B------:R-:W-:Y:S01]  /*64d0*/  FFMA.FTZ R204, R115, UR9, R204 ;  /* 0x0000000973cc7c23 */ /* 0x000fe200080100cc */
[--C-:B------:R-:W-:Y:S02]  /*64e0*/  HADD2.F32 R112, -RZ, R74.reuse.H1_H1 ;  /* 0x3000004aff707230 */ /* 0x100fe40000004100 */
[----:B------:R-:W-:Y:S01]  /*64f0*/  FADD.FTZ R202, R203, -R202 ;  /* 0x800000cacbca7221 */ /* 0x000fe20000010000 */
[----:B------:R-:W-:Y:S02]  /*6500*/  HADD2.F32 R115, -RZ, R73.H0_H0 ;  /* 0x20000049ff737230 */ /* 0x000fe40000004100 */
[--C-:B------:R-:W-:Y:S01]  /*6510*/  FFMA.FTZ R212, R212, UR4, R214.reuse ;  /* 0x00000004d4d47c23 */ /* 0x100fe200080100d6 */
[----:B------:R-:W-:Y:S01]  /*6520*/  FFMA.FTZ R207, R207, UR4, R214 ;  /* 0x00000004cfcf7c23 */ /* 0x000fe200080100d6 */
[----:B------:R-:W-:Y:S01]  /*6530*/  FFMA.FTZ R210, R210, UR9, R113 ;  /* 0x00000009d2d27c23 */ /* 0x000fe20008010071 */
[----:B------:R-:W-:Y:S01]  /*6540*/  FFMA.FTZ R211, R211, UR9, R112 ;  /* 0x00000009d3d37c23 */ /* 0x000fe20008010070 */
[----:B------:R-:W-:-:S02]  /*6550*/  HADD2.F32 R203, -RZ, R74.H0_H0 ;  /* 0x2000004affcb7230 */ /* 0x000fc40000004100 */
[----:B------:R-:W-:Y:S01]  /*6560*/  FFMA.FTZ R112, R202, UR9, R115 ;  /* 0x00000009ca707c23 */ /* 0x000fe20008010073 */
[----:B------:R-:W-:Y:S01]  /*6570*/  FADD.FTZ R212, R205, -R212 ;  /* 0x800000d4cdd47221 */ /* 0x000fe20000010000 */
[----:B------:R-:W-:Y:S02]  /*6580*/  HADD2.F32 R202, -RZ, R59.H0_H0 ;  /* 0x2000003bffca7230 */ /* 0x000fe40000004100 */
[----:B------:R-:W-:Y:S01]  /*6590*/  FADD.FTZ R206, R206, -R207 ;  /* 0x800000cfcece7221 */ /* 0x000fe20000010000 */
[--C-:B-----5:R-:W-:Y:S02]  /*65a0*/  HADD2.F32 R200, -RZ, R87.reuse.H0_H0 ;  /* 0x20000057ffc87230 */ /* 0x120fe40000004100 */
[----:B------:R-:W-:Y:S01]  /*65b0*/  FMUL.FTZ R205, R210, UR7 ;  /* 0x00000007d2cd7c20 */ /* 0x000fe20008410000 */
[----:B------:R-:W-:Y:S02]  /*65c0*/  HADD2.F32 R223, -RZ, R87.H1_H1 ;  /* 0x30000057ffdf7230 */ /* 0x000fe40000004100 */
[----:B------:R-:W-:Y:S01]  /*65d0*/  FMUL.FTZ R204, R204, UR7 ;  /* 0x00000007cccc7c20 */ /* 0x000fe20008410000 */
[----:B------:R-:W-:-:S02]  /*65e0*/  HADD2.F32 R207, -RZ, R59.H1_H1 ;  /* 0x3000003bffcf7230 */ /* 0x000fc40000004100 */
[----:B0-----:R-:W-:Y:S01]  /*65f0*/  FFMA.FTZ R225, R209, UR4, R214 ;  /* 0x00000004d1e17c23 */ /* 0x001fe200080100d6 */
[----:B------:R-:W-:Y:S01]  /*6600*/  FFMA.FTZ R203, R212, UR9, R203 ;  /* 0x00000009d4cb7c23 */ /* 0x000fe200080100cb */
[----:B------:R-:W-:Y:S02]  /*6610*/  HADD2.F32 R114, -RZ, R73.H1_H1 ;  /* 0x30000049ff727230 */ /* 0x000fe40000004100 */
[----:B------:R-:W-:Y:S01]  /*6620*/  FMUL.FTZ R224, R202, R205 ;  /* 0x000000cdcae07220 */ /* 0x000fe20000410000 */
[----:B------:R-:W-:Y:S01]  /*6630*/  FMUL.FTZ R200, R205, R200 ;  /* 0x000000c8cdc87220 */ /* 0x000fe20000410000 */
[----:B------:R-:W-:Y:S01]  /*6640*/  FMUL.FTZ R202, R204, R223 ;  /* 0x000000dfccca7220 */ /* 0x000fe20000410000 */
[--C-:B------:R-:W-:Y:S02]  /*6650*/  HADD2.F32 R113, -RZ, R72.reuse.H0_H0 ;  /* 0x20000048ff717230 */ /* 0x100fe40000004100 */
[----:B------:R-:W-:Y:S01]  /*6660*/  FMUL.FTZ R223, R207, R204 ;  /* 0x000000cccfdf7220 */ /* 0x000fe20000410000 */
[----:B------:R-:W-:-:S02]  /*6670*/  HADD2.F32 R115, -RZ, R72.H1_H1 ;  /* 0x30000048ff737230 */ /* 0x000fc40000004100 */
[----:B------:R-:W-:Y:S01]  /*6680*/  FADD.FTZ R208, R208, -R225 ;  /* 0x800000e1d0d07221 */ /* 0x000fe20000010000 */
[----:B------:R-:W-:Y:S02]  /*6690*/  HADD2.F32 R205, -RZ, R58.H0_H0 ;  /* 0x2000003affcd7230 */ /* 0x000fe40000004100 */
[----:B------:R-:W-:Y:S01]  /*66a0*/  FMUL.FTZ R204, R203, UR7 ;  /* 0x00000007cbcc7c20 */ /* 0x000fe20008410000 */
[----:B------:R-:W-:Y:S02]  /*66b0*/  HADD2.F32 R209, -RZ, R85.H0_H0 ;  /* 0x20000055ffd17230 */ /* 0x000fe40000004100 */
[----:B------:R-:W-:Y:S01]  /*66c0*/  FMUL.FTZ R112, R112, UR7 ;  /* 0x0000000770707c20 */ /* 0x000fe20008410000 */
[----:B------:R-:W-:Y:S02]  /*66d0*/  HADD2.F32 R207, -RZ, R57.H0_H0 ;  /* 0x20000039ffcf7230 */ /* 0x000fe40000004100 */
[----:B------:R-:W-:Y:S01]  /*66e0*/  FFMA.FTZ R114, R213, UR9, R114 ;  /* 0x00000009d5727c23 */ /* 0x000fe20008010072 */
[----:B------:R-:W-:-:S02]  /*66f0*/  HADD2.F32 R87, -RZ, R86.H0_H0 ;  /* 0x20000056ff577230 */ /* 0x000fc40000004100 */
[----:B------:R-:W-:Y:S01]  /*6700*/  FMUL.FTZ R213, R211, UR7 ;  /* 0x00000007d3d57c20 */ /* 0x000fe20008410000 */
[----:B------:R-:W-:Y:S01]  /*6710*/  FFMA.FTZ R113, R208, UR9, R113 ;  /* 0x00000009d0717c23 */ /* 0x000fe20008010071 */
[----:B------:R-:W-:Y:S01]  /*6720*/  FFMA.FTZ R115, R206, UR9, R115 ;  /* 0x00000009ce737c23 */ /* 0x000fe20008010073 */
[----:B------:R-:W-:Y:S01]  /*6730*/  FMUL.FTZ R211, R205, R204 ;  /* 0x000000cccdd37220 */ /* 0x000fe20000410000 */
[----:B------:R-:W-:Y:S02]  /*6740*/  HADD2.F32 R222, -RZ, R86.H1_H1 ;  /* 0x30000056ffde7230 */ /* 0x000fe40000004100 */
[----:B------:R-:W-:Y:S01]  /*6750*/  FMUL.FTZ R205, R112, R209 ;  /* 0x000000d170cd7220 */ /* 0x000fe20000410000 */
[----:B------:R-:W-:Y:S02]  /*6760*/  HADD2.F32 R206, -RZ, R58.H1_H1 ;  /* 0x3000003affce7230 */ /* 0x000fe40000004100 */
[----:B------:R-:W-:Y:S01]  /*6770*/  FMUL.FTZ R209, R207, R112 ;  /* 0x00000070cfd17220 */ /* 0x000fe20000410000 */
[----:B------:R-:W-:-:S02]  /*6780*/  HADD2.F32 R86, -RZ, R85.H1_H1 ;  /* 0x30000055ff567230 */ /* 0x000fc40000004100 */
[----:B------:R-:W-:Y:S01]  /*6790*/  FMUL.FTZ R203, R204, R87 ;  /* 0x00000057cccb7220 */ /* 0x000fe20000410000 */
[----:B------:R-:W-:Y:S02]  /*67a0*/  HADD2.F32 R208, -RZ, R57.H1_H1 ;  /* 0x30000039ffd07230 */ /* 0x000fe40000004100 */
[----:B------:R-:W-:Y:S01]  /*67b0*/  FMUL.FTZ R207, R114, UR7 ;  /* 0x0000000772cf7c20 */ /* 0x000fe20008410000 */
[----:B------:R-:W-:Y:S02]  /*67c0*/  HADD2.F32 R85, -RZ, R84.H0_H0 ;  /* 0x20000054ff557230 */ /* 0x000fe40000004100 */
[----:B------:R-:W-:Y:S01]  /*67d0*/  FMUL.FTZ R112, R113, UR7 ;  /* 0x0000000771707c20 */ /* 0x000fe20008410000 */
[--C-:B------:R-:W-:Y:S02]  /*67e0*/  HADD2.F32 R87, -RZ, R56.reuse.H0_H0 ;  /* 0x20000038ff577230 */ /* 0x100fe40000004100 */
[----:B------:R-:W-:Y:S01]  /*67f0*/  FMUL.FTZ R115, R115, UR7 ;  /* 0x0000000773737c20 */ /* 0x000fe20008410000 */
[----:B------:R-:W-:-:S02]  /*6800*/  HADD2.F32 R114, -RZ, R56.H1_H1 ;  /* 0x30000038ff727230 */ /* 0x000fc40000004100 */
[----:B------:R-:W-:Y:S01]  /*6810*/  FMUL.FTZ R212, R206, R213 ;  /* 0x000000d5ced47220 */ /* 0x000fe20000410000 */
[----:B------:R-:W-:Y:S01]  /*6820*/  FMUL.FTZ R206, R207, R86 ;  /* 0x00000056cfce7220 */ /* 0x000fe20000410000 */
[----:B------:R-:W-:Y:S01]  /*6830*/  FMUL.FTZ R210, R208, R207 ;  /* 0x000000cfd0d27220 */ /* 0x000fe20000410000 */
[----:B------:R-:W-:Y:S02]  /*6840*/  HADD2.F32 R84, -RZ, R84.H1_H1 ;  /* 0x30000054ff547230 */ /* 0x000fe40000004100 */
        /* <DEDUP_REMOVED lines=9> */
.L_x_1773:
        /* <DEDUP_REMOVED lines=13> */
[--C-:B------:R-:W-:Y:S02]  /*69b0*/  HADD2.F32 R81, -RZ, R79.reuse.H1_H1 ;  /* 0x3000004fff517230 */ /* 0x100fe40000004100 */
[----:B------:R-:W-:Y:S01]  /*69c0*/  FADD.FTZ R100, R100, -R115 ;  /* 0x8000007364647221 */ /* 0x000fe20000010000 */
[--C-:B------:R-:W-:Y:S01]  /*69d0*/  FFMA.FTZ R82, R102, UR4, R214.reuse ;  /* 0x0000000466527c23 */ /* 0x100fe200080100d6 */
[--C-:B------:R-:W-:Y:S01]  /*69e0*/  FFMA.FTZ R109, R109, UR4, R214.reuse ;  /* 0x000000046d6d7c23 */ /* 0x100fe200080100d6 */
[----:B------:R-:W-:Y:S01]  /*69f0*/  FFMA.FTZ R83, R101, UR4, R214 ;  /* 0x0000000465537c23 */ /* 0x000fe200080100d6 */
[----:B------:R-:W-:-:S02]  /*6a00*/  HADD2.F32 R80, -RZ, R79.H0_H0 ;  /* 0x2000004fff507230 */ /* 0x000fc40000004100 */
[----:B------:R-:W-:Y:S01]  /*6a10*/  FADD.FTZ R111, R110, -R111 ;  /* 0x8000006f6e6f7221 */ /* 0x000fe20000010000 */
[----:B------:R-:W-:Y:S01]  /*6a20*/  FADD.FTZ R99, R99, -R104 ;  /* 0x8000006863637221 */ /* 0x000fe20000010000 */
[----:B------:R-:W-:Y:S01]  /*6a30*/  FFMA.FTZ R199, R100, UR9, R81 ;  /* 0x0000000964c77c23 */ /* 0x000fe20008010051 */
[----:B------:R-:W-:Y:S01]  /*6a40*/  FFMA.FTZ R113, R103, UR4, R214 ;  /* 0x0000000467717c23 */ /* 0x000fe200080100d6 */
[----:B------:R-:W-:Y:S01]  /*6a50*/  FADD.FTZ R110, R97, -R82 ;  /* 0x80000052616e7221 */ /* 0x000fe20000010000 */
[--C-:B------:R-:W-:Y:S02]  /*6a60*/  HADD2.F32 R81, -RZ, R77.reuse.H0_H0 ;  /* 0x2000004dff517230 */ /* 0x100fe40000004100 */
[----:B------:R-:W-:Y:S01]  /*6a70*/  FADD.FTZ R108, R108, -R109 ;  /* 0x8000006d6c6c7221 */ /* 0x000fe20000010000 */
[----:B------:R-:W-:Y:S02]  /*6a80*/  HADD2.F32 R82, -RZ, R77.H1_H1 ;  /* 0x3000004dff527230 */ /* 0x000fe40000004100 */
[----:B------:R-:W-:Y:S01]  /*6a90*/  FADD.FTZ R109, R96, -R83 ;  /* 0x80000053606d7221 */ /* 0x000fe20000010000 */
[----:B-----5:R-:W-:-:S02]  /*6aa0*/  HADD2.F32 R107, -RZ, R87.H0_H0 ;  /* 0x20000057ff6b7230 */ /* 0x020fc40000004100 */
[----:B------:R-:W-:Y:S01]  /*6ab0*/  FFMA.FTZ R114, R99, UR9, R80 ;  /* 0x0000000963727c23 */ /* 0x000fe20008010050 */
[----:B------:R-:W-:Y:S02]  /*6ac0*/  HADD2.F32 R102, -RZ, R87.H1_H1 ;  /* 0x30000057ff667230 */ /* 0x000fe40000004100 */
[----:B------:R-:W-:Y:S01]  /*6ad0*/  FADD.FTZ R98, R98, -R113 ;  /* 0x8000007162627221 */ /* 0x000fe20000010000 */
[--C-:B------:R-:W-:Y:S02]  /*6ae0*/  HADD2.F32 R87, -RZ, R78.reuse.H1_H1 ;  /* 0x3000004eff577230 */ /* 0x100fe40000004100 */
[----:B------:R-:W-:Y:S01]  /*6af0*/  FFMA.FTZ R106, R106, UR9, R81 ;  /* 0x000000096a6a7c23 */ /* 0x000fe20008010051 */
[----:B------:R-:W-:Y:S02]  /*6b00*/  HADD2.F32 R83, -RZ, R78.H0_H0 ;  /* 0x2000004eff537230 */ /* 0x000fe40000004100 */
[----:B------:R-:W-:Y:S01]  /*6b10*/  FFMA.FTZ R109, R109, UR9, R82 ;  /* 0x000000096d6d7c23 */ /* 0x000fe20008010052 */
[----:B------:R-:W-:-:S02]  /*6b20*/  HADD2.F32 R81, -RZ, R76.H1_H1 ;  /* 0x3000004cff517230 */ /* 0x000fc40000004100 */
[----:B------:R-:W-:Y:S01]  /*6b30*/  FMUL.FTZ R82, R114, UR7 ;  /* 0x0000000772527c20 */ /* 0x000fe20008410000 */
[----:B------:R-:W-:Y:S02]  /*6b40*/  HADD2.F32 R115, -RZ, R63.H0_H0 ;  /* 0x2000003fff737230 */ /* 0x000fe40000004100 */
[----:B------:R-:W-:Y:S01]  /*6b50*/  FFMA.FTZ R113, R98, UR9, R87 ;  /* 0x0000000962717c23 */ /* 0x000fe20008010057 */
[----:B------:R-:W-:Y:S02]  /*6b60*/  HADD2.F32 R80, -RZ, R76.H0_H0 ;  /* 0x2000004cff507230 */ /* 0x000fe40000004100 */
[----:B------:R-:W-:Y:S01]  /*6b70*/  FFMA.FTZ R110, R110, UR9, R83 ;  /* 0x000000096e6e7c23 */ /* 0x000fe20008010053 */
[--C-:B------:R-:W-:Y:S02]  /*6b80*/  HADD2.F32 R101, -RZ, R86.reuse.H0_H0 ;  /* 0x20000056ff657230 */ /* 0x100fe40000004100 */
[----:B------:R-:W-:Y:S01]  /*6b90*/  FFMA.FTZ R87, R108, UR9, R81 ;  /* 0x000000096c577c23 */ /* 0x000fe20008010051 */
[----:B------:R-:W-:-:S02]  /*6ba0*/  HADD2.F32 R86, -RZ, R86.H1_H1 ;  /* 0x30000056ff567230 */ /* 0x000fc40000004100 */
[----:B------:R-:W-:Y:S01]  /*6bb0*/  FMUL.FTZ R99, R82, R107 ;  /* 0x0000006b52637220 */ /* 0x000fe20000410000 */
[----:B------:R-:W-:Y:S02]  /*6bc0*/  HADD2.F32 R210, -RZ, R63.H1_H1 ;  /* 0x3000003fffd27230 */ /* 0x000fe40000004100 */
[----:B------:R-:W-:Y:S01]  /*6bd0*/  FMUL.FTZ R83, R199, UR7 ;  /* 0x00000007c7537c20 */ /* 0x000fe20008410000 */
[----:B------:R-:W-:Y:S02]  /*6be0*/  HADD2.F32 R103, -RZ, R85.H0_H0 ;  /* 0x20000055ff677230 */ /* 0x000fe40000004100 */
[----:B------:R-:W-:Y:S01]  /*6bf0*/  FMUL.FTZ R115, R115, R82 ;  /* 0x0000005273737220 */ /* 0x000fe20000410000 */
[----:B------:R-:W-:Y:S02]  /*6c00*/  HADD2.F32 R112, -RZ, R62.H1_H1 ;  /* 0x3000003eff707230 */ /* 0x000fe40000004100 */
[----:B------:R-:W-:Y:S01]  /*6c10*/  FMUL.FTZ R81, R113, UR7 ;  /* 0x0000000771517c20 */ /* 0x000fe20008410000 */
[----:B------:R-:W-:-:S02]  /*6c20*/  HADD2.F32 R107, -RZ, R61.H0_H0 ;  /* 0x2000003dff6b7230 */ /* 0x000fc40000004100 */
[----:B------:R-:W-:Y:S01]  /*6c30*/  FMUL.FTZ R82, R106, UR7 ;  /* 0x000000076a527c20 */ /* 0x000fe20008410000 */
[----:B------:R-:W-:Y:S01]  /*6c40*/  FFMA.FTZ R80, R111, UR9, R80 ;  /* 0x000000096f507c23 */ /* 0x000fe20008010050 */
[----:B------:R-:W-:Y:S01]  /*6c50*/  FMUL.FTZ R98, R83, R102 ;  /* 0x0000006653627220 */ /* 0x000fe20000410000 */
[----:B------:R-:W-:Y:S01]  /*6c60*/  FMUL.FTZ R210, R210, R83 ;  /* 0x00000053d2d27220 */ /* 0x000fe20000410000 */
[----:B------:R-:W-:Y:S02]  /*6c70*/  HADD2.F32 R111, -RZ, R62.H0_H0 ;  /* 0x2000003eff6f7230 */ /* 0x000fe40000004100 */
[----:B------:R-:W-:Y:S01]  /*6c80*/  FMUL.FTZ R100, R81, R86 ;  /* 0x0000005651647220 */ /* 0x000fe20000410000 */
[----:B------:R-:W-:Y:S02]  /*6c90*/  HADD2.F32 R97, -RZ, R61.H1_H1 ;  /* 0x3000003dff617230 */ /* 0x000fe40000004100 */
[----:B------:R-:W-:Y:S01]  /*6ca0*/  FMUL.FTZ R96, R110, UR7 ;  /* 0x000000076e607c20 */ /* 0x000fe20008410000 */
[----:B------:R-:W-:Y:S01]  /*6cb0*/  FMUL.FTZ R112, R112, R81 ;  /* 0x0000005170707220 */ /* 0x000fe20000410000 */
[----:B------:R-:W-:Y:S01]  /*6cc0*/  FMUL.FTZ R103, R82, R103 ;  /* 0x0000006752677220 */ /* 0x000fe20000410000 */
[----:B------:R-:W-:Y:S01]  /*6cd0*/  FMUL.FTZ R107, R107, R82 ;  /* 0x000000526b6b7220 */ /* 0x000fe20000410000 */
[----:B------:R-:W-:-:S02]  /*6ce0*/  HADD2.F32 R83, -RZ, R60.H0_H0 ;  /* 0x2000003cff537230 */ /* 0x000fc40000004100 */
[----:B------:R-:W-:Y:S01]  /*6cf0*/  FMUL.FTZ R86, R109, UR7 ;  /* 0x000000076d567c20 */ /* 0x000fe20008410000 */
[----:B------:R-:W-:Y:S02]  /*6d00*/  HADD2.F32 R212, -RZ, R60.H1_H1 ;  /* 0x3000003cffd47230 */ /* 0x000fe40000004100 */
[----:B------:R-:W-:Y:S01]  /*6d10*/  FMUL.FTZ R82, R80, UR7 ;  /* 0x0000000750527c20 */ /* 0x000fe20008410000 */
[----:B------:R-:W-:Y:S01]  /*6d20*/  FMUL.FTZ R81, R87, UR7 ;  /* 0x0000000757517c20 */ /* 0x000fe20008410000 */
[--C-:B------:R-:W-:Y:S02]  /*6d30*/  HADD2.F32 R105, -RZ, R84.reuse.H0_H0 ;  /* 0x20000054ff697230 */ /* 0x100fe40000004100 */
[----:B------:R-:W-:Y:S01]  /*6d40*/  FMUL.FTZ R101, R96, R101 ;  /* 0x0000006560657220 */ /* 0x000fe20000410000 */
[----:B------:R-:W-:Y:S02]  /*6d50*/  HADD2.F32 R85, -RZ, R85.H1_H1 ;  /* 0x30000055ff557230 */ /* 0x000fe40000004100 */
[----:B------:R-:W-:Y:S01]  /*6d60*/  FMUL.FTZ R111, R111, R96 ;  /* 0x000000606f6f7220 */ /* 0x000fe20000410000 */
[----:B------:R-:W-:-:S02]  /*6d70*/  HADD2.F32 R84, -RZ, R84.H1_H1 ;  /* 0x30000054ff547230 */ /* 0x000fc40000004100 */
[----:B------:R-:W-:Y:S01]  /*6d80*/  FMUL.FTZ R108, R97, R86 ;  /* 0x00000056616c7220 */ /* 0x000fe20000410000 */
[----:B------:R-:W-:Y:S01]  /*6d90*/  FMUL.FTZ R96, R83, R82 ;  /* 0x0000005253607220 */ /* 0x000fe20000410000 */
[----:B------:R-:W-:Y:S01]  /*6da0*/  FMUL.FTZ R97, R212, R81 ;  /* 0x00000051d4617220 */ /* 0x000fe20000410000 */
[----:B------:R-:W-:Y:S01]  /*6db0*/  FMUL.FTZ R102, R86, R85 ;  /* 0x0000005556667220 */ /* 0x000fe20000410000 */
[----:B------:R-:W-:Y:S01]  /*6dc0*/  FMUL.FTZ R105, R82, R105 ;  /* 0x0000006952697220 */ /* 0x000fe20000410000 */
[----:B------:R-:W-:Y:S01]  /*6dd0*/  FMUL.FTZ R104, R81, R84 ;  /* 0x0000005451687220 */ /* 0x000fe20000410000 */
[----:B------:R-:W-:Y:S02]  /*6de0*/  F2FP.F16.F32.PACK_AB R80, R87, R80 ;  /* 0x000000505750723e */ /* 0x000fe400000000ff */
[----:B------:R-:W-:Y:S02]  /*6df0*/  F2FP.F16.F32.PACK_AB R83, R199, R114 ;  /* 0x00000072c753723e */ /* 0x000fe400000000ff */
[----:B------:R-:W-:-:S02]  /*6e00*/  F2FP.F16.F32.PACK_AB R82, R113, R110 ;  /* 0x0000006e7152723e */ /* 0x000fc400000000ff */
[----:B------:R-:W-:Y:S02]  /*6e10*/  F2FP.F16.F32.PACK_AB R81, R109, R106 ;  /* 0x0000006a6d51723e */ /* 0x000fe400000000ff */
[----:B------:R-:W-:Y:S02]  /*6e20*/  F2FP.F16.F32.PACK_AB R87, R210, R115 ;  /* 0x00000073d257723e */ /* 0x000fe400000000ff */
[----:B------:R-:W-:Y:S02]  /*6e30*/  F2FP.F16.F32.PACK_AB R86, R112, R111 ;  /* 0x0000006f7056723e */ /* 0x000fe400000000ff */
[----:B------:R-:W-:Y:S02]  /*6e40*/  F2FP.F16.F32.PACK_AB R85, R108, R107 ;  /* 0x0000006b6c55723e */ /* 0x000fe400000000ff */
[----:B------:R-:W-:Y:S01]  /*6e50*/  F2FP.F16.F32.PACK_AB R84, R97, R96 ;  /* 0x000000606154723e */ /* 0x000fe200000000ff */
[----:B------:R-:W-:Y:S06]  /*6e60*/  BRA `(.L_x_1775) ;  /* 0x0000000400307947 */ /* 0x000fec0003800000 */
.L_x_1774:
[--C-:B------:R-:W-:Y:S01]  /*6e70*/  FFMA.FTZ R104, R104, UR4, R214.reuse ;  /* 0x0000000468687c23 */ /* 0x100fe200080100d6 */
[--C-:B------:R-:W-:Y:S01]  /*6e80*/  FFMA.FTZ R113, R101, UR4, R214.reuse ;  /* 0x0000000465717c23 */ /* 0x100fe200080100d6 */
[--C-:B------:R-:W-:Y:S01]  /*6e90*/  FFMA.FTZ R115, R103, UR4, R214.reuse ;  /* 0x0000000467737c23 */ /* 0x100fe200080100d6 */
[--C-:B------:R-:W-:Y:S01]  /*6ea0*/  FFMA.FTZ R199, R105, UR4, R214.reuse ;  /* 0x0000000469c77c23 */ /* 0x100fe200080100d6 */
[--C-:B-----5:R-:W-:Y:S02]  /*6eb0*/  HADD2.F32 R112, -RZ, R87.reuse.H0_H0 ;  /* 0x20000057ff707230 */ /* 0x120fe40000004100 */
[--C-:B------:R-:W-:Y:S01]  /*6ec0*/  FFMA.FTZ R102, R102, UR4, R214.reuse ;  /* 0x0000000466667c23 */ /* 0x100fe200080100d6 */
[----:B------:R-:W-:Y:S02]  /*6ed0*/  HADD2.F32 R114, -RZ, R87.H1_H1 ;  /* 0x30000057ff727230 */ /* 0x000fe40000004100 */
[----:B------:R-:W-:Y:S01]  /*6ee0*/  FFMA.FTZ R107, R107, UR4, R214 ;  /* 0x000000046b6b7c23 */ /* 0x000fe200080100d6 */
[----:B------:R-:W-:-:S02]  /*6ef0*/  HADD2.F32 R87, -RZ, R79.H0_H0 ;  /* 0x2000004fff577230 */ /* 0x000fc40000004100 */
[----:B------:R-:W-:Y:S01]  /*6f00*/  FADD.FTZ R104, R99, -R104 ;  /* 0x8000006863687221 */ /* 0x000fe20000010000 */
[----:B------:R-:W-:Y:S01]  /*6f10*/  FADD.FTZ R113, R96, -R113 ;  /* 0x8000007160717221 */ /* 0x000fe20000010000 */
[----:B------:R-:W-:Y:S02]  /*6f20*/  HADD2.F32 R96, -RZ, R79.H1_H1 ;  /* 0x3000004fff607230 */ /* 0x000fe40000004100 */
[----:B------:R-:W-:Y:S01]  /*6f30*/  FADD.FTZ R199, R100, -R199 ;  /* 0x800000c764c77221 */ /* 0x000fe20000010000 */
[----:B------:R-:W-:Y:S01]  /*6f40*/  FADD.FTZ R115, R98, -R115 ;  /* 0x8000007362737221 */ /* 0x000fe20000010000 */
[----:B------:R-:W-:Y:S01]  /*6f50*/  FADD.FTZ R102, R97, -R102 ;  /* 0x8000006661667221 */ /* 0x000fe20000010000 */
[--C-:B------:R-:W-:Y:S02]  /*6f60*/  HADD2.F32 R98, -RZ, R77.reuse.H0_H0 ;  /* 0x2000004dff627230 */ /* 0x100fe40000004100 */
[----:B------:R-:W-:Y:S01]  /*6f70*/  FADD.FTZ R107, R106, -R107 ;  /* 0x8000006b6a6b7221 */ /* 0x000fe20000010000 */
[----:B------:R-:W-:-:S02]  /*6f80*/  HADD2.F32 R100, -RZ, R77.H1_H1 ;  /* 0x3000004dff647230 */ /* 0x000fc40000004100 */
[----:B------:R-:W-:Y:S01]  /*6f90*/  FFMA.FTZ R97, R104, UR9, R87 ;  /* 0x0000000968617c23 */ /* 0x000fe20008010057 */
[--C-:B------:R-:W-:Y:S02]  /*6fa0*/  HADD2.F32 R87, -RZ, R78.reuse.H0_H0 ;  /* 0x2000004eff577230 */ /* 0x100fe40000004100 */
[--C-:B------:R-:W-:Y:S01]  /*6fb0*/  FFMA.FTZ R109, R109, UR4, R214.reuse ;  /* 0x000000046d6d7c23 */ /* 0x100fe200080100d6 */
[----:B------:R-:W-:Y:S01]  /*6fc0*/  FFMA.FTZ R111, R111, UR4, R214 ;  /* 0x000000046f6f7c23 */ /* 0x000fe200080100d6 */
[----:B------:R-:W-:Y:S01]  /*6fd0*/  FFMA.FTZ R199, R199, UR9, R96 ;  /* 0x00000009c7c77c23 */ /* 0x000fe20008010060 */
[----:B------:R-:W-:Y:S02]  /*6fe0*/  HADD2.F32 R104, -RZ, R78.H1_H1 ;  /* 0x3000004eff687230 */ /* 0x000fe40000004100 */
[----:B------:R-:W-:Y:S01]  /*6ff0*/  FFMA.FTZ R107, R107, UR9, R98 ;  /* 0x000000096b6b7c23 */ /* 0x000fe20008010062 */
[----:B------:R-:W-:Y:S01]  /*7000*/  FFMA.FTZ R113, R113, UR9, R100 ;  /* 0x0000000971717c23 */ /* 0x000fe20008010064 */
[----:B------:R-:W-:-:S02]  /*7010*/  HADD2.F32 R98, -RZ, R76.H1_H1 ;  /* 0x3000004cff627230 */ /* 0x000fc40000004100 */
[----:B------:R-:W-:Y:S01]  /*7020*/  FADD.FTZ R109, R108, -R109 ;  /* 0x8000006d6c6d7221 */ /* 0x000fe20000010000 */
[--C-:B------:R-:W-:Y:S02]  /*7030*/  HADD2.F32 R100, -RZ, R63.reuse.H0_H0 ;  /* 0x2000003fff647230 */ /* 0x100fe40000004100 */
[----:B------:R-:W-:Y:S01]  /*7040*/  FFMA.FTZ R87, R102, UR9, R87 ;  /* 0x0000000966577c23 */ /* 0x000fe20008010057 */
[----:B------:R-:W-:Y:S02]  /*7050*/  HADD2.F32 R96, -RZ, R76.H0_H0 ;  /* 0x2000004cff607230 */ /* 0x000fe40000004100 */
[----:B------:R-:W-:Y:S01]  /*7060*/  FMUL.FTZ R97, R97, UR7 ;  /* 0x0000000761617c20 */ /* 0x000fe20008410000 */
[----:B------:R-:W-:Y:S01]  /*7070*/  FADD.FTZ R111, R110, -R111 ;  /* 0x8000006f6e6f7221 */ /* 0x000fe20000010000 */
[----:B------:R-:W-:Y:S02]  /*7080*/  HADD2.F32 R102, -RZ, R63.H1_H1 ;  /* 0x3000003fff667230 */ /* 0x000fe40000004100 */
[----:B------:R-:W-:Y:S01]  /*7090*/  FMUL.FTZ R199, R199, UR7 ;  /* 0x00000007c7c77c20 */ /* 0x000fe20008410000 */
[----:B------:R-:W-:Y:S01]  /*70a0*/  FFMA.FTZ R104, R115, UR9, R104 ;  /* 0x0000000973687c23 */ /* 0x000fe20008010068 */
[----:B------:R-:W-:Y:S01]  /*70b0*/  FFMA.FTZ R109, R109, UR9, R98 ;  /* 0x000000096d6d7c23 */ /* 0x000fe20008010062 */
[----:B------:R-:W-:Y:S01]  /*70c0*/  FMUL.FTZ R99, R97, R112 ;  /* 0x0000007061637220 */ /* 0x000fe20000410000 */
[----:B------:R-:W-:Y:S01]  /*70d0*/  FMUL.FTZ R110, R100, R97 ;  /* 0x00000061646e7220 */ /* 0x000fe20000410000 */
[----:B------:R-:W-:-:S02]  /*70e0*/  HADD2.F32 R101, -RZ, R86.H0_H0 ;  /* 0x20000056ff657230 */ /* 0x000fc40000004100 */
[----:B------:R-:W-:Y:S01]  /*70f0*/  FFMA.FTZ R96, R111, UR9, R96 ;  /* 0x000000096f607c23 */ /* 0x000fe20008010060 */
[----:B------:R-:W-:Y:S01]  /*7100*/  FMUL.FTZ R98, R199, R114 ;  /* 0x00000072c7627220 */ /* 0x000fe20000410000 */
[--C-:B------:R-:W-:Y:S02]  /*7110*/  HADD2.F32 R97, -RZ, R62.reuse.H0_H0 ;  /* 0x2000003eff617230 */ /* 0x100fe40000004100 */
[----:B------:R-:W-:Y:S01]  /*7120*/  FMUL.FTZ R100, R87, UR7 ;  /* 0x0000000757647c20 */ /* 0x000fe20008410000 */
[----:B------:R-:W-:Y:S02]  /*7130*/  HADD2.F32 R106, -RZ, R62.H1_H1 ;  /* 0x3000003eff6a7230 */ /* 0x000fe40000004100 */
[----:B------:R-:W-:Y:S01]  /*7140*/  FMUL.FTZ R199, R102, R199 ;  /* 0x000000c766c77220 */ /* 0x000fe20000410000 */
[----:B------:R-:W-:Y:S02]  /*7150*/  HADD2.F32 R86, -RZ, R86.H1_H1 ;  /* 0x30000056ff567230 */ /* 0x000fe40000004100 */
[----:B------:R-:W-:Y:S01]  /*7160*/  FMUL.FTZ R111, R104, UR7 ;  /* 0x00000007686f7c20 */ /* 0x000fe20008410000 */
[----:B------:R-:W-:-:S02]  /*7170*/  HADD2.F32 R87, -RZ, R61.H0_H0 ;  /* 0x2000003dff577230 */ /* 0x000fc40000004100 */
[----:B------:R-:W-:Y:S01]  /*7180*/  FMUL.FTZ R102, R107, UR7 ;  /* 0x000000076b667c20 */ /* 0x000fe20008410000 */
[--C-:B------:R-:W-:Y:S02]  /*7190*/  HADD2.F32 R103, -RZ, R85.reuse.H0_H0 ;  /* 0x20000055ff677230 */ /* 0x100fe40000004100 */
[----:B------:R-:W-:Y:S01]  /*71a0*/  FMUL.FTZ R101, R100, R101 ;  /* 0x0000006564657220 */ /* 0x000fe20000410000 */
[----:B------:R-:W-:Y:S02]  /*71b0*/  HADD2.F32 R85, -RZ, R85.H1_H1 ;  /* 0x30000055ff557230 */ /* 0x000fe40000004100 */
[----:B------:R-:W-:Y:S01]  /*71c0*/  FMUL.FTZ R107, R97, R100 ;  /* 0x00000064616b7220 */ /* 0x000fe20000410000 */
[----:B------:R-:W-:Y:S01]  /*71d0*/  FMUL.FTZ R108, R106, R111 ;  /* 0x0000006f6a6c7220 */ /* 0x000fe20000410000 */
[----:B------:R-:W-:Y:S02]  /*71e0*/  HADD2.F32 R105, -RZ, R84.H0_H0 ;  /* 0x20000054ff697230 */ /* 0x000fe40000004100 */
[----:B------:R-:W-:Y:S01]  /*71f0*/  FMUL.FTZ R100, R111, R86 ;  /* 0x000000566f647220 */ /* 0x000fe20000410000 */
[----:B------:R-:W-:Y:S01]  /*7200*/  FMUL.FTZ R106, R87, R102 ;  /* 0x00000066576a7220 */ /* 0x000fe20000410000 */
[----:B------:R-:W-:-:S02]  /*7210*/  HADD2.F32 R97, -RZ, R61.H1_H1 ;  /* 0x3000003dff617230 */ /* 0x000fc40000004100 */
[----:B------:R-:W-:Y:S01]  /*7220*/  FMUL.FTZ R104, R113, UR7 ;  /* 0x0000000771687c20 */ /* 0x000fe20008410000 */
[--C-:B------:R-:W-:Y:S02]  /*7230*/  HADD2.F32 R87, -RZ, R60.reuse.H0_H0 ;  /* 0x2000003cff577230 */ /* 0x100fe40000004100 */
[----:B------:R-:W-:Y:S01]  /*7240*/  FMUL.FTZ R96, R96, UR7 ;  /* 0x0000000760607c20 */ /* 0x000fe20008410000 */
[----:B------:R-:W-:Y:S02]  /*7250*/  HADD2.F32 R86, -RZ, R60.H1_H1 ;  /* 0x3000003cff567230 */ /* 0x000fe40000004100 */
[----:B------:R-:W-:Y:S01]  /*7260*/  FMUL.FTZ R109, R109, UR7 ;  /* 0x000000076d6d7c20 */ /* 0x000fe20008410000 */
        /* <DEDUP_REMOVED lines=12> */
.L_x_1775:
[----:B------:R-:W1:Y:S01]  /*7330*/  @P0 LDC.64 R96, c[0x0][0x478] ;  /* 0x00011e00ff600b82 */ /* 0x000e620000000a00 */
[----:B------:R-:W-:-:S04]  /*7340*/  IMAD.WIDE.U32 R232, R172, 0x10, R232 ;  /* 0x00000010ace87825 */ /* 0x000fc800078e00e8 */
[----:B-1----:R-:W-:-:S05]  /*7350*/  @P0 IMAD.WIDE.U32 R96, R172, 0x10, R96 ;  /* 0x00000010ac600825 */ /* 0x002fca00078e0060 */
[----:B------:R1:W-:Y:S04]  /*7360*/  @P0 STG.E.128 desc[UR10][R96.64], R80 ;  /* 0x0000005060000986 */ /* 0x0003e8000c101d0a */
[----:B------:R1:W-:Y:S02]  /*7370*/  STG.E.128 desc[UR10][R232.64], R84 ;  /* 0x00000054e8007986 */ /* 0x0003e4000c101d0a */
.L_x_1767:
        /* <DEDUP_REMOVED lines=76> */
[----:B-12---:R-:W-:Y:S02]  /*7840*/  MOV R87, R157 ;  /* 0x0000009d00577202 */ /* 0x006fe40000000f00 */
        /* <DEDUP_REMOVED lines=55> */
.L_x_1755:
        /* <DEDUP_REMOVED lines=35> */
.L_x_1777:
        /* <DEDUP_REMOVED lines=9> */
.L_x_15603:


//--------------------- .text._ZN10layer_norm13ln_bwd_kernelINS_13Kernel_traitsI6__halfS2_S2_S2_fjLj8192ELj1ELj1ELj8ELj16ENS_18Kernel_traits_baseILj8192ES2_S2_S2_S2_fjLj256EEEEELb0ELb1ELb1ELb0EEEvNS_9BwdParamsE --------------------------
	.section	.text._ZN10layer_norm13ln_bwd_kernelINS_13Kernel_traitsI6__halfS2_S2_S2_fjLj8192ELj1ELj1ELj8ELj16ENS_18Kernel_traits_baseILj8192ES2_S2_S2_S2_fjLj256EEEEELb0ELb1ELb1ELb0EEEvNS_9BwdParamsE,"ax",@progbits
	.align	128
        .global         _ZN10layer_norm13ln_bwd_kernelINS_13Kernel_traitsI6__halfS2_S2_S2_fjLj8192ELj1ELj1ELj8ELj16ENS_18Kernel_traits_baseILj8192ES2_S2_S2_S2_fjLj256EEEEELb0ELb1ELb1ELb0EEEvNS_9BwdParamsE
        .type           _ZN10layer_norm13ln_bwd_kernelINS_13Kernel_traitsI6__halfS2_S2_S2_fjLj8192ELj1ELj1ELj8ELj16ENS_18Kernel_traits_baseILj8192ES2_S2_S2_S2_fjLj256EEEEELb0ELb1ELb1ELb0EEEvNS_9BwdParamsE,@function
        .size           _ZN10layer_norm13ln_bwd_kernelINS_13Kernel_traitsI6__halfS2_S2_S2_fjLj8192ELj1ELj1ELj8ELj16ENS_18Kernel_traits_baseILj8192ES2_S2_S2_S2_fjLj256EEEEELb0ELb1ELb1ELb0EEEvNS_9BwdParamsE,(.L_x_15604 - _ZN10layer_norm13ln_bwd_kernelINS_13Kernel_traitsI6__halfS2_S2_S2_fjLj8192ELj1ELj1ELj8ELj16ENS_18Kernel_traits_baseILj8192ES2_S2_S2_S2_fjLj256EEEEELb0ELb1ELb1ELb0EEEvNS_9BwdParamsE)
        .other          _ZN10layer_norm13ln_bwd_kernelINS_13Kernel_traitsI6__halfS2_S2_S2_fjLj8192ELj1ELj1ELj8ELj16ENS_18Kernel_traits_baseILj8192ES2_S2_S2_S2_fjLj256EEEEELb0ELb1ELb1ELb0EEEvNS_9BwdParamsE,@"STO_CUDA_ENTRY STV_DEFAULT"
_ZN10layer_norm13ln_bwd_kernelINS_13Kernel_traitsI6__halfS2_S2_S2_fjLj8192ELj1ELj1ELj8ELj16ENS_18Kernel_traits_baseILj8192ES2_S2_S2_S2_fjLj256EEEEELb0ELb1ELb1ELb0EEEvNS_9BwdParamsE:
.text._ZN10layer_norm13ln_bwd_kernelINS_13Kernel_traitsI6__halfS2_S2_S2_fjLj8192ELj1ELj1ELj8ELj16ENS_18Kernel_traits_baseILj8192ES2_S2_S2_S2_fjLj256EEEEELb0ELb1ELb1ELb0EEEvNS_9BwdParamsE:
        /* <DEDUP_REMOVED lines=8> */
[----:B0-----:R-:W-:-:S04]  /*0080*/  LOP3.LUT R4, R0, 0xff, RZ, 0x3c, !PT ;  /* 0x000000ff00047812 */ /* 0x001fc800078e3cff */
[----:B------:R-:W-:Y:S02]  /*0090*/  LEA.HI.SX32 R4, R3, R4, 0x1d ;  /* 0x0000000403047211 */ /* 0x000fe400078feaff */
[----:B------:R-:W-:Y:S02]  /*00a0*/  MOV R3, R0 ;  /* 0x0000000000037202 */ /* 0x000fe40000000f00 */
        /* <DEDUP_REMOVED lines=137> */
.L_x_1930:
[----:B0-----:R-:W0:Y:S08]  /*0940*/  LDC.64 R6, c[0x0][0x3f8] ;  /* 0x0000fe00ff067b82 */ /* 0x001e300000000a00 */
[----:B------:R-:W1:Y:S08]  /*0950*/  LDC.64 R244, c[0x0][0x3f0] ;  /* 0x0000fc00fff47b82 */ /* 0x000e700000000a00 */
[----:B--23--:R-:W2:Y:S01]  /*0960*/  LDC.64 R176, c[0x0][0x3c8] ;  /* 0x0000f200ffb07b82 */ /* 0x00cea20000000a00 */
[----:B0-----:R-:W-:-:S05]  /*0970*/  IMAD.WIDE R178, R5, 0x4, R6 ;  /* 0x0000000405b27825 */ /* 0x001fca00078e0206 */
[----:B------:R-:W3:Y:S01]  /*0980*/  LDG.E R6, desc[UR10][R178.64] ;  /* 0x0000000ab2067981 */ /* 0x000ee2000c1e1900 */
[----:B-1----:R-:W-:-:S06]  /*0990*/  IMAD.WIDE R244, R5, 0x4, R244 ;  /* 0x0000000405f47825 */ /* 0x002fcc00078e02f4 */
        /* <DEDUP_REMOVED lines=8> */
[----:B------:R-:W0:Y:S08]  /*0a20*/  LDC.64 R176, c[0x0][0x3c0] ;  /* 0x0000f000ffb07b82 */ /* 0x000e300000000a00 */
[----:B------:R-:W1:Y:S01]  /*0a30*/  LDC R2, c[0x0][0x388] ;  /* 0x0000e200ff027b82 */ /* 0x000e620000000800 */
[----:B0-----:R-:W-:-:S06]  /*0a40*/  IMAD.WIDE R176, R5, 0x4, R176 ;  /* 0x0000000405b07825 */ /* 0x001fcc00078e02b0 */
[----:B------:R-:W2:Y:S01]  /*0a50*/  LDG.E R176, desc[UR10][R176.64] ;  /* 0x0000000ab0b07981 */ /* 0x000ea2000c1e1900 */
[----:B------:R-:W-:Y:S01]  /*0a60*/  IADD3 R179, PT, PT, R6, -0x1, RZ ;  /* 0xffffffff06b37810 */ /* 0x000fe20007ffe0ff */
[-C--:B-1----:R-:W-:Y:S01]  /*0a70*/  IMAD R178, R5, R2.reuse, RZ ;  /* 0x0000000205b27224 */ /* 0x082fe200078e02ff */
[C---:B------:R-:W-:Y:S01]  /*0a80*/  ISETP.GE.U32.AND P5, PT, R4.reuse, 0x100, PT ;  /* 0x000001000400780c */ /* 0x040fe20003fa6070 */
[----:B------:R-:W0:Y:S01]  /*0a90*/  S2R R0, SR_TID.X ;  /* 0x0000000000007919 */ /* 0x000e220000002100 */
[----:B------:R-:W-:Y:S01]  /*0aa0*/  ISETP.NE.AND P0, PT, RZ, UR12, PT ;  /* 0x0000000cff007c0c */ /* 0x000fe2000bf05270 */
[----:B------:R-:W-:Y:S01]  /*0ab0*/  IMAD R180, R179, R2, RZ ;  /* 0x00000002b3b47224 */ /* 0x000fe200078e02ff */
[----:B------:R-:W-:Y:S01]  /*0ac0*/  SHF.R.S32.HI R179, RZ, 0x1f, R178 ;  /* 0x0000001fffb37819 */ /* 0x000fe200000114b2 */
[----:B------:R-:W-:Y:S01]  /*0ad0*/  BSSY.RECONVERGENT B1, `(.L_x_1781) ;  /* 0x000006b000017945 */ /* 0x000fe20003800200 */
[----:B------:R-:W-:Y:S02]  /*0ae0*/  ISETP.GE.U32.AND P4, PT, R4, 0x200, PT ;  /* 0x000002000400780c */ /* 0x000fe40003f86070 */
[----:B------:R-:W-:-:S02]  /*0af0*/  SHF.R.S32.HI R181, RZ, 0x1f, R180 ;  /* 0x0000001fffb57819 */ /* 0x000fc400000114b4 */
[----:B------:R-:W-:Y:S02]  /*0b00*/  LEA.HI R179, R179, R178, RZ, 0x3 ;  /* 0x000000b2b3b37211 */ /* 0x000fe400078f18ff */
[----:B------:R-:W-:Y:S02]  /*0b10*/  LEA.HI R181, R181, R180, RZ, 0x3 ;  /* 0x000000b4b5b57211 */ /* 0x000fe400078f18ff */
[C---:B------:R-:W-:Y:S02]  /*0b20*/  ISETP.GE.U32.AND P2, PT, R4.reuse, 0x300, PT ;  /* 0x000003000400780c */ /* 0x040fe40003f46070 */
[----:B------:R-:W-:Y:S02]  /*0b30*/  ISETP.GE.U32.AND P1, PT, R4, 0x400, PT ;  /* 0x000004000400780c */ /* 0x000fe40003f26070 */
[----:B------:R-:W-:Y:S02]  /*0b40*/  MOV R187, RZ ;  /* 0x000000ff00bb7202 */ /* 0x000fe40000000f00 */
[----:B------:R-:W-:-:S02]  /*0b50*/  MOV R188, RZ ;  /* 0x000000ff00bc7202 */ /* 0x000fc40000000f00 */
[-C--:B0-----:R-:W-:Y:S02]  /*0b60*/  LEA.HI.SX32 R242, R179, R0.reuse, 0x1d ;  /* 0x00000000b3f27211 */ /* 0x081fe400078feaff */
[----:B------:R-:W-:Y:S02]  /*0b70*/  LEA.HI.SX32 R186, R181, R0, 0x1d ;  /* 0x00000000b5ba7211 */ /* 0x000fe400078feaff */
        /* <DEDUP_REMOVED lines=13> */
[----:B------:R-:W-:Y:S02]  /*0c50*/  HADD2.F32 R196, -RZ, R156.H0_H0 ;  /* 0x2000009cffc47230 */ /* 0x000fe40000004100 */
[----:B------:R-:W-:Y:S02]  /*0c60*/  HADD2.F32 R208, -RZ, R158.H0_H0 ;  /* 0x2000009effd07230 */ /* 0x000fe40000004100 */
[----:B0-----:R-:W-:-:S05]  /*0c70*/  @P0 IMAD.WIDE.U32 R188, R185, 0x10, R188 ;  /* 0x00000010b9bc0825 */ /* 0x001fca00078e00bc */
[----:B------:R0:W5:Y:S01]  /*0c80*/  @P0 LDG.E.128 R28, desc[UR10][R188.64] ;  /* 0x0000000abc1c0981 */ /* 0x000162000c1e1d00 */
[--C-:B------:R-:W-:Y:S01]  /*0c90*/  HADD2.F32 R212, -RZ, R159.reuse.H0_H0 ;  /* 0x2000009fffd47230 */ /* 0x100fe20000004100 */
[----:B------:R-:W-:Y:S01]  /*0ca0*/  IADD3 R186, PT, PT, R186, 0x100, RZ ;  /* 0x00000100baba7810 */ /* 0x000fe20007ffe0ff */
[----:B------:R-:W-:Y:S01]  /*0cb0*/  HADD2.F32 R238, -RZ, R159.H1_H1 ;  /* 0x3000009fffee7230 */ /* 0x000fe20000004100 */
[----:B------:R-:W-:Y:S01]  /*0cc0*/  IADD3 R185, PT, PT, R185, 0x100, RZ ;  /* 0x00000100b9b97810 */ /* 0x000fe20007ffe0ff */
[----:B--2---:R-:W-:Y:S02]  /*0cd0*/  HADD2.F32 R197, -RZ, R180.H1_H1 ;  /* 0x300000b4ffc57230 */ /* 0x004fe40000004100 */
[----:B------:R-:W-:Y:S02]  /*0ce0*/  HADD2.F32 R209, -RZ, R181.H1_H1 ;  /* 0x300000b5ffd17230 */ /* 0x000fe40000004100 */
[--C-:B------:R-:W-:Y:S02]  /*0cf0*/  HADD2.F32 R211, -RZ, R182.reuse.H0_H0 ;  /* 0x200000b6ffd37230 */ /* 0x100fe40000004100 */
[----:B------:R-:W-:Y:S01]  /*0d00*/  FADD.FTZ R198, -R184, R197 ;  /* 0x000000c5b8c67221 */ /* 0x000fe20000010100 */
[----:B------:R-:W-:-:S02]  /*0d10*/  HADD2.F32 R187, -RZ, R182.H1_H1 ;  /* 0x300000b6ffbb7230 */ /* 0x000fc40000004100 */
[C---:B------:R-:W-:Y:S01]  /*0d20*/  FADD.FTZ R206, -R184.reuse, R209 ;  /* 0x000000d1b8ce7221 */ /* 0x040fe20000010100 */
[----:B---3--:R-:W-:Y:S02]  /*0d30*/  HADD2.F32 R191, -RZ, R176.H0_H0 ;  /* 0x200000b0ffbf7230 */ /* 0x008fe40000004100 */
[C---:B-----5:R-:W-:Y:S01]  /*0d40*/  FMUL.FTZ R198, R7.reuse, R198 ;  /* 0x000000c607c67220 */ /* 0x060fe20000410000 */
[----:B------:R-:W-:Y:S02]  /*0d50*/  HADD2.F32 R182, -RZ, R156.H1_H1 ;  /* 0x3000009cffb67230 */ /* 0x000fe40000004100 */
[----:B------:R-:W-:Y:S01]  /*0d60*/  FMUL.FTZ R206, R7, R206 ;  /* 0x000000ce07ce7220 */ /* 0x000fe20000410000 */
[----:B------:R-:W-:Y:S02]  /*0d70*/  HADD2.F32 R176, -RZ, R176.H1_H1 ;  /* 0x300000b0ffb07230 */ /* 0x000fe40000004100 */
[----:B------:R-:W-:Y:S01]  /*0d80*/  FADD.FTZ R210, -R184, R187 ;  /* 0x000000bbb8d27221 */ /* 0x000fe20000010100 */
[----:B------:R-:W-:-:S02]  /*0d90*/  HADD2.F32 R207, -RZ, R181.H0_H0 ;  /* 0x200000b5ffcf7230 */ /* 0x000fc40000004100 */
[----:B------:R-:W-:Y:S01]  /*0da0*/  FMUL.FTZ R196, R196, R191 ;  /* 0x000000bfc4c47220 */ /* 0x000fe20000410000 */
[--C-:B0-----:R-:W-:Y:S02]  /*0db0*/  HADD2.F32 R189, -RZ, R177.reuse.H0_H0 ;  /* 0x200000b1ffbd7230 */ /* 0x101fe40000004100 */
[-C--:B------:R-:W-:Y:S01]  /*0dc0*/  FMUL.FTZ R197, R182, R176.reuse ;  /* 0x000000b0b6c57220 */ /* 0x080fe20000410000 */
[----:B------:R-:W-:Y:S01]  /*0dd0*/  FADD.FTZ R93, R93, R176 ;  /* 0x000000b05d5d7221 */ /* 0x000fe20000010000 */
[----:B------:R-:W-:Y:S01]  /*0de0*/  FFMA.FTZ R125, R198, R176, R125 ;  /* 0x000000b0c67d7223 */ /* 0x000fe2000001007d */
[----:B------:R-:W-:Y:S01]  /*0df0*/  FADD.FTZ R176, -R184, R207 ;  /* 0x000000cfb8b07221 */ /* 0x000fe20000010100 */
[----:B------:R-:W-:Y:S02]  /*0e00*/  HADD2.F32 R177, -RZ, R177.H1_H1 ;  /* 0x300000b1ffb17230 */ /* 0x000fe40000004100 */
[----:B------:R-:W-:Y:S01]  /*0e10*/  FMUL.FTZ R210, R7, R210 ;  /* 0x000000d207d27220 */ /* 0x000fe20000410000 */
[----:B------:R-:W-:-:S02]  /*0e20*/  HADD2.F32 R3, -RZ, R180.H0_H0 ;  /* 0x200000b4ff037230 */ /* 0x000fc40000004100 */
[----:B------:R-:W-:Y:S01]  /*0e30*/  FMUL.FTZ R209, R7, R176 ;  /* 0x000000b007d17220 */ /* 0x000fe20000410000 */
[----:B------:R-:W-:Y:S01]  /*0e40*/  FADD.FTZ R176, -R184, R211 ;  /* 0x000000d3b8b07221 */ /* 0x000fe20000010100 */
[-C--:B------:R-:W-:Y:S01]  /*0e50*/  FMUL.FTZ R204, R204, R177.reuse ;  /* 0x000000b1cccc7220 */ /* 0x080fe20000410000 */
[----:B------:R-:W-:Y:S01]  /*0e60*/  FADD.FTZ R95, R95, R177 ;  /* 0x000000b15f5f7221 */ /* 0x000fe20000010000 */
[----:B------:R-:W-:Y:S01]  /*0e70*/  FFMA.FTZ R127, R206, R177, R127 ;  /* 0x000000b1ce7f7223 */ /* 0x000fe2000001007f */
[----:B------:R-:W-:Y:S01]  /*0e80*/  FADD.FTZ R180, -R184, R3 ;  /* 0x00000003b8b47221 */ /* 0x000fe20000010100 */
[----:B------:R-:W-:Y:S02]  /*0e90*/  HADD2.F32 R177, -RZ, R178.H0_H0 ;  /* 0x200000b2ffb17230 */ /* 0x000fe40000004100 */
[C---:B------:R-:W-:Y:S01]  /*0ea0*/  FMUL.FTZ R223, R7.reuse, R176 ;  /* 0x000000b007df7220 */ /* 0x040fe20000410000 */
[----:B------:R-:W-:Y:S02]  /*0eb0*/  HADD2.F32 R211, -RZ, R158.H1_H1 ;  /* 0x3000009effd37230 */ /* 0x000fe40000004100 */
[----:B------:R-:W-:Y:S01]  /*0ec0*/  FMUL.FTZ R3, R7, R180 ;  /* 0x000000b407037220 */ /* 0x000fe20000410000 */
[----:B------:R-:W-:-:S02]  /*0ed0*/  HADD2.F32 R178, -RZ, R178.H1_H1 ;  /* 0x300000b2ffb27230 */ /* 0x000fc40000004100 */
[-C--:B------:R-:W-:Y:S01]  /*0ee0*/  FMUL.FTZ R208, R208, R177.reuse ;  /* 0x000000b1d0d07220 */ /* 0x080fe20000410000 */
[----:B------:R-:W-:Y:S02]  /*0ef0*/  HADD2.F32 R181, -RZ, R183.H0_H0 ;  /* 0x200000b7ffb57230 */ /* 0x000fe40000004100 */
[----:B------:R-:W-:Y:S01]  /*0f00*/  FADD.FTZ R88, R88, R177 ;  /* 0x000000b158587221 */ /* 0x000fe20000010000 */
[----:B------:R-:W-:Y:S02]  /*0f10*/  HADD2.F32 R180, -RZ, R157.H0_H0 ;  /* 0x2000009dffb47230 */ /* 0x000fe40000004100 */
[-C--:B------:R-:W-:Y:S01]  /*0f20*/  FMUL.FTZ R211, R211, R178.reuse ;  /* 0x000000b2d3d37220 */ /* 0x080fe20000410000 */
[----:B------:R-:W-:Y:S01]  /*0f30*/  FADD.FTZ R89, R89, R178 ;  /* 0x000000b259597221 */ /* 0x000fe20000010000 */
[----:B------:R-:W-:Y:S01]  /*0f40*/  FFMA.FTZ R121, R210, R178, R121 ;  /* 0x000000b2d2797223 */ /* 0x000fe20000010079 */
[----:B------:R-:W-:Y:S01]  /*0f50*/  FFMA.FTZ R120, R223, R177, R120 ;  /* 0x000000b1df787223 */ /* 0x000fe20000010078 */
[----:B------:R-:W-:Y:S01]  /*0f60*/  FADD.FTZ R178, -R184, R181 ;  /* 0x000000b5b8b27221 */ /* 0x000fe20000010100 */
[----:B------:R-:W-:Y:S01]  /*0f70*/  FADD.FTZ R176, RZ, R196 ;  /* 0x000000c4ffb07221 */ /* 0x000fe20000010000 */
[----:B------:R-:W-:Y:S01]  /*0f80*/  FFMA.FTZ R177, R3, R196, RZ ;  /* 0x000000c403b17223 */ /* 0x000fe200000100ff */
[----:B------:R-:W-:Y:S01]  /*0f90*/  FMUL.FTZ R207, R180, R189 ;  /* 0x000000bdb4cf7220 */ /* 0x000fe20000410000 */
[----:B------:R-:W-:Y:S01]  /*0fa0*/  FMUL.FTZ R213, R7, R178 ;  /* 0x000000b207d57220 */ /* 0x000fe20000410000 */
[----:B------:R-:W-:Y:S01]  /*0fb0*/  FADD.FTZ R176, R176, R197 ;  /* 0x000000c5b0b07221 */ /* 0x000fe20000010000 */
[----:B------:R-:W-:Y:S01]  /*0fc0*/  FFMA.FTZ R178, R198, R197, R177 ;  /* 0x000000c5c6b27223 */ /* 0x000fe200000100b1 */
[----:B------:R-:W-:-:S02]  /*0fd0*/  HADD2.F32 R183, -RZ, R183.H1_H1 ;  /* 0x300000b7ffb77230 */ /* 0x000fc40000004100 */
[----:B------:R-:W-:Y:S01]  /*0fe0*/  FADD.FTZ R92, R92, R191 ;  /* 0x000000bf5c5c7221 */ /* 0x000fe20000010000 */
[----:B------:R-:W-:Y:S01]  /*0ff0*/  FADD.FTZ R177, R176, R207 ;  /* 0x000000cfb0b17221 */ /* 0x000fe20000010000 */
[----:B------:R-:W-:Y:S01]  /*1000*/  FFMA.FTZ R181, R209, R207, R178 ;  /* 0x000000cfd1b57223 */ /* 0x000fe200000100b2 */
[--C-:B------:R-:W-:Y:S02]  /*1010*/  HADD2.F32 R187, -RZ, R179.reuse.H0_H0 ;  /* 0x200000b3ffbb7230 */ /* 0x100fe40000004100 */
[----:B------:R-:W-:Y:S01]  /*1020*/  FADD.FTZ R240, -R184, R183 ;  /* 0x000000b7b8f07221 */ /* 0x000fe20000010100 */
[----:B------:R-:W-:Y:S01]  /*1030*/  FADD.FTZ R177, R177, R204 ;  /* 0x000000ccb1b17221 */ /* 0x000fe20000010000 */
[----:B------:R-:W-:Y:S01]  /*1040*/  FFMA.FTZ R176, R206, R204, R181 ;  /* 0x000000ccceb07223 */ /* 0x000fe200000100b5 */
[----:B------:R-:W-:Y:S02]  /*1050*/  HADD2.F32 R180, -RZ, R179.H1_H1 ;  /* 0x300000b3ffb47230 */ /* 0x000fe40000004100 */
        /* <DEDUP_REMOVED lines=18> */
.L_x_1782:
[----:B----4-:R-:W-:Y:S05]  /*1180*/  BSYNC.RECONVERGENT B1 ;  /* 0x0000000000017941 */ /* 0x010fea0003800200 */
.L_x_1781:
        /* <DEDUP_REMOVED lines=12> */
[----:B------:R-:W-:Y:S02]  /*1250*/  HADD2.F32 R16, -RZ, R148.H1_H1 ;  /* 0x30000094ff107230 */ /* 0x000fe40000004100 */
[----:B0-----:R-:W-:-:S05]  /*1260*/  @P0 IMAD.WIDE.U32 R10, R185, 0x10, R10 ;  /* 0x00000010b90a0825 */ /* 0x001fca00078e000a */
[----:B------:R0:W5:Y:S01]  /*1270*/  @P0 LDG.E.128 R24, desc[UR10][R10.64] ;  /* 0x0000000a0a180981 */ /* 0x000162000c1e1d00 */
[--C-:B------:R-:W-:Y:S01]  /*1280*/  HADD2.F32 R203, -RZ, R150.reuse.H0_H0 ;  /* 0x20000096ffcb7230 */ /* 0x100fe20000004100 */
[----:B------:R-:W-:Y:S01]  /*1290*/  IADD3 R186, PT, PT, R186, 0x100, RZ ;  /* 0x00000100baba7810 */ /* 0x000fe20007ffe0ff */
[----:B------:R-:W-:Y:S01]  /*12a0*/  HADD2.F32 R215, -RZ, R150.H1_H1 ;  /* 0x30000096ffd77230 */ /* 0x000fe20000004100 */
[----:B------:R-:W-:Y:S01]  /*12b0*/  IADD3 R185, PT, PT, R185, 0x100, RZ ;  /* 0x00000100b9b97810 */ /* 0x000fe20007ffe0ff */
[--C-:B------:R-:W-:Y:S02]  /*12c0*/  HADD2.F32 R214, -RZ, R151.reuse.H0_H0 ;  /* 0x20000097ffd67230 */ /* 0x100fe40000004100 */
[----:B------:R-:W-:Y:S02]  /*12d0*/  HADD2.F32 R243, -RZ, R151.H1_H1 ;  /* 0x30000097fff37230 */ /* 0x000fe40000004100 */
[--C-:B--2---:R-:W-:Y:S02]  /*12e0*/  HADD2.F32 R9, -RZ, R176.reuse.H0_H0 ;  /* 0x200000b0ff097230 */ /* 0x104fe40000004100 */
[----:B------:R-:W-:-:S02]  /*12f0*/  HADD2.F32 R19, -RZ, R176.H1_H1 ;  /* 0x300000b0ff137230 */ /* 0x000fc40000004100 */
[----:B------:R-:W-:Y:S02]  /*1300*/  HADD2.F32 R176, -RZ, R149.H1_H1 ;  /* 0x30000095ffb07230 */ /* 0x000fe40000004100 */
[C---:B------:R-:W-:Y:S01]  /*1310*/  FADD.FTZ R18, -R184.reuse, R9 ;  /* 0x00000009b8127221 */ /* 0x040fe20000010100 */
[----:B------:R-:W-:Y:S02]  /*1320*/  HADD2.F32 R189, -RZ, R179.H1_H1 ;  /* 0x300000b3ffbd7230 */ /* 0x000fe40000004100 */
[--C-:B---3--:R-:W-:Y:S02]  /*1330*/  HADD2.F32 R17, -RZ, R180.reuse.H0_H0 ;  /* 0x200000b4ff117230 */ /* 0x108fe40000004100 */
[----:B-----5:R-:W-:Y:S01]  /*1340*/  FMUL.FTZ R9, R7, R18 ;  /* 0x0000001207097220 */ /* 0x020fe20000410000 */
[C---:B------:R-:W-:Y:S01]  /*1350*/  FADD.FTZ R18, -R184.reuse, R19 ;  /* 0x00000013b8127221 */ /* 0x040fe20000010100 */
[----:B------:R-:W-:Y:S02]  /*1360*/  HADD2.F32 R180, -RZ, R180.H1_H1 ;  /* 0x300000b4ffb47230 */ /* 0x000fe40000004100 */
[----:B------:R-:W-:Y:S01]  /*1370*/  FADD.FTZ R220, -R184, R189 ;  /* 0x000000bdb8dc7221 */ /* 0x000fe20000010100 */
[-C--:B------:R-:W-:Y:S01]  /*1380*/  FMUL.FTZ R8, R8, R17.reuse ;  /* 0x0000001108087220 */ /* 0x080fe20000410000 */
[----:B------:R-:W-:Y:S01]  /*1390*/  FADD.FTZ R84, R84, R17 ;  /* 0x0000001154547221 */ /* 0x000fe20000010000 */
[----:B------:R-:W-:Y:S01]  /*13a0*/  FFMA.FTZ R116, R9, R17, R116 ;  /* 0x0000001109747223 */ /* 0x000fe20000010074 */
[----:B------:R-:W-:-:S02]  /*13b0*/  HADD2.F32 R17, -RZ, R177.H0_H0 ;  /* 0x200000b1ff117230 */ /* 0x000fc40000004100 */
[----:B0-----:R-:W-:Y:S01]  /*13c0*/  FMUL.FTZ R10, R7, R18 ;  /* 0x00000012070a7220 */ /* 0x001fe20000410000 */
[----:B------:R-:W-:Y:S02]  /*13d0*/  HADD2.F32 R177, -RZ, R177.H1_H1 ;  /* 0x300000b1ffb17230 */ /* 0x000fe40000004100 */
[----:B------:R-:W-:Y:S01]  /*13e0*/  FMUL.FTZ R11, R16, R180 ;  /* 0x000000b4100b7220 */ /* 0x000fe20000410000 */
[----:B------:R-:W-:Y:S02]  /*13f0*/  HADD2.F32 R16, -RZ, R149.H0_H0 ;  /* 0x20000095ff107230 */ /* 0x000fe40000004100 */
[----:B------:R-:W-:Y:S01]  /*1400*/  FADD.FTZ R18, -R184, R17 ;  /* 0x00000011b8127221 */ /* 0x000fe20000010100 */
[--C-:B------:R-:W-:Y:S02]  /*1410*/  HADD2.F32 R19, -RZ, R181.reuse.H0_H0 ;  /* 0x200000b5ff137230 */ /* 0x100fe40000004100 */
[----:B------:R-:W-:Y:S01]  /*1420*/  FADD.FTZ R85, R85, R180 ;  /* 0x000000b455557221 */ /* 0x000fe20000010000 */
[----:B------:R-:W-:-:S02]  /*1430*/  HADD2.F32 R181, -RZ, R181.H1_H1 ;  /* 0x300000b5ffb57230 */ /* 0x000fc40000004100 */
[C---:B------:R-:W-:Y:S01]  /*1440*/  FMUL.FTZ R17, R7.reuse, R18 ;  /* 0x0000001207117220 */ /* 0x040fe20000410000 */
[----:B------:R-:W-:Y:S01]  /*1450*/  FADD.FTZ R18, -R184, R177 ;  /* 0x000000b1b8127221 */ /* 0x000fe20000010100 */
[--C-:B------:R-:W-:Y:S02]  /*1460*/  HADD2.F32 R177, -RZ, R178.reuse.H0_H0 ;  /* 0x200000b2ffb17230 */ /* 0x100fe40000004100 */
[-C--:B------:R-:W-:Y:S01]  /*1470*/  FMUL.FTZ R16, R16, R19.reuse ;  /* 0x0000001310107220 */ /* 0x080fe20000410000 */
[----:B------:R-:W-:Y:S01]  /*1480*/  FADD.FTZ R86, R86, R19 ;  /* 0x0000001356567221 */ /* 0x000fe20000010000 */
[----:B------:R-:W-:Y:S01]  /*1490*/  FMUL.FTZ R18, R7, R18 ;  /* 0x0000001207127220 */ /* 0x000fe20000410000 */
[----:B------:R-:W-:Y:S01]  /*14a0*/  FFMA.FTZ R118, R17, R19, R118 ;  /* 0x0000001311767223 */ /* 0x000fe20000010076 */
[-C--:B------:R-:W-:Y:S01]  /*14b0*/  FMUL.FTZ R19, R176, R181.reuse ;  /* 0x000000b5b0137220 */ /* 0x080fe20000410000 */
[----:B------:R-:W-:Y:S01]  /*14c0*/  FADD.FTZ R87, R87, R181 ;  /* 0x000000b557577221 */ /* 0x000fe20000010000 */
[----:B------:R-:W-:Y:S01]  /*14d0*/  FFMA.FTZ R119, R18, R181, R119 ;  /* 0x000000b512777223 */ /* 0x000fe20000010077 */
[----:B------:R-:W-:-:S02]  /*14e0*/  HADD2.F32 R181, -RZ, R178.H1_H1 ;  /* 0x300000b2ffb57230 */ /* 0x000fc40000004100 */
[----:B------:R-:W-:Y:S01]  /*14f0*/  FADD.FTZ R178, -R184, R177 ;  /* 0x000000b1b8b27221 */ /* 0x000fe20000010100 */
[--C-:B------:R-:W-:Y:S02]  /*1500*/  HADD2.F32 R176, -RZ, R182.reuse.H0_H0 ;  /* 0x200000b6ffb07230 */ /* 0x100fe40000004100 */
[----:B------:R-:W-:Y:S01]  /*1510*/  FFMA.FTZ R117, R10, R180, R117 ;  /* 0x000000b40a757223 */ /* 0x000fe20000010075 */
[----:B------:R-:W-:Y:S02]  /*1520*/  HADD2.F32 R177, -RZ, R179.H0_H0 ;  /* 0x200000b3ffb17230 */ /* 0x000fe40000004100 */
[----:B------:R-:W-:Y:S01]  /*1530*/  FMUL.FTZ R205, R7, R178 ;  /* 0x000000b207cd7220 */ /* 0x000fe20000410000 */
[----:B------:R-:W-:Y:S02]  /*1540*/  HADD2.F32 R182, -RZ, R182.H1_H1 ;  /* 0x300000b6ffb67230 */ /* 0x000fe40000004100 */
[-C--:B------:R-:W-:Y:S01]  /*1550*/  FMUL.FTZ R203, R203, R176.reuse ;  /* 0x000000b0cbcb7220 */ /* 0x080fe20000410000 */
[----:B------:R-:W-:Y:S01]  /*1560*/  FADD.FTZ R80, R80, R176 ;  /* 0x000000b050507221 */ /* 0x000fe20000010000 */
[----:B------:R-:W-:Y:S01]  /*1570*/  FFMA.FTZ R112, R205, R176, R112 ;  /* 0x000000b0cd707223 */ /* 0x000fe20000010070 */
[C---:B------:R-:W-:Y:S01]  /*1580*/  FADD.FTZ R178, -R184.reuse, R177 ;  /* 0x000000b1b8b27221 */ /* 0x040fe20000010100 */
[----:B------:R-:W-:Y:S01]  /*1590*/  FADD.FTZ R176, R187, R8 ;  /* 0x00000008bbb07221 */ /* 0x000fe20000010000 */
[----:B------:R-:W-:Y:S01]  /*15a0*/  FFMA.FTZ R177, R9, R8, R188 ;  /* 0x0000000809b17223 */ /* 0x000fe200000100bc */
[----:B------:R-:W-:Y:S01]  /*15b0*/  FADD.FTZ R202, -R184, R181 ;  /* 0x000000b5b8ca7221 */ /* 0x000fe20000010100 */
[----:B------:R-:W-:Y:S01]  /*15c0*/  FMUL.FTZ R217, R7, R178 ;  /* 0x000000b207d97220 */ /* 0x000fe20000410000 */
[----:B------:R-:W-:Y:S01]  /*15d0*/  FADD.FTZ R179, R176, R11 ;  /* 0x0000000bb0b37221 */ /* 0x000fe20000010000 */
[----:B------:R-:W-:Y:S01]  /*15e0*/  FFMA.FTZ R176, R10, R11, R177 ;  /* 0x0000000b0ab07223 */ /* 0x000fe200000100b1 */
[----:B------:R-:W-:-:S02]  /*15f0*/  HADD2.F32 R181, -RZ, R183.H0_H0 ;  /* 0x200000b7ffb57230 */ /* 0x000fc40000004100 */
[----:B------:R-:W-:Y:S01]  /*1600*/  FMUL.FTZ R202, R7, R202 ;  /* 0x000000ca07ca7220 */ /* 0x000fe20000410000 */
[----:B------:R-:W-:Y:S01]  /*1610*/  FADD.FTZ R178, R179, R16 ;  /* 0x00000010b3b27221 */ /* 0x000fe20000010000 */
[----:B------:R-:W-:Y:S01]  /*1620*/  FFMA.FTZ R177, R17, R16, R176 ;  /* 0x0000001011b17223 */ /* 0x000fe200000100b0 */
[----:B------:R-:W-:Y:S01]  /*1630*/  FMUL.FTZ R215, R215, R182 ;  /* 0x000000b6d7d77220 */ /* 0x000fe20000410000 */
[----:B------:R-:W-:Y:S02]  /*1640*/  HADD2.F32 R180, -RZ, R183.H1_H1 ;  /* 0x300000b7ffb47230 */ /* 0x000fe40000004100 */
[----:B------:R-:W-:Y:S01]  /*1650*/  FADD.FTZ R178, R178, R19 ;  /* 0x00000013b2b27221 */ /* 0x000fe20000010000 */
[----:B------:R-:W-:Y:S01]  /*1660*/  FFMA.FTZ R176, R18, R19, R177 ;  /* 0x0000001312b07223 */ /* 0x000fe200000100b1 */
[----:B------:R-:W-:Y:S01]  /*1670*/  FMUL.FTZ R214, R214, R181 ;  /* 0x000000b5d6d67220 */ /* 0x000fe20000410000 */
[----:B------:R-:W-:Y:S01]  /*1680*/  FMUL.FTZ R220, R7, R220 ;  /* 0x000000dc07dc7220 */ /* 0x000fe20000410000 */
[----:B------:R-:W-:Y:S01]  /*1690*/  FADD.FTZ R178, R178, R203 ;  /* 0x000000cbb2b27221 */ /* 0x000fe20000010000 */
[----:B------:R-:W-:Y:S01]  /*16a0*/  FFMA.FTZ R177, R205, R203, R176 ;  /* 0x000000cbcdb17223 */ /* 0x000fe200000100b0 */
[----:B------:R-:W-:Y:S01]  /*16b0*/  FMUL.FTZ R243, R243, R180 ;  /* 0x000000b4f3f37220 */ /* 0x000fe20000410000 */
[----:B------:R-:W-:Y:S01]  /*16c0*/  FADD.FTZ R81, R81, R182 ;  /* 0x000000b651517221 */ /* 0x000fe20000010000 */
[----:B------:R-:W-:Y:S01]  /*16d0*/  FADD.FTZ R179, R178, R215 ;  /* 0x000000d7b2b37221 */ /* 0x000fe20000010000 */
[C---:B------:R-:W-:Y:S01]  /*16e0*/  FFMA.FTZ R176, R202.reuse, R215, R177 ;  /* 0x000000d7cab07223 */ /* 0x040fe200000100b1 */
[----:B------:R-:W-:Y:S01]  /*16f0*/  FFMA.FTZ R113, R202, R182, R113 ;  /* 0x000000b6ca717223 */ /* 0x000fe20000010071 */
[----:B------:R-:W-:Y:S01]  /*1700*/  FADD.FTZ R82, R82, R181 ;  /* 0x000000b552527221 */ /* 0x000fe20000010000 */
[----:B------:R-:W-:Y:S01]  /*1710*/  FADD.FTZ R178, R179, R214 ;  /* 0x000000d6b3b27221 */ /* 0x000fe20000010000 */
[C---:B------:R-:W-:Y:S01]  /*1720*/  FFMA.FTZ R177, R217.reuse, R214, R176 ;  /* 0x000000d6d9b17223 */ /* 0x040fe200000100b0 */
[----:B------:R-:W-:Y:S01]  /*1730*/  FFMA.FTZ R114, R217, R181, R114 ;  /* 0x000000b5d9727223 */ /* 0x000fe20000010072 */
[----:B------:R-:W-:Y:S01]  /*1740*/  FADD.FTZ R83, R83, R180 ;  /* 0x000000b453537221 */ /* 0x000fe20000010000 */
[----:B------:R-:W-:Y:S01]  /*1750*/  FFMA.FTZ R115, R220, R180, R115 ;  /* 0x000000b4dc737223 */ /* 0x000fe20000010073 */
[----:B------:R-:W-:Y:S01]  /*1760*/  FADD.FTZ R187, R178, R243 ;  /* 0x000000f3b2bb7221 */ /* 0x000fe20000010000 */
[----:B------:R-:W-:-:S07]  /*1770*/  FFMA.FTZ R188, R220, R243, R177 ;  /* 0x000000f3dcbc7223 */ /* 0x000fce00000100b1 */
.L_x_1784:
[----:B------:R-:W-:Y:S05]  /*1780*/  BSYNC.RECONVERGENT B1 ;  /* 0x0000000000017941 */ /* 0x000fea0003800200 */
.L_x_1783:
        /* <DEDUP_REMOVED lines=15> */
[----:B------:R-:W-:Y:S01]  /*1880*/  HADD2.F32 R195, -RZ, R141.H1_H1 ;  /* 0x3000008dffc37230 */ /* 0x000fe20000004100 */
[----:B------:R-:W-:Y:S01]  /*1890*/  IADD3 R186, PT, PT, R186, 0x100, RZ ;  /* 0x00000100baba7810 */ /* 0x000fe20007ffe0ff */
[--C-:B------:R-:W-:Y:S01]  /*18a0*/  HADD2.F32 R199, -RZ, R142.reuse.H0_H0 ;  /* 0x2000008effc77230 */ /* 0x100fe20000004100 */
[----:B------:R-:W-:Y:S01]  /*18b0*/  IADD3 R185, PT, PT, R185, 0x100, RZ ;  /* 0x00000100b9b97810 */ /* 0x000fe20007ffe0ff */
[----:B------:R-:W-:Y:S02]  /*18c0*/  HADD2.F32 R219, -RZ, R142.H1_H1 ;  /* 0x3000008effdb7230 */ /* 0x000fe40000004100 */
[--C-:B------:R-:W-:Y:S02]  /*18d0*/  HADD2.F32 R216, -RZ, R143.reuse.H0_H0 ;  /* 0x2000008fffd87230 */ /* 0x100fe40000004100 */
[----:B------:R-:W-:Y:S02]  /*18e0*/  HADD2.F32 R241, -RZ, R143.H1_H1 ;  /* 0x3000008ffff17230 */ /* 0x000fe40000004100 */
[----:B--2---:R-:W-:-:S02]  /*18f0*/  HADD2.F32 R13, -RZ, R176.H0_H0 ;  /* 0x200000b0ff0d7230 */ /* 0x004fc40000004100 */
[----:B------:R-:W-:Y:S02]  /*1900*/  HADD2.F32 R191, -RZ, R176.H1_H1 ;  /* 0x300000b0ffbf7230 */ /* 0x000fe40000004100 */
[----:B------:R-:W-:Y:S02]  /*1910*/  HADD2.F32 R176, -RZ, R140.H1_H1 ;  /* 0x3000008cffb07230 */ /* 0x000fe40000004100 */
[----:B------:R-:W-:Y:S01]  /*1920*/  FADD.FTZ R190, -R184, R13 ;  /* 0x0000000db8be7221 */ /* 0x000fe20000010100 */
[----:B---3--:R-:W-:-:S03]  /*1930*/  HADD2.F32 R189, -RZ, R180.H0_H0 ;  /* 0x200000b4ffbd7230 */ /* 0x008fc60000004100 */
[----:B-----5:R-:W-:Y:S01]  /*1940*/  FMUL.FTZ R13, R7, R190 ;  /* 0x000000be070d7220 */ /* 0x020fe20000410000 */
[----:B------:R-:W-:Y:S01]  /*1950*/  FADD.FTZ R190, -R184, R191 ;  /* 0x000000bfb8be7221 */ /* 0x000fe20000010100 */
[----:B------:R-:W-:Y:S02]  /*1960*/  HADD2.F32 R180, -RZ, R180.H1_H1 ;  /* 0x300000b4ffb47230 */ /* 0x000fe40000004100 */
[-C--:B------:R-:W-:Y:S01]  /*1970*/  FMUL.FTZ R12, R12, R189.reuse ;  /* 0x000000bd0c0c7220 */ /* 0x080fe20000410000 */
[----:B------:R-:W-:Y:S01]  /*1980*/  FADD.FTZ R76, R76, R189 ;  /* 0x000000bd4c4c7221 */ /* 0x000fe20000010000 */
[----:B------:R-:W-:Y:S01]  /*1990*/  FFMA.FTZ R108, R13, R189, R108 ;  /* 0x000000bd0d6c7223 */ /* 0x000fe2000001006c */
[----:B0-----:R-:W-:Y:S01]  /*19a0*/  FMUL.FTZ R14, R7, R190 ;  /* 0x000000be070e7220 */ /* 0x001fe20000410000 */
[--C-:B------:R-:W-:Y:S02]  /*19b0*/  HADD2.F32 R189, -RZ, R177.reuse.H0_H0 ;  /* 0x200000b1ffbd7230 */ /* 0x100fe40000004100 */
[-C--:B------:R-:W-:Y:S01]  /*19c0*/  FMUL.FTZ R15, R176, R180.reuse ;  /* 0x000000b4b00f7220 */ /* 0x080fe20000410000 */
[----:B------:R-:W-:Y:S01]  /*19d0*/  FADD.FTZ R77, R77, R180 ;  /* 0x000000b44d4d7221 */ /* 0x000fe20000010000 */
[----:B------:R-:W-:Y:S01]  /*19e0*/  FFMA.FTZ R109, R14, R180, R109 ;  /* 0x000000b40e6d7223 */ /* 0x000fe2000001006d */
[----:B------:R-:W-:-:S02]  /*19f0*/  HADD2.F32 R191, -RZ, R177.H1_H1 ;  /* 0x300000b1ffbf7230 */ /* 0x000fc40000004100 */
[C---:B------:R-:W-:Y:S01]  /*1a00*/  FADD.FTZ R180, -R184.reuse, R189 ;  /* 0x000000bdb8b47221 */ /* 0x040fe20000010100 */
[--C-:B------:R-:W-:Y:S02]  /*1a10*/  HADD2.F32 R177, -RZ, R181.reuse.H0_H0 ;  /* 0x200000b5ffb17230 */ /* 0x100fe40000004100 */
[----:B------:R-:W-:Y:S02]  /*1a20*/  HADD2.F32 R176, -RZ, R181.H1_H1 ;  /* 0x300000b5ffb07230 */ /* 0x000fe40000004100 */
[----:B------:R-:W-:Y:S01]  /*1a30*/  FMUL.FTZ R193, R7, R180 ;  /* 0x000000b407c17220 */ /* 0x000fe20000410000 */
[----:B------:R-:W-:Y:S01]  /*1a40*/  FADD.FTZ R194, -R184, R191 ;  /* 0x000000bfb8c27221 */ /* 0x000fe20000010100 */
[-C--:B------:R-:W-:Y:S01]  /*1a50*/  FMUL.FTZ R192, R192, R177.reuse ;  /* 0x000000b1c0c07220 */ /* 0x080fe20000410000 */
[----:B------:R-:W-:Y:S01]  /*1a60*/  FADD.FTZ R78, R78, R177 ;  /* 0x000000b14e4e7221 */ /* 0x000fe20000010000 */
[----:B------:R-:W-:Y:S01]  /*1a70*/  FFMA.FTZ R110, R193, R177, R110 ;  /* 0x000000b1c16e7223 */ /* 0x000fe2000001006e */
[----:B------:R-:W-:-:S02]  /*1a80*/  HADD2.F32 R177, -RZ, R178.H0_H0 ;  /* 0x200000b2ffb17230 */ /* 0x000fc40000004100 */
[----:B------:R-:W-:Y:S01]  /*1a90*/  FMUL.FTZ R194, R7, R194 ;  /* 0x000000c207c27220 */ /* 0x000fe20000410000 */
[----:B------:R-:W-:Y:S02]  /*1aa0*/  HADD2.F32 R181, -RZ, R178.H1_H1 ;  /* 0x300000b2ffb57230 */ /* 0x000fe40000004100 */
[-C--:B------:R-:W-:Y:S01]  /*1ab0*/  FMUL.FTZ R195, R195, R176.reuse ;  /* 0x000000b0c3c37220 */ /* 0x080fe20000410000 */
[----:B------:R-:W-:Y:S01]  /*1ac0*/  FADD.FTZ R79, R79, R176 ;  /* 0x000000b04f4f7221 */ /* 0x000fe20000010000 */
[----:B------:R-:W-:Y:S01]  /*1ad0*/  FADD.FTZ R178, -R184, R177 ;  /* 0x000000b1b8b27221 */ /* 0x000fe20000010100 */
[----:B------:R-:W-:Y:S01]  /*1ae0*/  FFMA.FTZ R111, R194, R176, R111 ;  /* 0x000000b0c26f7223 */ /* 0x000fe2000001006f */
[----:B------:R-:W-:Y:S02]  /*1af0*/  HADD2.F32 R176, -RZ, R182.H0_H0 ;  /* 0x200000b6ffb07230 */ /* 0x000fe40000004100 */
[----:B------:R-:W-:Y:S01]  /*1b00*/  FADD.FTZ R200, -R184, R181 ;  /* 0x000000b5b8c87221 */ /* 0x000fe20000010100 */
[----:B------:R-:W-:Y:S01]  /*1b10*/  FMUL.FTZ R201, R7, R178 ;  /* 0x000000b207c97220 */ /* 0x000fe20000410000 */
[----:B------:R-:W-:-:S02]  /*1b20*/  HADD2.F32 R177, -RZ, R179.H0_H0 ;  /* 0x200000b3ffb17230 */ /* 0x000fc40000004100 */
[-C--:B------:R-:W-:Y:S01]  /*1b30*/  FMUL.FTZ R199, R199, R176.reuse ;  /* 0x000000b0c7c77220 */ /* 0x080fe20000410000 */
[----:B------:R-:W-:Y:S01]  /*1b40*/  FADD.FTZ R72, R72, R176 ;  /* 0x000000b048487221 */ /* 0x000fe20000010000 */
[----:B------:R-:W-:Y:S01]  /*1b50*/  FFMA.FTZ R104, R201, R176, R104 ;  /* 0x000000b0c9687223 */ /* 0x000fe20000010068 */
[----:B------:R-:W-:Y:S01]  /*1b60*/  FADD.FTZ R178, -R184, R177 ;  /* 0x000000b1b8b27221 */ /* 0x000fe20000010100 */
[----:B------:R-:W-:Y:S01]  /*1b70*/  FADD.FTZ R176, R187, R12 ;  /* 0x0000000cbbb07221 */ /* 0x000fe20000010000 */
[----:B------:R-:W-:Y:S01]  /*1b80*/  FFMA.FTZ R177, R13, R12, R188 ;  /* 0x0000000c0db17223 */ /* 0x000fe200000100bc */
[----:B------:R-:W-:Y:S02]  /*1b90*/  HADD2.F32 R189, -RZ, R179.H1_H1 ;  /* 0x300000b3ffbd7230 */ /* 0x000fe40000004100 */
[----:B------:R-:W-:Y:S01]  /*1ba0*/  FMUL.FTZ R221, R7, R178 ;  /* 0x000000b207dd7220 */ /* 0x000fe20000410000 */
[----:B------:R-:W-:Y:S01]  /*1bb0*/  FADD.FTZ R179, R176, R15 ;  /* 0x0000000fb0b37221 */ /* 0x000fe20000010000 */
[----:B------:R-:W-:Y:S01]  /*1bc0*/  FFMA.FTZ R176, R14, R15, R177 ;  /* 0x0000000f0eb07223 */ /* 0x000fe200000100b1 */
[----:B------:R-:W-:-:S02]  /*1bd0*/  HADD2.F32 R182, -RZ, R182.H1_H1 ;  /* 0x300000b6ffb67230 */ /* 0x000fc40000004100 */
[----:B------:R-:W-:Y:S01]  /*1be0*/  FMUL.FTZ R200, R7, R200 ;  /* 0x000000c807c87220 */ /* 0x000fe20000410000 */
[----:B------:R-:W-:Y:S01]  /*1bf0*/  FADD.FTZ R178, R179, R192 ;  /* 0x000000c0b3b27221 */ /* 0x000fe20000010000 */
[----:B------:R-:W-:Y:S01]  /*1c00*/  FFMA.FTZ R177, R193, R192, R176 ;  /* 0x000000c0c1b17223 */ /* 0x000fe200000100b0 */
[--C-:B------:R-:W-:Y:S02]  /*1c10*/  HADD2.F32 R181, -RZ, R183.reuse.H0_H0 ;  /* 0x200000b7ffb57230 */ /* 0x100fe40000004100 */
[----:B------:R-:W-:Y:S01]  /*1c20*/  FMUL.FTZ R219, R219, R182 ;  /* 0x000000b6dbdb7220 */ /* 0x000fe20000410000 */
[----:B------:R-:W-:Y:S01]  /*1c30*/  FADD.FTZ R178, R178, R195 ;  /* 0x000000c3b2b27221 */ /* 0x000fe20000010000 */
[----:B------:R-:W-:Y:S01]  /*1c40*/  FFMA.FTZ R176, R194, R195, R177 ;  /* 0x000000c3c2b07223 */ /* 0x000fe200000100b1 */
[----:B------:R-:W-:Y:S02]  /*1c50*/  HADD2.F32 R180, -RZ, R183.H1_H1 ;  /* 0x300000b7ffb47230 */ /* 0x000fe40000004100 */
[----:B------:R-:W-:Y:S01]  /*1c60*/  FMUL.FTZ R216, R216, R181 ;  /* 0x000000b5d8d87220 */ /* 0x000fe20000410000 */
[----:B------:R-:W-:Y:S01]  /*1c70*/  FADD.FTZ R178, R178, R199 ;  /* 0x000000c7b2b27221 */ /* 0x000fe20000010000 */
[----:B------:R-:W-:Y:S01]  /*1c80*/  FFMA.FTZ R177, R201, R199, R176 ;  /* 0x000000c7c9b17223 */ /* 0x000fe200000100b0 */
[----:B------:R-:W-:Y:S01]  /*1c90*/  FADD.FTZ R218, -R184, R189 ;  /* 0x000000bdb8da7221 */ /* 0x000fe20000010100 */
[----:B------:R-:W-:Y:S01]  /*1ca0*/  FMUL.FTZ R241, R241, R180 ;  /* 0x000000b4f1f17220 */ /* 0x000fe20000410000 */
[----:B------:R-:W-:Y:S01]  /*1cb0*/  FADD.FTZ R179, R178, R219 ;  /* 0x000000dbb2b37221 */ /* 0x000fe20000010000 */
[C---:B------:R-:W-:Y:S01]  /*1cc0*/  FFMA.FTZ R176, R200.reuse, R219, R177 ;  /* 0x000000dbc8b07223 */ /* 0x040fe200000100b1 */
[----:B------:R-:W-:Y:S01]  /*1cd0*/  FMUL.FTZ R218, R7, R218 ;  /* 0x000000da07da7220 */ /* 0x000fe20000410000 */
[----:B------:R-:W-:Y:S01]  /*1ce0*/  FADD.FTZ R73, R73, R182 ;  /* 0x000000b649497221 */ /* 0x000fe20000010000 */
        /* <DEDUP_REMOVED lines=9> */
.L_x_1786:
[----:B------:R-:W-:Y:S05]  /*1d80*/  BSYNC.RECONVERGENT B1 ;  /* 0x0000000000017941 */ /* 0x000fea0003800200 */
.L_x_1785:
        /* <DEDUP_REMOVED lines=12> */
[--C-:B------:R-:W-:Y:S02]  /*1e50*/  HADD2.F32 R230, -RZ, R133.reuse.H1_H1 ;  /* 0x30000085ffe67230 */ /* 0x100fe40000004100 */
[----:B------:R-:W-:Y:S02]  /*1e60*/  HADD2.F32 R233, -RZ, R133.H0_H0 ;  /* 0x20000085ffe97230 */ /* 0x000fe40000004100 */
[----:B0-----:R-:W-:-:S05]  /*1e70*/  @P0 IMAD.WIDE.U32 R190, R185, 0x10, R190 ;  /* 0x00000010b9be0825 */ /* 0x001fca00078e00be */
[----:B------:R0:W5:Y:S01]  /*1e80*/  @P0 LDG.E.128 R160, desc[UR10][R190.64] ;  /* 0x0000000abea00981 */ /* 0x000162000c1e1d00 */
[--C-:B--2---:R-:W-:Y:S02]  /*1e90*/  HADD2.F32 R231, -RZ, R179.reuse.H0_H0 ;  /* 0x200000b3ffe77230 */ /* 0x104fe40000004100 */
[----:B------:R-:W-:Y:S02]  /*1ea0*/  HADD2.F32 R179, -RZ, R179.H1_H1 ;  /* 0x300000b3ffb37230 */ /* 0x000fe40000004100 */
[----:B------:R-:W-:Y:S02]  /*1eb0*/  HADD2.F32 R185, -RZ, R176.H0_H0 ;  /* 0x200000b0ffb97230 */ /* 0x000fe40000004100 */
[--C-:B------:R-:W-:Y:S02]  /*1ec0*/  HADD2.F32 R225, -RZ, R177.reuse.H0_H0 ;  /* 0x200000b1ffe17230 */ /* 0x100fe40000004100 */
[----:B------:R-:W-:Y:S01]  /*1ed0*/  FADD.FTZ R224, -R184, R179 ;  /* 0x000000b3b8e07221 */ /* 0x000fe20000010100 */
[----:B------:R-:W-:-:S02]  /*1ee0*/  HADD2.F32 R177, -RZ, R177.H1_H1 ;  /* 0x300000b1ffb17230 */ /* 0x000fc40000004100 */
[C---:B------:R-:W-:Y:S01]  /*1ef0*/  FADD.FTZ R186, -R184.reuse, R185 ;  /* 0x000000b9b8ba7221 */ /* 0x040fe20000010100 */
[----:B------:R-:W-:Y:S02]  /*1f00*/  HADD2.F32 R189, -RZ, R176.H1_H1 ;  /* 0x300000b0ffbd7230 */ /* 0x000fe40000004100 */
[C---:B0-----:R-:W-:Y:S01]  /*1f10*/  FADD.FTZ R190, -R184.reuse, R225 ;  /* 0x000000e1b8be7221 */ /* 0x041fe20000010100 */
[--C-:B------:R-:W-:Y:S02]  /*1f20*/  HADD2.F32 R227, -RZ, R178.reuse.H0_H0 ;  /* 0x200000b2ffe37230 */ /* 0x100fe40000004100 */
[C---:B------:R-:W-:Y:S01]  /*1f30*/  FADD.FTZ R232, -R184.reuse, R177 ;  /* 0x000000b1b8e87221 */ /* 0x040fe20000010100 */
[----:B------:R-:W-:Y:S02]  /*1f40*/  HADD2.F32 R229, -RZ, R178.H1_H1 ;  /* 0x300000b2ffe57230 */ /* 0x000fe40000004100 */
[----:B------:R-:W-:Y:S01]  /*1f50*/  FADD.FTZ R236, -R184, R189 ;  /* 0x000000bdb8ec7221 */ /* 0x000fe20000010100 */
[----:B---3--:R-:W-:-:S02]  /*1f60*/  HADD2.F32 R179, -RZ, R180.H0_H0 ;  /* 0x200000b4ffb37230 */ /* 0x008fc40000004100 */
[C---:B------:R-:W-:Y:S01]  /*1f70*/  FADD.FTZ R222, -R184.reuse, R227 ;  /* 0x000000e3b8de7221 */ /* 0x040fe20000010100 */
[C---:B------:R-:W-:Y:S01]  /*1f80*/  FADD.FTZ R176, -R184.reuse, R231 ;  /* 0x000000e7b8b07221 */ /* 0x040fe20000010100 */
[----:B------:R-:W-:Y:S01]  /*1f90*/  FADD.FTZ R228, -R184, R229 ;  /* 0x000000e5b8e47221 */ /* 0x000fe20000010100 */
[----:B------:R-:W-:Y:S02]  /*1fa0*/  HADD2.F32 R180, -RZ, R180.H1_H1 ;  /* 0x300000b4ffb47230 */ /* 0x000fe40000004100 */
[----:B-----5:R-:W-:Y:S01]  /*1fb0*/  FMUL.FTZ R239, R7, R186 ;  /* 0x000000ba07ef7220 */ /* 0x020fe20000410000 */
[--C-:B------:R-:W-:Y:S02]  /*1fc0*/  HADD2.F32 R184, -RZ, R181.reuse.H0_H0 ;  /* 0x200000b5ffb87230 */ /* 0x100fe40000004100 */
[-C--:B------:R-:W-:Y:S01]  /*1fd0*/  FMUL.FTZ R237, R237, R179.reuse ;  /* 0x000000b3eded7220 */ /* 0x080fe20000410000 */
[----:B------:R-:W-:Y:S02]  /*1fe0*/  HADD2.F32 R181, -RZ, R181.H1_H1 ;  /* 0x300000b5ffb57230 */ /* 0x000fe40000004100 */
[----:B------:R-:W-:Y:S01]  /*1ff0*/  FMUL.FTZ R232, R7, R232 ;  /* 0x000000e807e87220 */ /* 0x000fe20000410000 */
[----:B------:R-:W-:Y:S01]  /*2000*/  FADD.FTZ R68, R68, R179 ;  /* 0x000000b344447221 */ /* 0x000fe20000010000 */
[----:B------:R-:W-:Y:S01]  /*2010*/  FFMA.FTZ R100, R239, R179, R100 ;  /* 0x000000b3ef647223 */ /* 0x000fe20000010064 */
[C---:B------:R-:W-:Y:S01]  /*2020*/  FMUL.FTZ R236, R7.reuse, R236 ;  /* 0x000000ec07ec7220 */ /* 0x040fe20000410000 */
[----:B------:R-:W-:Y:S01]  /*2030*/  FMUL.FTZ R235, R7, R190 ;  /* 0x000000be07eb7220 */ /* 0x000fe20000410000 */
[----:B------:R-:W-:Y:S01]  /*2040*/  FMUL.FTZ R234, R234, R180 ;  /* 0x000000b4eaea7220 */ /* 0x000fe20000410000 */
[----:B------:R-:W-:Y:S01]  /*2050*/  FADD.FTZ R187, R187, R237 ;  /* 0x000000edbbbb7221 */ /* 0x000fe20000010000 */
[----:B------:R-:W-:Y:S01]  /*2060*/  FFMA.FTZ R179, R239, R237, R188 ;  /* 0x000000edefb37223 */ /* 0x000fe200000100bc */
[----:B------:R-:W-:-:S02]  /*2070*/  HADD2.F32 R185, -RZ, R182.H0_H0 ;  /* 0x200000b6ffb97230 */ /* 0x000fc40000004100 */
[-C--:B------:R-:W-:Y:S01]  /*2080*/  FMUL.FTZ R230, R230, R181.reuse ;  /* 0x000000b5e6e67220 */ /* 0x080fe20000410000 */
[----:B------:R-:W-:Y:S01]  /*2090*/  FADD.FTZ R71, R71, R181 ;  /* 0x000000b547477221 */ /* 0x000fe20000010000 */
[----:B------:R-:W-:Y:S01]  /*20a0*/  FFMA.FTZ R103, R232, R181, R103 ;  /* 0x000000b5e8677223 */ /* 0x000fe20000010067 */
[----:B------:R-:W-:Y:S02]  /*20b0*/  HADD2.F32 R182, -RZ, R182.H1_H1 ;  /* 0x300000b6ffb67230 */ /* 0x000fe40000004100 */
[----:B------:R-:W-:Y:S01]  /*20c0*/  FADD.FTZ R69, R69, R180 ;  /* 0x000000b445457221 */ /* 0x000fe20000010000 */
[--C-:B------:R-:W-:Y:S02]  /*20d0*/  HADD2.F32 R181, -RZ, R134.reuse.H1_H1 ;  /* 0x30000086ffb57230 */ /* 0x100fe40000004100 */
[----:B------:R-:W-:Y:S01]  /*20e0*/  FFMA.FTZ R101, R236, R180, R101 ;  /* 0x000000b4ec657223 */ /* 0x000fe20000010065 */
[-C--:B------:R-:W-:Y:S01]  /*20f0*/  FMUL.FTZ R233, R233, R184.reuse ;  /* 0x000000b8e9e97220 */ /* 0x080fe20000410000 */
[----:B------:R-:W-:Y:S01]  /*2100*/  FADD.FTZ R70, R70, R184 ;  /* 0x000000b846467221 */ /* 0x000fe20000010000 */
[----:B------:R-:W-:Y:S01]  /*2110*/  FFMA.FTZ R102, R235, R184, R102 ;  /* 0x000000b8eb667223 */ /* 0x000fe20000010066 */
[----:B------:R-:W-:Y:S01]  /*2120*/  FADD.FTZ R180, R187, R234 ;  /* 0x000000eabbb47221 */ /* 0x000fe20000010000 */
[----:B------:R-:W-:Y:S01]  /*2130*/  FFMA.FTZ R184, R236, R234, R179 ;  /* 0x000000eaecb87223 */ /* 0x000fe200000100b3 */
[----:B------:R-:W-:-:S02]  /*2140*/  HADD2.F32 R229, -RZ, R134.H0_H0 ;  /* 0x20000086ffe57230 */ /* 0x000fc40000004100 */
[----:B------:R-:W-:Y:S01]  /*2150*/  FMUL.FTZ R226, R181, R182 ;  /* 0x000000b6b5e27220 */ /* 0x000fe20000410000 */
[----:B------:R-:W-:Y:S01]  /*2160*/  FMUL.FTZ R228, R7, R228 ;  /* 0x000000e407e47220 */ /* 0x000fe20000410000 */
        /* <DEDUP_REMOVED lines=10> */
[----:B------:R-:W-:Y:S02]  /*2210*/  HADD2.F32 R186, -RZ, R135.H0_H0 ;  /* 0x20000087ffba7230 */ /* 0x000fe40000004100 */
[----:B------:R-:W-:Y:S01]  /*2220*/  FADD.FTZ R179, R180, R229 ;  /* 0x000000e5b4b37221 */ /* 0x000fe20000010000 */
[----:B------:R-:W-:Y:S01]  /*2230*/  FFMA.FTZ R181, R231, R229, R182 ;  /* 0x000000e5e7b57223 */ /* 0x000fe200000100b6 */
[----:B------:R-:W-:Y:S02]  /*2240*/  HADD2.F32 R178, -RZ, R183.H1_H1 ;  /* 0x300000b7ffb27230 */ /* 0x000fe40000004100 */
[----:B------:R-:W-:Y:S01]  /*2250*/  FADD.FTZ R66, R66, R177 ;  /* 0x000000b142427221 */ /* 0x000fe20000010000 */
[----:B------:R-:W-:Y:S02]  /*2260*/  HADD2.F32 R183, -RZ, R135.H1_H1 ;  /* 0x30000087ffb77230 */ /* 0x000fe40000004100 */
[-C--:B------:R-:W-:Y:S01]  /*2270*/  FMUL.FTZ R225, R186, R177.reuse ;  /* 0x000000b1bae17220 */ /* 0x080fe20000410000 */
[----:B------:R-:W-:Y:S01]  /*2280*/  FADD.FTZ R176, R179, R226 ;  /* 0x000000e2b3b07221 */ /* 0x000fe20000010000 */
[----:B------:R-:W-:Y:S01]  /*2290*/  FFMA.FTZ R180, R228, R226, R181 ;  /* 0x000000e2e4b47223 */ /* 0x000fe200000100b5 */
        /* <DEDUP_REMOVED lines=12> */
.L_x_1780:
[----:B------:R-:W0:Y:S01]  /*2360*/  LDC R2, c[0x0][0x388] ;  /* 0x0000e200ff027b82 */ /* 0x000e220000000800 */
[----:B------:R-:W1:Y:S01]  /*2370*/  S2R R0, SR_TID.X ;  /* 0x0000000000007919 */ /* 0x000e620000002100 */
[----:B------:R-:W-:-:S04]  /*2380*/  UISETP.NE.U32.AND UP0, UPT, UR14, URZ, UPT ;  /* 0x000000ff0e00728c */ /* 0x000fc8000bf05070 */
[----:B------:R-:W-:Y:S01]  /*2390*/  UISETP.NE.AND.EX UP0, UPT, UR15, URZ, UPT, UP0 ;  /* 0x000000ff0f00728c */ /* 0x000fe2000bf05300 */
[----:B0-----:R-:W-:-:S05]  /*23a0*/  IMAD R176, R5, R2, RZ ;  /* 0x0000000205b07224 */ /* 0x001fca00078e02ff */
[----:B------:R-:W-:-:S04]  /*23b0*/  SHF.R.S32.HI R177, RZ, 0x1f, R176 ;  /* 0x0000001fffb17819 */ /* 0x000fc800000114b0 */
[----:B------:R-:W-:-:S04]  /*23c0*/  LEA.HI R177, R177, R176, RZ, 0x3 ;  /* 0x000000b0b1b17211 */ /* 0x000fc800078f18ff */
[----:B-1----:R-:W-:Y:S01]  /*23d0*/  LEA.HI.SX32 R242, R177, R0, 0x1d ;  /* 0x00000000b1f27211 */ /* 0x002fe200078feaff */
        /* <DEDUP_REMOVED lines=21> */
.L_x_1787:
[----:B----4-:R-:W-:Y:S05]  /*2530*/  BSYNC.RECONVERGENT B0 ;  /* 0x0000000000007941 */ /* 0x010fea0003800200 */
.L_x_1779:
[----:B0-----:R-:W0:Y:S01]  /*2540*/  SHFL.DOWN PT, R176, R187, 0x10, 0x1f ;  /* 0x0a001f00bbb07f89 */ /* 0x001e2200000e0000 */
        /* <DEDUP_REMOVED lines=30> */
.L_x_1789:
[----:B------:R-:W-:Y:S05]  /*2730*/  BSYNC.RECONVERGENT B0 ;  /* 0x0000000000007941 */ /* 0x000fea0003800200 */
.L_x_1788:
[----:B------:R-:W1:Y:S08]  /*2740*/  S2UR UR5, SR_CgaCtaId ;  /* 0x00000000000579c3 */ /* 0x000e700000008800 */
[----:B------:R-:W-:Y:S01]  /*2750*/  BAR.SYNC.DEFER_BLOCKING 0x0 ;  /* 0x0000000000007b1d */ /* 0x000fe20000010000 */
[----:B-----5:R-:W-:Y:S02]  /*2760*/  ISETP.GE.AND P2, PT, R244, 0x1, PT ;  /* 0x00000001f400780c */ /* 0x020fe40003f46270 */
[----:B------:R-:W-:-:S02]  /*2770*/  ISETP.GE.U32.AND P1, PT, R4, 0x100, PT ;  /* 0x000001000400780c */ /* 0x000fc40003f26070 */
[----:B------:R-:W-:Y:S01]  /*2780*/  ISETP.NE.AND P0, PT, RZ, UR12, PT ;  /* 0x0000000cff007c0c */ /* 0x000fe2000bf05270 */
[----:B------:R-:W-:Y:S01]  /*2790*/  UMOV UR4, 0x400 ;  /* 0x0000040000047882 */ /* 0x000fe20000000000 */
[----:B------:R-:W-:Y:S01]  /*27a0*/  BSSY.RECONVERGENT B0, `(.L_x_1790) ;  /* 0x00001d9000007945 */ /* 0x000fe20003800200 */
        /* <DEDUP_REMOVED lines=14> */
[----:B------:R-:W-:Y:S01]  /*2890*/  FADD.FTZ R176, RZ, R177 ;  /* 0x000000b1ffb07221 */ /* 0x000fe20000010000 */
[----:B------:R-:W-:-:S02]  /*28a0*/  @P2 IADD3 R177, PT, PT, R244, -0x1, RZ ;  /* 0xfffffffff4b12810 */ /* 0x000fc40007ffe0ff */
[----:B------:R-:W-:Y:S01]  /*28b0*/  FADD.FTZ R245, R178, R245 ;  /* 0x000000f5b2f57221 */ /* 0x000fe20000010000 */
[----:B------:R-:W-:Y:S02]  /*28c0*/  FADD.FTZ R176, R179, R176 ;  /* 0x000000b0b3b07221 */ /* 0x000fe40000010000 */
[----:B------:R-:W-:Y:S02]  /*28d0*/  @P2 IMAD R177, R177, R2, RZ ;  /* 0x00000002b1b12224 */ /* 0x000fe400078e02ff */
[----:B-1----:R-:W-:Y:S01]  /*28e0*/  FADD.FTZ R245, R245, R180 ;  /* 0x000000b4f5f57221 */ /* 0x002fe20000010000 */
[----:B------:R-:W-:Y:S01]  /*28f0*/  FADD.FTZ R176, R176, R181 ;  /* 0x000000b5b0b07221 */ /* 0x000fe20000010000 */
[----:B------:R-:W-:Y:S02]  /*2900*/  HFMA2 R181, -RZ, RZ, 0, 0 ;  /* 0x00000000ffb57431 */ /* 0x000fe400000001ff */
[----:B------:R-:W-:Y:S01]  /*2910*/  FADD.FTZ R245, R182, R245 ;  /* 0x000000f5b6f57221 */ /* 0x000fe20000010000 */
[----:B------:R-:W-:Y:S01]  /*2920*/  FADD.FTZ R176, R183, R176 ;  /* 0x000000b0b7b07221 */ /* 0x000fe20000010000 */
[----:B------:R-:W-:-:S02]  /*2930*/  @P2 SHF.R.S32.HI R178, RZ, 0x1f, R177 ;  /* 0x0000001fffb22819 */ /* 0x000fc400000114b1 */
[----:B--2---:R-:W-:Y:S01]  /*2940*/  FADD.FTZ R245, R245, R184 ;  /* 0x000000b8f5f57221 */ /* 0x004fe20000010000 */
[----:B------:R-:W-:Y:S01]  /*2950*/  FADD.FTZ R176, R176, R185 ;  /* 0x000000b9b0b07221 */ /* 0x000fe20000010000 */
[----:B------:R-:W-:Y:S02]  /*2960*/  @P2 LEA.HI R177, R178, R177, RZ, 0x3 ;  /* 0x000000b1b2b12211 */ /* 0x000fe400078f18ff */
[----:B------:R-:W-:Y:S01]  /*2970*/  FADD.FTZ R245, R186, R245 ;  /* 0x000000f5baf57221 */ /* 0x000fe20000010000 */
[----:B------:R-:W-:Y:S01]  /*2980*/  FADD.FTZ R176, R187, R176 ;  /* 0x000000b0bbb07221 */ /* 0x000fe20000010000 */
[----:B------:R-:W-:Y:S02]  /*2990*/  @P2 LEA.HI.SX32 R181, R177, R0, 0x1d ;  /* 0x00000000b1b52211 */ /* 0x000fe400078feaff */
[----:B------:R-:W-:Y:S01]  /*29a0*/  FADD.FTZ R245, R245, R188 ;  /* 0x000000bcf5f57221 */ /* 0x000fe20000010000 */
        /* <DEDUP_REMOVED lines=8> */
[----:B------:R-:W-:Y:S01]  /*2a30*/  UISETP.NE.AND.EX UP0, UPT, UR15, URZ, UPT, UP0 ;  /* 0x000000ff0f00728c */ /* 0x000fe2000bf05300 */
[----:B------:R-:W-:Y:S10]  /*2a40*/  @!P2 BRA `(.L_x_1792) ;  /* 0x00000000000ca947 */ /* 0x000ff40003800000 */
[----:B------:R-:W0:Y:S02]  /*2a50*/  LDC.64 R164, c[0x0][0x390] ;  /* 0x0000e400ffa47b82 */ /* 0x000e240000000a00 */
[----:B0-----:R-:W-:-:S06]  /*2a60*/  IMAD.WIDE.U32 R164, R181, 0x10, R164 ;  /* 0x00000010b5a47825 */ /* 0x001fcc00078e00a4 */
[----:B------:R-:W5:Y:S02]  /*2a70*/  LDG.E.128 R164, desc[UR10][R164.64] ;  /* 0x0000000aa4a47981 */ /* 0x000f64000c1e1d00 */
.L_x_1792:
        /* <DEDUP_REMOVED lines=8> */
[----:B------:R-:W-:Y:S01]  /*2b00*/  ISETP.GT.AND P0, PT, R6, RZ, PT ;  /* 0x000000ff0600720c */ /* 0x000fe20003f04270 */
[----:B------:R-:W-:Y:S02]  /*2b10*/  HADD2.F32 R178, -RZ, R152.H0_H0 ;  /* 0x20000098ffb27230 */ /* 0x000fe40000004100 */
[----:B------:R-:W-:-:S04]  /*2b20*/  FADD.FTZ R176, R196, -R177 ;  /* 0x800000b1c4b07221 */ /* 0x000fc80000010000 */
[----:B------:R-:W-:-:S05]  /*2b30*/  FMUL.FTZ R176, R7, R176 ;  /* 0x000000b007b07220 */ /* 0x000fca0000410000 */
[----:B------:R-:W-:-:S05]  /*2b40*/  FSEL R176, R176, RZ, P0 ;  /* 0x000000ffb0b07208 */ /* 0x000fca0000000000 */
[----:B------:R-:W-:Y:S01]  /*2b50*/  FMUL.FTZ R177, R176, UR16 ;  /* 0x00000010b0b17c20 */ /* 0x000fe20008410000 */
[----:B-----5:R-:W-:-:S03]  /*2b60*/  HADD2.F32 R176, -RZ, R164.H0_H0 ;  /* 0x200000a4ffb07230 */ /* 0x020fc60000004100 */
[C---:B------:R-:W-:Y:S02]  /*2b70*/  FMUL.FTZ R178, R177.reuse, R178 ;  /* 0x000000b2b1b27220 */ /* 0x040fe40000410000 */
[----:B------:R-:W-:-:S03]  /*2b80*/  FFMA.FTZ R60, R177, R176, R60 ;  /* 0x000000b0b13c7223 */ /* 0x000fc6000001003c */
[----:B------:R-:W-:-:S04]  /*2b90*/  F2FP.F16.F32.PACK_AB R178, RZ, R178 ;  /* 0x000000b2ffb2723e */ /* 0x000fc800000000ff */
[----:B------:R-:W-:-:S07]  /*2ba0*/  PRMT R168, R178, 0x7610, R168 ;  /* 0x00007610b2a87816 */ /* 0x000fce00000000a8 */
.L_x_1795:
[----:B------:R-:W-:Y:S05]  /*2bb0*/  @!P2 BRA `(.L_x_1796) ;  /* 0x000000000030a947 */ /* 0x000fea0003800000 */
[----:B------:R-:W-:Y:S01]  /*2bc0*/  FFMA.FTZ R176, R198, R180, R183 ;  /* 0x000000b4c6b07223 */ /* 0x000fe200000100b7 */
[----:B------:R-:W-:Y:S01]  /*2bd0*/  ISETP.GT.AND P0, PT, R6, RZ, PT ;  /* 0x000000ff0600720c */ /* 0x000fe20003f04270 */
[----:B------:R-:W-:Y:S02]  /*2be0*/  HADD2.F32 R179, -RZ, R152.H1_H1 ;  /* 0x30000098ffb37230 */ /* 0x000fe40000004100 */
[----:B------:R-:W-:Y:S01]  /*2bf0*/  FADD.FTZ R176, R197, -R176 ;  /* 0x800000b0c5b07221 */ /* 0x000fe20000010000 */
[----:B-----5:R-:W-:-:S03]  /*2c00*/  HADD2.F32 R177, -RZ, R164.H1_H1 ;  /* 0x300000a4ffb17230 */ /* 0x020fc60000004100 */
[----:B------:R-:W-:-:S05]  /*2c10*/  FMUL.FTZ R176, R7, R176 ;  /* 0x000000b007b07220 */ /* 0x000fca0000410000 */
[----:B------:R-:W-:-:S05]  /*2c20*/  FSEL R176, R176, RZ, P0 ;  /* 0x000000ffb0b07208 */ /* 0x000fca0000000000 */
[----:B------:R-:W-:-:S04]  /*2c30*/  FMUL.FTZ R176, R176, UR16 ;  /* 0x00000010b0b07c20 */ /* 0x000fc80008410000 */
[C---:B------:R-:W-:Y:S01]  /*2c40*/  FMUL.FTZ R179, R176.reuse, R179 ;  /* 0x000000b3b0b37220 */ /* 0x040fe20000410000 */
[----:B------:R-:W-:-:S04]  /*2c50*/  FFMA.FTZ R61, R176, R177, R61 ;  /* 0x000000b1b03d7223 */ /* 0x000fc8000001003d */
[----:B------:R-:W-:-:S04]  /*2c60*/  F2FP.F16.F32.PACK_AB R179, RZ, R179 ;  /* 0x000000b3ffb3723e */ /* 0x000fc800000000ff */
[----:B------:R-:W-:-:S07]  /*2c70*/  PRMT R168, R168, 0x5410, R179 ;  /* 0x00005410a8a87816 */ /* 0x000fce00000000b3 */
.L_x_1796:
        /* <DEDUP_REMOVED lines=13> */
.L_x_1797:
        /* <DEDUP_REMOVED lines=13> */
.L_x_1798:
        /* <DEDUP_REMOVED lines=13> */
.L_x_1799:
        /* <DEDUP_REMOVED lines=13> */
.L_x_1800:
        /* <DEDUP_REMOVED lines=13> */
.L_x_1801:
[----:B------:R-:W-:Y:S05]  /*3090*/  @!P2 BRA `(.L_x_1802) ;  /* 0x0000001000fca947 */ /* 0x000fea0003800000 */
[----:B------:R-:W-:Y:S01]  /*30a0*/  FFMA.FTZ R177, R240, R180, R183 ;  /* 0x000000b4f0b17223 */ /* 0x000fe200000100b7 */
[----:B------:R-:W-:-:S03]  /*30b0*/  ISETP.GT.AND P0, PT, R6, RZ, PT ;  /* 0x000000ff0600720c */ /* 0x000fc60003f04270 */
[----:B------:R-:W-:Y:S01]  /*30c0*/  FADD.FTZ R176, R238, -R177 ;  /* 0x800000b1eeb07221 */ /* 0x000fe20000010000 */
[----:B------:R-:W-:-:S03]  /*30d0*/  HADD2.F32 R177, -RZ, R155.H1_H1 ;  /* 0x3000009bffb17230 */ /* 0x000fc60000004100 */
[----:B------:R-:W-:-:S05]  /*30e0*/  FMUL.FTZ R176, R7, R176 ;  /* 0x000000b007b07220 */ /* 0x000fca0000410000 */
[----:B------:R-:W-:-:S05]  /*30f0*/  FSEL R176, R176, RZ, P0 ;  /* 0x000000ffb0b07208 */ /* 0x000fca0000000000 */
[----:B------:R-:W-:-:S04]  /*3100*/  FMUL.FTZ R176, R176, UR16 ;  /* 0x00000010b0b07c20 */ /* 0x000fc80008410000 */
[----:B------:R-:W-:Y:S01]  /*3110*/  FMUL.FTZ R178, R176, R177 ;  /* 0x000000b1b0b27220 */ /* 0x000fe20000410000 */
[----:B-----5:R-:W-:-:S04]  /*3120*/  HADD2.F32 R177, -RZ, R167.H1_H1 ;  /* 0x300000a7ffb17230 */ /* 0x020fc80000004100 */
[----:B------:R-:W-:Y:S01]  /*3130*/  F2FP.F16.F32.PACK_AB R178, RZ, R178 ;  /* 0x000000b2ffb2723e */ /* 0x000fe200000000ff */
[----:B------:R-:W-:-:S03]  /*3140*/  FFMA.FTZ R59, R176, R177, R59 ;  /* 0x000000b1b03b7223 */ /* 0x000fc6000001003b */
[----:B------:R-:W-:Y:S01]  /*3150*/  PRMT R171, R171, 0x5410, R178 ;  /* 0x00005410abab7816 */ /* 0x000fe200000000b2 */
[----:B------:R-:W-:Y:S06]  /*3160*/  BRA `(.L_x_1802) ;  /* 0x0000001000c87947 */ /* 0x000fec0003800000 */
.L_x_1794:
[-CC-:B------:R-:W-:Y:S01]  /*3170*/  FFMA.FTZ R173, R3, R180.reuse, R183.reuse ;  /* 0x000000b403ad7223 */ /* 0x180fe200000100b7 */
[-CC-:B------:R-:W-:Y:S01]  /*3180*/  FFMA.FTZ R174, R198, R180.reuse, R183.reuse ;  /* 0x000000b4c6ae7223 */ /* 0x180fe200000100b7 */
[-CC-:B------:R-:W-:Y:S01]  /*3190*/  FFMA.FTZ R176, R209, R180.reuse, R183.reuse ;  /* 0x000000b4d1b07223 */ /* 0x180fe200000100b7 */
[-CC-:B------:R-:W-:Y:S01]  /*31a0*/  FFMA.FTZ R175, R206, R180.reuse, R183.reuse ;  /* 0x000000b4ceaf7223 */ /* 0x180fe200000100b7 */
[-CC-:B------:R-:W-:Y:S01]  /*31b0*/  FFMA.FTZ R177, R223, R180.reuse, R183.reuse ;  /* 0x000000b4dfb17223 */ /* 0x180fe200000100b7 */
[-C--:B------:R-:W-:Y:S01]  /*31c0*/  FFMA.FTZ R184, R210, R180.reuse, R183 ;  /* 0x000000b4d2b87223 */ /* 0x080fe200000100b7 */
[----:B------:R-:W-:Y:S01]  /*31d0*/  FADD.FTZ R172, R196, -R173 ;  /* 0x800000adc4ac7221 */ /* 0x000fe20000010000 */
[-CC-:B------:R-:W-:Y:S01]  /*31e0*/  FFMA.FTZ R179, R213, R180.reuse, R183.reuse ;  /* 0x000000b4d5b37223 */ /* 0x180fe200000100b7 */
[----:B------:R-:W-:Y:S01]  /*31f0*/  FADD.FTZ R174, R197, -R174 ;  /* 0x800000aec5ae7221 */ /* 0x000fe20000010000 */
        /* <DEDUP_REMOVED lines=8> */
[----:B------:R-:W-:Y:S01]  /*3280*/  ISETP.GT.AND P0, PT, R6, RZ, PT ;  /* 0x000000ff0600720c */ /* 0x000fe20003f04270 */
[C---:B------:R-:W-:Y:S01]  /*3290*/  FMUL.FTZ R172, R7.reuse, R172 ;  /* 0x000000ac07ac7220 */ /* 0x040fe20000410000 */
[C---:B------:R-:W-:Y:S01]  /*32a0*/  FMUL.FTZ R173, R7.reuse, R176 ;  /* 0x000000b007ad7220 */ /* 0x040fe20000410000 */
[C---:B------:R-:W-:Y:S01]  /*32b0*/  FMUL.FTZ R178, R7.reuse, R178 ;  /* 0x000000b207b27220 */ /* 0x040fe20000410000 */
[C---:B------:R-:W-:Y:S01]  /*32c0*/  FMUL.FTZ R179, R7.reuse, R182 ;  /* 0x000000b607b37220 */ /* 0x040fe20000410000 */
[C---:B------:R-:W-:Y:S01]  /*32d0*/  FMUL.FTZ R184, R7.reuse, R184 ;  /* 0x000000b807b87220 */ /* 0x040fe20000410000 */
[----:B------:R-:W-:Y:S01]  /*32e0*/  FSEL R177, R174, RZ, P0 ;  /* 0x000000ffaeb17208 */ /* 0x000fe20000000000 */
[C---:B------:R-:W-:Y:S01]  /*32f0*/  FMUL.FTZ R175, R7.reuse, R186 ;  /* 0x000000ba07af7220 */ /* 0x040fe20000410000 */
[----:B------:R-:W-:Y:S01]  /*3300*/  FMUL.FTZ R176, R7, R188 ;  /* 0x000000bc07b07220 */ /* 0x000fe20000410000 */
[----:B------:R-:W-:-:S02]  /*3310*/  FSEL R173, R173, RZ, P0 ;  /* 0x000000ffadad7208 */ /* 0x000fc40000000000 */
[----:B------:R-:W-:Y:S02]  /*3320*/  FSEL R178, R178, RZ, P0 ;  /* 0x000000ffb2b27208 */ /* 0x000fe40000000000 */
[----:B------:R-:W-:Y:S02]  /*3330*/  FSEL R179, R179, RZ, P0 ;  /* 0x000000ffb3b37208 */ /* 0x000fe40000000000 */
[----:B------:R-:W-:Y:S02]  /*3340*/  FSEL R174, R184, RZ, P0 ;  /* 0x000000ffb8ae7208 */ /* 0x000fe40000000000 */
[----:B------:R-:W-:Y:S01]  /*3350*/  FSEL R172, R172, RZ, P0 ;  /* 0x000000ffacac7208 */ /* 0x000fe20000000000 */
[----:B------:R-:W-:Y:S06]  /*3360*/  @!P2 BRA `(.L_x_1803) ;  /* 0x00000000001ca947 */ /* 0x000fec0003800000 */
[----:B------:R-:W-:Y:S02]  /*3370*/  HADD2.F32 R182, -RZ, R152.H0_H0 ;  /* 0x20000098ffb67230 */ /* 0x000fe40000004100 */
[----:B------:R-:W-:Y:S01]  /*3380*/  FMUL.FTZ R185, R172, UR16 ;  /* 0x00000010acb97c20 */ /* 0x000fe20008410000 */
[----:B-----5:R-:W-:-:S03]  /*3390*/  HADD2.F32 R187, -RZ, R164.H0_H0 ;  /* 0x200000a4ffbb7230 */ /* 0x020fc60000004100 */
[-C--:B------:R-:W-:Y:S02]  /*33a0*/  FMUL.FTZ R182, R182, R185.reuse ;  /* 0x000000b9b6b67220 */ /* 0x080fe40000410000 */
[----:B------:R-:W-:-:S03]  /*33b0*/  FFMA.FTZ R60, R187, R185, R60 ;  /* 0x000000b9bb3c7223 */ /* 0x000fc6000001003c */
[----:B------:R-:W-:-:S04]  /*33c0*/  F2FP.F16.F32.PACK_AB R182, RZ, R182 ;  /* 0x000000b6ffb6723e */ /* 0x000fc800000000ff */
[----:B------:R-:W-:-:S07]  /*33d0*/  PRMT R168, R182, 0x7610, R168 ;  /* 0x00007610b6a87816 */ /* 0x000fce00000000a8 */
.L_x_1803:
[----:B------:R-:W-:Y:S05]  /*33e0*/  @!P2 BRA `(.L_x_1804) ;  /* 0x00000000001ca947 */ /* 0x000fea0003800000 */
[----:B------:R-:W-:Y:S02]  /*33f0*/  HADD2.F32 R185, -RZ, R152.H1_H1 ;  /* 0x30000098ffb97230 */ /* 0x000fe40000004100 */
[----:B------:R-:W-:Y:S01]  /*3400*/  FMUL.FTZ R182, R177, UR16 ;  /* 0x00000010b1b67c20 */ /* 0x000fe20008410000 */
[----:B-----5:R-:W-:-:S03]  /*3410*/  HADD2.F32 R186, -RZ, R164.H1_H1 ;  /* 0x300000a4ffba7230 */ /* 0x020fc60000004100 */
[-C--:B------:R-:W-:Y:S02]  /*3420*/  FMUL.FTZ R184, R185, R182.reuse ;  /* 0x000000b6b9b87220 */ /* 0x080fe40000410000 */
[----:B------:R-:W-:-:S03]  /*3430*/  FFMA.FTZ R61, R186, R182, R61 ;  /* 0x000000b6ba3d7223 */ /* 0x000fc6000001003d */
[----:B------:R-:W-:-:S04]  /*3440*/  F2FP.F16.F32.PACK_AB R184, RZ, R184 ;  /* 0x000000b8ffb8723e */ /* 0x000fc800000000ff */
[----:B------:R-:W-:-:S07]  /*3450*/  PRMT R168, R168, 0x5410, R184 ;  /* 0x00005410a8a87816 */ /* 0x000fce00000000b8 */
.L_x_1804:
[----:B------:R-:W-:Y:S05]  /*3460*/  @!P2 BRA `(.L_x_1805) ;  /* 0x00000000001ca947 */ /* 0x000fea0003800000 */
[----:B------:R-:W-:Y:S02]  /*3470*/  HADD2.F32 R182, -RZ, R153.H0_H0 ;  /* 0x20000099ffb67230 */ /* 0x000fe40000004100 */
[----:B------:R-:W-:Y:S01]  /*3480*/  FMUL.FTZ R185, R173, UR16 ;  /* 0x00000010adb97c20 */ /* 0x000fe20008410000 */
[----:B-----5:R-:W-:-:S03]  /*3490*/  HADD2.F32 R187, -RZ, R165.H0_H0 ;  /* 0x200000a5ffbb7230 */ /* 0x020fc60000004100 */
[-C--:B------:R-:W-:Y:S02]  /*34a0*/  FMUL.FTZ R182, R182, R185.reuse ;  /* 0x000000b9b6b67220 */ /* 0x080fe40000410000 */
[----:B------:R-:W-:-:S03]  /*34b0*/  FFMA.FTZ R62, R187, R185, R62 ;  /* 0x000000b9bb3e7223 */ /* 0x000fc6000001003e */
[----:B------:R-:W-:-:S04]  /*34c0*/  F2FP.F16.F32.PACK_AB R182, RZ, R182 ;  /* 0x000000b6ffb6723e */ /* 0x000fc800000000ff */
[----:B------:R-:W-:-:S07]  /*34d0*/  PRMT R169, R182, 0x7610, R169 ;  /* 0x00007610b6a97816 */ /* 0x000fce00000000a9 */
.L_x_1805:
        /* <DEDUP_REMOVED lines=8> */
.L_x_1806:
        /* <DEDUP_REMOVED lines=8> */
.L_x_1807:
        /* <DEDUP_REMOVED lines=8> */
.L_x_1808:
[----:B------:R-:W-:Y:S02]  /*3660*/  F2FP.F16.F32.PACK_AB R174, R174, R179 ;  /* 0x000000b3aeae723e */ /* 0x000fe400000000ff */
[----:B------:R-:W-:Y:S02]  /*3670*/  F2FP.F16.F32.PACK_AB R173, R178, R173 ;  /* 0x000000adb2ad723e */ /* 0x000fe400000000ff */
        /* <DEDUP_REMOVED lines=10> */
.L_x_1809:
[----:B------:R-:W-:Y:S02]  /*3720*/  F2FP.F16.F32.PACK_AB R172, R177, R172 ;  /* 0x000000acb1ac723e */ /* 0x000fe400000000ff */
[----:B------:R-:W-:Y:S01]  /*3730*/  F2FP.F16.F32.PACK_AB R175, R178, R179 ;  /* 0x000000b3b2af723e */ /* 0x000fe200000000ff */
[----:B------:R-:W-:Y:S06]  /*3740*/  @!P2 BRA `(.L_x_1802) ;  /* 0x0000000c0050a947 */ /* 0x000fec0003800000 */
[----:B------:R-:W-:Y:S02]  /*3750*/  HADD2.F32 R177, -RZ, R155.H1_H1 ;  /* 0x3000009bffb17230 */ /* 0x000fe40000004100 */
[----:B------:R-:W-:Y:S01]  /*3760*/  FMUL.FTZ R178, R178, UR16 ;  /* 0x00000010b2b27c20 */ /* 0x000fe20008410000 */
[----:B-----5:R-:W-:-:S03]  /*3770*/  HADD2.F32 R182, -RZ, R167.H1_H1 ;  /* 0x300000a7ffb67230 */ /* 0x020fc60000004100 */
[-C--:B------:R-:W-:Y:S02]  /*3780*/  FMUL.FTZ R176, R177, R178.reuse ;  /* 0x000000b2b1b07220 */ /* 0x080fe40000410000 */
[----:B------:R-:W-:-:S03]  /*3790*/  FFMA.FTZ R59, R182, R178, R59 ;  /* 0x000000b2b63b7223 */ /* 0x000fc6000001003b */
[----:B------:R-:W-:-:S04]  /*37a0*/  F2FP.F16.F32.PACK_AB R176, RZ, R176 ;  /* 0x000000b0ffb0723e */ /* 0x000fc800000000ff */
[----:B------:R-:W-:Y:S01]  /*37b0*/  PRMT R171, R171, 0x5410, R176 ;  /* 0x00005410abab7816 */ /* 0x000fe200000000b0 */
[----:B------:R-:W-:Y:S06]  /*37c0*/  BRA `(.L_x_1802) ;  /* 0x0000000c00307947 */ /* 0x000fec0003800000 */
.L_x_1793:
        /* <DEDUP_REMOVED lines=8> */
[----:B------:R-:W-:Y:S02]  /*3850*/  HADD2.F32 R176, -RZ, R28.H0_H0 ;  /* 0x2000001cffb07230 */ /* 0x000fe40000004100 */
[----:B------:R-:W-:Y:S02]  /*3860*/  HADD2.F32 R178, -RZ, R152.H0_H0 ;  /* 0x20000098ffb27230 */ /* 0x000fe40000004100 */
[----:B------:R-:W-:Y:S01]  /*3870*/  @P0 FADD.FTZ R177, R196, -R177 ;  /* 0x800000b1c4b10221 */ /* 0x000fe20000010000 */
[----:B-----5:R-:W-:-:S03]  /*3880*/  HADD2.F32 R179, -RZ, R164.H0_H0 ;  /* 0x200000a4ffb37230 */ /* 0x020fc60000004100 */
[----:B------:R-:W-:-:S04]  /*3890*/  @P0 FFMA.FTZ R176, R7, R177, R176 ;  /* 0x000000b107b00223 */ /* 0x000fc800000100b0 */
[----:B------:R-:W-:-:S04]  /*38a0*/  FMUL.FTZ R177, R176, UR16 ;  /* 0x00000010b0b17c20 */ /* 0x000fc80008410000 */
[-C--:B------:R-:W-:Y:S01]  /*38b0*/  FMUL.FTZ R176, R178, R177.reuse ;  /* 0x000000b1b2b07220 */ /* 0x080fe20000410000 */
[----:B------:R-:W-:-:S04]  /*38c0*/  FFMA.FTZ R60, R179, R177, R60 ;  /* 0x000000b1b33c7223 */ /* 0x000fc8000001003c */
[----:B------:R-:W-:-:S04]  /*38d0*/  F2FP.F16.F32.PACK_AB R176, RZ, R176 ;  /* 0x000000b0ffb0723e */ /* 0x000fc800000000ff */
[----:B------:R-:W-:-:S07]  /*38e0*/  PRMT R168, R176, 0x7610, R168 ;  /* 0x00007610b0a87816 */ /* 0x000fce00000000a8 */
.L_x_1811:
[----:B------:R-:W-:Y:S05]  /*38f0*/  @!P2 BRA `(.L_x_1812) ;  /* 0x00000000002ca947 */ /* 0x000fea0003800000 */
[----:B------:R-:W-:Y:S01]  /*3900*/  @P0 FFMA.FTZ R178, R198, R180, R183 ;  /* 0x000000b4c6b20223 */ /* 0x000fe200000100b7 */
[----:B------:R-:W-:Y:S02]  /*3910*/  HADD2.F32 R176, -RZ, R28.H1_H1 ;  /* 0x3000001cffb07230 */ /* 0x000fe40000004100 */
[----:B------:R-:W-:Y:S02]  /*3920*/  HADD2.F32 R177, -RZ, R152.H1_H1 ;  /* 0x30000098ffb17230 */ /* 0x000fe40000004100 */
[----:B------:R-:W-:-:S04]  /*3930*/  @P0 FADD.FTZ R178, R197, -R178 ;  /* 0x800000b2c5b20221 */ /* 0x000fc80000010000 */
[----:B------:R-:W-:Y:S01]  /*3940*/  @P0 FFMA.FTZ R176, R7, R178, R176 ;  /* 0x000000b207b00223 */ /* 0x000fe200000100b0 */
[----:B-----5:R-:W-:-:S03]  /*3950*/  HADD2.F32 R178, -RZ, R164.H1_H1 ;  /* 0x300000a4ffb27230 */ /* 0x020fc60000004100 */
[----:B------:R-:W-:-:S04]  /*3960*/  FMUL.FTZ R176, R176, UR16 ;  /* 0x00000010b0b07c20 */ /* 0x000fc80008410000 */
[-C--:B------:R-:W-:Y:S01]  /*3970*/  FMUL.FTZ R177, R177, R176.reuse ;  /* 0x000000b0b1b17220 */ /* 0x080fe20000410000 */
[----:B------:R-:W-:-:S04]  /*3980*/  FFMA.FTZ R61, R178, R176, R61 ;  /* 0x000000b0b23d7223 */ /* 0x000fc8000001003d */
[----:B------:R-:W-:-:S04]  /*3990*/  F2FP.F16.F32.PACK_AB R177, RZ, R177 ;  /* 0x000000b1ffb1723e */ /* 0x000fc800000000ff */
[----:B------:R-:W-:-:S07]  /*39a0*/  PRMT R168, R168, 0x5410, R177 ;  /* 0x00005410a8a87816 */ /* 0x000fce00000000b1 */
.L_x_1812:
[----:B------:R-:W-:Y:S05]  /*39b0*/  @!P2 BRA `(.L_x_1813) ;  /* 0x00000000002ca947 */ /* 0x000fea0003800000 */
[----:B------:R-:W-:Y:S01]  /*39c0*/  @P0 FFMA.FTZ R178, R209, R180, R183 ;  /* 0x000000b4d1b20223 */ /* 0x000fe200000100b7 */
[----:B------:R-:W-:Y:S02]  /*39d0*/  HADD2.F32 R176, -RZ, R29.H0_H0 ;  /* 0x2000001dffb07230 */ /* 0x000fe40000004100 */
[----:B-----5:R-:W-:Y:S02]  /*39e0*/  HADD2.F32 R179, -RZ, R165.H0_H0 ;  /* 0x200000a5ffb37230 */ /* 0x020fe40000004100 */
[----:B------:R-:W-:-:S04]  /*39f0*/  @P0 FADD.FTZ R178, R207, -R178 ;  /* 0x800000b2cfb20221 */ /* 0x000fc80000010000 */
[----:B------:R-:W-:Y:S01]  /*3a00*/  @P0 FFMA.FTZ R176, R7, R178, R176 ;  /* 0x000000b207b00223 */ /* 0x000fe200000100b0 */
[----:B------:R-:W-:-:S03]  /*3a10*/  HADD2.F32 R178, -RZ, R153.H0_H0 ;  /* 0x20000099ffb27230 */ /* 0x000fc60000004100 */
[----:B------:R-:W-:-:S04]  /*3a20*/  FMUL.FTZ R177, R176, UR16 ;  /* 0x00000010b0b17c20 */ /* 0x000fc80008410000 */
[-C--:B------:R-:W-:Y:S01]  /*3a30*/  FMUL.FTZ R176, R178, R177.reuse ;  /* 0x000000b1b2b07220 */ /* 0x080fe20000410000 */
[----:B------:R-:W-:-:S04]  /*3a40*/  FFMA.FTZ R62, R179, R177, R62 ;  /* 0x000000b1b33e7223 */ /* 0x000fc8000001003e */
[----:B------:R-:W-:-:S04]  /*3a50*/  F2FP.F16.F32.PACK_AB R176, RZ, R176 ;  /* 0x000000b0ffb0723e */ /* 0x000fc800000000ff */
[----:B------:R-:W-:-:S07]  /*3a60*/  PRMT R169, R176, 0x7610, R169 ;  /* 0x00007610b0a97816 */ /* 0x000fce00000000a9 */
.L_x_1813:
[----:B------:R-:W-:Y:S05]  /*3a70*/  @!P2 BRA `(.L_x_1814) ;  /* 0x00000000002ca947 */ /* 0x000fea0003800000 */
[----:B------:R-:W-:Y:S01]  /*3a80*/  @P0 FFMA.FTZ R177, R206, R180, R183 ;  /* 0x000000b4ceb10223 */ /* 0x000fe200000100b7 */
[----:B------:R-:W-:Y:S02]  /*3a90*/  HADD2.F32 R176, -RZ, R29.H1_H1 ;  /* 0x3000001dffb07230 */ /* 0x000fe40000004100 */
[----:B-----5:R-:W-:Y:S02]  /*3aa0*/  HADD2.F32 R178, -RZ, R165.H1_H1 ;  /* 0x300000a5ffb27230 */ /* 0x020fe40000004100 */
[----:B------:R-:W-:-:S04]  /*3ab0*/  @P0 FADD.FTZ R177, R204, -R177 ;  /* 0x800000b1ccb10221 */ /* 0x000fc80000010000 */
[----:B------:R-:W-:Y:S01]  /*3ac0*/  @P0 FFMA.FTZ R176, R7, R177, R176 ;  /* 0x000000b107b00223 */ /* 0x000fe200000100b0 */
[----:B------:R-:W-:-:S03]  /*3ad0*/  HADD2.F32 R177, -RZ, R153.H1_H1 ;  /* 0x30000099ffb17230 */ /* 0x000fc60000004100 */
[----:B------:R-:W-:-:S04]  /*3ae0*/  FMUL.FTZ R176, R176, UR16 ;  /* 0x00000010b0b07c20 */ /* 0x000fc80008410000 */
[-C--:B------:R-:W-:Y:S01]  /*3af0*/  FMUL.FTZ R177, R177, R176.reuse ;  /* 0x000000b0b1b17220 */ /* 0x080fe20000410000 */
[----:B------:R-:W-:-:S04]  /*3b00*/  FFMA.FTZ R63, R178, R176, R63 ;  /* 0x000000b0b23f7223 */ /* 0x000fc8000001003f */
[----:B------:R-:W-:-:S04]  /*3b10*/  F2FP.F16.F32.PACK_AB R177, RZ, R177 ;  /* 0x000000b1ffb1723e */ /* 0x000fc800000000ff */
[----:B------:R-:W-:-:S07]  /*3b20*/  PRMT R169, R169, 0x5410, R177 ;  /* 0x00005410a9a97816 */ /* 0x000fce00000000b1 */
.L_x_1814:
[----:B------:R-:W-:Y:S05]  /*3b30*/  @!P2 BRA `(.L_x_1815) ;  /* 0x00000000002ca947 */ /* 0x000fea0003800000 */
        /* <DEDUP_REMOVED lines=11> */
.L_x_1815:
        /* <DEDUP_REMOVED lines=12> */
.L_x_1816:
        /* <DEDUP_REMOVED lines=12> */
.L_x_1817:
        /* <DEDUP_REMOVED lines=11> */
[----:B------:R-:W-:Y:S01]  /*3e20*/  PRMT R171, R171, 0x5410, R177 ;  /* 0x00005410abab7816 */ /* 0x000fe200000000b1 */
[----:B------:R-:W-:Y:S06]  /*3e30*/  BRA `(.L_x_1802) ;  /* 0x0000000400947947 */ /* 0x000fec0003800000 */
.L_x_1810:
[----:B------:R-:W-:Y:S01]  /*3e40*/  ISETP.GT.AND P0, PT, R6, RZ, PT ;  /* 0x000000ff0600720c */ /* 0x000fe20003f04270 */
[----:B------:R-:W-:Y:S02]  /*3e50*/  HADD2.F32 R182, -RZ, R28.H1_H1 ;  /* 0x3000001cffb67230 */ /* 0x000fe40000004100 */
[----:B------:R-:W-:Y:S02]  /*3e60*/  HADD2.F32 R186, -RZ, R29.H0_H0 ;  /* 0x2000001dffba7230 */ /* 0x000fe40000004100 */
[----:B------:R-:W-:Y:S02]  /*3e70*/  HADD2.F32 R178, -RZ, R31.H0_H0 ;  /* 0x2000001fffb27230 */ /* 0x000fe40000004100 */
[----:B------:R-:W-:Y:S02]  /*3e80*/  HADD2.F32 R175, -RZ, R29.H1_H1 ;  /* 0x3000001dffaf7230 */ /* 0x000fe40000004100 */
[----:B------:R-:W-:-:S04]  /*3e90*/  HADD2.F32 R184, -RZ, R30.H1_H1 ;  /* 0x3000001effb87230 */ /* 0x000fc80000004100 */
[-CC-:B------:R-:W-:Y:S01]  /*3ea0*/  @P0 FFMA.FTZ R172, R198, R180.reuse, R183.reuse ;  /* 0x000000b4c6ac0223 */ /* 0x180fe200000100b7 */
[-CC-:B------:R-:W-:Y:S01]  /*3eb0*/  @P0 FFMA.FTZ R174, R209, R180.reuse, R183.reuse ;  /* 0x000000b4d1ae0223 */ /* 0x180fe200000100b7 */
[-CC-:B------:R-:W-:Y:S01]  /*3ec0*/  @P0 FFMA.FTZ R173, R206, R180.reuse, R183.reuse ;  /* 0x000000b4cead0223 */ /* 0x180fe200000100b7 */
[-C--:B------:R-:W-:Y:S01]  /*3ed0*/  @P0 FFMA.FTZ R177, R223, R180.reuse, R183 ;  /* 0x000000b4dfb10223 */ /* 0x080fe200000100b7 */
[----:B------:R-:W-:Y:S02]  /*3ee0*/  @P0 FADD.FTZ R172, R197, -R172 ;  /* 0x800000acc5ac0221 */ /* 0x000fe40000010000 */
[----:B------:R-:W-:Y:S01]  /*3ef0*/  @P0 FADD.FTZ R176, R204, -R173 ;  /* 0x800000adccb00221 */ /* 0x000fe20000010000 */
[----:B------:R-:W-:Y:S01]  /*3f00*/  @P0 FFMA.FTZ R173, R213, R180, R183 ;  /* 0x000000b4d5ad0223 */ /* 0x000fe200000100b7 */
[----:B------:R-:W-:Y:S01]  /*3f10*/  @P0 FFMA.FTZ R182, R7, R172, R182 ;  /* 0x000000ac07b60223 */ /* 0x000fe200000100b6 */
[----:B------:R-:W-:Y:S01]  /*3f20*/  @P0 FADD.FTZ R172, R207, -R174 ;  /* 0x800000aecfac0221 */ /* 0x000fe20000010000 */
[----:B------:R-:W-:-:S02]  /*3f30*/  HADD2.F32 R174, -RZ, R30.H0_H0 ;  /* 0x2000001effae7230 */ /* 0x000fc40000004100 */
[----:B------:R-:W-:Y:S01]  /*3f40*/  @P0 FADD.FTZ R177, R208, -R177 ;  /* 0x800000b1d0b10221 */ /* 0x000fe20000010000 */
[----:B------:R-:W-:Y:S01]  /*3f50*/  @P0 FADD.FTZ R173, R212, -R173 ;  /* 0x800000add4ad0221 */ /* 0x000fe20000010000 */
[C---:B------:R-:W-:Y:S01]  /*3f60*/  @P0 FFMA.FTZ R186, R7.reuse, R172, R186 ;  /* 0x000000ac07ba0223 */ /* 0x040fe200000100ba */
[-CC-:B------:R-:W-:Y:S01]  /*3f70*/  @P0 FFMA.FTZ R172, R210, R180.reuse, R183.reuse ;  /* 0x000000b4d2ac0223 */ /* 0x180fe200000100b7 */
[C---:B------:R-:W-:Y:S01]  /*3f80*/  @P0 FFMA.FTZ R174, R7.reuse, R177, R174 ;  /* 0x000000b107ae0223 */ /* 0x040fe200000100ae */
[----:B------:R-:W-:Y:S01]  /*3f90*/  @P0 FFMA.FTZ R178, R7, R173, R178 ;  /* 0x000000ad07b20223 */ /* 0x000fe200000100b2 */
[-CC-:B------:R-:W-:Y:S01]  /*3fa0*/  @P0 FFMA.FTZ R177, R240, R180.reuse, R183.reuse ;  /* 0x000000b4f0b10223 */ /* 0x180fe200000100b7 */
[----:B------:R-:W-:Y:S01]  /*3fb0*/  @P0 FADD.FTZ R172, R211, -R172 ;  /* 0x800000acd3ac0221 */ /* 0x000fe20000010000 */
[----:B------:R-:W-:Y:S01]  /*3fc0*/  @P3 FFMA.FTZ R173, R3, R180, R183 ;  /* 0x000000b403ad3223 */ /* 0x000fe200000100b7 */
[----:B------:R-:W-:Y:S01]  /*3fd0*/  @P0 FFMA.FTZ R175, R7, R176, R175 ;  /* 0x000000b007af0223 */ /* 0x000fe200000100af */
[----:B------:R-:W-:-:S02]  /*3fe0*/  HADD2.F32 R176, -RZ, R31.H1_H1 ;  /* 0x3000001fffb07230 */ /* 0x000fc40000004100 */
[----:B------:R-:W-:Y:S01]  /*3ff0*/  @P0 FFMA.FTZ R184, R7, R172, R184 ;  /* 0x000000ac07b80223 */ /* 0x000fe200000100b8 */
[----:B------:R-:W-:Y:S02]  /*4000*/  HADD2.F32 R172, -RZ, R28.H0_H0 ;  /* 0x2000001cffac7230 */ /* 0x000fe40000004100 */
[----:B------:R-:W-:Y:S01]  /*4010*/  @P0 FADD.FTZ R177, R238, -R177 ;  /* 0x800000b1eeb10221 */ /* 0x000fe20000010000 */
[----:B------:R-:W-:-:S03]  /*4020*/  @P3 FADD.FTZ R173, R196, -R173 ;  /* 0x800000adc4ad3221 */ /* 0x000fc60000010000 */
[C---:B------:R-:W-:Y:S01]  /*4030*/  @P0 FFMA.FTZ R176, R7.reuse, R177, R176 ;  /* 0x000000b107b00223 */ /* 0x040fe200000100b0 */
[----:B------:R-:W-:Y:S01]  /*4040*/  @P3 FFMA.FTZ R172, R7, R173, R172 ;  /* 0x000000ad07ac3223 */ /* 0x000fe200000100ac */
        /* <DEDUP_REMOVED lines=8> */
.L_x_1818:
        /* <DEDUP_REMOVED lines=8> */
.L_x_1819:
        /* <DEDUP_REMOVED lines=8> */
.L_x_1820:
[----:B------:R-:W-:Y:S01]  /*41d0*/  F2FP.F16.F32.PACK_AB R173, R175, R186 ;  /* 0x000000baafad723e */ /* 0x000fe200000000ff */
[----:B------:R-:W-:Y:S06]  /*41e0*/  @!P2 BRA `(.L_x_1821) ;  /* 0x00000000001ca947 */ /* 0x000fec0003800000 */
[----:B------:R-:W-:Y:S01]  /*41f0*/  FMUL.FTZ R186, R175, UR16 ;  /* 0x00000010afba7c20 */ /* 0x000fe20008410000 */
[----:B------:R-:W-:Y:S02]  /*4200*/  HADD2.F32 R175, -RZ, R153.H1_H1 ;  /* 0x30000099ffaf7230 */ /* 0x000fe40000004100 */
[----:B-----5:R-:W-:-:S03]  /*4210*/  HADD2.F32 R188, -RZ, R165.H1_H1 ;  /* 0x300000a5ffbc7230 */ /* 0x020fc60000004100 */
[-C--:B------:R-:W-:Y:S02]  /*4220*/  FMUL.FTZ R175, R175, R186.reuse ;  /* 0x000000baafaf7220 */ /* 0x080fe40000410000 */
[----:B------:R-:W-:-:S03]  /*4230*/  FFMA.FTZ R63, R188, R186, R63 ;  /* 0x000000babc3f7223 */ /* 0x000fc6000001003f */
[----:B------:R-:W-:-:S04]  /*4240*/  F2FP.F16.F32.PACK_AB R175, RZ, R175 ;  /* 0x000000afffaf723e */ /* 0x000fc800000000ff */
[----:B------:R-:W-:-:S07]  /*4250*/  PRMT R169, R169, 0x5410, R175 ;  /* 0x00005410a9a97816 */ /* 0x000fce00000000af */
.L_x_1821:
        /* <DEDUP_REMOVED lines=8> */
.L_x_1822:
        /* <DEDUP_REMOVED lines=8> */
[----:B------:R-:W-:-:S07]  /*4360*/  PRMT R170, R170, 0x5410, R175 ;  /* 0x00005410aaaa7816 */ /* 0x000fce00000000af */
.L_x_1823:
        /* <DEDUP_REMOVED lines=8> */
.L_x_1824:
        /* <DEDUP_REMOVED lines=10> */
.L_x_1802:
        /* <DEDUP_REMOVED lines=10> */
.L_x_1791:
[----:B------:R-:W-:Y:S05]  /*4530*/  BSYNC.RECONVERGENT B0 ;  /* 0x0000000000007941 */ /* 0x000fea0003800200 */
.L_x_1790:
[----:B------:R-:W-:Y:S01]  /*4540*/  ISETP.GE.U32.AND P3, PT, R4, 0x200, PT ;  /* 0x000002000400780c */ /* 0x000fe20003f66070 */
[----:B------:R-:W-:-:S12]  /*4550*/  BSSY.RECONVERGENT B0, `(.L_x_1825) ;  /* 0x00001af000007945 */ /* 0x000fd80003800200 */
[----:B------:R-:W-:Y:S05]  /*4560*/  @!P3 BRA `(.L_x_1826) ;  /* 0x0000001800b4b947 */ /* 0x000fea0003800000 */
[----:B------:R-:W-:-:S04]  /*4570*/  UISETP.NE.U32.AND UP0, UPT, UR14, URZ, UPT ;  /* 0x000000ff0e00728c */ /* 0x000fc8000bf05070 */
[----:B------:R-:W-:Y:S01]  /*4580*/  UISETP.NE.AND.EX UP0, UPT, UR15, URZ, UPT, UP0 ;  /* 0x000000ff0f00728c */ /* 0x000fe2000bf05300 */
[----:B------:R-:W-:Y:S10]  /*4590*/  @!P2 BRA `(.L_x_1827) ;  /* 0x00000000000ca947 */ /* 0x000ff40003800000 */
[----:B-----5:R-:W1:Y:S02]  /*45a0*/  LDC.64 R164, c[0x0][0x390] ;  /* 0x0000e400ffa47b82 */ /* 0x020e640000000a00 */
[----:B-1----:R-:W-:-:S06]  /*45b0*/  IMAD.WIDE.U32 R164, R181, 0x10, R164 ;  /* 0x00000010b5a47825 */ /* 0x002fcc00078e00a4 */
[----:B------:R-:W5:Y:S02]  /*45c0*/  LDG.E.128 R164, desc[UR10][R164.64] ;  /* 0x0000000aa4a47981 */ /* 0x000f64000c1e1d00 */
.L_x_1827:
[----:B------:R-:W-:Y:S05]  /*45d0*/  BRA.U !UP0, `(.L_x_1828) ;  /* 0x0000000d08307547 */ /* 0x000fea000b800000 */
[----:B------:R-:W-:-:S04]  /*45e0*/  UISETP.NE.U32.AND UP0, UPT, UR6, URZ, UPT ;  /* 0x000000ff0600728c */ /* 0x000fc8000bf05070 */
[----:B------:R-:W-:-:S06]  /*45f0*/  UISETP.NE.AND.EX UP0, UPT, UR7, URZ, UPT, UP0 ;  /* 0x000000ff0700728c */ /* 0x000fcc000bf05300 */
[----:B------:R-:W-:-:S13]  /*4600*/  PLOP3.LUT P0, PT, PT, PT, UP0, 0x80, 0x8 ;  /* 0x000000000008781c */ /* 0x000fda0003f0f008 */
[----:B------:R-:W-:Y:S05]  /*4610*/  @!P0 BRA `(.L_x_1829) ;  /* 0x0000000400988947 */ /* 0x000fea0003800000 */
[----:B------:R-:W-:Y:S01]  /*4620*/  ISETP.GT.AND P4, PT, R6, RZ, PT ;  /* 0x000000ff0600720c */ /* 0x000fe20003f84270 */
[----:B0-----:R-:W-:Y:S02]  /*4630*/  HADD2.F32 R172, -RZ, R24.H1_H1 ;  /* 0x30000018ffac7230 */ /* 0x001fe40000004100 */
[--C-:B------:R-:W-:Y:S02]  /*4640*/  HADD2.F32 R176, -RZ, R26.reuse.H0_H0 ;  /* 0x2000001affb07230 */ /* 0x100fe40000004100 */
[----:B------:R-:W-:Y:S02]  /*4650*/  HADD2.F32 R184, -RZ, R26.H1_H1 ;  /* 0x3000001affb87230 */ /* 0x000fe40000004100 */
[----:B------:R-:W-:Y:S02]  /*4660*/  HADD2.F32 R175, -RZ, R25.H1_H1 ;  /* 0x30000019ffaf7230 */ /* 0x000fe40000004100 */
[----:B------:R-:W-:-:S04]  /*4670*/  HADD2.F32 R186, -RZ, R24.H0_H0 ;  /* 0x20000018ffba7230 */ /* 0x000fc80000004100 */
[-CC-:B------:R-:W-:Y:S01]  /*4680*/  @P4 FFMA.FTZ R174, R10, R180.reuse, R183.reuse ;  /* 0x000000b40aae4223 */ /* 0x180fe200000100b7 */
[-CC-:B------:R-:W-:Y:S01]  /*4690*/  @P4 FFMA.FTZ R182, R205, R180.reuse, R183.reuse ;  /* 0x000000b4cdb64223 */ /* 0x180fe200000100b7 */
[-CC-:B------:R-:W-:Y:S01]  /*46a0*/  @P4 FFMA.FTZ R178, R18, R180.reuse, R183.reuse ;  /* 0x000000b412b24223 */ /* 0x180fe200000100b7 */
[-C--:B------:R-:W-:Y:S01]  /*46b0*/  @P4 FFMA.FTZ R177, R17, R180.reuse, R183 ;  /* 0x000000b411b14223 */ /* 0x080fe200000100b7 */
[----:B------:R-:W-:Y:S01]  /*46c0*/  @P4 FADD.FTZ R173, R11, -R174 ;  /* 0x800000ae0bad4221 */ /* 0x000fe20000010000 */
[----:B------:R-:W-:Y:S02]  /*46d0*/  HADD2.F32 R174, -RZ, R25.H0_H0 ;  /* 0x20000019ffae7230 */ /* 0x000fe40000004100 */
[----:B------:R-:W-:Y:S01]  /*46e0*/  @P4 FADD.FTZ R178, R19, -R178 ;  /* 0x800000b213b24221 */ /* 0x000fe20000010000 */
[----:B------:R-:W-:Y:S01]  /*46f0*/  @P4 FADD.FTZ R177, R16, -R177 ;  /* 0x800000b110b14221 */ /* 0x000fe20000010000 */
[----:B------:R-:W-:Y:S01]  /*4700*/  @P4 FFMA.FTZ R172, R7, R173, R172 ;  /* 0x000000ad07ac4223 */ /* 0x000fe200000100ac */
[----:B------:R-:W-:Y:S01]  /*4710*/  @P4 FADD.FTZ R173, R203, -R182 ;  /* 0x800000b6cbad4221 */ /* 0x000fe20000010000 */
[----:B------:R-:W-:Y:S01]  /*4720*/  @P4 FFMA.FTZ R182, R202, R180, R183 ;  /* 0x000000b4cab64223 */ /* 0x000fe200000100b7 */
[C---:B------:R-:W-:Y:S01]  /*4730*/  @P4 FFMA.FTZ R175, R7.reuse, R178, R175 ;  /* 0x000000b207af4223 */ /* 0x040fe200000100af */
[-CC-:B------:R-:W-:Y:S01]  /*4740*/  @P4 FFMA.FTZ R178, R220, R180.reuse, R183.reuse ;  /* 0x000000b4dcb24223 */ /* 0x180fe200000100b7 */
[----:B------:R-:W-:Y:S01]  /*4750*/  @P4 FFMA.FTZ R176, R7, R173, R176 ;  /* 0x000000ad07b04223 */ /* 0x000fe200000100b0 */
[----:B------:R-:W-:Y:S01]  /*4760*/  @P4 FADD.FTZ R182, R215, -R182 ;  /* 0x800000b6d7b64221 */ /* 0x000fe20000010000 */
[----:B------:R-:W-:Y:S01]  /*4770*/  @P4 FFMA.FTZ R173, R217, R180, R183 ;  /* 0x000000b4d9ad4223 */ /* 0x000fe200000100b7 */
[----:B------:R-:W-:Y:S01]  /*4780*/  @P4 FFMA.FTZ R174, R7, R177, R174 ;  /* 0x000000b107ae4223 */ /* 0x000fe200000100ae */
[----:B------:R-:W-:Y:S01]  /*4790*/  @P4 FADD.FTZ R177, R243, -R178 ;  /* 0x800000b2f3b14221 */ /* 0x000fe20000010000 */
[----:B------:R-:W-:Y:S01]  /*47a0*/  @P4 FFMA.FTZ R184, R7, R182, R184 ;  /* 0x000000b607b84223 */ /* 0x000fe200000100b8 */
[----:B------:R-:W-:-:S02]  /*47b0*/  HADD2.F32 R182, -RZ, R27.H0_H0 ;  /* 0x2000001bffb67230 */ /* 0x000fc40000004100 */
[----:B------:R-:W-:Y:S01]  /*47c0*/  @P4 FADD.FTZ R173, R214, -R173 ;  /* 0x800000add6ad4221 */ /* 0x000fe20000010000 */
[----:B------:R-:W-:-:S03]  /*47d0*/  HADD2.F32 R178, -RZ, R27.H1_H1 ;  /* 0x3000001bffb27230 */ /* 0x000fc60000004100 */
[----:B------:R-:W-:Y:S01]  /*47e0*/  @P4 FFMA.FTZ R182, R7, R173, R182 ;  /* 0x000000ad07b64223 */ /* 0x000fe200000100b6 */
[----:B------:R-:W-:Y:S01]  /*47f0*/  @P4 FFMA.FTZ R173, R9, R180, R183 ;  /* 0x000000b409ad4223 */ /* 0x000fe200000100b7 */
[----:B------:R-:W-:-:S03]  /*4800*/  @P4 FFMA.FTZ R178, R7, R177, R178 ;  /* 0x000000b107b24223 */ /* 0x000fc600000100b2 */
[----:B------:R-:W-:-:S04]  /*4810*/  @P4 FADD.FTZ R173, R8, -R173 ;  /* 0x800000ad08ad4221 */ /* 0x000fc80000010000 */
[----:B------:R-:W-:Y:S01]  /*4820*/  @P4 FFMA.FTZ R186, R7, R173, R186 ;  /* 0x000000ad07ba4223 */ /* 0x000fe200000100ba */
[----:B------:R-:W-:Y:S06]  /*4830*/  @!P2 BRA `(.L_x_1830) ;  /* 0x00000000001ca947 */ /* 0x000fec0003800000 */
[----:B------:R-:W-:Y:S02]  /*4840*/  HADD2.F32 R188, -RZ, R144.H0_H0 ;  /* 0x20000090ffbc7230 */ /* 0x000fe40000004100 */
[----:B------:R-:W-:Y:S01]  /*4850*/  FMUL.FTZ R173, R186, UR16 ;  /* 0x00000010baad7c20 */ /* 0x000fe20008410000 */
[----:B-----5:R-:W-:-:S03]  /*4860*/  HADD2.F32 R177, -RZ, R164.H0_H0 ;  /* 0x200000a4ffb17230 */ /* 0x020fc60000004100 */
[----:B------:R-:W-:Y:S02]  /*4870*/  FMUL.FTZ R188, R173, R188 ;  /* 0x000000bcadbc7220 */ /* 0x000fe40000410000 */
[----:B------:R-:W-:-:S03]  /*4880*/  FFMA.FTZ R52, R177, R173, R52 ;  /* 0x000000adb1347223 */ /* 0x000fc60000010034 */
[----:B------:R-:W-:-:S04]  /*4890*/  F2FP.F16.F32.PACK_AB R188, RZ, R188 ;  /* 0x000000bcffbc723e */ /* 0x000fc800000000ff */
[----:B------:R-:W-:-:S07]  /*48a0*/  PRMT R168, R188, 0x7610, R168 ;  /* 0x00007610bca87816 */ /* 0x000fce00000000a8 */
.L_x_1830:
[----:B------:R-:W-:Y:S05]  /*48b0*/  @!P2 BRA `(.L_x_1831) ;  /* 0x00000000001ca947 */ /* 0x000fea0003800000 */
[----:B------:R-:W-:Y:S02]  /*48c0*/  HADD2.F32 R173, -RZ, R144.H1_H1 ;  /* 0x30000090ffad7230 */ /* 0x000fe40000004100 */
[----:B------:R-:W-:Y:S01]  /*48d0*/  FMUL.FTZ R188, R172, UR16 ;  /* 0x00000010acbc7c20 */ /* 0x000fe20008410000 */
[----:B-----5:R-:W-:-:S03]  /*48e0*/  HADD2.F32 R190, -RZ, R164.H1_H1 ;  /* 0x300000a4ffbe7230 */ /* 0x020fc60000004100 */
[----:B------:R-:W-:Y:S02]  /*48f0*/  FMUL.FTZ R173, R188, R173 ;  /* 0x000000adbcad7220 */ /* 0x000fe40000410000 */
[----:B------:R-:W-:-:S03]  /*4900*/  FFMA.FTZ R53, R190, R188, R53 ;  /* 0x000000bcbe357223 */ /* 0x000fc60000010035 */
[----:B------:R-:W-:-:S04]  /*4910*/  F2FP.F16.F32.PACK_AB R173, RZ, R173 ;  /* 0x000000adffad723e */ /* 0x000fc800000000ff */
[----:B------:R-:W-:-:S07]  /*4920*/  PRMT R168, R168, 0x5410, R173 ;  /* 0x00005410a8a87816 */ /* 0x000fce00000000ad */
.L_x_1831:
[----:B------:R-:W-:Y:S05]  /*4930*/  @!P2 BRA `(.L_x_1832) ;  /* 0x00000000001ca947 */ /* 0x000fea0003800000 */
[----:B------:R-:W-:Y:S02]  /*4940*/  HADD2.F32 R188, -RZ, R145.H0_H0 ;  /* 0x20000091ffbc7230 */ /* 0x000fe40000004100 */
[----:B------:R-:W-:Y:S01]  /*4950*/  FMUL.FTZ R173, R174, UR16 ;  /* 0x00000010aead7c20 */ /* 0x000fe20008410000 */
[----:B-----5:R-:W-:-:S03]  /*4960*/  HADD2.F32 R177, -RZ, R165.H0_H0 ;  /* 0x200000a5ffb17230 */ /* 0x020fc60000004100 */
[----:B------:R-:W-:Y:S02]  /*4970*/  FMUL.FTZ R188, R173, R188 ;  /* 0x000000bcadbc7220 */ /* 0x000fe40000410000 */
[----:B------:R-:W-:-:S03]  /*4980*/  FFMA.FTZ R54, R177, R173, R54 ;  /* 0x000000adb1367223 */ /* 0x000fc60000010036 */
[----:B------:R-:W-:-:S04]  /*4990*/  F2FP.F16.F32.PACK_AB R188, RZ, R188 ;  /* 0x000000bcffbc723e */ /* 0x000fc800000000ff */
[----:B------:R-:W-:-:S07]  /*49a0*/  PRMT R169, R188, 0x7610, R169 ;  /* 0x00007610bca97816 */ /* 0x000fce00000000a9 */
.L_x_1832:
[----:B------:R-:W-:Y:S01]  /*49b0*/  F2FP.F16.F32.PACK_AB R173, R175, R174 ;  /* 0x000000aeafad723e */ /* 0x000fe200000000ff */
[----:B------:R-:W-:Y:S06]  /*49c0*/  @!P2 BRA `(.L_x_1833) ;  /* 0x00000000001ca947 */ /* 0x000fec0003800000 */
[----:B------:R-:W-:Y:S01]  /*49d0*/  FMUL.FTZ R174, R175, UR16 ;  /* 0x00000010afae7c20 */ /* 0x000fe20008410000 */
[----:B------:R-:W-:Y:S02]  /*49e0*/  HADD2.F32 R175, -RZ, R145.H1_H1 ;  /* 0x30000091ffaf7230 */ /* 0x000fe40000004100 */
[----:B-----5:R-:W-:-:S03]  /*49f0*/  HADD2.F32 R188, -RZ, R165.H1_H1 ;  /* 0x300000a5ffbc7230 */ /* 0x020fc60000004100 */
[----:B------:R-:W-:Y:S02]  /*4a00*/  FMUL.FTZ R175, R174, R175 ;  /* 0x000000afaeaf7220 */ /* 0x000fe40000410000 */
[----:B------:R-:W-:-:S03]  /*4a10*/  FFMA.FTZ R55, R188, R174, R55 ;  /* 0x000000aebc377223 */ /* 0x000fc60000010037 */
[----:B------:R-:W-:-:S04]  /*4a20*/  F2FP.F16.F32.PACK_AB R175, RZ, R175 ;  /* 0x000000afffaf723e */ /* 0x000fc800000000ff */
[----:B------:R-:W-:-:S07]  /*4a30*/  PRMT R169, R169, 0x5410, R175 ;  /* 0x00005410a9a97816 */ /* 0x000fce00000000af */
.L_x_1833:
        /* <DEDUP_REMOVED lines=8> */
.L_x_1834:
[----:B------:R-:W-:Y:S01]  /*4ac0*/  F2FP.F16.F32.PACK_AB R174, R184, R176 ;  /* 0x000000b0b8ae723e */ /* 0x000fe200000000ff */
[----:B------:R-:W-:Y:S06]  /*4ad0*/  @!P2 BRA `(.L_x_1835) ;  /* 0x00000000001ca947 */ /* 0x000fec0003800000 */
[----:B------:R-:W-:Y:S02]  /*4ae0*/  HADD2.F32 R175, -RZ, R146.H1_H1 ;  /* 0x30000092ffaf7230 */ /* 0x000fe40000004100 */
[----:B------:R-:W-:Y:S01]  /*4af0*/  FMUL.FTZ R184, R184, UR16 ;  /* 0x00000010b8b87c20 */ /* 0x000fe20008410000 */
[----:B-----5:R-:W-:-:S03]  /*4b00*/  HADD2.F32 R176, -RZ, R166.H1_H1 ;  /* 0x300000a6ffb07230 */ /* 0x020fc60000004100 */
[----:B------:R-:W-:Y:S02]  /*4b10*/  FMUL.FTZ R175, R184, R175 ;  /* 0x000000afb8af7220 */ /* 0x000fe40000410000 */
[----:B------:R-:W-:-:S03]  /*4b20*/  FFMA.FTZ R49, R176, R184, R49 ;  /* 0x000000b8b0317223 */ /* 0x000fc60000010031 */
[----:B------:R-:W-:-:S04]  /*4b30*/  F2FP.F16.F32.PACK_AB R175, RZ, R175 ;  /* 0x000000afffaf723e */ /* 0x000fc800000000ff */
[----:B------:R-:W-:-:S07]  /*4b40*/  PRMT R170, R170, 0x5410, R175 ;  /* 0x00005410aaaa7816 */ /* 0x000fce00000000af */
.L_x_1835:
        /* <DEDUP_REMOVED lines=8> */
.L_x_1836:
[----:B------:R-:W-:Y:S02]  /*4bd0*/  F2FP.F16.F32.PACK_AB R172, R172, R186 ;  /* 0x000000baacac723e */ /* 0x000fe400000000ff */
        /* <DEDUP_REMOVED lines=8> */
[----:B------:R-:W-:Y:S01]  /*4c60*/  PRMT R171, R171, 0x5410, R177 ;  /* 0x00005410abab7816 */ /* 0x000fe200000000b1 */
[----:B------:R-:W-:Y:S06]  /*4c70*/  BRA `(.L_x_1837) ;  /* 0x0000001000d07947 */ /* 0x000fec0003800000 */
.L_x_1829:
[----:B------:R-:W-:Y:S01]  /*4c80*/  ISETP.GT.AND P4, PT, R6, RZ, PT ;  /* 0x000000ff0600720c */ /* 0x000fe20003f84270 */
[----:B------:R-:W-:-:S12]  /*4c90*/  @!P2 BRA `(.L_x_1838) ;  /* 0x00000000002ca947 */ /* 0x000fd80003800000 */
[----:B0-----:R-:W-:Y:S01]  /*4ca0*/  @P4 FFMA.FTZ R177, R9, R180, R183 ;  /* 0x000000b409b14223 */ /* 0x001fe200000100b7 */
        /* <DEDUP_REMOVED lines=10> */
.L_x_1838:
[----:B------:R-:W-:Y:S05]  /*4d50*/  @!P2 BRA `(.L_x_1839) ;  /* 0x00000000002ca947 */ /* 0x000fea0003800000 */
[----:B0-----:R-:W-:Y:S01]  /*4d60*/  @P4 FFMA.FTZ R178, R10, R180, R183 ;  /* 0x000000b40ab24223 */ /* 0x001fe200000100b7 */
        /* <DEDUP_REMOVED lines=10> */
.L_x_1839:
[----:B------:R-:W-:Y:S05]  /*4e10*/  @!P2 BRA `(.L_x_1840) ;  /* 0x00000000002ca947 */ /* 0x000fea0003800000 */
        /* <DEDUP_REMOVED lines=11> */
.L_x_1840:
        /* <DEDUP_REMOVED lines=12> */
.L_x_1841:
[----:B------:R-:W-:Y:S05]  /*4f90*/  @!P2 BRA `(.L_x_1842) ;  /* 0x00000000002ca947 */ /* 0x000fea0003800000 */
[----:B0-----:R-:W-:Y:S01]  /*4fa0*/  @P4 FFMA.FTZ R178, R205, R180, R183 ;  /* 0x000000b4cdb24223 */ /* 0x001fe200000100b7 */
        /* <DEDUP_REMOVED lines=10> */
.L_x_1842:
        /* <DEDUP_REMOVED lines=12> */
.L_x_1843:
        /* <DEDUP_REMOVED lines=12> */
.L_x_1844:
        /* <DEDUP_REMOVED lines=11> */
[----:B------:R-:W-:Y:S01]  /*5280*/  PRMT R171, R171, 0x5410, R177 ;  /* 0x00005410abab7816 */ /* 0x000fe200000000b1 */
[----:B------:R-:W-:Y:S06]  /*5290*/  BRA `(.L_x_1837) ;  /* 0x0000000c00487947 */ /* 0x000fec0003800000 */
.L_x_1828:
[----:B0-----:R-:W0:Y:S02]  /*52a0*/  LDC.64 R176, c[0x0][0x478] ;  /* 0x00011e00ffb07b82 */ /* 0x001e240000000a00 */
[----:B0-----:R-:W-:-:S04]  /*52b0*/  ISETP.NE.U32.AND P0, PT, R176, RZ, PT ;  /* 0x000000ffb000720c */ /* 0x001fc80003f05070 */
[----:B------:R-:W-:-:S13]  /*52c0*/  ISETP.NE.AND.EX P0, PT, R177, RZ, PT, P0 ;  /* 0x000000ffb100720c */ /* 0x000fda0003f05300 */
[----:B------:R-:W-:Y:S05]  /*52d0*/  @!P0 BRA `(.L_x_1845) ;  /* 0x0000000400988947 */ /* 0x000fea0003800000 */
[-CC-:B------:R-:W-:Y:S01]  /*52e0*/  FFMA.FTZ R176, R18, R180.reuse, R183.reuse ;  /* 0x000000b412b07223 */ /* 0x180fe200000100b7 */
[-CC-:B------:R-:W-:Y:S01]  /*52f0*/  FFMA.FTZ R174, R10, R180.reuse, R183.reuse ;  /* 0x000000b40aae7223 */ /* 0x180fe200000100b7 */
[-CC-:B------:R-:W-:Y:S01]  /*5300*/  FFMA.FTZ R175, R17, R180.reuse, R183.reuse ;  /* 0x000000b411af7223 */ /* 0x180fe200000100b7 */
[-CC-:B------:R-:W-:Y:S01]  /*5310*/  FFMA.FTZ R173, R9, R180.reuse, R183.reuse ;  /* 0x000000b409ad7223 */ /* 0x180fe200000100b7 */
[-CC-:B------:R-:W-:Y:S01]  /*5320*/  FFMA.FTZ R184, R205, R180.reuse, R183.reuse ;  /* 0x000000b4cdb87223 */ /* 0x180fe200000100b7 */
[-CC-:B------:R-:W-:Y:S01]  /*5330*/  FFMA.FTZ R186, R202, R180.reuse, R183.reuse ;  /* 0x000000b4caba7223 */ /* 0x180fe200000100b7 */
[----:B------:R-:W-:Y:S01]  /*5340*/  FADD.FTZ R182, R19, -R176 ;  /* 0x800000b013b67221 */ /* 0x000fe20000010000 */
        /* <DEDUP_REMOVED lines=15> */
[----:B------:R-:W-:Y:S01]  /*5440*/  ISETP.GT.AND P4, PT, R6, RZ, PT ;  /* 0x000000ff0600720c */ /* 0x000fe20003f84270 */
[C---:B------:R-:W-:Y:S01]  /*5450*/  FMUL.FTZ R175, R7.reuse, R188 ;  /* 0x000000bc07af7220 */ /* 0x040fe20000410000 */
[----:B------:R-:W-:-:S02]  /*5460*/  FMUL.FTZ R172, R7, R190 ;  /* 0x000000be07ac7220 */ /* 0x000fc40000410000 */
[----:B------:R-:W-:Y:S02]  /*5470*/  FSEL R176, R176, RZ, P4 ;  /* 0x000000ffb0b07208 */ /* 0x000fe40002000000 */
[----:B------:R-:W-:Y:S02]  /*5480*/  FSEL R173, R173, RZ, P4 ;  /* 0x000000ffadad7208 */ /* 0x000fe40002000000 */
        /* <DEDUP_REMOVED lines=12> */
.L_x_1846:
        /* <DEDUP_REMOVED lines=8> */
.L_x_1847:
        /* <DEDUP_REMOVED lines=8> */
.L_x_1848:
        /* <DEDUP_REMOVED lines=8> */
.L_x_1849:
        /* <DEDUP_REMOVED lines=8> */
.L_x_1850:
        /* <DEDUP_REMOVED lines=8> */
.L_x_1851:
        /* <DEDUP_REMOVED lines=12> */
.L_x_1852:
        /* <DEDUP_REMOVED lines=11> */
.L_x_1845:
[----:B------:R-:W-:Y:S05]  /*5940*/  @!P2 BRA `(.L_x_1853) ;  /* 0x000000000030a947 */ /* 0x000fea0003800000 */
[----:B------:R-:W-:Y:S01]  /*5950*/  FFMA.FTZ R177, R9, R180, R183 ;  /* 0x000000b409b17223 */ /* 0x000fe200000100b7 */
[----:B------:R-:W-:Y:S01]  /*5960*/  ISETP.GT.AND P4, PT, R6, RZ, PT ;  /* 0x000000ff0600720c */ /* 0x000fe20003f84270 */
[----:B------:R-:W-:Y:S02]  /*5970*/  HADD2.F32 R178, -RZ, R144.H0_H0 ;  /* 0x20000090ffb27230 */ /* 0x000fe40000004100 */
[----:B------:R-:W-:Y:S01]  /*5980*/  FADD.FTZ R176, R8, -R177 ;  /* 0x800000b108b07221 */ /* 0x000fe20000010000 */
[----:B-----5:R-:W-:-:S03]  /*5990*/  HADD2.F32 R179, -RZ, R164.H0_H0 ;  /* 0x200000a4ffb37230 */ /* 0x020fc60000004100 */
[----:B------:R-:W-:-:S05]  /*59a0*/  FMUL.FTZ R176, R7, R176 ;  /* 0x000000b007b07220 */ /* 0x000fca0000410000 */
[----:B------:R-:W-:-:S05]  /*59b0*/  FSEL R176, R176, RZ, P4 ;  /* 0x000000ffb0b07208 */ /* 0x000fca0002000000 */
[----:B------:R-:W-:-:S04]  /*59c0*/  FMUL.FTZ R177, R176, UR16 ;  /* 0x00000010b0b17c20 */ /* 0x000fc80008410000 */
[-C--:B------:R-:W-:Y:S01]  /*59d0*/  FMUL.FTZ R176, R178, R177.reuse ;  /* 0x000000b1b2b07220 */ /* 0x080fe20000410000 */
[----:B------:R-:W-:-:S04]  /*59e0*/  FFMA.FTZ R52, R179, R177, R52 ;  /* 0x000000b1b3347223 */ /* 0x000fc80000010034 */
[----:B------:R-:W-:-:S04]  /*59f0*/  F2FP.F16.F32.PACK_AB R176, RZ, R176 ;  /* 0x000000b0ffb0723e */ /* 0x000fc800000000ff */
[----:B------:R-:W-:-:S07]  /*5a00*/  PRMT R168, R176, 0x7610, R168 ;  /* 0x00007610b0a87816 */ /* 0x000fce00000000a8 */
.L_x_1853:
        /* <DEDUP_REMOVED lines=9> */
[-C--:B------:R-:W-:Y:S01]  /*5aa0*/  FMUL.FTZ R177, R177, R176.reuse ;  /* 0x000000b0b1b17220 */ /* 0x080fe20000410000 */
[----:B------:R-:W-:-:S04]  /*5ab0*/  FFMA.FTZ R53, R178, R176, R53 ;  /* 0x000000b0b2357223 */ /* 0x000fc80000010035 */
[----:B------:R-:W-:-:S04]  /*5ac0*/  F2FP.F16.F32.PACK_AB R177, RZ, R177 ;  /* 0x000000b1ffb1723e */ /* 0x000fc800000000ff */
[----:B------:R-:W-:-:S07]  /*5ad0*/  PRMT R168, R168, 0x5410, R177 ;  /* 0x00005410a8a87816 */ /* 0x000fce00000000b1 */
.L_x_1854:
        /* <DEDUP_REMOVED lines=13> */
.L_x_1855:
        /* <DEDUP_REMOVED lines=13> */
.L_x_1856:
        /* <DEDUP_REMOVED lines=13> */
.L_x_1857:
        /* <DEDUP_REMOVED lines=13> */
.L_x_1858:
        /* <DEDUP_REMOVED lines=13> */
.L_x_1859:
        /* <DEDUP_REMOVED lines=13> */
.L_x_1837:
[----:B0-----:R-:W0:Y:S08]  /*5fc0*/  @P0 LDC.64 R178, c[0x0][0x478] ;  /* 0x00011e00ffb20b82 */ /* 0x001e300000000a00 */
[----:B------:R-:W1:Y:S01]  /*5fd0*/  @P2 LDC.64 R176, c[0x0][0x468] ;  /* 0x00011a00ffb02b82 */ /* 0x000e620000000a00 */
[C---:B0-----:R-:W-:Y:S01]  /*5fe0*/  @P0 IMAD.WIDE.U32 R178, R242.reuse, 0x10, R178 ;  /* 0x00000010f2b20825 */ /* 0x041fe200078e00b2 */
[----:B------:R-:W-:-:S04]  /*5ff0*/  IADD3 R242, PT, PT, R242, 0x100, RZ ;  /* 0x00000100f2f27810 */ /* 0x000fc80007ffe0ff */
[----:B------:R2:W-:Y:S01]  /*6000*/  @P0 STG.E.128 desc[UR10][R178.64], R172 ;  /* 0x000000acb2000986 */ /* 0x0005e2000c101d0a */
[C---:B-1----:R-:W-:Y:S01]  /*6010*/  @P2 IMAD.WIDE.U32 R176, R181.reuse, 0x10, R176 ;  /* 0x00000010b5b02825 */ /* 0x042fe200078e00b0 */
[----:B------:R-:W-:-:S04]  /*6020*/  IADD3 R181, PT, PT, R181, 0x100, RZ ;  /* 0x00000100b5b57810 */ /* 0x000fc80007ffe0ff */
[----:B------:R2:W-:Y:S03]  /*6030*/  @P2 STG.E.128 desc[UR10][R176.64], R168 ;  /* 0x000000a8b0002986 */ /* 0x0005e6000c101d0a */
.L_x_1826:
[----:B------:R-:W-:Y:S05]  /*6040*/  BSYNC.RECONVERGENT B0 ;  /* 0x0000000000007941 */ /* 0x000fea0003800200 */
.L_x_1825:
        /* <DEDUP_REMOVED lines=9> */
.L_x_1862:
[----:B------:R-:W-:Y:S05]  /*60e0*/  BRA.U !UP0, `(.L_x_1863) ;  /* 0x0000000d08307547 */ /* 0x000fea000b800000 */
[----:B------:R-:W-:-:S04]  /*60f0*/  UISETP.NE.U32.AND UP0, UPT, UR6, URZ, UPT ;  /* 0x000000ff0600728c */ /* 0x000fc8000bf05070 */
[----:B------:R-:W-:-:S06]  /*6100*/  UISETP.NE.AND.EX UP0, UPT, UR7, URZ, UPT, UP0 ;  /* 0x000000ff0700728c */ /* 0x000fcc000bf05300 */
[----:B------:R-:W-:-:S13]  /*6110*/  PLOP3.LUT P0, PT, PT, PT, UP0, 0x80, 0x8 ;  /* 0x000000000008781c */ /* 0x000fda0003f0f008 */
[----:B------:R-:W-:Y:S05]  /*6120*/  @!P0 BRA `(.L_x_1864) ;  /* 0x0000000400988947 */ /* 0x000fea0003800000 */
[----:B------:R-:W-:Y:S01]  /*6130*/  ISETP.GT.AND P5, PT, R6, RZ, PT ;  /* 0x000000ff0600720c */ /* 0x000fe20003fa4270 */
[----:B0-2---:R-:W-:Y:S02]  /*6140*/  HADD2.F32 R172, -RZ, R20.H1_H1 ;  /* 0x30000014ffac7230 */ /* 0x005fe40000004100 */
        /* <DEDUP_REMOVED lines=39> */
.L_x_1865:
        /* <DEDUP_REMOVED lines=8> */
.L_x_1866:
        /* <DEDUP_REMOVED lines=8> */
.L_x_1867:
        /* <DEDUP_REMOVED lines=9> */
.L_x_1868:
        /* <DEDUP_REMOVED lines=8> */
.L_x_1869:
        /* <DEDUP_REMOVED lines=9> */
.L_x_1870:
        /* <DEDUP_REMOVED lines=8> */
.L_x_1871:
        /* <DEDUP_REMOVED lines=11> */
.L_x_1864:
[----:B------:R-:W-:Y:S01]  /*6790*/  ISETP.GT.AND P5, PT, R6, RZ, PT ;  /* 0x000000ff0600720c */ /* 0x000fe20003fa4270 */
[----:B------:R-:W-:-:S12]  /*67a0*/  @!P2 BRA `(.L_x_1873) ;  /* 0x00000000002ca947 */ /* 0x000fd80003800000 */
[----:B0-2---:R-:W-:Y:S01]  /*67b0*/  @P5 FFMA.FTZ R177, R13, R180, R183 ;  /* 0x000000b40db15223 */ /* 0x005fe200000100b7 */
        /* <DEDUP_REMOVED lines=10> */
.L_x_1873:
[----:B------:R-:W-:Y:S05]  /*6860*/  @!P2 BRA `(.L_x_1874) ;  /* 0x00000000002ca947 */ /* 0x000fea0003800000 */
[----:B0-2---:R-:W-:Y:S01]  /*6870*/  @P5 FFMA.FTZ R178, R14, R180, R183 ;  /* 0x000000b40eb25223 */ /* 0x005fe200000100b7 */
        /* <DEDUP_REMOVED lines=10> */
.L_x_1874:
[----:B------:R-:W-:Y:S05]  /*6920*/  @!P2 BRA `(.L_x_1875) ;  /* 0x00000000002ca947 */ /* 0x000fea0003800000 */
        /* <DEDUP_REMOVED lines=11> */
.L_x_1875:
        /* <DEDUP_REMOVED lines=12> */
.L_x_1876:
[----:B------:R-:W-:Y:S05]  /*6aa0*/  @!P2 BRA `(.L_x_1877) ;  /* 0x00000000002ca947 */ /* 0x000fea0003800000 */
[----:B0-2---:R-:W-:Y:S01]  /*6ab0*/  @P5 FFMA.FTZ R178, R201, R180, R183 ;  /* 0x000000b4c9b25223 */ /* 0x005fe200000100b7 */
        /* <DEDUP_REMOVED lines=10> */
.L_x_1877:
        /* <DEDUP_REMOVED lines=12> */
.L_x_1878:
        /* <DEDUP_REMOVED lines=12> */
.L_x_1879:
        /* <DEDUP_REMOVED lines=13> */
.L_x_1863:
[----:B0-2---:R-:W0:Y:S02]  /*6db0*/  LDC.64 R176, c[0x0][0x478] ;  /* 0x00011e00ffb07b82 */ /* 0x005e240000000a00 */
        /* <DEDUP_REMOVED lines=42> */
.L_x_1881:
        /* <DEDUP_REMOVED lines=8> */
.L_x_1882:
        /* <DEDUP_REMOVED lines=8> */
.L_x_1883:
        /* <DEDUP_REMOVED lines=8> */
.L_x_1884:
        /* <DEDUP_REMOVED lines=8> */
.L_x_1885:
        /* <DEDUP_REMOVED lines=8> */
.L_x_1886:
        /* <DEDUP_REMOVED lines=12> */
.L_x_1887:
        /* <DEDUP_REMOVED lines=11> */
.L_x_1880:
        /* <DEDUP_REMOVED lines=13> */
.L_x_1888:
        /* <DEDUP_REMOVED lines=13> */
.L_x_1889:
        /* <DEDUP_REMOVED lines=13> */
.L_x_1890:
        /* <DEDUP_REMOVED lines=13> */
.L_x_1891:
        /* <DEDUP_REMOVED lines=13> */
.L_x_1892:
        /* <DEDUP_REMOVED lines=13> */
.L_x_1893:
        /* <DEDUP_REMOVED lines=13> */
.L_x_1894:
        /* <DEDUP_REMOVED lines=13> */
.L_x_1872:
[----:B0-2---:R-:W0:Y:S08]  /*7ad0*/  @P0 LDC.64 R178, c[0x0][0x478] ;  /* 0x00011e00ffb20b82 */ /* 0x005e300000000a00 */
[----:B------:R-:W1:Y:S01]  /*7ae0*/  @P2 LDC.64 R176, c[0x0][0x468] ;  /* 0x00011a00ffb02b82 */ /* 0x000e620000000a00 */
[C---:B0-----:R-:W-:Y:S01]  /*7af0*/  @P0 IMAD.WIDE.U32 R178, R242.reuse, 0x10, R178 ;  /* 0x00000010f2b20825 */ /* 0x041fe200078e00b2 */
[----:B------:R-:W-:-:S04]  /*7b00*/  IADD3 R242, PT, PT, R242, 0x100, RZ ;  /* 0x00000100f2f27810 */ /* 0x000fc80007ffe0ff */
[----:B------:R3:W-:Y:S01]  /*7b10*/  @P0 STG.E.128 desc[UR10][R178.64], R172 ;  /* 0x000000acb2000986 */ /* 0x0007e2000c101d0a */
[C---:B-1----:R-:W-:Y:S01]  /*7b20*/  @P2 IMAD.WIDE.U32 R176, R181.reuse, 0x10, R176 ;  /* 0x00000010b5b02825 */ /* 0x042fe200078e00b0 */
[----:B------:R-:W-:-:S04]  /*7b30*/  IADD3 R181, PT, PT, R181, 0x100, RZ ;  /* 0x00000100b5b57810 */ /* 0x000fc80007ffe0ff */
[----:B------:R3:W-:Y:S03]  /*7b40*/  @P2 STG.E.128 desc[UR10][R176.64], R168 ;  /* 0x000000a8b0002986 */ /* 0x0007e6000c101d0a */
.L_x_1861:
[----:B------:R-:W-:Y:S05]  /*7b50*/  BSYNC.RECONVERGENT B0 ;  /* 0x0000000000007941 */ /* 0x000fea0003800200 */
.L_x_1860:
        /* <DEDUP_REMOVED lines=9> */
.L_x_1897:
[----:B------:R-:W-:Y:S05]  /*7bf0*/  BRA.U !UP0, `(.L_x_1898) ;  /* 0x0000000d08307547 */ /* 0x000fea000b800000 */
[----:B------:R-:W-:-:S04]  /*7c00*/  UISETP.NE.U32.AND UP0, UPT, UR6, URZ, UPT ;  /* 0x000000ff0600728c */ /* 0x000fc8000bf05070 */
[----:B------:R-:W-:-:S06]  /*7c10*/  UISETP.NE.AND.EX UP0, UPT, UR7, URZ, UPT, UP0 ;  /* 0x000000ff0700728c */ /* 0x000fcc000bf05300 */
[----:B------:R-:W-:-:S13]  /*7c20*/  PLOP3.LUT P0, PT, PT, PT, UP0, 0x80, 0x8 ;  /* 0x000000000008781c */ /* 0x000fda0003f0f008 */
[----:B------:R-:W-:Y:S05]  /*7c30*/  @!P0 BRA `(.L_x_1899) ;  /* 0x0000000400988947 */ /* 0x000fea0003800000 */
[----:B------:R-:W-:Y:S01]  /*7c40*/  ISETP.GT.AND P6, PT, R6, RZ, PT ;  /* 0x000000ff0600720c */ /* 0x000fe20003fc4270 */
[----:B0-23--:R-:W-:Y:S02]  /*7c50*/  HADD2.F32 R172, -RZ, R160.H0_H0 ;  /* 0x200000a0ffac7230 */ /* 0x00dfe40000004100 */
[--C-:B------:R-:W-:Y:S02]  /*7c60*/  HADD2.F32 R176, -RZ, R161.reuse.H0_H0 ;  /* 0x200000a1ffb07230 */ /* 0x100fe40000004100 */
[----:B------:R-:W-:-:S08]  /*7c70*/  HADD2.F32 R182, -RZ, R161.H1_H1 ;  /* 0x300000a1ffb67230 */ /* 0x000fd00000004100 */
[-CC-:B------:R-:W-:Y:S01]  /*7c80*/  @P6 FFMA.FTZ R6, R239, R180.reuse, R183.reuse ;  /* 0x000000b4ef066223 */ /* 0x180fe200000100b7 */
[-CC-:B------:R-:W-:Y:S01]  /*7c90*/  @P6 FFMA.FTZ R174, R235, R180.reuse, R183.reuse ;  /* 0x000000b4ebae6223 */ /* 0x180fe200000100b7 */
[-CC-:B------:R-:W-:Y:S01]  /*7ca0*/  @P6 FFMA.FTZ R177, R232, R180.reuse, R183.reuse ;  /* 0x000000b4e8b16223 */ /* 0x180fe200000100b7 */
[-CC-:B------:R-:W-:Y:S01]  /*7cb0*/  @P6 FFMA.FTZ R178, R231, R180.reuse, R183.reuse ;  /* 0x000000b4e7b26223 */ /* 0x180fe200000100b7 */
[----:B------:R-:W-:Y:S01]  /*7cc0*/  @P6 FADD.FTZ R6, R237, -R6 ;  /* 0x80000006ed066221 */ /* 0x000fe20000010000 */
[----:B------:R-:W-:Y:S01]  /*7cd0*/  @P6 FADD.FTZ R175, R233, -R174 ;  /* 0x800000aee9af6221 */ /* 0x000fe20000010000 */
[----:B------:R-:W-:Y:S01]  /*7ce0*/  @P6 FFMA.FTZ R185, R228, R180, R183 ;  /* 0x000000b4e4b96223 */ /* 0x000fe200000100b7 */
[----:B------:R-:W-:Y:S01]  /*7cf0*/  @P6 FADD.FTZ R177, R230, -R177 ;  /* 0x800000b1e6b16221 */ /* 0x000fe20000010000 */
[C---:B------:R-:W-:Y:S01]  /*7d00*/  @P6 FFMA.FTZ R172, R7.reuse, R6, R172 ;  /* 0x0000000607ac6223 */ /* 0x040fe200000100ac */
[----:B------:R-:W-:Y:S01]  /*7d10*/  @P6 FFMA.FTZ R176, R7, R175, R176 ;  /* 0x000000af07b06223 */ /* 0x000fe200000100b0 */
[----:B------:R-:W-:-:S02]  /*7d20*/  HADD2.F32 R6, -RZ, R162.H0_H0 ;  /* 0x200000a2ff067230 */ /* 0x000fc40000004100 */
[-CC-:B------:R-:W-:Y:S01]  /*7d30*/  @P6 FFMA.FTZ R173, R236, R180.reuse, R183.reuse ;  /* 0x000000b4ecad6223 */ /* 0x180fe200000100b7 */
[----:B------:R-:W-:Y:S02]  /*7d40*/  HADD2.F32 R175, -RZ, R162.H1_H1 ;  /* 0x300000a2ffaf7230 */ /* 0x000fe40000004100 */
[-C--:B------:R-:W-:Y:S01]  /*7d50*/  @P6 FFMA.FTZ R184, R227, R180.reuse, R183 ;  /* 0x000000b4e3b86223 */ /* 0x080fe200000100b7 */
[----:B------:R-:W-:Y:S01]  /*7d60*/  @P6 FADD.FTZ R179, R229, -R178 ;  /* 0x800000b2e5b36221 */ /* 0x000fe20000010000 */
[----:B------:R-:W-:Y:S01]  /*7d70*/  @P6 FADD.FTZ R174, R226, -R185 ;  /* 0x800000b9e2ae6221 */ /* 0x000fe20000010000 */
[----:B------:R-:W-:Y:S01]  /*7d80*/  @P6 FFMA.FTZ R183, R224, R180, R183 ;  /* 0x000000b4e0b76223 */ /* 0x000fe200000100b7 */
[C---:B------:R-:W-:Y:S01]  /*7d90*/  @P6 FFMA.FTZ R182, R7.reuse, R177, R182 ;  /* 0x000000b107b66223 */ /* 0x040fe200000100b6 */
[----:B------:R-:W-:Y:S02]  /*7da0*/  HADD2.F32 R180, -RZ, R160.H1_H1 ;  /* 0x300000a0ffb47230 */ /* 0x000fe40000004100 */
[C---:B------:R-:W-:Y:S01]  /*7db0*/  @P6 FFMA.FTZ R6, R7.reuse, R179, R6 ;  /* 0x000000b307066223 */ /* 0x040fe20000010006 */
[----:B------:R-:W-:Y:S01]  /*7dc0*/  @P6 FFMA.FTZ R175, R7, R174, R175 ;  /* 0x000000ae07af6223 */ /* 0x000fe200000100af */
[----:B------:R-:W-:-:S02]  /*7dd0*/  HADD2.F32 R177, -RZ, R163.H0_H0 ;  /* 0x200000a3ffb17230 */ /* 0x000fc40000004100 */
[----:B------:R-:W-:Y:S01]  /*7de0*/  @P6 FADD.FTZ R173, R234, -R173 ;  /* 0x800000adeaad6221 */ /* 0x000fe20000010000 */
[----:B------:R-:W-:Y:S02]  /*7df0*/  HADD2.F32 R178, -RZ, R163.H1_H1 ;  /* 0x300000a3ffb27230 */ /* 0x000fe40000004100 */
[----:B------:R-:W-:Y:S01]  /*7e00*/  @P6 FADD.FTZ R184, R225, -R184 ;  /* 0x800000b8e1b86221 */ /* 0x000fe20000010000 */
[----:B------:R-:W-:Y:S01]  /*7e10*/  @P6 FADD.FTZ R183, R222, -R183 ;  /* 0x800000b7deb76221 */ /* 0x000fe20000010000 */
[----:B------:R-:W-:Y:S01]  /*7e20*/  @P6 FFMA.FTZ R180, R7, R173, R180 ;  /* 0x000000ad07b46223 */ /* 0x000fe200000100b4 */
[----:B------:R-:W-:Y:S01]  /*7e30*/  F2FP.F16.F32.PACK_AB R174, R175, R6 ;  /* 0x00000006afae723e */ /* 0x000fe200000000ff */
[C---:B------:R-:W-:Y:S01]  /*7e40*/  @P6 FFMA.FTZ R177, R7.reuse, R184, R177 ;  /* 0x000000b807b16223 */ /* 0x040fe200000100b1 */
[----:B------:R-:W-:Y:S01]  /*7e50*/  @P6 FFMA.FTZ R178, R7, R183, R178 ;  /* 0x000000b707b26223 */ /* 0x000fe200000100b2 */
[----:B------:R-:W-:Y:S01]  /*7e60*/  F2FP.F16.F32.PACK_AB R173, R182, R176 ;  /* 0x000000b0b6ad723e */ /* 0x000fe200000000ff */
        /* <DEDUP_REMOVED lines=8> */
.L_x_1900:
        /* <DEDUP_REMOVED lines=8> */
.L_x_1901:
        /* <DEDUP_REMOVED lines=8> */
.L_x_1902:
        /* <DEDUP_REMOVED lines=8> */
.L_x_1903:
        /* <DEDUP_REMOVED lines=8> */
.L_x_1904:
        /* <DEDUP_REMOVED lines=8> */
.L_x_1905:
        /* <DEDUP_REMOVED lines=8> */
.L_x_1906:
        /* <DEDUP_REMOVED lines=11> */
.L_x_1899:
[----:B------:R-:W-:Y:S01]  /*82a0*/  ISETP.GT.AND P6, PT, R6, RZ, PT ;  /* 0x000000ff0600720c */ /* 0x000fe20003fc4270 */
[----:B------:R-:W-:-:S12]  /*82b0*/  @!P2 BRA `(.L_x_1908) ;  /* 0x00000000002ca947 */ /* 0x000fd80003800000 */
[----:B0-23--:R-:W-:Y:S01]  /*82c0*/  @P6 FFMA.FTZ R176, R239, R180, R183 ;  /* 0x000000b4efb06223 */ /* 0x00dfe200000100b7 */
        /* <DEDUP_REMOVED lines=10> */
.L_x_1908:
[----:B------:R-:W-:Y:S05]  /*8370*/  @!P2 BRA `(.L_x_1909) ;  /* 0x00000000002ca947 */ /* 0x000fea0003800000 */
[----:B0-23--:R-:W-:Y:S01]  /*8380*/  @P6 FFMA.FTZ R177, R236, R180, R183 ;  /* 0x000000b4ecb16223 */ /* 0x00dfe200000100b7 */
        /* <DEDUP_REMOVED lines=10> */
.L_x_1909:
[----:B------:R-:W-:Y:S05]  /*8430*/  @!P2 BRA `(.L_x_1910) ;  /* 0x00000000002ca947 */ /* 0x000fea0003800000 */
        /* <DEDUP_REMOVED lines=11> */
.L_x_1910:
        /* <DEDUP_REMOVED lines=12> */
.L_x_1911:
        /* <DEDUP_REMOVED lines=12> */
.L_x_1912:
        /* <DEDUP_REMOVED lines=12> */
.L_x_1913:
        /* <DEDUP_REMOVED lines=12> */
.L_x_1914:
[----:B------:R-:W-:Y:S05]  /*87f0*/  @!P2 BRA `(.L_x_1907) ;  /* 0x0000000c0078a947 */ /* 0x000fea0003800000 */
[----:B------:R-:W-:Y:S01]  /*8800*/  @P6 FFMA.FTZ R183, R224, R180, R183 ;  /* 0x000000b4e0b76223 */ /* 0x000fe200000100b7 */
[----:B------:R-:W-:Y:S02]  /*8810*/  HADD2.F32 R6, -RZ, R163.H1_H1 ;  /* 0x300000a3ff067230 */ /* 0x000fe40000004100 */
[----:B0-23-5:R-:W-:Y:S02]  /*8820*/  HADD2.F32 R176, -RZ, R167.H1_H1 ;  /* 0x300000a7ffb07230 */ /* 0x02dfe40000004100 */
        /* <DEDUP_REMOVED lines=9> */
.L_x_1898:
        /* <DEDUP_REMOVED lines=19> */
[C---:B------:R-:W-:Y:S01]  /*89f0*/  FMUL.FTZ R172, R7.reuse, R6 ;  /* 0x0000000607ac7220 */ /* 0x040fe20000410000 */
[C---:B------:R-:W-:Y:S01]  /*8a00*/  FMUL.FTZ R6, R7.reuse, R174 ;  /* 0x000000ae07067220 */ /* 0x040fe20000410000 */
[----:B------:R-:W-:Y:S01]  /*8a10*/  FMUL.FTZ R173, R7, R176 ;  /* 0x000000b007ad7220 */ /* 0x000fe20000410000 */
[----:B------:R-:W-:Y:S01]  /*8a20*/  FADD.FTZ R184, R225, -R184 ;  /* 0x800000b8e1b87221 */ /* 0x000fe20000010000 */
[----:B------:R-:W-:Y:S01]  /*8a30*/  FADD.FTZ R186, R222, -R183 ;  /* 0x800000b7deba7221 */ /* 0x000fe20000010000 */
        /* <DEDUP_REMOVED lines=13> */
[----:B------:R-:W-:Y:S02]  /*8b10*/  F2FP.F16.F32.PACK_AB R174, R176, R177 ;  /* 0x000000b1b0ae723e */ /* 0x000fe400000000ff */
[----:B------:R-:W-:Y:S01]  /*8b20*/  F2FP.F16.F32.PACK_AB R173, R183, R180 ;  /* 0x000000b4b7ad723e */ /* 0x000fe200000000ff */
        /* <DEDUP_REMOVED lines=8> */
.L_x_1916:
        /* <DEDUP_REMOVED lines=8> */
.L_x_1917:
        /* <DEDUP_REMOVED lines=8> */
.L_x_1918:
        /* <DEDUP_REMOVED lines=8> */
.L_x_1919:
        /* <DEDUP_REMOVED lines=8> */
.L_x_1920:
        /* <DEDUP_REMOVED lines=8> */
.L_x_1921:
        /* <DEDUP_REMOVED lines=8> */
.L_x_1922:
        /* <DEDUP_REMOVED lines=11> */
.L_x_1915:
        /* <DEDUP_REMOVED lines=13> */
.L_x_1923:
[----:B------:R-:W-:Y:S05]  /*9030*/  @!P2 BRA `(.L_x_1924) ;  /* 0x000000000030a947 */ /* 0x000fea0003800000 */
[----:B------:R-:W-:Y:S01]  /*9040*/  FFMA.FTZ R177, R236, R180, R183 ;  /* 0x000000b4ecb17223 */ /* 0x000fe200000100b7 */
[----:B------:R-:W-:Y:S01]  /*9050*/  ISETP.GT.AND P6, PT, R6, RZ, PT ;  /* 0x000000ff0600720c */ /* 0x000fe20003fc4270 */
[----:B-----5:R-:W-:Y:S02]  /*9060*/  HADD2.F32 R178, -RZ, R164.H1_H1 ;  /* 0x300000a4ffb27230 */ /* 0x020fe40000004100 */
[----:B------:R-:W-:Y:S01]  /*9070*/  FADD.FTZ R176, R234, -R177 ;  /* 0x800000b1eab07221 */ /* 0x000fe20000010000 */
[----:B------:R-:W-:-:S03]  /*9080*/  HADD2.F32 R177, -RZ, R128.H1_H1 ;  /* 0x30000080ffb17230 */ /* 0x000fc60000004100 */
[----:B------:R-:W-:-:S05]  /*9090*/  FMUL.FTZ R176, R7, R176 ;  /* 0x000000b007b07220 */ /* 0x000fca0000410000 */
[----:B------:R-:W-:-:S05]  /*90a0*/  FSEL R176, R176, RZ, P6 ;  /* 0x000000ffb0b07208 */ /* 0x000fca0003000000 */
[----:B------:R-:W-:-:S04]  /*90b0*/  FMUL.FTZ R176, R176, UR16 ;  /* 0x00000010b0b07c20 */ /* 0x000fc80008410000 */
[-C--:B------:R-:W-:Y:S01]  /*90c0*/  FMUL.FTZ R177, R177, R176.reuse ;  /* 0x000000b0b1b17220 */ /* 0x080fe20000410000 */
[----:B------:R-:W-:-:S04]  /*90d0*/  FFMA.FTZ R37, R178, R176, R37 ;  /* 0x000000b0b2257223 */ /* 0x000fc80000010025 */
[----:B------:R-:W-:-:S04]  /*90e0*/  F2FP.F16.F32.PACK_AB R177, RZ, R177 ;  /* 0x000000b1ffb1723e */ /* 0x000fc800000000ff */
[----:B------:R-:W-:-:S07]  /*90f0*/  PRMT R168, R168, 0x5410, R177 ;  /* 0x00005410a8a87816 */ /* 0x000fce00000000b1 */
.L_x_1924:
        /* <DEDUP_REMOVED lines=13> */
.L_x_1925:
        /* <DEDUP_REMOVED lines=13> */
.L_x_1926:
        /* <DEDUP_REMOVED lines=13> */
.L_x_1927:
        /* <DEDUP_REMOVED lines=13> */
.L_x_1928:
        /* <DEDUP_REMOVED lines=13> */
.L_x_1929:
[----:B------:R-:W-:Y:S05]  /*9510*/  @!P2 BRA `(.L_x_1907) ;  /* 0x000000000030a947 */ /* 0x000fea0003800000 */
[----:B------:R-:W-:Y:S01]  /*9520*/  FFMA.FTZ R183, R224, R180, R183 ;  /* 0x000000b4e0b77223 */ /* 0x000fe200000100b7 */
[----:B------:R-:W-:-:S03]  /*9530*/  ISETP.GT.AND P6, PT, R6, RZ, PT ;  /* 0x000000ff0600720c */ /* 0x000fc60003fc4270 */
[----:B------:R-:W-:-:S04]  /*9540*/  FADD.FTZ R176, R222, -R183 ;  /* 0x800000b7deb07221 */ /* 0x000fc80000010000 */
[----:B------:R-:W-:Y:S01]  /*9550*/  FMUL.FTZ R176, R7, R176 ;  /* 0x000000b007b07220 */ /* 0x000fe20000410000 */
[----:B------:R-:W-:-:S04]  /*9560*/  HADD2.F32 R7, -RZ, R131.H1_H1 ;  /* 0x30000083ff077230 */ /* 0x000fc80000004100 */
[----:B------:R-:W-:Y:S01]  /*9570*/  FSEL R6, R176, RZ, P6 ;  /* 0x000000ffb0067208 */ /* 0x000fe20003000000 */
[----:B-----5:R-:W-:-:S04]  /*9580*/  HADD2.F32 R176, -RZ, R167.H1_H1 ;  /* 0x300000a7ffb07230 */ /* 0x020fc80000004100 */
[----:B------:R-:W-:-:S04]  /*9590*/  FMUL.FTZ R6, R6, UR16 ;  /* 0x0000001006067c20 */ /* 0x000fc80008410000 */
[-C--:B------:R-:W-:Y:S01]  /*95a0*/  FMUL.FTZ R7, R7, R6.reuse ;  /* 0x0000000607077220 */ /* 0x080fe20000410000 */
[----:B------:R-:W-:-:S04]  /*95b0*/  FFMA.FTZ R35, R176, R6, R35 ;  /* 0x00000006b0237223 */ /* 0x000fc80000010023 */
[----:B------:R-:W-:-:S04]  /*95c0*/  F2FP.F16.F32.PACK_AB R7, RZ, R7 ;  /* 0x00000007ff07723e */ /* 0x000fc800000000ff */
[----:B------:R-:W-:-:S07]  /*95d0*/  PRMT R171, R171, 0x5410, R7 ;  /* 0x00005410abab7816 */ /* 0x000fce0000000007 */
.L_x_1907:
[----:B0-23--:R-:W0:Y:S08]  /*95e0*/  @P0 LDC.64 R176, c[0x0][0x478] ;  /* 0x00011e00ffb00b82 */ /* 0x00de300000000a00 */
[----:B------:R-:W1:Y:S01]  /*95f0*/  @P2 LDC.64 R6, c[0x0][0x468] ;  /* 0x00011a00ff062b82 */ /* 0x000e620000000a00 */
[----:B0-----:R-:W-:-:S05]  /*9600*/  @P0 IMAD.WIDE.U32 R176, R242, 0x10, R176 ;  /* 0x00000010f2b00825 */ /* 0x001fca00078e00b0 */
[----:B------:R4:W-:Y:S01]  /*9610*/  @P0 STG.E.128 desc[UR10][R176.64], R172 ;  /* 0x000000acb0000986 */ /* 0x0009e2000c101d0a */
[----:B-1----:R-:W-:-:S05]  /*9620*/  @P2 IMAD.WIDE.U32 R6, R181, 0x10, R6 ;  /* 0x00000010b5062825 */ /* 0x002fca00078e0006 */
[----:B------:R4:W-:Y:S02]  /*9630*/  @P2 STG.E.128 desc[UR10][R6.64], R168 ;  /* 0x000000a806002986 */ /* 0x0009e4000c101d0a */
.L_x_1896:
[----:B------:R-:W-:Y:S05]  /*9640*/  BSYNC.RECONVERGENT B0 ;  /* 0x0000000000007941 */ /* 0x000fea0003800200 */
.L_x_1895:
[----:B----4-:R-:W1:Y:S01]  /*9650*/  LDC.64 R6, c[0x0][0x380] ;  /* 0x0000e000ff067b82 */ /* 0x010e620000000a00 */
[----:B------:R-:W-:Y:S01]  /*9660*/  UPLOP3.LUT UP1, UPT, UPT, UPT, UP1, 0x40, 0x4 ;  /* 0x000000000004789c */ /* 0x000fe20003f2e810 */
[----:B-1----:R-:W-:-:S04]  /*9670*/  IADD3 R5, PT, PT, R5, R6, RZ ;  /* 0x0000000605057210 */ /* 0x002fc80007ffe0ff */
[----:B------:R-:W-:-:S13]  /*9680*/  ISETP.GE.AND P0, PT, R5, R7, PT ;  /* 0x000000070500720c */ /* 0x000fda0003f06270 */
[----:B------:R-:W-:Y:S05]  /*9690*/  @!P0 BRA `(.L_x_1930) ;  /* 0xffffff7000a88947 */ /* 0x000fea000383ffff */
.L_x_1778:
[----:B------:R-:W1:Y:S01]  /*96a0*/  S2UR UR4, SR_CTAID.X ;  /* 0x00000000000479c3 */ /* 0x000e620000002500 */
[----:B------:R-:W-:Y:S01]  /*96b0*/  BSSY.RECONVERGENT B0, `(.L_x_1931) ;  /* 0x0000011000007945 */ /* 0x000fe20003800200 */
[----:B-1----:R-:W-:-:S05]  /*96c0*/  IMAD R3, R2, UR4, RZ ;  /* 0x0000000402037c24 */ /* 0x002fca000f8e02ff */
[----:B------:R-:W-:Y:S01]  /*96d0*/  LEA.HI R9, R3, R0, RZ, 0x1d ;  /* 0x0000000003097211 */ /* 0x000fe200078fe8ff */
[----:B------:R-:W-:Y:S06]  /*96e0*/  @!P1 BRA `(.L_x_1932) ;  /* 0x0000000000349947 */ /* 0x000fec0003800000 */
[----:B------:R-:W1:Y:S08]  /*96f0*/  LDC.64 R2, c[0x0][0x440] ;  /* 0x00011000ff027b82 */ /* 0x000e700000000a00 */
[----:B------:R-:W4:Y:S08]  /*9700*/  LDC.64 R4, c[0x0][0x448] ;  /* 0x00011200ff047b82 */ /* 0x000f300000000a00 */
[----:B------:R-:W0:Y:S01]  /*9710*/  LDC.64 R6, c[0x0][0x460] ;  /* 0x00011800ff067b82 */ /* 0x000e220000000a00 */
[----:B-1----:R-:W-:-:S05]  /*9720*/  IMAD.WIDE.U32 R2, R9, 0x20, R2 ;  /* 0x0000002009027825 */ /* 0x002fca00078e0002 */
        /* <DEDUP_REMOVED lines=9> */
.L_x_1932:
[----:B------:R-:W-:Y:S05]  /*97c0*/  BSYNC.RECONVERGENT B0 ;  /* 0x0000000000007941 */ /* 0x000fea0003800200 */
.L_x_1931:
[----:B------:R-:W-:Y:S04]  /*97d0*/  BSSY.RECONVERGENT B0, `(.L_x_1933) ;  /* 0x000000f000007945 */ /* 0x000fe80003800200 */
[----:B------:R-:W-:Y:S05]  /*97e0*/  @!P3 BRA `(.L_x_1934) ;  /* 0x000000000034b947 */ /* 0x000fea0003800000 */
[----:B-1----:R-:W1:Y:S08]  /*97f0*/  LDC.64 R2, c[0x0][0x440] ;  /* 0x00011000ff027b82 */ /* 0x002e700000000a00 */
        /* <DEDUP_REMOVED lines=12> */
.L_x_1934:
[----:B------:R-:W-:Y:S05]  /*98c0*/  BSYNC.RECONVERGENT B0 ;  /* 0x0000000000007941 */ /* 0x000fea0003800200 */
.L_x_1933:
        /* <DEDUP_REMOVED lines=15> */
.L_x_1936:
[----:B------:R-:W-:Y:S05]  /*99c0*/  BSYNC.RECONVERGENT B0 ;  /* 0x0000000000007941 */ /* 0x000fea0003800200 */
.L_x_1935:
[----:B------:R-:W-:Y:S05]  /*99d0*/  @!P5 EXIT ;  /* 0x000000000000d94d */ /* 0x000fea0003800000 */
[----:B-1----:R-:W1:Y:S08]  /*99e0*/  LDC.64 R2, c[0x0][0x440] ;  /* 0x00011000ff027b82 */ /* 0x002e700000000a00 */
[----:B------:R-:W4:Y:S08]  /*99f0*/  LDC.64 R4, c[0x0][0x448] ;  /* 0x00011200ff047b82 */ /* 0x000f300000000a00 */
[----:B------:R-:W0:Y:S01]  /*9a00*/  LDC.64 R6, c[0x0][0x460] ;  /* 0x00011800ff067b82 */ /* 0x000e220000000a00 */
[----:B-1----:R-:W-:-:S05]  /*9a10*/  IMAD.WIDE.U32 R2, R9, 0x20, R2 ;  /* 0x0000002009027825 */ /* 0x002fca00078e0002 */
        /* <DEDUP_REMOVED lines=9> */
.L_x_1937:
        /* <DEDUP_REMOVED lines=13> */
.L_x_15604:


//--------------------- .text._ZN10layer_norm13ln_bwd_kernelINS_13Kernel_traitsI6__halfS2_S2_S2_fjLj8192ELj1ELj1ELj8ELj16ENS_18Kernel_traits_baseILj8192ES2_S2_S2_S2_fjLj256EEEEELb0ELb1ELb1ELb1EEEvNS_9BwdParamsE --------------------------
	.section	.text._ZN10layer_norm13ln_bwd_kernelINS_13Kernel_traitsI6__halfS2_S2_S2_fjLj8192ELj1ELj1ELj8ELj16ENS_18Kernel_traits_baseILj8192ES2_S2_S2_S2_fjLj256EEEEELb0ELb1ELb1ELb1EEEvNS_9BwdParamsE,"ax",@progbits
	.align	128
        .global         _ZN10layer_norm13ln_bwd_kernelINS_13Kernel_traitsI6__halfS2_S2_S2_fjLj8192ELj1ELj1ELj8ELj16ENS_18Kernel_traits_baseILj8192ES2_S2_S2_S2_fjLj256EEEEELb0ELb1ELb1ELb1EEEvNS_9BwdParamsE
        .type           _ZN10layer_norm13ln_bwd_kernelINS_13Kernel_traitsI6__halfS2_S2_S2_fjLj8192ELj1ELj1ELj8ELj16ENS_18Kernel_traits_baseILj8192ES2_S2_S2_S2_fjLj256EEEEELb0ELb1ELb1ELb1EEEvNS_9BwdParamsE,@function
        .size           _ZN10layer_norm13ln_bwd_kernelINS_13Kernel_traitsI6__halfS2_S2_S2_fjLj8192ELj1ELj1ELj8ELj16ENS_18Kernel_traits_baseILj8192ES2_S2_S2_S2_fjLj256EEEEELb0ELb1ELb1ELb1EEEvNS_9BwdParamsE,(.L_x_15605 - _ZN10layer_norm13ln_bwd_kernelINS_13Kernel_traitsI6__halfS2_S2_S2_fjLj8192ELj1ELj1ELj8ELj16ENS_18Kernel_traits_baseILj8192ES2_S2_S2_S2_fjLj256EEEEELb0ELb1ELb1ELb1EEEvNS_9BwdParamsE)
        .other          _ZN10layer_norm13ln_bwd_kernelINS_13Kernel_traitsI6__halfS2_S2_S2_fjLj8192ELj1ELj1ELj8ELj16ENS_18Kernel_traits_baseILj8192ES2_S2_S2_S2_fjLj256EEEEELb0ELb1ELb1ELb1EEEvNS_9BwdParamsE,@"STO_CUDA_ENTRY STV_DEFAULT"
_ZN10layer_norm13ln_bwd_kernelINS_13Kernel_traitsI6__halfS2_S2_S2_fjLj8192ELj1ELj1ELj8ELj16ENS_18Kernel_traits_baseILj8192ES2_S2_S2_S2_fjLj256EEEEELb0ELb1ELb1ELb1EEEvNS_9BwdParamsE:
.text._ZN10layer_norm13ln_bwd_kernelINS_13Kernel_traitsI6__halfS2_S2_S2_fjLj8192ELj1ELj1ELj8ELj16ENS_18Kernel_traits_baseILj8192ES2_S2_S2_S2_fjLj256EEEEELb0ELb1ELb1ELb1EEEvNS_9BwdParamsE:
        /* <DEDUP_REMOVED lines=56> */
[----:B------:R-:W2:Y:S01]  /*0380*/  LDCU UR16, c[0x0][0x40c] ;  /* 0x00008180ff1077ac */ /* 0x000ea20008000800 */
[----:B------:R-:W3:Y:S06]  /*0390*/  LDCU UR14, c[0x0][0x388] ;  /* 0x00007100ff0e77ac */ /* 0x000eec0008000800 */
[----:B------:R-:W4:Y:S01]  /*03a0*/  LDC.64 R4, c[0x0][0x3e8] ;  /* 0x0000fa00ff047b82 */ /* 0x000f220000000a00 */
[----:B------:R-:W0:Y:S01]  /*03b0*/  LDCU.U8 UR11, c[0x0][0x410] ;  /* 0x00008200ff0b77ac */ /* 0x000e220008000000 */
[----:B------:R-:W0:Y:S01]  /*03c0*/  LDCU UR15, c[0x0][0x400] ;  /* 0x00008000ff0f77ac */ /* 0x000e220008000800 */
[----:B------:R-:W0:Y:S01]  /*03d0*/  LDCU.64 UR6, c[0x0][0x438] ;  /* 0x00008700ff0677ac */ /* 0x000e220008000a00 */
[----:B------:R-:W0:Y:S01]  /*03e0*/  LDCU.64 UR8, c[0x0][0x478] ;  /* 0x00008f00ff0877ac */ /* 0x000e220008000a00 */
[----:B-1----:R-:W-:-:S05]  /*03f0*/  IMAD.WIDE.U32 R2, R237, 0x10, R2 ;  /* 0x00000010ed027825 */ /* 0x002fca00078e0002 */
[----:B0-----:R0:W5:Y:S01]  /*0400*/  LDG.E.128 R68, desc[UR12][R2.64+0x3000] ;  /* 0x0030000c02447981 */ /* 0x001162000c1e1d00 */
[----:B----4-:R-:W-:-:S03]  /*0410*/  IMAD.WIDE.U32 R4, R237, 0x10, R4 ;  /* 0x00000010ed047825 */ /* 0x010fc600078e0004 */
[----:B------:R0:W5:Y:S04]  /*0420*/  LDG.E.128 R64, desc[UR12][R2.64+0x2000] ;  /* 0x0020000c02407981 */ /* 0x000168000c1e1d00 */
[----:B------:R0:W5:Y:S04]  /*0430*/  LDG.E.128 R60, desc[UR12][R2.64+0x1000] ;  /* 0x0010000c023c7981 */ /* 0x000168000c1e1d00 */
[----:B------:R0:W5:Y:S04]  /*0440*/  LDG.E.128 R56, desc[UR12][R2.64] ;  /* 0x0000000c02387981 */ /* 0x000168000c1e1d00 */
[----:B------:R0:W5:Y:S04]  /*0450*/  LDG.E.128 R52, desc[UR12][R4.64+0x3000] ;  /* 0x0030000c04347981 */ /* 0x000168000c1e1d00 */
[----:B------:R0:W5:Y:S04]  /*0460*/  LDG.E.128 R48, desc[UR12][R4.64+0x2000] ;  /* 0x0020000c04307981 */ /* 0x000168000c1e1d00 */
[----:B------:R0:W5:Y:S04]  /*0470*/  LDG.E.128 R44, desc[UR12][R4.64+0x1000] ;  /* 0x0010000c042c7981 */ /* 0x000168000c1e1d00 */
[----:B------:R0:W5:Y:S01]  /*0480*/  LDG.E.128 R40, desc[UR12][R4.64] ;  /* 0x0000000c04287981 */ /* 0x000162000c1e1d00 */
[----:B------:R-:W-:Y:S01]  /*0490*/  HFMA2 R164, -RZ, RZ, 0, 0 ;  /* 0x00000000ffa47431 */ /* 0x000fe200000001ff */
[----:B------:R-:W-:Y:S01]  /*04a0*/  MOV R235, UR4 ;  /* 0x0000000400eb7c02 */ /* 0x000fe20008000f00 */
[----:B--23--:R-:W-:-:S11]  /*04b0*/  UPLOP3.LUT UP1, UPT, UPT, UPT, UPT, 0x40, 0x4 ;  /* 0x000000000004789c */ /* 0x00cfd60003f2e870 */
.L_x_2074:
[----:B------:R-:W1:Y:S08]  /*04c0*/  LDC.64 R182, c[0x0][0x3f8] ;  /* 0x0000fe00ffb67b82 */ /* 0x000e700000000a00 */
[----:B------:R-:W2:Y:S08]  /*04d0*/  LDC.64 R240, c[0x0][0x3c8] ;  /* 0x0000f200fff07b82 */ /* 0x000eb00000000a00 */
[----:B------:R-:W3:Y:S01]  /*04e0*/  LDC.64 R180, c[0x0][0x3f0] ;  /* 0x0000fc00ffb47b82 */ /* 0x000ee20000000a00 */
[----:B-1----:R-:W-:-:S05]  /*04f0*/  IMAD.WIDE R182, R235, 0x4, R182 ;  /* 0x00000004ebb67825 */ /* 0x002fca00078e02b6 */
[----:B------:R-:W4:Y:S01]  /*0500*/  LDG.E R239, desc[UR12][R182.64] ;  /* 0x0000000cb6ef7981 */ /* 0x000f22000c1e1900 */
[----:B--2---:R-:W-:-:S06]  /*0510*/  IMAD.WIDE R240, R235, 0x4, R240 ;  /* 0x00000004ebf07825 */ /* 0x004fcc00078e02f0 */
[----:B-----5:R1:W5:Y:S01]  /*0520*/  LDG.E R240, desc[UR12][R240.64] ;  /* 0x0000000cf0f07981 */ /* 0x020362000c1e1900 */
[----:B---3--:R-:W-:-:S06]  /*0530*/  IMAD.WIDE R180, R235, 0x4, R180 ;  /* 0x00000004ebb47825 */ /* 0x008fcc00078e02b4 */
[----:B------:R1:W5:Y:S01]  /*0540*/  LDG.E R180, desc[UR12][R180.64] ;  /* 0x0000000cb4b47981 */ /* 0x000362000c1e1900 */
[----:B------:R-:W-:Y:S02]  /*0550*/  CS2R R184, SRZ ;  /* 0x0000000000b87805 */ /* 0x000fe4000001ff00 */
[----:B----4-:R-:W-:-:S13]  /*0560*/  ISETP.GE.AND P1, PT, R239, 0x1, PT ;  /* 0x00000001ef00780c */ /* 0x010fda0003f26270 */
[----:B-1----:R-:W-:Y:S05]  /*0570*/  @!P1 BRA `(.L_x_1939) ;  /* 0x0000001400e49947 */ /* 0x002fea0003800000 */
[----:B------:R-:W1:Y:S01]  /*0580*/  S2R R6, SR_TID.X ;  /* 0x0000000000067919 */ /* 0x000e620000002100 */
[----:B------:R-:W-:Y:S01]  /*0590*/  IMAD R0, R235, UR14, RZ ;  /* 0x0000000eeb007c24 */ /* 0x000fe2000f8e02ff */
[----:B0-----:R-:W-:Y:S01]  /*05a0*/  IADD3 R2, PT, PT, R239, -0x1, RZ ;  /* 0xffffffffef027810 */ /* 0x001fe20007ffe0ff */
[----:B------:R-:W0:Y:S03]  /*05b0*/  LDC.64 R8, c[0x0][0x3a8] ;  /* 0x0000ea00ff087b82 */ /* 0x000e260000000a00 */
[----:B------:R-:W-:Y:S01]  /*05c0*/  SHF.R.S32.HI R3, RZ, 0x1f, R0 ;  /* 0x0000001fff037819 */ /* 0x000fe20000011400 */
[----:B------:R-:W-:-:S03]  /*05d0*/  IMAD R2, R2, UR14, RZ ;  /* 0x0000000e02027c24 */ /* 0x000fc6000f8e02ff */
[----:B------:R-:W-:Y:S01]  /*05e0*/  LEA.HI R3, R3, R0, RZ, 0x3 ;  /* 0x0000000003037211 */ /* 0x000fe200078f18ff */
[----:B------:R-:W2:Y:S01]  /*05f0*/  LDC.64 R4, c[0x0][0x428] ;  /* 0x00010a00ff047b82 */ /* 0x000ea20000000a00 */
[----:B------:R-:W-:-:S04]  /*0600*/  SHF.R.S32.HI R7, RZ, 0x1f, R2 ;  /* 0x0000001fff077819 */ /* 0x000fc80000011402 */
[----:B------:R-:W-:Y:S02]  /*0610*/  LEA.HI R7, R7, R2, RZ, 0x3 ;  /* 0x0000000207077211 */ /* 0x000fe400078f18ff */
[-C--:B-1----:R-:W-:Y:S02]  /*0620*/  LEA.HI.SX32 R201, R3, R6.reuse, 0x1d ;  /* 0x0000000603c97211 */ /* 0x082fe400078feaff */
[----:B------:R-:W1:Y:S01]  /*0630*/  LDC.64 R2, c[0x0][0x3c0] ;  /* 0x0000f000ff027b82 */ /* 0x000e620000000a00 */
[----:B------:R-:W-:Y:S02]  /*0640*/  LEA.HI.SX32 R7, R7, R6, 0x1d ;  /* 0x0000000607077211 */ /* 0x000fe400078feaff */
[C---:B------:R-:W-:Y:S01]  /*0650*/  IADD3 R195, PT, PT, R201.reuse, 0x200, RZ ;  /* 0x00000200c9c37810 */ /* 0x040fe20007ffe0ff */
[----:B0-----:R-:W-:Y:S01]  /*0660*/  IMAD.WIDE.U32 R184, R201, 0x10, R8 ;  /* 0x00000010c9b87825 */ /* 0x001fe200078e0008 */
[----:B------:R-:W-:Y:S02]  /*0670*/  IADD3 R21, PT, PT, R7, 0x100, RZ ;  /* 0x0000010007157810 */ /* 0x000fe40007ffe0ff */
[----:B------:R-:W-:-:S02]  /*0680*/  IADD3 R181, PT, PT, R201, 0x100, RZ ;  /* 0x00000100c9b57810 */ /* 0x000fc40007ffe0ff */
[----:B------:R-:W-:Y:S02]  /*0690*/  IADD3 R13, PT, PT, R7, 0x200, RZ ;  /* 0x00000200070d7810 */ /* 0x000fe40007ffe0ff */
[----:B------:R-:W-:Y:S01]  /*06a0*/  IADD3 R203, PT, PT, R201, 0x300, RZ ;  /* 0x00000300c9cb7810 */ /* 0x000fe20007ffe0ff */
[----:B--2---:R-:W-:Y:S01]  /*06b0*/  IMAD.WIDE.U32 R188, R7, 0x10, R4 ;  /* 0x0000001007bc7825 */ /* 0x004fe200078e0004 */
[----:B------:R-:W-:Y:S01]  /*06c0*/  SHF.R.S32.HI R0, RZ, 0x1f, R235 ;  /* 0x0000001fff007819 */ /* 0x000fe200000114eb */
[----:B------:R-:W2:Y:S02]  /*06d0*/  LDG.E.128 R184, desc[UR12][R184.64] ;  /* 0x0000000cb8b87981 */ /* 0x000ea4000c1e1d00 */
[----:B------:R-:W-:-:S04]  /*06e0*/  IMAD.WIDE.U32 R20, R21, 0x10, R4 ;  /* 0x0000001015147825 */ /* 0x000fc800078e0004 */
[----:B------:R-:W-:Y:S01]  /*06f0*/  IMAD.WIDE.U32 R16, R195, 0x10, R8 ;  /* 0x00000010c3107825 */ /* 0x000fe200078e0008 */
[----:B-1----:R-:W-:-:S03]  /*0700*/  LEA R2, P0, R235, R2, 0x2 ;  /* 0x00000002eb027211 */ /* 0x002fc600078010ff */
[----:B------:R-:W-:-:S04]  /*0710*/  IMAD.WIDE.U32 R196, R181, 0x10, R8 ;  /* 0x00000010b5c47825 */ /* 0x000fc800078e0008 */
[----:B------:R-:W-:Y:S01]  /*0720*/  IMAD.WIDE.U32 R12, R13, 0x10, R4 ;  /* 0x000000100d0c7825 */ /* 0x000fe200078e0004 */
[----:B------:R-:W-:Y:S01]  /*0730*/  LEA.HI.X R3, R235, R3, R0, 0x2, P0 ;  /* 0x00000003eb037211 */ /* 0x000fe200000f1400 */
[----:B------:R-:W3:Y:S02]  /*0740*/  LDG.E.128 R188, desc[UR12][R188.64] ;  /* 0x0000000cbcbc7981 */ /* 0x000ee4000c1e1d00 */
[----:B------:R-:W-:Y:S01]  /*0750*/  IMAD.WIDE.U32 R8, R203, 0x10, R8 ;  /* 0x00000010cb087825 */ /* 0x000fe200078e0008 */
[----:B------:R-:W-:Y:S01]  /*0760*/  IADD3 R7, PT, PT, R7, 0x300, RZ ;  /* 0x0000030007077810 */ /* 0x000fe20007ffe0ff */
[----:B------:R-:W4:Y:S04]  /*0770*/  LDG.E.128 R20, desc[UR12][R20.64] ;  /* 0x0000000c14147981 */ /* 0x000f28000c1e1d00 */
[----:B------:R-:W4:Y:S01]  /*0780*/  LDG.E.128 R16, desc[UR12][R16.64] ;  /* 0x0000000c10107981 */ /* 0x000f22000c1e1d00 */
[----:B------:R-:W-:-:S03]  /*0790*/  IMAD.WIDE.U32 R4, R7, 0x10, R4 ;  /* 0x0000001007047825 */ /* 0x000fc600078e0004 */
[----:B------:R-:W4:Y:S04]  /*07a0*/  LDG.E.128 R196, desc[UR12][R196.64] ;  /* 0x0000000cc4c47981 */ /* 0x000f28000c1e1d00 */
[----:B------:R-:W4:Y:S04]  /*07b0*/  LDG.E.128 R12, desc[UR12][R12.64] ;  /* 0x0000000c0c0c7981 */ /* 0x000f28000c1e1d00 */
[----:B------:R0:W4:Y:S04]  /*07c0*/  LDG.E R0, desc[UR12][R2.64] ;  /* 0x0000000c02007981 */ /* 0x000128000c1e1900 */
        /* <DEDUP_REMOVED lines=18> */
[----:B------:R-:W-:Y:S02]  /*08f0*/  HADD2.F32 R238, -RZ, R56.H0_H0 ;  /* 0x20000038ffee7230 */ /* 0x000fe40000004100 */
[--C-:B--2---:R-:W-:Y:S02]  /*0900*/  HADD2.F32 R193, -RZ, R184.reuse.H0_H0 ;  /* 0x200000b8ffc17230 */ /* 0x104fe40000004100 */
[----:B------:R-:W-:Y:S02]  /*0910*/  HADD2.F32 R231, -RZ, R184.H1_H1 ;  /* 0x300000b8ffe77230 */ /* 0x000fe40000004100 */
[--C-:B------:R-:W-:Y:S02]  /*0920*/  HADD2.F32 R229, -RZ, R186.reuse.H0_H0 ;  /* 0x200000baffe57230 */ /* 0x100fe40000004100 */
[----:B------:R-:W-:Y:S02]  /*0930*/  HADD2.F32 R223, -RZ, R186.H1_H1 ;  /* 0x300000baffdf7230 */ /* 0x000fe40000004100 */
[----:B------:R-:W-:-:S02]  /*0940*/  HADD2.F32 R233, -RZ, R185.H0_H0 ;  /* 0x200000b9ffe97230 */ /* 0x000fc40000004100 */
[----:B------:R-:W-:Y:S02]  /*0950*/  HADD2.F32 R227, -RZ, R185.H1_H1 ;  /* 0x300000b9ffe37230 */ /* 0x000fe40000004100 */
[----:B------:R-:W-:Y:S02]  /*0960*/  HADD2.F32 R225, -RZ, R187.H0_H0 ;  /* 0x200000bbffe17230 */ /* 0x000fe40000004100 */
[--C-:B---3--:R-:W-:Y:S02]  /*0970*/  HADD2.F32 R209, -RZ, R188.reuse.H0_H0 ;  /* 0x200000bcffd17230 */ /* 0x108fe40000004100 */
[----:B------:R-:W-:Y:S02]  /*0980*/  HADD2.F32 R194, -RZ, R188.H1_H1 ;  /* 0x300000bcffc27230 */ /* 0x000fe40000004100 */
[--C-:B----4-:R-:W-:Y:S02]  /*0990*/  HADD2.F32 R201, -RZ, R21.reuse.H0_H0 ;  /* 0x20000015ffc97230 */ /* 0x110fe40000004100 */
[----:B------:R-:W-:-:S02]  /*09a0*/  HADD2.F32 R184, -RZ, R21.H1_H1 ;  /* 0x30000015ffb87230 */ /* 0x000fc40000004100 */
[--C-:B------:R-:W-:Y:S02]  /*09b0*/  HADD2.F32 R251, -RZ, R16.reuse.H0_H0 ;  /* 0x20000010fffb7230 */ /* 0x100fe40000004100 */
[----:B------:R-:W-:Y:S02]  /*09c0*/  HADD2.F32 R249, -RZ, R16.H1_H1 ;  /* 0x30000010fff97230 */ /* 0x000fe40000004100 */
[--C-:B------:R-:W-:Y:S02]  /*09d0*/  HADD2.F32 R217, -RZ, R197.reuse.H0_H0 ;  /* 0x200000c5ffd97230 */ /* 0x100fe40000004100 */
[----:B------:R-:W-:Y:S02]  /*09e0*/  HADD2.F32 R216, -RZ, R197.H1_H1 ;  /* 0x300000c5ffd87230 */ /* 0x000fe40000004100 */
[--C-:B------:R-:W-:Y:S02]  /*09f0*/  HADD2.F32 R211, -RZ, R20.reuse.H0_H0 ;  /* 0x20000014ffd37230 */ /* 0x100fe40000004100 */
[----:B------:R-:W-:-:S02]  /*0a00*/  HADD2.F32 R188, -RZ, R20.H1_H1 ;  /* 0x30000014ffbc7230 */ /* 0x000fc40000004100 */
[--C-:B------:R-:W-:Y:S01]  /*0a10*/  HADD2.F32 R21, -RZ, R13.reuse.H0_H0 ;  /* 0x2000000dff157230 */ /* 0x100fe20000004100 */
[----:B------:R-:W-:Y:S01]  /*0a20*/  FSEL R0, R0, RZ, !P2 ;  /* 0x000000ff00007208 */ /* 0x000fe20005000000 */
[----:B------:R-:W-:Y:S02]  /*0a30*/  HADD2.F32 R16, -RZ, R13.H1_H1 ;  /* 0x3000000dff107230 */ /* 0x000fe40000004100 */
[--C-:B------:R-:W-:Y:S02]  /*0a40*/  HADD2.F32 R197, -RZ, R23.reuse.H0_H0 ;  /* 0x20000017ffc57230 */ /* 0x100fe40000004100 */
[----:B------:R-:W-:Y:S02]  /*0a50*/  HADD2.F32 R20, -RZ, R23.H1_H1 ;  /* 0x30000017ff147230 */ /* 0x000fe40000004100 */
[--C-:B------:R-:W-:Y:S02]  /*0a60*/  HADD2.F32 R243, -RZ, R18.reuse.H0_H0 ;  /* 0x20000012fff37230 */ /* 0x100fe40000004100 */
[----:B------:R-:W-:-:S02]  /*0a70*/  HADD2.F32 R241, -RZ, R18.H1_H1 ;  /* 0x30000012fff17230 */ /* 0x000fc40000004100 */
        /* <DEDUP_REMOVED lines=10> */
[----:B0-----:R-:W-:Y:S02]  /*0b20*/  HADD2.F32 R183, -RZ, R9.H0_H0 ;  /* 0x20000009ffb77230 */ /* 0x001fe40000004100 */
[----:B------:R-:W-:-:S02]  /*0b30*/  HADD2.F32 R219, -RZ, R187.H1_H1 ;  /* 0x300000bbffdb7230 */ /* 0x000fc40000004100 */
[----:B------:R-:W-:Y:S02]  /*0b40*/  HADD2.F32 R221, -RZ, R196.H0_H0 ;  /* 0x200000c4ffdd7230 */ /* 0x000fe40000004100 */
[----:B------:R-:W-:Y:S02]  /*0b50*/  HADD2.F32 R185, -RZ, R198.H0_H0 ;  /* 0x200000c6ffb97230 */ /* 0x000fe40000004100 */
[--C-:B------:R-:W-:Y:S02]  /*0b60*/  HADD2.F32 R17, -RZ, R15.reuse.H0_H0 ;  /* 0x2000000fff117230 */ /* 0x100fe40000004100 */
[----:B------:R-:W-:Y:S02]  /*0b70*/  HADD2.F32 R12, -RZ, R15.H1_H1 ;  /* 0x3000000fff0c7230 */ /* 0x000fe40000004100 */
[----:B------:R-:W-:Y:S02]  /*0b80*/  HADD2.F32 R189, -RZ, R9.H1_H1 ;  /* 0x30000009ffbd7230 */ /* 0x000fe40000004100 */
[----:B------:R-:W-:-:S02]  /*0b90*/  HADD2.F32 R191, -RZ, R11.H0_H0 ;  /* 0x2000000bffbf7230 */ /* 0x000fc40000004100 */
[----:B------:R-:W-:Y:S02]  /*0ba0*/  HADD2.F32 R2, -RZ, R11.H1_H1 ;  /* 0x3000000bff027230 */ /* 0x000fe40000004100 */
[----:B------:R-:W-:Y:S02]  /*0bb0*/  HADD2.F32 R196, -RZ, R196.H1_H1 ;  /* 0x300000c4ffc47230 */ /* 0x000fe40000004100 */
[----:B------:R-:W-:Y:S02]  /*0bc0*/  HADD2.F32 R198, -RZ, R198.H1_H1 ;  /* 0x300000c6ffc67230 */ /* 0x000fe40000004100 */
[----:B------:R-:W-:Y:S02]  /*0bd0*/  HADD2.F32 R208, -RZ, R199.H1_H1 ;  /* 0x300000c7ffd07230 */ /* 0x000fe40000004100 */
[--C-:B------:R-:W-:Y:S02]  /*0be0*/  HADD2.F32 R237, -RZ, R19.reuse.H0_H0 ;  /* 0x20000013ffed7230 */ /* 0x100fe40000004100 */
[----:B------:R-:W-:-:S02]  /*0bf0*/  HADD2.F32 R195, -RZ, R19.H1_H1 ;  /* 0x30000013ffc37230 */ /* 0x000fc40000004100 */
[----:B------:R-:W-:Y:S02]  /*0c00*/  HADD2.F32 R15, -RZ, R8.H0_H0 ;  /* 0x20000008ff0f7230 */ /* 0x000fe40000004100 */
[--C-:B------:R-:W-:Y:S02]  /*0c10*/  HADD2.F32 R9, -RZ, R10.reuse.H0_H0 ;  /* 0x2000000aff097230 */ /* 0x100fe40000004100 */
[----:B------:R-:W-:Y:S02]  /*0c20*/  HADD2.F32 R187, -RZ, R10.H1_H1 ;  /* 0x3000000affbb7230 */ /* 0x000fe40000004100 */
        /* <DEDUP_REMOVED lines=14> */
[C---:B-1----:R-:W-:Y:S01]  /*0d10*/  FADD.FTZ R215, -R0.reuse, R196 ;  /* 0x000000c400d77221 */ /* 0x042fe20000010100 */
        /* <DEDUP_REMOVED lines=18> */
[----:B------:R-:W-:Y:S02]  /*0e40*/  HADD2.F32 R2, -RZ, R5.H1_H1 ;  /* 0x30000005ff027230 */ /* 0x000fe40000004100 */
[--C-:B------:R-:W-:Y:S02]  /*0e50*/  HADD2.F32 R5, -RZ, R6.reuse.H0_H0 ;  /* 0x20000006ff057230 */ /* 0x100fe40000004100 */
[----:B------:R-:W-:Y:S02]  /*0e60*/  HADD2.F32 R0, -RZ, R6.H1_H1 ;  /* 0x30000006ff007230 */ /* 0x000fe40000004100 */
[--C-:B------:R-:W-:Y:S02]  /*0e70*/  HADD2.F32 R185, -RZ, R7.reuse.H0_H0 ;  /* 0x20000007ffb97230 */ /* 0x100fe40000004100 */
[----:B------:R-:W-:Y:S02]  /*0e80*/  HADD2.F32 R182, -RZ, R7.H1_H1 ;  /* 0x30000007ffb67230 */ /* 0x000fe40000004100 */
[----:B------:R-:W-:-:S02]  /*0e90*/  HADD2.F32 R7, -RZ, R56.H1_H1 ;  /* 0x30000038ff077230 */ /* 0x000fc40000004100 */
[--C-:B------:R-:W-:Y:S02]  /*0ea0*/  HADD2.F32 R6, -RZ, R57.reuse.H0_H0 ;  /* 0x20000039ff067230 */ /* 0x100fe40000004100 */
[----:B-----5:R-:W-:Y:S01]  /*0eb0*/  FMUL.FTZ R236, R240, R231 ;  /* 0x000000e7f0ec7220 */ /* 0x020fe20000410000 */
[----:B------:R-:W-:Y:S02]  /*0ec0*/  HADD2.F32 R205, -RZ, R190.H0_H0 ;  /* 0x200000beffcd7230 */ /* 0x000fe40000004100 */
[----:B------:R-:W-:Y:S01]  /*0ed0*/  FMUL.FTZ R234, R7, R194 ;  /* 0x000000c207ea7220 */ /* 0x000fe20000410000 */
[----:B------:R-:W-:Y:S02]  /*0ee0*/  HADD2.F32 R7, -RZ, R57.H1_H1 ;  /* 0x30000039ff077230 */ /* 0x000fe40000004100 */
[----:B------:R-:W-:Y:S01]  /*0ef0*/  FMUL.FTZ R231, R6, R207 ;  /* 0x000000cf06e77220 */ /* 0x000fe20000410000 */
[----:B------:R-:W-:Y:S02]  /*0f00*/  HADD2.F32 R6, -RZ, R58.H0_H0 ;  /* 0x2000003aff067230 */ /* 0x000fe40000004100 */
[----:B------:R-:W-:Y:S01]  /*0f10*/  FMUL.FTZ R232, R240, R227 ;  /* 0x000000e3f0e87220 */ /* 0x000fe20000410000 */
[----:B------:R-:W-:-:S02]  /*0f20*/  HADD2.F32 R190, -RZ, R190.H1_H1 ;  /* 0x300000beffbe7230 */ /* 0x000fc40000004100 */
[----:B------:R-:W-:Y:S01]  /*0f30*/  FMUL.FTZ R230, R7, R192 ;  /* 0x000000c007e67220 */ /* 0x000fe20000410000 */
[----:B------:R-:W-:Y:S02]  /*0f40*/  HADD2.F32 R7, -RZ, R58.H1_H1 ;  /* 0x3000003aff077230 */ /* 0x000fe40000004100 */
[----:B------:R-:W-:Y:S01]  /*0f50*/  FMUL.FTZ R227, R6, R205 ;  /* 0x000000cd06e37220 */ /* 0x000fe20000410000 */
[--C-:B------:R-:W-:Y:S02]  /*0f60*/  HADD2.F32 R6, -RZ, R59.reuse.H0_H0 ;  /* 0x2000003bff067230 */ /* 0x100fe40000004100 */
[----:B------:R-:W-:Y:S01]  /*0f70*/  FMUL.FTZ R228, R240, R223 ;  /* 0x000000dff0e47220 */ /* 0x000fe20000410000 */
[----:B------:R-:W-:Y:S01]  /*0f80*/  FMUL.FTZ R226, R7, R190 ;  /* 0x000000be07e27220 */ /* 0x000fe20000410000 */
[----:B------:R-:W-:Y:S02]  /*0f90*/  HADD2.F32 R7, -RZ, R59.H1_H1 ;  /* 0x3000003bff077230 */ /* 0x000fe40000004100 */
[----:B------:R-:W-:Y:S01]  /*0fa0*/  FMUL.FTZ R223, R6, R203 ;  /* 0x000000cb06df7220 */ /* 0x000fe20000410000 */
[----:B------:R-:W-:-:S02]  /*0fb0*/  HADD2.F32 R6, -RZ, R60.H0_H0 ;  /* 0x2000003cff067230 */ /* 0x000fc40000004100 */
[----:B------:R-:W-:Y:S01]  /*0fc0*/  FMUL.FTZ R224, R240, R219 ;  /* 0x000000dbf0e07220 */ /* 0x000fe20000410000 */
[----:B------:R-:W-:Y:S01]  /*0fd0*/  FMUL.FTZ R222, R7, R186 ;  /* 0x000000ba07de7220 */ /* 0x000fe20000410000 */
[----:B------:R-:W-:Y:S02]  /*0fe0*/  HADD2.F32 R7, -RZ, R60.H1_H1 ;  /* 0x3000003cff077230 */ /* 0x000fe40000004100 */
[----:B------:R-:W-:Y:S01]  /*0ff0*/  FMUL.FTZ R219, R6, R211 ;  /* 0x000000d306db7220 */ /* 0x000fe20000410000 */
[--C-:B------:R-:W-:Y:S02]  /*1000*/  HADD2.F32 R6, -RZ, R61.reuse.H0_H0 ;  /* 0x2000003dff067230 */ /* 0x100fe40000004100 */
[C---:B------:R-:W-:Y:S01]  /*1010*/  FMUL.FTZ R220, R240.reuse, R215 ;  /* 0x000000d7f0dc7220 */ /* 0x040fe20000410000 */
[----:B------:R-:W-:Y:S02]  /*1020*/  HADD2.F32 R199, -RZ, R22.H0_H0 ;  /* 0x20000016ffc77230 */ /* 0x000fe40000004100 */
[----:B------:R-:W-:Y:S01]  /*1030*/  FMUL.FTZ R218, R7, R188 ;  /* 0x000000bc07da7220 */ /* 0x000fe20000410000 */
[----:B------:R-:W-:Y:S01]  /*1040*/  FMUL.FTZ R221, R240, R221 ;  /* 0x000000ddf0dd7220 */ /* 0x000fe20000410000 */
[----:B------:R-:W-:Y:S01]  /*1050*/  FMUL.FTZ R215, R6, R201 ;  /* 0x000000c906d77220 */ /* 0x000fe20000410000 */
[----:B------:R-:W-:-:S02]  /*1060*/  HADD2.F32 R7, -RZ, R61.H1_H1 ;  /* 0x3000003dff077230 */ /* 0x000fc40000004100 */
[----:B------:R-:W-:Y:S02]  /*1070*/  HADD2.F32 R6, -RZ, R62.H0_H0 ;  /* 0x2000003eff067230 */ /* 0x000fe40000004100 */
[----:B------:R-:W-:Y:S01]  /*1080*/  FADD.FTZ R156, R156, R211 ;  /* 0x000000d39c9c7221 */ /* 0x000fe20000010000 */
[----:B------:R-:W-:Y:S01]  /*1090*/  FFMA.FTZ R80, R221, R211, R80 ;  /* 0x000000d3dd507223 */ /* 0x000fe20000010050 */
[----:B------:R-:W-:Y:S01]  /*10a0*/  FMUL.FTZ R214, R7, R184 ;  /* 0x000000b807d67220 */ /* 0x000fe20000410000 */
[----:B------:R-:W-:Y:S02]  /*10b0*/  HADD2.F32 R22, -RZ, R22.H1_H1 ;  /* 0x30000016ff167230 */ /* 0x000fe40000004100 */
[----:B------:R-:W-:Y:S01]  /*10c0*/  FMUL.FTZ R211, R6, R199 ;  /* 0x000000c706d37220 */ /* 0x000fe20000410000 */
[----:B------:R-:W-:Y:S01]  /*10d0*/  FMUL.FTZ R233, R240, R233 ;  /* 0x000000e9f0e97220 */ /* 0x000fe20000410000 */
[----:B------:R-:W-:Y:S02]  /*10e0*/  HADD2.F32 R7, -RZ, R62.H1_H1 ;  /* 0x3000003eff077230 */ /* 0x000fe40000004100 */
[----:B------:R-:W-:-:S02]  /*10f0*/  HADD2.F32 R6, -RZ, R63.H0_H0 ;  /* 0x2000003fff067230 */ /* 0x000fc40000004100 */
[----:B------:R-:W-:Y:S01]  /*1100*/  FADD.FTZ R166, R166, R207 ;  /* 0x000000cfa6a67221 */ /* 0x000fe20000010000 */
[----:B------:R-:W-:Y:S01]  /*1110*/  FFMA.FTZ R74, R233, R207, R74 ;  /* 0x000000cfe94a7223 */ /* 0x000fe2000001004a */
[----:B------:R-:W-:Y:S01]  /*1120*/  FMUL.FTZ R210, R7, R22 ;  /* 0x0000001607d27220 */ /* 0x000fe20000410000 */
[----:B------:R-:W-:Y:S01]  /*1130*/  FMUL.FTZ R225, R240, R225 ;  /* 0x000000e1f0e17220 */ /* 0x000fe20000410000 */
[----:B------:R-:W-:Y:S01]  /*1140*/  FMUL.FTZ R207, R6, R197 ;  /* 0x000000c506cf7220 */ /* 0x000fe20000410000 */
[----:B------:R-:W-:Y:S02]  /*1150*/  HADD2.F32 R7, -RZ, R63.H1_H1 ;  /* 0x3000003fff077230 */ /* 0x000fe40000004100 */
[--C-:B------:R-:W-:Y:S02]  /*1160*/  HADD2.F32 R6, -RZ, R64.reuse.H0_H0 ;  /* 0x20000040ff067230 */ /* 0x100fe40000004100 */
[----:B------:R-:W-:Y:S01]  /*1170*/  FMUL.FTZ R217, R240, R217 ;  /* 0x000000d9f0d97220 */ /* 0x000fe20000410000 */
[----:B------:R-:W-:Y:S01]  /*1180*/  FADD.FTZ R162, R162, R203 ;  /* 0x000000cba2a27221 */ /* 0x000fe20000010000 */
[----:B------:R-:W-:Y:S01]  /*1190*/  FFMA.FTZ R78, R225, R203, R78 ;  /* 0x000000cbe14e7223 */ /* 0x000fe2000001004e */
[----:B------:R-:W-:Y:S01]  /*11a0*/  FMUL.FTZ R206, R7, R20 ;  /* 0x0000001407ce7220 */ /* 0x000fe20000410000 */
[----:B------:R-:W-:Y:S01]  /*11b0*/  FMUL.FTZ R203, R6, R23 ;  /* 0x0000001706cb7220 */ /* 0x000fe20000410000 */
[----:B------:R-:W-:Y:S01]  /*11c0*/  FADD.FTZ R158, R158, R201 ;  /* 0x000000c99e9e7221 */ /* 0x000fe20000010000 */
[----:B------:R-:W-:Y:S01]  /*11d0*/  FFMA.FTZ R82, R217, R201, R82 ;  /* 0x000000c9d9527223 */ /* 0x000fe20000010052 */
[----:B------:R-:W-:Y:S01]  /*11e0*/  FMUL.FTZ R213, R240, R213 ;  /* 0x000000d5f0d57220 */ /* 0x000fe20000410000 */
[----:B------:R-:W-:-:S02]  /*11f0*/  HADD2.F32 R7, -RZ, R64.H1_H1 ;  /* 0x30000040ff077230 */ /* 0x000fc40000004100 */
[C---:B------:R-:W-:Y:S01]  /*1200*/  FMUL.FTZ R229, R240.reuse, R229 ;  /* 0x000000e5f0e57220 */ /* 0x040fe20000410000 */
[--C-:B------:R-:W-:Y:S02]  /*1210*/  HADD2.F32 R6, -RZ, R65.reuse.H0_H0 ;  /* 0x20000041ff067230 */ /* 0x100fe40000004100 */
[C---:B------:R-:W-:Y:S01]  /*1220*/  FMUL.FTZ R201, R240.reuse, R247 ;  /* 0x000000f7f0c97220 */ /* 0x040fe20000410000 */
[----:B------:R-:W-:Y:S01]  /*1230*/  FMUL.FTZ R3, R240, R3 ;  /* 0x00000003f0037220 */ /* 0x000fe20000410000 */
[----:B------:R-:W-:Y:S01]  /*1240*/  FMUL.FTZ R238, R238, R209 ;  /* 0x000000d1eeee7220 */ /* 0x000fe20000410000 */
[----:B------:R-:W-:Y:S01]  /*1250*/  FADD.FTZ R152, R152, R199 ;  /* 0x000000c798987221 */ /* 0x000fe20000010000 */
[----:B------:R-:W-:Y:S01]  /*1260*/  FFMA.FTZ R84, R213, R199, R84 ;  /* 0x000000c7d5547223 */ /* 0x000fe20000010054 */
[----:B------:R-:W-:Y:S01]  /*1270*/  FADD.FTZ R160, R160, R205 ;  /* 0x000000cda0a07221 */ /* 0x000fe20000010000 */
[----:B------:R-:W-:Y:S01]  /*1280*/  FFMA.FTZ R76, R229, R205, R76 ;  /* 0x000000cde54c7223 */ /* 0x000fe2000001004c */
[----:B------:R-:W-:Y:S01]  /*1290*/  FMUL.FTZ R202, R7, R18 ;  /* 0x0000001207ca7220 */ /* 0x000fe20000410000 */
[-C--:B------:R-:W-:Y:S01]  /*12a0*/  FMUL.FTZ R199, R6, R21.reuse ;  /* 0x0000001506c77220 */ /* 0x080fe20000410000 */
[----:B------:R-:W-:Y:S01]  /*12b0*/  FADD.FTZ R150, R150, R21 ;  /* 0x0000001596967221 */ /* 0x000fe20000010000 */
[----:B------:R-:W-:Y:S01]  /*12c0*/  FFMA.FTZ R90, R201, R21, R90 ;  /* 0x00000015c95a7223 */ /* 0x000fe2000001005a */
[----:B------:R-:W-:Y:S01]  /*12d0*/  FMUL.FTZ R205, R240, R251 ;  /* 0x000000fbf0cd7220 */ /* 0x000fe20000410000 */
[C---:B------:R-:W-:Y:S01]  /*12e0*/  FFMA.FTZ R7, R3.reuse, R238, RZ ;  /* 0x000000ee03077223 */ /* 0x040fe200000100ff */
[----:B------:R-:W-:Y:S01]  /*12f0*/  FADD.FTZ R21, RZ, R238 ;  /* 0x000000eeff157221 */ /* 0x000fe20000010000 */
[----:B------:R-:W-:Y:S01]  /*1300*/  FADD.FTZ R164, R164, R209 ;  /* 0x000000d1a4a47221 */ /* 0x000fe20000010000 */
[----:B------:R-:W-:Y:S01]  /*1310*/  FFMA.FTZ R72, R3, R209, R72 ;  /* 0x000000d103487223 */ /* 0x000fe20000010048 */
[----:B------:R-:W-:Y:S01]  /*1320*/  FADD.FTZ R148, R148, R23 ;  /* 0x0000001794947221 */ /* 0x000fe20000010000 */
[----:B------:R-:W-:Y:S01]  /*1330*/  FFMA.FTZ R88, R205, R23, R88 ;  /* 0x00000017cd587223 */ /* 0x000fe20000010058 */
[----:B------:R-:W-:Y:S01]  /*1340*/  FFMA.FTZ R6, R236, R234, R7 ;  /* 0x000000eaec067223 */ /* 0x000fe20000010007 */
[----:B------:R-:W-:Y:S01]  /*1350*/  FADD.FTZ R10, R234, R21 ;  /* 0x00000015ea0a7221 */ /* 0x000fe20000010000 */
[----:B------:R-:W-:Y:S01]  /*1360*/  FMUL.FTZ R209, R240, R8 ;  /* 0x00000008f0d17220 */ /* 0x000fe20000410000 */
[----:B------:R-:W-:-:S02]  /*1370*/  HADD2.F32 R23, -RZ, R65.H1_H1 ;  /* 0x30000041ff177230 */ /* 0x000fc40000004100 */
[----:B------:R-:W-:Y:S01]  /*1380*/  FMUL.FTZ R200, R240, R245 ;  /* 0x000000f5f0c87220 */ /* 0x000fe20000410000 */
[----:B------:R-:W-:Y:S02]  /*1390*/  HADD2.F32 R19, -RZ, R14.H0_H0 ;  /* 0x2000000eff137230 */ /* 0x000fe40000004100 */
[----:B------:R-:W-:Y:S02]  /*13a0*/  HADD2.F32 R8, -RZ, R66.H0_H0 ;  /* 0x20000042ff087230 */ /* 0x000fe40000004100 */
[----:B------:R-:W-:Y:S01]  /*13b0*/  FFMA.FTZ R7, R233, R231, R6 ;  /* 0x000000e7e9077223 */ /* 0x000fe20000010006 */
[----:B------:R-:W-:Y:S01]  /*13c0*/  FADD.FTZ R245, R231, R10 ;  /* 0x0000000ae7f57221 */ /* 0x000fe20000010000 */
[----:B------:R-:W-:Y:S01]  /*13d0*/  FADD.FTZ R154, R154, R197 ;  /* 0x000000c59a9a7221 */ /* 0x000fe20000010000 */
[----:B------:R-:W-:Y:S01]  /*13e0*/  FFMA.FTZ R86, R209, R197, R86 ;  /* 0x000000c5d1567223 */ /* 0x000fe20000010056 */
[----:B------:R-:W-:Y:S01]  /*13f0*/  FMUL.FTZ R198, R23, R16 ;  /* 0x0000001017c67220 */ /* 0x000fe20000410000 */
[----:B------:R-:W-:Y:S01]  /*1400*/  FMUL.FTZ R197, R240, R243 ;  /* 0x000000f3f0c57220 */ /* 0x000fe20000410000 */
[-C--:B------:R-:W-:Y:S01]  /*1410*/  FMUL.FTZ R23, R8, R19.reuse ;  /* 0x0000001308177220 */ /* 0x080fe20000410000 */
[----:B------:R-:W-:Y:S01]  /*1420*/  FFMA.FTZ R6, R232, R230, R7 ;  /* 0x000000e6e8067223 */ /* 0x000fe20000010007 */
[----:B------:R-:W-:Y:S01]  /*1430*/  FADD.FTZ R8, R230, R245 ;  /* 0x000000f5e6087221 */ /* 0x000fe20000010000 */
[----:B------:R-:W-:Y:S01]  /*1440*/  FADD.FTZ R144, R144, R19 ;  /* 0x0000001390907221 */ /* 0x000fe20000010000 */
[----:B------:R-:W-:Y:S01]  /*1450*/  FFMA.FTZ R92, R197, R19, R92 ;  /* 0x00000013c55c7223 */ /* 0x000fe2000001005c */
[----:B------:R-:W-:Y:S01]  /*1460*/  FFMA.FTZ R7, R229, R227, R6 ;  /* 0x000000e3e5077223 */ /* 0x000fe20000010006 */
[----:B------:R-:W-:-:S03]  /*1470*/  FADD.FTZ R19, R227, R8 ;  /* 0x00000008e3137221 */ /* 0x000fc60000010000 */
[----:B------:R-:W-:Y:S01]  /*1480*/  FFMA.FTZ R6, R228, R226, R7 ;  /* 0x000000e2e4067223 */ /* 0x000fe20000010007 */
[----:B------:R-:W-:Y:S01]  /*1490*/  FADD.FTZ R8, R226, R19 ;  /* 0x00000013e2087221 */ /* 0x000fe20000010000 */
[----:B------:R-:W-:Y:S02]  /*14a0*/  HADD2.F32 R14, -RZ, R14.H1_H1 ;  /* 0x3000000eff0e7230 */ /* 0x000fe40000004100 */
[----:B------:R-:W-:Y:S01]  /*14b0*/  FMUL.FTZ R212, R240, R212 ;  /* 0x000000d4f0d47220 */ /* 0x000fe20000410000 */
[----:B------:R-:W-:Y:S01]  /*14c0*/  FFMA.FTZ R7, R225, R223, R6 ;  /* 0x000000dfe1077223 */ /* 0x000fe20000010006 */
[----:B------:R-:W-:Y:S01]  /*14d0*/  FADD.FTZ R19, R223, R8 ;  /* 0x00000008df137221 */ /* 0x000fe20000010000 */
[----:B------:R-:W-:Y:S02]  /*14e0*/  HADD2.F32 R21, -RZ, R66.H1_H1 ;  /* 0x30000042ff157230 */ /* 0x000fe40000004100 */
[----:B------:R-:W-:Y:S01]  /*14f0*/  FADD.FTZ R153, R153, R22 ;  /* 0x0000001699997221 */ /* 0x000fe20000010000 */
[----:B------:R-:W-:Y:S01]  /*1500*/  FFMA.FTZ R6, R224, R222, R7 ;  /* 0x000000dee0067223 */ /* 0x000fe20000010007 */
[----:B------:R-:W-:Y:S01]  /*1510*/  FADD.FTZ R10, R222, R19 ;  /* 0x00000013de0a7221 */ /* 0x000fe20000010000 */
[----:B------:R-:W-:Y:S01]  /*1520*/  FFMA.FTZ R85, R212, R22, R85 ;  /* 0x00000016d4557223 */ /* 0x000fe20000010055 */
[----:B------:R-:W-:Y:S01]  /*1530*/  FMUL.FTZ R22, R21, R14 ;  /* 0x0000000e15167220 */ /* 0x000fe20000410000 */
[----:B------:R-:W-:-:S02]  /*1540*/  HADD2.F32 R8, -RZ, R67.H0_H0 ;  /* 0x20000043ff087230 */ /* 0x000fc40000004100 */
[----:B------:R-:W-:Y:S01]  /*1550*/  FMUL.FTZ R21, R240, R237 ;  /* 0x000000edf0157220 */ /* 0x000fe20000410000 */
[----:B------:R-:W-:Y:S01]  /*1560*/  FFMA.FTZ R7, R221, R219, R6 ;  /* 0x000000dbdd077223 */ /* 0x000fe20000010006 */
[----:B------:R-:W-:Y:S01]  /*1570*/  FADD.FTZ R237, R219, R10 ;  /* 0x0000000adbed7221 */ /* 0x000fe20000010000 */
[-C--:B------:R-:W-:Y:S02]  /*1580*/  FMUL.FTZ R19, R8, R17.reuse ;  /* 0x0000001108137220 */ /* 0x080fe40000410000 */
[----:B------:R-:W-:Y:S01]  /*1590*/  FFMA.FTZ R6, R220, R218, R7 ;  /* 0x000000dadc067223 */ /* 0x000fe20000010007 */
[----:B------:R-:W-:Y:S01]  /*15a0*/  FADD.FTZ R8, R218, R237 ;  /* 0x000000edda087221 */ /* 0x000fe20000010000 */
[----:B------:R-:W-:Y:S01]  /*15b0*/  FADD.FTZ R146, R146, R17 ;  /* 0x0000001192927221 */ /* 0x000fe20000010000 */
[----:B------:R-:W-:Y:S01]  /*15c0*/  FFMA.FTZ R94, R21, R17, R94 ;  /* 0x00000011155e7223 */ /* 0x000fe2000001005e */
[C---:B------:R-:W-:Y:S01]  /*15d0*/  FMUL.FTZ R216, R240.reuse, R216 ;  /* 0x000000d8f0d87220 */ /* 0x040fe20000410000 */
[----:B------:R-:W-:Y:S01]  /*15e0*/  FFMA.FTZ R7, R217, R215, R6 ;  /* 0x000000d7d9077223 */ /* 0x000fe20000010006 */
[----:B------:R-:W-:Y:S01]  /*15f0*/  FADD.FTZ R17, R215, R8 ;  /* 0x00000008d7117221 */ /* 0x000fe20000010000 */
[----:B------:R-:W-:-:S02]  /*1600*/  FMUL.FTZ R208, R240, R208 ;  /* 0x000000d0f0d07220 */ /* 0x000fc40000410000 */
[----:B------:R-:W-:Y:S01]  /*1610*/  FFMA.FTZ R6, R216, R214, R7 ;  /* 0x000000d6d8067223 */ /* 0x000fe20000010007 */
[----:B------:R-:W-:Y:S01]  /*1620*/  FADD.FTZ R10, R214, R17 ;  /* 0x00000011d60a7221 */ /* 0x000fe20000010000 */
[----:B------:R-:W-:Y:S02]  /*1630*/  HADD2.F32 R193, -RZ, R4.H0_H0 ;  /* 0x20000004ffc17230 */ /* 0x000fe40000004100 */
[----:B------:R-:W-:Y:S01]  /*1640*/  FADD.FTZ R155, R155, R20 ;  /* 0x000000149b9b7221 */ /* 0x000fe20000010000 */
[----:B------:R-:W-:Y:S01]  /*1650*/  FFMA.FTZ R87, R208, R20, R87 ;  /* 0x00000014d0577223 */ /* 0x000fe20000010057 */
[----:B------:R-:W-:Y:S02]  /*1660*/  HADD2.F32 R8, -RZ, R68.H0_H0 ;  /* 0x20000044ff087230 */ /* 0x000fe40000004100 */
[C---:B------:R-:W-:Y:S01]  /*1670*/  FMUL.FTZ R20, R240.reuse, R195 ;  /* 0x000000c3f0147220 */ /* 0x040fe20000410000 */
[----:B------:R-:W-:Y:S01]  /*1680*/  FFMA.FTZ R7, R213, R211, R6 ;  /* 0x000000d3d5077223 */ /* 0x000fe20000010006 */
[----:B------:R-:W-:Y:S01]  /*1690*/  FADD.FTZ R195, R211, R10 ;  /* 0x0000000ad3c37221 */ /* 0x000fe20000010000 */
[----:B------:R-:W-:Y:S01]  /*16a0*/  FMUL.FTZ R17, R240, R15 ;  /* 0x0000000ff0117220 */ /* 0x000fe20000410000 */
[-C--:B------:R-:W-:Y:S01]  /*16b0*/  FMUL.FTZ R15, R8, R193.reuse ;  /* 0x000000c1080f7220 */ /* 0x080fe20000410000 */
[----:B------:R-:W-:Y:S01]  /*16c0*/  FFMA.FTZ R6, R212, R210, R7 ;  /* 0x000000d2d4067223 */ /* 0x000fe20000010007 */
[----:B------:R-:W-:Y:S01]  /*16d0*/  FADD.FTZ R8, R210, R195 ;  /* 0x000000c3d2087221 */ /* 0x000fe20000010000 */
[----:B------:R-:W-:Y:S01]  /*16e0*/  FADD.FTZ R140, R140, R193 ;  /* 0x000000c18c8c7221 */ /* 0x000fe20000010000 */
[----:B------:R-:W-:Y:S01]  /*16f0*/  FFMA.FTZ R96, R17, R193, R96 ;  /* 0x000000c111607223 */ /* 0x000fe20000010060 */
[----:B------:R-:W-:Y:S01]  /*1700*/  FFMA.FTZ R7, R209, R207, R6 ;  /* 0x000000cfd1077223 */ /* 0x000fe20000010006 */
[----:B------:R-:W-:Y:S01]  /*1710*/  FADD.FTZ R193, R207, R8 ;  /* 0x00000008cfc17221 */ /* 0x000fe20000010000 */
[----:B------:R-:W-:-:S02]  /*1720*/  HADD2.F32 R4, -RZ, R4.H1_H1 ;  /* 0x30000004ff047230 */ /* 0x000fc40000004100 */
[----:B------:R-:W-:Y:S01]  /*1730*/  FFMA.FTZ R8, R208, R206, R7 ;  /* 0x000000ced0087223 */ /* 0x000fe20000010007 */
[----:B------:R-:W-:Y:S01]  /*1740*/  FADD.FTZ R6, R206, R193 ;  /* 0x000000c1ce067221 */ /* 0x000fe20000010000 */
[----:B------:R-:W-:Y:S01]  /*1750*/  FADD.FTZ R151, R151, R16 ;  /* 0x0000001097977221 */ /* 0x000fe20000010000 */
[----:B------:R-:W-:Y:S01]  /*1760*/  FFMA.FTZ R91, R200, R16, R91 ;  /* 0x00000010c85b7223 */ /* 0x000fe2000001005b */
[C---:B------:R-:W-:Y:S01]  /*1770*/  FMUL.FTZ R196, R240.reuse, R241 ;  /* 0x000000f1f0c47220 */ /* 0x040fe20000410000 */
[----:B------:R-:W-:Y:S02]  /*1780*/  HADD2.F32 R237, -RZ, R68.H1_H1 ;  /* 0x30000044ffed7230 */ /* 0x000fe40000004100 */
[C---:B------:R-:W-:Y:S01]  /*1790*/  FMUL.FTZ R16, R240.reuse, R11 ;  /* 0x0000000bf0107220 */ /* 0x040fe20000410000 */
[----:B------:R-:W-:Y:S01]  /*17a0*/  FMUL.FTZ R204, R240, R249 ;  /* 0x000000f9f0cc7220 */ /* 0x000fe20000410000 */
[----:B------:R-:W-:Y:S01]  /*17b0*/  FFMA.FTZ R7, R205, R203, R8 ;  /* 0x000000cbcd077223 */ /* 0x000fe20000010008 */
[----:B------:R-:W-:Y:S01]  /*17c0*/  FADD.FTZ R11, R203, R6 ;  /* 0x00000006cb0b7221 */ /* 0x000fe20000010000 */
[----:B------:R-:W-:Y:S01]  /*17d0*/  FADD.FTZ R145, R145, R14 ;  /* 0x0000000e91917221 */ /* 0x000fe20000010000 */
[----:B------:R-:W-:Y:S01]  /*17e0*/  FFMA.FTZ R93, R196, R14, R93 ;  /* 0x0000000ec45d7223 */ /* 0x000fe2000001005d */
[-C--:B------:R-:W-:Y:S01]  /*17f0*/  FMUL.FTZ R14, R237, R4.reuse ;  /* 0x00000004ed0e7220 */ /* 0x080fe20000410000 */
        /* <DEDUP_REMOVED lines=9> */
[----:B------:R-:W-:Y:S01]  /*1890*/  FFMA.FTZ R4, R200, R198, R7 ;  /* 0x000000c6c8047223 */ /* 0x000fe20000010007 */
[----:B------:R-:W-:Y:S01]  /*18a0*/  FADD.FTZ R6, R198, R193 ;  /* 0x000000c1c6067221 */ /* 0x000fe20000010000 */
[-C--:B------:R-:W-:Y:S01]  /*18b0*/  FMUL.FTZ R18, R241, R12.reuse ;  /* 0x0000000cf1127220 */ /* 0x080fe20000410000 */
[----:B------:R-:W-:Y:S01]  /*18c0*/  FADD.FTZ R147, R147, R12 ;  /* 0x0000000c93937221 */ /* 0x000fe20000010000 */
[----:B------:R-:W-:Y:S01]  /*18d0*/  FFMA.FTZ R95, R20, R12, R95 ;  /* 0x0000000c145f7223 */ /* 0x000fe2000001005f */
[--C-:B------:R-:W-:Y:S02]  /*18e0*/  HADD2.F32 R195, -RZ, R69.reuse.H1_H1 ;  /* 0x30000045ffc37230 */ /* 0x100fe40000004100 */
[----:B------:R-:W-:Y:S01]  /*18f0*/  FMUL.FTZ R12, R240, R189 ;  /* 0x000000bdf00c7220 */ /* 0x000fe20000410000 */
[----:B------:R-:W-:Y:S01]  /*1900*/  FFMA.FTZ R7, R197, R23, R4 ;  /* 0x00000017c5077223 */ /* 0x000fe20000010004 */
[----:B------:R-:W-:Y:S01]  /*1910*/  FADD.FTZ R189, R23, R6 ;  /* 0x0000000617bd7221 */ /* 0x000fe20000010000 */
[----:B------:R-:W-:-:S02]  /*1920*/  HADD2.F32 R8, -RZ, R69.H0_H0 ;  /* 0x20000045ff087230 */ /* 0x000fc40000004100 */
[----:B------:R-:W-:Y:S01]  /*1930*/  FMUL.FTZ R13, R240, R13 ;  /* 0x0000000df00d7220 */ /* 0x000fe20000410000 */
[-C--:B------:R-:W-:Y:S01]  /*1940*/  FMUL.FTZ R10, R195, R2.reuse ;  /* 0x00000002c30a7220 */ /* 0x080fe20000410000 */
[----:B------:R-:W-:Y:S01]  /*1950*/  FADD.FTZ R143, R143, R2 ;  /* 0x000000028f8f7221 */ /* 0x000fe20000010000 */
[----:B------:R-:W-:Y:S01]  /*1960*/  FFMA.FTZ R99, R12, R2, R99 ;  /* 0x000000020c637223 */ /* 0x000fe20000010063 */
[----:B------:R-:W-:Y:S01]  /*1970*/  FFMA.FTZ R2, R196, R22, R7 ;  /* 0x00000016c4027223 */ /* 0x000fe20000010007 */
[----:B------:R-:W-:Y:S01]  /*1980*/  FADD.FTZ R4, R22, R189 ;  /* 0x000000bd16047221 */ /* 0x000fe20000010000 */
[-C--:B------:R-:W-:Y:S01]  /*1990*/  FMUL.FTZ R11, R8, R191.reuse ;  /* 0x000000bf080b7220 */ /* 0x080fe20000410000 */
[----:B------:R-:W-:Y:S01]  /*19a0*/  FADD.FTZ R142, R142, R191 ;  /* 0x000000bf8e8e7221 */ /* 0x000fe20000010000 */
[----:B------:R-:W-:Y:S01]  /*19b0*/  FFMA.FTZ R98, R13, R191, R98 ;  /* 0x000000bf0d627223 */ /* 0x000fe20000010062 */
[----:B------:R-:W-:Y:S01]  /*19c0*/  FFMA.FTZ R189, R21, R19, R2 ;  /* 0x0000001315bd7223 */ /* 0x000fe20000010002 */
[----:B------:R-:W-:Y:S01]  /*19d0*/  FADD.FTZ R191, R19, R4 ;  /* 0x0000000413bf7221 */ /* 0x000fe20000010000 */
[----:B------:R-:W-:-:S02]  /*19e0*/  HADD2.F32 R6, -RZ, R70.H0_H0 ;  /* 0x20000046ff067230 */ /* 0x000fc40000004100 */
[----:B------:R-:W-:Y:S01]  /*19f0*/  FMUL.FTZ R9, R240, R9 ;  /* 0x00000009f0097220 */ /* 0x000fe20000410000 */
[----:B------:R-:W-:Y:S01]  /*1a00*/  FFMA.FTZ R4, R20, R18, R189 ;  /* 0x0000001214047223 */ /* 0x000fe200000100bd */
[----:B------:R-:W-:Y:S01]  /*1a10*/  FADD.FTZ R2, R18, R191 ;  /* 0x000000bf12027221 */ /* 0x000fe20000010000 */
[----:B------:R-:W-:Y:S01]  /*1a20*/  FADD.FTZ R136, R136, R5 ;  /* 0x0000000588887221 */ /* 0x000fe20000010000 */
[-C--:B------:R-:W-:Y:S01]  /*1a30*/  FMUL.FTZ R7, R6, R5.reuse ;  /* 0x0000000506077220 */ /* 0x080fe20000410000 */
[----:B------:R-:W-:Y:S01]  /*1a40*/  FFMA.FTZ R100, R9, R5, R100 ;  /* 0x0000000509647223 */ /* 0x000fe20000010064 */
[----:B------:R-:W-:Y:S01]  /*1a50*/  FFMA.FTZ R189, R17, R15, R4 ;  /* 0x0000000f11bd7223 */ /* 0x000fe20000010004 */
[----:B------:R-:W-:Y:S01]  /*1a60*/  FADD.FTZ R5, R15, R2 ;  /* 0x000000020f057221 */ /* 0x000fe20000010000 */
[----:B------:R-:W-:Y:S02]  /*1a70*/  HADD2.F32 R193, -RZ, R70.H1_H1 ;  /* 0x30000046ffc17230 */ /* 0x000fe40000004100 */
[----:B------:R-:W-:Y:S01]  /*1a80*/  FFMA.FTZ R4, R16, R14, R189 ;  /* 0x0000000e10047223 */ /* 0x000fe200000100bd */
[----:B------:R-:W-:Y:S01]  /*1a90*/  FADD.FTZ R2, R5, R14 ;  /* 0x0000000e05027221 */ /* 0x000fe20000010000 */
[----:B------:R-:W-:-:S02]  /*1aa0*/  FMUL.FTZ R8, R240, R187 ;  /* 0x000000bbf0087220 */ /* 0x000fc40000410000 */
[----:B------:R-:W-:Y:S01]  /*1ab0*/  FFMA.FTZ R187, R13, R11, R4 ;  /* 0x0000000b0dbb7223 */ /* 0x000fe20000010004 */
[----:B------:R-:W-:Y:S01]  /*1ac0*/  FADD.FTZ R5, R2, R11 ;  /* 0x0000000b02057221 */ /* 0x000fe20000010000 */
[-C--:B------:R-:W-:Y:S01]  /*1ad0*/  FMUL.FTZ R6, R193, R0.reuse ;  /* 0x00000000c1067220 */ /* 0x080fe20000410000 */
[----:B------:R-:W-:Y:S01]  /*1ae0*/  FADD.FTZ R137, R137, R0 ;  /* 0x0000000089897221 */ /* 0x000fe20000010000 */
[----:B------:R-:W-:Y:S01]  /*1af0*/  FFMA.FTZ R101, R8, R0, R101 ;  /* 0x0000000008657223 */ /* 0x000fe20000010065 */
[----:B------:R-:W-:Y:S01]  /*1b00*/  FFMA.FTZ R2, R12, R10, R187 ;  /* 0x0000000a0c027223 */ /* 0x000fe200000100bb */
[----:B------:R-:W-:Y:S01]  /*1b10*/  FADD.FTZ R0, R5, R10 ;  /* 0x0000000a05007221 */ /* 0x000fe20000010000 */
[--C-:B------:R-:W-:Y:S02]  /*1b20*/  HADD2.F32 R4, -RZ, R71.reuse.H0_H0 ;  /* 0x20000047ff047230 */ /* 0x100fe40000004100 */
[----:B------:R-:W-:Y:S01]  /*1b30*/  FMUL.FTZ R5, R240, R183 ;  /* 0x000000b7f0057220 */ /* 0x000fe20000410000 */
[----:B------:R-:W-:Y:S01]  /*1b40*/  FFMA.FTZ R187, R9, R7, R2 ;  /* 0x0000000709bb7223 */ /* 0x000fe20000010002 */
[----:B------:R-:W-:Y:S01]  /*1b50*/  FADD.FTZ R183, R0, R7 ;  /* 0x0000000700b77221 */ /* 0x000fe20000010000 */
[----:B------:R-:W-:Y:S01]  /*1b60*/  FADD.FTZ R159, R159, R184 ;  /* 0x000000b89f9f7221 */ /* 0x000fe20000010000 */
[----:B------:R-:W-:Y:S01]  /*1b70*/  FFMA.FTZ R83, R216, R184, R83 ;  /* 0x000000b8d8537223 */ /* 0x000fe20000010053 */
[----:B------:R-:W-:-:S02]  /*1b80*/  HADD2.F32 R189, -RZ, R71.H1_H1 ;  /* 0x30000047ffbd7230 */ /* 0x000fc40000004100 */
[-C--:B------:R-:W-:Y:S01]  /*1b90*/  FMUL.FTZ R4, R4, R185.reuse ;  /* 0x000000b904047220 */ /* 0x080fe20000410000 */
[----:B------:R-:W-:Y:S01]  /*1ba0*/  FFMA.FTZ R184, R8, R6, R187 ;  /* 0x0000000608b87223 */ /* 0x000fe200000100bb */
[----:B------:R-:W-:Y:S01]  /*1bb0*/  FADD.FTZ R183, R183, R6 ;  /* 0x00000006b7b77221 */ /* 0x000fe20000010000 */
[----:B------:R-:W-:Y:S01]  /*1bc0*/  FADD.FTZ R138, R138, R185 ;  /* 0x000000b98a8a7221 */ /* 0x000fe20000010000 */
[----:B------:R-:W-:Y:S01]  /*1bd0*/  FFMA.FTZ R102, R5, R185, R102 ;  /* 0x000000b905667223 */ /* 0x000fe20000010066 */
[----:B------:R-:W-:Y:S01]  /*1be0*/  FMUL.FTZ R2, R240, R181 ;  /* 0x000000b5f0027220 */ /* 0x000fe20000410000 */
[----:B------:R-:W-:Y:S01]  /*1bf0*/  FMUL.FTZ R0, R189, R182 ;  /* 0x000000b6bd007220 */ /* 0x000fe20000410000 */
[----:B------:R-:W-:Y:S01]  /*1c00*/  FFMA.FTZ R185, R5, R4, R184 ;  /* 0x0000000405b97223 */ /* 0x000fe200000100b8 */
        /* <DEDUP_REMOVED lines=13> */
[----:B------:R-:W-:Y:S01]  /*1ce0*/  FFMA.FTZ R185, R2, R0, R185 ;  /* 0x0000000002b97223 */ /* 0x000fe200000100b9 */
[----:B------:R-:W-:Y:S01]  /*1cf0*/  FADD.FTZ R184, R183, R0 ;  /* 0x00000000b7b87221 */ /* 0x000fe20000010000 */
[----:B------:R-:W-:Y:S06]  /*1d00*/  BRA `(.L_x_1940) ;  /* 0x0000000000507947 */ /* 0x000fec0003800000 */
.L_x_1939:
[----:B------:R-:W-:-:S04]  /*1d10*/  ISETP.NE.U32.AND P0, PT, RZ, UR6, PT ;  /* 0x00000006ff007c0c */ /* 0x000fc8000bf05070 */
[----:B------:R-:W-:-:S13]  /*1d20*/  ISETP.NE.AND.EX P0, PT, RZ, UR7, PT, P0 ;  /* 0x00000007ff007c0c */ /* 0x000fda000bf05300 */
[----:B------:R-:W-:Y:S05]  /*1d30*/  @!P0 BRA `(.L_x_1940) ;  /* 0x0000000000448947 */ /* 0x000fea0003800000 */
[----:B------:R-:W1:Y:S01]  /*1d40*/  S2R R28, SR_TID.X ;  /* 0x00000000001c7919 */ /* 0x000e620000002100 */
[----:B------:R-:W2:Y:S01]  /*1d50*/  LDC.64 R24, c[0x0][0x438] ;  /* 0x00010e00ff187b82 */ /* 0x000ea20000000a00 */
[----:B------:R-:W-:-:S05]  /*1d60*/  IMAD R26, R235, UR14, RZ ;  /* 0x0000000eeb1a7c24 */ /* 0x000fca000f8e02ff */
[----:B------:R-:W-:-:S04]  /*1d70*/  SHF.R.S32.HI R27, RZ, 0x1f, R26 ;  /* 0x0000001fff1b7819 */ /* 0x000fc8000001141a */
[----:B------:R-:W-:-:S04]  /*1d80*/  LEA.HI R27, R27, R26, RZ, 0x3 ;  /* 0x0000001a1b1b7211 */ /* 0x000fc800078f18ff */
[----:B-1----:R-:W-:-:S04]  /*1d90*/  LEA.HI.SX32 R37, R27, R28, 0x1d ;  /* 0x0000001c1b257211 */ /* 0x002fc800078feaff */
[C---:B------:R-:W-:Y:S02]  /*1da0*/  IADD3 R33, PT, PT, R37.reuse, 0x100, RZ ;  /* 0x0000010025217810 */ /* 0x040fe40007ffe0ff */
[C---:B------:R-:W-:Y:S02]  /*1db0*/  IADD3 R29, PT, PT, R37.reuse, 0x200, RZ ;  /* 0x00000200251d7810 */ /* 0x040fe40007ffe0ff */
[C---:B------:R-:W-:Y:S01]  /*1dc0*/  IADD3 R27, PT, PT, R37.reuse, 0x300, RZ ;  /* 0x00000300251b7810 */ /* 0x040fe20007ffe0ff */
[----:B--2---:R-:W-:-:S04]  /*1dd0*/  IMAD.WIDE.U32 R36, R37, 0x10, R24 ;  /* 0x0000001025247825 */ /* 0x004fc800078e0018 */
[--C-:B------:R-:W-:Y:S02]  /*1de0*/  IMAD.WIDE.U32 R32, R33, 0x10, R24.reuse ;  /* 0x0000001021207825 */ /* 0x100fe400078e0018 */
[----:B------:R-:W5:Y:S02]  /*1df0*/  LDG.E.128 R36, desc[UR12][R36.64] ;  /* 0x0000000c24247981 */ /* 0x000f64000c1e1d00 */
[--C-:B------:R-:W-:Y:S02]  /*1e00*/  IMAD.WIDE.U32 R28, R29, 0x10, R24.reuse ;  /* 0x000000101d1c7825 */ /* 0x100fe400078e0018 */
[----:B------:R-:W5:Y:S02]  /*1e10*/  LDG.E.128 R32, desc[UR12][R32.64] ;  /* 0x0000000c20207981 */ /* 0x000f64000c1e1d00 */
[----:B------:R-:W-:Y:S02]  /*1e20*/  IMAD.WIDE.U32 R24, R27, 0x10, R24 ;  /* 0x000000101b187825 */ /* 0x000fe400078e0018 */
[----:B------:R-:W5:Y:S04]  /*1e30*/  LDG.E.128 R28, desc[UR12][R28.64] ;  /* 0x0000000c1c1c7981 */ /* 0x000f68000c1e1d00 */
[----:B------:R-:W5:Y:S02]  /*1e40*/  LDG.E.128 R24, desc[UR12][R24.64] ;  /* 0x0000000c18187981 */ /* 0x000f64000c1e1d00 */
.L_x_1940:
[----:B------:R-:W1:Y:S01]  /*1e50*/  SHFL.DOWN PT, R181, R184, 0x10, 0x1f ;  /* 0x0a001f00b8b57f89 */ /* 0x000e6200000e0000 */
[----:B------:R-:W2:Y:S01]  /*1e60*/  LDC R242, c[0x0][0x388] ;  /* 0x0000e200fff27b82 */ /* 0x000ea20000000800 */
[----:B-----5:R-:W-:Y:S01]  /*1e70*/  ISETP.GE.AND P2, PT, R180, 0x1, PT ;  /* 0x00000001b400780c */ /* 0x020fe20003f46270 */
[----:B------:R-:W-:Y:S01]  /*1e80*/  BSSY.RECONVERGENT B0, `(.L_x_1941) ;  /* 0x0000027000007945 */ /* 0x000fe20003800200 */
[----:B------:R-:W3:Y:S01]  /*1e90*/  SHFL.DOWN PT, R182, R185, 0x10, 0x1f ;  /* 0x0a001f00b9b67f89 */ /* 0x000ee200000e0000 */
[----:B------:R-:W-:Y:S01]  /*1ea0*/  MOV R241, RZ ;  /* 0x000000ff00f17202 */ /* 0x000fe20000000f00 */
[----:B------:R-:W4:Y:S01]  /*1eb0*/  S2R R237, SR_TID.X ;  /* 0x0000000000ed7919 */ /* 0x000f220000002100 */
[----:B-1----:R-:W-:Y:S01]  /*1ec0*/  FADD.FTZ R181, R181, R184 ;  /* 0x000000b8b5b57221 */ /* 0x002fe20000010000 */
[----:B---3--:R-:W-:-:S04]  /*1ed0*/  FADD.FTZ R182, R182, R185 ;  /* 0x000000b9b6b67221 */ /* 0x008fc80000010000 */
[----:B------:R-:W1:Y:S04]  /*1ee0*/  SHFL.DOWN PT, R186, R181, 0x8, 0x1f ;  /* 0x09001f00b5ba7f89 */ /* 0x000e6800000e0000 */
[----:B------:R-:W3:Y:S01]  /*1ef0*/  SHFL.DOWN PT, R183, R182, 0x8, 0x1f ;  /* 0x09001f00b6b77f89 */ /* 0x000ee200000e0000 */
[----:B----4-:R-:W-:Y:S01]  /*1f00*/  LOP3.LUT P3, RZ, R237, 0x1f, RZ, 0xc0, !PT ;  /* 0x0000001fedff7812 */ /* 0x010fe2000786c0ff */
[----:B-1----:R-:W-:Y:S01]  /*1f10*/  FADD.FTZ R186, R181, R186 ;  /* 0x000000bab5ba7221 */ /* 0x002fe20000010000 */
[----:B---3--:R-:W-:-:S04]  /*1f20*/  FADD.FTZ R183, R182, R183 ;  /* 0x000000b7b6b77221 */ /* 0x008fc80000010000 */
[----:B------:R-:W1:Y:S04]  /*1f30*/  SHFL.DOWN PT, R187, R186, 0x4, 0x1f ;  /* 0x08801f00babb7f89 */ /* 0x000e6800000e0000 */
[----:B------:R-:W3:Y:S01]  /*1f40*/  SHFL.DOWN PT, R188, R183, 0x4, 0x1f ;  /* 0x08801f00b7bc7f89 */ /* 0x000ee200000e0000 */
[----:B-1----:R-:W-:Y:S01]  /*1f50*/  FADD.FTZ R187, R186, R187 ;  /* 0x000000bbbabb7221 */ /* 0x002fe20000010000 */
[----:B---3--:R-:W-:-:S04]  /*1f60*/  FADD.FTZ R188, R183, R188 ;  /* 0x000000bcb7bc7221 */ /* 0x008fc80000010000 */
[----:B------:R-:W1:Y:S01]  /*1f70*/  SHFL.DOWN PT, R184, R187, 0x2, 0x1f ;  /* 0x08401f00bbb87f89 */ /* 0x000e6200000e0000 */
[----:B------:R-:W3:Y:S03]  /*1f80*/  @P2 LDC.64 R182, c[0x0][0x390] ;  /* 0x0000e400ffb62b82 */ /* 0x000ee60000000a00 */
[----:B------:R-:W4:Y:S01]  /*1f90*/  SHFL.DOWN PT, R185, R188, 0x2, 0x1f ;  /* 0x08401f00bcb97f89 */ /* 0x000f2200000e0000 */
[----:B-1----:R-:W-:Y:S01]  /*1fa0*/  FADD.FTZ R181, R187, R184 ;  /* 0x000000b8bbb57221 */ /* 0x002fe20000010000 */
[----:B----4-:R-:W-:Y:S01]  /*1fb0*/  FADD.FTZ R189, R188, R185 ;  /* 0x000000b9bcbd7221 */ /* 0x010fe20000010000 */
[----:B------:R-:W-:-:S03]  /*1fc0*/  @P2 IADD3 R185, PT, PT, R180, -0x1, RZ ;  /* 0xffffffffb4b92810 */ /* 0x000fc60007ffe0ff */
[----:B------:R-:W1:Y:S02]  /*1fd0*/  SHFL.DOWN PT, R180, R181, 0x1, 0x1f ;  /* 0x08201f00b5b47f89 */ /* 0x000e6400000e0000 */
[----:B--2---:R-:W-:Y:S02]  /*1fe0*/  @P2 IMAD R185, R185, R242, RZ ;  /* 0x000000f2b9b92224 */ /* 0x004fe400078e02ff */
[----:B------:R-:W2:Y:S03]  /*1ff0*/  SHFL.DOWN PT, R186, R189, 0x1, 0x1f ;  /* 0x08201f00bdba7f89 */ /* 0x000ea600000e0000 */
[----:B------:R-:W-:-:S04]  /*2000*/  @P2 SHF.R.S32.HI R184, RZ, 0x1f, R185 ;  /* 0x0000001fffb82819 */ /* 0x000fc800000114b9 */
[----:B------:R-:W-:-:S04]  /*2010*/  @P2 LEA.HI R184, R184, R185, RZ, 0x3 ;  /* 0x000000b9b8b82211 */ /* 0x000fc800078f18ff */
[----:B------:R-:W-:-:S05]  /*2020*/  @P2 LEA.HI.SX32 R241, R184, R237, 0x1d ;  /* 0x000000edb8f12211 */ /* 0x000fca00078feaff */
[----:B---3--:R-:W-:-:S04]  /*2030*/  @P2 IMAD.WIDE.U32 R184, R241, 0x10, R182 ;  /* 0x00000010f1b82825 */ /* 0x008fc800078e00b6 */
[----:B-1----:R-:W-:Y:S01]  /*2040*/  FADD.FTZ R180, R181, R180 ;  /* 0x000000b4b5b47221 */ /* 0x002fe20000010000 */
[----:B--2---:R-:W-:Y:S01]  /*2050*/  FADD.FTZ R181, R189, R186 ;  /* 0x000000babdb57221 */ /* 0x004fe20000010000 */
[----:B------:R-:W-:Y:S06]  /*2060*/  @P3 BRA `(.L_x_1942) ;  /* 0x0000000000203947 */ /* 0x000fec0003800000 */
[----:B------:R-:W1:Y:S01]  /*2070*/  S2UR UR5, SR_CgaCtaId ;  /* 0x00000000000579c3 */ /* 0x000e620000008800 */
[----:B------:R-:W-:Y:S01]  /*2080*/  UMOV UR4, 0x400 ;  /* 0x0000040000047882 */ /* 0x000fe20000000000 */
[----:B------:R-:W-:-:S04]  /*2090*/  SHF.R.U32.HI R182, RZ, 0x2, R237 ;  /* 0x00000002ffb67819 */ /* 0x000fc800000116ed */
[----:B------:R-:W-:Y:S01]  /*20a0*/  LOP3.LUT R182, R182, 0x38, RZ, 0xc0, !PT ;  /* 0x00000038b6b67812 */ /* 0x000fe200078ec0ff */
[----:B-1----:R-:W-:-:S04]  /*20b0*/  ULEA UR4, UR5, UR4, 0x18 ;  /* 0x0000000405047291 */ /* 0x002fc8000f8ec0ff */
[----:B------:R-:W-:Y:S02]  /*20c0*/  UIADD3 UR5, UPT, UPT, UR4, 0x8040, URZ ;  /* 0x0000804004057890 */ /* 0x000fe4000fffe0ff */
[----:B------:R-:W-:-:S09]  /*20d0*/  @!UP1 UIADD3 UR5, UPT, UPT, UR4, 0x8000, URZ ;  /* 0x0000800004059890 */ /* 0x000fd2000fffe0ff */
[----:B------:R1:W-:Y:S03]  /*20e0*/  STS.64 [R182+UR5], R180 ;  /* 0x000000b4b6007988 */ /* 0x0003e60008000a05 */
.L_x_1942:
[----:B------:R-:W-:Y:S05]  /*20f0*/  BSYNC.RECONVERGENT B0 ;  /* 0x0000000000007941 */ /* 0x000fea0003800200 */
.L_x_1941:
[----:B------:R-:W2:Y:S08]  /*2100*/  S2UR UR5, SR_CgaCtaId ;  /* 0x00000000000579c3 */ /* 0x000eb00000008800 */
[----:B------:R-:W-:Y:S06]  /*2110*/  BAR.SYNC.DEFER_BLOCKING 0x0 ;  /* 0x0000000000007b1d */ /* 0x000fec0000010000 */
[----:B------:R-:W-:-:S02]  /*2120*/  UMOV UR4, 0x400 ;  /* 0x0000040000047882 */ /* 0x000fc40000000000 */
[----:B--2---:R-:W-:Y:S01]  /*2130*/  ULEA UR4, UR5, UR4, 0x18 ;  /* 0x0000000405047291 */ /* 0x004fe2000f8ec0ff */
[----:B------:R2:W5:Y:S01]  /*2140*/  @P2 LDG.E.128 R168, desc[UR12][R184.64] ;  /* 0x0000000cb8a82981 */ /* 0x000562000c1e1d00 */
[----:B------:R-:W-:Y:S01]  /*2150*/  UISETP.NE.U32.AND UP0, UPT, UR6, URZ, UPT ;  /* 0x000000ff0600728c */ /* 0x000fe2000bf05070 */
[----:B------:R-:W-:Y:S01]  /*2160*/  IMAD R242, R235, R242, RZ ;  /* 0x000000f2ebf27224 */ /* 0x000fe200078e02ff */
[----:B------:R-:W-:Y:S01]  /*2170*/  UIADD3 UR5, UPT, UPT, UR4, 0x8040, URZ ;  /* 0x0000804004057890 */ /* 0x000fe2000fffe0ff */
[----:B------:R-:W-:Y:S01]  /*2180*/  ISETP.NE.AND P3, PT, RZ, UR11, PT ;  /* 0x0000000bff007c0c */ /* 0x000fe2000bf65270 */
[----:B------:R-:W-:Y:S02]  /*2190*/  @!UP1 UIADD3 UR5, UPT, UPT, UR4, 0x8000, URZ ;  /* 0x0000800004059890 */ /* 0x000fe4000fffe0ff */
[----:B------:R-:W-:Y:S02]  /*21a0*/  UIADD3 UR10, UPT, UPT, UR4, 0x8050, URZ ;  /* 0x00008050040a7890 */ /* 0x000fe4000fffe0ff */
[----:B------:R-:W-:-:S02]  /*21b0*/  @!UP1 UIADD3 UR10, UPT, UPT, UR4, 0x8010, URZ ;  /* 0x00008010040a9890 */ /* 0x000fc4000fffe0ff */
[----:B------:R-:W-:-:S03]  /*21c0*/  UISETP.NE.AND.EX UP0, UPT, UR7, URZ, UPT, UP0 ;  /* 0x000000ff0700728c */ /* 0x000fc6000bf05300 */
[----:B-1----:R-:W1:Y:S01]  /*21d0*/  LDS.128 R180, [UR5] ;  /* 0x00000005ffb47984 */ /* 0x002e620008000c00 */
[----:B------:R-:W-:Y:S02]  /*21e0*/  UIADD3 UR5, UPT, UPT, UR4, 0x8060, URZ ;  /* 0x0000806004057890 */ /* 0x000fe4000fffe0ff */
[----:B------:R-:W-:Y:S01]  /*21f0*/  @!UP1 UIADD3 UR5, UPT, UPT, UR4, 0x8020, URZ ;  /* 0x0000802004059890 */ /* 0x000fe2000fffe0ff */
[----:B--2---:R-:W2:Y:S01]  /*2200*/  LDS.128 R184, [UR10] ;  /* 0x0000000affb87984 */ /* 0x004ea20008000c00 */
[----:B------:R-:W-:Y:S02]  /*2210*/  UIADD3 UR10, UPT, UPT, UR4, 0x8070, URZ ;  /* 0x00008070040a7890 */ /* 0x000fe4000fffe0ff */
[----:B------:R-:W-:-:S05]  /*2220*/  @!UP1 UIADD3 UR10, UPT, UPT, UR4, 0x8030, URZ ;  /* 0x00008030040a9890 */ /* 0x000fca000fffe0ff */
[----:B------:R-:W3:Y:S04]  /*2230*/  LDS.128 R188, [UR5] ;  /* 0x00000005ffbc7984 */ /* 0x000ee80008000c00 */
[----:B------:R-:W4:Y:S01]  /*2240*/  LDS.128 R192, [UR10] ;  /* 0x0000000affc07984 */ /* 0x000f220008000c00 */
[----:B-1----:R-:W-:Y:S01]  /*2250*/  FADD.FTZ R243, RZ, R180 ;  /* 0x000000b4fff37221 */ /* 0x002fe20000010000 */
[----:B------:R-:W-:Y:S01]  /*2260*/  FADD.FTZ R180, RZ, R181 ;  /* 0x000000b5ffb47221 */ /* 0x000fe20000010000 */
[----:B------:R-:W-:Y:S02]  /*2270*/  SHF.R.S32.HI R181, RZ, 0x1f, R242 ;  /* 0x0000001fffb57819 */ /* 0x000fe400000114f2 */
[----:B------:R-:W-:Y:S01]  /*2280*/  FADD.FTZ R243, R182, R243 ;  /* 0x000000f3b6f37221 */ /* 0x000fe20000010000 */
[----:B------:R-:W-:Y:S01]  /*2290*/  FADD.FTZ R180, R183, R180 ;  /* 0x000000b4b7b47221 */ /* 0x000fe20000010000 */
[----:B------:R-:W-:-:S02]  /*22a0*/  LEA.HI R242, R181, R242, RZ, 0x3 ;  /* 0x000000f2b5f27211 */ /* 0x000fc400078f18ff */
[----:B--2---:R-:W-:Y:S01]  /*22b0*/  FADD.FTZ R243, R243, R184 ;  /* 0x000000b8f3f37221 */ /* 0x004fe20000010000 */
[----:B------:R-:W-:Y:S01]  /*22c0*/  FADD.FTZ R180, R180, R185 ;  /* 0x000000b9b4b47221 */ /* 0x000fe20000010000 */
[----:B------:R-:W-:Y:S02]  /*22d0*/  LEA.HI.SX32 R185, R242, R237, 0x1d ;  /* 0x000000edf2b97211 */ /* 0x000fe400078feaff */
        /* <DEDUP_REMOVED lines=9> */
[----:B------:R-:W-:-:S03]  /*2370*/  FADD.FTZ R180, R195, R180 ;  /* 0x000000b4c3b47221 */ /* 0x000fc60000010000 */
        /* <DEDUP_REMOVED lines=18> */
[C---:B------:R-:W-:Y:S01]  /*24a0*/  FMUL.FTZ R182, R181.reuse, R182 ;  /* 0x000000b6b5b67220 */ /* 0x040fe20000410000 */
[----:B------:R-:W-:-:S04]  /*24b0*/  FFMA.FTZ R132, R181, R180, R132 ;  /* 0x000000b4b5847223 */ /* 0x000fc80000010084 */
[----:B------:R-:W-:-:S04]  /*24c0*/  F2FP.F16.F32.PACK_AB R182, RZ, R182 ;  /* 0x000000b6ffb6723e */ /* 0x000fc800000000ff */
[----:B------:R-:W-:-:S07]  /*24d0*/  PRMT R172, R182, 0x7610, R172 ;  /* 0x00007610b6ac7816 */ /* 0x000fce00000000ac */
.L_x_1945:
[----:B------:R-:W-:Y:S05]  /*24e0*/  @!P2 BRA `(.L_x_1946) ;  /* 0x000000000030a947 */ /* 0x000fea0003800000 */
[----:B------:R-:W-:Y:S01]  /*24f0*/  FFMA.FTZ R181, R236, R184, R187 ;  /* 0x000000b8ecb57223 */ /* 0x000fe200000100bb */
[----:B------:R-:W-:Y:S01]  /*2500*/  ISETP.GT.AND P1, PT, R239, RZ, PT ;  /* 0x000000ffef00720c */ /* 0x000fe20003f24270 */
[----:B------:R-:W-:Y:S02]  /*2510*/  HADD2.F32 R183, -RZ, R40.H1_H1 ;  /* 0x30000028ffb77230 */ /* 0x000fe40000004100 */
[----:B------:R-:W-:-:S04]  /*2520*/  FADD.FTZ R181, R234, -R181 ;  /* 0x800000b5eab57221 */ /* 0x000fc80000010000 */
[----:B------:R-:W-:-:S05]  /*2530*/  FMUL.FTZ R181, R240, R181 ;  /* 0x000000b5f0b57220 */ /* 0x000fca0000410000 */
[----:B------:R-:W-:-:S05]  /*2540*/  FSEL R181, R181, RZ, P1 ;  /* 0x000000ffb5b57208 */ /* 0x000fca0000800000 */
[----:B------:R-:W-:Y:S01]  /*2550*/  FMUL.FTZ R180, R181, UR16 ;  /* 0x00000010b5b47c20 */ /* 0x000fe20008410000 */
[----:B-----5:R-:W-:-:S03]  /*2560*/  HADD2.F32 R181, -RZ, R168.H1_H1 ;  /* 0x300000a8ffb57230 */ /* 0x020fc60000004100 */
[C---:B------:R-:W-:Y:S02]  /*2570*/  FMUL.FTZ R183, R180.reuse, R183 ;  /* 0x000000b7b4b77220 */ /* 0x040fe40000410000 */
[----:B------:R-:W-:-:S03]  /*2580*/  FFMA.FTZ R133, R180, R181, R133 ;  /* 0x000000b5b4857223 */ /* 0x000fc60000010085 */
[----:B------:R-:W-:-:S04]  /*2590*/  F2FP.F16.F32.PACK_AB R183, RZ, R183 ;  /* 0x000000b7ffb7723e */ /* 0x000fc800000000ff */
[----:B------:R-:W-:-:S07]  /*25a0*/  PRMT R172, R172, 0x5410, R183 ;  /* 0x00005410acac7816 */ /* 0x000fce00000000b7 */
.L_x_1946:
        /* <DEDUP_REMOVED lines=13> */
.L_x_1947:
        /* <DEDUP_REMOVED lines=13> */
.L_x_1948:
        /* <DEDUP_REMOVED lines=13> */
.L_x_1949:
        /* <DEDUP_REMOVED lines=13> */
.L_x_1950:
        /* <DEDUP_REMOVED lines=13> */
.L_x_1951:
        /* <DEDUP_REMOVED lines=12> */
[----:B------:R-:W-:Y:S01]  /*2a80*/  PRMT R175, R175, 0x5410, R183 ;  /* 0x00005410afaf7816 */ /* 0x000fe200000000b7 */
[----:B------:R-:W-:Y:S06]  /*2a90*/  BRA `(.L_x_1952) ;  /* 0x0000001000c87947 */ /* 0x000fec0003800000 */
.L_x_1944:
        /* <DEDUP_REMOVED lines=9> */
[----:B------:R-:W-:Y:S01]  /*2b30*/  FADD.FTZ R189, R230, -R189 ;  /* 0x800000bde6bd7221 */ /* 0x000fe20000010000 */
[----:B------:R-:W-:Y:S01]  /*2b40*/  FADD.FTZ R191, R227, -R178 ;  /* 0x800000b2e3bf7221 */ /* 0x000fe20000010000 */
[----:B------:R-:W-:Y:S01]  /*2b50*/  FADD.FTZ R193, R226, -R193 ;  /* 0x800000c1e2c17221 */ /* 0x000fe20000010000 */
[-CC-:B------:R-:W-:Y:S01]  /*2b60*/  FFMA.FTZ R180, R225, R184.reuse, R187.reuse ;  /* 0x000000b8e1b47223 */ /* 0x180fe200000100bb */
[----:B------:R-:W-:Y:S01]  /*2b70*/  FFMA.FTZ R243, R224, R184, R187 ;  /* 0x000000b8e0f37223 */ /* 0x000fe200000100bb */
[C---:B------:R-:W-:Y:S01]  /*2b80*/  FMUL.FTZ R179, R240.reuse, R177 ;  /* 0x000000b1f0b37220 */ /* 0x040fe20000410000 */
[C---:B------:R-:W-:Y:S01]  /*2b90*/  FMUL.FTZ R177, R240.reuse, R183 ;  /* 0x000000b7f0b17220 */ /* 0x040fe20000410000 */
        /* <DEDUP_REMOVED lines=23> */
.L_x_1953:
        /* <DEDUP_REMOVED lines=8> */
.L_x_1954:
        /* <DEDUP_REMOVED lines=8> */
.L_x_1955:
        /* <DEDUP_REMOVED lines=8> */
.L_x_1956:
        /* <DEDUP_REMOVED lines=8> */
.L_x_1957:
        /* <DEDUP_REMOVED lines=8> */
.L_x_1958:
        /* <DEDUP_REMOVED lines=12> */
.L_x_1959:
        /* <DEDUP_REMOVED lines=11> */
.L_x_1943:
        /* <DEDUP_REMOVED lines=10> */
[----:B------:R-:W-:-:S04]  /*31a0*/  @P1 FADD.FTZ R183, R238, -R183 ;  /* 0x800000b7eeb71221 */ /* 0x000fc80000010000 */
[----:B------:R-:W-:Y:S01]  /*31b0*/  @P1 FFMA.FTZ R181, R240, R183, R181 ;  /* 0x000000b7f0b51223 */ /* 0x000fe200000100b5 */
[----:B-----5:R-:W-:-:S03]  /*31c0*/  HADD2.F32 R183, -RZ, R168.H0_H0 ;  /* 0x200000a8ffb77230 */ /* 0x020fc60000004100 */
[----:B------:R-:W-:-:S04]  /*31d0*/  FMUL.FTZ R181, R181, UR16 ;  /* 0x00000010b5b57c20 */ /* 0x000fc80008410000 */
[-C--:B------:R-:W-:Y:S01]  /*31e0*/  FMUL.FTZ R180, R180, R181.reuse ;  /* 0x000000b5b4b47220 */ /* 0x080fe20000410000 */
[----:B------:R-:W-:-:S04]  /*31f0*/  FFMA.FTZ R132, R183, R181, R132 ;  /* 0x000000b5b7847223 */ /* 0x000fc80000010084 */
[----:B------:R-:W-:-:S04]  /*3200*/  F2FP.F16.F32.PACK_AB R180, RZ, R180 ;  /* 0x000000b4ffb4723e */ /* 0x000fc800000000ff */
[----:B------:R-:W-:-:S07]  /*3210*/  PRMT R172, R180, 0x7610, R172 ;  /* 0x00007610b4ac7816 */ /* 0x000fce00000000ac */
.L_x_1961:
        /* <DEDUP_REMOVED lines=12> */
.L_x_1962:
        /* <DEDUP_REMOVED lines=12> */
.L_x_1963:
        /* <DEDUP_REMOVED lines=12> */
.L_x_1964:
        /* <DEDUP_REMOVED lines=12> */
.L_x_1965:
        /* <DEDUP_REMOVED lines=12> */
.L_x_1966:
        /* <DEDUP_REMOVED lines=12> */
.L_x_1967:
        /* <DEDUP_REMOVED lines=13> */
.L_x_1960:
[----:B------:R-:W-:Y:S01]  /*3770*/  ISETP.GT.AND P3, PT, R239, RZ, PT ;  /* 0x000000ffef00720c */ /* 0x000fe20003f64270 */
[----:B------:R-:W-:Y:S02]  /*3780*/  HADD2.F32 R189, -RZ, R36.H1_H1 ;  /* 0x30000024ffbd7230 */ /* 0x000fe40000004100 */
[----:B------:R-:W-:Y:S01]  /*3790*/  @P1 FFMA.FTZ R243, R3, R184, R187 ;  /* 0x000000b803f31223 */ /* 0x000fe200000100bb */
[--C-:B------:R-:W-:Y:S02]  /*37a0*/  HADD2.F32 R177, -RZ, R37.reuse.H0_H0 ;  /* 0x20000025ffb17230 */ /* 0x100fe40000004100 */
[----:B------:R-:W-:Y:S02]  /*37b0*/  HADD2.F32 R193, -RZ, R37.H1_H1 ;  /* 0x30000025ffc17230 */ /* 0x000fe40000004100 */
[--C-:B------:R-:W-:Y:S02]  /*37c0*/  HADD2.F32 R191, -RZ, R38.reuse.H1_H1 ;  /* 0x30000026ffbf7230 */ /* 0x100fe40000004100 */
[----:B------:R-:W-:-:S03]  /*37d0*/  HADD2.F32 R195, -RZ, R38.H0_H0 ;  /* 0x20000026ffc37230 */ /* 0x000fc60000004100 */
[-CC-:B------:R-:W-:Y:S01]  /*37e0*/  @P3 FFMA.FTZ R179, R236, R184.reuse, R187.reuse ;  /* 0x000000b8ecb33223 */ /* 0x180fe200000100bb */
[-CC-:B------:R-:W-:Y:S01]  /*37f0*/  @P3 FFMA.FTZ R176, R233, R184.reuse, R187.reuse ;  /* 0x000000b8e9b03223 */ /* 0x180fe200000100bb */
[-CC-:B------:R-:W-:Y:S01]  /*3800*/  @P3 FFMA.FTZ R181, R232, R184.reuse, R187.reuse ;  /* 0x000000b8e8b53223 */ /* 0x180fe200000100bb */
[-C--:B------:R-:W-:Y:S01]  /*3810*/  @P3 FFMA.FTZ R183, R224, R184.reuse, R187 ;  /* 0x000000b8e0b73223 */ /* 0x080fe200000100bb */
[----:B------:R-:W-:Y:S01]  /*3820*/  @P3 FADD.FTZ R179, R234, -R179 ;  /* 0x800000b3eab33221 */ /* 0x000fe20000010000 */
[----:B------:R-:W-:Y:S01]  /*3830*/  @P3 FADD.FTZ R176, R231, -R176 ;  /* 0x800000b0e7b03221 */ /* 0x000fe20000010000 */
[----:B------:R-:W-:Y:S01]  /*3840*/  @P3 FADD.FTZ R178, R230, -R181 ;  /* 0x800000b5e6b23221 */ /* 0x000fe20000010000 */
[-C--:B------:R-:W-:Y:S01]  /*3850*/  @P3 FFMA.FTZ R180, R225, R184.reuse, R187 ;  /* 0x000000b8e1b43223 */ /* 0x080fe200000100bb */
[----:B------:R-:W-:Y:S01]  /*3860*/  @P3 FFMA.FTZ R189, R240, R179, R189 ;  /* 0x000000b3f0bd3223 */ /* 0x000fe200000100bd */
[----:B------:R-:W-:Y:S01]  /*3870*/  @P3 FFMA.FTZ R179, R228, R184, R187 ;  /* 0x000000b8e4b33223 */ /* 0x000fe200000100bb */
[C---:B------:R-:W-:Y:S01]  /*3880*/  @P3 FFMA.FTZ R177, R240.reuse, R176, R177 ;  /* 0x000000b0f0b13223 */ /* 0x040fe200000100b1 */
[----:B------:R-:W-:Y:S01]  /*3890*/  @P3 FFMA.FTZ R176, R229, R184, R187 ;  /* 0x000000b8e5b03223 */ /* 0x000fe200000100bb */
[----:B------:R-:W-:Y:S01]  /*38a0*/  @P3 FFMA.FTZ R193, R240, R178, R193 ;  /* 0x000000b2f0c13223 */ /* 0x000fe200000100c1 */
[----:B------:R-:W-:Y:S01]  /*38b0*/  @P3 FADD.FTZ R178, R226, -R179 ;  /* 0x800000b3e2b23221 */ /* 0x000fe20000010000 */
[----:B------:R-:W-:-:S02]  /*38c0*/  HADD2.F32 R179, -RZ, R39.H0_H0 ;  /* 0x20000027ffb37230 */ /* 0x000fc40000004100 */
[----:B------:R-:W-:Y:S01]  /*38d0*/  @P3 FADD.FTZ R176, R227, -R176 ;  /* 0x800000b0e3b03221 */ /* 0x000fe20000010000 */
[----:B------:R-:W-:Y:S02]  /*38e0*/  HADD2.F32 R181, -RZ, R39.H1_H1 ;  /* 0x30000027ffb57230 */ /* 0x000fe40000004100 */
[----:B------:R-:W-:Y:S01]  /*38f0*/  @P3 FFMA.FTZ R191, R240, R178, R191 ;  /* 0x000000b2f0bf3223 */ /* 0x000fe200000100bf */
[----:B------:R-:W-:Y:S01]  /*3900*/  @P3 FADD.FTZ R178, R222, -R183 ;  /* 0x800000b7deb23221 */ /* 0x000fe20000010000 */
[----:B------:R-:W-:Y:S01]  /*3910*/  @P3 FFMA.FTZ R195, R240, R176, R195 ;  /* 0x000000b0f0c33223 */ /* 0x000fe200000100c3 */
[----:B------:R-:W-:Y:S02]  /*3920*/  HADD2.F32 R183, -RZ, R36.H0_H0 ;  /* 0x20000024ffb77230 */ /* 0x000fe40000004100 */
[----:B------:R-:W-:Y:S01]  /*3930*/  @P3 FADD.FTZ R180, R223, -R180 ;  /* 0x800000b4dfb43221 */ /* 0x000fe20000010000 */
[----:B------:R-:W-:Y:S01]  /*3940*/  @P1 FADD.FTZ R176, R238, -R243 ;  /* 0x800000f3eeb01221 */ /* 0x000fe20000010000 */
[----:B------:R-:W-:-:S02]  /*3950*/  @P3 FFMA.FTZ R181, R240, R178, R181 ;  /* 0x000000b2f0b53223 */ /* 0x000fc400000100b5 */
        /* <DEDUP_REMOVED lines=10> */
.L_x_1968:
        /* <DEDUP_REMOVED lines=8> */
.L_x_1969:
        /* <DEDUP_REMOVED lines=8> */
.L_x_1970:
        /* <DEDUP_REMOVED lines=10> */
.L_x_1971:
        /* <DEDUP_REMOVED lines=8> */
.L_x_1972:
        /* <DEDUP_REMOVED lines=8> */
.L_x_1973:
        /* <DEDUP_REMOVED lines=8> */
.L_x_1974:
        /* <DEDUP_REMOVED lines=10> */
.L_x_1952:
[----:B------:R-:W-:Y:S01]  /*3dc0*/  ISETP.NE.U32.AND P1, PT, RZ, UR4, PT ;  /* 0x00000004ff007c0c */ /* 0x000fe2000bf25070 */
[----:B------:R-:W1:Y:S03]  /*3dd0*/  @P2 LDC.64 R180, c[0x0][0x468] ;  /* 0x00011a00ffb42b82 */ /* 0x000e660000000a00 */
[----:B------:R-:W-:-:S13]  /*3de0*/  ISETP.NE.AND.EX P1, PT, RZ, UR5, PT, P1 ;  /* 0x00000005ff007c0c */ /* 0x000fda000bf25310 */
[----:B------:R-:W2:Y:S01]  /*3df0*/  @P1 LDC.64 R182, c[0x0][0x478] ;  /* 0x00011e00ffb61b82 */ /* 0x000ea20000000a00 */
[----:B-1----:R-:W-:-:S04]  /*3e00*/  @P2 IMAD.WIDE.U32 R180, R241, 0x10, R180 ;  /* 0x00000010f1b42825 */ /* 0x002fc800078e00b4 */
[----:B--2---:R-:W-:-:S05]  /*3e10*/  @P1 IMAD.WIDE.U32 R182, R185, 0x10, R182 ;  /* 0x00000010b9b61825 */ /* 0x004fca00078e00b6 */
[----:B------:R1:W-:Y:S04]  /*3e20*/  @P1 STG.E.128 desc[UR12][R182.64], R176 ;  /* 0x000000b0b6001986 */ /* 0x0003e8000c101d0c */
[----:B------:R1:W-:Y:S01]  /*3e30*/  @P2 STG.E.128 desc[UR12][R180.64], R172 ;  /* 0x000000acb4002986 */ /* 0x0003e2000c101d0c */
[----:B------:R-:W-:Y:S05]  /*3e40*/  @!P2 BRA `(.L_x_1975) ;  /* 0x000000000010a947 */ /* 0x000fea0003800000 */
[----:B-----5:R-:W2:Y:S01]  /*3e50*/  LDC.64 R168, c[0x0][0x390] ;  /* 0x0000e400ffa87b82 */ /* 0x020ea20000000a00 */
[----:B------:R-:W-:-:S05]  /*3e60*/  IADD3 R171, PT, PT, R241, 0x100, RZ ;  /* 0x00000100f1ab7810 */ /* 0x000fca0007ffe0ff */
[----:B--2---:R-:W-:-:S06]  /*3e70*/  IMAD.WIDE.U32 R168, R171, 0x10, R168 ;  /* 0x00000010aba87825 */ /* 0x004fcc00078e00a8 */
[----:B------:R-:W5:Y:S02]  /*3e80*/  LDG.E.128 R168, desc[UR12][R168.64] ;  /* 0x0000000ca8a87981 */ /* 0x000f64000c1e1d00 */
.L_x_1975:
[----:B------:R-:W-:Y:S05]  /*3e90*/  @!P0 BRA `(.L_x_1976) ;  /* 0x0000000c00248947 */ /* 0x000fea0003800000 */
[----:B------:R-:W-:Y:S05]  /*3ea0*/  @!P1 BRA `(.L_x_1977) ;  /* 0x0000000400989947 */ /* 0x000fea0003800000 */
[----:B------:R-:W-:Y:S01]  /*3eb0*/  ISETP.GT.AND P3, PT, R239, RZ, PT ;  /* 0x000000ffef00720c */ /* 0x000fe20003f64270 */
[----:B-1----:R-:W-:Y:S02]  /*3ec0*/  HADD2.F32 R181, -RZ, R32.H1_H1 ;  /* 0x30000020ffb57230 */ /* 0x002fe40000004100 */
[--C-:B------:R-:W-:Y:S02]  /*3ed0*/  HADD2.F32 R177, -RZ, R33.reuse.H0_H0 ;  /* 0x20000021ffb17230 */ /* 0x100fe40000004100 */
[----:B------:R-:W-:Y:S02]  /*3ee0*/  HADD2.F32 R179, -RZ, R33.H1_H1 ;  /* 0x30000021ffb37230 */ /* 0x000fe40000004100 */
[----:B------:R-:W-:Y:S02]  /*3ef0*/  HADD2.F32 R191, -RZ, R34.H0_H0 ;  /* 0x20000022ffbf7230 */ /* 0x000fe40000004100 */
[----:B------:R-:W-:-:S04]  /*3f00*/  HADD2.F32 R180, -RZ, R35.H0_H0 ;  /* 0x20000023ffb47230 */ /* 0x000fc80000004100 */
[-CC-:B------:R-:W-:Y:S01]  /*3f10*/  @P3 FFMA.FTZ R183, R220, R184.reuse, R187.reuse ;  /* 0x000000b8dcb73223 */ /* 0x180fe200000100bb */
[-CC-:B------:R-:W-:Y:S01]  /*3f20*/  @P3 FFMA.FTZ R176, R217, R184.reuse, R187.reuse ;  /* 0x000000b8d9b03223 */ /* 0x180fe200000100bb */
[-CC-:B------:R-:W-:Y:S01]  /*3f30*/  @P3 FFMA.FTZ R189, R216, R184.reuse, R187.reuse ;  /* 0x000000b8d8bd3223 */ /* 0x180fe200000100bb */
[-C--:B------:R-:W-:Y:S01]  /*3f40*/  @P3 FFMA.FTZ R182, R209, R184.reuse, R187 ;  /* 0x000000b8d1b63223 */ /* 0x080fe200000100bb */
[----:B------:R-:W-:Y:S01]  /*3f50*/  @P3 FADD.FTZ R183, R218, -R183 ;  /* 0x800000b7dab73221 */ /* 0x000fe20000010000 */
[----:B------:R-:W-:Y:S01]  /*3f60*/  @P3 FADD.FTZ R176, R215, -R176 ;  /* 0x800000b0d7b03221 */ /* 0x000fe20000010000 */
[----:B------:R-:W-:Y:S01]  /*3f70*/  @P3 FADD.FTZ R178, R214, -R189 ;  /* 0x800000bdd6b23221 */ /* 0x000fe20000010000 */
[----:B------:R-:W-:Y:S02]  /*3f80*/  HADD2.F32 R189, -RZ, R34.H1_H1 ;  /* 0x30000022ffbd7230 */ /* 0x000fe40000004100 */
[----:B------:R-:W-:Y:S01]  /*3f90*/  @P3 FFMA.FTZ R181, R240, R183, R181 ;  /* 0x000000b7f0b53223 */ /* 0x000fe200000100b5 */
[----:B------:R-:W-:Y:S01]  /*3fa0*/  @P3 FFMA.FTZ R183, R212, R184, R187 ;  /* 0x000000b8d4b73223 */ /* 0x000fe200000100bb */
[C---:B------:R-:W-:Y:S01]  /*3fb0*/  @P3 FFMA.FTZ R177, R240.reuse, R176, R177 ;  /* 0x000000b0f0b13223 */ /* 0x040fe200000100b1 */
[----:B------:R-:W-:Y:S01]  /*3fc0*/  @P3 FFMA.FTZ R179, R240, R178, R179 ;  /* 0x000000b2f0b33223 */ /* 0x000fe200000100b3 */
[-C--:B------:R-:W-:Y:S01]  /*3fd0*/  @P3 FFMA.FTZ R176, R213, R184.reuse, R187 ;  /* 0x000000b8d5b03223 */ /* 0x080fe200000100bb */
[----:B------:R-:W-:Y:S01]  /*3fe0*/  @P3 FADD.FTZ R178, R210, -R183 ;  /* 0x800000b7d2b23221 */ /* 0x000fe20000010000 */
[----:B------:R-:W-:Y:S01]  /*3ff0*/  @P3 FADD.FTZ R183, R207, -R182 ;  /* 0x800000b6cfb73221 */ /* 0x000fe20000010000 */
[----:B------:R-:W-:Y:S01]  /*4000*/  @P3 FFMA.FTZ R193, R208, R184, R187 ;  /* 0x000000b8d0c13223 */ /* 0x000fe200000100bb */
[----:B------:R-:W-:Y:S01]  /*4010*/  @P3 FADD.FTZ R176, R211, -R176 ;  /* 0x800000b0d3b03221 */ /* 0x000fe20000010000 */
[C---:B------:R-:W-:Y:S01]  /*4020*/  @P3 FFMA.FTZ R189, R240.reuse, R178, R189 ;  /* 0x000000b2f0bd3223 */ /* 0x040fe200000100bd */
[----:B------:R-:W-:Y:S01]  /*4030*/  @P3 FFMA.FTZ R178, R221, R184, R187 ;  /* 0x000000b8ddb23223 */ /* 0x000fe200000100bb */
[C---:B------:R-:W-:Y:S01]  /*4040*/  @P3 FFMA.FTZ R180, R240.reuse, R183, R180 ;  /* 0x000000b7f0b43223 */ /* 0x040fe200000100b4 */
[----:B------:R-:W-:Y:S01]  /*4050*/  @P3 FFMA.FTZ R191, R240, R176, R191 ;  /* 0x000000b0f0bf3223 */ /* 0x000fe200000100bf */
[----:B------:R-:W-:-:S02]  /*4060*/  HADD2.F32 R183, -RZ, R35.H1_H1 ;  /* 0x30000023ffb77230 */ /* 0x000fc40000004100 */
[----:B------:R-:W-:Y:S01]  /*4070*/  @P3 FADD.FTZ R182, R206, -R193 ;  /* 0x800000c1ceb63221 */ /* 0x000fe20000010000 */
[----:B------:R-:W-:Y:S02]  /*4080*/  HADD2.F32 R176, -RZ, R32.H0_H0 ;  /* 0x20000020ffb07230 */ /* 0x000fe40000004100 */
[----:B------:R-:W-:Y:S01]  /*4090*/  @P3 FADD.FTZ R193, R219, -R178 ;  /* 0x800000b2dbc13221 */ /* 0x000fe20000010000 */
[----:B------:R-:W-:-:S03]  /*40a0*/  @P3 FFMA.FTZ R183, R240, R182, R183 ;  /* 0x000000b6f0b73223 */ /* 0x000fc600000100b7 */
        /* <DEDUP_REMOVED lines=9> */
.L_x_1978:
        /* <DEDUP_REMOVED lines=8> */
.L_x_1979:
        /* <DEDUP_REMOVED lines=8> */
.L_x_1980:
        /* <DEDUP_REMOVED lines=10> */
.L_x_1981:
        /* <DEDUP_REMOVED lines=8> */
.L_x_1982:
        /* <DEDUP_REMOVED lines=8> */
.L_x_1983:
        /* <DEDUP_REMOVED lines=8> */
.L_x_1984:
        /* <DEDUP_REMOVED lines=11> */
.L_x_1977:
[----:B------:R-:W-:Y:S01]  /*4510*/  ISETP.GT.AND P3, PT, R239, RZ, PT ;  /* 0x000000ffef00720c */ /* 0x000fe20003f64270 */
[----:B------:R-:W-:-:S12]  /*4520*/  @!P2 BRA `(.L_x_1986) ;  /* 0x00000000002ca947 */ /* 0x000fd80003800000 */
[----:B-1----:R-:W-:Y:S01]  /*4530*/  @P3 FFMA.FTZ R180, R221, R184, R187 ;  /* 0x000000b8ddb43223 */ /* 0x002fe200000100bb */
        /* <DEDUP_REMOVED lines=10> */
.L_x_1986:
[----:B------:R-:W-:Y:S05]  /*45e0*/  @!P2 BRA `(.L_x_1987) ;  /* 0x00000000002ca947 */ /* 0x000fea0003800000 */
[----:B-1----:R-:W-:Y:S01]  /*45f0*/  @P3 FFMA.FTZ R183, R220, R184, R187 ;  /* 0x000000b8dcb73223 */ /* 0x002fe200000100bb */
        /* <DEDUP_REMOVED lines=10> */
.L_x_1987:
[----:B------:R-:W-:Y:S05]  /*46a0*/  @!P2 BRA `(.L_x_1988) ;  /* 0x00000000002ca947 */ /* 0x000fea0003800000 */
        /* <DEDUP_REMOVED lines=11> */
.L_x_1988:
        /* <DEDUP_REMOVED lines=12> */
.L_x_1989:
        /* <DEDUP_REMOVED lines=12> */
.L_x_1990:
        /* <DEDUP_REMOVED lines=12> */
.L_x_1991:
        /* <DEDUP_REMOVED lines=12> */
.L_x_1992:
        /* <DEDUP_REMOVED lines=13> */
.L_x_1976:
[----:B------:R-:W-:Y:S05]  /*4b30*/  @!P1 BRA `(.L_x_1993) ;  /* 0x0000000400989947 */ /* 0x000fea0003800000 */
[-CC-:B-1----:R-:W-:Y:S01]  /*4b40*/  FFMA.FTZ R177, R220, R184.reuse, R187.reuse ;  /* 0x000000b8dcb17223 */ /* 0x182fe200000100bb */
        /* <DEDUP_REMOVED lines=12> */
[----:B------:R-:W-:Y:S01]  /*4c10*/  FFMA.FTZ R195, R208, R184, R187 ;  /* 0x000000b8d0c37223 */ /* 0x000fe200000100bb */
[----:B------:R-:W-:Y:S01]  /*4c20*/  FADD.FTZ R193, R207, -R182 ;  /* 0x800000b6cfc17221 */ /* 0x000fe20000010000 */
        /* <DEDUP_REMOVED lines=8> */
[----:B------:R-:W-:-:S02]  /*4cb0*/  FMUL.FTZ R176, R240, R193 ;  /* 0x000000c1f0b07220 */ /* 0x000fc40000410000 */
[----:B------:R-:W-:Y:S01]  /*4cc0*/  FSEL R180, R180, RZ, P3 ;  /* 0x000000ffb4b47208 */ /* 0x000fe20001800000 */
        /* <DEDUP_REMOVED lines=14> */
.L_x_1994:
        /* <DEDUP_REMOVED lines=8> */
.L_x_1995:
        /* <DEDUP_REMOVED lines=8> */
.L_x_1996:
        /* <DEDUP_REMOVED lines=8> */
.L_x_1997:
        /* <DEDUP_REMOVED lines=8> */
.L_x_1998:
        /* <DEDUP_REMOVED lines=8> */
.L_x_1999:
        /* <DEDUP_REMOVED lines=12> */
.L_x_2000:
        /* <DEDUP_REMOVED lines=11> */
.L_x_1993:
[----:B------:R-:W-:Y:S05]  /*51a0*/  @!P2 BRA `(.L_x_2001) ;  /* 0x000000000030a947 */ /* 0x000fea0003800000 */
[----:B-1----:R-:W-:Y:S01]  /*51b0*/  FFMA.FTZ R180, R221, R184, R187 ;  /* 0x000000b8ddb47223 */ /* 0x002fe200000100bb */
        /* <DEDUP_REMOVED lines=11> */
.L_x_2001:
[----:B------:R-:W-:Y:S05]  /*5270*/  @!P2 BRA `(.L_x_2002) ;  /* 0x000000000030a947 */ /* 0x000fea0003800000 */
[----:B-1----:R-:W-:Y:S01]  /*5280*/  FFMA.FTZ R181, R220, R184, R187 ;  /* 0x000000b8dcb57223 */ /* 0x002fe200000100bb */
[----:B------:R-:W-:Y:S01]  /*5290*/  ISETP.GT.AND P3, PT, R239, RZ, PT ;  /* 0x000000ffef00720c */ /* 0x000fe20003f64270 */
[----:B-----5:R-:W-:Y:S02]  /*52a0*/  HADD2.F32 R182, -RZ, R168.H1_H1 ;  /* 0x300000a8ffb67230 */ /* 0x020fe40000004100 */
[----:B------:R-:W-:-:S04]  /*52b0*/  FADD.FTZ R181, R218, -R181 ;  /* 0x800000b5dab57221 */ /* 0x000fc80000010000 */
[----:B------:R-:W-:Y:S01]  /*52c0*/  FMUL.FTZ R180, R240, R181 ;  /* 0x000000b5f0b47220 */ /* 0x000fe20000410000 */
[----:B------:R-:W-:-:S04]  /*52d0*/  HADD2.F32 R181, -RZ, R44.H1_H1 ;  /* 0x3000002cffb57230 */ /* 0x000fc80000004100 */
[----:B------:R-:W-:-:S05]  /*52e0*/  FSEL R180, R180, RZ, P3 ;  /* 0x000000ffb4b47208 */ /* 0x000fca0001800000 */
[----:B------:R-:W-:-:S04]  /*52f0*/  FMUL.FTZ R180, R180, UR16 ;  /* 0x00000010b4b47c20 */ /* 0x000fc80008410000 */
[-C--:B------:R-:W-:Y:S01]  /*5300*/  FMUL.FTZ R181, R181, R180.reuse ;  /* 0x000000b4b5b57220 */ /* 0x080fe20000410000 */
[----:B------:R-:W-:-:S04]  /*5310*/  FFMA.FTZ R125, R182, R180, R125 ;  /* 0x000000b4b67d7223 */ /* 0x000fc8000001007d */
[----:B------:R-:W-:-:S04]  /*5320*/  F2FP.F16.F32.PACK_AB R181, RZ, R181 ;  /* 0x000000b5ffb5723e */ /* 0x000fc800000000ff */
[----:B------:R-:W-:-:S07]  /*5330*/  PRMT R172, R172, 0x5410, R181 ;  /* 0x00005410acac7816 */ /* 0x000fce00000000b5 */
.L_x_2002:
        /* <DEDUP_REMOVED lines=13> */
.L_x_2003:
        /* <DEDUP_REMOVED lines=13> */
.L_x_2004:
        /* <DEDUP_REMOVED lines=13> */
.L_x_2005:
        /* <DEDUP_REMOVED lines=13> */
.L_x_2006:
        /* <DEDUP_REMOVED lines=13> */
.L_x_2007:
        /* <DEDUP_REMOVED lines=13> */
.L_x_1985:
[----:B-1----:R-:W1:Y:S01]  /*5820*/  @P1 LDC.64 R180, c[0x0][0x478] ;  /* 0x00011e00ffb41b82 */ /* 0x002e620000000a00 */
[----:B------:R-:W-:Y:S02]  /*5830*/  @P1 IADD3 R189, PT, PT, R185, 0x100, RZ ;  /* 0x00000100b9bd1810 */ /* 0x000fe40007ffe0ff */
[----:B------:R-:W-:-:S05]  /*5840*/  @P2 IADD3 R191, PT, PT, R241, 0x100, RZ ;  /* 0x00000100f1bf2810 */ /* 0x000fca0007ffe0ff */
[----:B------:R-:W2:Y:S01]  /*5850*/  @P2 LDC.64 R182, c[0x0][0x468] ;  /* 0x00011a00ffb62b82 */ /* 0x000ea20000000a00 */
[----:B-1----:R-:W-:-:S05]  /*5860*/  @P1 IMAD.WIDE.U32 R180, R189, 0x10, R180 ;  /* 0x00000010bdb41825 */ /* 0x002fca00078e00b4 */
[----:B------:R1:W-:Y:S01]  /*5870*/  @P1 STG.E.128 desc[UR12][R180.64], R176 ;  /* 0x000000b0b4001986 */ /* 0x0003e2000c101d0c */
[----:B--2---:R-:W-:-:S05]  /*5880*/  @P2 IMAD.WIDE.U32 R182, R191, 0x10, R182 ;  /* 0x00000010bfb62825 */ /* 0x004fca00078e00b6 */
[----:B------:R1:W-:Y:S01]  /*5890*/  @P2 STG.E.128 desc[UR12][R182.64], R172 ;  /* 0x000000acb6002986 */ /* 0x0003e2000c101d0c */
[----:B------:R-:W-:Y:S05]  /*58a0*/  @!P2 BRA `(.L_x_2008) ;  /* 0x000000000010a947 */ /* 0x000fea0003800000 */
[----:B-----5:R-:W2:Y:S01]  /*58b0*/  LDC.64 R168, c[0x0][0x390] ;  /* 0x0000e400ffa87b82 */ /* 0x020ea20000000a00 */
[----:B------:R-:W-:-:S05]  /*58c0*/  IADD3 R171, PT, PT, R241, 0x200, RZ ;  /* 0x00000200f1ab7810 */ /* 0x000fca0007ffe0ff */
[----:B--2---:R-:W-:-:S06]  /*58d0*/  IMAD.WIDE.U32 R168, R171, 0x10, R168 ;  /* 0x00000010aba87825 */ /* 0x004fcc00078e00a8 */
[----:B------:R-:W5:Y:S02]  /*58e0*/  LDG.E.128 R168, desc[UR12][R168.64] ;  /* 0x0000000ca8a87981 */ /* 0x000f64000c1e1d00 */
.L_x_2008:
        /* <DEDUP_REMOVED lines=43> */
.L_x_2011:
        /* <DEDUP_REMOVED lines=8> */
.L_x_2012:
        /* <DEDUP_REMOVED lines=8> */
.L_x_2013:
        /* <DEDUP_REMOVED lines=10> */
.L_x_2014:
        /* <DEDUP_REMOVED lines=8> */
.L_x_2015:
        /* <DEDUP_REMOVED lines=8> */
.L_x_2016:
        /* <DEDUP_REMOVED lines=8> */
.L_x_2017:
        /* <DEDUP_REMOVED lines=11> */
.L_x_2010:
        /* <DEDUP_REMOVED lines=13> */
.L_x_2019:
        /* <DEDUP_REMOVED lines=12> */
.L_x_2020:
        /* <DEDUP_REMOVED lines=12> */
.L_x_2021:
        /* <DEDUP_REMOVED lines=12> */
.L_x_2022:
        /* <DEDUP_REMOVED lines=12> */
.L_x_2023:
        /* <DEDUP_REMOVED lines=12> */
.L_x_2024:
        /* <DEDUP_REMOVED lines=12> */
.L_x_2025:
        /* <DEDUP_REMOVED lines=13> */
.L_x_2009:
        /* <DEDUP_REMOVED lines=40> */
.L_x_2027:
        /* <DEDUP_REMOVED lines=8> */
.L_x_2028:
        /* <DEDUP_REMOVED lines=8> */
.L_x_2029:
        /* <DEDUP_REMOVED lines=8> */
.L_x_2030:
        /* <DEDUP_REMOVED lines=8> */
.L_x_2031:
        /* <DEDUP_REMOVED lines=8> */
.L_x_2032:
        /* <DEDUP_REMOVED lines=12> */
.L_x_2033:
        /* <DEDUP_REMOVED lines=11> */
.L_x_2026:
        /* <DEDUP_REMOVED lines=13> */
.L_x_2034:
        /* <DEDUP_REMOVED lines=13> */
.L_x_2035:
        /* <DEDUP_REMOVED lines=13> */
.L_x_2036:
        /* <DEDUP_REMOVED lines=13> */
.L_x_2037:
        /* <DEDUP_REMOVED lines=13> */
.L_x_2038:
        /* <DEDUP_REMOVED lines=13> */
.L_x_2039:
        /* <DEDUP_REMOVED lines=13> */
.L_x_2040:
        /* <DEDUP_REMOVED lines=13> */
.L_x_2018:
[----:B-1----:R-:W1:Y:S01]  /*7280*/  @P1 LDC.64 R180, c[0x0][0x478] ;  /* 0x00011e00ffb41b82 */ /* 0x002e620000000a00 */
[----:B------:R-:W-:Y:S02]  /*7290*/  @P1 IADD3 R189, PT, PT, R185, 0x200, RZ ;  /* 0x00000200b9bd1810 */ /* 0x000fe40007ffe0ff */
[C---:B------:R-:W-:Y:S02]  /*72a0*/  @P2 IADD3 R191, PT, PT, R241.reuse, 0x200, RZ ;  /* 0x00000200f1bf2810 */ /* 0x040fe40007ffe0ff */
[----:B------:R-:W-:-:S03]  /*72b0*/  IADD3 R241, PT, PT, R241, 0x300, RZ ;  /* 0x00000300f1f17810 */ /* 0x000fc60007ffe0ff */
[----:B------:R-:W2:Y:S01]  /*72c0*/  @P2 LDC.64 R182, c[0x0][0x468] ;  /* 0x00011a00ffb62b82 */ /* 0x000ea20000000a00 */
[----:B-1----:R-:W-:-:S05]  /*72d0*/  @P1 IMAD.WIDE.U32 R180, R189, 0x10, R180 ;  /* 0x00000010bdb41825 */ /* 0x002fca00078e00b4 */
[----:B------:R1:W-:Y:S01]  /*72e0*/  @P1 STG.E.128 desc[UR12][R180.64], R176 ;  /* 0x000000b0b4001986 */ /* 0x0003e2000c101d0c */
[----:B--2---:R-:W-:-:S05]  /*72f0*/  @P2 IMAD.WIDE.U32 R182, R191, 0x10, R182 ;  /* 0x00000010bfb62825 */ /* 0x004fca00078e00b6 */
[----:B------:R1:W-:Y:S01]  /*7300*/  @P2 STG.E.128 desc[UR12][R182.64], R172 ;  /* 0x000000acb6002986 */ /* 0x0003e2000c101d0c */
[----:B------:R-:W-:Y:S05]  /*7310*/  @!P2 BRA `(.L_x_2041) ;  /* 0x00000000000ca947 */ /* 0x000fea0003800000 */
[----:B-----5:R-:W2:Y:S02]  /*7320*/  LDC.64 R168, c[0x0][0x390] ;  /* 0x0000e400ffa87b82 */ /* 0x020ea40000000a00 */
[----:B--2---:R-:W-:-:S06]  /*7330*/  IMAD.WIDE.U32 R168, R241, 0x10, R168 ;  /* 0x00000010f1a87825 */ /* 0x004fcc00078e00a8 */
[----:B------:R-:W5:Y:S02]  /*7340*/  LDG.E.128 R168, desc[UR12][R168.64] ;  /* 0x0000000ca8a87981 */ /* 0x000f64000c1e1d00 */
.L_x_2041:
[----:B------:R-:W-:Y:S05]  /*7350*/  @!P0 BRA `(.L_x_2042) ;  /* 0x0000000c00248947 */ /* 0x000fea0003800000 */
[----:B------:R-:W-:Y:S05]  /*7360*/  @!P1 BRA `(.L_x_2043) ;  /* 0x0000000400989947 */ /* 0x000fea0003800000 */
[----:B------:R-:W-:Y:S01]  /*7370*/  ISETP.GT.AND P0, PT, R239, RZ, PT ;  /* 0x000000ffef00720c */ /* 0x000fe20003f04270 */
[--C-:B-1----:R-:W-:Y:S02]  /*7380*/  HADD2.F32 R179, -RZ, R24.reuse.H1_H1 ;  /* 0x30000018ffb37230 */ /* 0x102fe40000004100 */
[----:B------:R-:W-:-:S10]  /*7390*/  HADD2.F32 R182, -RZ, R24.H0_H0 ;  /* 0x20000018ffb67230 */ /* 0x000fd40000004100 */
        /* <DEDUP_REMOVED lines=8> */
[----:B------:R-:W-:Y:S01]  /*7420*/  @P0 FADD.FTZ R181, R11, -R176 ;  /* 0x800000b00bb50221 */ /* 0x000fe20000010000 */
[--C-:B------:R-:W-:Y:S02]  /*7430*/  HADD2.F32 R187, -RZ, R25.reuse.H1_H1 ;  /* 0x30000019ffbb7230 */ /* 0x100fe40000004100 */
[----:B------:R-:W-:Y:S01]  /*7440*/  @P0 FADD.FTZ R176, R10, -R183 ;  /* 0x800000b70ab00221 */ /* 0x000fe20000010000 */
[----:B------:R-:W-:-:S02]  /*7450*/  HADD2.F32 R184, -RZ, R25.H0_H0 ;  /* 0x20000019ffb87230 */ /* 0x000fc40000004100 */
[----:B------:R-:W-:Y:S01]  /*7460*/  @P0 FADD.FTZ R180, R7, -R180 ;  /* 0x800000b407b40221 */ /* 0x000fe20000010000 */
[--C-:B------:R-:W-:Y:S02]  /*7470*/  HADD2.F32 R183, -RZ, R26.reuse.H0_H0 ;  /* 0x2000001affb77230 */ /* 0x100fe40000004100 */
[----:B------:R-:W-:Y:S01]  /*7480*/  @P0 FFMA.FTZ R187, R240, R176, R187 ;  /* 0x000000b0f0bb0223 */ /* 0x000fe200000100bb */
[----:B------:R-:W-:Y:S02]  /*7490*/  HADD2.F32 R176, -RZ, R26.H1_H1 ;  /* 0x3000001affb07230 */ /* 0x000fe40000004100 */
[----:B------:R-:W-:Y:S01]  /*74a0*/  @P0 FADD.FTZ R189, R6, -R189 ;  /* 0x800000bd06bd0221 */ /* 0x000fe20000010000 */
[C---:B------:R-:W-:Y:S01]  /*74b0*/  @P0 FFMA.FTZ R184, R240.reuse, R181, R184 ;  /* 0x000000b5f0b80223 */ /* 0x040fe200000100b8 */
[----:B------:R-:W-:Y:S01]  /*74c0*/  @P0 FFMA.FTZ R183, R240, R180, R183 ;  /* 0x000000b4f0b70223 */ /* 0x000fe200000100b7 */
[----:B------:R-:W-:Y:S01]  /*74d0*/  @P0 FADD.FTZ R177, R14, -R177 ;  /* 0x800000b10eb10221 */ /* 0x000fe20000010000 */
[----:B------:R-:W-:-:S02]  /*74e0*/  HADD2.F32 R180, -RZ, R27.H0_H0 ;  /* 0x2000001bffb47230 */ /* 0x000fc40000004100 */
[----:B------:R-:W-:Y:S01]  /*74f0*/  @P0 FFMA.FTZ R176, R240, R189, R176 ;  /* 0x000000bdf0b00223 */ /* 0x000fe200000100b0 */
[----:B------:R-:W-:Y:S02]  /*7500*/  HADD2.F32 R181, -RZ, R27.H1_H1 ;  /* 0x3000001bffb57230 */ /* 0x000fe40000004100 */
[----:B------:R-:W-:Y:S01]  /*7510*/  @P0 FADD.FTZ R191, R4, -R191 ;  /* 0x800000bf04bf0221 */ /* 0x000fe20000010000 */
[----:B------:R-:W-:Y:S01]  /*7520*/  @P0 FADD.FTZ R186, R0, -R193 ;  /* 0x800000c100ba0221 */ /* 0x000fe20000010000 */
[----:B------:R-:W-:Y:S01]  /*7530*/  @P0 FADD.FTZ R189, R15, -R178 ;  /* 0x800000b20fbd0221 */ /* 0x000fe20000010000 */
[C---:B------:R-:W-:Y:S01]  /*7540*/  @P0 FFMA.FTZ R179, R240.reuse, R177, R179 ;  /* 0x000000b1f0b30223 */ /* 0x040fe200000100b3 */
[C---:B------:R-:W-:Y:S01]  /*7550*/  @P0 FFMA.FTZ R180, R240.reuse, R191, R180 ;  /* 0x000000bff0b40223 */ /* 0x040fe200000100b4 */
[----:B------:R-:W-:Y:S01]  /*7560*/  @P0 FFMA.FTZ R181, R240, R186, R181 ;  /* 0x000000baf0b50223 */ /* 0x000fe200000100b5 */
[----:B------:R-:W-:Y:S01]  /*7570*/  F2FP.F16.F32.PACK_AB R178, R176, R183 ;  /* 0x000000b7b0b2723e */ /* 0x000fe200000000ff */
        /* <DEDUP_REMOVED lines=10> */
.L_x_2044:
        /* <DEDUP_REMOVED lines=8> */
.L_x_2045:
        /* <DEDUP_REMOVED lines=8> */
.L_x_2046:
        /* <DEDUP_REMOVED lines=8> */
.L_x_2047:
        /* <DEDUP_REMOVED lines=8> */
.L_x_2048:
        /* <DEDUP_REMOVED lines=8> */
.L_x_2049:
        /* <DEDUP_REMOVED lines=8> */
.L_x_2050:
        /* <DEDUP_REMOVED lines=11> */
.L_x_2043:
        /* <DEDUP_REMOVED lines=13> */
.L_x_2052:
        /* <DEDUP_REMOVED lines=12> */
.L_x_2053:
        /* <DEDUP_REMOVED lines=12> */
.L_x_2054:
        /* <DEDUP_REMOVED lines=12> */
.L_x_2055:
        /* <DEDUP_REMOVED lines=12> */
.L_x_2056:
        /* <DEDUP_REMOVED lines=12> */
.L_x_2057:
[----:B------:R-:W-:Y:S05]  /*7e60*/  @!P2 BRA `(.L_x_2058) ;  /* 0x00000000002ca947 */ /* 0x000fea0003800000 */
[----:B-1----:R-:W-:Y:S01]  /*7e70*/  @P0 FFMA.FTZ R183, R5, R184, R187 ;  /* 0x000000b805b70223 */ /* 0x002fe200000100bb */
        /* <DEDUP_REMOVED lines=10> */
.L_x_2058:
[----:B------:R-:W-:Y:S05]  /*7f20*/  @!P2 BRA `(.L_x_2051) ;  /* 0x0000000c006ca947 */ /* 0x000fea0003800000 */
[----:B------:R-:W-:Y:S01]  /*7f30*/  @P0 FFMA.FTZ R187, R2, R184, R187 ;  /* 0x000000b802bb0223 */ /* 0x000fe200000100bb */
[----:B-1----:R-:W-:Y:S02]  /*7f40*/  HADD2.F32 R181, -RZ, R27.H1_H1 ;  /* 0x3000001bffb57230 */ /* 0x002fe40000004100 */
[----:B------:R-:W-:Y:S02]  /*7f50*/  HADD2.F32 R183, -RZ, R55.H1_H1 ;  /* 0x30000037ffb77230 */ /* 0x000fe40000004100 */
[----:B------:R-:W-:Y:S01]  /*7f60*/  @P0 FADD.FTZ R187, R0, -R187 ;  /* 0x800000bb00bb0221 */ /* 0x000fe20000010000 */
[----:B-----5:R-:W-:-:S03]  /*7f70*/  HADD2.F32 R182, -RZ, R171.H1_H1 ;  /* 0x300000abffb67230 */ /* 0x020fc60000004100 */
[----:B------:R-:W-:-:S04]  /*7f80*/  @P0 FFMA.FTZ R181, R240, R187, R181 ;  /* 0x000000bbf0b50223 */ /* 0x000fc800000100b5 */
[----:B------:R-:W-:-:S04]  /*7f90*/  FMUL.FTZ R180, R181, UR16 ;  /* 0x00000010b5b47c20 */ /* 0x000fc80008410000 */
[-C--:B------:R-:W-:Y:S01]  /*7fa0*/  FMUL.FTZ R181, R183, R180.reuse ;  /* 0x000000b4b7b57220 */ /* 0x080fe20000410000 */
[----:B------:R-:W-:-:S04]  /*7fb0*/  FFMA.FTZ R107, R182, R180, R107 ;  /* 0x000000b4b66b7223 */ /* 0x000fc8000001006b */
[----:B------:R-:W-:-:S04]  /*7fc0*/  F2FP.F16.F32.PACK_AB R181, RZ, R181 ;  /* 0x000000b5ffb5723e */ /* 0x000fc800000000ff */
[----:B------:R-:W-:Y:S01]  /*7fd0*/  PRMT R175, R175, 0x5410, R181 ;  /* 0x00005410afaf7816 */ /* 0x000fe200000000b5 */
[----:B------:R-:W-:Y:S06]  /*7fe0*/  BRA `(.L_x_2051) ;  /* 0x0000000c003c7947 */ /* 0x000fec0003800000 */
.L_x_2042:
[----:B------:R-:W-:Y:S05]  /*7ff0*/  @!P1 BRA `(.L_x_2059) ;  /* 0x0000000400989947 */ /* 0x000fea0003800000 */
[-CC-:B-1----:R-:W-:Y:S01]  /*8000*/  FFMA.FTZ R176, R17, R184.reuse, R187.reuse ;  /* 0x000000b811b07223 */ /* 0x182fe200000100bb */
        /* <DEDUP_REMOVED lines=13> */
[C---:B------:R-:W-:Y:S01]  /*80e0*/  FMUL.FTZ R180, R240.reuse, R177 ;  /* 0x000000b1f0b47220 */ /* 0x040fe20000410000 */
[----:B------:R-:W-:Y:S01]  /*80f0*/  FMUL.FTZ R177, R240, R181 ;  /* 0x000000b5f0b17220 */ /* 0x000fe20000410000 */
[----:B------:R-:W-:Y:S01]  /*8100*/  FADD.FTZ R191, R4, -R191 ;  /* 0x800000bf04bf7221 */ /* 0x000fe20000010000 */
        /* <DEDUP_REMOVED lines=22> */
.L_x_2060:
        /* <DEDUP_REMOVED lines=8> */
.L_x_2061:
        /* <DEDUP_REMOVED lines=8> */
.L_x_2062:
        /* <DEDUP_REMOVED lines=8> */
.L_x_2063:
        /* <DEDUP_REMOVED lines=8> */
.L_x_2064:
        /* <DEDUP_REMOVED lines=8> */
.L_x_2065:
        /* <DEDUP_REMOVED lines=12> */
.L_x_2066:
        /* <DEDUP_REMOVED lines=11> */
.L_x_2059:
        /* <DEDUP_REMOVED lines=13> */
.L_x_2067:
        /* <DEDUP_REMOVED lines=13> */
.L_x_2068:
        /* <DEDUP_REMOVED lines=13> */
.L_x_2069:
        /* <DEDUP_REMOVED lines=13> */
.L_x_2070:
        /* <DEDUP_REMOVED lines=13> */
.L_x_2071:
        /* <DEDUP_REMOVED lines=13> */
.L_x_2072:
        /* <DEDUP_REMOVED lines=13> */
.L_x_2073:
[----:B------:R-:W-:Y:S05]  /*8c10*/  @!P2 BRA `(.L_x_2051) ;  /* 0x000000000030a947 */ /* 0x000fea0003800000 */
[----:B------:R-:W-:Y:S01]  /*8c20*/  FFMA.FTZ R187, R2, R184, R187 ;  /* 0x000000b802bb7223 */ /* 0x000fe200000100bb */
[----:B------:R-:W-:Y:S01]  /*8c30*/  ISETP.GT.AND P0, PT, R239, RZ, PT ;  /* 0x000000ffef00720c */ /* 0x000fe20003f04270 */
[----:B-1----:R-:W-:Y:S02]  /*8c40*/  HADD2.F32 R181, -RZ, R55.H1_H1 ;  /* 0x30000037ffb57230 */ /* 0x002fe40000004100 */
        /* <DEDUP_REMOVED lines=9> */
.L_x_2051:
[----:B------:R-:W2:Y:S01]  /*8ce0*/  @P1 LDC.64 R186, c[0x0][0x478] ;  /* 0x00011e00ffba1b82 */ /* 0x000ea20000000a00 */
[----:B------:R-:W-:Y:S01]  /*8cf0*/  @P1 IADD3 R185, PT, PT, R185, 0x300, RZ ;  /* 0x00000300b9b91810 */ /* 0x000fe20007ffe0ff */
[----:B------:R-:W-:-:S06]  /*8d00*/  UPLOP3.LUT UP1, UPT, UPT, UPT, UP1, 0x40, 0x4 ;  /* 0x000000000004789c */ /* 0x000fcc0003f2e810 */
[----:B-1----:R-:W1:Y:S08]  /*8d10*/  @P2 LDC.64 R182, c[0x0][0x468] ;  /* 0x00011a00ffb62b82 */ /* 0x002e700000000a00 */
[----:B------:R-:W3:Y:S01]  /*8d20*/  LDC.64 R180, c[0x0][0x380] ;  /* 0x0000e000ffb47b82 */ /* 0x000ee20000000a00 */
[----:B--2---:R-:W-:-:S05]  /*8d30*/  @P1 IMAD.WIDE.U32 R186, R185, 0x10, R186 ;  /* 0x00000010b9ba1825 */ /* 0x004fca00078e00ba */
[----:B------:R2:W-:Y:S01]  /*8d40*/  @P1 STG.E.128 desc[UR12][R186.64], R176 ;  /* 0x000000b0ba001986 */ /* 0x0005e2000c101d0c */
[----:B-1----:R-:W-:-:S05]  /*8d50*/  @P2 IMAD.WIDE.U32 R182, R241, 0x10, R182 ;  /* 0x00000010f1b62825 */ /* 0x002fca00078e00b6 */
[----:B------:R2:W-:Y:S01]  /*8d60*/  @P2 STG.E.128 desc[UR12][R182.64], R172 ;  /* 0x000000acb6002986 */ /* 0x0005e2000c101d0c */
[----:B---3--:R-:W-:-:S04]  /*8d70*/  IADD3 R235, PT, PT, R235, R180, RZ ;  /* 0x000000b4ebeb7210 */ /* 0x008fc80007ffe0ff */
[----:B------:R-:W-:-:S13]  /*8d80*/  ISETP.GE.AND P0, PT, R235, R181, PT ;  /* 0x000000b5eb00720c */ /* 0x000fda0003f06270 */
[----:B--2---:R-:W-:Y:S05]  /*8d90*/  @!P0 BRA `(.L_x_2074) ;  /* 0xffffff7400c88947 */ /* 0x004fea000383ffff */
.L_x_1938:
[----:B------:R-:W1:Y:S08]  /*8da0*/  S2UR UR4, SR_CTAID.X ;  /* 0x00000000000479c3 */ /* 0x000e700000002500 */
[----:B------:R-:W1:Y:S08]  /*8db0*/  LDC R0, c[0x0][0x388] ;  /* 0x0000e200ff007b82 */ /* 0x000e700000000800 */
[----:B0-----:R-:W0:Y:S08]  /*8dc0*/  LDC.64 R2, c[0x0][0x440] ;  /* 0x00011000ff027b82 */ /* 0x001e300000000a00 */
[----:B------:R-:W2:Y:S08]  /*8dd0*/  LDC.64 R4, c[0x0][0x448] ;  /* 0x00011200ff047b82 */ /* 0x000eb00000000a00 */
[----:B------:R-:W3:Y:S01]  /*8de0*/  LDC.64 R6, c[0x0][0x460] ;  /* 0x00011800ff067b82 */ /* 0x000ee20000000a00 */
[----:B-1----:R-:W-:-:S05]  /*8df0*/  IMAD R0, R0, UR4, RZ ;  /* 0x0000000400007c24 */ /* 0x002fca000f8e02ff */
[----:B------:R-:W-:-:S05]  /*8e00*/  LEA.HI R237, R0, R237, RZ, 0x1d ;  /* 0x000000ed00ed7211 */ /* 0x000fca00078fe8ff */
[----:B0-----:R-:W-:-:S04]  /*8e10*/  IMAD.WIDE.U32 R2, R237, 0x20, R2 ;  /* 0x00000020ed027825 */ /* 0x001fc800078e0002 */
[C---:B--2---:R-:W-:Y:S01]  /*8e20*/  IMAD.WIDE.U32 R4, R237.reuse, 0x20, R4 ;  /* 0x00000020ed047825 */ /* 0x044fe200078e0004 */
[----:B------:R-:W-:Y:S04]  /*8e30*/  STG.E.128 desc[UR12][R2.64], R164 ;  /* 0x000000a402007986 */ /* 0x000fe8000c101d0c */
[----:B------:R-:W-:Y:S01]  /*8e40*/  STG.E.128 desc[UR12][R2.64+0x10], R160 ;  /* 0x000010a002007986 */ /* 0x000fe2000c101d0c */
        /* <DEDUP_REMOVED lines=24> */
.L_x_2075:
        /* <DEDUP_REMOVED lines=11> */
.L_x_15605:


//--------------------- .text._ZN10layer_norm13ln_bwd_kernelINS_13Kernel_traitsI6__halfS2_S2_S2_fjLj8192ELj1ELj1ELj8ELj16ENS_18Kernel_traits_baseILj8192ES2_S2_S2_S2_fjLj256EEEEELb1ELb0ELb0ELb0EEEvNS_9BwdParamsE --------------------------
	.section	.text._ZN10layer_norm13ln_bwd_kernelINS_13Kernel_traitsI6__halfS2_S2_S2_fjLj8192ELj1ELj1ELj8ELj16ENS_18Kernel_traits_baseILj8192ES2_S2_S2_S2_fjLj256EEEEELb1ELb0ELb0ELb0EEEvNS_9BwdParamsE,"ax",@progbits
	.align	128
        .global         _ZN10layer_norm13ln_bwd_kernelINS_13Kernel_traitsI6__halfS2_S2_S2_fjLj8192ELj1ELj1ELj8ELj16ENS_18Kernel_traits_baseILj8192ES2_S2_S2_S2_fjLj256EEEEELb1ELb0ELb0ELb0EEEvNS_9BwdParamsE
        .type           _ZN10layer_norm13ln_bwd_kernelINS_13Kernel_traitsI6__halfS2_S2_S2_fjLj8192ELj1ELj1ELj8ELj16ENS_18Kernel_traits_baseILj8192ES2_S2_S2_S2_fjLj256EEEEELb1ELb0ELb0ELb0EEEvNS_9BwdParamsE,@function
        .size           _ZN10layer_norm13ln_bwd_kernelINS_13Kernel_traitsI6__halfS2_S2_S2_fjLj8192ELj1ELj1ELj8ELj16ENS_18Kernel_traits_baseILj8192ES2_S2_S2_S2_fjLj256EEEEELb1ELb0ELb0ELb0EEEvNS_9BwdParamsE,(.L_x_15606 - _ZN10layer_norm13ln_bwd_kernelINS_13Kernel_traitsI6__halfS2_S2_S2_fjLj8192ELj1ELj1ELj8ELj16ENS_18Kernel_traits_baseILj8192ES2_S2_S2_S2_fjLj256EEEEELb1ELb0ELb0ELb0EEEvNS_9BwdParamsE)
        .other          _ZN10layer_norm13ln_bwd_kernelINS_13Kernel_traitsI6__halfS2_S2_S2_fjLj8192ELj1ELj1ELj8ELj16ENS_18Kernel_traits_baseILj8192ES2_S2_S2_S2_fjLj256EEEEELb1ELb0ELb0ELb0EEEvNS_9BwdParamsE,@"STO_CUDA_ENTRY STV_DEFAULT"
_ZN10layer_norm13ln_bwd_kernelINS_13Kernel_traitsI6__halfS2_S2_S2_fjLj8192ELj1ELj1ELj8ELj16ENS_18Kernel_traits_baseILj8192ES2_S2_S2_S2_fjLj256EEEEELb1ELb0ELb0ELb0EEEvNS_9BwdParamsE:
.text._ZN10layer_norm13ln_bwd_kernelINS_13Kernel_traitsI6__halfS2_S2_S2_fjLj8192ELj1ELj1ELj8ELj16ENS_18Kernel_traits_baseILj8192ES2_S2_S2_S2_fjLj256EEEEELb1ELb0ELb0ELb0EEEvNS_9BwdParamsE:
        /* <DEDUP_REMOVED lines=97> */
[----:B------:R-:W-:Y:S02]  /*0610*/  P2R R6, PR, RZ, 0x1 ;  /* 0x00000001ff067803 */ /* 0x000fe40000000000 */
[----:B------:R-:W-:Y:S02]  /*0620*/  CS2R R56, SRZ ;  /* 0x0000000000387805 */ /* 0x000fe4000001ff00 */
[----:B------:R-:W-:Y:S02]  /*0630*/  CS2R R58, SRZ ;  /* 0x00000000003a7805 */ /* 0x000fe4000001ff00 */
[----:B------:R-:W-:Y:S02]  /*0640*/  CS2R R52, SRZ ;  /* 0x0000000000347805 */ /* 0x000fe4000001ff00 */
[----:B------:R-:W-:-:S02]  /*0650*/  CS2R R54, SRZ ;  /* 0x0000000000367805 */ /* 0x000fc4000001ff00 */
[----:B------:R-:W-:Y:S02]  /*0660*/  CS2R R48, SRZ ;  /* 0x0000000000307805 */ /* 0x000fe4000001ff00 */
[----:B------:R-:W-:Y:S01]  /*0670*/  CS2R R50, SRZ ;  /* 0x0000000000327805 */ /* 0x000fe2000001ff00 */
[----:B------:R-:W0:Y:S01]  /*0680*/  LDCU.U8 UR7, c[0x0][0x410] ;  /* 0x00008200ff0777ac */ /* 0x000e220008000000 */
[----:B------:R-:W1:Y:S01]  /*0690*/  LDCU UR11, c[0x0][0x408] ;  /* 0x00008100ff0b77ac */ /* 0x000e620008000800 */
[----:B------:R-:W2:Y:S01]  /*06a0*/  LDCU UR10, c[0x0][0x400] ;  /* 0x00008000ff0a77ac */ /* 0x000ea20008000800 */
[----:B------:R-:W3:Y:S01]  /*06b0*/  LDCU.64 UR8, c[0x0][0x438] ;  /* 0x00008700ff0877ac */ /* 0x000ee20008000a00 */
[----:B------:R-:W4:Y:S02]  /*06c0*/  LDCU.64 UR12, c[0x0][0x478] ;  /* 0x00008f00ff0c77ac */ /* 0x000f240008000a00 */
.L_x_2115:
[----:B------:R-:W0:Y:S08]  /*06d0*/  LDC.64 R138, c[0x0][0x3c0] ;  /* 0x0000f000ff8a7b82 */ /* 0x000e300000000a00 */
[----:B------:R-:W1:Y:S08]  /*06e0*/  LDC R5, c[0x0][0x388] ;  /* 0x0000e200ff057b82 */ /* 0x000e700000000800 */
[----:B------:R-:W2:Y:S01]  /*06f0*/  LDC.64 R136, c[0x0][0x3c8] ;  /* 0x0000f200ff887b82 */ /* 0x000ea20000000a00 */
[----:B0-----:R-:W-:-:S06]  /*0700*/  IMAD.WIDE R138, R0, 0x4, R138 ;  /* 0x00000004008a7825 */ /* 0x001fcc00078e028a */
[----:B------:R-:W3:Y:S01]  /*0710*/  LDG.E R138, desc[UR4][R138.64] ;  /* 0x000000048a8a7981 */ /* 0x000ee2000c1e1900 */
[C---:B------:R-:W-:Y:S01]  /*0720*/  ISETP.GE.U32.AND P3, PT, R3.reuse, 0x100, PT ;  /* 0x000001000300780c */ /* 0x040fe20003f66070 */
[C---:B-1----:R-:W-:Y:S01]  /*0730*/  IMAD R140, R0.reuse, R5, RZ ;  /* 0x00000005008c7224 */ /* 0x042fe200078e02ff */
[C---:B------:R-:W-:Y:S01]  /*0740*/  ISETP.GE.U32.AND P5, PT, R3.reuse, 0x200, PT ;  /* 0x000002000300780c */ /* 0x040fe20003fa6070 */
[----:B------:R-:W0:Y:S01]  /*0750*/  S2R R144, SR_CgaCtaId ;  /* 0x0000000000907919 */ /* 0x000e220000008800 */
[----:B------:R-:W-:Y:S02]  /*0760*/  ISETP.GE.U32.AND P4, PT, R3, 0x300, PT ;  /* 0x000003000300780c */ /* 0x000fe40003f86070 */
[----:B------:R-:W-:Y:S01]  /*0770*/  SHF.R.S32.HI R141, RZ, 0x1f, R140 ;  /* 0x0000001fff8d7819 */ /* 0x000fe2000001148c */
[----:B--2---:R-:W-:-:S03]  /*0780*/  IMAD.WIDE R136, R0, 0x4, R136 ;  /* 0x0000000400887825 */ /* 0x004fc600078e0288 */
[----:B------:R-:W-:Y:S01]  /*0790*/  LEA.HI R141, R141, R140, RZ, 0x3 ;  /* 0x0000008c8d8d7211 */ /* 0x000fe200078f18ff */
[----:B------:R-:W-:Y:S01]  /*07a0*/  BSSY.RECONVERGENT B0, `(.L_x_2077) ;  /* 0x0000068000007945 */ /* 0x000fe20003800200 */
[----:B------:R-:W-:Y:S02]  /*07b0*/  ISETP.NE.AND P0, PT, RZ, UR7, PT ;  /* 0x00000007ff007c0c */ /* 0x000fe4000bf05270 */
[----:B------:R-:W-:Y:S01]  /*07c0*/  LEA.HI.SX32 R186, R141, R4, 0x1d ;  /* 0x000000048dba7211 */ /* 0x000fe200078feaff */
[----:B-----5:R1:W5:Y:S01]  /*07d0*/  LDG.E R188, desc[UR4][R136.64] ;  /* 0x0000000488bc7981 */ /* 0x020362000c1e1900 */
[----:B------:R-:W-:Y:S02]  /*07e0*/  CS2R R146, SRZ ;  /* 0x0000000000927805 */ /* 0x000fe4000001ff00 */
[----:B------:R-:W-:Y:S02]  /*07f0*/  MOV R148, R186 ;  /* 0x000000ba00947202 */ /* 0x000fe40000000f00 */
[----:B-1----:R-:W-:-:S02]  /*0800*/  P2R R136, PR, RZ, 0x1 ;  /* 0x00000001ff887803 */ /* 0x002fc40000000000 */
[----:B---3--:R-:W-:Y:S01]  /*0810*/  FSEL R145, R138, RZ, !P0 ;  /* 0x000000ff8a917208 */ /* 0x008fe20004000000 */
[----:B0-----:R-:W-:Y:S06]  /*0820*/  @!P3 BRA `(.L_x_2078) ;  /* 0x00000004007cb947 */ /* 0x001fec0003800000 */
        /* <DEDUP_REMOVED lines=12> */
[----:B------:R-:W-:-:S02]  /*08f0*/  HADD2.F32 R185, -RZ, R112.H0_H0 ;  /* 0x20000070ffb97230 */ /* 0x000fc40000004100 */
[----:B------:R-:W-:Y:S02]  /*0900*/  HADD2.F32 R182, -RZ, R112.H1_H1 ;  /* 0x30000070ffb67230 */ /* 0x000fe40000004100 */
[--C-:B------:R-:W-:Y:S02]  /*0910*/  HADD2.F32 R181, -RZ, R113.reuse.H0_H0 ;  /* 0x20000071ffb57230 */ /* 0x100fe40000004100 */
[----:B------:R-:W-:Y:S02]  /*0920*/  HADD2.F32 R155, -RZ, R113.H1_H1 ;  /* 0x30000071ff9b7230 */ /* 0x000fe40000004100 */
[----:B------:R-:W-:Y:S02]  /*0930*/  HADD2.F32 R159, -RZ, R114.H1_H1 ;  /* 0x30000072ff9f7230 */ /* 0x000fe40000004100 */
[----:B0-----:R-:W-:-:S05]  /*0940*/  @P0 IMAD.WIDE.U32 R146, R186, 0x10, R146 ;  /* 0x00000010ba920825 */ /* 0x001fca00078e0092 */
[----:B------:R0:W5:Y:S01]  /*0950*/  @P0 LDG.E.128 R44, desc[UR4][R146.64] ;  /* 0x00000004922c0981 */ /* 0x000162000c1e1d00 */
[----:B------:R-:W-:Y:S02]  /*0960*/  HADD2.F32 R161, -RZ, R115.H0_H0 ;  /* 0x20000073ffa17230 */ /* 0x000fe40000004100 */
[----:B---3--:R-:W-:Y:S02]  /*0970*/  HADD2.F32 R150, -RZ, R136.H1_H1 ;  /* 0x30000088ff967230 */ /* 0x008fe40000004100 */
[--C-:B------:R-:W-:Y:S02]  /*0980*/  HADD2.F32 R156, -RZ, R137.reuse.H0_H0 ;  /* 0x20000089ff9c7230 */ /* 0x100fe40000004100 */
[----:B------:R-:W-:Y:S02]  /*0990*/  HADD2.F32 R158, -RZ, R137.H1_H1 ;  /* 0x30000089ff9e7230 */ /* 0x000fe40000004100 */
[----:B------:R-:W-:Y:S01]  /*09a0*/  FADD.FTZ R137, -R145, R150 ;  /* 0x0000009691897221 */ /* 0x000fe20000010100 */
[----:B------:R-:W-:-:S02]  /*09b0*/  HADD2.F32 R160, -RZ, R138.H0_H0 ;  /* 0x2000008affa07230 */ /* 0x000fc40000004100 */
[----:B------:R-:W-:Y:S02]  /*09c0*/  HADD2.F32 R148, -RZ, R136.H0_H0 ;  /* 0x20000088ff947230 */ /* 0x000fe40000004100 */
[----:B-----5:R-:W-:Y:S01]  /*09d0*/  FMUL.FTZ R184, R188, R137 ;  /* 0x00000089bcb87220 */ /* 0x020fe20000410000 */
[----:B------:R-:W-:Y:S02]  /*09e0*/  HADD2.F32 R162, -RZ, R138.H1_H1 ;  /* 0x3000008affa27230 */ /* 0x000fe40000004100 */
[C---:B------:R-:W-:Y:S01]  /*09f0*/  FADD.FTZ R137, -R145.reuse, R158 ;  /* 0x0000009e91897221 */ /* 0x040fe20000010100 */
[----:B----4-:R-:W-:Y:S02]  /*0a00*/  HADD2.F32 R136, -RZ, R140.H0_H0 ;  /* 0x2000008cff887230 */ /* 0x010fe40000004100 */
[C---:B------:R-:W-:Y:S01]  /*0a10*/  FADD.FTZ R157, -R145.reuse, R160 ;  /* 0x000000a0919d7221 */ /* 0x040fe20000010100 */
[C---:B------:R-:W-:Y:S01]  /*0a20*/  FADD.FTZ R187, -R145.reuse, R148 ;  /* 0x0000009491bb7221 */ /* 0x040fe20000010100 */
[----:B------:R-:W-:Y:S01]  /*0a30*/  FADD.FTZ R183, -R145, R156 ;  /* 0x0000009c91b77221 */ /* 0x000fe20000010100 */
[----:B------:R-:W-:-:S02]  /*0a40*/  HADD2.F32 R164, -RZ, R139.H0_H0 ;  /* 0x2000008bffa47230 */ /* 0x000fc40000004100 */
[C---:B------:R-:W-:Y:S01]  /*0a50*/  FMUL.FTZ R156, R188.reuse, R137 ;  /* 0x00000089bc9c7220 */ /* 0x040fe20000410000 */
[----:B------:R-:W-:Y:S02]  /*0a60*/  HADD2.F32 R198, -RZ, R139.H1_H1 ;  /* 0x3000008bffc67230 */ /* 0x000fe40000004100 */
[----:B------:R-:W-:Y:S01]  /*0a70*/  FADD.FTZ R137, -R145, R162 ;  /* 0x000000a291897221 */ /* 0x000fe20000010100 */
[----:B------:R-:W-:Y:S02]  /*0a80*/  HADD2.F32 R140, -RZ, R140.H1_H1 ;  /* 0x3000008cff8c7230 */ /* 0x000fe40000004100 */
[----:B------:R-:W-:Y:S01]  /*0a90*/  FMUL.FTZ R185, R185, R136 ;  /* 0x00000088b9b97220 */ /* 0x000fe20000410000 */
[----:B------:R-:W-:Y:S02]  /*0aa0*/  HADD2.F32 R139, -RZ, R142.H0_H0 ;  /* 0x2000008eff8b7230 */ /* 0x000fe40000004100 */
[----:B------:R-:W-:Y:S01]  /*0ab0*/  FMUL.FTZ R157, R188, R157 ;  /* 0x0000009dbc9d7220 */ /* 0x000fe20000410000 */
[----:B------:R-:W-:-:S02]  /*0ac0*/  HADD2.F32 R158, -RZ, R114.H0_H0 ;  /* 0x20000072ff9e7230 */ /* 0x000fc40000004100 */
[C---:B------:R-:W-:Y:S01]  /*0ad0*/  FMUL.FTZ R187, R188.reuse, R187 ;  /* 0x000000bbbcbb7220 */ /* 0x040fe20000410000 */
[--C-:B------:R-:W-:Y:S02]  /*0ae0*/  HADD2.F32 R138, -RZ, R141.reuse.H0_H0 ;  /* 0x2000008dff8a7230 */ /* 0x100fe40000004100 */
[----:B------:R-:W-:Y:S01]  /*0af0*/  FMUL.FTZ R160, R188, R137 ;  /* 0x00000089bca07220 */ /* 0x000fe20000410000 */
[----:B------:R-:W-:Y:S01]  /*0b00*/  FMUL.FTZ R182, R182, R140 ;  /* 0x0000008cb6b67220 */ /* 0x000fe20000410000 */
[----:B------:R-:W-:Y:S01]  /*0b10*/  FMUL.FTZ R183, R188, R183 ;  /* 0x000000b7bcb77220 */ /* 0x000fe20000410000 */
[-C--:B------:R-:W-:Y:S01]  /*0b20*/  FMUL.FTZ R158, R158, R139.reuse ;  /* 0x0000008b9e9e7220 */ /* 0x080fe20000410000 */
[----:B------:R-:W-:Y:S01]  /*0b30*/  FADD.FTZ R72, R72, R139 ;  /* 0x0000008b48487221 */ /* 0x000fe20000010000 */
[----:B------:R-:W-:Y:S01]  /*0b40*/  FFMA.FTZ R104, R157, R139, R104 ;  /* 0x0000008b9d687223 */ /* 0x000fe20000010068 */
[----:B------:R-:W-:Y:S01]  /*0b50*/  FADD.FTZ R137, RZ, R185 ;  /* 0x000000b9ff897221 */ /* 0x000fe20000010000 */
[----:B------:R-:W-:Y:S01]  /*0b60*/  FFMA.FTZ R139, R187, R185, RZ ;  /* 0x000000b9bb8b7223 */ /* 0x000fe200000100ff */
[----:B0-----:R-:W-:-:S02]  /*0b70*/  HADD2.F32 R146, -RZ, R141.H1_H1 ;  /* 0x3000008dff927230 */ /* 0x001fc40000004100 */
[----:B------:R-:W-:Y:S01]  /*0b80*/  FADD.FTZ R76, R76, R136 ;  /* 0x000000884c4c7221 */ /* 0x000fe20000010000 */
[----:B------:R-:W-:Y:S01]  /*0b90*/  FFMA.FTZ R108, R187, R136, R108 ;  /* 0x00000088bb6c7223 */ /* 0x000fe2000001006c */
[-C--:B------:R-:W-:Y:S01]  /*0ba0*/  FMUL.FTZ R181, R181, R138.reuse ;  /* 0x0000008ab5b57220 */ /* 0x080fe20000410000 */
[----:B------:R-:W-:Y:S01]  /*0bb0*/  FADD.FTZ R78, R78, R138 ;  /* 0x0000008a4e4e7221 */ /* 0x000fe20000010000 */
[----:B------:R-:W-:Y:S01]  /*0bc0*/  FFMA.FTZ R110, R183, R138, R110 ;  /* 0x0000008ab76e7223 */ /* 0x000fe2000001006e */
[----:B------:R-:W-:Y:S01]  /*0bd0*/  FADD.FTZ R136, R137, R182 ;  /* 0x000000b689887221 */ /* 0x000fe20000010000 */
[----:B------:R-:W-:Y:S01]  /*0be0*/  FFMA.FTZ R138, R184, R182, R139 ;  /* 0x000000b6b88a7223 */ /* 0x000fe2000001008b */
[----:B------:R-:W-:Y:S02]  /*0bf0*/  FMUL.FTZ R155, R155, R146 ;  /* 0x000000929b9b7220 */ /* 0x000fe40000410000 */
[----:B------:R-:W-:Y:S01]  /*0c00*/  FADD.FTZ R136, R136, R181 ;  /* 0x000000b588887221 */ /* 0x000fe20000010000 */
[----:B------:R-:W-:Y:S01]  /*0c10*/  FFMA.FTZ R137, R183, R181, R138 ;  /* 0x000000b5b7897223 */ /* 0x000fe2000001008a */
[----:B------:R-:W-:-:S02]  /*0c20*/  HADD2.F32 R142, -RZ, R142.H1_H1 ;  /* 0x3000008eff8e7230 */ /* 0x000fc40000004100 */
[----:B------:R-:W-:Y:S01]  /*0c30*/  FADD.FTZ R139, R136, R155 ;  /* 0x0000009b888b7221 */ /* 0x000fe20000010000 */
[----:B------:R-:W-:Y:S01]  /*0c40*/  FFMA.FTZ R136, R156, R155, R137 ;  /* 0x0000009b9c887223 */ /* 0x000fe20000010089 */
[--C-:B------:R-:W-:Y:S02]  /*0c50*/  HADD2.F32 R141, -RZ, R143.reuse.H0_H0 ;  /* 0x2000008fff8d7230 */ /* 0x100fe40000004100 */
[----:B------:R-:W-:Y:S01]  /*0c60*/  FMUL.FTZ R159, R159, R142 ;  /* 0x0000008e9f9f7220 */ /* 0x000fe20000410000 */
[----:B------:R-:W-:Y:S01]  /*0c70*/  FADD.FTZ R163, -R145, R164 ;  /* 0x000000a491a37221 */ /* 0x000fe20000010100 */
[----:B------:R-:W-:Y:S01]  /*0c80*/  FADD.FTZ R138, R139, R158 ;  /* 0x0000009e8b8a7221 */ /* 0x000fe20000010000 */
[----:B------:R-:W-:Y:S01]  /*0c90*/  FFMA.FTZ R137, R157, R158, R136 ;  /* 0x0000009e9d897223 */ /* 0x000fe20000010088 */
[----:B------:R-:W-:Y:S02]  /*0ca0*/  HADD2.F32 R143, -RZ, R143.H1_H1 ;  /* 0x3000008fff8f7230 */ /* 0x000fe40000004100 */
[----:B------:R-:W-:Y:S01]  /*0cb0*/  FMUL.FTZ R161, R161, R141 ;  /* 0x0000008da1a17220 */ /* 0x000fe20000410000 */
[----:B------:R-:W-:-:S02]  /*0cc0*/  HADD2.F32 R162, -RZ, R115.H1_H1 ;  /* 0x30000073ffa27230 */ /* 0x000fc40000004100 */
        /* <DEDUP_REMOVED lines=21> */
.L_x_2078:
[----:B----4-:R-:W-:Y:S05]  /*0e20*/  BSYNC.RECONVERGENT B0 ;  /* 0x0000000000007941 */ /* 0x010fea0003800200 */
.L_x_2077:
        /* <DEDUP_REMOVED lines=16> */
[----:B------:R-:W-:Y:S01]  /*0f30*/  IADD3 R148, PT, PT, R148, 0x100, RZ ;  /* 0x0000010094947810 */ /* 0x000fe20007ffe0ff */
[--C-:B---3--:R-:W-:Y:S02]  /*0f40*/  HADD2.F32 R20, -RZ, R8.reuse.H1_H1 ;  /* 0x30000008ff147230 */ /* 0x108fe40000004100 */
[----:B------:R-:W-:Y:S02]  /*0f50*/  HADD2.F32 R18, -RZ, R8.H0_H0 ;  /* 0x20000008ff127230 */ /* 0x000fe40000004100 */
[--C-:B------:R-:W-:Y:S02]  /*0f60*/  HADD2.F32 R142, -RZ, R11.reuse.H0_H0 ;  /* 0x2000000bff8e7230 */ /* 0x100fe40000004100 */
[----:B------:R-:W-:Y:S02]  /*0f70*/  HADD2.F32 R150, -RZ, R11.H1_H1 ;  /* 0x3000000bff967230 */ /* 0x000fe40000004100 */
[----:B------:R-:W-:Y:S01]  /*0f80*/  FADD.FTZ R11, -R145, R20 ;  /* 0x00000014910b7221 */ /* 0x000fe20000010100 */
[----:B------:R-:W-:-:S02]  /*0f90*/  HADD2.F32 R22, -RZ, R9.H0_H0 ;  /* 0x20000009ff167230 */ /* 0x000fc40000004100 */
[----:B------:R-:W-:Y:S01]  /*0fa0*/  FADD.FTZ R7, -R145, R18 ;  /* 0x0000001291077221 */ /* 0x000fe20000010100 */
[----:B------:R-:W-:Y:S02]  /*0fb0*/  HADD2.F32 R136, -RZ, R9.H1_H1 ;  /* 0x30000009ff887230 */ /* 0x000fe40000004100 */
[--C-:B------:R-:W-:Y:S02]  /*0fc0*/  HADD2.F32 R138, -RZ, R10.reuse.H0_H0 ;  /* 0x2000000aff8a7230 */ /* 0x100fe40000004100 */
[----:B------:R-:W-:Y:S02]  /*0fd0*/  HADD2.F32 R140, -RZ, R10.H1_H1 ;  /* 0x3000000aff8c7230 */ /* 0x000fe40000004100 */
[C---:B-----5:R-:W-:Y:S01]  /*0fe0*/  FMUL.FTZ R10, R188.reuse, R11 ;  /* 0x0000000bbc0a7220 */ /* 0x060fe20000410000 */
[----:B------:R-:W-:Y:S02]  /*0ff0*/  HADD2.F32 R8, -RZ, R124.H0_H0 ;  /* 0x2000007cff087230 */ /* 0x000fe40000004100 */
[----:B------:R-:W-:Y:S01]  /*1000*/  FMUL.FTZ R7, R188, R7 ;  /* 0x00000007bc077220 */ /* 0x000fe20000410000 */
[----:B----4-:R-:W-:-:S02]  /*1010*/  HADD2.F32 R9, -RZ, R12.H0_H0 ;  /* 0x2000000cff097230 */ /* 0x010fc40000004100 */
[----:B------:R-:W-:Y:S01]  /*1020*/  FADD.FTZ R11, -R145, R22 ;  /* 0x00000016910b7221 */ /* 0x000fe20000010100 */
[----:B0-----:R-:W-:Y:S02]  /*1030*/  HADD2.F32 R16, -RZ, R12.H1_H1 ;  /* 0x3000000cff107230 */ /* 0x001fe40000004100 */
[----:B------:R-:W-:Y:S02]  /*1040*/  HADD2.F32 R12, -RZ, R124.H1_H1 ;  /* 0x3000007cff0c7230 */ /* 0x000fe40000004100 */
[--C-:B------:R-:W-:Y:S02]  /*1050*/  HADD2.F32 R17, -RZ, R13.reuse.H0_H0 ;  /* 0x2000000dff117230 */ /* 0x100fe40000004100 */
[----:B------:R-:W-:Y:S02]  /*1060*/  HADD2.F32 R19, -RZ, R13.H1_H1 ;  /* 0x3000000dff137230 */ /* 0x000fe40000004100 */
[--C-:B------:R-:W-:Y:S02]  /*1070*/  HADD2.F32 R141, -RZ, R15.reuse.H0_H0 ;  /* 0x2000000fff8d7230 */ /* 0x100fe40000004100 */
[----:B------:R-:W-:-:S02]  /*1080*/  HADD2.F32 R143, -RZ, R15.H1_H1 ;  /* 0x3000000fff8f7230 */ /* 0x000fc40000004100 */
[----:B------:R-:W-:Y:S01]  /*1090*/  FADD.FTZ R15, -R145, R136 ;  /* 0x00000088910f7221 */ /* 0x000fe20000010100 */
[----:B------:R-:W-:Y:S02]  /*10a0*/  HADD2.F32 R13, -RZ, R125.H0_H0 ;  /* 0x2000007dff0d7230 */ /* 0x000fe40000004100 */
[-C--:B------:R-:W-:Y:S01]  /*10b0*/  FMUL.FTZ R8, R8, R9.reuse ;  /* 0x0000000908087220 */ /* 0x080fe20000410000 */
[----:B------:R-:W-:Y:S01]  /*10c0*/  FADD.FTZ R68, R68, R9 ;  /* 0x0000000944447221 */ /* 0x000fe20000010000 */
[----:B------:R-:W-:Y:S01]  /*10d0*/  FFMA.FTZ R100, R7, R9, R100 ;  /* 0x0000000907647223 */ /* 0x000fe20000010064 */
[----:B------:R-:W-:Y:S01]  /*10e0*/  FMUL.FTZ R11, R188, R11 ;  /* 0x0000000bbc0b7220 */ /* 0x000fe20000410000 */
[-C--:B------:R-:W-:Y:S01]  /*10f0*/  FMUL.FTZ R9, R12, R16.reuse ;  /* 0x000000100c097220 */ /* 0x080fe20000410000 */
[----:B------:R-:W-:Y:S01]  /*1100*/  FADD.FTZ R69, R69, R16 ;  /* 0x0000001045457221 */ /* 0x000fe20000010000 */
[----:B------:R-:W-:Y:S01]  /*1110*/  FFMA.FTZ R101, R10, R16, R101 ;  /* 0x000000100a657223 */ /* 0x000fe20000010065 */
[----:B------:R-:W-:-:S02]  /*1120*/  HADD2.F32 R21, -RZ, R14.H0_H0 ;  /* 0x2000000eff157230 */ /* 0x000fc40000004100 */
[----:B------:R-:W-:Y:S02]  /*1130*/  HADD2.F32 R137, -RZ, R14.H1_H1 ;  /* 0x3000000eff897230 */ /* 0x000fe40000004100 */
[----:B------:R-:W-:Y:S01]  /*1140*/  FMUL.FTZ R14, R188, R15 ;  /* 0x0000000fbc0e7220 */ /* 0x000fe20000410000 */
[----:B------:R-:W-:Y:S02]  /*1150*/  HADD2.F32 R16, -RZ, R125.H1_H1 ;  /* 0x3000007dff107230 */ /* 0x000fe40000004100 */
[-C--:B------:R-:W-:Y:S01]  /*1160*/  FMUL.FTZ R12, R13, R17.reuse ;  /* 0x000000110d0c7220 */ /* 0x080fe20000410000 */
[----:B------:R-:W-:Y:S01]  /*1170*/  FADD.FTZ R70, R70, R17 ;  /* 0x0000001146467221 */ /* 0x000fe20000010000 */
[----:B------:R-:W-:Y:S01]  /*1180*/  FFMA.FTZ R102, R11, R17, R102 ;  /* 0x000000110b667223 */ /* 0x000fe20000010066 */
[--C-:B------:R-:W-:Y:S02]  /*1190*/  HADD2.F32 R17, -RZ, R126.reuse.H0_H0 ;  /* 0x2000007eff117230 */ /* 0x100fe40000004100 */
[----:B------:R-:W-:Y:S01]  /*11a0*/  FADD.FTZ R15, -R145, R138 ;  /* 0x0000008a910f7221 */ /* 0x000fe20000010100 */
[----:B------:R-:W-:-:S02]  /*11b0*/  HADD2.F32 R18, -RZ, R126.H1_H1 ;  /* 0x3000007eff127230 */ /* 0x000fc40000004100 */
[-C--:B------:R-:W-:Y:S01]  /*11c0*/  FMUL.FTZ R13, R16, R19.reuse ;  /* 0x00000013100d7220 */ /* 0x080fe20000410000 */
[----:B------:R-:W-:Y:S01]  /*11d0*/  FADD.FTZ R71, R71, R19 ;  /* 0x0000001347477221 */ /* 0x000fe20000010000 */
[----:B------:R-:W-:Y:S01]  /*11e0*/  FFMA.FTZ R103, R14, R19, R103 ;  /* 0x000000130e677223 */ /* 0x000fe20000010067 */
[----:B------:R-:W-:Y:S01]  /*11f0*/  FADD.FTZ R19, -R145, R140 ;  /* 0x0000008c91137221 */ /* 0x000fe20000010100 */
[----:B------:R-:W-:Y:S01]  /*1200*/  FMUL.FTZ R16, R17, R21 ;  /* 0x0000001511107220 */ /* 0x000fe20000410000 */
[----:B------:R-:W-:Y:S01]  /*1210*/  FMUL.FTZ R15, R188, R15 ;  /* 0x0000000fbc0f7220 */ /* 0x000fe20000410000 */
        /* <DEDUP_REMOVED lines=10> */
[----:B------:R-:W-:Y:S01]  /*12c0*/  FADD.FTZ R139, -R145, R142 ;  /* 0x0000008e918b7221 */ /* 0x000fe20000010100 */
[----:B------:R-:W-:Y:S01]  /*12d0*/  FADD.FTZ R22, R21, R12 ;  /* 0x0000000c15167221 */ /* 0x000fe20000010000 */
[----:B------:R-:W-:-:S02]  /*12e0*/  FFMA.FTZ R137, R11, R12, R20 ;  /* 0x0000000c0b897223 */ /* 0x000fc40000010014 */
[----:B------:R-:W-:Y:S01]  /*12f0*/  FMUL.FTZ R21, R188, R139 ;  /* 0x0000008bbc157220 */ /* 0x000fe20000410000 */
[----:B------:R-:W-:Y:S01]  /*1300*/  FADD.FTZ R139, R22, R13 ;  /* 0x0000000d168b7221 */ /* 0x000fe20000010000 */
[----:B------:R-:W-:Y:S01]  /*1310*/  FFMA.FTZ R20, R14, R13, R137 ;  /* 0x0000000d0e147223 */ /* 0x000fe20000010089 */
[--C-:B------:R-:W-:Y:S02]  /*1320*/  HADD2.F32 R136, -RZ, R127.reuse.H0_H0 ;  /* 0x2000007fff887230 */ /* 0x100fe40000004100 */
[----:B------:R-:W-:Y:S02]  /*1330*/  HADD2.F32 R138, -RZ, R127.H1_H1 ;  /* 0x3000007fff8a7230 */ /* 0x000fe40000004100 */
[----:B------:R-:W-:Y:S01]  /*1340*/  FADD.FTZ R22, R139, R16 ;  /* 0x000000108b167221 */ /* 0x000fe20000010000 */
[----:B------:R-:W-:Y:S01]  /*1350*/  FFMA.FTZ R137, R15, R16, R20 ;  /* 0x000000100f897223 */ /* 0x000fe20000010014 */
[----:B------:R-:W-:Y:S01]  /*1360*/  FMUL.FTZ R19, R136, R141 ;  /* 0x0000008d88137220 */ /* 0x000fe20000410000 */
[----:B------:R-:W-:Y:S01]  /*1370*/  FADD.FTZ R139, -R145, R150 ;  /* 0x00000096918b7221 */ /* 0x000fe20000010100 */
[----:B------:R-:W-:Y:S01]  /*1380*/  FMUL.FTZ R20, R138, R143 ;  /* 0x0000008f8a147220 */ /* 0x000fe20000410000 */
[----:B------:R-:W-:Y:S01]  /*1390*/  FADD.FTZ R136, R22, R17 ;  /* 0x0000001116887221 */ /* 0x000fe20000010000 */
[----:B------:R-:W-:Y:S01]  /*13a0*/  FFMA.FTZ R138, R18, R17, R137 ;  /* 0x00000011128a7223 */ /* 0x000fe20000010089 */
[----:B------:R-:W-:-:S02]  /*13b0*/  FMUL.FTZ R22, R188, R139 ;  /* 0x0000008bbc167220 */ /* 0x000fc40000410000 */
        /* <DEDUP_REMOVED lines=8> */
.L_x_2080:
[----:B------:R-:W-:Y:S05]  /*1440*/  BSYNC.RECONVERGENT B0 ;  /* 0x0000000000007941 */ /* 0x000fea0003800200 */
.L_x_2079:
        /* <DEDUP_REMOVED lines=10> */
[----:B------:R-:W-:Y:S01]  /*14f0*/  ISETP.NE.AND.EX P0, PT, RZ, UR9, PT, P0 ;  /* 0x00000009ff007c0c */ /* 0x000fe2000bf05300 */
[----:B--2---:R-:W-:-:S05]  /*1500*/  IMAD.WIDE.U32 R34, R148, 0x8, R34 ;  /* 0x0000000894227825 */ /* 0x004fca00078e0022 */
[----:B------:R0:W5:Y:S07]  /*1510*/  LDG.E.64 R190, desc[UR4][R34.64] ;  /* 0x0000000422be7981 */ /* 0x00016e000c1e1b00 */
[----:B------:R-:W1:Y:S02]  /*1520*/  @P0 LDC.64 R32, c[0x0][0x438] ;  /* 0x00010e00ff200b82 */ /* 0x000e640000000a00 */
[----:B-1----:R-:W-:-:S05]  /*1530*/  @P0 IMAD.WIDE.U32 R32, R148, 0x10, R32 ;  /* 0x0000001094200825 */ /* 0x002fca00078e0020 */
[----:B------:R1:W5:Y:S01]  /*1540*/  @P0 LDG.E.128 R36, desc[UR4][R32.64] ;  /* 0x0000000420240981 */ /* 0x000362000c1e1d00 */
[----:B------:R-:W-:Y:S01]  /*1550*/  HADD2.F32 R139, -RZ, R123.H0_H0 ;  /* 0x2000007bff8b7230 */ /* 0x000fe20000004100 */
[----:B------:R-:W-:Y:S01]  /*1560*/  IADD3 R148, PT, PT, R148, 0x100, RZ ;  /* 0x0000010094947810 */ /* 0x000fe20007ffe0ff */
[----:B---3--:R-:W-:Y:S02]  /*1570*/  HADD2.F32 R136, -RZ, R24.H0_H0 ;  /* 0x20000018ff887230 */ /* 0x008fe40000004100 */
[----:B------:R-:W-:-:S03]  /*1580*/  HADD2.F32 R142, -RZ, R25.H0_H0 ;  /* 0x20000019ff8e7230 */ /* 0x000fc60000004100 */
[----:B------:R-:W-:Y:S01]  /*1590*/  FADD.FTZ R23, -R145, R136 ;  /* 0x0000008891177221 */ /* 0x000fe20000010100 */
[----:B------:R-:W-:Y:S02]  /*15a0*/  HADD2.F32 R138, -RZ, R24.H1_H1 ;  /* 0x30000018ff8a7230 */ /* 0x000fe40000004100 */
[----:B------:R-:W-:Y:S02]  /*15b0*/  HADD2.F32 R150, -RZ, R25.H1_H1 ;  /* 0x30000019ff967230 */ /* 0x000fe40000004100 */
[----:B-----5:R-:W-:Y:S01]  /*15c0*/  FMUL.FTZ R23, R188, R23 ;  /* 0x00000017bc177220 */ /* 0x020fe20000410000 */
[--C-:B------:R-:W-:Y:S02]  /*15d0*/  HADD2.F32 R198, -RZ, R27.reuse.H0_H0 ;  /* 0x2000001bffc67230 */ /* 0x100fe40000004100 */
[----:B------:R-:W-:Y:S02]  /*15e0*/  HADD2.F32 R200, -RZ, R27.H1_H1 ;  /* 0x3000001bffc87230 */ /* 0x000fe40000004100 */
[----:B------:R-:W-:-:S02]  /*15f0*/  HADD2.F32 R24, -RZ, R120.H0_H0 ;  /* 0x20000078ff187230 */ /* 0x000fc40000004100 */
[--C-:B----4-:R-:W-:Y:S02]  /*1600*/  HADD2.F32 R25, -RZ, R28.reuse.H0_H0 ;  /* 0x2000001cff197230 */ /* 0x110fe40000004100 */
[----:B------:R-:W-:Y:S02]  /*1610*/  HADD2.F32 R28, -RZ, R28.H1_H1 ;  /* 0x3000001cff1c7230 */ /* 0x000fe40000004100 */
[----:B------:R-:W-:Y:S02]  /*1620*/  HADD2.F32 R27, -RZ, R120.H1_H1 ;  /* 0x30000078ff1b7230 */ /* 0x000fe40000004100 */
[----:B0-----:R-:W-:Y:S01]  /*1630*/  FADD.FTZ R35, -R145, R142 ;  /* 0x0000008e91237221 */ /* 0x001fe20000010100 */
[--C-:B------:R-:W-:Y:S02]  /*1640*/  HADD2.F32 R140, -RZ, R31.reuse.H0_H0 ;  /* 0x2000001fff8c7230 */ /* 0x100fe40000004100 */
[----:B------:R-:W-:Y:S01]  /*1650*/  FMUL.FTZ R24, R24, R25 ;  /* 0x0000001918187220 */ /* 0x000fe20000410000 */
[----:B------:R-:W-:-:S02]  /*1660*/  HADD2.F32 R141, -RZ, R31.H1_H1 ;  /* 0x3000001fff8d7230 */ /* 0x000fc40000004100 */
[----:B------:R-:W-:Y:S01]  /*1670*/  FADD.FTZ R60, R60, R25 ;  /* 0x000000193c3c7221 */ /* 0x000fe20000010000 */
[----:B------:R-:W-:Y:S01]  /*1680*/  FFMA.FTZ R92, R23, R25, R92 ;  /* 0x00000019175c7223 */ /* 0x000fe2000001005c */
[----:B------:R-:W-:Y:S01]  /*1690*/  FADD.FTZ R31, -R145, R138 ;  /* 0x0000008a911f7221 */ /* 0x000fe20000010100 */
[----:B------:R-:W-:Y:S01]  /*16a0*/  FMUL.FTZ R25, R27, R28 ;  /* 0x0000001c1b197220 */ /* 0x000fe20000410000 */
[C---:B------:R-:W-:Y:S01]  /*16b0*/  FMUL.FTZ R27, R188.reuse, R35 ;  /* 0x00000023bc1b7220 */ /* 0x040fe20000410000 */
[--C-:B------:R-:W-:Y:S02]  /*16c0*/  HADD2.F32 R152, -RZ, R26.reuse.H0_H0 ;  /* 0x2000001aff987230 */ /* 0x100fe40000004100 */
[----:B------:R-:W-:Y:S01]  /*16d0*/  FADD.FTZ R35, -R145, R150 ;  /* 0x0000009691237221 */ /* 0x000fe20000010100 */
[----:B------:R-:W-:Y:S02]  /*16e0*/  HADD2.F32 R154, -RZ, R26.H1_H1 ;  /* 0x3000001aff9a7230 */ /* 0x000fe40000004100 */
[----:B------:R-:W-:Y:S01]  /*16f0*/  FMUL.FTZ R26, R188, R31 ;  /* 0x0000001fbc1a7220 */ /* 0x000fe20000410000 */
[----:B-1----:R-:W-:-:S02]  /*1700*/  HADD2.F32 R32, -RZ, R29.H0_H0 ;  /* 0x2000001dff207230 */ /* 0x002fc40000004100 */
[----:B------:R-:W-:Y:S02]  /*1710*/  HADD2.F32 R34, -RZ, R29.H1_H1 ;  /* 0x3000001dff227230 */ /* 0x000fe40000004100 */
[--C-:B------:R-:W-:Y:S02]  /*1720*/  HADD2.F32 R29, -RZ, R121.reuse.H0_H0 ;  /* 0x20000079ff1d7230 */ /* 0x100fe40000004100 */
[--C-:B------:R-:W-:Y:S02]  /*1730*/  HADD2.F32 R33, -RZ, R30.reuse.H0_H0 ;  /* 0x2000001eff217230 */ /* 0x100fe40000004100 */
[----:B------:R-:W-:Y:S02]  /*1740*/  HADD2.F32 R137, -RZ, R30.H1_H1 ;  /* 0x3000001eff897230 */ /* 0x000fe40000004100 */
[----:B------:R-:W-:Y:S01]  /*1750*/  FMUL.FTZ R30, R188, R35 ;  /* 0x00000023bc1e7220 */ /* 0x000fe20000410000 */
[----:B------:R-:W-:Y:S02]  /*1760*/  HADD2.F32 R31, -RZ, R121.H1_H1 ;  /* 0x30000079ff1f7230 */ /* 0x000fe40000004100 */
[----:B------:R-:W-:Y:S01]  /*1770*/  FADD.FTZ R35, -R145, R152 ;  /* 0x0000009891237221 */ /* 0x000fe20000010100 */
[----:B------:R-:W-:Y:S01]  /*1780*/  FADD.FTZ R61, R61, R28 ;  /* 0x0000001c3d3d7221 */ /* 0x000fe20000010000 */
[----:B------:R-:W-:Y:S01]  /*1790*/  FFMA.FTZ R93, R26, R28, R93 ;  /* 0x0000001c1a5d7223 */ /* 0x000fe2000001005d */
[-C--:B------:R-:W-:Y:S01]  /*17a0*/  FMUL.FTZ R28, R29, R32.reuse ;  /* 0x000000201d1c7220 */ /* 0x080fe20000410000 */
[----:B------:R-:W-:Y:S01]  /*17b0*/  FADD.FTZ R62, R62, R32 ;  /* 0x000000203e3e7221 */ /* 0x000fe20000010000 */
[----:B------:R-:W-:Y:S01]  /*17c0*/  FFMA.FTZ R94, R27, R32, R94 ;  /* 0x000000201b5e7223 */ /* 0x000fe2000001005e */
[----:B------:R-:W-:-:S02]  /*17d0*/  HADD2.F32 R32, -RZ, R122.H0_H0 ;  /* 0x2000007aff207230 */ /* 0x000fc40000004100 */
[-C--:B------:R-:W-:Y:S01]  /*17e0*/  FMUL.FTZ R29, R31, R34.reuse ;  /* 0x000000221f1d7220 */ /* 0x080fe20000410000 */
[----:B------:R-:W-:Y:S01]  /*17f0*/  FADD.FTZ R63, R63, R34 ;  /* 0x000000223f3f7221 */ /* 0x000fe20000010000 */
[----:B------:R-:W-:Y:S01]  /*1800*/  FFMA.FTZ R95, R30, R34, R95 ;  /* 0x000000221e5f7223 */ /* 0x000fe2000001005f */
[----:B------:R-:W-:Y:S02]  /*1810*/  HADD2.F32 R34, -RZ, R122.H1_H1 ;  /* 0x3000007aff227230 */ /* 0x000fe40000004100 */
[----:B------:R-:W-:Y:S01]  /*1820*/  FMUL.FTZ R31, R188, R35 ;  /* 0x00000023bc1f7220 */ /* 0x000fe20000410000 */
[----:B------:R-:W-:Y:S01]  /*1830*/  FADD.FTZ R35, -R145, R154 ;  /* 0x0000009a91237221 */ /* 0x000fe20000010100 */
[-C--:B------:R-:W-:Y:S01]  /*1840*/  FMUL.FTZ R32, R32, R33.reuse ;  /* 0x0000002120207220 */ /* 0x080fe20000410000 */
        /* <DEDUP_REMOVED lines=12> */
[----:B------:R-:W-:Y:S02]  /*1910*/  FMUL.FTZ R35, R139, R140 ;  /* 0x0000008c8b237220 */ /* 0x000fe40000410000 */
[----:B------:R-:W-:Y:S01]  /*1920*/  FADD.FTZ R139, R138, R29 ;  /* 0x0000001d8a8b7221 */ /* 0x000fe20000010000 */
[----:B------:R-:W-:Y:S01]  /*1930*/  FFMA.FTZ R136, R30, R29, R137 ;  /* 0x0000001d1e887223 */ /* 0x000fe20000010089 */
[----:B------:R-:W-:Y:S02]  /*1940*/  FADD.FTZ R153, -R145, R198 ;  /* 0x000000c691997221 */ /* 0x000fe40000010100 */
[----:B------:R-:W-:Y:S01]  /*1950*/  FADD.FTZ R138, R139, R32 ;  /* 0x000000208b8a7221 */ /* 0x000fe20000010000 */
[----:B------:R-:W-:Y:S01]  /*1960*/  FFMA.FTZ R137, R31, R32, R136 ;  /* 0x000000201f897223 */ /* 0x000fe20000010088 */
        /* <DEDUP_REMOVED lines=15> */
.L_x_2082:
[----:B------:R-:W-:Y:S05]  /*1a60*/  BSYNC.RECONVERGENT B0 ;  /* 0x0000000000007941 */ /* 0x000fea0003800200 */
.L_x_2081:
[----:B------:R-:W-:Y:S01]  /*1a70*/  ISETP.GE.U32.AND P2, PT, R3, 0x400, PT ;  /* 0x000004000300780c */ /* 0x000fe20003f46070 */
[----:B------:R-:W-:Y:S01]  /*1a80*/  BSSY.RECONVERGENT B0, `(.L_x_2083) ;  /* 0x0000061000007945 */ /* 0x000fe20003800200 */
[----:B------:R-:W-:-:S11]  /*1a90*/  MOV R149, 0x400 ;  /* 0x0000040000957802 */ /* 0x000fd60000000f00 */
[----:B------:R-:W-:Y:S05]  /*1aa0*/  @!P2 BRA `(.L_x_2084) ;  /* 0x000000040078a947 */ /* 0x000fea0003800000 */
[----:B------:R-:W0:Y:S01]  /*1ab0*/  LDC.64 R136, c[0x0][0x3a8] ;  /* 0x0000ea00ff887b82 */ /* 0x000e220000000a00 */
[----:B------:R-:W-:-:S04]  /*1ac0*/  ISETP.NE.U32.AND P0, PT, RZ, UR8, PT ;  /* 0x00000008ff007c0c */ /* 0x000fc8000bf05070 */
[----:B------:R-:W-:-:S03]  /*1ad0*/  ISETP.NE.AND.EX P0, PT, RZ, UR9, PT, P0 ;  /* 0x00000009ff007c0c */ /* 0x000fc6000bf05300 */
[----:B------:R-:W1:Y:S08]  /*1ae0*/  LDC.64 R140, c[0x0][0x428] ;  /* 0x00010a00ff8c7b82 */ /* 0x000e700000000a00 */
[----:B------:R-:W2:Y:S01]  /*1af0*/  LDC.64 R192, c[0x0][0x3b0] ;  /* 0x0000ec00ffc07b82 */ /* 0x000ea20000000a00 */
[----:B0-----:R-:W-:-:S07]  /*1b00*/  IMAD.WIDE.U32 R136, R148, 0x10, R136 ;  /* 0x0000001094887825 */ /* 0x001fce00078e0088 */
[----:B------:R-:W0:Y:S01]  /*1b10*/  @P0 LDC.64 R150, c[0x0][0x438] ;  /* 0x00010e00ff960b82 */ /* 0x000e220000000a00 */
[----:B------:R-:W3:Y:S01]  /*1b20*/  LDG.E.128 R136, desc[UR4][R136.64] ;  /* 0x0000000488887981 */ /* 0x000ee2000c1e1d00 */
[----:B-1----:R-:W-:-:S06]  /*1b30*/  IMAD.WIDE.U32 R140, R148, 0x10, R140 ;  /* 0x00000010948c7825 */ /* 0x002fcc00078e008c */
[----:B------:R-:W4:Y:S01]  /*1b40*/  LDG.E.128 R140, desc[UR4][R140.64] ;  /* 0x000000048c8c7981 */ /* 0x000f22000c1e1d00 */
[----:B--2---:R-:W-:-:S06]  /*1b50*/  IMAD.WIDE.U32 R192, R148, 0x8, R192 ;  /* 0x0000000894c07825 */ /* 0x004fcc00078e00c0 */
[----:B------:R-:W5:Y:S01]  /*1b60*/  LDG.E.64 R192, desc[UR4][R192.64] ;  /* 0x00000004c0c07981 */ /* 0x000f62000c1e1b00 */
[----:B0-----:R-:W-:-:S05]  /*1b70*/  @P0 IMAD.WIDE.U32 R150, R148, 0x10, R150 ;  /* 0x0000001094960825 */ /* 0x001fca00078e0096 */
[----:B------:R0:W5:Y:S01]  /*1b80*/  @P0 LDG.E.128 R128, desc[UR4][R150.64] ;  /* 0x0000000496800981 */ /* 0x000162000c1e1d00 */
[----:B------:R-:W-:Y:S02]  /*1b90*/  HADD2.F32 R171, -RZ, R117.H1_H1 ;  /* 0x30000075ffab7230 */ /* 0x000fe40000004100 */
[----:B------:R-:W-:Y:S02]  /*1ba0*/  HADD2.F32 R167, -RZ, R116.H1_H1 ;  /* 0x30000074ffa77230 */ /* 0x000fe40000004100 */
[--C-:B------:R-:W-:Y:S02]  /*1bb0*/  HADD2.F32 R174, -RZ, R118.reuse.H0_H0 ;  /* 0x20000076ffae7230 */ /* 0x100fe40000004100 */
[----:B------:R-:W-:Y:S02]  /*1bc0*/  HADD2.F32 R175, -RZ, R118.H1_H1 ;  /* 0x30000076ffaf7230 */ /* 0x000fe40000004100 */
[----:B------:R-:W-:Y:S02]  /*1bd0*/  HADD2.F32 R178, -RZ, R119.H1_H1 ;  /* 0x30000077ffb27230 */ /* 0x000fe40000004100 */
[----:B---3--:R-:W-:-:S02]  /*1be0*/  HADD2.F32 R166, -RZ, R137.H0_H0 ;  /* 0x20000089ffa67230 */ /* 0x008fc40000004100 */
[----:B------:R-:W-:Y:S02]  /*1bf0*/  HADD2.F32 R168, -RZ, R137.H1_H1 ;  /* 0x30000089ffa87230 */ /* 0x000fe40000004100 */
[--C-:B------:R-:W-:Y:S02]  /*1c00*/  HADD2.F32 R148, -RZ, R136.reuse.H0_H0 ;  /* 0x20000088ff947230 */ /* 0x100fe40000004100 */
[----:B0-----:R-:W-:Y:S02]  /*1c10*/  HADD2.F32 R150, -RZ, R136.H1_H1 ;  /* 0x30000088ff967230 */ /* 0x001fe40000004100 */
[--C-:B------:R-:W-:Y:S02]  /*1c20*/  HADD2.F32 R136, -RZ, R139.reuse.H0_H0 ;  /* 0x2000008bff887230 */ /* 0x100fe40000004100 */
[C---:B------:R-:W-:Y:S01]  /*1c30*/  FADD.FTZ R169, -R145.reuse, R166 ;  /* 0x000000a691a97221 */ /* 0x040fe20000010100 */
[----:B------:R-:W-:Y:S02]  /*1c40*/  HADD2.F32 R172, -RZ, R139.H1_H1 ;  /* 0x3000008bffac7230 */ /* 0x000fe40000004100 */
[----:B------:R-:W-:Y:S01]  /*1c50*/  FADD.FTZ R151, -R145, R168 ;  /* 0x000000a891977221 */ /* 0x000fe20000010100 */
[----:B------:R-:W-:-:S02]  /*1c60*/  HADD2.F32 R166, -RZ, R116.H0_H0 ;  /* 0x20000074ffa67230 */ /* 0x000fc40000004100 */
[C---:B------:R-:W-:Y:S01]  /*1c70*/  FADD.FTZ R165, -R145.reuse, R148 ;  /* 0x0000009491a57221 */ /* 0x040fe20000010100 */
[----:B----4-:R-:W-:Y:S02]  /*1c80*/  HADD2.F32 R137, -RZ, R140.H0_H0 ;  /* 0x2000008cff897230 */ /* 0x010fe40000004100 */
[C---:B------:R-:W-:Y:S01]  /*1c90*/  FADD.FTZ R179, -R145.reuse, R136 ;  /* 0x0000008891b37221 */ /* 0x040fe20000010100 */
[--C-:B------:R-:W-:Y:S02]  /*1ca0*/  HADD2.F32 R170, -RZ, R138.reuse.H0_H0 ;  /* 0x2000008affaa7230 */ /* 0x100fe40000004100 */
[----:B------:R-:W-:Y:S01]  /*1cb0*/  FADD.FTZ R199, -R145, R172 ;  /* 0x000000ac91c77221 */ /* 0x000fe20000010100 */
[----:B------:R-:W-:Y:S02]  /*1cc0*/  HADD2.F32 R138, -RZ, R138.H1_H1 ;  /* 0x3000008aff8a7230 */ /* 0x000fe40000004100 */
[----:B-----5:R-:W-:Y:S01]  /*1cd0*/  FMUL.FTZ R172, R188, R151 ;  /* 0x00000097bcac7220 */ /* 0x020fe20000410000 */
[----:B------:R-:W-:-:S02]  /*1ce0*/  HADD2.F32 R136, -RZ, R141.H1_H1 ;  /* 0x3000008dff887230 */ /* 0x000fc40000004100 */
[----:B------:R-:W-:Y:S01]  /*1cf0*/  FMUL.FTZ R165, R188, R165 ;  /* 0x000000a5bca57220 */ /* 0x000fe20000410000 */
[----:B------:R-:W-:Y:S02]  /*1d00*/  HADD2.F32 R140, -RZ, R140.H1_H1 ;  /* 0x3000008cff8c7230 */ /* 0x000fe40000004100 */
[----:B------:R-:W-:Y:S01]  /*1d10*/  FMUL.FTZ R166, R166, R137 ;  /* 0x00000089a6a67220 */ /* 0x000fe20000410000 */
[C---:B------:R-:W-:Y:S01]  /*1d20*/  FADD.FTZ R139, -R145.reuse, R150 ;  /* 0x00000096918b7221 */ /* 0x040fe20000010100 */
[C---:B------:R-:W-:Y:S01]  /*1d30*/  FADD.FTZ R173, -R145.reuse, R170 ;  /* 0x000000aa91ad7221 */ /* 0x040fe20000010100 */
[----:B------:R-:W-:Y:S01]  /*1d40*/  FADD.FTZ R177, -R145, R138 ;  /* 0x0000008a91b17221 */ /* 0x000fe20000010100 */
[-C--:B------:R-:W-:Y:S01]  /*1d50*/  FMUL.FTZ R171, R171, R136.reuse ;  /* 0x00000088abab7220 */ /* 0x080fe20000410000 */
[----:B------:R-:W-:Y:S01]  /*1d60*/  FADD.FTZ R55, R55, R136 ;  /* 0x0000008837377221 */ /* 0x000fe20000010000 */
[----:B------:R-:W-:Y:S01]  /*1d70*/  FFMA.FTZ R87, R172, R136, R87 ;  /* 0x00000088ac577223 */ /* 0x000fe20000010057 */
[----:B------:R-:W-:-:S02]  /*1d80*/  HADD2.F32 R145, -RZ, R141.H0_H0 ;  /* 0x2000008dff917230 */ /* 0x000fc40000004100 */
[----:B------:R-:W-:Y:S01]  /*1d90*/  FADD.FTZ R52, R52, R137 ;  /* 0x0000008934347221 */ /* 0x000fe20000010000 */
[----:B------:R-:W-:Y:S01]  /*1da0*/  FFMA.FTZ R84, R165, R137, R84 ;  /* 0x00000089a5547223 */ /* 0x000fe20000010054 */
[----:B------:R-:W-:Y:S02]  /*1db0*/  HADD2.F32 R170, -RZ, R117.H0_H0 ;  /* 0x20000075ffaa7230 */ /* 0x000fe40000004100 */
[----:B------:R-:W-:Y:S01]  /*1dc0*/  FMUL.FTZ R167, R167, R140 ;  /* 0x0000008ca7a77220 */ /* 0x000fe20000410000 */
[----:B------:R-:W-:Y:S01]  /*1dd0*/  FADD.FTZ R136, R147, R166 ;  /* 0x000000a693887221 */ /* 0x000fe20000010000 */
[C---:B------:R-:W-:Y:S01]  /*1de0*/  FMUL.FTZ R168, R188.reuse, R139 ;  /* 0x0000008bbca87220 */ /* 0x040fe20000410000 */
[----:B------:R-:W-:Y:S01]  /*1df0*/  FFMA.FTZ R137, R165, R166, R146 ;  /* 0x000000a6a5897223 */ /* 0x000fe20000010092 */
[----:B------:R-:W-:Y:S01]  /*1e00*/  FMUL.FTZ R169, R188, R169 ;  /* 0x000000a9bca97220 */ /* 0x000fe20000410000 */
[----:B------:R-:W-:Y:S01]  /*1e10*/  FADD.FTZ R139, R136, R167 ;  /* 0x000000a7888b7221 */ /* 0x000fe20000010000 */
[----:B------:R-:W-:Y:S01]  /*1e20*/  FMUL.FTZ R170, R170, R145 ;  /* 0x00000091aaaa7220 */ /* 0x000fe20000410000 */
[----:B------:R-:W-:Y:S01]  /*1e30*/  FFMA.FTZ R136, R168, R167, R137 ;  /* 0x000000a7a8887223 */ /* 0x000fe20000010089 */
[----:B------:R-:W-:-:S02]  /*1e40*/  HADD2.F32 R141, -RZ, R142.H0_H0 ;  /* 0x2000008eff8d7230 */ /* 0x000fc40000004100 */
[----:B------:R-:W-:Y:S01]  /*1e50*/  FADD.FTZ R138, R139, R170 ;  /* 0x000000aa8b8a7221 */ /* 0x000fe20000010000 */
[----:B------:R-:W-:Y:S01]  /*1e60*/  FFMA.FTZ R137, R169, R170, R136 ;  /* 0x000000aaa9897223 */ /* 0x000fe20000010088 */
[----:B------:R-:W-:Y:S02]  /*1e70*/  HADD2.F32 R142, -RZ, R142.H1_H1 ;  /* 0x3000008eff8e7230 */ /* 0x000fe40000004100 */
[----:B------:R-:W-:Y:S01]  /*1e80*/  FMUL.FTZ R173, R188, R173 ;  /* 0x000000adbcad7220 */ /* 0x000fe20000410000 */
        /* <DEDUP_REMOVED lines=32> */
.L_x_2084:
[----:B------:R-:W-:Y:S05]  /*2090*/  BSYNC.RECONVERGENT B0 ;  /* 0x0000000000007941 */ /* 0x000fea0003800200 */
.L_x_2083:
[----:B------:R-:W0:Y:S01]  /*20a0*/  SHFL.DOWN PT, R136, R147, 0x10, 0x1f ;  /* 0x0a001f0093887f89 */ /* 0x000e2200000e0000 */
[----:B------:R-:W-:Y:S02]  /*20b0*/  LOP3.LUT P6, RZ, R4, 0x1f, RZ, 0xc0, !PT ;  /* 0x0000001f04ff7812 */ /* 0x000fe400078cc0ff */
[----:B------:R-:W-:Y:S01]  /*20c0*/  LEA R150, R144, R149, 0x18 ;  /* 0x0000009590967211 */ /* 0x000fe200078ec0ff */
[----:B------:R-:W1:Y:S01]  /*20d0*/  SHFL.DOWN PT, R137, R146, 0x10, 0x1f ;  /* 0x0a001f0092897f89 */ /* 0x000e6200000e0000 */
[----:B------:R-:W-:Y:S02]  /*20e0*/  PLOP3.LUT P0, PT, PT, PT, PT, 0x80, 0x8 ;  /* 0x000000000008781c */ /* 0x000fe40003f0f070 */
[----:B------:R-:W-:-:S07]  /*20f0*/  IADD3 R198, PT, PT, R150, 0x8040, RZ ;  /* 0x0000804096c67810 */ /* 0x000fce0007ffe0ff */
[----:B------:R-:W-:Y:S02]  /*2100*/  @!P6 PLOP3.LUT P0, PT, P1, PT, PT, 0x80, 0x8 ;  /* 0x000000000008e81c */ /* 0x000fe40000f0f070 */
[----:B------:R-:W-:Y:S01]  /*2110*/  @!P6 MOV R148, R198 ;  /* 0x000000c60094e202 */ /* 0x000fe20000000f00 */
[----:B0-----:R-:W-:-:S10]  /*2120*/  FADD.FTZ R136, R136, R147 ;  /* 0x0000009388887221 */ /* 0x001fd40000010000 */
[----:B------:R-:W-:Y:S01]  /*2130*/  @!P0 IADD3 R148, PT, PT, R150, 0x8000, RZ ;  /* 0x0000800096948810 */ /* 0x000fe20007ffe0ff */
[----:B-1----:R-:W-:Y:S01]  /*2140*/  FADD.FTZ R137, R137, R146 ;  /* 0x0000009289897221 */ /* 0x002fe20000010000 */
[----:B------:R-:W0:Y:S02]  /*2150*/  SHFL.DOWN PT, R139, R136, 0x8, 0x1f ;  /* 0x09001f00888b7f89 */ /* 0x000e2400000e0000 */
[----:B------:R-:W-:Y:S02]  /*2160*/  @!P6 LEA R146, R2, R148, 0x3 ;  /* 0x000000940292e211 */ /* 0x000fe400078e18ff */
        /* <DEDUP_REMOVED lines=14> */
[----:B-1----:R-:W-:-:S05]  /*2250*/  FADD.FTZ R145, R142, R145 ;  /* 0x000000918e917221 */ /* 0x002fca0000010000 */
[----:B------:R-:W-:Y:S01]  /*2260*/  @!P6 STS.64 [R146], R144 ;  /* 0x000000909200e388 */ /* 0x000fe20000000a00 */
[----:B------:R-:W-:-:S13]  /*2270*/  ISETP.NE.AND P6, PT, R6, RZ, PT ;  /* 0x000000ff0600720c */ /* 0x000fda0003fc5270 */
[----:B------:R-:W0:Y:S02]  /*2280*/  @P6 LDC.64 R136, c[0x0][0x3e0] ;  /* 0x0000f800ff886b82 */ /* 0x000e240000000a00 */
[----:B0-----:R-:W-:-:S05]  /*2290*/  @P6 IMAD.WIDE R148, R0, 0x2, R136 ;  /* 0x0000000200946825 */ /* 0x001fca00078e0288 */
[----:B------:R0:W2:Y:S01]  /*22a0*/  @P6 LDG.E.U16 R189, desc[UR4][R148.64] ;  /* 0x0000000494bd6981 */ /* 0x0000a2000c1e1500 */
[C---:B------:R-:W-:Y:S01]  /*22b0*/  @!P1 IADD3 R198, PT, PT, R150.reuse, 0x8000, RZ ;  /* 0x0000800096c69810 */ /* 0x040fe20007ffe0ff */
[----:B------:R-:W-:Y:S01]  /*22c0*/  UISETP.NE.U32.AND UP0, UPT, UR8, URZ, UPT ;  /* 0x000000ff0800728c */ /* 0x000fe2000bf05070 */
[C---:B------:R-:W-:Y:S01]  /*22d0*/  IADD3 R140, PT, PT, R150.reuse, 0x8050, RZ ;  /* 0x00008050968c7810 */ /* 0x040fe20007ffe0ff */
[----:B------:R-:W-:Y:S01]  /*22e0*/  BAR.SYNC.DEFER_BLOCKING 0x0 ;  /* 0x0000000000007b1d */ /* 0x000fe20000010000 */
[C---:B------:R-:W-:Y:S01]  /*22f0*/  @!P1 IADD3 R140, PT, PT, R150.reuse, 0x8010, RZ ;  /* 0x00008010968c9810 */ /* 0x040fe20007ffe0ff */
[----:B------:R-:W-:Y:S01]  /*2300*/  UISETP.NE.AND.EX UP0, UPT, UR9, URZ, UPT, UP0 ;  /* 0x000000ff0900728c */ /* 0x000fe2000bf05300 */
[C---:B------:R-:W-:Y:S02]  /*2310*/  IADD3 R147, PT, PT, R150.reuse, 0x8060, RZ ;  /* 0x0000806096937810 */ /* 0x040fe40007ffe0ff */
[C---:B------:R-:W-:Y:S01]  /*2320*/  @!P1 IADD3 R147, PT, PT, R150.reuse, 0x8020, RZ ;  /* 0x0000802096939810 */ /* 0x040fe20007ffe0ff */
[----:B------:R-:W-:Y:S01]  /*2330*/  BSSY.RECONVERGENT B0, `(.L_x_2085) ;  /* 0x00004c7000007945 */ /* 0x000fe20003800200 */
[----:B------:R-:W-:-:S02]  /*2340*/  IADD3 R151, PT, PT, R150, 0x8070, RZ ;  /* 0x0000807096977810 */ /* 0x000fc40007ffe0ff */
[----:B------:R-:W-:Y:S02]  /*2350*/  @!P1 IADD3 R151, PT, PT, R150, 0x8030, RZ ;  /* 0x0000803096979810 */ /* 0x000fe40007ffe0ff */
[----:B------:R-:W-:Y:S01]  /*2360*/  ISETP.NE.AND P0, PT, RZ, UR7, PT ;  /* 0x00000007ff007c0c */ /* 0x000fe2000bf05270 */
[----:B------:R-:W1:Y:S04]  /*2370*/  LDS.128 R136, [R198] ;  /* 0x00000000c6887984 */ /* 0x000e680000000c00 */
[----:B------:R-:W3:Y:S04]  /*2380*/  LDS.128 R140, [R140] ;  /* 0x000000008c8c7984 */ /* 0x000ee80000000c00 */
[----:B------:R-:W4:Y:S04]  /*2390*/  LDS.128 R144, [R147] ;  /* 0x0000000093907984 */ /* 0x000f280000000c00 */
[----:B0-----:R-:W0:Y:S01]  /*23a0*/  LDS.128 R148, [R151] ;  /* 0x0000000097947984 */ /* 0x001e220000000c00 */
[----:B-1----:R-:W-:Y:S01]  /*23b0*/  FADD.FTZ R199, RZ, R136 ;  /* 0x00000088ffc77221 */ /* 0x002fe20000010000 */
        /* <DEDUP_REMOVED lines=8> */
[----:B------:R-:W-:Y:S01]  /*2440*/  FADD.FTZ R136, R136, R145 ;  /* 0x0000009188887221 */ /* 0x000fe20000010000 */
[----:B------:R-:W-:Y:S02]  /*2450*/  HFMA2 R144, -RZ, RZ, 1.875, 0 ;  /* 0x3f800000ff907431 */ /* 0x000fe400000001ff */
        /* <DEDUP_REMOVED lines=8> */
[----:B------:R-:W-:Y:S01]  /*24e0*/  FSEL R146, R146, RZ, !P0 ;  /* 0x000000ff92927208 */ /* 0x000fe20004000000 */
[----:B--2---:R-:W-:Y:S01]  /*24f0*/  @P6 HADD2.F32 R144, -RZ, R189.H0_H0 ;  /* 0x200000bdff906230 */ /* 0x004fe20000004100 */
[----:B------:R-:W-:Y:S06]  /*2500*/  BRA.U UP0, `(.L_x_2086) ;  /* 0x0000002100b87547 */ /* 0x000fec000b800000 */
        /* <DEDUP_REMOVED lines=21> */
[----:B------:R-:W-:Y:S01]  /*2660*/  FFMA.FTZ R137, R157, R145, R146 ;  /* 0x000000919d897223 */ /* 0x000fe20000010092 */
[----:B------:R-:W-:Y:S02]  /*2670*/  LOP3.LUT P0, RZ, R197, 0xff, RZ, 0xc0, !PT ;  /* 0x000000ffc5ff7812 */ /* 0x000fe4000780c0ff */
[----:B------:R-:W-:Y:S01]  /*2680*/  F2FP.F16.F32.PACK_AB R139, R142, R139 ;  /* 0x0000008b8e8b723e */ /* 0x000fe200000000ff */
        /* <DEDUP_REMOVED lines=15> */
[----:B------:R-:W-:Y:S01]  /*2780*/  F2FP.F16.F32.PACK_AB R138, R147, R138 ;  /* 0x0000008a938a723e */ /* 0x000fe200000000ff */
        /* <DEDUP_REMOVED lines=24> */
[----:B------:R-:W-:Y:S02]  /*2910*/  F2FP.F16.F32.PACK_AB R137, R143, R140 ;  /* 0x0000008c8f89723e */ /* 0x000fe400000000ff */
[----:B------:R-:W-:Y:S01]  /*2920*/  F2FP.F16.F32.PACK_AB R136, R141, R136 ;  /* 0x000000888d88723e */ /* 0x000fe200000000ff */
[----:B------:R-:W-:Y:S06]  /*2930*/  BRA `(.L_x_2090) ;  /* 0x0000000400047947 */ /* 0x000fec0003800000 */
.L_x_2089:
        /* <DEDUP_REMOVED lines=11> */
[C---:B------:R-:W-:Y:S01]  /*29f0*/  FMUL.FTZ R132, R151.reuse, R144 ;  /* 0x0000009097847220 */ /* 0x040fe20000410000 */
[----:B------:R-:W-:Y:S01]  /*2a00*/  ISETP.GE.U32.AND P0, PT, R196, RZ, PT ;  /* 0x000000ffc400720c */ /* 0x000fe20003f06070 */
[----:B------:R-:W-:Y:S01]  /*2a10*/  FADD.FTZ R133, R158, -R133 ;  /* 0x800000859e857221 */ /* 0x000fe20000010000 */
[----:B------:R-:W-:Y:S01]  /*2a20*/  F2FP.F16.F32.PACK_AB R135, R151, R135 ;  /* 0x000000879787723e */ /* 0x000fe200000000ff */
[----:B------:R-:W-:Y:S01]  /*2a30*/  FMUL.FTZ R132, R132, UR11 ;  /* 0x0000000b84847c20 */ /* 0x000fe20008410000 */
[----:B------:R-:W-:Y:S01]  /*2a40*/  ISETP.GE.U32.AND.EX P0, PT, R197, 0x1000000, PT, P0 ;  /* 0x01000000c500780c */ /* 0x000fe20003f06100 */
[----:B------:R-:W-:-:S03]  /*2a50*/  FMUL.FTZ R147, R188, R133 ;  /* 0x00000085bc937220 */ /* 0x000fc60000410000 */
        /* <DEDUP_REMOVED lines=10> */
[----:B------:R-:W-:-:S03]  /*2b00*/  F2FP.F16.F32.PACK_AB R134, R134, R147 ;  /* 0x000000938686723e */ /* 0x000fc600000000ff */
        /* <DEDUP_REMOVED lines=27> */
[----:B------:R-:W-:Y:S02]  /*2cc0*/  F2FP.F16.F32.PACK_AB R133, R142, R139 ;  /* 0x0000008b8e85723e */ /* 0x000fe400000000ff */
[----:B------:R-:W-:Y:S01]  /*2cd0*/  F2FP.F16.F32.PACK_AB R139, R189, R150 ;  /* 0x00000096bd8b723e */ /* 0x000fe200000000ff */
[----:B------:R-:W-:-:S04]  /*2ce0*/  FMUL.FTZ R132, R137, R144 ;  /* 0x0000009089847220 */ /* 0x000fc80000410000 */
[----:B------:R-:W-:-:S05]  /*2cf0*/  FMUL.FTZ R132, R132, UR11 ;  /* 0x0000000b84847c20 */ /* 0x000fca0008410000 */
[----:B------:R-:W-:Y:S02]  /*2d00*/  FSEL R136, R132, RZ, P0 ;  /* 0x000000ff84887208 */ /* 0x000fe40000000000 */
[----:B------:R-:W-:Y:S02]  /*2d10*/  F2FP.F16.F32.PACK_AB R132, R138, R137 ;  /* 0x000000898a84723e */ /* 0x000fe400000000ff */
[----:B------:R-:W-:Y:S02]  /*2d20*/  F2FP.F16.F32.PACK_AB R138, R149, R148 ;  /* 0x00000094958a723e */ /* 0x000fe400000000ff */
[----:B------:R-:W-:Y:S02]  /*2d30*/  F2FP.F16.F32.PACK_AB R137, R143, R140 ;  /* 0x0000008c8f89723e */ /* 0x000fe400000000ff */
[----:B------:R-:W-:-:S07]  /*2d40*/  F2FP.F16.F32.PACK_AB R136, R141, R136 ;  /* 0x000000888d88723e */ /* 0x000fce00000000ff */
.L_x_2090:
[----:B------:R-:W0:Y:S08]  /*2d50*/  @P6 LDC.64 R142, c[0x0][0x478] ;  /* 0x00011e00ff8e6b82 */ /* 0x000e300000000a00 */
[----:B------:R-:W1:Y:S01]  /*2d60*/  LDC.64 R140, c[0x0][0x468] ;  /* 0x00011a00ff8c7b82 */ /* 0x000e620000000a00 */
[----:B0-----:R-:W-:-:S05]  /*2d70*/  @P6 IMAD.WIDE.U32 R142, R186, 0x10, R142 ;  /* 0x00000010ba8e6825 */ /* 0x001fca00078e008e */
[----:B------:R0:W-:Y:S01]  /*2d80*/  @P6 STG.E.128 desc[UR4][R142.64], R132 ;  /* 0x000000848e006986 */ /* 0x0001e2000c101d04 */
[C---:B-1----:R-:W-:Y:S01]  /*2d90*/  IMAD.WIDE.U32 R140, R186.reuse, 0x10, R140 ;  /* 0x00000010ba8c7825 */ /* 0x042fe200078e008c */
[----:B------:R-:W-:-:S04]  /*2da0*/  IADD3 R186, PT, PT, R186, 0x100, RZ ;  /* 0x00000100baba7810 */ /* 0x000fc80007ffe0ff */
[----:B------:R0:W-:Y:S03]  /*2db0*/  STG.E.128 desc[UR4][R140.64], R136 ;  /* 0x000000888c007986 */ /* 0x0001e6000c101d04 */
.L_x_2088:
[----:B------:R-:W-:Y:S05]  /*2dc0*/  BSYNC.RECONVERGENT B1 ;  /* 0x0000000000017941 */ /* 0x000fea0003800200 */
.L_x_2087:
        /* <DEDUP_REMOVED lines=35> */
[----:B------:R-:W-:Y:S02]  /*3000*/  F2FP.F16.F32.PACK_AB R134, R134, R147 ;  /* 0x000000938686723e */ /* 0x000fe400000000ff */
        /* <DEDUP_REMOVED lines=23> */
[----:B------:R-:W-:Y:S02]  /*3180*/  F2FP.F16.F32.PACK_AB R133, R142, R139 ;  /* 0x0000008b8e85723e */ /* 0x000fe400000000ff */
[----:B------:R-:W-:Y:S02]  /*3190*/  F2FP.F16.F32.PACK_AB R139, R189, R150 ;  /* 0x00000096bd8b723e */ /* 0x000fe400000000ff */
[----:B------:R-:W-:Y:S01]  /*31a0*/  FSEL R141, R132, RZ, P0 ;  /* 0x000000ff848d7208 */ /* 0x000fe20000000000 */
[----:B------:R-:W-:Y:S01]  /*31b0*/  FMUL.FTZ R132, R137, R144 ;  /* 0x0000009089847220 */ /* 0x000fe20000410000 */
[----:B------:R-:W-:-:S03]  /*31c0*/  LOP3.LUT P0, RZ, R194, 0xff, RZ, 0xc0, !PT ;  /* 0x000000ffc2ff7812 */ /* 0x000fc6000780c0ff */
[----:B------:R-:W-:-:S05]  /*31d0*/  FMUL.FTZ R132, R132, UR11 ;  /* 0x0000000b84847c20 */ /* 0x000fca0008410000 */
[----:B------:R-:W-:Y:S02]  /*31e0*/  FSEL R136, R132, RZ, P0 ;  /* 0x000000ff84887208 */ /* 0x000fe40000000000 */
[----:B------:R-:W-:Y:S02]  /*31f0*/  F2FP.F16.F32.PACK_AB R132, R138, R137 ;  /* 0x000000898a84723e */ /* 0x000fe400000000ff */
[----:B------:R-:W-:Y:S02]  /*3200*/  F2FP.F16.F32.PACK_AB R138, R149, R148 ;  /* 0x00000094958a723e */ /* 0x000fe400000000ff */
[----:B------:R-:W-:Y:S02]  /*3210*/  F2FP.F16.F32.PACK_AB R137, R143, R140 ;  /* 0x0000008c8f89723e */ /* 0x000fe400000000ff */
[----:B------:R-:W-:Y:S01]  /*3220*/  F2FP.F16.F32.PACK_AB R136, R141, R136 ;  /* 0x000000888d88723e */ /* 0x000fe200000000ff */
[----:B------:R-:W-:Y:S06]  /*3230*/  BRA `(.L_x_2094) ;  /* 0x0000000000f47947 */ /* 0x000fec0003800000 */
.L_x_2093:
[----:B0-----:R-:W-:Y:S01]  /*3240*/  FFMA.FTZ R136, R21, R145, R146 ;  /* 0x0000009115887223 */ /* 0x001fe20000010092 */
        /* <DEDUP_REMOVED lines=58> */
[----:B------:R-:W-:Y:S02]  /*35f0*/  F2FP.F16.F32.PACK_AB R137, R143, R140 ;  /* 0x0000008c8f89723e */ /* 0x000fe400000000ff */
[----:B------:R-:W-:-:S07]  /*3600*/  F2FP.F16.F32.PACK_AB R136, R141, R136 ;  /* 0x000000888d88723e */ /* 0x000fce00000000ff */
.L_x_2094:
[----:B------:R-:W0:Y:S08]  /*3610*/  @P6 LDC.64 R142, c[0x0][0x478] ;  /* 0x00011e00ff8e6b82 */ /* 0x000e300000000a00 */
[----:B------:R-:W1:Y:S01]  /*3620*/  LDC.64 R140, c[0x0][0x468] ;  /* 0x00011a00ff8c7b82 */ /* 0x000e620000000a00 */
[----:B0-----:R-:W-:-:S05]  /*3630*/  @P6 IMAD.WIDE.U32 R142, R186, 0x10, R142 ;  /* 0x00000010ba8e6825 */ /* 0x001fca00078e008e */
[----:B------:R2:W-:Y:S01]  /*3640*/  @P6 STG.E.128 desc[UR4][R142.64], R132 ;  /* 0x000000848e006986 */ /* 0x0005e2000c101d04 */
[C---:B-1----:R-:W-:Y:S01]  /*3650*/  IMAD.WIDE.U32 R140, R186.reuse, 0x10, R140 ;  /* 0x00000010ba8c7825 */ /* 0x042fe200078e008c */
[----:B------:R-:W-:-:S04]  /*3660*/  IADD3 R186, PT, PT, R186, 0x100, RZ ;  /* 0x00000100baba7810 */ /* 0x000fc80007ffe0ff */
[----:B------:R2:W-:Y:S03]  /*3670*/  STG.E.128 desc[UR4][R140.64], R136 ;  /* 0x000000888c007986 */ /* 0x0005e6000c101d04 */
.L_x_2092:
[----:B------:R-:W-:Y:S05]  /*3680*/  BSYNC.RECONVERGENT B1 ;  /* 0x0000000000017941 */ /* 0x000fea0003800200 */
.L_x_2091:
        /* <DEDUP_REMOVED lines=71> */
.L_x_2097:
[----:B0-2---:R-:W-:Y:S01]  /*3b00*/  FFMA.FTZ R136, R153, R145, R146 ;  /* 0x0000009199887223 */ /* 0x005fe20000010092 */
        /* <DEDUP_REMOVED lines=60> */
.L_x_2098:
[----:B------:R-:W0:Y:S08]  /*3ed0*/  @P6 LDC.64 R142, c[0x0][0x478] ;  /* 0x00011e00ff8e6b82 */ /* 0x000e300000000a00 */
[----:B------:R-:W1:Y:S01]  /*3ee0*/  LDC.64 R140, c[0x0][0x468] ;  /* 0x00011a00ff8c7b82 */ /* 0x000e620000000a00 */
[----:B0-----:R-:W-:-:S05]  /*3ef0*/  @P6 IMAD.WIDE.U32 R142, R186, 0x10, R142 ;  /* 0x00000010ba8e6825 */ /* 0x001fca00078e008e */
[----:B------:R3:W-:Y:S01]  /*3f00*/  @P6 STG.E.128 desc[UR4][R142.64], R132 ;  /* 0x000000848e006986 */ /* 0x0007e2000c101d04 */
[C---:B-1----:R-:W-:Y:S01]  /*3f10*/  IMAD.WIDE.U32 R140, R186.reuse, 0x10, R140 ;  /* 0x00000010ba8c7825 */ /* 0x042fe200078e008c */
[----:B------:R-:W-:-:S04]  /*3f20*/  IADD3 R186, PT, PT, R186, 0x100, RZ ;  /* 0x00000100baba7810 */ /* 0x000fc80007ffe0ff */
[----:B------:R3:W-:Y:S03]  /*3f30*/  STG.E.128 desc[UR4][R140.64], R136 ;  /* 0x000000888c007986 */ /* 0x0007e6000c101d04 */
.L_x_2096:
[----:B------:R-:W-:Y:S05]  /*3f40*/  BSYNC.RECONVERGENT B1 ;  /* 0x0000000000017941 */ /* 0x000fea0003800200 */
.L_x_2095:
        /* <DEDUP_REMOVED lines=8> */
[----:B-----5:R-:W-:-:S04]  /*3fd0*/  FMUL.FTZ R149, R188, R133 ;  /* 0x00000085bc957220 */ /* 0x020fc80000410000 */
        /* <DEDUP_REMOVED lines=27> */
[----:B------:R-:W-:Y:S01]  /*4190*/  FMUL.FTZ R137, R188, R133 ;  /* 0x00000085bc897220 */ /* 0x000fe20000410000 */
[----:B------:R-:W-:-:S03]  /*41a0*/  F2FP.F16.F32.PACK_AB R139, R151, R148 ;  /* 0x00000094978b723e */ /* 0x000fc600000000ff */
        /* <DEDUP_REMOVED lines=21> */
[----:B------:R-:W-:Y:S02]  /*4300*/  F2FP.F16.F32.PACK_AB R132, R132, R145 ;  /* 0x000000918484723e */ /* 0x000fe400000000ff */
[----:B------:R-:W-:Y:S01]  /*4310*/  FMUL.FTZ R133, R133, UR11 ;  /* 0x0000000b85857c20 */ /* 0x000fe20008410000 */
[----:B------:R-:W-:-:S04]  /*4320*/  FMUL.FTZ R144, R144, UR11 ;  /* 0x0000000b90907c20 */ /* 0x000fc80008410000 */
[----:B------:R-:W-:Y:S02]  /*4330*/  FSEL R141, R133, RZ, P0 ;  /* 0x000000ff858d7208 */ /* 0x000fe40000000000 */
[----:B------:R-:W-:Y:S02]  /*4340*/  LOP3.LUT P0, RZ, R192, 0xff, RZ, 0xc0, !PT ;  /* 0x000000ffc0ff7812 */ /* 0x000fe4000780c0ff */
[----:B------:R-:W-:Y:S02]  /*4350*/  F2FP.F16.F32.PACK_AB R133, R138, R137 ;  /* 0x000000898a85723e */ /* 0x000fe400000000ff */
[----:B------:R-:W-:Y:S02]  /*4360*/  FSEL R136, R144, RZ, P0 ;  /* 0x000000ff90887208 */ /* 0x000fe40000000000 */
[----:B------:R-:W-:Y:S02]  /*4370*/  F2FP.F16.F32.PACK_AB R138, R147, R142 ;  /* 0x0000008e938a723e */ /* 0x000fe400000000ff */
[----:B------:R-:W-:-:S02]  /*4380*/  F2FP.F16.F32.PACK_AB R137, R143, R140 ;  /* 0x0000008c8f89723e */ /* 0x000fc400000000ff */
[----:B------:R-:W-:Y:S01]  /*4390*/  F2FP.F16.F32.PACK_AB R136, R141, R136 ;  /* 0x000000888d88723e */ /* 0x000fe200000000ff */
[----:B------:R-:W-:Y:S06]  /*43a0*/  BRA `(.L_x_2101) ;  /* 0x0000000000f47947 */ /* 0x000fec0003800000 */
.L_x_2100:
[----:B0-23--:R-:W-:Y:S01]  /*43b0*/  FFMA.FTZ R136, R179, R145, R146 ;  /* 0x00000091b3887223 */ /* 0x00dfe20000010092 */
        /* <DEDUP_REMOVED lines=57> */
[----:B------:R-:W-:Y:S02]  /*4750*/  F2FP.F16.F32.PACK_AB R137, R143, R140 ;  /* 0x0000008c8f89723e */ /* 0x000fe400000000ff */
[----:B------:R-:W-:-:S04]  /*4760*/  FSEL R136, R145, RZ, P0 ;  /* 0x000000ff91887208 */ /* 0x000fc80000000000 */
[----:B------:R-:W-:-:S07]  /*4770*/  F2FP.F16.F32.PACK_AB R136, R141, R136 ;  /* 0x000000888d88723e */ /* 0x000fce00000000ff */
.L_x_2101:
[----:B------:R-:W0:Y:S08]  /*4780*/  @P6 LDC.64 R142, c[0x0][0x478] ;  /* 0x00011e00ff8e6b82 */ /* 0x000e300000000a00 */
[----:B------:R-:W1:Y:S01]  /*4790*/  LDC.64 R140, c[0x0][0x468] ;  /* 0x00011a00ff8c7b82 */ /* 0x000e620000000a00 */
[----:B0-----:R-:W-:-:S05]  /*47a0*/  @P6 IMAD.WIDE.U32 R142, R186, 0x10, R142 ;  /* 0x00000010ba8e6825 */ /* 0x001fca00078e008e */
[----:B------:R0:W-:Y:S01]  /*47b0*/  @P6 STG.E.128 desc[UR4][R142.64], R132 ;  /* 0x000000848e006986 */ /* 0x0001e2000c101d04 */
[----:B-1----:R-:W-:-:S05]  /*47c0*/  IMAD.WIDE.U32 R140, R186, 0x10, R140 ;  /* 0x00000010ba8c7825 */ /* 0x002fca00078e008c */
[----:B------:R0:W-:Y:S01]  /*47d0*/  STG.E.128 desc[UR4][R140.64], R136 ;  /* 0x000000888c007986 */ /* 0x0001e2000c101d04 */
[----:B------:R-:W-:Y:S05]  /*47e0*/  BRA `(.L_x_2099) ;  /* 0x0000002400ec7947 */ /* 0x000fea0003800000 */
.L_x_2086:
        /* <DEDUP_REMOVED lines=11> */
[----:B------:R-:W-:Y:S01]  /*48a0*/  LOP3.LUT P0, RZ, R197, 0xff0000, RZ, 0xc0, !PT ;  /* 0x00ff0000c5ff7812 */ /* 0x000fe2000780c0ff */
[----:B------:R-:W-:Y:S01]  /*48b0*/  FADD.FTZ R141, R162, -R141 ;  /* 0x8000008da28d7221 */ /* 0x000fe20000010000 */
[-CC-:B------:R-:W-:Y:S01]  /*48c0*/  FFMA.FTZ R147, R157, R145.reuse, R146.reuse ;  /* 0x000000919d937223 */ /* 0x180fe20000010092 */
[----:B-----5:R-:W-:Y:S01]  /*48d0*/  FFMA.FTZ R137, R188, R136, R137 ;  /* 0x00000088bc897223 */ /* 0x020fe20000010089 */
[--C-:B------:R-:W-:Y:S01]  /*48e0*/  FFMA.FTZ R138, R160, R145, R146.reuse ;  /* 0x00000091a08a7223 */ /* 0x100fe20000010092 */
[----:B------:R-:W-:Y:S01]  /*48f0*/  FFMA.FTZ R143, R188, R141, R139 ;  /* 0x0000008dbc8f7223 */ /* 0x000fe2000001008b */
[----:B------:R-:W-:Y:S01]  /*4900*/  FFMA.FTZ R136, R183, R145, R146 ;  /* 0x00000091b7887223 */ /* 0x000fe20000010092 */
[----:B------:R-:W-:Y:S01]  /*4910*/  FMUL.FTZ R137, R137, R144 ;  /* 0x0000009089897220 */ /* 0x000fe20000410000 */
[----:B------:R-:W-:-:S02]  /*4920*/  HADD2.F32 R139, -RZ, R46.H0_H0 ;  /* 0x2000002eff8b7230 */ /* 0x000fc40000004100 */
[----:B------:R-:W-:Y:S01]  /*4930*/  FMUL.FTZ R143, R143, R144 ;  /* 0x000000908f8f7220 */ /* 0x000fe20000410000 */
[----:B------:R-:W-:Y:S01]  /*4940*/  FADD.FTZ R147, R158, -R147 ;  /* 0x800000939e937221 */ /* 0x000fe20000010000 */
[----:B------:R-:W-:Y:S01]  /*4950*/  FMUL.FTZ R137, R137, UR11 ;  /* 0x0000000b89897c20 */ /* 0x000fe20008410000 */
[----:B------:R-:W-:Y:S01]  /*4960*/  FADD.FTZ R140, R159, -R138 ;  /* 0x8000008a9f8c7221 */ /* 0x000fe20000010000 */
[----:B------:R-:W-:Y:S01]  /*4970*/  FADD.FTZ R138, R181, -R136 ;  /* 0x80000088b58a7221 */ /* 0x000fe20000010000 */
[----:B------:R-:W-:Y:S01]  /*4980*/  FMUL.FTZ R136, R143, UR11 ;  /* 0x0000000b8f887c20 */ /* 0x000fe20008410000 */
[----:B------:R-:W-:Y:S01]  /*4990*/  FFMA.FTZ R139, R188, R147, R139 ;  /* 0x00000093bc8b7223 */ /* 0x000fe2000001008b */
[----:B------:R-:W-:Y:S01]  /*49a0*/  FSEL R148, R137, RZ, P0 ;  /* 0x000000ff89947208 */ /* 0x000fe20000000000 */
[----:B------:R-:W-:Y:S01]  /*49b0*/  HADD2.F32 R141, -RZ, R46.H1_H1 ;  /* 0x3000002eff8d7230 */ /* 0x000fe20000004100 */
[----:B------:R-:W-:Y:S01]  /*49c0*/  ISETP.GE.U32.AND P0, PT, R196, RZ, PT ;  /* 0x000000ffc400720c */ /* 0x000fe20003f06070 */
[----:B------:R-:W-:-:S02]  /*49d0*/  HADD2.F32 R137, -RZ, R45.H0_H0 ;  /* 0x2000002dff897230 */ /* 0x000fc40000004100 */
[-CC-:B------:R-:W-:Y:S01]  /*49e0*/  FFMA.FTZ R147, R184, R145.reuse, R146.reuse ;  /* 0x00000091b8937223 */ /* 0x180fe20000010092 */
[----:B------:R-:W-:Y:S01]  /*49f0*/  ISETP.GE.U32.AND.EX P0, PT, R197, 0x1000000, PT, P0 ;  /* 0x01000000c500780c */ /* 0x000fe20003f06100 */
[C---:B------:R-:W-:Y:S01]  /*4a00*/  FFMA.FTZ R143, R188.reuse, R140, R141 ;  /* 0x0000008cbc8f7223 */ /* 0x040fe2000001008d */
[----:B------:R-:W-:Y:S01]  /*4a10*/  FFMA.FTZ R141, R188, R138, R137 ;  /* 0x0000008abc8d7223 */ /* 0x000fe20000010089 */
[----:B------:R-:W-:Y:S01]  /*4a20*/  FFMA.FTZ R138, R156, R145, R146 ;  /* 0x000000919c8a7223 */ /* 0x000fe20000010092 */
[----:B------:R-:W-:Y:S01]  /*4a30*/  FSEL R151, R136, RZ, P0 ;  /* 0x000000ff88977208 */ /* 0x000fe20000000000 */
[-C--:B------:R-:W-:Y:S01]  /*4a40*/  FMUL.FTZ R136, R139, R144.reuse ;  /* 0x000000908b887220 */ /* 0x080fe20000410000 */
[----:B------:R-:W-:Y:S01]  /*4a50*/  LOP3.LUT P0, RZ, R197, 0xff, RZ, 0xc0, !PT ;  /* 0x000000ffc5ff7812 */ /* 0x000fe2000780c0ff */
[----:B------:R-:W-:Y:S01]  /*4a60*/  FMUL.FTZ R143, R143, R144 ;  /* 0x000000908f8f7220 */ /* 0x000fe20000410000 */
[----:B------:R-:W-:Y:S02]  /*4a70*/  HADD2.F32 R139, -RZ, R45.H1_H1 ;  /* 0x3000002dff8b7230 */ /* 0x000fe40000004100 */
[----:B------:R-:W-:Y:S01]  /*4a80*/  FMUL.FTZ R136, R136, UR11 ;  /* 0x0000000b88887c20 */ /* 0x000fe20008410000 */
[----:B------:R-:W-:-:S02]  /*4a90*/  HADD2.F32 R137, -RZ, R44.H1_H1 ;  /* 0x3000002cff897230 */ /* 0x000fc40000004100 */
[----:B------:R-:W-:Y:S01]  /*4aa0*/  FADD.FTZ R149, R155, -R138 ;  /* 0x8000008a9b957221 */ /* 0x000fe20000010000 */
[----:B------:R-:W-:Y:S01]  /*4ab0*/  FADD.FTZ R142, R182, -R147 ;  /* 0x80000093b68e7221 */ /* 0x000fe20000010000 */
[----:B------:R-:W-:Y:S01]  /*4ac0*/  FMUL.FTZ R140, R143, UR11 ;  /* 0x0000000b8f8c7c20 */ /* 0x000fe20008410000 */
[----:B------:R-:W-:Y:S01]  /*4ad0*/  FSEL R138, R136, RZ, P0 ;  /* 0x000000ff888a7208 */ /* 0x000fe20000000000 */
[----:B------:R-:W-:Y:S01]  /*4ae0*/  FFMA.FTZ R136, R187, R145, R146 ;  /* 0x00000091bb887223 */ /* 0x000fe20000010092 */
[----:B------:R-:W-:Y:S01]  /*4af0*/  FMUL.FTZ R141, R141, R144 ;  /* 0x000000908d8d7220 */ /* 0x000fe20000410000 */
[----:B------:R-:W-:Y:S01]  /*4b00*/  LOP3.LUT P0, RZ, R197, 0xff00, RZ, 0xc0, !PT ;  /* 0x0000ff00c5ff7812 */ /* 0x000fe2000780c0ff */
[C---:B------:R-:W-:Y:S01]  /*4b10*/  FFMA.FTZ R143, R188.reuse, R149, R139 ;  /* 0x00000095bc8f7223 */ /* 0x040fe2000001008b */
[----:B------:R-:W-:Y:S01]  /*4b20*/  FFMA.FTZ R139, R188, R142, R137 ;  /* 0x0000008ebc8b7223 */ /* 0x000fe20000010089 */
[----:B------:R-:W-:Y:S01]  /*4b30*/  FADD.FTZ R142, R185, -R136 ;  /* 0x80000088b98e7221 */ /* 0x000fe20000010000 */
[----:B------:R-:W-:Y:S01]  /*4b40*/  FSEL R149, R140, RZ, P0 ;  /* 0x000000ff8c957208 */ /* 0x000fe20000000000 */
[----:B------:R-:W-:-:S02]  /*4b50*/  HADD2.F32 R137, -RZ, R44.H0_H0 ;  /* 0x2000002cff897230 */ /* 0x000fc40000004100 */
[----:B------:R-:W-:Y:S01]  /*4b60*/  FMUL.FTZ R136, R141, UR11 ;  /* 0x0000000b8d887c20 */ /* 0x000fe20008410000 */
[----:B------:R-:W-:Y:S01]  /*4b70*/  LOP3.LUT P0, RZ, R196, 0xff0000, RZ, 0xc0, !PT ;  /* 0x00ff0000c4ff7812 */ /* 0x000fe2000780c0ff */
[----:B------:R-:W0:Y:S01]  /*4b80*/  LDC.64 R140, c[0x0][0x468] ;  /* 0x00011a00ff8c7b82 */ /* 0x000e220000000a00 */
[----:B------:R-:W-:Y:S01]  /*4b90*/  FMUL.FTZ R143, R143, R144 ;  /* 0x000000908f8f7220 */ /* 0x000fe20000410000 */
[----:B------:R-:W-:Y:S01]  /*4ba0*/  FFMA.FTZ R137, R188, R142, R137 ;  /* 0x0000008ebc897223 */ /* 0x000fe20000010089 */
[----:B------:R-:W-:Y:S01]  /*4bb0*/  FSEL R142, R136, RZ, P0 ;  /* 0x000000ff888e7208 */ /* 0x000fe20000000000 */
[-C--:B------:R-:W-:Y:S01]  /*4bc0*/  FMUL.FTZ R139, R139, R144.reuse ;  /* 0x000000908b8b7220 */ /* 0x080fe20000410000 */
[----:B------:R-:W-:Y:S01]  /*4bd0*/  FMUL.FTZ R143, R143, UR11 ;  /* 0x0000000b8f8f7c20 */ /* 0x000fe20008410000 */
[----:B------:R-:W-:Y:S01]  /*4be0*/  LOP3.LUT P0, RZ, R196, 0xff000000, RZ, 0xc0, !PT ;  /* 0xff000000c4ff7812 */ /* 0x000fe2000780c0ff */
[----:B------:R-:W-:Y:S01]  /*4bf0*/  FMUL.FTZ R137, R137, R144 ;  /* 0x0000009089897220 */ /* 0x000fe20000410000 */
[----:B------:R-:W-:Y:S01]  /*4c00*/  FMUL.FTZ R139, R139, UR11 ;  /* 0x0000000b8b8b7c20 */ /* 0x000fe20008410000 */
[----:B------:R-:W-:-:S02]  /*4c10*/  F2FP.F16.F32.PACK_AB R138, R149, R138 ;  /* 0x0000008a958a723e */ /* 0x000fc400000000ff */
[----:B------:R-:W-:Y:S01]  /*4c20*/  FSEL R147, R143, RZ, P0 ;  /* 0x000000ff8f937208 */ /* 0x000fe20000000000 */
[----:B------:R-:W-:Y:S01]  /*4c30*/  FMUL.FTZ R137, R137, UR11 ;  /* 0x0000000b89897c20 */ /* 0x000fe20008410000 */
[----:B------:R-:W-:-:S04]  /*4c40*/  LOP3.LUT P0, RZ, R196, 0xff00, RZ, 0xc0, !PT ;  /* 0x0000ff00c4ff7812 */ /* 0x000fc8000780c0ff */
[----:B------:R-:W-:Y:S02]  /*4c50*/  FSEL R143, R139, RZ, P0 ;  /* 0x000000ff8b8f7208 */ /* 0x000fe40000000000 */
[----:B------:R-:W-:Y:S02]  /*4c60*/  LOP3.LUT P0, RZ, R196, 0xff, RZ, 0xc0, !PT ;  /* 0x000000ffc4ff7812 */ /* 0x000fe4000780c0ff */
[----:B------:R-:W-:Y:S02]  /*4c70*/  F2FP.F16.F32.PACK_AB R139, R151, R148 ;  /* 0x00000094978b723e */ /* 0x000fe400000000ff */
[----:B------:R-:W-:Y:S01]  /*4c80*/  FSEL R136, R137, RZ, P0 ;  /* 0x000000ff89887208 */ /* 0x000fe20000000000 */
[----:B0-----:R-:W-:Y:S01]  /*4c90*/  IMAD.WIDE.U32 R140, R186, 0x10, R140 ;  /* 0x00000010ba8c7825 */ /* 0x001fe200078e008c */
[----:B------:R-:W-:Y:S02]  /*4ca0*/  F2FP.F16.F32.PACK_AB R137, R147, R142 ;  /* 0x0000008e9389723e */ /* 0x000fe400000000ff */
[----:B------:R-:W-:-:S02]  /*4cb0*/  F2FP.F16.F32.PACK_AB R136, R143, R136 ;  /* 0x000000888f88723e */ /* 0x000fc400000000ff */
[----:B------:R-:W-:-:S03]  /*4cc0*/  IADD3 R186, PT, PT, R186, 0x100, RZ ;  /* 0x00000100baba7810 */ /* 0x000fc60007ffe0ff */
[----:B------:R0:W-:Y:S04]  /*4cd0*/  STG.E.128 desc[UR4][R140.64], R136 ;  /* 0x000000888c007986 */ /* 0x0001e8000c101d04 */
.L_x_2104:
[----:B------:R-:W-:Y:S05]  /*4ce0*/  BSYNC.RECONVERGENT B1 ;  /* 0x0000000000017941 */ /* 0x000fea0003800200 */
.L_x_2103:
[----:B------:R-:W-:Y:S04]  /*4cf0*/  BSSY.RECONVERGENT B1, `(.L_x_2105) ;  /* 0x000004b000017945 */ /* 0x000fe80003800200 */
[----:B------:R-:W-:Y:S05]  /*4d00*/  @!P5 BRA `(.L_x_2106) ;  /* 0x000000040024d947 */ /* 0x000fea0003800000 */
[-CC-:B0-----:R-:W-:Y:S01]  /*4d10*/  FFMA.FTZ R136, R21, R145.reuse, R146.reuse ;  /* 0x0000009115887223 */ /* 0x181fe20000010092 */
        /* <DEDUP_REMOVED lines=8> */
[----:B------:R-:W-:Y:S01]  /*4da0*/  FFMA.FTZ R136, R18, R145, R146 ;  /* 0x0000009112887223 */ /* 0x000fe20000010092 */
[----:B------:R-:W-:Y:S01]  /*4db0*/  FFMA.FTZ R143, R188, R141, R139 ;  /* 0x0000008dbc8f7223 */ /* 0x000fe2000001008b */
[----:B------:R-:W-:-:S02]  /*4dc0*/  HADD2.F32 R139, -RZ, R42.H0_H0 ;  /* 0x2000002aff8b7230 */ /* 0x000fc40000004100 */
[-C--:B------:R-:W-:Y:S01]  /*4dd0*/  FMUL.FTZ R137, R137, R144.reuse ;  /* 0x0000009089897220 */ /* 0x080fe20000410000 */
[----:B------:R-:W-:Y:S01]  /*4de0*/  FADD.FTZ R149, R16, -R149 ;  /* 0x8000009510957221 */ /* 0x000fe20000010000 */
[----:B------:R-:W-:Y:S01]  /*4df0*/  FMUL.FTZ R143, R143, R144 ;  /* 0x000000908f8f7220 */ /* 0x000fe20000410000 */
[----:B------:R-:W-:Y:S01]  /*4e00*/  FADD.FTZ R140, R17, -R136 ;  /* 0x80000088118c7221 */ /* 0x000fe20000010000 */
[----:B------:R-:W-:Y:S01]  /*4e10*/  FMUL.FTZ R137, R137, UR11 ;  /* 0x0000000b89897c20 */ /* 0x000fe20008410000 */
[--C-:B------:R-:W-:Y:S01]  /*4e20*/  FFMA.FTZ R147, R11, R145, R146.reuse ;  /* 0x000000910b937223 */ /* 0x100fe20000010092 */
[----:B------:R-:W-:Y:S01]  /*4e30*/  FMUL.FTZ R136, R143, UR11 ;  /* 0x0000000b8f887c20 */ /* 0x000fe20008410000 */
[----:B------:R-:W-:Y:S02]  /*4e40*/  HADD2.F32 R141, -RZ, R42.H1_H1 ;  /* 0x3000002aff8d7230 */ /* 0x000fe40000004100 */
[----:B------:R-:W-:Y:S01]  /*4e50*/  FFMA.FTZ R139, R188, R149, R139 ;  /* 0x00000095bc8b7223 */ /* 0x000fe2000001008b */
[----:B------:R-:W-:Y:S01]  /*4e60*/  FSEL R148, R137, RZ, P0 ;  /* 0x000000ff89947208 */ /* 0x000fe20000000000 */
[--C-:B------:R-:W-:Y:S01]  /*4e70*/  HADD2.F32 R137, -RZ, R41.reuse.H0_H0 ;  /* 0x20000029ff897230 */ /* 0x100fe20000004100 */
[----:B------:R-:W-:Y:S01]  /*4e80*/  ISETP.GE.U32.AND P0, PT, R194, RZ, PT ;  /* 0x000000ffc200720c */ /* 0x000fe20003f06070 */
[----:B------:R-:W-:Y:S01]  /*4e90*/  FADD.FTZ R138, R12, -R147 ;  /* 0x800000930c8a7221 */ /* 0x000fe20000010000 */
[----:B------:R-:W-:Y:S01]  /*4ea0*/  FFMA.FTZ R143, R188, R140, R141 ;  /* 0x0000008cbc8f7223 */ /* 0x000fe2000001008d */
[-CC-:B------:R-:W-:Y:S01]  /*4eb0*/  FFMA.FTZ R140, R14, R145.reuse, R146.reuse ;  /* 0x000000910e8c7223 */ /* 0x180fe20000010092 */
[----:B------:R-:W-:Y:S01]  /*4ec0*/  ISETP.GE.U32.AND.EX P0, PT, R195, 0x1000000, PT, P0 ;  /* 0x01000000c300780c */ /* 0x000fe20003f06100 */
[----:B------:R-:W-:Y:S01]  /*4ed0*/  FFMA.FTZ R141, R188, R138, R137 ;  /* 0x0000008abc8d7223 */ /* 0x000fe20000010089 */
[----:B------:R-:W-:Y:S01]  /*4ee0*/  FFMA.FTZ R138, R10, R145, R146 ;  /* 0x000000910a8a7223 */ /* 0x000fe20000010092 */
[-C--:B------:R-:W-:Y:S01]  /*4ef0*/  FMUL.FTZ R143, R143, R144.reuse ;  /* 0x000000908f8f7220 */ /* 0x080fe20000410000 */
[----:B------:R-:W-:Y:S01]  /*4f00*/  FSEL R151, R136, RZ, P0 ;  /* 0x000000ff88977208 */ /* 0x000fe20000000000 */
[----:B------:R-:W-:Y:S01]  /*4f10*/  FMUL.FTZ R136, R139, R144 ;  /* 0x000000908b887220 */ /* 0x000fe20000410000 */
[----:B------:R-:W-:Y:S01]  /*4f20*/  LOP3.LUT P0, RZ, R195, 0xff, RZ, 0xc0, !PT ;  /* 0x000000ffc3ff7812 */ /* 0x000fe2000780c0ff */
[----:B------:R-:W-:-:S02]  /*4f30*/  HADD2.F32 R139, -RZ, R41.H1_H1 ;  /* 0x30000029ff8b7230 */ /* 0x000fc40000004100 */
[----:B------:R-:W-:Y:S01]  /*4f40*/  FADD.FTZ R147, R13, -R140 ;  /* 0x8000008c0d937221 */ /* 0x000fe20000010000 */
[----:B------:R-:W-:Y:S01]  /*4f50*/  FMUL.FTZ R136, R136, UR11 ;  /* 0x0000000b88887c20 */ /* 0x000fe20008410000 */
[----:B------:R-:W-:Y:S01]  /*4f60*/  FADD.FTZ R142, R9, -R138 ;  /* 0x8000008a098e7221 */ /* 0x000fe20000010000 */
[----:B------:R-:W-:Y:S01]  /*4f70*/  FMUL.FTZ R140, R143, UR11 ;  /* 0x0000000b8f8c7c20 */ /* 0x000fe20008410000 */
[----:B------:R-:W-:Y:S01]  /*4f80*/  FMUL.FTZ R141, R141, R144 ;  /* 0x000000908d8d7220 */ /* 0x000fe20000410000 */
[--C-:B------:R-:W-:Y:S01]  /*4f90*/  HADD2.F32 R137, -RZ, R40.reuse.H1_H1 ;  /* 0x30000028ff897230 */ /* 0x100fe20000004100 */
[----:B------:R-:W-:Y:S01]  /*4fa0*/  FSEL R138, R136, RZ, P0 ;  /* 0x000000ff888a7208 */ /* 0x000fe20000000000 */
[C---:B------:R-:W-:Y:S01]  /*4fb0*/  FFMA.FTZ R143, R188.reuse, R147, R139 ;  /* 0x00000093bc8f7223 */ /* 0x040fe2000001008b */
[----:B------:R-:W-:Y:S01]  /*4fc0*/  LOP3.LUT P0, RZ, R195, 0xff00, RZ, 0xc0, !PT ;  /* 0x0000ff00c3ff7812 */ /* 0x000fe2000780c0ff */
[----:B------:R-:W-:Y:S01]  /*4fd0*/  FFMA.FTZ R147, R7, R145, R146 ;  /* 0x0000009107937223 */ /* 0x000fe20000010092 */
[----:B------:R-:W-:Y:S01]  /*4fe0*/  FMUL.FTZ R136, R141, UR11 ;  /* 0x0000000b8d887c20 */ /* 0x000fe20008410000 */
[----:B------:R-:W-:Y:S01]  /*4ff0*/  FFMA.FTZ R139, R188, R142, R137 ;  /* 0x0000008ebc8b7223 */ /* 0x000fe20000010089 */
[----:B------:R-:W-:Y:S01]  /*5000*/  FSEL R149, R140, RZ, P0 ;  /* 0x000000ff8c957208 */ /* 0x000fe20000000000 */
[----:B------:R-:W-:Y:S01]  /*5010*/  FMUL.FTZ R143, R143, R144 ;  /* 0x000000908f8f7220 */ /* 0x000fe20000410000 */
[----:B------:R-:W0:Y:S01]  /*5020*/  LDC.64 R140, c[0x0][0x468] ;  /* 0x00011a00ff8c7b82 */ /* 0x000e220000000a00 */
[----:B------:R-:W-:Y:S01]  /*5030*/  LOP3.LUT P0, RZ, R194, 0xff0000, RZ, 0xc0, !PT ;  /* 0x00ff0000c2ff7812 */ /* 0x000fe2000780c0ff */
[----:B------:R-:W-:-:S02]  /*5040*/  HADD2.F32 R137, -RZ, R40.H0_H0 ;  /* 0x20000028ff897230 */ /* 0x000fc40000004100 */
[----:B------:R-:W-:Y:S01]  /*5050*/  FADD.FTZ R147, R8, -R147 ;  /* 0x8000009308937221 */ /* 0x000fe20000010000 */
[----:B------:R-:W-:Y:S01]  /*5060*/  FMUL.FTZ R143, R143, UR11 ;  /* 0x0000000b8f8f7c20 */ /* 0x000fe20008410000 */
[----:B------:R-:W-:Y:S01]  /*5070*/  FSEL R142, R136, RZ, P0 ;  /* 0x000000ff888e7208 */ /* 0x000fe20000000000 */
[----:B------:R-:W-:Y:S01]  /*5080*/  FMUL.FTZ R139, R139, R144 ;  /* 0x000000908b8b7220 */ /* 0x000fe20000410000 */
[----:B------:R-:W-:Y:S01]  /*5090*/  LOP3.LUT P0, RZ, R194, 0xff000000, RZ, 0xc0, !PT ;  /* 0xff000000c2ff7812 */ /* 0x000fe2000780c0ff */
[----:B------:R-:W-:Y:S01]  /*50a0*/  FFMA.FTZ R137, R188, R147, R137 ;  /* 0x00000093bc897223 */ /* 0x000fe20000010089 */
[----:B------:R-:W-:Y:S01]  /*50b0*/  F2FP.F16.F32.PACK_AB R138, R149, R138 ;  /* 0x0000008a958a723e */ /* 0x000fe200000000ff */
[----:B------:R-:W-:Y:S01]  /*50c0*/  FMUL.FTZ R139, R139, UR11 ;  /* 0x0000000b8b8b7c20 */ /* 0x000fe20008410000 */
[----:B------:R-:W-:Y:S01]  /*50d0*/  FSEL R147, R143, RZ, P0 ;  /* 0x000000ff8f937208 */ /* 0x000fe20000000000 */
[----:B------:R-:W-:Y:S01]  /*50e0*/  FMUL.FTZ R137, R137, R144 ;  /* 0x0000009089897220 */ /* 0x000fe20000410000 */
[----:B------:R-:W-:-:S03]  /*50f0*/  LOP3.LUT P0, RZ, R194, 0xff00, RZ, 0xc0, !PT ;  /* 0x0000ff00c2ff7812 */ /* 0x000fc6000780c0ff */
[----:B------:R-:W-:Y:S01]  /*5100*/  FMUL.FTZ R137, R137, UR11 ;  /* 0x0000000b89897c20 */ /* 0x000fe20008410000 */
        /* <DEDUP_REMOVED lines=9> */
.L_x_2106:
[----:B------:R-:W-:Y:S05]  /*51a0*/  BSYNC.RECONVERGENT B1 ;  /* 0x0000000000017941 */ /* 0x000fea0003800200 */
.L_x_2105:
[----:B------:R-:W-:Y:S04]  /*51b0*/  BSSY.RECONVERGENT B1, `(.L_x_2107) ;  /* 0x000004b000017945 */ /* 0x000fe80003800200 */
[----:B------:R-:W-:Y:S05]  /*51c0*/  @!P4 BRA `(.L_x_2108) ;  /* 0x000000040024c947 */ /* 0x000fea0003800000 */
[-CC-:B01----:R-:W-:Y:S01]  /*51d0*/  FFMA.FTZ R136, R153, R145.reuse, R146.reuse ;  /* 0x0000009199887223 */ /* 0x183fe20000010092 */
        /* <DEDUP_REMOVED lines=72> */
.L_x_2108:
[----:B------:R-:W-:Y:S05]  /*5660*/  BSYNC.RECONVERGENT B1 ;  /* 0x0000000000017941 */ /* 0x000fea0003800200 */
.L_x_2107:
[----:B------:R-:W-:Y:S05]  /*5670*/  @!P2 BRA `(.L_x_2099) ;  /* 0x000000180048a947 */ /* 0x000fea0003800000 */
[-CC-:B012---:R-:W-:Y:S01]  /*5680*/  FFMA.FTZ R138, R179, R145.reuse, R146.reuse ;  /* 0x00000091b38a7223 */ /* 0x187fe20000010092 */
[--C-:B------:R-:W-:Y:S02]  /*5690*/  HADD2.F32 R137, -RZ, R131.reuse.H0_H0 ;  /* 0x20000083ff897230 */ /* 0x100fe40000004100 */
[-C--:B------:R-:W-:Y:S01]  /*56a0*/  FFMA.FTZ R141, R180, R145.reuse, R146 ;  /* 0x00000091b48d7223 */ /* 0x080fe20000010092 */
[----:B------:R-:W-:Y:S02]  /*56b0*/  HADD2.F32 R139, -RZ, R131.H1_H1 ;  /* 0x30000083ff8b7230 */ /* 0x000fe40000004100 */
[----:B------:R-:W-:Y:S01]  /*56c0*/  FADD.FTZ R138, R177, -R138 ;  /* 0x8000008ab18a7221 */ /* 0x000fe20000010000 */
[-CC-:B------:R-:W-:Y:S01]  /*56d0*/  FFMA.FTZ R136, R176, R145.reuse, R146.reuse ;  /* 0x00000091b0887223 */ /* 0x180fe20000010092 */
[----:B------:R-:W-:Y:S01]  /*56e0*/  FADD.FTZ R141, R178, -R141 ;  /* 0x8000008db28d7221 */ /* 0x000fe20000010000 */
[----:B------:R-:W-:Y:S01]  /*56f0*/  FFMA.FTZ R189, R173, R145, R146 ;  /* 0x00000091adbd7223 */ /* 0x000fe20000010092 */
[C---:B-----5:R-:W-:Y:S01]  /*5700*/  FFMA.FTZ R143, R188.reuse, R138, R137 ;  /* 0x0000008abc8f7223 */ /* 0x060fe20000010089 */
[----:B------:R-:W-:Y:S01]  /*5710*/  FADD.FTZ R142, R175, -R136 ;  /* 0x80000088af8e7221 */ /* 0x000fe20000010000 */
[----:B------:R-:W-:Y:S01]  /*5720*/  FFMA.FTZ R147, R188, R141, R139 ;  /* 0x0000008dbc937223 */ /* 0x000fe2000001008b */
[----:B------:R-:W-:-:S02]  /*5730*/  HADD2.F32 R139, -RZ, R130.H0_H0 ;  /* 0x20000082ff8b7230 */ /* 0x000fc40000004100 */
[-C--:B------:R-:W-:Y:S01]  /*5740*/  FMUL.FTZ R143, R143, R144.reuse ;  /* 0x000000908f8f7220 */ /* 0x080fe20000410000 */
[----:B------:R-:W-:Y:S01]  /*5750*/  LOP3.LUT P0, RZ, R193, 0xff0000, RZ, 0xc0, !PT ;  /* 0x00ff0000c1ff7812 */ /* 0x000fe2000780c0ff */
[----:B------:R-:W-:Y:S01]  /*5760*/  FADD.FTZ R189, R174, -R189 ;  /* 0x800000bdaebd7221 */ /* 0x000fe20000010000 */
[--C-:B------:R-:W-:Y:S01]  /*5770*/  FFMA.FTZ R149, R169, R145, R146.reuse ;  /* 0x00000091a9957223 */ /* 0x100fe20000010092 */
[----:B------:R-:W-:Y:S01]  /*5780*/  FMUL.FTZ R136, R143, UR11 ;  /* 0x0000000b8f887c20 */ /* 0x000fe20008410000 */
[-C--:B------:R-:W-:Y:S01]  /*5790*/  FMUL.FTZ R147, R147, R144.reuse ;  /* 0x0000009093937220 */ /* 0x080fe20000410000 */
[----:B------:R-:W-:Y:S02]  /*57a0*/  HADD2.F32 R141, -RZ, R130.H1_H1 ;  /* 0x30000082ff8d7230 */ /* 0x000fe40000004100 */
[----:B------:R-:W-:Y:S01]  /*57b0*/  FFMA.FTZ R143, R188, R189, R139 ;  /* 0x000000bdbc8f7223 */ /* 0x000fe2000001008b */
[--C-:B------:R-:W-:Y:S01]  /*57c0*/  HADD2.F32 R137, -RZ, R129.reuse.H0_H0 ;  /* 0x20000081ff897230 */ /* 0x100fe20000004100 */
[----:B------:R-:W-:Y:S01]  /*57d0*/  FSEL R148, R136, RZ, P0 ;  /* 0x000000ff88947208 */ /* 0x000fe20000000000 */
[----:B------:R-:W-:Y:S01]  /*57e0*/  FADD.FTZ R138, R170, -R149 ;  /* 0x80000095aa8a7221 */ /* 0x000fe20000010000 */
[----:B------:R-:W-:Y:S01]  /*57f0*/  ISETP.GE.U32.AND P0, PT, R192, RZ, PT ;  /* 0x000000ffc000720c */ /* 0x000fe20003f06070 */
[-CC-:B------:R-:W-:Y:S01]  /*5800*/  FFMA.FTZ R140, R172, R145.reuse, R146.reuse ;  /* 0x00000091ac8c7223 */ /* 0x180fe20000010092 */
[-CC-:B------:R-:W-:Y:S01]  /*5810*/  FFMA.FTZ R151, R165, R145.reuse, R146.reuse ;  /* 0x00000091a5977223 */ /* 0x180fe20000010092 */
[----:B------:R-:W-:Y:S01]  /*5820*/  FMUL.FTZ R147, R147, UR11 ;  /* 0x0000000b93937c20 */ /* 0x000fe20008410000 */
[----:B------:R-:W-:Y:S01]  /*5830*/  FFMA.FTZ R146, R168, R145, R146 ;  /* 0x00000091a8927223 */ /* 0x000fe20000010092 */
[----:B------:R-:W-:Y:S01]  /*5840*/  FMUL.FTZ R143, R143, R144 ;  /* 0x000000908f8f7220 */ /* 0x000fe20000410000 */
[----:B------:R-:W-:Y:S01]  /*5850*/  ISETP.GE.U32.AND.EX P0, PT, R193, 0x1000000, PT, P0 ;  /* 0x01000000c100780c */ /* 0x000fe20003f06100 */
[C---:B------:R-:W-:Y:S01]  /*5860*/  FFMA.FTZ R145, R188.reuse, R142, R141 ;  /* 0x0000008ebc917223 */ /* 0x040fe2000001008d */
[----:B------:R-:W-:Y:S01]  /*5870*/  FFMA.FTZ R139, R188, R138, R137 ;  /* 0x0000008abc8b7223 */ /* 0x000fe20000010089 */
[----:B------:R-:W-:-:S02]  /*5880*/  HADD2.F32 R141, -RZ, R129.H1_H1 ;  /* 0x30000081ff8d7230 */ /* 0x000fc40000004100 */
[----:B------:R-:W-:Y:S01]  /*5890*/  FADD.FTZ R140, R171, -R140 ;  /* 0x8000008cab8c7221 */ /* 0x000fe20000010000 */
[--C-:B------:R-:W-:Y:S02]  /*58a0*/  HADD2.F32 R137, -RZ, R128.reuse.H1_H1 ;  /* 0x30000080ff897230 */ /* 0x100fe40000004100 */
[----:B------:R-:W-:Y:S01]  /*58b0*/  FADD.FTZ R146, R167, -R146 ;  /* 0x80000092a7927221 */ /* 0x000fe20000010000 */
[----:B------:R-:W-:Y:S01]  /*58c0*/  FMUL.FTZ R136, R143, UR11 ;  /* 0x0000000b8f887c20 */ /* 0x000fe20008410000 */
[----:B------:R-:W-:Y:S01]  /*58d0*/  FSEL R149, R147, RZ, P0 ;  /* 0x000000ff93957208 */ /* 0x000fe20000000000 */
[----:B------:R-:W-:Y:S01]  /*58e0*/  FMUL.FTZ R145, R145, R144 ;  /* 0x0000009091917220 */ /* 0x000fe20000410000 */
[----:B------:R-:W-:Y:S01]  /*58f0*/  LOP3.LUT P0, RZ, R193, 0xff, RZ, 0xc0, !PT ;  /* 0x000000ffc1ff7812 */ /* 0x000fe2000780c0ff */
[C---:B------:R-:W-:Y:S01]  /*5900*/  FFMA.FTZ R143, R188.reuse, R140, R141 ;  /* 0x0000008cbc8f7223 */ /* 0x040fe2000001008d */
[----:B------:R-:W-:Y:S01]  /*5910*/  FFMA.FTZ R141, R188, R146, R137 ;  /* 0x00000092bc8d7223 */ /* 0x000fe20000010089 */
[----:B------:R-:W-:Y:S01]  /*5920*/  FMUL.FTZ R145, R145, UR11 ;  /* 0x0000000b91917c20 */ /* 0x000fe20008410000 */
[----:B------:R-:W-:Y:S01]  /*5930*/  FSEL R146, R136, RZ, P0 ;  /* 0x000000ff88927208 */ /* 0x000fe20000000000 */
[-C--:B------:R-:W-:Y:S01]  /*5940*/  FMUL.FTZ R138, R139, R144.reuse ;  /* 0x000000908b8a7220 */ /* 0x080fe20000410000 */
[----:B------:R-:W0:Y:S01]  /*5950*/  LDC.64 R136, c[0x0][0x468] ;  /* 0x00011a00ff887b82 */ /* 0x000e220000000a00 */
[----:B------:R-:W-:Y:S01]  /*5960*/  LOP3.LUT P0, RZ, R193, 0xff00, RZ, 0xc0, !PT ;  /* 0x0000ff00c1ff7812 */ /* 0x000fe2000780c0ff */
[-C--:B------:R-:W-:Y:S01]  /*5970*/  FMUL.FTZ R143, R143, R144.reuse ;  /* 0x000000908f8f7220 */ /* 0x080fe20000410000 */
[----:B------:R-:W-:Y:S01]  /*5980*/  FMUL.FTZ R138, R138, UR11 ;  /* 0x0000000b8a8a7c20 */ /* 0x000fe20008410000 */
[----:B------:R-:W-:Y:S01]  /*5990*/  HADD2.F32 R139, -RZ, R128.H0_H0 ;  /* 0x20000080ff8b7230 */ /* 0x000fe20000004100 */
[----:B------:R-:W-:Y:S01]  /*59a0*/  FSEL R147, R145, RZ, P0 ;  /* 0x000000ff91937208 */ /* 0x000fe20000000000 */
[----:B------:R-:W-:Y:S01]  /*59b0*/  FADD.FTZ R151, R166, -R151 ;  /* 0x80000097a6977221 */ /* 0x000fe20000010000 */
[----:B------:R-:W-:Y:S01]  /*59c0*/  LOP3.LUT P0, RZ, R192, 0xff0000, RZ, 0xc0, !PT ;  /* 0x00ff0000c0ff7812 */ /* 0x000fe2000780c0ff */
[----:B------:R-:W-:Y:S01]  /*59d0*/  FMUL.FTZ R143, R143, UR11 ;  /* 0x0000000b8f8f7c20 */ /* 0x000fe20008410000 */
[----:B------:R-:W-:Y:S01]  /*59e0*/  FMUL.FTZ R141, R141, R144 ;  /* 0x000000908d8d7220 */ /* 0x000fe20000410000 */
[----:B------:R-:W-:Y:S01]  /*59f0*/  FFMA.FTZ R139, R188, R151, R139 ;  /* 0x00000097bc8b7223 */ /* 0x000fe2000001008b */
[----:B------:R-:W-:-:S02]  /*5a00*/  FSEL R142, R138, RZ, P0 ;  /* 0x000000ff8a8e7208 */ /* 0x000fc40000000000 */
[C---:B------:R-:W-:Y:S01]  /*5a10*/  LOP3.LUT P0, RZ, R192.reuse, 0xff000000, RZ, 0xc0, !PT ;  /* 0xff000000c0ff7812 */ /* 0x040fe2000780c0ff */
[----:B------:R-:W-:Y:S01]  /*5a20*/  FMUL.FTZ R141, R141, UR11 ;  /* 0x0000000b8d8d7c20 */ /* 0x000fe20008410000 */
[----:B------:R-:W-:Y:S01]  /*5a30*/  FMUL.FTZ R139, R139, R144 ;  /* 0x000000908b8b7220 */ /* 0x000fe20000410000 */
[----:B------:R-:W-:Y:S02]  /*5a40*/  F2FP.F16.F32.PACK_AB R138, R147, R146 ;  /* 0x00000092938a723e */ /* 0x000fe400000000ff */
[----:B------:R-:W-:Y:S01]  /*5a50*/  FSEL R145, R143, RZ, P0 ;  /* 0x000000ff8f917208 */ /* 0x000fe20000000000 */
[----:B------:R-:W-:Y:S01]  /*5a60*/  FMUL.FTZ R139, R139, UR11 ;  /* 0x0000000b8b8b7c20 */ /* 0x000fe20008410000 */
[----:B------:R-:W-:-:S04]  /*5a70*/  LOP3.LUT P0, RZ, R192, 0xff00, RZ, 0xc0, !PT ;  /* 0x0000ff00c0ff7812 */ /* 0x000fc8000780c0ff */
[----:B------:R-:W-:Y:S01]  /*5a80*/  FSEL R143, R141, RZ, P0 ;  /* 0x000000ff8d8f7208 */ /* 0x000fe20000000000 */
[----:B0-----:R-:W-:Y:S01]  /*5a90*/  IMAD.WIDE.U32 R140, R186, 0x10, R136 ;  /* 0x00000010ba8c7825 */ /* 0x001fe200078e0088 */
[----:B------:R-:W-:Y:S02]  /*5aa0*/  LOP3.LUT P0, RZ, R192, 0xff, RZ, 0xc0, !PT ;  /* 0x000000ffc0ff7812 */ /* 0x000fe4000780c0ff */
[----:B------:R-:W-:Y:S02]  /*5ab0*/  F2FP.F16.F32.PACK_AB R137, R145, R142 ;  /* 0x0000008e9189723e */ /* 0x000fe400000000ff */
[----:B------:R-:W-:Y:S02]  /*5ac0*/  FSEL R136, R139, RZ, P0 ;  /* 0x000000ff8b887208 */ /* 0x000fe40000000000 */
[----:B------:R-:W-:Y:S02]  /*5ad0*/  F2FP.F16.F32.PACK_AB R139, R149, R148 ;  /* 0x00000094958b723e */ /* 0x000fe400000000ff */
[----:B------:R-:W-:-:S05]  /*5ae0*/  F2FP.F16.F32.PACK_AB R136, R143, R136 ;  /* 0x000000888f88723e */ /* 0x000fca00000000ff */
[----:B------:R4:W-:Y:S01]  /*5af0*/  STG.E.128 desc[UR4][R140.64], R136 ;  /* 0x000000888c007986 */ /* 0x0009e2000c101d04 */
[----:B------:R-:W-:Y:S05]  /*5b00*/  BRA `(.L_x_2099) ;  /* 0x0000001400247947 */ /* 0x000fea0003800000 */
.L_x_2102:
[----:B------:R-:W-:Y:S04]  /*5b10*/  BSSY.RECONVERGENT B1, `(.L_x_2109) ;  /* 0x0000052000017945 */ /* 0x000fe80003800200 */
[----:B------:R-:W-:Y:S05]  /*5b20*/  @!P3 BRA `(.L_x_2110) ;  /* 0x000000040040b947 */ /* 0x000fea0003800000 */
[-C--:B------:R-:W-:Y:S01]  /*5b30*/  FFMA.FTZ R132, R163, R145.reuse, R146 ;  /* 0x00000091a3847223 */ /* 0x080fe20000010092 */
[--C-:B------:R-:W-:Y:S01]  /*5b40*/  HADD2.F32 R135, -RZ, R47.reuse.H0_H0 ;  /* 0x2000002fff877230 */ /* 0x100fe20000004100 */
[----:B------:R-:W-:Y:S01]  /*5b50*/  LOP3.LUT P0, RZ, R197, 0xff0000, RZ, 0xc0, !PT ;  /* 0x00ff0000c5ff7812 */ /* 0x000fe2000780c0ff */
[----:B------:R-:W-:Y:S02]  /*5b60*/  HADD2.F32 R137, -RZ, R47.H1_H1 ;  /* 0x3000002fff897230 */ /* 0x000fe40000004100 */
[----:B------:R-:W-:Y:S01]  /*5b70*/  FADD.FTZ R133, R161, -R132 ;  /* 0x80000084a1857221 */ /* 0x000fe20000010000 */
[--C-:B------:R-:W-:Y:S02]  /*5b80*/  HADD2.F32 R132, -RZ, R46.reuse.H0_H0 ;  /* 0x2000002eff847230 */ /* 0x100fe40000004100 */
[--C-:B------:R-:W-:Y:S01]  /*5b90*/  FFMA.FTZ R140, R160, R145, R146.reuse ;  /* 0x00000091a08c7223 */ /* 0x100fe20000010092 */
[----:B------:R-:W-:Y:S02]  /*5ba0*/  HADD2.F32 R139, -RZ, R46.H1_H1 ;  /* 0x3000002eff8b7230 */ /* 0x000fe40000004100 */
[----:B-----5:R-:W-:Y:S01]  /*5bb0*/  FFMA.FTZ R201, R188, R133, R135 ;  /* 0x00000085bcc97223 */ /* 0x020fe20000010087 */
[-CC-:B------:R-:W-:Y:S01]  /*5bc0*/  FFMA.FTZ R133, R157, R145.reuse, R146.reuse ;  /* 0x000000919d857223 */ /* 0x180fe20000010092 */
[-CC-:B------:R-:W-:Y:S01]  /*5bd0*/  FFMA.FTZ R135, R164, R145.reuse, R146.reuse ;  /* 0x00000091a4877223 */ /* 0x180fe20000010092 */
[----:B------:R-:W-:Y:S01]  /*5be0*/  FFMA.FTZ R136, R156, R145, R146 ;  /* 0x000000919c887223 */ /* 0x000fe20000010092 */
[----:B------:R-:W-:Y:S01]  /*5bf0*/  FMUL.FTZ R134, R201, R144 ;  /* 0x00000090c9867220 */ /* 0x000fe20000410000 */
[----:B------:R-:W-:Y:S01]  /*5c00*/  FADD.FTZ R133, R158, -R133 ;  /* 0x800000859e857221 */ /* 0x000fe20000010000 */
[----:B------:R-:W-:Y:S01]  /*5c10*/  FADD.FTZ R135, R162, -R135 ;  /* 0x80000087a2877221 */ /* 0x000fe20000010000 */
[----:B------:R-:W-:-:S02]  /*5c20*/  HADD2.F32 R138, -RZ, R45.H1_H1 ;  /* 0x3000002dff8a7230 */ /* 0x000fc40000004100 */
[----:B------:R-:W-:Y:S01]  /*5c30*/  FMUL.FTZ R134, R134, UR11 ;  /* 0x0000000b86867c20 */ /* 0x000fe20008410000 */
[C---:B------:R-:W-:Y:S01]  /*5c40*/  FFMA.FTZ R189, R188.reuse, R133, R132 ;  /* 0x00000085bcbd7223 */ /* 0x040fe20000010084 */
[----:B------:R-:W-:Y:S01]  /*5c50*/  FFMA.FTZ R202, R188, R135, R137 ;  /* 0x00000087bcca7223 */ /* 0x000fe20000010089 */
[----:B------:R-:W-:Y:S01]  /*5c60*/  FFMA.FTZ R132, R183, R145, R146 ;  /* 0x00000091b7847223 */ /* 0x000fe20000010092 */
[----:B------:R-:W-:Y:S01]  /*5c70*/  FADD.FTZ R137, R159, -R140 ;  /* 0x8000008c9f897221 */ /* 0x000fe20000010000 */
[----:B------:R-:W-:Y:S01]  /*5c80*/  FSEL R200, R134, RZ, P0 ;  /* 0x000000ff86c87208 */ /* 0x000fe20000000000 */
[----:B------:R-:W-:Y:S02]  /*5c90*/  HADD2.F32 R134, -RZ, R45.H0_H0 ;  /* 0x2000002dff867230 */ /* 0x000fe40000004100 */
[-C--:B------:R-:W-:Y:S01]  /*5ca0*/  FMUL.FTZ R141, R202, R144.reuse ;  /* 0x00000090ca8d7220 */ /* 0x080fe20000410000 */
[----:B------:R-:W-:Y:S01]  /*5cb0*/  FADD.FTZ R133, R181, -R132 ;  /* 0x80000084b5857221 */ /* 0x000fe20000010000 */
[----:B------:R-:W-:Y:S01]  /*5cc0*/  ISETP.GE.U32.AND P0, PT, R196, RZ, PT ;  /* 0x000000ffc400720c */ /* 0x000fe20003f06070 */
        /* <DEDUP_REMOVED lines=10> */
[-CC-:B------:R-:W-:Y:S01]  /*5d70*/  FFMA.FTZ R132, R187, R145.reuse, R146.reuse ;  /* 0x00000091bb847223 */ /* 0x180fe20000010092 */
[----:B------:R-:W-:Y:S01]  /*5d80*/  FMUL.FTZ R138, R198, R144 ;  /* 0x00000090c68a7220 */ /* 0x000fe20000410000 */
[----:B------:R-:W-:Y:S01]  /*5d90*/  FFMA.FTZ R137, R184, R145, R146 ;  /* 0x00000091b8897223 */ /* 0x000fe20000010092 */
[----:B------:R-:W-:-:S02]  /*5da0*/  HADD2.F32 R135, -RZ, R44.H0_H0 ;  /* 0x2000002cff877230 */ /* 0x000fc40000004100 */
[----:B------:R-:W-:Y:S01]  /*5db0*/  FADD.FTZ R133, R185, -R132 ;  /* 0x80000084b9857221 */ /* 0x000fe20000010000 */
[----:B------:R-:W-:Y:S02]  /*5dc0*/  HADD2.F32 R134, -RZ, R44.H1_H1 ;  /* 0x3000002cff867230 */ /* 0x000fe40000004100 */
[----:B------:R-:W-:Y:S01]  /*5dd0*/  FMUL.FTZ R138, R138, UR11 ;  /* 0x0000000b8a8a7c20 */ /* 0x000fe20008410000 */
[----:B------:R-:W-:Y:S01]  /*5de0*/  FSEL R150, R136, RZ, P0 ;  /* 0x000000ff88967208 */ /* 0x000fe20000000000 */
[----:B------:R-:W-:Y:S01]  /*5df0*/  FADD.FTZ R139, R182, -R137 ;  /* 0x80000089b68b7221 */ /* 0x000fe20000010000 */
[----:B------:R-:W-:Y:S01]  /*5e00*/  LOP3.LUT P0, RZ, R197, 0xff00, RZ, 0xc0, !PT ;  /* 0x0000ff00c5ff7812 */ /* 0x000fe2000780c0ff */
[-C--:B------:R-:W-:Y:S01]  /*5e10*/  FMUL.FTZ R132, R147, R144.reuse ;  /* 0x0000009093847220 */ /* 0x080fe20000410000 */
[C---:B------:R-:W-:Y:S01]  /*5e20*/  FFMA.FTZ R137, R188.reuse, R133, R135 ;  /* 0x00000085bc897223 */ /* 0x040fe20000010087 */
[----:B------:R-:W0:Y:S01]  /*5e30*/  LDC.64 R142, c[0x0][0x478] ;  /* 0x00011e00ff8e7b82 */ /* 0x000e220000000a00 */
[----:B------:R-:W-:Y:S01]  /*5e40*/  FFMA.FTZ R139, R188, R139, R134 ;  /* 0x0000008bbc8b7223 */ /* 0x000fe20000010086 */
[----:B------:R-:W-:Y:S01]  /*5e50*/  FSEL R199, R138, RZ, P0 ;  /* 0x000000ff8ac77208 */ /* 0x000fe20000000000 */
[----:B------:R-:W-:Y:S01]  /*5e60*/  FMUL.FTZ R133, R132, UR11 ;  /* 0x0000000b84857c20 */ /* 0x000fe20008410000 */
[----:B------:R-:W-:Y:S01]  /*5e70*/  LOP3.LUT P0, RZ, R196, 0xff0000, RZ, 0xc0, !PT ;  /* 0x00ff0000c4ff7812 */ /* 0x000fe2000780c0ff */
[-C--:B------:R-:W-:Y:S01]  /*5e80*/  FMUL.FTZ R134, R149, R144.reuse ;  /* 0x0000009095867220 */ /* 0x080fe20000410000 */
[-C--:B------:R-:W-:Y:S01]  /*5e90*/  FMUL.FTZ R132, R137, R144.reuse ;  /* 0x0000009089847220 */ /* 0x080fe20000410000 */
[----:B------:R-:W-:Y:S01]  /*5ea0*/  F2FP.F16.F32.PACK_AB R135, R202, R201 ;  /* 0x000000c9ca87723e */ /* 0x000fe200000000ff */
[----:B------:R-:W1:Y:S01]  /*5eb0*/  LDC.64 R140, c[0x0][0x468] ;  /* 0x00011a00ff8c7b82 */ /* 0x000e620000000a00 */
[----:B------:R-:W-:Y:S01]  /*5ec0*/  FMUL.FTZ R134, R134, UR11 ;  /* 0x0000000b86867c20 */ /* 0x000fe20008410000 */
[----:B------:R-:W-:Y:S01]  /*5ed0*/  FSEL R148, R133, RZ, P0 ;  /* 0x000000ff85947208 */ /* 0x000fe20000000000 */
[----:B------:R-:W-:Y:S01]  /*5ee0*/  FMUL.FTZ R132, R132, UR11 ;  /* 0x0000000b84847c20 */ /* 0x000fe20008410000 */
[----:B------:R-:W-:Y:S01]  /*5ef0*/  LOP3.LUT P0, RZ, R196, 0xff000000, RZ, 0xc0, !PT ;  /* 0xff000000c4ff7812 */ /* 0x000fe2000780c0ff */
[----:B------:R-:W-:-:S03]  /*5f00*/  FMUL.FTZ R133, R139, R144 ;  /* 0x000000908b857220 */ /* 0x000fc60000410000 */
[----:B------:R-:W-:Y:S01]  /*5f10*/  FSEL R151, R134, RZ, P0 ;  /* 0x000000ff86977208 */ /* 0x000fe20000000000 */
[----:B------:R-:W-:Y:S01]  /*5f20*/  FMUL.FTZ R138, R133, UR11 ;  /* 0x0000000b858a7c20 */ /* 0x000fe20008410000 */
[----:B------:R-:W-:Y:S02]  /*5f30*/  LOP3.LUT P0, RZ, R196, 0xff, RZ, 0xc0, !PT ;  /* 0x000000ffc4ff7812 */ /* 0x000fe4000780c0ff */
[----:B------:R-:W-:Y:S02]  /*5f40*/  F2FP.F16.F32.PACK_AB R133, R149, R147 ;  /* 0x000000939585723e */ /* 0x000fe400000000ff */
[----:B------:R-:W-:Y:S02]  /*5f50*/  FSEL R136, R132, RZ, P0 ;  /* 0x000000ff84887208 */ /* 0x000fe40000000000 */
[----:B------:R-:W-:Y:S01]  /*5f60*/  LOP3.LUT P0, RZ, R196, 0xff00, RZ, 0xc0, !PT ;  /* 0x0000ff00c4ff7812 */ /* 0x000fe2000780c0ff */
[----:B0-----:R-:W-:Y:S01]  /*5f70*/  IMAD.WIDE.U32 R142, R186, 0x10, R142 ;  /* 0x00000010ba8e7825 */ /* 0x001fe200078e008e */
[----:B------:R-:W-:-:S02]  /*5f80*/  F2FP.F16.F32.PACK_AB R134, R198, R189 ;  /* 0x000000bdc686723e */ /* 0x000fc400000000ff */
[----:B------:R-:W-:Y:S02]  /*5f90*/  FSEL R147, R138, RZ, P0 ;  /* 0x000000ff8a937208 */ /* 0x000fe40000000000 */
[----:B------:R-:W-:Y:S02]  /*5fa0*/  F2FP.F16.F32.PACK_AB R132, R139, R137 ;  /* 0x000000898b84723e */ /* 0x000fe400000000ff */
[----:B------:R-:W-:Y:S01]  /*5fb0*/  F2FP.F16.F32.PACK_AB R139, R203, R200 ;  /* 0x000000c8cb8b723e */ /* 0x000fe200000000ff */
[----:B-1----:R-:W-:Y:S01]  /*5fc0*/  IMAD.WIDE.U32 R140, R186, 0x10, R140 ;  /* 0x00000010ba8c7825 */ /* 0x002fe200078e008c */
[----:B------:R-:W-:Y:S01]  /*5fd0*/  F2FP.F16.F32.PACK_AB R138, R199, R150 ;  /* 0x00000096c78a723e */ /* 0x000fe200000000ff */
[----:B------:R0:W-:Y:S01]  /*5fe0*/  STG.E.128 desc[UR4][R142.64], R132 ;  /* 0x000000848e007986 */ /* 0x0001e2000c101d04 */
[----:B------:R-:W-:Y:S02]  /*5ff0*/  F2FP.F16.F32.PACK_AB R137, R151, R148 ;  /* 0x000000949789723e */ /* 0x000fe400000000ff */
[----:B------:R-:W-:-:S02]  /*6000*/  F2FP.F16.F32.PACK_AB R136, R147, R136 ;  /* 0x000000889388723e */ /* 0x000fc400000000ff */
[----:B------:R-:W-:-:S03]  /*6010*/  IADD3 R186, PT, PT, R186, 0x100, RZ ;  /* 0x00000100baba7810 */ /* 0x000fc60007ffe0ff */
[----:B------:R0:W-:Y:S04]  /*6020*/  STG.E.128 desc[UR4][R140.64], R136 ;  /* 0x000000888c007986 */ /* 0x0001e8000c101d04 */
.L_x_2110:
[----:B------:R-:W-:Y:S05]  /*6030*/  BSYNC.RECONVERGENT B1 ;  /* 0x0000000000017941 */ /* 0x000fea0003800200 */
.L_x_2109:
[----:B------:R-:W-:Y:S04]  /*6040*/  BSSY.RECONVERGENT B1, `(.L_x_2111) ;  /* 0x0000052000017945 */ /* 0x000fe80003800200 */
[----:B------:R-:W-:Y:S05]  /*6050*/  @!P5 BRA `(.L_x_2112) ;  /* 0x000000040040d947 */ /* 0x000fea0003800000 */
[-C--:B0-----:R-:W-:Y:S01]  /*6060*/  FFMA.FTZ R132, R21, R145.reuse, R146 ;  /* 0x0000009115847223 */ /* 0x081fe20000010092 */
        /* <DEDUP_REMOVED lines=9> */
[----:B------:R-:W-:Y:S01]  /*6100*/  FFMA.FTZ R133, R15, R145, R146 ;  /* 0x000000910f857223 */ /* 0x000fe20000010092 */
[----:B------:R-:W-:-:S02]  /*6110*/  HADD2.F32 R136, -RZ, R41.H1_H1 ;  /* 0x30000029ff887230 */ /* 0x000fc40000004100 */
[-C--:B------:R-:W-:Y:S01]  /*6120*/  FMUL.FTZ R134, R201, R144.reuse ;  /* 0x00000090c9867220 */ /* 0x080fe20000410000 */
[----:B------:R-:W-:Y:S01]  /*6130*/  FADD.FTZ R135, R20, -R135 ;  /* 0x8000008714877221 */ /* 0x000fe20000010000 */
[----:B------:R-:W-:Y:S01]  /*6140*/  FADD.FTZ R133, R16, -R133 ;  /* 0x8000008510857221 */ /* 0x000fe20000010000 */
[----:B------:R-:W0:Y:S01]  /*6150*/  LDC.64 R142, c[0x0][0x478] ;  /* 0x00011e00ff8e7b82 */ /* 0x000e220000000a00 */
[----:B------:R-:W-:Y:S01]  /*6160*/  FMUL.FTZ R134, R134, UR11 ;  /* 0x0000000b86867c20 */ /* 0x000fe20008410000 */
[C---:B------:R-:W-:Y:S01]  /*6170*/  FFMA.FTZ R202, R188.reuse, R135, R137 ;  /* 0x00000087bcca7223 */ /* 0x040fe20000010089 */
[----:B------:R-:W-:Y:S01]  /*6180*/  FFMA.FTZ R189, R188, R133, R132 ;  /* 0x00000085bcbd7223 */ /* 0x000fe20000010084 */
[-C--:B------:R-:W-:Y:S01]  /*6190*/  FFMA.FTZ R133, R11, R145.reuse, R146 ;  /* 0x000000910b857223 */ /* 0x080fe20000010092 */
[----:B------:R-:W-:Y:S01]  /*61a0*/  FADD.FTZ R137, R17, -R138 ;  /* 0x8000008a11897221 */ /* 0x000fe20000010000 */
[----:B------:R-:W-:Y:S01]  /*61b0*/  FSEL R200, R134, RZ, P0 ;  /* 0x000000ff86c87208 */ /* 0x000fe20000000000 */
[----:B------:R-:W-:Y:S01]  /*61c0*/  FFMA.FTZ R134, R14, R145, R146 ;  /* 0x000000910e867223 */ /* 0x000fe20000010092 */
[----:B------:R-:W-:Y:S01]  /*61d0*/  FMUL.FTZ R140, R202, R144 ;  /* 0x00000090ca8c7220 */ /* 0x000fe20000410000 */
[----:B------:R-:W-:Y:S01]  /*61e0*/  ISETP.GE.U32.AND P0, PT, R194, RZ, PT ;  /* 0x000000ffc200720c */ /* 0x000fe20003f06070 */
[----:B------:R-:W-:-:S02]  /*61f0*/  HADD2.F32 R132, -RZ, R41.H0_H0 ;  /* 0x20000029ff847230 */ /* 0x000fc40000004100 */
[----:B------:R-:W-:Y:S01]  /*6200*/  FADD.FTZ R135, R13, -R134 ;  /* 0x800000860d877221 */ /* 0x000fe20000010000 */
[----:B------:R-:W-:Y:S01]  /*6210*/  FMUL.FTZ R140, R140, UR11 ;  /* 0x0000000b8c8c7c20 */ /* 0x000fe20008410000 */
[----:B------:R-:W-:Y:S01]  /*6220*/  FADD.FTZ R133, R12, -R133 ;  /* 0x800000850c857221 */ /* 0x000fe20000010000 */
[----:B------:R-:W-:Y:S01]  /*6230*/  ISETP.GE.U32.AND.EX P0, PT, R195, 0x1000000, PT, P0 ;  /* 0x01000000c300780c */ /* 0x000fe20003f06100 */
[-C--:B------:R-:W-:Y:S01]  /*6240*/  FMUL.FTZ R134, R189, R144.reuse ;  /* 0x00000090bd867220 */ /* 0x080fe20000410000 */
[C---:B------:R-:W-:Y:S01]  /*6250*/  FFMA.FTZ R198, R188.reuse, R137, R139 ;  /* 0x00000089bcc67223 */ /* 0x040fe2000001008b */
[C---:B------:R-:W-:Y:S01]  /*6260*/  FFMA.FTZ R149, R188.reuse, R135, R136 ;  /* 0x00000087bc957223 */ /* 0x040fe20000010088 */
[----:B------:R-:W-:Y:S01]  /*6270*/  FFMA.FTZ R147, R188, R133, R132 ;  /* 0x00000085bc937223 */ /* 0x000fe20000010084 */
[----:B------:R-:W-:Y:S01]  /*6280*/  FSEL R203, R140, RZ, P0 ;  /* 0x000000ff8ccb7208 */ /* 0x000fe20000000000 */
[----:B------:R-:W-:Y:S01]  /*6290*/  FMUL.FTZ R136, R134, UR11 ;  /* 0x0000000b86887c20 */ /* 0x000fe20008410000 */
[----:B------:R-:W-:Y:S01]  /*62a0*/  LOP3.LUT P0, RZ, R195, 0xff, RZ, 0xc0, !PT ;  /* 0x000000ffc3ff7812 */ /* 0x000fe2000780c0ff */
[-CC-:B------:R-:W-:Y:S01]  /*62b0*/  FFMA.FTZ R133, R7, R145.reuse, R146.reuse ;  /* 0x0000009107857223 */ /* 0x180fe20000010092 */
[----:B------:R-:W-:Y:S01]  /*62c0*/  FFMA.FTZ R132, R10, R145, R146 ;  /* 0x000000910a847223 */ /* 0x000fe20000010092 */
[----:B------:R-:W-:Y:S01]  /*62d0*/  FMUL.FTZ R137, R198, R144 ;  /* 0x00000090c6897220 */ /* 0x000fe20000410000 */
[----:B------:R-:W-:-:S02]  /*62e0*/  HADD2.F32 R135, -RZ, R40.H0_H0 ;  /* 0x20000028ff877230 */ /* 0x000fc40000004100 */
[----:B------:R-:W-:Y:S01]  /*62f0*/  FADD.FTZ R133, R8, -R133 ;  /* 0x8000008508857221 */ /* 0x000fe20000010000 */
[----:B------:R-:W-:Y:S02]  /*6300*/  HADD2.F32 R134, -RZ, R40.H1_H1 ;  /* 0x30000028ff867230 */ /* 0x000fe40000004100 */
[----:B------:R-:W-:Y:S01]  /*6310*/  FADD.FTZ R139, R9, -R132 ;  /* 0x80000084098b7221 */ /* 0x000fe20000010000 */
[----:B------:R-:W-:Y:S01]  /*6320*/  FMUL.FTZ R138, R137, UR11 ;  /* 0x0000000b898a7c20 */ /* 0x000fe20008410000 */
[----:B------:R-:W-:Y:S01]  /*6330*/  FSEL R150, R136, RZ, P0 ;  /* 0x000000ff88967208 */ /* 0x000fe20000000000 */
[-C--:B------:R-:W-:Y:S01]  /*6340*/  FMUL.FTZ R132, R147, R144.reuse ;  /* 0x0000009093847220 */ /* 0x080fe20000410000 */
[----:B------:R-:W-:Y:S01]  /*6350*/  LOP3.LUT P0, RZ, R195, 0xff00, RZ, 0xc0, !PT ;  /* 0x0000ff00c3ff7812 */ /* 0x000fe2000780c0ff */
[C---:B------:R-:W-:Y:S01]  /*6360*/  FFMA.FTZ R137, R188.reuse, R133, R135 ;  /* 0x00000085bc897223 */ /* 0x040fe20000010087 */
[----:B------:R-:W-:Y:S01]  /*6370*/  FFMA.FTZ R139, R188, R139, R134 ;  /* 0x0000008bbc8b7223 */ /* 0x000fe20000010086 */
[----:B------:R-:W-:Y:S01]  /*6380*/  FMUL.FTZ R133, R132, UR11 ;  /* 0x0000000b84857c20 */ /* 0x000fe20008410000 */
[----:B------:R-:W-:Y:S01]  /*6390*/  FSEL R199, R138, RZ, P0 ;  /* 0x000000ff8ac77208 */ /* 0x000fe20000000000 */
[----:B------:R-:W1:Y:S01]  /*63a0*/  LDC.64 R140, c[0x0][0x468] ;  /* 0x00011a00ff8c7b82 */ /* 0x000e620000000a00 */
[----:B------:R-:W-:Y:S01]  /*63b0*/  LOP3.LUT P0, RZ, R194, 0xff0000, RZ, 0xc0, !PT ;  /* 0x00ff0000c2ff7812 */ /* 0x000fe2000780c0ff */
[-C--:B------:R-:W-:Y:S01]  /*63c0*/  FMUL.FTZ R134, R149, R144.reuse ;  /* 0x0000009095867220 */ /* 0x080fe20000410000 */
[----:B------:R-:W-:Y:S01]  /*63d0*/  FMUL.FTZ R132, R137, R144 ;  /* 0x0000009089847220 */ /* 0x000fe20000410000 */
[----:B------:R-:W-:Y:S01]  /*63e0*/  F2FP.F16.F32.PACK_AB R135, R202, R201 ;  /* 0x000000c9ca87723e */ /* 0x000fe200000000ff */
[----:B0-----:R-:W-:-:S04]  /*63f0*/  IMAD.WIDE.U32 R142, R186, 0x10, R142 ;  /* 0x00000010ba8e7825 */ /* 0x001fc800078e008e */
        /* <DEDUP_REMOVED lines=10> */
[----:B------:R-:W-:Y:S02]  /*64a0*/  LOP3.LUT P0, RZ, R194, 0xff00, RZ, 0xc0, !PT ;  /* 0x0000ff00c2ff7812 */ /* 0x000fe4000780c0ff */
[----:B------:R-:W-:Y:S01]  /*64b0*/  F2FP.F16.F32.PACK_AB R134, R198, R189 ;  /* 0x000000bdc686723e */ /* 0x000fe200000000ff */
[----:B-1----:R-:W-:Y:S01]  /*64c0*/  IMAD.WIDE.U32 R140, R186, 0x10, R140 ;  /* 0x00000010ba8c7825 */ /* 0x002fe200078e008c */
[----:B------:R-:W-:-:S02]  /*64d0*/  FSEL R147, R138, RZ, P0 ;  /* 0x000000ff8a937208 */ /* 0x000fc40000000000 */
[----:B------:R-:W-:Y:S02]  /*64e0*/  F2FP.F16.F32.PACK_AB R132, R139, R137 ;  /* 0x000000898b84723e */ /* 0x000fe400000000ff */
[----:B------:R-:W-:Y:S02]  /*64f0*/  F2FP.F16.F32.PACK_AB R139, R203, R200 ;  /* 0x000000c8cb8b723e */ /* 0x000fe400000000ff */
[----:B------:R-:W-:Y:S01]  /*6500*/  F2FP.F16.F32.PACK_AB R138, R199, R150 ;  /* 0x00000096c78a723e */ /* 0x000fe200000000ff */
[----:B------:R1:W-:Y:S01]  /*6510*/  STG.E.128 desc[UR4][R142.64], R132 ;  /* 0x000000848e007986 */ /* 0x0003e2000c101d04 */
[----:B------:R-:W-:Y:S02]  /*6520*/  F2FP.F16.F32.PACK_AB R137, R151, R148 ;  /* 0x000000949789723e */ /* 0x000fe400000000ff */
[----:B------:R-:W-:Y:S02]  /*6530*/  F2FP.F16.F32.PACK_AB R136, R147, R136 ;  /* 0x000000889388723e */ /* 0x000fe400000000ff */
[----:B------:R-:W-:-:S03]  /*6540*/  IADD3 R186, PT, PT, R186, 0x100, RZ ;  /* 0x00000100baba7810 */ /* 0x000fc60007ffe0ff */
[----:B------:R1:W-:Y:S04]  /*6550*/  STG.E.128 desc[UR4][R140.64], R136 ;  /* 0x000000888c007986 */ /* 0x0003e8000c101d04 */
.L_x_2112:
[----:B------:R-:W-:Y:S05]  /*6560*/  BSYNC.RECONVERGENT B1 ;  /* 0x0000000000017941 */ /* 0x000fea0003800200 */
.L_x_2111:
[----:B------:R-:W-:Y:S04]  /*6570*/  BSSY.RECONVERGENT B1, `(.L_x_2113) ;  /* 0x0000052000017945 */ /* 0x000fe80003800200 */
[----:B------:R-:W-:Y:S05]  /*6580*/  @!P4 BRA `(.L_x_2114) ;  /* 0x000000040040c947 */ /* 0x000fea0003800000 */
[-C--:B01----:R-:W-:Y:S01]  /*6590*/  FFMA.FTZ R132, R153, R145.reuse, R146 ;  /* 0x0000009199847223 */ /* 0x083fe20000010092 */
        /* <DEDUP_REMOVED lines=79> */
.L_x_2114:
[----:B------:R-:W-:Y:S05]  /*6a90*/  BSYNC.RECONVERGENT B1 ;  /* 0x0000000000017941 */ /* 0x000fea0003800200 */
.L_x_2113:
[----:B------:R-:W-:Y:S05]  /*6aa0*/  @!P2 BRA `(.L_x_2099) ;  /* 0x00000004003ca947 */ /* 0x000fea0003800000 */
[-CC-:B012---:R-:W-:Y:S01]  /*6ab0*/  FFMA.FTZ R132, R179, R145.reuse, R146.reuse ;  /* 0x00000091b3847223 */ /* 0x187fe20000010092 */
[--C-:B------:R-:W-:Y:S02]  /*6ac0*/  HADD2.F32 R135, -RZ, R131.reuse.H0_H0 ;  /* 0x20000083ff877230 */ /* 0x100fe40000004100 */
[-C--:B------:R-:W-:Y:S01]  /*6ad0*/  FFMA.FTZ R137, R180, R145.reuse, R146 ;  /* 0x00000091b4897223 */ /* 0x080fe20000010092 */
[----:B------:R-:W-:Y:S02]  /*6ae0*/  HADD2.F32 R141, -RZ, R131.H1_H1 ;  /* 0x30000083ff8d7230 */ /* 0x000fe40000004100 */
[----:B------:R-:W-:Y:S01]  /*6af0*/  FADD.FTZ R133, R177, -R132 ;  /* 0x80000084b1857221 */ /* 0x000fe20000010000 */
[--C-:B------:R-:W-:Y:S02]  /*6b00*/  HADD2.F32 R132, -RZ, R130.reuse.H0_H0 ;  /* 0x20000082ff847230 */ /* 0x100fe40000004100 */
[----:B------:R-:W-:Y:S01]  /*6b10*/  FADD.FTZ R139, R178, -R137 ;  /* 0x80000089b28b7221 */ /* 0x000fe20000010000 */
[--C-:B------:R-:W-:Y:S01]  /*6b20*/  FFMA.FTZ R138, R176, R145, R146.reuse ;  /* 0x00000091b08a7223 */ /* 0x100fe20000010092 */
[----:B-----5:R-:W-:Y:S01]  /*6b30*/  FFMA.FTZ R189, R188, R133, R135 ;  /* 0x00000085bcbd7223 */ /* 0x020fe20000010087 */
[-CC-:B------:R-:W-:Y:S01]  /*6b40*/  FFMA.FTZ R133, R173, R145.reuse, R146.reuse ;  /* 0x00000091ad857223 */ /* 0x180fe20000010092 */
[----:B------:R-:W-:Y:S01]  /*6b50*/  LOP3.LUT P0, RZ, R193, 0xff0000, RZ, 0xc0, !PT ;  /* 0x00ff0000c1ff7812 */ /* 0x000fe2000780c0ff */
[-CC-:B------:R-:W-:Y:S01]  /*6b60*/  FFMA.FTZ R135, R169, R145.reuse, R146.reuse ;  /* 0x00000091a9877223 */ /* 0x180fe20000010092 */
[----:B------:R-:W-:Y:S01]  /*6b70*/  FMUL.FTZ R136, R189, R144 ;  /* 0x00000090bd887220 */ /* 0x000fe20000410000 */
[----:B------:R-:W-:Y:S01]  /*6b80*/  FADD.FTZ R137, R174, -R133 ;  /* 0x80000085ae897221 */ /* 0x000fe20000010000 */
[-CC-:B------:R-:W-:Y:S01]  /*6b90*/  FFMA.FTZ R134, R172, R145.reuse, R146.reuse ;  /* 0x00000091ac867223 */ /* 0x180fe20000010092 */
[--C-:B------:R-:W-:Y:S01]  /*6ba0*/  FFMA.FTZ R133, R165, R145, R146.reuse ;  /* 0x00000091a5857223 */ /* 0x100fe20000010092 */
[----:B------:R-:W-:Y:S01]  /*6bb0*/  FMUL.FTZ R136, R136, UR11 ;  /* 0x0000000b88887c20 */ /* 0x000fe20008410000 */
[----:B------:R-:W-:Y:S01]  /*6bc0*/  FFMA.FTZ R198, R188, R139, R141 ;  /* 0x0000008bbcc67223 */ /* 0x000fe2000001008d */
[----:B------:R-:W-:Y:S01]  /*6bd0*/  FFMA.FTZ R146, R168, R145, R146 ;  /* 0x00000091a8927223 */ /* 0x000fe20000010092 */
[----:B------:R-:W-:Y:S01]  /*6be0*/  FFMA.FTZ R145, R188, R137, R132 ;  /* 0x00000089bc917223 */ /* 0x000fe20000010084 */
[----:B------:R-:W-:-:S02]  /*6bf0*/  HADD2.F32 R141, -RZ, R130.H1_H1 ;  /* 0x30000082ff8d7230 */ /* 0x000fc40000004100 */
[----:B------:R-:W-:Y:S01]  /*6c00*/  FADD.FTZ R139, R175, -R138 ;  /* 0x8000008aaf8b7221 */ /* 0x000fe20000010000 */
[--C-:B------:R-:W-:Y:S01]  /*6c10*/  HADD2.F32 R132, -RZ, R129.reuse.H0_H0 ;  /* 0x20000081ff847230 */ /* 0x100fe20000004100 */
[----:B------:R-:W-:Y:S01]  /*6c20*/  FSEL R150, R136, RZ, P0 ;  /* 0x000000ff88967208 */ /* 0x000fe20000000000 */
[-C--:B------:R-:W-:Y:S01]  /*6c30*/  FMUL.FTZ R140, R198, R144.reuse ;  /* 0x00000090c68c7220 */ /* 0x080fe20000410000 */
[----:B------:R-:W-:Y:S01]  /*6c40*/  FADD.FTZ R135, R170, -R135 ;  /* 0x80000087aa877221 */ /* 0x000fe20000010000 */
[----:B------:R-:W-:Y:S01]  /*6c50*/  ISETP.GE.U32.AND P0, PT, R192, RZ, PT ;  /* 0x000000ffc000720c */ /* 0x000fe20003f06070 */
[----:B------:R-:W-:Y:S01]  /*6c60*/  FFMA.FTZ R149, R188, R139, R141 ;  /* 0x0000008bbc957223 */ /* 0x000fe2000001008d */
[----:B------:R-:W-:Y:S02]  /*6c70*/  HADD2.F32 R136, -RZ, R129.H1_H1 ;  /* 0x30000081ff887230 */ /* 0x000fe40000004100 */
[----:B------:R-:W-:Y:S01]  /*6c80*/  FMUL.FTZ R140, R140, UR11 ;  /* 0x0000000b8c8c7c20 */ /* 0x000fe20008410000 */
[----:B------:R-:W-:Y:S01]  /*6c90*/  FFMA.FTZ R139, R188, R135, R132 ;  /* 0x00000087bc8b7223 */ /* 0x000fe20000010084 */
[----:B------:R-:W-:Y:S01]  /*6ca0*/  FADD.FTZ R137, R171, -R134 ;  /* 0x80000086ab897221 */ /* 0x000fe20000010000 */
[----:B------:R-:W-:Y:S01]  /*6cb0*/  ISETP.GE.U32.AND.EX P0, PT, R193, 0x1000000, PT, P0 ;  /* 0x01000000c100780c */ /* 0x000fe20003f06100 */
[----:B------:R-:W-:Y:S01]  /*6cc0*/  FMUL.FTZ R132, R145, R144 ;  /* 0x0000009091847220 */ /* 0x000fe20000410000 */
[----:B------:R-:W-:-:S02]  /*6cd0*/  HADD2.F32 R135, -RZ, R128.H0_H0 ;  /* 0x20000080ff877230 */ /* 0x000fc40000004100 */
[----:B------:R-:W-:Y:S01]  /*6ce0*/  FFMA.FTZ R138, R188, R137, R136 ;  /* 0x00000089bc8a7223 */ /* 0x000fe20000010088 */
[----:B------:R-:W-:Y:S01]  /*6cf0*/  FSEL R199, R140, RZ, P0 ;  /* 0x000000ff8cc77208 */ /* 0x000fe20000000000 */
[----:B------:R-:W-:Y:S01]  /*6d00*/  FMUL.FTZ R134, R132, UR11 ;  /* 0x0000000b84867c20 */ /* 0x000fe20008410000 */
[----:B------:R-:W-:Y:S01]  /*6d10*/  LOP3.LUT P0, RZ, R193, 0xff, RZ, 0xc0, !PT ;  /* 0x000000ffc1ff7812 */ /* 0x000fe2000780c0ff */
[-C--:B------:R-:W-:Y:S01]  /*6d20*/  FMUL.FTZ R136, R149, R144.reuse ;  /* 0x0000009095887220 */ /* 0x080fe20000410000 */
[-C--:B------:R-:W-:Y:S01]  /*6d30*/  FMUL.FTZ R132, R139, R144.reuse ;  /* 0x000000908b847220 */ /* 0x080fe20000410000 */
[----:B------:R-:W-:Y:S01]  /*6d40*/  FADD.FTZ R133, R166, -R133 ;  /* 0x80000085a6857221 */ /* 0x000fe20000010000 */
[----:B------:R-:W-:Y:S01]  /*6d50*/  FSEL R148, R134, RZ, P0 ;  /* 0x000000ff86947208 */ /* 0x000fe20000000000 */
[----:B------:R-:W-:Y:S01]  /*6d60*/  FMUL.FTZ R136, R136, UR11 ;  /* 0x0000000b88887c20 */ /* 0x000fe20008410000 */
[----:B------:R-:W-:Y:S01]  /*6d70*/  LOP3.LUT P0, RZ, R193, 0xff00, RZ, 0xc0, !PT ;  /* 0x0000ff00c1ff7812 */ /* 0x000fe2000780c0ff */
[----:B------:R-:W0:Y:S01]  /*6d80*/  LDC.64 R140, c[0x0][0x478] ;  /* 0x00011e00ff8c7b82 */ /* 0x000e220000000a00 */
[----:B------:R-:W-:Y:S01]  /*6d90*/  FMUL.FTZ R132, R132, UR11 ;  /* 0x0000000b84847c20 */ /* 0x000fe20008410000 */
[----:B------:R-:W-:Y:S01]  /*6da0*/  FFMA.FTZ R137, R188, R133, R135 ;  /* 0x00000085bc897223 */ /* 0x000fe20000010087 */
[----:B------:R-:W-:Y:S01]  /*6db0*/  FSEL R151, R136, RZ, P0 ;  /* 0x000000ff88977208 */ /* 0x000fe20000000000 */
[----:B------:R-:W-:Y:S01]  /*6dc0*/  FMUL.FTZ R134, R138, R144 ;  /* 0x000000908a867220 */ /* 0x000fe20000410000 */
[----:B------:R-:W-:Y:S01]  /*6dd0*/  LOP3.LUT P0, RZ, R192, 0xff0000, RZ, 0xc0, !PT ;  /* 0x00ff0000c0ff7812 */ /* 0x000fe2000780c0ff */
[----:B------:R-:W-:-:S02]  /*6de0*/  HADD2.F32 R135, -RZ, R128.H1_H1 ;  /* 0x30000080ff877230 */ /* 0x000fc40000004100 */
[----:B------:R-:W-:Y:S01]  /*6df0*/  FADD.FTZ R133, R167, -R146 ;  /* 0x80000092a7857221 */ /* 0x000fe20000010000 */
[----:B------:R-:W1:Y:S01]  /*6e00*/  LDC.64 R142, c[0x0][0x468] ;  /* 0x00011a00ff8e7b82 */ /* 0x000e620000000a00 */
[----:B------:R-:W-:Y:S01]  /*6e10*/  FMUL.FTZ R134, R134, UR11 ;  /* 0x0000000b86867c20 */ /* 0x000fe20008410000 */
[----:B------:R-:W-:Y:S01]  /*6e20*/  FSEL R146, R132, RZ, P0 ;  /* 0x000000ff84927208 */ /* 0x000fe20000000000 */
[-C--:B------:R-:W-:Y:S01]  /*6e30*/  FMUL.FTZ R132, R137, R144.reuse ;  /* 0x0000009089847220 */ /* 0x080fe20000410000 */
[----:B------:R-:W-:Y:S01]  /*6e40*/  LOP3.LUT P0, RZ, R192, 0xff000000, RZ, 0xc0, !PT ;  /* 0xff000000c0ff7812 */ /* 0x000fe2000780c0ff */
[----:B------:R-:W-:Y:S01]  /*6e50*/  FFMA.FTZ R188, R188, R133, R135 ;  /* 0x00000085bcbc7223 */ /* 0x000fe20000010087 */
[----:B------:R-:W-:Y:S01]  /*6e60*/  F2FP.F16.F32.PACK_AB R135, R198, R189 ;  /* 0x000000bdc687723e */ /* 0x000fe200000000ff */
[----:B------:R-:W-:Y:S01]  /*6e70*/  FMUL.FTZ R132, R132, UR11 ;  /* 0x0000000b84847c20 */ /* 0x000fe20008410000 */
[----:B------:R-:W-:Y:S01]  /*6e80*/  FSEL R147, R134, RZ, P0 ;  /* 0x000000ff86937208 */ /* 0x000fe20000000000 */
[----:B------:R-:W-:Y:S01]  /*6e90*/  FMUL.FTZ R144, R188, R144 ;  /* 0x00000090bc907220 */ /* 0x000fe20000410000 */
[----:B------:R-:W-:-:S02]  /*6ea0*/  LOP3.LUT P0, RZ, R192, 0xff, RZ, 0xc0, !PT ;  /* 0x000000ffc0ff7812 */ /* 0x000fc4000780c0ff */
[----:B------:R-:W-:Y:S01]  /*6eb0*/  F2FP.F16.F32.PACK_AB R134, R149, R145 ;  /* 0x000000919586723e */ /* 0x000fe200000000ff */
[----:B------:R-:W-:Y:S01]  /*6ec0*/  FMUL.FTZ R144, R144, UR11 ;  /* 0x0000000b90907c20 */ /* 0x000fe20008410000 */
[----:B------:R-:W-:Y:S02]  /*6ed0*/  FSEL R136, R132, RZ, P0 ;  /* 0x000000ff84887208 */ /* 0x000fe40000000000 */
[----:B------:R-:W-:Y:S01]  /*6ee0*/  LOP3.LUT P0, RZ, R192, 0xff00, RZ, 0xc0, !PT ;  /* 0x0000ff00c0ff7812 */ /* 0x000fe2000780c0ff */
[----:B0-----:R-:W-:Y:S01]  /*6ef0*/  IMAD.WIDE.U32 R140, R186, 0x10, R140 ;  /* 0x00000010ba8c7825 */ /* 0x001fe200078e008c */
[----:B------:R-:W-:Y:S02]  /*6f00*/  F2FP.F16.F32.PACK_AB R133, R138, R139 ;  /* 0x0000008b8a85723e */ /* 0x000fe400000000ff */
[----:B------:R-:W-:Y:S02]  /*6f10*/  FSEL R145, R144, RZ, P0 ;  /* 0x000000ff90917208 */ /* 0x000fe40000000000 */
[----:B------:R-:W-:Y:S01]  /*6f20*/  F2FP.F16.F32.PACK_AB R132, R188, R137 ;  /* 0x00000089bc84723e */ /* 0x000fe200000000ff */
[----:B-1----:R-:W-:Y:S01]  /*6f30*/  IMAD.WIDE.U32 R142, R186, 0x10, R142 ;  /* 0x00000010ba8e7825 */ /* 0x002fe200078e008e */
[----:B------:R-:W-:-:S02]  /*6f40*/  F2FP.F16.F32.PACK_AB R139, R199, R150 ;  /* 0x00000096c78b723e */ /* 0x000fc400000000ff */
[----:B------:R-:W-:Y:S01]  /*6f50*/  F2FP.F16.F32.PACK_AB R138, R151, R148 ;  /* 0x00000094978a723e */ /* 0x000fe200000000ff */
[----:B------:R3:W-:Y:S01]  /*6f60*/  STG.E.128 desc[UR4][R140.64], R132 ;  /* 0x000000848c007986 */ /* 0x0007e2000c101d04 */
[----:B------:R-:W-:Y:S02]  /*6f70*/  F2FP.F16.F32.PACK_AB R137, R147, R146 ;  /* 0x000000929389723e */ /* 0x000fe400000000ff */
[----:B------:R-:W-:-:S05]  /*6f80*/  F2FP.F16.F32.PACK_AB R136, R145, R136 ;  /* 0x000000889188723e */ /* 0x000fca00000000ff */
[----:B------:R3:W-:Y:S02]  /*6f90*/  STG.E.128 desc[UR4][R142.64], R136 ;  /* 0x000000888e007986 */ /* 0x0007e4000c101d04 */
.L_x_2099:
[----:B------:R-:W-:Y:S05]  /*6fa0*/  BSYNC.RECONVERGENT B0 ;  /* 0x0000000000007941 */ /* 0x000fea0003800200 */
.L_x_2085:
[----:B01234-:R-:W0:Y:S01]  /*6fb0*/  LDC.64 R136, c[0x0][0x380] ;  /* 0x0000e000ff887b82 */ /* 0x01fe220000000a00 */
[----:B------:R-:W-:Y:S02]  /*6fc0*/  PLOP3.LUT P1, PT, P1, PT, PT, 0x8, 0x80 ;  /* 0x000000000080781c */ /* 0x000fe40000f2e170 */
[----:B0-----:R-:W-:-:S04]  /*6fd0*/  IADD3 R0, PT, PT, R0, R136, RZ ;  /* 0x0000008800007210 */ /* 0x001fc80007ffe0ff */
[----:B------:R-:W-:-:S13]  /*6fe0*/  ISETP.GE.AND P0, PT, R0, R137, PT ;  /* 0x000000890000720c */ /* 0x000fda0003f06270 */
[----:B------:R-:W-:Y:S05]  /*6ff0*/  @!P0 BRA `(.L_x_2115) ;  /* 0xffffff9400b48947 */ /* 0x000fea000383ffff */
.L_x_2076:
        /* <DEDUP_REMOVED lines=39> */
.L_x_2116:
        /* <DEDUP_REMOVED lines=9> */
.L_x_15606:


//--------------------- .text._ZN10layer_norm13ln_bwd_kernelINS_13Kernel_traitsI6__halfS2_S2_S2_fjLj8192ELj1ELj1ELj8ELj16ENS_18Kernel_traits_baseILj8192ES2_S2_S2_S2_fjLj256EEEEELb1ELb0ELb0ELb1EEEvNS_9BwdParamsE --------------------------
	.section	.text._ZN10layer_norm13ln_bwd_kernelINS_13Kernel_traitsI6__halfS2_S2_S2_fjLj8192ELj1ELj1ELj8ELj16ENS_18Kernel_traits_baseILj8192ES2_S2_S2_S2_fjLj256EEEEELb1ELb0ELb0ELb1EEEvNS_9BwdParamsE,"ax",@progbits
	.align	128
        .global         _ZN10layer_norm13ln_bwd_kernelINS_13Kernel_traitsI6__halfS2_S2_S2_fjLj8192ELj1ELj1ELj8ELj16ENS_18Kernel_traits_baseILj8192ES2_S2_S2_S2_fjLj256EEEEELb1ELb0ELb0ELb1EEEvNS_9BwdParamsE
        .type           _ZN10layer_norm13ln_bwd_kernelINS_13Kernel_traitsI6__halfS2_S2_S2_fjLj8192ELj1ELj1ELj8ELj16ENS_18Kernel_traits_baseILj8192ES2_S2_S2_S2_fjLj256EEEEELb1ELb0ELb0ELb1EEEvNS_9BwdParamsE,@function
        .size           _ZN10layer_norm13ln_bwd_kernelINS_13Kernel_traitsI6__halfS2_S2_S2_fjLj8192ELj1ELj1ELj8ELj16ENS_18Kernel_traits_baseILj8192ES2_S2_S2_S2_fjLj256EEEEELb1ELb0ELb0ELb1EEEvNS_9BwdParamsE,(.L_x_15607 - _ZN10layer_norm13ln_bwd_kernelINS_13Kernel_traitsI6__halfS2_S2_S2_fjLj8192ELj1ELj1ELj8ELj16ENS_18Kernel_traits_baseILj8192ES2_S2_S2_S2_fjLj256EEEEELb1ELb0ELb0ELb1EEEvNS_9BwdParamsE)
        .other          _ZN10layer_norm13ln_bwd_kernelINS_13Kernel_traitsI6__halfS2_S2_S2_fjLj8192ELj1ELj1ELj8ELj16ENS_18Kernel_traits_baseILj8192ES2_S2_S2_S2_fjLj256EEEEELb1ELb0ELb0ELb1EEEvNS_9BwdParamsE,@"STO_CUDA_ENTRY STV_DEFAULT"
_ZN10layer_norm13ln_bwd_kernelINS_13Kernel_traitsI6__halfS2_S2_S2_fjLj8192ELj1ELj1ELj8ELj16ENS_18Kernel_traits_baseILj8192ES2_S2_S2_S2_fjLj256EEEEELb1ELb0ELb0ELb1EEEvNS_9BwdParamsE:
.text._ZN10layer_norm13ln_bwd_kernelINS_13Kernel_traitsI6__halfS2_S2_S2_fjLj8192ELj1ELj1ELj8ELj16ENS_18Kernel_traits_baseILj8192ES2_S2_S2_S2_fjLj256EEEEELb1ELb0ELb0ELb1EEEvNS_9BwdParamsE:
        /* <DEDUP_REMOVED lines=67> */
[----:B------:R-:W-:Y:S01]  /*0430*/  CS2R R36, SRZ ;  /* 0x0000000000247805 */ /* 0x000fe2000001ff00 */
[----:B------:R-:W0:Y:S01]  /*0440*/  LDCU.U8 UR8, c[0x0][0x410] ;  /* 0x00008200ff0877ac */ /* 0x000e220008000000 */
[----:B------:R-:W5:Y:S01]  /*0450*/  LDG.E.128 R8, desc[UR6][R2.64+0x2000] ;  /* 0x0020000602087981 */ /* 0x000f62000c1e1d00 */
[----:B------:R-:W1:Y:S03]  /*0460*/  LDCU UR4, c[0x0][0x408] ;  /* 0x00008100ff0477ac */ /* 0x000e660008000800 */
[----:B------:R0:W5:Y:S01]  /*0470*/  LDG.E.128 R4, desc[UR6][R2.64+0x3000] ;  /* 0x0030000602047981 */ /* 0x000162000c1e1d00 */
[----:B--2---:R-:W-:-:S02]  /*0480*/  ISETP.NE.U32.AND P1, PT, R16, RZ, PT ;  /* 0x000000ff1000720c */ /* 0x004fc40003f25070 */
[----:B------:R-:W-:Y:S01]  /*0490*/  MOV R151, RZ ;  /* 0x000000ff00977202 */ /* 0x000fe20000000f00 */
[----:B------:R-:W2:Y:S01]  /*04a0*/  LDCU UR9, c[0x0][0x388] ;  /* 0x00007100ff0977ac */ /* 0x000ea20008000800 */
[----:B------:R-:W-:Y:S02]  /*04b0*/  ISETP.NE.AND.EX P1, PT, R17, RZ, PT, P1 ;  /* 0x000000ff1100720c */ /* 0x000fe40003f25310 */
[----:B------:R-:W-:Y:S02]  /*04c0*/  CS2R R16, SRZ ;  /* 0x0000000000107805 */ /* 0x000fe4000001ff00 */
[----:B------:R-:W-:Y:S01]  /*04d0*/  MOV R152, UR5 ;  /* 0x0000000500987c02 */ /* 0x000fe20008000f00 */
[----:B------:R-:W1:Y:S01]  /*04e0*/  LDCU UR12, c[0x0][0x400] ;  /* 0x00008000ff0c77ac */ /* 0x000e620008000800 */
[----:B0-----:R-:W-:Y:S01]  /*04f0*/  CS2R R2, SRZ ;  /* 0x0000000000027805 */ /* 0x001fe2000001ff00 */
[----:B------:R-:W0:Y:S01]  /*0500*/  LDCU.64 UR14, c[0x0][0x478] ;  /* 0x00008f00ff0e77ac */ /* 0x000e220008000a00 */
[----:B------:R-:W0:Y:S01]  /*0510*/  LDCU.64 UR10, c[0x0][0x438] ;  /* 0x00008700ff0a77ac */ /* 0x000e220008000a00 */
[----:B---3--:R-:W-:-:S02]  /*0520*/  HADD2.F32 R118, -RZ, R20.H0_H0 ;  /* 0x20000014ff767230 */ /* 0x008fc40000004100 */
        /* <DEDUP_REMOVED lines=9> */
[--C-:B----4-:R-:W-:Y:S02]  /*05c0*/  HADD2.F32 R126, -RZ, R12.reuse.H0_H0 ;  /* 0x2000000cff7e7230 */ /* 0x110fe40000004100 */
        /* <DEDUP_REMOVED lines=9> */
[--C-:B-----5:R-:W-:Y:S02]  /*0660*/  HADD2.F32 R134, -RZ, R8.reuse.H0_H0 ;  /* 0x20000008ff867230 */ /* 0x120fe40000004100 */
        /* <DEDUP_REMOVED lines=18> */
[----:B012---:R-:W-:-:S07]  /*0790*/  CS2R R6, SRZ ;  /* 0x0000000000067805 */ /* 0x007fce000001ff00 */
.L_x_2129:
        /* <DEDUP_REMOVED lines=10> */
[C---:B------:R-:W-:Y:S01]  /*0840*/  IADD3 R154, PT, PT, R156.reuse, 0x200, RZ ;  /* 0x000002009c9a7810 */ /* 0x040fe20007ffe0ff */
[C---:B-1----:R-:W-:Y:S01]  /*0850*/  IMAD.WIDE.U32 R76, R156.reuse, 0x10, R100 ;  /* 0x000000109c4c7825 */ /* 0x042fe200078e0064 */
[----:B------:R-:W-:-:S05]  /*0860*/  IADD3 R155, PT, PT, R156, 0x100, RZ ;  /* 0x000001009c9b7810 */ /* 0x000fca0007ffe0ff */
[----:B------:R-:W4:Y:S01]  /*0870*/  LDG.E.128 R76, desc[UR6][R76.64] ;  /* 0x000000064c4c7981 */ /* 0x000f22000c1e1d00 */
[----:B--2---:R-:W-:-:S04]  /*0880*/  IMAD.WIDE R160, R152, 0x4, R102 ;  /* 0x0000000498a07825 */ /* 0x004fc800078e0266 */
[----:B0-----:R-:W-:Y:S01]  /*0890*/  IMAD.WIDE R158, R152, 0x4, R158 ;  /* 0x00000004989e7825 */ /* 0x001fe200078e029e */
[----:B------:R4:W2:Y:S03]  /*08a0*/  LDG.E R178, desc[UR6][R160.64] ;  /* 0x00000006a0b27981 */ /* 0x0008a6000c1e1900 */
[C---:B------:R-:W-:Y:S01]  /*08b0*/  IMAD.WIDE.U32 R88, R154.reuse, 0x10, R96 ;  /* 0x000000109a587825 */ /* 0x040fe200078e0060 */
[----:B------:R0:W2:Y:S03]  /*08c0*/  LDG.E R157, desc[UR6][R158.64] ;  /* 0x000000069e9d7981 */ /* 0x0000a6000c1e1900 */
[----:B------:R-:W-:Y:S02]  /*08d0*/  IMAD.WIDE.U32 R92, R154, 0x10, R100 ;  /* 0x000000109a5c7825 */ /* 0x000fe400078e0064 */
[----:B------:R-:W2:Y:S02]  /*08e0*/  LDG.E.128 R88, desc[UR6][R88.64] ;  /* 0x0000000658587981 */ /* 0x000ea4000c1e1d00 */
[----:B------:R-:W-:-:S02]  /*08f0*/  IMAD.WIDE.U32 R80, R155, 0x10, R96 ;  /* 0x000000109b507825 */ /* 0x000fc400078e0060 */
[----:B------:R-:W2:Y:S02]  /*0900*/  LDG.E.128 R92, desc[UR6][R92.64] ;  /* 0x000000065c5c7981 */ /* 0x000ea4000c1e1d00 */
[----:B------:R-:W-:Y:S02]  /*0910*/  IMAD.WIDE.U32 R84, R155, 0x10, R100 ;  /* 0x000000109b547825 */ /* 0x000fe400078e0064 */
[----:B------:R-:W2:Y:S04]  /*0920*/  LDG.E.128 R80, desc[UR6][R80.64] ;  /* 0x0000000650507981 */ /* 0x000ea8000c1e1d00 */
[----:B------:R-:W2:Y:S01]  /*0930*/  LDG.E.128 R84, desc[UR6][R84.64] ;  /* 0x0000000654547981 */ /* 0x000ea2000c1e1d00 */
[----:B------:R-:W-:-:S05]  /*0940*/  IADD3 R153, PT, PT, R156, 0x300, RZ ;  /* 0x000003009c997810 */ /* 0x000fca0007ffe0ff */
[----:B------:R-:W-:-:S04]  /*0950*/  IMAD.WIDE.U32 R96, R153, 0x10, R96 ;  /* 0x0000001099607825 */ /* 0x000fc800078e0060 */
[----:B------:R-:W-:Y:S02]  /*0960*/  IMAD.WIDE.U32 R100, R153, 0x10, R100 ;  /* 0x0000001099647825 */ /* 0x000fe400078e0064 */
[----:B------:R-:W2:Y:S04]  /*0970*/  LDG.E.128 R96, desc[UR6][R96.64] ;  /* 0x0000000660607981 */ /* 0x000ea8000c1e1d00 */
[----:B------:R-:W2:Y:S01]  /*0980*/  LDG.E.128 R100, desc[UR6][R100.64] ;  /* 0x0000000664647981 */ /* 0x000ea2000c1e1d00 */
[----:B------:R-:W-:-:S04]  /*0990*/  ISETP.NE.U32.AND P3, PT, RZ, UR10, PT ;  /* 0x0000000aff007c0c */ /* 0x000fc8000bf65070 */
[----:B------:R-:W-:Y:S02]  /*09a0*/  ISETP.NE.AND.EX P3, PT, RZ, UR11, PT, P3 ;  /* 0x0000000bff007c0c */ /* 0x000fe4000bf65330 */
[----:B------:R-:W-:Y:S01]  /*09b0*/  ISETP.NE.AND P5, PT, RZ, UR8, PT ;  /* 0x00000008ff007c0c */ /* 0x000fe2000bfa5270 */
[--C-:B---3--:R-:W-:Y:S02]  /*09c0*/  HADD2.F32 R0, -RZ, R72.reuse.H0_H0 ;  /* 0x20000048ff007230 */ /* 0x108fe40000004100 */
[----:B------:R-:W-:Y:S02]  /*09d0*/  HADD2.F32 R242, -RZ, R72.H1_H1 ;  /* 0x30000048fff27230 */ /* 0x000fe40000004100 */
[--C-:B------:R-:W-:Y:S02]  /*09e0*/  HADD2.F32 R240, -RZ, R73.reuse.H0_H0 ;  /* 0x20000049fff07230 */ /* 0x100fe40000004100 */
[----:B------:R-:W-:-:S04]  /*09f0*/  HADD2.F32 R212, -RZ, R73.H1_H1 ;  /* 0x30000049ffd47230 */ /* 0x000fc80000004100 */
[----:B------:R-:W1:Y:S01]  /*0a00*/  @P3 LDC.64 R72, c[0x0][0x438] ;  /* 0x00010e00ff483b82 */ /* 0x000e620000000a00 */
[--C-:B------:R-:W-:Y:S02]  /*0a10*/  HADD2.F32 R238, -RZ, R74.reuse.H0_H0 ;  /* 0x2000004affee7230 */ /* 0x100fe40000004100 */
[----:B------:R-:W-:Y:S02]  /*0a20*/  HADD2.F32 R236, -RZ, R74.H1_H1 ;  /* 0x3000004affec7230 */ /* 0x000fe40000004100 */
[--C-:B------:R-:W-:Y:S02]  /*0a30*/  HADD2.F32 R234, -RZ, R75.reuse.H0_H0 ;  /* 0x2000004bffea7230 */ /* 0x100fe40000004100 */
[----:B------:R-:W-:Y:S02]  /*0a40*/  HADD2.F32 R232, -RZ, R75.H1_H1 ;  /* 0x3000004bffe87230 */ /* 0x000fe40000004100 */
[--C-:B----4-:R-:W-:Y:S01]  /*0a50*/  HADD2.F32 R161, -RZ, R79.reuse.H0_H0 ;  /* 0x2000004fffa17230 */ /* 0x110fe20000004100 */
[----:B------:R-:W3:Y:S01]  /*0a60*/  LDC.64 R74, c[0x0][0x3b0] ;  /* 0x0000ec00ff4a7b82 */ /* 0x000ee20000000a00 */
[----:B0-----:R-:W-:Y:S01]  /*0a70*/  HADD2.F32 R158, -RZ, R79.H1_H1 ;  /* 0x3000004fff9e7230 */ /* 0x001fe20000004100 */
[----:B--2---:R-:W-:Y:S01]  /*0a80*/  FSEL R79, R178, RZ, !P5 ;  /* 0x000000ffb24f7208 */ /* 0x004fe20006800000 */
[----:B------:R-:W-:-:S02]  /*0a90*/  HADD2.F32 R166, -RZ, R76.H0_H0 ;  /* 0x2000004cffa67230 */ /* 0x000fc40000004100 */
[----:B------:R-:W-:Y:S02]  /*0aa0*/  HADD2.F32 R174, -RZ, R76.H1_H1 ;  /* 0x3000004cffae7230 */ /* 0x000fe40000004100 */
[C---:B------:R-:W-:Y:S01]  /*0ab0*/  FADD.FTZ R0, -R79.reuse, R0 ;  /* 0x000000004f007221 */ /* 0x040fe20000010100 */
[----:B------:R-:W-:Y:S01]  /*0ac0*/  FMUL.FTZ R243, R118, R166 ;  /* 0x000000a676f37220 */ /* 0x000fe20000410000 */
[----:B------:R-:W-:Y:S02]  /*0ad0*/  FADD.FTZ R242, -R79, R242 ;  /* 0x000000f24ff27221 */ /* 0x000fe40000010100 */
[----:B------:R-:W-:Y:S01]  /*0ae0*/  FMUL.FTZ R0, R157, R0 ;  /* 0x000000009d007220 */ /* 0x000fe20000410000 */
[----:B-1----:R-:W-:-:S04]  /*0af0*/  @P3 IMAD.WIDE.U32 R72, R156, 0x10, R72 ;  /* 0x000000109c483825 */ /* 0x002fc800078e0048 */
[----:B------:R-:W-:Y:S01]  /*0b00*/  FMUL.FTZ R244, R119, R174 ;  /* 0x000000ae77f47220 */ /* 0x000fe20000410000 */
[----:B------:R-:W-:Y:S01]  /*0b10*/  FADD.FTZ R240, -R79, R240 ;  /* 0x000000f04ff07221 */ /* 0x000fe20000010100 */
[--C-:B------:R-:W-:Y:S01]  /*0b20*/  HADD2.F32 R175, -RZ, R77.reuse.H0_H0 ;  /* 0x2000004dffaf7230 */ /* 0x100fe20000004100 */
[----:B------:R0:W5:Y:S01]  /*0b30*/  @P3 LDG.E.128 R52, desc[UR6][R72.64] ;  /* 0x0000000648343981 */ /* 0x000162000c1e1d00 */
[----:B------:R-:W-:Y:S01]  /*0b40*/  FMUL.FTZ R241, R157, R242 ;  /* 0x000000f29df17220 */ /* 0x000fe20000410000 */
[----:B------:R-:W-:Y:S02]  /*0b50*/  HADD2.F32 R168, -RZ, R77.H1_H1 ;  /* 0x3000004dffa87230 */ /* 0x000fe40000004100 */
[----:B------:R-:W-:Y:S01]  /*0b60*/  FADD.FTZ R212, -R79, R212 ;  /* 0x000000d44fd47221 */ /* 0x000fe20000010100 */
[----:B------:R-:W-:Y:S01]  /*0b70*/  FMUL.FTZ R242, R120, R175 ;  /* 0x000000af78f27220 */ /* 0x000fe20000410000 */
[----:B------:R-:W-:Y:S01]  /*0b80*/  FMUL.FTZ R239, R157, R240 ;  /* 0x000000f09def7220 */ /* 0x000fe20000410000 */
[----:B------:R-:W-:-:S02]  /*0b90*/  HADD2.F32 R171, -RZ, R78.H0_H0 ;  /* 0x2000004effab7230 */ /* 0x000fc40000004100 */
[----:B0-----:R-:W-:Y:S01]  /*0ba0*/  FADD.FTZ R73, RZ, R243 ;  /* 0x000000f3ff497221 */ /* 0x001fe20000010000 */
[----:B------:R-:W-:Y:S01]  /*0bb0*/  FFMA.FTZ R72, R0, R243, RZ ;  /* 0x000000f300487223 */ /* 0x000fe200000100ff */
[----:B------:R-:W-:Y:S01]  /*0bc0*/  FADD.FTZ R238, -R79, R238 ;  /* 0x000000ee4fee7221 */ /* 0x000fe20000010100 */
[--C-:B------:R-:W-:Y:S02]  /*0bd0*/  HADD2.F32 R210, -RZ, R88.reuse.H0_H0 ;  /* 0x20000058ffd27230 */ /* 0x100fe40000004100 */
[----:B------:R-:W-:Y:S01]  /*0be0*/  FADD.FTZ R73, R73, R244 ;  /* 0x000000f449497221 */ /* 0x000fe20000010000 */
[----:B------:R-:W-:Y:S01]  /*0bf0*/  FFMA.FTZ R72, R241, R244, R72 ;  /* 0x000000f4f1487223 */ /* 0x000fe20000010048 */
[----:B------:R-:W-:Y:S01]  /*0c00*/  FMUL.FTZ R240, R121, R168 ;  /* 0x000000a879f07220 */ /* 0x000fe20000410000 */
[----:B------:R-:W-:Y:S01]  /*0c10*/  FMUL.FTZ R237, R157, R212 ;  /* 0x000000d49ded7220 */ /* 0x000fe20000410000 */
[----:B------:R-:W-:Y:S01]  /*0c20*/  FADD.FTZ R73, R73, R242 ;  /* 0x000000f249497221 */ /* 0x000fe20000010000 */
[----:B------:R-:W-:Y:S01]  /*0c30*/  FFMA.FTZ R72, R239, R242, R72 ;  /* 0x000000f2ef487223 */ /* 0x000fe20000010048 */
        /* <DEDUP_REMOVED lines=15> */
[----:B------:R-:W-:Y:S01]  /*0d30*/  FMUL.FTZ R235, R122, R171 ;  /* 0x000000ab7aeb7220 */ /* 0x000fe20000410000 */
[----:B------:R-:W-:Y:S02]  /*0d40*/  HADD2.F32 R78, -RZ, R78.H1_H1 ;  /* 0x3000004eff4e7230 */ /* 0x000fe40000004100 */
[----:B------:R-:W-:Y:S01]  /*0d50*/  FADD.FTZ R236, -R79, R236 ;  /* 0x000000ec4fec7221 */ /* 0x000fe20000010100 */
[----:B---3--:R-:W-:-:S04]  /*0d60*/  IMAD.WIDE.U32 R94, R156, 0x8, R74 ;  /* 0x000000089c5e7825 */ /* 0x008fc800078e004a */
[----:B------:R-:W-:Y:S01]  /*0d70*/  FMUL.FTZ R238, R157, R238 ;  /* 0x000000ee9dee7220 */ /* 0x000fe20000410000 */
[----:B------:R-:W-:Y:S01]  /*0d80*/  FADD.FTZ R234, -R79, R234 ;  /* 0x000000ea4fea7221 */ /* 0x000fe20000010100 */
[----:B------:R-:W-:Y:S01]  /*0d90*/  FMUL.FTZ R231, R124, R161 ;  /* 0x000000a17ce77220 */ /* 0x000fe20000410000 */
[----:B------:R-:W-:-:S04]  /*0da0*/  IMAD.WIDE.U32 R92, R155, 0x8, R74 ;  /* 0x000000089b5c7825 */ /* 0x000fc800078e004a */
[----:B------:R-:W-:Y:S01]  /*0db0*/  FADD.FTZ R232, -R79, R232 ;  /* 0x000000e84fe87221 */ /* 0x000fe20000010100 */
[----:B------:R-:W-:Y:S02]  /*0dc0*/  HADD2.F32 R214, -RZ, R80.H0_H0 ;  /* 0x20000050ffd67230 */ /* 0x000fe40000004100 */
[----:B------:R-:W-:Y:S01]  /*0dd0*/  FMUL.FTZ R229, R125, R158 ;  /* 0x0000009e7de57220 */ /* 0x000fe20000410000 */
[--C-:B------:R-:W-:Y:S01]  /*0de0*/  IMAD.WIDE.U32 R90, R154, 0x8, R74.reuse ;  /* 0x000000089a5a7825 */ /* 0x100fe200078e004a */
[----:B------:R-:W0:Y:S03]  /*0df0*/  @P1 LDC.64 R76, c[0x0][0x3e0] ;  /* 0x0000f800ff4c1b82 */ /* 0x000e260000000a00 */
[----:B------:R-:W-:-:S04]  /*0e00*/  IMAD.WIDE.U32 R88, R153, 0x8, R74 ;  /* 0x0000000899587825 */ /* 0x000fc800078e004a */
[----:B------:R-:W-:Y:S01]  /*0e10*/  FADD.FTZ R74, R73, R240 ;  /* 0x000000f0494a7221 */ /* 0x000fe20000010000 */
[----:B------:R-:W-:Y:S01]  /*0e20*/  FFMA.FTZ R73, R237, R240, R72 ;  /* 0x000000f0ed497223 */ /* 0x000fe20000010048 */
[----:B------:R-:W-:Y:S01]  /*0e30*/  FMUL.FTZ R233, R123, R78 ;  /* 0x0000004e7be97220 */ /* 0x000fe20000410000 */
[C---:B------:R-:W-:Y:S01]  /*0e40*/  FMUL.FTZ R236, R157.reuse, R236 ;  /* 0x000000ec9dec7220 */ /* 0x040fe20000410000 */
[----:B------:R-:W-:Y:S01]  /*0e50*/  FADD.FTZ R74, R74, R235 ;  /* 0x000000eb4a4a7221 */ /* 0x000fe20000010000 */
[----:B------:R-:W-:Y:S01]  /*0e60*/  FFMA.FTZ R73, R238, R235, R73 ;  /* 0x000000ebee497223 */ /* 0x000fe20000010049 */
[----:B------:R-:W-:Y:S01]  /*0e70*/  FMUL.FTZ R234, R157, R234 ;  /* 0x000000ea9dea7220 */ /* 0x000fe20000410000 */
[----:B------:R-:W-:Y:S02]  /*0e80*/  HADD2.F32 R165, -RZ, R84.H0_H0 ;  /* 0x20000054ffa57230 */ /* 0x000fe40000004100 */
[----:B------:R-:W-:Y:S01]  /*0e90*/  FADD.FTZ R74, R74, R233 ;  /* 0x000000e94a4a7221 */ /* 0x000fe20000010000 */
[----:B------:R-:W-:Y:S01]  /*0ea0*/  FFMA.FTZ R73, R236, R233, R73 ;  /* 0x000000e9ec497223 */ /* 0x000fe20000010049 */
[----:B------:R-:W-:-:S02]  /*0eb0*/  HADD2.F32 R216, -RZ, R80.H1_H1 ;  /* 0x30000050ffd87230 */ /* 0x000fc40000004100 */
[----:B------:R-:W-:Y:S01]  /*0ec0*/  FADD.FTZ R214, -R79, R214 ;  /* 0x000000d64fd67221 */ /* 0x000fe20000010100 */
[----:B------:R-:W-:Y:S01]  /*0ed0*/  FADD.FTZ R74, R74, R231 ;  /* 0x000000e74a4a7221 */ /* 0x000fe20000010000 */
[----:B------:R-:W-:Y:S01]  /*0ee0*/  FMUL.FTZ R232, R157, R232 ;  /* 0x000000e89de87220 */ /* 0x000fe20000410000 */
[----:B------:R-:W-:Y:S01]  /*0ef0*/  FFMA.FTZ R73, R234, R231, R73 ;  /* 0x000000e7ea497223 */ /* 0x000fe20000010049 */
[----:B------:R-:W-:Y:S02]  /*0f00*/  HADD2.F32 R162, -RZ, R84.H1_H1 ;  /* 0x30000054ffa27230 */ /* 0x000fe40000004100 */
[----:B------:R-:W-:Y:S01]  /*0f10*/  FMUL.FTZ R212, R126, R165 ;  /* 0x000000a57ed47220 */ /* 0x000fe20000410000 */
[----:B------:R-:W-:Y:S02]  /*0f20*/  HADD2.F32 R218, -RZ, R81.H0_H0 ;  /* 0x20000051ffda7230 */ /* 0x000fe40000004100 */
[----:B------:R-:W-:Y:S01]  /*0f30*/  FADD.FTZ R75, R74, R229 ;  /* 0x000000e54a4b7221 */ /* 0x000fe20000010000 */
[----:B------:R-:W-:Y:S01]  /*0f40*/  FADD.FTZ R216, -R79, R216 ;  /* 0x000000d84fd87221 */ /* 0x000fe20000010100 */
[----:B------:R-:W-:Y:S01]  /*0f50*/  FMUL.FTZ R214, R157, R214 ;  /* 0x000000d69dd67220 */ /* 0x000fe20000410000 */
[----:B------:R-:W-:Y:S01]  /*0f60*/  FFMA.FTZ R73, R232, R229, R73 ;  /* 0x000000e5e8497223 */ /* 0x000fe20000010049 */
[----:B------:R-:W-:-:S02]  /*0f70*/  HADD2.F32 R167, -RZ, R85.H0_H0 ;  /* 0x20000055ffa77230 */ /* 0x000fc40000004100 */
[----:B------:R-:W-:Y:S01]  /*0f80*/  FMUL.FTZ R213, R127, R162 ;  /* 0x000000a27fd57220 */ /* 0x000fe20000410000 */
[----:B------:R-:W-:Y:S02]  /*0f90*/  HADD2.F32 R220, -RZ, R81.H1_H1 ;  /* 0x30000051ffdc7230 */ /* 0x000fe40000004100 */
[----:B------:R-:W-:Y:S01]  /*0fa0*/  FADD.FTZ R72, R75, R212 ;  /* 0x000000d44b487221 */ /* 0x000fe20000010000 */
[----:B------:R-:W-:Y:S01]  /*0fb0*/  FADD.FTZ R218, -R79, R218 ;  /* 0x000000da4fda7221 */ /* 0x000fe20000010100 */
[----:B------:R-:W-:Y:S01]  /*0fc0*/  FMUL.FTZ R216, R157, R216 ;  /* 0x000000d89dd87220 */ /* 0x000fe20000410000 */
[----:B------:R-:W-:Y:S01]  /*0fd0*/  FFMA.FTZ R73, R214, R212, R73 ;  /* 0x000000d4d6497223 */ /* 0x000fe20000010049 */
[----:B------:R-:W-:Y:S02]  /*0fe0*/  HADD2.F32 R170, -RZ, R85.H1_H1 ;  /* 0x30000055ffaa7230 */ /* 0x000fe40000004100 */
[----:B------:R-:W-:Y:S01]  /*0ff0*/  FMUL.FTZ R215, R128, R167 ;  /* 0x000000a780d77220 */ /* 0x000fe20000410000 */
[----:B------:R-:W-:-:S02]  /*1000*/  HADD2.F32 R222, -RZ, R82.H0_H0 ;  /* 0x20000052ffde7230 */ /* 0x000fc40000004100 */
[----:B------:R-:W-:Y:S01]  /*1010*/  FADD.FTZ R72, R72, R213 ;  /* 0x000000d548487221 */ /* 0x000fe20000010000 */
[----:B------:R-:W-:Y:S01]  /*1020*/  FADD.FTZ R220, -R79, R220 ;  /* 0x000000dc4fdc7221 */ /* 0x000fe20000010100 */
[----:B------:R-:W-:Y:S01]  /*1030*/  FMUL.FTZ R218, R157, R218 ;  /* 0x000000da9dda7220 */ /* 0x000fe20000410000 */
[----:B------:R-:W-:Y:S01]  /*1040*/  FFMA.FTZ R73, R216, R213, R73 ;  /* 0x000000d5d8497223 */ /* 0x000fe20000010049 */
[----:B------:R-:W-:Y:S02]  /*1050*/  HADD2.F32 R85, -RZ, R86.H0_H0 ;  /* 0x20000056ff557230 */ /* 0x000fe40000004100 */
[----:B------:R-:W-:Y:S01]  /*1060*/  FMUL.FTZ R217, R129, R170 ;  /* 0x000000aa81d97220 */ /* 0x000fe20000410000 */
[----:B------:R-:W-:Y:S02]  /*1070*/  HADD2.F32 R224, -RZ, R82.H1_H1 ;  /* 0x30000052ffe07230 */ /* 0x000fe40000004100 */
[----:B------:R-:W-:Y:S01]  /*1080*/  FADD.FTZ R72, R72, R215 ;  /* 0x000000d748487221 */ /* 0x000fe20000010000 */
[----:B------:R-:W-:Y:S01]  /*1090*/  FADD.FTZ R222, -R79, R222 ;  /* 0x000000de4fde7221 */ /* 0x000fe20000010100 */
[----:B------:R-:W-:Y:S01]  /*10a0*/  FMUL.FTZ R220, R157, R220 ;  /* 0x000000dc9ddc7220 */ /* 0x000fe20000410000 */
[----:B------:R-:W-:Y:S01]  /*10b0*/  FFMA.FTZ R73, R218, R215, R73 ;  /* 0x000000d7da497223 */ /* 0x000fe20000010049 */
[----:B------:R-:W-:-:S02]  /*10c0*/  HADD2.F32 R84, -RZ, R86.H1_H1 ;  /* 0x30000056ff547230 */ /* 0x000fc40000004100 */
[----:B------:R-:W-:Y:S01]  /*10d0*/  FMUL.FTZ R219, R130, R85 ;  /* 0x0000005582db7220 */ /* 0x000fe20000410000 */
[----:B------:R-:W-:Y:S02]  /*10e0*/  HADD2.F32 R226, -RZ, R83.H0_H0 ;  /* 0x20000053ffe27230 */ /* 0x000fe40000004100 */
[----:B------:R-:W-:Y:S01]  /*10f0*/  FADD.FTZ R72, R72, R217 ;  /* 0x000000d948487221 */ /* 0x000fe20000010000 */
[----:B------:R-:W-:Y:S01]  /*1100*/  FADD.FTZ R224, -R79, R224 ;  /* 0x000000e04fe07221 */ /* 0x000fe20000010100 */
[----:B------:R-:W-:Y:S01]  /*1110*/  FMUL.FTZ R221, R157, R222 ;  /* 0x000000de9ddd7220 */ /* 0x000fe20000410000 */
[----:B------:R-:W-:Y:S01]  /*1120*/  FFMA.FTZ R74, R220, R217, R73 ;  /* 0x000000d9dc4a7223 */ /* 0x000fe20000010049 */
[----:B------:R-:W-:Y:S02]  /*1130*/  HADD2.F32 R163, -RZ, R87.H0_H0 ;  /* 0x20000057ffa37230 */ /* 0x000fe40000004100 */
[----:B------:R-:W-:Y:S01]  /*1140*/  FMUL.FTZ R222, R131, R84 ;  /* 0x0000005483de7220 */ /* 0x000fe20000410000 */
[----:B------:R-:W-:-:S02]  /*1150*/  HADD2.F32 R208, -RZ, R83.H1_H1 ;  /* 0x30000053ffd07230 */ /* 0x000fc40000004100 */
[----:B------:R-:W-:Y:S01]  /*1160*/  FADD.FTZ R73, R72, R219 ;  /* 0x000000db48497221 */ /* 0x000fe20000010000 */
[----:B------:R-:W-:Y:S01]  /*1170*/  FADD.FTZ R226, -R79, R226 ;  /* 0x000000e24fe27221 */ /* 0x000fe20000010100 */
[----:B------:R-:W-:Y:S01]  /*1180*/  FMUL.FTZ R224, R157, R224 ;  /* 0x000000e09de07220 */ /* 0x000fe20000410000 */
[----:B------:R-:W-:Y:S01]  /*1190*/  FFMA.FTZ R75, R221, R219, R74 ;  /* 0x000000dbdd4b7223 */ /* 0x000fe2000001004a */
[----:B------:R-:W-:Y:S02]  /*11a0*/  HADD2.F32 R159, -RZ, R87.H1_H1 ;  /* 0x30000057ff9f7230 */ /* 0x000fe40000004100 */
        /* <DEDUP_REMOVED lines=25> */
[----:B0-----:R-:W-:-:S04]  /*1340*/  @P1 IMAD.WIDE R76, R152, 0x2, R76 ;  /* 0x00000002984c1825 */ /* 0x001fc800078e024c */
        /* <DEDUP_REMOVED lines=8> */
[----:B------:R0:W2:Y:S01]  /*13d0*/  @P1 LDG.E.U16 R194, desc[UR6][R76.64] ;  /* 0x000000064cc21981 */ /* 0x0000a2000c1e1500 */
[----:B------:R-:W-:Y:S01]  /*13e0*/  FMUL.FTZ R202, R157, R202 ;  /* 0x000000ca9dca7220 */ /* 0x000fe20000410000 */
[----:B------:R-:W-:Y:S01]  /*13f0*/  FFMA.FTZ R73, R205, R204, R72 ;  /* 0x000000cccd497223 */ /* 0x000fe20000010048 */
[----:B------:R-:W-:Y:S01]  /*1400*/  FMUL.FTZ R200, R139, R177 ;  /* 0x000000b18bc87220 */ /* 0x000fe20000410000 */
[----:B------:R-:W-:Y:S01]  /*1410*/  FADD.FTZ R75, R74, R203 ;  /* 0x000000cb4a4b7221 */ /* 0x000fe20000010000 */
[----:B------:R-:W-:Y:S01]  /*1420*/  FADD.FTZ R198, -R79, R198 ;  /* 0x000000c64fc67221 */ /* 0x000fe20000010100 */
[----:B------:R-:W-:Y:S01]  /*1430*/  FMUL.FTZ R201, R157, R196 ;  /* 0x000000c49dc97220 */ /* 0x000fe20000410000 */
[----:B------:R-:W-:Y:S01]  /*1440*/  FFMA.FTZ R72, R202, R203, R73 ;  /* 0x000000cbca487223 */ /* 0x000fe20000010049 */
[----:B------:R-:W-:-:S02]  /*1450*/  HADD2.F32 R192, -RZ, R96.H0_H0 ;  /* 0x20000060ffc07230 */ /* 0x000fc40000004100 */
[----:B------:R-:W-:Y:S01]  /*1460*/  FMUL.FTZ R199, R140, R176 ;  /* 0x000000b08cc77220 */ /* 0x000fe20000410000 */
[----:B------:R-:W-:Y:S01]  /*1470*/  FADD.FTZ R74, R75, R200 ;  /* 0x000000c84b4a7221 */ /* 0x000fe20000010000 */
[----:B------:R-:W-:Y:S01]  /*1480*/  FADD.FTZ R190, -R79, R190 ;  /* 0x000000be4fbe7221 */ /* 0x000fe20000010100 */
[----:B------:R-:W-:Y:S01]  /*1490*/  FMUL.FTZ R198, R157, R198 ;  /* 0x000000c69dc67220 */ /* 0x000fe20000410000 */
[----:B------:R-:W-:Y:S01]  /*14a0*/  FFMA.FTZ R73, R201, R200, R72 ;  /* 0x000000c8c9497223 */ /* 0x000fe20000010048 */
[--C-:B------:R-:W-:Y:S02]  /*14b0*/  HADD2.F32 R188, -RZ, R97.reuse.H0_H0 ;  /* 0x20000061ffbc7230 */ /* 0x100fe40000004100 */
[----:B------:R-:W-:Y:S02]  /*14c0*/  HADD2.F32 R182, -RZ, R97.H1_H1 ;  /* 0x30000061ffb67230 */ /* 0x000fe40000004100 */
[----:B------:R-:W-:Y:S01]  /*14d0*/  FMUL.FTZ R196, R141, R179 ;  /* 0x000000b38dc47220 */ /* 0x000fe20000410000 */
[----:B------:R-:W-:-:S02]  /*14e0*/  HADD2.F32 R97, -RZ, R100.H0_H0 ;  /* 0x20000064ff617230 */ /* 0x000fc40000004100 */
[----:B------:R-:W-:Y:S01]  /*14f0*/  FADD.FTZ R75, R74, R199 ;  /* 0x000000c74a4b7221 */ /* 0x000fe20000010000 */
[----:B------:R-:W-:Y:S02]  /*1500*/  HADD2.F32 R186, -RZ, R96.H1_H1 ;  /* 0x30000060ffba7230 */ /* 0x000fe40000004100 */
        /* <DEDUP_REMOVED lines=16> */
[----:B------:R-:W-:Y:S01]  /*1610*/  FADD.FTZ R74, R73, R190 ;  /* 0x000000be494a7221 */ /* 0x000fe20000010000 */
[----:B------:R-:W-:Y:S02]  /*1620*/  HADD2.F32 R101, -RZ, R101.H1_H1 ;  /* 0x30000065ff657230 */ /* 0x000fe40000004100 */
[----:B------:R-:W-:Y:S01]  /*1630*/  FADD.FTZ R182, -R79, R182 ;  /* 0x000000b64fb67221 */ /* 0x000fe20000010100 */
[----:B------:R-:W-:Y:S01]  /*1640*/  FMUL.FTZ R189, R144, R96 ;  /* 0x0000006090bd7220 */ /* 0x000fe20000410000 */
[----:B------:R-:W-:Y:S01]  /*1650*/  FMUL.FTZ R188, R157, R188 ;  /* 0x000000bc9dbc7220 */ /* 0x000fe20000410000 */
[----:B------:R-:W-:Y:S01]  /*1660*/  FFMA.FTZ R73, R191, R190, R72 ;  /* 0x000000bebf497223 */ /* 0x000fe20000010048 */
[----:B------:R-:W-:-:S02]  /*1670*/  HADD2.F32 R230, -RZ, R98.H1_H1 ;  /* 0x30000062ffe67230 */ /* 0x000fc40000004100 */
[----:B------:R-:W-:Y:S01]  /*1680*/  FADD.FTZ R184, -R79, R184 ;  /* 0x000000b84fb87221 */ /* 0x000fe20000010100 */
[--C-:B------:R-:W-:Y:S02]  /*1690*/  HADD2.F32 R98, -RZ, R102.reuse.H0_H0 ;  /* 0x20000066ff627230 */ /* 0x100fe40000004100 */
[----:B------:R-:W-:Y:S01]  /*16a0*/  FMUL.FTZ R186, R145, R101 ;  /* 0x0000006591ba7220 */ /* 0x000fe20000410000 */
[----:B------:R-:W-:Y:S01]  /*16b0*/  FMUL.FTZ R187, R157, R182 ;  /* 0x000000b69dbb7220 */ /* 0x000fe20000410000 */
[----:B------:R-:W-:Y:S01]  /*16c0*/  FADD.FTZ R75, R74, R189 ;  /* 0x000000bd4a4b7221 */ /* 0x000fe20000010000 */
[----:B------:R-:W-:Y:S01]  /*16d0*/  FFMA.FTZ R72, R188, R189, R73 ;  /* 0x000000bdbc487223 */ /* 0x000fe20000010049 */
[----:B------:R-:W-:Y:S02]  /*16e0*/  HADD2.F32 R180, -RZ, R99.H0_H0 ;  /* 0x20000063ffb47230 */ /* 0x000fe40000004100 */
[----:B------:R-:W-:Y:S01]  /*16f0*/  FADD.FTZ R230, -R79, R230 ;  /* 0x000000e64fe67221 */ /* 0x000fe20000010100 */
[----:B------:R-:W-:-:S02]  /*1700*/  HADD2.F32 R102, -RZ, R102.H1_H1 ;  /* 0x30000066ff667230 */ /* 0x000fc40000004100 */
[----:B------:R-:W-:Y:S01]  /*1710*/  FMUL.FTZ R185, R146, R98 ;  /* 0x0000006292b97220 */ /* 0x000fe20000410000 */
[----:B------:R-:W-:Y:S01]  /*1720*/  FMUL.FTZ R184, R157, R184 ;  /* 0x000000b89db87220 */ /* 0x000fe20000410000 */
[----:B------:R-:W-:Y:S01]  /*1730*/  FADD.FTZ R74, R75, R186 ;  /* 0x000000ba4b4a7221 */ /* 0x000fe20000010000 */
[----:B------:R-:W-:Y:S01]  /*1740*/  FFMA.FTZ R73, R187, R186, R72 ;  /* 0x000000babb497223 */ /* 0x000fe20000010048 */
[----:B------:R-:W-:Y:S02]  /*1750*/  HADD2.F32 R228, -RZ, R99.H1_H1 ;  /* 0x30000063ffe47230 */ /* 0x000fe40000004100 */
[----:B------:R-:W-:Y:S01]  /*1760*/  FADD.FTZ R180, -R79, R180 ;  /* 0x000000b44fb47221 */ /* 0x000fe20000010100 */
[--C-:B------:R-:W-:Y:S02]  /*1770*/  HADD2.F32 R178, -RZ, R103.reuse.H0_H0 ;  /* 0x20000067ffb27230 */ /* 0x100fe40000004100 */
[----:B------:R-:W-:Y:S01]  /*1780*/  FMUL.FTZ R182, R147, R102 ;  /* 0x0000006693b67220 */ /* 0x000fe20000410000 */
[----:B------:R-:W-:Y:S01]  /*1790*/  FMUL.FTZ R183, R157, R230 ;  /* 0x000000e69db77220 */ /* 0x000fe20000410000 */
[----:B------:R-:W-:Y:S01]  /*17a0*/  FADD.FTZ R75, R74, R185 ;  /* 0x000000b94a4b7221 */ /* 0x000fe20000010000 */
[----:B------:R-:W-:Y:S01]  /*17b0*/  FFMA.FTZ R72, R184, R185, R73 ;  /* 0x000000b9b8487223 */ /* 0x000fe20000010049 */
[----:B------:R-:W-:-:S02]  /*17c0*/  HADD2.F32 R103, -RZ, R103.H1_H1 ;  /* 0x30000067ff677230 */ /* 0x000fc40000004100 */
[----:B------:R-:W-:Y:S01]  /*17d0*/  FADD.FTZ R228, -R79, R228 ;  /* 0x000000e44fe47221 */ /* 0x000fe20000010100 */
        /* <DEDUP_REMOVED lines=8> */
[----:B------:R-:W1:Y:S01]  /*1860*/  @P3 LDC.64 R80, c[0x0][0x438] ;  /* 0x00010e00ff503b82 */ /* 0x000e620000000a00 */
[----:B------:R-:W-:Y:S01]  /*1870*/  LOP3.LUT P4, RZ, R19, 0x1f, RZ, 0xc0, !PT ;  /* 0x0000001f13ff7812 */ /* 0x000fe2000788c0ff */
[----:B------:R-:W-:Y:S01]  /*1880*/  FADD.FTZ R74, R74, R99 ;  /* 0x000000634a4a7221 */ /* 0x000fe20000010000 */
[----:B------:R-:W-:Y:S01]  /*1890*/  FFMA.FTZ R72, R195, R99, R72 ;  /* 0x00000063c3487223 */ /* 0x000fe20000010048 */
[----:B------:R-:W-:Y:S01]  /*18a0*/  PLOP3.LUT P0, PT, PT, PT, PT, 0x80, 0x8 ;  /* 0x000000000008781c */ /* 0x000fe20003f0f070 */
[----:B------:R-:W5:Y:S03]  /*18b0*/  LDG.E.64 R94, desc[UR6][R94.64] ;  /* 0x000000065e5e7981 */ /* 0x000f66000c1e1b00 */
[----:B------:R-:W3:Y:S01]  /*18c0*/  @P3 LDC.64 R82, c[0x0][0x438] ;  /* 0x00010e00ff523b82 */ /* 0x000ee20000000a00 */
[----:B------:R-:W4:Y:S04]  /*18d0*/  SHFL.DOWN PT, R73, R74, 0x10, 0x1f ;  /* 0x0a001f004a497f89 */ /* 0x000f2800000e0000 */
[----:B------:R-:W0:Y:S03]  /*18e0*/  SHFL.DOWN PT, R75, R72, 0x10, 0x1f ;  /* 0x0a001f00484b7f89 */ /* 0x000e2600000e0000 */
[----:B------:R-:W3:Y:S01]  /*18f0*/  @P3 LDC.64 R86, c[0x0][0x438] ;  /* 0x00010e00ff563b82 */ /* 0x000ee20000000a00 */
[----:B------:R-:W5:Y:S04]  /*1900*/  LDG.E.64 R92, desc[UR6][R92.64] ;  /* 0x000000065c5c7981 */ /* 0x000f68000c1e1b00 */
[----:B------:R-:W5:Y:S01]  /*1910*/  LDG.E.64 R90, desc[UR6][R90.64] ;  /* 0x000000065a5a7981 */ /* 0x000f62000c1e1b00 */
[----:B-1----:R-:W-:-:S03]  /*1920*/  @P3 IMAD.WIDE.U32 R80, R155, 0x10, R80 ;  /* 0x000000109b503825 */ /* 0x002fc600078e0050 */
[----:B------:R-:W5:Y:S04]  /*1930*/  LDG.E.64 R88, desc[UR6][R88.64] ;  /* 0x0000000658587981 */ /* 0x000f68000c1e1b00 */
[----:B------:R1:W5:Y:S01]  /*1940*/  @P3 LDG.E.128 R56, desc[UR6][R80.64] ;  /* 0x0000000650383981 */ /* 0x000362000c1e1d00 */
[----:B----4-:R-:W-:Y:S01]  /*1950*/  FADD.FTZ R73, R74, R73 ;  /* 0x000000494a497221 */ /* 0x010fe20000010000 */
[----:B0-----:R-:W-:-:S04]  /*1960*/  FADD.FTZ R75, R72, R75 ;  /* 0x0000004b484b7221 */ /* 0x001fc80000010000 */
[----:B------:R-:W0:Y:S04]  /*1970*/  SHFL.DOWN PT, R76, R73, 0x8, 0x1f ;  /* 0x09001f00494c7f89 */ /* 0x000e2800000e0000 */
[----:B-1----:R-:W1:Y:S01]  /*1980*/  SHFL.DOWN PT, R80, R75, 0x8, 0x1f ;  /* 0x09001f004b507f89 */ /* 0x002e6200000e0000 */
        /* <DEDUP_REMOVED lines=11> */
[----:B------:R-:W-:Y:S02]  /*1a40*/  MOV R73, 0x400 ;  /* 0x0000040000497802 */ /* 0x000fe40000000f00 */
[----:B------:R-:W-:Y:S01]  /*1a50*/  @!P4 PLOP3.LUT P0, PT, P2, PT, PT, 0x80, 0x8 ;  /* 0x000000000008c81c */ /* 0x000fe2000170f070 */
[----:B0-----:R-:W-:Y:S01]  /*1a60*/  FADD.FTZ R72, R77, R72 ;  /* 0x000000484d487221 */ /* 0x001fe20000010000 */
[----:B-1----:R-:W-:Y:S01]  /*1a70*/  FADD.FTZ R74, R79, R74 ;  /* 0x0000004a4f4a7221 */ /* 0x002fe20000010000 */
[----:B---3--:R-:W-:-:S03]  /*1a80*/  LEA R75, R82, R73, 0x18 ;  /* 0x00000049524b7211 */ /* 0x008fc600078ec0ff */
[----:B------:R-:W0:Y:S04]  /*1a90*/  SHFL.DOWN PT, R73, R72, 0x1, 0x1f ;  /* 0x08201f0048497f89 */ /* 0x000e2800000e0000 */
[----:B------:R-:W1:Y:S01]  /*1aa0*/  SHFL.DOWN PT, R81, R74, 0x1, 0x1f ;  /* 0x08201f004a517f89 */ /* 0x000e6200000e0000 */
[----:B------:R-:W-:-:S04]  /*1ab0*/  IADD3 R83, PT, PT, R75, 0x8040, RZ ;  /* 0x000080404b537810 */ /* 0x000fc80007ffe0ff */
[----:B------:R-:W-:Y:S02]  /*1ac0*/  @!P4 MOV R76, R83 ;  /* 0x00000053004cc202 */ /* 0x000fe40000000f00 */
[----:B------:R-:W-:Y:S01]  /*1ad0*/  @!P0 IADD3 R76, PT, PT, R75, 0x8000, RZ ;  /* 0x000080004b4c8810 */ /* 0x000fe20007ffe0ff */
[----:B------:R-:W-:-:S03]  /*1ae0*/  @P3 IMAD.WIDE.U32 R86, R154, 0x10, R86 ;  /* 0x000000109a563825 */ /* 0x000fc600078e0056 */
[----:B------:R-:W-:Y:S02]  /*1af0*/  @!P4 LEA R82, R150, R76, 0x3 ;  /* 0x0000004c9652c211 */ /* 0x000fe400078e18ff */
[----:B------:R3:W5:Y:S01]  /*1b00*/  @P3 LDG.E.128 R60, desc[UR6][R86.64] ;  /* 0x00000006563c3981 */ /* 0x000762000c1e1d00 */
[----:B0-----:R-:W-:Y:S01]  /*1b10*/  FADD.FTZ R80, R72, R73 ;  /* 0x0000004948507221 */ /* 0x001fe20000010000 */
[----:B-1----:R-:W-:-:S05]  /*1b20*/  FADD.FTZ R81, R74, R81 ;  /* 0x000000514a517221 */ /* 0x002fca0000010000 */
[----:B------:R-:W-:Y:S01]  /*1b30*/  @!P4 STS.64 [R82], R80 ;  /* 0x000000505200c388 */ /* 0x000fe20000000a00 */
[C---:B------:R-:W-:Y:S02]  /*1b40*/  @!P2 IADD3 R83, PT, PT, R75.reuse, 0x8000, RZ ;  /* 0x000080004b53a810 */ /* 0x040fe40007ffe0ff */
[C---:B---3--:R-:W-:Y:S02]  /*1b50*/  IADD3 R87, PT, PT, R75.reuse, 0x8050, RZ ;  /* 0x000080504b577810 */ /* 0x048fe40007ffe0ff */
[C---:B------:R-:W-:Y:S02]  /*1b60*/  IADD3 R228, PT, PT, R75.reuse, 0x8060, RZ ;  /* 0x000080604be47810 */ /* 0x040fe40007ffe0ff */
[C---:B------:R-:W-:Y:S02]  /*1b70*/  IADD3 R86, PT, PT, R75.reuse, 0x8070, RZ ;  /* 0x000080704b567810 */ /* 0x040fe40007ffe0ff */
[C---:B------:R-:W-:Y:S02]  /*1b80*/  @!P2 IADD3 R87, PT, PT, R75.reuse, 0x8010, RZ ;  /* 0x000080104b57a810 */ /* 0x040fe40007ffe0ff */
[----:B------:R-:W-:-:S02]  /*1b90*/  @!P2 IADD3 R228, PT, PT, R75, 0x8020, RZ ;  /* 0x000080204be4a810 */ /* 0x000fc40007ffe0ff */
[----:B------:R-:W-:Y:S01]  /*1ba0*/  @!P2 IADD3 R86, PT, PT, R75, 0x8030, RZ ;  /* 0x000080304b56a810 */ /* 0x000fe20007ffe0ff */
[----:B------:R-:W-:Y:S01]  /*1bb0*/  BAR.SYNC.DEFER_BLOCKING 0x0 ;  /* 0x0000000000007b1d */ /* 0x000fe20000010000 */
[----:B------:R-:W-:Y:S01]  /*1bc0*/  FADD.FTZ R16, R78, R16 ;  /* 0x000000104e107221 */ /* 0x000fe20000010000 */
[----:B------:R-:W-:-:S04]  /*1bd0*/  FFMA.FTZ R15, R236, R78, R15 ;  /* 0x0000004eec0f7223 */ /* 0x000fc8000001000f */
[----:B------:R-:W0:Y:S04]  /*1be0*/  LDS.128 R72, [R83] ;  /* 0x0000000053487984 */ /* 0x000e280000000c00 */
[----:B------:R-:W1:Y:S04]  /*1bf0*/  LDS.128 R76, [R87] ;  /* 0x00000000574c7984 */ /* 0x000e680000000c00 */
[----:B------:R-:W3:Y:S01]  /*1c00*/  LDS.128 R80, [R228] ;  /* 0x00000000e4507984 */ /* 0x000ee20000000c00 */
        /* <DEDUP_REMOVED lines=81> */
[----:B--2---:R-:W-:-:S02]  /*2120*/  @P1 HADD2.F32 R84, -RZ, R194.H0_H0 ;  /* 0x200000c2ff541230 */ /* 0x004fc40000004100 */
[----:B------:R-:W-:Y:S01]  /*2130*/  FMUL.FTZ R82, R72, UR12 ;  /* 0x0000000c48527c20 */ /* 0x000fe20008410000 */
[----:B------:R-:W-:Y:S01]  /*2140*/  FSEL R83, R83, RZ, !P5 ;  /* 0x000000ff53537208 */ /* 0x000fe20006800000 */
[----:B------:R-:W-:Y:S06]  /*2150*/  @!P3 BRA `(.L_x_2118) ;  /* 0x000000240060b947 */ /* 0x000fec0003800000 */
[----:B------:R-:W-:-:S04]  /*2160*/  UISETP.NE.U32.AND UP0, UPT, UR14, URZ, UPT ;  /* 0x000000ff0e00728c */ /* 0x000fc8000bf05070 */
[----:B------:R-:W-:-:S09]  /*2170*/  UISETP.NE.AND.EX UP0, UPT, UR15, URZ, UPT, UP0 ;  /* 0x000000ff0f00728c */ /* 0x000fd2000bf05300 */
[----:B------:R-:W-:Y:S05]  /*2180*/  BRA.U UP0, `(.L_x_2119) ;  /* 0x0000001100787547 */ /* 0x000fea000b800000 */
[-CC-:B------:R-:W-:Y:S01]  /*2190*/  FFMA.FTZ R0, R0, R82.reuse, R83.reuse ;  /* 0x0000005200007223 */ /* 0x180fe20000010053 */
[--C-:B-----5:R-:W-:Y:S02]  /*21a0*/  HADD2.F32 R76, -RZ, R52.reuse.H0_H0 ;  /* 0x20000034ff4c7230 */ /* 0x120fe40000004100 */
[-CC-:B------:R-:W-:Y:S01]  /*21b0*/  FFMA.FTZ R239, R239, R82.reuse, R83.reuse ;  /* 0x00000052efef7223 */ /* 0x180fe20000010053 */
[----:B------:R-:W-:Y:S01]  /*21c0*/  FFMA.FTZ R241, R241, R82, R83 ;  /* 0x00000052f1f17223 */ /* 0x000fe20000010053 */
[----:B------:R-:W-:Y:S01]  /*21d0*/  FADD.FTZ R74, R243, -R0 ;  /* 0x80000000f34a7221 */ /* 0x000fe20000010000 */
[--C-:B------:R-:W-:Y:S02]  /*21e0*/  HADD2.F32 R79, -RZ, R53.reuse.H0_H0 ;  /* 0x20000035ff4f7230 */ /* 0x100fe40000004100 */
[----:B------:R-:W-:Y:S01]  /*21f0*/  FADD.FTZ R242, R242, -R239 ;  /* 0x800000eff2f27221 */ /* 0x000fe20000010000 */
[----:B------:R-:W-:Y:S02]  /*2200*/  HADD2.F32 R77, -RZ, R52.H1_H1 ;  /* 0x30000034ff4d7230 */ /* 0x000fe40000004100 */
[C---:B------:R-:W-:Y:S01]  /*2210*/  FFMA.FTZ R75, R157.reuse, R74, R76 ;  /* 0x0000004a9d4b7223 */ /* 0x040fe2000001004c */
[----:B------:R-:W-:Y:S01]  /*2220*/  FADD.FTZ R244, R244, -R241 ;  /* 0x800000f1f4f47221 */ /* 0x000fe20000010000 */
[----:B------:R-:W-:Y:S01]  /*2230*/  FFMA.FTZ R79, R157, R242, R79 ;  /* 0x000000f29d4f7223 */ /* 0x000fe2000001004f */
[----:B------:R-:W-:Y:S01]  /*2240*/  FFMA.FTZ R237, R237, R82, R83 ;  /* 0x00000052eded7223 */ /* 0x000fe20000010053 */
[----:B------:R-:W-:Y:S01]  /*2250*/  FMUL.FTZ R75, R75, R84 ;  /* 0x000000544b4b7220 */ /* 0x000fe20000410000 */
[----:B------:R-:W-:Y:S01]  /*2260*/  FFMA.FTZ R77, R157, R244, R77 ;  /* 0x000000f49d4d7223 */ /* 0x000fe2000001004d */
[----:B------:R-:W-:Y:S01]  /*2270*/  FMUL.FTZ R79, R79, R84 ;  /* 0x000000544f4f7220 */ /* 0x000fe20000410000 */
[----:B------:R-:W-:Y:S01]  /*2280*/  LOP3.LUT P5, RZ, R94, 0xff, RZ, 0xc0, !PT ;  /* 0x000000ff5eff7812 */ /* 0x000fe200078ac0ff */
[----:B------:R-:W-:Y:S01]  /*2290*/  FMUL.FTZ R75, R75, UR4 ;  /* 0x000000044b4b7c20 */ /* 0x000fe20008410000 */
[----:B------:R-:W-:-:S02]  /*22a0*/  HADD2.F32 R74, -RZ, R53.H1_H1 ;  /* 0x30000035ff4a7230 */ /* 0x000fc40000004100 */
[-CC-:B------:R-:W-:Y:S01]  /*22b0*/  FFMA.FTZ R238, R238, R82.reuse, R83.reuse ;  /* 0x00000052eeee7223 */ /* 0x180fe20000010053 */
[----:B------:R-:W-:Y:S01]  /*22c0*/  FFMA.FTZ R81, R214, R82, R83 ;  /* 0x00000052d6517223 */ /* 0x000fe20000010053 */
[----:B------:R-:W-:Y:S01]  /*22d0*/  FMUL.FTZ R77, R77, R84 ;  /* 0x000000544d4d7220 */ /* 0x000fe20000410000 */
[----:B------:R-:W-:Y:S01]  /*22e0*/  FADD.FTZ R240, R240, -R237 ;  /* 0x800000edf0f07221 */ /* 0x000fe20000010000 */
[-CC-:B------:R-:W-:Y:S01]  /*22f0*/  FFMA.FTZ R236, R236, R82.reuse, R83.reuse ;  /* 0x00000052ecec7223 */ /* 0x180fe20000010053 */
[-CC-:B------:R-:W-:Y:S01]  /*2300*/  FFMA.FTZ R234, R234, R82.reuse, R83.reuse ;  /* 0x00000052eaea7223 */ /* 0x180fe20000010053 */
[-CC-:B------:R-:W-:Y:S01]  /*2310*/  FFMA.FTZ R232, R232, R82.reuse, R83.reuse ;  /* 0x00000052e8e87223 */ /* 0x180fe20000010053 */
[----:B------:R-:W-:Y:S01]  /*2320*/  FMUL.FTZ R78, R79, UR4 ;  /* 0x000000044f4e7c20 */ /* 0x000fe20008410000 */
        /* <DEDUP_REMOVED lines=22> */
[----:B------:R-:W-:Y:S01]  /*2490*/  FSEL R76, R75, RZ, P5 ;  /* 0x000000ff4b4c7208 */ /* 0x000fe20002800000 */
[----:B------:R-:W-:-:S02]  /*24a0*/  HADD2.F32 R79, -RZ, R54.H0_H0 ;  /* 0x20000036ff4f7230 */ /* 0x000fc40000004100 */
[----:B------:R-:W-:Y:S01]  /*24b0*/  FFMA.FTZ R82, R195, R82, R83 ;  /* 0x00000052c3527223 */ /* 0x000fe20000010053 */
[----:B------:R-:W-:Y:S01]  /*24c0*/  FMUL.FTZ R77, R77, UR4 ;  /* 0x000000044d4d7c20 */ /* 0x000fe20008410000 */
[----:B------:R-:W-:Y:S01]  /*24d0*/  FADD.FTZ R238, R235, -R238 ;  /* 0x800000eeebee7221 */ /* 0x000fe20000010000 */
[----:B------:R-:W-:Y:S01]  /*24e0*/  FADD.FTZ R212, R212, -R81 ;  /* 0x80000051d4d47221 */ /* 0x000fe20000010000 */
[----:B------:R-:W-:Y:S01]  /*24f0*/  FFMA.FTZ R75, R157, R240, R74 ;  /* 0x000000f09d4b7223 */ /* 0x000fe2000001004a */
[C---:B------:R-:W-:Y:S01]  /*2500*/  LOP3.LUT P4, RZ, R94.reuse, 0xff00, RZ, 0xc0, !PT ;  /* 0x0000ff005eff7812 */ /* 0x040fe2000788c0ff */
[----:B------:R-:W-:Y:S01]  /*2510*/  HADD2.F32 R81, -RZ, R54.H1_H1 ;  /* 0x30000036ff517230 */ /* 0x000fe20000004100 */
[C---:B------:R-:W-:Y:S01]  /*2520*/  LOP3.LUT P6, RZ, R94.reuse, 0xff0000, RZ, 0xc0, !PT ;  /* 0x00ff00005eff7812 */ /* 0x040fe200078cc0ff */
[--C-:B------:R-:W-:Y:S01]  /*2530*/  HADD2.F32 R83, -RZ, R55.reuse.H0_H0 ;  /* 0x20000037ff537230 */ /* 0x100fe20000004100 */
[----:B------:R-:W-:Y:S01]  /*2540*/  ISETP.GE.U32.AND P5, PT, R94, RZ, PT ;  /* 0x000000ff5e00720c */ /* 0x000fe20003fa6070 */
[----:B------:R-:W-:-:S02]  /*2550*/  HADD2.F32 R85, -RZ, R55.H1_H1 ;  /* 0x30000037ff557230 */ /* 0x000fc40000004100 */
[----:B------:R-:W-:Y:S01]  /*2560*/  FADD.FTZ R236, R233, -R236 ;  /* 0x800000ece9ec7221 */ /* 0x000fe20000010000 */
[--C-:B------:R-:W-:Y:S02]  /*2570*/  HADD2.F32 R74, -RZ, R56.reuse.H0_H0 ;  /* 0x20000038ff4a7230 */ /* 0x100fe40000004100 */
[----:B------:R-:W-:Y:S01]  /*2580*/  FADD.FTZ R234, R231, -R234 ;  /* 0x800000eae7ea7221 */ /* 0x000fe20000010000 */
[----:B------:R-:W-:Y:S01]  /*2590*/  FADD.FTZ R232, R229, -R232 ;  /* 0x800000e8e5e87221 */ /* 0x000fe20000010000 */
[----:B------:R-:W-:Y:S01]  /*25a0*/  FFMA.FTZ R79, R157, R238, R79 ;  /* 0x000000ee9d4f7223 */ /* 0x000fe2000001004f */
[----:B------:R-:W-:Y:S01]  /*25b0*/  FMUL.FTZ R75, R75, R84 ;  /* 0x000000544b4b7220 */ /* 0x000fe20000410000 */
[----:B------:R-:W-:Y:S01]  /*25c0*/  FSEL R77, R77, RZ, P4 ;  /* 0x000000ff4d4d7208 */ /* 0x000fe20002000000 */
[C---:B------:R-:W-:Y:S01]  /*25d0*/  FFMA.FTZ R81, R157.reuse, R236, R81 ;  /* 0x000000ec9d517223 */ /* 0x040fe20000010051 */
[----:B------:R-:W-:Y:S01]  /*25e0*/  FSEL R78, R78, RZ, P6 ;  /* 0x000000ff4e4e7208 */ /* 0x000fe20003000000 */
[----:B------:R-:W-:Y:S01]  /*25f0*/  FFMA.FTZ R83, R157, R234, R83 ;  /* 0x000000ea9d537223 */ /* 0x000fe20000010053 */
[----:B------:R-:W-:Y:S01]  /*2600*/  LOP3.LUT P3, RZ, R95, 0xff, RZ, 0xc0, !PT ;  /* 0x000000ff5fff7812 */ /* 0x000fe2000786c0ff */
[----:B------:R-:W-:Y:S01]  /*2610*/  FFMA.FTZ R85, R157, R232, R85 ;  /* 0x000000e89d557223 */ /* 0x000fe20000010055 */
[----:B------:R-:W-:Y:S01]  /*2620*/  LOP3.LUT P4, RZ, R95, 0xff00, RZ, 0xc0, !PT ;  /* 0x0000ff005fff7812 */ /* 0x000fe2000788c0ff */
[----:B------:R-:W-:Y:S01]  /*2630*/  FFMA.FTZ R87, R157, R212, R74 ;  /* 0x000000d49d577223 */ /* 0x000fe2000001004a */
[C---:B------:R-:W-:Y:S01]  /*2640*/  LOP3.LUT P6, RZ, R95.reuse, 0xff0000, RZ, 0xc0, !PT ;  /* 0x00ff00005fff7812 */ /* 0x040fe200078cc0ff */
[----:B------:R-:W-:Y:S01]  /*2650*/  HADD2.F32 R97, -RZ, R57.H0_H0 ;  /* 0x20000039ff617230 */ /* 0x000fe20000004100 */
[----:B------:R-:W-:Y:S01]  /*2660*/  ISETP.GE.U32.AND.EX P5, PT, R95, 0x1000000, PT, P5 ;  /* 0x010000005f00780c */ /* 0x000fe20003fa6150 */
[----:B------:R-:W-:-:S02]  /*2670*/  HADD2.F32 R95, -RZ, R56.H1_H1 ;  /* 0x30000038ff5f7230 */ /* 0x000fc40000004100 */
[----:B------:R-:W-:Y:S01]  /*2680*/  FADD.FTZ R216, R213, -R216 ;  /* 0x800000d8d5d87221 */ /* 0x000fe20000010000 */
[----:B------:R-:W-:Y:S01]  /*2690*/  FADD.FTZ R218, R215, -R218 ;  /* 0x800000dad7da7221 */ /* 0x000fe20000010000 */
[-C--:B------:R-:W-:Y:S01]  /*26a0*/  FMUL.FTZ R79, R79, R84.reuse ;  /* 0x000000544f4f7220 */ /* 0x080fe20000410000 */
[----:B------:R-:W-:Y:S01]  /*26b0*/  FMUL.FTZ R75, R75, UR4 ;  /* 0x000000044b4b7c20 */ /* 0x000fe20008410000 */
[----:B------:R-:W-:Y:S01]  /*26c0*/  LOP3.LUT P0, RZ, R94, 0xff000000, RZ, 0xc0, !PT ;  /* 0xff0000005eff7812 */ /* 0x000fe2000780c0ff */
[-C--:B------:R-:W-:Y:S01]  /*26d0*/  FMUL.FTZ R81, R81, R84.reuse ;  /* 0x0000005451517220 */ /* 0x080fe20000410000 */
[-C--:B------:R-:W-:Y:S01]  /*26e0*/  FMUL.FTZ R83, R83, R84.reuse ;  /* 0x0000005453537220 */ /* 0x080fe20000410000 */
[-C--:B------:R-:W-:Y:S01]  /*26f0*/  FMUL.FTZ R85, R85, R84.reuse ;  /* 0x0000005455557220 */ /* 0x080fe20000410000 */
[----:B------:R-:W-:Y:S01]  /*2700*/  FMUL.FTZ R87, R87, R84 ;  /* 0x0000005457577220 */ /* 0x000fe20000410000 */
[C---:B------:R-:W-:Y:S01]  /*2710*/  FFMA.FTZ R95, R157.reuse, R216, R95 ;  /* 0x000000d89d5f7223 */ /* 0x040fe2000001005f */
[----:B------:R-:W-:Y:S01]  /*2720*/  FFMA.FTZ R97, R157, R218, R97 ;  /* 0x000000da9d617223 */ /* 0x000fe20000010061 */
[----:B------:R-:W-:Y:S01]  /*2730*/  FMUL.FTZ R74, R79, UR4 ;  /* 0x000000044f4a7c20 */ /* 0x000fe20008410000 */
[----:B------:R-:W-:Y:S01]  /*2740*/  FSEL R79, R75, RZ, P0 ;  /* 0x000000ff4b4f7208 */ /* 0x000fe20000000000 */
[----:B------:R-:W-:Y:S01]  /*2750*/  FMUL.FTZ R81, R81, UR4 ;  /* 0x0000000451517c20 */ /* 0x000fe20008410000 */
[----:B------:R-:W-:Y:S01]  /*2760*/  FMUL.FTZ R75, R83, UR4 ;  /* 0x00000004534b7c20 */ /* 0x000fe20008410000 */
[----:B------:R-:W-:Y:S01]  /*2770*/  FMUL.FTZ R85, R85, UR4 ;  /* 0x0000000455557c20 */ /* 0x000fe20008410000 */
[----:B------:R-:W-:Y:S01]  /*2780*/  FMUL.FTZ R80, R87, UR4 ;  /* 0x0000000457507c20 */ /* 0x000fe20008410000 */
[----:B------:R-:W-:Y:S01]  /*2790*/  LOP3.LUT P0, RZ, R92, 0xff, RZ, 0xc0, !PT ;  /* 0x000000ff5cff7812 */ /* 0x000fe2000780c0ff */
[-C--:B------:R-:W-:Y:S01]  /*27a0*/  FMUL.FTZ R95, R95, R84.reuse ;  /* 0x000000545f5f7220 */ /* 0x080fe20000410000 */
[----:B------:R-:W-:Y:S01]  /*27b0*/  FMUL.FTZ R97, R97, R84 ;  /* 0x0000005461617220 */ /* 0x000fe20000410000 */
[----:B------:R-:W-:Y:S01]  /*27c0*/  FSEL R74, R74, RZ, P3 ;  /* 0x000000ff4a4a7208 */ /* 0x000fe20001800000 */
[----:B------:R-:W-:Y:S01]  /*27d0*/  FADD.FTZ R220, R217, -R220 ;  /* 0x800000dcd9dc7221 */ /* 0x000fe20000010000 */
[----:B------:R-:W-:Y:S01]  /*27e0*/  FSEL R81, R81, RZ, P4 ;  /* 0x000000ff51517208 */ /* 0x000fe20002000000 */
[----:B------:R-:W-:Y:S01]  /*27f0*/  FMUL.FTZ R83, R95, UR4 ;  /* 0x000000045f537c20 */ /* 0x000fe20008410000 */
[----:B------:R-:W-:Y:S01]  /*2800*/  FSEL R75, R75, RZ, P6 ;  /* 0x000000ff4b4b7208 */ /* 0x000fe20003000000 */
[----:B------:R-:W-:Y:S01]  /*2810*/  FADD.FTZ R226, R226, -R227 ;  /* 0x800000e3e2e27221 */ /* 0x000fe20000010000 */
[----:B------:R-:W-:Y:S01]  /*2820*/  FSEL R86, R85, RZ, P5 ;  /* 0x000000ff55567208 */ /* 0x000fe20002800000 */
[----:B------:R-:W-:Y:S01]  /*2830*/  FMUL.FTZ R85, R97, UR4 ;  /* 0x0000000461557c20 */ /* 0x000fe20008410000 */
[----:B------:R-:W-:Y:S01]  /*2840*/  FSEL R80, R80, RZ, P0 ;  /* 0x000000ff50507208 */ /* 0x000fe20000000000 */
[----:B------:R-:W-:Y:S01]  /*2850*/  HADD2.F32 R97, -RZ, R59.H1_H1 ;  /* 0x3000003bff617230 */ /* 0x000fe20000004100 */
[----:B------:R-:W-:Y:S01]  /*2860*/  LOP3.LUT P3, RZ, R92, 0xff00, RZ, 0xc0, !PT ;  /* 0x0000ff005cff7812 */ /* 0x000fe2000786c0ff */
[----:B------:R-:W-:Y:S01]  /*2870*/  FADD.FTZ R222, R222, -R73 ;  /* 0x80000049dede7221 */ /* 0x000fe20000010000 */
[C---:B------:R-:W-:Y:S01]  /*2880*/  LOP3.LUT P4, RZ, R92.reuse, 0xff0000, RZ, 0xc0, !PT ;  /* 0x00ff00005cff7812 */ /* 0x040fe2000788c0ff */
[----:B------:R-:W-:Y:S01]  /*2890*/  HADD2.F32 R87, -RZ, R58.H0_H0 ;  /* 0x2000003aff577230 */ /* 0x000fe20000004100 */
[C---:B------:R-:W-:Y:S01]  /*28a0*/  LOP3.LUT P6, RZ, R92.reuse, 0xff000000, RZ, 0xc0, !PT ;  /* 0xff0000005cff7812 */ /* 0x040fe200078cc0ff */
[----:B------:R-:W-:Y:S01]  /*28b0*/  FADD.FTZ R210, R211, -R210 ;  /* 0x800000d2d3d27221 */ /* 0x000fe20000010000 */
[----:B------:R-:W-:Y:S01]  /*28c0*/  ISETP.GE.U32.AND P0, PT, R92, RZ, PT ;  /* 0x000000ff5c00720c */ /* 0x000fe20003f06070 */
[----:B------:R-:W-:Y:S01]  /*28d0*/  FADD.FTZ R92, R219, -R0 ;  /* 0x80000000db5c7221 */ /* 0x000fe20000010000 */
[----:B------:R-:W-:Y:S01]  /*28e0*/  HADD2.F32 R0, -RZ, R57.H1_H1 ;  /* 0x30000039ff007230 */ /* 0x000fe20000004100 */
[----:B------:R-:W-:Y:S01]  /*28f0*/  FSEL R83, R83, RZ, P3 ;  /* 0x000000ff53537208 */ /* 0x000fe20001800000 */
[----:B------:R-:W-:Y:S01]  /*2900*/  FFMA.FTZ R97, R157, R226, R97 ;  /* 0x000000e29d617223 */ /* 0x000fe20000010061 */
[----:B------:R-:W-:Y:S01]  /*2910*/  FSEL R85, R85, RZ, P4 ;  /* 0x000000ff55557208 */ /* 0x000fe20002000000 */
[----:B------:R-:W-:Y:S01]  /*2920*/  HADD2.F32 R95, -RZ, R59.H0_H0 ;  /* 0x2000003bff5f7230 */ /* 0x000fe20000004100 */
[----:B------:R-:W-:Y:S01]  /*2930*/  LOP3.LUT P5, RZ, R93, 0xff, RZ, 0xc0, !PT ;  /* 0x000000ff5dff7812 */ /* 0x000fe200078ac0ff */
[----:B------:R-:W-:Y:S01]  /*2940*/  FFMA.FTZ R73, R157, R220, R0 ;  /* 0x000000dc9d497223 */ /* 0x000fe20000010000 */
[C---:B------:R-:W-:Y:S01]  /*2950*/  LOP3.LUT P3, RZ, R93.reuse, 0xff00, RZ, 0xc0, !PT ;  /* 0x0000ff005dff7812 */ /* 0x040fe2000786c0ff */
[----:B------:R-:W-:Y:S01]  /*2960*/  HADD2.F32 R0, -RZ, R60.H0_H0 ;  /* 0x2000003cff007230 */ /* 0x000fe20000004100 */
[----:B------:R-:W-:Y:S01]  /*2970*/  LOP3.LUT P4, RZ, R93, 0xff0000, RZ, 0xc0, !PT ;  /* 0x00ff00005dff7812 */ /* 0x000fe2000788c0ff */
[----:B------:R-:W-:Y:S01]  /*2980*/  FADD.FTZ R72, R223, -R72 ;  /* 0x80000048df487221 */ /* 0x000fe20000010000 */
[----:B------:R-:W-:Y:S01]  /*2990*/  ISETP.GE.U32.AND.EX P0, PT, R93, 0x1000000, PT, P0 ;  /* 0x010000005d00780c */ /* 0x000fe20003f06100 */
[----:B------:R-:W-:-:S02]  /*29a0*/  HADD2.F32 R93, -RZ, R58.H1_H1 ;  /* 0x3000003aff5d7230 */ /* 0x000fc40000004100 */
[----:B------:R-:W-:Y:S01]  /*29b0*/  FFMA.FTZ R87, R157, R92, R87 ;  /* 0x0000005c9d577223 */ /* 0x000fe20000010057 */
[----:B------:R-:W-:Y:S02]  /*29c0*/  HADD2.F32 R103, -RZ, R60.H1_H1 ;  /* 0x3000003cff677230 */ /* 0x000fe40000004100 */
[----:B------:R-:W-:Y:S01]  /*29d0*/  FMUL.FTZ R73, R73, R84 ;  /* 0x0000005449497220 */ /* 0x000fe20000410000 */
[--C-:B------:R-:W-:Y:S02]  /*29e0*/  HADD2.F32 R159, -RZ, R61.reuse.H0_H0 ;  /* 0x2000003dff9f7230 */ /* 0x100fe40000004100 */
[----:B------:R-:W-:Y:S01]  /*29f0*/  FFMA.FTZ R93, R157, R222, R93 ;  /* 0x000000de9d5d7223 */ /* 0x000fe2000001005d */
[----:B------:R-:W-:Y:S01]  /*2a00*/  FADD.FTZ R208, R208, -R209 ;  /* 0x800000d1d0d07221 */ /* 0x000fe20000010000 */
[----:B------:R-:W-:Y:S01]  /*2a10*/  FADD.FTZ R206, R207, -R206 ;  /* 0x800000cecfce7221 */ /* 0x000fe20000010000 */
[----:B------:R-:W-:Y:S01]  /*2a20*/  FFMA.FTZ R101, R157, R210, R0 ;  /* 0x000000d29d657223 */ /* 0x000fe20000010000 */
[----:B------:R-:W-:Y:S01]  /*2a30*/  FMUL.FTZ R97, R97, R84 ;  /* 0x0000005461617220 */ /* 0x000fe20000410000 */
[----:B------:R-:W-:Y:S01]  /*2a40*/  FFMA.FTZ R95, R157, R72, R95 ;  /* 0x000000489d5f7223 */ /* 0x000fe2000001005f */
[-C--:B------:R-:W-:Y:S01]  /*2a50*/  FMUL.FTZ R87, R87, R84.reuse ;  /* 0x0000005457577220 */ /* 0x080fe20000410000 */
[----:B------:R-:W-:Y:S01]  /*2a60*/  FMUL.FTZ R0, R73, UR4 ;  /* 0x0000000449007c20 */ /* 0x000fe20008410000 */
[----:B------:R-:W-:Y:S01]  /*2a70*/  FMUL.FTZ R93, R93, R84 ;  /* 0x000000545d5d7220 */ /* 0x000fe20000410000 */
[C---:B------:R-:W-:Y:S01]  /*2a80*/  FFMA.FTZ R103, R157.reuse, R208, R103 ;  /* 0x000000d09d677223 */ /* 0x040fe20000010067 */
[----:B------:R-:W-:Y:S01]  /*2a90*/  FFMA.FTZ R159, R157, R206, R159 ;  /* 0x000000ce9d9f7223 */ /* 0x000fe2000001009f */
[----:B------:R-:W-:Y:S01]  /*2aa0*/  FMUL.FTZ R101, R101, R84 ;  /* 0x0000005465657220 */ /* 0x000fe20000410000 */
[----:B------:R-:W-:Y:S01]  /*2ab0*/  FMUL.FTZ R97, R97, UR4 ;  /* 0x0000000461617c20 */ /* 0x000fe20008410000 */
[----:B------:R-:W-:-:S02]  /*2ac0*/  HADD2.F32 R72, -RZ, R61.H1_H1 ;  /* 0x3000003dff487230 */ /* 0x000fc40000004100 */
[----:B------:R-:W-:Y:S01]  /*2ad0*/  FADD.FTZ R204, R204, -R205 ;  /* 0x800000cdcccc7221 */ /* 0x000fe20000010000 */
        /* <DEDUP_REMOVED lines=8> */
[----:B------:R-:W-:Y:S01]  /*2b60*/  FFMA.FTZ R73, R157, R204, R72 ;  /* 0x000000cc9d497223 */ /* 0x000fe20000010048 */
[----:B------:R-:W-:Y:S01]  /*2b70*/  FSEL R98, R97, RZ, P0 ;  /* 0x000000ff61627208 */ /* 0x000fe20000000000 */
[----:B------:R-:W-:-:S02]  /*2b80*/  HADD2.F32 R97, -RZ, R62.H1_H1 ;  /* 0x3000003eff617230 */ /* 0x000fc40000004100 */
[----:B------:R-:W-:Y:S01]  /*2b90*/  FADD.FTZ R200, R200, -R201 ;  /* 0x800000c9c8c87221 */ /* 0x000fe20000010000 */
[--C-:B------:R-:W-:Y:S02]  /*2ba0*/  HADD2.F32 R101, -RZ, R63.reuse.H0_H0 ;  /* 0x2000003fff657230 */ /* 0x100fe40000004100 */
[----:B------:R-:W-:Y:S01]  /*2bb0*/  FADD.FTZ R198, R199, -R198 ;  /* 0x800000c6c7c67221 */ /* 0x000fe20000010000 */
[----:B------:R-:W-:Y:S01]  /*2bc0*/  FSEL R87, R87, RZ, P5 ;  /* 0x000000ff57577208 */ /* 0x000fe20002800000 */
[----:B------:R-:W-:Y:S01]  /*2bd0*/  FMUL.FTZ R95, R95, UR4 ;  /* 0x000000045f5f7c20 */ /* 0x000fe20008410000 */
[----:B------:R-:W-:Y:S01]  /*2be0*/  FSEL R92, R92, RZ, P3 ;  /* 0x000000ff5c5c7208 */ /* 0x000fe20001800000 */
[----:B------:R-:W-:Y:S01]  /*2bf0*/  FMUL.FTZ R94, R103, UR4 ;  /* 0x00000004675e7c20 */ /* 0x000fe20008410000 */
[----:B------:R-:W-:Y:S01]  /*2c00*/  FMUL.FTZ R96, R159, UR4 ;  /* 0x000000049f607c20 */ /* 0x000fe20008410000 */
[C---:B------:R-:W-:Y:S01]  /*2c10*/  LOP3.LUT P5, RZ, R90.reuse, 0xff00, RZ, 0xc0, !PT ;  /* 0x0000ff005aff7812 */ /* 0x040fe200078ac0ff */
[----:B------:R-:W-:Y:S01]  /*2c20*/  HADD2.F32 R72, -RZ, R64.H0_H0 ;  /* 0x20000040ff487230 */ /* 0x000fe20000004100 */
[C---:B------:R-:W-:Y:S01]  /*2c30*/  LOP3.LUT P3, RZ, R90.reuse, 0xff0000, RZ, 0xc0, !PT ;  /* 0x00ff00005aff7812 */ /* 0x040fe2000786c0ff */
[----:B------:R-:W-:Y:S01]  /*2c40*/  FMUL.FTZ R73, R73, R84 ;  /* 0x0000005449497220 */ /* 0x000fe20000410000 */
[----:B------:R-:W-:Y:S01]  /*2c50*/  FSEL R93, R93, RZ, P6 ;  /* 0x000000ff5d5d7208 */ /* 0x000fe20003000000 */
[----:B------:R-:W-:Y:S01]  /*2c60*/  FADD.FTZ R192, R193, -R192 ;  /* 0x800000c0c1c07221 */ /* 0x000fe20000010000 */
[----:B------:R-:W-:Y:S01]  /*2c70*/  ISETP.GE.U32.AND P6, PT, R90, RZ, PT ;  /* 0x000000ff5a00720c */ /* 0x000fe20003fc6070 */
[----:B------:R-:W-:-:S02]  /*2c80*/  HADD2.F32 R103, -RZ, R63.H1_H1 ;  /* 0x3000003fff677230 */ /* 0x000fc40000004100 */
[----:B------:R-:W-:Y:S01]  /*2c90*/  FADD.FTZ R196, R196, -R197 ;  /* 0x800000c5c4c47221 */ /* 0x000fe20000010000 */
[C---:B------:R-:W-:Y:S01]  /*2ca0*/  FFMA.FTZ R97, R157.reuse, R200, R97 ;  /* 0x000000c89d617223 */ /* 0x040fe20000010061 */
[----:B------:R-:W-:Y:S01]  /*2cb0*/  FFMA.FTZ R101, R157, R198, R101 ;  /* 0x000000c69d657223 */ /* 0x000fe20000010065 */
[----:B------:R-:W-:Y:S02]  /*2cc0*/  HADD2.F32 R161, -RZ, R65.H0_H0 ;  /* 0x20000041ffa17230 */ /* 0x000fe40000004100 */
[----:B------:R-:W-:Y:S01]  /*2cd0*/  FADD.FTZ R188, R189, -R188 ;  /* 0x800000bcbdbc7221 */ /* 0x000fe20000010000 */
[----:B------:R-:W-:Y:S01]  /*2ce0*/  FSEL R95, R95, RZ, P4 ;  /* 0x000000ff5f5f7208 */ /* 0x000fe20002000000 */
[----:B------:R-:W-:Y:S01]  /*2cf0*/  FMUL.FTZ R73, R73, UR4 ;  /* 0x0000000449497c20 */ /* 0x000fe20008410000 */
[----:B------:R-:W-:Y:S01]  /*2d00*/  FSEL R94, R94, RZ, P5 ;  /* 0x000000ff5e5e7208 */ /* 0x000fe20002800000 */
[C---:B------:R-:W-:Y:S01]  /*2d10*/  FFMA.FTZ R159, R157.reuse, R192, R72 ;  /* 0x000000c09d9f7223 */ /* 0x040fe20000010048 */
[----:B------:R-:W-:Y:S01]  /*2d20*/  FSEL R96, R96, RZ, P3 ;  /* 0x000000ff60607208 */ /* 0x000fe20001800000 */
[----:B------:R-:W-:Y:S01]  /*2d30*/  FFMA.FTZ R103, R157, R196, R103 ;  /* 0x000000c49d677223 */ /* 0x000fe20000010067 */
[----:B------:R-:W-:Y:S01]  /*2d40*/  LOP3.LUT P4, RZ, R90, 0xff000000, RZ, 0xc0, !PT ;  /* 0xff0000005aff7812 */ /* 0x000fe2000788c0ff */
[----:B------:R-:W-:Y:S01]  /*2d50*/  HADD2.F32 R163, -RZ, R66.H0_H0 ;  /* 0x20000042ffa37230 */ /* 0x000fe20000004100 */
[----:B------:R-:W-:Y:S01]  /*2d60*/  LOP3.LUT P0, RZ, R91, 0xff, RZ, 0xc0, !PT ;  /* 0x000000ff5bff7812 */ /* 0x000fe2000780c0ff */
[-C--:B------:R-:W-:Y:S01]  /*2d70*/  FMUL.FTZ R72, R97, R84.reuse ;  /* 0x0000005461487220 */ /* 0x080fe20000410000 */
[----:B------:R-:W-:Y:S01]  /*2d80*/  LOP3.LUT P5, RZ, R91, 0xff00, RZ, 0xc0, !PT ;  /* 0x0000ff005bff7812 */ /* 0x000fe200078ac0ff */
[----:B------:R-:W-:Y:S01]  /*2d90*/  FMUL.FTZ R101, R101, R84 ;  /* 0x0000005465657220 */ /* 0x000fe20000410000 */
[----:B------:R-:W-:Y:S01]  /*2da0*/  LOP3.LUT P3, RZ, R91, 0xff0000, RZ, 0xc0, !PT ;  /* 0x00ff00005bff7812 */ /* 0x000fe2000786c0ff */
[----:B------:R-:W-:Y:S01]  /*2db0*/  FADD.FTZ R202, R203, -R202 ;  /* 0x800000cacbca7221 */ /* 0x000fe20000010000 */
[----:B------:R-:W-:Y:S01]  /*2dc0*/  ISETP.GE.U32.AND.EX P6, PT, R91, 0x1000000, PT, P6 ;  /* 0x010000005b00780c */ /* 0x000fe20003fc6160 */
[----:B------:R-:W-:-:S02]  /*2dd0*/  HADD2.F32 R91, -RZ, R62.H0_H0 ;  /* 0x2000003eff5b7230 */ /* 0x000fc40000004100 */
[----:B------:R-:W-:Y:S01]  /*2de0*/  FADD.FTZ R184, R185, -R184 ;  /* 0x800000b8b9b87221 */ /* 0x000fe20000010000 */
[----:B------:R-:W-:Y:S01]  /*2df0*/  FFMA.FTZ R161, R157, R188, R161 ;  /* 0x000000bc9da17223 */ /* 0x000fe200000100a1 */
[----:B------:R-:W-:Y:S01]  /*2e00*/  FSEL R97, R73, RZ, P4 ;  /* 0x000000ff49617208 */ /* 0x000fe20002000000 */
[----:B------:R-:W-:Y:S01]  /*2e10*/  FMUL.FTZ R72, R72, UR4 ;  /* 0x0000000448487c20 */ /* 0x000fe20008410000 */
[----:B------:R-:W-:Y:S01]  /*2e20*/  FMUL.FTZ R103, R103, R84 ;  /* 0x0000005467677220 */ /* 0x000fe20000410000 */
[----:B------:R-:W-:Y:S01]  /*2e30*/  FMUL.FTZ R73, R101, UR4 ;  /* 0x0000000465497c20 */ /* 0x000fe20008410000 */
[C---:B------:R-:W-:Y:S01]  /*2e40*/  FFMA.FTZ R91, R157.reuse, R202, R91 ;  /* 0x000000ca9d5b7223 */ /* 0x040fe2000001005b */
[----:B------:R-:W-:Y:S01]  /*2e50*/  FFMA.FTZ R163, R157, R184, R163 ;  /* 0x000000b89da37223 */ /* 0x000fe200000100a3 */
[-C--:B------:R-:W-:Y:S01]  /*2e60*/  FMUL.FTZ R161, R161, R84.reuse ;  /* 0x00000054a1a17220 */ /* 0x080fe20000410000 */
[----:B------:R-:W-:Y:S01]  /*2e70*/  FMUL.FTZ R103, R103, UR4 ;  /* 0x0000000467677c20 */ /* 0x000fe20008410000 */
[-C--:B------:R-:W-:Y:S01]  /*2e80*/  FMUL.FTZ R91, R91, R84.reuse ;  /* 0x000000545b5b7220 */ /* 0x080fe20000410000 */
[----:B------:R-:W-:Y:S01]  /*2e90*/  FSEL R101, R72, RZ, P5 ;  /* 0x000000ff48657208 */ /* 0x000fe20002800000 */
[-C--:B------:R-:W-:Y:S01]  /*2ea0*/  FMUL.FTZ R159, R159, R84.reuse ;  /* 0x000000549f9f7220 */ /* 0x080fe20000410000 */
[----:B------:R-:W-:Y:S01]  /*2eb0*/  FSEL R102, R73, RZ, P3 ;  /* 0x000000ff49667208 */ /* 0x000fe20001800000 */
[----:B------:R-:W-:Y:S01]  /*2ec0*/  FMUL.FTZ R163, R163, R84 ;  /* 0x00000054a3a37220 */ /* 0x000fe20000410000 */
[----:B------:R-:W-:Y:S01]  /*2ed0*/  FMUL.FTZ R161, R161, UR4 ;  /* 0x00000004a1a17c20 */ /* 0x000fe20008410000 */
[C---:B------:R-:W-:Y:S01]  /*2ee0*/  LOP3.LUT P5, RZ, R88.reuse, 0xff0000, RZ, 0xc0, !PT ;  /* 0x00ff000058ff7812 */ /* 0x040fe200078ac0ff */
[----:B------:R-:W0:Y:S01]  /*2ef0*/  LDC.64 R72, c[0x0][0x468] ;  /* 0x00011a00ff487b82 */ /* 0x000e220000000a00 */
[----:B------:R-:W-:Y:S01]  /*2f00*/  FMUL.FTZ R91, R91, UR4 ;  /* 0x000000045b5b7c20 */ /* 0x000fe20008410000 */
[----:B------:R-:W-:Y:S01]  /*2f10*/  FMUL.FTZ R159, R159, UR4 ;  /* 0x000000049f9f7c20 */ /* 0x000fe20008410000 */
[----:B------:R-:W-:Y:S01]  /*2f20*/  FSEL R103, R103, RZ, P6 ;  /* 0x000000ff67677208 */ /* 0x000fe20003000000 */
[----:B------:R-:W-:Y:S01]  /*2f30*/  FMUL.FTZ R163, R163, UR4 ;  /* 0x00000004a3a37c20 */ /* 0x000fe20008410000 */
[C---:B------:R-:W-:Y:S01]  /*2f40*/  LOP3.LUT P4, RZ, R88.reuse, 0xff, RZ, 0xc0, !PT ;  /* 0x000000ff58ff7812 */ /* 0x040fe2000788c0ff */
[----:B------:R-:W-:Y:S01]  /*2f50*/  FADD.FTZ R82, R99, -R82 ;  /* 0x8000005263527221 */ /* 0x000fe20000010000 */
[----:B------:R-:W-:Y:S01]  /*2f60*/  LOP3.LUT P6, RZ, R89, 0xff, RZ, 0xc0, !PT ;  /* 0x000000ff59ff7812 */ /* 0x000fe200078cc0ff */
[----:B------:R-:W-:Y:S01]  /*2f70*/  HADD2.F32 R99, -RZ, R66.H1_H1 ;  /* 0x30000042ff637230 */ /* 0x000fe20000004100 */
[----:B------:R-:W-:Y:S01]  /*2f80*/  FSEL R161, R161, RZ, P5 ;  /* 0x000000ffa1a17208 */ /* 0x000fe20002800000 */
[----:B------:R-:W-:Y:S01]  /*2f90*/  HADD2.F32 R167, -RZ, R67.H0_H0 ;  /* 0x20000043ffa77230 */ /* 0x000fe20000004100 */
[----:B------:R-:W-:Y:S01]  /*2fa0*/  ISETP.GE.U32.AND P5, PT, R88, RZ, PT ;  /* 0x000000ff5800720c */ /* 0x000fe20003fa6070 */
[----:B------:R-:W-:Y:S01]  /*2fb0*/  FADD.FTZ R190, R190, -R191 ;  /* 0x800000bfbebe7221 */ /* 0x000fe20000010000 */
[----:B------:R-:W-:Y:S01]  /*2fc0*/  FSEL R100, R91, RZ, P0 ;  /* 0x000000ff5b647208 */ /* 0x000fe20000000000 */
[----:B------:R-:W-:Y:S01]  /*2fd0*/  HADD2.F32 R91, -RZ, R65.H1_H1 ;  /* 0x30000041ff5b7230 */ /* 0x000fe20000004100 */
[----:B------:R-:W-:Y:S01]  /*2fe0*/  FSEL R159, R159, RZ, P4 ;  /* 0x000000ff9f9f7208 */ /* 0x000fe20002000000 */
[----:B------:R-:W-:Y:S01]  /*2ff0*/  FADD.FTZ R186, R186, -R187 ;  /* 0x800000bbbaba7221 */ /* 0x000fe20000010000 */
[----:B------:R-:W-:Y:S01]  /*3000*/  FSEL R163, R163, RZ, P6 ;  /* 0x000000ffa3a37208 */ /* 0x000fe20003000000 */
[----:B------:R-:W-:Y:S01]  /*3010*/  FADD.FTZ R182, R182, -R183 ;  /* 0x800000b7b6b67221 */ /* 0x000fe20000010000 */
[C---:B------:R-:W-:Y:S01]  /*3020*/  LOP3.LUT P0, RZ, R88.reuse, 0xff00, RZ, 0xc0, !PT ;  /* 0x0000ff0058ff7812 */ /* 0x040fe2000780c0ff */
[----:B------:R-:W-:Y:S01]  /*3030*/  FADD.FTZ R180, R181, -R180 ;  /* 0x800000b4b5b47221 */ /* 0x000fe20000010000 */
[----:B------:R-:W-:Y:S01]  /*3040*/  LOP3.LUT P3, RZ, R88, 0xff000000, RZ, 0xc0, !PT ;  /* 0xff00000058ff7812 */ /* 0x000fe2000786c0ff */
[----:B------:R-:W-:Y:S01]  /*3050*/  HADD2.F32 R88, -RZ, R67.H1_H1 ;  /* 0x30000043ff587230 */ /* 0x000fe20000004100 */
[----:B------:R-:W-:Y:S01]  /*3060*/  LOP3.LUT P4, RZ, R89, 0xff00, RZ, 0xc0, !PT ;  /* 0x0000ff0059ff7812 */ /* 0x000fe2000788c0ff */
[----:B------:R-:W-:Y:S01]  /*3070*/  FFMA.FTZ R91, R157, R186, R91 ;  /* 0x000000ba9d5b7223 */ /* 0x000fe2000001005b */
[----:B------:R-:W-:Y:S01]  /*3080*/  LOP3.LUT P6, RZ, R89, 0xff0000, RZ, 0xc0, !PT ;  /* 0x00ff000059ff7812 */ /* 0x000fe200078cc0ff */
[----:B------:R-:W-:Y:S01]  /*3090*/  FFMA.FTZ R165, R157, R182, R99 ;  /* 0x000000b69da57223 */ /* 0x000fe20000010063 */
[----:B------:R-:W-:Y:S01]  /*30a0*/  ISETP.GE.U32.AND.EX P5, PT, R89, 0x1000000, PT, P5 ;  /* 0x010000005900780c */ /* 0x000fe20003fa6150 */
[----:B------:R-:W-:-:S02]  /*30b0*/  HADD2.F32 R89, -RZ, R64.H1_H1 ;  /* 0x30000040ff597230 */ /* 0x000fc40000004100 */
[C---:B------:R-:W-:Y:S01]  /*30c0*/  FFMA.FTZ R169, R157.reuse, R82, R88 ;  /* 0x000000529da97223 */ /* 0x040fe20000010058 */
[----:B------:R-:W-:Y:S01]  /*30d0*/  FFMA.FTZ R167, R157, R180, R167 ;  /* 0x000000b49da77223 */ /* 0x000fe200000100a7 */
[-C--:B------:R-:W-:Y:S01]  /*30e0*/  FMUL.FTZ R158, R91, R84.reuse ;  /* 0x000000545b9e7220 */ /* 0x080fe20000410000 */
[----:B------:R-:W-:Y:S01]  /*30f0*/  FMUL.FTZ R165, R165, R84 ;  /* 0x00000054a5a57220 */ /* 0x000fe20000410000 */
[----:B------:R-:W-:Y:S01]  /*3100*/  FFMA.FTZ R89, R157, R190, R89 ;  /* 0x000000be9d597223 */ /* 0x000fe20000010059 */
[-C--:B------:R-:W-:Y:S01]  /*3110*/  FMUL.FTZ R169, R169, R84.reuse ;  /* 0x00000054a9a97220 */ /* 0x080fe20000410000 */
[-C--:B------:R-:W-:Y:S01]  /*3120*/  FMUL.FTZ R167, R167, R84.reuse ;  /* 0x00000054a7a77220 */ /* 0x080fe20000410000 */
[----:B------:R-:W-:Y:S01]  /*3130*/  FMUL.FTZ R165, R165, UR4 ;  /* 0x00000004a5a57c20 */ /* 0x000fe20008410000 */
[----:B------:R-:W-:Y:S01]  /*3140*/  FMUL.FTZ R99, R89, R84 ;  /* 0x0000005459637220 */ /* 0x000fe20000410000 */
[----:B------:R-:W-:Y:S01]  /*3150*/  FMUL.FTZ R169, R169, UR4 ;  /* 0x00000004a9a97c20 */ /* 0x000fe20008410000 */
[----:B------:R-:W-:Y:S01]  /*3160*/  FMUL.FTZ R167, R167, UR4 ;  /* 0x00000004a7a77c20 */ /* 0x000fe20008410000 */
[----:B------:R-:W-:Y:S01]  /*3170*/  FMUL.FTZ R158, R158, UR4 ;  /* 0x000000049e9e7c20 */ /* 0x000fe20008410000 */
[----:B------:R-:W-:Y:S01]  /*3180*/  FMUL.FTZ R99, R99, UR4 ;  /* 0x0000000463637c20 */ /* 0x000fe20008410000 */
[----:B0-----:R-:W-:Y:S01]  /*3190*/  IMAD.WIDE.U32 R88, R155, 0x10, R72 ;  /* 0x000000109b587825 */ /* 0x001fe200078e0048 */
[----:B------:R-:W-:-:S02]  /*31a0*/  F2FP.F16.F32.PACK_AB R75, R86, R75 ;  /* 0x0000004b564b723e */ /* 0x000fc400000000ff */
[----:B------:R-:W-:Y:S01]  /*31b0*/  FSEL R86, R165, RZ, P4 ;  /* 0x000000ffa5567208 */ /* 0x000fe20002000000 */
[--C-:B------:R-:W-:Y:S01]  /*31c0*/  IMAD.WIDE.U32 R156, R156, 0x10, R72.reuse ;  /* 0x000000109c9c7825 */ /* 0x100fe200078e0048 */
[----:B------:R-:W-:Y:S02]  /*31d0*/  FSEL R158, R158, RZ, P3 ;  /* 0x000000ff9e9e7208 */ /* 0x000fe40001800000 */
[----:B------:R-:W-:Y:S01]  /*31e0*/  FSEL R84, R99, RZ, P0 ;  /* 0x000000ff63547208 */ /* 0x000fe20000000000 */
        /* <DEDUP_REMOVED lines=9> */
[----:B------:R-:W-:Y:S02]  /*3280*/  FSEL R87, R167, RZ, P6 ;  /* 0x000000ffa7577208 */ /* 0x000fe40003000000 */
[----:B------:R-:W-:Y:S02]  /*3290*/  FSEL R0, R169, RZ, P5 ;  /* 0x000000ffa9007208 */ /* 0x000fe40002800000 */
[----:B------:R-:W-:-:S02]  /*32a0*/  F2FP.F16.F32.PACK_AB R79, R98, R95 ;  /* 0x0000005f624f723e */ /* 0x000fc400000000ff */
[----:B------:R-:W-:Y:S02]  /*32b0*/  F2FP.F16.F32.PACK_AB R76, R83, R80 ;  /* 0x00000050534c723e */ /* 0x000fe400000000ff */
[----:B------:R-:W-:Y:S02]  /*32c0*/  F2FP.F16.F32.PACK_AB R83, R103, R102 ;  /* 0x000000666753723e */ /* 0x000fe400000000ff */
[----:B------:R-:W-:Y:S01]  /*32d0*/  F2FP.F16.F32.PACK_AB R81, R97, R96 ;  /* 0x000000606151723e */ /* 0x000fe200000000ff */
[----:B------:R0:W-:Y:S01]  /*32e0*/  STG.E.128 desc[UR6][R88.64], R76 ;  /* 0x0000004c58007986 */ /* 0x0001e2000c101d06 */
[----:B------:R-:W-:Y:S02]  /*32f0*/  F2FP.F16.F32.PACK_AB R80, R94, R93 ;  /* 0x0000005d5e50723e */ /* 0x000fe400000000ff */
[----:B------:R-:W-:Y:S02]  /*3300*/  F2FP.F16.F32.PACK_AB R87, R0, R87 ;  /* 0x000000570057723e */ /* 0x000fe400000000ff */
[----:B------:R-:W-:Y:S01]  /*3310*/  F2FP.F16.F32.PACK_AB R86, R86, R163 ;  /* 0x000000a35656723e */ /* 0x000fe200000000ff */
[----:B------:R0:W-:Y:S01]  /*3320*/  STG.E.128 desc[UR6][R154.64], R80 ;  /* 0x000000509a007986 */ /* 0x0001e2000c101d06 */
[----:B------:R-:W-:-:S02]  /*3330*/  F2FP.F16.F32.PACK_AB R85, R158, R161 ;  /* 0x000000a19e55723e */ /* 0x000fc400000000ff */
[----:B------:R-:W-:-:S05]  /*3340*/  F2FP.F16.F32.PACK_AB R84, R84, R159 ;  /* 0x0000009f5454723e */ /* 0x000fca00000000ff */
[----:B------:R0:W-:Y:S01]  /*3350*/  STG.E.128 desc[UR6][R90.64], R84 ;  /* 0x000000545a007986 */ /* 0x0001e2000c101d06 */
[----:B------:R-:W-:Y:S05]  /*3360*/  BRA `(.L_x_2120) ;  /* 0x0000003400387947 */ /* 0x000fea0003800000 */
.L_x_2119:
[-CC-:B------:R-:W-:Y:S01]  /*3370*/  FFMA.FTZ R234, R234, R82.reuse, R83.reuse ;  /* 0x00000052eaea7223 */ /* 0x180fe20000010053 */
[-CC-:B------:R-:W-:Y:S01]  /*3380*/  FFMA.FTZ R238, R238, R82.reuse, R83.reuse ;  /* 0x00000052eeee7223 */ /* 0x180fe20000010053 */
[----:B------:R-:W-:Y:S01]  /*3390*/  FFMA.FTZ R232, R232, R82, R83 ;  /* 0x00000052e8e87223 */ /* 0x000fe20000010053 */
[--C-:B-----5:R-:W-:Y:S02]  /*33a0*/  HADD2.F32 R68, -RZ, R55.reuse.H0_H0 ;  /* 0x20000037ff447230 */ /* 0x120fe40000004100 */
[----:B------:R-:W-:Y:S01]  /*33b0*/  FADD.FTZ R234, R231, -R234 ;  /* 0x800000eae7ea7221 */ /* 0x000fe20000010000 */
[--C-:B------:R-:W-:Y:S02]  /*33c0*/  HADD2.F32 R69, -RZ, R54.reuse.H0_H0 ;  /* 0x20000036ff457230 */ /* 0x100fe40000004100 */
[----:B------:R-:W-:Y:S01]  /*33d0*/  FADD.FTZ R238, R235, -R238 ;  /* 0x800000eeebee7221 */ /* 0x000fe20000010000 */
[----:B------:R-:W-:Y:S02]  /*33e0*/  HADD2.F32 R73, -RZ, R55.H1_H1 ;  /* 0x30000037ff497230 */ /* 0x000fe40000004100 */
[----:B------:R-:W-:Y:S01]  /*33f0*/  FADD.FTZ R232, R229, -R232 ;  /* 0x800000e8e5e87221 */ /* 0x000fe20000010000 */
[C---:B------:R-:W-:Y:S01]  /*3400*/  FFMA.FTZ R71, R157.reuse, R234, R68 ;  /* 0x000000ea9d477223 */ /* 0x040fe20000010044 */
[C---:B------:R-:W-:Y:S01]  /*3410*/  FFMA.FTZ R69, R157.reuse, R238, R69 ;  /* 0x000000ee9d457223 */ /* 0x040fe20000010045 */
[----:B------:R-:W-:Y:S01]  /*3420*/  ISETP.GE.U32.AND P6, PT, R94, RZ, PT ;  /* 0x000000ff5e00720c */ /* 0x000fe20003fc6070 */
[----:B------:R-:W-:Y:S01]  /*3430*/  FFMA.FTZ R68, R157, R232, R73 ;  /* 0x000000e89d447223 */ /* 0x000fe20000010049 */
[--C-:B------:R-:W-:Y:S01]  /*3440*/  FFMA.FTZ R76, R221, R82, R83.reuse ;  /* 0x00000052dd4c7223 */ /* 0x100fe20000010053 */
[-C--:B------:R-:W-:Y:S01]  /*3450*/  FMUL.FTZ R70, R69, R84.reuse ;  /* 0x0000005445467220 */ /* 0x080fe20000410000 */
[C---:B------:R-:W-:Y:S01]  /*3460*/  LOP3.LUT P3, RZ, R95.reuse, 0xff, RZ, 0xc0, !PT ;  /* 0x000000ff5fff7812 */ /* 0x040fe2000786c0ff */
[----:B------:R-:W-:Y:S01]  /*3470*/  FMUL.FTZ R73, R68, R84 ;  /* 0x0000005444497220 */ /* 0x000fe20000410000 */
[----:B------:R-:W-:Y:S01]  /*3480*/  ISETP.GE.U32.AND.EX P6, PT, R95, 0x1000000, PT, P6 ;  /* 0x010000005f00780c */ /* 0x000fe20003fc6160 */
[----:B------:R-:W-:Y:S01]  /*3490*/  FMUL.FTZ R70, R70, UR4 ;  /* 0x0000000446467c20 */ /* 0x000fe20008410000 */
[-CC-:B------:R-:W-:Y:S01]  /*34a0*/  FFMA.FTZ R236, R236, R82.reuse, R83.reuse ;  /* 0x00000052ecec7223 */ /* 0x180fe20000010053 */
[----:B------:R-:W-:Y:S01]  /*34b0*/  FMUL.FTZ R73, R73, UR4 ;  /* 0x0000000449497c20 */ /* 0x000fe20008410000 */
[-CC-:B------:R-:W-:Y:S01]  /*34c0*/  FFMA.FTZ R239, R239, R82.reuse, R83.reuse ;  /* 0x00000052efef7223 */ /* 0x180fe20000010053 */
[----:B------:R-:W-:Y:S01]  /*34d0*/  FADD.FTZ R86, R219, -R76 ;  /* 0x8000004cdb567221 */ /* 0x000fe20000010000 */
[----:B------:R-:W-:Y:S01]  /*34e0*/  FFMA.FTZ R241, R241, R82, R83 ;  /* 0x00000052f1f17223 */ /* 0x000fe20000010053 */
[----:B------:R-:W-:Y:S01]  /*34f0*/  FSEL R74, R70, RZ, P3 ;  /* 0x000000ff464a7208 */ /* 0x000fe20001800000 */
[----:B------:R-:W-:-:S02]  /*3500*/  HADD2.F32 R76, -RZ, R54.H1_H1 ;  /* 0x30000036ff4c7230 */ /* 0x000fc40000004100 */
[----:B------:R-:W-:Y:S01]  /*3510*/  FMUL.FTZ R72, R71, R84 ;  /* 0x0000005447487220 */ /* 0x000fe20000410000 */
[----:B------:R-:W-:Y:S01]  /*3520*/  FSEL R75, R73, RZ, P6 ;  /* 0x000000ff494b7208 */ /* 0x000fe20003000000 */
[----:B------:R-:W-:Y:S01]  /*3530*/  FADD.FTZ R70, R233, -R236 ;  /* 0x800000ece9467221 */ /* 0x000fe20000010000 */
[-C--:B------:R-:W-:Y:S01]  /*3540*/  FFMA.FTZ R0, R0, R82.reuse, R83 ;  /* 0x0000005200007223 */ /* 0x080fe20000010053 */
[----:B------:R-:W-:Y:S02]  /*3550*/  HADD2.F32 R73, -RZ, R53.H0_H0 ;  /* 0x20000035ff497230 */ /* 0x000fe40000004100 */
[----:B------:R-:W-:Y:S01]  /*3560*/  FADD.FTZ R242, R242, -R239 ;  /* 0x800000eff2f27221 */ /* 0x000fe20000010000 */
[--C-:B------:R-:W-:Y:S02]  /*3570*/  HADD2.F32 R77, -RZ, R52.reuse.H1_H1 ;  /* 0x30000034ff4d7230 */ /* 0x100fe40000004100 */
[----:B------:R-:W-:Y:S01]  /*3580*/  FADD.FTZ R78, R244, -R241 ;  /* 0x800000f1f44e7221 */ /* 0x000fe20000010000 */
[----:B------:R-:W-:Y:S01]  /*3590*/  FFMA.FTZ R227, R227, R82, R83 ;  /* 0x00000052e3e37223 */ /* 0x000fe20000010053 */
[----:B------:R-:W-:Y:S01]  /*35a0*/  FMUL.FTZ R72, R72, UR4 ;  /* 0x0000000448487c20 */ /* 0x000fe20008410000 */
[----:B------:R-:W-:-:S02]  /*35b0*/  HADD2.F32 R87, -RZ, R52.H0_H0 ;  /* 0x20000034ff577230 */ /* 0x000fc40000004100 */
[----:B------:R-:W-:Y:S01]  /*35c0*/  FFMA.FTZ R70, R157, R70, R76 ;  /* 0x000000469d467223 */ /* 0x000fe2000001004c */
[----:B------:R-:W-:Y:S01]  /*35d0*/  LOP3.LUT P4, RZ, R95, 0xff0000, RZ, 0xc0, !PT ;  /* 0x00ff00005fff7812 */ /* 0x000fe2000788c0ff */
[----:B------:R-:W-:Y:S01]  /*35e0*/  FADD.FTZ R0, R243, -R0 ;  /* 0x80000000f3007221 */ /* 0x000fe20000010000 */
[----:B------:R-:W-:Y:S01]  /*35f0*/  FFMA.FTZ R237, R237, R82, R83 ;  /* 0x00000052eded7223 */ /* 0x000fe20000010053 */
[C---:B------:R-:W-:Y:S01]  /*3600*/  FFMA.FTZ R73, R157.reuse, R242, R73 ;  /* 0x000000f29d497223 */ /* 0x040fe20000010049 */
[----:B------:R-:W-:Y:S02]  /*3610*/  HADD2.F32 R81, -RZ, R59.H1_H1 ;  /* 0x3000003bff517230 */ /* 0x000fe40000004100 */
[----:B------:R-:W-:Y:S01]  /*3620*/  FADD.FTZ R226, R226, -R227 ;  /* 0x800000e3e2e27221 */ /* 0x000fe20000010000 */
[----:B------:R-:W-:Y:S01]  /*3630*/  FFMA.FTZ R78, R157, R78, R77 ;  /* 0x0000004e9d4e7223 */ /* 0x000fe2000001004d */
[----:B------:R-:W-:Y:S02]  /*3640*/  HADD2.F32 R85, -RZ, R58.H0_H0 ;  /* 0x2000003aff557230 */ /* 0x000fe40000004100 */
[----:B------:R-:W-:Y:S01]  /*3650*/  FMUL.FTZ R77, R70, R84 ;  /* 0x00000054464d7220 */ /* 0x000fe20000410000 */
[----:B------:R-:W-:Y:S01]  /*3660*/  FSEL R80, R72, RZ, P4 ;  /* 0x000000ff48507208 */ /* 0x000fe20002000000 */
[----:B------:R-:W-:-:S02]  /*3670*/  HADD2.F32 R79, -RZ, R53.H1_H1 ;  /* 0x30000035ff4f7230 */ /* 0x000fc40000004100 */
[----:B------:R-:W-:Y:S01]  /*3680*/  FFMA.FTZ R87, R157, R0, R87 ;  /* 0x000000009d577223 */ /* 0x000fe20000010057 */
[----:B------:R-:W-:Y:S01]  /*3690*/  FADD.FTZ R72, R240, -R237 ;  /* 0x800000edf0487221 */ /* 0x000fe20000010000 */
[----:B------:R-:W-:Y:S01]  /*36a0*/  FMUL.FTZ R0, R73, R84 ;  /* 0x0000005449007220 */ /* 0x000fe20000410000 */
[----:B------:R-:W-:Y:S01]  /*36b0*/  FFMA.FTZ R76, R157, R226, R81 ;  /* 0x000000e29d4c7223 */ /* 0x000fe20000010051 */
[----:B------:R-:W-:Y:S01]  /*36c0*/  FMUL.FTZ R81, R77, UR4 ;  /* 0x000000044d517c20 */ /* 0x000fe20008410000 */
[C---:B------:R-:W-:Y:S01]  /*36d0*/  FFMA.FTZ R77, R157.reuse, R86, R85 ;  /* 0x000000569d4d7223 */ /* 0x040fe20000010055 */
[----:B------:R-:W-:Y:S01]  /*36e0*/  FFMA.FTZ R72, R157, R72, R79 ;  /* 0x000000489d487223 */ /* 0x000fe2000001004f */
[----:B------:R-:W-:Y:S01]  /*36f0*/  FMUL.FTZ R86, R0, UR4 ;  /* 0x0000000400567c20 */ /* 0x000fe20008410000 */
[-C--:B------:R-:W-:Y:S01]  /*3700*/  FMUL.FTZ R0, R87, R84.reuse ;  /* 0x0000005457007220 */ /* 0x080fe20000410000 */
[----:B------:R-:W-:Y:S01]  /*3710*/  LOP3.LUT P0, RZ, R94, 0xff, RZ, 0xc0, !PT ;  /* 0x000000ff5eff7812 */ /* 0x000fe2000780c0ff */
[----:B------:R-:W-:Y:S01]  /*3720*/  FMUL.FTZ R85, R72, R84 ;  /* 0x0000005448557220 */ /* 0x000fe20000410000 */
[----:B------:R-:W-:Y:S01]  /*3730*/  LOP3.LUT P5, RZ, R94, 0xff00, RZ, 0xc0, !PT ;  /* 0x0000ff005eff7812 */ /* 0x000fe200078ac0ff */
[----:B------:R-:W-:Y:S01]  /*3740*/  FMUL.FTZ R0, R0, UR4 ;  /* 0x0000000400007c20 */ /* 0x000fe20008410000 */
[C---:B------:R-:W-:Y:S01]  /*3750*/  LOP3.LUT P4, RZ, R94.reuse, 0xff0000, RZ, 0xc0, !PT ;  /* 0x00ff00005eff7812 */ /* 0x040fe2000788c0ff */
[----:B------:R-:W-:Y:S01]  /*3760*/  HADD2.F32 R79, -RZ, R59.H0_H0 ;  /* 0x2000003bff4f7230 */ /* 0x000fe20000004100 */
[----:B------:R-:W-:Y:S01]  /*3770*/  LOP3.LUT P6, RZ, R94, 0xff000000, RZ, 0xc0, !PT ;  /* 0xff0000005eff7812 */ /* 0x000fe200078cc0ff */
[----:B------:R-:W-:Y:S01]  /*3780*/  FFMA.FTZ R94, R225, R82, R83 ;  /* 0x00000052e15e7223 */ /* 0x000fe20000010053 */
[----:B------:R-:W-:Y:S01]  /*3790*/  FMUL.FTZ R101, R85, UR4 ;  /* 0x0000000455657c20 */ /* 0x000fe20008410000 */
[-C--:B------:R-:W-:Y:S01]  /*37a0*/  FMUL.FTZ R85, R78, R84.reuse ;  /* 0x000000544e557220 */ /* 0x080fe20000410000 */
[----:B------:R-:W-:Y:S01]  /*37b0*/  FSEL R98, R0, RZ, P0 ;  /* 0x000000ff00627208 */ /* 0x000fe20000000000 */
[----:B------:R-:W-:Y:S01]  /*37c0*/  FADD.FTZ R94, R223, -R94 ;  /* 0x8000005edf5e7221 */ /* 0x000fe20000010000 */
[----:B------:R-:W-:Y:S01]  /*37d0*/  FMUL.FTZ R0, R77, R84 ;  /* 0x000000544d007220 */ /* 0x000fe20000410000 */
[----:B------:R-:W-:Y:S01]  /*37e0*/  FMUL.FTZ R85, R85, UR4 ;  /* 0x0000000455557c20 */ /* 0x000fe20008410000 */
[----:B------:R-:W-:Y:S01]  /*37f0*/  FSEL R101, R101, RZ, P6 ;  /* 0x000000ff65657208 */ /* 0x000fe20003000000 */
[----:B------:R-:W-:Y:S01]  /*3800*/  FFMA.FTZ R79, R157, R94, R79 ;  /* 0x0000005e9d4f7223 */ /* 0x000fe2000001004f */
[-C--:B------:R-:W-:Y:S01]  /*3810*/  FMUL.FTZ R96, R76, R84.reuse ;  /* 0x000000544c607220 */ /* 0x080fe20000410000 */
[----:B------:R-:W-:Y:S01]  /*3820*/  FMUL.FTZ R0, R0, UR4 ;  /* 0x0000000400007c20 */ /* 0x000fe20008410000 */
[----:B------:R-:W-:Y:S01]  /*3830*/  LOP3.LUT P6, RZ, R93, 0xff, RZ, 0xc0, !PT ;  /* 0x000000ff5dff7812 */ /* 0x000fe200078cc0ff */
[----:B------:R-:W-:Y:S01]  /*3840*/  FMUL.FTZ R94, R79, R84 ;  /* 0x000000544f5e7220 */ /* 0x000fe20000410000 */
[----:B------:R-:W-:Y:S01]  /*3850*/  ISETP.GE.U32.AND P0, PT, R92, RZ, PT ;  /* 0x000000ff5c00720c */ /* 0x000fe20003f06070 */
[-CC-:B------:R-:W-:Y:S01]  /*3860*/  FFMA.FTZ R216, R216, R82.reuse, R83.reuse ;  /* 0x00000052d8d87223 */ /* 0x180fe20000010053 */
[----:B------:R-:W-:Y:S01]  /*3870*/  FSEL R103, R85, RZ, P5 ;  /* 0x000000ff55677208 */ /* 0x000fe20002800000 */
[----:B------:R-:W-:Y:S01]  /*3880*/  FMUL.FTZ R94, R94, UR4 ;  /* 0x000000045e5e7c20 */ /* 0x000fe20008410000 */
[----:B------:R-:W-:Y:S01]  /*3890*/  FMUL.FTZ R85, R96, UR4 ;  /* 0x0000000460557c20 */ /* 0x000fe20008410000 */
[----:B------:R-:W-:Y:S01]  /*38a0*/  LOP3.LUT P3, RZ, R95, 0xff00, RZ, 0xc0, !PT ;  /* 0x0000ff005fff7812 */ /* 0x000fe2000786c0ff */
[-CC-:B------:R-:W-:Y:S01]  /*38b0*/  FFMA.FTZ R95, R214, R82.reuse, R83.reuse ;  /* 0x00000052d65f7223 */ /* 0x180fe20000010053 */
[C---:B------:R-:W-:Y:S01]  /*38c0*/  LOP3.LUT P5, RZ, R93.reuse, 0xff0000, RZ, 0xc0, !PT ;  /* 0x00ff00005dff7812 */ /* 0x040fe200078ac0ff */
[-C--:B------:R-:W-:Y:S01]  /*38d0*/  FFMA.FTZ R220, R220, R82.reuse, R83 ;  /* 0x00000052dcdc7223 */ /* 0x080fe20000010053 */
[C---:B------:R-:W-:Y:S01]  /*38e0*/  ISETP.GE.U32.AND.EX P0, PT, R93.reuse, 0x1000000, PT, P0 ;  /* 0x010000005d00780c */ /* 0x040fe20003f06100 */
[----:B------:R-:W-:Y:S01]  /*38f0*/  FADD.FTZ R212, R212, -R95 ;  /* 0x8000005fd4d47221 */ /* 0x000fe20000010000 */
[----:B------:R-:W-:Y:S01]  /*3900*/  FSEL R0, R0, RZ, P6 ;  /* 0x000000ff00007208 */ /* 0x000fe20003000000 */
[----:B------:R-:W-:Y:S01]  /*3910*/  HADD2.F32 R95, -RZ, R56.H1_H1 ;  /* 0x30000038ff5f7230 */ /* 0x000fe20000004100 */
[----:B------:R-:W-:Y:S01]  /*3920*/  LOP3.LUT P6, RZ, R93, 0xff00, RZ, 0xc0, !PT ;  /* 0x0000ff005dff7812 */ /* 0x000fe200078cc0ff */
[----:B------:R-:W-:Y:S01]  /*3930*/  FFMA.FTZ R93, R224, R82, R83 ;  /* 0x00000052e05d7223 */ /* 0x000fe20000010053 */
[----:B------:R-:W-:Y:S01]  /*3940*/  FSEL R81, R81, RZ, P3 ;  /* 0x000000ff51517208 */ /* 0x000fe20001800000 */
[----:B------:R-:W-:Y:S01]  /*3950*/  FADD.FTZ R166, R213, -R216 ;  /* 0x800000d8d5a67221 */ /* 0x000fe20000010000 */
[----:B------:R-:W-:Y:S01]  /*3960*/  FSEL R86, R86, RZ, P4 ;  /* 0x000000ff56567208 */ /* 0x000fe20002000000 */
[--C-:B------:R-:W-:Y:S01]  /*3970*/  HADD2.F32 R97, -RZ, R57.reuse.H1_H1 ;  /* 0x30000039ff617230 */ /* 0x100fe20000004100 */
[----:B------:R-:W-:Y:S01]  /*3980*/  FSEL R96, R94, RZ, P5 ;  /* 0x000000ff5e607208 */ /* 0x000fe20002800000 */
[----:B------:R-:W-:Y:S01]  /*3990*/  HADD2.F32 R94, -RZ, R58.H1_H1 ;  /* 0x3000003aff5e7230 */ /* 0x000fe20000004100 */
[----:B------:R-:W-:Y:S01]  /*39a0*/  FSEL R85, R85, RZ, P0 ;  /* 0x000000ff55557208 */ /* 0x000fe20000000000 */
[----:B------:R-:W-:Y:S01]  /*39b0*/  FADD.FTZ R164, R217, -R220 ;  /* 0x800000dcd9a47221 */ /* 0x000fe20000010000 */
[C---:B------:R-:W-:Y:S01]  /*39c0*/  LOP3.LUT P3, RZ, R92.reuse, 0xff, RZ, 0xc0, !PT ;  /* 0x000000ff5cff7812 */ /* 0x040fe2000786c0ff */
[C---:B------:R-:W-:Y:S01]  /*39d0*/  FFMA.FTZ R166, R157.reuse, R166, R95 ;  /* 0x000000a69da67223 */ /* 0x040fe2000001005f */
[C---:B------:R-:W-:Y:S01]  /*39e0*/  LOP3.LUT P4, RZ, R92.reuse, 0xff00, RZ, 0xc0, !PT ;  /* 0x0000ff005cff7812 */ /* 0x040fe2000788c0ff */
[----:B------:R-:W-:Y:S01]  /*39f0*/  FFMA.FTZ R164, R157, R164, R97 ;  /* 0x000000a49da47223 */ /* 0x000fe20000010061 */
[----:B------:R-:W-:Y:S01]  /*3a00*/  LOP3.LUT P5, RZ, R92, 0xff0000, RZ, 0xc0, !PT ;  /* 0x00ff00005cff7812 */ /* 0x000fe200078ac0ff */
[-C--:B------:R-:W-:Y:S01]  /*3a10*/  FFMA.FTZ R218, R218, R82.reuse, R83 ;  /* 0x00000052dada7223 */ /* 0x080fe20000010053 */
[----:B------:R-:W-:Y:S01]  /*3a20*/  LOP3.LUT P0, RZ, R92, 0xff000000, RZ, 0xc0, !PT ;  /* 0xff0000005cff7812 */ /* 0x000fe2000780c0ff */
[----:B------:R-:W-:Y:S01]  /*3a30*/  FADD.FTZ R92, R222, -R93 ;  /* 0x8000005dde5c7221 */ /* 0x000fe20000010000 */
[----:B------:R-:W-:Y:S01]  /*3a40*/  FFMA.FTZ R198, R198, R82, R83 ;  /* 0x00000052c6c67223 */ /* 0x000fe20000010053 */
[----:B------:R-:W-:-:S02]  /*3a50*/  HADD2.F32 R93, -RZ, R57.H0_H0 ;  /* 0x20000039ff5d7230 */ /* 0x000fc40000004100 */
[----:B------:R-:W-:Y:S01]  /*3a60*/  FADD.FTZ R218, R215, -R218 ;  /* 0x800000dad7da7221 */ /* 0x000fe20000010000 */
[----:B------:R-:W-:Y:S01]  /*3a70*/  FFMA.FTZ R92, R157, R92, R94 ;  /* 0x0000005c9d5c7223 */ /* 0x000fe2000001005e */
[--C-:B------:R-:W-:Y:S02]  /*3a80*/  HADD2.F32 R94, -RZ, R63.reuse.H0_H0 ;  /* 0x2000003fff5e7230 */ /* 0x100fe40000004100 */
[----:B------:R-:W-:Y:S01]  /*3a90*/  FFMA.FTZ R197, R197, R82, R83 ;  /* 0x00000052c5c57223 */ /* 0x000fe20000010053 */
[----:B------:R-:W-:Y:S01]  /*3aa0*/  FADD.FTZ R198, R199, -R198 ;  /* 0x800000c6c7c67221 */ /* 0x000fe20000010000 */
[----:B------:R-:W-:Y:S01]  /*3ab0*/  FMUL.FTZ R95, R92, R84 ;  /* 0x000000545c5f7220 */ /* 0x000fe20000410000 */
[----:B------:R-:W-:Y:S02]  /*3ac0*/  HADD2.F32 R169, -RZ, R56.H0_H0 ;  /* 0x20000038ffa97230 */ /* 0x000fe40000004100 */
[----:B------:R-:W-:Y:S01]  /*3ad0*/  FFMA.FTZ R93, R157, R218, R93 ;  /* 0x000000da9d5d7223 */ /* 0x000fe2000001005d */
[----:B------:R-:W-:-:S02]  /*3ae0*/  HADD2.F32 R97, -RZ, R63.H1_H1 ;  /* 0x3000003fff617230 */ /* 0x000fc40000004100 */
[----:B------:R-:W-:Y:S01]  /*3af0*/  FMUL.FTZ R159, R95, UR4 ;  /* 0x000000045f9f7c20 */ /* 0x000fe20008410000 */
[----:B------:R-:W-:Y:S01]  /*3b00*/  FMUL.FTZ R95, R164, R84 ;  /* 0x00000054a45f7220 */ /* 0x000fe20000410000 */
[----:B------:R-:W-:Y:S01]  /*3b10*/  FFMA.FTZ R201, R201, R82, R83 ;  /* 0x00000052c9c97223 */ /* 0x000fe20000010053 */
[----:B------:R-:W-:Y:S01]  /*3b20*/  FADD.FTZ R162, R196, -R197 ;  /* 0x800000c5c4a27221 */ /* 0x000fe20000010000 */
[----:B------:R-:W-:Y:S01]  /*3b30*/  FFMA.FTZ R167, R157, R198, R94 ;  /* 0x000000c69da77223 */ /* 0x000fe2000001005e */
[----:B------:R-:W-:Y:S01]  /*3b40*/  FMUL.FTZ R100, R95, UR4 ;  /* 0x000000045f647c20 */ /* 0x000fe20008410000 */
[----:B------:R-:W-:Y:S01]  /*3b50*/  FMUL.FTZ R95, R166, R84 ;  /* 0x00000054a65f7220 */ /* 0x000fe20000410000 */
[--C-:B------:R-:W-:Y:S01]  /*3b60*/  FFMA.FTZ R202, R202, R82, R83.reuse ;  /* 0x00000052caca7223 */ /* 0x100fe20000010053 */
[----:B------:R-:W-:Y:S01]  /*3b70*/  FMUL.FTZ R94, R93, R84 ;  /* 0x000000545d5e7220 */ /* 0x000fe20000410000 */
[-CC-:B------:R-:W-:Y:S01]  /*3b80*/  FFMA.FTZ R210, R210, R82.reuse, R83.reuse ;  /* 0x00000052d2d27223 */ /* 0x180fe20000010053 */
[----:B------:R-:W-:Y:S01]  /*3b90*/  FMUL.FTZ R95, R95, UR4 ;  /* 0x000000045f5f7c20 */ /* 0x000fe20008410000 */
[-CC-:B------:R-:W-:Y:S01]  /*3ba0*/  FFMA.FTZ R209, R209, R82.reuse, R83.reuse ;  /* 0x00000052d1d17223 */ /* 0x180fe20000010053 */
[-CC-:B------:R-:W-:Y:S01]  /*3bb0*/  FFMA.FTZ R206, R206, R82.reuse, R83.reuse ;  /* 0x00000052cece7223 */ /* 0x180fe20000010053 */
[-CC-:B------:R-:W-:Y:S01]  /*3bc0*/  FFMA.FTZ R205, R205, R82.reuse, R83.reuse ;  /* 0x00000052cdcd7223 */ /* 0x180fe20000010053 */
[-CC-:B------:R-:W-:Y:S01]  /*3bd0*/  FFMA.FTZ R192, R192, R82.reuse, R83.reuse ;  /* 0x00000052c0c07223 */ /* 0x180fe20000010053 */
[----:B------:R-:W-:Y:S01]  /*3be0*/  FSEL R163, R95, RZ, P4 ;  /* 0x000000ff5fa37208 */ /* 0x000fe20002000000 */
[-CC-:B------:R-:W-:Y:S01]  /*3bf0*/  FFMA.FTZ R191, R191, R82.reuse, R83.reuse ;  /* 0x00000052bfbf7223 */ /* 0x180fe20000010053 */
[-CC-:B------:R-:W-:Y:S01]  /*3c00*/  FFMA.FTZ R188, R188, R82.reuse, R83.reuse ;  /* 0x00000052bcbc7223 */ /* 0x180fe20000010053 */
[-CC-:B------:R-:W-:Y:S01]  /*3c10*/  FFMA.FTZ R95, R187, R82.reuse, R83.reuse ;  /* 0x00000052bb5f7223 */ /* 0x180fe20000010053 */
[-CC-:B------:R-:W-:Y:S01]  /*3c20*/  FFMA.FTZ R184, R184, R82.reuse, R83.reuse ;  /* 0x00000052b8b87223 */ /* 0x180fe20000010053 */
[-CC-:B------:R-:W-:Y:S01]  /*3c30*/  FFMA.FTZ R197, R183, R82.reuse, R83.reuse ;  /* 0x00000052b7c57223 */ /* 0x180fe20000010053 */
[-CC-:B------:R-:W-:Y:S01]  /*3c40*/  FFMA.FTZ R194, R180, R82.reuse, R83.reuse ;  /* 0x00000052b4c27223 */ /* 0x180fe20000010053 */
[----:B------:R-:W-:Y:S01]  /*3c50*/  FFMA.FTZ R196, R195, R82, R83 ;  /* 0x00000052c3c47223 */ /* 0x000fe20000010053 */
[----:B------:R-:W-:Y:S01]  /*3c60*/  FFMA.FTZ R169, R157, R212, R169 ;  /* 0x000000d49da97223 */ /* 0x000fe200000100a9 */
[----:B------:R-:W-:-:S02]  /*3c70*/  HADD2.F32 R82, -RZ, R62.H1_H1 ;  /* 0x3000003eff527230 */ /* 0x000fc40000004100 */
[----:B------:R-:W-:Y:S01]  /*3c80*/  FADD.FTZ R168, R200, -R201 ;  /* 0x800000c9c8a87221 */ /* 0x000fe20000010000 */
[----:B------:R-:W-:Y:S01]  /*3c90*/  FFMA.FTZ R162, R157, R162, R97 ;  /* 0x000000a29da27223 */ /* 0x000fe20000010061 */
[----:B------:R-:W-:Y:S01]  /*3ca0*/  FMUL.FTZ R97, R94, UR4 ;  /* 0x000000045e617c20 */ /* 0x000fe20008410000 */
[----:B------:R-:W-:Y:S02]  /*3cb0*/  HADD2.F32 R83, -RZ, R61.H1_H1 ;  /* 0x3000003dff537230 */ /* 0x000fe40000004100 */
[----:B------:R-:W-:Y:S01]  /*3cc0*/  FMUL.FTZ R94, R169, R84 ;  /* 0x00000054a95e7220 */ /* 0x000fe20000410000 */
[----:B------:R-:W-:Y:S01]  /*3cd0*/  FADD.FTZ R170, R204, -R205 ;  /* 0x800000cdccaa7221 */ /* 0x000fe20000010000 */
[----:B------:R-:W-:Y:S02]  /*3ce0*/  HADD2.F32 R165, -RZ, R62.H0_H0 ;  /* 0x2000003effa57230 */ /* 0x000fe40000004100 */
[----:B------:R-:W-:Y:S01]  /*3cf0*/  FFMA.FTZ R168, R157, R168, R82 ;  /* 0x000000a89da87223 */ /* 0x000fe20000010052 */
[----:B------:R-:W-:Y:S01]  /*3d00*/  FADD.FTZ R202, R203, -R202 ;  /* 0x800000cacbca7221 */ /* 0x000fe20000010000 */
[----:B------:R-:W-:Y:S01]  /*3d10*/  FMUL.FTZ R94, R94, UR4 ;  /* 0x000000045e5e7c20 */ /* 0x000fe20008410000 */
[C---:B------:R-:W-:Y:S01]  /*3d20*/  FFMA.FTZ R170, R157.reuse, R170, R83 ;  /* 0x000000aa9daa7223 */ /* 0x040fe20000010053 */
[----:B------:R-:W-:Y:S01]  /*3d30*/  FMUL.FTZ R83, R168, R84 ;  /* 0x00000054a8537220 */ /* 0x000fe20000410000 */
[----:B------:R-:W-:Y:S01]  /*3d40*/  FFMA.FTZ R165, R157, R202, R165 ;  /* 0x000000ca9da57223 */ /* 0x000fe200000100a5 */
[----:B------:R-:W-:-:S02]  /*3d50*/  HADD2.F32 R179, -RZ, R60.H1_H1 ;  /* 0x3000003cffb37230 */ /* 0x000fc40000004100 */
[----:B------:R-:W-:Y:S01]  /*3d60*/  FADD.FTZ R208, R208, -R209 ;  /* 0x800000d1d0d07221 */ /* 0x000fe20000010000 */
[-C--:B------:R-:W-:Y:S01]  /*3d70*/  FMUL.FTZ R102, R167, R84.reuse ;  /* 0x00000054a7667220 */ /* 0x080fe20000410000 */
[----:B------:R-:W-:Y:S01]  /*3d80*/  FSEL R160, R94, RZ, P3 ;  /* 0x000000ff5ea07208 */ /* 0x000fe20001800000 */
[----:B------:R-:W-:Y:S01]  /*3d90*/  FMUL.FTZ R173, R83, UR4 ;  /* 0x0000000453ad7c20 */ /* 0x000fe20008410000 */
[-C--:B------:R-:W-:Y:S01]  /*3da0*/  FMUL.FTZ R94, R165, R84.reuse ;  /* 0x00000054a55e7220 */ /* 0x080fe20000410000 */
[----:B------:R-:W-:Y:S01]  /*3db0*/  FADD.FTZ R184, R185, -R184 ;  /* 0x800000b8b9b87221 */ /* 0x000fe20000010000 */
[----:B------:R-:W-:Y:S01]  /*3dc0*/  FMUL.FTZ R83, R170, R84 ;  /* 0x00000054aa537220 */ /* 0x000fe20000410000 */
[----:B------:R-:W-:Y:S01]  /*3dd0*/  FFMA.FTZ R179, R157, R208, R179 ;  /* 0x000000d09db37223 */ /* 0x000fe200000100b3 */
[----:B------:R-:W-:Y:S02]  /*3de0*/  HADD2.F32 R185, -RZ, R66.H0_H0 ;  /* 0x20000042ffb97230 */ /* 0x000fe40000004100 */
[----:B------:R-:W-:Y:S01]  /*3df0*/  FMUL.FTZ R158, R162, R84 ;  /* 0x00000054a29e7220 */ /* 0x000fe20000410000 */
[----:B------:R-:W-:Y:S01]  /*3e00*/  ISETP.GE.U32.AND P3, PT, R90, RZ, PT ;  /* 0x000000ff5a00720c */ /* 0x000fe20003f66070 */
[----:B------:R-:W-:Y:S01]  /*3e10*/  FMUL.FTZ R102, R102, UR4 ;  /* 0x0000000466667c20 */ /* 0x000fe20008410000 */
[----:B------:R-:W-:Y:S01]  /*3e20*/  HADD2.F32 R171, -RZ, R61.H0_H0 ;  /* 0x2000003dffab7230 */ /* 0x000fe20000004100 */
[----:B------:R-:W-:Y:S01]  /*3e30*/  FSEL R100, R100, RZ, P0 ;  /* 0x000000ff64647208 */ /* 0x000fe20000000000 */
[----:B------:R-:W-:Y:S01]  /*3e40*/  FMUL.FTZ R94, R94, UR4 ;  /* 0x000000045e5e7c20 */ /* 0x000fe20008410000 */
[----:B------:R-:W-:Y:S01]  /*3e50*/  LOP3.LUT P4, RZ, R91, 0xff0000, RZ, 0xc0, !PT ;  /* 0x00ff00005bff7812 */ /* 0x000fe2000788c0ff */
[----:B------:R-:W-:Y:S01]  /*3e60*/  FADD.FTZ R206, R207, -R206 ;  /* 0x800000cecfce7221 */ /* 0x000fe20000010000 */
[----:B------:R-:W-:-:S02]  /*3e70*/  HADD2.F32 R82, -RZ, R64.H0_H0 ;  /* 0x20000040ff527230 */ /* 0x000fc40000004100 */
[----:B------:R-:W-:Y:S01]  /*3e80*/  FMUL.FTZ R177, R83, UR4 ;  /* 0x0000000453b17c20 */ /* 0x000fe20008410000 */
[----:B------:R-:W-:Y:S01]  /*3e90*/  LOP3.LUT P0, RZ, R91, 0xff, RZ, 0xc0, !PT ;  /* 0x000000ff5bff7812 */ /* 0x000fe2000780c0ff */
[----:B------:R-:W-:Y:S01]  /*3ea0*/  FADD.FTZ R192, R193, -R192 ;  /* 0x800000c0c1c07221 */ /* 0x000fe20000010000 */
[----:B------:R-:W-:Y:S01]  /*3eb0*/  FMUL.FTZ R83, R179, R84 ;  /* 0x00000054b3537220 */ /* 0x000fe20000410000 */
[----:B------:R-:W-:Y:S01]  /*3ec0*/  FMUL.FTZ R158, R158, UR4 ;  /* 0x000000049e9e7c20 */ /* 0x000fe20008410000 */
[----:B------:R-:W-:Y:S01]  /*3ed0*/  FFMA.FTZ R185, R157, R184, R185 ;  /* 0x000000b89db97223 */ /* 0x000fe200000100b9 */
[----:B------:R-:W-:Y:S01]  /*3ee0*/  ISETP.GE.U32.AND.EX P3, PT, R91, 0x1000000, PT, P3 ;  /* 0x010000005b00780c */ /* 0x000fe20003f66130 */
[----:B------:R-:W-:Y:S01]  /*3ef0*/  HADD2.F32 R175, -RZ, R60.H0_H0 ;  /* 0x2000003cffaf7230 */ /* 0x000fe20000004100 */
[----:B------:R-:W-:Y:S01]  /*3f00*/  FSEL R161, R102, RZ, P4 ;  /* 0x000000ff66a17208 */ /* 0x000fe20002000000 */
[----:B------:R-:W-:Y:S01]  /*3f10*/  FFMA.FTZ R171, R157, R206, R171 ;  /* 0x000000ce9dab7223 */ /* 0x000fe200000100ab */
[----:B------:R-:W-:Y:S01]  /*3f20*/  FSEL R97, R97, RZ, P5 ;  /* 0x000000ff61617208 */ /* 0x000fe20002800000 */
[----:B------:R-:W-:Y:S01]  /*3f30*/  FADD.FTZ R210, R211, -R210 ;  /* 0x800000d2d3d27221 */ /* 0x000fe20000010000 */
[----:B------:R-:W-:Y:S01]  /*3f40*/  FSEL R102, R94, RZ, P0 ;  /* 0x000000ff5e667208 */ /* 0x000fe20000000000 */
[----:B------:R-:W-:Y:S01]  /*3f50*/  FFMA.FTZ R183, R157, R192, R82 ;  /* 0x000000c09db77223 */ /* 0x000fe20000010052 */
[----:B------:R-:W-:Y:S01]  /*3f60*/  FMUL.FTZ R83, R83, UR4 ;  /* 0x0000000453537c20 */ /* 0x000fe20008410000 */
[----:B------:R-:W-:Y:S01]  /*3f70*/  LOP3.LUT P5, RZ, R90, 0xff00, RZ, 0xc0, !PT ;  /* 0x0000ff005aff7812 */ /* 0x000fe200078ac0ff */
[-C--:B------:R-:W-:Y:S01]  /*3f80*/  FMUL.FTZ R94, R185, R84.reuse ;  /* 0x00000054b95e7220 */ /* 0x080fe20000410000 */
[----:B------:R-:W-:Y:S01]  /*3f90*/  FSEL R159, R159, RZ, P6 ;  /* 0x000000ff9f9f7208 */ /* 0x000fe20003000000 */
[----:B------:R-:W-:Y:S01]  /*3fa0*/  FMUL.FTZ R82, R171, R84 ;  /* 0x00000054ab527220 */ /* 0x000fe20000410000 */
[----:B------:R-:W-:Y:S01]  /*3fb0*/  FSEL R158, R158, RZ, P3 ;  /* 0x000000ff9e9e7208 */ /* 0x000fe20001800000 */
[----:B------:R-:W-:Y:S01]  /*3fc0*/  FADD.FTZ R188, R189, -R188 ;  /* 0x800000bcbdbc7221 */ /* 0x000fe20000010000 */
[C---:B------:R-:W-:Y:S01]  /*3fd0*/  LOP3.LUT P6, RZ, R90.reuse, 0xff, RZ, 0xc0, !PT ;  /* 0x000000ff5aff7812 */ /* 0x040fe200078cc0ff */
[----:B------:R-:W-:Y:S01]  /*3fe0*/  FFMA.FTZ R175, R157, R210, R175 ;  /* 0x000000d29daf7223 */ /* 0x000fe200000100af */
[----:B------:R-:W-:Y:S01]  /*3ff0*/  LOP3.LUT P4, RZ, R90, 0xff0000, RZ, 0xc0, !PT ;  /* 0x00ff00005aff7812 */ /* 0x000fe2000788c0ff */
[----:B------:R-:W-:Y:S01]  /*4000*/  FMUL.FTZ R94, R94, UR4 ;  /* 0x000000045e5e7c20 */ /* 0x000fe20008410000 */
[----:B------:R-:W-:Y:S01]  /*4010*/  LOP3.LUT P3, RZ, R90, 0xff000000, RZ, 0xc0, !PT ;  /* 0xff0000005aff7812 */ /* 0x000fe2000786c0ff */
[-C--:B------:R-:W-:Y:S01]  /*4020*/  FMUL.FTZ R90, R183, R84.reuse ;  /* 0x00000054b75a7220 */ /* 0x080fe20000410000 */
[----:B------:R-:W-:Y:S01]  /*4030*/  FSEL R189, R83, RZ, P5 ;  /* 0x000000ff53bd7208 */ /* 0x000fe20002800000 */
[----:B------:R-:W-:Y:S01]  /*4040*/  FMUL.FTZ R174, R82, UR4 ;  /* 0x0000000452ae7c20 */ /* 0x000fe20008410000 */
[----:B------:R-:W-:Y:S01]  /*4050*/  LOP3.LUT P5, RZ, R89, 0xff, RZ, 0xc0, !PT ;  /* 0x000000ff59ff7812 */ /* 0x000fe200078ac0ff */
[----:B------:R-:W-:Y:S01]  /*4060*/  FMUL.FTZ R82, R175, R84 ;  /* 0x00000054af527220 */ /* 0x000fe20000410000 */
[----:B------:R-:W-:Y:S01]  /*4070*/  LOP3.LUT P0, RZ, R91, 0xff00, RZ, 0xc0, !PT ;  /* 0x0000ff005bff7812 */ /* 0x000fe2000780c0ff */
[----:B------:R-:W-:-:S02]  /*4080*/  HADD2.F32 R187, -RZ, R65.H0_H0 ;  /* 0x20000041ffbb7230 */ /* 0x000fc40000004100 */
[----:B------:R-:W-:Y:S01]  /*4090*/  FMUL.FTZ R172, R90, UR4 ;  /* 0x000000045aac7c20 */ /* 0x000fe20008410000 */
[----:B------:R-:W-:Y:S01]  /*40a0*/  FSEL R178, R94, RZ, P5 ;  /* 0x000000ff5eb27208 */ /* 0x000fe20002800000 */
[----:B------:R-:W0:Y:S01]  /*40b0*/  LDC.64 R90, c[0x0][0x478] ;  /* 0x00011e00ff5a7b82 */ /* 0x000e220000000a00 */
[----:B------:R-:W-:Y:S01]  /*40c0*/  FADD.FTZ R186, R186, -R95 ;  /* 0x8000005fbaba7221 */ /* 0x000fe20000010000 */
[----:B------:R-:W-:Y:S01]  /*40d0*/  FMUL.FTZ R82, R82, UR4 ;  /* 0x0000000452527c20 */ /* 0x000fe20008410000 */
[----:B------:R-:W-:Y:S01]  /*40e0*/  FFMA.FTZ R187, R157, R188, R187 ;  /* 0x000000bc9dbb7223 */ /* 0x000fe200000100bb */
[----:B------:R-:W-:Y:S01]  /*40f0*/  FSEL R173, R173, RZ, P0 ;  /* 0x000000ffadad7208 */ /* 0x000fe20000000000 */
[----:B------:R-:W-:Y:S01]  /*4100*/  HADD2.F32 R83, -RZ, R65.H1_H1 ;  /* 0x30000041ff537230 */ /* 0x000fe20000004100 */
[----:B------:R-:W-:Y:S01]  /*4110*/  LOP3.LUT P0, RZ, R88, 0xff, RZ, 0xc0, !PT ;  /* 0x000000ff58ff7812 */ /* 0x000fe2000780c0ff */
[----:B------:R-:W-:Y:S01]  /*4120*/  FADD.FTZ R196, R99, -R196 ;  /* 0x800000c463c47221 */ /* 0x000fe20000010000 */
[----:B------:R-:W1:Y:S01]  /*4130*/  LDC.64 R94, c[0x0][0x468] ;  /* 0x00011a00ff5e7b82 */ /* 0x000e620000000a00 */
[----:B------:R-:W-:Y:S01]  /*4140*/  FSEL R180, R82, RZ, P6 ;  /* 0x000000ff52b47208 */ /* 0x000fe20003000000 */
[----:B------:R-:W-:Y:S01]  /*4150*/  FMUL.FTZ R82, R187, R84 ;  /* 0x00000054bb527220 */ /* 0x000fe20000410000 */
[----:B------:R-:W-:Y:S01]  /*4160*/  FSEL R177, R177, RZ, P3 ;  /* 0x000000ffb1b17208 */ /* 0x000fe20001800000 */
[----:B------:R-:W-:Y:S01]  /*4170*/  FADD.FTZ R190, R190, -R191 ;  /* 0x800000bfbebe7221 */ /* 0x000fe20000010000 */
[----:B------:R-:W-:Y:S01]  /*4180*/  LOP3.LUT P3, RZ, R88, 0xff0000, RZ, 0xc0, !PT ;  /* 0x00ff000058ff7812 */ /* 0x000fe2000786c0ff */
[----:B------:R-:W-:Y:S01]  /*4190*/  FMUL.FTZ R82, R82, UR4 ;  /* 0x0000000452527c20 */ /* 0x000fe20008410000 */
[----:B------:R-:W-:Y:S01]  /*41a0*/  FSEL R172, R172, RZ, P0 ;  /* 0x000000ffacac7208 */ /* 0x000fe20000000000 */
[----:B------:R-:W-:Y:S01]  /*41b0*/  FADD.FTZ R182, R182, -R197 ;  /* 0x800000c5b6b67221 */ /* 0x000fe20000010000 */
[----:B------:R-:W-:Y:S01]  /*41c0*/  ISETP.GE.U32.AND P0, PT, R88, RZ, PT ;  /* 0x000000ff5800720c */ /* 0x000fe20003f06070 */
[----:B------:R-:W-:Y:S01]  /*41d0*/  FADD.FTZ R194, R181, -R194 ;  /* 0x800000c2b5c27221 */ /* 0x000fe20000010000 */
[----:B------:R-:W-:Y:S01]  /*41e0*/  FSEL R176, R82, RZ, P3 ;  /* 0x000000ff52b07208 */ /* 0x000fe20001800000 */
[----:B------:R-:W-:Y:S01]  /*41f0*/  HADD2.F32 R82, -RZ, R67.H1_H1 ;  /* 0x30000043ff527230 */ /* 0x000fe20000004100 */
[----:B------:R-:W-:Y:S01]  /*4200*/  F2FP.F16.F32.PACK_AB R71, R68, R71 ;  /* 0x000000474447723e */ /* 0x000fe200000000ff */
[----:B------:R-:W-:Y:S01]  /*4210*/  FFMA.FTZ R186, R157, R186, R83 ;  /* 0x000000ba9dba7223 */ /* 0x000fe20000010053 */
[----:B------:R-:W-:-:S02]  /*4220*/  LOP3.LUT P3, RZ, R89, 0xff00, RZ, 0xc0, !PT ;  /* 0x0000ff0059ff7812 */ /* 0x000fc4000786c0ff */
[----:B------:R-:W-:Y:S01]  /*4230*/  LOP3.LUT P5, RZ, R89, 0xff0000, RZ, 0xc0, !PT ;  /* 0x00ff000059ff7812 */ /* 0x000fe200078ac0ff */
[----:B------:R-:W-:Y:S01]  /*4240*/  FFMA.FTZ R196, R157, R196, R82 ;  /* 0x000000c49dc47223 */ /* 0x000fe20000010052 */
[----:B------:R-:W-:Y:S01]  /*4250*/  ISETP.GE.U32.AND.EX P0, PT, R89, 0x1000000, PT, P0 ;  /* 0x010000005900780c */ /* 0x000fe20003f06100 */
[----:B------:R-:W-:Y:S01]  /*4260*/  HADD2.F32 R89, -RZ, R67.H0_H0 ;  /* 0x20000043ff597230 */ /* 0x000fe20000004100 */
[----:B------:R-:W-:Y:S01]  /*4270*/  F2FP.F16.F32.PACK_AB R68, R78, R87 ;  /* 0x000000574e44723e */ /* 0x000fe200000000ff */
[----:B------:R-:W-:Y:S01]  /*4280*/  HADD2.F32 R78, -RZ, R64.H1_H1 ;  /* 0x30000040ff4e7230 */ /* 0x000fe20000004100 */
[----:B------:R-:W-:Y:S01]  /*4290*/  F2FP.F16.F32.PACK_AB R70, R70, R69 ;  /* 0x000000454646723e */ /* 0x000fe200000000ff */
[----:B------:R-:W-:Y:S01]  /*42a0*/  HADD2.F32 R87, -RZ, R66.H1_H1 ;  /* 0x30000042ff577230 */ /* 0x000fe20000004100 */
[----:B------:R-:W-:Y:S01]  /*42b0*/  F2FP.F16.F32.PACK_AB R69, R72, R73 ;  /* 0x000000494845723e */ /* 0x000fe200000000ff */
[----:B0-----:R-:W-:-:S04]  /*42c0*/  IMAD.WIDE.U32 R72, R156, 0x10, R90 ;  /* 0x000000109c487825 */ /* 0x001fc800078e005a */
[C---:B------:R-:W-:Y:S01]  /*42d0*/  FFMA.FTZ R190, R157.reuse, R190, R78 ;  /* 0x000000be9dbe7223 */ /* 0x040fe2000001004e */
[C---:B------:R-:W-:Y:S01]  /*42e0*/  FFMA.FTZ R99, R157.reuse, R194, R89 ;  /* 0x000000c29d637223 */ /* 0x040fe20000010059 */
[----:B------:R-:W-:Y:S01]  /*42f0*/  FFMA.FTZ R182, R157, R182, R87 ;  /* 0x000000b69db67223 */ /* 0x000fe20000010057 */
[----:B------:R-:W-:Y:S01]  /*4300*/  F2FP.F16.F32.PACK_AB R83, R75, R80 ;  /* 0x000000504b53723e */ /* 0x000fe200000000ff */
[----:B-1----:R-:W-:Y:S01]  /*4310*/  IMAD.WIDE.U32 R156, R156, 0x10, R94 ;  /* 0x000000109c9c7825 */ /* 0x002fe200078e005e */
[----:B------:R-:W-:Y:S01]  /*4320*/  F2FP.F16.F32.PACK_AB R82, R81, R74 ;  /* 0x0000004a5152723e */ /* 0x000fe200000000ff */
[----:B------:R0:W-:Y:S01]  /*4330*/  STG.E.128 desc[UR6][R72.64], R68 ;  /* 0x0000004448007986 */ /* 0x0001e2000c101d06 */
[----:B------:R-:W-:Y:S02]  /*4340*/  F2FP.F16.F32.PACK_AB R79, R76, R79 ;  /* 0x0000004f4c4f723e */ /* 0x000fe400000000ff */
[----:B------:R-:W-:Y:S02]  /*4350*/  F2FP.F16.F32.PACK_AB R78, R92, R77 ;  /* 0x0000004d5c4e723e */ /* 0x000fe400000000ff */
[----:B------:R-:W-:Y:S01]  /*4360*/  F2FP.F16.F32.PACK_AB R81, R101, R86 ;  /* 0x000000566551723e */ /* 0x000fe200000000ff */
[----:B------:R-:W-:Y:S01]  /*4370*/  IMAD.WIDE.U32 R86, R155, 0x10, R90 ;  /* 0x000000109b567825 */ /* 0x000fe200078e005a */
[----:B------:R-:W-:-:S02]  /*4380*/  F2FP.F16.F32.PACK_AB R80, R103, R98 ;  /* 0x000000626750723e */ /* 0x000fc400000000ff */
[----:B------:R-:W-:Y:S01]  /*4390*/  F2FP.F16.F32.PACK_AB R77, R164, R93 ;  /* 0x0000005da44d723e */ /* 0x000fe200000000ff */
[----:B------:R-:W-:Y:S01]  /*43a0*/  IMAD.WIDE.U32 R92, R155, 0x10, R94 ;  /* 0x000000109b5c7825 */ /* 0x000fe200078e005e */
[----:B------:R-:W-:Y:S01]  /*43b0*/  F2FP.F16.F32.PACK_AB R76, R166, R169 ;  /* 0x000000a9a64c723e */ /* 0x000fe200000000ff */
[----:B------:R-:W-:Y:S01]  /*43c0*/  STG.E.128 desc[UR6][R156.64], R80 ;  /* 0x000000509c007986 */ /* 0x000fe2000c101d06 */
[----:B------:R-:W-:Y:S02]  /*43d0*/  FSEL R174, R174, RZ, P4 ;  /* 0x000000ffaeae7208 */ /* 0x000fe40002000000 */
[C---:B------:R-:W-:Y:S01]  /*43e0*/  LOP3.LUT P4, RZ, R88.reuse, 0xff00, RZ, 0xc0, !PT ;  /* 0x0000ff0058ff7812 */ /* 0x040fe2000788c0ff */
[----:B------:R1:W-:Y:S01]  /*43f0*/  STG.E.128 desc[UR6][R86.64], R76 ;  /* 0x0000004c56007986 */ /* 0x0003e2000c101d06 */
[----:B------:R-:W-:Y:S01]  /*4400*/  LOP3.LUT P6, RZ, R88, 0xff000000, RZ, 0xc0, !PT ;  /* 0xff00000058ff7812 */ /* 0x000fe200078cc0ff */
[----:B------:R-:W-:Y:S01]  /*4410*/  IMAD.WIDE.U32 R88, R154, 0x10, R90 ;  /* 0x000000109a587825 */ /* 0x000fe200078e005a */
[----:B0-----:R-:W-:-:S03]  /*4420*/  F2FP.F16.F32.PACK_AB R68, R190, R183 ;  /* 0x000000b7be44723e */ /* 0x001fc600000000ff */
[-C--:B------:R-:W-:Y:S01]  /*4430*/  FMUL.FTZ R190, R190, R84.reuse ;  /* 0x00000054bebe7220 */ /* 0x080fe20000410000 */
[C---:B------:R-:W-:Y:S01]  /*4440*/  F2FP.F16.F32.PACK_AB R69, R186.reuse, R187 ;  /* 0x000000bbba45723e */ /* 0x040fe200000000ff */
[-C--:B------:R-:W-:Y:S01]  /*4450*/  FMUL.FTZ R186, R186, R84.reuse ;  /* 0x00000054baba7220 */ /* 0x080fe20000410000 */
[C---:B------:R-:W-:Y:S01]  /*4460*/  F2FP.F16.F32.PACK_AB R70, R182.reuse, R185 ;  /* 0x000000b9b646723e */ /* 0x040fe200000000ff */
[----:B------:R-:W-:Y:S01]  /*4470*/  FMUL.FTZ R182, R182, R84 ;  /* 0x00000054b6b67220 */ /* 0x000fe20000410000 */
[----:B------:R-:W-:Y:S01]  /*4480*/  FMUL.FTZ R190, R190, UR4 ;  /* 0x00000004bebe7c20 */ /* 0x000fe20008410000 */
[----:B------:R-:W-:Y:S01]  /*4490*/  FMUL.FTZ R186, R186, UR4 ;  /* 0x00000004baba7c20 */ /* 0x000fe20008410000 */
[----:B------:R-:W-:Y:S01]  /*44a0*/  F2FP.F16.F32.PACK_AB R71, R196, R99 ;  /* 0x00000063c447723e */ /* 0x000fe200000000ff */
[----:B------:R-:W-:Y:S01]  /*44b0*/  FMUL.FTZ R182, R182, UR4 ;  /* 0x00000004b6b67c20 */ /* 0x000fe20008410000 */
[----:B------:R-:W-:Y:S01]  /*44c0*/  F2FP.F16.F32.PACK_AB R75, R162, R167 ;  /* 0x000000a7a24b723e */ /* 0x000fe200000000ff */
[----:B------:R-:W-:Y:S01]  /*44d0*/  IMAD.WIDE.U32 R154, R154, 0x10, R94 ;  /* 0x000000109a9a7825 */ /* 0x000fe200078e005e */
[----:B------:R-:W-:-:S02]  /*44e0*/  F2FP.F16.F32.PACK_AB R74, R168, R165 ;  /* 0x000000a5a84a723e */ /* 0x000fc400000000ff */
[----:B------:R-:W-:Y:S01]  /*44f0*/  F2FP.F16.F32.PACK_AB R73, R170, R171 ;  /* 0x000000abaa49723e */ /* 0x000fe200000000ff */
[-C--:B-1----:R-:W-:Y:S01]  /*4500*/  FMUL.FTZ R86, R99, R84.reuse ;  /* 0x0000005463567220 */ /* 0x082fe20000410000 */
[----:B------:R-:W-:Y:S01]  /*4510*/  FMUL.FTZ R84, R196, R84 ;  /* 0x00000054c4547220 */ /* 0x000fe20000410000 */
[----:B------:R-:W-:Y:S01]  /*4520*/  F2FP.F16.F32.PACK_AB R79, R85, R96 ;  /* 0x00000060554f723e */ /* 0x000fe200000000ff */
[----:B------:R-:W-:-:S04]  /*4530*/  IMAD.WIDE.U32 R90, R153, 0x10, R90 ;  /* 0x00000010995a7825 */ /* 0x000fc800078e005a */
[----:B------:R-:W-:Y:S01]  /*4540*/  FMUL.FTZ R86, R86, UR4 ;  /* 0x0000000456567c20 */ /* 0x000fe20008410000 */
[----:B------:R-:W-:Y:S01]  /*4550*/  FMUL.FTZ R84, R84, UR4 ;  /* 0x0000000454547c20 */ /* 0x000fe20008410000 */
[----:B------:R-:W-:Y:S01]  /*4560*/  F2FP.F16.F32.PACK_AB R77, R100, R97 ;  /* 0x00000061644d723e */ /* 0x000fe200000000ff */
[----:B------:R-:W-:Y:S01]  /*4570*/  IMAD.WIDE.U32 R94, R153, 0x10, R94 ;  /* 0x00000010995e7825 */ /* 0x000fe200078e005e */
[----:B------:R-:W-:Y:S02]  /*4580*/  F2FP.F16.F32.PACK_AB R78, R159, R0 ;  /* 0x000000009f4e723e */ /* 0x000fe400000000ff */
[----:B------:R-:W-:Y:S02]  /*4590*/  FSEL R86, R86, RZ, P5 ;  /* 0x000000ff56567208 */ /* 0x000fe40002800000 */
[----:B------:R-:W-:Y:S02]  /*45a0*/  FSEL R87, R84, RZ, P0 ;  /* 0x000000ff54577208 */ /* 0x000fe40000000000 */
[----:B------:R-:W-:-:S02]  /*45b0*/  F2FP.F16.F32.PACK_AB R76, R163, R160 ;  /* 0x000000a0a34c723e */ /* 0x000fc400000000ff */
[----:B------:R-:W-:Y:S02]  /*45c0*/  FSEL R99, R182, RZ, P3 ;  /* 0x000000ffb6637208 */ /* 0x000fe40001800000 */
[----:B------:R-:W-:Y:S01]  /*45d0*/  FSEL R85, R186, RZ, P6 ;  /* 0x000000ffba557208 */ /* 0x000fe20003000000 */
[----:B------:R1:W-:Y:S01]  /*45e0*/  STG.E.128 desc[UR6][R92.64], R76 ;  /* 0x0000004c5c007986 */ /* 0x0003e2000c101d06 */
[----:B------:R-:W-:Y:S02]  /*45f0*/  FSEL R97, R190, RZ, P4 ;  /* 0x000000ffbe617208 */ /* 0x000fe40002000000 */
[----:B------:R-:W-:Y:S02]  /*4600*/  F2FP.F16.F32.PACK_AB R72, R179, R175 ;  /* 0x000000afb348723e */ /* 0x000fe400000000ff */
[----:B------:R-:W-:Y:S02]  /*4610*/  F2FP.F16.F32.PACK_AB R83, R158, R161 ;  /* 0x000000a19e53723e */ /* 0x000fe400000000ff */
        /* <DEDUP_REMOVED lines=8> */
[----:B------:R-:W-:Y:S01]  /*46a0*/  F2FP.F16.F32.PACK_AB R84, R97, R172 ;  /* 0x000000ac6154723e */ /* 0x000fe200000000ff */
[----:B------:R1:W-:Y:S04]  /*46b0*/  STG.E.128 desc[UR6][R90.64], R68 ;  /* 0x000000445a007986 */ /* 0x0003e8000c101d06 */
[----:B------:R1:W-:Y:S01]  /*46c0*/  STG.E.128 desc[UR6][R94.64], R84 ;  /* 0x000000545e007986 */ /* 0x0003e2000c101d06 */
[----:B------:R-:W-:Y:S05]  /*46d0*/  BRA `(.L_x_2120) ;  /* 0x00000020005c7947 */ /* 0x000fea0003800000 */
.L_x_2118:
        /* <DEDUP_REMOVED lines=10> */
[--C-:B------:R-:W-:Y:S01]  /*4780*/  FFMA.FTZ R236, R236, R82, R83.reuse ;  /* 0x00000052ecec7223 */ /* 0x100fe20000010053 */
        /* <DEDUP_REMOVED lines=9> */
[----:B------:R-:W-:Y:S01]  /*4820*/  FMUL.FTZ R77, R77, R84 ;  /* 0x000000544d4d7220 */ /* 0x000fe20000410000 */
[----:B------:R-:W-:Y:S01]  /*4830*/  FMUL.FTZ R73, R73, UR4 ;  /* 0x0000000449497c20 */ /* 0x000fe20008410000 */
[----:B------:R-:W-:Y:S01]  /*4840*/  FMUL.FTZ R75, R75, UR4 ;  /* 0x000000044b4b7c20 */ /* 0x000fe20008410000 */
[----:B------:R-:W-:Y:S01]  /*4850*/  FADD.FTZ R236, R233, -R236 ;  /* 0x800000ece9ec7221 */ /* 0x000fe20000010000 */
[C---:B-----5:R-:W-:Y:S01]  /*4860*/  LOP3.LUT P3, RZ, R94.reuse, 0xff00, RZ, 0xc0, !PT ;  /* 0x0000ff005eff7812 */ /* 0x060fe2000786c0ff */
[----:B------:R-:W-:Y:S01]  /*4870*/  FMUL.FTZ R81, R157, R234 ;  /* 0x000000ea9d517220 */ /* 0x000fe20000410000 */
[----:B------:R-:W-:Y:S01]  /*4880*/  LOP3.LUT P5, RZ, R94, 0xff0000, RZ, 0xc0, !PT ;  /* 0x00ff00005eff7812 */ /* 0x000fe200078ac0ff */
[----:B------:R-:W-:Y:S01]  /*4890*/  FADD.FTZ R240, R240, -R237 ;  /* 0x800000edf0f07221 */ /* 0x000fe20000010000 */
[----:B------:R-:W-:Y:S01]  /*48a0*/  FADD.FTZ R232, R229, -R232 ;  /* 0x800000e8e5e87221 */ /* 0x000fe20000010000 */
[----:B------:R-:W-:Y:S01]  /*48b0*/  FADD.FTZ R76, R243, -R0 ;  /* 0x80000000f34c7221 */ /* 0x000fe20000010000 */
[----:B------:R-:W-:Y:S01]  /*48c0*/  FMUL.FTZ R72, R77, UR4 ;  /* 0x000000044d487c20 */ /* 0x000fe20008410000 */
[----:B------:R-:W-:Y:S01]  /*48d0*/  LOP3.LUT P6, RZ, R95, 0xff, RZ, 0xc0, !PT ;  /* 0x000000ff5fff7812 */ /* 0x000fe200078cc0ff */
[----:B------:R-:W-:Y:S01]  /*48e0*/  FMUL.FTZ R79, R157, R236 ;  /* 0x000000ec9d4f7220 */ /* 0x000fe20000410000 */
[----:B------:R-:W-:Y:S01]  /*48f0*/  FSEL R77, R73, RZ, P3 ;  /* 0x000000ff494d7208 */ /* 0x000fe20001800000 */
[----:B------:R-:W-:Y:S01]  /*4900*/  FMUL.FTZ R81, R81, R84 ;  /* 0x0000005451517220 */ /* 0x000fe20000410000 */
        /* <DEDUP_REMOVED lines=25> */
[----:B------:R-:W-:Y:S02]  /*4aa0*/  F2FP.F16.F32.PACK_AB R75, R85, R76 ;  /* 0x0000004c554b723e */ /* 0x000fe400000000ff */
[----:B------:R-:W-:Y:S02]  /*4ab0*/  F2FP.F16.F32.PACK_AB R74, R81, R74 ;  /* 0x0000004a514a723e */ /* 0x000fe400000000ff */
[----:B------:R-:W-:Y:S02]  /*4ac0*/  F2FP.F16.F32.PACK_AB R73, R79, R0 ;  /* 0x000000004f49723e */ /* 0x000fe400000000ff */
[----:B------:R-:W-:Y:S01]  /*4ad0*/  F2FP.F16.F32.PACK_AB R72, R77, R72 ;  /* 0x000000484d48723e */ /* 0x000fe200000000ff */
[----:B------:R-:W-:Y:S06]  /*4ae0*/  BRA `(.L_x_2122) ;  /* 0x0000000400047947 */ /* 0x000fec0003800000 */
.L_x_2121:
[-CC-:B------:R-:W-:Y:S01]  /*4af0*/  FFMA.FTZ R234, R234, R82.reuse, R83.reuse ;  /* 0x00000052eaea7223 */ /* 0x180fe20000010053 */
[-CC-:B------:R-:W-:Y:S01]  /*4b00*/  FFMA.FTZ R236, R236, R82.reuse, R83.reuse ;  /* 0x00000052ecec7223 */ /* 0x180fe20000010053 */
[-CC-:B------:R-:W-:Y:S01]  /*4b10*/  FFMA.FTZ R238, R238, R82.reuse, R83.reuse ;  /* 0x00000052eeee7223 */ /* 0x180fe20000010053 */
[--C-:B------:R-:W-:Y:S01]  /*4b20*/  FFMA.FTZ R232, R232, R82, R83.reuse ;  /* 0x00000052e8e87223 */ /* 0x100fe20000010053 */
[----:B------:R-:W-:Y:S01]  /*4b30*/  FADD.FTZ R234, R231, -R234 ;  /* 0x800000eae7ea7221 */ /* 0x000fe20000010000 */
[----:B------:R-:W-:Y:S01]  /*4b40*/  FADD.FTZ R236, R233, -R236 ;  /* 0x800000ece9ec7221 */ /* 0x000fe20000010000 */
[----:B------:R-:W-:Y:S01]  /*4b50*/  FADD.FTZ R238, R235, -R238 ;  /* 0x800000eeebee7221 */ /* 0x000fe20000010000 */
[----:B------:R-:W-:Y:S01]  /*4b60*/  FADD.FTZ R232, R229, -R232 ;  /* 0x800000e8e5e87221 */ /* 0x000fe20000010000 */
[C---:B------:R-:W-:Y:S01]  /*4b70*/  FMUL.FTZ R71, R157.reuse, R234 ;  /* 0x000000ea9d477220 */ /* 0x040fe20000410000 */
[C---:B------:R-:W-:Y:S01]  /*4b80*/  FMUL.FTZ R70, R157.reuse, R236 ;  /* 0x000000ec9d467220 */ /* 0x040fe20000410000 */
[----:B------:R-:W-:Y:S01]  /*4b90*/  FMUL.FTZ R73, R157, R238 ;  /* 0x000000ee9d497220 */ /* 0x000fe20000410000 */
[----:B-----5:R-:W-:Y:S01]  /*4ba0*/  LOP3.LUT P6, RZ, R95, 0xff0000, RZ, 0xc0, !PT ;  /* 0x00ff00005fff7812 */ /* 0x020fe200078cc0ff */
[----:B------:R-:W-:Y:S01]  /*4bb0*/  FMUL.FTZ R69, R71, R84 ;  /* 0x0000005447457220 */ /* 0x000fe20000410000 */
[----:B------:R-:W-:Y:S01]  /*4bc0*/  FMUL.FTZ R232, R157, R232 ;  /* 0x000000e89de87220 */ /* 0x000fe20000410000 */
[----:B------:R-:W-:Y:S01]  /*4bd0*/  FMUL.FTZ R68, R73, R84 ;  /* 0x0000005449447220 */ /* 0x000fe20000410000 */
[--C-:B------:R-:W-:Y:S01]  /*4be0*/  FFMA.FTZ R239, R239, R82, R83.reuse ;  /* 0x00000052efef7223 */ /* 0x100fe20000010053 */
[----:B------:R-:W-:Y:S01]  /*4bf0*/  FMUL.FTZ R72, R69, UR4 ;  /* 0x0000000445487c20 */ /* 0x000fe20008410000 */
[----:B------:R-:W-:Y:S01]  /*4c00*/  FMUL.FTZ R69, R70, R84 ;  /* 0x0000005446457220 */ /* 0x000fe20000410000 */
[--C-:B------:R-:W-:Y:S01]  /*4c10*/  FFMA.FTZ R237, R237, R82, R83.reuse ;  /* 0x00000052eded7223 */ /* 0x100fe20000010053 */
[----:B------:R-:W-:Y:S01]  /*4c20*/  FMUL.FTZ R74, R232, R84 ;  /* 0x00000054e84a7220 */ /* 0x000fe20000410000 */
[-CC-:B------:R-:W-:Y:S01]  /*4c30*/  FFMA.FTZ R241, R241, R82.reuse, R83.reuse ;  /* 0x00000052f1f17223 */ /* 0x180fe20000010053 */
[----:B------:R-:W-:Y:S01]  /*4c40*/  FSEL R75, R72, RZ, P6 ;  /* 0x000000ff484b7208 */ /* 0x000fe20003000000 */
[----:B------:R-:W-:Y:S01]  /*4c50*/  FMUL.FTZ R69, R69, UR4 ;  /* 0x0000000445457c20 */ /* 0x000fe20008410000 */
[----:B------:R-:W-:Y:S01]  /*4c60*/  FFMA.FTZ R0, R0, R82, R83 ;  /* 0x0000005200007223 */ /* 0x000fe20000010053 */
[----:B------:R-:W-:Y:S01]  /*4c70*/  ISETP.GE.U32.AND P3, PT, R94, RZ, PT ;  /* 0x000000ff5e00720c */ /* 0x000fe20003f66070 */
[----:B------:R-:W-:Y:S01]  /*4c80*/  FMUL.FTZ R68, R68, UR4 ;  /* 0x0000000444447c20 */ /* 0x000fe20008410000 */
[C---:B------:R-:W-:Y:S01]  /*4c90*/  LOP3.LUT P6, RZ, R95.reuse, 0xff00, RZ, 0xc0, !PT ;  /* 0x0000ff005fff7812 */ /* 0x040fe200078cc0ff */
[----:B------:R-:W-:Y:S01]  /*4ca0*/  FADD.FTZ R242, R242, -R239 ;  /* 0x800000eff2f27221 */ /* 0x000fe20000010000 */
[----:B------:R-:W-:Y:S01]  /*4cb0*/  FADD.FTZ R240, R240, -R237 ;  /* 0x800000edf0f07221 */ /* 0x000fe20000010000 */
[----:B------:R-:W-:Y:S01]  /*4cc0*/  LOP3.LUT P5, RZ, R95, 0xff, RZ, 0xc0, !PT ;  /* 0x000000ff5fff7812 */ /* 0x000fe200078ac0ff */
[----:B------:R-:W-:Y:S01]  /*4cd0*/  FMUL.FTZ R74, R74, UR4 ;  /* 0x000000044a4a7c20 */ /* 0x000fe20008410000 */
[----:B------:R-:W-:Y:S01]  /*4ce0*/  FADD.FTZ R244, R244, -R241 ;  /* 0x800000f1f4f47221 */ /* 0x000fe20000010000 */
[----:B------:R-:W-:Y:S01]  /*4cf0*/  FADD.FTZ R0, R243, -R0 ;  /* 0x80000000f3007221 */ /* 0x000fe20000010000 */
[----:B------:R-:W-:Y:S01]  /*4d00*/  ISETP.GE.U32.AND.EX P3, PT, R95, 0x1000000, PT, P3 ;  /* 0x010000005f00780c */ /* 0x000fe20003f66130 */
[----:B------:R-:W-:Y:S01]  /*4d10*/  FMUL.FTZ R240, R157, R240 ;  /* 0x000000f09df07220 */ /* 0x000fe20000410000 */
[----:B------:R-:W-:Y:S01]  /*4d20*/  FSEL R79, R69, RZ, P6 ;  /* 0x000000ff454f7208 */ /* 0x000fe20003000000 */
[C---:B------:R-:W-:Y:S01]  /*4d30*/  FMUL.FTZ R69, R157.reuse, R242 ;  /* 0x000000f29d457220 */ /* 0x040fe20000410000 */
[----:B------:R-:W-:Y:S01]  /*4d40*/  FSEL R76, R68, RZ, P5 ;  /* 0x000000ff444c7208 */ /* 0x000fe20002800000 */
[C---:B------:R-:W-:Y:S01]  /*4d50*/  FMUL.FTZ R68, R157.reuse, R244 ;  /* 0x000000f49d447220 */ /* 0x040fe20000410000 */
[----:B------:R-:W-:Y:S01]  /*4d60*/  F2FP.F16.F32.PACK_AB R70, R70, R73 ;  /* 0x000000494646723e */ /* 0x000fe200000000ff */
[----:B------:R-:W-:Y:S01]  /*4d70*/  FMUL.FTZ R73, R157, R0 ;  /* 0x000000009d497220 */ /* 0x000fe20000410000 */
[----:B------:R-:W-:Y:S01]  /*4d80*/  FSEL R78, R74, RZ, P3 ;  /* 0x000000ff4a4e7208 */ /* 0x000fe20001800000 */
[-C--:B------:R-:W-:Y:S01]  /*4d90*/  FMUL.FTZ R74, R69, R84.reuse ;  /* 0x00000054454a7220 */ /* 0x080fe20000410000 */
[C---:B------:R-:W-:Y:S01]  /*4da0*/  F2FP.F16.F32.PACK_AB R69, R240.reuse, R69 ;  /* 0x00000045f045723e */ /* 0x040fe200000000ff */
        /* <DEDUP_REMOVED lines=11> */
[----:B------:R-:W-:Y:S02]  /*4e60*/  F2FP.F16.F32.PACK_AB R68, R68, R73 ;  /* 0x000000494444723e */ /* 0x000fe400000000ff */
[----:B------:R-:W-:Y:S02]  /*4e70*/  FSEL R73, R74, RZ, P5 ;  /* 0x000000ff4a497208 */ /* 0x000fe40002800000 */
[----:B------:R-:W-:-:S02]  /*4e80*/  FSEL R240, R240, RZ, P6 ;  /* 0x000000fff0f07208 */ /* 0x000fc40003000000 */
[----:B------:R-:W-:Y:S02]  /*4e90*/  FSEL R77, R72, RZ, P3 ;  /* 0x000000ff484d7208 */ /* 0x000fe40001800000 */
[----:B------:R-:W-:Y:S02]  /*4ea0*/  FSEL R0, R0, RZ, P4 ;  /* 0x000000ff00007208 */ /* 0x000fe40002000000 */
[----:B------:R-:W-:Y:S02]  /*4eb0*/  F2FP.F16.F32.PACK_AB R71, R232, R71 ;  /* 0x00000047e847723e */ /* 0x000fe400000000ff */
[----:B------:R-:W-:Y:S02]  /*4ec0*/  F2FP.F16.F32.PACK_AB R75, R78, R75 ;  /* 0x0000004b4e4b723e */ /* 0x000fe400000000ff */
[----:B------:R-:W-:Y:S02]  /*4ed0*/  F2FP.F16.F32.PACK_AB R74, R79, R76 ;  /* 0x0000004c4f4a723e */ /* 0x000fe400000000ff */
[----:B------:R-:W-:-:S02]  /*4ee0*/  F2FP.F16.F32.PACK_AB R73, R240, R73 ;  /* 0x00000049f049723e */ /* 0x000fc400000000ff */
[----:B------:R-:W-:-:S07]  /*4ef0*/  F2FP.F16.F32.PACK_AB R72, R77, R0 ;  /* 0x000000004d48723e */ /* 0x000fce00000000ff */
.L_x_2122:
        /* <DEDUP_REMOVED lines=17> */
[----:B------:R-:W-:Y:S01]  /*5010*/  FMUL.FTZ R70, R157, R70 ;  /* 0x000000469d467220 */ /* 0x000fe20000410000 */
[----:B------:R-:W-:Y:S01]  /*5020*/  LOP3.LUT P6, RZ, R93, 0xff0000, RZ, 0xc0, !PT ;  /* 0x00ff00005dff7812 */ /* 0x000fe200078cc0ff */
[-C--:B------:R-:W-:Y:S01]  /*5030*/  FMUL.FTZ R68, R71, R84.reuse ;  /* 0x0000005447447220 */ /* 0x080fe20000410000 */
[----:B------:R-:W-:Y:S01]  /*5040*/  FMUL.FTZ R0, R73, R84 ;  /* 0x0000005449007220 */ /* 0x000fe20000410000 */
[----:B------:R-:W-:Y:S01]  /*5050*/  FMUL.FTZ R72, R157, R72 ;  /* 0x000000489d487220 */ /* 0x000fe20000410000 */
[----:B------:R-:W-:Y:S01]  /*5060*/  LOP3.LUT P5, RZ, R93, 0xff, RZ, 0xc0, !PT ;  /* 0x000000ff5dff7812 */ /* 0x000fe200078ac0ff */
[----:B------:R-:W-:Y:S01]  /*5070*/  FMUL.FTZ R69, R68, UR4 ;  /* 0x0000000444457c20 */ /* 0x000fe20008410000 */
[----:B------:R-:W-:Y:S01]  /*5080*/  FMUL.FTZ R68, R70, R84 ;  /* 0x0000005446447220 */ /* 0x000fe20000410000 */
[----:B------:R-:W-:Y:S01]  /*5090*/  FMUL.FTZ R0, R0, UR4 ;  /* 0x0000000400007c20 */ /* 0x000fe20008410000 */
[-CC-:B------:R-:W-:Y:S01]  /*50a0*/  FFMA.FTZ R218, R218, R82.reuse, R83.reuse ;  /* 0x00000052dada7223 */ /* 0x180fe20000010053 */
[--C-:B------:R-:W-:Y:S01]  /*50b0*/  FFMA.FTZ R220, R220, R82, R83.reuse ;  /* 0x00000052dcdc7223 */ /* 0x100fe20000010053 */
[----:B------:R-:W-:Y:S01]  /*50c0*/  FSEL R85, R69, RZ, P6 ;  /* 0x000000ff45557208 */ /* 0x000fe20003000000 */
[----:B------:R-:W-:Y:S01]  /*50d0*/  FMUL.FTZ R68, R68, UR4 ;  /* 0x0000000444447c20 */ /* 0x000fe20008410000 */
[----:B------:R-:W-:Y:S01]  /*50e0*/  LOP3.LUT P6, RZ, R93, 0xff00, RZ, 0xc0, !PT ;  /* 0x0000ff005dff7812 */ /* 0x000fe200078cc0ff */
[----:B------:R-:W-:Y:S01]  /*50f0*/  FMUL.FTZ R74, R72, R84 ;  /* 0x00000054484a7220 */ /* 0x000fe20000410000 */
[-CC-:B------:R-:W-:Y:S01]  /*5100*/  FFMA.FTZ R216, R216, R82.reuse, R83.reuse ;  /* 0x00000052d8d87223 */ /* 0x180fe20000010053 */
[----:B------:R-:W-:Y:S01]  /*5110*/  FFMA.FTZ R69, R214, R82, R83 ;  /* 0x00000052d6457223 */ /* 0x000fe20000010053 */
[----:B------:R-:W-:Y:S01]  /*5120*/  ISETP.GE.U32.AND P3, PT, R92, RZ, PT ;  /* 0x000000ff5c00720c */ /* 0x000fe20003f66070 */
[----:B------:R-:W-:Y:S01]  /*5130*/  FADD.FTZ R218, R215, -R218 ;  /* 0x800000dad7da7221 */ /* 0x000fe20000010000 */
[----:B------:R-:W-:Y:S01]  /*5140*/  FSEL R80, R0, RZ, P5 ;  /* 0x000000ff00507208 */ /* 0x000fe20002800000 */
[----:B------:R-:W-:Y:S01]  /*5150*/  FADD.FTZ R0, R217, -R220 ;  /* 0x800000dcd9007221 */ /* 0x000fe20000010000 */
[----:B------:R-:W-:Y:S01]  /*5160*/  FSEL R81, R68, RZ, P6 ;  /* 0x000000ff44517208 */ /* 0x000fe20003000000 */
[----:B------:R-:W-:Y:S01]  /*5170*/  FMUL.FTZ R74, R74, UR4 ;  /* 0x000000044a4a7c20 */ /* 0x000fe20008410000 */
[----:B------:R-:W-:Y:S01]  /*5180*/  FADD.FTZ R68, R213, -R216 ;  /* 0x800000d8d5447221 */ /* 0x000fe20000010000 */
[----:B------:R-:W-:Y:S01]  /*5190*/  FADD.FTZ R212, R212, -R69 ;  /* 0x80000045d4d47221 */ /* 0x000fe20000010000 */
[----:B------:R-:W-:Y:S01]  /*51a0*/  ISETP.GE.U32.AND.EX P3, PT, R93, 0x1000000, PT, P3 ;  /* 0x010000005d00780c */ /* 0x000fe20003f66130 */
[C---:B------:R-:W-:Y:S01]  /*51b0*/  FMUL.FTZ R69, R157.reuse, R218 ;  /* 0x000000da9d457220 */ /* 0x040fe20000410000 */
[C---:B------:R-:W-:Y:S01]  /*51c0*/  FMUL.FTZ R0, R157.reuse, R0 ;  /* 0x000000009d007220 */ /* 0x040fe20000410000 */
[----:B------:R-:W-:Y:S01]  /*51d0*/  F2FP.F16.F32.PACK_AB R70, R70, R73 ;  /* 0x000000494646723e */ /* 0x000fe200000000ff */
[C---:B------:R-:W-:Y:S01]  /*51e0*/  FMUL.FTZ R68, R157.reuse, R68 ;  /* 0x000000449d447220 */ /* 0x040fe20000410000 */
[----:B------:R-:W-:Y:S01]  /*51f0*/  FMUL.FTZ R73, R157, R212 ;  /* 0x000000d49d497220 */ /* 0x000fe20000410000 */
[----:B------:R-:W-:Y:S01]  /*5200*/  FSEL R86, R74, RZ, P3 ;  /* 0x000000ff4a567208 */ /* 0x000fe20001800000 */
[-C--:B------:R-:W-:Y:S01]  /*5210*/  FMUL.FTZ R74, R69, R84.reuse ;  /* 0x00000054454a7220 */ /* 0x080fe20000410000 */
[----:B------:R-:W-:Y:S01]  /*5220*/  F2FP.F16.F32.PACK_AB R71, R72, R71 ;  /* 0x000000474847723e */ /* 0x000fe200000000ff */
[CC--:B------:R-:W-:Y:S01]  /*5230*/  FMUL.FTZ R75, R0.reuse, R84.reuse ;  /* 0x00000054004b7220 */ /* 0x0c0fe20000410000 */
[----:B------:R-:W-:Y:S01]  /*5240*/  F2FP.F16.F32.PACK_AB R69, R0, R69 ;  /* 0x000000450045723e */ /* 0x000fe200000000ff */
        /* <DEDUP_REMOVED lines=18> */
[----:B------:R-:W-:Y:S01]  /*5370*/  F2FP.F16.F32.PACK_AB R72, R79, R0 ;  /* 0x000000004f48723e */ /* 0x000fe200000000ff */
[----:B------:R-:W-:Y:S06]  /*5380*/  BRA `(.L_x_2124) ;  /* 0x0000000000f47947 */ /* 0x000fec0003800000 */
.L_x_2123:
[-CC-:B------:R-:W-:Y:S01]  /*5390*/  FFMA.FTZ R216, R216, R82.reuse, R83.reuse ;  /* 0x00000052d8d87223 */ /* 0x180fe20000010053 */
[-CC-:B------:R-:W-:Y:S01]  /*53a0*/  FFMA.FTZ R218, R218, R82.reuse, R83.reuse ;  /* 0x00000052dada7223 */ /* 0x180fe20000010053 */
[-CC-:B0-----:R-:W-:Y:S01]  /*53b0*/  FFMA.FTZ R75, R224, R82.reuse, R83.reuse ;  /* 0x00000052e04b7223 */ /* 0x181fe20000010053 */
        /* <DEDUP_REMOVED lines=9> */
[--C-:B------:R-:W-:Y:S01]  /*5450*/  FFMA.FTZ R72, R225, R82, R83.reuse ;  /* 0x00000052e1487223 */ /* 0x100fe20000010053 */
[----:B------:R-:W-:Y:S01]  /*5460*/  FMUL.FTZ R79, R157, R0 ;  /* 0x000000009d4f7220 */ /* 0x000fe20000410000 */
[-C--:B------:R-:W-:Y:S01]  /*5470*/  FMUL.FTZ R73, R73, R84.reuse ;  /* 0x0000005449497220 */ /* 0x080fe20000410000 */
[----:B------:R-:W-:Y:S01]  /*5480*/  FMUL.FTZ R75, R75, R84 ;  /* 0x000000544b4b7220 */ /* 0x000fe20000410000 */
[----:B------:R-:W-:Y:S01]  /*5490*/  FADD.FTZ R78, R223, -R72 ;  /* 0x80000048df4e7221 */ /* 0x000fe20000010000 */
[-CC-:B------:R-:W-:Y:S01]  /*54a0*/  FFMA.FTZ R220, R220, R82.reuse, R83.reuse ;  /* 0x00000052dcdc7223 */ /* 0x180fe20000010053 */
[----:B------:R-:W-:Y:S01]  /*54b0*/  FFMA.FTZ R227, R227, R82, R83 ;  /* 0x00000052e3e37223 */ /* 0x000fe20000010053 */
[----:B------:R-:W-:Y:S01]  /*54c0*/  FMUL.FTZ R79, R79, R84 ;  /* 0x000000544f4f7220 */ /* 0x000fe20000410000 */
[----:B------:R-:W-:Y:S01]  /*54d0*/  FMUL.FTZ R73, R73, UR4 ;  /* 0x0000000449497c20 */ /* 0x000fe20008410000 */
[----:B------:R-:W-:Y:S01]  /*54e0*/  FMUL.FTZ R75, R75, UR4 ;  /* 0x000000044b4b7c20 */ /* 0x000fe20008410000 */
[C---:B------:R-:W-:Y:S01]  /*54f0*/  LOP3.LUT P3, RZ, R92.reuse, 0xff00, RZ, 0xc0, !PT ;  /* 0x0000ff005cff7812 */ /* 0x040fe2000786c0ff */
[----:B------:R-:W-:Y:S01]  /*5500*/  FMUL.FTZ R85, R157, R78 ;  /* 0x0000004e9d557220 */ /* 0x000fe20000410000 */
[----:B------:R-:W-:Y:S01]  /*5510*/  LOP3.LUT P5, RZ, R92, 0xff0000, RZ, 0xc0, !PT ;  /* 0x00ff00005cff7812 */ /* 0x000fe200078ac0ff */
        /* <DEDUP_REMOVED lines=35> */
[----:B------:R-:W-:-:S07]  /*5750*/  F2FP.F16.F32.PACK_AB R72, R79, R72 ;  /* 0x000000484f48723e */ /* 0x000fce00000000ff */
.L_x_2124:
        /* <DEDUP_REMOVED lines=9> */
[----:B------:R-:W-:Y:S01]  /*57f0*/  FFMA.FTZ R197, R197, R82, R83 ;  /* 0x00000052c5c57223 */ /* 0x000fe20000010053 */
[----:B------:R-:W-:Y:S01]  /*5800*/  FADD.FTZ R198, R199, -R198 ;  /* 0x800000c6c7c67221 */ /* 0x000fe20000010000 */
[----:B------:R-:W-:Y:S01]  /*5810*/  FADD.FTZ R202, R203, -R202 ;  /* 0x800000cacbca7221 */ /* 0x000fe20000010000 */
[----:B0-----:R-:W-:Y:S01]  /*5820*/  FADD.FTZ R70, R200, -R201 ;  /* 0x800000c9c8467221 */ /* 0x001fe20000010000 */
        /* <DEDUP_REMOVED lines=59> */
.L_x_2125:
        /* <DEDUP_REMOVED lines=8> */
[C---:B0-----:R-:W-:Y:S01]  /*5c60*/  FMUL.FTZ R73, R157.reuse, R208 ;  /* 0x000000d09d497220 */ /* 0x041fe20000410000 */
        /* <DEDUP_REMOVED lines=12> */
[C---:B------:R-:W-:Y:S01]  /*5d30*/  LOP3.LUT P3, RZ, R90.reuse, 0xff00, RZ, 0xc0, !PT ;  /* 0x0000ff005aff7812 */ /* 0x040fe2000786c0ff */
        /* <DEDUP_REMOVED lines=39> */
.L_x_2126:
[----:B------:R-:W0:Y:S02]  /*5fb0*/  @P0 LDC.64 R78, c[0x0][0x478] ;  /* 0x00011e00ff4e0b82 */ /* 0x000e240000000a00 */
[----:B0-----:R-:W-:-:S04]  /*5fc0*/  @P0 IMAD.WIDE.U32 R78, R154, 0x10, R78 ;  /* 0x000000109a4e0825 */ /* 0x001fc800078e004e */
[----:B------:R-:W-:Y:S01]  /*5fd0*/  IMAD.WIDE.U32 R154, R154, 0x10, R76 ;  /* 0x000000109a9a7825 */ /* 0x000fe200078e004c */
        /* <DEDUP_REMOVED lines=9> */
[----:B------:R-:W-:Y:S01]  /*6070*/  FADD.FTZ R184, R185, -R184 ;  /* 0x800000b8b9b87221 */ /* 0x000fe20000010000 */
[----:B0-----:R-:W-:Y:S01]  /*6080*/  FADD.FTZ R70, R182, -R183 ;  /* 0x800000b7b6467221 */ /* 0x001fe20000010000 */
[C---:B------:R-:W-:Y:S01]  /*6090*/  FMUL.FTZ R79, R157.reuse, R180 ;  /* 0x000000b49d4f7220 */ /* 0x040fe20000410000 */
[C---:B------:R-:W-:Y:S01]  /*60a0*/  FMUL.FTZ R69, R157.reuse, R188 ;  /* 0x000000bc9d457220 */ /* 0x040fe20000410000 */
[----:B------:R-:W-:Y:S01]  /*60b0*/  FMUL.FTZ R71, R157, R184 ;  /* 0x000000b89d477220 */ /* 0x000fe20000410000 */
[----:B------:R-:W-:Y:S01]  /*60c0*/  LOP3.LUT P5, RZ, R89, 0xff0000, RZ, 0xc0, !PT ;  /* 0x00ff000059ff7812 */ /* 0x000fe200078ac0ff */
[-C--:B------:R-:W-:Y:S01]  /*60d0*/  FMUL.FTZ R0, R79, R84.reuse ;  /* 0x000000544f007220 */ /* 0x080fe20000410000 */
[----:B------:R-:W-:Y:S01]  /*60e0*/  LOP3.LUT P6, RZ, R88, 0xff0000, RZ, 0xc0, !PT ;  /* 0x00ff000058ff7812 */ /* 0x000fe200078cc0ff */
[----:B------:R-:W-:Y:S01]  /*60f0*/  FMUL.FTZ R68, R71, R84 ;  /* 0x0000005447447220 */ /* 0x000fe20000410000 */
[----:B------:R-:W-:Y:S01]  /*6100*/  FMUL.FTZ R70, R157, R70 ;  /* 0x000000469d467220 */ /* 0x000fe20000410000 */
[----:B------:R-:W-:Y:S01]  /*6110*/  FMUL.FTZ R73, R0, UR4 ;  /* 0x0000000400497c20 */ /* 0x000fe20008410000 */
[----:B------:R-:W-:Y:S01]  /*6120*/  FMUL.FTZ R0, R69, R84 ;  /* 0x0000005445007220 */ /* 0x000fe20000410000 */
[-CC-:B------:R-:W-:Y:S01]  /*6130*/  FFMA.FTZ R187, R187, R82.reuse, R83.reuse ;  /* 0x00000052bbbb7223 */ /* 0x180fe20000010053 */
[-CC-:B------:R-:W-:Y:S01]  /*6140*/  FFMA.FTZ R78, R195, R82.reuse, R83.reuse ;  /* 0x00000052c34e7223 */ /* 0x180fe20000010053 */
[----:B------:R-:W-:Y:S01]  /*6150*/  FMUL.FTZ R68, R68, UR4 ;  /* 0x0000000444447c20 */ /* 0x000fe20008410000 */
[----:B------:R-:W-:Y:S01]  /*6160*/  FMUL.FTZ R0, R0, UR4 ;  /* 0x0000000400007c20 */ /* 0x000fe20008410000 */
[----:B------:R-:W-:Y:S01]  /*6170*/  LOP3.LUT P3, RZ, R89, 0xff, RZ, 0xc0, !PT ;  /* 0x000000ff59ff7812 */ /* 0x000fe2000786c0ff */
[-CC-:B------:R-:W-:Y:S01]  /*6180*/  FFMA.FTZ R191, R191, R82.reuse, R83.reuse ;  /* 0x00000052bfbf7223 */ /* 0x180fe20000010053 */
[----:B------:R-:W-:Y:S01]  /*6190*/  FSEL R80, R73, RZ, P5 ;  /* 0x000000ff49507208 */ /* 0x000fe20002800000 */
[----:B------:R-:W-:Y:S01]  /*61a0*/  FFMA.FTZ R82, R192, R82, R83 ;  /* 0x00000052c0527223 */ /* 0x000fe20000010053 */
[----:B------:R-:W-:Y:S01]  /*61b0*/  FMUL.FTZ R72, R70, R84 ;  /* 0x0000005446487220 */ /* 0x000fe20000410000 */
[----:B------:R-:W-:Y:S01]  /*61c0*/  FSEL R73, R0, RZ, P6 ;  /* 0x000000ff00497208 */ /* 0x000fe20003000000 */
[----:B------:R-:W-:Y:S01]  /*61d0*/  FADD.FTZ R0, R186, -R187 ;  /* 0x800000bbba007221 */ /* 0x000fe20000010000 */
[----:B------:R-:W-:Y:S01]  /*61e0*/  FADD.FTZ R78, R99, -R78 ;  /* 0x8000004e634e7221 */ /* 0x000fe20000010000 */
[----:B------:R-:W-:Y:S01]  /*61f0*/  FSEL R74, R68, RZ, P3 ;  /* 0x000000ff444a7208 */ /* 0x000fe20001800000 */
[----:B------:R-:W-:Y:S01]  /*6200*/  FADD.FTZ R68, R190, -R191 ;  /* 0x800000bfbe447221 */ /* 0x000fe20000010000 */
[----:B------:R-:W-:Y:S01]  /*6210*/  FMUL.FTZ R72, R72, UR4 ;  /* 0x0000000448487c20 */ /* 0x000fe20008410000 */
[----:B------:R-:W-:Y:S01]  /*6220*/  FADD.FTZ R82, R193, -R82 ;  /* 0x80000052c1527221 */ /* 0x000fe20000010000 */
[----:B------:R-:W-:Y:S01]  /*6230*/  LOP3.LUT P5, RZ, R89, 0xff00, RZ, 0xc0, !PT ;  /* 0x0000ff0059ff7812 */ /* 0x000fe200078ac0ff */
[C---:B------:R-:W-:Y:S01]  /*6240*/  FMUL.FTZ R0, R157.reuse, R0 ;  /* 0x000000009d007220 */ /* 0x040fe20000410000 */
[C---:B------:R-:W-:Y:S01]  /*6250*/  FMUL.FTZ R78, R157.reuse, R78 ;  /* 0x0000004e9d4e7220 */ /* 0x040fe20000410000 */
[C---:B------:R-:W-:Y:S01]  /*6260*/  FMUL.FTZ R68, R157.reuse, R68 ;  /* 0x000000449d447220 */ /* 0x040fe20000410000 */
[----:B------:R-:W-:Y:S01]  /*6270*/  FMUL.FTZ R157, R157, R82 ;  /* 0x000000529d9d7220 */ /* 0x000fe20000410000 */
[----:B------:R-:W-:Y:S01]  /*6280*/  FSEL R75, R72, RZ, P5 ;  /* 0x000000ff484b7208 */ /* 0x000fe20002800000 */
[----:B------:R-:W-:Y:S01]  /*6290*/  FMUL.FTZ R72, R0, R84 ;  /* 0x0000005400487220 */ /* 0x000fe20000410000 */
[----:B------:R-:W-:-:S02]  /*62a0*/  F2FP.F16.F32.PACK_AB R70, R70, R71 ;  /* 0x000000474646723e */ /* 0x000fc400000000ff */
[----:B------:R-:W-:Y:S01]  /*62b0*/  F2FP.F16.F32.PACK_AB R69, R0, R69 ;  /* 0x000000450045723e */ /* 0x000fe200000000ff */
[-C--:B------:R-:W-:Y:S01]  /*62c0*/  FMUL.FTZ R0, R68, R84.reuse ;  /* 0x0000005444007220 */ /* 0x080fe20000410000 */
[C---:B------:R-:W-:Y:S01]  /*62d0*/  F2FP.F16.F32.PACK_AB R71, R78.reuse, R79 ;  /* 0x0000004f4e47723e */ /* 0x040fe200000000ff */
        /* <DEDUP_REMOVED lines=8> */
[----:B------:R-:W-:-:S02]  /*6360*/  LOP3.LUT P4, RZ, R88, 0xff, RZ, 0xc0, !PT ;  /* 0x000000ff58ff7812 */ /* 0x000fc4000788c0ff */
[----:B------:R-:W-:Y:S02]  /*6370*/  LOP3.LUT P5, RZ, R88, 0xff00, RZ, 0xc0, !PT ;  /* 0x0000ff0058ff7812 */ /* 0x000fe400078ac0ff */
[----:B------:R-:W-:Y:S02]  /*6380*/  ISETP.GE.U32.AND.EX P3, PT, R89, 0x1000000, PT, P3 ;  /* 0x010000005900780c */ /* 0x000fe40003f66130 */
[----:B------:R-:W-:Y:S02]  /*6390*/  FSEL R78, R72, RZ, P6 ;  /* 0x000000ff484e7208 */ /* 0x000fe40003000000 */
[----:B------:R-:W-:Y:S02]  /*63a0*/  FSEL R79, R0, RZ, P5 ;  /* 0x000000ff004f7208 */ /* 0x000fe40002800000 */
[----:B------:R-:W-:Y:S02]  /*63b0*/  FSEL R81, R81, RZ, P3 ;  /* 0x000000ff51517208 */ /* 0x000fe40001800000 */
[----:B------:R-:W-:-:S02]  /*63c0*/  FSEL R72, R84, RZ, P4 ;  /* 0x000000ff54487208 */ /* 0x000fc40002000000 */
[----:B------:R-:W-:Y:S02]  /*63d0*/  F2FP.F16.F32.PACK_AB R74, R75, R74 ;  /* 0x0000004a4b4a723e */ /* 0x000fe400000000ff */
[----:B------:R-:W-:Y:S02]  /*63e0*/  F2FP.F16.F32.PACK_AB R68, R68, R157 ;  /* 0x0000009d4444723e */ /* 0x000fe400000000ff */
[----:B------:R-:W-:Y:S02]  /*63f0*/  F2FP.F16.F32.PACK_AB R73, R78, R73 ;  /* 0x000000494e49723e */ /* 0x000fe400000000ff */
[----:B------:R-:W-:Y:S02]  /*6400*/  F2FP.F16.F32.PACK_AB R75, R81, R80 ;  /* 0x00000050514b723e */ /* 0x000fe400000000ff */
[----:B------:R-:W-:Y:S01]  /*6410*/  F2FP.F16.F32.PACK_AB R72, R79, R72 ;  /* 0x000000484f48723e */ /* 0x000fe200000000ff */
[----:B------:R-:W-:Y:S06]  /*6420*/  BRA `(.L_x_2128) ;  /* 0x0000000000f47947 */ /* 0x000fec0003800000 */
.L_x_2127:
        /* <DEDUP_REMOVED lines=8> */
[----:B------:R-:W-:Y:S01]  /*64b0*/  FMUL.FTZ R81, R157, R184 ;  /* 0x000000b89d517220 */ /* 0x000fe20000410000 */
[-CC-:B------:R-:W-:Y:S01]  /*64c0*/  FFMA.FTZ R183, R183, R82.reuse, R83.reuse ;  /* 0x00000052b7b77223 */ /* 0x180fe20000010053 */
[--C-:B------:R-:W-:Y:S01]  /*64d0*/  FFMA.FTZ R0, R195, R82, R83.reuse ;  /* 0x00000052c3007223 */ /* 0x100fe20000010053 */
[----:B------:R-:W-:Y:S01]  /*64e0*/  FADD.FTZ R180, R181, -R180 ;  /* 0x800000b4b5b47221 */ /* 0x000fe20000010000 */
[C---:B0-----:R-:W-:Y:S01]  /*64f0*/  FMUL.FTZ R73, R157.reuse, R190 ;  /* 0x000000be9d497220 */ /* 0x041fe20000410000 */
[----:B------:R-:W-:Y:S01]  /*6500*/  FFMA.FTZ R82, R192, R82, R83 ;  /* 0x00000052c0527223 */ /* 0x000fe20000010053 */
[----:B------:R-:W-:Y:S01]  /*6510*/  FMUL.FTZ R75, R157, R188 ;  /* 0x000000bc9d4b7220 */ /* 0x000fe20000410000 */
[----:B------:R-:W-:Y:S01]  /*6520*/  FMUL.FTZ R81, R81, R84 ;  /* 0x0000005451517220 */ /* 0x000fe20000410000 */
[----:B------:R-:W-:Y:S01]  /*6530*/  FADD.FTZ R186, R186, -R187 ;  /* 0x800000bbbaba7221 */ /* 0x000fe20000010000 */
[----:B------:R-:W-:Y:S01]  /*6540*/  FADD.FTZ R182, R182, -R183 ;  /* 0x800000b7b6b67221 */ /* 0x000fe20000010000 */
[----:B------:R-:W-:Y:S01]  /*6550*/  FADD.FTZ R0, R99, -R0 ;  /* 0x8000000063007221 */ /* 0x000fe20000010000 */
[----:B------:R-:W-:Y:S01]  /*6560*/  FMUL.FTZ R85, R157, R180 ;  /* 0x000000b49d557220 */ /* 0x000fe20000410000 */
[-C--:B------:R-:W-:Y:S01]  /*6570*/  FMUL.FTZ R73, R73, R84.reuse ;  /* 0x0000005449497220 */ /* 0x080fe20000410000 */
[----:B------:R-:W-:Y:S01]  /*6580*/  FADD.FTZ R82, R193, -R82 ;  /* 0x80000052c1527221 */ /* 0x000fe20000010000 */
[----:B------:R-:W-:Y:S01]  /*6590*/  FMUL.FTZ R75, R75, R84 ;  /* 0x000000544b4b7220 */ /* 0x000fe20000410000 */
[----:B------:R-:W-:Y:S01]  /*65a0*/  FMUL.FTZ R81, R81, UR4 ;  /* 0x0000000451517c20 */ /* 0x000fe20008410000 */
[C---:B------:R-:W-:Y:S01]  /*65b0*/  FMUL.FTZ R79, R157.reuse, R186 ;  /* 0x000000ba9d4f7220 */ /* 0x040fe20000410000 */
[C---:B------:R-:W-:Y:S01]  /*65c0*/  FMUL.FTZ R83, R157.reuse, R182 ;  /* 0x000000b69d537220 */ /* 0x040fe20000410000 */
[----:B------:R-:W-:Y:S01]  /*65d0*/  FMUL.FTZ R87, R157, R0 ;  /* 0x000000009d577220 */ /* 0x000fe20000410000 */
[----:B------:R-:W-:Y:S01]  /*65e0*/  FMUL.FTZ R85, R85, R84 ;  /* 0x0000005455557220 */ /* 0x000fe20000410000 */
[----:B------:R-:W-:Y:S01]  /*65f0*/  FMUL.FTZ R73, R73, UR4 ;  /* 0x0000000449497c20 */ /* 0x000fe20008410000 */
[----:B------:R-:W-:Y:S01]  /*6600*/  LOP3.LUT P6, RZ, R89, 0xff, RZ, 0xc0, !PT ;  /* 0x000000ff59ff7812 */ /* 0x000fe200078cc0ff */
[----:B------:R-:W-:Y:S01]  /*6610*/  FMUL.FTZ R157, R157, R82 ;  /* 0x000000529d9d7220 */ /* 0x000fe20000410000 */
[C---:B------:R-:W-:Y:S01]  /*6620*/  LOP3.LUT P3, RZ, R88.reuse, 0xff00, RZ, 0xc0, !PT ;  /* 0x0000ff0058ff7812 */ /* 0x040fe2000786c0ff */
[----:B------:R-:W-:Y:S01]  /*6630*/  FMUL.FTZ R75, R75, UR4 ;  /* 0x000000044b4b7c20 */ /* 0x000fe20008410000 */
[-C--:B------:R-:W-:Y:S01]  /*6640*/  FMUL.FTZ R0, R79, R84.reuse ;  /* 0x000000544f007220 */ /* 0x080fe20000410000 */
[----:B------:R-:W-:Y:S01]  /*6650*/  LOP3.LUT P5, RZ, R88, 0xff0000, RZ, 0xc0, !PT ;  /* 0x00ff000058ff7812 */ /* 0x000fe200078ac0ff */
[----:B------:R-:W-:Y:S01]  /*6660*/  FMUL.FTZ R85, R85, UR4 ;  /* 0x0000000455557c20 */ /* 0x000fe20008410000 */
[----:B------:R-:W-:Y:S01]  /*6670*/  FSEL R74, R81, RZ, P6 ;  /* 0x000000ff514a7208 */ /* 0x000fe20003000000 */
[-C--:B------:R-:W-:Y:S01]  /*6680*/  FMUL.FTZ R83, R83, R84.reuse ;  /* 0x0000005453537220 */ /* 0x080fe20000410000 */
[-C--:B------:R-:W-:Y:S01]  /*6690*/  FMUL.FTZ R87, R87, R84.reuse ;  /* 0x0000005457577220 */ /* 0x080fe20000410000 */
[----:B------:R-:W-:Y:S01]  /*66a0*/  FMUL.FTZ R157, R157, R84 ;  /* 0x000000549d9d7220 */ /* 0x000fe20000410000 */
[----:B------:R-:W-:Y:S01]  /*66b0*/  FSEL R79, R73, RZ, P3 ;  /* 0x000000ff494f7208 */ /* 0x000fe20001800000 */
[----:B------:R-:W-:Y:S01]  /*66c0*/  FMUL.FTZ R0, R0, UR4 ;  /* 0x0000000400007c20 */ /* 0x000fe20008410000 */
[----:B------:R-:W-:Y:S01]  /*66d0*/  LOP3.LUT P6, RZ, R89, 0xff0000, RZ, 0xc0, !PT ;  /* 0x00ff000059ff7812 */ /* 0x000fe200078cc0ff */
[----:B------:R-:W-:Y:S01]  /*66e0*/  FMUL.FTZ R87, R87, UR4 ;  /* 0x0000000457577c20 */ /* 0x000fe20008410000 */
[----:B------:R-:W-:Y:S01]  /*66f0*/  ISETP.GE.U32.AND P3, PT, R88, RZ, PT ;  /* 0x000000ff5800720c */ /* 0x000fe20003f66070 */
[----:B------:R-:W-:Y:S01]  /*6700*/  FMUL.FTZ R83, R83, UR4 ;  /* 0x0000000453537c20 */ /* 0x000fe20008410000 */
[----:B------:R-:W-:Y:S01]  /*6710*/  FSEL R73, R75, RZ, P5 ;  /* 0x000000ff4b497208 */ /* 0x000fe20002800000 */
        /* <DEDUP_REMOVED lines=10> */
[----:B------:R-:W-:Y:S02]  /*67c0*/  F2FP.F16.F32.PACK_AB R75, R78, R75 ;  /* 0x0000004b4e4b723e */ /* 0x000fe400000000ff */
[----:B------:R-:W-:Y:S02]  /*67d0*/  F2FP.F16.F32.PACK_AB R74, R83, R74 ;  /* 0x0000004a534a723e */ /* 0x000fe400000000ff */
[----:B------:R-:W-:Y:S02]  /*67e0*/  F2FP.F16.F32.PACK_AB R73, R0, R73 ;  /* 0x000000490049723e */ /* 0x000fe400000000ff */
[----:B------:R-:W-:-:S07]  /*67f0*/  F2FP.F16.F32.PACK_AB R72, R79, R72 ;  /* 0x000000484f48723e */ /* 0x000fce00000000ff */
.L_x_2128:
[----:B------:R-:W0:Y:S01]  /*6800*/  @P0 LDC.64 R78, c[0x0][0x478] ;  /* 0x00011e00ff4e0b82 */ /* 0x000e220000000a00 */
[----:B------:R-:W-:-:S04]  /*6810*/  IMAD.WIDE.U32 R76, R153, 0x10, R76 ;  /* 0x00000010994c7825 */ /* 0x000fc800078e004c */
[----:B0-----:R-:W-:-:S05]  /*6820*/  @P0 IMAD.WIDE.U32 R78, R153, 0x10, R78 ;  /* 0x00000010994e0825 */ /* 0x001fca00078e004e */
[----:B------:R2:W-:Y:S04]  /*6830*/  @P0 STG.E.128 desc[UR6][R78.64], R68 ;  /* 0x000000444e000986 */ /* 0x0005e8000c101d06 */
[----:B------:R2:W-:Y:S02]  /*6840*/  STG.E.128 desc[UR6][R76.64], R72 ;  /* 0x000000484c007986 */ /* 0x0005e4000c101d06 */
.L_x_2120:
        /* <DEDUP_REMOVED lines=69> */
.L_x_2117:
        /* <DEDUP_REMOVED lines=24> */
.L_x_2130:
        /* <DEDUP_REMOVED lines=14> */
.L_x_15607:


//--------------------- .text._ZN10layer_norm22ln_bwd_finalize_kernelINS_22Kernel_traits_finalizeILj8192E6__halfS2_S2_S2_fjLb0ELj1024ELj4ENS_18Kernel_traits_baseILj8192ES2_S2_S2_S2_fjLj1024EEEEELb0ELb0EEEvNS_9BwdParamsE --------------------------
	.section	.text._ZN10layer_norm22ln_bwd_finalize_kernelINS_22Kernel_traits_finalizeILj8192E6__halfS2_S2_S2_fjLb0ELj1024ELj4ENS_18Kernel_traits_baseILj8192ES2_S2_S2_S2_fjLj1024EEEEELb0ELb0EEEvNS_9BwdParamsE,"ax",@progbits
	.align	128
        .global         _ZN10layer_norm22ln_bwd_finalize_kernelINS_22Kernel_traits_finalizeILj8192E6__halfS2_S2_S2_fjLb0ELj1024ELj4ENS_18Kernel_traits_baseILj8192ES2_S2_S2_S2_fjLj1024EEEEELb0ELb0EEEvNS_9BwdParamsE
        .type           _ZN10layer_norm22ln_bwd_finalize_kernelINS_22Kernel_traits_finalizeILj8192E6__halfS2_S2_S2_fjLb0ELj1024ELj4ENS_18Kernel_traits_baseILj8192ES2_S2_S2_S2_fjLj1024EEEEELb0ELb0EEEvNS_9BwdParamsE,@function
        .size           _ZN10layer_norm22ln_bwd_finalize_kernelINS_22Kernel_traits_finalizeILj8192E6__halfS2_S2_S2_fjLb0ELj1024ELj4ENS_18Kernel_traits_baseILj8192ES2_S2_S2_S2_fjLj1024EEEEELb0ELb0EEEvNS_9BwdParamsE,(.L_x_15608 - _ZN10layer_norm22ln_bwd_finalize_kernelINS_22Kernel_traits_finalizeILj8192E6__halfS2_S2_S2_fjLb0ELj1024ELj4ENS_18Kernel_traits_baseILj8192ES2_S2_S2_S2_fjLj1024EEEEELb0ELb0EEEvNS_9BwdParamsE)
        .other          _ZN10layer_norm22ln_bwd_finalize_kernelINS_22Kernel_traits_finalizeILj8192E6__halfS2_S2_S2_fjLb0ELj1024ELj4ENS_18Kernel_traits_baseILj8192ES2_S2_S2_S2_fjLj1024EEEEELb0ELb0EEEvNS_9BwdParamsE,@"STO_CUDA_ENTRY STV_DEFAULT"
_ZN10layer_norm22ln_bwd_finalize_kernelINS_22Kernel_traits_finalizeILj8192E6__halfS2_S2_S2_fjLb0ELj1024ELj4ENS_18Kernel_traits_baseILj8192ES2_S2_S2_S2_fjLj1024EEEEELb0ELb0EEEvNS_9BwdParamsE:
.text._ZN10layer_norm22ln_bwd_finalize_kernelINS_22Kernel_traits_finalizeILj8192E6__halfS2_S2_S2_fjLb0ELj1024ELj4ENS_18Kernel_traits_baseILj8192ES2_S2_S2_S2_fjLj1024EEEEELb0ELb0EEEvNS_9BwdParamsE:
        /* <DEDUP_REMOVED lines=82> */
.L_x_2135:
        /* <DEDUP_REMOVED lines=118> */
.L_x_2134:
[----:B------:R-:W-:Y:S05]  /*0c80*/  BSYNC.RECONVERGENT B1 ;  /* 0x0000000000017941 */ /* 0x000fea0003800200 */
.L_x_2133:
        /* <DEDUP_REMOVED lines=75> */
.L_x_2137:
[----:B------:R-:W-:Y:S05]  /*1140*/  BSYNC.RECONVERGENT B1 ;  /* 0x0000000000017941 */ /* 0x000fea0003800200 */
.L_x_2136:
        /* <DEDUP_REMOVED lines=37> */
.L_x_2139:
[----:B------:R-:W-:Y:S05]  /*13a0*/  BSYNC.RECONVERGENT B1 ;  /* 0x0000000000017941 */ /* 0x000fea0003800200 */
.L_x_2138:
[----:B------:R-:W-:Y:S05]  /*13b0*/  @!P1 BRA `(.L_x_2132) ;  /* 0x0000000000409947 */ /* 0x000fea0003800000 */
[----:B------:R-:W0:Y:S01]  /*13c0*/  LDC.64 R10, c[0x0][0x440] ;  /* 0x00011000ff0a7b82 */ /* 0x000e220000000a00 */
[----:B------:R-:W-:Y:S01]  /*13d0*/  IMAD R59, R0, R56, R59 ;  /* 0x00000038003b7224 */ /* 0x000fe200078e023b */
[----:B------:R-:W-:Y:S02]  /*13e0*/  LOP3.LUT R8, R8, 0x1f, RZ, 0xc0, !PT ;  /* 0x0000001f08087812 */ /* 0x000fe400078ec0ff */
[----:B------:R-:W-:Y:S02]  /*13f0*/  IADD3 R9, PT, PT, -R9, RZ, RZ ;  /* 0x000000ff09097210 */ /* 0x000fe40007ffe1ff */
[----:B------:R-:W-:Y:S02]  /*1400*/  IADD3 R59, PT, PT, R8, R59, RZ ;  /* 0x0000003b083b7210 */ /* 0x000fe40007ffe0ff */
[----:B------:R-:W1:Y:S05]  /*1410*/  LDC.64 R12, c[0x0][0x448] ;  /* 0x00011200ff0c7b82 */ /* 0x000e6a0000000a00 */
.L_x_2140:
        /* <DEDUP_REMOVED lines=10> */
.L_x_2132:
[----:B------:R-:W-:Y:S05]  /*14c0*/  BSYNC.RECONVERGENT B0 ;  /* 0x0000000000007941 */ /* 0x000fea0003800200 */
.L_x_2131:
        /* <DEDUP_REMOVED lines=54> */
[----:B-1----:R-:W-:Y:S02]  /*1830*/  F2FP.F16.F32.PACK_AB R7, R7, R6 ;  /* 0x000000060707723e */ /* 0x002fe400000000ff */
[----:B--2---:R-:W-:-:S03]  /*1840*/  F2FP.F16.F32.PACK_AB R9, R9, R8 ;  /* 0x000000080909723e */ /* 0x004fc600000000ff */
[----:B------:R-:W-:Y:S04]  /*1850*/  STG.E desc[UR6][R2.64], R7 ;  /* 0x0000000702007986 */ /* 0x000fe8000c101906 */
[----:B------:R-:W-:Y:S01]  /*1860*/  STG.E desc[UR6][R4.64], R9 ;  /* 0x0000000904007986 */ /* 0x000fe2000c101906 */
[----:B------:R-:W-:Y:S05]  /*1870*/  EXIT ;  /* 0x000000000000794d */ /* 0x000fea0003800000 */
.L_x_2141:
        /* <DEDUP_REMOVED lines=16> */
.L_x_15608:


//--------------------- .text._ZN10layer_norm13ln_bwd_kernelINS_13Kernel_traitsI6__halfS2_S2_S2_fjLj8192ELj1ELj1ELj8ELj16ENS_18Kernel_traits_baseILj8192ES2_S2_S2_S2_fjLj256EEEEELb1ELb0ELb1ELb0EEEvNS_9BwdParamsE --------------------------
	.section	.text._ZN10layer_norm13ln_bwd_kernelINS_13Kernel_traitsI6__halfS2_S2_S2_fjLj8192ELj1ELj1ELj8ELj16ENS_18Kernel_traits_baseILj8192ES2_S2_S2_S2_fjLj256EEEEELb1ELb0ELb1ELb0EEEvNS_9BwdParamsE,"ax",@progbits
	.align	128
        .global         _ZN10layer_norm13ln_bwd_kernelINS_13Kernel_traitsI6__halfS2_S2_S2_fjLj8192ELj1ELj1ELj8ELj16ENS_18Kernel_traits_baseILj8192ES2_S2_S2_S2_fjLj256EEEEELb1ELb0ELb1ELb0EEEvNS_9BwdParamsE
        .type           _ZN10layer_norm13ln_bwd_kernelINS_13Kernel_traitsI6__halfS2_S2_S2_fjLj8192ELj1ELj1ELj8ELj16ENS_18Kernel_traits_baseILj8192ES2_S2_S2_S2_fjLj256EEEEELb1ELb0ELb1ELb0EEEvNS_9BwdParamsE,@function
        .size           _ZN10layer_norm13ln_bwd_kernelINS_13Kernel_traitsI6__halfS2_S2_S2_fjLj8192ELj1ELj1ELj8ELj16ENS_18Kernel_traits_baseILj8192ES2_S2_S2_S2_fjLj256EEEEELb1ELb0ELb1ELb0EEEvNS_9BwdParamsE,(.L_x_15609 - _ZN10layer_norm13ln_bwd_kernelINS_13Kernel_traitsI6__halfS2_S2_S2_fjLj8192ELj1ELj1ELj8ELj16ENS_18Kernel_traits_baseILj8192ES2_S2_S2_S2_fjLj256EEEEELb1ELb0ELb1ELb0EEEvNS_9BwdParamsE)
        .other          _ZN10layer_norm13ln_bwd_kernelINS_13Kernel_traitsI6__halfS2_S2_S2_fjLj8192ELj1ELj1ELj8ELj16ENS_18Kernel_traits_baseILj8192ES2_S2_S2_S2_fjLj256EEEEELb1ELb0ELb1ELb0EEEvNS_9BwdParamsE,@"STO_CUDA_ENTRY STV_DEFAULT"
_ZN10layer_norm13ln_bwd_kernelINS_13Kernel_traitsI6__halfS2_S2_S2_fjLj8192ELj1ELj1ELj8ELj16ENS_18Kernel_traits_baseILj8192ES2_S2_S2_S2_fjLj256EEEEELb1ELb0ELb1ELb0EEEvNS_9BwdParamsE:
.text._ZN10layer_norm13ln_bwd_kernelINS_13Kernel_traitsI6__halfS2_S2_S2_fjLj8192ELj1ELj1ELj8ELj16ENS_18Kernel_traits_baseILj8192ES2_S2_S2_S2_fjLj256EEEEELb1ELb0ELb1ELb0EEEvNS_9BwdParamsE:
        /* <DEDUP_REMOVED lines=30> */
[----:B------:R-:W0:Y:S01]  /*01e0*/  S2UR UR4, SR_CTAID.X ;  /* 0x00000000000479c3 */ /* 0x000e220000002500 */
[----:B------:R-:W-:Y:S02]  /*01f0*/  CS2R R104, SRZ ;  /* 0x0000000000687805 */ /* 0x000fe4000001ff00 */
[----:B------:R-:W-:Y:S02]  /*0200*/  CS2R R106, SRZ ;  /* 0x00000000006a7805 */ /* 0x000fe4000001ff00 */
[----:B------:R-:W-:Y:S02]  /*0210*/  CS2R R100, SRZ ;  /* 0x0000000000647805 */ /* 0x000fe4000001ff00 */
[----:B------:R-:W-:Y:S02]  /*0220*/  CS2R R102, SRZ ;  /* 0x0000000000667805 */ /* 0x000fe4000001ff00 */
[----:B------:R-:W-:-:S02]  /*0230*/  CS2R R96, SRZ ;  /* 0x0000000000607805 */ /* 0x000fc4000001ff00 */
        /* <DEDUP_REMOVED lines=68> */
.L_x_2291:
        /* <DEDUP_REMOVED lines=17> */
[----:B------:R-:W-:Y:S01]  /*0790*/  BSSY.RECONVERGENT B1, `(.L_x_2145) ;  /* 0x000007b000017945 */ /* 0x000fe20003800200 */
[----:B------:R-:W-:Y:S01]  /*07a0*/  IADD3 R143, PT, PT, R4, -0x1, RZ ;  /* 0xffffffff048f7810 */ /* 0x000fe20007ffe0ff */
[----:B------:R-:W-:Y:S01]  /*07b0*/  HFMA2 R149, -RZ, RZ, 0, 0 ;  /* 0x00000000ff957431 */ /* 0x000fe200000001ff */
[----:B------:R-:W-:Y:S01]  /*07c0*/  ISETP.GE.U32.AND P0, PT, R2, 0x100, PT ;  /* 0x000001000200780c */ /* 0x000fe20003f06070 */
[----:B------:R-:W-:Y:S01]  /*07d0*/  HFMA2 R202, -RZ, RZ, 0, 0 ;  /* 0x00000000ffca7431 */ /* 0x000fe200000001ff */
[----:B------:R-:W-:-:S02]  /*07e0*/  ISETP.NE.AND P5, PT, RZ, UR9, PT ;  /* 0x00000009ff007c0c */ /* 0x000fc4000bfa5270 */
[C---:B------:R-:W-:Y:S02]  /*07f0*/  ISETP.GE.U32.AND P1, PT, R2.reuse, 0x200, PT ;  /* 0x000002000200780c */ /* 0x040fe40003f26070 */
[C---:B------:R-:W-:Y:S02]  /*0800*/  ISETP.GE.U32.AND P2, PT, R2.reuse, 0x300, PT ;  /* 0x000003000200780c */ /* 0x040fe40003f46070 */
[----:B------:R-:W-:Y:S02]  /*0810*/  ISETP.GE.U32.AND P3, PT, R2, 0x400, PT ;  /* 0x000004000200780c */ /* 0x000fe40003f66070 */
[----:B------:R-:W-:Y:S01]  /*0820*/  @P4 IADD3 R145, PT, PT, R8, -0x1, RZ ;  /* 0xffffffff08914810 */ /* 0x000fe20007ffe0ff */
        /* <DEDUP_REMOVED lines=11> */
[----:B------:R-:W-:Y:S02]  /*08e0*/  @P4 LEA.HI.SX32 R149, R146, R199, 0x1d ;  /* 0x000000c792954211 */ /* 0x000fe400078feaff */
[----:B------:R-:W-:Y:S02]  /*08f0*/  MOV R199, RZ ;  /* 0x000000ff00c77202 */ /* 0x000fe40000000f00 */
        /* <DEDUP_REMOVED lines=16> */
[----:B0-----:R-:W-:-:S05]  /*0a00*/  @P5 IMAD.WIDE.U32 R10, R150, 0x10, R10 ;  /* 0x00000010960a5825 */ /* 0x001fca00078e000a */
[----:B------:R4:W5:Y:S01]  /*0a10*/  @P5 LDG.E.128 R40, desc[UR10][R10.64] ;  /* 0x0000000a0a285981 */ /* 0x000962000c1e1d00 */
[--C-:B------:R-:W-:Y:S02]  /*0a20*/  HADD2.F32 R24, -RZ, R123.reuse.H0_H0 ;  /* 0x2000007bff187230 */ /* 0x100fe40000004100 */
[----:B------:R-:W-:Y:S01]  /*0a30*/  HADD2.F32 R140, -RZ, R123.H1_H1 ;  /* 0x3000007bff8c7230 */ /* 0x000fe20000004100 */
[----:B------:R-:W-:Y:S02]  /*0a40*/  IADD3 R151, PT, PT, R151, 0x100, RZ ;  /* 0x0000010097977810 */ /* 0x000fe40007ffe0ff */
[----:B------:R-:W-:Y:S02]  /*0a50*/  IADD3 R149, PT, PT, R149, 0x100, RZ ;  /* 0x0000010095957810 */ /* 0x000fe40007ffe0ff */
[----:B------:R-:W-:Y:S01]  /*0a60*/  IADD3 R150, PT, PT, R150, 0x100, RZ ;  /* 0x0000010096967810 */ /* 0x000fe20007ffe0ff */
[----:B---3--:R-:W-:-:S05]  /*0a70*/  HADD2.F32 R3, -RZ, R12.H0_H0 ;  /* 0x2000000cff037230 */ /* 0x008fca0000004100 */
[----:B------:R-:W-:Y:S01]  /*0a80*/  FADD.FTZ R3, -R148, R3 ;  /* 0x0000000394037221 */ /* 0x000fe20000010100 */
[----:B------:R-:W-:Y:S02]  /*0a90*/  HADD2.F32 R21, -RZ, R12.H1_H1 ;  /* 0x3000000cff157230 */ /* 0x000fe40000004100 */
[----:B----4-:R-:W-:Y:S02]  /*0aa0*/  HADD2.F32 R11, -RZ, R16.H0_H0 ;  /* 0x20000010ff0b7230 */ /* 0x010fe40000004100 */
[----:B------:R-:W-:Y:S01]  /*0ab0*/  FMUL.FTZ R3, R6, R3 ;  /* 0x0000000306037220 */ /* 0x000fe20000410000 */
[--C-:B------:R-:W-:Y:S02]  /*0ac0*/  HADD2.F32 R141, -RZ, R13.reuse.H0_H0 ;  /* 0x2000000dff8d7230 */ /* 0x100fe40000004100 */
[----:B------:R-:W-:Y:S01]  /*0ad0*/  FADD.FTZ R21, -R148, R21 ;  /* 0x0000001594157221 */ /* 0x000fe20000010100 */
[----:B------:R-:W-:Y:S02]  /*0ae0*/  HADD2.F32 R143, -RZ, R13.H1_H1 ;  /* 0x3000000dff8f7230 */ /* 0x000fe40000004100 */
[-C--:B------:R-:W-:Y:S01]  /*0af0*/  FMUL.FTZ R10, R9, R11.reuse ;  /* 0x0000000b090a7220 */ /* 0x080fe20000410000 */
[----:B------:R-:W-:Y:S01]  /*0b00*/  FADD.FTZ R72, R72, R11 ;  /* 0x0000000b48487221 */ /* 0x000fe20000010000 */
[----:B------:R-:W-:Y:S01]  /*0b10*/  FFMA.FTZ R104, R3, R11, R104 ;  /* 0x0000000b03687223 */ /* 0x000fe20000010068 */
[----:B------:R-:W-:Y:S01]  /*0b20*/  FADD.FTZ R11, -R148, R141 ;  /* 0x0000008d940b7221 */ /* 0x000fe20000010100 */
[----:B------:R-:W-:-:S02]  /*0b30*/  HADD2.F32 R145, -RZ, R14.H0_H0 ;  /* 0x2000000eff917230 */ /* 0x000fc40000004100 */
[----:B------:R-:W-:Y:S02]  /*0b40*/  HADD2.F32 R147, -RZ, R14.H1_H1 ;  /* 0x3000000eff937230 */ /* 0x000fe40000004100 */
[--C-:B------:R-:W-:Y:S02]  /*0b50*/  HADD2.F32 R153, -RZ, R15.reuse.H0_H0 ;  /* 0x2000000fff997230 */ /* 0x100fe40000004100 */
[----:B------:R-:W-:Y:S02]  /*0b60*/  HADD2.F32 R199, -RZ, R15.H1_H1 ;  /* 0x3000000fffc77230 */ /* 0x000fe40000004100 */
[----:B------:R-:W-:Y:S02]  /*0b70*/  HADD2.F32 R16, -RZ, R16.H1_H1 ;  /* 0x30000010ff107230 */ /* 0x000fe40000004100 */
[----:B------:R-:W-:Y:S02]  /*0b80*/  HADD2.F32 R13, -RZ, R120.H1_H1 ;  /* 0x30000078ff0d7230 */ /* 0x000fe40000004100 */
[----:B------:R-:W-:Y:S01]  /*0b90*/  FMUL.FTZ R12, R6, R21 ;  /* 0x00000015060c7220 */ /* 0x000fe20000410000 */
[----:B------:R-:W-:-:S02]  /*0ba0*/  HADD2.F32 R15, -RZ, R17.H0_H0 ;  /* 0x20000011ff0f7230 */ /* 0x000fc40000004100 */
[----:B------:R-:W-:Y:S01]  /*0bb0*/  FMUL.FTZ R11, R6, R11 ;  /* 0x0000000b060b7220 */ /* 0x000fe20000410000 */
[----:B------:R-:W-:Y:S02]  /*0bc0*/  HADD2.F32 R14, -RZ, R121.H0_H0 ;  /* 0x20000079ff0e7230 */ /* 0x000fe40000004100 */
[----:B------:R-:W-:Y:S01]  /*0bd0*/  FADD.FTZ R143, -R148, R143 ;  /* 0x0000008f948f7221 */ /* 0x000fe20000010100 */
[-C--:B------:R-:W-:Y:S01]  /*0be0*/  FMUL.FTZ R9, R13, R16.reuse ;  /* 0x000000100d097220 */ /* 0x080fe20000410000 */
[----:B------:R-:W-:Y:S02]  /*0bf0*/  HADD2.F32 R20, -RZ, R17.H1_H1 ;  /* 0x30000011ff147230 */ /* 0x000fe40000004100 */
[----:B------:R-:W-:Y:S01]  /*0c00*/  FADD.FTZ R73, R73, R16 ;  /* 0x0000001049497221 */ /* 0x000fe20000010000 */
[----:B------:R-:W-:Y:S01]  /*0c10*/  FFMA.FTZ R105, R12, R16, R105 ;  /* 0x000000100c697223 */ /* 0x000fe20000010069 */
[----:B------:R-:W-:Y:S02]  /*0c20*/  HADD2.F32 R13, -RZ, R121.H1_H1 ;  /* 0x30000079ff0d7230 */ /* 0x000fe40000004100 */
[-C--:B------:R-:W-:Y:S01]  /*0c30*/  FMUL.FTZ R14, R14, R15.reuse ;  /* 0x0000000f0e0e7220 */ /* 0x080fe20000410000 */
[----:B------:R-:W-:Y:S01]  /*0c40*/  FADD.FTZ R74, R74, R15 ;  /* 0x0000000f4a4a7221 */ /* 0x000fe20000010000 */
[----:B------:R-:W-:Y:S01]  /*0c50*/  FFMA.FTZ R106, R11, R15, R106 ;  /* 0x0000000f0b6a7223 */ /* 0x000fe2000001006a */
[----:B------:R-:W-:Y:S01]  /*0c60*/  FMUL.FTZ R16, R6, R143 ;  /* 0x0000008f06107220 */ /* 0x000fe20000410000 */
[C---:B------:R-:W-:Y:S01]  /*0c70*/  FADD.FTZ R15, -R148.reuse, R145 ;  /* 0x00000091940f7221 */ /* 0x040fe20000010100 */
[----:B------:R-:W-:Y:S01]  /*0c80*/  FADD.FTZ R147, -R148, R147 ;  /* 0x0000009394937221 */ /* 0x000fe20000010100 */
[----:B------:R-:W-:-:S02]  /*0c90*/  HADD2.F32 R17, -RZ, R18.H0_H0 ;  /* 0x20000012ff117230 */ /* 0x000fc40000004100 */
[----:B------:R-:W-:Y:S02]  /*0ca0*/  HADD2.F32 R22, -RZ, R18.H1_H1 ;  /* 0x30000012ff167230 */ /* 0x000fe40000004100 */
[-C--:B------:R-:W-:Y:S01]  /*0cb0*/  FMUL.FTZ R13, R13, R20.reuse ;  /* 0x000000140d0d7220 */ /* 0x080fe20000410000 */
[--C-:B------:R-:W-:Y:S02]  /*0cc0*/  HADD2.F32 R155, -RZ, R19.reuse.H0_H0 ;  /* 0x20000013ff9b7230 */ /* 0x100fe40000004100 */
[----:B------:R-:W-:Y:S01]  /*0cd0*/  FADD.FTZ R75, R75, R20 ;  /* 0x000000144b4b7221 */ /* 0x000fe20000010000 */
[----:B------:R-:W-:Y:S02]  /*0ce0*/  HADD2.F32 R144, -RZ, R19.H1_H1 ;  /* 0x30000013ff907230 */ /* 0x000fe40000004100 */
[----:B------:R-:W-:Y:S01]  /*0cf0*/  FFMA.FTZ R107, R16, R20, R107 ;  /* 0x00000014106b7223 */ /* 0x000fe2000001006b */
[--C-:B------:R-:W-:Y:S02]  /*0d00*/  HADD2.F32 R18, -RZ, R122.reuse.H0_H0 ;  /* 0x2000007aff127230 */ /* 0x100fe40000004100 */
[----:B------:R-:W-:Y:S01]  /*0d10*/  FMUL.FTZ R15, R6, R15 ;  /* 0x0000000f060f7220 */ /* 0x000fe20000410000 */
[----:B------:R-:W-:-:S02]  /*0d20*/  HADD2.F32 R19, -RZ, R122.H1_H1 ;  /* 0x3000007aff137230 */ /* 0x000fc40000004100 */
[----:B------:R-:W-:Y:S01]  /*0d30*/  FMUL.FTZ R20, R6, R147 ;  /* 0x0000009306147220 */ /* 0x000fe20000410000 */
[----:B------:R-:W-:Y:S01]  /*0d40*/  FADD.FTZ R68, R68, R17 ;  /* 0x0000001144447221 */ /* 0x000fe20000010000 */
[-C--:B------:R-:W-:Y:S01]  /*0d50*/  FMUL.FTZ R18, R18, R17.reuse ;  /* 0x0000001112127220 */ /* 0x080fe20000410000 */
[----:B------:R-:W-:Y:S01]  /*0d60*/  FFMA.FTZ R100, R15, R17, R100 ;  /* 0x000000110f647223 */ /* 0x000fe20000010064 */
[-C--:B------:R-:W-:Y:S01]  /*0d70*/  FMUL.FTZ R17, R19, R22.reuse ;  /* 0x0000001613117220 */ /* 0x080fe20000410000 */
[----:B------:R-:W-:Y:S01]  /*0d80*/  FADD.FTZ R69, R69, R22 ;  /* 0x0000001645457221 */ /* 0x000fe20000010000 */
[----:B------:R-:W-:Y:S01]  /*0d90*/  FFMA.FTZ R101, R20, R22, R101 ;  /* 0x0000001614657223 */ /* 0x000fe20000010065 */
[----:B------:R-:W-:Y:S01]  /*0da0*/  FADD.FTZ R22, RZ, R10 ;  /* 0x0000000aff167221 */ /* 0x000fe20000010000 */
[----:B------:R-:W-:-:S03]  /*0db0*/  FFMA.FTZ R19, R3, R10, RZ ;  /* 0x0000000a03137223 */ /* 0x000fc600000100ff */
[----:B------:R-:W-:Y:S01]  /*0dc0*/  FADD.FTZ R141, R22, R9 ;  /* 0x00000009168d7221 */ /* 0x000fe20000010000 */
[----:B------:R-:W-:Y:S01]  /*0dd0*/  FFMA.FTZ R22, R12, R9, R19 ;  /* 0x000000090c167223 */ /* 0x000fe20000010013 */
[----:B------:R-:W-:Y:S02]  /*0de0*/  FMUL.FTZ R19, R24, R155 ;  /* 0x0000009b18137220 */ /* 0x000fe40000410000 */
[----:B------:R-:W-:Y:S01]  /*0df0*/  FADD.FTZ R24, R141, R14 ;  /* 0x0000000e8d187221 */ /* 0x000fe20000010000 */
[----:B------:R-:W-:-:S03]  /*0e00*/  FFMA.FTZ R141, R11, R14, R22 ;  /* 0x0000000e0b8d7223 */ /* 0x000fc60000010016 */
[----:B------:R-:W-:Y:S01]  /*0e10*/  FADD.FTZ R143, R24, R13 ;  /* 0x0000000d188f7221 */ /* 0x000fe20000010000 */
[----:B------:R-:W-:Y:S01]  /*0e20*/  FFMA.FTZ R24, R16, R13, R141 ;  /* 0x0000000d10187223 */ /* 0x000fe2000001008d */
[----:B------:R-:W-:Y:S01]  /*0e30*/  FMUL.FTZ R22, R140, R144 ;  /* 0x000000908c167220 */ /* 0x000fe20000410000 */
[C---:B------:R-:W-:Y:S01]  /*0e40*/  FADD.FTZ R21, -R148.reuse, R153 ;  /* 0x0000009994157221 */ /* 0x040fe20000010100 */
[----:B------:R-:W-:Y:S01]  /*0e50*/  FADD.FTZ R140, R143, R18 ;  /* 0x000000128f8c7221 */ /* 0x000fe20000010000 */
[----:B------:R-:W-:Y:S01]  /*0e60*/  FFMA.FTZ R141, R15, R18, R24 ;  /* 0x000000120f8d7223 */ /* 0x000fe20000010018 */
        /* <DEDUP_REMOVED lines=13> */
.L_x_2146:
[----:B----4-:R-:W-:Y:S05]  /*0f40*/  BSYNC.RECONVERGENT B1 ;  /* 0x0000000000017941 */ /* 0x010fea0003800200 */
.L_x_2145:
        /* <DEDUP_REMOVED lines=14> */
[--C-:B0-----:R-:W-:Y:S02]  /*1030*/  HADD2.F32 R26, -RZ, R116.reuse.H0_H0 ;  /* 0x20000074ff1a7230 */ /* 0x101fe40000004100 */
[----:B------:R-:W-:-:S02]  /*1040*/  HADD2.F32 R27, -RZ, R116.H1_H1 ;  /* 0x30000074ff1b7230 */ /* 0x000fc40000004100 */
[----:B-1----:R-:W-:-:S05]  /*1050*/  @P5 IMAD.WIDE.U32 R140, R150, 0x10, R140 ;  /* 0x00000010968c5825 */ /* 0x002fca00078e008c */
[----:B------:R0:W5:Y:S01]  /*1060*/  @P5 LDG.E.128 R36, desc[UR10][R140.64] ;  /* 0x0000000a8c245981 */ /* 0x000162000c1e1d00 */
[----:B------:R-:W-:Y:S01]  /*1070*/  HADD2.F32 R158, -RZ, R119.H1_H1 ;  /* 0x30000077ff9e7230 */ /* 0x000fe20000004100 */
[----:B------:R-:W-:Y:S02]  /*1080*/  IADD3 R151, PT, PT, R151, 0x100, RZ ;  /* 0x0000010097977810 */ /* 0x000fe40007ffe0ff */
[----:B------:R-:W-:Y:S02]  /*1090*/  IADD3 R149, PT, PT, R149, 0x100, RZ ;  /* 0x0000010095957810 */ /* 0x000fe40007ffe0ff */
[----:B------:R-:W-:Y:S01]  /*10a0*/  IADD3 R150, PT, PT, R150, 0x100, RZ ;  /* 0x0000010096967810 */ /* 0x000fe20007ffe0ff */
[----:B---3--:R-:W-:Y:S02]  /*10b0*/  HADD2.F32 R23, -RZ, R28.H0_H0 ;  /* 0x2000001cff177230 */ /* 0x008fe40000004100 */
[----:B------:R-:W-:-:S03]  /*10c0*/  HADD2.F32 R147, -RZ, R29.H0_H0 ;  /* 0x2000001dff937230 */ /* 0x000fc60000004100 */
[----:B------:R-:W-:Y:S01]  /*10d0*/  FADD.FTZ R23, -R148, R23 ;  /* 0x0000001794177221 */ /* 0x000fe20000010100 */
[----:B------:R-:W-:Y:S02]  /*10e0*/  HADD2.F32 R145, -RZ, R28.H1_H1 ;  /* 0x3000001cff917230 */ /* 0x000fe40000004100 */
[--C-:B----4-:R-:W-:Y:S02]  /*10f0*/  HADD2.F32 R25, -RZ, R32.reuse.H0_H0 ;  /* 0x20000020ff197230 */ /* 0x110fe40000004100 */
[----:B------:R-:W-:Y:S01]  /*1100*/  FMUL.FTZ R23, R6, R23 ;  /* 0x0000001706177220 */ /* 0x000fe20000410000 */
[----:B------:R-:W-:Y:S02]  /*1110*/  HADD2.F32 R32, -RZ, R32.H1_H1 ;  /* 0x30000020ff207230 */ /* 0x000fe40000004100 */
[C---:B------:R-:W-:Y:S01]  /*1120*/  FADD.FTZ R147, -R148.reuse, R147 ;  /* 0x0000009394937221 */ /* 0x040fe20000010100 */
[----:B------:R-:W-:Y:S02]  /*1130*/  HADD2.F32 R153, -RZ, R29.H1_H1 ;  /* 0x3000001dff997230 */ /* 0x000fe40000004100 */
[----:B------:R-:W-:Y:S01]  /*1140*/  FADD.FTZ R145, -R148, R145 ;  /* 0x0000009194917221 */ /* 0x000fe20000010100 */
[----:B------:R-:W-:-:S02]  /*1150*/  HADD2.F32 R155, -RZ, R30.H0_H0 ;  /* 0x2000001eff9b7230 */ /* 0x000fc40000004100 */
[-C--:B------:R-:W-:Y:S01]  /*1160*/  FMUL.FTZ R26, R26, R25.reuse ;  /* 0x000000191a1a7220 */ /* 0x080fe20000410000 */
[----:B------:R-:W-:Y:S02]  /*1170*/  HADD2.F32 R157, -RZ, R30.H1_H1 ;  /* 0x3000001eff9d7230 */ /* 0x000fe40000004100 */
[----:B------:R-:W-:Y:S01]  /*1180*/  FADD.FTZ R64, R64, R25 ;  /* 0x0000001940407221 */ /* 0x000fe20000010000 */
[----:B------:R-:W-:Y:S01]  /*1190*/  FFMA.FTZ R96, R23, R25, R96 ;  /* 0x0000001917607223 */ /* 0x000fe20000010060 */
[--C-:B------:R-:W-:Y:S02]  /*11a0*/  HADD2.F32 R201, -RZ, R31.reuse.H0_H0 ;  /* 0x2000001fffc97230 */ /* 0x100fe40000004100 */
[----:B------:R-:W-:Y:S01]  /*11b0*/  FMUL.FTZ R25, R27, R32 ;  /* 0x000000201b197220 */ /* 0x000fe20000410000 */
[----:B------:R-:W-:Y:S02]  /*11c0*/  HADD2.F32 R203, -RZ, R31.H1_H1 ;  /* 0x3000001fffcb7230 */ /* 0x000fe40000004100 */
[----:B------:R-:W-:Y:S01]  /*11d0*/  FMUL.FTZ R27, R6, R147 ;  /* 0x00000093061b7220 */ /* 0x000fe20000410000 */
[----:B------:R-:W-:-:S02]  /*11e0*/  HADD2.F32 R29, -RZ, R33.H0_H0 ;  /* 0x20000021ff1d7230 */ /* 0x000fc40000004100 */
[----:B------:R-:W-:Y:S02]  /*11f0*/  HADD2.F32 R30, -RZ, R117.H0_H0 ;  /* 0x20000075ff1e7230 */ /* 0x000fe40000004100 */
[----:B------:R-:W-:Y:S01]  /*1200*/  FMUL.FTZ R28, R6, R145 ;  /* 0x00000091061c7220 */ /* 0x000fe20000410000 */
[----:B0-----:R-:W-:Y:S02]  /*1210*/  HADD2.F32 R140, -RZ, R33.H1_H1 ;  /* 0x30000021ff8c7230 */ /* 0x001fe40000004100 */
[----:B------:R-:W-:Y:S02]  /*1220*/  HADD2.F32 R31, -RZ, R117.H1_H1 ;  /* 0x30000075ff1f7230 */ /* 0x000fe40000004100 */
[C---:B------:R-:W-:Y:S01]  /*1230*/  FADD.FTZ R153, -R148.reuse, R153 ;  /* 0x0000009994997221 */ /* 0x040fe20000010100 */
[----:B------:R-:W-:Y:S01]  /*1240*/  FADD.FTZ R155, -R148, R155 ;  /* 0x0000009b949b7221 */ /* 0x000fe20000010100 */
[--C-:B------:R-:W-:Y:S02]  /*1250*/  HADD2.F32 R33, -RZ, R34.reuse.H0_H0 ;  /* 0x20000022ff217230 */ /* 0x100fe40000004100 */
[----:B------:R-:W-:Y:S01]  /*1260*/  FMUL.FTZ R30, R30, R29 ;  /* 0x0000001d1e1e7220 */ /* 0x000fe20000410000 */
[----:B------:R-:W-:-:S02]  /*1270*/  HADD2.F32 R142, -RZ, R34.H1_H1 ;  /* 0x30000022ff8e7230 */ /* 0x000fc40000004100 */
[----:B------:R-:W-:Y:S01]  /*1280*/  FADD.FTZ R66, R66, R29 ;  /* 0x0000001d42427221 */ /* 0x000fe20000010000 */
[----:B------:R-:W-:Y:S01]  /*1290*/  FFMA.FTZ R98, R27, R29, R98 ;  /* 0x0000001d1b627223 */ /* 0x000fe20000010062 */
[----:B------:R-:W-:Y:S01]  /*12a0*/  FADD.FTZ R157, -R148, R157 ;  /* 0x0000009d949d7221 */ /* 0x000fe20000010100 */
[--C-:B------:R-:W-:Y:S02]  /*12b0*/  HADD2.F32 R143, -RZ, R35.reuse.H0_H0 ;  /* 0x20000023ff8f7230 */ /* 0x100fe40000004100 */
[----:B------:R-:W-:Y:S01]  /*12c0*/  FADD.FTZ R65, R65, R32 ;  /* 0x0000002041417221 */ /* 0x000fe20000010000 */
[----:B------:R-:W-:Y:S02]  /*12d0*/  HADD2.F32 R144, -RZ, R35.H1_H1 ;  /* 0x30000023ff907230 */ /* 0x000fe40000004100 */
[----:B------:R-:W-:Y:S01]  /*12e0*/  FFMA.FTZ R97, R28, R32, R97 ;  /* 0x000000201c617223 */ /* 0x000fe20000010061 */
[--C-:B------:R-:W-:Y:S02]  /*12f0*/  HADD2.F32 R34, -RZ, R118.reuse.H0_H0 ;  /* 0x20000076ff227230 */ /* 0x100fe40000004100 */
[----:B------:R-:W-:Y:S01]  /*1300*/  FMUL.FTZ R29, R31, R140 ;  /* 0x0000008c1f1d7220 */ /* 0x000fe20000410000 */
[----:B------:R-:W-:Y:S01]  /*1310*/  FMUL.FTZ R32, R6, R153 ;  /* 0x0000009906207220 */ /* 0x000fe20000410000 */
[----:B------:R-:W-:-:S02]  /*1320*/  HADD2.F32 R35, -RZ, R118.H1_H1 ;  /* 0x30000076ff237230 */ /* 0x000fc40000004100 */
        /* <DEDUP_REMOVED lines=12> */
[----:B------:R-:W-:-:S02]  /*13f0*/  HADD2.F32 R142, -RZ, R119.H0_H0 ;  /* 0x20000077ff8e7230 */ /* 0x000fc40000004100 */
        /* <DEDUP_REMOVED lines=13> */
[----:B------:R-:W-:Y:S02]  /*14d0*/  FADD.FTZ R203, -R148, R203 ;  /* 0x000000cb94cb7221 */ /* 0x000fe40000010100 */
[----:B------:R-:W-:Y:S01]  /*14e0*/  FADD.FTZ R142, R142, R33 ;  /* 0x000000218e8e7221 */ /* 0x000fe20000010000 */
[----:B------:R-:W-:Y:S01]  /*14f0*/  FFMA.FTZ R140, R156, R33, R141 ;  /* 0x000000219c8c7223 */ /* 0x000fe2000001008d */
[-C--:B------:R-:W-:Y:S01]  /*1500*/  FMUL.FTZ R158, R158, R144.reuse ;  /* 0x000000909e9e7220 */ /* 0x080fe20000410000 */
[----:B------:R-:W-:Y:S01]  /*1510*/  FMUL.FTZ R160, R6, R203 ;  /* 0x000000cb06a07220 */ /* 0x000fe20000410000 */
[----:B------:R-:W-:Y:S01]  /*1520*/  FADD.FTZ R199, R142, R35 ;  /* 0x000000238ec77221 */ /* 0x000fe20000010000 */
[----:B------:R-:W-:Y:S01]  /*1530*/  FFMA.FTZ R141, R157, R35, R140 ;  /* 0x000000239d8d7223 */ /* 0x000fe2000001008c */
[----:B------:R-:W-:Y:S01]  /*1540*/  FADD.FTZ R63, R63, R144 ;  /* 0x000000903f3f7221 */ /* 0x000fe20000010000 */
[C---:B------:R-:W-:Y:S01]  /*1550*/  FFMA.FTZ R95, R160.reuse, R144, R95 ;  /* 0x00000090a05f7223 */ /* 0x040fe2000001005f */
[----:B------:R-:W-:Y:S01]  /*1560*/  FADD.FTZ R199, R199, R158 ;  /* 0x0000009ec7c77221 */ /* 0x000fe20000010000 */
[----:B------:R-:W-:-:S07]  /*1570*/  FFMA.FTZ R202, R160, R158, R141 ;  /* 0x0000009ea0ca7223 */ /* 0x000fce000001008d */
.L_x_2148:
[----:B------:R-:W-:Y:S05]  /*1580*/  BSYNC.RECONVERGENT B1 ;  /* 0x0000000000017941 */ /* 0x000fea0003800200 */
.L_x_2147:
        /* <DEDUP_REMOVED lines=13> */
[----:B------:R-:W-:-:S10]  /*1660*/  HADD2.F32 R162, -RZ, R112.H0_H0 ;  /* 0x20000070ffa27230 */ /* 0x000fd40000004100 */
[----:B------:R-:W0:Y:S01]  /*1670*/  @P5 LDC.64 R152, c[0x0][0x438] ;  /* 0x00010e00ff985b82 */ /* 0x000e220000000a00 */
[----:B------:R-:W-:Y:S02]  /*1680*/  HADD2.F32 R161, -RZ, R112.H1_H1 ;  /* 0x30000070ffa17230 */ /* 0x000fe40000004100 */
[----:B------:R-:W-:Y:S02]  /*1690*/  HADD2.F32 R166, -RZ, R113.H0_H0 ;  /* 0x20000071ffa67230 */ /* 0x000fe40000004100 */
[----:B------:R-:W-:Y:S02]  /*16a0*/  HADD2.F32 R178, -RZ, R114.H0_H0 ;  /* 0x20000072ffb27230 */ /* 0x000fe40000004100 */
[----:B------:R-:W-:Y:S02]  /*16b0*/  HADD2.F32 R182, -RZ, R115.H1_H1 ;  /* 0x30000073ffb67230 */ /* 0x000fe40000004100 */
[----:B0-----:R-:W-:-:S05]  /*16c0*/  @P5 IMAD.WIDE.U32 R152, R150, 0x10, R152 ;  /* 0x0000001096985825 */ /* 0x001fca00078e0098 */
[----:B------:R0:W5:Y:S01]  /*16d0*/  @P5 LDG.E.128 R124, desc[UR10][R152.64] ;  /* 0x0000000a987c5981 */ /* 0x000162000c1e1d00 */
[----:B------:R-:W-:Y:S02]  /*16e0*/  IADD3 R151, PT, PT, R151, 0x100, RZ ;  /* 0x0000010097977810 */ /* 0x000fe40007ffe0ff */
[----:B------:R-:W-:Y:S02]  /*16f0*/  IADD3 R149, PT, PT, R149, 0x100, RZ ;  /* 0x0000010095957810 */ /* 0x000fe40007ffe0ff */
[----:B------:R-:W-:Y:S01]  /*1700*/  IADD3 R150, PT, PT, R150, 0x100, RZ ;  /* 0x0000010096967810 */ /* 0x000fe20007ffe0ff */
[--C-:B---3--:R-:W-:Y:S02]  /*1710*/  HADD2.F32 R163, -RZ, R140.reuse.H1_H1 ;  /* 0x3000008cffa37230 */ /* 0x108fe40000004100 */
[----:B------:R-:W-:Y:S02]  /*1720*/  HADD2.F32 R167, -RZ, R141.H1_H1 ;  /* 0x3000008dffa77230 */ /* 0x000fe40000004100 */
[----:B------:R-:W-:-:S02]  /*1730*/  HADD2.F32 R159, -RZ, R140.H0_H0 ;  /* 0x2000008cff9f7230 */ /* 0x000fc40000004100 */
[C---:B------:R-:W-:Y:S01]  /*1740*/  FADD.FTZ R163, -R148.reuse, R163 ;  /* 0x000000a394a37221 */ /* 0x040fe20000010100 */
[----:B------:R-:W-:Y:S02]  /*1750*/  HADD2.F32 R165, -RZ, R141.H0_H0 ;  /* 0x2000008dffa57230 */ /* 0x000fe40000004100 */
[C---:B------:R-:W-:Y:S01]  /*1760*/  FADD.FTZ R167, -R148.reuse, R167 ;  /* 0x000000a794a77221 */ /* 0x040fe20000010100 */
[----:B----4-:R-:W-:Y:S02]  /*1770*/  HADD2.F32 R141, -RZ, R144.H0_H0 ;  /* 0x20000090ff8d7230 */ /* 0x010fe40000004100 */
[----:B------:R-:W-:Y:S01]  /*1780*/  FADD.FTZ R159, -R148, R159 ;  /* 0x0000009f949f7221 */ /* 0x000fe20000010100 */
[----:B------:R-:W-:Y:S01]  /*1790*/  FMUL.FTZ R164, R6, R163 ;  /* 0x000000a306a47220 */ /* 0x000fe20000410000 */
[----:B------:R-:W-:Y:S01]  /*17a0*/  FADD.FTZ R163, -R148, R165 ;  /* 0x000000a594a37221 */ /* 0x000fe20000010100 */
[----:B------:R-:W-:Y:S02]  /*17b0*/  HADD2.F32 R140, -RZ, R145.H1_H1 ;  /* 0x30000091ff8c7230 */ /* 0x000fe40000004100 */
[----:B------:R-:W-:Y:S01]  /*17c0*/  FMUL.FTZ R168, R6, R167 ;  /* 0x000000a706a87220 */ /* 0x000fe20000410000 */
[----:B------:R-:W-:-:S02]  /*17d0*/  HADD2.F32 R165, -RZ, R113.H1_H1 ;  /* 0x30000071ffa57230 */ /* 0x000fc40000004100 */
[----:B------:R-:W-:Y:S01]  /*17e0*/  FMUL.FTZ R159, R6, R159 ;  /* 0x0000009f069f7220 */ /* 0x000fe20000410000 */
[----:B------:R-:W-:Y:S02]  /*17f0*/  HADD2.F32 R144, -RZ, R144.H1_H1 ;  /* 0x30000090ff907230 */ /* 0x000fe40000004100 */
[----:B------:R-:W-:Y:S01]  /*1800*/  FMUL.FTZ R162, R162, R141 ;  /* 0x0000008da2a27220 */ /* 0x000fe20000410000 */
[--C-:B------:R-:W-:Y:S02]  /*1810*/  HADD2.F32 R181, -RZ, R143.reuse.H0_H0 ;  /* 0x2000008fffb57230 */ /* 0x100fe40000004100 */
        /* <DEDUP_REMOVED lines=30> */
[----:B0-----:R-:W-:Y:S02]  /*1a00*/  HADD2.F32 R152, -RZ, R147.H0_H0 ;  /* 0x20000093ff987230 */ /* 0x001fe40000004100 */
[----:B------:R-:W-:Y:S01]  /*1a10*/  FMUL.FTZ R169, R169, R146 ;  /* 0x00000092a9a97220 */ /* 0x000fe20000410000 */
[----:B------:R-:W-:-:S02]  /*1a20*/  HADD2.F32 R179, -RZ, R115.H0_H0 ;  /* 0x20000073ffb37230 */ /* 0x000fc40000004100 */
[----:B------:R-:W-:Y:S01]  /*1a30*/  FADD.FTZ R181, -R148, R181 ;  /* 0x000000b594b57221 */ /* 0x000fe20000010100 */
        /* <DEDUP_REMOVED lines=24> */
.L_x_2150:
[----:B------:R-:W-:Y:S05]  /*1bc0*/  BSYNC.RECONVERGENT B1 ;  /* 0x0000000000017941 */ /* 0x000fea0003800200 */
.L_x_2149:
        /* <DEDUP_REMOVED lines=14> */
[--C-:B------:R-:W-:Y:S02]  /*1cb0*/  HADD2.F32 R189, -RZ, R109.reuse.H1_H1 ;  /* 0x3000006dffbd7230 */ /* 0x100fe40000004100 */
[----:B------:R-:W-:Y:S02]  /*1cc0*/  HADD2.F32 R190, -RZ, R109.H0_H0 ;  /* 0x2000006dffbe7230 */ /* 0x000fe40000004100 */
[----:B0-----:R-:W-:-:S05]  /*1cd0*/  @P5 IMAD.WIDE.U32 R150, R150, 0x10, R152 ;  /* 0x0000001096965825 */ /* 0x001fca00078e0098 */
[----:B------:R0:W5:Y:S01]  /*1ce0*/  @P5 LDG.E.128 R128, desc[UR10][R150.64] ;  /* 0x0000000a96805981 */ /* 0x000162000c1e1d00 */
[--C-:B------:R-:W-:Y:S02]  /*1cf0*/  HADD2.F32 R194, -RZ, R110.reuse.H0_H0 ;  /* 0x2000006effc27230 */ /* 0x100fe40000004100 */
[----:B------:R-:W-:Y:S02]  /*1d00*/  HADD2.F32 R193, -RZ, R110.H1_H1 ;  /* 0x3000006effc17230 */ /* 0x000fe40000004100 */
[----:B------:R-:W-:Y:S02]  /*1d10*/  HADD2.F32 R198, -RZ, R111.H1_H1 ;  /* 0x3000006fffc67230 */ /* 0x000fe40000004100 */
[--C-:B---3--:R-:W-:Y:S02]  /*1d20*/  HADD2.F32 R155, -RZ, R141.reuse.H0_H0 ;  /* 0x2000008dff9b7230 */ /* 0x108fe40000004100 */
[----:B------:R-:W-:Y:S02]  /*1d30*/  HADD2.F32 R141, -RZ, R141.H1_H1 ;  /* 0x3000008dff8d7230 */ /* 0x000fe40000004100 */
[----:B------:R-:W-:-:S02]  /*1d40*/  HADD2.F32 R149, -RZ, R140.H0_H0 ;  /* 0x2000008cff957230 */ /* 0x000fc40000004100 */
[--C-:B------:R-:W-:Y:S02]  /*1d50*/  HADD2.F32 R185, -RZ, R142.reuse.H1_H1 ;  /* 0x3000008effb97230 */ /* 0x100fe40000004100 */
[C---:B0-----:R-:W-:Y:S01]  /*1d60*/  FADD.FTZ R151, -R148.reuse, R141 ;  /* 0x0000008d94977221 */ /* 0x041fe20000010100 */
[----:B------:R-:W-:Y:S02]  /*1d70*/  HADD2.F32 R183, -RZ, R142.H0_H0 ;  /* 0x2000008effb77230 */ /* 0x000fe40000004100 */
[----:B------:R-:W-:Y:S01]  /*1d80*/  FADD.FTZ R149, -R148, R149 ;  /* 0x0000009594957221 */ /* 0x000fe20000010100 */
[----:B------:R-:W-:Y:S02]  /*1d90*/  HADD2.F32 R187, -RZ, R143.H0_H0 ;  /* 0x2000008fffbb7230 */ /* 0x000fe40000004100 */
[----:B----4-:R-:W-:Y:S02]  /*1da0*/  HADD2.F32 R141, -RZ, R144.H0_H0 ;  /* 0x20000090ff8d7230 */ /* 0x010fe40000004100 */
[----:B------:R-:W-:-:S02]  /*1db0*/  HADD2.F32 R153, -RZ, R140.H1_H1 ;  /* 0x3000008cff997230 */ /* 0x000fc40000004100 */
[----:B------:R-:W-:Y:S02]  /*1dc0*/  HADD2.F32 R143, -RZ, R143.H1_H1 ;  /* 0x3000008fff8f7230 */ /* 0x000fe40000004100 */
[C---:B------:R-:W-:Y:S01]  /*1dd0*/  FADD.FTZ R195, -R148.reuse, R185 ;  /* 0x000000b994c37221 */ /* 0x040fe20000010100 */
[----:B------:R-:W-:Y:S02]  /*1de0*/  HADD2.F32 R140, -RZ, R145.H1_H1 ;  /* 0x30000091ff8c7230 */ /* 0x000fe40000004100 */
[C---:B------:R-:W-:Y:S01]  /*1df0*/  FADD.FTZ R155, -R148.reuse, R155 ;  /* 0x0000009b949b7221 */ /* 0x040fe20000010100 */
[----:B------:R-:W-:Y:S01]  /*1e00*/  FADD.FTZ R191, -R148, R183 ;  /* 0x000000b794bf7221 */ /* 0x000fe20000010100 */
[----:B------:R-:W-:Y:S02]  /*1e10*/  HADD2.F32 R144, -RZ, R144.H1_H1 ;  /* 0x30000090ff907230 */ /* 0x000fe40000004100 */
[----:B------:R-:W-:Y:S01]  /*1e20*/  FMUL.FTZ R192, R6, R151 ;  /* 0x0000009706c07220 */ /* 0x000fe20000410000 */
[----:B------:R-:W-:-:S02]  /*1e30*/  HADD2.F32 R185, -RZ, R108.H1_H1 ;  /* 0x3000006cffb97230 */ /* 0x000fc40000004100 */
[----:B------:R-:W-:Y:S01]  /*1e40*/  FMUL.FTZ R183, R6, R149 ;  /* 0x0000009506b77220 */ /* 0x000fe20000410000 */
[----:B------:R-:W-:Y:S01]  /*1e50*/  FMUL.FTZ R186, R186, R141 ;  /* 0x0000008dbaba7220 */ /* 0x000fe20000410000 */
[C---:B------:R-:W-:Y:S01]  /*1e60*/  FADD.FTZ R153, -R148.reuse, R153 ;  /* 0x0000009994997221 */ /* 0x040fe20000010100 */
[C---:B------:R-:W-:Y:S01]  /*1e70*/  FADD.FTZ R203, -R148.reuse, R143 ;  /* 0x0000008f94cb7221 */ /* 0x040fe20000010100 */
[----:B------:R-:W-:Y:S01]  /*1e80*/  FADD.FTZ R197, -R148, R187 ;  /* 0x000000bb94c57221 */ /* 0x000fe20000010100 */
[----:B------:R-:W-:Y:S02]  /*1e90*/  HADD2.F32 R143, -RZ, R145.H0_H0 ;  /* 0x20000091ff8f7230 */ /* 0x000fe40000004100 */
[----:B------:R-:W-:Y:S01]  /*1ea0*/  FMUL.FTZ R187, R6, R155 ;  /* 0x0000009b06bb7220 */ /* 0x000fe20000410000 */
        /* <DEDUP_REMOVED lines=50> */
.L_x_2144:
[----:B------:R-:W0:Y:S01]  /*21d0*/  LDC R0, c[0x0][0x388] ;  /* 0x0000e200ff007b82 */ /* 0x000e220000000800 */
[----:B-----5:R-:W-:Y:S01]  /*21e0*/  ISETP.GE.AND P4, PT, R8, 0x1, PT ;  /* 0x000000010800780c */ /* 0x020fe20003f86270 */
[----:B------:R-:W-:Y:S01]  /*21f0*/  UISETP.NE.U32.AND UP0, UPT, UR12, URZ, UPT ;  /* 0x000000ff0c00728c */ /* 0x000fe2000bf05070 */
[----:B------:R-:W-:-:S03]  /*2200*/  HFMA2 R201, -RZ, RZ, 0, 0 ;  /* 0x00000000ffc97431 */ /* 0x000fc600000001ff */
        /* <DEDUP_REMOVED lines=18> */
[C---:B0-----:R-:W-:Y:S01]  /*2330*/  @P0 IMAD.WIDE.U32 R144, R201.reuse, 0x8, R144 ;  /* 0x00000008c9900825 */ /* 0x041fe200078e0090 */
[----:B------:R-:W-:-:S04]  /*2340*/  @P0 IADD3 R201, PT, PT, R201, 0x100, RZ ;  /* 0x00000100c9c90810 */ /* 0x000fc80007ffe0ff */
[----:B------:R3:W5:Y:S01]  /*2350*/  @P0 LDG.E.64 R172, desc[UR10][R144.64] ;  /* 0x0000000a90ac0981 */ /* 0x000762000c1e1b00 */
[C---:B-1----:R-:W-:Y:S01]  /*2360*/  @P1 IMAD.WIDE.U32 R142, R201.reuse, 0x8, R142 ;  /* 0x00000008c98e1825 */ /* 0x042fe200078e008e */
[----:B------:R-:W-:-:S04]  /*2370*/  @P1 IADD3 R201, PT, PT, R201, 0x100, RZ ;  /* 0x00000100c9c91810 */ /* 0x000fc80007ffe0ff */
[----:B------:R3:W5:Y:S01]  /*2380*/  @P1 LDG.E.64 R170, desc[UR10][R142.64] ;  /* 0x0000000a8eaa1981 */ /* 0x000762000c1e1b00 */
[----:B--2---:R-:W-:-:S05]  /*2390*/  @P2 IMAD.WIDE.U32 R140, R201, 0x8, R140 ;  /* 0x00000008c98c2825 */ /* 0x004fca00078e008c */
[----:B------:R3:W5:Y:S01]  /*23a0*/  @P2 LDG.E.64 R174, desc[UR10][R140.64] ;  /* 0x0000000a8cae2981 */ /* 0x000762000c1e1b00 */
[----:B------:R-:W-:Y:S02]  /*23b0*/  ISETP.GE.U32.AND P3, PT, R2, 0x400, PT ;  /* 0x000004000200780c */ /* 0x000fe40003f66070 */
[----:B------:R-:W-:Y:S02]  /*23c0*/  MOV R199, RZ ;  /* 0x000000ff00c77202 */ /* 0x000fe40000000f00 */
[----:B------:R-:W-:Y:S02]  /*23d0*/  MOV R202, RZ ;  /* 0x000000ff00ca7202 */ /* 0x000fe40000000f00 */
[----:B------:R-:W-:-:S07]  /*23e0*/  @P2 IADD3 R201, PT, PT, R201, 0x100, RZ ;  /* 0x00000100c9c92810 */ /* 0x000fce0007ffe0ff */
[----:B---3--:R-:W-:Y:S05]  /*23f0*/  @!P3 BRA `(.L_x_2151) ;  /* 0x0000000000a0b947 */ /* 0x008fea0003800000 */
[----:B------:R-:W0:Y:S02]  /*2400*/  LDC.64 R140, c[0x0][0x3b0] ;  /* 0x0000ec00ff8c7b82 */ /* 0x000e240000000a00 */
[----:B0-----:R-:W-:-:S05]  /*2410*/  IMAD.WIDE.U32 R140, R201, 0x8, R140 ;  /* 0x00000008c98c7825 */ /* 0x001fca00078e008c */
[----:B------:R1:W5:Y:S01]  /*2420*/  LDG.E.64 R176, desc[UR10][R140.64] ;  /* 0x0000000a8cb07981 */ /* 0x000362000c1e1b00 */
[----:B------:R-:W-:Y:S05]  /*2430*/  BRA `(.L_x_2151) ;  /* 0x0000000000907947 */ /* 0x000fea0003800000 */
.L_x_2152:
        /* <DEDUP_REMOVED lines=12> */
[C---:B-1----:R-:W-:Y:S01]  /*2500*/  @P0 IMAD.WIDE.U32 R148, R199.reuse, 0x10, R148 ;  /* 0x00000010c7940825 */ /* 0x042fe200078e0094 */
[----:B------:R-:W-:-:S04]  /*2510*/  @P0 IADD3 R199, PT, PT, R199, 0x100, RZ ;  /* 0x00000100c7c70810 */ /* 0x000fc80007ffe0ff */
[----:B------:R0:W5:Y:S02]  /*2520*/  @P0 LDG.E.128 R40, desc[UR10][R148.64] ;  /* 0x0000000a94280981 */ /* 0x000164000c1e1d00 */
[----:B------:R-:W1:Y:S01]  /*2530*/  @P2 LDC.64 R140, c[0x0][0x438] ;  /* 0x00010e00ff8c2b82 */ /* 0x000e620000000a00 */
[C---:B--2---:R-:W-:Y:S01]  /*2540*/  @P1 IMAD.WIDE.U32 R150, R201.reuse, 0x8, R150 ;  /* 0x00000008c9961825 */ /* 0x044fe200078e0096 */
[----:B------:R-:W-:-:S04]  /*2550*/  @P1 IADD3 R201, PT, PT, R201, 0x100, RZ ;  /* 0x00000100c9c91810 */ /* 0x000fc80007ffe0ff */
[----:B------:R0:W5:Y:S02]  /*2560*/  @P1 LDG.E.64 R170, desc[UR10][R150.64] ;  /* 0x0000000a96aa1981 */ /* 0x000164000c1e1b00 */
[----:B------:R-:W2:Y:S01]  /*2570*/  @P3 LDC.64 R142, c[0x0][0x3b0] ;  /* 0x0000ec00ff8e3b82 */ /* 0x000ea20000000a00 */
[C---:B---3--:R-:W-:Y:S01]  /*2580*/  @P1 IMAD.WIDE.U32 R152, R199.reuse, 0x10, R152 ;  /* 0x00000010c7981825 */ /* 0x048fe200078e0098 */
[----:B------:R-:W-:-:S04]  /*2590*/  @P1 IADD3 R199, PT, PT, R199, 0x100, RZ ;  /* 0x00000100c7c71810 */ /* 0x000fc80007ffe0ff */
[----:B------:R0:W5:Y:S02]  /*25a0*/  @P1 LDG.E.128 R36, desc[UR10][R152.64] ;  /* 0x0000000a98241981 */ /* 0x000164000c1e1d00 */
[----:B------:R-:W3:Y:S01]  /*25b0*/  @P3 LDC.64 R144, c[0x0][0x438] ;  /* 0x00010e00ff903b82 */ /* 0x000ee20000000a00 */
[C---:B----4-:R-:W-:Y:S01]  /*25c0*/  @P2 IMAD.WIDE.U32 R154, R201.reuse, 0x8, R154 ;  /* 0x00000008c99a2825 */ /* 0x050fe200078e009a */
[----:B------:R-:W-:-:S04]  /*25d0*/  @P2 IADD3 R201, PT, PT, R201, 0x100, RZ ;  /* 0x00000100c9c92810 */ /* 0x000fc80007ffe0ff */
[----:B------:R0:W5:Y:S01]  /*25e0*/  @P2 LDG.E.64 R174, desc[UR10][R154.64] ;  /* 0x0000000a9aae2981 */ /* 0x000162000c1e1b00 */
[C---:B-1----:R-:W-:Y:S01]  /*25f0*/  @P2 IMAD.WIDE.U32 R140, R199.reuse, 0x10, R140 ;  /* 0x00000010c78c2825 */ /* 0x042fe200078e008c */
[----:B------:R-:W-:-:S04]  /*2600*/  @P2 IADD3 R199, PT, PT, R199, 0x100, RZ ;  /* 0x00000100c7c72810 */ /* 0x000fc80007ffe0ff */
[----:B------:R0:W5:Y:S01]  /*2610*/  @P2 LDG.E.128 R124, desc[UR10][R140.64] ;  /* 0x0000000a8c7c2981 */ /* 0x000162000c1e1d00 */
[----:B--2---:R-:W-:-:S05]  /*2620*/  @P3 IMAD.WIDE.U32 R142, R201, 0x8, R142 ;  /* 0x00000008c98e3825 */ /* 0x004fca00078e008e */
[----:B------:R0:W5:Y:S01]  /*2630*/  @P3 LDG.E.64 R176, desc[UR10][R142.64] ;  /* 0x0000000a8eb03981 */ /* 0x000162000c1e1b00 */
[----:B---3--:R-:W-:-:S05]  /*2640*/  @P3 IMAD.WIDE.U32 R144, R199, 0x10, R144 ;  /* 0x00000010c7903825 */ /* 0x008fca00078e0090 */
[----:B------:R0:W5:Y:S01]  /*2650*/  @P3 LDG.E.128 R128, desc[UR10][R144.64] ;  /* 0x0000000a90803981 */ /* 0x000162000c1e1d00 */
[----:B------:R-:W-:Y:S02]  /*2660*/  MOV R199, RZ ;  /* 0x000000ff00c77202 */ /* 0x000fe40000000f00 */
[----:B------:R-:W-:-:S07]  /*2670*/  MOV R202, RZ ;  /* 0x000000ff00ca7202 */ /* 0x000fce0000000f00 */
.L_x_2151:
[----:B----4-:R-:W-:Y:S05]  /*2680*/  BSYNC.RECONVERGENT B0 ;  /* 0x0000000000007941 */ /* 0x010fea0003800200 */
.L_x_2143:
        /* <DEDUP_REMOVED lines=32> */
.L_x_2154:
[----:B------:R-:W-:Y:S05]  /*2890*/  BSYNC.RECONVERGENT B0 ;  /* 0x0000000000007941 */ /* 0x000fea0003800200 */
.L_x_2153:
        /* <DEDUP_REMOVED lines=26> */
[----:B------:R-:W-:Y:S02]  /*2a40*/  HFMA2 R145, -RZ, RZ, 0, 0 ;  /* 0x00000000ff917431 */ /* 0x000fe400000001ff */
        /* <DEDUP_REMOVED lines=36> */
[----:B------:R-:W-:-:S04]  /*2c90*/  F2FP.F16.F32.PACK_AB R141, RZ, R141 ;  /* 0x0000008dff8d723e */ /* 0x000fc800000000ff */
[----:B------:R-:W-:-:S07]  /*2ca0*/  PRMT R132, R141, 0x7610, R132 ;  /* 0x000076108d847816 */ /* 0x000fce0000000084 */
.L_x_2159:
        /* <DEDUP_REMOVED lines=12> */
.L_x_2160:
        /* <DEDUP_REMOVED lines=12> */
.L_x_2161:
        /* <DEDUP_REMOVED lines=12> */
.L_x_2162:
        /* <DEDUP_REMOVED lines=12> */
.L_x_2163:
        /* <DEDUP_REMOVED lines=12> */
.L_x_2164:
        /* <DEDUP_REMOVED lines=12> */
.L_x_2165:
        /* <DEDUP_REMOVED lines=11> */
[----:B------:R-:W-:-:S04]  /*31e0*/  F2FP.F16.F32.PACK_AB R141, RZ, R141 ;  /* 0x0000008dff8d723e */ /* 0x000fc800000000ff */
[----:B------:R-:W-:Y:S01]  /*31f0*/  PRMT R135, R135, 0x5410, R141 ;  /* 0x0000541087877816 */ /* 0x000fe2000000008d */
[----:B------:R-:W-:Y:S06]  /*3200*/  BRA `(.L_x_2166) ;  /* 0x0000001000a47947 */ /* 0x000fec0003800000 */
.L_x_2158:
        /* <DEDUP_REMOVED lines=15> */
[----:B------:R-:W-:-:S04]  /*3300*/  F2FP.F16.F32.PACK_AB R136, RZ, R136 ;  /* 0x00000088ff88723e */ /* 0x000fc800000000ff */
[----:B------:R-:W-:-:S07]  /*3310*/  PRMT R132, R136, 0x7610, R132 ;  /* 0x0000761088847816 */ /* 0x000fce0000000084 */
.L_x_2167:
[----:B------:R-:W-:Y:S01]  /*3320*/  F2FP.F16.F32.PACK_AB R140, RZ, R137 ;  /* 0x00000089ff8c723e */ /* 0x000fe200000000ff */
        /* <DEDUP_REMOVED lines=10> */
.L_x_2168:
[----:B------:R-:W-:Y:S01]  /*33d0*/  F2FP.F16.F32.PACK_AB R142, RZ, R139 ;  /* 0x0000008bff8e723e */ /* 0x000fe200000000ff */
        /* <DEDUP_REMOVED lines=10> */
.L_x_2169:
[----:B------:R-:W-:Y:S01]  /*3480*/  FMUL.FTZ R137, R6, R137 ;  /* 0x0000008906897220 */ /* 0x000fe20000410000 */
[--C-:B------:R-:W-:Y:S01]  /*3490*/  FFMA.FTZ R136, R20, R7, R8.reuse ;  /* 0x0000000714887223 */ /* 0x100fe20000010008 */
[----:B------:R-:W-:Y:S01]  /*34a0*/  FADD.FTZ R139, R18, -R139 ;  /* 0x8000008b128b7221 */ /* 0x000fe20000010000 */
[----:B------:R-:W-:Y:S01]  /*34b0*/  F2FP.F16.F32.PACK_AB R144, RZ, R141 ;  /* 0x0000008dff90723e */ /* 0x000fe200000000ff */
        /* <DEDUP_REMOVED lines=12> */
.L_x_2170:
[----:B------:R-:W-:Y:S01]  /*3580*/  F2FP.F16.F32.PACK_AB R146, RZ, R137 ;  /* 0x00000089ff92723e */ /* 0x000fe200000000ff */
        /* <DEDUP_REMOVED lines=11> */
.L_x_2171:
[----:B------:R-:W-:Y:S01]  /*3640*/  F2FP.F16.F32.PACK_AB R138, RZ, R139 ;  /* 0x0000008bff8a723e */ /* 0x000fe200000000ff */
        /* <DEDUP_REMOVED lines=10> */
.L_x_2172:
[----:B------:R-:W-:Y:S02]  /*36f0*/  F2FP.F16.F32.PACK_AB R141, RZ, R141 ;  /* 0x0000008dff8d723e */ /* 0x000fe400000000ff */
[----:B------:R-:W-:Y:S02]  /*3700*/  FSEL R148, R143, RZ, P5 ;  /* 0x000000ff8f947208 */ /* 0x000fe40002800000 */
        /* <DEDUP_REMOVED lines=8> */
.L_x_2173:
[----:B------:R-:W-:Y:S02]  /*3790*/  F2FP.F16.F32.PACK_AB R139, R148, R137 ;  /* 0x00000089948b723e */ /* 0x000fe400000000ff */
        /* <DEDUP_REMOVED lines=9> */
[----:B------:R-:W-:-:S04]  /*3830*/  F2FP.F16.F32.PACK_AB R140, RZ, R140 ;  /* 0x0000008cff8c723e */ /* 0x000fc800000000ff */
[----:B------:R-:W-:Y:S01]  /*3840*/  PRMT R135, R135, 0x5410, R140 ;  /* 0x0000541087877816 */ /* 0x000fe2000000008c */
[----:B------:R-:W-:Y:S06]  /*3850*/  BRA `(.L_x_2166) ;  /* 0x0000000c00107947 */ /* 0x000fec0003800000 */
.L_x_2157:
        /* <DEDUP_REMOVED lines=8> */
[----:B-----5:R-:W-:Y:S01]  /*38e0*/  HADD2.F32 R141, -RZ, R40.H0_H0 ;  /* 0x20000028ff8d7230 */ /* 0x020fe20000004100 */
[----:B------:R-:W-:Y:S02]  /*38f0*/  LOP3.LUT P6, RZ, R172, 0xff, RZ, 0xc0, !PT ;  /* 0x000000ffacff7812 */ /* 0x000fe400078cc0ff */
[----:B------:R-:W-:-:S04]  /*3900*/  @P5 FADD.FTZ R143, R10, -R143 ;  /* 0x8000008f0a8f5221 */ /* 0x000fc80000010000 */
[----:B------:R-:W-:-:S04]  /*3910*/  @P5 FFMA.FTZ R141, R6, R143, R141 ;  /* 0x0000008f068d5223 */ /* 0x000fc8000001008d */
[----:B------:R-:W-:-:S04]  /*3920*/  FMUL.FTZ R141, R141, UR17 ;  /* 0x000000118d8d7c20 */ /* 0x000fc80008410000 */
[----:B------:R-:W-:-:S05]  /*3930*/  FMUL.FTZ R141, R141, UR16 ;  /* 0x000000108d8d7c20 */ /* 0x000fca0008410000 */
[----:B------:R-:W-:-:S04]  /*3940*/  FSEL R141, R141, RZ, P6 ;  /* 0x000000ff8d8d7208 */ /* 0x000fc80003000000 */
[----:B------:R-:W-:-:S04]  /*3950*/  F2FP.F16.F32.PACK_AB R141, RZ, R141 ;  /* 0x0000008dff8d723e */ /* 0x000fc800000000ff */
[----:B------:R-:W-:-:S07]  /*3960*/  PRMT R132, R141, 0x7610, R132 ;  /* 0x000076108d847816 */ /* 0x000fce0000000084 */
.L_x_2175:
[----:B------:R-:W-:Y:S05]  /*3970*/  @!P4 BRA `(.L_x_2176) ;  /* 0x000000000028c947 */ /* 0x000fea0003800000 */
[----:B------:R-:W-:Y:S01]  /*3980*/  @P5 FFMA.FTZ R140, R12, R7, R8 ;  /* 0x000000070c8c5223 */ /* 0x000fe20000010008 */
[----:B-----5:R-:W-:Y:S01]  /*3990*/  HADD2.F32 R141, -RZ, R40.H1_H1 ;  /* 0x30000028ff8d7230 */ /* 0x020fe20000004100 */
        /* <DEDUP_REMOVED lines=8> */
.L_x_2176:
[----:B------:R-:W-:Y:S05]  /*3a20*/  @!P4 BRA `(.L_x_2177) ;  /* 0x000000000028c947 */ /* 0x000fea0003800000 */
        /* <DEDUP_REMOVED lines=10> */
.L_x_2177:
        /* <DEDUP_REMOVED lines=11> */
.L_x_2178:
        /* <DEDUP_REMOVED lines=11> */
.L_x_2179:
        /* <DEDUP_REMOVED lines=11> */
.L_x_2180:
        /* <DEDUP_REMOVED lines=11> */
.L_x_2181:
[----:B------:R-:W-:Y:S05]  /*3d90*/  @!P4 BRA `(.L_x_2166) ;  /* 0x0000000400c0c947 */ /* 0x000fea0003800000 */
[----:B------:R-:W-:Y:S01]  /*3da0*/  @P5 FFMA.FTZ R143, R24, R7, R8 ;  /* 0x00000007188f5223 */ /* 0x000fe20000010008 */
[----:B-----5:R-:W-:-:S03]  /*3db0*/  HADD2.F32 R141, -RZ, R43.H1_H1 ;  /* 0x3000002bff8d7230 */ /* 0x020fc60000004100 */
[----:B------:R-:W-:-:S04]  /*3dc0*/  @P5 FADD.FTZ R143, R22, -R143 ;  /* 0x8000008f168f5221 */ /* 0x000fc80000010000 */
[----:B------:R-:W-:Y:S01]  /*3dd0*/  @P5 FFMA.FTZ R141, R6, R143, R141 ;  /* 0x0000008f068d5223 */ /* 0x000fe2000001008d */
[----:B------:R-:W-:-:S03]  /*3de0*/  ISETP.GE.U32.AND P5, PT, R172, RZ, PT ;  /* 0x000000ffac00720c */ /* 0x000fc60003fa6070 */
[----:B------:R-:W-:Y:S01]  /*3df0*/  FMUL.FTZ R141, R141, UR17 ;  /* 0x000000118d8d7c20 */ /* 0x000fe20008410000 */
[----:B------:R-:W-:-:S03]  /*3e00*/  ISETP.GE.U32.AND.EX P5, PT, R173, 0x1000000, PT, P5 ;  /* 0x01000000ad00780c */ /* 0x000fc60003fa6150 */
[----:B------:R-:W-:-:S05]  /*3e10*/  FMUL.FTZ R141, R141, UR16 ;  /* 0x000000108d8d7c20 */ /* 0x000fca0008410000 */
[----:B------:R-:W-:-:S04]  /*3e20*/  FSEL R141, R141, RZ, P5 ;  /* 0x000000ff8d8d7208 */ /* 0x000fc80002800000 */
[----:B------:R-:W-:-:S04]  /*3e30*/  F2FP.F16.F32.PACK_AB R141, RZ, R141 ;  /* 0x0000008dff8d723e */ /* 0x000fc800000000ff */
[----:B------:R-:W-:Y:S01]  /*3e40*/  PRMT R135, R135, 0x5410, R141 ;  /* 0x0000541087877816 */ /* 0x000fe2000000008d */
[----:B------:R-:W-:Y:S06]  /*3e50*/  BRA `(.L_x_2166) ;  /* 0x0000000400907947 */ /* 0x000fec0003800000 */
.L_x_2174:
[----:B------:R-:W-:Y:S01]  /*3e60*/  ISETP.GT.AND P5, PT, R4, RZ, PT ;  /* 0x000000ff0400720c */ /* 0x000fe20003fa4270 */
[----:B------:R-:W-:Y:S01]  /*3e70*/  @P6 FFMA.FTZ R149, R3, R7, R8 ;  /* 0x0000000703956223 */ /* 0x000fe20000010008 */
[--C-:B-----5:R-:W-:Y:S02]  /*3e80*/  HADD2.F32 R139, -RZ, R40.reuse.H1_H1 ;  /* 0x30000028ff8b7230 */ /* 0x120fe40000004100 */
[----:B------:R-:W-:Y:S02]  /*3e90*/  HADD2.F32 R137, -RZ, R40.H0_H0 ;  /* 0x20000028ff897230 */ /* 0x000fe40000004100 */
[----:B------:R-:W-:Y:S01]  /*3ea0*/  @P6 FADD.FTZ R149, R10, -R149 ;  /* 0x800000950a956221 */ /* 0x000fe20000010000 */
[--C-:B------:R-:W-:Y:S02]  /*3eb0*/  HADD2.F32 R141, -RZ, R41.reuse.H0_H0 ;  /* 0x20000029ff8d7230 */ /* 0x100fe40000004100 */
[----:B------:R-:W-:Y:S02]  /*3ec0*/  HADD2.F32 R143, -RZ, R41.H1_H1 ;  /* 0x30000029ff8f7230 */ /* 0x000fe40000004100 */
[----:B------:R-:W-:Y:S01]  /*3ed0*/  @P6 FFMA.FTZ R137, R6, R149, R137 ;  /* 0x0000009506896223 */ /* 0x000fe20000010089 */
[----:B------:R-:W-:-:S02]  /*3ee0*/  HADD2.F32 R149, -RZ, R42.H0_H0 ;  /* 0x2000002aff957230 */ /* 0x000fc40000004100 */
[--C-:B------:R-:W-:Y:S02]  /*3ef0*/  HADD2.F32 R153, -RZ, R43.reuse.H0_H0 ;  /* 0x2000002bff997230 */ /* 0x100fe40000004100 */
        /* <DEDUP_REMOVED lines=9> */
[-CC-:B------:R-:W-:Y:S01]  /*3f90*/  @P5 FFMA.FTZ R136, R20, R7.reuse, R8.reuse ;  /* 0x0000000714885223 */ /* 0x180fe20000010008 */
[----:B------:R-:W-:Y:S01]  /*3fa0*/  @P5 FFMA.FTZ R141, R6, R138, R141 ;  /* 0x0000008a068d5223 */ /* 0x000fe2000001008d */
[-C--:B------:R-:W-:Y:S01]  /*3fb0*/  @P5 FFMA.FTZ R138, R21, R7.reuse, R8 ;  /* 0x00000007158a5223 */ /* 0x080fe20000010008 */
[----:B------:R-:W-:Y:S01]  /*3fc0*/  @P5 FADD.FTZ R155, R18, -R155 ;  /* 0x8000009b129b5221 */ /* 0x000fe20000010000 */
[----:B------:R-:W-:Y:S01]  /*3fd0*/  @P5 FADD.FTZ R136, R17, -R136 ;  /* 0x8000008811885221 */ /* 0x000fe20000010000 */
[----:B------:R-:W-:Y:S01]  /*3fe0*/  @P5 FFMA.FTZ R201, R24, R7, R8 ;  /* 0x0000000718c95223 */ /* 0x000fe20000010008 */
[----:B------:R-:W-:Y:S01]  /*3ff0*/  @P5 FFMA.FTZ R143, R6, R140, R143 ;  /* 0x0000008c068f5223 */ /* 0x000fe2000001008f */
[----:B------:R-:W-:-:S02]  /*4000*/  HADD2.F32 R140, -RZ, R43.H1_H1 ;  /* 0x3000002bff8c7230 */ /* 0x000fc40000004100 */
[----:B------:R-:W-:Y:S01]  /*4010*/  @P5 FADD.FTZ R138, R19, -R138 ;  /* 0x8000008a138a5221 */ /* 0x000fe20000010000 */
[C---:B------:R-:W-:Y:S01]  /*4020*/  @P5 FFMA.FTZ R149, R6.reuse, R155, R149 ;  /* 0x0000009b06955223 */ /* 0x040fe20000010095 */
[----:B------:R-:W-:Y:S01]  /*4030*/  @P5 FFMA.FTZ R151, R6, R136, R151 ;  /* 0x0000008806975223 */ /* 0x000fe20000010097 */
[----:B------:R-:W-:Y:S01]  /*4040*/  @P5 FADD.FTZ R201, R22, -R201 ;  /* 0x800000c916c95221 */ /* 0x000fe20000010000 */
[C---:B------:R-:W-:Y:S01]  /*4050*/  @P5 FFMA.FTZ R153, R6.reuse, R138, R153 ;  /* 0x0000008a06995223 */ /* 0x040fe20000010099 */
[----:B------:R-:W-:Y:S02]  /*4060*/  F2FP.F16.F32.PACK_AB R142, RZ, R137 ;  /* 0x00000089ff8e723e */ /* 0x000fe400000000ff */
[----:B------:R-:W-:Y:S01]  /*4070*/  @P5 FFMA.FTZ R140, R6, R201, R140 ;  /* 0x000000c9068c5223 */ /* 0x000fe2000001008c */
[----:B------:R-:W-:Y:S02]  /*4080*/  F2FP.F16.F32.PACK_AB R144, RZ, R139 ;  /* 0x0000008bff90723e */ /* 0x000fe400000000ff */
[----:B------:R-:W-:-:S02]  /*4090*/  F2FP.F16.F32.PACK_AB R146, RZ, R141 ;  /* 0x0000008dff92723e */ /* 0x000fc400000000ff */
[----:B------:R-:W-:Y:S02]  /*40a0*/  F2FP.F16.F32.PACK_AB R148, RZ, R143 ;  /* 0x0000008fff94723e */ /* 0x000fe400000000ff */
[----:B------:R-:W-:Y:S02]  /*40b0*/  F2FP.F16.F32.PACK_AB R138, RZ, R149 ;  /* 0x00000095ff8a723e */ /* 0x000fe400000000ff */
[----:B------:R-:W-:Y:S01]  /*40c0*/  F2FP.F16.F32.PACK_AB R150, RZ, R151 ;  /* 0x00000097ff96723e */ /* 0x000fe200000000ff */
[----:B------:R-:W-:Y:S06]  /*40d0*/  @!P4 BRA `(.L_x_2182) ;  /* 0x000000000018c947 */ /* 0x000fec0003800000 */
[----:B------:R-:W-:Y:S01]  /*40e0*/  FMUL.FTZ R137, R137, UR17 ;  /* 0x0000001189897c20 */ /* 0x000fe20008410000 */
[----:B------:R-:W-:-:S03]  /*40f0*/  LOP3.LUT P5, RZ, R172, 0xff, RZ, 0xc0, !PT ;  /* 0x000000ffacff7812 */ /* 0x000fc600078ac0ff */
[----:B------:R-:W-:-:S05]  /*4100*/  FMUL.FTZ R137, R137, UR16 ;  /* 0x0000001089897c20 */ /* 0x000fca0008410000 */
[----:B------:R-:W-:-:S04]  /*4110*/  FSEL R137, R137, RZ, P5 ;  /* 0x000000ff89897208 */ /* 0x000fc80002800000 */
[----:B------:R-:W-:-:S04]  /*4120*/  F2FP.F16.F32.PACK_AB R137, RZ, R137 ;  /* 0x00000089ff89723e */ /* 0x000fc800000000ff */
[----:B------:R-:W-:-:S07]  /*4130*/  PRMT R132, R137, 0x7610, R132 ;  /* 0x0000761089847816 */ /* 0x000fce0000000084 */
.L_x_2182:
[----:B------:R-:W-:Y:S05]  /*4140*/  @!P4 BRA `(.L_x_2183) ;  /* 0x000000000018c947 */ /* 0x000fea0003800000 */
[----:B------:R-:W-:Y:S01]  /*4150*/  FMUL.FTZ R139, R139, UR17 ;  /* 0x000000118b8b7c20 */ /* 0x000fe20008410000 */
[----:B------:R-:W-:-:S03]  /*4160*/  LOP3.LUT P5, RZ, R172, 0xff00, RZ, 0xc0, !PT ;  /* 0x0000ff00acff7812 */ /* 0x000fc600078ac0ff */
[----:B------:R-:W-:-:S05]  /*4170*/  FMUL.FTZ R139, R139, UR16 ;  /* 0x000000108b8b7c20 */ /* 0x000fca0008410000 */
[----:B------:R-:W-:-:S04]  /*4180*/  FSEL R139, R139, RZ, P5 ;  /* 0x000000ff8b8b7208 */ /* 0x000fc80002800000 */
[----:B------:R-:W-:-:S04]  /*4190*/  F2FP.F16.F32.PACK_AB R139, RZ, R139 ;  /* 0x0000008bff8b723e */ /* 0x000fc800000000ff */
[----:B------:R-:W-:-:S07]  /*41a0*/  PRMT R132, R132, 0x5410, R139 ;  /* 0x0000541084847816 */ /* 0x000fce000000008b */
.L_x_2183:
[----:B------:R-:W-:Y:S05]  /*41b0*/  @!P4 BRA `(.L_x_2184) ;  /* 0x000000000018c947 */ /* 0x000fea0003800000 */
[----:B------:R-:W-:Y:S01]  /*41c0*/  FMUL.FTZ R141, R141, UR17 ;  /* 0x000000118d8d7c20 */ /* 0x000fe20008410000 */
[----:B------:R-:W-:-:S03]  /*41d0*/  LOP3.LUT P5, RZ, R172, 0xff0000, RZ, 0xc0, !PT ;  /* 0x00ff0000acff7812 */ /* 0x000fc600078ac0ff */
[----:B------:R-:W-:-:S05]  /*41e0*/  FMUL.FTZ R141, R141, UR16 ;  /* 0x000000108d8d7c20 */ /* 0x000fca0008410000 */
[----:B------:R-:W-:-:S04]  /*41f0*/  FSEL R141, R141, RZ, P5 ;  /* 0x000000ff8d8d7208 */ /* 0x000fc80002800000 */
[----:B------:R-:W-:-:S04]  /*4200*/  F2FP.F16.F32.PACK_AB R141, RZ, R141 ;  /* 0x0000008dff8d723e */ /* 0x000fc800000000ff */
[----:B------:R-:W-:-:S07]  /*4210*/  PRMT R133, R141, 0x7610, R133 ;  /* 0x000076108d857816 */ /* 0x000fce0000000085 */
.L_x_2184:
[----:B------:R-:W-:Y:S05]  /*4220*/  @!P4 BRA `(.L_x_2185) ;  /* 0x000000000018c947 */ /* 0x000fea0003800000 */
[----:B------:R-:W-:Y:S01]  /*4230*/  FMUL.FTZ R143, R143, UR17 ;  /* 0x000000118f8f7c20 */ /* 0x000fe20008410000 */
[----:B------:R-:W-:-:S03]  /*4240*/  LOP3.LUT P5, RZ, R172, 0xff000000, RZ, 0xc0, !PT ;  /* 0xff000000acff7812 */ /* 0x000fc600078ac0ff */
[----:B------:R-:W-:-:S05]  /*4250*/  FMUL.FTZ R143, R143, UR16 ;  /* 0x000000108f8f7c20 */ /* 0x000fca0008410000 */
[----:B------:R-:W-:-:S04]  /*4260*/  FSEL R143, R143, RZ, P5 ;  /* 0x000000ff8f8f7208 */ /* 0x000fc80002800000 */
[----:B------:R-:W-:-:S04]  /*4270*/  F2FP.F16.F32.PACK_AB R143, RZ, R143 ;  /* 0x0000008fff8f723e */ /* 0x000fc800000000ff */
[----:B------:R-:W-:-:S07]  /*4280*/  PRMT R133, R133, 0x5410, R143 ;  /* 0x0000541085857816 */ /* 0x000fce000000008f */
.L_x_2185:
[----:B------:R-:W-:Y:S05]  /*4290*/  @!P4 BRA `(.L_x_2186) ;  /* 0x000000000018c947 */ /* 0x000fea0003800000 */
[----:B------:R-:W-:Y:S01]  /*42a0*/  FMUL.FTZ R149, R149, UR17 ;  /* 0x0000001195957c20 */ /* 0x000fe20008410000 */
[----:B------:R-:W-:-:S03]  /*42b0*/  LOP3.LUT P5, RZ, R173, 0xff, RZ, 0xc0, !PT ;  /* 0x000000ffadff7812 */ /* 0x000fc600078ac0ff */
[----:B------:R-:W-:-:S05]  /*42c0*/  FMUL.FTZ R149, R149, UR16 ;  /* 0x0000001095957c20 */ /* 0x000fca0008410000 */
[----:B------:R-:W-:-:S04]  /*42d0*/  FSEL R149, R149, RZ, P5 ;  /* 0x000000ff95957208 */ /* 0x000fc80002800000 */
[----:B------:R-:W-:-:S04]  /*42e0*/  F2FP.F16.F32.PACK_AB R149, RZ, R149 ;  /* 0x00000095ff95723e */ /* 0x000fc800000000ff */
[----:B------:R-:W-:-:S07]  /*42f0*/  PRMT R134, R149, 0x7610, R134 ;  /* 0x0000761095867816 */ /* 0x000fce0000000086 */
.L_x_2186:
[----:B------:R-:W-:Y:S05]  /*4300*/  @!P4 BRA `(.L_x_2187) ;  /* 0x000000000018c947 */ /* 0x000fea0003800000 */
[----:B------:R-:W-:Y:S01]  /*4310*/  FMUL.FTZ R151, R151, UR17 ;  /* 0x0000001197977c20 */ /* 0x000fe20008410000 */
[----:B------:R-:W-:-:S03]  /*4320*/  LOP3.LUT P5, RZ, R173, 0xff00, RZ, 0xc0, !PT ;  /* 0x0000ff00adff7812 */ /* 0x000fc600078ac0ff */
[----:B------:R-:W-:-:S05]  /*4330*/  FMUL.FTZ R151, R151, UR16 ;  /* 0x0000001097977c20 */ /* 0x000fca0008410000 */
[----:B------:R-:W-:-:S04]  /*4340*/  FSEL R151, R151, RZ, P5 ;  /* 0x000000ff97977208 */ /* 0x000fc80002800000 */
[----:B------:R-:W-:-:S04]  /*4350*/  F2FP.F16.F32.PACK_AB R151, RZ, R151 ;  /* 0x00000097ff97723e */ /* 0x000fc800000000ff */
[----:B------:R-:W-:-:S07]  /*4360*/  PRMT R134, R134, 0x5410, R151 ;  /* 0x0000541086867816 */ /* 0x000fce0000000097 */
.L_x_2187:
[----:B------:R-:W-:Y:S05]  /*4370*/  @!P4 BRA `(.L_x_2188) ;  /* 0x000000000018c947 */ /* 0x000fea0003800000 */
[----:B------:R-:W-:Y:S01]  /*4380*/  FMUL.FTZ R136, R153, UR17 ;  /* 0x0000001199887c20 */ /* 0x000fe20008410000 */
[----:B------:R-:W-:-:S03]  /*4390*/  LOP3.LUT P5, RZ, R173, 0xff0000, RZ, 0xc0, !PT ;  /* 0x00ff0000adff7812 */ /* 0x000fc600078ac0ff */
[----:B------:R-:W-:-:S05]  /*43a0*/  FMUL.FTZ R136, R136, UR16 ;  /* 0x0000001088887c20 */ /* 0x000fca0008410000 */
[----:B------:R-:W-:-:S04]  /*43b0*/  FSEL R136, R136, RZ, P5 ;  /* 0x000000ff88887208 */ /* 0x000fc80002800000 */
[----:B------:R-:W-:-:S04]  /*43c0*/  F2FP.F16.F32.PACK_AB R136, RZ, R136 ;  /* 0x00000088ff88723e */ /* 0x000fc800000000ff */
[----:B------:R-:W-:-:S07]  /*43d0*/  PRMT R135, R136, 0x7610, R135 ;  /* 0x0000761088877816 */ /* 0x000fce0000000087 */
.L_x_2188:
[----:B------:R-:W-:Y:S02]  /*43e0*/  F2FP.F16.F32.PACK_AB R139, R140, R153 ;  /* 0x000000998c8b723e */ /* 0x000fe400000000ff */
        /* <DEDUP_REMOVED lines=9> */
[----:B------:R-:W-:-:S04]  /*4480*/  F2FP.F16.F32.PACK_AB R140, RZ, R140 ;  /* 0x0000008cff8c723e */ /* 0x000fc800000000ff */
[----:B------:R-:W-:-:S07]  /*4490*/  PRMT R135, R135, 0x5410, R140 ;  /* 0x0000541087877816 */ /* 0x000fce000000008c */
.L_x_2166:
        /* <DEDUP_REMOVED lines=10> */
.L_x_2156:
[----:B------:R-:W-:Y:S05]  /*4540*/  BSYNC.RECONVERGENT B0 ;  /* 0x0000000000007941 */ /* 0x000fea0003800200 */
.L_x_2155:
        /* <DEDUP_REMOVED lines=10> */
[--C-:B0----5:R-:W-:Y:S02]  /*45f0*/  HADD2.F32 R141, -RZ, R36.reuse.H1_H1 ;  /* 0x30000024ff8d7230 */ /* 0x121fe40000004100 */
[----:B------:R-:W-:Y:S02]  /*4600*/  HADD2.F32 R137, -RZ, R36.H0_H0 ;  /* 0x20000024ff897230 */ /* 0x000fe40000004100 */
[--C-:B------:R-:W-:Y:S02]  /*4610*/  HADD2.F32 R143, -RZ, R37.reuse.H0_H0 ;  /* 0x20000025ff8f7230 */ /* 0x100fe40000004100 */
[----:B------:R-:W-:Y:S02]  /*4620*/  HADD2.F32 R151, -RZ, R37.H1_H1 ;  /* 0x30000025ff977230 */ /* 0x000fe40000004100 */
[----:B------:R-:W-:Y:S02]  /*4630*/  HADD2.F32 R153, -RZ, R38.H1_H1 ;  /* 0x30000026ff997230 */ /* 0x000fe40000004100 */
[----:B------:R-:W-:-:S02]  /*4640*/  HADD2.F32 R155, -RZ, R39.H0_H0 ;  /* 0x20000027ff9b7230 */ /* 0x000fc40000004100 */
[-CC-:B------:R-:W-:Y:S01]  /*4650*/  @P6 FFMA.FTZ R136, R28, R7.reuse, R8.reuse ;  /* 0x000000071c886223 */ /* 0x180fe20000010008 */
[-CC-:B------:R-:W-:Y:S01]  /*4660*/  @P6 FFMA.FTZ R139, R23, R7.reuse, R8.reuse ;  /* 0x00000007178b6223 */ /* 0x180fe20000010008 */
[-CC-:B------:R-:W-:Y:S01]  /*4670*/  @P6 FFMA.FTZ R149, R27, R7.reuse, R8.reuse ;  /* 0x000000071b956223 */ /* 0x180fe20000010008 */
[-C--:B------:R-:W-:Y:S01]  /*4680*/  @P6 FFMA.FTZ R140, R32, R7.reuse, R8 ;  /* 0x00000007208c6223 */ /* 0x080fe20000010008 */
[----:B------:R-:W-:Y:S01]  /*4690*/  @P6 FADD.FTZ R136, R25, -R136 ;  /* 0x8000008819886221 */ /* 0x000fe20000010000 */
[----:B------:R-:W-:Y:S01]  /*46a0*/  @P6 FADD.FTZ R139, R26, -R139 ;  /* 0x8000008b1a8b6221 */ /* 0x000fe20000010000 */
[----:B------:R-:W-:Y:S01]  /*46b0*/  @P6 FADD.FTZ R138, R30, -R149 ;  /* 0x800000951e8a6221 */ /* 0x000fe20000010000 */
[-CC-:B------:R-:W-:Y:S01]  /*46c0*/  @P6 FFMA.FTZ R149, R31, R7.reuse, R8.reuse ;  /* 0x000000071f956223 */ /* 0x180fe20000010008 */
[----:B------:R-:W-:Y:S01]  /*46d0*/  @P6 FFMA.FTZ R141, R6, R136, R141 ;  /* 0x00000088068d6223 */ /* 0x000fe2000001008d */
[----:B------:R-:W-:Y:S01]  /*46e0*/  @P6 FFMA.FTZ R136, R156, R7, R8 ;  /* 0x000000079c886223 */ /* 0x000fe20000010008 */
[C---:B------:R-:W-:Y:S01]  /*46f0*/  @P6 FFMA.FTZ R137, R6.reuse, R139, R137 ;  /* 0x0000008b06896223 */ /* 0x040fe20000010089 */
[----:B------:R-:W-:Y:S01]  /*4700*/  @P6 FADD.FTZ R140, R29, -R140 ;  /* 0x8000008c1d8c6221 */ /* 0x000fe20000010000 */
[----:B------:R-:W-:Y:S01]  /*4710*/  @P6 FFMA.FTZ R143, R6, R138, R143 ;  /* 0x0000008a068f6223 */ /* 0x000fe2000001008f */
[----:B------:R-:W-:-:S02]  /*4720*/  HADD2.F32 R139, -RZ, R38.H0_H0 ;  /* 0x20000026ff8b7230 */ /* 0x000fc40000004100 */
[-C--:B------:R-:W-:Y:S01]  /*4730*/  @P6 FFMA.FTZ R138, R157, R7.reuse, R8 ;  /* 0x000000079d8a6223 */ /* 0x080fe20000010008 */
[----:B------:R-:W-:Y:S01]  /*4740*/  @P6 FADD.FTZ R149, R34, -R149 ;  /* 0x8000009522956221 */ /* 0x000fe20000010000 */
[----:B------:R-:W-:Y:S01]  /*4750*/  @P6 FADD.FTZ R136, R33, -R136 ;  /* 0x8000008821886221 */ /* 0x000fe20000010000 */
[----:B------:R-:W-:Y:S01]  /*4760*/  @P6 FFMA.FTZ R201, R160, R7, R8 ;  /* 0x00000007a0c96223 */ /* 0x000fe20000010008 */
[C---:B------:R-:W-:Y:S01]  /*4770*/  @P6 FFMA.FTZ R151, R6.reuse, R140, R151 ;  /* 0x0000008c06976223 */ /* 0x040fe20000010097 */
[----:B------:R-:W-:Y:S02]  /*4780*/  HADD2.F32 R140, -RZ, R39.H1_H1 ;  /* 0x30000027ff8c7230 */ /* 0x000fe40000004100 */
[----:B------:R-:W-:Y:S01]  /*4790*/  @P6 FADD.FTZ R138, R35, -R138 ;  /* 0x8000008a238a6221 */ /* 0x000fe20000010000 */
[C---:B------:R-:W-:Y:S01]  /*47a0*/  @P6 FFMA.FTZ R139, R6.reuse, R149, R139 ;  /* 0x00000095068b6223 */ /* 0x040fe2000001008b */
[----:B------:R-:W-:Y:S01]  /*47b0*/  @P6 FFMA.FTZ R153, R6, R136, R153 ;  /* 0x0000008806996223 */ /* 0x000fe20000010099 */
[----:B------:R-:W-:Y:S01]  /*47c0*/  @P6 FADD.FTZ R201, R158, -R201 ;  /* 0x800000c99ec96221 */ /* 0x000fe20000010000 */
[----:B------:R-:W-:Y:S01]  /*47d0*/  @P6 FFMA.FTZ R155, R6, R138, R155 ;  /* 0x0000008a069b6223 */ /* 0x000fe2000001009b */
[----:B------:R-:W-:-:S02]  /*47e0*/  F2FP.F16.F32.PACK_AB R142, RZ, R137 ;  /* 0x00000089ff8e723e */ /* 0x000fc400000000ff */
[----:B------:R-:W-:Y:S01]  /*47f0*/  @P6 FFMA.FTZ R140, R6, R201, R140 ;  /* 0x000000c9068c6223 */ /* 0x000fe2000001008c */
[----:B------:R-:W-:Y:S02]  /*4800*/  F2FP.F16.F32.PACK_AB R144, RZ, R141 ;  /* 0x0000008dff90723e */ /* 0x000fe400000000ff */
[----:B------:R-:W-:Y:S02]  /*4810*/  F2FP.F16.F32.PACK_AB R146, RZ, R143 ;  /* 0x0000008fff92723e */ /* 0x000fe400000000ff */
        /* <DEDUP_REMOVED lines=10> */
.L_x_2193:
[----:B------:R-:W-:Y:S05]  /*48c0*/  @!P4 BRA `(.L_x_2194) ;  /* 0x000000000018c947 */ /* 0x000fea0003800000 */
[----:B------:R-:W-:Y:S01]  /*48d0*/  FMUL.FTZ R141, R141, UR17 ;  /* 0x000000118d8d7c20 */ /* 0x000fe20008410000 */
[----:B------:R-:W-:-:S03]  /*48e0*/  LOP3.LUT P6, RZ, R170, 0xff00, RZ, 0xc0, !PT ;  /* 0x0000ff00aaff7812 */ /* 0x000fc600078cc0ff */
[----:B------:R-:W-:-:S05]  /*48f0*/  FMUL.FTZ R141, R141, UR16 ;  /* 0x000000108d8d7c20 */ /* 0x000fca0008410000 */
[----:B------:R-:W-:-:S04]  /*4900*/  FSEL R141, R141, RZ, P6 ;  /* 0x000000ff8d8d7208 */ /* 0x000fc80003000000 */
[----:B------:R-:W-:-:S04]  /*4910*/  F2FP.F16.F32.PACK_AB R141, RZ, R141 ;  /* 0x0000008dff8d723e */ /* 0x000fc800000000ff */
[----:B------:R-:W-:-:S07]  /*4920*/  PRMT R132, R132, 0x5410, R141 ;  /* 0x0000541084847816 */ /* 0x000fce000000008d */
.L_x_2194:
[----:B------:R-:W-:Y:S05]  /*4930*/  @!P4 BRA `(.L_x_2195) ;  /* 0x000000000018c947 */ /* 0x000fea0003800000 */
[----:B------:R-:W-:Y:S01]  /*4940*/  FMUL.FTZ R143, R143, UR17 ;  /* 0x000000118f8f7c20 */ /* 0x000fe20008410000 */
[----:B------:R-:W-:-:S03]  /*4950*/  LOP3.LUT P6, RZ, R170, 0xff0000, RZ, 0xc0, !PT ;  /* 0x00ff0000aaff7812 */ /* 0x000fc600078cc0ff */
[----:B------:R-:W-:-:S05]  /*4960*/  FMUL.FTZ R143, R143, UR16 ;  /* 0x000000108f8f7c20 */ /* 0x000fca0008410000 */
[----:B------:R-:W-:-:S04]  /*4970*/  FSEL R143, R143, RZ, P6 ;  /* 0x000000ff8f8f7208 */ /* 0x000fc80003000000 */
[----:B------:R-:W-:-:S04]  /*4980*/  F2FP.F16.F32.PACK_AB R143, RZ, R143 ;  /* 0x0000008fff8f723e */ /* 0x000fc800000000ff */
[----:B------:R-:W-:-:S07]  /*4990*/  PRMT R133, R143, 0x7610, R133 ;  /* 0x000076108f857816 */ /* 0x000fce0000000085 */
.L_x_2195:
[----:B------:R-:W-:Y:S05]  /*49a0*/  @!P4 BRA `(.L_x_2196) ;  /* 0x000000000018c947 */ /* 0x000fea0003800000 */
[----:B------:R-:W-:Y:S01]  /*49b0*/  FMUL.FTZ R151, R151, UR17 ;  /* 0x0000001197977c20 */ /* 0x000fe20008410000 */
[----:B------:R-:W-:-:S03]  /*49c0*/  LOP3.LUT P6, RZ, R170, 0xff000000, RZ, 0xc0, !PT ;  /* 0xff000000aaff7812 */ /* 0x000fc600078cc0ff */
[----:B------:R-:W-:-:S05]  /*49d0*/  FMUL.FTZ R151, R151, UR16 ;  /* 0x0000001097977c20 */ /* 0x000fca0008410000 */
[----:B------:R-:W-:-:S04]  /*49e0*/  FSEL R151, R151, RZ, P6 ;  /* 0x000000ff97977208 */ /* 0x000fc80003000000 */
[----:B------:R-:W-:-:S04]  /*49f0*/  F2FP.F16.F32.PACK_AB R151, RZ, R151 ;  /* 0x00000097ff97723e */ /* 0x000fc800000000ff */
[----:B------:R-:W-:-:S07]  /*4a00*/  PRMT R133, R133, 0x5410, R151 ;  /* 0x0000541085857816 */ /* 0x000fce0000000097 */
.L_x_2196:
[----:B------:R-:W-:Y:S05]  /*4a10*/  @!P4 BRA `(.L_x_2197) ;  /* 0x000000000018c947 */ /* 0x000fea0003800000 */
[----:B------:R-:W-:Y:S01]  /*4a20*/  FMUL.FTZ R139, R139, UR17 ;  /* 0x000000118b8b7c20 */ /* 0x000fe20008410000 */
[----:B------:R-:W-:-:S03]  /*4a30*/  LOP3.LUT P6, RZ, R171, 0xff, RZ, 0xc0, !PT ;  /* 0x000000ffabff7812 */ /* 0x000fc600078cc0ff */
[----:B------:R-:W-:-:S05]  /*4a40*/  FMUL.FTZ R139, R139, UR16 ;  /* 0x000000108b8b7c20 */ /* 0x000fca0008410000 */
[----:B------:R-:W-:-:S04]  /*4a50*/  FSEL R139, R139, RZ, P6 ;  /* 0x000000ff8b8b7208 */ /* 0x000fc80003000000 */
[----:B------:R-:W-:-:S04]  /*4a60*/  F2FP.F16.F32.PACK_AB R139, RZ, R139 ;  /* 0x0000008bff8b723e */ /* 0x000fc800000000ff */
[----:B------:R-:W-:-:S07]  /*4a70*/  PRMT R134, R139, 0x7610, R134 ;  /* 0x000076108b867816 */ /* 0x000fce0000000086 */
.L_x_2197:
[----:B------:R-:W-:Y:S05]  /*4a80*/  @!P4 BRA `(.L_x_2198) ;  /* 0x000000000018c947 */ /* 0x000fea0003800000 */
[----:B------:R-:W-:Y:S01]  /*4a90*/  FMUL.FTZ R153, R153, UR17 ;  /* 0x0000001199997c20 */ /* 0x000fe20008410000 */
[----:B------:R-:W-:-:S03]  /*4aa0*/  LOP3.LUT P6, RZ, R171, 0xff00, RZ, 0xc0, !PT ;  /* 0x0000ff00abff7812 */ /* 0x000fc600078cc0ff */
[----:B------:R-:W-:-:S05]  /*4ab0*/  FMUL.FTZ R153, R153, UR16 ;  /* 0x0000001099997c20 */ /* 0x000fca0008410000 */
[----:B------:R-:W-:-:S04]  /*4ac0*/  FSEL R153, R153, RZ, P6 ;  /* 0x000000ff99997208 */ /* 0x000fc80003000000 */
[----:B------:R-:W-:-:S04]  /*4ad0*/  F2FP.F16.F32.PACK_AB R153, RZ, R153 ;  /* 0x00000099ff99723e */ /* 0x000fc800000000ff */
[----:B------:R-:W-:-:S07]  /*4ae0*/  PRMT R134, R134, 0x5410, R153 ;  /* 0x0000541086867816 */ /* 0x000fce0000000099 */
.L_x_2198:
[----:B------:R-:W-:Y:S05]  /*4af0*/  @!P4 BRA `(.L_x_2199) ;  /* 0x000000000018c947 */ /* 0x000fea0003800000 */
[----:B------:R-:W-:Y:S01]  /*4b00*/  FMUL.FTZ R136, R155, UR17 ;  /* 0x000000119b887c20 */ /* 0x000fe20008410000 */
[----:B------:R-:W-:-:S03]  /*4b10*/  LOP3.LUT P6, RZ, R171, 0xff0000, RZ, 0xc0, !PT ;  /* 0x00ff0000abff7812 */ /* 0x000fc600078cc0ff */
[----:B------:R-:W-:-:S05]  /*4b20*/  FMUL.FTZ R136, R136, UR16 ;  /* 0x0000001088887c20 */ /* 0x000fca0008410000 */
[----:B------:R-:W-:-:S04]  /*4b30*/  FSEL R136, R136, RZ, P6 ;  /* 0x000000ff88887208 */ /* 0x000fc80003000000 */
[----:B------:R-:W-:-:S04]  /*4b40*/  F2FP.F16.F32.PACK_AB R136, RZ, R136 ;  /* 0x00000088ff88723e */ /* 0x000fc800000000ff */
[----:B------:R-:W-:-:S07]  /*4b50*/  PRMT R135, R136, 0x7610, R135 ;  /* 0x0000761088877816 */ /* 0x000fce0000000087 */
.L_x_2199:
        /* <DEDUP_REMOVED lines=11> */
[----:B------:R-:W-:Y:S01]  /*4c10*/  PRMT R135, R135, 0x5410, R140 ;  /* 0x0000541087877816 */ /* 0x000fe2000000008c */
[----:B------:R-:W-:Y:S06]  /*4c20*/  BRA `(.L_x_2200) ;  /* 0x0000001000cc7947 */ /* 0x000fec0003800000 */
.L_x_2192:
[----:B------:R-:W-:Y:S01]  /*4c30*/  ISETP.GT.AND P6, PT, R4, RZ, PT ;  /* 0x000000ff0400720c */ /* 0x000fe20003fc4270 */
[----:B------:R-:W-:-:S12]  /*4c40*/  @!P4 BRA `(.L_x_2201) ;  /* 0x000000000030c947 */ /* 0x000fd80003800000 */
[----:B0-----:R-:W-:Y:S01]  /*4c50*/  @P6 FFMA.FTZ R143, R23, R7, R8 ;  /* 0x00000007178f6223 */ /* 0x001fe20000010008 */
[----:B-----5:R-:W-:Y:S01]  /*4c60*/  HADD2.F32 R141, -RZ, R36.H0_H0 ;  /* 0x20000024ff8d7230 */ /* 0x020fe20000004100 */
        /* <DEDUP_REMOVED lines=8> */
[----:B------:R-:W-:-:S04]  /*4cf0*/  F2FP.F16.F32.PACK_AB R141, RZ, R141 ;  /* 0x0000008dff8d723e */ /* 0x000fc800000000ff */
[----:B------:R-:W-:-:S07]  /*4d00*/  PRMT R132, R141, 0x7610, R132 ;  /* 0x000076108d847816 */ /* 0x000fce0000000084 */
.L_x_2201:
[----:B------:R-:W-:Y:S05]  /*4d10*/  @!P4 BRA `(.L_x_2202) ;  /* 0x000000000030c947 */ /* 0x000fea0003800000 */
[----:B0-----:R-:W-:Y:S01]  /*4d20*/  @P6 FFMA.FTZ R140, R28, R7, R8 ;  /* 0x000000071c8c6223 */ /* 0x001fe20000010008 */
[----:B-----5:R-:W-:Y:S01]  /*4d30*/  HADD2.F32 R141, -RZ, R36.H1_H1 ;  /* 0x30000024ff8d7230 */ /* 0x020fe20000004100 */
        /* <DEDUP_REMOVED lines=10> */
.L_x_2202:
[----:B------:R-:W-:Y:S05]  /*4de0*/  @!P4 BRA `(.L_x_2203) ;  /* 0x000000000030c947 */ /* 0x000fea0003800000 */
        /* <DEDUP_REMOVED lines=12> */
.L_x_2203:
        /* <DEDUP_REMOVED lines=13> */
.L_x_2204:
        /* <DEDUP_REMOVED lines=13> */
.L_x_2205:
        /* <DEDUP_REMOVED lines=13> */
.L_x_2206:
        /* <DEDUP_REMOVED lines=13> */
.L_x_2207:
[----:B------:R-:W-:Y:S05]  /*51f0*/  @!P4 BRA `(.L_x_2200) ;  /* 0x0000000c0058c947 */ /* 0x000fea0003800000 */
[----:B0-----:R-:W-:Y:S01]  /*5200*/  @P6 FFMA.FTZ R143, R160, R7, R8 ;  /* 0x00000007a08f6223 */ /* 0x001fe20000010008 */
        /* <DEDUP_REMOVED lines=11> */
.L_x_2191:
        /* <DEDUP_REMOVED lines=35> */
[----:B------:R-:W-:Y:S02]  /*54f0*/  F2FP.F16.F32.PACK_AB R141, RZ, R140 ;  /* 0x0000008cff8d723e */ /* 0x000fe400000000ff */
[----:B------:R-:W-:Y:S02]  /*5500*/  F2FP.F16.F32.PACK_AB R143, RZ, R142 ;  /* 0x0000008eff8f723e */ /* 0x000fe400000000ff */
[----:B------:R-:W-:Y:S02]  /*5510*/  F2FP.F16.F32.PACK_AB R146, RZ, R144 ;  /* 0x00000090ff92723e */ /* 0x000fe400000000ff */
[----:B------:R-:W-:-:S02]  /*5520*/  F2FP.F16.F32.PACK_AB R137, RZ, R148 ;  /* 0x00000094ff89723e */ /* 0x000fc400000000ff */
[----:B------:R-:W-:Y:S02]  /*5530*/  F2FP.F16.F32.PACK_AB R138, RZ, R149 ;  /* 0x00000095ff8a723e */ /* 0x000fe400000000ff */
        /* <DEDUP_REMOVED lines=10> */
.L_x_2209:
[----:B------:R-:W-:Y:S05]  /*55e0*/  @!P4 BRA `(.L_x_2210) ;  /* 0x000000000018c947 */ /* 0x000fea0003800000 */
[----:B------:R-:W-:Y:S01]  /*55f0*/  FMUL.FTZ R136, R142, UR17 ;  /* 0x000000118e887c20 */ /* 0x000fe20008410000 */
[----:B-----5:R-:W-:-:S03]  /*5600*/  LOP3.LUT P6, RZ, R170, 0xff00, RZ, 0xc0, !PT ;  /* 0x0000ff00aaff7812 */ /* 0x020fc600078cc0ff */
[----:B------:R-:W-:-:S05]  /*5610*/  FMUL.FTZ R136, R136, UR16 ;  /* 0x0000001088887c20 */ /* 0x000fca0008410000 */
[----:B------:R-:W-:-:S04]  /*5620*/  FSEL R136, R136, RZ, P6 ;  /* 0x000000ff88887208 */ /* 0x000fc80003000000 */
[----:B------:R-:W-:-:S04]  /*5630*/  F2FP.F16.F32.PACK_AB R136, RZ, R136 ;  /* 0x00000088ff88723e */ /* 0x000fc800000000ff */
[----:B------:R-:W-:-:S07]  /*5640*/  PRMT R132, R132, 0x5410, R136 ;  /* 0x0000541084847816 */ /* 0x000fce0000000088 */
.L_x_2210:
[----:B------:R-:W-:Y:S05]  /*5650*/  @!P4 BRA `(.L_x_2211) ;  /* 0x000000000018c947 */ /* 0x000fea0003800000 */
[----:B------:R-:W-:Y:S01]  /*5660*/  FMUL.FTZ R136, R144, UR17 ;  /* 0x0000001190887c20 */ /* 0x000fe20008410000 */
[----:B-----5:R-:W-:-:S03]  /*5670*/  LOP3.LUT P6, RZ, R170, 0xff0000, RZ, 0xc0, !PT ;  /* 0x00ff0000aaff7812 */ /* 0x020fc600078cc0ff */
[----:B------:R-:W-:-:S05]  /*5680*/  FMUL.FTZ R136, R136, UR16 ;  /* 0x0000001088887c20 */ /* 0x000fca0008410000 */
[----:B------:R-:W-:-:S04]  /*5690*/  FSEL R136, R136, RZ, P6 ;  /* 0x000000ff88887208 */ /* 0x000fc80003000000 */
[----:B------:R-:W-:-:S04]  /*56a0*/  F2FP.F16.F32.PACK_AB R136, RZ, R136 ;  /* 0x00000088ff88723e */ /* 0x000fc800000000ff */
[----:B------:R-:W-:-:S07]  /*56b0*/  PRMT R133, R136, 0x7610, R133 ;  /* 0x0000761088857816 */ /* 0x000fce0000000085 */
.L_x_2211:
[----:B------:R-:W-:Y:S05]  /*56c0*/  @!P4 BRA `(.L_x_2212) ;  /* 0x000000000018c947 */ /* 0x000fea0003800000 */
[----:B------:R-:W-:Y:S01]  /*56d0*/  FMUL.FTZ R136, R148, UR17 ;  /* 0x0000001194887c20 */ /* 0x000fe20008410000 */
[----:B-----5:R-:W-:-:S03]  /*56e0*/  LOP3.LUT P6, RZ, R170, 0xff000000, RZ, 0xc0, !PT ;  /* 0xff000000aaff7812 */ /* 0x020fc600078cc0ff */
[----:B------:R-:W-:-:S05]  /*56f0*/  FMUL.FTZ R136, R136, UR16 ;  /* 0x0000001088887c20 */ /* 0x000fca0008410000 */
[----:B------:R-:W-:-:S04]  /*5700*/  FSEL R136, R136, RZ, P6 ;  /* 0x000000ff88887208 */ /* 0x000fc80003000000 */
[----:B------:R-:W-:-:S04]  /*5710*/  F2FP.F16.F32.PACK_AB R136, RZ, R136 ;  /* 0x00000088ff88723e */ /* 0x000fc800000000ff */
[----:B------:R-:W-:-:S07]  /*5720*/  PRMT R133, R133, 0x5410, R136 ;  /* 0x0000541085857816 */ /* 0x000fce0000000088 */
.L_x_2212:
[----:B------:R-:W-:Y:S05]  /*5730*/  @!P4 BRA `(.L_x_2213) ;  /* 0x000000000018c947 */ /* 0x000fea0003800000 */
[----:B------:R-:W-:Y:S01]  /*5740*/  FMUL.FTZ R136, R149, UR17 ;  /* 0x0000001195887c20 */ /* 0x000fe20008410000 */
[----:B-----5:R-:W-:-:S03]  /*5750*/  LOP3.LUT P6, RZ, R171, 0xff, RZ, 0xc0, !PT ;  /* 0x000000ffabff7812 */ /* 0x020fc600078cc0ff */
[----:B------:R-:W-:-:S05]  /*5760*/  FMUL.FTZ R136, R136, UR16 ;  /* 0x0000001088887c20 */ /* 0x000fca0008410000 */
[----:B------:R-:W-:-:S04]  /*5770*/  FSEL R136, R136, RZ, P6 ;  /* 0x000000ff88887208 */ /* 0x000fc80003000000 */
[----:B------:R-:W-:-:S04]  /*5780*/  F2FP.F16.F32.PACK_AB R136, RZ, R136 ;  /* 0x00000088ff88723e */ /* 0x000fc800000000ff */
[----:B------:R-:W-:-:S07]  /*5790*/  PRMT R134, R136, 0x7610, R134 ;  /* 0x0000761088867816 */ /* 0x000fce0000000086 */
.L_x_2213:
[----:B------:R-:W-:Y:S05]  /*57a0*/  @!P4 BRA `(.L_x_2214) ;  /* 0x000000000018c947 */ /* 0x000fea0003800000 */
[----:B------:R-:W-:Y:S01]  /*57b0*/  FMUL.FTZ R136, R150, UR17 ;  /* 0x0000001196887c20 */ /* 0x000fe20008410000 */
[----:B-----5:R-:W-:-:S03]  /*57c0*/  LOP3.LUT P6, RZ, R171, 0xff00, RZ, 0xc0, !PT ;  /* 0x0000ff00abff7812 */ /* 0x020fc600078cc0ff */
[----:B------:R-:W-:-:S05]  /*57d0*/  FMUL.FTZ R136, R136, UR16 ;  /* 0x0000001088887c20 */ /* 0x000fca0008410000 */
[----:B------:R-:W-:-:S04]  /*57e0*/  FSEL R136, R136, RZ, P6 ;  /* 0x000000ff88887208 */ /* 0x000fc80003000000 */
[----:B------:R-:W-:-:S04]  /*57f0*/  F2FP.F16.F32.PACK_AB R136, RZ, R136 ;  /* 0x00000088ff88723e */ /* 0x000fc800000000ff */
[----:B------:R-:W-:-:S07]  /*5800*/  PRMT R134, R134, 0x5410, R136 ;  /* 0x0000541086867816 */ /* 0x000fce0000000088 */
.L_x_2214:
[----:B------:R-:W-:Y:S05]  /*5810*/  @!P4 BRA `(.L_x_2215) ;  /* 0x000000000018c947 */ /* 0x000fea0003800000 */
[----:B------:R-:W-:Y:S01]  /*5820*/  FMUL.FTZ R136, R139, UR17 ;  /* 0x000000118b887c20 */ /* 0x000fe20008410000 */
[----:B-----5:R-:W-:-:S03]  /*5830*/  LOP3.LUT P6, RZ, R171, 0xff0000, RZ, 0xc0, !PT ;  /* 0x00ff0000abff7812 */ /* 0x020fc600078cc0ff */
[----:B------:R-:W-:-:S05]  /*5840*/  FMUL.FTZ R136, R136, UR16 ;  /* 0x0000001088887c20 */ /* 0x000fca0008410000 */
[----:B------:R-:W-:-:S04]  /*5850*/  FSEL R136, R136, RZ, P6 ;  /* 0x000000ff88887208 */ /* 0x000fc80003000000 */
[----:B------:R-:W-:-:S04]  /*5860*/  F2FP.F16.F32.PACK_AB R136, RZ, R136 ;  /* 0x00000088ff88723e */ /* 0x000fc800000000ff */
[----:B------:R-:W-:-:S07]  /*5870*/  PRMT R135, R136, 0x7610, R135 ;  /* 0x0000761088877816 */ /* 0x000fce0000000087 */
.L_x_2215:
        /* <DEDUP_REMOVED lines=13> */
.L_x_2208:
        /* <DEDUP_REMOVED lines=12> */
.L_x_2216:
        /* <DEDUP_REMOVED lines=12> */
.L_x_2217:
        /* <DEDUP_REMOVED lines=12> */
.L_x_2218:
        /* <DEDUP_REMOVED lines=12> */
.L_x_2219:
        /* <DEDUP_REMOVED lines=12> */
.L_x_2220:
        /* <DEDUP_REMOVED lines=12> */
.L_x_2221:
        /* <DEDUP_REMOVED lines=12> */
.L_x_2222:
        /* <DEDUP_REMOVED lines=12> */
[----:B------:R-:W-:-:S07]  /*5f50*/  PRMT R135, R135, 0x5410, R141 ;  /* 0x0000541087877816 */ /* 0x000fce000000008d */
.L_x_2200:
        /* <DEDUP_REMOVED lines=8> */
.L_x_2190:
[----:B------:R-:W-:Y:S05]  /*5fe0*/  BSYNC.RECONVERGENT B0 ;  /* 0x0000000000007941 */ /* 0x000fea0003800200 */
.L_x_2189:
        /* <DEDUP_REMOVED lines=10> */
[--C-:B0-2--5:R-:W-:Y:S02]  /*6090*/  HADD2.F32 R141, -RZ, R124.reuse.H1_H1 ;  /* 0x3000007cff8d7230 */ /* 0x125fe40000004100 */
        /* <DEDUP_REMOVED lines=44> */
.L_x_2227:
[----:B------:R-:W-:Y:S05]  /*6360*/  @!P4 BRA `(.L_x_2228) ;  /* 0x000000000018c947 */ /* 0x000fea0003800000 */
[----:B------:R-:W-:Y:S01]  /*6370*/  FMUL.FTZ R141, R141, UR17 ;  /* 0x000000118d8d7c20 */ /* 0x000fe20008410000 */
[----:B------:R-:W-:-:S03]  /*6380*/  LOP3.LUT P6, RZ, R174, 0xff00, RZ, 0xc0, !PT ;  /* 0x0000ff00aeff7812 */ /* 0x000fc600078cc0ff */
[----:B------:R-:W-:-:S05]  /*6390*/  FMUL.FTZ R141, R141, UR16 ;  /* 0x000000108d8d7c20 */ /* 0x000fca0008410000 */
[----:B------:R-:W-:-:S04]  /*63a0*/  FSEL R141, R141, RZ, P6 ;  /* 0x000000ff8d8d7208 */ /* 0x000fc80003000000 */
[----:B------:R-:W-:-:S04]  /*63b0*/  F2FP.F16.F32.PACK_AB R141, RZ, R141 ;  /* 0x0000008dff8d723e */ /* 0x000fc800000000ff */
[----:B------:R-:W-:-:S07]  /*63c0*/  PRMT R132, R132, 0x5410, R141 ;  /* 0x0000541084847816 */ /* 0x000fce000000008d */
.L_x_2228:
[----:B------:R-:W-:Y:S05]  /*63d0*/  @!P4 BRA `(.L_x_2229) ;  /* 0x000000000018c947 */ /* 0x000fea0003800000 */
[----:B------:R-:W-:Y:S01]  /*63e0*/  FMUL.FTZ R143, R143, UR17 ;  /* 0x000000118f8f7c20 */ /* 0x000fe20008410000 */
[----:B------:R-:W-:-:S03]  /*63f0*/  LOP3.LUT P6, RZ, R174, 0xff0000, RZ, 0xc0, !PT ;  /* 0x00ff0000aeff7812 */ /* 0x000fc600078cc0ff */
[----:B------:R-:W-:-:S05]  /*6400*/  FMUL.FTZ R143, R143, UR16 ;  /* 0x000000108f8f7c20 */ /* 0x000fca0008410000 */
[----:B------:R-:W-:-:S04]  /*6410*/  FSEL R143, R143, RZ, P6 ;  /* 0x000000ff8f8f7208 */ /* 0x000fc80003000000 */
[----:B------:R-:W-:-:S04]  /*6420*/  F2FP.F16.F32.PACK_AB R143, RZ, R143 ;  /* 0x0000008fff8f723e */ /* 0x000fc800000000ff */
[----:B------:R-:W-:-:S07]  /*6430*/  PRMT R133, R143, 0x7610, R133 ;  /* 0x000076108f857816 */ /* 0x000fce0000000085 */
.L_x_2229:
[----:B------:R-:W-:Y:S05]  /*6440*/  @!P4 BRA `(.L_x_2230) ;  /* 0x000000000018c947 */ /* 0x000fea0003800000 */
[----:B------:R-:W-:Y:S01]  /*6450*/  FMUL.FTZ R151, R151, UR17 ;  /* 0x0000001197977c20 */ /* 0x000fe20008410000 */
[----:B------:R-:W-:-:S03]  /*6460*/  LOP3.LUT P6, RZ, R174, 0xff000000, RZ, 0xc0, !PT ;  /* 0xff000000aeff7812 */ /* 0x000fc600078cc0ff */
[----:B------:R-:W-:-:S05]  /*6470*/  FMUL.FTZ R151, R151, UR16 ;  /* 0x0000001097977c20 */ /* 0x000fca0008410000 */
[----:B------:R-:W-:-:S04]  /*6480*/  FSEL R151, R151, RZ, P6 ;  /* 0x000000ff97977208 */ /* 0x000fc80003000000 */
[----:B------:R-:W-:-:S04]  /*6490*/  F2FP.F16.F32.PACK_AB R151, RZ, R151 ;  /* 0x00000097ff97723e */ /* 0x000fc800000000ff */
[----:B------:R-:W-:-:S07]  /*64a0*/  PRMT R133, R133, 0x5410, R151 ;  /* 0x0000541085857816 */ /* 0x000fce0000000097 */
.L_x_2230:
[----:B------:R-:W-:Y:S05]  /*64b0*/  @!P4 BRA `(.L_x_2231) ;  /* 0x000000000018c947 */ /* 0x000fea0003800000 */
[----:B------:R-:W-:Y:S01]  /*64c0*/  FMUL.FTZ R139, R139, UR17 ;  /* 0x000000118b8b7c20 */ /* 0x000fe20008410000 */
[----:B------:R-:W-:-:S03]  /*64d0*/  LOP3.LUT P6, RZ, R175, 0xff, RZ, 0xc0, !PT ;  /* 0x000000ffafff7812 */ /* 0x000fc600078cc0ff */
[----:B------:R-:W-:-:S05]  /*64e0*/  FMUL.FTZ R139, R139, UR16 ;  /* 0x000000108b8b7c20 */ /* 0x000fca0008410000 */
[----:B------:R-:W-:-:S04]  /*64f0*/  FSEL R139, R139, RZ, P6 ;  /* 0x000000ff8b8b7208 */ /* 0x000fc80003000000 */
[----:B------:R-:W-:-:S04]  /*6500*/  F2FP.F16.F32.PACK_AB R139, RZ, R139 ;  /* 0x0000008bff8b723e */ /* 0x000fc800000000ff */
[----:B------:R-:W-:-:S07]  /*6510*/  PRMT R134, R139, 0x7610, R134 ;  /* 0x000076108b867816 */ /* 0x000fce0000000086 */
.L_x_2231:
[----:B------:R-:W-:Y:S05]  /*6520*/  @!P4 BRA `(.L_x_2232) ;  /* 0x000000000018c947 */ /* 0x000fea0003800000 */
[----:B------:R-:W-:Y:S01]  /*6530*/  FMUL.FTZ R153, R153, UR17 ;  /* 0x0000001199997c20 */ /* 0x000fe20008410000 */
[----:B------:R-:W-:-:S03]  /*6540*/  LOP3.LUT P6, RZ, R175, 0xff00, RZ, 0xc0, !PT ;  /* 0x0000ff00afff7812 */ /* 0x000fc600078cc0ff */
[----:B------:R-:W-:-:S05]  /*6550*/  FMUL.FTZ R153, R153, UR16 ;  /* 0x0000001099997c20 */ /* 0x000fca0008410000 */
[----:B------:R-:W-:-:S04]  /*6560*/  FSEL R153, R153, RZ, P6 ;  /* 0x000000ff99997208 */ /* 0x000fc80003000000 */
[----:B------:R-:W-:-:S04]  /*6570*/  F2FP.F16.F32.PACK_AB R153, RZ, R153 ;  /* 0x00000099ff99723e */ /* 0x000fc800000000ff */
[----:B------:R-:W-:-:S07]  /*6580*/  PRMT R134, R134, 0x5410, R153 ;  /* 0x0000541086867816 */ /* 0x000fce0000000099 */
.L_x_2232:
[----:B------:R-:W-:Y:S05]  /*6590*/  @!P4 BRA `(.L_x_2233) ;  /* 0x000000000018c947 */ /* 0x000fea0003800000 */
[----:B------:R-:W-:Y:S01]  /*65a0*/  FMUL.FTZ R136, R155, UR17 ;  /* 0x000000119b887c20 */ /* 0x000fe20008410000 */
[----:B------:R-:W-:-:S03]  /*65b0*/  LOP3.LUT P6, RZ, R175, 0xff0000, RZ, 0xc0, !PT ;  /* 0x00ff0000afff7812 */ /* 0x000fc600078cc0ff */
[----:B------:R-:W-:-:S05]  /*65c0*/  FMUL.FTZ R136, R136, UR16 ;  /* 0x0000001088887c20 */ /* 0x000fca0008410000 */
[----:B------:R-:W-:-:S04]  /*65d0*/  FSEL R136, R136, RZ, P6 ;  /* 0x000000ff88887208 */ /* 0x000fc80003000000 */
[----:B------:R-:W-:-:S04]  /*65e0*/  F2FP.F16.F32.PACK_AB R136, RZ, R136 ;  /* 0x00000088ff88723e */ /* 0x000fc800000000ff */
[----:B------:R-:W-:-:S07]  /*65f0*/  PRMT R135, R136, 0x7610, R135 ;  /* 0x0000761088877816 */ /* 0x000fce0000000087 */
.L_x_2233:
        /* <DEDUP_REMOVED lines=13> */
.L_x_2226:
[----:B------:R-:W-:Y:S01]  /*66d0*/  ISETP.GT.AND P6, PT, R4, RZ, PT ;  /* 0x000000ff0400720c */ /* 0x000fe20003fc4270 */
[----:B------:R-:W-:-:S12]  /*66e0*/  @!P4 BRA `(.L_x_2235) ;  /* 0x000000000030c947 */ /* 0x000fd80003800000 */
[----:B0-2---:R-:W-:Y:S01]  /*66f0*/  @P6 FFMA.FTZ R143, R159, R7, R8 ;  /* 0x000000079f8f6223 */ /* 0x005fe20000010008 */
        /* <DEDUP_REMOVED lines=11> */
.L_x_2235:
[----:B------:R-:W-:Y:S05]  /*67b0*/  @!P4 BRA `(.L_x_2236) ;  /* 0x000000000030c947 */ /* 0x000fea0003800000 */
[----:B0-2---:R-:W-:Y:S01]  /*67c0*/  @P6 FFMA.FTZ R140, R164, R7, R8 ;  /* 0x00000007a48c6223 */ /* 0x005fe20000010008 */
        /* <DEDUP_REMOVED lines=11> */
.L_x_2236:
[----:B------:R-:W-:Y:S05]  /*6880*/  @!P4 BRA `(.L_x_2237) ;  /* 0x000000000030c947 */ /* 0x000fea0003800000 */
        /* <DEDUP_REMOVED lines=12> */
.L_x_2237:
        /* <DEDUP_REMOVED lines=13> */
.L_x_2238:
        /* <DEDUP_REMOVED lines=13> */
.L_x_2239:
        /* <DEDUP_REMOVED lines=13> */
.L_x_2240:
        /* <DEDUP_REMOVED lines=13> */
.L_x_2241:
[----:B------:R-:W-:Y:S05]  /*6c90*/  @!P4 BRA `(.L_x_2234) ;  /* 0x0000000c0058c947 */ /* 0x000fea0003800000 */
[----:B0-2---:R-:W-:Y:S01]  /*6ca0*/  @P6 FFMA.FTZ R143, R184, R7, R8 ;  /* 0x00000007b88f6223 */ /* 0x005fe20000010008 */
        /* <DEDUP_REMOVED lines=11> */
.L_x_2225:
        /* <DEDUP_REMOVED lines=50> */
.L_x_2243:
[----:B------:R-:W-:Y:S05]  /*7080*/  @!P4 BRA `(.L_x_2244) ;  /* 0x000000000018c947 */ /* 0x000fea0003800000 */
[----:B------:R-:W-:Y:S01]  /*7090*/  FMUL.FTZ R136, R142, UR17 ;  /* 0x000000118e887c20 */ /* 0x000fe20008410000 */
[----:B-----5:R-:W-:-:S03]  /*70a0*/  LOP3.LUT P6, RZ, R174, 0xff00, RZ, 0xc0, !PT ;  /* 0x0000ff00aeff7812 */ /* 0x020fc600078cc0ff */
[----:B------:R-:W-:-:S05]  /*70b0*/  FMUL.FTZ R136, R136, UR16 ;  /* 0x0000001088887c20 */ /* 0x000fca0008410000 */
[----:B------:R-:W-:-:S04]  /*70c0*/  FSEL R136, R136, RZ, P6 ;  /* 0x000000ff88887208 */ /* 0x000fc80003000000 */
[----:B------:R-:W-:-:S04]  /*70d0*/  F2FP.F16.F32.PACK_AB R136, RZ, R136 ;  /* 0x00000088ff88723e */ /* 0x000fc800000000ff */
[----:B------:R-:W-:-:S07]  /*70e0*/  PRMT R132, R132, 0x5410, R136 ;  /* 0x0000541084847816 */ /* 0x000fce0000000088 */
.L_x_2244:
[----:B------:R-:W-:Y:S05]  /*70f0*/  @!P4 BRA `(.L_x_2245) ;  /* 0x000000000018c947 */ /* 0x000fea0003800000 */
[----:B------:R-:W-:Y:S01]  /*7100*/  FMUL.FTZ R136, R144, UR17 ;  /* 0x0000001190887c20 */ /* 0x000fe20008410000 */
[----:B-----5:R-:W-:-:S03]  /*7110*/  LOP3.LUT P6, RZ, R174, 0xff0000, RZ, 0xc0, !PT ;  /* 0x00ff0000aeff7812 */ /* 0x020fc600078cc0ff */
[----:B------:R-:W-:-:S05]  /*7120*/  FMUL.FTZ R136, R136, UR16 ;  /* 0x0000001088887c20 */ /* 0x000fca0008410000 */
[----:B------:R-:W-:-:S04]  /*7130*/  FSEL R136, R136, RZ, P6 ;  /* 0x000000ff88887208 */ /* 0x000fc80003000000 */
[----:B------:R-:W-:-:S04]  /*7140*/  F2FP.F16.F32.PACK_AB R136, RZ, R136 ;  /* 0x00000088ff88723e */ /* 0x000fc800000000ff */
[----:B------:R-:W-:-:S07]  /*7150*/  PRMT R133, R136, 0x7610, R133 ;  /* 0x0000761088857816 */ /* 0x000fce0000000085 */
.L_x_2245:
[----:B------:R-:W-:Y:S05]  /*7160*/  @!P4 BRA `(.L_x_2246) ;  /* 0x000000000018c947 */ /* 0x000fea0003800000 */
[----:B------:R-:W-:Y:S01]  /*7170*/  FMUL.FTZ R136, R148, UR17 ;  /* 0x0000001194887c20 */ /* 0x000fe20008410000 */
[----:B-----5:R-:W-:-:S03]  /*7180*/  LOP3.LUT P6, RZ, R174, 0xff000000, RZ, 0xc0, !PT ;  /* 0xff000000aeff7812 */ /* 0x020fc600078cc0ff */
[----:B------:R-:W-:-:S05]  /*7190*/  FMUL.FTZ R136, R136, UR16 ;  /* 0x0000001088887c20 */ /* 0x000fca0008410000 */
[----:B------:R-:W-:-:S04]  /*71a0*/  FSEL R136, R136, RZ, P6 ;  /* 0x000000ff88887208 */ /* 0x000fc80003000000 */
[----:B------:R-:W-:-:S04]  /*71b0*/  F2FP.F16.F32.PACK_AB R136, RZ, R136 ;  /* 0x00000088ff88723e */ /* 0x000fc800000000ff */
[----:B------:R-:W-:-:S07]  /*71c0*/  PRMT R133, R133, 0x5410, R136 ;  /* 0x0000541085857816 */ /* 0x000fce0000000088 */
.L_x_2246:
[----:B------:R-:W-:Y:S05]  /*71d0*/  @!P4 BRA `(.L_x_2247) ;  /* 0x000000000018c947 */ /* 0x000fea0003800000 */
[----:B------:R-:W-:Y:S01]  /*71e0*/  FMUL.FTZ R136, R149, UR17 ;  /* 0x0000001195887c20 */ /* 0x000fe20008410000 */
[----:B-----5:R-:W-:-:S03]  /*71f0*/  LOP3.LUT P6, RZ, R175, 0xff, RZ, 0xc0, !PT ;  /* 0x000000ffafff7812 */ /* 0x020fc600078cc0ff */
[----:B------:R-:W-:-:S05]  /*7200*/  FMUL.FTZ R136, R136, UR16 ;  /* 0x0000001088887c20 */ /* 0x000fca0008410000 */
[----:B------:R-:W-:-:S04]  /*7210*/  FSEL R136, R136, RZ, P6 ;  /* 0x000000ff88887208 */ /* 0x000fc80003000000 */
[----:B------:R-:W-:-:S04]  /*7220*/  F2FP.F16.F32.PACK_AB R136, RZ, R136 ;  /* 0x00000088ff88723e */ /* 0x000fc800000000ff */
[----:B------:R-:W-:-:S07]  /*7230*/  PRMT R134, R136, 0x7610, R134 ;  /* 0x0000761088867816 */ /* 0x000fce0000000086 */
.L_x_2247:
[----:B------:R-:W-:Y:S05]  /*7240*/  @!P4 BRA `(.L_x_2248) ;  /* 0x000000000018c947 */ /* 0x000fea0003800000 */
[----:B------:R-:W-:Y:S01]  /*7250*/  FMUL.FTZ R136, R150, UR17 ;  /* 0x0000001196887c20 */ /* 0x000fe20008410000 */
[----:B-----5:R-:W-:-:S03]  /*7260*/  LOP3.LUT P6, RZ, R175, 0xff00, RZ, 0xc0, !PT ;  /* 0x0000ff00afff7812 */ /* 0x020fc600078cc0ff */
[----:B------:R-:W-:-:S05]  /*7270*/  FMUL.FTZ R136, R136, UR16 ;  /* 0x0000001088887c20 */ /* 0x000fca0008410000 */
[----:B------:R-:W-:-:S04]  /*7280*/  FSEL R136, R136, RZ, P6 ;  /* 0x000000ff88887208 */ /* 0x000fc80003000000 */
[----:B------:R-:W-:-:S04]  /*7290*/  F2FP.F16.F32.PACK_AB R136, RZ, R136 ;  /* 0x00000088ff88723e */ /* 0x000fc800000000ff */
[----:B------:R-:W-:-:S07]  /*72a0*/  PRMT R134, R134, 0x5410, R136 ;  /* 0x0000541086867816 */ /* 0x000fce0000000088 */
.L_x_2248:
[----:B------:R-:W-:Y:S05]  /*72b0*/  @!P4 BRA `(.L_x_2249) ;  /* 0x000000000018c947 */ /* 0x000fea0003800000 */
[----:B------:R-:W-:Y:S01]  /*72c0*/  FMUL.FTZ R136, R139, UR17 ;  /* 0x000000118b887c20 */ /* 0x000fe20008410000 */
[----:B-----5:R-:W-:-:S03]  /*72d0*/  LOP3.LUT P6, RZ, R175, 0xff0000, RZ, 0xc0, !PT ;  /* 0x00ff0000afff7812 */ /* 0x020fc600078cc0ff */
[----:B------:R-:W-:-:S05]  /*72e0*/  FMUL.FTZ R136, R136, UR16 ;  /* 0x0000001088887c20 */ /* 0x000fca0008410000 */
[----:B------:R-:W-:-:S04]  /*72f0*/  FSEL R136, R136, RZ, P6 ;  /* 0x000000ff88887208 */ /* 0x000fc80003000000 */
[----:B------:R-:W-:-:S04]  /*7300*/  F2FP.F16.F32.PACK_AB R136, RZ, R136 ;  /* 0x00000088ff88723e */ /* 0x000fc800000000ff */
[----:B------:R-:W-:-:S07]  /*7310*/  PRMT R135, R136, 0x7610, R135 ;  /* 0x0000761088877816 */ /* 0x000fce0000000087 */
.L_x_2249:
        /* <DEDUP_REMOVED lines=13> */
.L_x_2242:
        /* <DEDUP_REMOVED lines=12> */
.L_x_2250:
        /* <DEDUP_REMOVED lines=12> */
.L_x_2251:
        /* <DEDUP_REMOVED lines=12> */
.L_x_2252:
        /* <DEDUP_REMOVED lines=12> */
.L_x_2253:
        /* <DEDUP_REMOVED lines=12> */
.L_x_2254:
        /* <DEDUP_REMOVED lines=12> */
.L_x_2255:
        /* <DEDUP_REMOVED lines=12> */
.L_x_2256:
        /* <DEDUP_REMOVED lines=13> */
.L_x_2234:
        /* <DEDUP_REMOVED lines=8> */
.L_x_2224:
[----:B------:R-:W-:Y:S05]  /*7a80*/  BSYNC.RECONVERGENT B0 ;  /* 0x0000000000007941 */ /* 0x000fea0003800200 */
.L_x_2223:
        /* <DEDUP_REMOVED lines=10> */
[--C-:B0-23-5:R-:W-:Y:S02]  /*7b30*/  HADD2.F32 R141, -RZ, R129.reuse.H0_H0 ;  /* 0x20000081ff8d7230 */ /* 0x12dfe40000004100 */
[----:B------:R-:W-:Y:S02]  /*7b40*/  HADD2.F32 R4, -RZ, R128.H1_H1 ;  /* 0x30000080ff047230 */ /* 0x000fe40000004100 */
[----:B------:R-:W-:-:S08]  /*7b50*/  HADD2.F32 R138, -RZ, R129.H1_H1 ;  /* 0x30000081ff8a7230 */ /* 0x000fd00000004100 */
        /* <DEDUP_REMOVED lines=8> */
[----:B------:R-:W-:Y:S02]  /*7be0*/  HADD2.F32 R7, -RZ, R128.H0_H0 ;  /* 0x20000080ff077230 */ /* 0x000fe40000004100 */
        /* <DEDUP_REMOVED lines=8> */
[----:B------:R-:W-:-:S02]  /*7c70*/  HADD2.F32 R8, -RZ, R130.H1_H1 ;  /* 0x30000082ff087230 */ /* 0x000fc40000004100 */
[----:B------:R-:W-:Y:S01]  /*7c80*/  @P6 FADD.FTZ R137, R193, -R142 ;  /* 0x8000008ec1896221 */ /* 0x000fe20000010000 */
[----:B------:R-:W-:Y:S02]  /*7c90*/  HADD2.F32 R139, -RZ, R130.H0_H0 ;  /* 0x20000082ff8b7230 */ /* 0x000fe40000004100 */
[----:B------:R-:W-:Y:S01]  /*7ca0*/  @P6 FADD.FTZ R149, R194, -R149 ;  /* 0x80000095c2956221 */ /* 0x000fe20000010000 */
[--C-:B------:R-:W-:Y:S02]  /*7cb0*/  HADD2.F32 R143, -RZ, R131.reuse.H0_H0 ;  /* 0x20000083ff8f7230 */ /* 0x100fe40000004100 */
[----:B------:R-:W-:Y:S01]  /*7cc0*/  @P6 FADD.FTZ R144, R195, -R144 ;  /* 0x80000090c3906221 */ /* 0x000fe20000010000 */
[----:B------:R-:W-:Y:S02]  /*7cd0*/  HADD2.F32 R140, -RZ, R131.H1_H1 ;  /* 0x30000083ff8c7230 */ /* 0x000fe40000004100 */
[----:B------:R-:W-:Y:S01]  /*7ce0*/  @P6 FADD.FTZ R151, R198, -R151 ;  /* 0x80000097c6976221 */ /* 0x000fe20000010000 */
[C---:B------:R-:W-:Y:S01]  /*7cf0*/  @P6 FFMA.FTZ R8, R6.reuse, R137, R8 ;  /* 0x0000008906086223 */ /* 0x040fe20000010008 */
[C---:B------:R-:W-:Y:S01]  /*7d00*/  @P6 FFMA.FTZ R139, R6.reuse, R149, R139 ;  /* 0x00000095068b6223 */ /* 0x040fe2000001008b */
[C---:B------:R-:W-:Y:S01]  /*7d10*/  @P6 FFMA.FTZ R143, R6.reuse, R144, R143 ;  /* 0x00000090068f6223 */ /* 0x040fe2000001008f */
[----:B------:R-:W-:Y:S01]  /*7d20*/  @P6 FFMA.FTZ R140, R6, R151, R140 ;  /* 0x00000097068c6223 */ /* 0x000fe2000001008c */
[----:B------:R-:W-:-:S02]  /*7d30*/  F2FP.F16.F32.PACK_AB R136, R4, R7 ;  /* 0x000000070488723e */ /* 0x000fc400000000ff */
[----:B------:R-:W-:Y:S01]  /*7d40*/  F2FP.F16.F32.PACK_AB R137, R138, R141 ;  /* 0x0000008d8a89723e */ /* 0x000fe200000000ff */
[----:B------:R-:W-:Y:S06]  /*7d50*/  @!P4 BRA `(.L_x_2261) ;  /* 0x000000000018c947 */ /* 0x000fec0003800000 */
[----:B------:R-:W-:Y:S01]  /*7d60*/  FMUL.FTZ R7, R7, UR17 ;  /* 0x0000001107077c20 */ /* 0x000fe20008410000 */
[----:B------:R-:W-:-:S03]  /*7d70*/  LOP3.LUT P6, RZ, R176, 0xff, RZ, 0xc0, !PT ;  /* 0x000000ffb0ff7812 */ /* 0x000fc600078cc0ff */
[----:B------:R-:W-:-:S05]  /*7d80*/  FMUL.FTZ R7, R7, UR16 ;  /* 0x0000001007077c20 */ /* 0x000fca0008410000 */
[----:B------:R-:W-:-:S04]  /*7d90*/  FSEL R7, R7, RZ, P6 ;  /* 0x000000ff07077208 */ /* 0x000fc80003000000 */
[----:B------:R-:W-:-:S04]  /*7da0*/  F2FP.F16.F32.PACK_AB R7, RZ, R7 ;  /* 0x00000007ff07723e */ /* 0x000fc800000000ff */
[----:B------:R-:W-:-:S07]  /*7db0*/  PRMT R132, R7, 0x7610, R132 ;  /* 0x0000761007847816 */ /* 0x000fce0000000084 */
.L_x_2261:
[----:B------:R-:W-:Y:S05]  /*7dc0*/  @!P4 BRA `(.L_x_2262) ;  /* 0x000000000018c947 */ /* 0x000fea0003800000 */
[----:B------:R-:W-:Y:S01]  /*7dd0*/  FMUL.FTZ R4, R4, UR17 ;  /* 0x0000001104047c20 */ /* 0x000fe20008410000 */
[----:B------:R-:W-:-:S03]  /*7de0*/  LOP3.LUT P6, RZ, R176, 0xff00, RZ, 0xc0, !PT ;  /* 0x0000ff00b0ff7812 */ /* 0x000fc600078cc0ff */
[----:B------:R-:W-:-:S05]  /*7df0*/  FMUL.FTZ R4, R4, UR16 ;  /* 0x0000001004047c20 */ /* 0x000fca0008410000 */
[----:B------:R-:W-:-:S04]  /*7e00*/  FSEL R4, R4, RZ, P6 ;  /* 0x000000ff04047208 */ /* 0x000fc80003000000 */
[----:B------:R-:W-:-:S04]  /*7e10*/  F2FP.F16.F32.PACK_AB R4, RZ, R4 ;  /* 0x00000004ff04723e */ /* 0x000fc800000000ff */
[----:B------:R-:W-:-:S07]  /*7e20*/  PRMT R132, R132, 0x5410, R4 ;  /* 0x0000541084847816 */ /* 0x000fce0000000004 */
.L_x_2262:
[----:B------:R-:W-:Y:S05]  /*7e30*/  @!P4 BRA `(.L_x_2263) ;  /* 0x000000000018c947 */ /* 0x000fea0003800000 */
[----:B------:R-:W-:Y:S01]  /*7e40*/  FMUL.FTZ R141, R141, UR17 ;  /* 0x000000118d8d7c20 */ /* 0x000fe20008410000 */
[----:B------:R-:W-:-:S03]  /*7e50*/  LOP3.LUT P6, RZ, R176, 0xff0000, RZ, 0xc0, !PT ;  /* 0x00ff0000b0ff7812 */ /* 0x000fc600078cc0ff */
[----:B------:R-:W-:-:S05]  /*7e60*/  FMUL.FTZ R141, R141, UR16 ;  /* 0x000000108d8d7c20 */ /* 0x000fca0008410000 */
[----:B------:R-:W-:-:S04]  /*7e70*/  FSEL R141, R141, RZ, P6 ;  /* 0x000000ff8d8d7208 */ /* 0x000fc80003000000 */
[----:B------:R-:W-:-:S04]  /*7e80*/  F2FP.F16.F32.PACK_AB R141, RZ, R141 ;  /* 0x0000008dff8d723e */ /* 0x000fc800000000ff */
[----:B------:R-:W-:-:S07]  /*7e90*/  PRMT R133, R141, 0x7610, R133 ;  /* 0x000076108d857816 */ /* 0x000fce0000000085 */
.L_x_2263:
[----:B------:R-:W-:Y:S05]  /*7ea0*/  @!P4 BRA `(.L_x_2264) ;  /* 0x000000000018c947 */ /* 0x000fea0003800000 */
[----:B------:R-:W-:Y:S01]  /*7eb0*/  FMUL.FTZ R138, R138, UR17 ;  /* 0x000000118a8a7c20 */ /* 0x000fe20008410000 */
[----:B------:R-:W-:-:S03]  /*7ec0*/  LOP3.LUT P6, RZ, R176, 0xff000000, RZ, 0xc0, !PT ;  /* 0xff000000b0ff7812 */ /* 0x000fc600078cc0ff */
[----:B------:R-:W-:-:S05]  /*7ed0*/  FMUL.FTZ R138, R138, UR16 ;  /* 0x000000108a8a7c20 */ /* 0x000fca0008410000 */
[----:B------:R-:W-:-:S04]  /*7ee0*/  FSEL R138, R138, RZ, P6 ;  /* 0x000000ff8a8a7208 */ /* 0x000fc80003000000 */
[----:B------:R-:W-:-:S04]  /*7ef0*/  F2FP.F16.F32.PACK_AB R138, RZ, R138 ;  /* 0x0000008aff8a723e */ /* 0x000fc800000000ff */
[----:B------:R-:W-:-:S07]  /*7f00*/  PRMT R133, R133, 0x5410, R138 ;  /* 0x0000541085857816 */ /* 0x000fce000000008a */
.L_x_2264:
[----:B------:R-:W-:Y:S05]  /*7f10*/  @!P4 BRA `(.L_x_2265) ;  /* 0x000000000018c947 */ /* 0x000fea0003800000 */
[----:B------:R-:W-:Y:S01]  /*7f20*/  FMUL.FTZ R4, R139, UR17 ;  /* 0x000000118b047c20 */ /* 0x000fe20008410000 */
[----:B------:R-:W-:-:S03]  /*7f30*/  LOP3.LUT P6, RZ, R177, 0xff, RZ, 0xc0, !PT ;  /* 0x000000ffb1ff7812 */ /* 0x000fc600078cc0ff */
[----:B------:R-:W-:-:S05]  /*7f40*/  FMUL.FTZ R4, R4, UR16 ;  /* 0x0000001004047c20 */ /* 0x000fca0008410000 */
[----:B------:R-:W-:-:S04]  /*7f50*/  FSEL R4, R4, RZ, P6 ;  /* 0x000000ff04047208 */ /* 0x000fc80003000000 */
[----:B------:R-:W-:-:S04]  /*7f60*/  F2FP.F16.F32.PACK_AB R4, RZ, R4 ;  /* 0x00000004ff04723e */ /* 0x000fc800000000ff */
[----:B------:R-:W-:-:S07]  /*7f70*/  PRMT R134, R4, 0x7610, R134 ;  /* 0x0000761004867816 */ /* 0x000fce0000000086 */
.L_x_2265:
[----:B------:R-:W-:Y:S05]  /*7f80*/  @!P4 BRA `(.L_x_2266) ;  /* 0x000000000018c947 */ /* 0x000fea0003800000 */
[----:B------:R-:W-:Y:S01]  /*7f90*/  FMUL.FTZ R4, R8, UR17 ;  /* 0x0000001108047c20 */ /* 0x000fe20008410000 */
[----:B------:R-:W-:-:S03]  /*7fa0*/  LOP3.LUT P6, RZ, R177, 0xff00, RZ, 0xc0, !PT ;  /* 0x0000ff00b1ff7812 */ /* 0x000fc600078cc0ff */
[----:B------:R-:W-:-:S05]  /*7fb0*/  FMUL.FTZ R4, R4, UR16 ;  /* 0x0000001004047c20 */ /* 0x000fca0008410000 */
[----:B------:R-:W-:-:S04]  /*7fc0*/  FSEL R4, R4, RZ, P6 ;  /* 0x000000ff04047208 */ /* 0x000fc80003000000 */
[----:B------:R-:W-:-:S04]  /*7fd0*/  F2FP.F16.F32.PACK_AB R4, RZ, R4 ;  /* 0x00000004ff04723e */ /* 0x000fc800000000ff */
[----:B------:R-:W-:-:S07]  /*7fe0*/  PRMT R134, R134, 0x5410, R4 ;  /* 0x0000541086867816 */ /* 0x000fce0000000004 */
.L_x_2266:
[----:B------:R-:W-:Y:S05]  /*7ff0*/  @!P4 BRA `(.L_x_2267) ;  /* 0x000000000018c947 */ /* 0x000fea0003800000 */
[----:B------:R-:W-:Y:S01]  /*8000*/  FMUL.FTZ R4, R143, UR17 ;  /* 0x000000118f047c20 */ /* 0x000fe20008410000 */
[----:B------:R-:W-:-:S03]  /*8010*/  LOP3.LUT P6, RZ, R177, 0xff0000, RZ, 0xc0, !PT ;  /* 0x00ff0000b1ff7812 */ /* 0x000fc600078cc0ff */
[----:B------:R-:W-:-:S05]  /*8020*/  FMUL.FTZ R4, R4, UR16 ;  /* 0x0000001004047c20 */ /* 0x000fca0008410000 */
[----:B------:R-:W-:-:S04]  /*8030*/  FSEL R4, R4, RZ, P6 ;  /* 0x000000ff04047208 */ /* 0x000fc80003000000 */
[----:B------:R-:W-:-:S04]  /*8040*/  F2FP.F16.F32.PACK_AB R4, RZ, R4 ;  /* 0x00000004ff04723e */ /* 0x000fc800000000ff */
[----:B------:R-:W-:-:S07]  /*8050*/  PRMT R135, R4, 0x7610, R135 ;  /* 0x0000761004877816 */ /* 0x000fce0000000087 */
.L_x_2267:
[----:B------:R-:W-:Y:S02]  /*8060*/  F2FP.F16.F32.PACK_AB R138, R8, R139 ;  /* 0x0000008b088a723e */ /* 0x000fe400000000ff */
[----:B------:R-:W-:Y:S01]  /*8070*/  F2FP.F16.F32.PACK_AB R139, R140, R143 ;  /* 0x0000008f8c8b723e */ /* 0x000fe200000000ff */
        /* <DEDUP_REMOVED lines=9> */
.L_x_2260:
[----:B------:R-:W-:Y:S01]  /*8110*/  ISETP.GT.AND P6, PT, R4, RZ, PT ;  /* 0x000000ff0400720c */ /* 0x000fe20003fc4270 */
[----:B------:R-:W-:-:S12]  /*8120*/  @!P4 BRA `(.L_x_2269) ;  /* 0x000000000030c947 */ /* 0x000fd80003800000 */
[----:B0-23--:R-:W-:Y:S01]  /*8130*/  @P6 FFMA.FTZ R143, R183, R7, R8 ;  /* 0x00000007b78f6223 */ /* 0x00dfe20000010008 */
        /* <DEDUP_REMOVED lines=11> */
.L_x_2269:
[----:B------:R-:W-:Y:S05]  /*81f0*/  @!P4 BRA `(.L_x_2270) ;  /* 0x000000000030c947 */ /* 0x000fea0003800000 */
[----:B------:R-:W-:Y:S01]  /*8200*/  @P6 FFMA.FTZ R4, R188, R7, R8 ;  /* 0x00000007bc046223 */ /* 0x000fe20000010008 */
[----:B0-23-5:R-:W-:Y:S01]  /*8210*/  HADD2.F32 R141, -RZ, R128.H1_H1 ;  /* 0x30000080ff8d7230 */ /* 0x02dfe20000004100 */
        /* <DEDUP_REMOVED lines=10> */
.L_x_2270:
[----:B------:R-:W-:Y:S05]  /*82c0*/  @!P4 BRA `(.L_x_2271) ;  /* 0x000000000030c947 */ /* 0x000fea0003800000 */
        /* <DEDUP_REMOVED lines=12> */
.L_x_2271:
        /* <DEDUP_REMOVED lines=13> */
.L_x_2272:
        /* <DEDUP_REMOVED lines=13> */
.L_x_2273:
        /* <DEDUP_REMOVED lines=13> */
.L_x_2274:
[----:B------:R-:W-:Y:S05]  /*8600*/  @!P4 BRA `(.L_x_2275) ;  /* 0x000000000030c947 */ /* 0x000fea0003800000 */
[----:B------:R-:W-:Y:S01]  /*8610*/  @P6 FFMA.FTZ R4, R197, R7, R8 ;  /* 0x00000007c5046223 */ /* 0x000fe20000010008 */
[----:B0-23-5:R-:W-:Y:S01]  /*8620*/  HADD2.F32 R141, -RZ, R131.H0_H0 ;  /* 0x20000083ff8d7230 */ /* 0x02dfe20000004100 */
        /* <DEDUP_REMOVED lines=10> */
.L_x_2275:
[----:B------:R-:W-:Y:S05]  /*86d0*/  @!P4 BRA `(.L_x_2268) ;  /* 0x0000000c0040c947 */ /* 0x000fea0003800000 */
[----:B0-23--:R-:W-:Y:S01]  /*86e0*/  @P6 FFMA.FTZ R141, R200, R7, R8 ;  /* 0x00000007c88d6223 */ /* 0x00dfe20000010008 */
        /* <DEDUP_REMOVED lines=11> */
.L_x_2259:
        /* <DEDUP_REMOVED lines=40> */
[----:B------:R-:W-:Y:S01]  /*8a20*/  FMUL.FTZ R4, R4, UR17 ;  /* 0x0000001104047c20 */ /* 0x000fe20008410000 */
[----:B-----5:R-:W-:-:S03]  /*8a30*/  LOP3.LUT P6, RZ, R176, 0xff, RZ, 0xc0, !PT ;  /* 0x000000ffb0ff7812 */ /* 0x020fc600078cc0ff */
[----:B------:R-:W-:-:S05]  /*8a40*/  FMUL.FTZ R4, R4, UR16 ;  /* 0x0000001004047c20 */ /* 0x000fca0008410000 */
[----:B------:R-:W-:-:S04]  /*8a50*/  FSEL R4, R4, RZ, P6 ;  /* 0x000000ff04047208 */ /* 0x000fc80003000000 */
[----:B------:R-:W-:-:S04]  /*8a60*/  F2FP.F16.F32.PACK_AB R4, RZ, R4 ;  /* 0x00000004ff04723e */ /* 0x000fc800000000ff */
[----:B------:R-:W-:-:S07]  /*8a70*/  PRMT R132, R4, 0x7610, R132 ;  /* 0x0000761004847816 */ /* 0x000fce0000000084 */
.L_x_2277:
[----:B------:R-:W-:Y:S05]  /*8a80*/  @!P4 BRA `(.L_x_2278) ;  /* 0x000000000018c947 */ /* 0x000fea0003800000 */
[----:B------:R-:W-:Y:S01]  /*8a90*/  FMUL.FTZ R4, R7, UR17 ;  /* 0x0000001107047c20 */ /* 0x000fe20008410000 */
[----:B-----5:R-:W-:-:S03]  /*8aa0*/  LOP3.LUT P6, RZ, R176, 0xff00, RZ, 0xc0, !PT ;  /* 0x0000ff00b0ff7812 */ /* 0x020fc600078cc0ff */
[----:B------:R-:W-:-:S05]  /*8ab0*/  FMUL.FTZ R4, R4, UR16 ;  /* 0x0000001004047c20 */ /* 0x000fca0008410000 */
[----:B------:R-:W-:-:S04]  /*8ac0*/  FSEL R4, R4, RZ, P6 ;  /* 0x000000ff04047208 */ /* 0x000fc80003000000 */
[----:B------:R-:W-:-:S04]  /*8ad0*/  F2FP.F16.F32.PACK_AB R4, RZ, R4 ;  /* 0x00000004ff04723e */ /* 0x000fc800000000ff */
[----:B------:R-:W-:-:S07]  /*8ae0*/  PRMT R132, R132, 0x5410, R4 ;  /* 0x0000541084847816 */ /* 0x000fce0000000004 */
.L_x_2278:
[----:B------:R-:W-:Y:S05]  /*8af0*/  @!P4 BRA `(.L_x_2279) ;  /* 0x000000000018c947 */ /* 0x000fea0003800000 */
[----:B------:R-:W-:Y:S01]  /*8b00*/  FMUL.FTZ R4, R8, UR17 ;  /* 0x0000001108047c20 */ /* 0x000fe20008410000 */
[----:B-----5:R-:W-:-:S03]  /*8b10*/  LOP3.LUT P6, RZ, R176, 0xff0000, RZ, 0xc0, !PT ;  /* 0x00ff0000b0ff7812 */ /* 0x020fc600078cc0ff */
[----:B------:R-:W-:-:S05]  /*8b20*/  FMUL.FTZ R4, R4, UR16 ;  /* 0x0000001004047c20 */ /* 0x000fca0008410000 */
[----:B------:R-:W-:-:S04]  /*8b30*/  FSEL R4, R4, RZ, P6 ;  /* 0x000000ff04047208 */ /* 0x000fc80003000000 */
[----:B------:R-:W-:-:S04]  /*8b40*/  F2FP.F16.F32.PACK_AB R4, RZ, R4 ;  /* 0x00000004ff04723e */ /* 0x000fc800000000ff */
[----:B------:R-:W-:-:S07]  /*8b50*/  PRMT R133, R4, 0x7610, R133 ;  /* 0x0000761004857816 */ /* 0x000fce0000000085 */
.L_x_2279:
[----:B------:R-:W-:Y:S05]  /*8b60*/  @!P4 BRA `(.L_x_2280) ;  /* 0x000000000018c947 */ /* 0x000fea0003800000 */
[----:B------:R-:W-:Y:S01]  /*8b70*/  FMUL.FTZ R4, R141, UR17 ;  /* 0x000000118d047c20 */ /* 0x000fe20008410000 */
[----:B-----5:R-:W-:-:S03]  /*8b80*/  LOP3.LUT P6, RZ, R176, 0xff000000, RZ, 0xc0, !PT ;  /* 0xff000000b0ff7812 */ /* 0x020fc600078cc0ff */
[----:B------:R-:W-:-:S05]  /*8b90*/  FMUL.FTZ R4, R4, UR16 ;  /* 0x0000001004047c20 */ /* 0x000fca0008410000 */
[----:B------:R-:W-:-:S04]  /*8ba0*/  FSEL R4, R4, RZ, P6 ;  /* 0x000000ff04047208 */ /* 0x000fc80003000000 */
[----:B------:R-:W-:-:S04]  /*8bb0*/  F2FP.F16.F32.PACK_AB R4, RZ, R4 ;  /* 0x00000004ff04723e */ /* 0x000fc800000000ff */
[----:B------:R-:W-:-:S07]  /*8bc0*/  PRMT R133, R133, 0x5410, R4 ;  /* 0x0000541085857816 */ /* 0x000fce0000000004 */
.L_x_2280:
[----:B------:R-:W-:Y:S05]  /*8bd0*/  @!P4 BRA `(.L_x_2281) ;  /* 0x000000000018c947 */ /* 0x000fea0003800000 */
[----:B------:R-:W-:Y:S01]  /*8be0*/  FMUL.FTZ R4, R140, UR17 ;  /* 0x000000118c047c20 */ /* 0x000fe20008410000 */
[----:B-----5:R-:W-:-:S03]  /*8bf0*/  LOP3.LUT P6, RZ, R177, 0xff, RZ, 0xc0, !PT ;  /* 0x000000ffb1ff7812 */ /* 0x020fc600078cc0ff */
[----:B------:R-:W-:-:S05]  /*8c00*/  FMUL.FTZ R4, R4, UR16 ;  /* 0x0000001004047c20 */ /* 0x000fca0008410000 */
[----:B------:R-:W-:-:S04]  /*8c10*/  FSEL R4, R4, RZ, P6 ;  /* 0x000000ff04047208 */ /* 0x000fc80003000000 */
[----:B------:R-:W-:-:S04]  /*8c20*/  F2FP.F16.F32.PACK_AB R4, RZ, R4 ;  /* 0x00000004ff04723e */ /* 0x000fc800000000ff */
[----:B------:R-:W-:-:S07]  /*8c30*/  PRMT R134, R4, 0x7610, R134 ;  /* 0x0000761004867816 */ /* 0x000fce0000000086 */
.L_x_2281:
[----:B------:R-:W-:Y:S05]  /*8c40*/  @!P4 BRA `(.L_x_2282) ;  /* 0x000000000018c947 */ /* 0x000fea0003800000 */
[----:B------:R-:W-:Y:S01]  /*8c50*/  FMUL.FTZ R4, R143, UR17 ;  /* 0x000000118f047c20 */ /* 0x000fe20008410000 */
[----:B-----5:R-:W-:-:S03]  /*8c60*/  LOP3.LUT P6, RZ, R177, 0xff00, RZ, 0xc0, !PT ;  /* 0x0000ff00b1ff7812 */ /* 0x020fc600078cc0ff */
[----:B------:R-:W-:-:S05]  /*8c70*/  FMUL.FTZ R4, R4, UR16 ;  /* 0x0000001004047c20 */ /* 0x000fca0008410000 */
[----:B------:R-:W-:-:S04]  /*8c80*/  FSEL R4, R4, RZ, P6 ;  /* 0x000000ff04047208 */ /* 0x000fc80003000000 */
[----:B------:R-:W-:-:S04]  /*8c90*/  F2FP.F16.F32.PACK_AB R4, RZ, R4 ;  /* 0x00000004ff04723e */ /* 0x000fc800000000ff */
[----:B------:R-:W-:-:S07]  /*8ca0*/  PRMT R134, R134, 0x5410, R4 ;  /* 0x0000541086867816 */ /* 0x000fce0000000004 */
.L_x_2282:
[----:B------:R-:W-:Y:S05]  /*8cb0*/  @!P4 BRA `(.L_x_2283) ;  /* 0x000000000018c947 */ /* 0x000fea0003800000 */
[----:B------:R-:W-:Y:S01]  /*8cc0*/  FMUL.FTZ R4, R139, UR17 ;  /* 0x000000118b047c20 */ /* 0x000fe20008410000 */
[----:B-----5:R-:W-:-:S03]  /*8cd0*/  LOP3.LUT P6, RZ, R177, 0xff0000, RZ, 0xc0, !PT ;  /* 0x00ff0000b1ff7812 */ /* 0x020fc600078cc0ff */
[----:B------:R-:W-:-:S05]  /*8ce0*/  FMUL.FTZ R4, R4, UR16 ;  /* 0x0000001004047c20 */ /* 0x000fca0008410000 */
[----:B------:R-:W-:-:S04]  /*8cf0*/  FSEL R4, R4, RZ, P6 ;  /* 0x000000ff04047208 */ /* 0x000fc80003000000 */
[----:B------:R-:W-:-:S04]  /*8d00*/  F2FP.F16.F32.PACK_AB R4, RZ, R4 ;  /* 0x00000004ff04723e */ /* 0x000fc800000000ff */
[----:B------:R-:W-:-:S07]  /*8d10*/  PRMT R135, R4, 0x7610, R135 ;  /* 0x0000761004877816 */ /* 0x000fce0000000087 */
.L_x_2283:
[----:B------:R-:W-:Y:S02]  /*8d20*/  F2FP.F16.F32.PACK_AB R138, R143, R140 ;  /* 0x0000008c8f8a723e */ /* 0x000fe400000000ff */
[----:B------:R-:W-:Y:S01]  /*8d30*/  F2FP.F16.F32.PACK_AB R139, R6, R139 ;  /* 0x0000008b068b723e */ /* 0x000fe200000000ff */
        /* <DEDUP_REMOVED lines=9> */
.L_x_2276:
        /* <DEDUP_REMOVED lines=12> */
.L_x_2284:
        /* <DEDUP_REMOVED lines=12> */
.L_x_2285:
        /* <DEDUP_REMOVED lines=12> */
.L_x_2286:
        /* <DEDUP_REMOVED lines=12> */
.L_x_2287:
        /* <DEDUP_REMOVED lines=12> */
.L_x_2288:
        /* <DEDUP_REMOVED lines=12> */
.L_x_2289:
        /* <DEDUP_REMOVED lines=12> */
.L_x_2290:
        /* <DEDUP_REMOVED lines=13> */
.L_x_2268:
[----:B0-23--:R-:W0:Y:S08]  /*93e0*/  @P5 LDC.64 R140, c[0x0][0x478] ;  /* 0x00011e00ff8c5b82 */ /* 0x00de300000000a00 */
[----:B------:R-:W1:Y:S01]  /*93f0*/  @P4 LDC.64 R6, c[0x0][0x468] ;  /* 0x00011a00ff064b82 */ /* 0x000e620000000a00 */
[----:B0-----:R-:W-:-:S05]  /*9400*/  @P5 IMAD.WIDE.U32 R140, R147, 0x10, R140 ;  /* 0x00000010938c5825 */ /* 0x001fca00078e008c */
[----:B------:R4:W-:Y:S01]  /*9410*/  @P5 STG.E.128 desc[UR10][R140.64], R136 ;  /* 0x000000888c005986 */ /* 0x0009e2000c101d0a */
[----:B-1----:R-:W-:-:S05]  /*9420*/  @P4 IMAD.WIDE.U32 R6, R145, 0x10, R6 ;  /* 0x0000001091064825 */ /* 0x002fca00078e0006 */
[----:B------:R4:W-:Y:S02]  /*9430*/  @P4 STG.E.128 desc[UR10][R6.64], R132 ;  /* 0x0000008406004986 */ /* 0x0009e4000c101d0a */
.L_x_2258:
[----:B------:R-:W-:Y:S05]  /*9440*/  BSYNC.RECONVERGENT B0 ;  /* 0x0000000000007941 */ /* 0x000fea0003800200 */
.L_x_2257:
[----:B----4-:R-:W1:Y:S01]  /*9450*/  LDC.64 R6, c[0x0][0x380] ;  /* 0x0000e000ff067b82 */ /* 0x010e620000000a00 */
[----:B------:R-:W-:Y:S01]  /*9460*/  UPLOP3.LUT UP1, UPT, UPT, UPT, UP1, 0x40, 0x4 ;  /* 0x000000000004789c */ /* 0x000fe20003f2e810 */
[----:B-1----:R-:W-:-:S04]  /*9470*/  IADD3 R5, PT, PT, R5, R6, RZ ;  /* 0x0000000605057210 */ /* 0x002fc80007ffe0ff */
[----:B------:R-:W-:-:S13]  /*9480*/  ISETP.GE.AND P4, PT, R5, R7, PT ;  /* 0x000000070500720c */ /* 0x000fda0003f86270 */
[----:B------:R-:W-:Y:S05]  /*9490*/  @!P4 BRA `(.L_x_2291) ;  /* 0xffffff700078c947 */ /* 0x000fea000383ffff */
.L_x_2142:
        /* <DEDUP_REMOVED lines=40> */
.L_x_2292:
        /* <DEDUP_REMOVED lines=14> */
.L_x_15609:


//--------------------- .text._ZN10layer_norm22ln_bwd_finalize_kernelINS_22Kernel_traits_finalizeILj8192E6__halfS2_S2_S2_fjLb0ELj1024ELj4ENS_18Kernel_traits_baseILj8192ES2_S2_S2_S2_fjLj1024EEEEELb0ELb1EEEvNS_9BwdParamsE --------------------------
	.section	.text._ZN10layer_norm22ln_bwd_finalize_kernelINS_22Kernel_traits_finalizeILj8192E6__halfS2_S2_S2_fjLb0ELj1024ELj4ENS_18Kernel_traits_baseILj8192ES2_S2_S2_S2_fjLj1024EEEEELb0ELb1EEEvNS_9BwdParamsE,"ax",@progbits
	.align	128
        .global         _ZN10layer_norm22ln_bwd_finalize_kernelINS_22Kernel_traits_finalizeILj8192E6__halfS2_S2_S2_fjLb0ELj1024ELj4ENS_18Kernel_traits_baseILj8192ES2_S2_S2_S2_fjLj1024EEEEELb0ELb1EEEvNS_9BwdParamsE
        .type           _ZN10layer_norm22ln_bwd_finalize_kernelINS_22Kernel_traits_finalizeILj8192E6__halfS2_S2_S2_fjLb0ELj1024ELj4ENS_18Kernel_traits_baseILj8192ES2_S2_S2_S2_fjLj1024EEEEELb0ELb1EEEvNS_9BwdParamsE,@function
        .size           _ZN10layer_norm22ln_bwd_finalize_kernelINS_22Kernel_traits_finalizeILj8192E6__halfS2_S2_S2_fjLb0ELj1024ELj4ENS_18Kernel_traits_baseILj8192ES2_S2_S2_S2_fjLj1024EEEEELb0ELb1EEEvNS_9BwdParamsE,(.L_x_15610 - _ZN10layer_norm22ln_bwd_finalize_kernelINS_22Kernel_traits_finalizeILj8192E6__halfS2_S2_S2_fjLb0ELj1024ELj4ENS_18Kernel_traits_baseILj8192ES2_S2_S2_S2_fjLj1024EEEEELb0ELb1EEEvNS_9BwdParamsE)
        .other          _ZN10layer_norm22ln_bwd_finalize_kernelINS_22Kernel_traits_finalizeILj8192E6__halfS2_S2_S2_fjLb0ELj1024ELj4ENS_18Kernel_traits_baseILj8192ES2_S2_S2_S2_fjLj1024EEEEELb0ELb1EEEvNS_9BwdParamsE,@"STO_CUDA_ENTRY STV_DEFAULT"
_ZN10layer_norm22ln_bwd_finalize_kernelINS_22Kernel_traits_finalizeILj8192E6__halfS2_S2_S2_fjLb0ELj1024ELj4ENS_18Kernel_traits_baseILj8192ES2_S2_S2_S2_fjLj1024EEEEELb0ELb1EEEvNS_9BwdParamsE:
.text._ZN10layer_norm22ln_bwd_finalize_kernelINS_22Kernel_traits_finalizeILj8192E6__halfS2_S2_S2_fjLb0ELj1024ELj4ENS_18Kernel_traits_baseILj8192ES2_S2_S2_S2_fjLj1024EEEEELb0ELb1EEEvNS_9BwdParamsE:
        /* <DEDUP_REMOVED lines=81> */
.L_x_2297:
        /* <DEDUP_REMOVED lines=118> */
.L_x_2296:
[----:B------:R-:W-:Y:S05]  /*0c70*/  BSYNC.RECONVERGENT B1 ;  /* 0x0000000000017941 */ /* 0x000fea0003800200 */
.L_x_2295:
        /* <DEDUP_REMOVED lines=77> */
.L_x_2299:
[----:B------:R-:W-:Y:S05]  /*1150*/  BSYNC.RECONVERGENT B1 ;  /* 0x0000000000017941 */ /* 0x000fea0003800200 */
.L_x_2298:
        /* <DEDUP_REMOVED lines=38> */
.L_x_2301:
[----:B------:R-:W-:Y:S05]  /*13c0*/  BSYNC.RECONVERGENT B1 ;  /* 0x0000000000017941 */ /* 0x000fea0003800200 */
.L_x_2300:
        /* <DEDUP_REMOVED lines=8> */
.L_x_2302:
        /* <DEDUP_REMOVED lines=10> */
.L_x_2294:
[----:B------:R-:W-:Y:S05]  /*14f0*/  BSYNC.RECONVERGENT B0 ;  /* 0x0000000000007941 */ /* 0x000fea0003800200 */
.L_x_2293:
        /* <DEDUP_REMOVED lines=57> */
.L_x_2303:
        /* <DEDUP_REMOVED lines=15> */
.L_x_15610:


//--------------------- .text._ZN10layer_norm13ln_bwd_kernelINS_13Kernel_traitsI6__halfS2_S2_S2_fjLj8192ELj1ELj1ELj8ELj16ENS_18Kernel_traits_baseILj8192ES2_S2_S2_S2_fjLj256EEEEELb1ELb0ELb1ELb1EEEvNS_9BwdParamsE --------------------------
	.section	.text._ZN10layer_norm13ln_bwd_kernelINS_13Kernel_traitsI6__halfS2_S2_S2_fjLj8192ELj1ELj1ELj8ELj16ENS_18Kernel_traits_baseILj8192ES2_S2_S2_S2_fjLj256EEEEELb1ELb0ELb1ELb1EEEvNS_9BwdParamsE,"ax",@progbits
	.align	128
        .global         _ZN10layer_norm13ln_bwd_kernelINS_13Kernel_traitsI6__halfS2_S2_S2_fjLj8192ELj1ELj1ELj8ELj16ENS_18Kernel_traits_baseILj8192ES2_S2_S2_S2_fjLj256EEEEELb1ELb0ELb1ELb1EEEvNS_9BwdParamsE
        .type           _ZN10layer_norm13ln_bwd_kernelINS_13Kernel_traitsI6__halfS2_S2_S2_fjLj8192ELj1ELj1ELj8ELj16ENS_18Kernel_traits_baseILj8192ES2_S2_S2_S2_fjLj256EEEEELb1ELb0ELb1ELb1EEEvNS_9BwdParamsE,@function
        .size           _ZN10layer_norm13ln_bwd_kernelINS_13Kernel_traitsI6__halfS2_S2_S2_fjLj8192ELj1ELj1ELj8ELj16ENS_18Kernel_traits_baseILj8192ES2_S2_S2_S2_fjLj256EEEEELb1ELb0ELb1ELb1EEEvNS_9BwdParamsE,(.L_x_15611 - _ZN10layer_norm13ln_bwd_kernelINS_13Kernel_traitsI6__halfS2_S2_S2_fjLj8192ELj1ELj1ELj8ELj16ENS_18Kernel_traits_baseILj8192ES2_S2_S2_S2_fjLj256EEEEELb1ELb0ELb1ELb1EEEvNS_9BwdParamsE)
        .other          _ZN10layer_norm13ln_bwd_kernelINS_13Kernel_traitsI6__halfS2_S2_S2_fjLj8192ELj1ELj1ELj8ELj16ENS_18Kernel_traits_baseILj8192ES2_S2_S2_S2_fjLj256EEEEELb1ELb0ELb1ELb1EEEvNS_9BwdParamsE,@"STO_CUDA_ENTRY STV_DEFAULT"
_ZN10layer_norm13ln_bwd_kernelINS_13Kernel_traitsI6__halfS2_S2_S2_fjLj8192ELj1ELj1ELj8ELj16ENS_18Kernel_traits_baseILj8192ES2_S2_S2_S2_fjLj256EEEEELb1ELb0ELb1ELb1EEEvNS_9BwdParamsE:
.text._ZN10layer_norm13ln_bwd_kernelINS_13Kernel_traitsI6__halfS2_S2_S2_fjLj8192ELj1ELj1ELj8ELj16ENS_18Kernel_traits_baseILj8192ES2_S2_S2_S2_fjLj256EEEEELb1ELb0ELb1ELb1EEEvNS_9BwdParamsE:
        /* <DEDUP_REMOVED lines=54> */
.L_x_2438:
[----:B------:R-:W1:Y:S08]  /*0360*/  LDC.64 R108, c[0x0][0x3f8] ;  /* 0x0000fe00ff6c7b82 */ /* 0x000e700000000a00 */
[----:B------:R-:W2:Y:S08]  /*0370*/  LDC.64 R106, c[0x0][0x3c8] ;  /* 0x0000f200ff6a7b82 */ /* 0x000eb00000000a00 */
[----:B------:R-:W3:Y:S01]  /*0380*/  LDC.64 R110, c[0x0][0x3f0] ;  /* 0x0000fc00ff6e7b82 */ /* 0x000ee20000000a00 */
[----:B-1----:R-:W-:-:S07]  /*0390*/  IMAD.WIDE R108, R0, 0x4, R108 ;  /* 0x00000004006c7825 */ /* 0x002fce00078e026c */
[----:B------:R-:W1:Y:S01]  /*03a0*/  LDC.64 R104, c[0x0][0x3c0] ;  /* 0x0000f000ff687b82 */ /* 0x000e620000000a00 */
[----:B0-----:R-:W4:Y:S01]  /*03b0*/  LDG.E R2, desc[UR12][R108.64] ;  /* 0x0000000c6c027981 */ /* 0x001f22000c1e1900 */
[----:B--2---:R-:W-:-:S05]  /*03c0*/  IMAD.WIDE R106, R0, 0x4, R106 ;  /* 0x00000004006a7825 */ /* 0x004fca00078e026a */
[----:B-----5:R0:W5:Y:S01]  /*03d0*/  LDG.E R128, desc[UR12][R106.64] ;  /* 0x0000000c6a807981 */ /* 0x020162000c1e1900 */
        /* <DEDUP_REMOVED lines=8> */
[-C--:B0-----:R-:W-:Y:S02]  /*0460*/  IMAD R111, R111, R142.reuse, RZ ;  /* 0x0000008e6f6f7224 */ /* 0x081fe400078e02ff */
[----:B------:R-:W-:-:S03]  /*0470*/  IMAD R3, R0, R142, RZ ;  /* 0x0000008e00037224 */ /* 0x000fc600078e02ff */
[----:B------:R-:W-:Y:S02]  /*0480*/  SHF.R.S32.HI R112, RZ, 0x1f, R111 ;  /* 0x0000001fff707819 */ /* 0x000fe4000001146f */
[----:B------:R-:W-:Y:S02]  /*0490*/  SHF.R.S32.HI R110, RZ, 0x1f, R3 ;  /* 0x0000001fff6e7819 */ /* 0x000fe40000011403 */
[----:B------:R-:W-:Y:S02]  /*04a0*/  LEA.HI R112, R112, R111, RZ, 0x3 ;  /* 0x0000006f70707211 */ /* 0x000fe400078f18ff */
[----:B------:R-:W-:Y:S02]  /*04b0*/  LEA.HI R110, R110, R3, RZ, 0x3 ;  /* 0x000000036e6e7211 */ /* 0x000fe400078f18ff */
[-C--:B------:R-:W-:Y:S02]  /*04c0*/  LEA.HI.SX32 R3, R112, R129.reuse, 0x1d ;  /* 0x0000008170037211 */ /* 0x080fe400078feaff */
[----:B------:R-:W-:-:S03]  /*04d0*/  LEA.HI.SX32 R143, R110, R129, 0x1d ;  /* 0x000000816e8f7211 */ /* 0x000fc600078feaff */
[----:B-1----:R-:W-:Y:S01]  /*04e0*/  IMAD.WIDE.U32 R124, R3, 0x10, R106 ;  /* 0x00000010037c7825 */ /* 0x002fe200078e006a */
[----:B------:R-:W-:-:S03]  /*04f0*/  IADD3 R149, PT, PT, R143, 0x100, RZ ;  /* 0x000001008f957810 */ /* 0x000fc60007ffe0ff */
[--C-:B--2---:R-:W-:Y:S02]  /*0500*/  IMAD.WIDE.U32 R136, R143, 0x10, R108.reuse ;  /* 0x000000108f887825 */ /* 0x104fe400078e006c */
[----:B------:R-:W2:Y:S02]  /*0510*/  LDG.E.128 R124, desc[UR12][R124.64] ;  /* 0x0000000c7c7c7981 */ /* 0x000ea4000c1e1d00 */
[----:B------:R-:W-:Y:S02]  /*0520*/  IMAD.WIDE.U32 R120, R149, 0x10, R108 ;  /* 0x0000001095787825 */ /* 0x000fe400078e006c */
[----:B------:R-:W3:Y:S04]  /*0530*/  LDG.E.128 R136, desc[UR12][R136.64] ;  /* 0x0000000c88887981 */ /* 0x000ee8000c1e1d00 */
[----:B------:R-:W4:Y:S01]  /*0540*/  LDG.E.128 R120, desc[UR12][R120.64] ;  /* 0x0000000c78787981 */ /* 0x000f22000c1e1d00 */
[----:B------:R-:W-:-:S02]  /*0550*/  IADD3 R151, PT, PT, R143, 0x200, RZ ;  /* 0x000002008f977810 */ /* 0x000fc40007ffe0ff */
[----:B------:R-:W-:Y:S02]  /*0560*/  IADD3 R153, PT, PT, R143, 0x300, RZ ;  /* 0x000003008f997810 */ /* 0x000fe40007ffe0ff */
[----:B------:R-:W-:Y:S01]  /*0570*/  IADD3 R133, PT, PT, R3, 0x100, RZ ;  /* 0x0000010003857810 */ /* 0x000fe20007ffe0ff */
[----:B------:R-:W-:Y:S01]  /*0580*/  IMAD.WIDE.U32 R116, R151, 0x10, R108 ;  /* 0x0000001097747825 */ /* 0x000fe200078e006c */
[----:B------:R-:W-:-:S03]  /*0590*/  IADD3 R113, PT, PT, R3, 0x200, RZ ;  /* 0x0000020003717810 */ /* 0x000fc60007ffe0ff */
[----:B------:R-:W-:Y:S02]  /*05a0*/  IMAD.WIDE.U32 R108, R153, 0x10, R108 ;  /* 0x00000010996c7825 */ /* 0x000fe400078e006c */
[----:B------:R-:W4:Y:S02]  /*05b0*/  LDG.E.128 R116, desc[UR12][R116.64] ;  /* 0x0000000c74747981 */ /* 0x000f24000c1e1d00 */
[----:B------:R-:W-:Y:S02]  /*05c0*/  IMAD.WIDE.U32 R132, R133, 0x10, R106 ;  /* 0x0000001085847825 */ /* 0x000fe400078e006a */
[----:B------:R-:W4:Y:S02]  /*05d0*/  LDG.E.128 R108, desc[UR12][R108.64] ;  /* 0x0000000c6c6c7981 */ /* 0x000f24000c1e1d00 */
[----:B------:R-:W-:Y:S01]  /*05e0*/  IMAD.WIDE R140, R0, 0x4, R104 ;  /* 0x00000004008c7825 */ /* 0x000fe200078e0268 */
[----:B------:R-:W-:Y:S01]  /*05f0*/  IADD3 R105, PT, PT, R3, 0x300, RZ ;  /* 0x0000030003697810 */ /* 0x000fe20007ffe0ff */
[----:B------:R-:W4:Y:S02]  /*0600*/  LDG.E.128 R132, desc[UR12][R132.64] ;  /* 0x0000000c84847981 */ /* 0x000f24000c1e1d00 */
[----:B------:R-:W-:-:S02]  /*0610*/  IMAD.WIDE.U32 R112, R113, 0x10, R106 ;  /* 0x0000001071707825 */ /* 0x000fc400078e006a */
[----:B------:R0:W4:Y:S02]  /*0620*/  LDG.E R175, desc[UR12][R140.64] ;  /* 0x0000000c8caf7981 */ /* 0x000124000c1e1900 */
[----:B------:R-:W-:Y:S02]  /*0630*/  IMAD.WIDE.U32 R104, R105, 0x10, R106 ;  /* 0x0000001069687825 */ /* 0x000fe400078e006a */
[----:B------:R-:W4:Y:S04]  /*0640*/  LDG.E.128 R112, desc[UR12][R112.64] ;  /* 0x0000000c70707981 */ /* 0x000f28000c1e1d00 */
[----:B------:R-:W4:Y:S01]  /*0650*/  LDG.E.128 R104, desc[UR12][R104.64] ;  /* 0x0000000c68687981 */ /* 0x000f22000c1e1d00 */
[----:B------:R-:W-:Y:S02]  /*0660*/  MOV R130, UR7 ;  /* 0x0000000700827c02 */ /* 0x000fe40008000f00 */
[----:B------:R-:W-:-:S04]  /*0670*/  ISETP.NE.U32.AND P0, PT, RZ, UR6, PT ;  /* 0x00000006ff007c0c */ /* 0x000fc8000bf05070 */
[----:B------:R-:W-:Y:S02]  /*0680*/  ISETP.NE.AND.EX P0, PT, R130, RZ, PT, P0 ;  /* 0x000000ff8200720c */ /* 0x000fe40003f05300 */
[----:B-----5:R-:W-:-:S11]  /*0690*/  ISETP.GE.AND P2, PT, R131, 0x1, PT ;  /* 0x000000018300780c */ /* 0x020fd60003f46270 */
[----:B------:R-:W1:Y:S02]  /*06a0*/  @P0 LDC.64 R158, c[0x0][0x438] ;  /* 0x00010e00ff9e0b82 */ /* 0x000e640000000a00 */
[----:B------:R-:W-:-:S06]  /*06b0*/  @P2 IADD3 R3, PT, PT, R131, -0x1, RZ ;  /* 0xffffffff83032810 */ /* 0x000fcc0007ffe0ff */
[----:B------:R-:W0:Y:S01]  /*06c0*/  @P0 LDC.64 R160, c[0x0][0x438] ;  /* 0x00010e00ffa00b82 */ /* 0x000e220000000a00 */
[----:B------:R-:W-:-:S07]  /*06d0*/  @P2 IMAD R3, R3, R142, RZ ;  /* 0x0000008e03032224 */ /* 0x000fce00078e02ff */
[----:B------:R-:W0:Y:S01]  /*06e0*/  @P0 LDC.64 R156, c[0x0][0x438] ;  /* 0x00010e00ff9c0b82 */ /* 0x000e220000000a00 */
[----:B-1----:R-:W-:-:S07]  /*06f0*/  @P0 IMAD.WIDE.U32 R158, R149, 0x10, R158 ;  /* 0x00000010959e0825 */ /* 0x002fce00078e009e */
[----:B------:R-:W1:Y:S01]  /*0700*/  @P0 LDC.64 R162, c[0x0][0x438] ;  /* 0x00010e00ffa20b82 */ /* 0x000e620000000a00 */
[----:B0-----:R-:W-:Y:S01]  /*0710*/  @P2 SHF.R.S32.HI R140, RZ, 0x1f, R3 ;  /* 0x0000001fff8c2819 */ /* 0x001fe20000011403 */
[----:B------:R-:W5:Y:S06]  /*0720*/  @P0 LDG.E.128 R8, desc[UR12][R158.64] ;  /* 0x0000000c9e080981 */ /* 0x000f6c000c1e1d00 */
[----:B------:R-:W0:Y:S01]  /*0730*/  LDC.64 R148, c[0x0][0x3b0] ;  /* 0x0000ec00ff947b82 */ /* 0x000e220000000a00 */
[----:B------:R-:W-:Y:S02]  /*0740*/  @P2 LEA.HI R140, R140, R3, RZ, 0x3 ;  /* 0x000000038c8c2211 */ /* 0x000fe400078f18ff */
[----:B------:R-:W-:-:S02]  /*0750*/  MOV R3, RZ ;  /* 0x000000ff00037202 */ /* 0x000fc40000000f00 */
[----:B------:R-:W-:Y:S01]  /*0760*/  @P2 LEA.HI.SX32 R3, R140, R129, 0x1d ;  /* 0x000000818c032211 */ /* 0x000fe200078feaff */
[----:B------:R-:W-:-:S04]  /*0770*/  @P0 IMAD.WIDE.U32 R160, R151, 0x10, R160 ;  /* 0x0000001097a00825 */ /* 0x000fc800078e00a0 */
[----:B------:R-:W-:Y:S01]  /*0780*/  @P0 IMAD.WIDE.U32 R156, R143, 0x10, R156 ;  /* 0x000000108f9c0825 */ /* 0x000fe200078e009c */
[----:B------:R-:W-:Y:S01]  /*0790*/  IADD3 R143, PT, PT, R3, 0x300, RZ ;  /* 0x00000300038f7810 */ /* 0x000fe20007ffe0ff */
[----:B------:R0:W5:Y:S02]  /*07a0*/  @P0 LDG.E.128 R4, desc[UR12][R160.64] ;  /* 0x0000000ca0040981 */ /* 0x000164000c1e1d00 */
[----:B-1----:R-:W-:Y:S02]  /*07b0*/  @P0 IMAD.WIDE.U32 R162, R153, 0x10, R162 ;  /* 0x0000001099a20825 */ /* 0x002fe400078e00a2 */
[----:B------:R1:W5:Y:S04]  /*07c0*/  @P0 LDG.E.128 R12, desc[UR12][R156.64] ;  /* 0x0000000c9c0c0981 */ /* 0x000368000c1e1d00 */
[----:B------:R1:W5:Y:S01]  /*07d0*/  @P0 LDG.E.128 R100, desc[UR12][R162.64] ;  /* 0x0000000ca2640981 */ /* 0x000362000c1e1d00 */
[----:B------:R-:W-:Y:S01]  /*07e0*/  ISETP.NE.AND P0, PT, RZ, UR11, PT ;  /* 0x0000000bff007c0c */ /* 0x000fe2000bf05270 */
[----:B------:R-:W-:-:S02]  /*07f0*/  HADD2.F32 R180, -RZ, R16.H0_H0 ;  /* 0x20000010ffb47230 */ /* 0x000fc40000004100 */
[--C-:B--2---:R-:W-:Y:S02]  /*0800*/  HADD2.F32 R151, -RZ, R125.reuse.H0_H0 ;  /* 0x2000007dff977230 */ /* 0x104fe40000004100 */
[----:B------:R-:W-:Y:S01]  /*0810*/  HADD2.F32 R142, -RZ, R125.H1_H1 ;  /* 0x3000007dff8e7230 */ /* 0x000fe20000004100 */
[C---:B------:R-:W-:Y:S01]  /*0820*/  IADD3 R125, PT, PT, R3.reuse, 0x100, RZ ;  /* 0x00000100037d7810 */ /* 0x040fe20007ffe0ff */
[--C-:B---3--:R-:W-:Y:S02]  /*0830*/  HADD2.F32 R167, -RZ, R139.reuse.H0_H0 ;  /* 0x2000008bffa77230 */ /* 0x108fe40000004100 */
[----:B------:R-:W-:Y:S01]  /*0840*/  HADD2.F32 R168, -RZ, R139.H1_H1 ;  /* 0x3000008bffa87230 */ /* 0x000fe20000004100 */
[----:B------:R-:W-:Y:S01]  /*0850*/  IADD3 R139, PT, PT, R3, 0x200, RZ ;  /* 0x00000200038b7810 */ /* 0x000fe20007ffe0ff */
[--C-:B------:R-:W-:Y:S02]  /*0860*/  HADD2.F32 R129, -RZ, R136.reuse.H0_H0 ;  /* 0x20000088ff817230 */ /* 0x100fe40000004100 */
[----:B------:R-:W-:-:S02]  /*0870*/  HADD2.F32 R152, -RZ, R136.H1_H1 ;  /* 0x30000088ff987230 */ /* 0x000fc40000004100 */
[--C-:B------:R-:W-:Y:S02]  /*0880*/  HADD2.F32 R154, -RZ, R137.reuse.H0_H0 ;  /* 0x20000089ff9a7230 */ /* 0x100fe40000004100 */
[----:B------:R-:W-:Y:S02]  /*0890*/  HADD2.F32 R164, -RZ, R137.H1_H1 ;  /* 0x30000089ffa47230 */ /* 0x000fe40000004100 */
[--C-:B------:R-:W-:Y:S02]  /*08a0*/  HADD2.F32 R165, -RZ, R138.reuse.H0_H0 ;  /* 0x2000008affa57230 */ /* 0x100fe40000004100 */
        /* <DEDUP_REMOVED lines=23> */
[----:B------:R-:W-:Y:S01]  /*0a20*/  FSEL R160, R175, RZ, !P0 ;  /* 0x000000ffafa07208 */ /* 0x000fe20004000000 */
[----:B------:R-:W-:-:S02]  /*0a30*/  HADD2.F32 R185, -RZ, R108.H0_H0 ;  /* 0x2000006cffb97230 */ /* 0x000fc40000004100 */
[----:B------:R-:W-:Y:S02]  /*0a40*/  HADD2.F32 R191, -RZ, R110.H0_H0 ;  /* 0x2000006effbf7230 */ /* 0x000fe40000004100 */
[--C-:B------:R-:W-:Y:S02]  /*0a50*/  HADD2.F32 R153, -RZ, R132.reuse.H0_H0 ;  /* 0x20000084ff997230 */ /* 0x100fe40000004100 */
[----:B------:R-:W-:Y:S02]  /*0a60*/  HADD2.F32 R148, -RZ, R132.H1_H1 ;  /* 0x30000084ff947230 */ /* 0x000fe40000004100 */
[----:B------:R-:W-:Y:S02]  /*0a70*/  HADD2.F32 R108, -RZ, R108.H1_H1 ;  /* 0x3000006cff6c7230 */ /* 0x000fe40000004100 */
[----:B------:R-:W-:Y:S02]  /*0a80*/  HADD2.F32 R110, -RZ, R110.H1_H1 ;  /* 0x3000006eff6e7230 */ /* 0x000fe40000004100 */
[----:B------:R-:W-:-:S02]  /*0a90*/  HADD2.F32 R143, -RZ, R135.H0_H0 ;  /* 0x20000087ff8f7230 */ /* 0x000fc40000004100 */
[----:B------:R-:W-:Y:S02]  /*0aa0*/  HADD2.F32 R132, -RZ, R135.H1_H1 ;  /* 0x30000087ff847230 */ /* 0x000fe40000004100 */
[--C-:B-1----:R-:W-:Y:S02]  /*0ab0*/  HADD2.F32 R156, -RZ, R116.reuse.H0_H0 ;  /* 0x20000074ff9c7230 */ /* 0x102fe40000004100 */
[----:B------:R-:W-:Y:S02]  /*0ac0*/  HADD2.F32 R158, -RZ, R116.H1_H1 ;  /* 0x30000074ff9e7230 */ /* 0x000fe40000004100 */
[--C-:B------:R-:W-:Y:S02]  /*0ad0*/  HADD2.F32 R193, -RZ, R118.reuse.H0_H0 ;  /* 0x20000076ffc17230 */ /* 0x100fe40000004100 */
[----:B------:R-:W-:Y:S02]  /*0ae0*/  HADD2.F32 R189, -RZ, R118.H1_H1 ;  /* 0x30000076ffbd7230 */ /* 0x000fe40000004100 */
[----:B------:R-:W-:-:S02]  /*0af0*/  HADD2.F32 R179, -RZ, R112.H0_H0 ;  /* 0x20000070ffb37230 */ /* 0x000fc40000004100 */
[----:B------:R-:W-:Y:S02]  /*0b00*/  HADD2.F32 R118, -RZ, R112.H1_H1 ;  /* 0x30000070ff767230 */ /* 0x000fe40000004100 */
[--C-:B------:R-:W-:Y:S02]  /*0b10*/  HADD2.F32 R135, -RZ, R113.reuse.H0_H0 ;  /* 0x20000071ff877230 */ /* 0x100fe40000004100 */
[----:B------:R-:W-:Y:S02]  /*0b20*/  HADD2.F32 R116, -RZ, R113.H1_H1 ;  /* 0x30000071ff747230 */ /* 0x000fe40000004100 */
[C---:B------:R-:W-:Y:S01]  /*0b30*/  FADD.FTZ R3, -R160.reuse, R129 ;  /* 0x00000081a0037221 */ /* 0x040fe20000010100 */
[--C-:B------:R-:W-:Y:S02]  /*0b40*/  HADD2.F32 R113, -RZ, R115.reuse.H0_H0 ;  /* 0x20000073ff717230 */ /* 0x100fe40000004100 */
[----:B------:R-:W-:Y:S02]  /*0b50*/  HADD2.F32 R112, -RZ, R115.H1_H1 ;  /* 0x30000073ff707230 */ /* 0x000fe40000004100 */
[----:B------:R-:W-:Y:S01]  /*0b60*/  FADD.FTZ R129, -R160, R108 ;  /* 0x0000006ca0817221 */ /* 0x000fe20000010100 */
[----:B------:R-:W-:-:S02]  /*0b70*/  HADD2.F32 R199, -RZ, R117.H0_H0 ;  /* 0x20000075ffc77230 */ /* 0x000fc40000004100 */
[----:B------:R-:W-:Y:S02]  /*0b80*/  HADD2.F32 R197, -RZ, R117.H1_H1 ;  /* 0x30000075ffc57230 */ /* 0x000fe40000004100 */
[--C-:B------:R-:W-:Y:S02]  /*0b90*/  HADD2.F32 R195, -RZ, R111.reuse.H0_H0 ;  /* 0x2000006fffc37230 */ /* 0x100fe40000004100 */
[----:B------:R-:W-:Y:S02]  /*0ba0*/  HADD2.F32 R115, -RZ, R111.H1_H1 ;  /* 0x3000006fff737230 */ /* 0x000fe40000004100 */
[----:B------:R-:W-:Y:S01]  /*0bb0*/  FADD.FTZ R111, -R160, R110 ;  /* 0x0000006ea06f7221 */ /* 0x000fe20000010100 */
        /* <DEDUP_REMOVED lines=8> */
[----:B------:R-:W-:-:S02]  /*0c40*/  HADD2.F32 R107, -RZ, R16.H1_H1 ;  /* 0x30000010ff6b7230 */ /* 0x000fc40000004100 */
[----:B------:R-:W-:-:S03]  /*0c50*/  FADD.FTZ R213, -R160, R176 ;  /* 0x000000b0a0d57221 */ /* 0x000fc60000010100 */
[----:B------:R-:W-:Y:S01]  /*0c60*/  FMUL.FTZ R176, R107, R150 ;  /* 0x000000966bb07220 */ /* 0x000fe20000410000 */
[----:B------:R-:W-:Y:S02]  /*0c70*/  HADD2.F32 R107, -RZ, R17.H1_H1 ;  /* 0x30000011ff6b7230 */ /* 0x000fe40000004100 */
[----:B------:R-:W-:-:S03]  /*0c80*/  FADD.FTZ R207, -R160, R172 ;  /* 0x000000aca0cf7221 */ /* 0x000fc60000010100 */
[----:B------:R-:W-:Y:S01]  /*0c90*/  FMUL.FTZ R172, R107, R142 ;  /* 0x0000008e6bac7220 */ /* 0x000fe20000410000 */
[----:B------:R-:W-:Y:S02]  /*0ca0*/  HADD2.F32 R107, -RZ, R18.H1_H1 ;  /* 0x30000012ff6b7230 */ /* 0x000fe40000004100 */
[----:B------:R-:W-:-:S03]  /*0cb0*/  FADD.FTZ R163, -R160, R168 ;  /* 0x000000a8a0a37221 */ /* 0x000fc60000010100 */
[----:B------:R-:W-:Y:S01]  /*0cc0*/  FMUL.FTZ R168, R107, R138 ;  /* 0x0000008a6ba87220 */ /* 0x000fe20000410000 */
[----:B------:R-:W-:Y:S02]  /*0cd0*/  HADD2.F32 R107, -RZ, R19.H1_H1 ;  /* 0x30000013ff6b7230 */ /* 0x000fe40000004100 */
[C---:B------:R-:W-:Y:S01]  /*0ce0*/  FADD.FTZ R159, -R160.reuse, R164 ;  /* 0x000000a4a09f7221 */ /* 0x040fe20000010100 */
[--C-:B------:R-:W-:Y:S02]  /*0cf0*/  HADD2.F32 R181, -RZ, R109.reuse.H0_H0 ;  /* 0x2000006dffb57230 */ /* 0x100fe40000004100 */
[----:B------:R-:W-:Y:S02]  /*0d00*/  HADD2.F32 R109, -RZ, R109.H1_H1 ;  /* 0x3000006dff6d7230 */ /* 0x000fe40000004100 */
[----:B------:R-:W-:Y:S01]  /*0d10*/  FMUL.FTZ R164, R107, R136 ;  /* 0x000000886ba47220 */ /* 0x000fe20000410000 */
        /* <DEDUP_REMOVED lines=27> */
[----:B------:R-:W-:-:S02]  /*0ed0*/  HADD2.F32 R140, -RZ, R133.H1_H1 ;  /* 0x30000085ff8c7230 */ /* 0x000fc40000004100 */
[----:B------:R-:W-:Y:S02]  /*0ee0*/  HADD2.F32 R107, -RZ, R21.H1_H1 ;  /* 0x30000015ff6b7230 */ /* 0x000fe40000004100 */
[----:B------:R-:W-:Y:S01]  /*0ef0*/  FMUL.FTZ R166, R128, R163 ;  /* 0x000000a380a67220 */ /* 0x000fe20000410000 */
[--C-:B------:R-:W-:Y:S02]  /*0f00*/  HADD2.F32 R139, -RZ, R134.reuse.H0_H0 ;  /* 0x20000086ff8b7230 */ /* 0x100fe40000004100 */
[----:B------:R-:W-:Y:S02]  /*0f10*/  HADD2.F32 R152, -RZ, R17.H0_H0 ;  /* 0x20000011ff987230 */ /* 0x000fe40000004100 */
[----:B------:R-:W-:Y:S01]  /*0f20*/  FMUL.FTZ R156, R107, R140 ;  /* 0x0000008c6b9c7220 */ /* 0x000fe20000410000 */
[----:B------:R-:W-:Y:S02]  /*0f30*/  HADD2.F32 R134, -RZ, R134.H1_H1 ;  /* 0x30000086ff867230 */ /* 0x000fe40000004100 */
[----:B------:R-:W-:Y:S01]  /*0f40*/  FADD.FTZ R71, R71, R136 ;  /* 0x0000008847477221 */ /* 0x000fe20000010000 */
[----:B------:R-:W-:-:S02]  /*0f50*/  HADD2.F32 R107, -RZ, R22.H1_H1 ;  /* 0x30000016ff6b7230 */ /* 0x000fc40000004100 */
[----:B------:R-:W-:Y:S01]  /*0f60*/  FFMA.FTZ R35, R166, R136, R35 ;  /* 0x00000088a6237223 */ /* 0x000fe20000010023 */
[----:B------:R-:W-:Y:S02]  /*0f70*/  HADD2.F32 R149, -RZ, R133.H0_H0 ;  /* 0x20000085ff957230 */ /* 0x000fe40000004100 */
[C---:B------:R-:W-:Y:S01]  /*0f80*/  FMUL.FTZ R170, R128.reuse, R161 ;  /* 0x000000a180aa7220 */ /* 0x040fe20000410000 */
[----:B------:R-:W-:Y:S02]  /*0f90*/  HADD2.F32 R136, -RZ, R21.H0_H0 ;  /* 0x20000015ff887230 */ /* 0x000fe40000004100 */
[----:B------:R-:W-:Y:S01]  /*0fa0*/  FMUL.FTZ R3, R128, R3 ;  /* 0x0000000380037220 */ /* 0x000fe20000410000 */
[----:B------:R-:W-:Y:S01]  /*0fb0*/  FMUL.FTZ R173, R152, R151 ;  /* 0x0000009798ad7220 */ /* 0x000fe20000410000 */
[----:B------:R-:W-:Y:S01]  /*0fc0*/  FMUL.FTZ R152, R107, R134 ;  /* 0x000000866b987220 */ /* 0x000fe20000410000 */
[C---:B------:R-:W-:Y:S01]  /*0fd0*/  FMUL.FTZ R178, R128.reuse, R157 ;  /* 0x0000009d80b27220 */ /* 0x040fe20000410000 */
[----:B------:R-:W-:Y:S01]  /*0fe0*/  FMUL.FTZ R174, R128, R159 ;  /* 0x0000009f80ae7220 */ /* 0x000fe20000410000 */
[----:B------:R-:W-:Y:S01]  /*0ff0*/  FADD.FTZ R69, R69, R138 ;  /* 0x0000008a45457221 */ /* 0x000fe20000010000 */
[----:B------:R-:W-:Y:S01]  /*1000*/  FFMA.FTZ R33, R170, R138, R33 ;  /* 0x0000008aaa217223 */ /* 0x000fe20000010021 */
[----:B------:R-:W-:Y:S01]  /*1010*/  FMUL.FTZ R162, R128, R203 ;  /* 0x000000cb80a27220 */ /* 0x000fe20000410000 */
[----:B------:R-:W-:-:S02]  /*1020*/  HADD2.F32 R107, -RZ, R23.H1_H1 ;  /* 0x30000017ff6b7230 */ /* 0x000fc40000004100 */
[----:B------:R-:W-:Y:S01]  /*1030*/  FMUL.FTZ R157, R136, R149 ;  /* 0x00000095889d7220 */ /* 0x000fe20000410000 */
[----:B------:R-:W-:Y:S02]  /*1040*/  HADD2.F32 R138, -RZ, R20.H0_H0 ;  /* 0x20000014ff8a7230 */ /* 0x000fe40000004100 */
[-C--:B------:R-:W-:Y:S01]  /*1050*/  FMUL.FTZ R180, R180, R155.reuse ;  /* 0x0000009bb4b47220 */ /* 0x080fe20000410000 */
[----:B------:R-:W-:Y:S01]  /*1060*/  FADD.FTZ R72, R72, R155 ;  /* 0x0000009b48487221 */ /* 0x000fe20000010000 */
[----:B------:R-:W-:Y:S01]  /*1070*/  FFMA.FTZ R28, R3, R155, R28 ;  /* 0x0000009b031c7223 */ /* 0x000fe2000001001c */
[C---:B------:R-:W-:Y:S01]  /*1080*/  FMUL.FTZ R163, R128.reuse, R201 ;  /* 0x000000c980a37220 */ /* 0x040fe20000410000 */
[----:B------:R-:W-:Y:S02]  /*1090*/  HADD2.F32 R136, -RZ, R22.H0_H0 ;  /* 0x20000016ff887230 */ /* 0x000fe40000004100 */
[----:B------:R-:W-:Y:S01]  /*10a0*/  FMUL.FTZ R155, R128, R209 ;  /* 0x000000d1809b7220 */ /* 0x000fe20000410000 */
[----:B------:R-:W-:Y:S01]  /*10b0*/  FADD.FTZ R75, R75, R142 ;  /* 0x0000008e4b4b7221 */ /* 0x000fe20000010000 */
[----:B------:R-:W-:Y:S01]  /*10c0*/  FFMA.FTZ R31, R174, R142, R31 ;  /* 0x0000008eae1f7223 */ /* 0x000fe2000001001f */
[----:B------:R-:W-:Y:S01]  /*10d0*/  FADD.FTZ R65, R65, R148 ;  /* 0x0000009441417221 */ /* 0x000fe20000010000 */
[----:B------:R-:W-:Y:S01]  /*10e0*/  FFMA.FTZ R37, R162, R148, R37 ;  /* 0x00000094a2257223 */ /* 0x000fe20000010025 */
[----:B------:R-:W-:Y:S01]  /*10f0*/  FADD.FTZ R73, R73, R150 ;  /* 0x0000009649497221 */ /* 0x000fe20000010000 */
[----:B------:R-:W-:Y:S01]  /*1100*/  FFMA.FTZ R29, R178, R150, R29 ;  /* 0x00000096b21d7223 */ /* 0x000fe2000001001d */
[----:B------:R-:W-:-:S02]  /*1110*/  HADD2.F32 R142, -RZ, R19.H0_H0 ;  /* 0x20000013ff8e7230 */ /* 0x000fc40000004100 */
[----:B------:R-:W-:Y:S01]  /*1120*/  FMUL.FTZ R148, R107, R132 ;  /* 0x000000846b947220 */ /* 0x000fe20000410000 */
[----:B------:R-:W-:Y:S01]  /*1130*/  FMUL.FTZ R175, R128, R175 ;  /* 0x000000af80af7220 */ /* 0x000fe20000410000 */
[----:B------:R-:W-:Y:S02]  /*1140*/  HADD2.F32 R150, -RZ, R18.H0_H0 ;  /* 0x20000012ff967230 */ /* 0x000fe40000004100 */
[-C--:B------:R-:W-:Y:S01]  /*1150*/  FMUL.FTZ R161, R138, R153.reuse ;  /* 0x000000998aa17220 */ /* 0x080fe20000410000 */
[----:B------:R-:W-:Y:S01]  /*1160*/  FADD.FTZ R64, R64, R153 ;  /* 0x0000009940407221 */ /* 0x000fe20000010000 */
[----:B------:R-:W-:Y:S01]  /*1170*/  FFMA.FTZ R36, R163, R153, R36 ;  /* 0x00000099a3247223 */ /* 0x000fe20000010024 */
[----:B------:R-:W-:Y:S01]  /*1180*/  FMUL.FTZ R158, R128, R207 ;  /* 0x000000cf809e7220 */ /* 0x000fe20000410000 */
[----:B------:R-:W-:Y:S02]  /*1190*/  HADD2.F32 R107, -RZ, R24.H1_H1 ;  /* 0x30000018ff6b7230 */ /* 0x000fe40000004100 */
        /* <DEDUP_REMOVED lines=13> */
[----:B------:R-:W-:Y:S02]  /*1270*/  HADD2.F32 R136, -RZ, R23.H0_H0 ;  /* 0x20000017ff887230 */ /* 0x000fe40000004100 */
[----:B------:R-:W-:Y:S01]  /*1280*/  FMUL.FTZ R169, R150, R141 ;  /* 0x0000008d96a97220 */ /* 0x000fe20000410000 */
[C---:B------:R-:W-:Y:S01]  /*1290*/  FMUL.FTZ R151, R128.reuse, R213 ;  /* 0x000000d580977220 */ /* 0x040fe20000410000 */
[C---:B------:R-:W-:Y:S01]  /*12a0*/  FMUL.FTZ R142, R128.reuse, R219 ;  /* 0x000000db808e7220 */ /* 0x040fe20000410000 */
[----:B------:R-:W-:Y:S01]  /*12b0*/  FMUL.FTZ R140, R107, R118 ;  /* 0x000000766b8c7220 */ /* 0x000fe20000410000 */
[----:B------:R-:W-:Y:S01]  /*12c0*/  FMUL.FTZ R150, R128, R215 ;  /* 0x000000d780967220 */ /* 0x000fe20000410000 */
[-C--:B------:R-:W-:Y:S01]  /*12d0*/  FMUL.FTZ R138, R138, R135.reuse ;  /* 0x000000878a8a7220 */ /* 0x080fe20000410000 */
[----:B------:R-:W-:Y:S01]  /*12e0*/  FADD.FTZ R58, R58, R135 ;  /* 0x000000873a3a7221 */ /* 0x000fe20000010000 */
[----:B------:R-:W-:Y:S01]  /*12f0*/  FFMA.FTZ R90, R139, R135, R90 ;  /* 0x000000878b5a7223 */ /* 0x000fe2000001005a */
[----:B------:R-:W-:Y:S01]  /*1300*/  FADD.FTZ R107, RZ, R180 ;  /* 0x000000b4ff6b7221 */ /* 0x000fe20000010000 */
[----:B------:R-:W-:Y:S01]  /*1310*/  FMUL.FTZ R167, R128, R167 ;  /* 0x000000a780a77220 */ /* 0x000fe20000410000 */
[----:B------:R-:W-:Y:S01]  /*1320*/  FFMA.FTZ R135, R3, R180, RZ ;  /* 0x000000b403877223 */ /* 0x000fe200000100ff */
[----:B------:R-:W-:Y:S01]  /*1330*/  FADD.FTZ R66, R66, R149 ;  /* 0x0000009542427221 */ /* 0x000fe20000010000 */
[----:B------:R-:W-:Y:S01]  /*1340*/  FFMA.FTZ R38, R159, R149, R38 ;  /* 0x000000959f267223 */ /* 0x000fe20000010026 */
        /* <DEDUP_REMOVED lines=8> */
[----:B------:R-:W-:Y:S01]  /*13d0*/  FADD.FTZ R63, R63, R132 ;  /* 0x000000843f3f7221 */ /* 0x000fe20000010000 */
[----:B------:R-:W-:Y:S01]  /*13e0*/  FFMA.FTZ R43, R150, R132, R43 ;  /* 0x00000084962b7223 */ /* 0x000fe2000001002b */
[----:B------:R-:W-:Y:S01]  /*13f0*/  FMUL.FTZ R143, R128, R217 ;  /* 0x000000d9808f7220 */ /* 0x000fe20000410000 */
[----:B------:R-:W-:Y:S01]  /*1400*/  FADD.FTZ R118, R107, R176 ;  /* 0x000000b06b767221 */ /* 0x000fe20000010000 */
[----:B------:R-:W-:Y:S01]  /*1410*/  FADD.FTZ R70, R70, R137 ;  /* 0x0000008946467221 */ /* 0x000fe20000010000 */
[----:B------:R-:W-:Y:S01]  /*1420*/  FFMA.FTZ R34, R167, R137, R34 ;  /* 0x00000089a7227223 */ /* 0x000fe20000010022 */
[----:B------:R-:W-:Y:S01]  /*1430*/  FFMA.FTZ R132, R178, R176, R135 ;  /* 0x000000b0b2847223 */ /* 0x000fe20000010087 */
[----:B------:R-:W-:Y:S02]  /*1440*/  HADD2.F32 R137, -RZ, R25.H1_H1 ;  /* 0x30000019ff897230 */ /* 0x000fe40000004100 */
[----:B------:R-:W-:Y:S01]  /*1450*/  FADD.FTZ R68, R68, R141 ;  /* 0x0000008d44447221 */ /* 0x000fe20000010000 */
[----:B------:R-:W-:Y:S01]  /*1460*/  FFMA.FTZ R32, R171, R141, R32 ;  /* 0x0000008dab207223 */ /* 0x000fe20000010020 */
[----:B------:R-:W-:Y:S01]  /*1470*/  FMUL.FTZ R136, R128, R197 ;  /* 0x000000c580887220 */ /* 0x000fe20000410000 */
        /* <DEDUP_REMOVED lines=12> */
[----:B------:R-:W-:Y:S02]  /*1540*/  HADD2.F32 R133, -RZ, R114.H0_H0 ;  /* 0x20000072ff857230 */ /* 0x000fe40000004100 */
[----:B------:R-:W-:Y:S01]  /*1550*/  FADD.FTZ R116, R107, R168 ;  /* 0x000000a86b747221 */ /* 0x000fe20000010000 */
[----:B------:R-:W-:Y:S02]  /*1560*/  HADD2.F32 R134, -RZ, R26.H0_H0 ;  /* 0x2000001aff867230 */ /* 0x000fe40000004100 */
[----:B------:R-:W-:Y:S01]  /*1570*/  FFMA.FTZ R118, R170, R168, R179 ;  /* 0x000000a8aa767223 */ /* 0x000fe200000100b3 */
[----:B------:R-:W-:Y:S02]  /*1580*/  HADD2.F32 R114, -RZ, R114.H1_H1 ;  /* 0x30000072ff727230 */ /* 0x000fe40000004100 */
[----:B------:R-:W-:Y:S01]  /*1590*/  FMUL.FTZ R135, R128, R193 ;  /* 0x000000c180877220 */ /* 0x000fe20000410000 */
[----:B------:R-:W-:-:S02]  /*15a0*/  HADD2.F32 R197, -RZ, R26.H1_H1 ;  /* 0x3000001affc57230 */ /* 0x000fc40000004100 */
        /* <DEDUP_REMOVED lines=22> */
[----:B------:R-:W-:-:S02]  /*1710*/  HADD2.F32 R189, -RZ, R27.H1_H1 ;  /* 0x3000001bffbd7230 */ /* 0x000fc40000004100 */
        /* <DEDUP_REMOVED lines=32> */
[----:B------:R-:W-:Y:S02]  /*1920*/  HADD2.F32 R187, -RZ, R145.H1_H1 ;  /* 0x30000091ffbb7230 */ /* 0x000fe40000004100 */
        /* <DEDUP_REMOVED lines=21> */
[----:B------:R-:W-:Y:S02]  /*1a80*/  HADD2.F32 R106, -RZ, R106.H1_H1 ;  /* 0x3000006aff6a7230 */ /* 0x000fe40000004100 */
[--C-:B------:R-:W-:Y:S02]  /*1a90*/  HADD2.F32 R193, -RZ, R146.reuse.H1_H1 ;  /* 0x30000092ffc17230 */ /* 0x100fe40000004100 */
[----:B------:R-:W-:Y:S01]  /*1aa0*/  FADD.FTZ R110, R113, R186 ;  /* 0x000000ba716e7221 */ /* 0x000fe20000010000 */
[----:B------:R-:W-:Y:S02]  /*1ab0*/  HADD2.F32 R114, -RZ, R146.H0_H0 ;  /* 0x20000092ff727230 */ /* 0x000fe40000004100 */
[----:B------:R-:W-:Y:S01]  /*1ac0*/  FFMA.FTZ R107, R181, R186, R108 ;  /* 0x000000bab56b7223 */ /* 0x000fe2000001006c */
[----:B------:R-:W-:Y:S01]  /*1ad0*/  FADD.FTZ R45, R45, R106 ;  /* 0x0000006a2d2d7221 */ /* 0x000fe20000010000 */
[-C--:B------:R-:W-:Y:S01]  /*1ae0*/  FMUL.FTZ R193, R193, R106.reuse ;  /* 0x0000006ac1c17220 */ /* 0x080fe20000410000 */
        /* <DEDUP_REMOVED lines=28> */
.L_x_2305:
[----:B-----5:R-:W-:Y:S01]  /*1cb0*/  ISETP.GE.AND P2, PT, R131, 0x1, PT ;  /* 0x000000018300780c */ /* 0x020fe20003f46270 */
[----:B------:R-:W-:Y:S01]  /*1cc0*/  HFMA2 R106, -RZ, RZ, 0, 0 ;  /* 0x00000000ff6a7431 */ /* 0x000fe200000001ff */
[----:B------:R-:W-:Y:S01]  /*1cd0*/  MOV R130, UR7 ;  /* 0x0000000700827c02 */ /* 0x000fe20008000f00 */
[----:B------:R-:W-:Y:S01]  /*1ce0*/  HFMA2 R127, -RZ, RZ, 0, 0 ;  /* 0x00000000ff7f7431 */ /* 0x000fe200000001ff */
[----:B------:R-:W-:Y:S02]  /*1cf0*/  ISETP.NE.U32.AND P0, PT, RZ, UR6, PT ;  /* 0x00000006ff007c0c */ /* 0x000fe4000bf05070 */
[----:B------:R-:W-:Y:S02]  /*1d00*/  MOV R108, RZ ;  /* 0x000000ff006c7202 */ /* 0x000fe40000000f00 */
[----:B------:R-:W-:-:S05]  /*1d10*/  ISETP.NE.AND.EX P0, PT, R130, RZ, PT, P0 ;  /* 0x000000ff8200720c */ /* 0x000fca0003f05300 */
[----:B------:R-:W0:Y:S01]  /*1d20*/  @P2 LDC R105, c[0x0][0x388] ;  /* 0x0000e200ff692b82 */ /* 0x000e220000000800 */
[----:B------:R-:W-:-:S05]  /*1d30*/  @P2 IADD3 R104, PT, PT, R131, -0x1, RZ ;  /* 0xffffffff83682810 */ /* 0x000fca0007ffe0ff */
[----:B0-----:R-:W-:-:S05]  /*1d40*/  @P2 IMAD R104, R104, R105, RZ ;  /* 0x0000006968682224 */ /* 0x001fca00078e02ff */
[----:B------:R-:W-:-:S04]  /*1d50*/  @P2 SHF.R.S32.HI R105, RZ, 0x1f, R104 ;  /* 0x0000001fff692819 */ /* 0x000fc80000011468 */
[----:B------:R-:W-:-:S04]  /*1d60*/  @P2 LEA.HI R104, R105, R104, RZ, 0x3 ;  /* 0x0000006869682211 */ /* 0x000fc800078f18ff */
        /* <DEDUP_REMOVED lines=15> */
.L_x_2307:
[----:B------:R-:W0:Y:S01]  /*1e60*/  LDC.64 R124, c[0x0][0x3b0] ;  /* 0x0000ec00ff7c7b82 */ /* 0x000e220000000a00 */
[----:B------:R-:W-:Y:S01]  /*1e70*/  IMAD R4, R0, UR15, RZ ;  /* 0x0000000f00047c24 */ /* 0x000fe2000f8e02ff */
[C---:B------:R-:W-:Y:S02]  /*1e80*/  IADD3 R121, PT, PT, R127.reuse, 0x100, RZ ;  /* 0x000001007f797810 */ /* 0x040fe40007ffe0ff */
[C---:B------:R-:W-:Y:S02]  /*1e90*/  IADD3 R123, PT, PT, R127.reuse, 0x200, RZ ;  /* 0x000002007f7b7810 */ /* 0x040fe40007ffe0ff */
[----:B------:R-:W-:Y:S02]  /*1ea0*/  SHF.R.S32.HI R5, RZ, 0x1f, R4 ;  /* 0x0000001fff057819 */ /* 0x000fe40000011404 */
[----:B------:R-:W1:Y:S01]  /*1eb0*/  LDC.64 R100, c[0x0][0x438] ;  /* 0x00010e00ff647b82 */ /* 0x000e620000000a00 */
[----:B------:R-:W-:Y:S02]  /*1ec0*/  IADD3 R11, PT, PT, R127, 0x300, RZ ;  /* 0x000003007f0b7810 */ /* 0x000fe40007ffe0ff */
[----:B------:R-:W-:-:S04]  /*1ed0*/  LEA.HI R4, R5, R4, RZ, 0x3 ;  /* 0x0000000405047211 */ /* 0x000fc800078f18ff */
[----:B------:R-:W-:-:S04]  /*1ee0*/  LEA.HI.SX32 R13, R4, R129, 0x1d ;  /* 0x00000081040d7211 */ /* 0x000fc800078feaff */
[C---:B------:R-:W-:Y:S02]  /*1ef0*/  IADD3 R9, PT, PT, R13.reuse, 0x100, RZ ;  /* 0x000001000d097810 */ /* 0x040fe40007ffe0ff */
[C---:B------:R-:W-:Y:S02]  /*1f00*/  IADD3 R5, PT, PT, R13.reuse, 0x200, RZ ;  /* 0x000002000d057810 */ /* 0x040fe40007ffe0ff */
        /* <DEDUP_REMOVED lines=17> */
.L_x_2306:
        /* <DEDUP_REMOVED lines=32> */
.L_x_2309:
[----:B------:R-:W-:Y:S05]  /*2220*/  BSYNC.RECONVERGENT B0 ;  /* 0x0000000000007941 */ /* 0x000fea0003800200 */
.L_x_2308:
[----:B------:R-:W1:Y:S08]  /*2230*/  S2UR UR5, SR_CgaCtaId ;  /* 0x00000000000579c3 */ /* 0x000e700000008800 */
[----:B------:R-:W-:Y:S01]  /*2240*/  BAR.SYNC.DEFER_BLOCKING 0x0 ;  /* 0x0000000000007b1d */ /* 0x000fe20000010000 */
[----:B------:R-:W-:Y:S02]  /*2250*/  ISETP.NE.U32.AND P0, PT, RZ, UR6, PT ;  /* 0x00000006ff007c0c */ /* 0x000fe4000bf05070 */
[----:B------:R-:W-:-:S02]  /*2260*/  ISETP.NE.AND P3, PT, RZ, UR11, PT ;  /* 0x0000000bff007c0c */ /* 0x000fc4000bf65270 */
[----:B------:R-:W-:Y:S01]  /*2270*/  ISETP.NE.AND.EX P0, PT, R130, RZ, PT, P0 ;  /* 0x000000ff8200720c */ /* 0x000fe20003f05300 */
[----:B------:R-:W-:Y:S02]  /*2280*/  UMOV UR4, 0x400 ;  /* 0x0000040000047882 */ /* 0x000fe40000000000 */
[----:B------:R-:W2:Y:S01]  /*2290*/  LDC R201, c[0x0][0x388] ;  /* 0x0000e200ffc97b82 */ /* 0x000ea20000000800 */
        /* <DEDUP_REMOVED lines=11> */
[----:B------:R-:W3:Y:S04]  /*2350*/  LDS.128 R112, [UR5] ;  /* 0x00000005ff707984 */ /* 0x000ee80008000c00 */
[----:B------:R-:W4:Y:S01]  /*2360*/  LDS.128 R116, [UR10] ;  /* 0x0000000aff747984 */ /* 0x000f220008000c00 */
[----:B0-----:R-:W-:Y:S01]  /*2370*/  FADD.FTZ R199, RZ, R104 ;  /* 0x00000068ffc77221 */ /* 0x001fe20000010000 */
[----:B------:R-:W-:Y:S01]  /*2380*/  FADD.FTZ R104, RZ, R105 ;  /* 0x00000069ff687221 */ /* 0x000fe20000010000 */
[----:B--2---:R-:W-:Y:S02]  /*2390*/  IMAD R105, R0, R201, RZ ;  /* 0x000000c900697224 */ /* 0x004fe400078e02ff */
[----:B------:R-:W-:Y:S01]  /*23a0*/  FADD.FTZ R199, R106, R199 ;  /* 0x000000c76ac77221 */ /* 0x000fe20000010000 */
[----:B------:R-:W-:Y:S01]  /*23b0*/  FADD.FTZ R104, R107, R104 ;  /* 0x000000686b687221 */ /* 0x000fe20000010000 */
[----:B------:R-:W-:-:S02]  /*23c0*/  @P2 IADD3 R106, PT, PT, R131, -0x1, RZ ;  /* 0xffffffff836a2810 */ /* 0x000fc40007ffe0ff */
[----:B-1----:R-:W-:Y:S01]  /*23d0*/  FADD.FTZ R199, R199, R108 ;  /* 0x0000006cc7c77221 */ /* 0x002fe20000010000 */
[----:B------:R-:W-:Y:S01]  /*23e0*/  FADD.FTZ R104, R104, R109 ;  /* 0x0000006d68687221 */ /* 0x000fe20000010000 */
[----:B------:R-:W-:Y:S01]  /*23f0*/  MOV R109, RZ ;  /* 0x000000ff006d7202 */ /* 0x000fe20000000f00 */
[----:B------:R-:W-:Y:S02]  /*2400*/  @P2 IMAD R201, R106, R201, RZ ;  /* 0x000000c96ac92224 */ /* 0x000fe400078e02ff */
[----:B------:R-:W-:Y:S01]  /*2410*/  FADD.FTZ R199, R110, R199 ;  /* 0x000000c76ec77221 */ /* 0x000fe20000010000 */
[----:B------:R-:W-:Y:S01]  /*2420*/  FADD.FTZ R104, R111, R104 ;  /* 0x000000686f687221 */ /* 0x000fe20000010000 */
[----:B------:R-:W-:Y:S02]  /*2430*/  SHF.R.S32.HI R106, RZ, 0x1f, R105 ;  /* 0x0000001fff6a7819 */ /* 0x000fe40000011469 */
[----:B---3--:R-:W-:Y:S01]  /*2440*/  FADD.FTZ R199, R199, R112 ;  /* 0x00000070c7c77221 */ /* 0x008fe20000010000 */
[----:B------:R-:W-:Y:S01]  /*2450*/  FADD.FTZ R104, R104, R113 ;  /* 0x0000007168687221 */ /* 0x000fe20000010000 */
[----:B------:R-:W-:-:S02]  /*2460*/  @P2 SHF.R.S32.HI R108, RZ, 0x1f, R201 ;  /* 0x0000001fff6c2819 */ /* 0x000fc400000114c9 */
[----:B------:R-:W-:Y:S01]  /*2470*/  FADD.FTZ R199, R114, R199 ;  /* 0x000000c772c77221 */ /* 0x000fe20000010000 */
[----:B------:R-:W-:Y:S01]  /*2480*/  FADD.FTZ R104, R115, R104 ;  /* 0x0000006873687221 */ /* 0x000fe20000010000 */
[----:B------:R-:W-:Y:S02]  /*2490*/  @P2 LEA.HI R108, R108, R201, RZ, 0x3 ;  /* 0x000000c96c6c2211 */ /* 0x000fe400078f18ff */
[----:B----4-:R-:W-:Y:S01]  /*24a0*/  FADD.FTZ R199, R199, R116 ;  /* 0x00000074c7c77221 */ /* 0x010fe20000010000 */
[----:B------:R-:W-:Y:S01]  /*24b0*/  FADD.FTZ R104, R104, R117 ;  /* 0x0000007568687221 */ /* 0x000fe20000010000 */
[----:B------:R-:W-:Y:S02]  /*24c0*/  LEA.HI R106, R106, R105, RZ, 0x3 ;  /* 0x000000696a6a7211 */ /* 0x000fe400078f18ff */
[----:B------:R-:W-:Y:S01]  /*24d0*/  FADD.FTZ R113, R118, R199 ;  /* 0x000000c776717221 */ /* 0x000fe20000010000 */
[----:B------:R-:W-:Y:S01]  /*24e0*/  FADD.FTZ R104, R119, R104 ;  /* 0x0000006877687221 */ /* 0x000fe20000010000 */
[----:B------:R-:W-:-:S02]  /*24f0*/  @P2 LEA.HI.SX32 R109, R108, R129, 0x1d ;  /* 0x000000816c6d2211 */ /* 0x000fc400078feaff */
[----:B------:R-:W-:Y:S01]  /*2500*/  FMUL.FTZ R113, R113, UR14 ;  /* 0x0000000e71717c20 */ /* 0x000fe20008410000 */
[----:B------:R-:W-:Y:S01]  /*2510*/  LEA.HI.SX32 R111, R106, R129, 0x1d ;  /* 0x000000816a6f7211 */ /* 0x000fe200078feaff */
[----:B------:R-:W-:-:S03]  /*2520*/  FMUL.FTZ R108, R104, UR14 ;  /* 0x0000000e686c7c20 */ /* 0x000fc60008410000 */
        /* <DEDUP_REMOVED lines=19> */
.L_x_2312:
        /* <DEDUP_REMOVED lines=12> */
.L_x_2313:
        /* <DEDUP_REMOVED lines=12> */
.L_x_2314:
        /* <DEDUP_REMOVED lines=12> */
.L_x_2315:
        /* <DEDUP_REMOVED lines=12> */
.L_x_2316:
        /* <DEDUP_REMOVED lines=12> */
.L_x_2317:
        /* <DEDUP_REMOVED lines=12> */
.L_x_2318:
        /* <DEDUP_REMOVED lines=14> */
.L_x_2311:
        /* <DEDUP_REMOVED lines=17> */
.L_x_2320:
[----:B------:R-:W-:Y:S01]  /*2cd0*/  F2FP.F16.F32.PACK_AB R104, RZ, R97 ;  /* 0x00000061ff68723e */ /* 0x000fe200000000ff */
        /* <DEDUP_REMOVED lines=9> */
.L_x_2321:
[----:B------:R-:W-:Y:S02]  /*2d70*/  F2FP.F16.F32.PACK_AB R106, RZ, R99 ;  /* 0x00000063ff6a723e */ /* 0x000fe400000000ff */
        /* <DEDUP_REMOVED lines=8> */
.L_x_2322:
[-CC-:B------:R-:W-:Y:S01]  /*2e00*/  FFMA.FTZ R97, R174, R108.reuse, R113.reuse ;  /* 0x0000006cae617223 */ /* 0x180fe20000010071 */
[----:B------:R-:W-:Y:S01]  /*2e10*/  F2FP.F16.F32.PACK_AB R110, RZ, R105 ;  /* 0x00000069ff6e723e */ /* 0x000fe200000000ff */
[-CC-:B------:R-:W-:Y:S01]  /*2e20*/  FFMA.FTZ R96, R171, R108.reuse, R113.reuse ;  /* 0x0000006cab607223 */ /* 0x180fe20000010071 */
[-C--:B------:R-:W-:Y:S01]  /*2e30*/  FFMA.FTZ R105, R170, R108.reuse, R113 ;  /* 0x0000006caa697223 */ /* 0x080fe20000010071 */
[----:B------:R-:W-:Y:S01]  /*2e40*/  FADD.FTZ R97, R172, -R97 ;  /* 0x80000061ac617221 */ /* 0x000fe20000010000 */
[-CC-:B------:R-:W-:Y:S01]  /*2e50*/  FFMA.FTZ R98, R167, R108.reuse, R113.reuse ;  /* 0x0000006ca7627223 */ /* 0x180fe20000010071 */
[----:B------:R-:W-:Y:S01]  /*2e60*/  FFMA.FTZ R115, R166, R108, R113 ;  /* 0x0000006ca6737223 */ /* 0x000fe20000010071 */
        /* <DEDUP_REMOVED lines=17> */
.L_x_2323:
[----:B------:R-:W-:Y:S02]  /*2f80*/  F2FP.F16.F32.PACK_AB R97, RZ, R97 ;  /* 0x00000061ff61723e */ /* 0x000fe400000000ff */
        /* <DEDUP_REMOVED lines=11> */
.L_x_2324:
[----:B------:R-:W-:Y:S05]  /*3040*/  @!P2 BRA `(.L_x_2325) ;  /* 0x000000000018a947 */ /* 0x000fea0003800000 */
[----:B------:R-:W-:Y:S01]  /*3050*/  FMUL.FTZ R96, R105, UR17 ;  /* 0x0000001169607c20 */ /* 0x000fe20008410000 */
[----:B-----5:R-:W-:-:S03]  /*3060*/  LOP3.LUT P0, RZ, R127, 0xff00, RZ, 0xc0, !PT ;  /* 0x0000ff007fff7812 */ /* 0x020fc6000780c0ff */
[----:B------:R-:W-:-:S05]  /*3070*/  FMUL.FTZ R96, R96, UR16 ;  /* 0x0000001060607c20 */ /* 0x000fca0008410000 */
[----:B------:R-:W-:-:S04]  /*3080*/  FSEL R96, R96, RZ, P0 ;  /* 0x000000ff60607208 */ /* 0x000fc80000000000 */
[----:B------:R-:W-:-:S04]  /*3090*/  F2FP.F16.F32.PACK_AB R96, RZ, R96 ;  /* 0x00000060ff60723e */ /* 0x000fc800000000ff */
[----:B------:R-:W-:-:S07]  /*30a0*/  PRMT R94, R94, 0x5410, R96 ;  /* 0x000054105e5e7816 */ /* 0x000fce0000000060 */
.L_x_2325:
[----:B------:R-:W-:Y:S05]  /*30b0*/  @!P2 BRA `(.L_x_2326) ;  /* 0x000000000018a947 */ /* 0x000fea0003800000 */
[----:B------:R-:W-:Y:S01]  /*30c0*/  FMUL.FTZ R96, R107, UR17 ;  /* 0x000000116b607c20 */ /* 0x000fe20008410000 */
[----:B-----5:R-:W-:-:S03]  /*30d0*/  LOP3.LUT P0, RZ, R127, 0xff0000, RZ, 0xc0, !PT ;  /* 0x00ff00007fff7812 */ /* 0x020fc6000780c0ff */
[----:B------:R-:W-:-:S05]  /*30e0*/  FMUL.FTZ R96, R96, UR16 ;  /* 0x0000001060607c20 */ /* 0x000fca0008410000 */
[----:B------:R-:W-:-:S04]  /*30f0*/  FSEL R96, R96, RZ, P0 ;  /* 0x000000ff60607208 */ /* 0x000fc80000000000 */
[----:B------:R-:W-:-:S04]  /*3100*/  F2FP.F16.F32.PACK_AB R96, RZ, R96 ;  /* 0x00000060ff60723e */ /* 0x000fc800000000ff */
[----:B------:R-:W-:-:S07]  /*3110*/  PRMT R95, R96, 0x7610, R95 ;  /* 0x00007610605f7816 */ /* 0x000fce000000005f */
.L_x_2326:
[----:B------:R-:W-:Y:S02]  /*3120*/  F2FP.F16.F32.PACK_AB R98, R105, R98 ;  /* 0x000000626962723e */ /* 0x000fe400000000ff */
[----:B------:R-:W-:Y:S02]  /*3130*/  F2FP.F16.F32.PACK_AB R99, R112, R107 ;  /* 0x0000006b7063723e */ /* 0x000fe400000000ff */
        /* <DEDUP_REMOVED lines=11> */
.L_x_2310:
        /* <DEDUP_REMOVED lines=17> */
.L_x_2328:
        /* <DEDUP_REMOVED lines=11> */
.L_x_2329:
        /* <DEDUP_REMOVED lines=11> */
.L_x_2330:
        /* <DEDUP_REMOVED lines=11> */
.L_x_2331:
        /* <DEDUP_REMOVED lines=11> */
.L_x_2332:
        /* <DEDUP_REMOVED lines=11> */
.L_x_2333:
        /* <DEDUP_REMOVED lines=11> */
.L_x_2334:
        /* <DEDUP_REMOVED lines=13> */
.L_x_2327:
[----:B------:R-:W-:Y:S01]  /*37f0*/  ISETP.GT.AND P0, PT, R2, RZ, PT ;  /* 0x000000ff0200720c */ /* 0x000fe20003f04270 */
[----:B-----5:R-:W-:Y:S02]  /*3800*/  HADD2.F32 R99, -RZ, R12.H1_H1 ;  /* 0x3000000cff637230 */ /* 0x020fe40000004100 */
[----:B------:R-:W-:Y:S01]  /*3810*/  @P1 FFMA.FTZ R131, R3, R108, R113 ;  /* 0x0000006c03831223 */ /* 0x000fe20000010071 */
[--C-:B------:R-:W-:Y:S02]  /*3820*/  HADD2.F32 R105, -RZ, R13.reuse.H0_H0 ;  /* 0x2000000dff697230 */ /* 0x100fe40000004100 */
[----:B------:R-:W-:Y:S02]  /*3830*/  HADD2.F32 R107, -RZ, R13.H1_H1 ;  /* 0x3000000dff6b7230 */ /* 0x000fe40000004100 */
[--C-:B------:R-:W-:Y:S02]  /*3840*/  HADD2.F32 R115, -RZ, R14.reuse.H0_H0 ;  /* 0x2000000eff737230 */ /* 0x100fe40000004100 */
[----:B------:R-:W-:-:S03]  /*3850*/  HADD2.F32 R117, -RZ, R14.H1_H1 ;  /* 0x3000000eff757230 */ /* 0x000fc60000004100 */
[-CC-:B------:R-:W-:Y:S01]  /*3860*/  @P0 FFMA.FTZ R97, R178, R108.reuse, R113.reuse ;  /* 0x0000006cb2610223 */ /* 0x180fe20000010071 */
[-CC-:B------:R-:W-:Y:S01]  /*3870*/  @P0 FFMA.FTZ R96, R175, R108.reuse, R113.reuse ;  /* 0x0000006caf600223 */ /* 0x180fe20000010071 */
[-CC-:B------:R-:W-:Y:S01]  /*3880*/  @P0 FFMA.FTZ R104, R171, R108.reuse, R113.reuse ;  /* 0x0000006cab680223 */ /* 0x180fe20000010071 */
[-C--:B------:R-:W-:Y:S01]  /*3890*/  @P0 FFMA.FTZ R119, R170, R108.reuse, R113 ;  /* 0x0000006caa770223 */ /* 0x080fe20000010071 */
[----:B------:R-:W-:Y:S01]  /*38a0*/  @P0 FADD.FTZ R97, R176, -R97 ;  /* 0x80000061b0610221 */ /* 0x000fe20000010000 */
[----:B------:R-:W-:Y:S01]  /*38b0*/  @P0 FADD.FTZ R96, R173, -R96 ;  /* 0x80000060ad600221 */ /* 0x000fe20000010000 */
[----:B------:R-:W-:Y:S01]  /*38c0*/  @P0 FADD.FTZ R104, R169, -R104 ;  /* 0x80000068a9680221 */ /* 0x000fe20000010000 */
[----:B------:R-:W-:Y:S01]  /*38d0*/  @P0 FADD.FTZ R106, R168, -R119 ;  /* 0x80000077a86a0221 */ /* 0x000fe20000010000 */
[----:B------:R-:W-:Y:S01]  /*38e0*/  @P0 FFMA.FTZ R99, R128, R97, R99 ;  /* 0x0000006180630223 */ /* 0x000fe20000010063 */
[----:B------:R-:W-:Y:S01]  /*38f0*/  @P0 FFMA.FTZ R97, R174, R108, R113 ;  /* 0x0000006cae610223 */ /* 0x000fe20000010071 */
[C---:B------:R-:W-:Y:S01]  /*3900*/  @P0 FFMA.FTZ R105, R128.reuse, R96, R105 ;  /* 0x0000006080690223 */ /* 0x040fe20000010069 */
[----:B------:R-:W-:Y:S01]  /*3910*/  @P0 FFMA.FTZ R96, R167, R108, R113 ;  /* 0x0000006ca7600223 */ /* 0x000fe20000010071 */
[----:B------:R-:W-:Y:S01]  /*3920*/  @P0 FFMA.FTZ R115, R128, R104, R115 ;  /* 0x0000006880730223 */ /* 0x000fe20000010073 */
[----:B------:R-:W-:Y:S01]  /*3930*/  @P0 FADD.FTZ R98, R172, -R97 ;  /* 0x80000061ac620221 */ /* 0x000fe20000010000 */
[----:B------:R-:W-:Y:S01]  /*3940*/  @P0 FFMA.FTZ R97, R166, R108, R113 ;  /* 0x0000006ca6610223 */ /* 0x000fe20000010071 */
[----:B------:R-:W-:-:S02]  /*3950*/  HADD2.F32 R119, -RZ, R15.H0_H0 ;  /* 0x2000000fff777230 */ /* 0x000fc40000004100 */
[C---:B------:R-:W-:Y:S01]  /*3960*/  @P0 FFMA.FTZ R117, R128.reuse, R106, R117 ;  /* 0x0000006a80750223 */ /* 0x040fe20000010075 */
[----:B------:R-:W-:Y:S01]  /*3970*/  @P0 FFMA.FTZ R107, R128, R98, R107 ;  /* 0x00000062806b0223 */ /* 0x000fe2000001006b */
[----:B------:R-:W-:Y:S01]  /*3980*/  @P0 FADD.FTZ R199, R164, -R97 ;  /* 0x80000061a4c70221 */ /* 0x000fe20000010000 */
[----:B------:R-:W-:Y:S02]  /*3990*/  HADD2.F32 R104, -RZ, R15.H1_H1 ;  /* 0x3000000fff687230 */ /* 0x000fe40000004100 */
[----:B------:R-:W-:Y:S01]  /*39a0*/  @P0 FADD.FTZ R98, R165, -R96 ;  /* 0x80000060a5620221 */ /* 0x000fe20000010000 */
[----:B------:R-:W-:Y:S02]  /*39b0*/  HADD2.F32 R97, -RZ, R12.H0_H0 ;  /* 0x2000000cff617230 */ /* 0x000fe40000004100 */
[----:B------:R-:W-:Y:S01]  /*39c0*/  @P1 FADD.FTZ R96, R180, -R131 ;  /* 0x80000083b4601221 */ /* 0x000fe20000010000 */
[C---:B------:R-:W-:Y:S01]  /*39d0*/  @P0 FFMA.FTZ R119, R128.reuse, R98, R119 ;  /* 0x0000006280770223 */ /* 0x040fe20000010077 */
[C---:B------:R-:W-:Y:S01]  /*39e0*/  @P0 FFMA.FTZ R104, R128.reuse, R199, R104 ;  /* 0x000000c780680223 */ /* 0x040fe20000010068 */
[----:B------:R-:W-:Y:S01]  /*39f0*/  F2FP.F16.F32.PACK_AB R98, RZ, R115 ;  /* 0x00000073ff62723e */ /* 0x000fe200000000ff */
[----:B------:R-:W-:Y:S01]  /*3a00*/  @P1 FFMA.FTZ R97, R128, R96, R97 ;  /* 0x0000006080611223 */ /* 0x000fe20000010061 */
[----:B------:R-:W-:Y:S06]  /*3a10*/  @!P2 BRA `(.L_x_2335) ;  /* 0x000000000018a947 */ /* 0x000fec0003800000 */
[----:B------:R-:W-:Y:S01]  /*3a20*/  FMUL.FTZ R96, R97, UR17 ;  /* 0x0000001161607c20 */ /* 0x000fe20008410000 */
[----:B------:R-:W-:-:S03]  /*3a30*/  LOP3.LUT P0, RZ, R126, 0xff, RZ, 0xc0, !PT ;  /* 0x000000ff7eff7812 */ /* 0x000fc6000780c0ff */
[----:B------:R-:W-:-:S05]  /*3a40*/  FMUL.FTZ R96, R96, UR16 ;  /* 0x0000001060607c20 */ /* 0x000fca0008410000 */
[----:B------:R-:W-:-:S04]  /*3a50*/  FSEL R96, R96, RZ, P0 ;  /* 0x000000ff60607208 */ /* 0x000fc80000000000 */
[----:B------:R-:W-:-:S04]  /*3a60*/  F2FP.F16.F32.PACK_AB R96, RZ, R96 ;  /* 0x00000060ff60723e */ /* 0x000fc800000000ff */
[----:B------:R-:W-:-:S07]  /*3a70*/  PRMT R92, R96, 0x7610, R92 ;  /* 0x00007610605c7816 */ /* 0x000fce000000005c */
.L_x_2335:
[----:B------:R-:W-:Y:S05]  /*3a80*/  @!P2 BRA `(.L_x_2336) ;  /* 0x000000000018a947 */ /* 0x000fea0003800000 */
[----:B------:R-:W-:Y:S01]  /*3a90*/  FMUL.FTZ R96, R99, UR17 ;  /* 0x0000001163607c20 */ /* 0x000fe20008410000 */
[----:B------:R-:W-:-:S03]  /*3aa0*/  LOP3.LUT P0, RZ, R126, 0xff00, RZ, 0xc0, !PT ;  /* 0x0000ff007eff7812 */ /* 0x000fc6000780c0ff */
[----:B------:R-:W-:-:S05]  /*3ab0*/  FMUL.FTZ R96, R96, UR16 ;  /* 0x0000001060607c20 */ /* 0x000fca0008410000 */
[----:B------:R-:W-:-:S04]  /*3ac0*/  FSEL R96, R96, RZ, P0 ;  /* 0x000000ff60607208 */ /* 0x000fc80000000000 */
[----:B------:R-:W-:-:S04]  /*3ad0*/  F2FP.F16.F32.PACK_AB R96, RZ, R96 ;  /* 0x00000060ff60723e */ /* 0x000fc800000000ff */
[----:B------:R-:W-:-:S07]  /*3ae0*/  PRMT R92, R92, 0x5410, R96 ;  /* 0x000054105c5c7816 */ /* 0x000fce0000000060 */
.L_x_2336:
[----:B------:R-:W-:Y:S05]  /*3af0*/  @!P2 BRA `(.L_x_2337) ;  /* 0x000000000018a947 */ /* 0x000fea0003800000 */
[----:B------:R-:W-:Y:S01]  /*3b00*/  FMUL.FTZ R96, R105, UR17 ;  /* 0x0000001169607c20 */ /* 0x000fe20008410000 */
[----:B------:R-:W-:-:S03]  /*3b10*/  LOP3.LUT P0, RZ, R126, 0xff0000, RZ, 0xc0, !PT ;  /* 0x00ff00007eff7812 */ /* 0x000fc6000780c0ff */
[----:B------:R-:W-:-:S05]  /*3b20*/  FMUL.FTZ R96, R96, UR16 ;  /* 0x0000001060607c20 */ /* 0x000fca0008410000 */
[----:B------:R-:W-:-:S04]  /*3b30*/  FSEL R96, R96, RZ, P0 ;  /* 0x000000ff60607208 */ /* 0x000fc80000000000 */
[----:B------:R-:W-:-:S04]  /*3b40*/  F2FP.F16.F32.PACK_AB R96, RZ, R96 ;  /* 0x00000060ff60723e */ /* 0x000fc800000000ff */
[----:B------:R-:W-:-:S07]  /*3b50*/  PRMT R93, R96, 0x7610, R93 ;  /* 0x00007610605d7816 */ /* 0x000fce000000005d */
.L_x_2337:
[----:B------:R-:W-:Y:S05]  /*3b60*/  @!P2 BRA `(.L_x_2338) ;  /* 0x000000000018a947 */ /* 0x000fea0003800000 */
[----:B------:R-:W-:Y:S01]  /*3b70*/  FMUL.FTZ R96, R107, UR17 ;  /* 0x000000116b607c20 */ /* 0x000fe20008410000 */
[----:B------:R-:W-:-:S03]  /*3b80*/  LOP3.LUT P0, RZ, R126, 0xff000000, RZ, 0xc0, !PT ;  /* 0xff0000007eff7812 */ /* 0x000fc6000780c0ff */
[----:B------:R-:W-:-:S05]  /*3b90*/  FMUL.FTZ R96, R96, UR16 ;  /* 0x0000001060607c20 */ /* 0x000fca0008410000 */
[----:B------:R-:W-:-:S04]  /*3ba0*/  FSEL R96, R96, RZ, P0 ;  /* 0x000000ff60607208 */ /* 0x000fc80000000000 */
[----:B------:R-:W-:-:S04]  /*3bb0*/  F2FP.F16.F32.PACK_AB R96, RZ, R96 ;  /* 0x00000060ff60723e */ /* 0x000fc800000000ff */
[----:B------:R-:W-:-:S07]  /*3bc0*/  PRMT R93, R93, 0x5410, R96 ;  /* 0x000054105d5d7816 */ /* 0x000fce0000000060 */
.L_x_2338:
[----:B------:R-:W-:Y:S05]  /*3bd0*/  @!P2 BRA `(.L_x_2339) ;  /* 0x000000000018a947 */ /* 0x000fea0003800000 */
[----:B------:R-:W-:Y:S01]  /*3be0*/  FMUL.FTZ R115, R115, UR17 ;  /* 0x0000001173737c20 */ /* 0x000fe20008410000 */
[----:B------:R-:W-:-:S03]  /*3bf0*/  LOP3.LUT P0, RZ, R127, 0xff, RZ, 0xc0, !PT ;  /* 0x000000ff7fff7812 */ /* 0x000fc6000780c0ff */
[----:B------:R-:W-:-:S05]  /*3c00*/  FMUL.FTZ R115, R115, UR16 ;  /* 0x0000001073737c20 */ /* 0x000fca0008410000 */
[----:B------:R-:W-:-:S04]  /*3c10*/  FSEL R115, R115, RZ, P0 ;  /* 0x000000ff73737208 */ /* 0x000fc80000000000 */
[----:B------:R-:W-:-:S04]  /*3c20*/  F2FP.F16.F32.PACK_AB R115, RZ, R115 ;  /* 0x00000073ff73723e */ /* 0x000fc800000000ff */
[----:B------:R-:W-:-:S07]  /*3c30*/  PRMT R94, R115, 0x7610, R94 ;  /* 0x00007610735e7816 */ /* 0x000fce000000005e */
.L_x_2339:
[----:B------:R-:W-:Y:S05]  /*3c40*/  @!P2 BRA `(.L_x_2340) ;  /* 0x000000000018a947 */ /* 0x000fea0003800000 */
[----:B------:R-:W-:Y:S01]  /*3c50*/  FMUL.FTZ R96, R117, UR17 ;  /* 0x0000001175607c20 */ /* 0x000fe20008410000 */
[----:B------:R-:W-:-:S03]  /*3c60*/  LOP3.LUT P0, RZ, R127, 0xff00, RZ, 0xc0, !PT ;  /* 0x0000ff007fff7812 */ /* 0x000fc6000780c0ff */
[----:B------:R-:W-:-:S05]  /*3c70*/  FMUL.FTZ R96, R96, UR16 ;  /* 0x0000001060607c20 */ /* 0x000fca0008410000 */
[----:B------:R-:W-:-:S04]  /*3c80*/  FSEL R96, R96, RZ, P0 ;  /* 0x000000ff60607208 */ /* 0x000fc80000000000 */
[----:B------:R-:W-:-:S04]  /*3c90*/  F2FP.F16.F32.PACK_AB R96, RZ, R96 ;  /* 0x00000060ff60723e */ /* 0x000fc800000000ff */
[----:B------:R-:W-:-:S07]  /*3ca0*/  PRMT R94, R94, 0x5410, R96 ;  /* 0x000054105e5e7816 */ /* 0x000fce0000000060 */
.L_x_2340:
[----:B------:R-:W-:Y:S02]  /*3cb0*/  F2FP.F16.F32.PACK_AB R117, RZ, R117 ;  /* 0x00000075ff75723e */ /* 0x000fe400000000ff */
[----:B------:R-:W-:Y:S02]  /*3cc0*/  F2FP.F16.F32.PACK_AB R106, RZ, R97 ;  /* 0x00000061ff6a723e */ /* 0x000fe400000000ff */
[----:B------:R-:W-:Y:S02]  /*3cd0*/  F2FP.F16.F32.PACK_AB R110, RZ, R99 ;  /* 0x00000063ff6e723e */ /* 0x000fe400000000ff */
[----:B------:R-:W-:Y:S02]  /*3ce0*/  F2FP.F16.F32.PACK_AB R97, RZ, R105 ;  /* 0x00000069ff61723e */ /* 0x000fe400000000ff */
[----:B------:R-:W-:Y:S02]  /*3cf0*/  F2FP.F16.F32.PACK_AB R107, RZ, R107 ;  /* 0x0000006bff6b723e */ /* 0x000fe400000000ff */
[----:B------:R-:W-:Y:S01]  /*3d00*/  PRMT R98, R98, 0x5410, R117 ;  /* 0x0000541062627816 */ /* 0x000fe20000000075 */
[----:B------:R-:W-:Y:S06]  /*3d10*/  @!P2 BRA `(.L_x_2341) ;  /* 0x000000000018a947 */ /* 0x000fec0003800000 */
[----:B------:R-:W-:Y:S01]  /*3d20*/  FMUL.FTZ R96, R119, UR17 ;  /* 0x0000001177607c20 */ /* 0x000fe20008410000 */
[----:B------:R-:W-:-:S03]  /*3d30*/  LOP3.LUT P0, RZ, R127, 0xff0000, RZ, 0xc0, !PT ;  /* 0x00ff00007fff7812 */ /* 0x000fc6000780c0ff */
[----:B------:R-:W-:-:S05]  /*3d40*/  FMUL.FTZ R96, R96, UR16 ;  /* 0x0000001060607c20 */ /* 0x000fca0008410000 */
[----:B------:R-:W-:-:S04]  /*3d50*/  FSEL R96, R96, RZ, P0 ;  /* 0x000000ff60607208 */ /* 0x000fc80000000000 */
[----:B------:R-:W-:-:S04]  /*3d60*/  F2FP.F16.F32.PACK_AB R96, RZ, R96 ;  /* 0x00000060ff60723e */ /* 0x000fc800000000ff */
[----:B------:R-:W-:-:S07]  /*3d70*/  PRMT R95, R96, 0x7610, R95 ;  /* 0x00007610605f7816 */ /* 0x000fce000000005f */
.L_x_2341:
[----:B------:R-:W-:Y:S02]  /*3d80*/  F2FP.F16.F32.PACK_AB R99, R104, R119 ;  /* 0x000000776863723e */ /* 0x000fe400000000ff */
        /* <DEDUP_REMOVED lines=10> */
.L_x_2319:
        /* <DEDUP_REMOVED lines=13> */
[--C-:B0----5:R-:W-:Y:S02]  /*3f00*/  HADD2.F32 R107, -RZ, R9.reuse.H0_H0 ;  /* 0x20000009ff6b7230 */ /* 0x121fe40000004100 */
[--C-:B------:R-:W-:Y:S02]  /*3f10*/  HADD2.F32 R97, -RZ, R8.reuse.H0_H0 ;  /* 0x20000008ff617230 */ /* 0x100fe40000004100 */
[----:B------:R-:W-:Y:S02]  /*3f20*/  HADD2.F32 R99, -RZ, R8.H1_H1 ;  /* 0x30000008ff637230 */ /* 0x000fe40000004100 */
[----:B------:R-:W-:Y:S02]  /*3f30*/  HADD2.F32 R115, -RZ, R9.H1_H1 ;  /* 0x30000009ff737230 */ /* 0x000fe40000004100 */
[----:B------:R-:W-:-:S04]  /*3f40*/  HADD2.F32 R119, -RZ, R11.H0_H0 ;  /* 0x2000000bff777230 */ /* 0x000fc80000004100 */
        /* <DEDUP_REMOVED lines=9> */
[----:B------:R-:W-:Y:S01]  /*3fe0*/  @P3 FFMA.FTZ R97, R128, R96, R97 ;  /* 0x0000006080613223 */ /* 0x000fe20000010061 */
[-CC-:B------:R-:W-:Y:S01]  /*3ff0*/  @P3 FFMA.FTZ R104, R151, R108.reuse, R113.reuse ;  /* 0x0000006c97683223 */ /* 0x180fe20000010071 */
[-CC-:B------:R-:W-:Y:S01]  /*4000*/  @P3 FFMA.FTZ R96, R155, R108.reuse, R113.reuse ;  /* 0x0000006c9b603223 */ /* 0x180fe20000010071 */
[-CC-:B------:R-:W-:Y:S01]  /*4010*/  @P3 FFMA.FTZ R117, R154, R108.reuse, R113.reuse ;  /* 0x0000006c9a753223 */ /* 0x180fe20000010071 */
[----:B------:R-:W-:Y:S01]  /*4020*/  @P3 FFMA.FTZ R127, R150, R108, R113 ;  /* 0x0000006c967f3223 */ /* 0x000fe20000010071 */
[C---:B------:R-:W-:Y:S01]  /*4030*/  @P3 FFMA.FTZ R99, R128.reuse, R98, R99 ;  /* 0x0000006280633223 */ /* 0x040fe20000010063 */
[----:B------:R-:W-:Y:S01]  /*4040*/  @P3 FFMA.FTZ R115, R128, R106, R115 ;  /* 0x0000006a80733223 */ /* 0x000fe20000010073 */
[----:B------:R-:W-:-:S02]  /*4050*/  HADD2.F32 R105, -RZ, R10.H0_H0 ;  /* 0x2000000aff697230 */ /* 0x000fc40000004100 */
[----:B------:R-:W-:Y:S01]  /*4060*/  @P3 FADD.FTZ R104, R149, -R104 ;  /* 0x8000006895683221 */ /* 0x000fe20000010000 */
[----:B------:R-:W-:Y:S02]  /*4070*/  HADD2.F32 R98, -RZ, R10.H1_H1 ;  /* 0x3000000aff627230 */ /* 0x000fe40000004100 */
[----:B------:R-:W-:Y:S01]  /*4080*/  @P3 FADD.FTZ R96, R153, -R96 ;  /* 0x8000006099603221 */ /* 0x000fe20000010000 */
[----:B------:R-:W-:Y:S02]  /*4090*/  HADD2.F32 R106, -RZ, R11.H1_H1 ;  /* 0x3000000bff6a7230 */ /* 0x000fe40000004100 */
[----:B------:R-:W-:Y:S01]  /*40a0*/  @P3 FADD.FTZ R117, R152, -R117 ;  /* 0x8000007598753221 */ /* 0x000fe20000010000 */
[----:B------:R-:W-:Y:S01]  /*40b0*/  @P3 FADD.FTZ R127, R148, -R127 ;  /* 0x8000007f947f3221 */ /* 0x000fe20000010000 */
[C---:B------:R-:W-:Y:S01]  /*40c0*/  @P3 FFMA.FTZ R119, R128.reuse, R104, R119 ;  /* 0x0000006880773223 */ /* 0x040fe20000010077 */
[C---:B------:R-:W-:Y:S01]  /*40d0*/  @P3 FFMA.FTZ R105, R128.reuse, R96, R105 ;  /* 0x0000006080693223 */ /* 0x040fe20000010069 */
[C---:B------:R-:W-:Y:S01]  /*40e0*/  @P3 FFMA.FTZ R98, R128.reuse, R117, R98 ;  /* 0x0000007580623223 */ /* 0x040fe20000010062 */
[----:B------:R-:W-:Y:S01]  /*40f0*/  @P3 FFMA.FTZ R106, R128, R127, R106 ;  /* 0x0000007f806a3223 */ /* 0x000fe2000001006a */
        /* <DEDUP_REMOVED lines=11> */
.L_x_2344:
[----:B------:R-:W-:Y:S05]  /*41b0*/  @!P2 BRA `(.L_x_2345) ;  /* 0x000000000018a947 */ /* 0x000fea0003800000 */
[----:B------:R-:W-:Y:S01]  /*41c0*/  FMUL.FTZ R99, R99, UR17 ;  /* 0x0000001163637c20 */ /* 0x000fe20008410000 */
[----:B------:R-:W-:-:S03]  /*41d0*/  LOP3.LUT P3, RZ, R120, 0xff00, RZ, 0xc0, !PT ;  /* 0x0000ff0078ff7812 */ /* 0x000fc6000786c0ff */
[----:B------:R-:W-:-:S05]  /*41e0*/  FMUL.FTZ R99, R99, UR16 ;  /* 0x0000001063637c20 */ /* 0x000fca0008410000 */
[----:B------:R-:W-:-:S04]  /*41f0*/  FSEL R99, R99, RZ, P3 ;  /* 0x000000ff63637208 */ /* 0x000fc80001800000 */
[----:B------:R-:W-:-:S04]  /*4200*/  F2FP.F16.F32.PACK_AB R99, RZ, R99 ;  /* 0x00000063ff63723e */ /* 0x000fc800000000ff */
[----:B------:R-:W-:-:S07]  /*4210*/  PRMT R92, R92, 0x5410, R99 ;  /* 0x000054105c5c7816 */ /* 0x000fce0000000063 */
.L_x_2345:
[----:B------:R-:W-:Y:S05]  /*4220*/  @!P2 BRA `(.L_x_2346) ;  /* 0x000000000018a947 */ /* 0x000fea0003800000 */
[----:B------:R-:W-:Y:S01]  /*4230*/  FMUL.FTZ R107, R107, UR17 ;  /* 0x000000116b6b7c20 */ /* 0x000fe20008410000 */
[----:B------:R-:W-:-:S03]  /*4240*/  LOP3.LUT P3, RZ, R120, 0xff0000, RZ, 0xc0, !PT ;  /* 0x00ff000078ff7812 */ /* 0x000fc6000786c0ff */
[----:B------:R-:W-:-:S05]  /*4250*/  FMUL.FTZ R107, R107, UR16 ;  /* 0x000000106b6b7c20 */ /* 0x000fca0008410000 */
[----:B------:R-:W-:-:S04]  /*4260*/  FSEL R107, R107, RZ, P3 ;  /* 0x000000ff6b6b7208 */ /* 0x000fc80001800000 */
[----:B------:R-:W-:-:S04]  /*4270*/  F2FP.F16.F32.PACK_AB R107, RZ, R107 ;  /* 0x0000006bff6b723e */ /* 0x000fc800000000ff */
[----:B------:R-:W-:-:S07]  /*4280*/  PRMT R93, R107, 0x7610, R93 ;  /* 0x000076106b5d7816 */ /* 0x000fce000000005d */
.L_x_2346:
[----:B------:R-:W-:Y:S05]  /*4290*/  @!P2 BRA `(.L_x_2347) ;  /* 0x000000000018a947 */ /* 0x000fea0003800000 */
[----:B------:R-:W-:Y:S01]  /*42a0*/  FMUL.FTZ R115, R115, UR17 ;  /* 0x0000001173737c20 */ /* 0x000fe20008410000 */
[----:B------:R-:W-:-:S03]  /*42b0*/  LOP3.LUT P3, RZ, R120, 0xff000000, RZ, 0xc0, !PT ;  /* 0xff00000078ff7812 */ /* 0x000fc6000786c0ff */
[----:B------:R-:W-:-:S05]  /*42c0*/  FMUL.FTZ R115, R115, UR16 ;  /* 0x0000001073737c20 */ /* 0x000fca0008410000 */
[----:B------:R-:W-:-:S04]  /*42d0*/  FSEL R115, R115, RZ, P3 ;  /* 0x000000ff73737208 */ /* 0x000fc80001800000 */
[----:B------:R-:W-:-:S04]  /*42e0*/  F2FP.F16.F32.PACK_AB R115, RZ, R115 ;  /* 0x00000073ff73723e */ /* 0x000fc800000000ff */
[----:B------:R-:W-:-:S07]  /*42f0*/  PRMT R93, R93, 0x5410, R115 ;  /* 0x000054105d5d7816 */ /* 0x000fce0000000073 */
.L_x_2347:
[----:B------:R-:W-:Y:S05]  /*4300*/  @!P2 BRA `(.L_x_2348) ;  /* 0x000000000018a947 */ /* 0x000fea0003800000 */
[----:B------:R-:W-:Y:S01]  /*4310*/  FMUL.FTZ R96, R105, UR17 ;  /* 0x0000001169607c20 */ /* 0x000fe20008410000 */
[----:B------:R-:W-:-:S03]  /*4320*/  LOP3.LUT P3, RZ, R121, 0xff, RZ, 0xc0, !PT ;  /* 0x000000ff79ff7812 */ /* 0x000fc6000786c0ff */
[----:B------:R-:W-:-:S05]  /*4330*/  FMUL.FTZ R96, R96, UR16 ;  /* 0x0000001060607c20 */ /* 0x000fca0008410000 */
[----:B------:R-:W-:-:S04]  /*4340*/  FSEL R96, R96, RZ, P3 ;  /* 0x000000ff60607208 */ /* 0x000fc80001800000 */
[----:B------:R-:W-:-:S04]  /*4350*/  F2FP.F16.F32.PACK_AB R96, RZ, R96 ;  /* 0x00000060ff60723e */ /* 0x000fc800000000ff */
[----:B------:R-:W-:-:S07]  /*4360*/  PRMT R94, R96, 0x7610, R94 ;  /* 0x00007610605e7816 */ /* 0x000fce000000005e */
.L_x_2348:
[----:B------:R-:W-:Y:S05]  /*4370*/  @!P2 BRA `(.L_x_2349) ;  /* 0x000000000018a947 */ /* 0x000fea0003800000 */
[----:B------:R-:W-:Y:S01]  /*4380*/  FMUL.FTZ R96, R98, UR17 ;  /* 0x0000001162607c20 */ /* 0x000fe20008410000 */
[----:B------:R-:W-:-:S03]  /*4390*/  LOP3.LUT P3, RZ, R121, 0xff00, RZ, 0xc0, !PT ;  /* 0x0000ff0079ff7812 */ /* 0x000fc6000786c0ff */
[----:B------:R-:W-:-:S05]  /*43a0*/  FMUL.FTZ R96, R96, UR16 ;  /* 0x0000001060607c20 */ /* 0x000fca0008410000 */
[----:B------:R-:W-:-:S04]  /*43b0*/  FSEL R96, R96, RZ, P3 ;  /* 0x000000ff60607208 */ /* 0x000fc80001800000 */
[----:B------:R-:W-:-:S04]  /*43c0*/  F2FP.F16.F32.PACK_AB R96, RZ, R96 ;  /* 0x00000060ff60723e */ /* 0x000fc800000000ff */
[----:B------:R-:W-:-:S07]  /*43d0*/  PRMT R94, R94, 0x5410, R96 ;  /* 0x000054105e5e7816 */ /* 0x000fce0000000060 */
.L_x_2349:
[----:B------:R-:W-:Y:S05]  /*43e0*/  @!P2 BRA `(.L_x_2350) ;  /* 0x000000000018a947 */ /* 0x000fea0003800000 */
[----:B------:R-:W-:Y:S01]  /*43f0*/  FMUL.FTZ R96, R119, UR17 ;  /* 0x0000001177607c20 */ /* 0x000fe20008410000 */
[----:B------:R-:W-:-:S03]  /*4400*/  LOP3.LUT P3, RZ, R121, 0xff0000, RZ, 0xc0, !PT ;  /* 0x00ff000079ff7812 */ /* 0x000fc6000786c0ff */
[----:B------:R-:W-:-:S05]  /*4410*/  FMUL.FTZ R96, R96, UR16 ;  /* 0x0000001060607c20 */ /* 0x000fca0008410000 */
[----:B------:R-:W-:-:S04]  /*4420*/  FSEL R96, R96, RZ, P3 ;  /* 0x000000ff60607208 */ /* 0x000fc80001800000 */
[----:B------:R-:W-:-:S04]  /*4430*/  F2FP.F16.F32.PACK_AB R96, RZ, R96 ;  /* 0x00000060ff60723e */ /* 0x000fc800000000ff */
[----:B------:R-:W-:-:S07]  /*4440*/  PRMT R95, R96, 0x7610, R95 ;  /* 0x00007610605f7816 */ /* 0x000fce000000005f */
.L_x_2350:
[----:B------:R-:W-:Y:S02]  /*4450*/  F2FP.F16.F32.PACK_AB R98, R98, R105 ;  /* 0x000000696262723e */ /* 0x000fe400000000ff */
        /* <DEDUP_REMOVED lines=12> */
.L_x_2343:
[----:B------:R-:W-:Y:S01]  /*4520*/  ISETP.GT.AND P3, PT, R2, RZ, PT ;  /* 0x000000ff0200720c */ /* 0x000fe20003f64270 */
[----:B------:R-:W-:-:S12]  /*4530*/  @!P2 BRA `(.L_x_2352) ;  /* 0x000000000028a947 */ /* 0x000fd80003800000 */
[----:B0-----:R-:W-:Y:S01]  /*4540*/  @P3 FFMA.FTZ R104, R163, R108, R113 ;  /* 0x0000006ca3683223 */ /* 0x001fe20000010071 */
        /* <DEDUP_REMOVED lines=9> */
.L_x_2352:
[----:B------:R-:W-:Y:S05]  /*45e0*/  @!P2 BRA `(.L_x_2353) ;  /* 0x000000000028a947 */ /* 0x000fea0003800000 */
[----:B0-----:R-:W-:Y:S01]  /*45f0*/  @P3 FFMA.FTZ R107, R162, R108, R113 ;  /* 0x0000006ca26b3223 */ /* 0x001fe20000010071 */
        /* <DEDUP_REMOVED lines=9> */
.L_x_2353:
[----:B------:R-:W-:Y:S05]  /*4690*/  @!P2 BRA `(.L_x_2354) ;  /* 0x000000000028a947 */ /* 0x000fea0003800000 */
        /* <DEDUP_REMOVED lines=10> */
.L_x_2354:
        /* <DEDUP_REMOVED lines=11> */
.L_x_2355:
        /* <DEDUP_REMOVED lines=11> */
.L_x_2356:
        /* <DEDUP_REMOVED lines=11> */
.L_x_2357:
        /* <DEDUP_REMOVED lines=11> */
.L_x_2358:
        /* <DEDUP_REMOVED lines=13> */
.L_x_2342:
        /* <DEDUP_REMOVED lines=10> */
[----:B------:R-:W-:Y:S02]  /*4b70*/  F2FP.F16.F32.PACK_AB R97, RZ, R96 ;  /* 0x00000060ff61723e */ /* 0x000fe400000000ff */
[----:B------:R-:W-:Y:S01]  /*4b80*/  F2FP.F16.F32.PACK_AB R99, RZ, R98 ;  /* 0x00000062ff63723e */ /* 0x000fe200000000ff */
[----:B------:R-:W-:Y:S06]  /*4b90*/  @!P2 BRA `(.L_x_2360) ;  /* 0x000000000018a947 */ /* 0x000fec0003800000 */
[----:B------:R-:W-:Y:S01]  /*4ba0*/  FMUL.FTZ R96, R96, UR17 ;  /* 0x0000001160607c20 */ /* 0x000fe20008410000 */
[----:B-----5:R-:W-:-:S03]  /*4bb0*/  LOP3.LUT P4, RZ, R120, 0xff, RZ, 0xc0, !PT ;  /* 0x000000ff78ff7812 */ /* 0x020fc6000788c0ff */
[----:B------:R-:W-:-:S05]  /*4bc0*/  FMUL.FTZ R96, R96, UR16 ;  /* 0x0000001060607c20 */ /* 0x000fca0008410000 */
[----:B------:R-:W-:-:S04]  /*4bd0*/  FSEL R96, R96, RZ, P4 ;  /* 0x000000ff60607208 */ /* 0x000fc80002000000 */
[----:B------:R-:W-:-:S04]  /*4be0*/  F2FP.F16.F32.PACK_AB R96, RZ, R96 ;  /* 0x00000060ff60723e */ /* 0x000fc800000000ff */
[----:B------:R-:W-:-:S07]  /*4bf0*/  PRMT R92, R96, 0x7610, R92 ;  /* 0x00007610605c7816 */ /* 0x000fce000000005c */
.L_x_2360:
[----:B------:R-:W-:Y:S01]  /*4c00*/  FFMA.FTZ R104, R159, R108, R113 ;  /* 0x0000006c9f687223 */ /* 0x000fe20000010071 */
[----:B------:R-:W-:Y:S01]  /*4c10*/  PRMT R96, R97, 0x5410, R99 ;  /* 0x0000541061607816 */ /* 0x000fe20000000063 */
[----:B------:R-:W-:Y:S06]  /*4c20*/  @!P2 BRA `(.L_x_2361) ;  /* 0x000000000018a947 */ /* 0x000fec0003800000 */
[----:B------:R-:W-:Y:S01]  /*4c30*/  FMUL.FTZ R97, R98, UR17 ;  /* 0x0000001162617c20 */ /* 0x000fe20008410000 */
[----:B-----5:R-:W-:-:S03]  /*4c40*/  LOP3.LUT P4, RZ, R120, 0xff00, RZ, 0xc0, !PT ;  /* 0x0000ff0078ff7812 */ /* 0x020fc6000788c0ff */
[----:B------:R-:W-:-:S05]  /*4c50*/  FMUL.FTZ R97, R97, UR16 ;  /* 0x0000001061617c20 */ /* 0x000fca0008410000 */
[----:B------:R-:W-:-:S04]  /*4c60*/  FSEL R97, R97, RZ, P4 ;  /* 0x000000ff61617208 */ /* 0x000fc80002000000 */
[----:B------:R-:W-:-:S04]  /*4c70*/  F2FP.F16.F32.PACK_AB R97, RZ, R97 ;  /* 0x00000061ff61723e */ /* 0x000fc800000000ff */
[----:B------:R-:W-:-:S07]  /*4c80*/  PRMT R92, R92, 0x5410, R97 ;  /* 0x000054105c5c7816 */ /* 0x000fce0000000061 */
.L_x_2361:
[-CC-:B------:R-:W-:Y:S01]  /*4c90*/  FFMA.FTZ R99, R158, R108.reuse, R113.reuse ;  /* 0x0000006c9e637223 */ /* 0x180fe20000010071 */
[-CC-:B------:R-:W-:Y:S01]  /*4ca0*/  FFMA.FTZ R98, R155, R108.reuse, R113.reuse ;  /* 0x0000006c9b627223 */ /* 0x180fe20000010071 */
[----:B------:R-:W-:Y:S01]  /*4cb0*/  FADD.FTZ R97, R157, -R104 ;  /* 0x800000689d617221 */ /* 0x000fe20000010000 */
[-C--:B------:R-:W-:Y:S01]  /*4cc0*/  FFMA.FTZ R107, R154, R108.reuse, R113 ;  /* 0x0000006c9a6b7223 */ /* 0x080fe20000010071 */
        /* <DEDUP_REMOVED lines=20> */
.L_x_2362:
[----:B------:R-:W-:Y:S05]  /*4e10*/  @!P2 BRA `(.L_x_2363) ;  /* 0x000000000018a947 */ /* 0x000fea0003800000 */
[----:B------:R-:W-:Y:S01]  /*4e20*/  FMUL.FTZ R97, R105, UR17 ;  /* 0x0000001169617c20 */ /* 0x000fe20008410000 */
[----:B-----5:R-:W-:-:S03]  /*4e30*/  LOP3.LUT P4, RZ, R120, 0xff000000, RZ, 0xc0, !PT ;  /* 0xff00000078ff7812 */ /* 0x020fc6000788c0ff */
[----:B------:R-:W-:-:S05]  /*4e40*/  FMUL.FTZ R97, R97, UR16 ;  /* 0x0000001061617c20 */ /* 0x000fca0008410000 */
[----:B------:R-:W-:-:S04]  /*4e50*/  FSEL R97, R97, RZ, P4 ;  /* 0x000000ff61617208 */ /* 0x000fc80002000000 */
[----:B------:R-:W-:-:S04]  /*4e60*/  F2FP.F16.F32.PACK_AB R97, RZ, R97 ;  /* 0x00000061ff61723e */ /* 0x000fc800000000ff */
[----:B------:R-:W-:-:S07]  /*4e70*/  PRMT R93, R93, 0x5410, R97 ;  /* 0x000054105d5d7816 */ /* 0x000fce0000000061 */
.L_x_2363:
[----:B------:R-:W-:Y:S01]  /*4e80*/  F2FP.F16.F32.PACK_AB R97, R105, R98 ;  /* 0x000000626961723e */ /* 0x000fe200000000ff */
        /* <DEDUP_REMOVED lines=11> */
.L_x_2364:
[----:B------:R-:W-:Y:S05]  /*4f40*/  @!P2 BRA `(.L_x_2365) ;  /* 0x000000000018a947 */ /* 0x000fea0003800000 */
[----:B------:R-:W-:Y:S01]  /*4f50*/  FMUL.FTZ R98, R104, UR17 ;  /* 0x0000001168627c20 */ /* 0x000fe20008410000 */
[----:B-----5:R-:W-:-:S03]  /*4f60*/  LOP3.LUT P4, RZ, R121, 0xff00, RZ, 0xc0, !PT ;  /* 0x0000ff0079ff7812 */ /* 0x020fc6000788c0ff */
[----:B------:R-:W-:-:S05]  /*4f70*/  FMUL.FTZ R98, R98, UR16 ;  /* 0x0000001062627c20 */ /* 0x000fca0008410000 */
[----:B------:R-:W-:-:S04]  /*4f80*/  FSEL R98, R98, RZ, P4 ;  /* 0x000000ff62627208 */ /* 0x000fc80002000000 */
[----:B------:R-:W-:-:S04]  /*4f90*/  F2FP.F16.F32.PACK_AB R98, RZ, R98 ;  /* 0x00000062ff62723e */ /* 0x000fc800000000ff */
[----:B------:R-:W-:-:S07]  /*4fa0*/  PRMT R94, R94, 0x5410, R98 ;  /* 0x000054105e5e7816 */ /* 0x000fce0000000062 */
.L_x_2365:
[----:B------:R-:W-:Y:S02]  /*4fb0*/  F2FP.F16.F32.PACK_AB R98, R104, R99 ;  /* 0x000000636862723e */ /* 0x000fe400000000ff */
        /* <DEDUP_REMOVED lines=9> */
.L_x_2366:
        /* <DEDUP_REMOVED lines=10> */
.L_x_2359:
        /* <DEDUP_REMOVED lines=12> */
.L_x_2367:
        /* <DEDUP_REMOVED lines=12> */
.L_x_2368:
        /* <DEDUP_REMOVED lines=12> */
.L_x_2369:
        /* <DEDUP_REMOVED lines=12> */
.L_x_2370:
        /* <DEDUP_REMOVED lines=12> */
.L_x_2371:
        /* <DEDUP_REMOVED lines=12> */
.L_x_2372:
        /* <DEDUP_REMOVED lines=12> */
.L_x_2373:
        /* <DEDUP_REMOVED lines=13> */
.L_x_2351:
        /* <DEDUP_REMOVED lines=11> */
[--C-:B0----5:R-:W-:Y:S02]  /*57b0*/  HADD2.F32 R99, -RZ, R4.reuse.H0_H0 ;  /* 0x20000004ff637230 */ /* 0x121fe40000004100 */
[--C-:B------:R-:W-:Y:S02]  /*57c0*/  HADD2.F32 R106, -RZ, R5.reuse.H1_H1 ;  /* 0x30000005ff6a7230 */ /* 0x100fe40000004100 */
[----:B------:R-:W-:Y:S02]  /*57d0*/  HADD2.F32 R105, -RZ, R4.H1_H1 ;  /* 0x30000004ff697230 */ /* 0x000fe40000004100 */
[----:B------:R-:W-:Y:S02]  /*57e0*/  HADD2.F32 R107, -RZ, R5.H0_H0 ;  /* 0x20000005ff6b7230 */ /* 0x000fe40000004100 */
        /* <DEDUP_REMOVED lines=10> */
[-CC-:B------:R-:W-:Y:S01]  /*5890*/  @P3 FFMA.FTZ R96, R132, R108.reuse, R113.reuse ;  /* 0x0000006c84603223 */ /* 0x180fe20000010071 */
[----:B------:R-:W-:Y:S01]  /*58a0*/  @P3 FFMA.FTZ R106, R128, R97, R106 ;  /* 0x00000061806a3223 */ /* 0x000fe2000001006a */
        /* <DEDUP_REMOVED lines=26> */
.L_x_2376:
[----:B------:R-:W-:Y:S05]  /*5a50*/  @!P2 BRA `(.L_x_2377) ;  /* 0x000000000018a947 */ /* 0x000fea0003800000 */
[----:B------:R-:W-:Y:S01]  /*5a60*/  FMUL.FTZ R105, R105, UR17 ;  /* 0x0000001169697c20 */ /* 0x000fe20008410000 */
[----:B------:R-:W-:-:S03]  /*5a70*/  LOP3.LUT P3, RZ, R122, 0xff00, RZ, 0xc0, !PT ;  /* 0x0000ff007aff7812 */ /* 0x000fc6000786c0ff */
[----:B------:R-:W-:-:S05]  /*5a80*/  FMUL.FTZ R105, R105, UR16 ;  /* 0x0000001069697c20 */ /* 0x000fca0008410000 */
[----:B------:R-:W-:-:S04]  /*5a90*/  FSEL R105, R105, RZ, P3 ;  /* 0x000000ff69697208 */ /* 0x000fc80001800000 */
[----:B------:R-:W-:-:S04]  /*5aa0*/  F2FP.F16.F32.PACK_AB R105, RZ, R105 ;  /* 0x00000069ff69723e */ /* 0x000fc800000000ff */
[----:B------:R-:W-:-:S07]  /*5ab0*/  PRMT R92, R92, 0x5410, R105 ;  /* 0x000054105c5c7816 */ /* 0x000fce0000000069 */
.L_x_2377:
[----:B------:R-:W-:Y:S05]  /*5ac0*/  @!P2 BRA `(.L_x_2378) ;  /* 0x000000000018a947 */ /* 0x000fea0003800000 */
[----:B------:R-:W-:Y:S01]  /*5ad0*/  FMUL.FTZ R107, R107, UR17 ;  /* 0x000000116b6b7c20 */ /* 0x000fe20008410000 */
[----:B------:R-:W-:-:S03]  /*5ae0*/  LOP3.LUT P3, RZ, R122, 0xff0000, RZ, 0xc0, !PT ;  /* 0x00ff00007aff7812 */ /* 0x000fc6000786c0ff */
[----:B------:R-:W-:-:S05]  /*5af0*/  FMUL.FTZ R107, R107, UR16 ;  /* 0x000000106b6b7c20 */ /* 0x000fca0008410000 */
[----:B------:R-:W-:-:S04]  /*5b00*/  FSEL R107, R107, RZ, P3 ;  /* 0x000000ff6b6b7208 */ /* 0x000fc80001800000 */
[----:B------:R-:W-:-:S04]  /*5b10*/  F2FP.F16.F32.PACK_AB R107, RZ, R107 ;  /* 0x0000006bff6b723e */ /* 0x000fc800000000ff */
[----:B------:R-:W-:-:S07]  /*5b20*/  PRMT R93, R107, 0x7610, R93 ;  /* 0x000076106b5d7816 */ /* 0x000fce000000005d */
.L_x_2378:
[----:B------:R-:W-:Y:S05]  /*5b30*/  @!P2 BRA `(.L_x_2379) ;  /* 0x000000000018a947 */ /* 0x000fea0003800000 */
[----:B------:R-:W-:Y:S01]  /*5b40*/  FMUL.FTZ R106, R106, UR17 ;  /* 0x000000116a6a7c20 */ /* 0x000fe20008410000 */
[----:B------:R-:W-:-:S03]  /*5b50*/  LOP3.LUT P3, RZ, R122, 0xff000000, RZ, 0xc0, !PT ;  /* 0xff0000007aff7812 */ /* 0x000fc6000786c0ff */
[----:B------:R-:W-:-:S05]  /*5b60*/  FMUL.FTZ R106, R106, UR16 ;  /* 0x000000106a6a7c20 */ /* 0x000fca0008410000 */
[----:B------:R-:W-:-:S04]  /*5b70*/  FSEL R106, R106, RZ, P3 ;  /* 0x000000ff6a6a7208 */ /* 0x000fc80001800000 */
[----:B------:R-:W-:-:S04]  /*5b80*/  F2FP.F16.F32.PACK_AB R106, RZ, R106 ;  /* 0x0000006aff6a723e */ /* 0x000fc800000000ff */
[----:B------:R-:W-:-:S07]  /*5b90*/  PRMT R93, R93, 0x5410, R106 ;  /* 0x000054105d5d7816 */ /* 0x000fce000000006a */
.L_x_2379:
[----:B------:R-:W-:Y:S05]  /*5ba0*/  @!P2 BRA `(.L_x_2380) ;  /* 0x000000000018a947 */ /* 0x000fea0003800000 */
[----:B------:R-:W-:Y:S01]  /*5bb0*/  FMUL.FTZ R96, R115, UR17 ;  /* 0x0000001173607c20 */ /* 0x000fe20008410000 */
[----:B------:R-:W-:-:S03]  /*5bc0*/  LOP3.LUT P3, RZ, R123, 0xff, RZ, 0xc0, !PT ;  /* 0x000000ff7bff7812 */ /* 0x000fc6000786c0ff */
[----:B------:R-:W-:-:S05]  /*5bd0*/  FMUL.FTZ R96, R96, UR16 ;  /* 0x0000001060607c20 */ /* 0x000fca0008410000 */
[----:B------:R-:W-:-:S04]  /*5be0*/  FSEL R96, R96, RZ, P3 ;  /* 0x000000ff60607208 */ /* 0x000fc80001800000 */
[----:B------:R-:W-:-:S04]  /*5bf0*/  F2FP.F16.F32.PACK_AB R96, RZ, R96 ;  /* 0x00000060ff60723e */ /* 0x000fc800000000ff */
[----:B------:R-:W-:-:S07]  /*5c00*/  PRMT R94, R96, 0x7610, R94 ;  /* 0x00007610605e7816 */ /* 0x000fce000000005e */
.L_x_2380:
[----:B------:R-:W-:Y:S05]  /*5c10*/  @!P2 BRA `(.L_x_2381) ;  /* 0x000000000018a947 */ /* 0x000fea0003800000 */
[----:B------:R-:W-:Y:S01]  /*5c20*/  FMUL.FTZ R96, R98, UR17 ;  /* 0x0000001162607c20 */ /* 0x000fe20008410000 */
[----:B------:R-:W-:-:S03]  /*5c30*/  LOP3.LUT P3, RZ, R123, 0xff00, RZ, 0xc0, !PT ;  /* 0x0000ff007bff7812 */ /* 0x000fc6000786c0ff */
[----:B------:R-:W-:-:S05]  /*5c40*/  FMUL.FTZ R96, R96, UR16 ;  /* 0x0000001060607c20 */ /* 0x000fca0008410000 */
[----:B------:R-:W-:-:S04]  /*5c50*/  FSEL R96, R96, RZ, P3 ;  /* 0x000000ff60607208 */ /* 0x000fc80001800000 */
[----:B------:R-:W-:-:S04]  /*5c60*/  F2FP.F16.F32.PACK_AB R96, RZ, R96 ;  /* 0x00000060ff60723e */ /* 0x000fc800000000ff */
[----:B------:R-:W-:-:S07]  /*5c70*/  PRMT R94, R94, 0x5410, R96 ;  /* 0x000054105e5e7816 */ /* 0x000fce0000000060 */
.L_x_2381:
[----:B------:R-:W-:Y:S02]  /*5c80*/  F2FP.F16.F32.PACK_AB R98, R98, R115 ;  /* 0x000000736262723e */ /* 0x000fe400000000ff */
        /* <DEDUP_REMOVED lines=8> */
.L_x_2382:
        /* <DEDUP_REMOVED lines=10> */
.L_x_2375:
        /* <DEDUP_REMOVED lines=12> */
.L_x_2384:
        /* <DEDUP_REMOVED lines=11> */
.L_x_2385:
        /* <DEDUP_REMOVED lines=11> */
.L_x_2386:
        /* <DEDUP_REMOVED lines=11> */
.L_x_2387:
        /* <DEDUP_REMOVED lines=11> */
.L_x_2388:
        /* <DEDUP_REMOVED lines=11> */
.L_x_2389:
        /* <DEDUP_REMOVED lines=11> */
.L_x_2390:
        /* <DEDUP_REMOVED lines=13> */
.L_x_2374:
        /* <DEDUP_REMOVED lines=19> */
.L_x_2392:
[----:B------:R-:W-:Y:S05]  /*6490*/  @!P2 BRA `(.L_x_2393) ;  /* 0x000000000018a947 */ /* 0x000fea0003800000 */
[----:B------:R-:W-:Y:S01]  /*64a0*/  FMUL.FTZ R97, R99, UR17 ;  /* 0x0000001163617c20 */ /* 0x000fe20008410000 */
[----:B-----5:R-:W-:-:S03]  /*64b0*/  LOP3.LUT P4, RZ, R122, 0xff00, RZ, 0xc0, !PT ;  /* 0x0000ff007aff7812 */ /* 0x020fc6000788c0ff */
[----:B------:R-:W-:-:S05]  /*64c0*/  FMUL.FTZ R97, R97, UR16 ;  /* 0x0000001061617c20 */ /* 0x000fca0008410000 */
[----:B------:R-:W-:-:S04]  /*64d0*/  FSEL R97, R97, RZ, P4 ;  /* 0x000000ff61617208 */ /* 0x000fc80002000000 */
[----:B------:R-:W-:-:S04]  /*64e0*/  F2FP.F16.F32.PACK_AB R97, RZ, R97 ;  /* 0x00000061ff61723e */ /* 0x000fc800000000ff */
[----:B------:R-:W-:-:S07]  /*64f0*/  PRMT R92, R92, 0x5410, R97 ;  /* 0x000054105c5c7816 */ /* 0x000fce0000000061 */
.L_x_2393:
        /* <DEDUP_REMOVED lines=8> */
[C---:B------:R-:W-:Y:S01]  /*6580*/  FMUL.FTZ R98, R128.reuse, R99 ;  /* 0x0000006380627220 */ /* 0x040fe20000410000 */
[----:B------:R-:W-:Y:S01]  /*6590*/  FADD.FTZ R105, R133, -R104 ;  /* 0x8000006885697221 */ /* 0x000fe20000010000 */
        /* <DEDUP_REMOVED lines=16> */
.L_x_2394:
[----:B------:R-:W-:Y:S05]  /*66a0*/  @!P2 BRA `(.L_x_2395) ;  /* 0x000000000018a947 */ /* 0x000fea0003800000 */
[----:B------:R-:W-:Y:S01]  /*66b0*/  FMUL.FTZ R97, R107, UR17 ;  /* 0x000000116b617c20 */ /* 0x000fe20008410000 */
[----:B-----5:R-:W-:-:S03]  /*66c0*/  LOP3.LUT P4, RZ, R122, 0xff000000, RZ, 0xc0, !PT ;  /* 0xff0000007aff7812 */ /* 0x020fc6000788c0ff */
[----:B------:R-:W-:-:S05]  /*66d0*/  FMUL.FTZ R97, R97, UR16 ;  /* 0x0000001061617c20 */ /* 0x000fca0008410000 */
[----:B------:R-:W-:-:S04]  /*66e0*/  FSEL R97, R97, RZ, P4 ;  /* 0x000000ff61617208 */ /* 0x000fc80002000000 */
[----:B------:R-:W-:-:S04]  /*66f0*/  F2FP.F16.F32.PACK_AB R97, RZ, R97 ;  /* 0x00000061ff61723e */ /* 0x000fc800000000ff */
[----:B------:R-:W-:-:S07]  /*6700*/  PRMT R93, R93, 0x5410, R97 ;  /* 0x000054105d5d7816 */ /* 0x000fce0000000061 */
.L_x_2395:
[----:B------:R-:W-:Y:S02]  /*6710*/  F2FP.F16.F32.PACK_AB R97, R107, R98 ;  /* 0x000000626b61723e */ /* 0x000fe400000000ff */
        /* <DEDUP_REMOVED lines=11> */
.L_x_2396:
[----:B------:R-:W-:Y:S05]  /*67d0*/  @!P2 BRA `(.L_x_2397) ;  /* 0x000000000018a947 */ /* 0x000fea0003800000 */
[----:B------:R-:W-:Y:S01]  /*67e0*/  FMUL.FTZ R98, R104, UR17 ;  /* 0x0000001168627c20 */ /* 0x000fe20008410000 */
[----:B-----5:R-:W-:-:S03]  /*67f0*/  LOP3.LUT P3, RZ, R123, 0xff00, RZ, 0xc0, !PT ;  /* 0x0000ff007bff7812 */ /* 0x020fc6000786c0ff */
[----:B------:R-:W-:-:S05]  /*6800*/  FMUL.FTZ R98, R98, UR16 ;  /* 0x0000001062627c20 */ /* 0x000fca0008410000 */
[----:B------:R-:W-:-:S04]  /*6810*/  FSEL R98, R98, RZ, P3 ;  /* 0x000000ff62627208 */ /* 0x000fc80001800000 */
[----:B------:R-:W-:-:S04]  /*6820*/  F2FP.F16.F32.PACK_AB R98, RZ, R98 ;  /* 0x00000062ff62723e */ /* 0x000fc800000000ff */
[----:B------:R-:W-:-:S07]  /*6830*/  PRMT R94, R94, 0x5410, R98 ;  /* 0x000054105e5e7816 */ /* 0x000fce0000000062 */
.L_x_2397:
[----:B------:R-:W-:Y:S05]  /*6840*/  @!P2 BRA `(.L_x_2398) ;  /* 0x000000000018a947 */ /* 0x000fea0003800000 */
[----:B------:R-:W-:Y:S01]  /*6850*/  FMUL.FTZ R98, R105, UR17 ;  /* 0x0000001169627c20 */ /* 0x000fe20008410000 */
[----:B-----5:R-:W-:-:S03]  /*6860*/  LOP3.LUT P3, RZ, R123, 0xff0000, RZ, 0xc0, !PT ;  /* 0x00ff00007bff7812 */ /* 0x020fc6000786c0ff */
[----:B------:R-:W-:-:S05]  /*6870*/  FMUL.FTZ R98, R98, UR16 ;  /* 0x0000001062627c20 */ /* 0x000fca0008410000 */
[----:B------:R-:W-:-:S04]  /*6880*/  FSEL R98, R98, RZ, P3 ;  /* 0x000000ff62627208 */ /* 0x000fc80001800000 */
[----:B------:R-:W-:-:S04]  /*6890*/  F2FP.F16.F32.PACK_AB R98, RZ, R98 ;  /* 0x00000062ff62723e */ /* 0x000fc800000000ff */
[----:B------:R-:W-:-:S07]  /*68a0*/  PRMT R95, R98, 0x7610, R95 ;  /* 0x00007610625f7816 */ /* 0x000fce000000005f */
.L_x_2398:
        /* <DEDUP_REMOVED lines=11> */
.L_x_2391:
        /* <DEDUP_REMOVED lines=12> */
.L_x_2399:
        /* <DEDUP_REMOVED lines=12> */
.L_x_2400:
        /* <DEDUP_REMOVED lines=12> */
.L_x_2401:
        /* <DEDUP_REMOVED lines=12> */
.L_x_2402:
        /* <DEDUP_REMOVED lines=12> */
.L_x_2403:
        /* <DEDUP_REMOVED lines=12> */
.L_x_2404:
        /* <DEDUP_REMOVED lines=12> */
.L_x_2405:
        /* <DEDUP_REMOVED lines=13> */
.L_x_2383:
        /* <DEDUP_REMOVED lines=11> */
[--C-:B0----5:R-:W-:Y:S02]  /*7020*/  HADD2.F32 R98, -RZ, R101.reuse.H1_H1 ;  /* 0x30000065ff627230 */ /* 0x121fe40000004100 */
[--C-:B------:R-:W-:Y:S02]  /*7030*/  HADD2.F32 R99, -RZ, R100.reuse.H0_H0 ;  /* 0x20000064ff637230 */ /* 0x100fe40000004100 */
[----:B------:R-:W-:Y:S02]  /*7040*/  HADD2.F32 R2, -RZ, R100.H1_H1 ;  /* 0x30000064ff027230 */ /* 0x000fe40000004100 */
[----:B------:R-:W-:-:S06]  /*7050*/  HADD2.F32 R107, -RZ, R101.H0_H0 ;  /* 0x20000065ff6b7230 */ /* 0x000fcc0000004100 */
        /* <DEDUP_REMOVED lines=18> */
[--C-:B------:R-:W-:Y:S02]  /*7180*/  HADD2.F32 R113, -RZ, R103.reuse.H0_H0 ;  /* 0x20000067ff717230 */ /* 0x100fe40000004100 */
[----:B------:R-:W-:Y:S01]  /*7190*/  @P1 FADD.FTZ R96, R196, -R117 ;  /* 0x80000075c4601221 */ /* 0x000fe20000010000 */
[----:B------:R-:W-:Y:S02]  /*71a0*/  HADD2.F32 R105, -RZ, R102.H0_H0 ;  /* 0x20000066ff697230 */ /* 0x000fe40000004100 */
        /* <DEDUP_REMOVED lines=16> */
.L_x_2408:
[----:B------:R-:W-:Y:S05]  /*72b0*/  @!P2 BRA `(.L_x_2409) ;  /* 0x000000000018a947 */ /* 0x000fea0003800000 */
[----:B------:R-:W-:Y:S01]  /*72c0*/  FMUL.FTZ R2, R2, UR17 ;  /* 0x0000001102027c20 */ /* 0x000fe20008410000 */
[----:B------:R-:W-:-:S03]  /*72d0*/  LOP3.LUT P1, RZ, R124, 0xff00, RZ, 0xc0, !PT ;  /* 0x0000ff007cff7812 */ /* 0x000fc6000782c0ff */
[----:B------:R-:W-:-:S05]  /*72e0*/  FMUL.FTZ R2, R2, UR16 ;  /* 0x0000001002027c20 */ /* 0x000fca0008410000 */
[----:B------:R-:W-:-:S04]  /*72f0*/  FSEL R2, R2, RZ, P1 ;  /* 0x000000ff02027208 */ /* 0x000fc80000800000 */
[----:B------:R-:W-:-:S04]  /*7300*/  F2FP.F16.F32.PACK_AB R2, RZ, R2 ;  /* 0x00000002ff02723e */ /* 0x000fc800000000ff */
[----:B------:R-:W-:-:S07]  /*7310*/  PRMT R92, R92, 0x5410, R2 ;  /* 0x000054105c5c7816 */ /* 0x000fce0000000002 */
.L_x_2409:
[----:B------:R-:W-:Y:S05]  /*7320*/  @!P2 BRA `(.L_x_2410) ;  /* 0x000000000018a947 */ /* 0x000fea0003800000 */
[----:B------:R-:W-:Y:S01]  /*7330*/  FMUL.FTZ R107, R107, UR17 ;  /* 0x000000116b6b7c20 */ /* 0x000fe20008410000 */
[----:B------:R-:W-:-:S03]  /*7340*/  LOP3.LUT P1, RZ, R124, 0xff0000, RZ, 0xc0, !PT ;  /* 0x00ff00007cff7812 */ /* 0x000fc6000782c0ff */
[----:B------:R-:W-:-:S05]  /*7350*/  FMUL.FTZ R107, R107, UR16 ;  /* 0x000000106b6b7c20 */ /* 0x000fca0008410000 */
[----:B------:R-:W-:-:S04]  /*7360*/  FSEL R107, R107, RZ, P1 ;  /* 0x000000ff6b6b7208 */ /* 0x000fc80000800000 */
[----:B------:R-:W-:-:S04]  /*7370*/  F2FP.F16.F32.PACK_AB R107, RZ, R107 ;  /* 0x0000006bff6b723e */ /* 0x000fc800000000ff */
[----:B------:R-:W-:-:S07]  /*7380*/  PRMT R93, R107, 0x7610, R93 ;  /* 0x000076106b5d7816 */ /* 0x000fce000000005d */
.L_x_2410:
[----:B------:R-:W-:Y:S05]  /*7390*/  @!P2 BRA `(.L_x_2411) ;  /* 0x000000000018a947 */ /* 0x000fea0003800000 */
[----:B------:R-:W-:Y:S01]  /*73a0*/  FMUL.FTZ R98, R98, UR17 ;  /* 0x0000001162627c20 */ /* 0x000fe20008410000 */
[----:B------:R-:W-:-:S03]  /*73b0*/  LOP3.LUT P1, RZ, R124, 0xff000000, RZ, 0xc0, !PT ;  /* 0xff0000007cff7812 */ /* 0x000fc6000782c0ff */
[----:B------:R-:W-:-:S05]  /*73c0*/  FMUL.FTZ R98, R98, UR16 ;  /* 0x0000001062627c20 */ /* 0x000fca0008410000 */
[----:B------:R-:W-:-:S04]  /*73d0*/  FSEL R98, R98, RZ, P1 ;  /* 0x000000ff62627208 */ /* 0x000fc80000800000 */
[----:B------:R-:W-:-:S04]  /*73e0*/  F2FP.F16.F32.PACK_AB R98, RZ, R98 ;  /* 0x00000062ff62723e */ /* 0x000fc800000000ff */
[----:B------:R-:W-:-:S07]  /*73f0*/  PRMT R93, R93, 0x5410, R98 ;  /* 0x000054105d5d7816 */ /* 0x000fce0000000062 */
.L_x_2411:
[----:B------:R-:W-:Y:S05]  /*7400*/  @!P2 BRA `(.L_x_2412) ;  /* 0x000000000018a947 */ /* 0x000fea0003800000 */
[----:B------:R-:W-:Y:S01]  /*7410*/  FMUL.FTZ R2, R105, UR17 ;  /* 0x0000001169027c20 */ /* 0x000fe20008410000 */
[----:B------:R-:W-:-:S03]  /*7420*/  LOP3.LUT P1, RZ, R125, 0xff, RZ, 0xc0, !PT ;  /* 0x000000ff7dff7812 */ /* 0x000fc6000782c0ff */
[----:B------:R-:W-:-:S05]  /*7430*/  FMUL.FTZ R2, R2, UR16 ;  /* 0x0000001002027c20 */ /* 0x000fca0008410000 */
[----:B------:R-:W-:-:S04]  /*7440*/  FSEL R2, R2, RZ, P1 ;  /* 0x000000ff02027208 */ /* 0x000fc80000800000 */
[----:B------:R-:W-:-:S04]  /*7450*/  F2FP.F16.F32.PACK_AB R2, RZ, R2 ;  /* 0x00000002ff02723e */ /* 0x000fc800000000ff */
[----:B------:R-:W-:-:S07]  /*7460*/  PRMT R94, R2, 0x7610, R94 ;  /* 0x00007610025e7816 */ /* 0x000fce000000005e */
.L_x_2412:
[----:B------:R-:W-:Y:S05]  /*7470*/  @!P2 BRA `(.L_x_2413) ;  /* 0x000000000018a947 */ /* 0x000fea0003800000 */
[----:B------:R-:W-:Y:S01]  /*7480*/  FMUL.FTZ R2, R104, UR17 ;  /* 0x0000001168027c20 */ /* 0x000fe20008410000 */
[----:B------:R-:W-:-:S03]  /*7490*/  LOP3.LUT P1, RZ, R125, 0xff00, RZ, 0xc0, !PT ;  /* 0x0000ff007dff7812 */ /* 0x000fc6000782c0ff */
[----:B------:R-:W-:-:S05]  /*74a0*/  FMUL.FTZ R2, R2, UR16 ;  /* 0x0000001002027c20 */ /* 0x000fca0008410000 */
[----:B------:R-:W-:-:S04]  /*74b0*/  FSEL R2, R2, RZ, P1 ;  /* 0x000000ff02027208 */ /* 0x000fc80000800000 */
[----:B------:R-:W-:-:S04]  /*74c0*/  F2FP.F16.F32.PACK_AB R2, RZ, R2 ;  /* 0x00000002ff02723e */ /* 0x000fc800000000ff */
[----:B------:R-:W-:-:S07]  /*74d0*/  PRMT R94, R94, 0x5410, R2 ;  /* 0x000054105e5e7816 */ /* 0x000fce0000000002 */
.L_x_2413:
[----:B------:R-:W-:Y:S05]  /*74e0*/  @!P2 BRA `(.L_x_2414) ;  /* 0x000000000018a947 */ /* 0x000fea0003800000 */
[----:B------:R-:W-:Y:S01]  /*74f0*/  FMUL.FTZ R2, R113, UR17 ;  /* 0x0000001171027c20 */ /* 0x000fe20008410000 */
[----:B------:R-:W-:-:S03]  /*7500*/  LOP3.LUT P1, RZ, R125, 0xff0000, RZ, 0xc0, !PT ;  /* 0x00ff00007dff7812 */ /* 0x000fc6000782c0ff */
[----:B------:R-:W-:-:S05]  /*7510*/  FMUL.FTZ R2, R2, UR16 ;  /* 0x0000001002027c20 */ /* 0x000fca0008410000 */
[----:B------:R-:W-:-:S04]  /*7520*/  FSEL R2, R2, RZ, P1 ;  /* 0x000000ff02027208 */ /* 0x000fc80000800000 */
[----:B------:R-:W-:-:S04]  /*7530*/  F2FP.F16.F32.PACK_AB R2, RZ, R2 ;  /* 0x00000002ff02723e */ /* 0x000fc800000000ff */
[----:B------:R-:W-:-:S07]  /*7540*/  PRMT R95, R2, 0x7610, R95 ;  /* 0x00007610025f7816 */ /* 0x000fce000000005f */
.L_x_2414:
        /* <DEDUP_REMOVED lines=11> */
.L_x_2407:
        /* <DEDUP_REMOVED lines=12> */
.L_x_2416:
[----:B------:R-:W-:Y:S05]  /*76c0*/  @!P2 BRA `(.L_x_2417) ;  /* 0x000000000028a947 */ /* 0x000fea0003800000 */
[----:B------:R-:W-:Y:S01]  /*76d0*/  @P1 FFMA.FTZ R2, R188, R108, R113 ;  /* 0x0000006cbc021223 */ /* 0x000fe20000010071 */
[----:B0----5:R-:W-:Y:S01]  /*76e0*/  HADD2.F32 R105, -RZ, R100.H1_H1 ;  /* 0x30000064ff697230 */ /* 0x021fe20000004100 */
        /* <DEDUP_REMOVED lines=8> */
.L_x_2417:
        /* <DEDUP_REMOVED lines=11> */
.L_x_2418:
        /* <DEDUP_REMOVED lines=11> */
.L_x_2419:
[----:B------:R-:W-:Y:S05]  /*78d0*/  @!P2 BRA `(.L_x_2420) ;  /* 0x000000000028a947 */ /* 0x000fea0003800000 */
[----:B------:R-:W-:Y:S01]  /*78e0*/  @P1 FFMA.FTZ R2, R191, R108, R113 ;  /* 0x0000006cbf021223 */ /* 0x000fe20000010071 */
[----:B0----5:R-:W-:Y:S01]  /*78f0*/  HADD2.F32 R105, -RZ, R102.H0_H0 ;  /* 0x20000066ff697230 */ /* 0x021fe20000004100 */
        /* <DEDUP_REMOVED lines=8> */
.L_x_2420:
        /* <DEDUP_REMOVED lines=11> */
.L_x_2421:
        /* <DEDUP_REMOVED lines=11> */
.L_x_2422:
[----:B------:R-:W-:Y:S05]  /*7ae0*/  @!P2 BRA `(.L_x_2415) ;  /* 0x0000000c0034a947 */ /* 0x000fea0003800000 */
[----:B------:R-:W-:Y:S01]  /*7af0*/  @P1 FFMA.FTZ R108, R198, R108, R113 ;  /* 0x0000006cc66c1223 */ /* 0x000fe20000010071 */
[----:B0----5:R-:W-:-:S03]  /*7b00*/  HADD2.F32 R105, -RZ, R103.H1_H1 ;  /* 0x30000067ff697230 */ /* 0x021fc60000004100 */
        /* <DEDUP_REMOVED lines=10> */
.L_x_2406:
[----:B------:R-:W-:Y:S05]  /*7bb0*/  @!P0 BRA `(.L_x_2423) ;  /* 0x00000004007c8947 */ /* 0x000fea0003800000 */
[----:B------:R-:W-:Y:S01]  /*7bc0*/  ISETP.GT.AND P1, PT, R2, RZ, PT ;  /* 0x000000ff0200720c */ /* 0x000fe20003f24270 */
[-CC-:B------:R-:W-:Y:S01]  /*7bd0*/  FFMA.FTZ R2, R188, R108.reuse, R113.reuse ;  /* 0x0000006cbc027223 */ /* 0x180fe20000010071 */
[-CC-:B0-----:R-:W-:Y:S01]  /*7be0*/  FFMA.FTZ R97, R185, R108.reuse, R113.reuse ;  /* 0x0000006cb9617223 */ /* 0x181fe20000010071 */
[-CC-:B------:R-:W-:Y:S01]  /*7bf0*/  FFMA.FTZ R96, R192, R108.reuse, R113.reuse ;  /* 0x0000006cc0607223 */ /* 0x180fe20000010071 */
[-CC-:B------:R-:W-:Y:S01]  /*7c00*/  FFMA.FTZ R105, R181, R108.reuse, R113.reuse ;  /* 0x0000006cb5697223 */ /* 0x180fe20000010071 */
[----:B------:R-:W-:Y:S01]  /*7c10*/  FADD.FTZ R99, R183, -R2 ;  /* 0x80000002b7637221 */ /* 0x000fe20000010000 */
[-CC-:B------:R-:W-:Y:S01]  /*7c20*/  FFMA.FTZ R98, R191, R108.reuse, R113.reuse ;  /* 0x0000006cbf627223 */ /* 0x180fe20000010071 */
[-CC-:B------:R-:W-:Y:S01]  /*7c30*/  FFMA.FTZ R104, R194, R108.reuse, R113.reuse ;  /* 0x0000006cc2687223 */ /* 0x180fe20000010071 */
[-C--:B------:R-:W-:Y:S01]  /*7c40*/  FFMA.FTZ R117, R195, R108.reuse, R113 ;  /* 0x0000006cc3757223 */ /* 0x080fe20000010071 */
[----:B------:R-:W-:Y:S01]  /*7c50*/  FADD.FTZ R97, R190, -R97 ;  /* 0x80000061be617221 */ /* 0x000fe20000010000 */
[----:B------:R-:W-:Y:S01]  /*7c60*/  FFMA.FTZ R108, R198, R108, R113 ;  /* 0x0000006cc66c7223 */ /* 0x000fe20000010071 */
[----:B------:R-:W-:Y:S01]  /*7c70*/  FADD.FTZ R107, R187, -R96 ;  /* 0x80000060bb6b7221 */ /* 0x000fe20000010000 */
[----:B------:R-:W-:Y:S01]  /*7c80*/  FADD.FTZ R105, R186, -R105 ;  /* 0x80000069ba697221 */ /* 0x000fe20000010000 */
[----:B------:R-:W-:Y:S01]  /*7c90*/  FMUL.FTZ R96, R128, R99 ;  /* 0x0000006380607220 */ /* 0x000fe20000410000 */
[----:B------:R-:W-:Y:S01]  /*7ca0*/  FADD.FTZ R113, R189, -R98 ;  /* 0x80000062bd717221 */ /* 0x000fe20000010000 */
        /* <DEDUP_REMOVED lines=19> */
.L_x_2424:
[----:B------:R-:W-:Y:S05]  /*7de0*/  @!P2 BRA `(.L_x_2425) ;  /* 0x000000000018a947 */ /* 0x000fea0003800000 */
[----:B------:R-:W-:Y:S01]  /*7df0*/  FMUL.FTZ R2, R107, UR17 ;  /* 0x000000116b027c20 */ /* 0x000fe20008410000 */
[----:B-----5:R-:W-:-:S03]  /*7e00*/  LOP3.LUT P3, RZ, R124, 0xff00, RZ, 0xc0, !PT ;  /* 0x0000ff007cff7812 */ /* 0x020fc6000786c0ff */
[----:B------:R-:W-:-:S05]  /*7e10*/  FMUL.FTZ R2, R2, UR16 ;  /* 0x0000001002027c20 */ /* 0x000fca0008410000 */
[----:B------:R-:W-:-:S04]  /*7e20*/  FSEL R2, R2, RZ, P3 ;  /* 0x000000ff02027208 */ /* 0x000fc80001800000 */
[----:B------:R-:W-:-:S04]  /*7e30*/  F2FP.F16.F32.PACK_AB R2, RZ, R2 ;  /* 0x00000002ff02723e */ /* 0x000fc800000000ff */
[----:B------:R-:W-:-:S07]  /*7e40*/  PRMT R92, R92, 0x5410, R2 ;  /* 0x000054105c5c7816 */ /* 0x000fce0000000002 */
.L_x_2425:
        /* <DEDUP_REMOVED lines=10> */
.L_x_2426:
[----:B------:R-:W-:Y:S05]  /*7ef0*/  @!P2 BRA `(.L_x_2427) ;  /* 0x000000000018a947 */ /* 0x000fea0003800000 */
[----:B------:R-:W-:Y:S01]  /*7f00*/  FMUL.FTZ R2, R98, UR17 ;  /* 0x0000001162027c20 */ /* 0x000fe20008410000 */
[----:B-----5:R-:W-:-:S03]  /*7f10*/  LOP3.LUT P3, RZ, R124, 0xff000000, RZ, 0xc0, !PT ;  /* 0xff0000007cff7812 */ /* 0x020fc6000786c0ff */
[----:B------:R-:W-:-:S05]  /*7f20*/  FMUL.FTZ R2, R2, UR16 ;  /* 0x0000001002027c20 */ /* 0x000fca0008410000 */
[----:B------:R-:W-:-:S04]  /*7f30*/  FSEL R2, R2, RZ, P3 ;  /* 0x000000ff02027208 */ /* 0x000fc80001800000 */
[----:B------:R-:W-:-:S04]  /*7f40*/  F2FP.F16.F32.PACK_AB R2, RZ, R2 ;  /* 0x00000002ff02723e */ /* 0x000fc800000000ff */
[----:B------:R-:W-:-:S07]  /*7f50*/  PRMT R93, R93, 0x5410, R2 ;  /* 0x000054105d5d7816 */ /* 0x000fce0000000002 */
.L_x_2427:
        /* <DEDUP_REMOVED lines=12> */
.L_x_2428:
[----:B------:R-:W-:Y:S05]  /*8020*/  @!P2 BRA `(.L_x_2429) ;  /* 0x000000000018a947 */ /* 0x000fea0003800000 */
[----:B------:R-:W-:Y:S01]  /*8030*/  FMUL.FTZ R2, R107, UR17 ;  /* 0x000000116b027c20 */ /* 0x000fe20008410000 */
[----:B-----5:R-:W-:-:S03]  /*8040*/  LOP3.LUT P1, RZ, R125, 0xff00, RZ, 0xc0, !PT ;  /* 0x0000ff007dff7812 */ /* 0x020fc6000782c0ff */
[----:B------:R-:W-:-:S05]  /*8050*/  FMUL.FTZ R2, R2, UR16 ;  /* 0x0000001002027c20 */ /* 0x000fca0008410000 */
[----:B------:R-:W-:-:S04]  /*8060*/  FSEL R2, R2, RZ, P1 ;  /* 0x000000ff02027208 */ /* 0x000fc80000800000 */
[----:B------:R-:W-:-:S04]  /*8070*/  F2FP.F16.F32.PACK_AB R2, RZ, R2 ;  /* 0x00000002ff02723e */ /* 0x000fc800000000ff */
[----:B------:R-:W-:-:S07]  /*8080*/  PRMT R94, R94, 0x5410, R2 ;  /* 0x000054105e5e7816 */ /* 0x000fce0000000002 */
.L_x_2429:
[----:B------:R-:W-:Y:S05]  /*8090*/  @!P2 BRA `(.L_x_2430) ;  /* 0x000000000018a947 */ /* 0x000fea0003800000 */
[----:B------:R-:W-:Y:S01]  /*80a0*/  FMUL.FTZ R2, R105, UR17 ;  /* 0x0000001169027c20 */ /* 0x000fe20008410000 */
[----:B-----5:R-:W-:-:S03]  /*80b0*/  LOP3.LUT P1, RZ, R125, 0xff0000, RZ, 0xc0, !PT ;  /* 0x00ff00007dff7812 */ /* 0x020fc6000782c0ff */
[----:B------:R-:W-:-:S05]  /*80c0*/  FMUL.FTZ R2, R2, UR16 ;  /* 0x0000001002027c20 */ /* 0x000fca0008410000 */
[----:B------:R-:W-:-:S04]  /*80d0*/  FSEL R2, R2, RZ, P1 ;  /* 0x000000ff02027208 */ /* 0x000fc80000800000 */
[----:B------:R-:W-:-:S04]  /*80e0*/  F2FP.F16.F32.PACK_AB R2, RZ, R2 ;  /* 0x00000002ff02723e */ /* 0x000fc800000000ff */
[----:B------:R-:W-:-:S07]  /*80f0*/  PRMT R95, R2, 0x7610, R95 ;  /* 0x00007610025f7816 */ /* 0x000fce000000005f */
.L_x_2430:
        /* <DEDUP_REMOVED lines=11> */
.L_x_2423:
        /* <DEDUP_REMOVED lines=12> */
.L_x_2431:
        /* <DEDUP_REMOVED lines=12> */
.L_x_2432:
        /* <DEDUP_REMOVED lines=12> */
.L_x_2433:
        /* <DEDUP_REMOVED lines=12> */
.L_x_2434:
        /* <DEDUP_REMOVED lines=12> */
.L_x_2435:
        /* <DEDUP_REMOVED lines=12> */
.L_x_2436:
        /* <DEDUP_REMOVED lines=12> */
.L_x_2437:
        /* <DEDUP_REMOVED lines=13> */
.L_x_2415:
        /* <DEDUP_REMOVED lines=13> */
.L_x_2304:
[----:B------:R-:W1:Y:S08]  /*8890*/  S2UR UR4, SR_CTAID.X ;  /* 0x00000000000479c3 */ /* 0x000e700000002500 */
[----:B------:R-:W1:Y:S08]  /*88a0*/  LDC R0, c[0x0][0x388] ;  /* 0x0000e200ff007b82 */ /* 0x000e700000000800 */
[----:B------:R-:W2:Y:S08]  /*88b0*/  LDC.64 R2, c[0x0][0x440] ;  /* 0x00011000ff027b82 */ /* 0x000eb00000000a00 */
[----:B-----5:R-:W3:Y:S01]  /*88c0*/  LDC.64 R4, c[0x0][0x448] ;  /* 0x00011200ff047b82 */ /* 0x020ee20000000a00 */
        /* <DEDUP_REMOVED lines=21> */
.L_x_2439:
        /* <DEDUP_REMOVED lines=14> */
.L_x_15611:


//--------------------- .text._ZN10layer_norm13ln_bwd_kernelINS_13Kernel_traitsI6__halfS2_S2_S2_fjLj8192ELj1ELj1ELj8ELj16ENS_18Kernel_traits_baseILj8192ES2_S2_S2_S2_fjLj256EEEEELb1ELb1ELb0ELb0EEEvNS_9BwdParamsE --------------------------
	.section	.text._ZN10layer_norm13ln_bwd_kernelINS_13Kernel_traitsI6__halfS2_S2_S2_fjLj8192ELj1ELj1ELj8ELj16ENS_18Kernel_traits_baseILj8192ES2_S2_S2_S2_fjLj256EEEEELb1ELb1ELb0ELb0EEEvNS_9BwdParamsE,"ax",@progbits
	.align	128
        .global         _ZN10layer_norm13ln_bwd_kernelINS_13Kernel_traitsI6__halfS2_S2_S2_fjLj8192ELj1ELj1ELj8ELj16ENS_18Kernel_traits_baseILj8192ES2_S2_S2_S2_fjLj256EEEEELb1ELb1ELb0ELb0EEEvNS_9BwdParamsE
        .type           _ZN10layer_norm13ln_bwd_kernelINS_13Kernel_traitsI6__halfS2_S2_S2_fjLj8192ELj1ELj1ELj8ELj16ENS_18Kernel_traits_baseILj8192ES2_S2_S2_S2_fjLj256EEEEELb1ELb1ELb0ELb0EEEvNS_9BwdParamsE,@function
        .size           _ZN10layer_norm13ln_bwd_kernelINS_13Kernel_traitsI6__halfS2_S2_S2_fjLj8192ELj1ELj1ELj8ELj16ENS_18Kernel_traits_baseILj8192ES2_S2_S2_S2_fjLj256EEEEELb1ELb1ELb0ELb0EEEvNS_9BwdParamsE,(.L_x_15612 - _ZN10layer_norm13ln_bwd_kernelINS_13Kernel_traitsI6__halfS2_S2_S2_fjLj8192ELj1ELj1ELj8ELj16ENS_18Kernel_traits_baseILj8192ES2_S2_S2_S2_fjLj256EEEEELb1ELb1ELb0ELb0EEEvNS_9BwdParamsE)
        .other          _ZN10layer_norm13ln_bwd_kernelINS_13Kernel_traitsI6__halfS2_S2_S2_fjLj8192ELj1ELj1ELj8ELj16ENS_18Kernel_traits_baseILj8192ES2_S2_S2_S2_fjLj256EEEEELb1ELb1ELb0ELb0EEEvNS_9BwdParamsE,@"STO_CUDA_ENTRY STV_DEFAULT"
_ZN10layer_norm13ln_bwd_kernelINS_13Kernel_traitsI6__halfS2_S2_S2_fjLj8192ELj1ELj1ELj8ELj16ENS_18Kernel_traits_baseILj8192ES2_S2_S2_S2_fjLj256EEEEELb1ELb1ELb0ELb0EEEvNS_9BwdParamsE:
.text._ZN10layer_norm13ln_bwd_kernelINS_13Kernel_traitsI6__halfS2_S2_S2_fjLj8192ELj1ELj1ELj8ELj16ENS_18Kernel_traits_baseILj8192ES2_S2_S2_S2_fjLj256EEEEELb1ELb1ELb0ELb0EEEvNS_9BwdParamsE:
        /* <DEDUP_REMOVED lines=151> */
.L_x_2482:
[----:B------:R-:W0:Y:S08]  /*0970*/  @P0 LDC.64 R172, c[0x0][0x3e0] ;  /* 0x0000f800ffac0b82 */ /* 0x000e300000000a00 */
[----:B------:R-:W1:Y:S08]  /*0980*/  LDC.64 R174, c[0x0][0x3c0] ;  /* 0x0000f000ffae7b82 */ /* 0x000e700000000a00 */
[----:B------:R-:W2:Y:S01]  /*0990*/  LDC R197, c[0x0][0x388] ;  /* 0x0000e200ffc57b82 */ /* 0x000ea20000000800 */
[----:B0-----:R-:W-:-:S05]  /*09a0*/  @P0 IMAD.WIDE R172, R200, 0x2, R172 ;  /* 0x00000002c8ac0825 */ /* 0x001fca00078e02ac */
[----:B-----5:R0:W5:Y:S01]  /*09b0*/  @P0 LDG.E.U16 R235, desc[UR8][R172.64] ;  /* 0x00000008aceb0981 */ /* 0x020162000c1e1500 */
[----:B-1----:R-:W-:-:S06]  /*09c0*/  IMAD.WIDE R174, R200, 0x4, R174 ;  /* 0x00000004c8ae7825 */ /* 0x002fcc00078e02ae */
[----:B------:R-:W3:Y:S01]  /*09d0*/  LDG.E R174, desc[UR8][R174.64] ;  /* 0x00000008aeae7981 */ /* 0x000ee2000c1e1900 */
[----:B0-----:R-:W0:Y:S02]  /*09e0*/  LDC.64 R172, c[0x0][0x3c8] ;  /* 0x0000f200ffac7b82 */ /* 0x001e240000000a00 */
[----:B0-----:R-:W-:-:S05]  /*09f0*/  IMAD.WIDE R172, R200, 0x4, R172 ;  /* 0x00000004c8ac7825 */ /* 0x001fca00078e02ac */
[----:B------:R0:W5:Y:S01]  /*0a00*/  LDG.E R234, desc[UR8][R172.64] ;  /* 0x00000008acea7981 */ /* 0x000162000c1e1900 */
[----:B------:R-:W1:Y:S01]  /*0a10*/  S2R R198, SR_TID.X ;  /* 0x0000000000c67919 */ /* 0x000e620000002100 */
[----:B--2---:R-:W-:Y:S01]  /*0a20*/  IMAD R176, R200, R197, RZ ;  /* 0x000000c5c8b07224 */ /* 0x004fe200078e02ff */
[----:B------:R-:W-:-:S04]  /*0a30*/  ISETP.GE.U32.AND P5, PT, R201, 0x100, PT ;  /* 0x00000100c900780c */ /* 0x000fc80003fa6070 */
[----:B------:R-:W-:-:S04]  /*0a40*/  SHF.R.S32.HI R177, RZ, 0x1f, R176 ;  /* 0x0000001fffb17819 */ /* 0x000fc800000114b0 */
[----:B------:R-:W-:Y:S01]  /*0a50*/  LEA.HI R177, R177, R176, RZ, 0x3 ;  /* 0x000000b0b1b17211 */ /* 0x000fe200078f18ff */
[----:B------:R-:W-:Y:S01]  /*0a60*/  BSSY.RECONVERGENT B0, `(.L_x_2441) ;  /* 0x0000069000007945 */ /* 0x000fe20003800200 */
[----:B------:R-:W-:Y:S02]  /*0a70*/  ISETP.NE.AND P6, PT, RZ, UR7, PT ;  /* 0x00000007ff007c0c */ /* 0x000fe4000bfc5270 */
[----:B------:R-:W-:Y:S02]  /*0a80*/  CS2R R182, SRZ ;  /* 0x0000000000b67805 */ /* 0x000fe4000001ff00 */
[C---:B------:R-:W-:Y:S02]  /*0a90*/  ISETP.GE.U32.AND P4, PT, R201.reuse, 0x200, PT ;  /* 0x00000200c900780c */ /* 0x040fe40003f86070 */
[C---:B------:R-:W-:Y:S02]  /*0aa0*/  ISETP.GE.U32.AND P3, PT, R201.reuse, 0x300, PT ;  /* 0x00000300c900780c */ /* 0x040fe40003f66070 */
[----:B------:R-:W-:-:S02]  /*0ab0*/  ISETP.GE.U32.AND P2, PT, R201, 0x400, PT ;  /* 0x00000400c900780c */ /* 0x000fc40003f46070 */
[----:B-1----:R-:W-:-:S04]  /*0ac0*/  LEA.HI.SX32 R199, R177, R198, 0x1d ;  /* 0x000000c6b1c77211 */ /* 0x002fc800078feaff */
[----:B------:R-:W-:Y:S02]  /*0ad0*/  MOV R181, R199 ;  /* 0x000000c700b57202 */ /* 0x000fe40000000f00 */
[----:B---3--:R-:W-:Y:S01]  /*0ae0*/  FSEL R180, R174, RZ, !P6 ;  /* 0x000000ffaeb47208 */ /* 0x008fe20007000000 */
[----:B0-----:R-:W-:Y:S06]  /*0af0*/  @!P5 BRA `(.L_x_2442) ;  /* 0x00000004007cd947 */ /* 0x001fec0003800000 */
[----:B------:R-:W0:Y:S08]  /*0b00*/  LDC.64 R172, c[0x0][0x3a8] ;  /* 0x0000ea00ffac7b82 */ /* 0x000e300000000a00 */
[----:B------:R-:W1:Y:S01]  /*0b10*/  LDC.64 R176, c[0x0][0x428] ;  /* 0x00010a00ffb07b82 */ /* 0x000e620000000a00 */
[----:B----4-:R-:W-:-:S07]  /*0b20*/  ISETP.NE.U32.AND P1, PT, RZ, UR10, PT ;  /* 0x0000000aff007c0c */ /* 0x010fce000bf25070 */
[----:B------:R-:W2:Y:S01]  /*0b30*/  LDC.64 R182, c[0x0][0x3b0] ;  /* 0x0000ec00ffb67b82 */ /* 0x000ea20000000a00 */
[----:B0-----:R-:W-:-:S06]  /*0b40*/  IMAD.WIDE.U32 R172, R199, 0x10, R172 ;  /* 0x00000010c7ac7825 */ /* 0x001fcc00078e00ac */
[----:B------:R-:W3:Y:S01]  /*0b50*/  LDG.E.128 R172, desc[UR8][R172.64] ;  /* 0x00000008acac7981 */ /* 0x000ee2000c1e1d00 */
[----:B-1----:R-:W-:-:S06]  /*0b60*/  IMAD.WIDE.U32 R176, R199, 0x10, R176 ;  /* 0x00000010c7b07825 */ /* 0x002fcc00078e00b0 */
[----:B------:R-:W4:Y:S01]  /*0b70*/  LDG.E.128 R176, desc[UR8][R176.64] ;  /* 0x00000008b0b07981 */ /* 0x000f22000c1e1d00 */
[----:B------:R-:W-:Y:S01]  /*0b80*/  ISETP.NE.AND.EX P1, PT, RZ, UR11, PT, P1 ;  /* 0x0000000bff007c0c */ /* 0x000fe2000bf25310 */
[----:B--2---:R-:W-:-:S04]  /*0b90*/  IMAD.WIDE.U32 R182, R199, 0x8, R182 ;  /* 0x00000008c7b67825 */ /* 0x004fc800078e00b6 */
[--C-:B------:R-:W-:Y:S01]  /*0ba0*/  HADD2.F32 R232, -RZ, R160.reuse.H0_H0 ;  /* 0x200000a0ffe87230 */ /* 0x100fe20000004100 */
[----:B------:R-:W5:Y:S07]  /*0bb0*/  LDG.E.64 R250, desc[UR8][R182.64] ;  /* 0x00000008b6fa7981 */ /* 0x000f6e000c1e1b00 */
[----:B------:R-:W0:Y:S01]  /*0bc0*/  @P1 LDC.64 R184, c[0x0][0x438] ;  /* 0x00010e00ffb81b82 */ /* 0x000e220000000a00 */
[----:B------:R-:W-:Y:S02]  /*0bd0*/  HADD2.F32 R226, -RZ, R161.H1_H1 ;  /* 0x300000a1ffe27230 */ /* 0x000fe40000004100 */
[----:B------:R-:W-:-:S02]  /*0be0*/  HADD2.F32 R230, -RZ, R160.H1_H1 ;  /* 0x300000a0ffe67230 */ /* 0x000fc40000004100 */
[----:B------:R-:W-:Y:S02]  /*0bf0*/  HADD2.F32 R228, -RZ, R161.H0_H0 ;  /* 0x200000a1ffe47230 */ /* 0x000fe40000004100 */
[----:B0-----:R-:W-:-:S05]  /*0c00*/  @P1 IMAD.WIDE.U32 R184, R199, 0x10, R184 ;  /* 0x00000010c7b81825 */ /* 0x001fca00078e00b8 */
[----:B------:R4:W5:Y:S01]  /*0c10*/  @P1 LDG.E.128 R32, desc[UR8][R184.64] ;  /* 0x00000008b8201981 */ /* 0x000962000c1e1d00 */
[----:B------:R-:W-:Y:S02]  /*0c20*/  HADD2.F32 R224, -RZ, R162.H0_H0 ;  /* 0x200000a2ffe07230 */ /* 0x000fe40000004100 */
[----:B------:R-:W-:Y:S02]  /*0c30*/  HADD2.F32 R220, -RZ, R163.H0_H0 ;  /* 0x200000a3ffdc7230 */ /* 0x000fe40000004100 */
[----:B---3--:R-:W-:Y:S02]  /*0c40*/  HADD2.F32 R223, -RZ, R173.H1_H1 ;  /* 0x300000adffdf7230 */ /* 0x008fe40000004100 */
[--C-:B------:R-:W-:Y:S02]  /*0c50*/  HADD2.F32 R187, -RZ, R172.reuse.H0_H0 ;  /* 0x200000acffbb7230 */ /* 0x100fe40000004100 */
[----:B------:R-:W-:Y:S02]  /*0c60*/  HADD2.F32 R219, -RZ, R172.H1_H1 ;  /* 0x300000acffdb7230 */ /* 0x000fe40000004100 */
[----:B------:R-:W-:Y:S01]  /*0c70*/  FADD.FTZ R223, -R180, R223 ;  /* 0x000000dfb4df7221 */ /* 0x000fe20000010100 */
[----:B------:R-:W-:-:S02]  /*0c80*/  HADD2.F32 R225, -RZ, R174.H0_H0 ;  /* 0x200000aeffe17230 */ /* 0x000fc40000004100 */
[----:B------:R-:W-:Y:S01]  /*0c90*/  FADD.FTZ R187, -R180, R187 ;  /* 0x000000bbb4bb7221 */ /* 0x000fe20000010100 */
[----:B------:R-:W-:Y:S02]  /*0ca0*/  HADD2.F32 R181, -RZ, R174.H1_H1 ;  /* 0x300000aeffb57230 */ /* 0x000fe40000004100 */
[----:B----4-:R-:W-:Y:S02]  /*0cb0*/  HADD2.F32 R185, -RZ, R176.H0_H0 ;  /* 0x200000b0ffb97230 */ /* 0x010fe40000004100 */
[--C-:B------:R-:W-:Y:S02]  /*0cc0*/  HADD2.F32 R183, -RZ, R177.reuse.H0_H0 ;  /* 0x200000b1ffb77230 */ /* 0x100fe40000004100 */
[----:B------:R-:W-:Y:S02]  /*0cd0*/  HADD2.F32 R174, -RZ, R177.H1_H1 ;  /* 0x300000b1ffae7230 */ /* 0x000fe40000004100 */
[----:B------:R-:W-:Y:S02]  /*0ce0*/  HADD2.F32 R243, -RZ, R178.H0_H0 ;  /* 0x200000b2fff37230 */ /* 0x000fe40000004100 */
[----:B------:R-:W-:-:S02]  /*0cf0*/  HADD2.F32 R177, -RZ, R179.H0_H0 ;  /* 0x200000b3ffb17230 */ /* 0x000fc40000004100 */
[----:B------:R-:W-:Y:S02]  /*0d00*/  HADD2.F32 R172, -RZ, R179.H1_H1 ;  /* 0x300000b3ffac7230 */ /* 0x000fe40000004100 */
[C---:B-----5:R-:W-:Y:S01]  /*0d10*/  FMUL.FTZ R227, R234.reuse, R223 ;  /* 0x000000dfeae37220 */ /* 0x060fe20000410000 */
[----:B------:R-:W-:Y:S02]  /*0d20*/  HADD2.F32 R178, -RZ, R178.H1_H1 ;  /* 0x300000b2ffb27230 */ /* 0x000fe40000004100 */
[----:B------:R-:W-:Y:S02]  /*0d30*/  HADD2.F32 R179, -RZ, R162.H1_H1 ;  /* 0x300000a2ffb37230 */ /* 0x000fe40000004100 */
[----:B------:R-:W-:Y:S01]  /*0d40*/  FMUL.FTZ R233, R234, R187 ;  /* 0x000000bbeae97220 */ /* 0x000fe20000410000 */
[----:B------:R-:W-:Y:S02]  /*0d50*/  HADD2.F32 R221, -RZ, R173.H0_H0 ;  /* 0x200000adffdd7230 */ /* 0x000fe40000004100 */
[----:B------:R-:W-:Y:S01]  /*0d60*/  FADD.FTZ R219, -R180, R219 ;  /* 0x000000dbb4db7221 */ /* 0x000fe20000010100 */
[----:B------:R-:W-:-:S02]  /*0d70*/  HADD2.F32 R176, -RZ, R176.H1_H1 ;  /* 0x300000b0ffb07230 */ /* 0x000fc40000004100 */
[----:B------:R-:W-:Y:S01]  /*0d80*/  FMUL.FTZ R232, R232, R185 ;  /* 0x000000b9e8e87220 */ /* 0x000fe20000410000 */
[-C--:B------:R-:W-:Y:S01]  /*0d90*/  FMUL.FTZ R226, R226, R174.reuse ;  /* 0x000000aee2e27220 */ /* 0x080fe20000410000 */
[----:B------:R-:W-:Y:S01]  /*0da0*/  FADD.FTZ R99, R99, R174 ;  /* 0x000000ae63637221 */ /* 0x000fe20000010000 */
[----:B------:R-:W-:Y:S01]  /*0db0*/  FFMA.FTZ R131, R227, R174, R131 ;  /* 0x000000aee3837223 */ /* 0x000fe20000010083 */
[----:B------:R-:W-:Y:S01]  /*0dc0*/  FMUL.FTZ R222, R179, R178 ;  /* 0x000000b2b3de7220 */ /* 0x000fe20000410000 */
[----:B------:R-:W-:Y:S01]  /*0dd0*/  FMUL.FTZ R231, R234, R219 ;  /* 0x000000dbeae77220 */ /* 0x000fe20000410000 */
[----:B------:R-:W-:Y:S01]  /*0de0*/  FADD.FTZ R221, -R180, R221 ;  /* 0x000000ddb4dd7221 */ /* 0x000fe20000010100 */
[----:B------:R-:W-:Y:S01]  /*0df0*/  FMUL.FTZ R230, R230, R176 ;  /* 0x000000b0e6e67220 */ /* 0x000fe20000410000 */
[----:B------:R-:W-:Y:S01]  /*0e00*/  FADD.FTZ R179, RZ, R232 ;  /* 0x000000e8ffb37221 */ /* 0x000fe20000010000 */
[----:B------:R-:W-:Y:S01]  /*0e10*/  FFMA.FTZ R174, R233, R232, RZ ;  /* 0x000000e8e9ae7223 */ /* 0x000fe200000100ff */
[----:B------:R-:W-:Y:S01]  /*0e20*/  FMUL.FTZ R229, R234, R221 ;  /* 0x000000ddeae57220 */ /* 0x000fe20000410000 */
[----:B------:R-:W-:Y:S01]  /*0e30*/  FMUL.FTZ R228, R228, R183 ;  /* 0x000000b7e4e47220 */ /* 0x000fe20000410000 */
[----:B------:R-:W-:Y:S01]  /*0e40*/  FADD.FTZ R179, R179, R230 ;  /* 0x000000e6b3b37221 */ /* 0x000fe20000010000 */
[----:B------:R-:W-:Y:S01]  /*0e50*/  FFMA.FTZ R174, R231, R230, R174 ;  /* 0x000000e6e7ae7223 */ /* 0x000fe200000100ae */
[----:B------:R-:W-:-:S02]  /*0e60*/  FADD.FTZ R225, -R180, R225 ;  /* 0x000000e1b4e17221 */ /* 0x000fc40000010100 */
[----:B------:R-:W-:Y:S01]  /*0e70*/  FADD.FTZ R179, R179, R228 ;  /* 0x000000e4b3b37221 */ /* 0x000fe20000010000 */
[----:B------:R-:W-:Y:S01]  /*0e80*/  FFMA.FTZ R174, R229, R228, R174 ;  /* 0x000000e4e5ae7223 */ /* 0x000fe200000100ae */
[--C-:B------:R-:W-:Y:S02]  /*0e90*/  HADD2.F32 R173, -RZ, R175.reuse.H0_H0 ;  /* 0x200000afffad7230 */ /* 0x100fe40000004100 */
[----:B------:R-:W-:Y:S01]  /*0ea0*/  FMUL.FTZ R225, R234, R225 ;  /* 0x000000e1eae17220 */ /* 0x000fe20000410000 */
[----:B------:R-:W-:Y:S01]  /*0eb0*/  FADD.FTZ R181, -R180, R181 ;  /* 0x000000b5b4b57221 */ /* 0x000fe20000010100 */
[----:B------:R-:W-:Y:S01]  /*0ec0*/  FMUL.FTZ R224, R224, R243 ;  /* 0x000000f3e0e07220 */ /* 0x000fe20000410000 */
[----:B------:R-:W-:Y:S01]  /*0ed0*/  FADD.FTZ R179, R179, R226 ;  /* 0x000000e2b3b37221 */ /* 0x000fe20000010000 */
[----:B------:R-:W-:Y:S01]  /*0ee0*/  FFMA.FTZ R174, R227, R226, R174 ;  /* 0x000000e2e3ae7223 */ /* 0x000fe200000100ae */
[----:B------:R-:W-:Y:S02]  /*0ef0*/  HADD2.F32 R175, -RZ, R175.H1_H1 ;  /* 0x300000afffaf7230 */ /* 0x000fe40000004100 */
[----:B------:R-:W-:Y:S01]  /*0f00*/  FMUL.FTZ R223, R234, R181 ;  /* 0x000000b5eadf7220 */ /* 0x000fe20000410000 */
[----:B------:R-:W-:Y:S01]  /*0f10*/  FADD.FTZ R173, -R180, R173 ;  /* 0x000000adb4ad7221 */ /* 0x000fe20000010100 */
[----:B------:R-:W-:Y:S01]  /*0f20*/  FADD.FTZ R179, R179, R224 ;  /* 0x000000e0b3b37221 */ /* 0x000fe20000010000 */
[----:B------:R-:W-:Y:S01]  /*0f30*/  FFMA.FTZ R174, R225, R224, R174 ;  /* 0x000000e0e1ae7223 */ /* 0x000fe200000100ae */
[----:B------:R-:W-:-:S02]  /*0f40*/  HADD2.F32 R181, -RZ, R163.H1_H1 ;  /* 0x300000a3ffb57230 */ /* 0x000fc40000004100 */
        /* <DEDUP_REMOVED lines=26> */
.L_x_2442:
[----:B----4-:R-:W-:Y:S05]  /*10f0*/  BSYNC.RECONVERGENT B0 ;  /* 0x0000000000007941 */ /* 0x010fea0003800200 */
.L_x_2441:
        /* <DEDUP_REMOVED lines=11> */
[--C-:B------:R-:W-:Y:S02]  /*11b0*/  HADD2.F32 R216, -RZ, R152.reuse.H0_H0 ;  /* 0x20000098ffd87230 */ /* 0x100fe40000004100 */
[----:B------:R-:W-:Y:S02]  /*11c0*/  HADD2.F32 R214, -RZ, R152.H1_H1 ;  /* 0x30000098ffd67230 */ /* 0x000fe40000004100 */
[----:B------:R-:W-:Y:S02]  /*11d0*/  HADD2.F32 R212, -RZ, R153.H0_H0 ;  /* 0x20000099ffd47230 */ /* 0x000fe40000004100 */
[----:B--2---:R-:W-:-:S04]  /*11e0*/  IMAD.WIDE.U32 R184, R181, 0x8, R184 ;  /* 0x00000008b5b87825 */ /* 0x004fc800078e00b8 */
[----:B------:R-:W-:Y:S01]  /*11f0*/  HADD2.F32 R210, -RZ, R153.H1_H1 ;  /* 0x30000099ffd27230 */ /* 0x000fe20000004100 */
[----:B------:R-:W5:Y:S01]  /*1200*/  LDG.E.64 R240, desc[UR8][R184.64] ;  /* 0x00000008b8f07981 */ /* 0x000f62000c1e1b00 */
[----:B------:R-:W0:Y:S01]  /*1210*/  @P1 LDC.64 R186, c[0x0][0x438] ;  /* 0x00010e00ffba1b82 */ /* 0x000e220000000a00 */
[----:B------:R-:W-:Y:S02]  /*1220*/  HADD2.F32 R208, -RZ, R154.H0_H0 ;  /* 0x2000009affd07230 */ /* 0x000fe40000004100 */
[----:B0-----:R-:W-:-:S05]  /*1230*/  @P1 IMAD.WIDE.U32 R186, R181, 0x10, R186 ;  /* 0x00000010b5ba1825 */ /* 0x001fca00078e00ba */
[----:B------:R4:W5:Y:S01]  /*1240*/  @P1 LDG.E.128 R28, desc[UR8][R186.64] ;  /* 0x00000008ba1c1981 */ /* 0x000962000c1e1d00 */
[----:B------:R-:W-:Y:S01]  /*1250*/  HADD2.F32 R204, -RZ, R155.H0_H0 ;  /* 0x2000009bffcc7230 */ /* 0x000fe20000004100 */
[----:B------:R-:W-:Y:S01]  /*1260*/  IADD3 R181, PT, PT, R181, 0x100, RZ ;  /* 0x00000100b5b57810 */ /* 0x000fe20007ffe0ff */
[--C-:B---3--:R-:W-:Y:S02]  /*1270*/  HADD2.F32 R207, -RZ, R172.reuse.H0_H0 ;  /* 0x200000acffcf7230 */ /* 0x108fe40000004100 */
[----:B------:R-:W-:-:S03]  /*1280*/  HADD2.F32 R209, -RZ, R172.H1_H1 ;  /* 0x300000acffd17230 */ /* 0x000fc60000004100 */
[----:B------:R-:W-:Y:S01]  /*1290*/  FADD.FTZ R207, -R180, R207 ;  /* 0x000000cfb4cf7221 */ /* 0x000fe20000010100 */
[--C-:B----4-:R-:W-:Y:S02]  /*12a0*/  HADD2.F32 R187, -RZ, R176.reuse.H0_H0 ;  /* 0x200000b0ffbb7230 */ /* 0x110fe40000004100 */
[--C-:B------:R-:W-:Y:S02]  /*12b0*/  HADD2.F32 R211, -RZ, R173.reuse.H0_H0 ;  /* 0x200000adffd37230 */ /* 0x100fe40000004100 */
[----:B-----5:R-:W-:Y:S01]  /*12c0*/  FMUL.FTZ R217, R234, R207 ;  /* 0x000000cfead97220 */ /* 0x020fe20000410000 */
[----:B------:R-:W-:Y:S02]  /*12d0*/  HADD2.F32 R176, -RZ, R176.H1_H1 ;  /* 0x300000b0ffb07230 */ /* 0x000fe40000004100 */
[----:B------:R-:W-:Y:S01]  /*12e0*/  FADD.FTZ R209, -R180, R209 ;  /* 0x000000d1b4d17221 */ /* 0x000fe20000010100 */
[----:B------:R-:W-:Y:S01]  /*12f0*/  FMUL.FTZ R216, R216, R187 ;  /* 0x000000bbd8d87220 */ /* 0x000fe20000410000 */
[----:B------:R-:W-:-:S02]  /*1300*/  HADD2.F32 R245, -RZ, R173.H1_H1 ;  /* 0x300000adfff57230 */ /* 0x000fc40000004100 */
[----:B------:R-:W-:Y:S01]  /*1310*/  FADD.FTZ R211, -R180, R211 ;  /* 0x000000d3b4d37221 */ /* 0x000fe20000010100 */
[----:B------:R-:W-:Y:S02]  /*1320*/  HADD2.F32 R243, -RZ, R177.H0_H0 ;  /* 0x200000b1fff37230 */ /* 0x000fe40000004100 */
[----:B------:R-:W-:Y:S01]  /*1330*/  FMUL.FTZ R215, R234, R209 ;  /* 0x000000d1ead77220 */ /* 0x000fe20000410000 */
[----:B------:R-:W-:Y:S01]  /*1340*/  FMUL.FTZ R214, R214, R176 ;  /* 0x000000b0d6d67220 */ /* 0x000fe20000410000 */
[----:B------:R-:W-:Y:S01]  /*1350*/  FADD.FTZ R183, R183, R216 ;  /* 0x000000d8b7b77221 */ /* 0x000fe20000010000 */
[----:B------:R-:W-:Y:S01]  /*1360*/  FFMA.FTZ R182, R217, R216, R182 ;  /* 0x000000d8d9b67223 */ /* 0x000fe200000100b6 */
[--C-:B------:R-:W-:Y:S02]  /*1370*/  HADD2.F32 R205, -RZ, R174.reuse.H0_H0 ;  /* 0x200000aeffcd7230 */ /* 0x100fe40000004100 */
[----:B------:R-:W-:Y:S01]  /*1380*/  FMUL.FTZ R213, R234, R211 ;  /* 0x000000d3ead57220 */ /* 0x000fe20000410000 */
[----:B------:R-:W-:-:S02]  /*1390*/  HADD2.F32 R203, -RZ, R174.H1_H1 ;  /* 0x300000aeffcb7230 */ /* 0x000fc40000004100 */
[----:B------:R-:W-:Y:S01]  /*13a0*/  FADD.FTZ R211, -R180, R245 ;  /* 0x000000f5b4d37221 */ /* 0x000fe20000010100 */
[----:B------:R-:W-:Y:S02]  /*13b0*/  HADD2.F32 R174, -RZ, R177.H1_H1 ;  /* 0x300000b1ffae7230 */ /* 0x000fe40000004100 */
[----:B------:R-:W-:Y:S01]  /*13c0*/  FMUL.FTZ R212, R212, R243 ;  /* 0x000000f3d4d47220 */ /* 0x000fe20000410000 */
[----:B------:R-:W-:Y:S01]  /*13d0*/  FADD.FTZ R183, R183, R214 ;  /* 0x000000d6b7b77221 */ /* 0x000fe20000010000 */
[----:B------:R-:W-:Y:S01]  /*13e0*/  FFMA.FTZ R182, R215, R214, R182 ;  /* 0x000000d6d7b67223 */ /* 0x000fe200000100b6 */
[----:B------:R-:W-:Y:S02]  /*13f0*/  HADD2.F32 R185, -RZ, R178.H0_H0 ;  /* 0x200000b2ffb97230 */ /* 0x000fe40000004100 */
[----:B------:R-:W-:Y:S01]  /*1400*/  FMUL.FTZ R211, R234, R211 ;  /* 0x000000d3ead37220 */ /* 0x000fe20000410000 */
[----:B------:R-:W-:Y:S01]  /*1410*/  FADD.FTZ R205, -R180, R205 ;  /* 0x000000cdb4cd7221 */ /* 0x000fe20000010100 */
[----:B------:R-:W-:Y:S01]  /*1420*/  FMUL.FTZ R210, R210, R174 ;  /* 0x000000aed2d27220 */ /* 0x000fe20000410000 */
[----:B------:R-:W-:Y:S01]  /*1430*/  FADD.FTZ R183, R183, R212 ;  /* 0x000000d4b7b77221 */ /* 0x000fe20000010000 */
[----:B------:R-:W-:Y:S01]  /*1440*/  FFMA.FTZ R182, R213, R212, R182 ;  /* 0x000000d4d5b67223 */ /* 0x000fe200000100b6 */
[----:B------:R-:W-:-:S02]  /*1450*/  HADD2.F32 R177, -RZ, R179.H0_H0 ;  /* 0x200000b3ffb17230 */ /* 0x000fc40000004100 */
[----:B------:R-:W-:Y:S02]  /*1460*/  HADD2.F32 R172, -RZ, R179.H1_H1 ;  /* 0x300000b3ffac7230 */ /* 0x000fe40000004100 */
[----:B------:R-:W-:Y:S01]  /*1470*/  FMUL.FTZ R209, R234, R205 ;  /* 0x000000cdead17220 */ /* 0x000fe20000410000 */
[--C-:B------:R-:W-:Y:S02]  /*1480*/  HADD2.F32 R173, -RZ, R175.reuse.H0_H0 ;  /* 0x200000afffad7230 */ /* 0x100fe40000004100 */
[----:B------:R-:W-:Y:S01]  /*1490*/  FADD.FTZ R203, -R180, R203 ;  /* 0x000000cbb4cb7221 */ /* 0x000fe20000010100 */
[----:B------:R-:W-:Y:S02]  /*14a0*/  HADD2.F32 R178, -RZ, R178.H1_H1 ;  /* 0x300000b2ffb27230 */ /* 0x000fe40000004100 */
[----:B------:R-:W-:Y:S01]  /*14b0*/  FMUL.FTZ R208, R208, R185 ;  /* 0x000000b9d0d07220 */ /* 0x000fe20000410000 */
[----:B------:R-:W-:Y:S02]  /*14c0*/  HADD2.F32 R179, -RZ, R154.H1_H1 ;  /* 0x3000009affb37230 */ /* 0x000fe40000004100 */
        /* <DEDUP_REMOVED lines=36> */
.L_x_2444:
[----:B------:R-:W-:Y:S05]  /*1710*/  BSYNC.RECONVERGENT B0 ;  /* 0x0000000000007941 */ /* 0x000fea0003800200 */
.L_x_2443:
        /* <DEDUP_REMOVED lines=16> */
[----:B------:R-:W-:Y:S02]  /*1820*/  HADD2.F32 R192, -RZ, R146.H0_H0 ;  /* 0x20000092ffc07230 */ /* 0x000fe40000004100 */
[--C-:B------:R-:W-:Y:S02]  /*1830*/  HADD2.F32 R194, -RZ, R145.reuse.H0_H0 ;  /* 0x20000091ffc27230 */ /* 0x100fe40000004100 */
[----:B------:R-:W-:Y:S02]  /*1840*/  HADD2.F32 R193, -RZ, R145.H1_H1 ;  /* 0x30000091ffc17230 */ /* 0x000fe40000004100 */
[----:B0-----:R-:W-:-:S05]  /*1850*/  @P1 IMAD.WIDE.U32 R18, R181, 0x10, R18 ;  /* 0x00000010b5121825 */ /* 0x001fca00078e0012 */
[----:B------:R0:W5:Y:S01]  /*1860*/  @P1 LDG.E.128 R24, desc[UR8][R18.64] ;  /* 0x0000000812181981 */ /* 0x000162000c1e1d00 */
[----:B------:R-:W-:Y:S01]  /*1870*/  IADD3 R181, PT, PT, R181, 0x100, RZ ;  /* 0x00000100b5b57810 */ /* 0x000fe20007ffe0ff */
[--C-:B---3--:R-:W-:Y:S02]  /*1880*/  HADD2.F32 R189, -RZ, R20.reuse.H1_H1 ;  /* 0x30000014ffbd7230 */ /* 0x108fe40000004100 */
[----:B------:R-:W-:Y:S02]  /*1890*/  HADD2.F32 R187, -RZ, R20.H0_H0 ;  /* 0x20000014ffbb7230 */ /* 0x000fe40000004100 */
[----:B------:R-:W-:Y:S02]  /*18a0*/  HADD2.F32 R179, -RZ, R22.H0_H0 ;  /* 0x20000016ffb37230 */ /* 0x000fe40000004100 */
[----:B------:R-:W-:Y:S01]  /*18b0*/  FADD.FTZ R189, -R180, R189 ;  /* 0x000000bdb4bd7221 */ /* 0x000fe20000010100 */
[--C-:B------:R-:W-:Y:S02]  /*18c0*/  HADD2.F32 R177, -RZ, R23.reuse.H0_H0 ;  /* 0x20000017ffb17230 */ /* 0x100fe40000004100 */
[----:B------:R-:W-:-:S02]  /*18d0*/  HADD2.F32 R17, -RZ, R23.H1_H1 ;  /* 0x30000017ff117230 */ /* 0x000fc40000004100 */
[----:B------:R-:W-:Y:S01]  /*18e0*/  FADD.FTZ R187, -R180, R187 ;  /* 0x000000bbb4bb7221 */ /* 0x000fe20000010100 */
[----:B----4-:R-:W-:Y:S02]  /*18f0*/  HADD2.F32 R23, -RZ, R172.H0_H0 ;  /* 0x200000acff177230 */ /* 0x010fe40000004100 */
[--C-:B------:R-:W-:Y:S02]  /*1900*/  HADD2.F32 R191, -RZ, R21.reuse.H0_H0 ;  /* 0x20000015ffbf7230 */ /* 0x100fe40000004100 */
[----:B------:R-:W-:Y:S02]  /*1910*/  HADD2.F32 R243, -RZ, R21.H1_H1 ;  /* 0x30000015fff37230 */ /* 0x000fe40000004100 */
[----:B-----5:R-:W-:Y:S01]  /*1920*/  FMUL.FTZ R189, R234, R189 ;  /* 0x000000bdeabd7220 */ /* 0x020fe20000410000 */
[----:B------:R-:W-:Y:S02]  /*1930*/  HADD2.F32 R21, -RZ, R22.H1_H1 ;  /* 0x30000016ff157230 */ /* 0x000fe40000004100 */
[----:B------:R-:W-:Y:S01]  /*1940*/  FADD.FTZ R179, -R180, R179 ;  /* 0x000000b3b4b37221 */ /* 0x000fe20000010100 */
[----:B0-----:R-:W-:-:S02]  /*1950*/  HADD2.F32 R18, -RZ, R172.H1_H1 ;  /* 0x300000acff127230 */ /* 0x001fc40000004100 */
[----:B------:R-:W-:Y:S01]  /*1960*/  FMUL.FTZ R190, R234, R187 ;  /* 0x000000bbeabe7220 */ /* 0x000fe20000410000 */
[----:B------:R-:W-:Y:S01]  /*1970*/  FMUL.FTZ R196, R196, R23 ;  /* 0x00000017c4c47220 */ /* 0x000fe20000410000 */
[----:B------:R-:W-:Y:S01]  /*1980*/  FADD.FTZ R191, -R180, R191 ;  /* 0x000000bfb4bf7221 */ /* 0x000fe20000010100 */
[----:B------:R-:W-:Y:S02]  /*1990*/  HADD2.F32 R19, -RZ, R174.H0_H0 ;  /* 0x200000aeff137230 */ /* 0x000fe40000004100 */
[-C--:B------:R-:W-:Y:S01]  /*19a0*/  FMUL.FTZ R195, R195, R18.reuse ;  /* 0x00000012c3c37220 */ /* 0x080fe20000410000 */
[--C-:B------:R-:W-:Y:S02]  /*19b0*/  HADD2.F32 R185, -RZ, R173.reuse.H0_H0 ;  /* 0x200000adffb97230 */ /* 0x100fe40000004100 */
[----:B------:R-:W-:Y:S01]  /*19c0*/  FADD.FTZ R81, R81, R18 ;  /* 0x0000001251517221 */ /* 0x000fe20000010000 */
[----:B------:R-:W-:Y:S01]  /*19d0*/  FFMA.FTZ R113, R189, R18, R113 ;  /* 0x00000012bd717223 */ /* 0x000fe20000010071 */
[----:B------:R-:W-:Y:S01]  /*19e0*/  FMUL.FTZ R22, R234, R179 ;  /* 0x000000b3ea167220 */ /* 0x000fe20000410000 */
[----:B------:R-:W-:Y:S01]  /*19f0*/  FADD.FTZ R21, -R180, R21 ;  /* 0x00000015b4157221 */ /* 0x000fe20000010100 */
[----:B------:R-:W-:Y:S01]  /*1a00*/  FADD.FTZ R18, R183, R196 ;  /* 0x000000c4b7127221 */ /* 0x000fe20000010000 */
[----:B------:R-:W-:Y:S01]  /*1a10*/  FFMA.FTZ R182, R190, R196, R182 ;  /* 0x000000c4beb67223 */ /* 0x000fe200000100b6 */
[----:B------:R-:W-:Y:S01]  /*1a20*/  FMUL.FTZ R188, R234, R191 ;  /* 0x000000bfeabc7220 */ /* 0x000fe20000410000 */
[----:B------:R-:W-:-:S02]  /*1a30*/  HADD2.F32 R20, -RZ, R173.H1_H1 ;  /* 0x300000adff147230 */ /* 0x000fc40000004100 */
[----:B------:R-:W-:Y:S01]  /*1a40*/  FADD.FTZ R80, R80, R23 ;  /* 0x0000001750507221 */ /* 0x000fe20000010000 */
[----:B------:R-:W-:Y:S02]  /*1a50*/  HADD2.F32 R174, -RZ, R174.H1_H1 ;  /* 0x300000aeffae7230 */ /* 0x000fe40000004100 */
[----:B------:R-:W-:Y:S01]  /*1a60*/  FFMA.FTZ R112, R190, R23, R112 ;  /* 0x00000017be707223 */ /* 0x000fe20000010070 */
[----:B------:R-:W-:Y:S02]  /*1a70*/  HADD2.F32 R191, -RZ, R146.H1_H1 ;  /* 0x30000092ffbf7230 */ /* 0x000fe40000004100 */
[----:B------:R-:W-:Y:S01]  /*1a80*/  FMUL.FTZ R192, R192, R19 ;  /* 0x00000013c0c07220 */ /* 0x000fe20000410000 */
[--C-:B------:R-:W-:Y:S02]  /*1a90*/  HADD2.F32 R173, -RZ, R175.reuse.H0_H0 ;  /* 0x200000afffad7230 */ /* 0x100fe40000004100 */
[----:B------:R-:W-:Y:S01]  /*1aa0*/  FADD.FTZ R76, R76, R19 ;  /* 0x000000134c4c7221 */ /* 0x000fe20000010000 */
[----:B------:R-:W-:-:S02]  /*1ab0*/  HADD2.F32 R172, -RZ, R175.H1_H1 ;  /* 0x300000afffac7230 */ /* 0x000fc40000004100 */
[----:B------:R-:W-:Y:S01]  /*1ac0*/  FFMA.FTZ R108, R22, R19, R108 ;  /* 0x00000013166c7223 */ /* 0x000fe2000001006c */
[----:B------:R-:W-:Y:S01]  /*1ad0*/  FMUL.FTZ R21, R234, R21 ;  /* 0x00000015ea157220 */ /* 0x000fe20000410000 */
[----:B------:R-:W-:Y:S01]  /*1ae0*/  FADD.FTZ R23, -R180, R243 ;  /* 0x000000f3b4177221 */ /* 0x000fe20000010100 */
[----:B------:R-:W-:Y:S01]  /*1af0*/  FMUL.FTZ R194, R194, R185 ;  /* 0x000000b9c2c27220 */ /* 0x000fe20000410000 */
[----:B------:R-:W-:Y:S01]  /*1b00*/  FADD.FTZ R19, R18, R195 ;  /* 0x000000c312137221 */ /* 0x000fe20000010000 */
[----:B------:R-:W-:Y:S01]  /*1b10*/  FFMA.FTZ R175, R189, R195, R182 ;  /* 0x000000c3bdaf7223 */ /* 0x000fe200000100b6 */
[-C--:B------:R-:W-:Y:S01]  /*1b20*/  FMUL.FTZ R191, R191, R174.reuse ;  /* 0x000000aebfbf7220 */ /* 0x080fe20000410000 */
[----:B------:R-:W-:Y:S01]  /*1b30*/  FADD.FTZ R77, R77, R174 ;  /* 0x000000ae4d4d7221 */ /* 0x000fe20000010000 */
[----:B------:R-:W-:Y:S01]  /*1b40*/  FFMA.FTZ R109, R21, R174, R109 ;  /* 0x000000ae156d7223 */ /* 0x000fe2000001006d */
[----:B------:R-:W-:Y:S01]  /*1b50*/  FADD.FTZ R177, -R180, R177 ;  /* 0x000000b1b4b17221 */ /* 0x000fe20000010100 */
        /* <DEDUP_REMOVED lines=9> */
[----:B------:R-:W-:-:S02]  /*1bf0*/  HADD2.F32 R20, -RZ, R147.H0_H0 ;  /* 0x20000093ff147230 */ /* 0x000fc40000004100 */
[----:B------:R-:W-:Y:S01]  /*1c00*/  FADD.FTZ R174, R175, R192 ;  /* 0x000000c0afae7221 */ /* 0x000fe20000010000 */
[----:B------:R-:W-:Y:S01]  /*1c10*/  FFMA.FTZ R176, R22, R192, R177 ;  /* 0x000000c016b07223 */ /* 0x000fe200000100b1 */
[----:B------:R-:W-:Y:S02]  /*1c20*/  HADD2.F32 R179, -RZ, R147.H1_H1 ;  /* 0x30000093ffb37230 */ /* 0x000fe40000004100 */
[----:B------:R-:W-:Y:S01]  /*1c30*/  FADD.FTZ R78, R78, R173 ;  /* 0x000000ad4e4e7221 */ /* 0x000fe20000010000 */
[-C--:B------:R-:W-:Y:S01]  /*1c40*/  FMUL.FTZ R20, R20, R173.reuse ;  /* 0x000000ad14147220 */ /* 0x080fe20000410000 */
[----:B------:R-:W-:Y:S01]  /*1c50*/  FFMA.FTZ R110, R19, R173, R110 ;  /* 0x000000ad136e7223 */ /* 0x000fe2000001006e */
        /* <DEDUP_REMOVED lines=13> */
.L_x_2446:
[----:B------:R-:W-:Y:S05]  /*1d30*/  BSYNC.RECONVERGENT B0 ;  /* 0x0000000000007941 */ /* 0x000fea0003800200 */
.L_x_2445:
[----:B------:R-:W-:Y:S04]  /*1d40*/  BSSY.RECONVERGENT B0, `(.L_x_2447) ;  /* 0x0000060000007945 */ /* 0x000fe80003800200 */
[----:B------:R-:W-:Y:S05]  /*1d50*/  @!P2 BRA `(.L_x_2448) ;  /* 0x000000040078a947 */ /* 0x000fea0003800000 */
[----:B------:R-:W0:Y:S08]  /*1d60*/  LDC.64 R4, c[0x0][0x3a8] ;  /* 0x0000ea00ff047b82 */ /* 0x000e300000000a00 */
[----:B------:R-:W1:Y:S01]  /*1d70*/  LDC.64 R2, c[0x0][0x428] ;  /* 0x00010a00ff027b82 */ /* 0x000e620000000a00 */
[----:B0-----:R-:W-:-:S06]  /*1d80*/  IMAD.WIDE.U32 R4, R181, 0x10, R4 ;  /* 0x00000010b5047825 */ /* 0x001fcc00078e0004 */
[----:B------:R-:W2:Y:S01]  /*1d90*/  LDG.E.128 R4, desc[UR8][R4.64] ;  /* 0x0000000804047981 */ /* 0x000ea2000c1e1d00 */
[----:B-1----:R-:W-:-:S05]  /*1da0*/  IMAD.WIDE.U32 R2, R181, 0x10, R2 ;  /* 0x00000010b5027825 */ /* 0x002fca00078e0002 */
[----:B------:R0:W3:Y:S01]  /*1db0*/  LDG.E.128 R8, desc[UR8][R2.64] ;  /* 0x0000000802087981 */ /* 0x0000e2000c1e1d00 */
[----:B------:R-:W-:-:S04]  /*1dc0*/  ISETP.NE.U32.AND P1, PT, RZ, UR10, PT ;  /* 0x0000000aff007c0c */ /* 0x000fc8000bf25070 */
[----:B------:R-:W-:Y:S01]  /*1dd0*/  ISETP.NE.AND.EX P1, PT, RZ, UR11, PT, P1 ;  /* 0x0000000bff007c0c */ /* 0x000fe2000bf25310 */
[----:B0-----:R-:W0:-:S12]  /*1de0*/  LDC.64 R2, c[0x0][0x3b0] ;  /* 0x0000ec00ff027b82 */ /* 0x001e180000000a00 */
[----:B------:R-:W1:Y:S01]  /*1df0*/  @P1 LDC.64 R12, c[0x0][0x438] ;  /* 0x00010e00ff0c1b82 */ /* 0x000e620000000a00 */
[----:B0-----:R-:W-:-:S05]  /*1e00*/  IMAD.WIDE.U32 R2, R181, 0x8, R2 ;  /* 0x00000008b5027825 */ /* 0x001fca00078e0002 */
[----:B------:R0:W5:Y:S01]  /*1e10*/  LDG.E.64 R238, desc[UR8][R2.64] ;  /* 0x0000000802ee7981 */ /* 0x000162000c1e1b00 */
[----:B-1----:R-:W-:-:S05]  /*1e20*/  @P1 IMAD.WIDE.U32 R12, R181, 0x10, R12 ;  /* 0x00000010b50c1825 */ /* 0x002fca00078e000c */
[----:B------:R1:W5:Y:S01]  /*1e30*/  @P1 LDG.E.128 R164, desc[UR8][R12.64] ;  /* 0x000000080ca41981 */ /* 0x000362000c1e1d00 */
[----:B0-----:R-:W-:Y:S02]  /*1e40*/  HADD2.F32 R2, -RZ, R136.H0_H0 ;  /* 0x20000088ff027230 */ /* 0x001fe40000004100 */
[--C-:B--2---:R-:W-:Y:S02]  /*1e50*/  HADD2.F32 R173, -RZ, R4.reuse.H1_H1 ;  /* 0x30000004ffad7230 */ /* 0x104fe40000004100 */
[--C-:B------:R-:W-:Y:S02]  /*1e60*/  HADD2.F32 R243, -RZ, R7.reuse.H0_H0 ;  /* 0x20000007fff37230 */ /* 0x100fe40000004100 */
[----:B------:R-:W-:Y:S02]  /*1e70*/  HADD2.F32 R7, -RZ, R7.H1_H1 ;  /* 0x30000007ff077230 */ /* 0x000fe40000004100 */
[----:B------:R-:W-:Y:S02]  /*1e80*/  HADD2.F32 R15, -RZ, R4.H0_H0 ;  /* 0x20000004ff0f7230 */ /* 0x000fe40000004100 */
[----:B-1----:R-:W-:Y:S01]  /*1e90*/  FADD.FTZ R13, -R180, R173 ;  /* 0x000000adb40d7221 */ /* 0x002fe20000010100 */
[----:B------:R-:W-:-:S02]  /*1ea0*/  HADD2.F32 R175, -RZ, R5.H0_H0 ;  /* 0x20000005ffaf7230 */ /* 0x000fc40000004100 */
[C---:B------:R-:W-:Y:S01]  /*1eb0*/  FADD.FTZ R173, -R180.reuse, R7 ;  /* 0x00000007b4ad7221 */ /* 0x040fe20000010100 */
[----:B---3--:R-:W-:Y:S02]  /*1ec0*/  HADD2.F32 R7, -RZ, R8.H0_H0 ;  /* 0x20000008ff077230 */ /* 0x008fe40000004100 */
[C---:B------:R-:W-:Y:S01]  /*1ed0*/  FADD.FTZ R15, -R180.reuse, R15 ;  /* 0x0000000fb40f7221 */ /* 0x040fe20000010100 */
[----:B------:R-:W-:Y:S02]  /*1ee0*/  HADD2.F32 R179, -RZ, R6.H0_H0 ;  /* 0x20000006ffb37230 */ /* 0x000fe40000004100 */
[----:B------:R-:W-:Y:S01]  /*1ef0*/  FADD.FTZ R177, -R180, R175 ;  /* 0x000000afb4b17221 */ /* 0x000fe20000010100 */
[----:B------:R-:W-:Y:S02]  /*1f00*/  HADD2.F32 R8, -RZ, R8.H1_H1 ;  /* 0x30000008ff087230 */ /* 0x000fe40000004100 */
[----:B-----5:R-:W-:Y:S01]  /*1f10*/  FMUL.FTZ R16, R234, R15 ;  /* 0x0000000fea107220 */ /* 0x020fe20000410000 */
[----:B------:R-:W-:-:S02]  /*1f20*/  HADD2.F32 R4, -RZ, R136.H1_H1 ;  /* 0x30000088ff047230 */ /* 0x000fc40000004100 */
[----:B------:R-:W-:Y:S01]  /*1f30*/  FMUL.FTZ R15, R2, R7 ;  /* 0x00000007020f7220 */ /* 0x000fe20000410000 */
[----:B------:R-:W-:Y:S01]  /*1f40*/  FADD.FTZ R185, -R180, R179 ;  /* 0x000000b3b4b97221 */ /* 0x000fe20000010100 */
[--C-:B------:R-:W-:Y:S02]  /*1f50*/  HADD2.F32 R175, -RZ, R11.reuse.H0_H0 ;  /* 0x2000000bffaf7230 */ /* 0x100fe40000004100 */
[C---:B------:R-:W-:Y:S01]  /*1f60*/  FMUL.FTZ R14, R234.reuse, R13 ;  /* 0x0000000dea0e7220 */ /* 0x040fe20000410000 */
[----:B------:R-:W-:Y:S02]  /*1f70*/  HADD2.F32 R172, -RZ, R11.H1_H1 ;  /* 0x3000000bffac7230 */ /* 0x000fe40000004100 */
[----:B------:R-:W-:Y:S01]  /*1f80*/  FMUL.FTZ R12, R234, R177 ;  /* 0x000000b1ea0c7220 */ /* 0x000fe20000410000 */
[----:B------:R-:W-:Y:S02]  /*1f90*/  HADD2.F32 R5, -RZ, R5.H1_H1 ;  /* 0x30000005ff057230 */ /* 0x000fe40000004100 */
[----:B------:R-:W-:Y:S01]  /*1fa0*/  FMUL.FTZ R13, R4, R8 ;  /* 0x00000008040d7220 */ /* 0x000fe20000410000 */
[----:B------:R-:W-:-:S02]  /*1fb0*/  HADD2.F32 R179, -RZ, R9.H0_H0 ;  /* 0x20000009ffb37230 */ /* 0x000fc40000004100 */
[----:B------:R-:W-:Y:S01]  /*1fc0*/  FADD.FTZ R2, R183, R15 ;  /* 0x0000000fb7027221 */ /* 0x000fe20000010000 */
[----:B------:R-:W-:Y:S02]  /*1fd0*/  HADD2.F32 R11, -RZ, R137.H0_H0 ;  /* 0x20000089ff0b7230 */ /* 0x000fe40000004100 */
[----:B------:R-:W-:Y:S01]  /*1fe0*/  FFMA.FTZ R177, R16, R15, R182 ;  /* 0x0000000f10b17223 */ /* 0x000fe200000100b6 */
[----:B------:R-:W-:Y:S02]  /*1ff0*/  HADD2.F32 R187, -RZ, R6.H1_H1 ;  /* 0x30000006ffbb7230 */ /* 0x000fe40000004100 */
[----:B------:R-:W-:Y:S02]  /*2000*/  HADD2.F32 R6, -RZ, R9.H1_H1 ;  /* 0x30000009ff067230 */ /* 0x000fe40000004100 */
[----:B------:R-:W-:Y:S01]  /*2010*/  FADD.FTZ R181, -R180, R5 ;  /* 0x00000005b4b57221 */ /* 0x000fe20000010100 */
[----:B------:R-:W-:Y:S02]  /*2020*/  HADD2.F32 R9, -RZ, R137.H1_H1 ;  /* 0x30000089ff097230 */ /* 0x000fe40000004100 */
[----:B------:R-:W-:Y:S01]  /*2030*/  FMUL.FTZ R11, R11, R179 ;  /* 0x000000b30b0b7220 */ /* 0x000fe20000410000 */
[----:B------:R-:W-:Y:S01]  /*2040*/  FADD.FTZ R2, R2, R13 ;  /* 0x0000000d02027221 */ /* 0x000fe20000010000 */
[----:B------:R-:W-:Y:S01]  /*2050*/  FFMA.FTZ R177, R14, R13, R177 ;  /* 0x0000000d0eb17223 */ /* 0x000fe200000100b1 */
[----:B------:R-:W-:Y:S01]  /*2060*/  FADD.FTZ R5, -R180, R187 ;  /* 0x000000bbb4057221 */ /* 0x000fe20000010100 */
[----:B------:R-:W-:Y:S01]  /*2070*/  FADD.FTZ R72, R72, R7 ;  /* 0x0000000748487221 */ /* 0x000fe20000010000 */
[----:B------:R-:W-:Y:S01]  /*2080*/  FFMA.FTZ R104, R16, R7, R104 ;  /* 0x0000000710687223 */ /* 0x000fe20000010068 */
[----:B------:R-:W-:-:S02]  /*2090*/  HADD2.F32 R187, -RZ, R10.H0_H0 ;  /* 0x2000000affbb7230 */ /* 0x000fc40000004100 */
[----:B------:R-:W-:Y:S01]  /*20a0*/  FMUL.FTZ R9, R9, R6 ;  /* 0x0000000609097220 */ /* 0x000fe20000410000 */
[----:B------:R-:W-:Y:S02]  /*20b0*/  HADD2.F32 R0, -RZ, R10.H1_H1 ;  /* 0x3000000aff007230 */ /* 0x000fe40000004100 */
[----:B------:R-:W-:Y:S01]  /*20c0*/  FMUL.FTZ R10, R234, R181 ;  /* 0x000000b5ea0a7220 */ /* 0x000fe20000410000 */
[--C-:B------:R-:W-:Y:S02]  /*20d0*/  HADD2.F32 R7, -RZ, R138.reuse.H0_H0 ;  /* 0x2000008aff077230 */ /* 0x100fe40000004100 */
[----:B------:R-:W-:Y:S01]  /*20e0*/  FADD.FTZ R2, R2, R11 ;  /* 0x0000000b02027221 */ /* 0x000fe20000010000 */
[----:B------:R-:W-:Y:S01]  /*20f0*/  FFMA.FTZ R177, R12, R11, R177 ;  /* 0x0000000b0cb17223 */ /* 0x000fe200000100b1 */
[----:B------:R-:W-:Y:S01]  /*2100*/  FADD.FTZ R74, R74, R179 ;  /* 0x000000b34a4a7221 */ /* 0x000fe20000010000 */
[----:B------:R-:W-:Y:S01]  /*2110*/  FFMA.FTZ R106, R12, R179, R106 ;  /* 0x000000b30c6a7223 */ /* 0x000fe2000001006a */
[----:B------:R-:W-:-:S02]  /*2120*/  HADD2.F32 R179, -RZ, R138.H1_H1 ;  /* 0x3000008affb37230 */ /* 0x000fc40000004100 */
[----:B------:R-:W-:Y:S01]  /*2130*/  FADD.FTZ R73, R73, R8 ;  /* 0x0000000849497221 */ /* 0x000fe20000010000 */
[----:B------:R-:W-:Y:S01]  /*2140*/  FFMA.FTZ R105, R14, R8, R105 ;  /* 0x000000080e697223 */ /* 0x000fe20000010069 */
[C---:B------:R-:W-:Y:S01]  /*2150*/  FMUL.FTZ R5, R234.reuse, R5 ;  /* 0x00000005ea057220 */ /* 0x040fe20000410000 */
[----:B------:R-:W-:Y:S01]  /*2160*/  FMUL.FTZ R8, R234, R185 ;  /* 0x000000b9ea087220 */ /* 0x000fe20000410000 */
[----:B------:R-:W-:Y:S01]  /*2170*/  FMUL.FTZ R7, R7, R187 ;  /* 0x000000bb07077220 */ /* 0x000fe20000410000 */
[----:B------:R-:W-:Y:S01]  /*2180*/  FADD.FTZ R2, R2, R9 ;  /* 0x0000000902027221 */ /* 0x000fe20000010000 */
[C---:B------:R-:W-:Y:S01]  /*2190*/  FFMA.FTZ R177, R10.reuse, R9, R177 ;  /* 0x000000090ab17223 */ /* 0x040fe200000100b1 */
[----:B------:R-:W-:Y:S01]  /*21a0*/  FADD.FTZ R75, R75, R6 ;  /* 0x000000064b4b7221 */ /* 0x000fe20000010000 */
[----:B------:R-:W-:Y:S01]  /*21b0*/  FFMA.FTZ R107, R10, R6, R107 ;  /* 0x000000060a6b7223 */ /* 0x000fe2000001006b */
[--C-:B------:R-:W-:Y:S02]  /*21c0*/  HADD2.F32 R4, -RZ, R139.reuse.H0_H0 ;  /* 0x2000008bff047230 */ /* 0x100fe40000004100 */
        /* <DEDUP_REMOVED lines=8> */
[C---:B------:R-:W-:Y:S01]  /*2250*/  FMUL.FTZ R3, R234.reuse, R3 ;  /* 0x00000003ea037220 */ /* 0x040fe20000410000 */
        /* <DEDUP_REMOVED lines=14> */
.L_x_2448:
[----:B------:R-:W-:Y:S05]  /*2340*/  BSYNC.RECONVERGENT B0 ;  /* 0x0000000000007941 */ /* 0x000fea0003800200 */
.L_x_2447:
        /* <DEDUP_REMOVED lines=31> */
.L_x_2450:
[----:B------:R-:W-:Y:S05]  /*2540*/  BSYNC.RECONVERGENT B0 ;  /* 0x0000000000007941 */ /* 0x000fea0003800200 */
.L_x_2449:
        /* <DEDUP_REMOVED lines=49> */
[----:B------:R-:W-:Y:S02]  /*2860*/  LOP3.LUT P6, RZ, R250, 0xff00, RZ, 0xc0, !PT ;  /* 0x0000ff00faff7812 */ /* 0x000fe400078cc0ff */
[----:B------:R-:W-:Y:S02]  /*2870*/  CS2R R242, SRZ ;  /* 0x0000000000f27805 */ /* 0x000fe4000001ff00 */
[----:B------:R-:W-:Y:S01]  /*2880*/  MOV R246, RZ ;  /* 0x000000ff00f67202 */ /* 0x000fe20000000f00 */
[----:B------:R-:W-:Y:S01]  /*2890*/  HFMA2 R244, -RZ, RZ, 0, 0 ;  /* 0x00000000fff47431 */ /* 0x000fe200000001ff */
[----:B------:R-:W-:Y:S01]  /*28a0*/  MOV R235, RZ ;  /* 0x000000ff00eb7202 */ /* 0x000fe20000000f00 */
[----:B------:R-:W-:-:S06]  /*28b0*/  HFMA2 R187, -RZ, RZ, 0, 0 ;  /* 0x00000000ffbb7431 */ /* 0x000fcc00000001ff */
[----:B------:R-:W0:Y:S01]  /*28c0*/  @P6 LDC R180, c[0x0][0x408] ;  /* 0x00010200ffb46b82 */ /* 0x000e220000000800 */
[----:B------:R-:W-:-:S04]  /*28d0*/  @P6 FFMA.FTZ R179, R231, R177, R178 ;  /* 0x000000b1e7b36223 */ /* 0x000fc800000100b2 */
[----:B------:R-:W-:-:S03]  /*28e0*/  @P6 FADD.FTZ R179, R230, -R179 ;  /* 0x800000b3e6b36221 */ /* 0x000fc60000010000 */
[----:B------:R-:W1:Y:S01]  /*28f0*/  @P6 LDC R182, c[0x0][0x408] ;  /* 0x00010200ffb66b82 */ /* 0x000e620000000800 */
[----:B------:R-:W-:-:S04]  /*2900*/  @P6 FMUL.FTZ R179, R234, R179 ;  /* 0x000000b3eab36220 */ /* 0x000fc80000410000 */
[----:B------:R-:W-:-:S04]  /*2910*/  @P6 FMUL.FTZ R179, R179, R176 ;  /* 0x000000b0b3b36220 */ /* 0x000fc80000410000 */
[----:B0-----:R-:W-:Y:S01]  /*2920*/  @P6 FMUL.FTZ R180, R179, R180 ;  /* 0x000000b4b3b46220 */ /* 0x001fe20000410000 */
[----:B-----5:R-:W-:-:S05]  /*2930*/  @P6 HADD2.F32 R179, -RZ, R172.H1_H1 ;  /* 0x300000acffb36230 */ /* 0x020fca0000004100 */
[----:B------:R-:W-:Y:S01]  /*2940*/  @P6 FMUL.FTZ R246, R179, R180 ;  /* 0x000000b4b3f66220 */ /* 0x000fe20000410000 */
[----:B------:R-:W-:Y:S01]  /*2950*/  @P6 FFMA.FTZ R179, R231, R177, R178 ;  /* 0x000000b1e7b36223 */ /* 0x000fe200000100b2 */
[----:B------:R-:W-:Y:S02]  /*2960*/  @P6 HADD2.F32 R180, -RZ, R156.H1_H1 ;  /* 0x3000009cffb46230 */ /* 0x000fe40000004100 */
[----:B------:R-:W-:Y:S01]  /*2970*/  FADD.FTZ R65, R65, R246 ;  /* 0x000000f641417221 */ /* 0x000fe20000010000 */
[----:B------:R-:W-:-:S04]  /*2980*/  @P6 FADD.FTZ R179, R230, -R179 ;  /* 0x800000b3e6b36221 */ /* 0x000fc80000010000 */
[----:B------:R-:W-:-:S04]  /*2990*/  @P6 FMUL.FTZ R179, R234, R179 ;  /* 0x000000b3eab36220 */ /* 0x000fc80000410000 */
[----:B------:R-:W-:-:S04]  /*29a0*/  @P6 FMUL.FTZ R179, R179, R176 ;  /* 0x000000b0b3b36220 */ /* 0x000fc80000410000 */
[----:B-1----:R-:W-:Y:S01]  /*29b0*/  @P6 FMUL.FTZ R181, R179, R182 ;  /* 0x000000b6b3b56220 */ /* 0x002fe20000410000 */
[----:B------:R-:W-:-:S03]  /*29c0*/  HFMA2 R179, -RZ, RZ, 0, 0 ;  /* 0x00000000ffb37431 */ /* 0x000fc600000001ff */
[----:B------:R-:W-:Y:S01]  /*29d0*/  @P6 FMUL.FTZ R179, R181, R180 ;  /* 0x000000b4b5b36220 */ /* 0x000fe20000410000 */
[----:B------:R-:W-:-:S13]  /*29e0*/  LOP3.LUT P6, RZ, R250, 0xff0000, RZ, 0xc0, !PT ;  /* 0x00ff0000faff7812 */ /* 0x000fda00078cc0ff */
[----:B------:R-:W0:Y:S01]  /*29f0*/  @P6 LDC R180, c[0x0][0x408] ;  /* 0x00010200ffb46b82 */ /* 0x000e220000000800 */
[----:B------:R-:W-:-:S04]  /*2a00*/  @P6 FFMA.FTZ R181, R229, R177, R178 ;  /* 0x000000b1e5b56223 */ /* 0x000fc800000100b2 */
[----:B------:R-:W-:-:S03]  /*2a10*/  @P6 FADD.FTZ R181, R228, -R181 ;  /* 0x800000b5e4b56221 */ /* 0x000fc60000010000 */
[----:B------:R-:W1:Y:S01]  /*2a20*/  @P6 LDC R182, c[0x0][0x408] ;  /* 0x00010200ffb66b82 */ /* 0x000e620000000800 */
[----:B------:R-:W-:-:S04]  /*2a30*/  @P6 FMUL.FTZ R181, R234, R181 ;  /* 0x000000b5eab56220 */ /* 0x000fc80000410000 */
[----:B------:R-:W-:-:S04]  /*2a40*/  @P6 FMUL.FTZ R181, R181, R176 ;  /* 0x000000b0b5b56220 */ /* 0x000fc80000410000 */
[----:B0-----:R-:W-:Y:S01]  /*2a50*/  @P6 FMUL.FTZ R181, R181, R180 ;  /* 0x000000b4b5b56220 */ /* 0x001fe20000410000 */
[----:B------:R-:W-:-:S05]  /*2a60*/  @P6 HADD2.F32 R180, -RZ, R173.H0_H0 ;  /* 0x200000adffb46230 */ /* 0x000fca0000004100 */
[----:B------:R-:W-:Y:S01]  /*2a70*/  @P6 FMUL.FTZ R243, R180, R181 ;  /* 0x000000b5b4f36220 */ /* 0x000fe20000410000 */
[----:B------:R-:W-:Y:S01]  /*2a80*/  @P6 FFMA.FTZ R181, R229, R177, R178 ;  /* 0x000000b1e5b56223 */ /* 0x000fe200000100b2 */
[----:B------:R-:W-:Y:S02]  /*2a90*/  MOV R180, RZ ;  /* 0x000000ff00b47202 */ /* 0x000fe40000000f00 */
[----:B------:R-:W-:Y:S01]  /*2aa0*/  FADD.FTZ R66, R66, R243 ;  /* 0x000000f342427221 */ /* 0x000fe20000010000 */
[----:B------:R-:W-:-:S04]  /*2ab0*/  @P6 FADD.FTZ R181, R228, -R181 ;  /* 0x800000b5e4b56221 */ /* 0x000fc80000010000 */
[----:B------:R-:W-:-:S04]  /*2ac0*/  @P6 FMUL.FTZ R181, R234, R181 ;  /* 0x000000b5eab56220 */ /* 0x000fc80000410000 */
[----:B------:R-:W-:-:S04]  /*2ad0*/  @P6 FMUL.FTZ R181, R181, R176 ;  /* 0x000000b0b5b56220 */ /* 0x000fc80000410000 */
[----:B-1----:R-:W-:Y:S01]  /*2ae0*/  @P6 FMUL.FTZ R182, R181, R182 ;  /* 0x000000b6b5b66220 */ /* 0x002fe20000410000 */
[----:B------:R-:W-:-:S05]  /*2af0*/  @P6 HADD2.F32 R181, -RZ, R157.H0_H0 ;  /* 0x2000009dffb56230 */ /* 0x000fca0000004100 */
[----:B------:R-:W-:Y:S01]  /*2b00*/  @P6 FMUL.FTZ R180, R182, R181 ;  /* 0x000000b5b6b46220 */ /* 0x000fe20000410000 */
[----:B------:R-:W-:Y:S02]  /*2b10*/  LOP3.LUT P6, RZ, R250, 0xff000000, RZ, 0xc0, !PT ;  /* 0xff000000faff7812 */ /* 0x000fe400078cc0ff */
[----:B------:R-:W-:-:S11]  /*2b20*/  CS2R R182, SRZ ;  /* 0x0000000000b67805 */ /* 0x000fd6000001ff00 */
[----:B------:R-:W0:Y:S01]  /*2b30*/  @P6 LDC R184, c[0x0][0x408] ;  /* 0x00010200ffb86b82 */ /* 0x000e220000000800 */
[----:B------:R-:W-:Y:S01]  /*2b40*/  @P6 FFMA.FTZ R181, R227, R177, R178 ;  /* 0x000000b1e3b56223 */ /* 0x000fe200000100b2 */
[----:B------:R-:W-:-:S03]  /*2b50*/  @P6 HADD2.F32 R173, -RZ, R173.H1_H1 ;  /* 0x300000adffad6230 */ /* 0x000fc60000004100 */
[----:B------:R-:W-:-:S03]  /*2b60*/  @P6 FADD.FTZ R181, R226, -R181 ;  /* 0x800000b5e2b56221 */ /* 0x000fc60000010000 */
[----:B------:R-:W1:Y:S01]  /*2b70*/  @P6 LDC R186, c[0x0][0x408] ;  /* 0x00010200ffba6b82 */ /* 0x000e620000000800 */
[----:B------:R-:W-:-:S04]  /*2b80*/  @P6 FMUL.FTZ R181, R234, R181 ;  /* 0x000000b5eab56220 */ /* 0x000fc80000410000 */
[----:B------:R-:W-:-:S04]  /*2b90*/  @P6 FMUL.FTZ R181, R181, R176 ;  /* 0x000000b0b5b56220 */ /* 0x000fc80000410000 */
[----:B0-----:R-:W-:Y:S01]  /*2ba0*/  @P6 FMUL.FTZ R184, R181, R184 ;  /* 0x000000b8b5b86220 */ /* 0x001fe20000410000 */
[----:B------:R-:W-:-:S03]  /*2bb0*/  HFMA2 R181, -RZ, RZ, 0, 0 ;  /* 0x00000000ffb57431 */ /* 0x000fc600000001ff */
[----:B------:R-:W-:Y:S01]  /*2bc0*/  @P6 FMUL.FTZ R182, R173, R184 ;  /* 0x000000b8adb66220 */ /* 0x000fe20000410000 */
[----:B------:R-:W-:-:S03]  /*2bd0*/  @P6 FFMA.FTZ R173, R227, R177, R178 ;  /* 0x000000b1e3ad6223 */ /* 0x000fc600000100b2 */
[----:B------:R-:W-:Y:S01]  /*2be0*/  FADD.FTZ R67, R67, R182 ;  /* 0x000000b643437221 */ /* 0x000fe20000010000 */
[----:B------:R-:W-:-:S04]  /*2bf0*/  @P6 FADD.FTZ R173, R226, -R173 ;  /* 0x800000ade2ad6221 */ /* 0x000fc80000010000 */
[----:B------:R-:W-:-:S04]  /*2c00*/  @P6 FMUL.FTZ R173, R234, R173 ;  /* 0x000000adeaad6220 */ /* 0x000fc80000410000 */
[----:B------:R-:W-:-:S04]  /*2c10*/  @P6 FMUL.FTZ R173, R173, R176 ;  /* 0x000000b0adad6220 */ /* 0x000fc80000410000 */
[----:B-1----:R-:W-:Y:S01]  /*2c20*/  @P6 FMUL.FTZ R186, R173, R186 ;  /* 0x000000baadba6220 */ /* 0x002fe20000410000 */
[----:B------:R-:W-:-:S05]  /*2c30*/  @P6 HADD2.F32 R173, -RZ, R157.H1_H1 ;  /* 0x3000009dffad6230 */ /* 0x000fca0000004100 */
        /* <DEDUP_REMOVED lines=12> */
[----:B------:R-:W-:Y:S02]  /*2d00*/  @P6 HADD2.F32 R184, -RZ, R158.H0_H0 ;  /* 0x2000009effb86230 */ /* 0x000fe40000004100 */
[----:B------:R-:W-:Y:S01]  /*2d10*/  FADD.FTZ R182, R60, R181 ;  /* 0x000000b53cb67221 */ /* 0x000fe20000010000 */
[----:B------:R-:W-:-:S04]  /*2d20*/  @P6 FADD.FTZ R173, R224, -R173 ;  /* 0x800000ade0ad6221 */ /* 0x000fc80000010000 */
[----:B------:R-:W-:-:S04]  /*2d30*/  @P6 FMUL.FTZ R173, R234, R173 ;  /* 0x000000adeaad6220 */ /* 0x000fc80000410000 */
[----:B------:R-:W-:-:S04]  /*2d40*/  @P6 FMUL.FTZ R173, R173, R176 ;  /* 0x000000b0adad6220 */ /* 0x000fc80000410000 */
[----:B-1----:R-:W-:Y:S01]  /*2d50*/  @P6 FMUL.FTZ R185, R173, R186 ;  /* 0x000000baadb96220 */ /* 0x002fe20000410000 */
[----:B------:R-:W-:-:S03]  /*2d60*/  MOV R173, RZ ;  /* 0x000000ff00ad7202 */ /* 0x000fc60000000f00 */
[----:B------:R-:W-:Y:S01]  /*2d70*/  @P6 FMUL.FTZ R173, R185, R184 ;  /* 0x000000b8b9ad6220 */ /* 0x000fe20000410000 */
[----:B------:R-:W-:-:S13]  /*2d80*/  LOP3.LUT P6, RZ, R251, 0xff00, RZ, 0xc0, !PT ;  /* 0x0000ff00fbff7812 */ /* 0x000fda00078cc0ff */
[----:B------:R-:W0:Y:S01]  /*2d90*/  @P6 LDC R184, c[0x0][0x408] ;  /* 0x00010200ffb86b82 */ /* 0x000e220000000800 */
[----:B------:R-:W-:Y:S01]  /*2da0*/  @P6 FFMA.FTZ R185, R223, R177, R178 ;  /* 0x000000b1dfb96223 */ /* 0x000fe200000100b2 */
[----:B------:R-:W-:-:S03]  /*2db0*/  @P6 HADD2.F32 R174, -RZ, R174.H1_H1 ;  /* 0x300000aeffae6230 */ /* 0x000fc60000004100 */
[----:B------:R-:W-:-:S04]  /*2dc0*/  @P6 FADD.FTZ R185, R222, -R185 ;  /* 0x800000b9deb96221 */ /* 0x000fc80000010000 */
[----:B------:R-:W-:-:S04]  /*2dd0*/  @P6 FMUL.FTZ R185, R234, R185 ;  /* 0x000000b9eab96220 */ /* 0x000fc80000410000 */
[----:B------:R-:W-:-:S04]  /*2de0*/  @P6 FMUL.FTZ R185, R185, R176 ;  /* 0x000000b0b9b96220 */ /* 0x000fc80000410000 */
[----:B0-----:R-:W-:Y:S02]  /*2df0*/  @P6 FMUL.FTZ R185, R185, R184 ;  /* 0x000000b8b9b96220 */ /* 0x001fe40000410000 */
[----:B------:R-:W0:Y:S02]  /*2e00*/  @P6 LDC R184, c[0x0][0x408] ;  /* 0x00010200ffb86b82 */ /* 0x000e240000000800 */
[----:B------:R-:W-:Y:S01]  /*2e10*/  @P6 FMUL.FTZ R244, R174, R185 ;  /* 0x000000b9aef46220 */ /* 0x000fe20000410000 */
[----:B------:R-:W-:Y:S01]  /*2e20*/  @P6 FFMA.FTZ R185, R223, R177, R178 ;  /* 0x000000b1dfb96223 */ /* 0x000fe200000100b2 */
[----:B------:R-:W-:Y:S02]  /*2e30*/  @P6 HADD2.F32 R174, -RZ, R158.H1_H1 ;  /* 0x3000009effae6230 */ /* 0x000fe40000004100 */
[----:B------:R-:W-:Y:S01]  /*2e40*/  FADD.FTZ R181, R61, R244 ;  /* 0x000000f43db57221 */ /* 0x000fe20000010000 */
[----:B------:R-:W-:Y:S01]  /*2e50*/  @P6 FADD.FTZ R185, R222, -R185 ;  /* 0x800000b9deb96221 */ /* 0x000fe20000010000 */
[----:B------:R-:W-:-:S03]  /*2e60*/  F2FP.F16.F32.PACK_AB R61, R183, R180 ;  /* 0x000000b4b73d723e */ /* 0x000fc600000000ff */
[----:B------:R-:W-:-:S04]  /*2e70*/  @P6 FMUL.FTZ R185, R234, R185 ;  /* 0x000000b9eab96220 */ /* 0x000fc80000410000 */
[----:B------:R-:W-:-:S04]  /*2e80*/  @P6 FMUL.FTZ R185, R185, R176 ;  /* 0x000000b0b9b96220 */ /* 0x000fc80000410000 */
[----:B0-----:R-:W-:Y:S01]  /*2e90*/  @P6 FMUL.FTZ R185, R185, R184 ;  /* 0x000000b8b9b96220 */ /* 0x001fe20000410000 */
[----:B------:R-:W-:-:S03]  /*2ea0*/  MOV R184, RZ ;  /* 0x000000ff00b87202 */ /* 0x000fc60000000f00 */
        /* <DEDUP_REMOVED lines=12> */
[----:B------:R-:W-:-:S03]  /*2f70*/  MOV R174, RZ ;  /* 0x000000ff00ae7202 */ /* 0x000fc60000000f00 */
[----:B------:R-:W-:-:S04]  /*2f80*/  @P6 FADD.FTZ R185, R220, -R185 ;  /* 0x800000b9dcb96221 */ /* 0x000fc80000010000 */
[----:B------:R-:W-:-:S04]  /*2f90*/  @P6 FMUL.FTZ R185, R234, R185 ;  /* 0x000000b9eab96220 */ /* 0x000fc80000410000 */
[----:B------:R-:W-:-:S04]  /*2fa0*/  @P6 FMUL.FTZ R185, R185, R176 ;  /* 0x000000b0b9b96220 */ /* 0x000fc80000410000 */
[----:B-1----:R-:W-:Y:S01]  /*2fb0*/  @P6 FMUL.FTZ R186, R185, R186 ;  /* 0x000000bab9ba6220 */ /* 0x002fe20000410000 */
[----:B------:R-:W-:-:S05]  /*2fc0*/  @P6 HADD2.F32 R185, -RZ, R159.H0_H0 ;  /* 0x2000009fffb96230 */ /* 0x000fca0000004100 */
[----:B------:R-:W-:Y:S01]  /*2fd0*/  @P6 FMUL.FTZ R174, R186, R185 ;  /* 0x000000b9baae6220 */ /* 0x000fe20000410000 */
[----:B------:R-:W-:-:S04]  /*2fe0*/  ISETP.GE.U32.AND P6, PT, R250, RZ, PT ;  /* 0x000000fffa00720c */ /* 0x000fc80003fc6070 */
[----:B------:R-:W-:-:S13]  /*2ff0*/  ISETP.GE.U32.AND.EX P6, PT, R251, 0x1000000, PT, P6 ;  /* 0x01000000fb00780c */ /* 0x000fda0003fc6160 */
        /* <DEDUP_REMOVED lines=10> */
[----:B------:R-:W-:-:S04]  /*30a0*/  @P6 FFMA.FTZ R175, R219, R177, R178 ;  /* 0x000000b1dbaf6223 */ /* 0x000fc800000100b2 */
        /* <DEDUP_REMOVED lines=8> */
[----:B------:R-:W-:Y:S01]  /*3130*/  @P6 FFMA.FTZ R175, R233, R177, R178 ;  /* 0x000000b1e9af6223 */ /* 0x000fe200000100b2 */
[----:B------:R-:W-:-:S03]  /*3140*/  @P6 HADD2.F32 R172, -RZ, R172.H0_H0 ;  /* 0x200000acffac6230 */ /* 0x000fc60000004100 */
[----:B------:R-:W-:-:S04]  /*3150*/  @P6 FADD.FTZ R175, R232, -R175 ;  /* 0x800000afe8af6221 */ /* 0x000fc80000010000 */
[----:B------:R-:W-:-:S04]  /*3160*/  @P6 FMUL.FTZ R175, R234, R175 ;  /* 0x000000afeaaf6220 */ /* 0x000fc80000410000 */
[----:B------:R-:W-:-:S04]  /*3170*/  @P6 FMUL.FTZ R175, R175, R176 ;  /* 0x000000b0afaf6220 */ /* 0x000fc80000410000 */
[----:B0-----:R-:W-:Y:S02]  /*3180*/  @P6 FMUL.FTZ R175, R175, R186 ;  /* 0x000000baafaf6220 */ /* 0x001fe40000410000 */
[----:B------:R-:W0:Y:S02]  /*3190*/  @P6 LDC R186, c[0x0][0x408] ;  /* 0x00010200ffba6b82 */ /* 0x000e240000000800 */
[----:B------:R-:W-:Y:S01]  /*31a0*/  @P6 FMUL.FTZ R235, R172, R175 ;  /* 0x000000afaceb6220 */ /* 0x000fe20000410000 */
[----:B------:R-:W-:Y:S01]  /*31b0*/  @P6 FFMA.FTZ R175, R233, R177, R178 ;  /* 0x000000b1e9af6223 */ /* 0x000fe200000100b2 */
[----:B------:R-:W-:Y:S02]  /*31c0*/  @P6 HADD2.F32 R172, -RZ, R156.H0_H0 ;  /* 0x2000009cffac6230 */ /* 0x000fe40000004100 */
[----:B------:R-:W-:Y:S01]  /*31d0*/  FADD.FTZ R64, R64, R235 ;  /* 0x000000eb40407221 */ /* 0x000fe20000010000 */
[----:B------:R-:W-:-:S04]  /*31e0*/  @P6 FADD.FTZ R175, R232, -R175 ;  /* 0x800000afe8af6221 */ /* 0x000fc80000010000 */
[----:B------:R-:W-:-:S04]  /*31f0*/  @P6 FMUL.FTZ R175, R234, R175 ;  /* 0x000000afeaaf6220 */ /* 0x000fc80000410000 */
[----:B------:R-:W-:-:S04]  /*3200*/  @P6 FMUL.FTZ R175, R175, R176 ;  /* 0x000000b0afaf6220 */ /* 0x000fc80000410000 */
[----:B0-----:R-:W-:Y:S01]  /*3210*/  @P6 FMUL.FTZ R175, R175, R186 ;  /* 0x000000baafaf6220 */ /* 0x001fe20000410000 */
[----:B------:R-:W-:-:S03]  /*3220*/  HFMA2 R186, -RZ, RZ, 0, 0 ;  /* 0x00000000ffba7431 */ /* 0x000fc600000001ff */
[----:B------:R-:W-:Y:S01]  /*3230*/  @P6 FMUL.FTZ R186, R175, R172 ;  /* 0x000000acafba6220 */ /* 0x000fe20000410000 */
[----:B------:R-:W-:Y:S01]  /*3240*/  FADD.FTZ R175, R62, R187 ;  /* 0x000000bb3eaf7221 */ /* 0x000fe20000010000 */
[----:B------:R-:W-:Y:S01]  /*3250*/  FADD.FTZ R172, R63, R242 ;  /* 0x000000f23fac7221 */ /* 0x000fe20000010000 */
[----:B------:R-:W-:Y:S02]  /*3260*/  F2FP.F16.F32.PACK_AB R62, R184, R173 ;  /* 0x000000adb83e723e */ /* 0x000fe400000000ff */
[----:B------:R-:W-:Y:S02]  /*3270*/  F2FP.F16.F32.PACK_AB R63, R185, R174 ;  /* 0x000000aeb93f723e */ /* 0x000fe400000000ff */
[----:B------:R-:W-:Y:S01]  /*3280*/  F2FP.F16.F32.PACK_AB R60, R179, R186 ;  /* 0x000000bab33c723e */ /* 0x000fe200000000ff */
[----:B------:R-:W-:Y:S06]  /*3290*/  BRA `(.L_x_2456) ;  /* 0x0000000800387947 */ /* 0x000fec0003800000 */
.L_x_2455:
[----:B------:R-:W-:Y:S01]  /*32a0*/  LOP3.LUT P6, RZ, R250, 0xff00, RZ, 0xc0, !PT ;  /* 0x0000ff00faff7812 */ /* 0x000fe200078cc0ff */
[----:B------:R-:W-:Y:S01]  /*32b0*/  FFMA.FTZ R169, R231, R177, R178 ;  /* 0x000000b1e7a97223 */ /* 0x000fe200000100b2 */
[----:B------:R-:W-:Y:S02]  /*32c0*/  CS2R R248, SRZ ;  /* 0x0000000000f87805 */ /* 0x000fe4000001ff00 */
[----:B------:R-:W-:Y:S02]  /*32d0*/  MOV R179, RZ ;  /* 0x000000ff00b37202 */ /* 0x000fe40000000f00 */
[----:B------:R-:W-:Y:S01]  /*32e0*/  CS2R R246, SRZ ;  /* 0x0000000000f67805 */ /* 0x000fe2000001ff00 */
[----:B------:R-:W-:Y:S01]  /*32f0*/  FADD.FTZ R169, R230, -R169 ;  /* 0x800000a9e6a97221 */ /* 0x000fe20000010000 */
[----:B------:R-:W-:Y:S02]  /*3300*/  MOV R185, RZ ;  /* 0x000000ff00b97202 */ /* 0x000fe40000000f00 */
[----:B------:R-:W-:Y:S01]  /*3310*/  CS2R R182, SRZ ;  /* 0x0000000000b67805 */ /* 0x000fe2000001ff00 */
[----:B------:R-:W-:-:S02]  /*3320*/  HFMA2 R244, -RZ, RZ, 0, 0 ;  /* 0x00000000fff47431 */ /* 0x000fc400000001ff */
[----:B------:R-:W-:Y:S01]  /*3330*/  FMUL.FTZ R168, R234, R169 ;  /* 0x000000a9eaa87220 */ /* 0x000fe20000410000 */
[----:B------:R-:W0:Y:S03]  /*3340*/  @P6 LDC R170, c[0x0][0x408] ;  /* 0x00010200ffaa6b82 */ /* 0x000e260000000800 */
[----:B------:R-:W-:-:S05]  /*3350*/  @P6 FMUL.FTZ R169, R168, R176 ;  /* 0x000000b0a8a96220 */ /* 0x000fca0000410000 */
[----:B------:R-:W1:Y:S01]  /*3360*/  @P6 LDC R180, c[0x0][0x408] ;  /* 0x00010200ffb46b82 */ /* 0x000e620000000800 */
[----:B0-----:R-:W-:Y:S01]  /*3370*/  @P6 FMUL.FTZ R170, R169, R170 ;  /* 0x000000aaa9aa6220 */ /* 0x001fe20000410000 */
[----:B-----5:R-:W-:-:S05]  /*3380*/  @P6 HADD2.F32 R169, -RZ, R172.H1_H1 ;  /* 0x300000acffa96230 */ /* 0x020fca0000004100 */
[----:B------:R-:W-:Y:S01]  /*3390*/  @P6 FMUL.FTZ R249, R169, R170 ;  /* 0x000000aaa9f96220 */ /* 0x000fe20000410000 */
[----:B------:R-:W-:-:S03]  /*33a0*/  @P6 FMUL.FTZ R169, R168, R176 ;  /* 0x000000b0a8a96220 */ /* 0x000fc60000410000 */
[----:B------:R-:W-:Y:S01]  /*33b0*/  FADD.FTZ R65, R65, R249 ;  /* 0x000000f941417221 */ /* 0x000fe20000010000 */
[----:B-1----:R-:W-:Y:S01]  /*33c0*/  @P6 FMUL.FTZ R180, R169, R180 ;  /* 0x000000b4a9b46220 */ /* 0x002fe20000410000 */
[----:B------:R-:W-:-:S05]  /*33d0*/  @P6 HADD2.F32 R169, -RZ, R156.H1_H1 ;  /* 0x3000009cffa96230 */ /* 0x000fca0000004100 */
[----:B------:R-:W-:Y:S01]  /*33e0*/  @P6 FMUL.FTZ R179, R180, R169 ;  /* 0x000000a9b4b36220 */ /* 0x000fe20000410000 */
[----:B------:R-:W-:Y:S01]  /*33f0*/  LOP3.LUT P6, RZ, R250, 0xff0000, RZ, 0xc0, !PT ;  /* 0x00ff0000faff7812 */ /* 0x000fe200078cc0ff */
[----:B------:R-:W-:-:S04]  /*3400*/  FFMA.FTZ R169, R229, R177, R178 ;  /* 0x000000b1e5a97223 */ /* 0x000fc800000100b2 */
[----:B------:R-:W-:-:S04]  /*3410*/  FADD.FTZ R169, R228, -R169 ;  /* 0x800000a9e4a97221 */ /* 0x000fc80000010000 */
[----:B------:R-:W-:-:S04]  /*3420*/  FMUL.FTZ R187, R234, R169 ;  /* 0x000000a9eabb7220 */ /* 0x000fc80000410000 */
[----:B------:R-:W0:Y:S01]  /*3430*/  @P6 LDC R170, c[0x0][0x408] ;  /* 0x00010200ffaa6b82 */ /* 0x000e220000000800 */
[----:B------:R-:W-:-:S07]  /*3440*/  @P6 FMUL.FTZ R169, R187, R176 ;  /* 0x000000b0bba96220 */ /* 0x000fce0000410000 */
[----:B------:R-:W1:Y:S01]  /*3450*/  @P6 LDC R180, c[0x0][0x408] ;  /* 0x00010200ffb46b82 */ /* 0x000e620000000800 */
[----:B0-----:R-:W-:Y:S01]  /*3460*/  @P6 FMUL.FTZ R170, R169, R170 ;  /* 0x000000aaa9aa6220 */ /* 0x001fe20000410000 */
[----:B------:R-:W-:-:S05]  /*3470*/  @P6 HADD2.F32 R169, -RZ, R173.H0_H0 ;  /* 0x200000adffa96230 */ /* 0x000fca0000004100 */
[----:B------:R-:W-:Y:S01]  /*3480*/  @P6 FMUL.FTZ R248, R169, R170 ;  /* 0x000000aaa9f86220 */ /* 0x000fe20000410000 */
[----:B------:R-:W-:-:S03]  /*3490*/  @P6 FMUL.FTZ R169, R187, R176 ;  /* 0x000000b0bba96220 */ /* 0x000fc60000410000 */
[----:B------:R-:W-:Y:S01]  /*34a0*/  FADD.FTZ R66, R66, R248 ;  /* 0x000000f842427221 */ /* 0x000fe20000010000 */
[----:B-1----:R-:W-:Y:S01]  /*34b0*/  @P6 FMUL.FTZ R170, R169, R180 ;  /* 0x000000b4a9aa6220 */ /* 0x002fe20000410000 */
[----:B------:R-:W-:Y:S02]  /*34c0*/  @P6 HADD2.F32 R169, -RZ, R157.H0_H0 ;  /* 0x2000009dffa96230 */ /* 0x000fe40000004100 */
[----:B------:R-:W-:-:S03]  /*34d0*/  HFMA2 R180, -RZ, RZ, 0, 0 ;  /* 0x00000000ffb47431 */ /* 0x000fc600000001ff */
[----:B------:R-:W-:Y:S01]  /*34e0*/  @P6 FMUL.FTZ R180, R170, R169 ;  /* 0x000000a9aab46220 */ /* 0x000fe20000410000 */
[----:B------:R-:W-:Y:S01]  /*34f0*/  LOP3.LUT P6, RZ, R250, 0xff000000, RZ, 0xc0, !PT ;  /* 0xff000000faff7812 */ /* 0x000fe200078cc0ff */
[----:B------:R-:W-:-:S04]  /*3500*/  FFMA.FTZ R169, R227, R177, R178 ;  /* 0x000000b1e3a97223 */ /* 0x000fc800000100b2 */
[----:B------:R-:W-:-:S04]  /*3510*/  FADD.FTZ R169, R226, -R169 ;  /* 0x800000a9e2a97221 */ /* 0x000fc80000010000 */
[----:B------:R-:W-:-:S04]  /*3520*/  FMUL.FTZ R169, R234, R169 ;  /* 0x000000a9eaa97220 */ /* 0x000fc80000410000 */
[----:B------:R-:W0:Y:S01]  /*3530*/  @P6 LDC R171, c[0x0][0x408] ;  /* 0x00010200ffab6b82 */ /* 0x000e220000000800 */
[----:B------:R-:W-:Y:S01]  /*3540*/  @P6 FMUL.FTZ R170, R169, R176 ;  /* 0x000000b0a9aa6220 */ /* 0x000fe20000410000 */
[----:B------:R-:W-:-:S06]  /*3550*/  @P6 HADD2.F32 R173, -RZ, R173.H1_H1 ;  /* 0x300000adffad6230 */ /* 0x000fcc0000004100 */
[----:B------:R-:W1:Y:S01]  /*3560*/  @P6 LDC R181, c[0x0][0x408] ;  /* 0x00010200ffb56b82 */ /* 0x000e620000000800 */
[----:B0-----:R-:W-:Y:S01]  /*3570*/  @P6 FMUL.FTZ R170, R170, R171 ;  /* 0x000000abaaaa6220 */ /* 0x001fe20000410000 */
[----:B------:R-:W-:-:S03]  /*3580*/  FFMA.FTZ R171, R225, R177, R178 ;  /* 0x000000b1e1ab7223 */ /* 0x000fc600000100b2 */
[----:B------:R-:W-:Y:S01]  /*3590*/  @P6 FMUL.FTZ R247, R173, R170 ;  /* 0x000000aaadf76220 */ /* 0x000fe20000410000 */
[C---:B------:R-:W-:Y:S01]  /*35a0*/  @P6 FMUL.FTZ R170, R169.reuse, R176 ;  /* 0x000000b0a9aa6220 */ /* 0x040fe20000410000 */
[----:B------:R-:W-:Y:S01]  /*35b0*/  FADD.FTZ R171, R224, -R171 ;  /* 0x800000abe0ab7221 */ /* 0x000fe20000010000 */
[----:B------:R-:W-:Y:S01]  /*35c0*/  F2FP.F16.F32.PACK_AB R169, R169, R187 ;  /* 0x000000bba9a9723e */ /* 0x000fe200000000ff */
[----:B------:R-:W-:Y:S01]  /*35d0*/  FADD.FTZ R67, R67, R247 ;  /* 0x000000f743437221 */ /* 0x000fe20000010000 */
[----:B-1----:R-:W-:Y:S01]  /*35e0*/  @P6 FMUL.FTZ R181, R170, R181 ;  /* 0x000000b5aab56220 */ /* 0x002fe20000410000 */
[----:B------:R-:W-:Y:S02]  /*35f0*/  @P6 HADD2.F32 R170, -RZ, R157.H1_H1 ;  /* 0x3000009dffaa6230 */ /* 0x000fe40000004100 */
[----:B------:R-:W-:Y:S01]  /*3600*/  FMUL.FTZ R235, R234, R171 ;  /* 0x000000abeaeb7220 */ /* 0x000fe20000410000 */
[----:B------:R-:W-:Y:S02]  /*3610*/  FFMA.FTZ R171, R223, R177, R178 ;  /* 0x000000b1dfab7223 */ /* 0x000fe400000100b2 */
[----:B------:R-:W-:Y:S01]  /*3620*/  @P6 FMUL.FTZ R185, R181, R170 ;  /* 0x000000aab5b96220 */ /* 0x000fe20000410000 */
[----:B------:R-:W-:Y:S01]  /*3630*/  LOP3.LUT P6, RZ, R251, 0xff, RZ, 0xc0, !PT ;  /* 0x000000fffbff7812 */ /* 0x000fe200078cc0ff */
[----:B------:R-:W-:-:S12]  /*3640*/  FADD.FTZ R171, R222, -R171 ;  /* 0x800000abdeab7221 */ /* 0x000fd80000010000 */
[----:B------:R-:W0:Y:S01]  /*3650*/  @P6 LDC R173, c[0x0][0x408] ;  /* 0x00010200ffad6b82 */ /* 0x000e220000000800 */
[----:B------:R-:W-:-:S07]  /*3660*/  @P6 FMUL.FTZ R170, R235, R176 ;  /* 0x000000b0ebaa6220 */ /* 0x000fce0000410000 */
[----:B------:R-:W1:Y:S01]  /*3670*/  @P6 LDC R181, c[0x0][0x408] ;  /* 0x00010200ffb56b82 */ /* 0x000e620000000800 */
[----:B0-----:R-:W-:Y:S01]  /*3680*/  @P6 FMUL.FTZ R173, R170, R173 ;  /* 0x000000adaaad6220 */ /* 0x001fe20000410000 */
[----:B------:R-:W-:-:S05]  /*3690*/  @P6 HADD2.F32 R170, -RZ, R174.H0_H0 ;  /* 0x200000aeffaa6230 */ /* 0x000fca0000004100 */
[----:B------:R-:W-:Y:S01]  /*36a0*/  @P6 FMUL.FTZ R182, R170, R173 ;  /* 0x000000adaab66220 */ /* 0x000fe20000410000 */
[----:B------:R-:W-:Y:S01]  /*36b0*/  @P6 FMUL.FTZ R170, R235, R176 ;  /* 0x000000b0ebaa6220 */ /* 0x000fe20000410000 */
[----:B------:R-:W-:Y:S02]  /*36c0*/  HFMA2 R173, -RZ, RZ, 0, 0 ;  /* 0x00000000ffad7431 */ /* 0x000fe400000001ff */
[----:B------:R-:W-:Y:S01]  /*36d0*/  FADD.FTZ R182, R60, R182 ;  /* 0x000000b63cb67221 */ /* 0x000fe20000010000 */
[----:B-1----:R-:W-:Y:S01]  /*36e0*/  @P6 FMUL.FTZ R181, R170, R181 ;  /* 0x000000b5aab56220 */ /* 0x002fe20000410000 */
[----:B------:R-:W-:-:S05]  /*36f0*/  @P6 HADD2.F32 R170, -RZ, R158.H0_H0 ;  /* 0x2000009effaa6230 */ /* 0x000fca0000004100 */
[----:B------:R-:W-:Y:S01]  /*3700*/  @P6 FMUL.FTZ R173, R181, R170 ;  /* 0x000000aab5ad6220 */ /* 0x000fe20000410000 */
[----:B------:R-:W-:Y:S01]  /*3710*/  LOP3.LUT P6, RZ, R251, 0xff00, RZ, 0xc0, !PT ;  /* 0x0000ff00fbff7812 */ /* 0x000fe200078cc0ff */
[----:B------:R-:W-:Y:S01]  /*3720*/  FMUL.FTZ R170, R234, R171 ;  /* 0x000000abeaaa7220 */ /* 0x000fe20000410000 */
[----:B------:R-:W-:-:S11]  /*3730*/  MOV R181, RZ ;  /* 0x000000ff00b57202 */ /* 0x000fd60000000f00 */
[----:B------:R-:W0:Y:S01]  /*3740*/  @P6 LDC R184, c[0x0][0x408] ;  /* 0x00010200ffb86b82 */ /* 0x000e220000000800 */
[----:B------:R-:W-:Y:S01]  /*3750*/  @P6 FMUL.FTZ R171, R170, R176 ;  /* 0x000000b0aaab6220 */ /* 0x000fe20000410000 */
[----:B------:R-:W-:-:S06]  /*3760*/  @P6 HADD2.F32 R174, -RZ, R174.H1_H1 ;  /* 0x300000aeffae6230 */ /* 0x000fcc0000004100 */
[----:B------:R-:W1:Y:S01]  /*3770*/  @P6 LDC R186, c[0x0][0x408] ;  /* 0x00010200ffba6b82 */ /* 0x000e620000000800 */
[----:B0-----:R-:W-:-:S04]  /*3780*/  @P6 FMUL.FTZ R171, R171, R184 ;  /* 0x000000b8abab6220 */ /* 0x001fc80000410000 */
[----:B------:R-:W-:Y:S01]  /*3790*/  @P6 FMUL.FTZ R181, R174, R171 ;  /* 0x000000abaeb56220 */ /* 0x000fe20000410000 */
[C---:B------:R-:W-:Y:S01]  /*37a0*/  @P6 FMUL.FTZ R171, R170.reuse, R176 ;  /* 0x000000b0aaab6220 */ /* 0x040fe20000410000 */
[----:B------:R-:W-:Y:S02]  /*37b0*/  F2FP.F16.F32.PACK_AB R170, R170, R235 ;  /* 0x000000ebaaaa723e */ /* 0x000fe400000000ff */
[----:B------:R-:W-:Y:S01]  /*37c0*/  FADD.FTZ R181, R61, R181 ;  /* 0x000000b53db57221 */ /* 0x000fe20000010000 */
[----:B-1----:R-:W-:Y:S01]  /*37d0*/  @P6 FMUL.FTZ R186, R171, R186 ;  /* 0x000000baabba6220 */ /* 0x002fe20000410000 */
[----:B------:R-:W-:Y:S01]  /*37e0*/  @P6 HADD2.F32 R171, -RZ, R158.H1_H1 ;  /* 0x3000009effab6230 */ /* 0x000fe20000004100 */
[----:B------:R-:W-:-:S04]  /*37f0*/  F2FP.F16.F32.PACK_AB R61, R185, R180 ;  /* 0x000000b4b93d723e */ /* 0x000fc800000000ff */
        /* <DEDUP_REMOVED lines=11> */
[----:B------:R-:W-:Y:S01]  /*38b0*/  @P6 FMUL.FTZ R171, R243, R176 ;  /* 0x000000b0f3ab6220 */ /* 0x000fe20000410000 */
[----:B------:R-:W-:-:S03]  /*38c0*/  MOV R174, RZ ;  /* 0x000000ff00ae7202 */ /* 0x000fc60000000f00 */
[----:B-1----:R-:W-:Y:S01]  /*38d0*/  @P6 FMUL.FTZ R184, R171, R184 ;  /* 0x000000b8abb86220 */ /* 0x002fe20000410000 */
[----:B------:R-:W-:-:S05]  /*38e0*/  @P6 HADD2.F32 R171, -RZ, R159.H0_H0 ;  /* 0x2000009fffab6230 */ /* 0x000fca0000004100 */
[----:B------:R-:W-:Y:S01]  /*38f0*/  @P6 FMUL.FTZ R174, R184, R171 ;  /* 0x000000abb8ae6220 */ /* 0x000fe20000410000 */
[----:B------:R-:W-:Y:S01]  /*3900*/  ISETP.GE.U32.AND P6, PT, R250, RZ, PT ;  /* 0x000000fffa00720c */ /* 0x000fe20003fc6070 */
[----:B------:R-:W-:-:S03]  /*3910*/  FFMA.FTZ R171, R219, R177, R178 ;  /* 0x000000b1dbab7223 */ /* 0x000fc600000100b2 */
[----:B------:R-:W-:Y:S01]  /*3920*/  ISETP.GE.U32.AND.EX P6, PT, R251, 0x1000000, PT, P6 ;  /* 0x01000000fb00780c */ /* 0x000fe20003fc6160 */
[----:B------:R-:W-:-:S04]  /*3930*/  FADD.FTZ R171, R218, -R171 ;  /* 0x800000abdaab7221 */ /* 0x000fc80000010000 */
[----:B------:R-:W-:-:S08]  /*3940*/  FMUL.FTZ R171, R234, R171 ;  /* 0x000000abeaab7220 */ /* 0x000fd00000410000 */
[----:B------:R-:W0:Y:S01]  /*3950*/  @P6 LDC R245, c[0x0][0x408] ;  /* 0x00010200fff56b82 */ /* 0x000e220000000800 */
[----:B------:R-:W-:Y:S01]  /*3960*/  @P6 FMUL.FTZ R186, R171, R176 ;  /* 0x000000b0abba6220 */ /* 0x000fe20000410000 */
[----:B------:R-:W-:-:S06]  /*3970*/  @P6 HADD2.F32 R175, -RZ, R175.H1_H1 ;  /* 0x300000afffaf6230 */ /* 0x000fcc0000004100 */
[----:B------:R-:W1:Y:S01]  /*3980*/  @P6 LDC R184, c[0x0][0x408] ;  /* 0x00010200ffb86b82 */ /* 0x000e620000000800 */
[----:B0-----:R-:W-:Y:S01]  /*3990*/  @P6 FMUL.FTZ R186, R186, R245 ;  /* 0x000000f5baba6220 */ /* 0x001fe20000410000 */
[----:B------:R-:W-:-:S03]  /*39a0*/  HFMA2 R245, -RZ, RZ, 0, 0 ;  /* 0x00000000fff57431 */ /* 0x000fc600000001ff */
[----:B------:R-:W-:Y:S01]  /*39b0*/  @P6 FMUL.FTZ R245, R175, R186 ;  /* 0x000000baaff56220 */ /* 0x000fe20000410000 */
[C---:B------:R-:W-:Y:S01]  /*39c0*/  @P6 FMUL.FTZ R175, R171.reuse, R176 ;  /* 0x000000b0abaf6220 */ /* 0x040fe20000410000 */
[----:B------:R-:W-:-:S03]  /*39d0*/  F2FP.F16.F32.PACK_AB R171, R171, R243 ;  /* 0x000000f3abab723e */ /* 0x000fc600000000ff */
[----:B-1----:R-:W-:Y:S01]  /*39e0*/  @P6 FMUL.FTZ R186, R175, R184 ;  /* 0x000000b8afba6220 */ /* 0x002fe20000410000 */
[----:B------:R-:W-:Y:S01]  /*39f0*/  @P6 HADD2.F32 R175, -RZ, R159.H1_H1 ;  /* 0x3000009fffaf6230 */ /* 0x000fe20000004100 */
[----:B------:R-:W-:-:S04]  /*3a00*/  MOV R184, RZ ;  /* 0x000000ff00b87202 */ /* 0x000fc80000000f00 */
[----:B------:R-:W-:Y:S01]  /*3a10*/  @P6 FMUL.FTZ R184, R186, R175 ;  /* 0x000000afbab86220 */ /* 0x000fe20000410000 */
[----:B------:R-:W-:Y:S01]  /*3a20*/  LOP3.LUT P6, RZ, R250, 0xff, RZ, 0xc0, !PT ;  /* 0x000000fffaff7812 */ /* 0x000fe200078cc0ff */
[----:B------:R-:W-:-:S04]  /*3a30*/  FFMA.FTZ R175, R233, R177, R178 ;  /* 0x000000b1e9af7223 */ /* 0x000fc800000100b2 */
[----:B------:R-:W-:-:S04]  /*3a40*/  FADD.FTZ R175, R232, -R175 ;  /* 0x800000afe8af7221 */ /* 0x000fc80000010000 */
[----:B------:R-:W-:-:S04]  /*3a50*/  FMUL.FTZ R242, R234, R175 ;  /* 0x000000afeaf27220 */ /* 0x000fc80000410000 */
[----:B------:R-:W0:Y:S01]  /*3a60*/  @P6 LDC R186, c[0x0][0x408] ;  /* 0x00010200ffba6b82 */ /* 0x000e220000000800 */
[----:B------:R-:W-:Y:S01]  /*3a70*/  @P6 FMUL.FTZ R175, R242, R176 ;  /* 0x000000b0f2af6220 */ /* 0x000fe20000410000 */
[----:B------:R-:W-:Y:S01]  /*3a80*/  @P6 HADD2.F32 R172, -RZ, R172.H0_H0 ;  /* 0x200000acffac6230 */ /* 0x000fe20000004100 */
[----:B------:R-:W-:Y:S02]  /*3a90*/  F2FP.F16.F32.PACK_AB R168, R168, R242 ;  /* 0x000000f2a8a8723e */ /* 0x000fe400000000ff */
[----:B0-----:R-:W-:Y:S01]  /*3aa0*/  @P6 FMUL.FTZ R175, R175, R186 ;  /* 0x000000baafaf6220 */ /* 0x001fe20000410000 */
[----:B------:R-:W-:-:S03]  /*3ab0*/  HFMA2 R186, -RZ, RZ, 0, 0 ;  /* 0x00000000ffba7431 */ /* 0x000fc600000001ff */
[----:B------:R-:W-:Y:S01]  /*3ac0*/  @P6 FMUL.FTZ R246, R172, R175 ;  /* 0x000000afacf66220 */ /* 0x000fe20000410000 */
[----:B------:R-:W-:Y:S01]  /*3ad0*/  @P6 FMUL.FTZ R172, R242, R176 ;  /* 0x000000b0f2ac6220 */ /* 0x000fe20000410000 */
[----:B------:R-:W0:Y:S02]  /*3ae0*/  @P6 LDC R175, c[0x0][0x408] ;  /* 0x00010200ffaf6b82 */ /* 0x000e240000000800 */
[----:B------:R-:W-:Y:S01]  /*3af0*/  FADD.FTZ R64, R64, R246 ;  /* 0x000000f640407221 */ /* 0x000fe20000010000 */
[----:B0-----:R-:W-:Y:S01]  /*3b00*/  @P6 FMUL.FTZ R175, R172, R175 ;  /* 0x000000afacaf6220 */ /* 0x001fe20000410000 */
[----:B------:R-:W-:-:S05]  /*3b10*/  @P6 HADD2.F32 R172, -RZ, R156.H0_H0 ;  /* 0x2000009cffac6230 */ /* 0x000fca0000004100 */
[----:B------:R-:W-:Y:S01]  /*3b20*/  @P6 FMUL.FTZ R186, R175, R172 ;  /* 0x000000acafba6220 */ /* 0x000fe20000410000 */
[----:B------:R-:W-:Y:S01]  /*3b30*/  FADD.FTZ R175, R62, R244 ;  /* 0x000000f43eaf7221 */ /* 0x000fe20000010000 */
[----:B------:R-:W-:Y:S01]  /*3b40*/  FADD.FTZ R172, R63, R245 ;  /* 0x000000f53fac7221 */ /* 0x000fe20000010000 */
[----:B------:R-:W-:Y:S02]  /*3b50*/  F2FP.F16.F32.PACK_AB R62, R183, R173 ;  /* 0x000000adb73e723e */ /* 0x000fe400000000ff */
[----:B------:R-:W-:Y:S02]  /*3b60*/  F2FP.F16.F32.PACK_AB R63, R184, R174 ;  /* 0x000000aeb83f723e */ /* 0x000fe400000000ff */
[----:B------:R-:W-:-:S07]  /*3b70*/  F2FP.F16.F32.PACK_AB R60, R179, R186 ;  /* 0x000000bab33c723e */ /* 0x000fce00000000ff */
.L_x_2456:
[----:B------:R-:W0:Y:S08]  /*3b80*/  @P1 LDC.64 R186, c[0x0][0x478] ;  /* 0x00011e00ffba1b82 */ /* 0x000e300000000a00 */
[----:B------:R-:W1:Y:S01]  /*3b90*/  LDC.64 R184, c[0x0][0x468] ;  /* 0x00011a00ffb87b82 */ /* 0x000e620000000a00 */
[----:B0-----:R-:W-:-:S05]  /*3ba0*/  @P1 IMAD.WIDE.U32 R186, R199, 0x10, R186 ;  /* 0x00000010c7ba1825 */ /* 0x001fca00078e00ba */
[----:B------:R-:W-:Y:S01]  /*3bb0*/  @P1 STG.E.128 desc[UR8][R186.64], R168 ;  /* 0x000000a8ba001986 */ /* 0x000fe2000c101d08 */
[C---:B-1----:R-:W-:Y:S01]  /*3bc0*/  IMAD.WIDE.U32 R184, R199.reuse, 0x10, R184 ;  /* 0x00000010c7b87825 */ /* 0x042fe200078e00b8 */
[----:B------:R-:W-:-:S04]  /*3bd0*/  IADD3 R199, PT, PT, R199, 0x100, RZ ;  /* 0x00000100c7c77810 */ /* 0x000fc80007ffe0ff */
[----:B------:R0:W-:Y:S02]  /*3be0*/  STG.E.128 desc[UR8][R184.64], R60 ;  /* 0x0000003cb8007986 */ /* 0x0001e4000c101d08 */
[----:B0-----:R-:W-:Y:S02]  /*3bf0*/  MOV R60, R182 ;  /* 0x000000b6003c7202 */ /* 0x001fe40000000f00 */
[----:B------:R-:W-:Y:S02]  /*3c00*/  MOV R61, R181 ;  /* 0x000000b5003d7202 */ /* 0x000fe40000000f00 */
[----:B------:R-:W-:Y:S02]  /*3c10*/  MOV R62, R175 ;  /* 0x000000af003e7202 */ /* 0x000fe40000000f00 */
[----:B------:R-:W-:-:S07]  /*3c20*/  MOV R63, R172 ;  /* 0x000000ac003f7202 */ /* 0x000fce0000000f00 */
.L_x_2454:
[----:B------:R-:W-:Y:S05]  /*3c30*/  BSYNC.RECONVERGENT B1 ;  /* 0x0000000000017941 */ /* 0x000fea0003800200 */
.L_x_2453:
        /* <DEDUP_REMOVED lines=8> */
[----:B------:R-:W-:Y:S01]  /*3cc0*/  LOP3.LUT P6, RZ, R240, 0xff00, RZ, 0xc0, !PT ;  /* 0x0000ff00f0ff7812 */ /* 0x000fe200078cc0ff */
[----:B------:R-:W-:Y:S01]  /*3cd0*/  FFMA.FTZ R169, R215, R177, R178 ;  /* 0x000000b1d7a97223 */ /* 0x000fe200000100b2 */
[----:B------:R-:W-:Y:S02]  /*3ce0*/  CS2R R248, SRZ ;  /* 0x0000000000f87805 */ /* 0x000fe4000001ff00 */
[----:B------:R-:W-:Y:S02]  /*3cf0*/  MOV R179, RZ ;  /* 0x000000ff00b37202 */ /* 0x000fe40000000f00 */
[----:B------:R-:W-:Y:S01]  /*3d00*/  CS2R R246, SRZ ;  /* 0x0000000000f67805 */ /* 0x000fe2000001ff00 */
[----:B------:R-:W-:Y:S01]  /*3d10*/  FADD.FTZ R169, R214, -R169 ;  /* 0x800000a9d6a97221 */ /* 0x000fe20000010000 */
[----:B------:R-:W-:Y:S01]  /*3d20*/  CS2R R182, SRZ ;  /* 0x0000000000b67805 */ /* 0x000fe2000001ff00 */
[----:B------:R-:W-:Y:S02]  /*3d30*/  HFMA2 R244, -RZ, RZ, 0, 0 ;  /* 0x00000000fff47431 */ /* 0x000fe400000001ff */
[----:B------:R-:W-:-:S02]  /*3d40*/  FMUL.FTZ R168, R234, R169 ;  /* 0x000000a9eaa87220 */ /* 0x000fc40000410000 */
[----:B------:R-:W0:Y:S02]  /*3d50*/  @P6 LDC R170, c[0x0][0x408] ;  /* 0x00010200ffaa6b82 */ /* 0x000e240000000800 */
[----:B------:R-:W-:-:S06]  /*3d60*/  @P6 FMUL.FTZ R169, R176, R168 ;  /* 0x000000a8b0a96220 */ /* 0x000fcc0000410000 */
        /* <DEDUP_REMOVED lines=36> */
[----:B------:R-:W-:Y:S01]  /*3fb0*/  @P6 FMUL.FTZ R170, R176, R169 ;  /* 0x000000a9b0aa6220 */ /* 0x000fe20000410000 */
[----:B------:R-:W-:Y:S01]  /*3fc0*/  FADD.FTZ R171, R208, -R171 ;  /* 0x800000abd0ab7221 */ /* 0x000fe20000010000 */
[----:B------:R-:W-:Y:S01]  /*3fd0*/  F2FP.F16.F32.PACK_AB R169, R169, R187 ;  /* 0x000000bba9a9723e */ /* 0x000fe200000000ff */
[----:B------:R-:W-:Y:S01]  /*3fe0*/  FADD.FTZ R59, R59, R247 ;  /* 0x000000f73b3b7221 */ /* 0x000fe20000010000 */
[----:B-1----:R-:W-:Y:S01]  /*3ff0*/  @P6 FMUL.FTZ R181, R170, R181 ;  /* 0x000000b5aab56220 */ /* 0x002fe20000410000 */
[----:B------:R-:W-:Y:S02]  /*4000*/  @P6 HADD2.F32 R170, -RZ, R149.H1_H1 ;  /* 0x30000095ffaa6230 */ /* 0x000fe40000004100 */
[----:B------:R-:W-:-:S03]  /*4010*/  FMUL.FTZ R235, R234, R171 ;  /* 0x000000abeaeb7220 */ /* 0x000fc60000410000 */
[----:B------:R-:W-:Y:S01]  /*4020*/  @P6 FMUL.FTZ R183, R181, R170 ;  /* 0x000000aab5b76220 */ /* 0x000fe20000410000 */
[----:B------:R-:W-:-:S13]  /*4030*/  LOP3.LUT P6, RZ, R241, 0xff, RZ, 0xc0, !PT ;  /* 0x000000fff1ff7812 */ /* 0x000fda00078cc0ff */
[----:B------:R-:W0:Y:S01]  /*4040*/  @P6 LDC R173, c[0x0][0x408] ;  /* 0x00010200ffad6b82 */ /* 0x000e220000000800 */
[----:B------:R-:W-:-:S07]  /*4050*/  @P6 FMUL.FTZ R170, R176, R235 ;  /* 0x000000ebb0aa6220 */ /* 0x000fce0000410000 */
[----:B------:R-:W1:Y:S01]  /*4060*/  @P6 LDC R181, c[0x0][0x408] ;  /* 0x00010200ffb56b82 */ /* 0x000e620000000800 */
[----:B0-----:R-:W-:Y:S01]  /*4070*/  @P6 FMUL.FTZ R171, R170, R173 ;  /* 0x000000adaaab6220 */ /* 0x001fe20000410000 */
[----:B------:R-:W-:Y:S01]  /*4080*/  @P6 HADD2.F32 R170, -RZ, R174.H0_H0 ;  /* 0x200000aeffaa6230 */ /* 0x000fe20000004100 */
[----:B------:R-:W-:-:S04]  /*4090*/  MOV R173, RZ ;  /* 0x000000ff00ad7202 */ /* 0x000fc80000000f00 */
[----:B------:R-:W-:Y:S01]  /*40a0*/  @P6 FMUL.FTZ R182, R170, R171 ;  /* 0x000000abaab66220 */ /* 0x000fe20000410000 */
[----:B------:R-:W-:Y:S01]  /*40b0*/  @P6 FMUL.FTZ R170, R176, R235 ;  /* 0x000000ebb0aa6220 */ /* 0x000fe20000410000 */
[----:B------:R-:W-:Y:S02]  /*40c0*/  FFMA.FTZ R171, R207, R177, R178 ;  /* 0x000000b1cfab7223 */ /* 0x000fe400000100b2 */
[----:B------:R-:W-:Y:S01]  /*40d0*/  FADD.FTZ R182, R52, R182 ;  /* 0x000000b634b67221 */ /* 0x000fe20000010000 */
[----:B-1----:R-:W-:Y:S01]  /*40e0*/  @P6 FMUL.FTZ R181, R170, R181 ;  /* 0x000000b5aab56220 */ /* 0x002fe20000410000 */
[----:B------:R-:W-:Y:S02]  /*40f0*/  @P6 HADD2.F32 R170, -RZ, R150.H0_H0 ;  /* 0x20000096ffaa6230 */ /* 0x000fe40000004100 */
[----:B------:R-:W-:-:S03]  /*4100*/  FADD.FTZ R171, R206, -R171 ;  /* 0x800000abceab7221 */ /* 0x000fc60000010000 */
[----:B------:R-:W-:Y:S01]  /*4110*/  @P6 FMUL.FTZ R173, R181, R170 ;  /* 0x000000aab5ad6220 */ /* 0x000fe20000410000 */
[----:B------:R-:W-:Y:S01]  /*4120*/  LOP3.LUT P6, RZ, R241, 0xff00, RZ, 0xc0, !PT ;  /* 0x0000ff00f1ff7812 */ /* 0x000fe200078cc0ff */
[----:B------:R-:W-:Y:S01]  /*4130*/  FMUL.FTZ R170, R234, R171 ;  /* 0x000000abeaaa7220 */ /* 0x000fe20000410000 */
[----:B------:R-:W-:-:S11]  /*4140*/  HFMA2 R181, -RZ, RZ, 0, 0 ;  /* 0x00000000ffb57431 */ /* 0x000fd600000001ff */
[----:B------:R-:W0:Y:S01]  /*4150*/  @P6 LDC R184, c[0x0][0x408] ;  /* 0x00010200ffb86b82 */ /* 0x000e220000000800 */
[----:B------:R-:W-:Y:S01]  /*4160*/  @P6 FMUL.FTZ R171, R176, R170 ;  /* 0x000000aab0ab6220 */ /* 0x000fe20000410000 */
[----:B------:R-:W-:-:S06]  /*4170*/  @P6 HADD2.F32 R174, -RZ, R174.H1_H1 ;  /* 0x300000aeffae6230 */ /* 0x000fcc0000004100 */
[----:B------:R-:W1:Y:S01]  /*4180*/  @P6 LDC R186, c[0x0][0x408] ;  /* 0x00010200ffba6b82 */ /* 0x000e620000000800 */
[----:B0-----:R-:W-:Y:S01]  /*4190*/  @P6 FMUL.FTZ R171, R171, R184 ;  /* 0x000000b8abab6220 */ /* 0x001fe20000410000 */
[----:B------:R-:W-:-:S03]  /*41a0*/  MOV R184, RZ ;  /* 0x000000ff00b87202 */ /* 0x000fc60000000f00 */
[----:B------:R-:W-:Y:S01]  /*41b0*/  @P6 FMUL.FTZ R181, R174, R171 ;  /* 0x000000abaeb56220 */ /* 0x000fe20000410000 */
[----:B------:R-:W-:Y:S01]  /*41c0*/  @P6 FMUL.FTZ R171, R176, R170 ;  /* 0x000000aab0ab6220 */ /* 0x000fe20000410000 */
        /* <DEDUP_REMOVED lines=33> */
[----:B------:R-:W-:Y:S01]  /*43e0*/  @P6 FMUL.FTZ R186, R176, R171 ;  /* 0x000000abb0ba6220 */ /* 0x000fe20000410000 */
[----:B------:R-:W-:Y:S01]  /*43f0*/  @P6 HADD2.F32 R175, -RZ, R151.H1_H1 ;  /* 0x30000097ffaf6230 */ /* 0x000fe20000004100 */
[----:B------:R-:W-:Y:S02]  /*4400*/  F2FP.F16.F32.PACK_AB R171, R171, R243 ;  /* 0x000000f3abab723e */ /* 0x000fe400000000ff */
[----:B-1----:R-:W-:Y:S01]  /*4410*/  @P6 FMUL.FTZ R186, R186, R185 ;  /* 0x000000b9baba6220 */ /* 0x002fe20000410000 */
[----:B------:R-:W-:-:S03]  /*4420*/  MOV R185, RZ ;  /* 0x000000ff00b97202 */ /* 0x000fc60000000f00 */
[----:B------:R-:W-:Y:S01]  /*4430*/  @P6 FMUL.FTZ R185, R186, R175 ;  /* 0x000000afbab96220 */ /* 0x000fe20000410000 */
[----:B------:R-:W-:Y:S01]  /*4440*/  LOP3.LUT P6, RZ, R240, 0xff, RZ, 0xc0, !PT ;  /* 0x000000fff0ff7812 */ /* 0x000fe200078cc0ff */
[----:B------:R-:W-:-:S04]  /*4450*/  FFMA.FTZ R175, R217, R177, R178 ;  /* 0x000000b1d9af7223 */ /* 0x000fc800000100b2 */
[----:B------:R-:W-:-:S04]  /*4460*/  FADD.FTZ R175, R216, -R175 ;  /* 0x800000afd8af7221 */ /* 0x000fc80000010000 */
[----:B------:R-:W-:-:S04]  /*4470*/  FMUL.FTZ R242, R234, R175 ;  /* 0x000000afeaf27220 */ /* 0x000fc80000410000 */
[----:B------:R-:W0:Y:S01]  /*4480*/  @P6 LDC R186, c[0x0][0x408] ;  /* 0x00010200ffba6b82 */ /* 0x000e220000000800 */
[-C--:B------:R-:W-:Y:S01]  /*4490*/  @P6 FMUL.FTZ R175, R176, R242.reuse ;  /* 0x000000f2b0af6220 */ /* 0x080fe20000410000 */
        /* <DEDUP_REMOVED lines=15> */
[----:B------:R-:W-:Y:S01]  /*4590*/  F2FP.F16.F32.PACK_AB R52, R179, R186 ;  /* 0x000000bab334723e */ /* 0x000fe200000000ff */
[----:B------:R-:W-:Y:S06]  /*45a0*/  BRA `(.L_x_2460) ;  /* 0x00000008008c7947 */ /* 0x000fec0003800000 */
.L_x_2459:
        /* <DEDUP_REMOVED lines=43> */
[----:B------:R-:W-:-:S13]  /*4860*/  LOP3.LUT P6, RZ, R240, 0xff000000, RZ, 0xc0, !PT ;  /* 0xff000000f0ff7812 */ /* 0x000fda00078cc0ff */
        /* <DEDUP_REMOVED lines=8> */
[----:B------:R-:W-:Y:S01]  /*48f0*/  CS2R R182, SRZ ;  /* 0x0000000000b67805 */ /* 0x000fe2000001ff00 */
[----:B------:R-:W-:Y:S02]  /*4900*/  HFMA2 R181, -RZ, RZ, 0, 0 ;  /* 0x00000000ffb57431 */ /* 0x000fe400000001ff */
        /* <DEDUP_REMOVED lines=108> */
[----:B------:R-:W-:-:S07]  /*4fd0*/  F2FP.F16.F32.PACK_AB R52, R179, R186 ;  /* 0x000000bab334723e */ /* 0x000fce00000000ff */
.L_x_2460:
        /* <DEDUP_REMOVED lines=11> */
.L_x_2458:
[----:B------:R-:W-:Y:S05]  /*5090*/  BSYNC.RECONVERGENT B1 ;  /* 0x0000000000017941 */ /* 0x000fea0003800200 */
.L_x_2457:
        /* <DEDUP_REMOVED lines=14> */
[----:B------:R-:W-:Y:S02]  /*5180*/  CS2R R182, SRZ ;  /* 0x0000000000b67805 */ /* 0x000fe4000001ff00 */
[----:B------:R-:W-:Y:S01]  /*5190*/  CS2R R244, SRZ ;  /* 0x0000000000f47805 */ /* 0x000fe2000001ff00 */
        /* <DEDUP_REMOVED lines=55> */
[----:B------:R-:W-:-:S03]  /*5510*/  @P6 FMUL.FTZ R170, R176, R242 ;  /* 0x000000f2b0aa6220 */ /* 0x000fc60000410000 */
[----:B------:R-:W-:Y:S01]  /*5520*/  FADD.FTZ R182, R44, R182 ;  /* 0x000000b62cb67221 */ /* 0x000fe20000010000 */
[----:B-1----:R-:W-:Y:S01]  /*5530*/  @P6 FMUL.FTZ R181, R170, R181 ;  /* 0x000000b5aab56220 */ /* 0x002fe20000410000 */
[----:B------:R-:W-:-:S05]  /*5540*/  @P6 HADD2.F32 R170, -RZ, R142.H0_H0 ;  /* 0x2000008effaa6230 */ /* 0x000fca0000004100 */
[----:B------:R-:W-:Y:S01]  /*5550*/  @P6 FMUL.FTZ R173, R181, R170 ;  /* 0x000000aab5ad6220 */ /* 0x000fe20000410000 */
[----:B------:R-:W-:Y:S01]  /*5560*/  LOP3.LUT P6, RZ, R237, 0xff00, RZ, 0xc0, !PT ;  /* 0x0000ff00edff7812 */ /* 0x000fe200078cc0ff */
[----:B------:R-:W-:Y:S01]  /*5570*/  FFMA.FTZ R170, R21, R177, R178 ;  /* 0x000000b115aa7223 */ /* 0x000fe200000100b2 */
[----:B------:R-:W-:-:S03]  /*5580*/  HFMA2 R181, -RZ, RZ, 0, 0 ;  /* 0x00000000ffb57431 */ /* 0x000fc600000001ff */
[----:B------:R-:W-:-:S04]  /*5590*/  FADD.FTZ R171, R191, -R170 ;  /* 0x800000aabfab7221 */ /* 0x000fc80000010000 */
[----:B------:R-:W-:-:S04]  /*55a0*/  FMUL.FTZ R170, R234, R171 ;  /* 0x000000abeaaa7220 */ /* 0x000fc80000410000 */
        /* <DEDUP_REMOVED lines=25> */
[----:B------:R-:W-:-:S03]  /*5740*/  @P6 HADD2.F32 R185, -RZ, R143.H0_H0 ;  /* 0x2000008fffb96230 */ /* 0x000fc60000004100 */
[----:B-1----:R-:W-:Y:S01]  /*5750*/  @P6 FMUL.FTZ R186, R174, R235 ;  /* 0x000000ebaeba6220 */ /* 0x002fe20000410000 */
[----:B------:R-:W-:-:S03]  /*5760*/  HFMA2 R174, -RZ, RZ, 0, 0 ;  /* 0x00000000ffae7431 */ /* 0x000fc600000001ff */
[----:B------:R-:W-:Y:S01]  /*5770*/  @P6 FMUL.FTZ R174, R186, R185 ;  /* 0x000000b9baae6220 */ /* 0x000fe20000410000 */
[----:B------:R-:W-:Y:S01]  /*5780*/  ISETP.GE.U32.AND P6, PT, R236, RZ, PT ;  /* 0x000000ffec00720c */ /* 0x000fe20003fc6070 */
[----:B------:R-:W-:-:S03]  /*5790*/  FFMA.FTZ R185, R17, R177, R178 ;  /* 0x000000b111b97223 */ /* 0x000fc600000100b2 */
[----:B------:R-:W-:Y:S01]  /*57a0*/  ISETP.GE.U32.AND.EX P6, PT, R237, 0x1000000, PT, P6 ;  /* 0x01000000ed00780c */ /* 0x000fe20003fc6160 */
[----:B------:R-:W-:-:S04]  /*57b0*/  FADD.FTZ R243, R18, -R185 ;  /* 0x800000b912f37221 */ /* 0x000fc80000010000 */
[----:B------:R-:W-:-:S05]  /*57c0*/  FMUL.FTZ R243, R234, R243 ;  /* 0x000000f3eaf37220 */ /* 0x000fca0000410000 */
[----:B------:R-:W-:-:S03]  /*57d0*/  F2FP.F16.F32.PACK_AB R171, R243, R171 ;  /* 0x000000abf3ab723e */ /* 0x000fc600000000ff */
[----:B------:R-:W0:Y:S01]  /*57e0*/  @P6 LDC R235, c[0x0][0x408] ;  /* 0x00010200ffeb6b82 */ /* 0x000e220000000800 */
[----:B------:R-:W-:Y:S01]  /*57f0*/  @P6 FMUL.FTZ R186, R176, R243 ;  /* 0x000000f3b0ba6220 */ /* 0x000fe20000410000 */
[----:B------:R-:W-:-:S06]  /*5800*/  @P6 HADD2.F32 R175, -RZ, R175.H1_H1 ;  /* 0x300000afffaf6230 */ /* 0x000fcc0000004100 */
[----:B------:R-:W1:Y:S01]  /*5810*/  @P6 LDC R185, c[0x0][0x408] ;  /* 0x00010200ffb96b82 */ /* 0x000e620000000800 */
[----:B0-----:R-:W-:-:S04]  /*5820*/  @P6 FMUL.FTZ R186, R186, R235 ;  /* 0x000000ebbaba6220 */ /* 0x001fc80000410000 */
[----:B------:R-:W-:Y:S01]  /*5830*/  @P6 FMUL.FTZ R245, R175, R186 ;  /* 0x000000baaff56220 */ /* 0x000fe20000410000 */
[----:B------:R-:W-:Y:S01]  /*5840*/  @P6 FMUL.FTZ R186, R176, R243 ;  /* 0x000000f3b0ba6220 */ /* 0x000fe20000410000 */
[----:B------:R-:W-:-:S03]  /*5850*/  @P6 HADD2.F32 R175, -RZ, R143.H1_H1 ;  /* 0x3000008fffaf6230 */ /* 0x000fc60000004100 */
        /* <DEDUP_REMOVED lines=26> */
.L_x_2463:
        /* <DEDUP_REMOVED lines=15> */
[----:B------:R-:W-:Y:S01]  /*5af0*/  @P6 FADD.FTZ R179, R195, -R180 ;  /* 0x800000b4c3b36221 */ /* 0x000fe20000010000 */
[----:B------:R-:W-:Y:S02]  /*5b00*/  @P6 HADD2.F32 R180, -RZ, R140.H1_H1 ;  /* 0x3000008cffb46230 */ /* 0x000fe40000004100 */
[----:B------:R-:W-:Y:S01]  /*5b10*/  FADD.FTZ R49, R49, R246 ;  /* 0x000000f631317221 */ /* 0x000fe20000010000 */
        /* <DEDUP_REMOVED lines=28> */
[----:B------:R-:W-:Y:S01]  /*5ce0*/  @P6 FADD.FTZ R181, R193, -R182 ;  /* 0x800000b6c1b56221 */ /* 0x000fe20000010000 */
[----:B------:R-:W-:Y:S02]  /*5cf0*/  CS2R R182, SRZ ;  /* 0x0000000000b67805 */ /* 0x000fe4000001ff00 */
        /* <DEDUP_REMOVED lines=41> */
[----:B0-----:R-:W-:-:S04]  /*5f90*/  @P6 FMUL.FTZ R185, R185, R186 ;  /* 0x000000bab9b96220 */ /* 0x001fc80000410000 */
[----:B------:R-:W-:Y:S01]  /*5fa0*/  @P6 FMUL.FTZ R244, R174, R185 ;  /* 0x000000b9aef46220 */ /* 0x000fe20000410000 */
[----:B------:R-:W-:-:S03]  /*5fb0*/  @P6 FFMA.FTZ R174, R21, R177, R178 ;  /* 0x000000b115ae6223 */ /* 0x000fc600000100b2 */
[----:B------:R-:W-:Y:S01]  /*5fc0*/  FADD.FTZ R181, R45, R244 ;  /* 0x000000f42db57221 */ /* 0x000fe20000010000 */
[----:B------:R-:W-:Y:S01]  /*5fd0*/  @P6 FADD.FTZ R185, R191, -R174 ;  /* 0x800000aebfb96221 */ /* 0x000fe20000010000 */
[----:B------:R-:W-:Y:S01]  /*5fe0*/  @P6 HADD2.F32 R174, -RZ, R142.H1_H1 ;  /* 0x3000008effae6230 */ /* 0x000fe20000004100 */
[----:B------:R-:W-:Y:S02]  /*5ff0*/  F2FP.F16.F32.PACK_AB R45, R183, R180 ;  /* 0x000000b4b72d723e */ /* 0x000fe400000000ff */
[----:B------:R-:W-:-:S04]  /*6000*/  @P6 FMUL.FTZ R185, R234, R185 ;  /* 0x000000b9eab96220 */ /* 0x000fc80000410000 */
[----:B------:R-:W-:-:S04]  /*6010*/  @P6 FMUL.FTZ R185, R176, R185 ;  /* 0x000000b9b0b96220 */ /* 0x000fc80000410000 */
[----:B-1----:R-:W-:Y:S01]  /*6020*/  @P6 FMUL.FTZ R185, R185, R184 ;  /* 0x000000b8b9b96220 */ /* 0x002fe20000410000 */
        /* <DEDUP_REMOVED lines=63> */
.L_x_2464:
        /* <DEDUP_REMOVED lines=11> */
.L_x_2462:
[----:B------:R-:W-:Y:S05]  /*64d0*/  BSYNC.RECONVERGENT B1 ;  /* 0x0000000000017941 */ /* 0x000fea0003800200 */
.L_x_2461:
        /* <DEDUP_REMOVED lines=9> */
[----:B------:R-:W-:Y:S01]  /*6570*/  MOV R171, RZ ;  /* 0x000000ff00ab7202 */ /* 0x000fe20000000f00 */
[----:B------:R-:W-:Y:S01]  /*6580*/  HFMA2 R179, -RZ, RZ, 0, 0 ;  /* 0x00000000ffb37431 */ /* 0x000fe200000001ff */
[----:B------:R-:W-:Y:S01]  /*6590*/  CS2R R186, SRZ ;  /* 0x0000000000ba7805 */ /* 0x000fe2000001ff00 */
[----:B------:R-:W-:Y:S01]  /*65a0*/  FADD.FTZ R169, R13, -R168 ;  /* 0x800000a80da97221 */ /* 0x000fe20000010000 */
[----:B------:R-:W-:Y:S02]  /*65b0*/  MOV R235, RZ ;  /* 0x000000ff00eb7202 */ /* 0x000fe40000000f00 */
[----:B------:R-:W-:Y:S01]  /*65c0*/  MOV R246, RZ ;  /* 0x000000ff00f67202 */ /* 0x000fe20000000f00 */
[----:B------:R-:W-:-:S04]  /*65d0*/  FMUL.FTZ R168, R234, R169 ;  /* 0x000000a9eaa87220 */ /* 0x000fc80000410000 */
[----:B------:R-:W0:Y:S01]  /*65e0*/  @P6 LDC R170, c[0x0][0x408] ;  /* 0x00010200ffaa6b82 */ /* 0x000e220000000800 */
[----:B------:R-:W-:-:S07]  /*65f0*/  @P6 FMUL.FTZ R169, R176, R168 ;  /* 0x000000a8b0a96220 */ /* 0x000fce0000410000 */
[----:B------:R-:W1:Y:S01]  /*6600*/  @P6 LDC R180, c[0x0][0x408] ;  /* 0x00010200ffb46b82 */ /* 0x000e620000000800 */
[----:B0-----:R-:W-:Y:S01]  /*6610*/  @P6 FMUL.FTZ R170, R169, R170 ;  /* 0x000000aaa9aa6220 */ /* 0x001fe20000410000 */
[----:B-----5:R-:W-:-:S05]  /*6620*/  @P6 HADD2.F32 R169, -RZ, R172.H1_H1 ;  /* 0x300000acffa96230 */ /* 0x020fca0000004100 */
[----:B------:R-:W-:Y:S01]  /*6630*/  @P6 FMUL.FTZ R171, R169, R170 ;  /* 0x000000aaa9ab6220 */ /* 0x000fe20000410000 */
[----:B------:R-:W-:Y:S01]  /*6640*/  @P6 FMUL.FTZ R169, R176, R168 ;  /* 0x000000a8b0a96220 */ /* 0x000fe20000410000 */
[----:B------:R-:W-:Y:S02]  /*6650*/  FFMA.FTZ R170, R12, R177, R178 ;  /* 0x000000b10caa7223 */ /* 0x000fe400000100b2 */
[----:B------:R-:W-:Y:S01]  /*6660*/  FADD.FTZ R41, R41, R171 ;  /* 0x000000ab29297221 */ /* 0x000fe20000010000 */
[----:B-1----:R-:W-:Y:S01]  /*6670*/  @P6 FMUL.FTZ R180, R169, R180 ;  /* 0x000000b4a9b46220 */ /* 0x002fe20000410000 */
[----:B------:R-:W-:Y:S02]  /*6680*/  @P6 HADD2.F32 R169, -RZ, R132.H1_H1 ;  /* 0x30000084ffa96230 */ /* 0x000fe40000004100 */
[----:B------:R-:W-:Y:S01]  /*6690*/  FADD.FTZ R183, R11, -R170 ;  /* 0x800000aa0bb77221 */ /* 0x000fe20000010000 */
[----:B------:R-:W-:Y:S02]  /*66a0*/  MOV R170, RZ ;  /* 0x000000ff00aa7202 */ /* 0x000fe40000000f00 */
[----:B------:R-:W-:Y:S01]  /*66b0*/  @P6 FMUL.FTZ R179, R180, R169 ;  /* 0x000000a9b4b36220 */ /* 0x000fe20000410000 */
[----:B------:R-:W-:Y:S01]  /*66c0*/  LOP3.LUT P6, RZ, R238, 0xff0000, RZ, 0xc0, !PT ;  /* 0x00ff0000eeff7812 */ /* 0x000fe200078cc0ff */
[----:B------:R-:W-:-:S12]  /*66d0*/  FMUL.FTZ R183, R234, R183 ;  /* 0x000000b7eab77220 */ /* 0x000fd80000410000 */
        /* <DEDUP_REMOVED lines=24> */
[----:B------:R-:W-:Y:S01]  /*6860*/  FFMA.FTZ R182, R8, R177, R178 ;  /* 0x000000b108b67223 */ /* 0x000fe200000100b2 */
[----:B------:R-:W-:Y:S01]  /*6870*/  F2FP.F16.F32.PACK_AB R169, R169, R183 ;  /* 0x000000b7a9a9723e */ /* 0x000fe200000000ff */
[----:B------:R-:W-:Y:S01]  /*6880*/  FADD.FTZ R43, R43, R186 ;  /* 0x000000ba2b2b7221 */ /* 0x000fe20000010000 */
[----:B-1----:R-:W-:Y:S01]  /*6890*/  @P6 FMUL.FTZ R242, R173, R242 ;  /* 0x000000f2adf26220 */ /* 0x002fe20000410000 */
[----:B------:R-:W-:-:S05]  /*68a0*/  @P6 HADD2.F32 R173, -RZ, R133.H1_H1 ;  /* 0x30000085ffad6230 */ /* 0x000fca0000004100 */
[----:B------:R-:W-:Y:S01]  /*68b0*/  @P6 FMUL.FTZ R181, R242, R173 ;  /* 0x000000adf2b56220 */ /* 0x000fe20000410000 */
[----:B------:R-:W-:Y:S01]  /*68c0*/  LOP3.LUT P6, RZ, R239, 0xff, RZ, 0xc0, !PT ;  /* 0x000000ffefff7812 */ /* 0x000fe200078cc0ff */
[----:B------:R-:W-:-:S04]  /*68d0*/  FADD.FTZ R173, R7, -R182 ;  /* 0x800000b607ad7221 */ /* 0x000fc80000010000 */
[----:B------:R-:W-:-:S08]  /*68e0*/  FMUL.FTZ R184, R234, R173 ;  /* 0x000000adeab87220 */ /* 0x000fd00000410000 */
[----:B------:R-:W0:Y:S01]  /*68f0*/  @P6 LDC R242, c[0x0][0x408] ;  /* 0x00010200fff26b82 */ /* 0x000e220000000800 */
[----:B------:R-:W-:-:S07]  /*6900*/  @P6 FMUL.FTZ R173, R176, R184 ;  /* 0x000000b8b0ad6220 */ /* 0x000fce0000410000 */
[----:B------:R-:W1:Y:S01]  /*6910*/  @P6 LDC R244, c[0x0][0x408] ;  /* 0x00010200fff46b82 */ /* 0x000e620000000800 */
[----:B0-----:R-:W-:Y:S01]  /*6920*/  @P6 FMUL.FTZ R182, R173, R242 ;  /* 0x000000f2adb66220 */ /* 0x001fe20000410000 */
[----:B------:R-:W-:-:S05]  /*6930*/  @P6 HADD2.F32 R173, -RZ, R174.H0_H0 ;  /* 0x200000aeffad6230 */ /* 0x000fca0000004100 */
[----:B------:R-:W-:Y:S01]  /*6940*/  @P6 FMUL.FTZ R187, R173, R182 ;  /* 0x000000b6adbb6220 */ /* 0x000fe20000410000 */
[----:B------:R-:W-:Y:S01]  /*6950*/  @P6 FMUL.FTZ R173, R176, R184 ;  /* 0x000000b8b0ad6220 */ /* 0x000fe20000410000 */
[----:B------:R-:W-:Y:S02]  /*6960*/  @P6 HADD2.F32 R182, -RZ, R134.H0_H0 ;  /* 0x20000086ffb66230 */ /* 0x000fe40000004100 */
[----:B------:R-:W-:Y:S01]  /*6970*/  FADD.FTZ R187, R36, R187 ;  /* 0x000000bb24bb7221 */ /* 0x000fe20000010000 */
[----:B-1----:R-:W-:Y:S01]  /*6980*/  @P6 FMUL.FTZ R185, R173, R244 ;  /* 0x000000f4adb96220 */ /* 0x002fe20000410000 */
        /* <DEDUP_REMOVED lines=8> */
[----:B------:R-:W-:Y:S01]  /*6a10*/  @P6 HADD2.F32 R174, -RZ, R174.H1_H1 ;  /* 0x300000aeffae6230 */ /* 0x000fe20000004100 */
[----:B------:R-:W-:-:S05]  /*6a20*/  F2FP.F16.F32.PACK_AB R170, R185, R184 ;  /* 0x000000b8b9aa723e */ /* 0x000fca00000000ff */
[----:B------:R-:W1:Y:S01]  /*6a30*/  @P6 LDC R245, c[0x0][0x408] ;  /* 0x00010200fff56b82 */ /* 0x000e620000000800 */
[----:B0-----:R-:W-:Y:S01]  /*6a40*/  @P6 FMUL.FTZ R243, R182, R243 ;  /* 0x000000f3b6f36220 */ /* 0x001fe20000410000 */
[----:B------:R-:W-:-:S03]  /*6a50*/  HFMA2 R182, -RZ, RZ, 0, 0 ;  /* 0x00000000ffb67431 */ /* 0x000fc600000001ff */
[----:B------:R-:W-:Y:S01]  /*6a60*/  @P6 FMUL.FTZ R235, R174, R243 ;  /* 0x000000f3aeeb6220 */ /* 0x000fe20000410000 */
[----:B------:R-:W-:Y:S01]  /*6a70*/  @P6 FMUL.FTZ R174, R176, R185 ;  /* 0x000000b9b0ae6220 */ /* 0x000fe20000410000 */
[----:B------:R-:W-:Y:S02]  /*6a80*/  FFMA.FTZ R243, R3, R177, R178 ;  /* 0x000000b103f37223 */ /* 0x000fe400000100b2 */
[----:B------:R-:W-:Y:S01]  /*6a90*/  FADD.FTZ R235, R37, R235 ;  /* 0x000000eb25eb7221 */ /* 0x000fe20000010000 */
[----:B-1----:R-:W-:Y:S01]  /*6aa0*/  @P6 FMUL.FTZ R245, R174, R245 ;  /* 0x000000f5aef56220 */ /* 0x002fe20000410000 */
[----:B------:R-:W-:Y:S02]  /*6ab0*/  @P6 HADD2.F32 R174, -RZ, R134.H1_H1 ;  /* 0x30000086ffae6230 */ /* 0x000fe40000004100 */
[----:B------:R-:W-:Y:S01]  /*6ac0*/  FADD.FTZ R243, R4, -R243 ;  /* 0x800000f304f37221 */ /* 0x000fe20000010000 */
[----:B------:R-:W-:Y:S02]  /*6ad0*/  F2FP.F16.F32.PACK_AB R37, R181, R180 ;  /* 0x000000b4b525723e */ /* 0x000fe400000000ff */
[----:B------:R-:W-:Y:S01]  /*6ae0*/  @P6 FMUL.FTZ R182, R245, R174 ;  /* 0x000000aef5b66220 */ /* 0x000fe20000410000 */
[----:B------:R-:W-:Y:S01]  /*6af0*/  LOP3.LUT P6, RZ, R239, 0xff0000, RZ, 0xc0, !PT ;  /* 0x00ff0000efff7812 */ /* 0x000fe200078cc0ff */
[----:B------:R-:W-:Y:S01]  /*6b00*/  FMUL.FTZ R242, R234, R243 ;  /* 0x000000f3eaf27220 */ /* 0x000fe20000410000 */
[----:B------:R-:W-:-:S11]  /*6b10*/  MOV R243, RZ ;  /* 0x000000ff00f37202 */ /* 0x000fd60000000f00 */
[----:B------:R-:W0:Y:S01]  /*6b20*/  @P6 LDC R245, c[0x0][0x408] ;  /* 0x00010200fff56b82 */ /* 0x000e220000000800 */
[----:B------:R-:W-:Y:S01]  /*6b30*/  @P6 FMUL.FTZ R174, R176, R242 ;  /* 0x000000f2b0ae6220 */ /* 0x000fe20000410000 */
[----:B------:R-:W-:-:S06]  /*6b40*/  @P6 HADD2.F32 R244, -RZ, R135.H0_H0 ;  /* 0x20000087fff46230 */ /* 0x000fcc0000004100 */
[----:B------:R-:W1:Y:S01]  /*6b50*/  @P6 LDC R247, c[0x0][0x408] ;  /* 0x00010200fff76b82 */ /* 0x000e620000000800 */
[----:B0-----:R-:W-:Y:S01]  /*6b60*/  @P6 FMUL.FTZ R245, R174, R245 ;  /* 0x000000f5aef56220 */ /* 0x001fe20000410000 */
[----:B------:R-:W-:-:S05]  /*6b70*/  @P6 HADD2.F32 R174, -RZ, R175.H0_H0 ;  /* 0x200000afffae6230 */ /* 0x000fca0000004100 */
[----:B------:R-:W-:Y:S01]  /*6b80*/  @P6 FMUL.FTZ R243, R174, R245 ;  /* 0x000000f5aef36220 */ /* 0x000fe20000410000 */
[----:B------:R-:W-:Y:S01]  /*6b90*/  @P6 FMUL.FTZ R174, R176, R242 ;  /* 0x000000f2b0ae6220 */ /* 0x000fe20000410000 */
[-CC-:B------:R-:W-:Y:S01]  /*6ba0*/  FFMA.FTZ R245, R0, R177.reuse, R178.reuse ;  /* 0x000000b100f57223 */ /* 0x180fe200000100b2 */
[----:B------:R-:W-:Y:S01]  /*6bb0*/  FFMA.FTZ R178, R16, R177, R178 ;  /* 0x000000b110b27223 */ /* 0x000fe200000100b2 */
[----:B------:R-:W-:Y:S01]  /*6bc0*/  FADD.FTZ R243, R38, R243 ;  /* 0x000000f326f37221 */ /* 0x000fe20000010000 */
[----:B-1----:R-:W-:Y:S01]  /*6bd0*/  @P6 FMUL.FTZ R247, R174, R247 ;  /* 0x000000f7aef76220 */ /* 0x002fe20000410000 */
[----:B------:R-:W-:Y:S02]  /*6be0*/  HFMA2 R174, -RZ, RZ, 0, 0 ;  /* 0x00000000ffae7431 */ /* 0x000fe400000001ff */
[----:B------:R-:W-:Y:S01]  /*6bf0*/  FADD.FTZ R245, R2, -R245 ;  /* 0x800000f502f57221 */ /* 0x000fe20000010000 */
[----:B------:R-:W-:Y:S01]  /*6c00*/  F2FP.F16.F32.PACK_AB R38, R182, R173 ;  /* 0x000000adb626723e */ /* 0x000fe200000000ff */
[----:B------:R-:W-:Y:S01]  /*6c10*/  @P6 FMUL.FTZ R174, R247, R244 ;  /* 0x000000f4f7ae6220 */ /* 0x000fe20000410000 */
[----:B------:R-:W-:Y:S01]  /*6c20*/  ISETP.GE.U32.AND P6, PT, R238, RZ, PT ;  /* 0x000000ffee00720c */ /* 0x000fe20003fc6070 */
[----:B------:R-:W-:-:S03]  /*6c30*/  FMUL.FTZ R244, R234, R245 ;  /* 0x000000f5eaf47220 */ /* 0x000fc60000410000 */
[----:B------:R-:W-:Y:S01]  /*6c40*/  ISETP.GE.U32.AND.EX P6, PT, R239, 0x1000000, PT, P6 ;  /* 0x01000000ef00780c */ /* 0x000fe20003fc6160 */
[C---:B------:R-:W-:Y:S01]  /*6c50*/  FMUL.FTZ R245, R244.reuse, R176 ;  /* 0x000000b0f4f57220 */ /* 0x040fe20000410000 */
[----:B------:R-:W-:-:S03]  /*6c60*/  F2FP.F16.F32.PACK_AB R171, R244, R242 ;  /* 0x000000f2f4ab723e */ /* 0x000fc600000000ff */
[----:B------:R-:W-:-:S08]  /*6c70*/  FMUL.FTZ R248, R245, UR13 ;  /* 0x0000000df5f87c20 */ /* 0x000fd00008410000 */
[----:B------:R-:W-:Y:S02]  /*6c80*/  @P6 HADD2.F32 R175, -RZ, R175.H1_H1 ;  /* 0x300000afffaf6230 */ /* 0x000fe40000004100 */
[----:B------:R-:W-:-:S03]  /*6c90*/  @P6 HADD2.F32 R245, -RZ, R135.H1_H1 ;  /* 0x30000087fff56230 */ /* 0x000fc60000004100 */
[C---:B------:R-:W-:Y:S01]  /*6ca0*/  @P6 FMUL.FTZ R246, R248.reuse, R175 ;  /* 0x000000aff8f66220 */ /* 0x040fe20000410000 */
[----:B------:R-:W-:Y:S02]  /*6cb0*/  HFMA2 R175, -RZ, RZ, 0, 0 ;  /* 0x00000000ffaf7431 */ /* 0x000fe400000001ff */
[----:B------:R-:W-:Y:S01]  /*6cc0*/  @P6 FMUL.FTZ R175, R248, R245 ;  /* 0x000000f5f8af6220 */ /* 0x000fe20000410000 */
[----:B------:R-:W-:Y:S01]  /*6cd0*/  LOP3.LUT P6, RZ, R238, 0xff, RZ, 0xc0, !PT ;  /* 0x000000ffeeff7812 */ /* 0x000fe200078cc0ff */
[----:B------:R-:W-:-:S04]  /*6ce0*/  FADD.FTZ R245, R15, -R178 ;  /* 0x800000b20ff57221 */ /* 0x000fc80000010000 */
[----:B------:R-:W-:Y:S01]  /*6cf0*/  FMUL.FTZ R234, R234, R245 ;  /* 0x000000f5eaea7220 */ /* 0x000fe20000410000 */
[----:B------:R-:W-:-:S04]  /*6d00*/  MOV R245, RZ ;  /* 0x000000ff00f57202 */ /* 0x000fc80000000f00 */
[----:B------:R-:W-:-:S03]  /*6d10*/  F2FP.F16.F32.PACK_AB R168, R168, R234 ;  /* 0x000000eaa8a8723e */ /* 0x000fc600000000ff */
[----:B------:R-:W0:Y:S01]  /*6d20*/  @P6 LDC R177, c[0x0][0x408] ;  /* 0x00010200ffb16b82 */ /* 0x000e220000000800 */
[CC--:B------:R-:W-:Y:S01]  /*6d30*/  @P6 FMUL.FTZ R178, R176.reuse, R234.reuse ;  /* 0x000000eab0b26220 */ /* 0x0c0fe20000410000 */
[----:B------:R-:W-:Y:S02]  /*6d40*/  @P6 HADD2.F32 R172, -RZ, R172.H0_H0 ;  /* 0x200000acffac6230 */ /* 0x000fe40000004100 */
[----:B------:R-:W-:Y:S01]  /*6d50*/  @P6 FMUL.FTZ R176, R176, R234 ;  /* 0x000000eab0b06220 */ /* 0x000fe20000410000 */
[----:B------:R-:W-:-:S04]  /*6d60*/  @P6 FMUL.FTZ R247, R178, UR13 ;  /* 0x0000000db2f76c20 */ /* 0x000fc80008410000 */
[----:B------:R-:W-:Y:S01]  /*6d70*/  @P6 FMUL.FTZ R245, R172, R247 ;  /* 0x000000f7acf56220 */ /* 0x000fe20000410000 */
[----:B------:R-:W-:-:S03]  /*6d80*/  @P6 HADD2.F32 R172, -RZ, R132.H0_H0 ;  /* 0x20000084ffac6230 */ /* 0x000fc60000004100 */
[----:B------:R-:W-:Y:S01]  /*6d90*/  FADD.FTZ R40, R40, R245 ;  /* 0x000000f528287221 */ /* 0x000fe20000010000 */
[----:B0-----:R-:W-:Y:S01]  /*6da0*/  @P6 FMUL.FTZ R177, R176, R177 ;  /* 0x000000b1b0b16220 */ /* 0x001fe20000410000 */
[----:B------:R-:W-:-:S03]  /*6db0*/  HFMA2 R176, -RZ, RZ, 0, 0 ;  /* 0x00000000ffb07431 */ /* 0x000fc600000001ff */
[----:B------:R-:W-:Y:S01]  /*6dc0*/  @P6 FMUL.FTZ R176, R177, R172 ;  /* 0x000000acb1b06220 */ /* 0x000fe20000410000 */
[----:B------:R-:W-:Y:S01]  /*6dd0*/  FADD.FTZ R172, R39, R246 ;  /* 0x000000f627ac7221 */ /* 0x000fe20000010000 */
[----:B------:R-:W-:-:S03]  /*6de0*/  F2FP.F16.F32.PACK_AB R39, R175, R174 ;  /* 0x000000aeaf27723e */ /* 0x000fc600000000ff */
[----:B------:R-:W-:Y:S01]  /*6df0*/  F2FP.F16.F32.PACK_AB R36, R179, R176 ;  /* 0x000000b0b324723e */ /* 0x000fe200000000ff */
[----:B------:R-:W-:Y:S06]  /*6e00*/  BRA `(.L_x_2467) ;  /* 0x0000000800607947 */ /* 0x000fec0003800000 */
.L_x_2466:
[----:B------:R-:W-:Y:S02]  /*6e10*/  LOP3.LUT P6, RZ, R238, 0xff00, RZ, 0xc0, !PT ;  /* 0x0000ff00eeff7812 */ /* 0x000fe400078cc0ff */
[----:B------:R-:W-:Y:S01]  /*6e20*/  CS2R R242, SRZ ;  /* 0x0000000000f27805 */ /* 0x000fe2000001ff00 */
[----:B------:R-:W-:Y:S01]  /*6e30*/  HFMA2 R183, -RZ, RZ, 0, 0 ;  /* 0x00000000ffb77431 */ /* 0x000fe200000001ff */
[----:B------:R-:W-:-:S09]  /*6e40*/  CS2R R186, SRZ ;  /* 0x0000000000ba7805 */ /* 0x000fd2000001ff00 */
        /* <DEDUP_REMOVED lines=20> */
[----:B------:R-:W-:Y:S01]  /*6f90*/  @P6 FADD.FTZ R181, R11, -R180 ;  /* 0x800000b40bb56221 */ /* 0x000fe20000010000 */
[----:B------:R-:W-:-:S03]  /*6fa0*/  @P6 HADD2.F32 R180, -RZ, R173.H0_H0 ;  /* 0x200000adffb46230 */ /* 0x000fc60000004100 */
[----:B------:R-:W-:-:S04]  /*6fb0*/  @P6 FMUL.FTZ R181, R234, R181 ;  /* 0x000000b5eab56220 */ /* 0x000fc80000410000 */
[----:B------:R-:W-:-:S04]  /*6fc0*/  @P6 FMUL.FTZ R181, R176, R181 ;  /* 0x000000b5b0b56220 */ /* 0x000fc80000410000 */
[----:B0-----:R-:W-:Y:S02]  /*6fd0*/  @P6 FMUL.FTZ R181, R181, R182 ;  /* 0x000000b6b5b56220 */ /* 0x001fe40000410000 */
[----:B------:R-:W0:Y:S02]  /*6fe0*/  @P6 LDC R182, c[0x0][0x408] ;  /* 0x00010200ffb66b82 */ /* 0x000e240000000800 */
[----:B------:R-:W-:Y:S01]  /*6ff0*/  @P6 FMUL.FTZ R183, R180, R181 ;  /* 0x000000b5b4b76220 */ /* 0x000fe20000410000 */
[----:B------:R-:W-:-:S03]  /*7000*/  @P6 FFMA.FTZ R180, R12, R177, R178 ;  /* 0x000000b10cb46223 */ /* 0x000fc600000100b2 */
[----:B------:R-:W-:Y:S01]  /*7010*/  FADD.FTZ R42, R42, R183 ;  /* 0x000000b72a2a7221 */ /* 0x000fe20000010000 */
[----:B------:R-:W-:Y:S01]  /*7020*/  @P6 FADD.FTZ R181, R11, -R180 ;  /* 0x800000b40bb56221 */ /* 0x000fe20000010000 */
[----:B------:R-:W-:-:S03]  /*7030*/  MOV R180, RZ ;  /* 0x000000ff00b47202 */ /* 0x000fc60000000f00 */
[----:B------:R-:W-:-:S04]  /*7040*/  @P6 FMUL.FTZ R181, R234, R181 ;  /* 0x000000b5eab56220 */ /* 0x000fc80000410000 */
[----:B------:R-:W-:-:S04]  /*7050*/  @P6 FMUL.FTZ R181, R176, R181 ;  /* 0x000000b5b0b56220 */ /* 0x000fc80000410000 */
[----:B0-----:R-:W-:Y:S01]  /*7060*/  @P6 FMUL.FTZ R182, R181, R182 ;  /* 0x000000b6b5b66220 */ /* 0x001fe20000410000 */
        /* <DEDUP_REMOVED lines=13> */
[----:B------:R-:W-:-:S03]  /*7140*/  @P6 FADD.FTZ R173, R9, -R182 ;  /* 0x800000b609ad6221 */ /* 0x000fc60000010000 */
[----:B------:R-:W-:Y:S01]  /*7150*/  FADD.FTZ R43, R43, R186 ;  /* 0x000000ba2b2b7221 */ /* 0x000fe20000010000 */
        /* <DEDUP_REMOVED lines=15> */
[----:B------:R-:W-:Y:S01]  /*7250*/  @P6 FADD.FTZ R173, R7, -R182 ;  /* 0x800000b607ad6221 */ /* 0x000fe20000010000 */
[----:B------:R-:W-:Y:S02]  /*7260*/  @P6 HADD2.F32 R182, -RZ, R134.H0_H0 ;  /* 0x20000086ffb66230 */ /* 0x000fe40000004100 */
[----:B------:R-:W-:Y:S02]  /*7270*/  HFMA2 R184, -RZ, RZ, 0, 0 ;  /* 0x00000000ffb87431 */ /* 0x000fe400000001ff */
        /* <DEDUP_REMOVED lines=17> */
[----:B------:R-:W-:-:S03]  /*7390*/  @P6 HADD2.F32 R174, -RZ, R134.H1_H1 ;  /* 0x30000086ffae6230 */ /* 0x000fc60000004100 */
[----:B------:R-:W-:-:S04]  /*73a0*/  @P6 FADD.FTZ R185, R6, -R185 ;  /* 0x800000b906b96221 */ /* 0x000fc80000010000 */
        /* <DEDUP_REMOVED lines=16> */
[----:B------:R-:W-:Y:S02]  /*74b0*/  HFMA2 R174, -RZ, RZ, 0, 0 ;  /* 0x00000000ffae7431 */ /* 0x000fe400000001ff */
[----:B------:R-:W-:Y:S01]  /*74c0*/  FADD.FTZ R243, R38, R243 ;  /* 0x000000f326f37221 */ /* 0x000fe20000010000 */
[----:B------:R-:W-:Y:S01]  /*74d0*/  @P6 FADD.FTZ R185, R4, -R185 ;  /* 0x800000b904b96221 */ /* 0x000fe20000010000 */
[----:B------:R-:W-:-:S03]  /*74e0*/  F2FP.F16.F32.PACK_AB R38, R182, R173 ;  /* 0x000000adb626723e */ /* 0x000fc600000000ff */
[----:B------:R-:W-:-:S04]  /*74f0*/  @P6 FMUL.FTZ R185, R234, R185 ;  /* 0x000000b9eab96220 */ /* 0x000fc80000410000 */
[----:B------:R-:W-:-:S04]  /*7500*/  @P6 FMUL.FTZ R185, R176, R185 ;  /* 0x000000b9b0b96220 */ /* 0x000fc80000410000 */
[----:B-1----:R-:W-:Y:S01]  /*7510*/  @P6 FMUL.FTZ R244, R185, R244 ;  /* 0x000000f4b9f46220 */ /* 0x002fe20000410000 */
[----:B------:R-:W-:-:S05]  /*7520*/  @P6 HADD2.F32 R185, -RZ, R135.H0_H0 ;  /* 0x20000087ffb96230 */ /* 0x000fca0000004100 */
[----:B------:R-:W-:Y:S01]  /*7530*/  @P6 FMUL.FTZ R174, R244, R185 ;  /* 0x000000b9f4ae6220 */ /* 0x000fe20000410000 */
[----:B------:R-:W-:Y:S01]  /*7540*/  ISETP.GE.U32.AND P6, PT, R238, RZ, PT ;  /* 0x000000ffee00720c */ /* 0x000fe20003fc6070 */
[----:B------:R-:W-:Y:S01]  /*7550*/  FFMA.FTZ R185, R0, R177, R178 ;  /* 0x000000b100b97223 */ /* 0x000fe200000100b2 */
[----:B------:R-:W-:Y:S02]  /*7560*/  MOV R244, RZ ;  /* 0x000000ff00f47202 */ /* 0x000fe40000000f00 */
[----:B------:R-:W-:Y:S01]  /*7570*/  ISETP.GE.U32.AND.EX P6, PT, R239, 0x1000000, PT, P6 ;  /* 0x01000000ef00780c */ /* 0x000fe20003fc6160 */
[----:B------:R-:W-:-:S04]  /*7580*/  FADD.FTZ R185, R2, -R185 ;  /* 0x800000b902b97221 */ /* 0x000fc80000010000 */
[----:B------:R-:W-:-:S04]  /*7590*/  FMUL.FTZ R185, R234, R185 ;  /* 0x000000b9eab97220 */ /* 0x000fc80000410000 */
[----:B------:R-:W-:-:S04]  /*75a0*/  FMUL.FTZ R185, R176, R185 ;  /* 0x000000b9b0b97220 */ /* 0x000fc80000410000 */
[----:B------:R-:W-:Y:S02]  /*75b0*/  @P6 HADD2.F32 R246, -RZ, R175.H1_H1 ;  /* 0x300000affff66230 */ /* 0x000fe40000004100 */
[----:B------:R-:W-:Y:S01]  /*75c0*/  FMUL.FTZ R185, R185, UR13 ;  /* 0x0000000db9b97c20 */ /* 0x000fe20008410000 */
[----:B------:R-:W-:-:S03]  /*75d0*/  HFMA2 R175, -RZ, RZ, 0, 0 ;  /* 0x00000000ffaf7431 */ /* 0x000fc600000001ff */
[----:B------:R-:W-:Y:S01]  /*75e0*/  @P6 FMUL.FTZ R244, R246, R185 ;  /* 0x000000b9f6f46220 */ /* 0x000fe20000410000 */
[----:B------:R-:W-:-:S05]  /*75f0*/  @P6 HADD2.F32 R246, -RZ, R135.H1_H1 ;  /* 0x30000087fff66230 */ /* 0x000fca0000004100 */
[----:B------:R-:W-:Y:S01]  /*7600*/  @P6 FMUL.FTZ R175, R246, R185 ;  /* 0x000000b9f6af6220 */ /* 0x000fe20000410000 */
[----:B------:R-:W-:-:S13]  /*7610*/  LOP3.LUT P6, RZ, R238, 0xff, RZ, 0xc0, !PT ;  /* 0x000000ffeeff7812 */ /* 0x000fda00078cc0ff */
[CCC-:B------:R-:W-:Y:S01]  /*7620*/  @P6 FFMA.FTZ R246, R16.reuse, R177.reuse, R178.reuse ;  /* 0x000000b110f66223 */ /* 0x1c0fe200000100b2 */
[----:B------:R-:W-:Y:S01]  /*7630*/  @P6 FFMA.FTZ R178, R16, R177, R178 ;  /* 0x000000b110b26223 */ /* 0x000fe200000100b2 */
[----:B------:R-:W-:Y:S01]  /*7640*/  @P6 HADD2.F32 R172, -RZ, R172.H0_H0 ;  /* 0x200000acffac6230 */ /* 0x000fe20000004100 */
[----:B------:R-:W0:Y:S01]  /*7650*/  @P6 LDC R177, c[0x0][0x408] ;  /* 0x00010200ffb16b82 */ /* 0x000e220000000800 */
[C---:B------:R-:W-:Y:S01]  /*7660*/  @P6 FADD.FTZ R185, R15.reuse, -R246 ;  /* 0x800000f60fb96221 */ /* 0x040fe20000010000 */
[----:B------:R-:W-:-:S03]  /*7670*/  @P6 FADD.FTZ R235, R15, -R178 ;  /* 0x800000b20feb6221 */ /* 0x000fc60000010000 */
[C---:B------:R-:W-:Y:S01]  /*7680*/  @P6 FMUL.FTZ R185, R234.reuse, R185 ;  /* 0x000000b9eab96220 */ /* 0x040fe20000410000 */
[----:B------:R-:W-:-:S03]  /*7690*/  @P6 FMUL.FTZ R235, R234, R235 ;  /* 0x000000ebeaeb6220 */ /* 0x000fc60000410000 */
[C---:B------:R-:W-:Y:S01]  /*76a0*/  @P6 FMUL.FTZ R185, R176.reuse, R185 ;  /* 0x000000b9b0b96220 */ /* 0x040fe20000410000 */
[----:B------:R-:W-:-:S03]  /*76b0*/  @P6 FMUL.FTZ R176, R176, R235 ;  /* 0x000000ebb0b06220 */ /* 0x000fc60000410000 */
[----:B------:R-:W-:Y:S01]  /*76c0*/  @P6 FMUL.FTZ R235, R185, UR13 ;  /* 0x0000000db9eb6c20 */ /* 0x000fe20008410000 */
[----:B------:R-:W-:-:S03]  /*76d0*/  MOV R185, RZ ;  /* 0x000000ff00b97202 */ /* 0x000fc60000000f00 */
[----:B------:R-:W-:Y:S01]  /*76e0*/  @P6 FMUL.FTZ R185, R172, R235 ;  /* 0x000000ebacb96220 */ /* 0x000fe20000410000 */
[----:B------:R-:W-:Y:S02]  /*76f0*/  @P6 HADD2.F32 R172, -RZ, R132.H0_H0 ;  /* 0x20000084ffac6230 */ /* 0x000fe40000004100 */
[----:B------:R-:W-:Y:S01]  /*7700*/  FADD.FTZ R235, R37, R184 ;  /* 0x000000b825eb7221 */ /* 0x000fe20000010000 */
[----:B------:R-:W-:Y:S01]  /*7710*/  F2FP.F16.F32.PACK_AB R37, R181, R180 ;  /* 0x000000b4b525723e */ /* 0x000fe200000000ff */
[----:B------:R-:W-:Y:S01]  /*7720*/  FADD.FTZ R40, R40, R185 ;  /* 0x000000b928287221 */ /* 0x000fe20000010000 */
[----:B0-----:R-:W-:Y:S01]  /*7730*/  @P6 FMUL.FTZ R177, R176, R177 ;  /* 0x000000b1b0b16220 */ /* 0x001fe20000410000 */
[----:B------:R-:W-:-:S03]  /*7740*/  HFMA2 R176, -RZ, RZ, 0, 0 ;  /* 0x00000000ffb07431 */ /* 0x000fc600000001ff */
[----:B------:R-:W-:Y:S01]  /*7750*/  @P6 FMUL.FTZ R176, R177, R172 ;  /* 0x000000acb1b06220 */ /* 0x000fe20000410000 */
[----:B------:R-:W-:Y:S01]  /*7760*/  FADD.FTZ R172, R39, R244 ;  /* 0x000000f427ac7221 */ /* 0x000fe20000010000 */
[----:B------:R-:W-:-:S03]  /*7770*/  F2FP.F16.F32.PACK_AB R39, R175, R174 ;  /* 0x000000aeaf27723e */ /* 0x000fc600000000ff */
[----:B------:R-:W-:-:S07]  /*7780*/  F2FP.F16.F32.PACK_AB R36, R179, R176 ;  /* 0x000000b0b324723e */ /* 0x000fce00000000ff */
.L_x_2467:
[----:B------:R-:W0:Y:S08]  /*7790*/  @P1 LDC.64 R176, c[0x0][0x478] ;  /* 0x00011e00ffb01b82 */ /* 0x000e300000000a00 */
[----:B------:R-:W1:Y:S01]  /*77a0*/  LDC.64 R174, c[0x0][0x468] ;  /* 0x00011a00ffae7b82 */ /* 0x000e620000000a00 */
[----:B0-----:R-:W-:-:S05]  /*77b0*/  @P1 IMAD.WIDE.U32 R176, R199, 0x10, R176 ;  /* 0x00000010c7b01825 */ /* 0x001fca00078e00b0 */
[----:B------:R-:W-:Y:S01]  /*77c0*/  @P1 STG.E.128 desc[UR8][R176.64], R168 ;  /* 0x000000a8b0001986 */ /* 0x000fe2000c101d08 */
[----:B-1----:R-:W-:-:S05]  /*77d0*/  IMAD.WIDE.U32 R174, R199, 0x10, R174 ;  /* 0x00000010c7ae7825 */ /* 0x002fca00078e00ae */
[----:B------:R0:W-:Y:S02]  /*77e0*/  STG.E.128 desc[UR8][R174.64], R36 ;  /* 0x00000024ae007986 */ /* 0x0001e4000c101d08 */
[----:B0-----:R-:W-:Y:S02]  /*77f0*/  MOV R36, R187 ;  /* 0x000000bb00247202 */ /* 0x001fe40000000f00 */
[----:B------:R-:W-:Y:S02]  /*7800*/  MOV R37, R235 ;  /* 0x000000eb00257202 */ /* 0x000fe40000000f00 */
[----:B------:R-:W-:Y:S02]  /*7810*/  MOV R38, R243 ;  /* 0x000000f300267202 */ /* 0x000fe40000000f00 */
[----:B------:R-:W-:Y:S01]  /*7820*/  MOV R39, R172 ;  /* 0x000000ac00277202 */ /* 0x000fe20000000f00 */
[----:B------:R-:W-:Y:S06]  /*7830*/  BRA `(.L_x_2465) ;  /* 0x00000040002c7947 */ /* 0x000fec0003800000 */
.L_x_2452:
        /* <DEDUP_REMOVED lines=9> */
[----:B------:R-:W-:Y:S01]  /*78d0*/  FFMA.FTZ R181, R231, R177, R178 ;  /* 0x000000b1e7b57223 */ /* 0x000fe200000100b2 */
[----:B------:R-:W-:Y:S01]  /*78e0*/  LOP3.LUT P1, RZ, R250, 0xff, RZ, 0xc0, !PT ;  /* 0x000000fffaff7812 */ /* 0x000fe2000782c0ff */
[----:B------:R-:W-:Y:S02]  /*78f0*/  HFMA2 R183, -RZ, RZ, 0, 0 ;  /* 0x00000000ffb77431 */ /* 0x000fe400000001ff */
[----:B------:R-:W-:Y:S01]  /*7900*/  FADD.FTZ R180, R232, -R179 ;  /* 0x800000b3e8b47221 */ /* 0x000fe20000010000 */
[----:B------:R-:W-:Y:S01]  /*7910*/  HADD2.F32 R179, -RZ, R32.H0_H0 ;  /* 0x20000020ffb37230 */ /* 0x000fe20000004100 */
[----:B------:R-:W-:Y:S01]  /*7920*/  LOP3.LUT P6, RZ, R250, 0xff00, RZ, 0xc0, !PT ;  /* 0x0000ff00faff7812 */ /* 0x000fe200078cc0ff */
[----:B------:R-:W-:Y:S01]  /*7930*/  HFMA2 R184, -RZ, RZ, 0, 0 ;  /* 0x00000000ffb87431 */ /* 0x000fe200000001ff */
[----:B------:R-:W-:Y:S01]  /*7940*/  MOV R246, RZ ;  /* 0x000000ff00f67202 */ /* 0x000fe20000000f00 */
[----:B------:R-:W-:-:S02]  /*7950*/  HFMA2 R186, -RZ, RZ, 0, 0 ;  /* 0x00000000ffba7431 */ /* 0x000fc400000001ff */
[----:B------:R-:W-:Y:S01]  /*7960*/  FFMA.FTZ R179, R234, R180, R179 ;  /* 0x000000b4eab37223 */ /* 0x000fe200000100b3 */
[----:B------:R-:W-:Y:S01]  /*7970*/  FADD.FTZ R180, R230, -R181 ;  /* 0x800000b5e6b47221 */ /* 0x000fe20000010000 */
[----:B------:R-:W-:Y:S02]  /*7980*/  HADD2.F32 R181, -RZ, R32.H1_H1 ;  /* 0x30000020ffb57230 */ /* 0x000fe40000004100 */
[----:B------:R-:W-:Y:S01]  /*7990*/  FMUL.FTZ R179, R179, R176 ;  /* 0x000000b0b3b37220 */ /* 0x000fe20000410000 */
[----:B------:R-:W-:Y:S02]  /*79a0*/  @P1 HADD2.F32 R182, -RZ, R156.H0_H0 ;  /* 0x2000009cffb61230 */ /* 0x000fe40000004100 */
[----:B------:R-:W-:Y:S01]  /*79b0*/  FFMA.FTZ R181, R234, R180, R181 ;  /* 0x000000b4eab57223 */ /* 0x000fe200000100b5 */
[----:B------:R-:W-:Y:S01]  /*79c0*/  FMUL.FTZ R185, R179, UR13 ;  /* 0x0000000db3b97c20 */ /* 0x000fe20008410000 */
[--C-:B-----5:R-:W-:Y:S01]  /*79d0*/  @P1 HADD2.F32 R180, -RZ, R172.reuse.H0_H0 ;  /* 0x200000acffb41230 */ /* 0x120fe20000004100 */
[----:B------:R-:W-:Y:S01]  /*79e0*/  MOV R179, RZ ;  /* 0x000000ff00b37202 */ /* 0x000fe20000000f00 */
[----:B------:R-:W-:Y:S01]  /*79f0*/  FMUL.FTZ R181, R181, R176 ;  /* 0x000000b0b5b57220 */ /* 0x000fe20000410000 */
[----:B------:R-:W-:-:S02]  /*7a00*/  @P6 HADD2.F32 R172, -RZ, R172.H1_H1 ;  /* 0x300000acffac6230 */ /* 0x000fc40000004100 */
[----:B------:R-:W-:Y:S01]  /*7a10*/  @P1 FMUL.FTZ R183, R182, R185 ;  /* 0x000000b9b6b71220 */ /* 0x000fe20000410000 */
[----:B------:R-:W-:Y:S01]  /*7a20*/  MOV R182, RZ ;  /* 0x000000ff00b67202 */ /* 0x000fe20000000f00 */
[----:B------:R-:W-:Y:S01]  /*7a30*/  FMUL.FTZ R181, R181, UR13 ;  /* 0x0000000db5b57c20 */ /* 0x000fe20008410000 */
[----:B------:R-:W-:Y:S01]  /*7a40*/  @P1 FMUL.FTZ R179, R185, R180 ;  /* 0x000000b4b9b31220 */ /* 0x000fe20000410000 */
[----:B------:R-:W-:Y:S01]  /*7a50*/  LOP3.LUT P1, RZ, R250, 0xff0000, RZ, 0xc0, !PT ;  /* 0x00ff0000faff7812 */ /* 0x000fe2000782c0ff */
[----:B------:R-:W-:Y:S01]  /*7a60*/  FFMA.FTZ R185, R227, R177, R178 ;  /* 0x000000b1e3b97223 */ /* 0x000fe200000100b2 */
[----:B------:R-:W-:Y:S01]  /*7a70*/  @P6 FMUL.FTZ R182, R181, R172 ;  /* 0x000000acb5b66220 */ /* 0x000fe20000410000 */
[----:B------:R-:W-:Y:S02]  /*7a80*/  @P6 HADD2.F32 R172, -RZ, R156.H1_H1 ;  /* 0x3000009cffac6230 */ /* 0x000fe40000004100 */
[----:B------:R-:W-:Y:S01]  /*7a90*/  FADD.FTZ R187, R226, -R185 ;  /* 0x800000b9e2bb7221 */ /* 0x000fe20000010000 */
[----:B------:R-:W-:-:S02]  /*7aa0*/  HADD2.F32 R185, -RZ, R33.H1_H1 ;  /* 0x30000021ffb97230 */ /* 0x000fc40000004100 */
[----:B------:R-:W-:Y:S01]  /*7ab0*/  FADD.FTZ R182, R65, R182 ;  /* 0x000000b641b67221 */ /* 0x000fe20000010000 */
[----:B------:R-:W-:Y:S01]  /*7ac0*/  @P6 FMUL.FTZ R184, R172, R181 ;  /* 0x000000b5acb86220 */ /* 0x000fe20000410000 */
[----:B------:R-:W-:Y:S01]  /*7ad0*/  FFMA.FTZ R181, R229, R177, R178 ;  /* 0x000000b1e5b57223 */ /* 0x000fe200000100b2 */
[----:B------:R-:W-:Y:S01]  /*7ae0*/  LOP3.LUT P6, RZ, R250, 0xff000000, RZ, 0xc0, !PT ;  /* 0xff000000faff7812 */ /* 0x000fe200078cc0ff */
[----:B------:R-:W-:Y:S01]  /*7af0*/  FFMA.FTZ R187, R234, R187, R185 ;  /* 0x000000bbeabb7223 */ /* 0x000fe200000100b9 */
[----:B------:R-:W-:Y:S02]  /*7b00*/  HFMA2 R185, -RZ, RZ, 0, 0 ;  /* 0x00000000ffb97431 */ /* 0x000fe400000001ff */
[----:B------:R-:W-:Y:S01]  /*7b10*/  FADD.FTZ R172, R228, -R181 ;  /* 0x800000b5e4ac7221 */ /* 0x000fe20000010000 */
[----:B------:R-:W-:Y:S02]  /*7b20*/  HADD2.F32 R181, -RZ, R33.H0_H0 ;  /* 0x20000021ffb57230 */ /* 0x000fe40000004100 */
[----:B------:R-:W-:Y:S01]  /*7b30*/  FMUL.FTZ R187, R187, R176 ;  /* 0x000000b0bbbb7220 */ /* 0x000fe20000410000 */
[----:B------:R-:W-:-:S02]  /*7b40*/  @P1 HADD2.F32 R180, -RZ, R157.H0_H0 ;  /* 0x2000009dffb41230 */ /* 0x000fc40000004100 */
[----:B------:R-:W-:Y:S01]  /*7b50*/  FFMA.FTZ R181, R234, R172, R181 ;  /* 0x000000aceab57223 */ /* 0x000fe200000100b5 */
[----:B------:R-:W-:-:S03]  /*7b60*/  @P1 HADD2.F32 R172, -RZ, R173.H0_H0 ;  /* 0x200000adffac1230 */ /* 0x000fc60000004100 */
[----:B------:R-:W-:Y:S01]  /*7b70*/  FMUL.FTZ R181, R181, R176 ;  /* 0x000000b0b5b57220 */ /* 0x000fe20000410000 */
[----:B------:R-:W-:-:S03]  /*7b80*/  @P6 HADD2.F32 R173, -RZ, R173.H1_H1 ;  /* 0x300000adffad6230 */ /* 0x000fc60000004100 */
[----:B------:R-:W-:Y:S01]  /*7b90*/  FMUL.FTZ R235, R181, UR13 ;  /* 0x0000000db5eb7c20 */ /* 0x000fe20008410000 */
[----:B------:R-:W-:-:S03]  /*7ba0*/  MOV R181, RZ ;  /* 0x000000ff00b57202 */ /* 0x000fc60000000f00 */
[----:B------:R-:W-:Y:S01]  /*7bb0*/  @P1 FMUL.FTZ R181, R235, R172 ;  /* 0x000000acebb51220 */ /* 0x000fe20000410000 */
[----:B------:R-:W-:Y:S01]  /*7bc0*/  FMUL.FTZ R172, R187, UR13 ;  /* 0x0000000dbbac7c20 */ /* 0x000fe20008410000 */
[----:B------:R-:W-:Y:S01]  /*7bd0*/  @P1 FMUL.FTZ R185, R180, R235 ;  /* 0x000000ebb4b91220 */ /* 0x000fe20000410000 */
[----:B------:R-:W-:Y:S01]  /*7be0*/  MOV R180, RZ ;  /* 0x000000ff00b47202 */ /* 0x000fe20000000f00 */
[--C-:B------:R-:W-:Y:S01]  /*7bf0*/  FFMA.FTZ R187, R223, R177, R178.reuse ;  /* 0x000000b1dfbb7223 */ /* 0x100fe200000100b2 */
[----:B------:R-:W-:Y:S01]  /*7c00*/  @P6 FMUL.FTZ R180, R172, R173 ;  /* 0x000000adacb46220 */ /* 0x000fe20000410000 */
[----:B------:R-:W-:Y:S01]  /*7c10*/  @P6 HADD2.F32 R173, -RZ, R157.H1_H1 ;  /* 0x3000009dffad6230 */ /* 0x000fe20000004100 */
[----:B------:R-:W-:Y:S01]  /*7c20*/  LOP3.LUT P1, RZ, R251, 0xff, RZ, 0xc0, !PT ;  /* 0x000000fffbff7812 */ /* 0x000fe2000782c0ff */
[----:B------:R-:W-:Y:S01]  /*7c30*/  FADD.FTZ R235, R222, -R187 ;  /* 0x800000bbdeeb7221 */ /* 0x000fe20000010000 */
[----:B------:R-:W-:Y:S02]  /*7c40*/  HADD2.F32 R187, -RZ, R34.H1_H1 ;  /* 0x30000022ffbb7230 */ /* 0x000fe40000004100 */
[----:B------:R-:W-:Y:S01]  /*7c50*/  FADD.FTZ R181, R66, R181 ;  /* 0x000000b542b57221 */ /* 0x000fe20000010000 */
[----:B------:R-:W-:Y:S01]  /*7c60*/  @P6 FMUL.FTZ R186, R173, R172 ;  /* 0x000000acadba6220 */ /* 0x000fe20000410000 */
[----:B------:R-:W-:Y:S01]  /*7c70*/  FFMA.FTZ R173, R225, R177, R178 ;  /* 0x000000b1e1ad7223 */ /* 0x000fe200000100b2 */
[----:B------:R-:W-:Y:S01]  /*7c80*/  LOP3.LUT P6, RZ, R251, 0xff00, RZ, 0xc0, !PT ;  /* 0x0000ff00fbff7812 */ /* 0x000fe200078cc0ff */
[----:B------:R-:W-:Y:S01]  /*7c90*/  FFMA.FTZ R235, R234, R235, R187 ;  /* 0x000000ebeaeb7223 */ /* 0x000fe200000100bb */
[----:B------:R-:W-:-:S02]  /*7ca0*/  HFMA2 R187, -RZ, RZ, 0, 0 ;  /* 0x00000000ffbb7431 */ /* 0x000fc400000001ff */
[----:B------:R-:W-:Y:S01]  /*7cb0*/  FADD.FTZ R172, R224, -R173 ;  /* 0x800000ade0ac7221 */ /* 0x000fe20000010000 */
[----:B------:R-:W-:Y:S02]  /*7cc0*/  HADD2.F32 R173, -RZ, R34.H0_H0 ;  /* 0x20000022ffad7230 */ /* 0x000fe40000004100 */
[----:B------:R-:W-:Y:S01]  /*7cd0*/  FMUL.FTZ R235, R235, R176 ;  /* 0x000000b0ebeb7220 */ /* 0x000fe20000410000 */
[----:B------:R-:W-:Y:S01]  /*7ce0*/  FADD.FTZ R180, R67, R180 ;  /* 0x000000b443b47221 */ /* 0x000fe20000010000 */
[----:B------:R-:W-:Y:S02]  /*7cf0*/  @P1 HADD2.F32 R242, -RZ, R158.H0_H0 ;  /* 0x2000009efff21230 */ /* 0x000fe40000004100 */
[----:B------:R-:W-:Y:S01]  /*7d00*/  FFMA.FTZ R173, R234, R172, R173 ;  /* 0x000000aceaad7223 */ /* 0x000fe200000100ad */
[----:B------:R-:W-:Y:S02]  /*7d10*/  @P1 HADD2.F32 R172, -RZ, R174.H0_H0 ;  /* 0x200000aeffac1230 */ /* 0x000fe40000004100 */
[----:B------:R-:W-:Y:S01]  /*7d20*/  FMUL.FTZ R235, R235, UR13 ;  /* 0x0000000debeb7c20 */ /* 0x000fe20008410000 */
[----:B------:R-:W-:-:S04]  /*7d30*/  FMUL.FTZ R173, R173, R176 ;  /* 0x000000b0adad7220 */ /* 0x000fc80000410000 */
[----:B------:R-:W-:Y:S01]  /*7d40*/  FMUL.FTZ R243, R173, UR13 ;  /* 0x0000000dadf37c20 */ /* 0x000fe20008410000 */
[----:B------:R-:W-:-:S03]  /*7d50*/  MOV R173, RZ ;  /* 0x000000ff00ad7202 */ /* 0x000fc60000000f00 */
[----:B------:R-:W-:Y:S01]  /*7d60*/  @P1 FMUL.FTZ R173, R243, R172 ;  /* 0x000000acf3ad1220 */ /* 0x000fe20000410000 */
[----:B------:R-:W-:Y:S01]  /*7d70*/  @P6 HADD2.F32 R172, -RZ, R174.H1_H1 ;  /* 0x300000aeffac6230 */ /* 0x000fe20000004100 */
[----:B------:R-:W-:Y:S01]  /*7d80*/  MOV R174, RZ ;  /* 0x000000ff00ae7202 */ /* 0x000fe20000000f00 */
[----:B------:R-:W-:Y:S01]  /*7d90*/  @P1 FMUL.FTZ R187, R242, R243 ;  /* 0x000000f3f2bb1220 */ /* 0x000fe20000410000 */
[----:B------:R-:W-:Y:S02]  /*7da0*/  HFMA2 R242, -RZ, RZ, 0, 0 ;  /* 0x00000000fff27431 */ /* 0x000fe400000001ff */
[----:B------:R-:W-:Y:S01]  /*7db0*/  FFMA.FTZ R243, R219, R177, R178 ;  /* 0x000000b1dbf37223 */ /* 0x000fe200000100b2 */
[----:B------:R-:W-:Y:S01]  /*7dc0*/  @P6 FMUL.FTZ R174, R235, R172 ;  /* 0x000000acebae6220 */ /* 0x000fe20000410000 */
[----:B------:R-:W-:Y:S01]  /*7dd0*/  @P6 HADD2.F32 R172, -RZ, R158.H1_H1 ;  /* 0x3000009effac6230 */ /* 0x000fe20000004100 */
[----:B------:R-:W-:Y:S01]  /*7de0*/  ISETP.GE.U32.AND P1, PT, R250, RZ, PT ;  /* 0x000000fffa00720c */ /* 0x000fe20003f26070 */
[----:B------:R-:W-:Y:S01]  /*7df0*/  FADD.FTZ R245, R218, -R243 ;  /* 0x800000f3daf57221 */ /* 0x000fe20000010000 */
[----:B------:R-:W-:-:S02]  /*7e00*/  HADD2.F32 R243, -RZ, R35.H1_H1 ;  /* 0x30000023fff37230 */ /* 0x000fc40000004100 */
[----:B------:R-:W-:Y:S01]  /*7e10*/  @P6 FMUL.FTZ R242, R172, R235 ;  /* 0x000000ebacf26220 */ /* 0x000fe20000410000 */
[----:B------:R-:W-:Y:S01]  /*7e20*/  FFMA.FTZ R235, R221, R177, R178 ;  /* 0x000000b1ddeb7223 */ /* 0x000fe200000100b2 */
[C---:B------:R-:W-:Y:S01]  /*7e30*/  LOP3.LUT P6, RZ, R251.reuse, 0xff0000, RZ, 0xc0, !PT ;  /* 0x00ff0000fbff7812 */ /* 0x040fe200078cc0ff */
[----:B------:R-:W-:Y:S01]  /*7e40*/  FFMA.FTZ R245, R234, R245, R243 ;  /* 0x000000f5eaf57223 */ /* 0x000fe200000100f3 */
[----:B------:R-:W-:Y:S01]  /*7e50*/  ISETP.GE.U32.AND.EX P1, PT, R251, 0x1000000, PT, P1 ;  /* 0x01000000fb00780c */ /* 0x000fe20003f26110 */
[----:B------:R-:W-:Y:S01]  /*7e60*/  FADD.FTZ R172, R220, -R235 ;  /* 0x800000ebdcac7221 */ /* 0x000fe20000010000 */
[----:B------:R-:W-:Y:S02]  /*7e70*/  HADD2.F32 R235, -RZ, R35.H0_H0 ;  /* 0x20000023ffeb7230 */ /* 0x000fe40000004100 */
[----:B------:R-:W-:Y:S01]  /*7e80*/  FMUL.FTZ R245, R245, R176 ;  /* 0x000000b0f5f57220 */ /* 0x000fe20000410000 */
[----:B------:R-:W-:Y:S02]  /*7e90*/  MOV R243, RZ ;  /* 0x000000ff00f37202 */ /* 0x000fe40000000f00 */
[----:B------:R-:W-:-:S04]  /*7ea0*/  FFMA.FTZ R235, R234, R172, R235 ;  /* 0x000000aceaeb7223 */ /* 0x000fc800000100eb */
[----:B------:R-:W-:Y:S01]  /*7eb0*/  FMUL.FTZ R235, R235, R176 ;  /* 0x000000b0ebeb7220 */ /* 0x000fe20000410000 */
[--C-:B------:R-:W-:Y:S02]  /*7ec0*/  @P6 HADD2.F32 R172, -RZ, R175.reuse.H0_H0 ;  /* 0x200000afffac6230 */ /* 0x100fe40000004100 */
[----:B------:R-:W-:Y:S02]  /*7ed0*/  @P1 HADD2.F32 R175, -RZ, R175.H1_H1 ;  /* 0x300000afffaf1230 */ /* 0x000fe40000004100 */
[----:B------:R-:W-:Y:S01]  /*7ee0*/  FMUL.FTZ R247, R235, UR13 ;  /* 0x0000000debf77c20 */ /* 0x000fe20008410000 */
[----:B------:R-:W-:Y:S02]  /*7ef0*/  @P6 HADD2.F32 R244, -RZ, R159.H0_H0 ;  /* 0x2000009ffff46230 */ /* 0x000fe40000004100 */
[----:B------:R-:W-:Y:S02]  /*7f00*/  HFMA2 R235, -RZ, RZ, 0, 0 ;  /* 0x00000000ffeb7431 */ /* 0x000fe400000001ff */
[----:B------:R-:W-:Y:S01]  /*7f10*/  @P6 FMUL.FTZ R243, R247, R172 ;  /* 0x000000acf7f36220 */ /* 0x000fe20000410000 */
[----:B------:R-:W-:Y:S01]  /*7f20*/  FMUL.FTZ R172, R245, UR13 ;  /* 0x0000000df5ac7c20 */ /* 0x000fe20008410000 */
[----:B------:R-:W-:Y:S01]  /*7f30*/  @P6 FMUL.FTZ R235, R244, R247 ;  /* 0x000000f7f4eb6220 */ /* 0x000fe20000410000 */
[----:B------:R-:W-:-:S02]  /*7f40*/  HFMA2 R244, -RZ, RZ, 0, 0 ;  /* 0x00000000fff47431 */ /* 0x000fc400000001ff */
[----:B------:R-:W-:Y:S01]  /*7f50*/  @P1 FMUL.FTZ R246, R172, R175 ;  /* 0x000000afacf61220 */ /* 0x000fe20000410000 */
[----:B------:R-:W-:-:S05]  /*7f60*/  @P1 HADD2.F32 R175, -RZ, R159.H1_H1 ;  /* 0x3000009fffaf1230 */ /* 0x000fca0000004100 */
[----:B------:R-:W-:Y:S01]  /*7f70*/  @P1 FMUL.FTZ R244, R175, R172 ;  /* 0x000000acaff41220 */ /* 0x000fe20000410000 */
[----:B------:R-:W-:Y:S01]  /*7f80*/  FADD.FTZ R172, R64, R179 ;  /* 0x000000b340ac7221 */ /* 0x000fe20000010000 */
[----:B------:R-:W-:Y:S01]  /*7f90*/  FADD.FTZ R179, R60, R173 ;  /* 0x000000ad3cb37221 */ /* 0x000fe20000010000 */
[----:B------:R-:W-:Y:S01]  /*7fa0*/  FADD.FTZ R175, R61, R174 ;  /* 0x000000ae3daf7221 */ /* 0x000fe20000010000 */
[----:B------:R-:W-:Y:S01]  /*7fb0*/  FADD.FTZ R174, R62, R243 ;  /* 0x000000f33eae7221 */ /* 0x000fe20000010000 */
[----:B------:R-:W-:Y:S01]  /*7fc0*/  FADD.FTZ R173, R63, R246 ;  /* 0x000000f63fad7221 */ /* 0x000fe20000010000 */
[----:B------:R-:W-:Y:S02]  /*7fd0*/  F2FP.F16.F32.PACK_AB R63, R244, R235 ;  /* 0x000000ebf43f723e */ /* 0x000fe400000000ff */
[----:B------:R-:W-:Y:S02]  /*7fe0*/  F2FP.F16.F32.PACK_AB R62, R242, R187 ;  /* 0x000000bbf23e723e */ /* 0x000fe400000000ff */
[----:B------:R-:W-:-:S02]  /*7ff0*/  F2FP.F16.F32.PACK_AB R61, R186, R185 ;  /* 0x000000b9ba3d723e */ /* 0x000fc400000000ff */
[----:B------:R-:W-:Y:S01]  /*8000*/  F2FP.F16.F32.PACK_AB R60, R184, R183 ;  /* 0x000000b7b83c723e */ /* 0x000fe200000000ff */
[----:B------:R-:W-:Y:S06]  /*8010*/  BRA `(.L_x_2471) ;  /* 0x0000000400d87947 */ /* 0x000fec0003800000 */
.L_x_2470:
[-CC-:B------:R-:W-:Y:S01]  /*8020*/  FFMA.FTZ R169, R233, R177.reuse, R178.reuse ;  /* 0x000000b1e9a97223 */ /* 0x180fe200000100b2 */
[----:B------:R-:W-:Y:S01]  /*8030*/  LOP3.LUT P1, RZ, R250, 0xff, RZ, 0xc0, !PT ;  /* 0x000000fffaff7812 */ /* 0x000fe2000782c0ff */
[--C-:B------:R-:W-:Y:S02]  /*8040*/  HADD2.F32 R171, -RZ, R32.reuse.H0_H0 ;  /* 0x20000020ffab7230 */ /* 0x100fe40000004100 */
[----:B------:R-:W-:Y:S01]  /*8050*/  FFMA.FTZ R179, R231, R177, R178 ;  /* 0x000000b1e7b37223 */ /* 0x000fe200000100b2 */
[----:B------:R-:W-:Y:S01]  /*8060*/  FADD.FTZ R169, R232, -R169 ;  /* 0x800000a9e8a97221 */ /* 0x000fe20000010000 */
[----:B------:R-:W-:Y:S01]  /*8070*/  LOP3.LUT P6, RZ, R250, 0xff00, RZ, 0xc0, !PT ;  /* 0x0000ff00faff7812 */ /* 0x000fe200078cc0ff */
[----:B------:R-:W-:Y:S02]  /*8080*/  HADD2.F32 R187, -RZ, R32.H1_H1 ;  /* 0x30000020ffbb7230 */ /* 0x000fe40000004100 */
[----:B------:R-:W-:Y:S01]  /*8090*/  FADD.FTZ R179, R230, -R179 ;  /* 0x800000b3e6b37221 */ /* 0x000fe20000010000 */
[----:B------:R-:W-:Y:S01]  /*80a0*/  FFMA.FTZ R168, R234, R169, R171 ;  /* 0x000000a9eaa87223 */ /* 0x000fe200000100ab */
[----:B------:R-:W-:-:S02]  /*80b0*/  CS2R R182, SRZ ;  /* 0x0000000000b67805 */ /* 0x000fc4000001ff00 */
[----:B------:R-:W-:Y:S01]  /*80c0*/  MOV R247, RZ ;  /* 0x000000ff00f77202 */ /* 0x000fe20000000f00 */
[----:B------:R-:W-:Y:S01]  /*80d0*/  FFMA.FTZ R187, R234, R179, R187 ;  /* 0x000000b3eabb7223 */ /* 0x000fe200000100bb */
[----:B------:R-:W-:Y:S01]  /*80e0*/  FMUL.FTZ R169, R168, R176 ;  /* 0x000000b0a8a97220 */ /* 0x000fe20000410000 */
[----:B------:R-:W-:Y:S01]  /*80f0*/  CS2R R184, SRZ ;  /* 0x0000000000b87805 */ /* 0x000fe2000001ff00 */
[----:B-----5:R-:W-:Y:S02]  /*8100*/  @P1 HADD2.F32 R170, -RZ, R172.H0_H0 ;  /* 0x200000acffaa1230 */ /* 0x020fe40000004100 */
[----:B------:R-:W-:Y:S02]  /*8110*/  HFMA2 R186, -RZ, RZ, 0, 0 ;  /* 0x00000000ffba7431 */ /* 0x000fe400000001ff */
[----:B------:R-:W-:Y:S02]  /*8120*/  @P1 HADD2.F32 R180, -RZ, R156.H0_H0 ;  /* 0x2000009cffb41230 */ /* 0x000fe40000004100 */
[----:B------:R-:W-:Y:S01]  /*8130*/  FMUL.FTZ R169, R169, UR13 ;  /* 0x0000000da9a97c20 */ /* 0x000fe20008410000 */
[----:B------:R-:W-:-:S02]  /*8140*/  @P6 HADD2.F32 R172, -RZ, R172.H1_H1 ;  /* 0x300000acffac6230 */ /* 0x000fc40000004100 */
[----:B------:R-:W-:Y:S02]  /*8150*/  HFMA2 R235, -RZ, RZ, 0, 0 ;  /* 0x00000000ffeb7431 */ /* 0x000fe400000001ff */
[--C-:B------:R-:W-:Y:S02]  /*8160*/  HADD2.F32 R243, -RZ, R33.reuse.H0_H0 ;  /* 0x20000021fff37230 */ /* 0x100fe40000004100 */
[-C--:B------:R-:W-:Y:S01]  /*8170*/  @P1 FMUL.FTZ R247, R170, R169.reuse ;  /* 0x000000a9aaf71220 */ /* 0x080fe20000410000 */
[----:B------:R-:W-:Y:S01]  /*8180*/  @P1 FMUL.FTZ R183, R180, R169 ;  /* 0x000000a9b4b71220 */ /* 0x000fe20000410000 */
[----:B------:R-:W-:Y:S01]  /*8190*/  FMUL.FTZ R169, R187, R176 ;  /* 0x000000b0bba97220 */ /* 0x000fe20000410000 */
[----:B------:R-:W-:Y:S01]  /*81a0*/  @P6 HADD2.F32 R170, -RZ, R156.H1_H1 ;  /* 0x3000009cffaa6230 */ /* 0x000fe20000004100 */
[----:B------:R-:W-:Y:S01]  /*81b0*/  LOP3.LUT P1, RZ, R250, 0xff0000, RZ, 0xc0, !PT ;  /* 0x00ff0000faff7812 */ /* 0x000fe2000782c0ff */
[----:B------:R-:W-:Y:S02]  /*81c0*/  HADD2.F32 R171, -RZ, R33.H1_H1 ;  /* 0x30000021ffab7230 */ /* 0x000fe40000004100 */
[----:B------:R-:W-:Y:S01]  /*81d0*/  FMUL.FTZ R169, R169, UR13 ;  /* 0x0000000da9a97c20 */ /* 0x000fe20008410000 */
[----:B------:R-:W-:Y:S01]  /*81e0*/  CS2R R180, SRZ ;  /* 0x0000000000b47805 */ /* 0x000fe2000001ff00 */
[----:B------:R-:W-:-:S02]  /*81f0*/  HADD2.F32 R245, -RZ, R34.H1_H1 ;  /* 0x30000022fff57230 */ /* 0x000fc40000004100 */
[----:B------:R-:W-:Y:S02]  /*8200*/  HFMA2 R244, -RZ, RZ, 0, 0 ;  /* 0x00000000fff47431 */ /* 0x000fe400000001ff */
[-C--:B------:R-:W-:Y:S01]  /*8210*/  @P6 FMUL.FTZ R182, R172, R169.reuse ;  /* 0x000000a9acb66220 */ /* 0x080fe20000410000 */
[----:B------:R-:W-:Y:S01]  /*8220*/  @P6 FMUL.FTZ R184, R170, R169 ;  /* 0x000000a9aab86220 */ /* 0x000fe20000410000 */
[----:B------:R-:W-:Y:S01]  /*8230*/  FFMA.FTZ R169, R229, R177, R178 ;  /* 0x000000b1e5a97223 */ /* 0x000fe200000100b2 */
[----:B------:R-:W-:Y:S01]  /*8240*/  LOP3.LUT P6, RZ, R250, 0xff000000, RZ, 0xc0, !PT ;  /* 0xff000000faff7812 */ /* 0x000fe200078cc0ff */
[----:B------:R-:W-:Y:S02]  /*8250*/  HADD2.F32 R246, -RZ, R35.H1_H1 ;  /* 0x30000023fff67230 */ /* 0x000fe40000004100 */
[----:B------:R-:W-:Y:S01]  /*8260*/  FADD.FTZ R182, R65, R182 ;  /* 0x000000b641b67221 */ /* 0x000fe20000010000 */
[----:B------:R-:W-:Y:S01]  /*8270*/  FADD.FTZ R169, R228, -R169 ;  /* 0x800000a9e4a97221 */ /* 0x000fe20000010000 */
[----:B------:R-:W-:-:S02]  /*8280*/  @P1 HADD2.F32 R179, -RZ, R157.H0_H0 ;  /* 0x2000009dffb31230 */ /* 0x000fc40000004100 */
[----:B------:R-:W-:Y:S01]  /*8290*/  HFMA2 R65, -RZ, RZ, 0, 0 ;  /* 0x00000000ff417431 */ /* 0x000fe200000001ff */
[----:B------:R-:W-:Y:S01]  /*82a0*/  F2FP.F16.F32.PACK_AB R168, R187, R168 ;  /* 0x000000a8bba8723e */ /* 0x000fe200000000ff */
[----:B------:R-:W-:Y:S01]  /*82b0*/  FFMA.FTZ R243, R234, R169, R243 ;  /* 0x000000a9eaf37223 */ /* 0x000fe200000100f3 */
[----:B------:R-:W-:-:S03]  /*82c0*/  FFMA.FTZ R169, R227, R177, R178 ;  /* 0x000000b1e3a97223 */ /* 0x000fc600000100b2 */
[----:B------:R-:W-:Y:S01]  /*82d0*/  FMUL.FTZ R170, R243, R176 ;  /* 0x000000b0f3aa7220 */ /* 0x000fe20000410000 */
[----:B------:R-:W-:-:S03]  /*82e0*/  FADD.FTZ R169, R226, -R169 ;  /* 0x800000a9e2a97221 */ /* 0x000fc60000010000 */
[----:B------:R-:W-:Y:S01]  /*82f0*/  FMUL.FTZ R170, R170, UR13 ;  /* 0x0000000daaaa7c20 */ /* 0x000fe20008410000 */
[----:B------:R-:W-:Y:S01]  /*8300*/  FFMA.FTZ R169, R234, R169, R171 ;  /* 0x000000a9eaa97223 */ /* 0x000fe200000100ab */
[--C-:B------:R-:W-:Y:S02]  /*8310*/  @P1 HADD2.F32 R171, -RZ, R173.reuse.H0_H0 ;  /* 0x200000adffab1230 */ /* 0x100fe40000004100 */
[-C--:B------:R-:W-:Y:S01]  /*8320*/  @P1 FMUL.FTZ R185, R179, R170.reuse ;  /* 0x000000aab3b91220 */ /* 0x080fe20000410000 */
[----:B------:R-:W-:Y:S01]  /*8330*/  @P6 HADD2.F32 R173, -RZ, R173.H1_H1 ;  /* 0x300000adffad6230 */ /* 0x000fe20000004100 */
[----:B------:R-:W-:Y:S01]  /*8340*/  MOV R179, RZ ;  /* 0x000000ff00b37202 */ /* 0x000fe20000000f00 */
[----:B------:R-:W-:Y:S01]  /*8350*/  @P1 FMUL.FTZ R181, R171, R170 ;  /* 0x000000aaabb51220 */ /* 0x000fe20000410000 */
[----:B------:R-:W-:Y:S01]  /*8360*/  FMUL.FTZ R170, R169, R176 ;  /* 0x000000b0a9aa7220 */ /* 0x000fe20000410000 */
[----:B------:R-:W-:Y:S01]  /*8370*/  @P6 HADD2.F32 R171, -RZ, R157.H1_H1 ;  /* 0x3000009dffab6230 */ /* 0x000fe20000004100 */
[----:B------:R-:W-:Y:S01]  /*8380*/  LOP3.LUT P1, RZ, R251, 0xff00, RZ, 0xc0, !PT ;  /* 0x0000ff00fbff7812 */ /* 0x000fe2000782c0ff */
[----:B------:R-:W-:Y:S01]  /*8390*/  FADD.FTZ R181, R66, R181 ;  /* 0x000000b542b57221 */ /* 0x000fe20000010000 */
[----:B------:R-:W-:Y:S01]  /*83a0*/  FMUL.FTZ R170, R170, UR13 ;  /* 0x0000000daaaa7c20 */ /* 0x000fe20008410000 */
[----:B------:R-:W-:-:S03]  /*83b0*/  F2FP.F16.F32.PACK_AB R169, R169, R243 ;  /* 0x000000f3a9a9723e */ /* 0x000fc600000000ff */
[-C--:B------:R-:W-:Y:S01]  /*83c0*/  @P6 FMUL.FTZ R186, R171, R170.reuse ;  /* 0x000000aaabba6220 */ /* 0x080fe20000410000 */
[----:B------:R-:W-:Y:S01]  /*83d0*/  FFMA.FTZ R171, R225, R177, R178 ;  /* 0x000000b1e1ab7223 */ /* 0x000fe200000100b2 */
[----:B------:R-:W-:Y:S01]  /*83e0*/  @P6 FMUL.FTZ R180, R173, R170 ;  /* 0x000000aaadb46220 */ /* 0x000fe20000410000 */
[----:B------:R-:W-:Y:S01]  /*83f0*/  HADD2.F32 R173, -RZ, R34.H0_H0 ;  /* 0x20000022ffad7230 */ /* 0x000fe20000004100 */
[----:B------:R-:W-:Y:S01]  /*8400*/  LOP3.LUT P6, RZ, R251, 0xff, RZ, 0xc0, !PT ;  /* 0x000000fffbff7812 */ /* 0x000fe200078cc0ff */
[----:B------:R-:W-:Y:S01]  /*8410*/  FADD.FTZ R171, R224, -R171 ;  /* 0x800000abe0ab7221 */ /* 0x000fe20000010000 */
[----:B------:R-:W-:-:S03]  /*8420*/  FADD.FTZ R180, R67, R180 ;  /* 0x000000b443b47221 */ /* 0x000fc60000010000 */
[----:B------:R-:W-:Y:S01]  /*8430*/  FFMA.FTZ R170, R234, R171, R173 ;  /* 0x000000abeaaa7223 */ /* 0x000fe200000100ad */
[----:B------:R-:W-:Y:S01]  /*8440*/  FFMA.FTZ R171, R223, R177, R178 ;  /* 0x000000b1dfab7223 */ /* 0x000fe200000100b2 */
[----:B------:R-:W-:-:S03]  /*8450*/  @P1 HADD2.F32 R173, -RZ, R174.H1_H1 ;  /* 0x300000aeffad1230 */ /* 0x000fc60000004100 */
[----:B------:R-:W-:-:S03]  /*8460*/  FADD.FTZ R171, R222, -R171 ;  /* 0x800000abdeab7221 */ /* 0x000fc60000010000 */
[----:B------:R-:W-:Y:S02]  /*8470*/  @P6 HADD2.F32 R172, -RZ, R174.H0_H0 ;  /* 0x200000aeffac6230 */ /* 0x000fe40000004100 */
[----:B------:R-:W-:Y:S01]  /*8480*/  FFMA.FTZ R245, R234, R171, R245 ;  /* 0x000000abeaf57223 */ /* 0x000fe200000100f5 */
[----:B------:R-:W-:Y:S01]  /*8490*/  FMUL.FTZ R171, R170, R176 ;  /* 0x000000b0aaab7220 */ /* 0x000fe20000410000 */
[----:B------:R-:W-:Y:S01]  /*84a0*/  @P6 HADD2.F32 R242, -RZ, R158.H0_H0 ;  /* 0x2000009efff26230 */ /* 0x000fe20000004100 */
[----:B------:R-:W-:Y:S02]  /*84b0*/  MOV R174, RZ ;  /* 0x000000ff00ae7202 */ /* 0x000fe40000000f00 */
[----:B------:R-:W-:Y:S01]  /*84c0*/  FMUL.FTZ R171, R171, UR13 ;  /* 0x0000000dabab7c20 */ /* 0x000fe20008410000 */
[----:B------:R-:W-:-:S03]  /*84d0*/  F2FP.F16.F32.PACK_AB R170, R245, R170 ;  /* 0x000000aaf5aa723e */ /* 0x000fc600000000ff */
[-C--:B------:R-:W-:Y:S01]  /*84e0*/  @P6 FMUL.FTZ R179, R172, R171.reuse ;  /* 0x000000abacb36220 */ /* 0x080fe20000410000 */
[----:B------:R-:W-:Y:S01]  /*84f0*/  @P6 FMUL.FTZ R235, R242, R171 ;  /* 0x000000abf2eb6220 */ /* 0x000fe20000410000 */
[----:B------:R-:W-:Y:S01]  /*8500*/  FMUL.FTZ R171, R245, R176 ;  /* 0x000000b0f5ab7220 */ /* 0x000fe20000410000 */
[----:B------:R-:W-:Y:S01]  /*8510*/  LOP3.LUT P6, RZ, R251, 0xff0000, RZ, 0xc0, !PT ;  /* 0x00ff0000fbff7812 */ /* 0x000fe200078cc0ff */
[----:B------:R-:W-:Y:S02]  /*8520*/  HFMA2 R242, -RZ, RZ, 0, 0 ;  /* 0x00000000fff27431 */ /* 0x000fe400000001ff */
[----:B------:R-:W-:Y:S01]  /*8530*/  FADD.FTZ R179, R60, R179 ;  /* 0x000000b33cb37221 */ /* 0x000fe20000010000 */
[----:B------:R-:W-:Y:S01]  /*8540*/  FMUL.FTZ R172, R171, UR13 ;  /* 0x0000000dabac7c20 */ /* 0x000fe20008410000 */
[----:B------:R-:W-:Y:S01]  /*8550*/  FFMA.FTZ R171, R221, R177, R178 ;  /* 0x000000b1ddab7223 */ /* 0x000fe200000100b2 */
[----:B------:R-:W-:Y:S02]  /*8560*/  F2FP.F16.F32.PACK_AB R60, R184, R183 ;  /* 0x000000b7b83c723e */ /* 0x000fe400000000ff */
[----:B------:R-:W-:Y:S01]  /*8570*/  @P1 FMUL.FTZ R174, R173, R172 ;  /* 0x000000acadae1220 */ /* 0x000fe20000410000 */
[----:B------:R-:W-:-:S02]  /*8580*/  HADD2.F32 R173, -RZ, R35.H0_H0 ;  /* 0x20000023ffad7230 */ /* 0x000fc40000004100 */
[----:B------:R-:W-:-:S04]  /*8590*/  FADD.FTZ R171, R220, -R171 ;  /* 0x800000abdcab7221 */ /* 0x000fc80000010000 */
[----:B------:R-:W-:Y:S01]  /*85a0*/  FFMA.FTZ R171, R234, R171, R173 ;  /* 0x000000abeaab7223 */ /* 0x000fe200000100ad */
[----:B------:R-:W-:Y:S02]  /*85b0*/  @P1 HADD2.F32 R173, -RZ, R158.H1_H1 ;  /* 0x3000009effad1230 */ /* 0x000fe40000004100 */
[----:B------:R-:W-:-:S03]  /*85c0*/  @P6 HADD2.F32 R249, -RZ, R175.H0_H0 ;  /* 0x200000affff96230 */ /* 0x000fc60000004100 */
[----:B------:R-:W-:Y:S01]  /*85d0*/  @P1 FMUL.FTZ R242, R173, R172 ;  /* 0x000000acadf21220 */ /* 0x000fe20000410000 */
[----:B------:R-:W-:Y:S01]  /*85e0*/  FMUL.FTZ R172, R171, R176 ;  /* 0x000000b0abac7220 */ /* 0x000fe20000410000 */
[----:B------:R-:W-:Y:S02]  /*85f0*/  MOV R173, RZ ;  /* 0x000000ff00ad7202 */ /* 0x000fe40000000f00 */
[----:B------:R-:W-:Y:S01]  /*8600*/  ISETP.GE.U32.AND P1, PT, R250, RZ, PT ;  /* 0x000000fffa00720c */ /* 0x000fe20003f26070 */
[----:B------:R-:W-:-:S03]  /*8610*/  FMUL.FTZ R172, R172, UR13 ;  /* 0x0000000dacac7c20 */ /* 0x000fc60008410000 */
[----:B------:R-:W-:Y:S01]  /*8620*/  ISETP.GE.U32.AND.EX P1, PT, R251, 0x1000000, PT, P1 ;  /* 0x01000000fb00780c */ /* 0x000fe20003f26110 */
[----:B------:R-:W-:Y:S01]  /*8630*/  @P6 FMUL.FTZ R173, R249, R172 ;  /* 0x000000acf9ad6220 */ /* 0x000fe20000410000 */
[----:B------:R-:W-:-:S05]  /*8640*/  @P6 HADD2.F32 R249, -RZ, R159.H0_H0 ;  /* 0x2000009ffff96230 */ /* 0x000fca0000004100 */
[----:B------:R-:W-:Y:S01]  /*8650*/  @P6 FMUL.FTZ R244, R249, R172 ;  /* 0x000000acf9f46220 */ /* 0x000fe20000410000 */
[----:B------:R-:W-:Y:S01]  /*8660*/  FFMA.FTZ R249, R219, R177, R178 ;  /* 0x000000b1dbf97223 */ /* 0x000fe200000100b2 */
[----:B------:R-:W-:-:S03]  /*8670*/  FADD.FTZ R172, R64, R247 ;  /* 0x000000f740ac7221 */ /* 0x000fc60000010000 */
[----:B------:R-:W-:Y:S01]  /*8680*/  FADD.FTZ R249, R218, -R249 ;  /* 0x800000f9daf97221 */ /* 0x000fe20000010000 */
[----:B------:R-:W-:-:S03]  /*8690*/  @P1 HADD2.F32 R248, -RZ, R175.H1_H1 ;  /* 0x300000affff81230 */ /* 0x000fc60000004100 */
[----:B------:R-:W-:-:S04]  /*86a0*/  FFMA.FTZ R246, R234, R249, R246 ;  /* 0x000000f9eaf67223 */ /* 0x000fc800000100f6 */
[C---:B------:R-:W-:Y:S01]  /*86b0*/  FMUL.FTZ R64, R246.reuse, R176 ;  /* 0x000000b0f6407220 */ /* 0x040fe20000410000 */
[----:B------:R-:W-:-:S03]  /*86c0*/  F2FP.F16.F32.PACK_AB R171, R246, R171 ;  /* 0x000000abf6ab723e */ /* 0x000fc600000000ff */
[----:B------:R-:W-:Y:S01]  /*86d0*/  FMUL.FTZ R175, R64, UR13 ;  /* 0x0000000d40af7c20 */ /* 0x000fe20008410000 */
[----:B------:R-:W-:-:S03]  /*86e0*/  MOV R64, RZ ;  /* 0x000000ff00407202 */ /* 0x000fc60000000f00 */
[----:B------:R-:W-:Y:S01]  /*86f0*/  @P1 FMUL.FTZ R64, R248, R175 ;  /* 0x000000aff8401220 */ /* 0x000fe20000410000 */
[----:B------:R-:W-:-:S05]  /*8700*/  @P1 HADD2.F32 R248, -RZ, R159.H1_H1 ;  /* 0x3000009ffff81230 */ /* 0x000fca0000004100 */
[----:B------:R-:W-:Y:S01]  /*8710*/  @P1 FMUL.FTZ R65, R248, R175 ;  /* 0x000000aff8411220 */ /* 0x000fe20000410000 */
[----:B------:R-:W-:Y:S01]  /*8720*/  FADD.FTZ R175, R61, R174 ;  /* 0x000000ae3daf7221 */ /* 0x000fe20000010000 */
[----:B------:R-:W-:Y:S01]  /*8730*/  FADD.FTZ R174, R62, R173 ;  /* 0x000000ad3eae7221 */ /* 0x000fe20000010000 */
[----:B------:R-:W-:Y:S01]  /*8740*/  FADD.FTZ R173, R63, R64 ;  /* 0x000000403fad7221 */ /* 0x000fe20000010000 */
[----:B------:R-:W-:Y:S02]  /*8750*/  F2FP.F16.F32.PACK_AB R62, R242, R235 ;  /* 0x000000ebf23e723e */ /* 0x000fe400000000ff */
[----:B------:R-:W-:Y:S02]  /*8760*/  F2FP.F16.F32.PACK_AB R63, R65, R244 ;  /* 0x000000f4413f723e */ /* 0x000fe400000000ff */
[----:B------:R-:W-:-:S07]  /*8770*/  F2FP.F16.F32.PACK_AB R61, R186, R185 ;  /* 0x000000b9ba3d723e */ /* 0x000fce00000000ff */
.L_x_2471:
        /* <DEDUP_REMOVED lines=8> */
[----:B------:R1:W-:Y:S01]  /*8800*/  STG.E.128 desc[UR8][R64.64], R60 ;  /* 0x0000003c40007986 */ /* 0x0003e2000c101d08 */
[----:B0-----:R-:W-:Y:S02]  /*8810*/  MOV R66, R181 ;  /* 0x000000b500427202 */ /* 0x001fe40000000f00 */
[----:B------:R-:W-:Y:S02]  /*8820*/  MOV R67, R180 ;  /* 0x000000b400437202 */ /* 0x000fe40000000f00 */
[----:B-1----:R-:W-:Y:S02]  /*8830*/  MOV R64, R172 ;  /* 0x000000ac00407202 */ /* 0x002fe40000000f00 */
[----:B------:R-:W-:-:S02]  /*8840*/  MOV R65, R182 ;  /* 0x000000b600417202 */ /* 0x000fc40000000f00 */
[----:B------:R-:W-:Y:S02]  /*8850*/  MOV R60, R179 ;  /* 0x000000b3003c7202 */ /* 0x000fe40000000f00 */
[----:B------:R-:W-:Y:S02]  /*8860*/  MOV R61, R175 ;  /* 0x000000af003d7202 */ /* 0x000fe40000000f00 */
[----:B------:R-:W-:Y:S02]  /*8870*/  MOV R62, R174 ;  /* 0x000000ae003e7202 */ /* 0x000fe40000000f00 */
[----:B------:R-:W-:-:S07]  /*8880*/  MOV R63, R173 ;  /* 0x000000ad003f7202 */ /* 0x000fce0000000f00 */
.L_x_2469:
[----:B------:R-:W-:Y:S05]  /*8890*/  BSYNC.RECONVERGENT B1 ;  /* 0x0000000000017941 */ /* 0x000fea0003800200 */
.L_x_2468:
        /* <DEDUP_REMOVED lines=8> */
[----:B------:R-:W-:Y:S01]  /*8920*/  FFMA.FTZ R171, R217, R177, R178 ;  /* 0x000000b1d9ab7223 */ /* 0x000fe200000100b2 */
[--C-:B------:R-:W-:Y:S01]  /*8930*/  HADD2.F32 R169, -RZ, R28.reuse.H0_H0 ;  /* 0x2000001cffa97230 */ /* 0x100fe20000004100 */
[----:B------:R-:W-:Y:S02]  /*8940*/  LOP3.LUT P6, RZ, R240, 0xff, RZ, 0xc0, !PT ;  /* 0x000000fff0ff7812 */ /* 0x000fe400078cc0ff */
[----:B------:R-:W-:Y:S01]  /*8950*/  CS2R R182, SRZ ;  /* 0x0000000000b67805 */ /* 0x000fe2000001ff00 */
[----:B------:R-:W-:Y:S01]  /*8960*/  FADD.FTZ R168, R216, -R171 ;  /* 0x800000abd8a87221 */ /* 0x000fe20000010000 */
[----:B------:R-:W-:Y:S01]  /*8970*/  MOV R247, RZ ;  /* 0x000000ff00f77202 */ /* 0x000fe20000000f00 */
[----:B------:R-:W-:Y:S01]  /*8980*/  HADD2.F32 R187, -RZ, R28.H1_H1 ;  /* 0x3000001cffbb7230 */ /* 0x000fe20000004100 */
[----:B------:R-:W-:Y:S01]  /*8990*/  CS2R R184, SRZ ;  /* 0x0000000000b87805 */ /* 0x000fe2000001ff00 */
[----:B------:R-:W-:Y:S01]  /*89a0*/  FFMA.FTZ R168, R234, R168, R169 ;  /* 0x000000a8eaa87223 */ /* 0x000fe200000100a9 */
[----:B------:R-:W-:Y:S01]  /*89b0*/  HADD2.F32 R243, -RZ, R29.H0_H0 ;  /* 0x2000001dfff37230 */ /* 0x000fe20000004100 */
[----:B------:R-:W-:Y:S01]  /*89c0*/  CS2R R180, SRZ ;  /* 0x0000000000b47805 */ /* 0x000fe2000001ff00 */
[----:B------:R-:W-:-:S02]  /*89d0*/  HFMA2 R186, -RZ, RZ, 0, 0 ;  /* 0x00000000ffba7431 */ /* 0x000fc400000001ff */
[----:B------:R-:W-:Y:S01]  /*89e0*/  FMUL.FTZ R169, R168, R176 ;  /* 0x000000b0a8a97220 */ /* 0x000fe20000410000 */
[----:B------:R-:W-:Y:S01]  /*89f0*/  MOV R179, RZ ;  /* 0x000000ff00b37202 */ /* 0x000fe20000000f00 */
[----:B------:R-:W-:Y:S02]  /*8a00*/  HFMA2 R235, -RZ, RZ, 0, 0 ;  /* 0x00000000ffeb7431 */ /* 0x000fe400000001ff */
[----:B------:R-:W-:Y:S02]  /*8a10*/  @P6 HADD2.F32 R171, -RZ, R148.H0_H0 ;  /* 0x20000094ffab6230 */ /* 0x000fe40000004100 */
[----:B------:R-:W-:Y:S01]  /*8a20*/  FMUL.FTZ R170, R169, UR13 ;  /* 0x0000000da9aa7c20 */ /* 0x000fe20008410000 */
[----:B-----5:R-:W-:Y:S02]  /*8a30*/  @P6 HADD2.F32 R169, -RZ, R172.H0_H0 ;  /* 0x200000acffa96230 */ /* 0x020fe40000004100 */
[----:B------:R-:W-:Y:S02]  /*8a40*/  HFMA2 R242, -RZ, RZ, 0, 0 ;  /* 0x00000000fff27431 */ /* 0x000fe400000001ff */
[----:B------:R-:W-:-:S02]  /*8a50*/  HADD2.F32 R245, -RZ, R30.H1_H1 ;  /* 0x3000001efff57230 */ /* 0x000fc40000004100 */
[----:B------:R-:W-:Y:S01]  /*8a60*/  @P6 FMUL.FTZ R183, R171, R170 ;  /* 0x000000aaabb76220 */ /* 0x000fe20000410000 */
[----:B------:R-:W-:Y:S02]  /*8a70*/  HFMA2 R244, -RZ, RZ, 0, 0 ;  /* 0x00000000fff47431 */ /* 0x000fe400000001ff */
[----:B------:R-:W-:Y:S01]  /*8a80*/  @P6 FMUL.FTZ R247, R170, R169 ;  /* 0x000000a9aaf76220 */ /* 0x000fe20000410000 */
[----:B------:R-:W-:Y:S01]  /*8a90*/  FFMA.FTZ R169, R215, R177, R178 ;  /* 0x000000b1d7a97223 */ /* 0x000fe200000100b2 */
[----:B------:R-:W-:-:S03]  /*8aa0*/  LOP3.LUT P6, RZ, R240, 0xff00, RZ, 0xc0, !PT ;  /* 0x0000ff00f0ff7812 */ /* 0x000fc600078cc0ff */
[----:B------:R-:W-:-:S04]  /*8ab0*/  FADD.FTZ R169, R214, -R169 ;  /* 0x800000a9d6a97221 */ /* 0x000fc80000010000 */
[----:B------:R-:W-:-:S04]  /*8ac0*/  FFMA.FTZ R187, R234, R169, R187 ;  /* 0x000000a9eabb7223 */ /* 0x000fc800000100bb */
[C---:B------:R-:W-:Y:S01]  /*8ad0*/  FMUL.FTZ R169, R187.reuse, R176 ;  /* 0x000000b0bba97220 */ /* 0x040fe20000410000 */
[----:B------:R-:W-:Y:S01]  /*8ae0*/  F2FP.F16.F32.PACK_AB R168, R187, R168 ;  /* 0x000000a8bba8723e */ /* 0x000fe200000000ff */
[----:B------:R-:W-:Y:S02]  /*8af0*/  @P6 HADD2.F32 R172, -RZ, R172.H1_H1 ;  /* 0x300000acffac6230 */ /* 0x000fe40000004100 */
[----:B------:R-:W-:Y:S02]  /*8b00*/  @P6 HADD2.F32 R170, -RZ, R148.H1_H1 ;  /* 0x30000094ffaa6230 */ /* 0x000fe40000004100 */
[----:B------:R-:W-:-:S04]  /*8b10*/  FMUL.FTZ R169, R169, UR13 ;  /* 0x0000000da9a97c20 */ /* 0x000fc80008410000 */
[----:B------:R-:W-:Y:S01]  /*8b20*/  @P6 FMUL.FTZ R182, R169, R172 ;  /* 0x000000aca9b66220 */ /* 0x000fe20000410000 */
[----:B------:R-:W-:Y:S01]  /*8b30*/  @P6 FMUL.FTZ R184, R170, R169 ;  /* 0x000000a9aab86220 */ /* 0x000fe20000410000 */
[----:B------:R-:W-:Y:S01]  /*8b40*/  FFMA.FTZ R169, R213, R177, R178 ;  /* 0x000000b1d5a97223 */ /* 0x000fe200000100b2 */
[----:B------:R-:W-:Y:S01]  /*8b50*/  LOP3.LUT P6, RZ, R240, 0xff0000, RZ, 0xc0, !PT ;  /* 0x00ff0000f0ff7812 */ /* 0x000fe200078cc0ff */
[----:B------:R-:W-:Y:S01]  /*8b60*/  FADD.FTZ R182, R57, R182 ;  /* 0x000000b639b67221 */ /* 0x000fe20000010000 */
[----:B------:R-:W-:Y:S02]  /*8b70*/  HFMA2 R57, -RZ, RZ, 0, 0 ;  /* 0x00000000ff397431 */ /* 0x000fe400000001ff */
[----:B------:R-:W-:-:S04]  /*8b80*/  FADD.FTZ R169, R212, -R169 ;  /* 0x800000a9d4a97221 */ /* 0x000fc80000010000 */
[----:B------:R-:W-:-:S04]  /*8b90*/  FFMA.FTZ R243, R234, R169, R243 ;  /* 0x000000a9eaf37223 */ /* 0x000fc800000100f3 */
[----:B------:R-:W-:Y:S01]  /*8ba0*/  FMUL.FTZ R169, R243, R176 ;  /* 0x000000b0f3a97220 */ /* 0x000fe20000410000 */
[----:B------:R-:W-:-:S03]  /*8bb0*/  @P6 HADD2.F32 R171, -RZ, R149.H0_H0 ;  /* 0x20000095ffab6230 */ /* 0x000fc60000004100 */
[----:B------:R-:W-:Y:S01]  /*8bc0*/  FMUL.FTZ R170, R169, UR13 ;  /* 0x0000000da9aa7c20 */ /* 0x000fe20008410000 */
[----:B------:R-:W-:-:S03]  /*8bd0*/  @P6 HADD2.F32 R169, -RZ, R173.H0_H0 ;  /* 0x200000adffa96230 */ /* 0x000fc60000004100 */
[----:B------:R-:W-:Y:S02]  /*8be0*/  @P6 FMUL.FTZ R185, R171, R170 ;  /* 0x000000aaabb96220 */ /* 0x000fe40000410000 */
[----:B------:R-:W-:Y:S01]  /*8bf0*/  @P6 FMUL.FTZ R181, R170, R169 ;  /* 0x000000a9aab56220 */ /* 0x000fe20000410000 */
[----:B------:R-:W-:Y:S01]  /*8c00*/  FFMA.FTZ R169, R211, R177, R178 ;  /* 0x000000b1d3a97223 */ /* 0x000fe200000100b2 */
[----:B------:R-:W-:Y:S02]  /*8c10*/  LOP3.LUT P6, RZ, R240, 0xff000000, RZ, 0xc0, !PT ;  /* 0xff000000f0ff7812 */ /* 0x000fe400078cc0ff */
[----:B------:R-:W-:Y:S01]  /*8c20*/  FADD.FTZ R181, R58, R181 ;  /* 0x000000b53ab57221 */ /* 0x000fe20000010000 */
[----:B------:R-:W-:Y:S01]  /*8c30*/  FADD.FTZ R170, R210, -R169 ;  /* 0x800000a9d2aa7221 */ /* 0x000fe20000010000 */
[----:B------:R-:W-:-:S05]  /*8c40*/  HADD2.F32 R169, -RZ, R29.H1_H1 ;  /* 0x3000001dffa97230 */ /* 0x000fca0000004100 */
[----:B------:R-:W-:-:S04]  /*8c50*/  FFMA.FTZ R169, R234, R170, R169 ;  /* 0x000000aaeaa97223 */ /* 0x000fc800000100a9 */
[C---:B------:R-:W-:Y:S01]  /*8c60*/  FMUL.FTZ R170, R169.reuse, R176 ;  /* 0x000000b0a9aa7220 */ /* 0x040fe20000410000 */
[----:B------:R-:W-:Y:S01]  /*8c70*/  @P6 HADD2.F32 R171, -RZ, R149.H1_H1 ;  /* 0x30000095ffab6230 */ /* 0x000fe20000004100 */
[----:B------:R-:W-:Y:S01]  /*8c80*/  F2FP.F16.F32.PACK_AB R169, R169, R243 ;  /* 0x000000f3a9a9723e */ /* 0x000fe200000000ff */
[----:B------:R-:W-:Y:S02]  /*8c90*/  @P6 HADD2.F32 R173, -RZ, R173.H1_H1 ;  /* 0x300000adffad6230 */ /* 0x000fe40000004100 */
[----:B------:R-:W-:-:S04]  /*8ca0*/  FMUL.FTZ R170, R170, UR13 ;  /* 0x0000000daaaa7c20 */ /* 0x000fc80008410000 */
[----:B------:R-:W-:Y:S01]  /*8cb0*/  @P6 FMUL.FTZ R186, R171, R170 ;  /* 0x000000aaabba6220 */ /* 0x000fe20000410000 */
[----:B------:R-:W-:Y:S01]  /*8cc0*/  FFMA.FTZ R171, R209, R177, R178 ;  /* 0x000000b1d1ab7223 */ /* 0x000fe200000100b2 */
[----:B------:R-:W-:Y:S01]  /*8cd0*/  @P6 FMUL.FTZ R180, R170, R173 ;  /* 0x000000adaab46220 */ /* 0x000fe20000410000 */
[----:B------:R-:W-:Y:S02]  /*8ce0*/  LOP3.LUT P6, RZ, R241, 0xff, RZ, 0xc0, !PT ;  /* 0x000000fff1ff7812 */ /* 0x000fe400078cc0ff */
[----:B------:R-:W-:Y:S01]  /*8cf0*/  FADD.FTZ R170, R208, -R171 ;  /* 0x800000abd0aa7221 */ /* 0x000fe20000010000 */
[----:B------:R-:W-:Y:S02]  /*8d00*/  HADD2.F32 R171, -RZ, R30.H0_H0 ;  /* 0x2000001effab7230 */ /* 0x000fe40000004100 */
[----:B------:R-:W-:-:S03]  /*8d10*/  FADD.FTZ R180, R59, R180 ;  /* 0x000000b43bb47221 */ /* 0x000fc60000010000 */
[----:B------:R-:W-:-:S04]  /*8d20*/  FFMA.FTZ R170, R234, R170, R171 ;  /* 0x000000aaeaaa7223 */ /* 0x000fc800000100ab */
[----:B------:R-:W-:Y:S01]  /*8d30*/  FMUL.FTZ R171, R170, R176 ;  /* 0x000000b0aaab7220 */ /* 0x000fe20000410000 */
[----:B------:R-:W-:-:S03]  /*8d40*/  @P6 HADD2.F32 R173, -RZ, R150.H0_H0 ;  /* 0x20000096ffad6230 */ /* 0x000fc60000004100 */
[----:B------:R-:W-:Y:S01]  /*8d50*/  FMUL.FTZ R172, R171, UR13 ;  /* 0x0000000dabac7c20 */ /* 0x000fe20008410000 */
[----:B------:R-:W-:-:S03]  /*8d60*/  @P6 HADD2.F32 R171, -RZ, R174.H0_H0 ;  /* 0x200000aeffab6230 */ /* 0x000fc60000004100 */
[----:B------:R-:W-:Y:S01]  /*8d70*/  @P6 FMUL.FTZ R235, R173, R172 ;  /* 0x000000acadeb6220 */ /* 0x000fe20000410000 */
[----:B------:R-:W-:Y:S01]  /*8d80*/  MOV R173, RZ ;  /* 0x000000ff00ad7202 */ /* 0x000fe20000000f00 */
[----:B------:R-:W-:Y:S01]  /*8d90*/  @P6 FMUL.FTZ R179, R172, R171 ;  /* 0x000000abacb36220 */ /* 0x000fe20000410000 */
[----:B------:R-:W-:Y:S01]  /*8da0*/  FFMA.FTZ R171, R207, R177, R178 ;  /* 0x000000b1cfab7223 */ /* 0x000fe200000100b2 */
[----:B------:R-:W-:Y:S02]  /*8db0*/  LOP3.LUT P6, RZ, R241, 0xff00, RZ, 0xc0, !PT ;  /* 0x0000ff00f1ff7812 */ /* 0x000fe400078cc0ff */
[----:B------:R-:W-:Y:S01]  /*8dc0*/  FADD.FTZ R179, R52, R179 ;  /* 0x000000b334b37221 */ /* 0x000fe20000010000 */
[----:B------:R-:W-:Y:S01]  /*8dd0*/  FADD.FTZ R171, R206, -R171 ;  /* 0x800000abceab7221 */ /* 0x000fe20000010000 */
[----:B------:R-:W-:-:S03]  /*8de0*/  F2FP.F16.F32.PACK_AB R52, R184, R183 ;  /* 0x000000b7b834723e */ /* 0x000fc600000000ff */
[----:B------:R-:W-:-:S04]  /*8df0*/  FFMA.FTZ R245, R234, R171, R245 ;  /* 0x000000abeaf57223 */ /* 0x000fc800000100f5 */
[C---:B------:R-:W-:Y:S01]  /*8e00*/  FMUL.FTZ R171, R245.reuse, R176 ;  /* 0x000000b0f5ab7220 */ /* 0x040fe20000410000 */
[----:B------:R-:W-:Y:S01]  /*8e10*/  F2FP.F16.F32.PACK_AB R170, R245, R170 ;  /* 0x000000aaf5aa723e */ /* 0x000fe200000000ff */
[----:B------:R-:W-:Y:S01]  /*8e20*/  @P6 HADD2.F32 R172, -RZ, R174.H1_H1 ;  /* 0x300000aeffac6230 */ /* 0x000fe20000004100 */
[----:B------:R-:W-:Y:S01]  /*8e30*/  MOV R174, RZ ;  /* 0x000000ff00ae7202 */ /* 0x000fe20000000f00 */
[----:B------:R-:W-:-:S04]  /*8e40*/  FMUL.FTZ R171, R171, UR13 ;  /* 0x0000000dabab7c20 */ /* 0x000fc80008410000 */
[----:B------:R-:W-:Y:S01]  /*8e50*/  @P6 FMUL.FTZ R174, R171, R172 ;  /* 0x000000acabae6220 */ /* 0x000fe20000410000 */
[----:B------:R-:W-:-:S05]  /*8e60*/  @P6 HADD2.F32 R172, -RZ, R150.H1_H1 ;  /* 0x30000096ffac6230 */ /* 0x000fca0000004100 */
[----:B------:R-:W-:Y:S01]  /*8e70*/  @P6 FMUL.FTZ R242, R172, R171 ;  /* 0x000000abacf26220 */ /* 0x000fe20000410000 */
[----:B------:R-:W-:Y:S01]  /*8e80*/  FFMA.FTZ R171, R205, R177, R178 ;  /* 0x000000b1cdab7223 */ /* 0x000fe200000100b2 */
[----:B------:R-:W-:-:S03]  /*8e90*/  LOP3.LUT P6, RZ, R241, 0xff0000, RZ, 0xc0, !PT ;  /* 0x00ff0000f1ff7812 */ /* 0x000fc600078cc0ff */
[----:B------:R-:W-:Y:S01]  /*8ea0*/  FADD.FTZ R172, R204, -R171 ;  /* 0x800000abccac7221 */ /* 0x000fe20000010000 */
[----:B------:R-:W-:-:S05]  /*8eb0*/  HADD2.F32 R171, -RZ, R31.H0_H0 ;  /* 0x2000001fffab7230 */ /* 0x000fca0000004100 */
[----:B------:R-:W-:-:S04]  /*8ec0*/  FFMA.FTZ R171, R234, R172, R171 ;  /* 0x000000aceaab7223 */ /* 0x000fc800000100ab */
[----:B------:R-:W-:-:S04]  /*8ed0*/  FMUL.FTZ R172, R171, R176 ;  /* 0x000000b0abac7220 */ /* 0x000fc80000410000 */
[----:B------:R-:W-:Y:S01]  /*8ee0*/  FMUL.FTZ R249, R172, UR13 ;  /* 0x0000000dacf97c20 */ /* 0x000fe20008410000 */
[----:B------:R-:W-:-:S05]  /*8ef0*/  @P6 HADD2.F32 R172, -RZ, R175.H0_H0 ;  /* 0x200000afffac6230 */ /* 0x000fca0000004100 */
[----:B------:R-:W-:Y:S01]  /*8f00*/  @P6 FMUL.FTZ R173, R249, R172 ;  /* 0x000000acf9ad6220 */ /* 0x000fe20000410000 */
[----:B------:R-:W-:-:S05]  /*8f10*/  @P6 HADD2.F32 R172, -RZ, R151.H0_H0 ;  /* 0x20000097ffac6230 */ /* 0x000fca0000004100 */
[----:B------:R-:W-:Y:S01]  /*8f20*/  @P6 FMUL.FTZ R244, R172, R249 ;  /* 0x000000f9acf46220 */ /* 0x000fe20000410000 */
[----:B------:R-:W-:Y:S01]  /*8f30*/  ISETP.GE.U32.AND P6, PT, R240, RZ, PT ;  /* 0x000000fff000720c */ /* 0x000fe20003fc6070 */
[----:B------:R-:W-:Y:S01]  /*8f40*/  FFMA.FTZ R249, R203, R177, R178 ;  /* 0x000000b1cbf97223 */ /* 0x000fe200000100b2 */
[----:B------:R-:W-:Y:S02]  /*8f50*/  FADD.FTZ R172, R56, R247 ;  /* 0x000000f738ac7221 */ /* 0x000fe40000010000 */
[----:B------:R-:W-:Y:S01]  /*8f60*/  ISETP.GE.U32.AND.EX P6, PT, R241, 0x1000000, PT, P6 ;  /* 0x01000000f100780c */ /* 0x000fe20003fc6160 */
[----:B------:R-:W-:Y:S01]  /*8f70*/  FADD.FTZ R246, R202, -R249 ;  /* 0x800000f9caf67221 */ /* 0x000fe20000010000 */
[----:B------:R-:W-:-:S05]  /*8f80*/  HADD2.F32 R249, -RZ, R31.H1_H1 ;  /* 0x3000001ffff97230 */ /* 0x000fca0000004100 */
[----:B------:R-:W-:-:S04]  /*8f90*/  FFMA.FTZ R246, R234, R246, R249 ;  /* 0x000000f6eaf67223 */ /* 0x000fc800000100f9 */
[C---:B------:R-:W-:Y:S01]  /*8fa0*/  FMUL.FTZ R56, R246.reuse, R176 ;  /* 0x000000b0f6387220 */ /* 0x040fe20000410000 */
[----:B------:R-:W-:Y:S01]  /*8fb0*/  F2FP.F16.F32.PACK_AB R171, R246, R171 ;  /* 0x000000abf6ab723e */ /* 0x000fe200000000ff */
[----:B------:R-:W-:Y:S02]  /*8fc0*/  @P6 HADD2.F32 R175, -RZ, R175.H1_H1 ;  /* 0x300000afffaf6230 */ /* 0x000fe40000004100 */
        /* <DEDUP_REMOVED lines=10> */
[----:B------:R-:W-:Y:S01]  /*9070*/  F2FP.F16.F32.PACK_AB R53, R186, R185 ;  /* 0x000000b9ba35723e */ /* 0x000fe200000000ff */
[----:B------:R-:W-:Y:S06]  /*9080*/  BRA `(.L_x_2475) ;  /* 0x0000000400cc7947 */ /* 0x000fec0003800000 */
.L_x_2474:
[----:B------:R-:W-:Y:S01]  /*9090*/  FFMA.FTZ R179, R217, R177, R178 ;  /* 0x000000b1d9b37223 */ /* 0x000fe200000100b2 */
[----:B------:R-:W-:Y:S01]  /*90a0*/  LOP3.LUT P6, RZ, R240, 0xff, RZ, 0xc0, !PT ;  /* 0x000000fff0ff7812 */ /* 0x000fe200078cc0ff */
[----:B------:R-:W-:Y:S01]  /*90b0*/  HADD2.F32 R181, -RZ, R28.H0_H0 ;  /* 0x2000001cffb57230 */ /* 0x000fe20000004100 */
[----:B------:R-:W-:Y:S01]  /*90c0*/  CS2R R182, SRZ ;  /* 0x0000000000b67805 */ /* 0x000fe2000001ff00 */
[----:B------:R-:W-:Y:S01]  /*90d0*/  FADD.FTZ R179, R216, -R179 ;  /* 0x800000b3d8b37221 */ /* 0x000fe20000010000 */
[----:B------:R-:W-:Y:S01]  /*90e0*/  HFMA2 R184, -RZ, RZ, 0, 0 ;  /* 0x00000000ffb87431 */ /* 0x000fe200000001ff */
[----:B------:R-:W-:Y:S01]  /*90f0*/  MOV R246, RZ ;  /* 0x000000ff00f67202 */ /* 0x000fe20000000f00 */
[----:B------:R-:W-:Y:S02]  /*9100*/  HFMA2 R186, -RZ, RZ, 0, 0 ;  /* 0x00000000ffba7431 */ /* 0x000fe400000001ff */
[----:B------:R-:W-:Y:S01]  /*9110*/  FFMA.FTZ R179, R234, R179, R181 ;  /* 0x000000b3eab37223 */ /* 0x000fe200000100b5 */
[----:B------:R-:W-:-:S02]  /*9120*/  HFMA2 R242, -RZ, RZ, 0, 0 ;  /* 0x00000000fff27431 */ /* 0x000fc400000001ff */
[----:B------:R-:W-:Y:S02]  /*9130*/  HFMA2 R244, -RZ, RZ, 0, 0 ;  /* 0x00000000fff47431 */ /* 0x000fe400000001ff */
[----:B------:R-:W-:Y:S01]  /*9140*/  FMUL.FTZ R179, R176, R179 ;  /* 0x000000b3b0b37220 */ /* 0x000fe20000410000 */
[----:B-----5:R-:W-:-:S03]  /*9150*/  @P6 HADD2.F32 R181, -RZ, R172.H0_H0 ;  /* 0x200000acffb56230 */ /* 0x020fc60000004100 */
[----:B------:R-:W-:Y:S01]  /*9160*/  FMUL.FTZ R180, R179, UR13 ;  /* 0x0000000db3b47c20 */ /* 0x000fe20008410000 */
[----:B------:R-:W-:Y:S01]  /*9170*/  @P6 HADD2.F32 R185, -RZ, R148.H0_H0 ;  /* 0x20000094ffb96230 */ /* 0x000fe20000004100 */
[----:B------:R-:W-:Y:S02]  /*9180*/  MOV R179, RZ ;  /* 0x000000ff00b37202 */ /* 0x000fe40000000f00 */
[-C--:B------:R-:W-:Y:S01]  /*9190*/  @P6 FMUL.FTZ R179, R181, R180.reuse ;  /* 0x000000b4b5b36220 */ /* 0x080fe20000410000 */
[----:B------:R-:W-:Y:S01]  /*91a0*/  FFMA.FTZ R181, R215, R177, R178 ;  /* 0x000000b1d7b57223 */ /* 0x000fe200000100b2 */
[----:B------:R-:W-:Y:S01]  /*91b0*/  @P6 FMUL.FTZ R183, R185, R180 ;  /* 0x000000b4b9b76220 */ /* 0x000fe20000410000 */
[----:B------:R-:W-:Y:S01]  /*91c0*/  LOP3.LUT P6, RZ, R240, 0xff00, RZ, 0xc0, !PT ;  /* 0x0000ff00f0ff7812 */ /* 0x000fe200078cc0ff */
[----:B------:R-:W-:Y:S02]  /*91d0*/  HADD2.F32 R185, -RZ, R28.H1_H1 ;  /* 0x3000001cffb97230 */ /* 0x000fe40000004100 */
[----:B------:R-:W-:-:S04]  /*91e0*/  FADD.FTZ R181, R214, -R181 ;  /* 0x800000b5d6b57221 */ /* 0x000fc80000010000 */
[----:B------:R-:W-:Y:S01]  /*91f0*/  FFMA.FTZ R181, R234, R181, R185 ;  /* 0x000000b5eab57223 */ /* 0x000fe200000100b9 */
[----:B------:R-:W-:-:S03]  /*9200*/  HADD2.F32 R185, -RZ, R29.H0_H0 ;  /* 0x2000001dffb97230 */ /* 0x000fc60000004100 */
[----:B------:R-:W-:Y:S02]  /*9210*/  FMUL.FTZ R180, R176, R181 ;  /* 0x000000b5b0b47220 */ /* 0x000fe40000410000 */
[----:B------:R-:W-:Y:S02]  /*9220*/  @P6 HADD2.F32 R181, -RZ, R172.H1_H1 ;  /* 0x300000acffb56230 */ /* 0x000fe40000004100 */
[----:B------:R-:W-:-:S04]  /*9230*/  FMUL.FTZ R180, R180, UR13 ;  /* 0x0000000db4b47c20 */ /* 0x000fc80008410000 */
[----:B------:R-:W-:Y:S01]  /*9240*/  @P6 FMUL.FTZ R182, R181, R180 ;  /* 0x000000b4b5b66220 */ /* 0x000fe20000410000 */
[----:B------:R-:W-:-:S03]  /*9250*/  @P6 HADD2.F32 R181, -RZ, R148.H1_H1 ;  /* 0x30000094ffb56230 */ /* 0x000fc60000004100 */
[----:B------:R-:W-:Y:S02]  /*9260*/  FADD.FTZ R182, R57, R182 ;  /* 0x000000b639b67221 */ /* 0x000fe40000010000 */
[----:B------:R-:W-:Y:S01]  /*9270*/  @P6 FMUL.FTZ R184, R181, R180 ;  /* 0x000000b4b5b86220 */ /* 0x000fe20000410000 */
[----:B------:R-:W-:Y:S01]  /*9280*/  FFMA.FTZ R181, R213, R177, R178 ;  /* 0x000000b1d5b57223 */ /* 0x000fe200000100b2 */
[----:B------:R-:W-:-:S03]  /*9290*/  LOP3.LUT P6, RZ, R240, 0xff0000, RZ, 0xc0, !PT ;  /* 0x00ff0000f0ff7812 */ /* 0x000fc600078cc0ff */
[----:B------:R-:W-:-:S04]  /*92a0*/  FADD.FTZ R181, R212, -R181 ;  /* 0x800000b5d4b57221 */ /* 0x000fc80000010000 */
[----:B------:R-:W-:Y:S01]  /*92b0*/  FFMA.FTZ R181, R234, R181, R185 ;  /* 0x000000b5eab57223 */ /* 0x000fe200000100b9 */
[----:B------:R-:W-:-:S03]  /*92c0*/  MOV R185, RZ ;  /* 0x000000ff00b97202 */ /* 0x000fc60000000f00 */
[----:B------:R-:W-:Y:S01]  /*92d0*/  FMUL.FTZ R172, R176, R181 ;  /* 0x000000b5b0ac7220 */ /* 0x000fe20000410000 */
[----:B------:R-:W-:Y:S01]  /*92e0*/  CS2R R180, SRZ ;  /* 0x0000000000b47805 */ /* 0x000fe2000001ff00 */
[----:B------:R-:W-:Y:S02]  /*92f0*/  @P6 HADD2.F32 R187, -RZ, R173.H0_H0 ;  /* 0x200000adffbb6230 */ /* 0x000fe40000004100 */
[----:B------:R-:W-:Y:S01]  /*9300*/  FMUL.FTZ R172, R172, UR13 ;  /* 0x0000000dacac7c20 */ /* 0x000fe20008410000 */
[----:B------:R-:W-:-:S03]  /*9310*/  @P6 HADD2.F32 R235, -RZ, R149.H0_H0 ;  /* 0x20000095ffeb6230 */ /* 0x000fc60000004100 */
[-C--:B------:R-:W-:Y:S01]  /*9320*/  @P6 FMUL.FTZ R181, R187, R172.reuse ;  /* 0x000000acbbb56220 */ /* 0x080fe20000410000 */
[----:B------:R-:W-:Y:S01]  /*9330*/  FFMA.FTZ R187, R211, R177, R178 ;  /* 0x000000b1d3bb7223 */ /* 0x000fe200000100b2 */
[----:B------:R-:W-:Y:S01]  /*9340*/  @P6 FMUL.FTZ R185, R235, R172 ;  /* 0x000000acebb96220 */ /* 0x000fe20000410000 */
[----:B------:R-:W-:Y:S01]  /*9350*/  LOP3.LUT P6, RZ, R240, 0xff000000, RZ, 0xc0, !PT ;  /* 0xff000000f0ff7812 */ /* 0x000fe200078cc0ff */
[----:B------:R-:W-:Y:S02]  /*9360*/  HADD2.F32 R235, -RZ, R29.H1_H1 ;  /* 0x3000001dffeb7230 */ /* 0x000fe40000004100 */
[----:B------:R-:W-:Y:S01]  /*9370*/  FADD.FTZ R187, R210, -R187 ;  /* 0x800000bbd2bb7221 */ /* 0x000fe20000010000 */
[----:B------:R-:W-:-:S03]  /*9380*/  FADD.FTZ R181, R58, R181 ;  /* 0x000000b53ab57221 */ /* 0x000fc60000010000 */
[----:B------:R-:W-:-:S04]  /*9390*/  FFMA.FTZ R187, R234, R187, R235 ;  /* 0x000000bbeabb7223 */ /* 0x000fc800000100eb */
[----:B------:R-:W-:Y:S01]  /*93a0*/  FMUL.FTZ R172, R176, R187 ;  /* 0x000000bbb0ac7220 */ /* 0x000fe20000410000 */
[----:B------:R-:W-:Y:S02]  /*93b0*/  HADD2.F32 R187, -RZ, R30.H0_H0 ;  /* 0x2000001effbb7230 */ /* 0x000fe40000004100 */
        /* <DEDUP_REMOVED lines=10> */
[----:B------:R-:W-:-:S03]  /*9460*/  HFMA2 R187, -RZ, RZ, 0, 0 ;  /* 0x00000000ffbb7431 */ /* 0x000fc600000001ff */
[----:B------:R-:W-:Y:S01]  /*9470*/  FMUL.FTZ R172, R176, R173 ;  /* 0x000000adb0ac7220 */ /* 0x000fe20000410000 */
[----:B------:R-:W-:Y:S01]  /*9480*/  MOV R173, RZ ;  /* 0x000000ff00ad7202 */ /* 0x000fe20000000f00 */
        /* <DEDUP_REMOVED lines=13> */
[----:B------:R-:W-:Y:S01]  /*9560*/  FMUL.FTZ R172, R172, UR13 ;  /* 0x0000000dacac7c20 */ /* 0x000fe20008410000 */
[----:B------:R-:W-:-:S03]  /*9570*/  MOV R174, RZ ;  /* 0x000000ff00ae7202 */ /* 0x000fc60000000f00 */
[----:B------:R-:W-:Y:S01]  /*9580*/  @P6 FMUL.FTZ R174, R235, R172 ;  /* 0x000000acebae6220 */ /* 0x000fe20000410000 */
[----:B------:R-:W-:-:S05]  /*9590*/  @P6 HADD2.F32 R235, -RZ, R150.H1_H1 ;  /* 0x30000096ffeb6230 */ /* 0x000fca0000004100 */
[----:B------:R-:W-:Y:S01]  /*95a0*/  @P6 FMUL.FTZ R242, R235, R172 ;  /* 0x000000acebf26220 */ /* 0x000fe20000410000 */
[----:B------:R-:W-:Y:S01]  /*95b0*/  FFMA.FTZ R235, R205, R177, R178 ;  /* 0x000000b1cdeb7223 */ /* 0x000fe200000100b2 */
[----:B------:R-:W-:-:S03]  /*95c0*/  LOP3.LUT P6, RZ, R241, 0xff0000, RZ, 0xc0, !PT ;  /* 0x00ff0000f1ff7812 */ /* 0x000fc600078cc0ff */
[----:B------:R-:W-:-:S04]  /*95d0*/  FADD.FTZ R235, R204, -R235 ;  /* 0x800000ebcceb7221 */ /* 0x000fc80000010000 */
[----:B------:R-:W-:Y:S01]  /*95e0*/  FFMA.FTZ R235, R234, R235, R243 ;  /* 0x000000ebeaeb7223 */ /* 0x000fe200000100f3 */
[----:B------:R-:W-:-:S03]  /*95f0*/  MOV R243, RZ ;  /* 0x000000ff00f37202 */ /* 0x000fc60000000f00 */
[----:B------:R-:W-:Y:S01]  /*9600*/  FMUL.FTZ R172, R176, R235 ;  /* 0x000000ebb0ac7220 */ /* 0x000fe20000410000 */
[----:B------:R-:W-:Y:S02]  /*9610*/  HFMA2 R235, -RZ, RZ, 0, 0 ;  /* 0x00000000ffeb7431 */ /* 0x000fe400000001ff */
[----:B------:R-:W-:Y:S02]  /*9620*/  @P6 HADD2.F32 R245, -RZ, R175.H0_H0 ;  /* 0x200000affff56230 */ /* 0x000fe40000004100 */
[----:B------:R-:W-:Y:S02]  /*9630*/  @P6 HADD2.F32 R247, -RZ, R151.H0_H0 ;  /* 0x20000097fff76230 */ /* 0x000fe40000004100 */
[----:B------:R-:W-:-:S04]  /*9640*/  FMUL.FTZ R172, R172, UR13 ;  /* 0x0000000dacac7c20 */ /* 0x000fc80008410000 */
[-C--:B------:R-:W-:Y:S01]  /*9650*/  @P6 FMUL.FTZ R243, R245, R172.reuse ;  /* 0x000000acf5f36220 */ /* 0x080fe20000410000 */
[----:B------:R-:W-:Y:S01]  /*9660*/  @P6 FMUL.FTZ R235, R247, R172 ;  /* 0x000000acf7eb6220 */ /* 0x000fe20000410000 */
[----:B------:R-:W-:Y:S01]  /*9670*/  ISETP.GE.U32.AND P6, PT, R240, RZ, PT ;  /* 0x000000fff000720c */ /* 0x000fe20003fc6070 */
[----:B------:R-:W-:Y:S01]  /*9680*/  FFMA.FTZ R245, R203, R177, R178 ;  /* 0x000000b1cbf57223 */ /* 0x000fe200000100b2 */
[----:B------:R-:W-:Y:S02]  /*9690*/  HADD2.F32 R247, -RZ, R31.H1_H1 ;  /* 0x3000001ffff77230 */ /* 0x000fe40000004100 */
[----:B------:R-:W-:Y:S01]  /*96a0*/  ISETP.GE.U32.AND.EX P6, PT, R241, 0x1000000, PT, P6 ;  /* 0x01000000f100780c */ /* 0x000fe20003fc6160 */
[----:B------:R-:W-:-:S04]  /*96b0*/  FADD.FTZ R245, R202, -R245 ;  /* 0x800000f5caf57221 */ /* 0x000fc80000010000 */
[----:B------:R-:W-:-:S04]  /*96c0*/  FFMA.FTZ R245, R234, R245, R247 ;  /* 0x000000f5eaf57223 */ /* 0x000fc800000100f7 */
[----:B------:R-:W-:-:S04]  /*96d0*/  FMUL.FTZ R172, R176, R245 ;  /* 0x000000f5b0ac7220 */ /* 0x000fc80000410000 */
[----:B------:R-:W-:Y:S02]  /*96e0*/  @P6 HADD2.F32 R175, -RZ, R175.H1_H1 ;  /* 0x300000afffaf6230 */ /* 0x000fe40000004100 */
[----:B------:R-:W-:-:S04]  /*96f0*/  FMUL.FTZ R172, R172, UR13 ;  /* 0x0000000dacac7c20 */ /* 0x000fc80008410000 */
        /* <DEDUP_REMOVED lines=11> */
[----:B------:R-:W-:-:S07]  /*97b0*/  F2FP.F16.F32.PACK_AB R52, R184, R183 ;  /* 0x000000b7b834723e */ /* 0x000fce00000000ff */
.L_x_2475:
[----:B------:R-:W0:Y:S08]  /*97c0*/  @P1 LDC.64 R58, c[0x0][0x478] ;  /* 0x00011e00ff3a1b82 */ /* 0x000e300000000a00 */
[----:B------:R-:W1:Y:S01]  /*97d0*/  LDC.64 R56, c[0x0][0x468] ;  /* 0x00011a00ff387b82 */ /* 0x000e620000000a00 */
[----:B0-----:R-:W-:-:S05]  /*97e0*/  @P1 IMAD.WIDE.U32 R58, R199, 0x10, R58 ;  /* 0x00000010c73a1825 */ /* 0x001fca00078e003a */
[----:B------:R0:W-:Y:S01]  /*97f0*/  @P1 STG.E.128 desc[UR8][R58.64], R168 ;  /* 0x000000a83a001986 */ /* 0x0001e2000c101d08 */
[C---:B-1----:R-:W-:Y:S01]  /*9800*/  IMAD.WIDE.U32 R56, R199.reuse, 0x10, R56 ;  /* 0x00000010c7387825 */ /* 0x042fe200078e0038 */
[----:B------:R-:W-:-:S04]  /*9810*/  IADD3 R199, PT, PT, R199, 0x100, RZ ;  /* 0x00000100c7c77810 */ /* 0x000fc80007ffe0ff */
[----:B------:R1:W-:Y:S01]  /*9820*/  STG.E.128 desc[UR8][R56.64], R52 ;  /* 0x0000003438007986 */ /* 0x0003e2000c101d08 */
[----:B0-----:R-:W-:Y:S02]  /*9830*/  MOV R58, R181 ;  /* 0x000000b5003a7202 */ /* 0x001fe40000000f00 */
[----:B------:R-:W-:Y:S02]  /*9840*/  MOV R59, R180 ;  /* 0x000000b4003b7202 */ /* 0x000fe40000000f00 */
[----:B-1----:R-:W-:Y:S02]  /*9850*/  MOV R56, R172 ;  /* 0x000000ac00387202 */ /* 0x002fe40000000f00 */
[----:B------:R-:W-:Y:S02]  /*9860*/  MOV R57, R182 ;  /* 0x000000b600397202 */ /* 0x000fe40000000f00 */
[----:B------:R-:W-:Y:S02]  /*9870*/  MOV R52, R179 ;  /* 0x000000b300347202 */ /* 0x000fe40000000f00 */
[----:B------:R-:W-:-:S02]  /*9880*/  MOV R53, R175 ;  /* 0x000000af00357202 */ /* 0x000fc40000000f00 */
[----:B------:R-:W-:Y:S02]  /*9890*/  MOV R54, R174 ;  /* 0x000000ae00367202 */ /* 0x000fe40000000f00 */
[----:B------:R-:W-:-:S07]  /*98a0*/  MOV R55, R173 ;  /* 0x000000ad00377202 */ /* 0x000fce0000000f00 */
.L_x_2473:
[----:B------:R-:W-:Y:S05]  /*98b0*/  BSYNC.RECONVERGENT B1 ;  /* 0x0000000000017941 */ /* 0x000fea0003800200 */
.L_x_2472:
        /* <DEDUP_REMOVED lines=55> */
[----:B------:R-:W-:Y:S01]  /*9c30*/  LOP3.LUT P6, RZ, R236, 0xff000000, RZ, 0xc0, !PT ;  /* 0xff000000ecff7812 */ /* 0x000fe200078cc0ff */
[----:B------:R-:W-:Y:S02]  /*9c40*/  HADD2.F32 R169, -RZ, R25.H1_H1 ;  /* 0x30000019ffa97230 */ /* 0x000fe40000004100 */
[----:B------:R-:W-:Y:S01]  /*9c50*/  FADD.FTZ R181, R50, R181 ;  /* 0x000000b532b57221 */ /* 0x000fe20000010000 */
[----:B------:R-:W-:-:S04]  /*9c60*/  FADD.FTZ R170, R193, -R170 ;  /* 0x800000aac1aa7221 */ /* 0x000fc80000010000 */
[----:B------:R-:W-:-:S04]  /*9c70*/  FFMA.FTZ R169, R234, R170, R169 ;  /* 0x000000aaeaa97223 */ /* 0x000fc800000100a9 */
[C---:B------:R-:W-:Y:S01]  /*9c80*/  FMUL.FTZ R170, R169.reuse, R176 ;  /* 0x000000b0a9aa7220 */ /* 0x040fe20000410000 */
[----:B------:R-:W-:Y:S01]  /*9c90*/  F2FP.F16.F32.PACK_AB R169, R169, R243 ;  /* 0x000000f3a9a9723e */ /* 0x000fe200000000ff */
[----:B------:R-:W-:Y:S02]  /*9ca0*/  @P6 HADD2.F32 R171, -RZ, R141.H1_H1 ;  /* 0x3000008dffab6230 */ /* 0x000fe40000004100 */
[----:B------:R-:W-:Y:S01]  /*9cb0*/  FMUL.FTZ R170, R170, UR13 ;  /* 0x0000000daaaa7c20 */ /* 0x000fe20008410000 */
[----:B------:R-:W-:-:S03]  /*9cc0*/  @P6 HADD2.F32 R173, -RZ, R173.H1_H1 ;  /* 0x300000adffad6230 */ /* 0x000fc60000004100 */
        /* <DEDUP_REMOVED lines=62> */
.L_x_2478:
        /* <DEDUP_REMOVED lines=12> */
[----:B-----5:R-:W-:Y:S02]  /*a170*/  @P6 HADD2.F32 R181, -RZ, R172.H0_H0 ;  /* 0x200000acffb56230 */ /* 0x020fe40000004100 */
[----:B------:R-:W-:Y:S02]  /*a180*/  @P6 HADD2.F32 R185, -RZ, R140.H0_H0 ;  /* 0x2000008cffb96230 */ /* 0x000fe40000004100 */
[----:B------:R-:W-:Y:S01]  /*a190*/  FMUL.FTZ R180, R179, UR13 ;  /* 0x0000000db3b47c20 */ /* 0x000fe20008410000 */
[----:B------:R-:W-:-:S03]  /*a1a0*/  MOV R179, RZ ;  /* 0x000000ff00b37202 */ /* 0x000fc60000000f00 */
[-C--:B------:R-:W-:Y:S01]  /*a1b0*/  @P6 FMUL.FTZ R179, R181, R180.reuse ;  /* 0x000000b4b5b36220 */ /* 0x080fe20000410000 */
[----:B------:R-:W-:Y:S01]  /*a1c0*/  @P6 FMUL.FTZ R183, R185, R180 ;  /* 0x000000b4b9b76220 */ /* 0x000fe20000410000 */
[----:B------:R-:W-:Y:S01]  /*a1d0*/  FFMA.FTZ R180, R189, R177, R178 ;  /* 0x000000b1bdb47223 */ /* 0x000fe200000100b2 */
        /* <DEDUP_REMOVED lines=20> */
[----:B------:R-:W-:Y:S02]  /*a320*/  @P6 HADD2.F32 R235, -RZ, R141.H0_H0 ;  /* 0x2000008dffeb6230 */ /* 0x000fe40000004100 */
[----:B------:R-:W-:-:S04]  /*a330*/  FMUL.FTZ R172, R172, UR13 ;  /* 0x0000000dacac7c20 */ /* 0x000fc80008410000 */
[-C--:B------:R-:W-:Y:S01]  /*a340*/  @P6 FMUL.FTZ R181, R187, R172.reuse ;  /* 0x000000acbbb56220 */ /* 0x080fe20000410000 */
[----:B------:R-:W-:Y:S01]  /*a350*/  @P6 FMUL.FTZ R185, R235, R172 ;  /* 0x000000acebb96220 */ /* 0x000fe20000410000 */
[----:B------:R-:W-:Y:S01]  /*a360*/  FFMA.FTZ R172, R23, R177, R178 ;  /* 0x000000b117ac7223 */ /* 0x000fe200000100b2 */
[----:B------:R-:W-:Y:S01]  /*a370*/  LOP3.LUT P6, RZ, R236, 0xff000000, RZ, 0xc0, !PT ;  /* 0xff000000ecff7812 */ /* 0x000fe200078cc0ff */
[----:B------:R-:W-:Y:S02]  /*a380*/  HADD2.F32 R235, -RZ, R25.H1_H1 ;  /* 0x30000019ffeb7230 */ /* 0x000fe40000004100 */
[----:B------:R-:W-:Y:S01]  /*a390*/  FADD.FTZ R181, R50, R181 ;  /* 0x000000b532b57221 */ /* 0x000fe20000010000 */
[----:B------:R-:W-:-:S04]  /*a3a0*/  FADD.FTZ R187, R193, -R172 ;  /* 0x800000acc1bb7221 */ /* 0x000fc80000010000 */
        /* <DEDUP_REMOVED lines=67> */
.L_x_2479:
        /* <DEDUP_REMOVED lines=15> */
.L_x_2477:
[----:B------:R-:W-:Y:S05]  /*a8d0*/  BSYNC.RECONVERGENT B1 ;  /* 0x0000000000017941 */ /* 0x000fea0003800200 */
.L_x_2476:
        /* <DEDUP_REMOVED lines=13> */
[----:B------:R-:W-:Y:S02]  /*a9b0*/  HADD2.F32 R185, -RZ, R164.H1_H1 ;  /* 0x300000a4ffb97230 */ /* 0x000fe40000004100 */
[----:B------:R-:W-:Y:S02]  /*a9c0*/  HFMA2 R242, -RZ, RZ, 0, 0 ;  /* 0x00000000fff27431 */ /* 0x000fe400000001ff */
[----:B------:R-:W-:Y:S01]  /*a9d0*/  FFMA.FTZ R168, R234, R168, R169 ;  /* 0x000000a8eaa87223 */ /* 0x000fe200000100a9 */
[----:B------:R-:W-:Y:S01]  /*a9e0*/  HADD2.F32 R235, -RZ, R165.H0_H0 ;  /* 0x200000a5ffeb7230 */ /* 0x000fe20000004100 */
[----:B------:R-:W-:-:S02]  /*a9f0*/  CS2R R182, SRZ ;  /* 0x0000000000b67805 */ /* 0x000fc4000001ff00 */
[----:B------:R-:W-:Y:S01]  /*aa00*/  MOV R249, RZ ;  /* 0x000000ff00f97202 */ /* 0x000fe20000000f00 */
[----:B------:R-:W-:Y:S01]  /*aa10*/  FMUL.FTZ R169, R168, R176 ;  /* 0x000000b0a8a97220 */ /* 0x000fe20000410000 */
[----:B------:R-:W-:Y:S01]  /*aa20*/  HADD2.F32 R243, -RZ, R166.H0_H0 ;  /* 0x200000a6fff37230 */ /* 0x000fe20000004100 */
[----:B------:R-:W-:Y:S01]  /*aa30*/  MOV R247, RZ ;  /* 0x000000ff00f77202 */ /* 0x000fe20000000f00 */
[----:B------:R-:W-:Y:S02]  /*aa40*/  @P6 HADD2.F32 R171, -RZ, R132.H0_H0 ;  /* 0x20000084ffab6230 */ /* 0x000fe40000004100 */
[----:B------:R-:W-:Y:S01]  /*aa50*/  FMUL.FTZ R170, R169, UR13 ;  /* 0x0000000da9aa7c20 */ /* 0x000fe20008410000 */
[----:B-----5:R-:W-:Y:S02]  /*aa60*/  @P6 HADD2.F32 R169, -RZ, R172.H0_H0 ;  /* 0x200000acffa96230 */ /* 0x020fe40000004100 */
[----:B------:R-:W-:Y:S02]  /*aa70*/  HFMA2 R184, -RZ, RZ, 0, 0 ;  /* 0x00000000ffb87431 */ /* 0x000fe400000001ff */
[----:B------:R-:W-:Y:S01]  /*aa80*/  @P6 FMUL.FTZ R180, R171, R170 ;  /* 0x000000aaabb46220 */ /* 0x000fe20000410000 */
[----:B------:R-:W-:-:S02]  /*aa90*/  HFMA2 R187, -RZ, RZ, 0, 0 ;  /* 0x00000000ffbb7431 */ /* 0x000fc400000001ff */
[----:B------:R-:W-:Y:S01]  /*aaa0*/  @P6 FMUL.FTZ R179, R170, R169 ;  /* 0x000000a9aab36220 */ /* 0x000fe20000410000 */
[----:B------:R-:W-:Y:S01]  /*aab0*/  FFMA.FTZ R170, R14, R177, R178 ;  /* 0x000000b10eaa7223 */ /* 0x000fe200000100b2 */
[----:B------:R-:W-:Y:S02]  /*aac0*/  LOP3.LUT P6, RZ, R238, 0xff00, RZ, 0xc0, !PT ;  /* 0x0000ff00eeff7812 */ /* 0x000fe400078cc0ff */
        /* <DEDUP_REMOVED lines=11> */
[----:B------:R-:W-:Y:S01]  /*ab80*/  LOP3.LUT P6, RZ, R238, 0xff0000, RZ, 0xc0, !PT ;  /* 0x00ff0000eeff7812 */ /* 0x000fe200078cc0ff */
[----:B------:R-:W-:Y:S02]  /*ab90*/  HFMA2 R172, -RZ, RZ, 0, 0 ;  /* 0x00000000ffac7431 */ /* 0x000fe400000001ff */
[----:B------:R-:W-:-:S04]  /*aba0*/  FADD.FTZ R170, R11, -R170 ;  /* 0x800000aa0baa7221 */ /* 0x000fc80000010000 */
[----:B------:R-:W-:-:S04]  /*abb0*/  FFMA.FTZ R235, R234, R170, R235 ;  /* 0x000000aaeaeb7223 */ /* 0x000fc800000100eb */
[----:B------:R-:W-:Y:S02]  /*abc0*/  FMUL.FTZ R169, R235, R176 ;  /* 0x000000b0eba97220 */ /* 0x000fe40000410000 */
[----:B------:R-:W-:Y:S02]  /*abd0*/  @P6 HADD2.F32 R171, -RZ, R133.H0_H0 ;  /* 0x20000085ffab6230 */ /* 0x000fe40000004100 */
[----:B------:R-:W-:Y:S01]  /*abe0*/  FMUL.FTZ R170, R169, UR13 ;  /* 0x0000000da9aa7c20 */ /* 0x000fe20008410000 */
[----:B------:R-:W-:-:S03]  /*abf0*/  @P6 HADD2.F32 R169, -RZ, R173.H0_H0 ;  /* 0x200000adffa96230 */ /* 0x000fc60000004100 */
[----:B------:R-:W-:Y:S02]  /*ac00*/  @P6 FMUL.FTZ R182, R171, R170 ;  /* 0x000000aaabb66220 */ /* 0x000fe40000410000 */
[----:B------:R-:W-:Y:S01]  /*ac10*/  @P6 FMUL.FTZ R249, R170, R169 ;  /* 0x000000a9aaf96220 */ /* 0x000fe20000410000 */
[----:B------:R-:W-:Y:S01]  /*ac20*/  FFMA.FTZ R170, R10, R177, R178 ;  /* 0x000000b10aaa7223 */ /* 0x000fe200000100b2 */
[----:B------:R-:W-:Y:S01]  /*ac30*/  LOP3.LUT P6, RZ, R238, 0xff000000, RZ, 0xc0, !PT ;  /* 0xff000000eeff7812 */ /* 0x000fe200078cc0ff */
[----:B------:R-:W-:Y:S02]  /*ac40*/  HADD2.F32 R169, -RZ, R165.H1_H1 ;  /* 0x300000a5ffa97230 */ /* 0x000fe40000004100 */
        /* <DEDUP_REMOVED lines=10> */
[----:B------:R-:W-:-:S03]  /*acf0*/  LOP3.LUT P6, RZ, R239, 0xff, RZ, 0xc0, !PT ;  /* 0x000000ffefff7812 */ /* 0x000fc600078cc0ff */
        /* <DEDUP_REMOVED lines=9> */
[----:B------:R-:W-:-:S03]  /*ad90*/  LOP3.LUT P6, RZ, R239, 0xff00, RZ, 0xc0, !PT ;  /* 0x0000ff00efff7812 */ /* 0x000fc600078cc0ff */
[----:B------:R-:W-:Y:S01]  /*ada0*/  FADD.FTZ R170, R6, -R171 ;  /* 0x800000ab06aa7221 */ /* 0x000fe20000010000 */
[----:B------:R-:W-:-:S05]  /*adb0*/  HADD2.F32 R171, -RZ, R166.H1_H1 ;  /* 0x300000a6ffab7230 */ /* 0x000fca0000004100 */
[----:B------:R-:W-:-:S04]  /*adc0*/  FFMA.FTZ R170, R234, R170, R171 ;  /* 0x000000aaeaaa7223 */ /* 0x000fc800000100ab */
[C---:B------:R-:W-:Y:S01]  /*add0*/  FMUL.FTZ R171, R170.reuse, R176 ;  /* 0x000000b0aaab7220 */ /* 0x040fe20000410000 */
[----:B------:R-:W-:Y:S01]  /*ade0*/  @P6 HADD2.F32 R173, -RZ, R174.H1_H1 ;  /* 0x300000aeffad6230 */ /* 0x000fe20000004100 */
[----:B------:R-:W-:Y:S02]  /*adf0*/  MOV R174, RZ ;  /* 0x000000ff00ae7202 */ /* 0x000fe40000000f00 */
[----:B------:R-:W-:Y:S01]  /*ae00*/  FMUL.FTZ R186, R171, UR13 ;  /* 0x0000000dabba7c20 */ /* 0x000fe20008410000 */
[----:B------:R-:W-:Y:S01]  /*ae10*/  @P6 HADD2.F32 R171, -RZ, R134.H1_H1 ;  /* 0x30000086ffab6230 */ /* 0x000fe20000004100 */
[----:B------:R-:W-:Y:S02]  /*ae20*/  F2FP.F16.F32.PACK_AB R170, R170, R243 ;  /* 0x000000f3aaaa723e */ /* 0x000fe400000000ff */
[----:B------:R-:W-:Y:S02]  /*ae30*/  @P6 FMUL.FTZ R174, R186, R173 ;  /* 0x000000adbaae6220 */ /* 0x000fe40000410000 */
[----:B------:R-:W-:Y:S01]  /*ae40*/  @P6 FMUL.FTZ R187, R171, R186 ;  /* 0x000000baabbb6220 */ /* 0x000fe20000410000 */
[-CC-:B------:R-:W-:Y:S01]  /*ae50*/  FFMA.FTZ R171, R3, R177.reuse, R178.reuse ;  /* 0x000000b103ab7223 */ /* 0x180fe200000100b2 */
[----:B------:R-:W-:Y:S01]  /*ae60*/  LOP3.LUT P6, RZ, R239, 0xff0000, RZ, 0xc0, !PT ;  /* 0x00ff0000efff7812 */ /* 0x000fe200078cc0ff */
[----:B------:R-:W-:Y:S01]  /*ae70*/  FFMA.FTZ R177, R0, R177, R178 ;  /* 0x000000b100b17223 */ /* 0x000fe200000100b2 */
[----:B------:R-:W-:Y:S01]  /*ae80*/  FADD.FTZ R174, R37, R174 ;  /* 0x000000ae25ae7221 */ /* 0x000fe20000010000 */
[----:B------:R-:W-:Y:S01]  /*ae90*/  FADD.FTZ R173, R4, -R171 ;  /* 0x800000ab04ad7221 */ /* 0x000fe20000010000 */
[----:B------:R-:W-:-:S02]  /*aea0*/  HADD2.F32 R171, -RZ, R167.H0_H0 ;  /* 0x200000a7ffab7230 */ /* 0x000fc40000004100 */
[----:B------:R-:W-:Y:S01]  /*aeb0*/  FADD.FTZ R178, R2, -R177 ;  /* 0x800000b102b27221 */ /* 0x000fe20000010000 */
[----:B------:R-:W-:Y:S01]  /*aec0*/  HADD2.F32 R177, -RZ, R167.H1_H1 ;  /* 0x300000a7ffb17230 */ /* 0x000fe20000004100 */
[----:B------:R-:W-:Y:S01]  /*aed0*/  F2FP.F16.F32.PACK_AB R37, R183, R182 ;  /* 0x000000b6b725723e */ /* 0x000fe200000000ff */
[----:B------:R-:W-:-:S03]  /*aee0*/  FFMA.FTZ R171, R234, R173, R171 ;  /* 0x000000adeaab7223 */ /* 0x000fc600000100ab */
[----:B------:R-:W-:Y:S01]  /*aef0*/  FFMA.FTZ R234, R234, R178, R177 ;  /* 0x000000b2eaea7223 */ /* 0x000fe200000100b1 */
[----:B------:R-:W-:Y:S01]  /*af00*/  FADD.FTZ R178, R41, R242 ;  /* 0x000000f229b27221 */ /* 0x000fe20000010000 */
[-C--:B------:R-:W-:Y:S01]  /*af10*/  FMUL.FTZ R173, R171, R176.reuse ;  /* 0x000000b0abad7220 */ /* 0x080fe20000410000 */
[----:B------:R-:W-:Y:S02]  /*af20*/  @P6 HADD2.F32 R186, -RZ, R175.H0_H0 ;  /* 0x200000afffba6230 */ /* 0x000fe40000004100 */
[----:B------:R-:W-:Y:S01]  /*af30*/  FMUL.FTZ R176, R234, R176 ;  /* 0x000000b0eab07220 */ /* 0x000fe20000410000 */
[----:B------:R-:W-:Y:S02]  /*af40*/  @P6 HADD2.F32 R244, -RZ, R135.H0_H0 ;  /* 0x20000087fff46230 */ /* 0x000fe40000004100 */
[----:B------:R-:W-:Y:S01]  /*af50*/  FMUL.FTZ R245, R173, UR13 ;  /* 0x0000000dadf57c20 */ /* 0x000fe20008410000 */
[----:B------:R-:W-:Y:S01]  /*af60*/  MOV R173, RZ ;  /* 0x000000ff00ad7202 */ /* 0x000fe20000000f00 */
[----:B------:R-:W-:Y:S01]  /*af70*/  FMUL.FTZ R176, R176, UR13 ;  /* 0x0000000db0b07c20 */ /* 0x000fe20008410000 */
[----:B------:R-:W-:Y:S01]  /*af80*/  FADD.FTZ R177, R42, R249 ;  /* 0x000000f92ab17221 */ /* 0x000fe20000010000 */
[----:B------:R-:W-:Y:S01]  /*af90*/  @P6 FMUL.FTZ R173, R245, R186 ;  /* 0x000000baf5ad6220 */ /* 0x000fe20000410000 */
[----:B------:R-:W-:-:S02]  /*afa0*/  HFMA2 R186, -RZ, RZ, 0, 0 ;  /* 0x00000000ffba7431 */ /* 0x000fc400000001ff */
[----:B------:R-:W-:Y:S01]  /*afb0*/  @P6 FMUL.FTZ R186, R244, R245 ;  /* 0x000000f5f4ba6220 */ /* 0x000fe20000410000 */
[----:B------:R-:W-:Y:S02]  /*afc0*/  ISETP.GE.U32.AND P6, PT, R238, RZ, PT ;  /* 0x000000ffee00720c */ /* 0x000fe40003fc6070 */
[----:B------:R-:W-:Y:S01]  /*afd0*/  CS2R R244, SRZ ;  /* 0x0000000000f47805 */ /* 0x000fe2000001ff00 */
[----:B------:R-:W-:Y:S01]  /*afe0*/  FADD.FTZ R173, R38, R173 ;  /* 0x000000ad26ad7221 */ /* 0x000fe20000010000 */
[----:B------:R-:W-:Y:S02]  /*aff0*/  F2FP.F16.F32.PACK_AB R171, R234, R171 ;  /* 0x000000abeaab723e */ /* 0x000fe400000000ff */
[----:B------:R-:W-:Y:S02]  /*b000*/  ISETP.GE.U32.AND.EX P6, PT, R239, 0x1000000, PT, P6 ;  /* 0x01000000ef00780c */ /* 0x000fe40003fc6160 */
[----:B------:R-:W-:-:S11]  /*b010*/  F2FP.F16.F32.PACK_AB R38, R187, R184 ;  /* 0x000000b8bb26723e */ /* 0x000fd600000000ff */
[----:B------:R-:W-:-:S05]  /*b020*/  @P6 HADD2.F32 R175, -RZ, R175.H1_H1 ;  /* 0x300000afffaf6230 */ /* 0x000fca0000004100 */
[----:B------:R-:W-:Y:S01]  /*b030*/  @P6 FMUL.FTZ R244, R176, R175 ;  /* 0x000000afb0f46220 */ /* 0x000fe20000410000 */
[----:B------:R-:W-:-:S05]  /*b040*/  @P6 HADD2.F32 R175, -RZ, R135.H1_H1 ;  /* 0x30000087ffaf6230 */ /* 0x000fca0000004100 */
[----:B------:R-:W-:Y:S01]  /*b050*/  @P6 FMUL.FTZ R245, R175, R176 ;  /* 0x000000b0aff56220 */ /* 0x000fe20000410000 */
[----:B------:R-:W-:Y:S01]  /*b060*/  FADD.FTZ R176, R43, R172 ;  /* 0x000000ac2bb07221 */ /* 0x000fe20000010000 */
[----:B------:R-:W-:Y:S01]  /*b070*/  FADD.FTZ R175, R36, R247 ;  /* 0x000000f724af7221 */ /* 0x000fe20000010000 */
[----:B------:R-:W-:Y:S01]  /*b080*/  FADD.FTZ R172, R39, R244 ;  /* 0x000000f427ac7221 */ /* 0x000fe20000010000 */
[----:B------:R-:W-:Y:S02]  /*b090*/  F2FP.F16.F32.PACK_AB R36, R181, R180 ;  /* 0x000000b4b524723e */ /* 0x000fe400000000ff */
[----:B------:R-:W-:Y:S01]  /*b0a0*/  F2FP.F16.F32.PACK_AB R39, R245, R186 ;  /* 0x000000baf527723e */ /* 0x000fe200000000ff */
[----:B------:R-:W-:Y:S06]  /*b0b0*/  BRA `(.L_x_2481) ;  /* 0x0000000400d47947 */ /* 0x000fec0003800000 */
.L_x_2480:
[----:B------:R-:W-:Y:S01]  /*b0c0*/  FFMA.FTZ R180, R16, R177, R178 ;  /* 0x000000b110b47223 */ /* 0x000fe200000100b2 */
[----:B------:R-:W-:Y:S01]  /*b0d0*/  LOP3.LUT P6, RZ, R238, 0xff, RZ, 0xc0, !PT ;  /* 0x000000ffeeff7812 */ /* 0x000fe200078cc0ff */
[--C-:B------:R-:W-:Y:S01]  /*b0e0*/  HADD2.F32 R181, -RZ, R164.reuse.H0_H0 ;  /* 0x200000a4ffb57230 */ /* 0x100fe20000004100 */
[----:B------:R-:W-:Y:S01]  /*b0f0*/  MOV R187, RZ ;  /* 0x000000ff00bb7202 */ /* 0x000fe20000000f00 */
[----:B------:R-:W-:Y:S01]  /*b100*/  FADD.FTZ R179, R15, -R180 ;  /* 0x800000b40fb37221 */ /* 0x000fe20000010000 */
[----:B------:R-:W-:Y:S02]  /*b110*/  HFMA2 R180, -RZ, RZ, 0, 0 ;  /* 0x00000000ffb47431 */ /* 0x000fe400000001ff */
[----:B------:R-:W-:Y:S01]  /*b120*/  HADD2.F32 R183, -RZ, R164.H1_H1 ;  /* 0x300000a4ffb77230 */ /* 0x000fe20000004100 */
[----:B------:R-:W-:Y:S01]  /*b130*/  MOV R242, RZ ;  /* 0x000000ff00f27202 */ /* 0x000fe20000000f00 */
[----:B------:R-:W-:Y:S01]  /*b140*/  FFMA.FTZ R179, R234, R179, R181 ;  /* 0x000000b3eab37223 */ /* 0x000fe200000100b5 */
[----:B------:R-:W-:-:S02]  /*b150*/  HADD2.F32 R185, -RZ, R165.H0_H0 ;  /* 0x200000a5ffb97230 */ /* 0x000fc40000004100 */
[----:B------:R-:W-:Y:S02]  /*b160*/  HADD2.F32 R235, -RZ, R166.H1_H1 ;  /* 0x300000a6ffeb7230 */ /* 0x000fe40000004100 */
[----:B------:R-:W-:Y:S01]  /*b170*/  FMUL.FTZ R179, R176, R179 ;  /* 0x000000b3b0b37220 */ /* 0x000fe20000410000 */
[----:B------:R-:W-:Y:S02]  /*b180*/  HADD2.F32 R243, -RZ, R167.H0_H0 ;  /* 0x200000a7fff37230 */ /* 0x000fe40000004100 */
[----:B-----5:R-:W-:Y:S02]  /*b190*/  @P6 HADD2.F32 R182, -RZ, R172.H0_H0 ;  /* 0x200000acffb66230 */ /* 0x020fe40000004100 */
[----:B------:R-:W-:Y:S01]  /*b1a0*/  FMUL.FTZ R181, R179, UR13 ;  /* 0x0000000db3b57c20 */ /* 0x000fe20008410000 */
[----:B------:R-:W-:Y:S01]  /*b1b0*/  @P6 HADD2.F32 R184, -RZ, R132.H0_H0 ;  /* 0x20000084ffb86230 */ /* 0x000fe20000004100 */
[----:B------:R-:W-:Y:S02]  /*b1c0*/  MOV R179, RZ ;  /* 0x000000ff00b37202 */ /* 0x000fe40000000f00 */
[----:B------:R-:W-:Y:S01]  /*b1d0*/  @P6 FMUL.FTZ R179, R182, R181 ;  /* 0x000000b5b6b36220 */ /* 0x000fe20000410000 */
[----:B------:R-:W-:Y:S01]  /*b1e0*/  FFMA.FTZ R182, R14, R177, R178 ;  /* 0x000000b10eb67223 */ /* 0x000fe200000100b2 */
[----:B------:R-:W-:Y:S01]  /*b1f0*/  @P6 FMUL.FTZ R180, R184, R181 ;  /* 0x000000b5b8b46220 */ /* 0x000fe20000410000 */
[----:B------:R-:W-:Y:S01]  /*b200*/  LOP3.LUT P6, RZ, R238, 0xff00, RZ, 0xc0, !PT ;  /* 0x0000ff00eeff7812 */ /* 0x000fe200078cc0ff */
[----:B------:R-:W-:Y:S01]  /*b210*/  FADD.FTZ R179, R40, R179 ;  /* 0x000000b328b37221 */ /* 0x000fe20000010000 */
[----:B------:R-:W-:-:S04]  /*b220*/  FADD.FTZ R181, R13, -R182 ;  /* 0x800000b60db57221 */ /* 0x000fc80000010000 */
[----:B------:R-:W-:-:S04]  /*b230*/  FFMA.FTZ R181, R234, R181, R183 ;  /* 0x000000b5eab57223 */ /* 0x000fc800000100b7 */
[----:B------:R-:W-:-:S03]  /*b240*/  FMUL.FTZ R181, R176, R181 ;  /* 0x000000b5b0b57220 */ /* 0x000fc60000410000 */
[----:B------:R-:W-:Y:S02]  /*b250*/  @P6 HADD2.F32 R183, -RZ, R172.H1_H1 ;  /* 0x300000acffb76230 */ /* 0x000fe40000004100 */
[----:B------:R-:W-:Y:S01]  /*b260*/  FMUL.FTZ R182, R181, UR13 ;  /* 0x0000000db5b67c20 */ /* 0x000fe20008410000 */
[----:B------:R-:W-:Y:S01]  /*b270*/  MOV R172, RZ ;  /* 0x000000ff00ac7202 */ /* 0x000fe20000000f00 */
[----:B------:R-:W-:Y:S02]  /*b280*/  HFMA2 R181, -RZ, RZ, 0, 0 ;  /* 0x00000000ffb57431 */ /* 0x000fe400000001ff */
[----:B------:R-:W-:Y:S01]  /*b290*/  @P6 FMUL.FTZ R172, R183, R182 ;  /* 0x000000b6b7ac6220 */ /* 0x000fe20000410000 */
[----:B------:R-:W-:-:S05]  /*b2a0*/  @P6 HADD2.F32 R183, -RZ, R132.H1_H1 ;  /* 0x30000084ffb76230 */ /* 0x000fca0000004100 */
[----:B------:R-:W-:Y:S01]  /*b2b0*/  @P6 FMUL.FTZ R181, R183, R182 ;  /* 0x000000b6b7b56220 */ /* 0x000fe20000410000 */
[----:B------:R-:W-:Y:S01]  /*b2c0*/  FFMA.FTZ R182, R12, R177, R178 ;  /* 0x000000b10cb67223 */ /* 0x000fe200000100b2 */
[----:B------:R-:W-:-:S03]  /*b2d0*/  LOP3.LUT P6, RZ, R238, 0xff0000, RZ, 0xc0, !PT ;  /* 0x00ff0000eeff7812 */ /* 0x000fc600078cc0ff */
[----:B------:R-:W-:-:S04]  /*b2e0*/  FADD.FTZ R183, R11, -R182 ;  /* 0x800000b60bb77221 */ /* 0x000fc80000010000 */
[----:B------:R-:W-:Y:S01]  /*b2f0*/  FFMA.FTZ R183, R234, R183, R185 ;  /* 0x000000b7eab77223 */ /* 0x000fe200000100b9 */
[----:B------:R-:W-:-:S03]  /*b300*/  HADD2.F32 R185, -RZ, R165.H1_H1 ;  /* 0x300000a5ffb97230 */ /* 0x000fc60000004100 */
[----:B------:R-:W-:Y:S02]  /*b310*/  FMUL.FTZ R182, R176, R183 ;  /* 0x000000b7b0b67220 */ /* 0x000fe40000410000 */
[----:B------:R-:W-:Y:S02]  /*b320*/  @P6 HADD2.F32 R184, -RZ, R173.H0_H0 ;  /* 0x200000adffb86230 */ /* 0x000fe40000004100 */
[----:B------:R-:W-:Y:S01]  /*b330*/  FMUL.FTZ R183, R182, UR13 ;  /* 0x0000000db6b77c20 */ /* 0x000fe20008410000 */
[----:B------:R-:W-:Y:S02]  /*b340*/  @P6 HADD2.F32 R186, -RZ, R133.H0_H0 ;  /* 0x20000085ffba6230 */ /* 0x000fe40000004100 */
[----:B------:R-:W-:Y:S02]  /*b350*/  HFMA2 R182, -RZ, RZ, 0, 0 ;  /* 0x00000000ffb67431 */ /* 0x000fe400000001ff */
[----:B------:R-:W-:Y:S01]  /*b360*/  @P6 FMUL.FTZ R187, R184, R183 ;  /* 0x000000b7b8bb6220 */ /* 0x000fe20000410000 */
[----:B------:R-:W-:Y:S01]  /*b370*/  FFMA.FTZ R184, R10, R177, R178 ;  /* 0x000000b10ab87223 */ /* 0x000fe200000100b2 */
[----:B------:R-:W-:Y:S01]  /*b380*/  @P6 FMUL.FTZ R182, R186, R183 ;  /* 0x000000b7bab66220 */ /* 0x000fe20000410000 */
[----:B------:R-:W-:-:S02]  /*b390*/  LOP3.LUT P6, RZ, R238, 0xff000000, RZ, 0xc0, !PT ;  /* 0xff000000eeff7812 */ /* 0x000fc400078cc0ff */
[----:B------:R-:W-:-:S04]  /*b3a0*/  FADD.FTZ R183, R9, -R184 ;  /* 0x800000b809b77221 */ /* 0x000fc80000010000 */
[----:B------:R-:W-:Y:S01]  /*b3b0*/  FFMA.FTZ R183, R234, R183, R185 ;  /* 0x000000b7eab77223 */ /* 0x000fe200000100b9 */
[----:B------:R-:W-:-:S03]  /*b3c0*/  HADD2.F32 R185, -RZ, R166.H0_H0 ;  /* 0x200000a6ffb97230 */ /* 0x000fc60000004100 */
[----:B------:R-:W-:-:S03]  /*b3d0*/  FMUL.FTZ R183, R176, R183 ;  /* 0x000000b7b0b77220 */ /* 0x000fc60000410000 */
[----:B------:R-:W-:Y:S02]  /*b3e0*/  @P6 HADD2.F32 R184, -RZ, R173.H1_H1 ;  /* 0x300000adffb86230 */ /* 0x000fe40000004100 */
[----:B------:R-:W-:Y:S01]  /*b3f0*/  FMUL.FTZ R173, R183, UR13 ;  /* 0x0000000db7ad7c20 */ /* 0x000fe20008410000 */
[----:B------:R-:W-:-:S03]  /*b400*/  HFMA2 R183, -RZ, RZ, 0, 0 ;  /* 0x00000000ffb77431 */ /* 0x000fc600000001ff */
[----:B------:R-:W-:Y:S01]  /*b410*/  @P6 FMUL.FTZ R242, R184, R173 ;  /* 0x000000adb8f26220 */ /* 0x000fe20000410000 */
[----:B------:R-:W-:-:S05]  /*b420*/  @P6 HADD2.F32 R184, -RZ, R133.H1_H1 ;  /* 0x30000085ffb86230 */ /* 0x000fca0000004100 */
[----:B------:R-:W-:Y:S01]  /*b430*/  @P6 FMUL.FTZ R183, R184, R173 ;  /* 0x000000adb8b76220 */ /* 0x000fe20000410000 */
[----:B------:R-:W-:Y:S01]  /*b440*/  FFMA.FTZ R184, R8, R177, R178 ;  /* 0x000000b108b87223 */ /* 0x000fe200000100b2 */
[----:B------:R-:W-:-:S03]  /*b450*/  LOP3.LUT P6, RZ, R239, 0xff, RZ, 0xc0, !PT ;  /* 0x000000ffefff7812 */ /* 0x000fc600078cc0ff */
[----:B------:R-:W-:Y:S01]  /*b460*/  FADD.FTZ R173, R7, -R184 ;  /* 0x800000b807ad7221 */ /* 0x000fe20000010000 */
[----:B------:R-:W-:-:S03]  /*b470*/  HFMA2 R184, -RZ, RZ, 0, 0 ;  /* 0x00000000ffb87431 */ /* 0x000fc600000001ff */
[----:B------:R-:W-:-:S04]  /*b480*/  FFMA.FTZ R173, R234, R173, R185 ;  /* 0x000000adeaad7223 */ /* 0x000fc800000100b9 */
[----:B------:R-:W-:Y:S02]  /*b490*/  FMUL.FTZ R173, R176, R173 ;  /* 0x000000adb0ad7220 */ /* 0x000fe40000410000 */
[----:B------:R-:W-:Y:S02]  /*b4a0*/  @P6 HADD2.F32 R186, -RZ, R174.H0_H0 ;  /* 0x200000aeffba6230 */ /* 0x000fe40000004100 */
[----:B------:R-:W-:Y:S02]  /*b4b0*/  @P6 HADD2.F32 R244, -RZ, R134.H0_H0 ;  /* 0x20000086fff46230 */ /* 0x000fe40000004100 */
[----:B------:R-:W-:Y:S01]  /*b4c0*/  FMUL.FTZ R185, R173, UR13 ;  /* 0x0000000dadb97c20 */ /* 0x000fe20008410000 */
[----:B------:R-:W-:-:S03]  /*b4d0*/  MOV R173, RZ ;  /* 0x000000ff00ad7202 */ /* 0x000fc60000000f00 */
[-C--:B------:R-:W-:Y:S01]  /*b4e0*/  @P6 FMUL.FTZ R173, R186, R185.reuse ;  /* 0x000000b9baad6220 */ /* 0x080fe20000410000 */
[----:B------:R-:W-:Y:S01]  /*b4f0*/  @P6 FMUL.FTZ R184, R244, R185 ;  /* 0x000000b9f4b86220 */ /* 0x000fe20000410000 */
[----:B------:R-:W-:Y:S01]  /*b500*/  FFMA.FTZ R185, R5, R177, R178 ;  /* 0x000000b105b97223 */ /* 0x000fe200000100b2 */
[----:B------:R-:W-:-:S03]  /*b510*/  LOP3.LUT P6, RZ, R239, 0xff00, RZ, 0xc0, !PT ;  /* 0x0000ff00efff7812 */ /* 0x000fc600078cc0ff */
[----:B------:R-:W-:-:S04]  /*b520*/  FADD.FTZ R185, R6, -R185 ;  /* 0x800000b906b97221 */ /* 0x000fc80000010000 */
[----:B------:R-:W-:-:S04]  /*b530*/  FFMA.FTZ R185, R234, R185, R235 ;  /* 0x000000b9eab97223 */ /* 0x000fc800000100eb */
[----:B------:R-:W-:Y:S02]  /*b540*/  FMUL.FTZ R185, R176, R185 ;  /* 0x000000b9b0b97220 */ /* 0x000fe40000410000 */
[----:B------:R-:W-:Y:S01]  /*b550*/  @P6 HADD2.F32 R235, -RZ, R174.H1_H1 ;  /* 0x300000aeffeb6230 */ /* 0x000fe20000004100 */
[----:B------:R-:W-:Y:S01]  /*b560*/  MOV R174, RZ ;  /* 0x000000ff00ae7202 */ /* 0x000fe20000000f00 */
[----:B------:R-:W-:Y:S01]  /*b570*/  FMUL.FTZ R186, R185, UR13 ;  /* 0x0000000db9ba7c20 */ /* 0x000fe20008410000 */
[----:B------:R-:W-:-:S03]  /*b580*/  HFMA2 R185, -RZ, RZ, 0, 0 ;  /* 0x00000000ffb97431 */ /* 0x000fc600000001ff */
[----:B------:R-:W-:Y:S01]  /*b590*/  @P6 FMUL.FTZ R174, R235, R186 ;  /* 0x000000baebae6220 */ /* 0x000fe20000410000 */
[----:B------:R-:W-:-:S03]  /*b5a0*/  @P6 HADD2.F32 R235, -RZ, R134.H1_H1 ;  /* 0x30000086ffeb6230 */ /* 0x000fc60000004100 */
[----:B------:R-:W-:Y:S01]  /*b5b0*/  FADD.FTZ R174, R37, R174 ;  /* 0x000000ae25ae7221 */ /* 0x000fe20000010000 */
[----:B------:R-:W-:Y:S01]  /*b5c0*/  F2FP.F16.F32.PACK_AB R37, R183, R182 ;  /* 0x000000b6b725723e */ /* 0x000fe200000000ff */
[----:B------:R-:W-:Y:S01]  /*b5d0*/  @P6 FMUL.FTZ R185, R235, R186 ;  /* 0x000000baebb96220 */ /* 0x000fe20000410000 */
[-CC-:B------:R-:W-:Y:S01]  /*b5e0*/  FFMA.FTZ R235, R3, R177.reuse, R178.reuse ;  /* 0x000000b103eb7223 */ /* 0x180fe200000100b2 */
[----:B------:R-:W-:Y:S01]  /*b5f0*/  LOP3.LUT P6, RZ, R239, 0xff0000, RZ, 0xc0, !PT ;  /* 0x00ff0000efff7812 */ /* 0x000fe200078cc0ff */
[----:B------:R-:W-:Y:S01]  /*b600*/  FFMA.FTZ R177, R0, R177, R178 ;  /* 0x000000b100b17223 */ /* 0x000fe200000100b2 */
[----:B------:R-:W-:Y:S01]  /*b610*/  FADD.FTZ R178, R41, R172 ;  /* 0x000000ac29b27221 */ /* 0x000fe20000010000 */
[----:B------:R-:W-:Y:S02]  /*b620*/  FADD.FTZ R235, R4, -R235 ;  /* 0x800000eb04eb7221 */ /* 0x000fe40000010000 */
[----:B------:R-:W-:Y:S02]  /*b630*/  FADD.FTZ R177, R2, -R177 ;  /* 0x800000b102b17221 */ /* 0x000fe40000010000 */
[----:B------:R-:W-:-:S04]  /*b640*/  FFMA.FTZ R235, R234, R235, R243 ;  /* 0x000000ebeaeb7223 */ /* 0x000fc800000100f3 */
[----:B------:R-:W-:Y:S01]  /*b650*/  FMUL.FTZ R186, R176, R235 ;  /* 0x000000ebb0ba7220 */ /* 0x000fe20000410000 */
[----:B------:R-:W-:Y:S01]  /*b660*/  MOV R235, RZ ;  /* 0x000000ff00eb7202 */ /* 0x000fe20000000f00 */
[----:B------:R-:W-:Y:S02]  /*b670*/  @P6 HADD2.F32 R244, -RZ, R175.H0_H0 ;  /* 0x200000affff46230 */ /* 0x000fe40000004100 */
[----:B------:R-:W-:Y:S02]  /*b680*/  @P6 HADD2.F32 R246, -RZ, R135.H0_H0 ;  /* 0x20000087fff66230 */ /* 0x000fe40000004100 */
[----:B------:R-:W-:Y:S01]  /*b690*/  FMUL.FTZ R243, R186, UR13 ;  /* 0x0000000dbaf37c20 */ /* 0x000fe20008410000 */
[----:B------:R-:W-:-:S03]  /*b6a0*/  HFMA2 R186, -RZ, RZ, 0, 0 ;  /* 0x00000000ffba7431 */ /* 0x000fc600000001ff */
[-C--:B------:R-:W-:Y:S01]  /*b6b0*/  @P6 FMUL.FTZ R235, R244, R243.reuse ;  /* 0x000000f3f4eb6220 */ /* 0x080fe20000410000 */
[----:B------:R-:W-:Y:S01]  /*b6c0*/  @P6 FMUL.FTZ R186, R246, R243 ;  /* 0x000000f3f6ba6220 */ /* 0x000fe20000410000 */
[----:B------:R-:W-:Y:S01]  /*b6d0*/  ISETP.GE.U32.AND P6, PT, R238, RZ, PT ;  /* 0x000000ffee00720c */ /* 0x000fe20003fc6070 */
[----:B------:R-:W-:-:S03]  /*b6e0*/  HADD2.F32 R243, -RZ, R167.H1_H1 ;  /* 0x300000a7fff37230 */ /* 0x000fc60000004100 */
[----:B------:R-:W-:Y:S02]  /*b6f0*/  ISETP.GE.U32.AND.EX P6, PT, R239, 0x1000000, PT, P6 ;  /* 0x01000000ef00780c */ /* 0x000fe40003fc6160 */
[----:B------:R-:W-:Y:S01]  /*b700*/  FFMA.FTZ R177, R234, R177, R243 ;  /* 0x000000b1eab17223 */ /* 0x000fe200000100f3 */
[----:B------:R-:W-:Y:S01]  /*b710*/  MOV R234, RZ ;  /* 0x000000ff00ea7202 */ /* 0x000fe20000000f00 */
[----:B------:R-:W-:Y:S02]  /*b720*/  HFMA2 R243, -RZ, RZ, 0, 0 ;  /* 0x00000000fff37431 */ /* 0x000fe400000001ff */
[----:B------:R-:W-:Y:S01]  /*b730*/  FMUL.FTZ R176, R176, R177 ;  /* 0x000000b1b0b07220 */ /* 0x000fe20000410000 */
[----:B------:R-:W-:-:S03]  /*b740*/  FADD.FTZ R177, R42, R187 ;  /* 0x000000bb2ab17221 */ /* 0x000fc60000010000 */
[----:B------:R-:W-:-:S03]  /*b750*/  FMUL.FTZ R176, R176, UR13 ;  /* 0x0000000db0b07c20 */ /* 0x000fc60008410000 */
[----:B------:R-:W-:-:S05]  /*b760*/  @P6 HADD2.F32 R175, -RZ, R175.H1_H1 ;  /* 0x300000afffaf6230 */ /* 0x000fca0000004100 */
[----:B------:R-:W-:Y:S01]  /*b770*/  @P6 FMUL.FTZ R234, R175, R176 ;  /* 0x000000b0afea6220 */ /* 0x000fe20000410000 */
[----:B------:R-:W-:-:S03]  /*b780*/  @P6 HADD2.F32 R175, -RZ, R135.H1_H1 ;  /* 0x30000087ffaf6230 */ /* 0x000fc60000004100 */
[----:B------:R-:W-:Y:S02]  /*b790*/  FADD.FTZ R172, R39, R234 ;  /* 0x000000ea27ac7221 */ /* 0x000fe40000010000 */
[----:B------:R-:W-:Y:S01]  /*b7a0*/  @P6 FMUL.FTZ R243, R175, R176 ;  /* 0x000000b0aff36220 */ /* 0x000fe20000410000 */
[----:B------:R-:W-:Y:S01]  /*b7b0*/  FADD.FTZ R175, R36, R173 ;  /* 0x000000ad24af7221 */ /* 0x000fe20000010000 */
[----:B------:R-:W-:Y:S01]  /*b7c0*/  FADD.FTZ R173, R38, R235 ;  /* 0x000000eb26ad7221 */ /* 0x000fe20000010000 */
[----:B------:R-:W-:Y:S01]  /*b7d0*/  FADD.FTZ R176, R43, R242 ;  /* 0x000000f22bb07221 */ /* 0x000fe20000010000 */
[----:B------:R-:W-:Y:S02]  /*b7e0*/  F2FP.F16.F32.PACK_AB R38, R185, R184 ;  /* 0x000000b8b926723e */ /* 0x000fe400000000ff */
[----:B------:R-:W-:Y:S02]  /*b7f0*/  F2FP.F16.F32.PACK_AB R39, R243, R186 ;  /* 0x000000baf327723e */ /* 0x000fe400000000ff */
[----:B------:R-:W-:-:S07]  /*b800*/  F2FP.F16.F32.PACK_AB R36, R181, R180 ;  /* 0x000000b4b524723e */ /* 0x000fce00000000ff */
.L_x_2481:
        /* <DEDUP_REMOVED lines=14> */
.L_x_2465:
[----:B------:R-:W-:Y:S05]  /*b8f0*/  BSYNC.RECONVERGENT B0 ;  /* 0x0000000000007941 */ /* 0x000fea0003800200 */
.L_x_2451:
[----:B------:R-:W0:Y:S01]  /*b900*/  LDC.64 R172, c[0x0][0x380] ;  /* 0x0000e000ffac7b82 */ /* 0x000e220000000a00 */
[----:B------:R-:W-:Y:S01]  /*b910*/  UPLOP3.LUT UP1, UPT, UPT, UPT, UP1, 0x40, 0x4 ;  /* 0x000000000004789c */ /* 0x000fe20003f2e810 */
[----:B0-----:R-:W-:-:S04]  /*b920*/  IADD3 R200, PT, PT, R200, R172, RZ ;  /* 0x000000acc8c87210 */ /* 0x001fc80007ffe0ff */
[----:B------:R-:W-:-:S13]  /*b930*/  ISETP.GE.AND P1, PT, R200, R173, PT ;  /* 0x000000adc800720c */ /* 0x000fda0003f26270 */
[----:B------:R-:W-:Y:S05]  /*b940*/  @!P1 BRA `(.L_x_2482) ;  /* 0xffffff5000089947 */ /* 0x000fea000383ffff */
.L_x_2440:
        /* <DEDUP_REMOVED lines=18> */
.L_x_2484:
[----:B------:R-:W-:Y:S05]  /*ba70*/  BSYNC.RECONVERGENT B0 ;  /* 0x0000000000007941 */ /* 0x000fea0003800200 */
.L_x_2483:
        /* <DEDUP_REMOVED lines=15> */
.L_x_2486:
[----:B------:R-:W-:Y:S05]  /*bb70*/  BSYNC.RECONVERGENT B0 ;  /* 0x0000000000007941 */ /* 0x000fea0003800200 */
.L_x_2485:
        /* <DEDUP_REMOVED lines=15> */
.L_x_2488:
[----:B------:R-:W-:Y:S05]  /*bc70*/  BSYNC.RECONVERGENT B0 ;  /* 0x0000000000007941 */ /* 0x000fea0003800200 */
.L_x_2487:
        /* <DEDUP_REMOVED lines=14> */
.L_x_2489:
        /* <DEDUP_REMOVED lines=10> */
.L_x_15612:


//--------------------- .text._ZN10layer_norm13ln_bwd_kernelINS_13Kernel_traitsI6__halfS2_S2_S2_fjLj8192ELj1ELj1ELj8ELj16ENS_18Kernel_traits_baseILj8192ES2_S2_S2_S2_fjLj256EEEEELb1ELb1ELb0ELb1EEEvNS_9BwdParamsE --------------------------
	.section	.text._ZN10layer_norm13ln_bwd_kernelINS_13Kernel_traitsI6__halfS2_S2_S2_fjLj8192ELj1ELj1ELj8ELj16ENS_18Kernel_traits_baseILj8192ES2_S2_S2_S2_fjLj256EEEEELb1ELb1ELb0ELb1EEEvNS_9BwdParamsE,"ax",@progbits
	.align	128
        .global         _ZN10layer_norm13ln_bwd_kernelINS_13Kernel_traitsI6__halfS2_S2_S2_fjLj8192ELj1ELj1ELj8ELj16ENS_18Kernel_traits_baseILj8192ES2_S2_S2_S2_fjLj256EEEEELb1ELb1ELb0ELb1EEEvNS_9BwdParamsE
        .type           _ZN10layer_norm13ln_bwd_kernelINS_13Kernel_traitsI6__halfS2_S2_S2_fjLj8192ELj1ELj1ELj8ELj16ENS_18Kernel_traits_baseILj8192ES2_S2_S2_S2_fjLj256EEEEELb1ELb1ELb0ELb1EEEvNS_9BwdParamsE,@function
        .size           _ZN10layer_norm13ln_bwd_kernelINS_13Kernel_traitsI6__halfS2_S2_S2_fjLj8192ELj1ELj1ELj8ELj16ENS_18Kernel_traits_baseILj8192ES2_S2_S2_S2_fjLj256EEEEELb1ELb1ELb0ELb1EEEvNS_9BwdParamsE,(.L_x_15613 - _ZN10layer_norm13ln_bwd_kernelINS_13Kernel_traitsI6__halfS2_S2_S2_fjLj8192ELj1ELj1ELj8ELj16ENS_18Kernel_traits_baseILj8192ES2_S2_S2_S2_fjLj256EEEEELb1ELb1ELb0ELb1EEEvNS_9BwdParamsE)
        .other          _ZN10layer_norm13ln_bwd_kernelINS_13Kernel_traitsI6__halfS2_S2_S2_fjLj8192ELj1ELj1ELj8ELj16ENS_18Kernel_traits_baseILj8192ES2_S2_S2_S2_fjLj256EEEEELb1ELb1ELb0ELb1EEEvNS_9BwdParamsE,@"STO_CUDA_ENTRY STV_DEFAULT"
_ZN10layer_norm13ln_bwd_kernelINS_13Kernel_traitsI6__halfS2_S2_S2_fjLj8192ELj1ELj1ELj8ELj16ENS_18Kernel_traits_baseILj8192ES2_S2_S2_S2_fjLj256EEEEELb1ELb1ELb0ELb1EEEvNS_9BwdParamsE:
.text._ZN10layer_norm13ln_bwd_kernelINS_13Kernel_traitsI6__halfS2_S2_S2_fjLj8192ELj1ELj1ELj8ELj16ENS_18Kernel_traits_baseILj8192ES2_S2_S2_S2_fjLj256EEEEELb1ELb1ELb0ELb1EEEvNS_9BwdParamsE:
[----:B------:R-:W0:Y:S08]  /*0000*/  LDC R1, c[0x0][0x37c] ;  /* 0x0000df00ff017b82 */ /* 0x000e300000000800 */
[----:B------:R-:W1:Y:S01]  /*0010*/  S2UR UR6, SR_CTAID.X ;  /* 0x00000000000679c3 */ /* 0x000e620000002500 */
[----:B------:R-:W1:Y:S01]  /*0020*/  LDCU UR4, c[0x0][0x384] ;  /* 0x00007080ff0477ac */ /* 0x000e620008000800 */
[----:B------:R-:W2:Y:S01]  /*0030*/  S2R R0, SR_TID.X ;  /* 0x0000000000007919 */ /* 0x000ea20000002100 */
[----:B0-----:R-:W-:-:S02]  /*0040*/  IADD3 R1, PT, PT, R1, -0x8, RZ ;  /* 0xfffffff801017810 */ /* 0x001fc40007ffe0ff */
        /* <DEDUP_REMOVED lines=20> */
[----:B-1----:R-:W-:Y:S01]  /*0190*/  UISETP.GE.AND UP0, UPT, UR6, UR4, UPT ;  /* 0x000000040600728c */ /* 0x002fe2000bf06270 */
        /* <DEDUP_REMOVED lines=28> */
[----:B------:R-:W0:Y:S01]  /*0360*/  LDCU.64 UR12, c[0x0][0x358] ;  /* 0x00006b00ff0c77ac */ /* 0x000e220008000a00 */
[----:B--2---:R-:W-:Y:S05]  /*0370*/  BRA.U UP0, `(.L_x_2490) ;  /* 0x0000009900307547 */ /* 0x004fea000b800000 */
[----:B------:R-:W1:Y:S01]  /*0380*/  LDC.64 R2, c[0x0][0x3d0] ;  /* 0x0000f400ff027b82 */ /* 0x000e620000000a00 */
[----:B------:R-:W2:Y:S07]  /*0390*/  LDCU.64 UR4, c[0x0][0x3e0] ;  /* 0x00007c00ff0477ac */ /* 0x000eae0008000a00 */
[----:B------:R-:W3:Y:S01]  /*03a0*/  LDC.64 R4, c[0x0][0x3e8] ;  /* 0x0000fa00ff047b82 */ /* 0x000ee20000000a00 */
[----:B------:R-:W-:Y:S01]  /*03b0*/  HFMA2 R130, -RZ, RZ, 0, 0 ;  /* 0x00000000ff827431 */ /* 0x000fe200000001ff */
[----:B------:R-:W-:Y:S01]  /*03c0*/  PLOP3.LUT P2, PT, PT, PT, PT, 0x8, 0x80 ;  /* 0x000000000080781c */ /* 0x000fe20003f4e170 */
[----:B------:R-:W-:Y:S01]  /*03d0*/  HFMA2 R169, -RZ, RZ, 0, 0 ;  /* 0x00000000ffa97431 */ /* 0x000fe200000001ff */
[----:B------:R-:W4:Y:S01]  /*03e0*/  LDCU UR7, c[0x0][0x408] ;  /* 0x00008100ff0777ac */ /* 0x000f220008000800 */
[----:B------:R-:W-:-:S02]  /*03f0*/  HFMA2 R186, -RZ, RZ, 0, 0 ;  /* 0x00000000ffba7431 */ /* 0x000fc400000001ff */
[----:B------:R-:W-:Y:S01]  /*0400*/  HFMA2 R220, -RZ, RZ, 0, 0 ;  /* 0x00000000ffdc7431 */ /* 0x000fe200000001ff */
[----:B------:R-:W0:Y:S01]  /*0410*/  LDCU UR15, c[0x0][0x388] ;  /* 0x00007100ff0f77ac */ /* 0x000e220008000800 */
[----:B------:R-:W-:Y:S02]  /*0420*/  HFMA2 R214, -RZ, RZ, 0, 0 ;  /* 0x00000000ffd67431 */ /* 0x000fe400000001ff */
[----:B------:R-:W-:Y:S01]  /*0430*/  HFMA2 R211, -RZ, RZ, 0, 0 ;  /* 0x00000000ffd37431 */ /* 0x000fe200000001ff */
[----:B------:R-:W-:Y:S02]  /*0440*/  CS2R R128, SRZ ;  /* 0x0000000000807805 */ /* 0x000fe4000001ff00 */
[----:B------:R-:W-:Y:S02]  /*0450*/  CS2R R126, SRZ ;  /* 0x00000000007e7805 */ /* 0x000fe4000001ff00 */
[----:B------:R-:W-:Y:S02]  /*0460*/  CS2R R172, SRZ ;  /* 0x0000000000ac7805 */ /* 0x000fe4000001ff00 */
[----:B------:R-:W-:Y:S01]  /*0470*/  MOV R171, RZ ;  /* 0x000000ff00ab7202 */ /* 0x000fe20000000f00 */
        /* <DEDUP_REMOVED lines=11> */
[----:B------:R-:W-:Y:S02]  /*0530*/  MOV R199, RZ ;  /* 0x000000ff00c77202 */ /* 0x000fe40000000f00 */
[----:B------:R-:W-:Y:S01]  /*0540*/  CS2R R120, SRZ ;  /* 0x0000000000787805 */ /* 0x000fe2000001ff00 */
[----:B------:R-:W4:Y:S01]  /*0550*/  LDG.E.128 R228, desc[UR12][R2.64+0x2000] ;  /* 0x0020000c02e47981 */ /* 0x000f22000c1e1d00 */
[----:B------:R-:W-:Y:S02]  /*0560*/  CS2R R202, SRZ ;  /* 0x0000000000ca7805 */ /* 0x000fe4000001ff00 */
[----:B------:R-:W-:Y:S02]  /*0570*/  MOV R201, RZ ;  /* 0x000000ff00c97202 */ /* 0x000fe40000000f00 */
[----:B------:R-:W-:Y:S01]  /*0580*/  CS2R R218, SRZ ;  /* 0x0000000000da7805 */ /* 0x000fe2000001ff00 */
[----:B------:R-:W4:Y:S01]  /*0590*/  LDG.E.128 R8, desc[UR12][R2.64+0x3000] ;  /* 0x0030000c02087981 */ /* 0x000f22000c1e1d00 */
[----:B---3--:R-:W-:Y:S01]  /*05a0*/  IMAD.WIDE.U32 R4, R0, 0x10, R4 ;  /* 0x0000001000047825 */ /* 0x008fe200078e0004 */
[----:B--2---:R-:W-:Y:S01]  /*05b0*/  UISETP.NE.U32.AND UP0, UPT, UR4, URZ, UPT ;  /* 0x000000ff0400728c */ /* 0x004fe2000bf05070 */
[----:B------:R-:W-:-:S02]  /*05c0*/  MOV R217, RZ ;  /* 0x000000ff00d97202 */ /* 0x000fc40000000f00 */
[----:B------:R-:W-:Y:S02]  /*05d0*/  CS2R R208, SRZ ;  /* 0x0000000000d07805 */ /* 0x000fe4000001ff00 */
[----:B------:R-:W-:Y:S01]  /*05e0*/  MOV R213, RZ ;  /* 0x000000ff00d57202 */ /* 0x000fe20000000f00 */
        /* <DEDUP_REMOVED lines=27> */
[----:B0-----:R-:W-:Y:S01]  /*07a0*/  CS2R R4, SRZ ;  /* 0x0000000000047805 */ /* 0x001fe2000001ff00 */
[----:B------:R-:W-:Y:S01]  /*07b0*/  UISETP.NE.AND.EX UP0, UPT, UR5, URZ, UPT, UP0 ;  /* 0x000000ff0500728c */ /* 0x000fe2000bf05300 */
[----:B------:R-:W0:Y:S01]  /*07c0*/  LDCU.U8 UR14, c[0x0][0x410] ;  /* 0x00008200ff0e77ac */ /* 0x000e220008000000 */
[----:B------:R-:W1:Y:S01]  /*07d0*/  LDCU UR18, c[0x0][0x400] ;  /* 0x00008000ff1277ac */ /* 0x000e620008000800 */
[----:B------:R-:W2:Y:S01]  /*07e0*/  LDCU.64 UR20, c[0x0][0x478] ;  /* 0x00008f00ff1477ac */ /* 0x000ea20008000a00 */
[----:B------:R-:W3:Y:S01]  /*07f0*/  LDCU.128 UR8, c[0x0][0x3c0] ;  /* 0x00007800ff0877ac */ /* 0x000ee20008000c00 */
[----:B------:R-:W0:Y:S01]  /*0800*/  LDCU.64 UR16, c[0x0][0x438] ;  /* 0x00008700ff1077ac */ /* 0x000e220008000a00 */
[----:B------:R-:W0:Y:S01]  /*0810*/  LDCU.64 UR22, c[0x0][0x380] ;  /* 0x00007000ff1677ac */ /* 0x000e220008000a00 */
[----:B----4-:R-:W-:-:S02]  /*0820*/  HADD2.F32 R2, -RZ, R244.H0_H0 ;  /* 0x200000f4ff027230 */ /* 0x010fc40000004100 */
[----:B------:R-:W-:Y:S02]  /*0830*/  HADD2.F32 R0, -RZ, R244.H1_H1 ;  /* 0x300000f4ff007230 */ /* 0x000fe40000004100 */
[--C-:B------:R-:W-:Y:S01]  /*0840*/  HADD2.F32 R252, -RZ, R245.reuse.H0_H0 ;  /* 0x200000f5fffc7230 */ /* 0x100fe20000004100 */
[----:B------:R4:W-:Y:S01]  /*0850*/  STL [R1+0x4], R2 ;  /* 0x0000040201007387 */ /* 0x0009e20000100800 */
[----:B------:R-:W-:Y:S02]  /*0860*/  HADD2.F32 R251, -RZ, R245.H1_H1 ;  /* 0x300000f5fffb7230 */ /* 0x000fe40000004100 */
[--C-:B------:R-:W-:Y:S01]  /*0870*/  HADD2.F32 R250, -RZ, R246.reuse.H0_H0 ;  /* 0x200000f6fffa7230 */ /* 0x100fe20000004100 */
[----:B------:R1:W-:Y:S01]  /*0880*/  STL [R1], R0 ;  /* 0x0000000001007387 */ /* 0x0003e20000100800 */
[----:B------:R-:W-:Y:S02]  /*0890*/  HADD2.F32 R249, -RZ, R246.H1_H1 ;  /* 0x300000f6fff97230 */ /* 0x000fe40000004100 */
[----:B------:R-:W-:-:S02]  /*08a0*/  HADD2.F32 R246, -RZ, R236.H0_H0 ;  /* 0x200000ecfff67230 */ /* 0x000fc40000004100 */
[----:B------:R-:W-:Y:S01]  /*08b0*/  HADD2.F32 R245, -RZ, R236.H1_H1 ;  /* 0x300000ecfff57230 */ /* 0x000fe20000004100 */
[----:B----4-:R-:W-:Y:S01]  /*08c0*/  CS2R R2, SRZ ;  /* 0x0000000000027805 */ /* 0x010fe2000001ff00 */
[--C-:B------:R-:W-:Y:S02]  /*08d0*/  HADD2.F32 R244, -RZ, R237.reuse.H0_H0 ;  /* 0x200000edfff47230 */ /* 0x100fe40000004100 */
[----:B------:R-:W-:Y:S01]  /*08e0*/  HADD2.F32 R243, -RZ, R237.H1_H1 ;  /* 0x300000edfff37230 */ /* 0x000fe20000004100 */
[----:B-1----:R-:W-:Y:S01]  /*08f0*/  MOV R0, RZ ;  /* 0x000000ff00007202 */ /* 0x002fe20000000f00 */
[--C-:B------:R-:W-:Y:S02]  /*0900*/  HADD2.F32 R242, -RZ, R238.reuse.H0_H0 ;  /* 0x200000eefff27230 */ /* 0x100fe40000004100 */
[----:B------:R-:W-:Y:S02]  /*0910*/  HADD2.F32 R241, -RZ, R238.H1_H1 ;  /* 0x300000eefff17230 */ /* 0x000fe40000004100 */
[----:B------:R-:W-:-:S02]  /*0920*/  HADD2.F32 R238, -RZ, R228.H0_H0 ;  /* 0x200000e4ffee7230 */ /* 0x000fc40000004100 */
[----:B------:R-:W-:Y:S02]  /*0930*/  HADD2.F32 R237, -RZ, R228.H1_H1 ;  /* 0x300000e4ffed7230 */ /* 0x000fe40000004100 */
[--C-:B------:R-:W-:Y:S02]  /*0940*/  HADD2.F32 R236, -RZ, R229.reuse.H0_H0 ;  /* 0x200000e5ffec7230 */ /* 0x100fe40000004100 */
[----:B------:R-:W-:Y:S02]  /*0950*/  HADD2.F32 R235, -RZ, R229.H1_H1 ;  /* 0x300000e5ffeb7230 */ /* 0x000fe40000004100 */
[----:B------:R-:W-:Y:S02]  /*0960*/  HADD2.F32 R248, -RZ, R247.H0_H0 ;  /* 0x200000f7fff87230 */ /* 0x000fe40000004100 */
        /* <DEDUP_REMOVED lines=16> */
[----:B0-23--:R-:W-:-:S07]  /*0a70*/  HADD2.F32 R231, -RZ, R231.H1_H1 ;  /* 0x300000e7ffe77230 */ /* 0x00dfce0000004100 */
.L_x_2509:
[----:B0-----:R-:W0:Y:S01]  /*0a80*/  S2R R135, SR_TID.X ;  /* 0x0000000000877919 */ /* 0x001e220000002100 */
[----:B------:R-:W-:Y:S01]  /*0a90*/  UIMAD UR4, UR6, UR15, URZ ;  /* 0x0000000f060472a4 */ /* 0x000fe2000f8e02ff */
[----:B-1----:R-:W1:Y:S01]  /*0aa0*/  LDC.64 R106, c[0x0][0x3a8] ;  /* 0x0000ea00ff6a7b82 */ /* 0x002e620000000a00 */
[----:B--2---:R-:W2:Y:S02]  /*0ab0*/  LDL R144, [R1+0x4] ;  /* 0x0000040001907983 */ /* 0x004ea40000100800 */
[----:B------:R-:W-:Y:S02]  /*0ac0*/  USHF.R.S32.HI UR5, URZ, 0x1f, UR4 ;  /* 0x0000001fff057899 */ /* 0x000fe40008011404 */
[----:B------:R-:W3:Y:S02]  /*0ad0*/  LDL R140, [R1] ;  /* 0x00000000018c7983 */ /* 0x000ee40000100800 */
[----:B------:R-:W-:Y:S01]  /*0ae0*/  ULEA.HI UR5, UR5, UR4, URZ, 0x3 ;  /* 0x0000000405057291 */ /* 0x000fe2000f8f18ff */
[----:B------:R-:W4:Y:S05]  /*0af0*/  LDC.64 R112, c[0x0][0x428] ;  /* 0x00010a00ff707b82 */ /* 0x000f2a0000000a00 */
[----:B------:R-:W-:Y:S01]  /*0b00*/  MOV R131, UR5 ;  /* 0x0000000500837c02 */ /* 0x000fe20008000f00 */
[----:B------:R-:W-:-:S06]  /*0b10*/  UIMAD.WIDE UR4, UR6, 0x4, UR10 ;  /* 0x00000004060478a5 */ /* 0x000fcc000f8e020a */
[----:B------:R-:W-:Y:S02]  /*0b20*/  MOV R84, UR4 ;  /* 0x0000000400547c02 */ /* 0x000fe40008000f00 */
[----:B------:R-:W-:Y:S01]  /*0b30*/  MOV R85, UR5 ;  /* 0x0000000500557c02 */ /* 0x000fe20008000f00 */
[----:B------:R-:W-:-:S04]  /*0b40*/  UIMAD.WIDE UR4, UR6, 0x4, UR8 ;  /* 0x00000004060478a5 */ /* 0x000fc8000f8e0208 */
[----:B------:R-:W2:Y:S01]  /*0b50*/  LDG.E R136, desc[UR12][R84.64] ;  /* 0x0000000c54887981 */ /* 0x000ea2000c1e1900 */
[----:B0-----:R-:W-:Y:S02]  /*0b60*/  LEA.HI.SX32 R131, R131, R135, 0x1d ;  /* 0x0000008783837211 */ /* 0x001fe400078feaff */
[----:B------:R-:W-:-:S03]  /*0b70*/  MOV R104, UR4 ;  /* 0x0000000400687c02 */ /* 0x000fc60008000f00 */
[C---:B-1----:R-:W-:Y:S01]  /*0b80*/  IMAD.WIDE.U32 R86, R131.reuse, 0x10, R106 ;  /* 0x0000001083567825 */ /* 0x042fe200078e006a */
[----:B------:R-:W-:Y:S01]  /*0b90*/  MOV R105, UR5 ;  /* 0x0000000500697c02 */ /* 0x000fe20008000f00 */
[----:B------:R-:W0:Y:S01]  /*0ba0*/  S2R R133, SR_CgaCtaId ;  /* 0x0000000000857919 */ /* 0x000e220000008800 */
[C---:B------:R-:W-:Y:S02]  /*0bb0*/  IADD3 R212, PT, PT, R131.reuse, 0x100, RZ ;  /* 0x0000010083d47810 */ /* 0x040fe40007ffe0ff */
[C---:B------:R-:W-:Y:S01]  /*0bc0*/  IADD3 R210, PT, PT, R131.reuse, 0x200, RZ ;  /* 0x0000020083d27810 */ /* 0x040fe20007ffe0ff */
[----:B------:R-:W3:Y:S01]  /*0bd0*/  LDG.E.128 R84, desc[UR12][R86.64] ;  /* 0x0000000c56547981 */ /* 0x000ee2000c1e1d00 */
[C---:B------:R-:W-:Y:S01]  /*0be0*/  IADD3 R132, PT, PT, R131.reuse, 0x300, RZ ;  /* 0x0000030083847810 */ /* 0x040fe20007ffe0ff */
[----:B----4-:R-:W-:Y:S01]  /*0bf0*/  IMAD.WIDE.U32 R88, R131, 0x10, R112 ;  /* 0x0000001083587825 */ /* 0x010fe200078e0070 */
[----:B------:R-:W-:Y:S01]  /*0c00*/  LOP3.LUT P1, RZ, R135, 0x1f, RZ, 0xc0, !PT ;  /* 0x0000001f87ff7812 */ /* 0x000fe2000782c0ff */
[----:B------:R-:W4:Y:S01]  /*0c10*/  LDG.E R134, desc[UR12][R104.64] ;  /* 0x0000000c68867981 */ /* 0x000f22000c1e1900 */
[----:B------:R-:W-:Y:S01]  /*0c20*/  PLOP3.LUT P0, PT, PT, PT, PT, 0x80, 0x8 ;  /* 0x000000000008781c */ /* 0x000fe20003f0f070 */
[--C-:B------:R-:W-:Y:S01]  /*0c30*/  IMAD.WIDE.U32 R92, R212, 0x10, R106.reuse ;  /* 0x00000010d45c7825 */ /* 0x100fe200078e006a */
[----:B------:R-:W-:Y:S01]  /*0c40*/  MOV R166, 0x400 ;  /* 0x0000040000a67802 */ /* 0x000fe20000000f00 */
[----:B------:R-:W4:Y:S01]  /*0c50*/  LDG.E.128 R88, desc[UR12][R88.64] ;  /* 0x0000000c58587981 */ /* 0x000f22000c1e1d00 */
[----:B------:R-:W-:Y:S01]  /*0c60*/  ISETP.NE.AND P3, PT, RZ, UR14, PT ;  /* 0x0000000eff007c0c */ /* 0x000fe2000bf65270 */
[--C-:B------:R-:W-:Y:S01]  /*0c70*/  IMAD.WIDE.U32 R100, R210, 0x10, R106.reuse ;  /* 0x00000010d2647825 */ /* 0x100fe200078e006a */
[----:B------:R-:W1:Y:S01]  /*0c80*/  @UP0 LDCU.64 UR4, c[0x0][0x3e0] ;  /* 0x00007c00ff0407ac */ /* 0x000e620008000a00 */
[----:B------:R-:W4:Y:S02]  /*0c90*/  LDG.E.128 R92, desc[UR12][R92.64] ;  /* 0x0000000c5c5c7981 */ /* 0x000f24000c1e1d00 */
[----:B------:R-:W-:-:S02]  /*0ca0*/  IMAD.WIDE.U32 R106, R132, 0x10, R106 ;  /* 0x00000010846a7825 */ /* 0x000fc400078e006a */
[----:B------:R-:W4:Y:S04]  /*0cb0*/  LDG.E.128 R100, desc[UR12][R100.64] ;  /* 0x0000000c64647981 */ /* 0x000f28000c1e1d00 */
[----:B------:R-:W4:Y:S01]  /*0cc0*/  LDG.E.128 R104, desc[UR12][R106.64] ;  /* 0x0000000c6a687981 */ /* 0x000f22000c1e1d00 */
[----:B------:R-:W-:-:S06]  /*0cd0*/  IMAD.WIDE.U32 R96, R212, 0x10, R112 ;  /* 0x00000010d4607825 */ /* 0x000fcc00078e0070 */
[----:B------:R-:W4:Y:S01]  /*0ce0*/  LDG.E.128 R96, desc[UR12][R96.64] ;  /* 0x0000000c60607981 */ /* 0x000f22000c1e1d00 */
[----:B------:R-:W-:-:S06]  /*0cf0*/  IMAD.WIDE.U32 R108, R210, 0x10, R112 ;  /* 0x00000010d26c7825 */ /* 0x000fcc00078e0070 */
[----:B------:R-:W4:Y:S01]  /*0d00*/  LDG.E.128 R108, desc[UR12][R108.64] ;  /* 0x0000000c6c6c7981 */ /* 0x000f22000c1e1d00 */
[----:B------:R-:W-:-:S06]  /*0d10*/  IMAD.WIDE.U32 R112, R132, 0x10, R112 ;  /* 0x0000001084707825 */ /* 0x000fcc00078e0070 */
[----:B------:R-:W4:Y:S01]  /*0d20*/  LDG.E.128 R112, desc[UR12][R112.64] ;  /* 0x0000000c70707981 */ /* 0x000f22000c1e1d00 */
[----:B------:R-:W-:Y:S02]  /*0d30*/  @!P1 PLOP3.LUT P0, PT, P2, PT, PT, 0x80, 0x8 ;  /* 0x000000000008981c */ /* 0x000fe4000170f070 */
[----:B0-----:R-:W-:Y:S02]  /*0d40*/  LEA R166, R133, R166, 0x18 ;  /* 0x000000a685a67211 */ /* 0x001fe400078ec0ff */
[----:B------:R-:W-:Y:S02]  /*0d50*/  @!P1 SHF.R.U32.HI R135, RZ, 0x2, R135 ;  /* 0x00000002ff879819 */ /* 0x000fe40000011687 */
[----:B------:R-:W-:Y:S02]  /*0d60*/  IADD3 R200, PT, PT, R166, 0x8040, RZ ;  /* 0x00008040a6c87810 */ /* 0x000fe40007ffe0ff */
[----:B------:R-:W-:Y:S02]  /*0d70*/  @!P1 LOP3.LUT R135, R135, 0x38, RZ, 0xc0, !PT ;  /* 0x0000003887879812 */ /* 0x000fe400078ec0ff */
[----:B------:R-:W-:-:S03]  /*0d80*/  @!P1 MOV R133, R200 ;  /* 0x000000c800859202 */ /* 0x000fc60000000f00 */
[----:B------:R-:W-:-:S04]  /*0d90*/  @!P0 IADD3 R133, PT, PT, R166, 0x8000, RZ ;  /* 0x00008000a6858810 */ /* 0x000fc80007ffe0ff */
[----:B------:R-:W-:Y:S02]  /*0da0*/  @!P1 IADD3 R230, PT, PT, R135, R133, RZ ;  /* 0x0000008587e69210 */ /* 0x000fe40007ffe0ff */
[----:B--2---:R-:W-:Y:S01]  /*0db0*/  R2UR UR19, R136 ;  /* 0x00000000881372ca */ /* 0x004fe200000e0000 */
[--C-:B---3--:R-:W-:Y:S02]  /*0dc0*/  HADD2.F32 R165, -RZ, R84.reuse.H0_H0 ;  /* 0x20000054ffa57230 */ /* 0x108fe40000004100 */
[----:B------:R-:W-:Y:S01]  /*0dd0*/  HADD2.F32 R196, -RZ, R84.H1_H1 ;  /* 0x30000054ffc47230 */ /* 0x000fe20000004100 */
[----:B----4-:R-:W-:Y:S01]  /*0de0*/  FSEL R84, R134, RZ, !P3 ;  /* 0x000000ff86547208 */ /* 0x010fe20005800000 */
[----:B------:R-:W-:-:S04]  /*0df0*/  HADD2.F32 R194, -RZ, R85.H0_H0 ;  /* 0x20000055ffc27230 */ /* 0x000fc80000004100 */
[----:B------:R-:W-:Y:S01]  /*0e00*/  FADD.FTZ R165, -R84, R165 ;  /* 0x000000a554a57221 */ /* 0x000fe20000010100 */
[----:B------:R-:W-:-:S03]  /*0e10*/  HADD2.F32 R197, -RZ, R88.H0_H0 ;  /* 0x20000058ffc57230 */ /* 0x000fc60000004100 */
[----:B------:R-:W-:Y:S01]  /*0e20*/  FMUL.FTZ R165, R165, UR19 ;  /* 0x00000013a5a57c20 */ /* 0x000fe20008410000 */
[--C-:B------:R-:W-:Y:S02]  /*0e30*/  HADD2.F32 R168, -RZ, R87.reuse.H0_H0 ;  /* 0x20000057ffa87230 */ /* 0x100fe40000004100 */
[----:B------:R-:W-:Y:S02]  /*0e40*/  HADD2.F32 R170, -RZ, R87.H1_H1 ;  /* 0x30000057ffaa7230 */ /* 0x000fe40000004100 */
[----:B------:R-:W-:Y:S01]  /*0e50*/  FADD.FTZ R194, -R84, R194 ;  /* 0x000000c254c27221 */ /* 0x000fe20000010100 */
[--C-:B------:R-:W-:Y:S02]  /*0e60*/  HADD2.F32 R133, -RZ, R100.reuse.H0_H0 ;  /* 0x20000064ff857230 */ /* 0x100fe40000004100 */
[----:B------:R-:W-:Y:S01]  /*0e70*/  FADD.FTZ R33, R197, R33 ;  /* 0x00000021c5217221 */ /* 0x000fe20000010000 */
[----:B------:R-:W-:Y:S02]  /*0e80*/  HADD2.F32 R135, -RZ, R100.H1_H1 ;  /* 0x30000064ff877230 */ /* 0x000fe40000004100 */
[----:B------:R-:W-:Y:S01]  /*0e90*/  FFMA.FTZ R0, R165, R197, R0 ;  /* 0x000000c5a5007223 */ /* 0x000fe20000010000 */
[----:B------:R-:W-:-:S02]  /*0ea0*/  HADD2.F32 R141, -RZ, R102.H0_H0 ;  /* 0x20000066ff8d7230 */ /* 0x000fc40000004100 */
[----:B------:R-:W-:Y:S02]  /*0eb0*/  HADD2.F32 R143, -RZ, R102.H1_H1 ;  /* 0x30000066ff8f7230 */ /* 0x000fe40000004100 */
[----:B------:R-:W-:Y:S02]  /*0ec0*/  HADD2.F32 R87, -RZ, R106.H0_H0 ;  /* 0x2000006aff577230 */ /* 0x000fe40000004100 */
[----:B------:R-:W-:Y:S01]  /*0ed0*/  FMUL.FTZ R197, R144, R197 ;  /* 0x000000c590c57220 */ /* 0x000fe20000410000 */
[----:B------:R-:W-:Y:S02]  /*0ee0*/  HADD2.F32 R88, -RZ, R88.H1_H1 ;  /* 0x30000058ff587230 */ /* 0x000fe40000004100 */
[--C-:B------:R-:W-:Y:S02]  /*0ef0*/  HADD2.F32 R100, -RZ, R104.reuse.H0_H0 ;  /* 0x20000068ff647230 */ /* 0x100fe40000004100 */
[----:B------:R-:W-:Y:S02]  /*0f00*/  HADD2.F32 R102, -RZ, R104.H1_H1 ;  /* 0x30000068ff667230 */ /* 0x000fe40000004100 */
[----:B------:R-:W-:-:S02]  /*0f10*/  HADD2.F32 R193, -RZ, R85.H1_H1 ;  /* 0x30000055ffc17230 */ /* 0x000fc40000004100 */
[--C-:B------:R-:W-:Y:S02]  /*0f20*/  HADD2.F32 R164, -RZ, R92.reuse.H0_H0 ;  /* 0x2000005cffa47230 */ /* 0x100fe40000004100 */
[----:B------:R-:W-:Y:S02]  /*0f30*/  HADD2.F32 R163, -RZ, R92.H1_H1 ;  /* 0x3000005cffa37230 */ /* 0x000fe40000004100 */
[----:B------:R-:W-:Y:S02]  /*0f40*/  HADD2.F32 R104, -RZ, R105.H0_H0 ;  /* 0x20000069ff687230 */ /* 0x000fe40000004100 */
        /* <DEDUP_REMOVED lines=12> */
[----:B------:R-:W-:Y:S02]  /*1010*/  HADD2.F32 R105, -RZ, R105.H1_H1 ;  /* 0x30000069ff697230 */ /* 0x000fe40000004100 */
[----:B------:R-:W-:Y:S02]  /*1020*/  HADD2.F32 R92, -RZ, R106.H1_H1 ;  /* 0x3000006aff5c7230 */ /* 0x000fe40000004100 */
[----:B------:R-:W-:-:S02]  /*1030*/  HADD2.F32 R85, -RZ, R107.H0_H0 ;  /* 0x2000006bff557230 */ /* 0x000fc40000004100 */
[----:B------:R-:W-:Y:S01]  /*1040*/  FADD.FTZ R106, -R84, R87 ;  /* 0x00000057546a7221 */ /* 0x000fe20000010100 */
[----:B------:R-:W-:Y:S02]  /*1050*/  HADD2.F32 R195, -RZ, R89.H0_H0 ;  /* 0x20000059ffc37230 */ /* 0x000fe40000004100 */
[----:B------:R-:W-:Y:S01]  /*1060*/  FMUL.FTZ R194, R194, UR19 ;  /* 0x00000013c2c27c20 */ /* 0x000fe20008410000 */
[----:B------:R-:W-:Y:S02]  /*1070*/  HADD2.F32 R86, -RZ, R107.H1_H1 ;  /* 0x3000006bff567230 */ /* 0x000fe40000004100 */
[----:B------:R-:W-:Y:S01]  /*1080*/  FMUL.FTZ R198, R140, R88 ;  /* 0x000000588cc67220 */ /* 0x000fe20000410000 */
[----:B------:R-:W-:Y:S01]  /*1090*/  FADD.FTZ R87, RZ, R197 ;  /* 0x000000c5ff577221 */ /* 0x000fe20000010000 */
        /* <DEDUP_REMOVED lines=28> */
[----:B------:R-:W-:-:S02]  /*1260*/  HADD2.F32 R89, -RZ, R89.H1_H1 ;  /* 0x30000059ff597230 */ /* 0x000fc40000004100 */
[----:B------:R-:W-:Y:S01]  /*1270*/  FADD.FTZ R84, -R84, R86 ;  /* 0x0000005654547221 */ /* 0x000fe20000010100 */
[----:B------:R-:W-:Y:S01]  /*1280*/  FADD.FTZ R35, R195, R35 ;  /* 0x00000023c3237221 */ /* 0x000fe20000010000 */
[-C--:B------:R-:W-:Y:S01]  /*1290*/  FFMA.FTZ R3, R194, R195.reuse, R3 ;  /* 0x000000c3c2037223 */ /* 0x080fe20000010003 */
[----:B------:R-:W-:Y:S01]  /*12a0*/  FMUL.FTZ R195, R252, R195 ;  /* 0x000000c3fcc37220 */ /* 0x000fe20000410000 */
[----:B------:R-:W-:Y:S01]  /*12b0*/  FADD.FTZ R86, R198, R87 ;  /* 0x00000057c6567221 */ /* 0x000fe20000010000 */
[--C-:B------:R-:W-:Y:S02]  /*12c0*/  HADD2.F32 R190, -RZ, R90.reuse.H0_H0 ;  /* 0x2000005affbe7230 */ /* 0x100fe40000004100 */
[----:B------:R-:W-:Y:S01]  /*12d0*/  FMUL.FTZ R167, R167, UR19 ;  /* 0x00000013a7a77c20 */ /* 0x000fe20008410000 */
[----:B------:R-:W-:Y:S01]  /*12e0*/  FMUL.FTZ R192, R251, R89 ;  /* 0x00000059fbc07220 */ /* 0x000fe20000410000 */
[----:B------:R-:W-:Y:S01]  /*12f0*/  FADD.FTZ R87, R195, R86 ;  /* 0x00000056c3577221 */ /* 0x000fe20000010000 */
[----:B------:R-:W-:-:S02]  /*1300*/  HADD2.F32 R90, -RZ, R90.H1_H1 ;  /* 0x3000005aff5a7230 */ /* 0x000fc40000004100 */
        /* <DEDUP_REMOVED lines=8> */
[----:B------:R-:W-:Y:S02]  /*1390*/  HADD2.F32 R91, -RZ, R91.H1_H1 ;  /* 0x3000005bff5b7230 */ /* 0x000fe40000004100 */
[----:B------:R-:W-:Y:S01]  /*13a0*/  FMUL.FTZ R193, R193, UR19 ;  /* 0x00000013c1c17c20 */ /* 0x000fe20008410000 */
[----:B------:R-:W-:Y:S01]  /*13b0*/  FADD.FTZ R39, R187, R39 ;  /* 0x00000027bb277221 */ /* 0x000fe20000010000 */
[-C--:B------:R-:W-:Y:S01]  /*13c0*/  FFMA.FTZ R7, R168, R187.reuse, R7 ;  /* 0x000000bba8077223 */ /* 0x080fe20000010007 */
[----:B------:R-:W-:Y:S01]  /*13d0*/  FMUL.FTZ R187, R248, R187 ;  /* 0x000000bbf8bb7220 */ /* 0x000fe20000410000 */
[----:B------:R-:W-:Y:S01]  /*13e0*/  FADD.FTZ R86, R191, R86 ;  /* 0x00000056bf567221 */ /* 0x000fe20000010000 */
[----:B------:R-:W-:-:S02]  /*13f0*/  HADD2.F32 R162, -RZ, R96.H0_H0 ;  /* 0x20000060ffa27230 */ /* 0x000fc40000004100 */
[----:B------:R-:W-:Y:S01]  /*1400*/  FADD.FTZ R36, R89, R36 ;  /* 0x0000002459247221 */ /* 0x000fe20000010000 */
[----:B------:R-:W-:Y:S01]  /*1410*/  FFMA.FTZ R4, R193, R89, R4 ;  /* 0x00000059c1047223 */ /* 0x000fe20000010004 */
[----:B------:R-:W-:Y:S01]  /*1420*/  FMUL.FTZ R196, R196, UR19 ;  /* 0x00000013c4c47c20 */ /* 0x000fe20008410000 */
[----:B------:R-:W-:Y:S01]  /*1430*/  FMUL.FTZ R164, R164, UR19 ;  /* 0x00000013a4a47c20 */ /* 0x000fe20008410000 */
[----:B------:R-:W-:Y:S01]  /*1440*/  FFMA.FTZ R87, R165, R197, RZ ;  /* 0x000000c5a5577223 */ /* 0x000fe200000100ff */
[----:B------:R-:W-:Y:S01]  /*1450*/  FMUL.FTZ R188, R247, R91 ;  /* 0x0000005bf7bc7220 */ /* 0x000fe20000410000 */
[----:B------:R-:W-:Y:S01]  /*1460*/  FADD.FTZ R89, R187, R86 ;  /* 0x00000056bb597221 */ /* 0x000fe20000010000 */
[----:B------:R-:W-:Y:S02]  /*1470*/  HADD2.F32 R96, -RZ, R96.H1_H1 ;  /* 0x30000060ff607230 */ /* 0x000fe40000004100 */
        /* <DEDUP_REMOVED lines=11> */
[----:B------:R-:W-:Y:S01]  /*1530*/  FADD.FTZ R34, R88, R34 ;  /* 0x0000002258227221 */ /* 0x000fe20000010000 */
[----:B------:R-:W-:Y:S01]  /*1540*/  FFMA.FTZ R2, R196, R88, R2 ;  /* 0x00000058c4027223 */ /* 0x000fe20000010002 */
[----:B------:R-:W-:Y:S01]  /*1550*/  FADD.FTZ R43, R159, R43 ;  /* 0x0000002b9f2b7221 */ /* 0x000fe20000010000 */
[-C--:B------:R-:W-:Y:S01]  /*1560*/  FFMA.FTZ R11, R161, R159.reuse, R11 ;  /* 0x0000009fa10b7223 */ /* 0x080fe2000001000b */
[----:B------:R-:W-:Y:S01]  /*1570*/  FFMA.FTZ R86, R193, R192, R86 ;  /* 0x000000c0c1567223 */ /* 0x000fe20000010056 */
[----:B------:R-:W-:Y:S01]  /*1580*/  FMUL.FTZ R159, R244, R159 ;  /* 0x0000009ff49f7220 */ /* 0x000fe20000410000 */
[----:B------:R-:W-:Y:S01]  /*1590*/  FADD.FTZ R88, R160, R89 ;  /* 0x00000059a0587221 */ /* 0x000fe20000010000 */
[----:B------:R-:W-:-:S02]  /*15a0*/  HADD2.F32 R155, -RZ, R98.H0_H0 ;  /* 0x20000062ff9b7230 */ /* 0x000fc40000004100 */
[----:B------:R-:W-:Y:S01]  /*15b0*/  FMUL.FTZ R189, R189, UR19 ;  /* 0x00000013bdbd7c20 */ /* 0x000fe20008410000 */
[----:B------:R-:W-:Y:S01]  /*15c0*/  FMUL.FTZ R157, R157, UR19 ;  /* 0x000000139d9d7c20 */ /* 0x000fe20008410000 */
[----:B------:R-:W-:Y:S01]  /*15d0*/  FFMA.FTZ R86, R167, R190, R86 ;  /* 0x000000bea7567223 */ /* 0x000fe20000010056 */
        /* <DEDUP_REMOVED lines=10> */
[----:B------:R-:W-:Y:S01]  /*1680*/  FMUL.FTZ R152, R241, R98 ;  /* 0x00000062f1987220 */ /* 0x000fe20000410000 */
[----:B------:R-:W-:Y:S01]  /*1690*/  FADD.FTZ R89, R155, R86 ;  /* 0x000000569b597221 */ /* 0x000fe20000010000 */
[----:B------:R-:W-:Y:S01]  /*16a0*/  FMUL.FTZ R170, R170, UR19 ;  /* 0x00000013aaaa7c20 */ /* 0x000fe20008410000 */
[----:B------:R-:W-:Y:S01]  /*16b0*/  FFMA.FTZ R87, R168, R187, R87 ;  /* 0x000000bba8577223 */ /* 0x000fe20000010057 */
[----:B------:R-:W-:Y:S02]  /*16c0*/  HADD2.F32 R99, -RZ, R99.H1_H1 ;  /* 0x30000063ff637230 */ /* 0x000fe40000004100 */
[----:B------:R-:W-:Y:S01]  /*16d0*/  FADD.FTZ R47, R151, R47 ;  /* 0x0000002f972f7221 */ /* 0x000fe20000010000 */
[-C--:B------:R-:W-:Y:S01]  /*16e0*/  FFMA.FTZ R15, R153, R151.reuse, R15 ;  /* 0x00000097990f7223 */ /* 0x080fe2000001000f */
[----:B------:R-:W-:Y:S01]  /*16f0*/  FMUL.FTZ R151, R240, R151 ;  /* 0x00000097f0977220 */ /* 0x000fe20000410000 */
[----:B------:R-:W-:Y:S01]  /*1700*/  FADD.FTZ R88, R152, R89 ;  /* 0x0000005998587221 */ /* 0x000fe20000010000 */
[----:B------:R-:W-:Y:S01]  /*1710*/  FFMA.FTZ R87, R170, R188, R87 ;  /* 0x000000bcaa577223 */ /* 0x000fe20000010057 */
        /* <DEDUP_REMOVED lines=36> */
[----:B------:R-:W-:Y:S01]  /*1960*/  FADD.FTZ R46, R98, R46 ;  /* 0x0000002e622e7221 */ /* 0x000fe20000010000 */
[----:B------:R-:W-:Y:S01]  /*1970*/  FFMA.FTZ R14, R154, R98, R14 ;  /* 0x000000629a0e7223 */ /* 0x000fe2000001000e */
[----:B------:R-:W-:Y:S01]  /*1980*/  FMUL.FTZ R150, R150, UR19 ;  /* 0x0000001396967c20 */ /* 0x000fe20008410000 */
[----:B------:R-:W-:-:S02]  /*1990*/  HADD2.F32 R98, -RZ, R111.H0_H0 ;  /* 0x2000006fff627230 */ /* 0x000fc40000004100 */
[----:B------:R-:W-:Y:S01]  /*19a0*/  FMUL.FTZ R144, R233, R110 ;  /* 0x0000006ee9907220 */ /* 0x000fe20000410000 */
[----:B------:R-:W-:Y:S01]  /*19b0*/  FADD.FTZ R89, R142, R89 ;  /* 0x000000598e597221 */ /* 0x000fe20000010000 */
[----:B------:R-:W-:Y:S01]  /*19c0*/  FFMA.FTZ R87, R153, R151, R86 ;  /* 0x0000009799577223 */ /* 0x000fe20000010056 */
[----:B------:R-:W-:Y:S01]  /*19d0*/  FADD.FTZ R116, R99, R116 ;  /* 0x0000007463747221 */ /* 0x000fe20000010000 */
[----:B------:R-:W-:Y:S01]  /*19e0*/  FFMA.FTZ R16, R150, R99, R16 ;  /* 0x0000006396107223 */ /* 0x000fe20000010010 */
[----:B------:R-:W-:Y:S01]  /*19f0*/  FMUL.FTZ R135, R135, UR19 ;  /* 0x0000001387877c20 */ /* 0x000fe20008410000 */
[----:B------:R-:W-:Y:S02]  /*1a00*/  HADD2.F32 R99, -RZ, R111.H1_H1 ;  /* 0x3000006fff637230 */ /* 0x000fe40000004100 */
[----:B------:R-:W-:Y:S01]  /*1a10*/  FADD.FTZ R88, R144, R89 ;  /* 0x0000005990587221 */ /* 0x000fe20000010000 */
[----:B------:R-:W-:Y:S01]  /*1a20*/  FMUL.FTZ R145, R232, R98 ;  /* 0x00000062e8917220 */ /* 0x000fe20000410000 */
[----:B------:R-:W-:Y:S01]  /*1a30*/  FFMA.FTZ R86, R150, R149, R87 ;  /* 0x0000009596567223 */ /* 0x000fe20000010057 */
[----:B------:R-:W-:Y:S01]  /*1a40*/  FADD.FTZ R118, R108, R118 ;  /* 0x000000766c767221 */ /* 0x000fe20000010000 */
[----:B------:R-:W-:Y:S01]  /*1a50*/  FFMA.FTZ R18, R135, R108, R18 ;  /* 0x0000006c87127223 */ /* 0x000fe20000010012 */
[----:B------:R-:W-:-:S02]  /*1a60*/  HADD2.F32 R108, -RZ, R112.H0_H0 ;  /* 0x20000070ff6c7230 */ /* 0x000fc40000004100 */
[----:B------:R-:W-:Y:S01]  /*1a70*/  FADD.FTZ R87, R145, R88 ;  /* 0x0000005891577221 */ /* 0x000fe20000010000 */
[----:B------:R-:W-:Y:S01]  /*1a80*/  FMUL.FTZ R146, R231, R99 ;  /* 0x00000063e7927220 */ /* 0x000fe20000410000 */
[----:B------:R-:W-:Y:S01]  /*1a90*/  FFMA.FTZ R86, R133, R134, R86 ;  /* 0x0000008685567223 */ /* 0x000fe20000010056 */
[----:B------:R-:W-:Y:S01]  /*1aa0*/  FADD.FTZ R40, R91, R40 ;  /* 0x000000285b287221 */ /* 0x000fe20000010000 */
[----:B------:R-:W-:Y:S01]  /*1ab0*/  FFMA.FTZ R8, R170, R91, R8 ;  /* 0x0000005baa087223 */ /* 0x000fe20000010008 */
        /* <DEDUP_REMOVED lines=9> */
[----:B------:R-:W-:Y:S01]  /*1b50*/  FMUL.FTZ R139, R139, UR19 ;  /* 0x000000138b8b7c20 */ /* 0x000fe20008410000 */
[----:B------:R-:W-:Y:S01]  /*1b60*/  FFMA.FTZ R86, R137, R138, R86 ;  /* 0x0000008a89567223 */ /* 0x000fe20000010056 */
[----:B------:R-:W-:Y:S02]  /*1b70*/  HADD2.F32 R226, -RZ, R113.H1_H1 ;  /* 0x30000071ffe27230 */ /* 0x000fe40000004100 */
[----:B------:R-:W-:Y:S01]  /*1b80*/  FADD.FTZ R87, R94, R93 ;  /* 0x0000005d5e577221 */ /* 0x000fe20000010000 */
[----:B------:R-:W-:Y:S01]  /*1b90*/  FMUL.FTZ R94, R227, R90 ;  /* 0x0000005ae35e7220 */ /* 0x000fe20000410000 */
[----:B------:R-:W-:Y:S01]  /*1ba0*/  FFMA.FTZ R86, R139, R140, R86 ;  /* 0x0000008c8b567223 */ /* 0x000fe20000010056 */
[----:B------:R-:W-:Y:S01]  /*1bb0*/  FADD.FTZ R42, R96, R42 ;  /* 0x0000002a602a7221 */ /* 0x000fe20000010000 */
[----:B------:R-:W-:Y:S01]  /*1bc0*/  FFMA.FTZ R10, R163, R96, R10 ;  /* 0x00000060a30a7223 */ /* 0x000fe2000001000a */
[----:B------:R-:W-:Y:S01]  /*1bd0*/  FMUL.FTZ R143, R143, UR19 ;  /* 0x000000138f8f7c20 */ /* 0x000fe20008410000 */
[----:B------:R-:W-:-:S02]  /*1be0*/  HADD2.F32 R88, -RZ, R114.H0_H0 ;  /* 0x20000072ff587230 */ /* 0x000fc40000004100 */
        /* <DEDUP_REMOVED lines=8> */
[----:B------:R-:W-:Y:S02]  /*1c70*/  HADD2.F32 R89, -RZ, R114.H1_H1 ;  /* 0x30000072ff597230 */ /* 0x000fe40000004100 */
[----:B------:R-:W-:Y:S01]  /*1c80*/  FMUL.FTZ R96, R224, R88 ;  /* 0x00000058e0607220 */ /* 0x000fe20000410000 */
[----:B------:R-:W-:Y:S01]  /*1c90*/  FFMA.FTZ R87, R147, R145, R86 ;  /* 0x0000009193577223 */ /* 0x000fe20000010056 */
[----:B------:R-:W-:-:S02]  /*1ca0*/  HADD2.F32 R215, -RZ, R115.H0_H0 ;  /* 0x20000073ffd77230 */ /* 0x000fc40000004100 */
[----:B------:R-:W-:Y:S01]  /*1cb0*/  FMUL.FTZ R148, R148, UR19 ;  /* 0x0000001394947c20 */ /* 0x000fe20008410000 */
[----:B------:R-:W-:Y:S01]  /*1cc0*/  FADD.FTZ R86, R97, R96 ;  /* 0x0000006061567221 */ /* 0x000fe20000010000 */
[----:B------:R-:W-:Y:S01]  /*1cd0*/  FMUL.FTZ R97, R223, R89 ;  /* 0x00000059df617220 */ /* 0x000fe20000410000 */
[----:B------:R-:W-:Y:S02]  /*1ce0*/  HADD2.F32 R216, -RZ, R115.H1_H1 ;  /* 0x30000073ffd87230 */ /* 0x000fe40000004100 */
[----:B------:R-:W-:Y:S01]  /*1cf0*/  FMUL.FTZ R100, R100, UR19 ;  /* 0x0000001364647c20 */ /* 0x000fe20008410000 */
[----:B------:R-:W-:Y:S01]  /*1d00*/  FFMA.FTZ R87, R148, R146, R87 ;  /* 0x0000009294577223 */ /* 0x000fe20000010057 */
[----:B------:R-:W-:Y:S01]  /*1d10*/  FADD.FTZ R86, R86, R97 ;  /* 0x0000006156567221 */ /* 0x000fe20000010000 */
[----:B------:R-:W-:Y:S01]  /*1d20*/  FMUL.FTZ R101, R222, R215 ;  /* 0x000000d7de657220 */ /* 0x000fe20000410000 */
[----:B------:R-:W-:Y:S01]  /*1d30*/  FMUL.FTZ R102, R102, UR19 ;  /* 0x0000001366667c20 */ /* 0x000fe20008410000 */
[----:B------:R-:W-:Y:S01]  /*1d40*/  FFMA.FTZ R87, R100, R92, R87 ;  /* 0x0000005c64577223 */ /* 0x000fe20000010057 */
[----:B------:R-:W-:Y:S01]  /*1d50*/  FMUL.FTZ R103, R221, R216 ;  /* 0x000000d8dd677220 */ /* 0x000fe20000410000 */
[----:B------:R-:W-:Y:S01]  /*1d60*/  FADD.FTZ R86, R86, R101 ;  /* 0x0000006556567221 */ /* 0x000fe20000010000 */
[----:B------:R-:W-:Y:S01]  /*1d70*/  FMUL.FTZ R104, R104, UR19 ;  /* 0x0000001368687c20 */ /* 0x000fe20008410000 */
[----:B------:R-:W-:-:S02]  /*1d80*/  FFMA.FTZ R87, R102, R93, R87 ;  /* 0x0000005d66577223 */ /* 0x000fc40000010057 */
[----:B------:R-:W-:Y:S01]  /*1d90*/  FADD.FTZ R86, R86, R103 ;  /* 0x0000006756567221 */ /* 0x000fe20000010000 */
[----:B------:R-:W-:Y:S01]  /*1da0*/  FADD.FTZ R206, R110, R206 ;  /* 0x000000ce6ece7221 */ /* 0x000fe20000010000 */
[----:B------:R-:W-:Y:S01]  /*1db0*/  FFMA.FTZ R22, R143, R110, R22 ;  /* 0x0000006e8f167223 */ /* 0x000fe20000010016 */
[----:B------:R-:W-:Y:S01]  /*1dc0*/  FFMA.FTZ R110, R104, R94, R87 ;  /* 0x0000005e686e7223 */ /* 0x000fe20000010057 */
[----:B------:R-:W-:Y:S01]  /*1dd0*/  FMUL.FTZ R105, R105, UR19 ;  /* 0x0000001369697c20 */ /* 0x000fe20008410000 */
[----:B------:R-:W0:Y:S01]  /*1de0*/  SHFL.DOWN PT, R87, R86, 0x10, 0x1f ;  /* 0x0a001f0056577f89 */ /* 0x000e2200000e0000 */
[----:B------:R-:W-:Y:S01]  /*1df0*/  FADD.FTZ R204, R109, R204 ;  /* 0x000000cc6dcc7221 */ /* 0x000fe20000010000 */
[----:B------:R-:W-:Y:S01]  /*1e00*/  FFMA.FTZ R20, R139, R109, R20 ;  /* 0x0000006d8b147223 */ /* 0x000fe20000010014 */
        /* <DEDUP_REMOVED lines=11> */
[----:B------:R-:W2:Y:S01]  /*1ec0*/  SHFL.DOWN PT, R86, R87, 0x8, 0x1f ;  /* 0x09001f0057567f89 */ /* 0x000ea200000e0000 */
[----:B0-----:R-:W-:Y:S01]  /*1ed0*/  FADD.FTZ R85, R84, R85 ;  /* 0x0000005554557221 */ /* 0x001fe20000010000 */
[----:B--2---:R-:W-:-:S04]  /*1ee0*/  FADD.FTZ R109, R87, R86 ;  /* 0x00000056576d7221 */ /* 0x004fc80000010000 */
[----:B------:R-:W0:Y:S04]  /*1ef0*/  SHFL.DOWN PT, R86, R85, 0x8, 0x1f ;  /* 0x09001f0055567f89 */ /* 0x000e2800000e0000 */
[----:B------:R-:W2:Y:S01]  /*1f00*/  SHFL.DOWN PT, R112, R109, 0x4, 0x1f ;  /* 0x08801f006d707f89 */ /* 0x000ea200000e0000 */
[----:B0-----:R-:W-:-:S05]  /*1f10*/  FADD.FTZ R86, R85, R86 ;  /* 0x0000005655567221 */ /* 0x001fca0000010000 */
[----:B------:R-:W0:Y:S01]  /*1f20*/  SHFL.DOWN PT, R113, R86, 0x4, 0x1f ;  /* 0x08801f0056717f89 */ /* 0x000e2200000e0000 */
[----:B--2---:R-:W-:-:S05]  /*1f30*/  FADD.FTZ R112, R109, R112 ;  /* 0x000000706d707221 */ /* 0x004fca0000010000 */
[----:B------:R-:W2:Y:S01]  /*1f40*/  SHFL.DOWN PT, R115, R112, 0x2, 0x1f ;  /* 0x08401f0070737f89 */ /* 0x000ea200000e0000 */
[----:B0-----:R-:W-:-:S05]  /*1f50*/  FADD.FTZ R113, R86, R113 ;  /* 0x0000007156717221 */ /* 0x001fca0000010000 */
[----:B------:R-:W0:Y:S01]  /*1f60*/  SHFL.DOWN PT, R84, R113, 0x2, 0x1f ;  /* 0x08401f0071547f89 */ /* 0x000e2200000e0000 */
[----:B--2---:R-:W-:Y:S01]  /*1f70*/  FADD.FTZ R115, R112, R115 ;  /* 0x0000007370737221 */ /* 0x004fe20000010000 */
[----:B------:R-:W-:Y:S01]  /*1f80*/  ISETP.NE.U32.AND P0, PT, RZ, UR16, PT ;  /* 0x00000010ff007c0c */ /* 0x000fe2000bf05070 */
[----:B0-----:R-:W-:-:S03]  /*1f90*/  FADD.FTZ R114, R113, R84 ;  /* 0x0000005471727221 */ /* 0x001fc60000010000 */
[----:B------:R-:W0:Y:S04]  /*1fa0*/  SHFL.DOWN PT, R84, R115, 0x1, 0x1f ;  /* 0x08201f0073547f89 */ /* 0x000e2800000e0000 */
[----:B------:R-:W2:Y:S01]  /*1fb0*/  SHFL.DOWN PT, R85, R114, 0x1, 0x1f ;  /* 0x08201f0072557f89 */ /* 0x000ea200000e0000 */
[----:B------:R-:W-:-:S13]  /*1fc0*/  ISETP.NE.AND.EX P0, PT, RZ, UR17, PT, P0 ;  /* 0x00000011ff007c0c */ /* 0x000fda000bf05300 */
[----:B------:R-:W3:Y:S01]  /*1fd0*/  @P0 LDC.64 R86, c[0x0][0x438] ;  /* 0x00010e00ff560b82 */ /* 0x000ee20000000a00 */
[----:B0-----:R-:W-:Y:S01]  /*1fe0*/  FADD.FTZ R84, R115, R84 ;  /* 0x0000005473547221 */ /* 0x001fe20000010000 */
[----:B--2---:R-:W-:-:S05]  /*1ff0*/  FADD.FTZ R85, R114, R85 ;  /* 0x0000005572557221 */ /* 0x004fca0000010000 */
[----:B------:R0:W-:Y:S02]  /*2000*/  @!P1 STS.64 [R230], R84 ;  /* 0x00000054e6009388 */ /* 0x0001e40000000a00 */
[----:B0-----:R-:W0:Y:S01]  /*2010*/  @P0 LDC.64 R84, c[0x0][0x438] ;  /* 0x00010e00ff540b82 */ /* 0x001e220000000a00 */
[----:B---3--:R-:W-:-:S05]  /*2020*/  @P0 IMAD.WIDE.U32 R86, R131, 0x10, R86 ;  /* 0x0000001083560825 */ /* 0x008fca00078e0056 */
[----:B-----5:R2:W5:Y:S02]  /*2030*/  @P0 LDG.E.128 R64, desc[UR12][R86.64] ;  /* 0x0000000c56400981 */ /* 0x020564000c1e1d00 */
[----:B--2---:R-:W2:Y:S01]  /*2040*/  @P0 LDC.64 R86, c[0x0][0x438] ;  /* 0x00010e00ff560b82 */ /* 0x004ea20000000a00 */
[----:B0-----:R-:W-:-:S05]  /*2050*/  @P0 IMAD.WIDE.U32 R84, R212, 0x10, R84 ;  /* 0x00000010d4540825 */ /* 0x001fca00078e0054 */
[----:B------:R0:W5:Y:S02]  /*2060*/  @P0 LDG.E.128 R68, desc[UR12][R84.64] ;  /* 0x0000000c54440981 */ /* 0x000164000c1e1d00 */
[----:B0-----:R-:W0:Y:S01]  /*2070*/  @P0 LDC.64 R84, c[0x0][0x438] ;  /* 0x00010e00ff540b82 */ /* 0x001e220000000a00 */
[----:B--2---:R-:W-:Y:S01]  /*2080*/  @P0 IMAD.WIDE.U32 R86, R210, 0x10, R86 ;  /* 0x00000010d2560825 */ /* 0x004fe200078e0056 */
[----:B-1----:R-:W-:-:S04]  /*2090*/  @UP0 UIMAD.WIDE UR4, UR6, 0x2, UR4 ;  /* 0x00000002060408a5 */ /* 0x002fc8000f8e0204 */
[----:B------:R1:W5:Y:S02]  /*20a0*/  @P0 LDG.E.128 R72, desc[UR12][R86.64] ;  /* 0x0000000c56480981 */ /* 0x000364000c1e1d00 */
[----:B-1----:R-:W1:Y:S01]  /*20b0*/  LDC.64 R86, c[0x0][0x3b0] ;  /* 0x0000ec00ff567b82 */ /* 0x002e620000000a00 */
[----:B0-----:R-:W-:-:S05]  /*20c0*/  @P0 IMAD.WIDE.U32 R84, R132, 0x10, R84 ;  /* 0x0000001084540825 */ /* 0x001fca00078e0054 */
[----:B------:R0:W5:Y:S01]  /*20d0*/  @P0 LDG.E.128 R76, desc[UR12][R84.64] ;  /* 0x0000000c544c0981 */ /* 0x000162000c1e1d00 */
[----:B------:R-:W-:Y:S02]  /*20e0*/  PLOP3.LUT P0, PT, PT, PT, UP0, 0x80, 0x8 ;  /* 0x000000000008781c */ /* 0x000fe40003f0f008 */
[----:B0-----:R-:W-:Y:S02]  /*20f0*/  MOV R84, UR4 ;  /* 0x0000000400547c02 */ /* 0x001fe40008000f00 */
[----:B------:R-:W-:-:S09]  /*2100*/  MOV R85, UR5 ;  /* 0x0000000500557c02 */ /* 0x000fd20008000f00 */
[----:B------:R0:W2:Y:S01]  /*2110*/  @P0 LDG.E.U16 R230, desc[UR12][R84.64] ;  /* 0x0000000c54e60981 */ /* 0x0000a2000c1e1500 */
[----:B------:R-:W-:Y:S01]  /*2120*/  FADD.FTZ R207, R98, R207 ;  /* 0x000000cf62cf7221 */ /* 0x000fe20000010000 */
[----:B------:R-:W-:Y:S01]  /*2130*/  FFMA.FTZ R23, R147, R98, R23 ;  /* 0x0000006293177223 */ /* 0x000fe20000010017 */
[----:B------:R-:W-:Y:S01]  /*2140*/  FADD.FTZ R208, R99, R208 ;  /* 0x000000d063d07221 */ /* 0x000fe20000010000 */
[----:B------:R-:W-:Y:S01]  /*2150*/  FFMA.FTZ R24, R148, R99, R24 ;  /* 0x0000006394187223 */ /* 0x000fe20000010018 */
[----:B------:R-:W-:Y:S01]  /*2160*/  FADD.FTZ R209, R108, R209 ;  /* 0x000000d16cd17221 */ /* 0x000fe20000010000 */
[----:B------:R-:W-:Y:S01]  /*2170*/  FFMA.FTZ R25, R100, R108, R25 ;  /* 0x0000006c64197223 */ /* 0x000fe20000010019 */
[----:B-1----:R-:W-:-:S04]  /*2180*/  IMAD.WIDE.U32 R112, R212, 0x8, R86 ;  /* 0x00000008d4707825 */ /* 0x002fc800078e0056 */
        /* <DEDUP_REMOVED lines=8> */
[----:B------:R-:W-:Y:S06]  /*2210*/  BAR.SYNC.DEFER_BLOCKING 0x0 ;  /* 0x0000000000007b1d */ /* 0x000fec0000010000 */
[----:B0-----:R-:W0:Y:S01]  /*2220*/  LDS.128 R84, [R200] ;  /* 0x00000000c8547984 */ /* 0x001e220000000c00 */
[----:B------:R-:W-:Y:S01]  /*2230*/  FADD.FTZ R218, R89, R218 ;  /* 0x000000da59da7221 */ /* 0x000fe20000010000 */
[----:B------:R-:W-:Y:S01]  /*2240*/  FFMA.FTZ R30, R107, R89, R30 ;  /* 0x000000596b1e7223 */ /* 0x000fe2000001001e */
[----:B------:R-:W-:Y:S01]  /*2250*/  FADD.FTZ R213, R90, R213 ;  /* 0x000000d55ad57221 */ /* 0x000fe20000010000 */
[----:B------:R-:W-:Y:S01]  /*2260*/  FFMA.FTZ R27, R104, R90, R27 ;  /* 0x0000005a681b7223 */ /* 0x000fe2000001001b */
[----:B------:R-:W-:-:S02]  /*2270*/  IADD3 R90, PT, PT, R166, 0x8050, RZ ;  /* 0x00008050a65a7810 */ /* 0x000fc40007ffe0ff */
[----:B------:R-:W-:Y:S01]  /*2280*/  @!P2 IADD3 R90, PT, PT, R166, 0x8010, RZ ;  /* 0x00008010a65aa810 */ /* 0x000fe20007ffe0ff */
[----:B------:R-:W-:Y:S01]  /*2290*/  FADD.FTZ R217, R88, R217 ;  /* 0x000000d958d97221 */ /* 0x000fe20000010000 */
[----:B------:R-:W-:Y:S01]  /*22a0*/  FFMA.FTZ R29, R106, R88, R29 ;  /* 0x000000586a1d7223 */ /* 0x000fe2000001001d */
[----:B0-----:R-:W-:Y:S01]  /*22b0*/  FADD.FTZ R89, RZ, R84 ;  /* 0x00000054ff597221 */ /* 0x001fe20000010000 */
[----:B------:R-:W-:-:S03]  /*22c0*/  FADD.FTZ R84, RZ, R85 ;  /* 0x00000055ff547221 */ /* 0x000fc60000010000 */
[----:B------:R-:W-:Y:S01]  /*22d0*/  FADD.FTZ R89, R86, R89 ;  /* 0x0000005956597221 */ /* 0x000fe20000010000 */
[----:B------:R-:W-:Y:S02]  /*22e0*/  FADD.FTZ R88, R87, R84 ;  /* 0x0000005457587221 */ /* 0x000fe40000010000 */
[----:B------:R-:W0:Y:S02]  /*22f0*/  LDS.128 R84, [R90] ;  /* 0x000000005a547984 */ /* 0x000e240000000c00 */
[----:B0-----:R-:W-:Y:S01]  /*2300*/  FADD.FTZ R89, R89, R84 ;  /* 0x0000005459597221 */ /* 0x001fe20000010000 */
[----:B------:R-:W-:Y:S01]  /*2310*/  IADD3 R84, PT, PT, R166, 0x8060, RZ ;  /* 0x00008060a6547810 */ /* 0x000fe20007ffe0ff */
[----:B------:R-:W-:Y:S01]  /*2320*/  FADD.FTZ R88, R88, R85 ;  /* 0x0000005558587221 */ /* 0x000fe20000010000 */
[----:B------:R-:W-:Y:S01]  /*2330*/  @!P2 IADD3 R84, PT, PT, R166, 0x8020, RZ ;  /* 0x00008020a654a810 */ /* 0x000fe20007ffe0ff */
[----:B------:R-:W-:Y:S02]  /*2340*/  FADD.FTZ R89, R86, R89 ;  /* 0x0000005956597221 */ /* 0x000fe40000010000 */
[----:B------:R-:W-:-:S03]  /*2350*/  FADD.FTZ R88, R87, R88 ;  /* 0x0000005857587221 */ /* 0x000fc60000010000 */
[----:B------:R-:W0:Y:S01]  /*2360*/  LDS.128 R84, [R84] ;  /* 0x0000000054547984 */ /* 0x000e220000000c00 */
[----:B------:R-:W-:Y:S01]  /*2370*/  FADD.FTZ R211, R91, R211 ;  /* 0x000000d35bd37221 */ /* 0x000fe20000010000 */
[----:B------:R-:W-:Y:S01]  /*2380*/  FFMA.FTZ R26, R102, R91, R26 ;  /* 0x0000005b661a7223 */ /* 0x000fe2000001001a */
[C---:B------:R-:W-:Y:S02]  /*2390*/  IADD3 R91, PT, PT, R166.reuse, 0x8070, RZ ;  /* 0x00008070a65b7810 */ /* 0x040fe40007ffe0ff */
[----:B------:R-:W-:Y:S01]  /*23a0*/  @!P2 IADD3 R91, PT, PT, R166, 0x8030, RZ ;  /* 0x00008030a65ba810 */ /* 0x000fe20007ffe0ff */
[----:B0-----:R-:W-:Y:S01]  /*23b0*/  FADD.FTZ R88, R88, R85 ;  /* 0x0000005558587221 */ /* 0x001fe20000010000 */
[----:B------:R-:W-:-:S03]  /*23c0*/  FADD.FTZ R85, R89, R84 ;  /* 0x0000005459557221 */ /* 0x000fc60000010000 */
[----:B------:R-:W-:Y:S02]  /*23d0*/  FADD.FTZ R166, R87, R88 ;  /* 0x0000005857a67221 */ /* 0x000fe40000010000 */
[----:B------:R-:W0:Y:S01]  /*23e0*/  LDS.128 R88, [R91] ;  /* 0x000000005b587984 */ /* 0x000e220000000c00 */
[----:B------:R-:W-:Y:S01]  /*23f0*/  FADD.FTZ R85, R86, R85 ;  /* 0x0000005556557221 */ /* 0x000fe20000010000 */
[----:B------:R-:W-:-:S04]  /*2400*/  UISETP.NE.U32.AND UP1, UPT, UR16, URZ, UPT ;  /* 0x000000ff1000728c */ /* 0x000fc8000bf25070 */
[----:B------:R-:W-:Y:S01]  /*2410*/  UISETP.NE.AND.EX UP1, UPT, UR17, URZ, UPT, UP1 ;  /* 0x000000ff1100728c */ /* 0x000fe2000bf25310 */
[----:B------:R-:W-:Y:S01]  /*2420*/  FADD.FTZ R214, R226, R214 ;  /* 0x000000d6e2d67221 */ /* 0x000fe20000010000 */
[----:B------:R-:W-:Y:S01]  /*2430*/  FFMA.FTZ R28, R105, R226, R28 ;  /* 0x000000e2691c7223 */ /* 0x000fe2000001001c */
[----:B------:R-:W-:Y:S01]  /*2440*/  FADD.FTZ R219, R215, R219 ;  /* 0x000000dbd7db7221 */ /* 0x000fe20000010000 */
[----:B------:R-:W-:Y:S01]  /*2450*/  FFMA.FTZ R31, R110, R215, R31 ;  /* 0x000000d76e1f7223 */ /* 0x000fe2000001001f */
[----:B------:R-:W-:Y:S01]  /*2460*/  FADD.FTZ R220, R216, R220 ;  /* 0x000000dcd8dc7221 */ /* 0x000fe20000010000 */
[----:B------:R-:W-:Y:S01]  /*2470*/  FFMA.FTZ R32, R111, R216, R32 ;  /* 0x000000d86f207223 */ /* 0x000fe20000010020 */
[----:B------:R-:W-:Y:S01]  /*2480*/  UMOV UR5, 0x3f800000 ;  /* 0x3f80000000057882 */ /* 0x000fe20000000000 */
        /* <DEDUP_REMOVED lines=8> */
[----:B--2---:R-:W-:-:S05]  /*2510*/  @P0 HADD2.F32 R230, -RZ, R230.H0_H0 ;  /* 0x200000e6ffe60230 */ /* 0x004fca0000004100 */
[----:B------:R-:W-:-:S13]  /*2520*/  @P0 R2UR UR4, R230 ;  /* 0x00000000e60402ca */ /* 0x000fda00000e0000 */
[----:B------:R-:W-:Y:S01]  /*2530*/  @UP0 UMOV UR5, UR4 ;  /* 0x0000000400050c82 */ /* 0x000fe20008000000 */
[----:B------:R-:W-:Y:S05]  /*2540*/  BRA.U UP1, `(.L_x_2491) ;  /* 0x00000035016c7547 */ /* 0x000fea000b800000 */
[----:B------:R-:W0:Y:S01]  /*2550*/  LDC.64 R84, c[0x0][0x390] ;  /* 0x0000e400ff547b82 */ /* 0x000e220000000a00 */
[----:B------:R-:W-:-:S04]  /*2560*/  ISETP.NE.U32.AND P0, PT, RZ, UR20, PT ;  /* 0x00000014ff007c0c */ /* 0x000fc8000bf05070 */
[----:B------:R-:W-:Y:S01]  /*2570*/  ISETP.NE.AND.EX P0, PT, RZ, UR21, PT, P0 ;  /* 0x00000015ff007c0c */ /* 0x000fe2000bf05300 */
[----:B0-----:R-:W-:-:S06]  /*2580*/  IMAD.WIDE.U32 R84, R131, 0x10, R84 ;  /* 0x0000001083547825 */ /* 0x001fcc00078e0054 */
[----:B------:R-:W5:Y:S06]  /*2590*/  LDG.E.128 R84, desc[UR12][R84.64] ;  /* 0x0000000c54547981 */ /* 0x000f6c000c1e1d00 */
[----:B------:R-:W-:Y:S05]  /*25a0*/  @P0 BRA `(.L_x_2492) ;  /* 0x0000000400980947 */ /* 0x000fea0003800000 */
[--C-:B------:R-:W-:Y:S01]  /*25b0*/  FFMA.FTZ R88, R165, UR24, R166.reuse ;  /* 0x00000018a5587c23 */ /* 0x100fe200080100a6 */
[----:B-----5:R-:W-:Y:S01]  /*25c0*/  LOP3.LUT P1, RZ, R114, 0xff, RZ, 0xc0, !PT ;  /* 0x000000ff72ff7812 */ /* 0x020fe2000782c0ff */
[----:B------:R-:W-:Y:S01]  /*25d0*/  FFMA.FTZ R89, R196, UR24, R166 ;  /* 0x00000018c4597c23 */ /* 0x000fe200080100a6 */
[----:B------:R-:W-:Y:S01]  /*25e0*/  UMOV UR4, UR7 ;  /* 0x0000000700047c82 */ /* 0x000fe20008000000 */
[----:B------:R-:W-:Y:S01]  /*25f0*/  FADD.FTZ R88, R197, -R88 ;  /* 0x80000058c5587221 */ /* 0x000fe20000010000 */
[----:B------:R-:W-:Y:S01]  /*2600*/  LOP3.LUT P3, RZ, R114, 0xff00, RZ, 0xc0, !PT ;  /* 0x0000ff0072ff7812 */ /* 0x000fe2000786c0ff */
[----:B------:R-:W-:Y:S01]  /*2610*/  FADD.FTZ R198, R198, -R89 ;  /* 0x80000059c6c67221 */ /* 0x000fe20000010000 */
[----:B------:R-:W-:Y:S01]  /*2620*/  FFMA.FTZ R194, R194, UR24, R166 ;  /* 0x00000018c2c27c23 */ /* 0x000fe200080100a6 */
[----:B------:R-:W-:Y:S01]  /*2630*/  FMUL.FTZ R88, R88, UR19 ;  /* 0x0000001358587c20 */ /* 0x000fe20008410000 */
[----:B------:R-:W-:Y:S02]  /*2640*/  HFMA2 R90, -RZ, RZ, 0, 0 ;  /* 0x00000000ff5a7431 */ /* 0x000fe400000001ff */
[----:B------:R-:W-:Y:S01]  /*2650*/  FMUL.FTZ R198, R198, UR19 ;  /* 0x00000013c6c67c20 */ /* 0x000fe20008410000 */
[----:B------:R-:W-:Y:S01]  /*2660*/  FADD.FTZ R194, R195, -R194 ;  /* 0x800000c2c3c27221 */ /* 0x000fe20000010000 */
[----:B------:R-:W-:Y:S01]  /*2670*/  FMUL.FTZ R88, R88, UR5 ;  /* 0x0000000558587c20 */ /* 0x000fe20008410000 */
[----:B------:R-:W-:Y:S01]  /*2680*/  FFMA.FTZ R193, R193, UR24, R166 ;  /* 0x00000018c1c17c23 */ /* 0x000fe200080100a6 */
[----:B------:R-:W-:-:S02]  /*2690*/  @P1 HADD2.F32 R89, -RZ, R84.H0_H0 ;  /* 0x20000054ff591230 */ /* 0x000fc40000004100 */
[----:B------:R-:W-:Y:S01]  /*26a0*/  FMUL.FTZ R194, R194, UR19 ;  /* 0x00000013c2c27c20 */ /* 0x000fe20008410000 */
[----:B------:R-:W-:Y:S02]  /*26b0*/  @P1 HADD2.F32 R91, -RZ, R48.H0_H0 ;  /* 0x20000030ff5b1230 */ /* 0x000fe40000004100 */
[----:B------:R-:W-:Y:S01]  /*26c0*/  FMUL.FTZ R196, R88, UR4 ;  /* 0x0000000458c47c20 */ /* 0x000fe20008410000 */
[----:B------:R-:W-:Y:S01]  /*26d0*/  MOV R88, RZ ;  /* 0x000000ff00587202 */ /* 0x000fe20000000f00 */
[----:B------:R-:W-:Y:S01]  /*26e0*/  FMUL.FTZ R198, R198, UR5 ;  /* 0x00000005c6c67c20 */ /* 0x000fe20008410000 */
[----:B------:R-:W-:Y:S01]  /*26f0*/  FMUL.FTZ R194, R194, UR5 ;  /* 0x00000005c2c27c20 */ /* 0x000fe20008410000 */
[C---:B------:R-:W-:Y:S01]  /*2700*/  @P1 FMUL.FTZ R90, R196.reuse, R89 ;  /* 0x00000059c45a1220 */ /* 0x040fe20000410000 */
[----:B------:R-:W-:Y:S01]  /*2710*/  @P1 FMUL.FTZ R88, R196, R91 ;  /* 0x0000005bc4581220 */ /* 0x000fe20000410000 */
[C---:B------:R-:W-:Y:S01]  /*2720*/  LOP3.LUT P1, RZ, R114.reuse, 0xff0000, RZ, 0xc0, !PT ;  /* 0x00ff000072ff7812 */ /* 0x040fe2000782c0ff */
[----:B------:R-:W-:Y:S01]  /*2730*/  @P3 HADD2.F32 R84, -RZ, R84.H1_H1 ;  /* 0x30000054ff543230 */ /* 0x000fe20000004100 */
[----:B------:R-:W-:Y:S01]  /*2740*/  LOP3.LUT P6, RZ, R114, 0xff000000, RZ, 0xc0, !PT ;  /* 0xff00000072ff7812 */ /* 0x000fe200078cc0ff */
[----:B------:R-:W-:Y:S01]  /*2750*/  FMUL.FTZ R198, R198, UR4 ;  /* 0x00000004c6c67c20 */ /* 0x000fe20008410000 */
[----:B------:R-:W-:Y:S01]  /*2760*/  FADD.FTZ R193, R192, -R193 ;  /* 0x800000c1c0c17221 */ /* 0x000fe20000010000 */
[----:B------:R-:W-:-:S02]  /*2770*/  @P3 HADD2.F32 R89, -RZ, R48.H1_H1 ;  /* 0x30000030ff593230 */ /* 0x000fc40000004100 */
[----:B------:R-:W-:Y:S01]  /*2780*/  FMUL.FTZ R196, R194, UR4 ;  /* 0x00000004c2c47c20 */ /* 0x000fe20008410000 */
[----:B------:R-:W-:Y:S02]  /*2790*/  HFMA2 R91, -RZ, RZ, 0, 0 ;  /* 0x00000000ff5b7431 */ /* 0x000fe400000001ff */
[C---:B------:R-:W-:Y:S01]  /*27a0*/  @P3 FMUL.FTZ R91, R198.reuse, R84 ;  /* 0x00000054c65b3220 */ /* 0x040fe20000410000 */
[----:B------:R-:W-:Y:S01]  /*27b0*/  FMUL.FTZ R193, R193, UR19 ;  /* 0x00000013c1c17c20 */ /* 0x000fe20008410000 */
[----:B------:R-:W-:Y:S01]  /*27c0*/  MOV R84, RZ ;  /* 0x000000ff00547202 */ /* 0x000fe20000000f00 */
[----:B------:R-:W-:Y:S01]  /*27d0*/  @P3 FMUL.FTZ R84, R198, R89 ;  /* 0x00000059c6543220 */ /* 0x000fe20000410000 */
[----:B------:R-:W-:Y:S02]  /*27e0*/  HFMA2 R165, -RZ, RZ, 0, 0 ;  /* 0x00000000ffa57431 */ /* 0x000fe400000001ff */
[----:B------:R-:W-:Y:S01]  /*27f0*/  @P1 HADD2.F32 R194, -RZ, R85.H0_H0 ;  /* 0x20000055ffc21230 */ /* 0x000fe20000004100 */
[----:B------:R-:W-:Y:S01]  /*2800*/  MOV R89, RZ ;  /* 0x000000ff00597202 */ /* 0x000fe20000000f00 */
[----:B------:R-:W-:-:S02]  /*2810*/  @P1 HADD2.F32 R195, -RZ, R49.H0_H0 ;  /* 0x20000031ffc31230 */ /* 0x000fc40000004100 */
[----:B------:R-:W-:Y:S01]  /*2820*/  FMUL.FTZ R193, R193, UR5 ;  /* 0x00000005c1c17c20 */ /* 0x000fe20008410000 */
[----:B------:R-:W-:Y:S02]  /*2830*/  @P6 HADD2.F32 R85, -RZ, R85.H1_H1 ;  /* 0x30000055ff556230 */ /* 0x000fe40000004100 */
[C---:B------:R-:W-:Y:S01]  /*2840*/  @P1 FMUL.FTZ R165, R196.reuse, R194 ;  /* 0x000000c2c4a51220 */ /* 0x040fe20000410000 */
[----:B------:R-:W-:Y:S01]  /*2850*/  LOP3.LUT P5, RZ, R115, 0xff, RZ, 0xc0, !PT ;  /* 0x000000ff73ff7812 */ /* 0x000fe200078ac0ff */
[----:B------:R-:W-:Y:S01]  /*2860*/  @P1 FMUL.FTZ R89, R196, R195 ;  /* 0x000000c3c4591220 */ /* 0x000fe20000410000 */
[----:B------:R-:W-:Y:S01]  /*2870*/  ISETP.GE.U32.AND P1, PT, R114, RZ, PT ;  /* 0x000000ff7200720c */ /* 0x000fe20003f26070 */
[----:B------:R-:W-:Y:S01]  /*2880*/  FMUL.FTZ R192, R193, UR4 ;  /* 0x00000004c1c07c20 */ /* 0x000fe20008410000 */
[----:B------:R-:W-:Y:S01]  /*2890*/  LOP3.LUT P4, RZ, R115, 0xff00, RZ, 0xc0, !PT ;  /* 0x0000ff0073ff7812 */ /* 0x000fe2000788c0ff */
[--C-:B------:R-:W-:Y:S01]  /*28a0*/  FFMA.FTZ R167, R167, UR24, R166.reuse ;  /* 0x00000018a7a77c23 */ /* 0x100fe200080100a6 */
[C---:B------:R-:W-:Y:S01]  /*28b0*/  LOP3.LUT P3, RZ, R115.reuse, 0xff0000, RZ, 0xc0, !PT ;  /* 0x00ff000073ff7812 */ /* 0x040fe2000786c0ff */
[----:B------:R-:W-:Y:S01]  /*28c0*/  FFMA.FTZ R168, R168, UR24, R166 ;  /* 0x00000018a8a87c23 */ /* 0x000fe200080100a6 */
[----:B------:R-:W-:-:S02]  /*28d0*/  ISETP.GE.U32.AND.EX P1, PT, R115, 0x1000000, PT, P1 ;  /* 0x010000007300780c */ /* 0x000fc40003f26110 */
[----:B------:R-:W-:Y:S01]  /*28e0*/  CS2R R114, SRZ ;  /* 0x0000000000727805 */ /* 0x000fe2000001ff00 */
[----:B------:R-:W-:Y:S01]  /*28f0*/  FADD.FTZ R167, R190, -R167 ;  /* 0x800000a7bea77221 */ /* 0x000fe20000010000 */
[----:B------:R-:W-:Y:S01]  /*2900*/  @P6 FMUL.FTZ R114, R192, R85 ;  /* 0x00000055c0726220 */ /* 0x000fe20000410000 */
[----:B------:R-:W-:Y:S02]  /*2910*/  @P6 HADD2.F32 R85, -RZ, R49.H1_H1 ;  /* 0x30000031ff556230 */ /* 0x000fe40000004100 */
[----:B------:R-:W-:Y:S02]  /*2920*/  HFMA2 R190, -RZ, RZ, 0, 0 ;  /* 0x00000000ffbe7431 */ /* 0x000fe400000001ff */
[----:B------:R-:W-:Y:S01]  /*2930*/  FMUL.FTZ R167, R167, UR19 ;  /* 0x00000013a7a77c20 */ /* 0x000fe20008410000 */
[----:B------:R-:W-:Y:S01]  /*2940*/  FADD.FTZ R187, R187, -R168 ;  /* 0x800000a8bbbb7221 */ /* 0x000fe20000010000 */
[----:B------:R-:W-:Y:S01]  /*2950*/  F2FP.F16.F32.PACK_AB R84, R84, R88 ;  /* 0x000000585454723e */ /* 0x000fe200000000ff */
[----:B------:R-:W-:Y:S01]  /*2960*/  @P6 FMUL.FTZ R190, R192, R85 ;  /* 0x00000055c0be6220 */ /* 0x000fe20000410000 */
[----:B------:R-:W-:Y:S01]  /*2970*/  FFMA.FTZ R192, R189, UR24, R166 ;  /* 0x00000018bdc07c23 */ /* 0x000fe200080100a6 */
[----:B------:R-:W-:Y:S01]  /*2980*/  FMUL.FTZ R167, R167, UR5 ;  /* 0x00000005a7a77c20 */ /* 0x000fe20008410000 */
[----:B------:R-:W-:Y:S01]  /*2990*/  @P5 HADD2.F32 R189, -RZ, R50.H0_H0 ;  /* 0x20000032ffbd5230 */ /* 0x000fe20000004100 */
[----:B------:R-:W-:Y:S01]  /*29a0*/  MOV R85, RZ ;  /* 0x000000ff00557202 */ /* 0x000fe20000000f00 */
[----:B------:R-:W-:Y:S01]  /*29b0*/  FADD.FTZ R192, R191, -R192 ;  /* 0x800000c0bfc07221 */ /* 0x000fe20000010000 */
[----:B------:R-:W-:Y:S01]  /*29c0*/  FMUL.FTZ R194, R167, UR4 ;  /* 0x00000004a7c27c20 */ /* 0x000fe20008410000 */
[----:B------:R-:W-:-:S02]  /*29d0*/  @P5 HADD2.F32 R167, -RZ, R86.H0_H0 ;  /* 0x20000056ffa75230 */ /* 0x000fc40000004100 */
[----:B------:R-:W-:Y:S01]  /*29e0*/  FMUL.FTZ R187, R187, UR19 ;  /* 0x00000013bbbb7c20 */ /* 0x000fe20008410000 */
[----:B------:R-:W-:Y:S01]  /*29f0*/  FMUL.FTZ R192, R192, UR19 ;  /* 0x00000013c0c07c20 */ /* 0x000fe20008410000 */
[C---:B------:R-:W-:Y:S01]  /*2a00*/  @P5 FMUL.FTZ R85, R194.reuse, R189 ;  /* 0x000000bdc2555220 */ /* 0x040fe20000410000 */
[----:B------:R-:W-:Y:S02]  /*2a10*/  @P4 HADD2.F32 R86, -RZ, R86.H1_H1 ;  /* 0x30000056ff564230 */ /* 0x000fe40000004100 */
[----:B------:R-:W-:Y:S01]  /*2a20*/  @P5 FMUL.FTZ R115, R194, R167 ;  /* 0x000000a7c2735220 */ /* 0x000fe20000410000 */
[----:B------:R-:W-:Y:S01]  /*2a30*/  FMUL.FTZ R192, R192, UR5 ;  /* 0x00000005c0c07c20 */ /* 0x000fe20008410000 */
[----:B------:R-:W-:Y:S02]  /*2a40*/  @P4 HADD2.F32 R168, -RZ, R50.H1_H1 ;  /* 0x30000032ffa84230 */ /* 0x000fe40000004100 */
[----:B------:R-:W-:Y:S02]  /*2a50*/  HFMA2 R167, -RZ, RZ, 0, 0 ;  /* 0x00000000ffa77431 */ /* 0x000fe400000001ff */
[----:B------:R-:W-:Y:S01]  /*2a60*/  FMUL.FTZ R187, R187, UR5 ;  /* 0x00000005bbbb7c20 */ /* 0x000fe20008410000 */
[----:B------:R-:W-:-:S03]  /*2a70*/  FMUL.FTZ R189, R192, UR4 ;  /* 0x00000004c0bd7c20 */ /* 0x000fc60008410000 */
[----:B------:R-:W-:Y:S01]  /*2a80*/  FMUL.FTZ R191, R187, UR4 ;  /* 0x00000004bbbf7c20 */ /* 0x000fe20008410000 */
[C---:B------:R-:W-:Y:S01]  /*2a90*/  @P4 FMUL.FTZ R167, R189.reuse, R86 ;  /* 0x00000056bda74220 */ /* 0x040fe20000410000 */
[----:B------:R-:W-:Y:S01]  /*2aa0*/  MOV R86, RZ ;  /* 0x000000ff00567202 */ /* 0x000fe20000000f00 */
[----:B------:R-:W-:Y:S01]  /*2ab0*/  @P4 FMUL.FTZ R86, R189, R168 ;  /* 0x000000a8bd564220 */ /* 0x000fe20000410000 */
[----:B------:R-:W-:Y:S01]  /*2ac0*/  FFMA.FTZ R189, R170, UR24, R166 ;  /* 0x00000018aabd7c23 */ /* 0x000fe200080100a6 */
[----:B------:R-:W-:Y:S01]  /*2ad0*/  MOV R187, RZ ;  /* 0x000000ff00bb7202 */ /* 0x000fe20000000f00 */
[----:B------:R-:W-:Y:S02]  /*2ae0*/  @P3 HADD2.F32 R170, -RZ, R87.H0_H0 ;  /* 0x20000057ffaa3230 */ /* 0x000fe40000004100 */
[----:B------:R-:W-:Y:S02]  /*2af0*/  HFMA2 R168, -RZ, RZ, 0, 0 ;  /* 0x00000000ffa87431 */ /* 0x000fe400000001ff */
[----:B------:R-:W-:Y:S01]  /*2b00*/  FADD.FTZ R189, R188, -R189 ;  /* 0x800000bdbcbd7221 */ /* 0x000fe20000010000 */
[----:B------:R-:W-:Y:S01]  /*2b10*/  @P3 HADD2.F32 R188, -RZ, R51.H0_H0 ;  /* 0x20000033ffbc3230 */ /* 0x000fe20000004100 */
[----:B------:R-:W-:Y:S01]  /*2b20*/  F2FP.F16.F32.PACK_AB R86, R86, R85 ;  /* 0x000000555656723e */ /* 0x000fe200000000ff */
[----:B------:R-:W-:-:S02]  /*2b30*/  @P1 HADD2.F32 R87, -RZ, R87.H1_H1 ;  /* 0x30000057ff571230 */ /* 0x000fc40000004100 */
[----:B------:R-:W-:Y:S01]  /*2b40*/  FMUL.FTZ R189, R189, UR19 ;  /* 0x00000013bdbd7c20 */ /* 0x000fe20008410000 */
[C---:B------:R-:W-:Y:S01]  /*2b50*/  @P3 FMUL.FTZ R168, R191.reuse, R170 ;  /* 0x000000aabfa83220 */ /* 0x040fe20000410000 */
[----:B------:R-:W-:Y:S01]  /*2b60*/  @P3 FMUL.FTZ R187, R191, R188 ;  /* 0x000000bcbfbb3220 */ /* 0x000fe20000410000 */
[----:B------:R-:W-:Y:S02]  /*2b70*/  HFMA2 R188, -RZ, RZ, 0, 0 ;  /* 0x00000000ffbc7431 */ /* 0x000fe400000001ff */
[----:B------:R-:W-:Y:S01]  /*2b80*/  FMUL.FTZ R189, R189, UR5 ;  /* 0x00000005bdbd7c20 */ /* 0x000fe20008410000 */
[----:B------:R-:W-:Y:S02]  /*2b90*/  MOV R170, RZ ;  /* 0x000000ff00aa7202 */ /* 0x000fe40000000f00 */
[----:B------:R-:W-:Y:S01]  /*2ba0*/  F2FP.F16.F32.PACK_AB R85, R190, R89 ;  /* 0x00000059be55723e */ /* 0x000fe200000000ff */
[----:B------:R-:W-:Y:S01]  /*2bb0*/  FMUL.FTZ R192, R189, UR4 ;  /* 0x00000004bdc07c20 */ /* 0x000fe20008410000 */
[----:B------:R-:W-:-:S03]  /*2bc0*/  @P1 HADD2.F32 R189, -RZ, R51.H1_H1 ;  /* 0x30000033ffbd1230 */ /* 0x000fc60000004100 */
[C---:B------:R-:W-:Y:S02]  /*2bd0*/  @P1 FMUL.FTZ R170, R192.reuse, R87 ;  /* 0x00000057c0aa1220 */ /* 0x040fe40000410000 */
[----:B------:R-:W-:-:S05]  /*2be0*/  @P1 FMUL.FTZ R188, R192, R189 ;  /* 0x000000bdc0bc1220 */ /* 0x000fca0000410000 */
[----:B------:R-:W-:Y:S01]  /*2bf0*/  F2FP.F16.F32.PACK_AB R87, R188, R187 ;  /* 0x000000bbbc57723e */ /* 0x000fe200000000ff */
[----:B------:R-:W-:Y:S06]  /*2c00*/  BRA `(.L_x_2493) ;  /* 0x0000000400a07947 */ /* 0x000fec0003800000 */
.L_x_2492:
[--C-:B------:R-:W-:Y:S01]  /*2c10*/  FFMA.FTZ R80, R165, UR24, R166.reuse ;  /* 0x00000018a5507c23 */ /* 0x100fe200080100a6 */
[----:B-----5:R-:W-:Y:S01]  /*2c20*/  LOP3.LUT P1, RZ, R114, 0xff, RZ, 0xc0, !PT ;  /* 0x000000ff72ff7812 */ /* 0x020fe2000782c0ff */
[----:B------:R-:W-:Y:S01]  /*2c30*/  FFMA.FTZ R81, R196, UR24, R166 ;  /* 0x00000018c4517c23 */ /* 0x000fe200080100a6 */
[----:B------:R-:W-:Y:S01]  /*2c40*/  UMOV UR4, UR7 ;  /* 0x0000000700047c82 */ /* 0x000fe20008000000 */
[----:B------:R-:W-:Y:S01]  /*2c50*/  FADD.FTZ R80, R197, -R80 ;  /* 0x80000050c5507221 */ /* 0x000fe20000010000 */
[----:B------:R-:W-:Y:S01]  /*2c60*/  LOP3.LUT P3, RZ, R114, 0xff00, RZ, 0xc0, !PT ;  /* 0x0000ff0072ff7812 */ /* 0x000fe2000786c0ff */
[----:B------:R-:W-:Y:S01]  /*2c70*/  FADD.FTZ R198, R198, -R81 ;  /* 0x80000051c6c67221 */ /* 0x000fe20000010000 */
[----:B------:R-:W-:Y:S01]  /*2c80*/  CS2R R90, SRZ ;  /* 0x00000000005a7805 */ /* 0x000fe2000001ff00 */
[----:B------:R-:W-:Y:S01]  /*2c90*/  FMUL.FTZ R83, R80, UR19 ;  /* 0x0000001350537c20 */ /* 0x000fe20008410000 */
[----:B------:R-:W-:Y:S02]  /*2ca0*/  HFMA2 R88, -RZ, RZ, 0, 0 ;  /* 0x00000000ff587431 */ /* 0x000fe400000001ff */
[--C-:B------:R-:W-:Y:S01]  /*2cb0*/  FFMA.FTZ R194, R194, UR24, R166.reuse ;  /* 0x00000018c2c27c23 */ /* 0x100fe200080100a6 */
[----:B------:R-:W-:Y:S01]  /*2cc0*/  FFMA.FTZ R193, R193, UR24, R166 ;  /* 0x00000018c1c17c23 */ /* 0x000fe200080100a6 */
[----:B------:R-:W-:Y:S01]  /*2cd0*/  FMUL.FTZ R80, R83, UR5 ;  /* 0x0000000553507c20 */ /* 0x000fe20008410000 */
[----:B------:R-:W-:Y:S01]  /*2ce0*/  LOP3.LUT P6, RZ, R114, 0xff000000, RZ, 0xc0, !PT ;  /* 0xff00000072ff7812 */ /* 0x000fe200078cc0ff */
[----:B------:R-:W-:-:S02]  /*2cf0*/  @P1 HADD2.F32 R81, -RZ, R84.H0_H0 ;  /* 0x20000054ff511230 */ /* 0x000fc40000004100 */
[----:B------:R-:W-:Y:S01]  /*2d00*/  FADD.FTZ R192, R192, -R193 ;  /* 0x800000c1c0c07221 */ /* 0x000fe20000010000 */
[----:B------:R-:W-:Y:S02]  /*2d10*/  @P1 HADD2.F32 R89, -RZ, R48.H0_H0 ;  /* 0x20000030ff591230 */ /* 0x000fe40000004100 */
[----:B------:R-:W-:Y:S01]  /*2d20*/  FMUL.FTZ R80, R80, UR4 ;  /* 0x0000000450507c20 */ /* 0x000fe20008410000 */
[----:B------:R-:W-:Y:S02]  /*2d30*/  @P3 HADD2.F32 R84, -RZ, R84.H1_H1 ;  /* 0x30000054ff543230 */ /* 0x000fe40000004100 */
[----:B------:R-:W-:Y:S01]  /*2d40*/  FMUL.FTZ R192, R192, UR19 ;  /* 0x00000013c0c07c20 */ /* 0x000fe20008410000 */
[----:B------:R-:W-:Y:S02]  /*2d50*/  @P3 HADD2.F32 R82, -RZ, R48.H1_H1 ;  /* 0x30000030ff523230 */ /* 0x000fe40000004100 */
[C---:B------:R-:W-:Y:S01]  /*2d60*/  @P1 FMUL.FTZ R90, R80.reuse, R81 ;  /* 0x00000051505a1220 */ /* 0x040fe20000410000 */
[----:B------:R-:W-:Y:S01]  /*2d70*/  @P1 FMUL.FTZ R88, R80, R89 ;  /* 0x0000005950581220 */ /* 0x000fe20000410000 */
[----:B------:R-:W-:Y:S01]  /*2d80*/  FMUL.FTZ R80, R198, UR19 ;  /* 0x00000013c6507c20 */ /* 0x000fe20008410000 */
[----:B------:R-:W-:Y:S01]  /*2d90*/  LOP3.LUT P1, RZ, R114, 0xff0000, RZ, 0xc0, !PT ;  /* 0x00ff000072ff7812 */ /* 0x000fe2000782c0ff */
[----:B------:R-:W-:Y:S01]  /*2da0*/  HFMA2 R165, -RZ, RZ, 0, 0 ;  /* 0x00000000ffa57431 */ /* 0x000fe200000001ff */
[----:B------:R-:W-:Y:S01]  /*2db0*/  MOV R89, RZ ;  /* 0x000000ff00597202 */ /* 0x000fe20000000f00 */
[----:B------:R-:W-:Y:S01]  /*2dc0*/  FMUL.FTZ R81, R80, UR5 ;  /* 0x0000000550517c20 */ /* 0x000fe20008410000 */
[----:B------:R-:W-:Y:S01]  /*2dd0*/  LOP3.LUT P5, RZ, R115, 0xff, RZ, 0xc0, !PT ;  /* 0x000000ff73ff7812 */ /* 0x000fe200078ac0ff */
[--C-:B------:R-:W-:Y:S01]  /*2de0*/  FFMA.FTZ R167, R167, UR24, R166.reuse ;  /* 0x00000018a7a77c23 */ /* 0x100fe200080100a6 */
[----:B------:R-:W-:Y:S01]  /*2df0*/  LOP3.LUT P4, RZ, R115, 0xff00, RZ, 0xc0, !PT ;  /* 0x0000ff0073ff7812 */ /* 0x000fe2000788c0ff */
[----:B------:R-:W-:Y:S01]  /*2e00*/  FMUL.FTZ R81, R81, UR4 ;  /* 0x0000000451517c20 */ /* 0x000fe20008410000 */
[----:B------:R-:W-:Y:S01]  /*2e10*/  FFMA.FTZ R168, R168, UR24, R166 ;  /* 0x00000018a8a87c23 */ /* 0x000fe200080100a6 */
[----:B------:R-:W-:Y:S01]  /*2e20*/  FADD.FTZ R167, R190, -R167 ;  /* 0x800000a7bea77221 */ /* 0x000fe20000010000 */
[----:B------:R-:W-:-:S02]  /*2e30*/  HFMA2 R190, -RZ, RZ, 0, 0 ;  /* 0x00000000ffbe7431 */ /* 0x000fc400000001ff */
[C---:B------:R-:W-:Y:S01]  /*2e40*/  @P3 FMUL.FTZ R91, R81.reuse, R84 ;  /* 0x00000054515b3220 */ /* 0x040fe20000410000 */
[----:B------:R-:W-:Y:S01]  /*2e50*/  MOV R84, RZ ;  /* 0x000000ff00547202 */ /* 0x000fe20000000f00 */
[----:B------:R-:W-:Y:S01]  /*2e60*/  @P3 FMUL.FTZ R84, R81, R82 ;  /* 0x0000005251543220 */ /* 0x000fe20000410000 */
[----:B------:R-:W-:Y:S01]  /*2e70*/  FADD.FTZ R81, R195, -R194 ;  /* 0x800000c2c3517221 */ /* 0x000fe20000010000 */
[----:B------:R-:W-:Y:S01]  /*2e80*/  @P1 HADD2.F32 R195, -RZ, R85.H0_H0 ;  /* 0x20000055ffc31230 */ /* 0x000fe20000004100 */
[----:B------:R-:W-:Y:S01]  /*2e90*/  LOP3.LUT P3, RZ, R115, 0xff0000, RZ, 0xc0, !PT ;  /* 0x00ff000073ff7812 */ /* 0x000fe2000786c0ff */
[----:B------:R-:W-:Y:S02]  /*2ea0*/  @P1 HADD2.F32 R197, -RZ, R49.H0_H0 ;  /* 0x20000031ffc51230 */ /* 0x000fe40000004100 */
[----:B------:R-:W-:Y:S01]  /*2eb0*/  FMUL.FTZ R81, R81, UR19 ;  /* 0x0000001351517c20 */ /* 0x000fe20008410000 */
[----:B------:R-:W-:Y:S02]  /*2ec0*/  @P6 HADD2.F32 R85, -RZ, R85.H1_H1 ;  /* 0x30000055ff556230 */ /* 0x000fe40000004100 */
[----:B------:R-:W-:Y:S01]  /*2ed0*/  FFMA.FTZ R194, R189, UR24, R166 ;  /* 0x00000018bdc27c23 */ /* 0x000fe200080100a6 */
[----:B------:R-:W-:-:S02]  /*2ee0*/  @P5 HADD2.F32 R196, -RZ, R50.H0_H0 ;  /* 0x20000032ffc45230 */ /* 0x000fc40000004100 */
[----:B------:R-:W-:Y:S01]  /*2ef0*/  FMUL.FTZ R82, R81, UR5 ;  /* 0x0000000551527c20 */ /* 0x000fe20008410000 */
[----:B------:R-:W-:Y:S01]  /*2f00*/  F2FP.F16.F32.PACK_AB R80, R80, R83 ;  /* 0x000000535050723e */ /* 0x000fe200000000ff */
[----:B------:R-:W-:Y:S01]  /*2f10*/  FADD.FTZ R189, R191, -R194 ;  /* 0x800000c2bfbd7221 */ /* 0x000fe20000010000 */
[--C-:B------:R-:W-:Y:S02]  /*2f20*/  @P5 HADD2.F32 R194, -RZ, R86.reuse.H0_H0 ;  /* 0x20000056ffc25230 */ /* 0x100fe40000004100 */
[----:B------:R-:W-:Y:S01]  /*2f30*/  FMUL.FTZ R82, R82, UR4 ;  /* 0x0000000452527c20 */ /* 0x000fe20008410000 */
[----:B------:R-:W-:Y:S01]  /*2f40*/  FADD.FTZ R191, R187, -R168 ;  /* 0x800000a8bbbf7221 */ /* 0x000fe20000010000 */
[----:B------:R-:W-:Y:S01]  /*2f50*/  FMUL.FTZ R189, R189, UR19 ;  /* 0x00000013bdbd7c20 */ /* 0x000fe20008410000 */
[----:B------:R-:W-:Y:S02]  /*2f60*/  @P4 HADD2.F32 R187, -RZ, R86.H1_H1 ;  /* 0x30000056ffbb4230 */ /* 0x000fe40000004100 */
[C---:B------:R-:W-:Y:S01]  /*2f70*/  @P1 FMUL.FTZ R165, R82.reuse, R195 ;  /* 0x000000c352a51220 */ /* 0x040fe20000410000 */
[----:B------:R-:W-:Y:S01]  /*2f80*/  @P1 FMUL.FTZ R89, R82, R197 ;  /* 0x000000c552591220 */ /* 0x000fe20000410000 */
[----:B------:R-:W-:Y:S01]  /*2f90*/  FMUL.FTZ R82, R192, UR5 ;  /* 0x00000005c0527c20 */ /* 0x000fe20008410000 */
[----:B------:R-:W-:Y:S01]  /*2fa0*/  ISETP.GE.U32.AND P1, PT, R114, RZ, PT ;  /* 0x000000ff7200720c */ /* 0x000fe20003f26070 */
[----:B------:R-:W-:Y:S01]  /*2fb0*/  FMUL.FTZ R191, R191, UR19 ;  /* 0x00000013bfbf7c20 */ /* 0x000fe20008410000 */
[----:B------:R-:W-:Y:S01]  /*2fc0*/  MOV R86, RZ ;  /* 0x000000ff00567202 */ /* 0x000fe20000000f00 */
[----:B------:R-:W-:Y:S01]  /*2fd0*/  FMUL.FTZ R82, R82, UR4 ;  /* 0x0000000452527c20 */ /* 0x000fe20008410000 */
[----:B------:R-:W-:-:S02]  /*2fe0*/  ISETP.GE.U32.AND.EX P1, PT, R115, 0x1000000, PT, P1 ;  /* 0x010000007300780c */ /* 0x000fc40003f26110 */
[----:B------:R-:W-:Y:S01]  /*2ff0*/  CS2R R114, SRZ ;  /* 0x0000000000727805 */ /* 0x000fe2000001ff00 */
[----:B------:R-:W-:Y:S02]  /*3000*/  @P3 HADD2.F32 R193, -RZ, R87.H0_H0 ;  /* 0x20000057ffc13230 */ /* 0x000fe40000004100 */
[----:B------:R-:W-:Y:S01]  /*3010*/  @P6 FMUL.FTZ R114, R82, R85 ;  /* 0x0000005552726220 */ /* 0x000fe20000410000 */
[----:B------:R-:W-:Y:S01]  /*3020*/  @P6 HADD2.F32 R85, -RZ, R49.H1_H1 ;  /* 0x30000031ff556230 */ /* 0x000fe20000004100 */
[----:B------:R-:W-:Y:S01]  /*3030*/  F2FP.F16.F32.PACK_AB R81, R192, R81 ;  /* 0x00000051c051723e */ /* 0x000fe200000000ff */
[----:B------:R-:W-:Y:S01]  /*3040*/  @P3 HADD2.F32 R195, -RZ, R51.H0_H0 ;  /* 0x20000033ffc33230 */ /* 0x000fe20000004100 */
[----:B------:R-:W-:Y:S02]  /*3050*/  F2FP.F16.F32.PACK_AB R84, R84, R88 ;  /* 0x000000585454723e */ /* 0x000fe400000000ff */
[----:B------:R-:W-:Y:S01]  /*3060*/  @P6 FMUL.FTZ R190, R82, R85 ;  /* 0x0000005552be6220 */ /* 0x000fe20000410000 */
[----:B------:R-:W-:-:S04]  /*3070*/  FMUL.FTZ R82, R167, UR19 ;  /* 0x00000013a7527c20 */ /* 0x000fc80008410000 */
[----:B------:R-:W-:Y:S01]  /*3080*/  FMUL.FTZ R85, R82, UR5 ;  /* 0x0000000552557c20 */ /* 0x000fe20008410000 */
[----:B------:R-:W-:-:S03]  /*3090*/  F2FP.F16.F32.PACK_AB R82, R189, R82 ;  /* 0x00000052bd52723e */ /* 0x000fc600000000ff */
[----:B------:R-:W-:Y:S01]  /*30a0*/  FMUL.FTZ R167, R85, UR4 ;  /* 0x0000000455a77c20 */ /* 0x000fe20008410000 */
[----:B------:R-:W-:-:S03]  /*30b0*/  MOV R85, RZ ;  /* 0x000000ff00557202 */ /* 0x000fc60000000f00 */
[C---:B------:R-:W-:Y:S01]  /*30c0*/  @P5 FMUL.FTZ R115, R167.reuse, R194 ;  /* 0x000000c2a7735220 */ /* 0x040fe20000410000 */
[----:B------:R-:W-:Y:S01]  /*30d0*/  @P5 FMUL.FTZ R85, R167, R196 ;  /* 0x000000c4a7555220 */ /* 0x000fe20000410000 */
[----:B------:R-:W-:Y:S01]  /*30e0*/  FMUL.FTZ R167, R189, UR5 ;  /* 0x00000005bda77c20 */ /* 0x000fe20008410000 */
[----:B------:R-:W-:-:S03]  /*30f0*/  @P1 HADD2.F32 R196, -RZ, R51.H1_H1 ;  /* 0x30000033ffc41230 */ /* 0x000fc60000004100 */
[----:B------:R-:W-:Y:S01]  /*3100*/  FMUL.FTZ R168, R167, UR4 ;  /* 0x00000004a7a87c20 */ /* 0x000fe20008410000 */
[----:B------:R-:W-:-:S03]  /*3110*/  HFMA2 R167, -RZ, RZ, 0, 0 ;  /* 0x00000000ffa77431 */ /* 0x000fc600000001ff */
[----:B------:R-:W-:Y:S01]  /*3120*/  @P4 FMUL.FTZ R167, R168, R187 ;  /* 0x000000bba8a74220 */ /* 0x000fe20000410000 */
[----:B------:R-:W-:-:S05]  /*3130*/  @P4 HADD2.F32 R187, -RZ, R50.H1_H1 ;  /* 0x30000032ffbb4230 */ /* 0x000fca0000004100 */
[----:B------:R-:W-:Y:S01]  /*3140*/  @P4 FMUL.FTZ R86, R168, R187 ;  /* 0x000000bba8564220 */ /* 0x000fe20000410000 */
[----:B------:R-:W-:Y:S01]  /*3150*/  FFMA.FTZ R187, R170, UR24, R166 ;  /* 0x00000018aabb7c23 */ /* 0x000fe200080100a6 */
[----:B------:R-:W-:-:S03]  /*3160*/  FMUL.FTZ R168, R191, UR5 ;  /* 0x00000005bfa87c20 */ /* 0x000fc60008410000 */
[----:B------:R-:W-:Y:S01]  /*3170*/  FADD.FTZ R188, R188, -R187 ;  /* 0x800000bbbcbc7221 */ /* 0x000fe20000010000 */
[----:B------:R-:W-:Y:S01]  /*3180*/  FMUL.FTZ R170, R168, UR4 ;  /* 0x00000004a8aa7c20 */ /* 0x000fe20008410000 */
[----:B------:R-:W-:Y:S01]  /*3190*/  HFMA2 R168, -RZ, RZ, 0, 0 ;  /* 0x00000000ffa87431 */ /* 0x000fe200000001ff */
[----:B------:R-:W-:Y:S01]  /*31a0*/  MOV R187, RZ ;  /* 0x000000ff00bb7202 */ /* 0x000fe20000000f00 */
[----:B------:R-:W-:Y:S01]  /*31b0*/  FMUL.FTZ R194, R188, UR19 ;  /* 0x00000013bcc27c20 */ /* 0x000fe20008410000 */
[C---:B------:R-:W-:Y:S01]  /*31c0*/  @P3 FMUL.FTZ R168, R170.reuse, R193 ;  /* 0x000000c1aaa83220 */ /* 0x040fe20000410000 */
[----:B------:R-:W-:Y:S01]  /*31d0*/  @P3 FMUL.FTZ R187, R170, R195 ;  /* 0x000000c3aabb3220 */ /* 0x000fe20000410000 */
[----:B------:R-:W-:Y:S02]  /*31e0*/  @P1 HADD2.F32 R188, -RZ, R87.H1_H1 ;  /* 0x30000057ffbc1230 */ /* 0x000fe40000004100 */
[----:B------:R-:W-:Y:S01]  /*31f0*/  FMUL.FTZ R170, R194, UR5 ;  /* 0x00000005c2aa7c20 */ /* 0x000fe20008410000 */
[----:B------:R-:W-:-:S02]  /*3200*/  F2FP.F16.F32.PACK_AB R86, R86, R85 ;  /* 0x000000555656723e */ /* 0x000fc400000000ff */
[----:B------:R-:W-:Y:S01]  /*3210*/  F2FP.F16.F32.PACK_AB R83, R194, R191 ;  /* 0x000000bfc253723e */ /* 0x000fe200000000ff */
[----:B------:R-:W-:Y:S01]  /*3220*/  FMUL.FTZ R87, R170, UR4 ;  /* 0x00000004aa577c20 */ /* 0x000fe20008410000 */
[----:B------:R-:W-:Y:S01]  /*3230*/  HFMA2 R170, -RZ, RZ, 0, 0 ;  /* 0x00000000ffaa7431 */ /* 0x000fe200000001ff */
[----:B------:R-:W-:Y:S02]  /*3240*/  F2FP.F16.F32.PACK_AB R85, R190, R89 ;  /* 0x00000059be55723e */ /* 0x000fe400000000ff */
[C---:B------:R-:W-:Y:S01]  /*3250*/  @P1 FMUL.FTZ R170, R87.reuse, R188 ;  /* 0x000000bc57aa1220 */ /* 0x040fe20000410000 */
[----:B------:R-:W-:Y:S01]  /*3260*/  MOV R188, RZ ;  /* 0x000000ff00bc7202 */ /* 0x000fe20000000f00 */
[----:B------:R-:W-:-:S05]  /*3270*/  @P1 FMUL.FTZ R188, R87, R196 ;  /* 0x000000c457bc1220 */ /* 0x000fca0000410000 */
[----:B------:R-:W-:-:S07]  /*3280*/  F2FP.F16.F32.PACK_AB R87, R188, R187 ;  /* 0x000000bbbc57723e */ /* 0x000fce00000000ff */
.L_x_2493:
[----:B------:R-:W0:Y:S01]  /*3290*/  @P0 LDC.64 R88, c[0x0][0x478] ;  /* 0x00011e00ff580b82 */ /* 0x000e220000000a00 */
[----:B------:R-:W-:-:S07]  /*32a0*/  IADD3 R187, PT, PT, R131, 0x100, RZ ;  /* 0x0000010083bb7810 */ /* 0x000fce0007ffe0ff */
        /* <DEDUP_REMOVED lines=10> */
[C---:B------:R-:W-:Y:S01]  /*3350*/  LOP3.LUT P1, RZ, R112.reuse, 0xff, RZ, 0xc0, !PT ;  /* 0x000000ff70ff7812 */ /* 0x040fe2000782c0ff */
[----:B------:R-:W-:Y:S01]  /*3360*/  FFMA.FTZ R163, R163, UR24, R166 ;  /* 0x00000018a3a37c23 */ /* 0x000fe200080100a6 */
[----:B------:R-:W-:Y:S01]  /*3370*/  LOP3.LUT P3, RZ, R112, 0xff00, RZ, 0xc0, !PT ;  /* 0x0000ff0070ff7812 */ /* 0x000fe2000786c0ff */
[----:B------:R-:W-:Y:S01]  /*3380*/  FADD.FTZ R80, R162, -R81 ;  /* 0x80000051a2507221 */ /* 0x000fe20000010000 */
[----:B------:R-:W-:Y:S02]  /*3390*/  HFMA2 R162, -RZ, RZ, 0, 0 ;  /* 0x00000000ffa27431 */ /* 0x000fe400000001ff */
[----:B------:R-:W-:Y:S01]  /*33a0*/  FADD.FTZ R83, R160, -R163 ;  /* 0x800000a3a0537221 */ /* 0x000fe20000010000 */
[----:B------:R-:W-:Y:S01]  /*33b0*/  MOV R88, RZ ;  /* 0x000000ff00587202 */ /* 0x000fe20000000f00 */
[----:B------:R-:W-:Y:S01]  /*33c0*/  FMUL.FTZ R80, R80, UR19 ;  /* 0x0000001350507c20 */ /* 0x000fe20008410000 */
[----:B------:R-:W-:-:S02]  /*33d0*/  HFMA2 R160, -RZ, RZ, 0, 0 ;  /* 0x00000000ffa07431 */ /* 0x000fc400000001ff */
[----:B------:R-:W-:Y:S01]  /*33e0*/  FMUL.FTZ R83, R83, UR19 ;  /* 0x0000001353537c20 */ /* 0x000fe20008410000 */
[----:B------:R-:W-:Y:S01]  /*33f0*/  LOP3.LUT P6, RZ, R112, 0xff000000, RZ, 0xc0, !PT ;  /* 0xff00000070ff7812 */ /* 0x000fe200078cc0ff */
[----:B------:R-:W-:Y:S01]  /*3400*/  FMUL.FTZ R81, R80, UR5 ;  /* 0x0000000550517c20 */ /* 0x000fe20008410000 */
[C---:B------:R-:W-:Y:S01]  /*3410*/  LOP3.LUT P5, RZ, R113.reuse, 0xff, RZ, 0xc0, !PT ;  /* 0x000000ff71ff7812 */ /* 0x040fe200078ac0ff */
[----:B------:R-:W-:Y:S01]  /*3420*/  @P1 HADD2.F32 R82, -RZ, R52.H0_H0 ;  /* 0x20000034ff521230 */ /* 0x000fe20000004100 */
[----:B------:R-:W-:Y:S01]  /*3430*/  LOP3.LUT P4, RZ, R113, 0xff00, RZ, 0xc0, !PT ;  /* 0x0000ff0071ff7812 */ /* 0x000fe2000788c0ff */
[----:B------:R-:W-:Y:S01]  /*3440*/  FMUL.FTZ R89, R81, UR4 ;  /* 0x0000000451597c20 */ /* 0x000fe20008410000 */
[--C-:B-----5:R-:W-:Y:S02]  /*3450*/  @P1 HADD2.F32 R81, -RZ, R84.reuse.H0_H0 ;  /* 0x20000054ff511230 */ /* 0x120fe40000004100 */
[----:B------:R-:W-:Y:S01]  /*3460*/  FFMA.FTZ R150, R150, UR24, R166 ;  /* 0x0000001896967c23 */ /* 0x000fe200080100a6 */
[----:B------:R-:W-:-:S02]  /*3470*/  @P3 HADD2.F32 R84, -RZ, R84.H1_H1 ;  /* 0x30000054ff543230 */ /* 0x000fc40000004100 */
[----:B------:R-:W-:Y:S01]  /*3480*/  @P1 FMUL.FTZ R88, R89, R82 ;  /* 0x0000005259581220 */ /* 0x000fe20000410000 */
[----:B------:R-:W-:Y:S01]  /*3490*/  F2FP.F16.F32.PACK_AB R80, R83, R80 ;  /* 0x000000505350723e */ /* 0x000fe200000000ff */
[----:B------:R-:W-:Y:S01]  /*34a0*/  @P1 FMUL.FTZ R162, R89, R81 ;  /* 0x0000005159a21220 */ /* 0x000fe20000410000 */
[----:B------:R-:W-:Y:S01]  /*34b0*/  FMUL.FTZ R81, R83, UR5 ;  /* 0x0000000553517c20 */ /* 0x000fe20008410000 */
[----:B------:R-:W-:Y:S02]  /*34c0*/  MOV R89, RZ ;  /* 0x000000ff00597202 */ /* 0x000fe40000000f00 */
[----:B------:R-:W-:Y:S01]  /*34d0*/  LOP3.LUT P1, RZ, R112, 0xff0000, RZ, 0xc0, !PT ;  /* 0x00ff000070ff7812 */ /* 0x000fe2000782c0ff */
[----:B------:R-:W-:Y:S01]  /*34e0*/  FMUL.FTZ R82, R81, UR4 ;  /* 0x0000000451527c20 */ /* 0x000fe20008410000 */
[----:B------:R-:W-:-:S03]  /*34f0*/  @P3 HADD2.F32 R81, -RZ, R52.H1_H1 ;  /* 0x30000034ff513230 */ /* 0x000fc60000004100 */
[C---:B------:R-:W-:Y:S01]  /*3500*/  @P3 FMUL.FTZ R160, R82.reuse, R84 ;  /* 0x0000005452a03220 */ /* 0x040fe20000410000 */
[----:B------:R-:W-:Y:S01]  /*3510*/  MOV R84, RZ ;  /* 0x000000ff00547202 */ /* 0x000fe20000000f00 */
[----:B------:R-:W-:Y:S01]  /*3520*/  @P3 FMUL.FTZ R89, R82, R81 ;  /* 0x0000005152593220 */ /* 0x000fe20000410000 */
[----:B------:R-:W-:Y:S01]  /*3530*/  FFMA.FTZ R82, R161, UR24, R166 ;  /* 0x00000018a1527c23 */ /* 0x000fe200080100a6 */
[----:B------:R-:W-:-:S03]  /*3540*/  LOP3.LUT P3, RZ, R113, 0xff0000, RZ, 0xc0, !PT ;  /* 0x00ff000071ff7812 */ /* 0x000fc6000786c0ff */
[----:B------:R-:W-:Y:S01]  /*3550*/  FADD.FTZ R81, R159, -R82 ;  /* 0x800000529f517221 */ /* 0x000fe20000010000 */
[----:B------:R-:W-:Y:S02]  /*3560*/  @P1 HADD2.F32 R161, -RZ, R53.H0_H0 ;  /* 0x20000035ffa11230 */ /* 0x000fe40000004100 */
[----:B------:R-:W-:Y:S02]  /*3570*/  HFMA2 R159, -RZ, RZ, 0, 0 ;  /* 0x00000000ff9f7431 */ /* 0x000fe400000001ff */
[----:B------:R-:W-:-:S04]  /*3580*/  FMUL.FTZ R81, R81, UR19 ;  /* 0x0000001351517c20 */ /* 0x000fc80008410000 */
[----:B------:R-:W-:-:S04]  /*3590*/  FMUL.FTZ R82, R81, UR5 ;  /* 0x0000000551527c20 */ /* 0x000fc80008410000 */
[----:B------:R-:W-:Y:S01]  /*35a0*/  FMUL.FTZ R163, R82, UR4 ;  /* 0x0000000452a37c20 */ /* 0x000fe20008410000 */
[--C-:B------:R-:W-:Y:S02]  /*35b0*/  @P1 HADD2.F32 R82, -RZ, R85.reuse.H0_H0 ;  /* 0x20000055ff521230 */ /* 0x100fe40000004100 */
[----:B------:R-:W-:Y:S02]  /*35c0*/  @P6 HADD2.F32 R85, -RZ, R85.H1_H1 ;  /* 0x30000055ff556230 */ /* 0x000fe40000004100 */
[C---:B------:R-:W-:Y:S01]  /*35d0*/  @P1 FMUL.FTZ R84, R163.reuse, R161 ;  /* 0x000000a1a3541220 */ /* 0x040fe20000410000 */
[--C-:B------:R-:W-:Y:S01]  /*35e0*/  FFMA.FTZ R161, R158, UR24, R166.reuse ;  /* 0x000000189ea17c23 */ /* 0x100fe200080100a6 */
[----:B------:R-:W-:Y:S01]  /*35f0*/  @P1 FMUL.FTZ R159, R163, R82 ;  /* 0x00000052a39f1220 */ /* 0x000fe20000410000 */
[----:B------:R-:W-:Y:S01]  /*3600*/  ISETP.GE.U32.AND P1, PT, R112, RZ, PT ;  /* 0x000000ff7000720c */ /* 0x000fe20003f26070 */
[----:B------:R-:W-:Y:S01]  /*3610*/  FFMA.FTZ R82, R157, UR24, R166 ;  /* 0x000000189d527c23 */ /* 0x000fe200080100a6 */
[----:B------:R-:W-:Y:S01]  /*3620*/  FADD.FTZ R161, R156, -R161 ;  /* 0x800000a19ca17221 */ /* 0x000fe20000010000 */
[----:B------:R-:W-:Y:S01]  /*3630*/  HFMA2 R156, -RZ, RZ, 0, 0 ;  /* 0x00000000ff9c7431 */ /* 0x000fe200000001ff */
[----:B------:R-:W-:Y:S01]  /*3640*/  ISETP.GE.U32.AND.EX P1, PT, R113, 0x1000000, PT, P1 ;  /* 0x010000007100780c */ /* 0x000fe20003f26110 */
[----:B------:R-:W-:Y:S01]  /*3650*/  FADD.FTZ R155, R155, -R82 ;  /* 0x800000529b9b7221 */ /* 0x000fe20000010000 */
[----:B------:R-:W-:-:S04]  /*3660*/  FMUL.FTZ R112, R161, UR19 ;  /* 0x00000013a1707c20 */ /* 0x000fc80008410000 */
[C---:B------:R-:W-:Y:S01]  /*3670*/  FMUL.FTZ R82, R112.reuse, UR5 ;  /* 0x0000000570527c20 */ /* 0x040fe20008410000 */
[----:B------:R-:W-:-:S03]  /*3680*/  F2FP.F16.F32.PACK_AB R81, R112, R81 ;  /* 0x000000517051723e */ /* 0x000fc600000000ff */
[----:B------:R-:W-:Y:S01]  /*3690*/  FMUL.FTZ R113, R82, UR4 ;  /* 0x0000000452717c20 */ /* 0x000fe20008410000 */
[----:B------:R-:W-:-:S03]  /*36a0*/  @P6 HADD2.F32 R82, -RZ, R53.H1_H1 ;  /* 0x30000035ff526230 */ /* 0x000fc60000004100 */
[C---:B------:R-:W-:Y:S01]  /*36b0*/  @P6 FMUL.FTZ R156, R113.reuse, R85 ;  /* 0x00000055719c6220 */ /* 0x040fe20000410000 */
[----:B------:R-:W-:Y:S01]  /*36c0*/  MOV R85, RZ ;  /* 0x000000ff00557202 */ /* 0x000fe20000000f00 */
[----:B------:R-:W-:Y:S01]  /*36d0*/  @P6 FMUL.FTZ R85, R113, R82 ;  /* 0x0000005271556220 */ /* 0x000fe20000410000 */
[--C-:B------:R-:W-:Y:S01]  /*36e0*/  FFMA.FTZ R113, R154, UR24, R166.reuse ;  /* 0x000000189a717c23 */ /* 0x100fe200080100a6 */
[----:B------:R-:W-:Y:S01]  /*36f0*/  FMUL.FTZ R82, R155, UR19 ;  /* 0x000000139b527c20 */ /* 0x000fe20008410000 */
[----:B------:R-:W-:Y:S02]  /*3700*/  HFMA2 R155, -RZ, RZ, 0, 0 ;  /* 0x00000000ff9b7431 */ /* 0x000fe400000001ff */
[----:B------:R-:W-:Y:S02]  /*3710*/  @P5 HADD2.F32 R154, -RZ, R54.H0_H0 ;  /* 0x20000036ff9a5230 */ /* 0x000fe40000004100 */
[----:B------:R-:W-:Y:S01]  /*3720*/  FADD.FTZ R157, R152, -R113 ;  /* 0x80000071989d7221 */ /* 0x000fe20000010000 */
[----:B------:R-:W-:Y:S01]  /*3730*/  FMUL.FTZ R113, R82, UR5 ;  /* 0x0000000552717c20 */ /* 0x000fe20008410000 */
[--C-:B------:R-:W-:Y:S01]  /*3740*/  @P5 HADD2.F32 R152, -RZ, R86.reuse.H0_H0 ;  /* 0x20000056ff985230 */ /* 0x100fe20000004100 */
[----:B------:R-:W-:Y:S01]  /*3750*/  F2FP.F16.F32.PACK_AB R85, R85, R84 ;  /* 0x000000545555723e */ /* 0x000fe200000000ff */
[----:B------:R-:W-:Y:S01]  /*3760*/  FMUL.FTZ R157, R157, UR19 ;  /* 0x000000139d9d7c20 */ /* 0x000fe20008410000 */
[----:B------:R-:W-:Y:S01]  /*3770*/  FMUL.FTZ R161, R113, UR4 ;  /* 0x0000000471a17c20 */ /* 0x000fe20008410000 */
[----:B------:R-:W-:Y:S01]  /*3780*/  MOV R113, RZ ;  /* 0x000000ff00717202 */ /* 0x000fe20000000f00 */
[----:B------:R-:W-:Y:S01]  /*3790*/  @P4 HADD2.F32 R86, -RZ, R86.H1_H1 ;  /* 0x30000056ff564230 */ /* 0x000fe20000004100 */
[----:B------:R-:W-:Y:S01]  /*37a0*/  F2FP.F16.F32.PACK_AB R84, R89, R88 ;  /* 0x000000585954723e */ /* 0x000fe200000000ff */
[----:B------:R-:W-:Y:S01]  /*37b0*/  @P5 FMUL.FTZ R155, R161, R152 ;  /* 0x00000098a19b5220 */ /* 0x000fe20000410000 */
[----:B------:R-:W-:Y:S01]  /*37c0*/  FFMA.FTZ R152, R153, UR24, R166 ;  /* 0x0000001899987c23 */ /* 0x000fe200080100a6 */
[----:B------:R-:W-:Y:S01]  /*37d0*/  @P5 FMUL.FTZ R113, R161, R154 ;  /* 0x0000009aa1715220 */ /* 0x000fe20000410000 */
[----:B------:R-:W-:-:S02]  /*37e0*/  F2FP.F16.F32.PACK_AB R82, R157, R82 ;  /* 0x000000529d52723e */ /* 0x000fc400000000ff */
[----:B------:R-:W-:Y:S01]  /*37f0*/  FADD.FTZ R153, R151, -R152 ;  /* 0x8000009897997221 */ /* 0x000fe20000010000 */
[----:B------:R-:W-:Y:S01]  /*3800*/  FMUL.FTZ R151, R157, UR5 ;  /* 0x000000059d977c20 */ /* 0x000fe20008410000 */
[----:B------:R-:W-:Y:S02]  /*3810*/  HFMA2 R152, -RZ, RZ, 0, 0 ;  /* 0x00000000ff987431 */ /* 0x000fe400000001ff */
[----:B------:R-:W-:Y:S01]  /*3820*/  FMUL.FTZ R158, R153, UR19 ;  /* 0x00000013999e7c20 */ /* 0x000fe20008410000 */
[----:B------:R-:W-:Y:S01]  /*3830*/  FMUL.FTZ R154, R151, UR4 ;  /* 0x00000004979a7c20 */ /* 0x000fe20008410000 */
[----:B------:R-:W-:Y:S02]  /*3840*/  @P4 HADD2.F32 R151, -RZ, R54.H1_H1 ;  /* 0x30000036ff974230 */ /* 0x000fe40000004100 */
[----:B------:R-:W-:Y:S02]  /*3850*/  @P3 HADD2.F32 R153, -RZ, R55.H0_H0 ;  /* 0x20000037ff993230 */ /* 0x000fe40000004100 */
[C---:B------:R-:W-:Y:S01]  /*3860*/  @P4 FMUL.FTZ R152, R154.reuse, R86 ;  /* 0x000000569a984220 */ /* 0x040fe20000410000 */
[----:B------:R-:W-:Y:S01]  /*3870*/  MOV R86, RZ ;  /* 0x000000ff00567202 */ /* 0x000fe20000000f00 */
[----:B------:R-:W-:Y:S01]  /*3880*/  @P4 FMUL.FTZ R86, R154, R151 ;  /* 0x000000979a564220 */ /* 0x000fe20000410000 */
[----:B------:R-:W-:Y:S01]  /*3890*/  FADD.FTZ R154, R149, -R150 ;  /* 0x80000096959a7221 */ /* 0x000fe20000010000 */
[----:B------:R-:W-:Y:S01]  /*38a0*/  FMUL.FTZ R149, R158, UR5 ;  /* 0x000000059e957c20 */ /* 0x000fe20008410000 */
[----:B------:R-:W-:Y:S01]  /*38b0*/  @P3 HADD2.F32 R151, -RZ, R87.H0_H0 ;  /* 0x20000057ff973230 */ /* 0x000fe20000004100 */
[----:B------:R-:W-:Y:S01]  /*38c0*/  MOV R150, RZ ;  /* 0x000000ff00967202 */ /* 0x000fe20000000f00 */
[----:B------:R-:W-:Y:S01]  /*38d0*/  FMUL.FTZ R161, R154, UR19 ;  /* 0x000000139aa17c20 */ /* 0x000fe20008410000 */
[----:B------:R-:W-:Y:S01]  /*38e0*/  FMUL.FTZ R164, R149, UR4 ;  /* 0x0000000495a47c20 */ /* 0x000fe20008410000 */
[----:B------:R-:W-:-:S02]  /*38f0*/  HFMA2 R149, -RZ, RZ, 0, 0 ;  /* 0x00000000ff957431 */ /* 0x000fc400000001ff */
[----:B------:R-:W-:Y:S01]  /*3900*/  @P1 HADD2.F32 R87, -RZ, R87.H1_H1 ;  /* 0x30000057ff571230 */ /* 0x000fe20000004100 */
[----:B------:R-:W-:Y:S01]  /*3910*/  F2FP.F16.F32.PACK_AB R86, R86, R113 ;  /* 0x000000715656723e */ /* 0x000fe200000000ff */
[C---:B------:R-:W-:Y:S01]  /*3920*/  @P3 FMUL.FTZ R149, R164.reuse, R151 ;  /* 0x00000097a4953220 */ /* 0x040fe20000410000 */
[C---:B------:R-:W-:Y:S01]  /*3930*/  FMUL.FTZ R151, R161.reuse, UR5 ;  /* 0x00000005a1977c20 */ /* 0x040fe20008410000 */
[----:B------:R-:W-:Y:S01]  /*3940*/  @P3 FMUL.FTZ R150, R164, R153 ;  /* 0x00000099a4963220 */ /* 0x000fe20000410000 */
[----:B------:R-:W-:Y:S01]  /*3950*/  HFMA2 R153, -RZ, RZ, 0, 0 ;  /* 0x00000000ff997431 */ /* 0x000fe200000001ff */
[----:B------:R-:W-:Y:S01]  /*3960*/  F2FP.F16.F32.PACK_AB R83, R161, R158 ;  /* 0x0000009ea153723e */ /* 0x000fe200000000ff */
[----:B------:R-:W-:Y:S01]  /*3970*/  FMUL.FTZ R154, R151, UR4 ;  /* 0x00000004979a7c20 */ /* 0x000fe20008410000 */
[----:B------:R-:W-:-:S03]  /*3980*/  @P1 HADD2.F32 R151, -RZ, R55.H1_H1 ;  /* 0x30000037ff971230 */ /* 0x000fc60000004100 */
[C---:B------:R-:W-:Y:S01]  /*3990*/  @P1 FMUL.FTZ R153, R154.reuse, R87 ;  /* 0x000000579a991220 */ /* 0x040fe20000410000 */
[----:B------:R-:W-:Y:S01]  /*39a0*/  MOV R87, RZ ;  /* 0x000000ff00577202 */ /* 0x000fe20000000f00 */
[----:B------:R-:W-:-:S05]  /*39b0*/  @P1 FMUL.FTZ R87, R154, R151 ;  /* 0x000000979a571220 */ /* 0x000fca0000410000 */
[----:B------:R-:W-:Y:S01]  /*39c0*/  F2FP.F16.F32.PACK_AB R87, R87, R150 ;  /* 0x000000965757723e */ /* 0x000fe200000000ff */
[----:B------:R-:W-:Y:S06]  /*39d0*/  BRA `(.L_x_2495) ;  /* 0x0000000400947947 */ /* 0x000fec0003800000 */
.L_x_2494:
[--C-:B------:R-:W-:Y:S01]  /*39e0*/  FFMA.FTZ R89, R164, UR24, R166.reuse ;  /* 0x00000018a4597c23 */ /* 0x100fe200080100a6 */
[C---:B------:R-:W-:Y:S01]  /*39f0*/  LOP3.LUT P1, RZ, R112.reuse, 0xff, RZ, 0xc0, !PT ;  /* 0x000000ff70ff7812 */ /* 0x040fe2000782c0ff */
[--C-:B------:R-:W-:Y:S01]  /*3a00*/  FFMA.FTZ R163, R163, UR24, R166.reuse ;  /* 0x00000018a3a37c23 */ /* 0x100fe200080100a6 */
[----:B------:R-:W-:Y:S01]  /*3a10*/  LOP3.LUT P3, RZ, R112, 0xff00, RZ, 0xc0, !PT ;  /* 0x0000ff0070ff7812 */ /* 0x000fe2000786c0ff */
[----:B------:R-:W-:Y:S01]  /*3a20*/  FADD.FTZ R89, R162, -R89 ;  /* 0x80000059a2597221 */ /* 0x000fe20000010000 */
[----:B------:R-:W-:Y:S02]  /*3a30*/  HFMA2 R162, -RZ, RZ, 0, 0 ;  /* 0x00000000ffa27431 */ /* 0x000fe400000001ff */
[----:B------:R-:W-:Y:S01]  /*3a40*/  FADD.FTZ R163, R160, -R163 ;  /* 0x800000a3a0a37221 */ /* 0x000fe20000010000 */
[----:B------:R-:W-:Y:S01]  /*3a50*/  LOP3.LUT P6, RZ, R112, 0xff000000, RZ, 0xc0, !PT ;  /* 0xff00000070ff7812 */ /* 0x000fe200078cc0ff */
[----:B------:R-:W-:Y:S01]  /*3a60*/  FMUL.FTZ R88, R89, UR19 ;  /* 0x0000001359587c20 */ /* 0x000fe20008410000 */
[C---:B------:R-:W-:Y:S01]  /*3a70*/  LOP3.LUT P5, RZ, R113.reuse, 0xff, RZ, 0xc0, !PT ;  /* 0x000000ff71ff7812 */ /* 0x040fe200078ac0ff */
[----:B------:R-:W-:Y:S01]  /*3a80*/  FFMA.FTZ R150, R150, UR24, R166 ;  /* 0x0000001896967c23 */ /* 0x000fe200080100a6 */
[----:B------:R-:W-:Y:S01]  /*3a90*/  LOP3.LUT P4, RZ, R113, 0xff00, RZ, 0xc0, !PT ;  /* 0x0000ff0071ff7812 */ /* 0x000fe2000788c0ff */
[----:B------:R-:W-:Y:S01]  /*3aa0*/  FMUL.FTZ R88, R88, UR5 ;  /* 0x0000000558587c20 */ /* 0x000fe20008410000 */
[----:B-----5:R-:W-:-:S02]  /*3ab0*/  @P1 HADD2.F32 R160, -RZ, R84.H0_H0 ;  /* 0x20000054ffa01230 */ /* 0x020fc40000004100 */
[----:B------:R-:W-:Y:S02]  /*3ac0*/  @P1 HADD2.F32 R164, -RZ, R52.H0_H0 ;  /* 0x20000034ffa41230 */ /* 0x000fe40000004100 */
[----:B------:R-:W-:Y:S01]  /*3ad0*/  FMUL.FTZ R89, R88, UR4 ;  /* 0x0000000458597c20 */ /* 0x000fe20008410000 */
[----:B------:R-:W-:-:S03]  /*3ae0*/  MOV R88, RZ ;  /* 0x000000ff00587202 */ /* 0x000fc60000000f00 */
[-C--:B------:R-:W-:Y:S01]  /*3af0*/  @P1 FMUL.FTZ R162, R160, R89.reuse ;  /* 0x00000059a0a21220 */ /* 0x080fe20000410000 */
[----:B------:R-:W-:Y:S01]  /*3b00*/  @P1 FMUL.FTZ R88, R164, R89 ;  /* 0x00000059a4581220 */ /* 0x000fe20000410000 */
[----:B------:R-:W-:Y:S01]  /*3b10*/  FMUL.FTZ R89, R163, UR19 ;  /* 0x00000013a3597c20 */ /* 0x000fe20008410000 */
[----:B------:R-:W-:Y:S02]  /*3b20*/  @P3 HADD2.F32 R163, -RZ, R84.H1_H1 ;  /* 0x30000054ffa33230 */ /* 0x000fe40000004100 */
[----:B------:R-:W-:Y:S01]  /*3b30*/  HFMA2 R160, -RZ, RZ, 0, 0 ;  /* 0x00000000ffa07431 */ /* 0x000fe200000001ff */
[----:B------:R-:W-:Y:S01]  /*3b40*/  LOP3.LUT P1, RZ, R112, 0xff0000, RZ, 0xc0, !PT ;  /* 0x00ff000070ff7812 */ /* 0x000fe2000782c0ff */
[----:B------:R-:W-:-:S04]  /*3b50*/  FMUL.FTZ R89, R89, UR5 ;  /* 0x0000000559597c20 */ /* 0x000fc80008410000 */
[----:B------:R-:W-:Y:S01]  /*3b60*/  FMUL.FTZ R84, R89, UR4 ;  /* 0x0000000459547c20 */ /* 0x000fe20008410000 */
[----:B------:R-:W-:-:S03]  /*3b70*/  MOV R89, RZ ;  /* 0x000000ff00597202 */ /* 0x000fc60000000f00 */
[----:B------:R-:W-:Y:S01]  /*3b80*/  @P3 FMUL.FTZ R160, R163, R84 ;  /* 0x00000054a3a03220 */ /* 0x000fe20000410000 */
[----:B------:R-:W-:-:S03]  /*3b90*/  @P3 HADD2.F32 R163, -RZ, R52.H1_H1 ;  /* 0x30000034ffa33230 */ /* 0x000fc60000004100 */
[----:B------:R-:W-:Y:S02]  /*3ba0*/  @P1 HADD2.F32 R164, -RZ, R85.H0_H0 ;  /* 0x20000055ffa41230 */ /* 0x000fe40000004100 */
[----:B------:R-:W-:Y:S01]  /*3bb0*/  @P3 FMUL.FTZ R89, R163, R84 ;  /* 0x00000054a3593220 */ /* 0x000fe20000410000 */
[----:B------:R-:W-:Y:S01]  /*3bc0*/  FFMA.FTZ R84, R161, UR24, R166 ;  /* 0x00000018a1547c23 */ /* 0x000fe200080100a6 */
[----:B------:R-:W-:Y:S01]  /*3bd0*/  @P1 HADD2.F32 R190, -RZ, R53.H0_H0 ;  /* 0x20000035ffbe1230 */ /* 0x000fe20000004100 */
[----:B------:R-:W-:Y:S01]  /*3be0*/  LOP3.LUT P3, RZ, R113, 0xff0000, RZ, 0xc0, !PT ;  /* 0x00ff000071ff7812 */ /* 0x000fe2000786c0ff */
[----:B------:R-:W-:Y:S02]  /*3bf0*/  @P6 HADD2.F32 R85, -RZ, R85.H1_H1 ;  /* 0x30000055ff556230 */ /* 0x000fe40000004100 */
[----:B------:R-:W-:Y:S01]  /*3c00*/  FADD.FTZ R84, R159, -R84 ;  /* 0x800000549f547221 */ /* 0x000fe20000010000 */
[----:B------:R-:W-:-:S03]  /*3c10*/  HFMA2 R159, -RZ, RZ, 0, 0 ;  /* 0x00000000ff9f7431 */ /* 0x000fc600000001ff */
[----:B------:R-:W-:-:S04]  /*3c20*/  FMUL.FTZ R84, R84, UR19 ;  /* 0x0000001354547c20 */ /* 0x000fc80008410000 */
[----:B------:R-:W-:-:S04]  /*3c30*/  FMUL.FTZ R84, R84, UR5 ;  /* 0x0000000554547c20 */ /* 0x000fc80008410000 */
[----:B------:R-:W-:Y:S01]  /*3c40*/  FMUL.FTZ R161, R84, UR4 ;  /* 0x0000000454a17c20 */ /* 0x000fe20008410000 */
[----:B------:R-:W-:-:S03]  /*3c50*/  MOV R84, RZ ;  /* 0x000000ff00547202 */ /* 0x000fc60000000f00 */
[-C--:B------:R-:W-:Y:S01]  /*3c60*/  @P1 FMUL.FTZ R159, R164, R161.reuse ;  /* 0x000000a1a49f1220 */ /* 0x080fe20000410000 */
[----:B------:R-:W-:Y:S01]  /*3c70*/  @P1 FMUL.FTZ R84, R190, R161 ;  /* 0x000000a1be541220 */ /* 0x000fe20000410000 */
[----:B------:R-:W-:Y:S01]  /*3c80*/  FFMA.FTZ R161, R158, UR24, R166 ;  /* 0x000000189ea17c23 */ /* 0x000fe200080100a6 */
[----:B------:R-:W-:-:S03]  /*3c90*/  ISETP.GE.U32.AND P1, PT, R112, RZ, PT ;  /* 0x000000ff7000720c */ /* 0x000fc60003f26070 */
[----:B------:R-:W-:Y:S01]  /*3ca0*/  FADD.FTZ R161, R156, -R161 ;  /* 0x800000a19ca17221 */ /* 0x000fe20000010000 */
[----:B------:R-:W-:Y:S01]  /*3cb0*/  FFMA.FTZ R156, R157, UR24, R166 ;  /* 0x000000189d9c7c23 */ /* 0x000fe200080100a6 */
[----:B------:R-:W-:Y:S01]  /*3cc0*/  ISETP.GE.U32.AND.EX P1, PT, R113, 0x1000000, PT, P1 ;  /* 0x010000007100780c */ /* 0x000fe20003f26110 */
[----:B------:R-:W-:Y:S02]  /*3cd0*/  @P6 HADD2.F32 R113, -RZ, R53.H1_H1 ;  /* 0x30000035ff716230 */ /* 0x000fe40000004100 */
[----:B------:R-:W-:Y:S01]  /*3ce0*/  FMUL.FTZ R112, R161, UR19 ;  /* 0x00000013a1707c20 */ /* 0x000fe20008410000 */
[----:B------:R-:W-:Y:S01]  /*3cf0*/  FADD.FTZ R155, R155, -R156 ;  /* 0x8000009c9b9b7221 */ /* 0x000fe20000010000 */
[----:B------:R-:W-:Y:S02]  /*3d00*/  HFMA2 R156, -RZ, RZ, 0, 0 ;  /* 0x00000000ff9c7431 */ /* 0x000fe400000001ff */
[----:B------:R-:W-:-:S04]  /*3d10*/  FMUL.FTZ R112, R112, UR5 ;  /* 0x0000000570707c20 */ /* 0x000fc80008410000 */
[----:B------:R-:W-:-:S04]  /*3d20*/  FMUL.FTZ R112, R112, UR4 ;  /* 0x0000000470707c20 */ /* 0x000fc80008410000 */
[-C--:B------:R-:W-:Y:S01]  /*3d30*/  @P6 FMUL.FTZ R156, R85, R112.reuse ;  /* 0x00000070559c6220 */ /* 0x080fe20000410000 */
[----:B------:R-:W-:Y:S01]  /*3d40*/  MOV R85, RZ ;  /* 0x000000ff00557202 */ /* 0x000fe20000000f00 */
[----:B------:R-:W-:Y:S01]  /*3d50*/  @P6 FMUL.FTZ R85, R113, R112 ;  /* 0x0000007071556220 */ /* 0x000fe20000410000 */
[----:B------:R-:W-:Y:S01]  /*3d60*/  FMUL.FTZ R112, R155, UR19 ;  /* 0x000000139b707c20 */ /* 0x000fe20008410000 */
[----:B------:R-:W-:Y:S01]  /*3d70*/  FFMA.FTZ R113, R154, UR24, R166 ;  /* 0x000000189a717c23 */ /* 0x000fe200080100a6 */
[----:B------:R-:W-:Y:S02]  /*3d80*/  @P5 HADD2.F32 R154, -RZ, R54.H0_H0 ;  /* 0x20000036ff9a5230 */ /* 0x000fe40000004100 */
[----:B------:R-:W-:Y:S02]  /*3d90*/  HFMA2 R155, -RZ, RZ, 0, 0 ;  /* 0x00000000ff9b7431 */ /* 0x000fe400000001ff */
[----:B------:R-:W-:Y:S01]  /*3da0*/  FMUL.FTZ R112, R112, UR5 ;  /* 0x0000000570707c20 */ /* 0x000fe20008410000 */
[----:B------:R-:W-:Y:S01]  /*3db0*/  FADD.FTZ R157, R152, -R113 ;  /* 0x80000071989d7221 */ /* 0x000fe20000010000 */
[----:B------:R-:W-:Y:S01]  /*3dc0*/  @P5 HADD2.F32 R152, -RZ, R86.H0_H0 ;  /* 0x20000056ff985230 */ /* 0x000fe20000004100 */
[----:B------:R-:W-:Y:S01]  /*3dd0*/  F2FP.F16.F32.PACK_AB R85, R85, R84 ;  /* 0x000000545555723e */ /* 0x000fe200000000ff */
[----:B------:R-:W-:Y:S01]  /*3de0*/  FMUL.FTZ R113, R112, UR4 ;  /* 0x0000000470717c20 */ /* 0x000fe20008410000 */
[----:B------:R-:W-:-:S02]  /*3df0*/  MOV R112, RZ ;  /* 0x000000ff00707202 */ /* 0x000fc40000000f00 */
[----:B------:R-:W-:Y:S01]  /*3e00*/  F2FP.F16.F32.PACK_AB R84, R89, R88 ;  /* 0x000000585954723e */ /* 0x000fe200000000ff */
[-C--:B------:R-:W-:Y:S01]  /*3e10*/  @P5 FMUL.FTZ R155, R152, R113.reuse ;  /* 0x00000071989b5220 */ /* 0x080fe20000410000 */
[----:B------:R-:W-:Y:S01]  /*3e20*/  @P5 FMUL.FTZ R112, R154, R113 ;  /* 0x000000719a705220 */ /* 0x000fe20000410000 */
[----:B------:R-:W-:Y:S01]  /*3e30*/  FMUL.FTZ R113, R157, UR19 ;  /* 0x000000139d717c20 */ /* 0x000fe20008410000 */
[----:B------:R-:W-:Y:S01]  /*3e40*/  FFMA.FTZ R154, R153, UR24, R166 ;  /* 0x00000018999a7c23 */ /* 0x000fe200080100a6 */
[----:B------:R-:W-:Y:S02]  /*3e50*/  @P4 HADD2.F32 R153, -RZ, R86.H1_H1 ;  /* 0x30000056ff994230 */ /* 0x000fe40000004100 */
[----:B------:R-:W-:Y:S02]  /*3e60*/  HFMA2 R152, -RZ, RZ, 0, 0 ;  /* 0x00000000ff987431 */ /* 0x000fe400000001ff */
[----:B------:R-:W-:Y:S01]  /*3e70*/  FMUL.FTZ R113, R113, UR5 ;  /* 0x0000000571717c20 */ /* 0x000fe20008410000 */
[----:B------:R-:W-:Y:S01]  /*3e80*/  FADD.FTZ R154, R151, -R154 ;  /* 0x8000009a979a7221 */ /* 0x000fe20000010000 */
[----:B------:R-:W-:-:S02]  /*3e90*/  @P4 HADD2.F32 R151, -RZ, R54.H1_H1 ;  /* 0x30000036ff974230 */ /* 0x000fc40000004100 */
[----:B------:R-:W-:Y:S01]  /*3ea0*/  FMUL.FTZ R86, R113, UR4 ;  /* 0x0000000471567c20 */ /* 0x000fe20008410000 */
[----:B------:R-:W-:Y:S01]  /*3eb0*/  MOV R113, RZ ;  /* 0x000000ff00717202 */ /* 0x000fe20000000f00 */
[----:B------:R-:W-:Y:S02]  /*3ec0*/  @P1 HADD2.F32 R157, -RZ, R55.H1_H1 ;  /* 0x30000037ff9d1230 */ /* 0x000fe40000004100 */
[-C--:B------:R-:W-:Y:S01]  /*3ed0*/  @P4 FMUL.FTZ R152, R153, R86.reuse ;  /* 0x0000005699984220 */ /* 0x080fe20000410000 */
[----:B------:R-:W-:Y:S01]  /*3ee0*/  @P4 FMUL.FTZ R113, R151, R86 ;  /* 0x0000005697714220 */ /* 0x000fe20000410000 */
[----:B------:R-:W-:Y:S01]  /*3ef0*/  FMUL.FTZ R86, R154, UR19 ;  /* 0x000000139a567c20 */ /* 0x000fe20008410000 */
[----:B------:R-:W-:Y:S02]  /*3f00*/  @P3 HADD2.F32 R151, -RZ, R87.H0_H0 ;  /* 0x20000057ff973230 */ /* 0x000fe40000004100 */
[----:B------:R-:W-:Y:S01]  /*3f10*/  FADD.FTZ R154, R149, -R150 ;  /* 0x80000096959a7221 */ /* 0x000fe20000010000 */
[----:B------:R-:W-:-:S02]  /*3f20*/  @P3 HADD2.F32 R153, -RZ, R55.H0_H0 ;  /* 0x20000037ff993230 */ /* 0x000fc40000004100 */
[----:B------:R-:W-:Y:S01]  /*3f30*/  FMUL.FTZ R86, R86, UR5 ;  /* 0x0000000556567c20 */ /* 0x000fe20008410000 */
[----:B------:R-:W-:Y:S01]  /*3f40*/  HFMA2 R149, -RZ, RZ, 0, 0 ;  /* 0x00000000ff957431 */ /* 0x000fe200000001ff */
[----:B------:R-:W-:Y:S02]  /*3f50*/  MOV R150, RZ ;  /* 0x000000ff00967202 */ /* 0x000fe40000000f00 */
[----:B------:R-:W-:-:S04]  /*3f60*/  FMUL.FTZ R86, R86, UR4 ;  /* 0x0000000456567c20 */ /* 0x000fc80008410000 */
[-C--:B------:R-:W-:Y:S01]  /*3f70*/  @P3 FMUL.FTZ R149, R151, R86.reuse ;  /* 0x0000005697953220 */ /* 0x080fe20000410000 */
[----:B------:R-:W-:Y:S01]  /*3f80*/  @P3 FMUL.FTZ R150, R153, R86 ;  /* 0x0000005699963220 */ /* 0x000fe20000410000 */
[----:B------:R-:W-:Y:S01]  /*3f90*/  FMUL.FTZ R86, R154, UR19 ;  /* 0x000000139a567c20 */ /* 0x000fe20008410000 */
[----:B------:R-:W-:Y:S02]  /*3fa0*/  @P1 HADD2.F32 R151, -RZ, R87.H1_H1 ;  /* 0x30000057ff971230 */ /* 0x000fe40000004100 */
[----:B------:R-:W-:Y:S01]  /*3fb0*/  HFMA2 R87, -RZ, RZ, 0, 0 ;  /* 0x00000000ff577431 */ /* 0x000fe200000001ff */
[----:B------:R-:W-:Y:S01]  /*3fc0*/  MOV R153, RZ ;  /* 0x000000ff00997202 */ /* 0x000fe20000000f00 */
[----:B------:R-:W-:-:S04]  /*3fd0*/  FMUL.FTZ R86, R86, UR5 ;  /* 0x0000000556567c20 */ /* 0x000fc80008410000 */
[----:B------:R-:W-:-:S04]  /*3fe0*/  FMUL.FTZ R86, R86, UR4 ;  /* 0x0000000456567c20 */ /* 0x000fc80008410000 */
[-C--:B------:R-:W-:Y:S01]  /*3ff0*/  @P1 FMUL.FTZ R87, R157, R86.reuse ;  /* 0x000000569d571220 */ /* 0x080fe20000410000 */
[----:B------:R-:W-:Y:S01]  /*4000*/  @P1 FMUL.FTZ R153, R151, R86 ;  /* 0x0000005697991220 */ /* 0x000fe20000410000 */
[----:B------:R-:W-:-:S03]  /*4010*/  F2FP.F16.F32.PACK_AB R86, R113, R112 ;  /* 0x000000707156723e */ /* 0x000fc600000000ff */
[----:B------:R-:W-:-:S07]  /*4020*/  F2FP.F16.F32.PACK_AB R87, R87, R150 ;  /* 0x000000965757723e */ /* 0x000fce00000000ff */
.L_x_2495:
[----:B------:R-:W0:Y:S01]  /*4030*/  @P0 LDC.64 R88, c[0x0][0x478] ;  /* 0x00011e00ff580b82 */ /* 0x000e220000000a00 */
[----:B------:R-:W-:Y:S01]  /*4040*/  IADD3 R131, PT, PT, R131, 0x200, RZ ;  /* 0x0000020083837810 */ /* 0x000fe20007ffe0ff */
        /* <DEDUP_REMOVED lines=8> */
[----:B------:R-:W-:Y:S01]  /*40d0*/  LOP3.LUT P1, RZ, R108, 0xff, RZ, 0xc0, !PT ;  /* 0x000000ff6cff7812 */ /* 0x000fe2000782c0ff */
[--C-:B------:R-:W-:Y:S01]  /*40e0*/  FFMA.FTZ R135, R135, UR24, R166.reuse ;  /* 0x0000001887877c23 */ /* 0x100fe200080100a6 */
[--C-:B------:R-:W-:Y:S01]  /*40f0*/  FFMA.FTZ R137, R137, UR24, R166.reuse ;  /* 0x0000001889897c23 */ /* 0x100fe200080100a6 */
[----:B------:R-:W-:Y:S01]  /*4100*/  FADD.FTZ R80, R134, -R133 ;  /* 0x8000008586507221 */ /* 0x000fe20000010000 */
[C---:B------:R-:W-:Y:S01]  /*4110*/  LOP3.LUT P4, RZ, R108.reuse, 0xff0000, RZ, 0xc0, !PT ;  /* 0x00ff00006cff7812 */ /* 0x040fe2000788c0ff */
[----:B------:R-:W-:Y:S01]  /*4120*/  HFMA2 R134, -RZ, RZ, 0, 0 ;  /* 0x00000000ff867431 */ /* 0x000fe200000001ff */
[----:B------:R-:W-:Y:S01]  /*4130*/  LOP3.LUT P3, RZ, R108, 0xff00, RZ, 0xc0, !PT ;  /* 0x0000ff006cff7812 */ /* 0x000fe2000786c0ff */
[----:B------:R-:W-:Y:S01]  /*4140*/  FMUL.FTZ R80, R80, UR19 ;  /* 0x0000001350507c20 */ /* 0x000fe20008410000 */
[----:B------:R-:W-:Y:S01]  /*4150*/  MOV R88, RZ ;  /* 0x000000ff00587202 */ /* 0x000fe20000000f00 */
[----:B------:R-:W-:Y:S01]  /*4160*/  FADD.FTZ R137, R138, -R137 ;  /* 0x800000898a897221 */ /* 0x000fe20000010000 */
[----:B------:R-:W-:Y:S01]  /*4170*/  MOV R112, RZ ;  /* 0x000000ff00707202 */ /* 0x000fe20000000f00 */
[----:B------:R-:W-:Y:S01]  /*4180*/  FMUL.FTZ R81, R80, UR5 ;  /* 0x0000000550517c20 */ /* 0x000fe20008410000 */
[----:B------:R-:W-:Y:S01]  /*4190*/  FFMA.FTZ R139, R139, UR24, R166 ;  /* 0x000000188b8b7c23 */ /* 0x000fe200080100a6 */
[----:B------:R-:W-:Y:S01]  /*41a0*/  @P1 HADD2.F32 R83, -RZ, R56.H0_H0 ;  /* 0x20000038ff531230 */ /* 0x000fe20000004100 */
[----:B------:R-:W-:Y:S01]  /*41b0*/  LOP3.LUT P6, RZ, R108, 0xff000000, RZ, 0xc0, !PT ;  /* 0xff0000006cff7812 */ /* 0x000fe200078cc0ff */
[----:B------:R-:W-:Y:S01]  /*41c0*/  FMUL.FTZ R89, R81, UR4 ;  /* 0x0000000451597c20 */ /* 0x000fe20008410000 */
[----:B------:R-:W-:Y:S01]  /*41d0*/  FADD.FTZ R81, R136, -R135 ;  /* 0x8000008788517221 */ /* 0x000fe20000010000 */
[----:B-----5:R-:W-:-:S02]  /*41e0*/  @P1 HADD2.F32 R82, -RZ, R84.H0_H0 ;  /* 0x20000054ff521230 */ /* 0x020fc40000004100 */
[----:B------:R-:W-:Y:S02]  /*41f0*/  HFMA2 R136, -RZ, RZ, 0, 0 ;  /* 0x00000000ff887431 */ /* 0x000fe400000001ff */
[----:B------:R-:W-:Y:S01]  /*4200*/  @P1 FMUL.FTZ R88, R89, R83 ;  /* 0x0000005359581220 */ /* 0x000fe20000410000 */
[----:B------:R-:W-:Y:S01]  /*4210*/  FMUL.FTZ R83, R81, UR19 ;  /* 0x0000001351537c20 */ /* 0x000fe20008410000 */
[----:B------:R-:W-:Y:S01]  /*4220*/  FMUL.FTZ R81, R137, UR19 ;  /* 0x0000001389517c20 */ /* 0x000fe20008410000 */
[----:B------:R-:W-:Y:S01]  /*4230*/  @P1 FMUL.FTZ R134, R89, R82 ;  /* 0x0000005259861220 */ /* 0x000fe20000410000 */
[----:B------:R-:W-:Y:S02]  /*4240*/  @P4 HADD2.F32 R137, -RZ, R85.H0_H0 ;  /* 0x20000055ff894230 */ /* 0x000fe40000004100 */
[----:B------:R-:W-:Y:S01]  /*4250*/  FMUL.FTZ R82, R83, UR5 ;  /* 0x0000000553527c20 */ /* 0x000fe20008410000 */
[----:B------:R-:W-:Y:S01]  /*4260*/  FMUL.FTZ R133, R81, UR5 ;  /* 0x0000000551857c20 */ /* 0x000fe20008410000 */
[----:B------:R-:W-:-:S02]  /*4270*/  @P3 HADD2.F32 R84, -RZ, R84.H1_H1 ;  /* 0x30000054ff543230 */ /* 0x000fc40000004100 */
[----:B------:R-:W-:Y:S02]  /*4280*/  HFMA2 R135, -RZ, RZ, 0, 0 ;  /* 0x00000000ff877431 */ /* 0x000fe400000001ff */
[----:B------:R-:W-:Y:S01]  /*4290*/  FMUL.FTZ R138, R82, UR4 ;  /* 0x00000004528a7c20 */ /* 0x000fe20008410000 */
[----:B------:R-:W-:Y:S02]  /*42a0*/  @P4 HADD2.F32 R82, -RZ, R57.H0_H0 ;  /* 0x20000039ff524230 */ /* 0x000fe40000004100 */
[----:B------:R-:W-:Y:S01]  /*42b0*/  FMUL.FTZ R133, R133, UR4 ;  /* 0x0000000485857c20 */ /* 0x000fe20008410000 */
[----:B------:R-:W-:Y:S01]  /*42c0*/  LOP3.LUT P5, RZ, R109, 0xff, RZ, 0xc0, !PT ;  /* 0x000000ff6dff7812 */ /* 0x000fe200078ac0ff */
[----:B------:R-:W-:Y:S02]  /*42d0*/  @P3 HADD2.F32 R113, -RZ, R56.H1_H1 ;  /* 0x30000038ff713230 */ /* 0x000fe40000004100 */
[----:B------:R-:W-:Y:S01]  /*42e0*/  @P3 FMUL.FTZ R135, R138, R84 ;  /* 0x000000548a873220 */ /* 0x000fe20000410000 */
[C---:B------:R-:W-:Y:S01]  /*42f0*/  @P4 FMUL.FTZ R136, R133.reuse, R137 ;  /* 0x0000008985884220 */ /* 0x040fe20000410000 */
[----:B------:R-:W-:Y:S01]  /*4300*/  @P4 FMUL.FTZ R112, R133, R82 ;  /* 0x0000005285704220 */ /* 0x000fe20000410000 */
[----:B------:R-:W-:Y:S01]  /*4310*/  LOP3.LUT P4, RZ, R109, 0xff00, RZ, 0xc0, !PT ;  /* 0x0000ff006dff7812 */ /* 0x000fe2000788c0ff */
[--C-:B------:R-:W-:Y:S01]  /*4320*/  FFMA.FTZ R141, R141, UR24, R166.reuse ;  /* 0x000000188d8d7c23 */ /* 0x100fe200080100a6 */
[----:B------:R-:W-:Y:S01]  /*4330*/  FADD.FTZ R84, R140, -R139 ;  /* 0x8000008b8c547221 */ /* 0x000fe20000010000 */
[----:B------:R-:W-:Y:S01]  /*4340*/  ISETP.GE.U32.AND P1, PT, R108, RZ, PT ;  /* 0x000000ff6c00720c */ /* 0x000fe20003f26070 */
[--C-:B------:R-:W-:Y:S01]  /*4350*/  FFMA.FTZ R143, R143, UR24, R166.reuse ;  /* 0x000000188f8f7c23 */ /* 0x100fe200080100a6 */
[----:B------:R-:W-:Y:S01]  /*4360*/  MOV R89, RZ ;  /* 0x000000ff00597202 */ /* 0x000fe20000000f00 */
[--C-:B------:R-:W-:Y:S01]  /*4370*/  FFMA.FTZ R82, R147, UR24, R166.reuse ;  /* 0x0000001893527c23 */ /* 0x100fe200080100a6 */
[----:B------:R-:W-:Y:S01]  /*4380*/  @P3 FMUL.FTZ R89, R138, R113 ;  /* 0x000000718a593220 */ /* 0x000fe20000410000 */
[----:B------:R-:W-:Y:S01]  /*4390*/  FADD.FTZ R141, R142, -R141 ;  /* 0x8000008d8e8d7221 */ /* 0x000fe20000010000 */
[----:B------:R-:W-:Y:S01]  /*43a0*/  FMUL.FTZ R84, R84, UR19 ;  /* 0x0000001354547c20 */ /* 0x000fe20008410000 */
[C---:B------:R-:W-:Y:S01]  /*43b0*/  LOP3.LUT P3, RZ, R109.reuse, 0xff0000, RZ, 0xc0, !PT ;  /* 0x00ff00006dff7812 */ /* 0x040fe2000786c0ff */
[----:B------:R-:W-:Y:S01]  /*43c0*/  FADD.FTZ R143, R144, -R143 ;  /* 0x8000008f908f7221 */ /* 0x000fe20000010000 */
[----:B------:R-:W-:Y:S01]  /*43d0*/  ISETP.GE.U32.AND.EX P1, PT, R109, 0x1000000, PT, P1 ;  /* 0x010000006d00780c */ /* 0x000fe20003f26110 */
[----:B------:R-:W-:Y:S01]  /*43e0*/  FFMA.FTZ R109, R148, UR24, R166 ;  /* 0x00000018946d7c23 */ /* 0x000fe200080100a6 */
[----:B------:R-:W-:Y:S01]  /*43f0*/  FADD.FTZ R145, R145, -R82 ;  /* 0x8000005291917221 */ /* 0x000fe20000010000 */
[----:B------:R-:W-:Y:S01]  /*4400*/  FMUL.FTZ R82, R84, UR5 ;  /* 0x0000000554527c20 */ /* 0x000fe20008410000 */
[----:B------:R-:W-:Y:S01]  /*4410*/  FMUL.FTZ R148, R141, UR19 ;  /* 0x000000138d947c20 */ /* 0x000fe20008410000 */
[----:B------:R-:W-:Y:S01]  /*4420*/  FMUL.FTZ R143, R143, UR19 ;  /* 0x000000138f8f7c20 */ /* 0x000fe20008410000 */
[----:B------:R-:W-:-:S02]  /*4430*/  @P6 HADD2.F32 R85, -RZ, R85.H1_H1 ;  /* 0x30000055ff556230 */ /* 0x000fc40000004100 */
[----:B------:R-:W-:Y:S01]  /*4440*/  FMUL.FTZ R140, R82, UR4 ;  /* 0x00000004528c7c20 */ /* 0x000fe20008410000 */
[--C-:B------:R-:W-:Y:S02]  /*4450*/  @P5 HADD2.F32 R108, -RZ, R86.reuse.H0_H0 ;  /* 0x20000056ff6c5230 */ /* 0x100fe40000004100 */
[----:B------:R-:W-:Y:S01]  /*4460*/  FADD.FTZ R146, R146, -R109 ;  /* 0x8000006d92927221 */ /* 0x000fe20000010000 */
[----:B------:R-:W-:Y:S02]  /*4470*/  @P4 HADD2.F32 R133, -RZ, R86.H1_H1 ;  /* 0x30000056ff854230 */ /* 0x000fe40000004100 */
[----:B------:R-:W-:Y:S01]  /*4480*/  FMUL.FTZ R86, R148, UR5 ;  /* 0x0000000594567c20 */ /* 0x000fe20008410000 */
[----:B------:R-:W-:Y:S02]  /*4490*/  @P6 HADD2.F32 R82, -RZ, R57.H1_H1 ;  /* 0x30000039ff526230 */ /* 0x000fe40000004100 */
[----:B------:R-:W-:Y:S01]  /*44a0*/  FMUL.FTZ R113, R143, UR5 ;  /* 0x000000058f717c20 */ /* 0x000fe20008410000 */
[----:B------:R-:W-:-:S02]  /*44b0*/  HFMA2 R137, -RZ, RZ, 0, 0 ;  /* 0x00000000ff897431 */ /* 0x000fc400000001ff */
[----:B------:R-:W-:Y:S02]  /*44c0*/  @P5 HADD2.F32 R109, -RZ, R58.H0_H0 ;  /* 0x2000003aff6d5230 */ /* 0x000fe40000004100 */
[----:B------:R-:W-:Y:S01]  /*44d0*/  FMUL.FTZ R145, R145, UR19 ;  /* 0x0000001391917c20 */ /* 0x000fe20008410000 */
[----:B------:R-:W-:Y:S01]  /*44e0*/  @P6 FMUL.FTZ R137, R140, R85 ;  /* 0x000000558c896220 */ /* 0x000fe20000410000 */
[----:B------:R-:W-:Y:S01]  /*44f0*/  FMUL.FTZ R141, R86, UR4 ;  /* 0x00000004568d7c20 */ /* 0x000fe20008410000 */
[----:B------:R-:W-:Y:S01]  /*4500*/  MOV R85, RZ ;  /* 0x000000ff00557202 */ /* 0x000fe20000000f00 */
[----:B------:R-:W-:Y:S01]  /*4510*/  FMUL.FTZ R146, R146, UR19 ;  /* 0x0000001392927c20 */ /* 0x000fe20008410000 */
[--C-:B------:R-:W-:Y:S02]  /*4520*/  @P3 HADD2.F32 R144, -RZ, R87.reuse.H0_H0 ;  /* 0x20000057ff903230 */ /* 0x100fe40000004100 */
[----:B------:R-:W-:Y:S01]  /*4530*/  FMUL.FTZ R113, R113, UR4 ;  /* 0x0000000471717c20 */ /* 0x000fe20008410000 */
[----:B------:R-:W-:-:S02]  /*4540*/  @P1 HADD2.F32 R147, -RZ, R87.H1_H1 ;  /* 0x30000057ff931230 */ /* 0x000fc40000004100 */
[----:B------:R-:W-:Y:S01]  /*4550*/  @P6 FMUL.FTZ R85, R140, R82 ;  /* 0x000000528c556220 */ /* 0x000fe20000410000 */
[----:B------:R-:W-:Y:S02]  /*4560*/  @P4 HADD2.F32 R86, -RZ, R58.H1_H1 ;  /* 0x3000003aff564230 */ /* 0x000fe40000004100 */
[----:B------:R-:W-:Y:S02]  /*4570*/  HFMA2 R87, -RZ, RZ, 0, 0 ;  /* 0x00000000ff577431 */ /* 0x000fe400000001ff */
[----:B------:R-:W-:Y:S01]  /*4580*/  FMUL.FTZ R82, R145, UR5 ;  /* 0x0000000591527c20 */ /* 0x000fe20008410000 */
[----:B------:R-:W-:Y:S01]  /*4590*/  CS2R R138, SRZ ;  /* 0x00000000008a7805 */ /* 0x000fe2000001ff00 */
[----:B------:R-:W-:Y:S01]  /*45a0*/  @P5 FMUL.FTZ R87, R141, R109 ;  /* 0x0000006d8d575220 */ /* 0x000fe20000410000 */
[----:B------:R-:W-:Y:S01]  /*45b0*/  FMUL.FTZ R109, R146, UR5 ;  /* 0x00000005926d7c20 */ /* 0x000fe20008410000 */
[----:B------:R-:W-:Y:S01]  /*45c0*/  MOV R142, RZ ;  /* 0x000000ff008e7202 */ /* 0x000fe20000000f00 */
[C---:B------:R-:W-:Y:S01]  /*45d0*/  @P4 FMUL.FTZ R139, R113.reuse, R133 ;  /* 0x00000085718b4220 */ /* 0x040fe20000410000 */
[----:B------:R-:W-:Y:S01]  /*45e0*/  @P4 FMUL.FTZ R142, R113, R86 ;  /* 0x00000056718e4220 */ /* 0x000fe20000410000 */
[----:B------:R-:W-:Y:S01]  /*45f0*/  FMUL.FTZ R133, R82, UR4 ;  /* 0x0000000452857c20 */ /* 0x000fe20008410000 */
[----:B------:R-:W-:-:S02]  /*4600*/  @P3 HADD2.F32 R86, -RZ, R59.H0_H0 ;  /* 0x2000003bff563230 */ /* 0x000fc40000004100 */
[----:B------:R-:W-:Y:S01]  /*4610*/  FMUL.FTZ R109, R109, UR4 ;  /* 0x000000046d6d7c20 */ /* 0x000fe20008410000 */
[----:B------:R-:W-:Y:S02]  /*4620*/  @P1 HADD2.F32 R82, -RZ, R59.H1_H1 ;  /* 0x3000003bff521230 */ /* 0x000fe40000004100 */
[----:B------:R-:W-:Y:S01]  /*4630*/  @P5 FMUL.FTZ R138, R141, R108 ;  /* 0x0000006c8d8a5220 */ /* 0x000fe20000410000 */
[----:B------:R-:W-:Y:S01]  /*4640*/  HFMA2 R108, -RZ, RZ, 0, 0 ;  /* 0x00000000ff6c7431 */ /* 0x000fe200000001ff */
[----:B------:R-:W-:Y:S01]  /*4650*/  MOV R113, RZ ;  /* 0x000000ff00717202 */ /* 0x000fe20000000f00 */
[----:B------:R-:W-:Y:S01]  /*4660*/  @P3 FMUL.FTZ R108, R133, R86 ;  /* 0x00000056856c3220 */ /* 0x000fe20000410000 */
[----:B------:R-:W-:Y:S01]  /*4670*/  @P1 FMUL.FTZ R113, R109, R82 ;  /* 0x000000526d711220 */ /* 0x000fe20000410000 */
[----:B------:R-:W-:Y:S02]  /*4680*/  CS2R R140, SRZ ;  /* 0x00000000008c7805 */ /* 0x000fe4000001ff00 */
[----:B------:R-:W-:Y:S01]  /*4690*/  F2FP.F16.F32.PACK_AB R81, R84, R81 ;  /* 0x000000515451723e */ /* 0x000fe200000000ff */
[----:B------:R-:W-:Y:S01]  /*46a0*/  @P3 FMUL.FTZ R140, R133, R144 ;  /* 0x00000090858c3220 */ /* 0x000fe20000410000 */
[----:B------:R-:W-:Y:S01]  /*46b0*/  F2FP.F16.F32.PACK_AB R80, R83, R80 ;  /* 0x000000505350723e */ /* 0x000fe200000000ff */
[----:B------:R-:W-:Y:S01]  /*46c0*/  @P1 FMUL.FTZ R141, R109, R147 ;  /* 0x000000936d8d1220 */ /* 0x000fe20000410000 */
[----:B------:R-:W-:-:S02]  /*46d0*/  F2FP.F16.F32.PACK_AB R86, R142, R87 ;  /* 0x000000578e56723e */ /* 0x000fc400000000ff */
[----:B------:R-:W-:Y:S02]  /*46e0*/  F2FP.F16.F32.PACK_AB R82, R143, R148 ;  /* 0x000000948f52723e */ /* 0x000fe400000000ff */
[----:B------:R-:W-:Y:S02]  /*46f0*/  F2FP.F16.F32.PACK_AB R83, R146, R145 ;  /* 0x000000919253723e */ /* 0x000fe400000000ff */
[----:B------:R-:W-:Y:S02]  /*4700*/  F2FP.F16.F32.PACK_AB R85, R85, R112 ;  /* 0x000000705555723e */ /* 0x000fe400000000ff */
[----:B------:R-:W-:Y:S02]  /*4710*/  F2FP.F16.F32.PACK_AB R84, R89, R88 ;  /* 0x000000585954723e */ /* 0x000fe400000000ff */
[----:B------:R-:W-:Y:S01]  /*4720*/  F2FP.F16.F32.PACK_AB R87, R113, R108 ;  /* 0x0000006c7157723e */ /* 0x000fe200000000ff */
[----:B------:R-:W-:Y:S06]  /*4730*/  BRA `(.L_x_2497) ;  /* 0x00000004008c7947 */ /* 0x000fec0003800000 */
.L_x_2496:
[--C-:B------:R-:W-:Y:S01]  /*4740*/  FFMA.FTZ R133, R133, UR24, R166.reuse ;  /* 0x0000001885857c23 */ /* 0x100fe200080100a6 */
[C---:B------:R-:W-:Y:S01]  /*4750*/  LOP3.LUT P1, RZ, R108.reuse, 0xff, RZ, 0xc0, !PT ;  /* 0x000000ff6cff7812 */ /* 0x040fe2000782c0ff */
[--C-:B------:R-:W-:Y:S01]  /*4760*/  FFMA.FTZ R135, R135, UR24, R166.reuse ;  /* 0x0000001887877c23 */ /* 0x100fe200080100a6 */
[----:B------:R-:W-:Y:S01]  /*4770*/  LOP3.LUT P3, RZ, R108, 0xff00, RZ, 0xc0, !PT ;  /* 0x0000ff006cff7812 */ /* 0x000fe2000786c0ff */
[----:B------:R-:W-:Y:S01]  /*4780*/  FADD.FTZ R133, R134, -R133 ;  /* 0x8000008586857221 */ /* 0x000fe20000010000 */
[--C-:B------:R-:W-:Y:S01]  /*4790*/  FFMA.FTZ R137, R137, UR24, R166.reuse ;  /* 0x0000001889897c23 */ /* 0x100fe200080100a6 */
[----:B------:R-:W-:Y:S01]  /*47a0*/  FADD.FTZ R113, R136, -R135 ;  /* 0x8000008788717221 */ /* 0x000fe20000010000 */
[----:B------:R-:W-:Y:S01]  /*47b0*/  LOP3.LUT P4, RZ, R108, 0xff0000, RZ, 0xc0, !PT ;  /* 0x00ff00006cff7812 */ /* 0x000fe2000788c0ff */
[----:B------:R-:W-:Y:S01]  /*47c0*/  FMUL.FTZ R89, R133, UR19 ;  /* 0x0000001385597c20 */ /* 0x000fe20008410000 */
[----:B------:R-:W-:Y:S01]  /*47d0*/  FADD.FTZ R137, R138, -R137 ;  /* 0x800000898a897221 */ /* 0x000fe20000010000 */
[----:B------:R-:W-:Y:S01]  /*47e0*/  FMUL.FTZ R113, R113, UR19 ;  /* 0x0000001371717c20 */ /* 0x000fe20008410000 */
[----:B------:R-:W-:Y:S01]  /*47f0*/  FFMA.FTZ R139, R139, UR24, R166 ;  /* 0x000000188b8b7c23 */ /* 0x000fe200080100a6 */
[----:B------:R-:W-:Y:S01]  /*4800*/  FMUL.FTZ R89, R89, UR5 ;  /* 0x0000000559597c20 */ /* 0x000fe20008410000 */
[----:B------:R-:W-:Y:S01]  /*4810*/  FMUL.FTZ R138, R137, UR19 ;  /* 0x00000013898a7c20 */ /* 0x000fe20008410000 */
[----:B-----5:R-:W-:-:S02]  /*4820*/  @P1 HADD2.F32 R112, -RZ, R84.H0_H0 ;  /* 0x20000054ff701230 */ /* 0x020fc40000004100 */
[----:B------:R-:W-:Y:S02]  /*4830*/  HFMA2 R134, -RZ, RZ, 0, 0 ;  /* 0x00000000ff867431 */ /* 0x000fe400000001ff */
[----:B------:R-:W-:Y:S02]  /*4840*/  @P3 HADD2.F32 R133, -RZ, R84.H1_H1 ;  /* 0x30000054ff853230 */ /* 0x000fe40000004100 */
[----:B------:R-:W-:Y:S01]  /*4850*/  FMUL.FTZ R84, R113, UR5 ;  /* 0x0000000571547c20 */ /* 0x000fe20008410000 */
[--C-:B0-----:R-:W-:Y:S02]  /*4860*/  @P1 HADD2.F32 R150, -RZ, R56.reuse.H0_H0 ;  /* 0x20000038ff961230 */ /* 0x101fe40000004100 */
[----:B------:R-:W-:Y:S01]  /*4870*/  FMUL.FTZ R89, R89, UR4 ;  /* 0x0000000459597c20 */ /* 0x000fe20008410000 */
[----:B------:R-:W-:Y:S02]  /*4880*/  @P3 HADD2.F32 R137, -RZ, R56.H1_H1 ;  /* 0x30000038ff893230 */ /* 0x000fe40000004100 */
[----:B------:R-:W-:Y:S01]  /*4890*/  FMUL.FTZ R84, R84, UR4 ;  /* 0x0000000454547c20 */ /* 0x000fe20008410000 */
[----:B------:R-:W-:Y:S01]  /*48a0*/  MOV R88, RZ ;  /* 0x000000ff00587202 */ /* 0x000fe20000000f00 */
[----:B------:R-:W-:Y:S01]  /*48b0*/  FADD.FTZ R139, R140, -R139 ;  /* 0x8000008b8c8b7221 */ /* 0x000fe20000010000 */
[-C--:B------:R-:W-:Y:S01]  /*48c0*/  @P1 FMUL.FTZ R134, R112, R89.reuse ;  /* 0x0000005970861220 */ /* 0x080fe20000410000 */
[----:B------:R-:W-:Y:S01]  /*48d0*/  @P1 FMUL.FTZ R88, R150, R89 ;  /* 0x0000005996581220 */ /* 0x000fe20000410000 */
[----:B------:R-:W-:Y:S01]  /*48e0*/  FMUL.FTZ R113, R138, UR5 ;  /* 0x000000058a717c20 */ /* 0x000fe20008410000 */
[----:B------:R-:W-:Y:S01]  /*48f0*/  HFMA2 R135, -RZ, RZ, 0, 0 ;  /* 0x00000000ff877431 */ /* 0x000fe200000001ff */
[----:B------:R-:W-:Y:S01]  /*4900*/  MOV R89, RZ ;  /* 0x000000ff00597202 */ /* 0x000fe20000000f00 */
[-C--:B------:R-:W-:Y:S01]  /*4910*/  @P3 FMUL.FTZ R135, R133, R84.reuse ;  /* 0x0000005485873220 */ /* 0x080fe20000410000 */
[----:B------:R-:W-:Y:S01]  /*4920*/  @P3 FMUL.FTZ R89, R137, R84 ;  /* 0x0000005489593220 */ /* 0x000fe20000410000 */
[----:B------:R-:W-:-:S02]  /*4930*/  @P4 HADD2.F32 R138, -RZ, R85.H0_H0 ;  /* 0x20000055ff8a4230 */ /* 0x000fc40000004100 */
[----:B------:R-:W-:Y:S01]  /*4940*/  FMUL.FTZ R84, R139, UR19 ;  /* 0x000000138b547c20 */ /* 0x000fe20008410000 */
[----:B------:R-:W-:Y:S02]  /*4950*/  @P4 HADD2.F32 R150, -RZ, R57.H0_H0 ;  /* 0x20000039ff964230 */ /* 0x000fe40000004100 */
[----:B------:R-:W-:Y:S01]  /*4960*/  FMUL.FTZ R113, R113, UR4 ;  /* 0x0000000471717c20 */ /* 0x000fe20008410000 */
[C---:B------:R-:W-:Y:S01]  /*4970*/  LOP3.LUT P6, RZ, R108.reuse, 0xff000000, RZ, 0xc0, !PT ;  /* 0xff0000006cff7812 */ /* 0x040fe200078cc0ff */
[--C-:B------:R-:W-:Y:S01]  /*4980*/  FFMA.FTZ R141, R141, UR24, R166.reuse ;  /* 0x000000188d8d7c23 */ /* 0x100fe200080100a6 */
[----:B------:R-:W-:Y:S01]  /*4990*/  ISETP.GE.U32.AND P1, PT, R108, RZ, PT ;  /* 0x000000ff6c00720c */ /* 0x000fe20003f26070 */
[----:B------:R-:W-:Y:S01]  /*49a0*/  FFMA.FTZ R108, R147, UR24, R166 ;  /* 0x00000018936c7c23 */ /* 0x000fe200080100a6 */
[C---:B------:R-:W-:Y:S01]  /*49b0*/  LOP3.LUT P5, RZ, R109.reuse, 0xff, RZ, 0xc0, !PT ;  /* 0x000000ff6dff7812 */ /* 0x040fe200078ac0ff */
[----:B------:R-:W-:Y:S01]  /*49c0*/  HFMA2 R136, -RZ, RZ, 0, 0 ;  /* 0x00000000ff887431 */ /* 0x000fe200000001ff */
[----:B------:R-:W-:Y:S01]  /*49d0*/  MOV R112, RZ ;  /* 0x000000ff00707202 */ /* 0x000fe20000000f00 */
[----:B------:R-:W-:Y:S01]  /*49e0*/  FMUL.FTZ R84, R84, UR5 ;  /* 0x0000000554547c20 */ /* 0x000fe20008410000 */
[-C--:B------:R-:W-:Y:S01]  /*49f0*/  @P4 FMUL.FTZ R136, R138, R113.reuse ;  /* 0x000000718a884220 */ /* 0x080fe20000410000 */
[----:B------:R-:W-:Y:S01]  /*4a00*/  @P4 FMUL.FTZ R112, R150, R113 ;  /* 0x0000007196704220 */ /* 0x000fe20000410000 */
[----:B------:R-:W-:Y:S01]  /*4a10*/  FADD.FTZ R141, R142, -R141 ;  /* 0x8000008d8e8d7221 */ /* 0x000fe20000010000 */
[----:B------:R-:W-:Y:S01]  /*4a20*/  LOP3.LUT P4, RZ, R109, 0xff00, RZ, 0xc0, !PT ;  /* 0x0000ff006dff7812 */ /* 0x000fe2000788c0ff */
[----:B------:R-:W-:Y:S01]  /*4a30*/  FADD.FTZ R145, R145, -R108 ;  /* 0x8000006c91917221 */ /* 0x000fe20000010000 */
[C---:B------:R-:W-:Y:S01]  /*4a40*/  LOP3.LUT P3, RZ, R109.reuse, 0xff0000, RZ, 0xc0, !PT ;  /* 0x00ff00006dff7812 */ /* 0x040fe2000786c0ff */
[----:B------:R-:W-:Y:S01]  /*4a50*/  FMUL.FTZ R108, R84, UR4 ;  /* 0x00000004546c7c20 */ /* 0x000fe20008410000 */
[----:B------:R-:W-:Y:S01]  /*4a60*/  ISETP.GE.U32.AND.EX P1, PT, R109, 0x1000000, PT, P1 ;  /* 0x010000006d00780c */ /* 0x000fe20003f26110 */
[----:B------:R-:W-:Y:S01]  /*4a70*/  FMUL.FTZ R84, R141, UR19 ;  /* 0x000000138d547c20 */ /* 0x000fe20008410000 */
[--C-:B------:R-:W-:Y:S01]  /*4a80*/  FFMA.FTZ R109, R148, UR24, R166.reuse ;  /* 0x00000018946d7c23 */ /* 0x100fe200080100a6 */
[----:B------:R-:W-:Y:S01]  /*4a90*/  FFMA.FTZ R143, R143, UR24, R166 ;  /* 0x000000188f8f7c23 */ /* 0x000fe200080100a6 */
[----:B------:R-:W-:-:S02]  /*4aa0*/  @P6 HADD2.F32 R85, -RZ, R85.H1_H1 ;  /* 0x30000055ff556230 */ /* 0x000fc40000004100 */
[----:B------:R-:W-:Y:S01]  /*4ab0*/  FMUL.FTZ R84, R84, UR5 ;  /* 0x0000000554547c20 */ /* 0x000fe20008410000 */
[----:B------:R-:W-:Y:S01]  /*4ac0*/  FADD.FTZ R146, R146, -R109 ;  /* 0x8000006d92927221 */ /* 0x000fe20000010000 */
[----:B------:R-:W-:Y:S02]  /*4ad0*/  @P5 HADD2.F32 R113, -RZ, R86.H0_H0 ;  /* 0x20000056ff715230 */ /* 0x000fe40000004100 */
[----:B------:R-:W-:Y:S01]  /*4ae0*/  FADD.FTZ R143, R144, -R143 ;  /* 0x8000008f908f7221 */ /* 0x000fe20000010000 */
[----:B------:R-:W-:Y:S02]  /*4af0*/  @P6 HADD2.F32 R109, -RZ, R57.H1_H1 ;  /* 0x30000039ff6d6230 */ /* 0x000fe40000004100 */
[----:B------:R-:W-:Y:S01]  /*4b00*/  FMUL.FTZ R84, R84, UR4 ;  /* 0x0000000454547c20 */ /* 0x000fe20008410000 */
[----:B------:R-:W-:Y:S02]  /*4b10*/  @P5 HADD2.F32 R141, -RZ, R58.H0_H0 ;  /* 0x2000003aff8d5230 */ /* 0x000fe40000004100 */
[----:B------:R-:W-:-:S02]  /*4b20*/  HFMA2 R137, -RZ, RZ, 0, 0 ;  /* 0x00000000ff897431 */ /* 0x000fc400000001ff */
[----:B------:R-:W-:Y:S02]  /*4b30*/  @P4 HADD2.F32 R140, -RZ, R86.H1_H1 ;  /* 0x30000056ff8c4230 */ /* 0x000fe40000004100 */
[-C--:B------:R-:W-:Y:S01]  /*4b40*/  @P6 FMUL.FTZ R137, R85, R108.reuse ;  /* 0x0000006c55896220 */ /* 0x080fe20000410000 */
[----:B------:R-:W-:Y:S01]  /*4b50*/  CS2R R138, SRZ ;  /* 0x00000000008a7805 */ /* 0x000fe2000001ff00 */
[--C-:B------:R-:W-:Y:S01]  /*4b60*/  @P3 HADD2.F32 R147, -RZ, R87.reuse.H0_H0 ;  /* 0x20000057ff933230 */ /* 0x100fe20000004100 */
[----:B------:R-:W-:Y:S01]  /*4b70*/  MOV R85, RZ ;  /* 0x000000ff00557202 */ /* 0x000fe20000000f00 */
[----:B------:R-:W-:Y:S02]  /*4b80*/  @P1 HADD2.F32 R144, -RZ, R87.H1_H1 ;  /* 0x30000057ff901230 */ /* 0x000fe40000004100 */
[----:B------:R-:W-:Y:S02]  /*4b90*/  HFMA2 R86, -RZ, RZ, 0, 0 ;  /* 0x00000000ff567431 */ /* 0x000fe400000001ff */
[----:B------:R-:W-:Y:S01]  /*4ba0*/  FMUL.FTZ R87, R143, UR19 ;  /* 0x000000138f577c20 */ /* 0x000fe20008410000 */
[----:B------:R-:W-:Y:S01]  /*4bb0*/  @P6 FMUL.FTZ R85, R109, R108 ;  /* 0x0000006c6d556220 */ /* 0x000fe20000410000 */
[-C--:B------:R-:W-:Y:S01]  /*4bc0*/  @P5 FMUL.FTZ R138, R113, R84.reuse ;  /* 0x00000054718a5220 */ /* 0x080fe20000410000 */
[----:B------:R-:W-:Y:S01]  /*4bd0*/  @P5 FMUL.FTZ R86, R141, R84 ;  /* 0x000000548d565220 */ /* 0x000fe20000410000 */
[----:B------:R-:W-:Y:S01]  /*4be0*/  FMUL.FTZ R84, R145, UR19 ;  /* 0x0000001391547c20 */ /* 0x000fe20008410000 */
[----:B------:R-:W-:Y:S01]  /*4bf0*/  FMUL.FTZ R109, R146, UR19 ;  /* 0x00000013926d7c20 */ /* 0x000fe20008410000 */
[----:B------:R-:W-:Y:S01]  /*4c00*/  FMUL.FTZ R87, R87, UR5 ;  /* 0x0000000557577c20 */ /* 0x000fe20008410000 */
[----:B------:R-:W-:-:S02]  /*4c10*/  @P4 HADD2.F32 R142, -RZ, R58.H1_H1 ;  /* 0x3000003aff8e4230 */ /* 0x000fc40000004100 */
[----:B------:R-:W-:Y:S01]  /*4c20*/  FMUL.FTZ R84, R84, UR5 ;  /* 0x0000000554547c20 */ /* 0x000fe20008410000 */
[----:B------:R-:W-:Y:S01]  /*4c30*/  FMUL.FTZ R109, R109, UR5 ;  /* 0x000000056d6d7c20 */ /* 0x000fe20008410000 */
[----:B------:R-:W-:Y:S01]  /*4c40*/  FMUL.FTZ R133, R87, UR4 ;  /* 0x0000000457857c20 */ /* 0x000fe20008410000 */
[--C-:B------:R-:W-:Y:S02]  /*4c50*/  @P3 HADD2.F32 R143, -RZ, R59.reuse.H0_H0 ;  /* 0x2000003bff8f3230 */ /* 0x100fe40000004100 */
[----:B------:R-:W-:Y:S01]  /*4c60*/  FMUL.FTZ R84, R84, UR4 ;  /* 0x0000000454547c20 */ /* 0x000fe20008410000 */
[----:B------:R-:W-:Y:S02]  /*4c70*/  @P1 HADD2.F32 R146, -RZ, R59.H1_H1 ;  /* 0x3000003bff921230 */ /* 0x000fe40000004100 */
[----:B------:R-:W-:Y:S01]  /*4c80*/  FMUL.FTZ R109, R109, UR4 ;  /* 0x000000046d6d7c20 */ /* 0x000fe20008410000 */
[----:B------:R-:W-:Y:S01]  /*4c90*/  MOV R87, RZ ;  /* 0x000000ff00577202 */ /* 0x000fe20000000f00 */
[----:B------:R-:W-:Y:S01]  /*4ca0*/  HFMA2 R108, -RZ, RZ, 0, 0 ;  /* 0x00000000ff6c7431 */ /* 0x000fe200000001ff */
[----:B------:R-:W-:Y:S01]  /*4cb0*/  MOV R113, RZ ;  /* 0x000000ff00717202 */ /* 0x000fe20000000f00 */
[----:B------:R-:W-:Y:S01]  /*4cc0*/  @P4 FMUL.FTZ R87, R142, R133 ;  /* 0x000000858e574220 */ /* 0x000fe20000410000 */
[----:B------:R-:W-:Y:S01]  /*4cd0*/  @P3 FMUL.FTZ R108, R143, R84 ;  /* 0x000000548f6c3220 */ /* 0x000fe20000410000 */
[----:B------:R-:W-:Y:S01]  /*4ce0*/  @P1 FMUL.FTZ R113, R146, R109 ;  /* 0x0000006d92711220 */ /* 0x000fe20000410000 */
[----:B------:R-:W-:Y:S01]  /*4cf0*/  @P4 FMUL.FTZ R139, R140, R133 ;  /* 0x000000858c8b4220 */ /* 0x000fe20000410000 */
[----:B------:R-:W-:-:S02]  /*4d00*/  CS2R R140, SRZ ;  /* 0x00000000008c7805 */ /* 0x000fc4000001ff00 */
[----:B------:R-:W-:Y:S01]  /*4d10*/  F2FP.F16.F32.PACK_AB R86, R87, R86 ;  /* 0x000000565756723e */ /* 0x000fe200000000ff */
[----:B------:R-:W-:Y:S01]  /*4d20*/  @P3 FMUL.FTZ R140, R147, R84 ;  /* 0x00000054938c3220 */ /* 0x000fe20000410000 */
[----:B------:R-:W-:Y:S01]  /*4d30*/  @P1 FMUL.FTZ R141, R144, R109 ;  /* 0x0000006d908d1220 */ /* 0x000fe20000410000 */
[----:B------:R-:W-:Y:S02]  /*4d40*/  F2FP.F16.F32.PACK_AB R85, R85, R112 ;  /* 0x000000705555723e */ /* 0x000fe400000000ff */
[----:B------:R-:W-:Y:S02]  /*4d50*/  F2FP.F16.F32.PACK_AB R84, R89, R88 ;  /* 0x000000585954723e */ /* 0x000fe400000000ff */
[----:B------:R-:W-:-:S07]  /*4d60*/  F2FP.F16.F32.PACK_AB R87, R113, R108 ;  /* 0x0000006c7157723e */ /* 0x000fce00000000ff */
.L_x_2497:
[----:B------:R-:W1:Y:S01]  /*4d70*/  @P0 LDC.64 R88, c[0x0][0x478] ;  /* 0x00011e00ff580b82 */ /* 0x000e620000000a00 */
[----:B------:R-:W-:-:S04]  /*4d80*/  IMAD.WIDE.U32 R108, R131, 0x10, R188 ;  /* 0x00000010836c7825 */ /* 0x000fc800078e00bc */
[----:B------:R-:W-:-:S04]  /*4d90*/  IMAD.WIDE.U32 R112, R132, 0x10, R192 ;  /* 0x0000001084707825 */ /* 0x000fc800078e00c0 */
[----:B-1----:R-:W-:-:S05]  /*4da0*/  @P0 IMAD.WIDE.U32 R88, R131, 0x10, R88 ;  /* 0x0000001083580825 */ /* 0x002fca00078e0058 */
[----:B------:R-:W-:Y:S04]  /*4db0*/  @P0 STG.E.128 desc[UR12][R88.64], R80 ;  /* 0x0000005058000986 */ /* 0x000fe8000c101d0c */
[----:B------:R1:W-:Y:S04]  /*4dc0*/  STG.E.128 desc[UR12][R108.64], R84 ;  /* 0x000000546c007986 */ /* 0x0003e8000c101d0c */
[----:B-1----:R1:W5:Y:S01]  /*4dd0*/  LDG.E.128 R84, desc[UR12][R112.64] ;  /* 0x0000000c70547981 */ /* 0x002362000c1e1d00 */
[----:B------:R-:W-:Y:S05]  /*4de0*/  @!P0 BRA `(.L_x_2498) ;  /* 0x0000000400a08947 */ /* 0x000fea0003800000 */
[--C-:B------:R-:W-:Y:S01]  /*4df0*/  FFMA.FTZ R81, R100, UR24, R166.reuse ;  /* 0x0000001864517c23 */ /* 0x100fe200080100a6 */
[----:B------:R-:W-:Y:S01]  /*4e00*/  LOP3.LUT P1, RZ, R98, 0xff, RZ, 0xc0, !PT ;  /* 0x000000ff62ff7812 */ /* 0x000fe2000782c0ff */
[--C-:B------:R-:W-:Y:S01]  /*4e10*/  FFMA.FTZ R102, R102, UR24, R166.reuse ;  /* 0x0000001866667c23 */ /* 0x100fe200080100a6 */
[----:B------:R-:W-:Y:S01]  /*4e20*/  LOP3.LUT P4, RZ, R98, 0xff00, RZ, 0xc0, !PT ;  /* 0x0000ff0062ff7812 */ /* 0x000fe2000788c0ff */
[----:B------:R-:W-:Y:S01]  /*4e30*/  FADD.FTZ R80, R92, -R81 ;  /* 0x800000515c507221 */ /* 0x000fe20000010000 */
[----:B------:R-:W-:Y:S01]  /*4e40*/  FFMA.FTZ R81, R104, UR24, R166 ;  /* 0x0000001868517c23 */ /* 0x000fe200080100a6 */
[----:B------:R-:W-:Y:S01]  /*4e50*/  FADD.FTZ R83, R93, -R102 ;  /* 0x800000665d537221 */ /* 0x000fe20000010000 */
[----:B------:R-:W-:Y:S01]  /*4e60*/  FFMA.FTZ R100, R105, UR24, R166 ;  /* 0x0000001869647c23 */ /* 0x000fe200080100a6 */
[----:B------:R-:W-:Y:S01]  /*4e70*/  FMUL.FTZ R80, R80, UR19 ;  /* 0x0000001350507c20 */ /* 0x000fe20008410000 */
[----:B------:R-:W-:Y:S01]  /*4e80*/  FADD.FTZ R92, R94, -R81 ;  /* 0x800000515e5c7221 */ /* 0x000fe20000010000 */
[----:B------:R-:W-:Y:S01]  /*4e90*/  FMUL.FTZ R83, R83, UR19 ;  /* 0x0000001353537c20 */ /* 0x000fe20008410000 */
[----:B------:R-:W-:-:S02]  /*4ea0*/  HFMA2 R105, -RZ, RZ, 0, 0 ;  /* 0x00000000ff697431 */ /* 0x000fc400000001ff */
[----:B------:R-:W-:Y:S01]  /*4eb0*/  FMUL.FTZ R81, R80, UR5 ;  /* 0x0000000550517c20 */ /* 0x000fe20008410000 */
[----:B------:R-:W-:Y:S01]  /*4ec0*/  FFMA.FTZ R104, R107, UR24, R166 ;  /* 0x000000186b687c23 */ /* 0x000fe200080100a6 */
[----:B-----5:R-:W-:Y:S01]  /*4ed0*/  @P1 HADD2.F32 R82, -RZ, R84.H0_H0 ;  /* 0x20000054ff521230 */ /* 0x020fe20000004100 */
[----:B------:R-:W-:Y:S01]  /*4ee0*/  LOP3.LUT P3, RZ, R98, 0xff0000, RZ, 0xc0, !PT ;  /* 0x00ff000062ff7812 */ /* 0x000fe2000786c0ff */
[----:B------:R-:W-:Y:S01]  /*4ef0*/  FMUL.FTZ R81, R81, UR4 ;  /* 0x0000000451517c20 */ /* 0x000fe20008410000 */
[----:B------:R-:W-:Y:S01]  /*4f00*/  @P1 HADD2.F32 R89, -RZ, R60.H0_H0 ;  /* 0x2000003cff591230 */ /* 0x000fe20000004100 */
[----:B------:R-:W-:Y:S01]  /*4f10*/  MOV R88, RZ ;  /* 0x000000ff00587202 */ /* 0x000fe20000000f00 */
[----:B------:R-:W-:Y:S02]  /*4f20*/  @P4 HADD2.F32 R84, -RZ, R84.H1_H1 ;  /* 0x30000054ff544230 */ /* 0x000fe40000004100 */
[----:B------:R-:W-:Y:S01]  /*4f30*/  @P1 FMUL.FTZ R105, R81, R82 ;  /* 0x0000005251691220 */ /* 0x000fe20000410000 */
[----:B------:R-:W-:Y:S01]  /*4f40*/  FMUL.FTZ R82, R83, UR5 ;  /* 0x0000000553527c20 */ /* 0x000fe20008410000 */
[----:B------:R-:W-:Y:S01]  /*4f50*/  @P1 FMUL.FTZ R88, R81, R89 ;  /* 0x0000005951581220 */ /* 0x000fe20000410000 */
[----:B------:R-:W-:Y:S01]  /*4f60*/  HFMA2 R94, -RZ, RZ, 0, 0 ;  /* 0x00000000ff5e7431 */ /* 0x000fe200000001ff */
[----:B------:R-:W-:Y:S01]  /*4f70*/  MOV R89, RZ ;  /* 0x000000ff00597202 */ /* 0x000fe20000000f00 */
[----:B------:R-:W-:Y:S01]  /*4f80*/  FMUL.FTZ R107, R82, UR4 ;  /* 0x00000004526b7c20 */ /* 0x000fe20008410000 */
[----:B------:R-:W-:-:S02]  /*4f90*/  @P4 HADD2.F32 R82, -RZ, R60.H1_H1 ;  /* 0x3000003cff524230 */ /* 0x000fc40000004100 */
[----:B------:R-:W-:Y:S01]  /*4fa0*/  FMUL.FTZ R81, R92, UR19 ;  /* 0x000000135c517c20 */ /* 0x000fe20008410000 */
[----:B------:R-:W-:Y:S01]  /*4fb0*/  LOP3.LUT P5, RZ, R99, 0xff, RZ, 0xc0, !PT ;  /* 0x000000ff63ff7812 */ /* 0x000fe200078ac0ff */
[C---:B------:R-:W-:Y:S01]  /*4fc0*/  @P4 FMUL.FTZ R94, R107.reuse, R84 ;  /* 0x000000546b5e4220 */ /* 0x040fe20000410000 */
[----:B------:R-:W-:Y:S01]  /*4fd0*/  FFMA.FTZ R109, R106, UR24, R166 ;  /* 0x000000186a6d7c23 */ /* 0x000fe200080100a6 */
[----:B------:R-:W-:Y:S01]  /*4fe0*/  @P4 FMUL.FTZ R89, R107, R82 ;  /* 0x000000526b594220 */ /* 0x000fe20000410000 */
[----:B------:R-:W-:Y:S01]  /*4ff0*/  LOP3.LUT P4, RZ, R99, 0xff00, RZ, 0xc0, !PT ;  /* 0x0000ff0063ff7812 */ /* 0x000fe2000788c0ff */
[----:B------:R-:W-:Y:S01]  /*5000*/  FMUL.FTZ R92, R81, UR5 ;  /* 0x00000005515c7c20 */ /* 0x000fe20008410000 */
[----:B------:R-:W-:Y:S01]  /*5010*/  @P3 HADD2.F32 R93, -RZ, R85.H0_H0 ;  /* 0x20000055ff5d3230 */ /* 0x000fe20000004100 */
[----:B------:R-:W-:Y:S01]  /*5020*/  LOP3.LUT P6, RZ, R98, 0xff000000, RZ, 0xc0, !PT ;  /* 0xff00000062ff7812 */ /* 0x000fe200078cc0ff */
[----:B------:R-:W-:Y:S02]  /*5030*/  @P3 HADD2.F32 R82, -RZ, R61.H0_H0 ;  /* 0x2000003dff523230 */ /* 0x000fe40000004100 */
[----:B------:R-:W-:Y:S01]  /*5040*/  FADD.FTZ R109, R96, -R109 ;  /* 0x8000006d606d7221 */ /* 0x000fe20000010000 */
[----:B------:R-:W-:Y:S01]  /*5050*/  FMUL.FTZ R92, R92, UR4 ;  /* 0x000000045c5c7c20 */ /* 0x000fe20008410000 */
[----:B------:R-:W-:Y:S01]  /*5060*/  FADD.FTZ R95, R95, -R100 ;  /* 0x800000645f5f7221 */ /* 0x000fe20000010000 */
[----:B------:R-:W-:Y:S01]  /*5070*/  ISETP.GE.U32.AND P1, PT, R98, RZ, PT ;  /* 0x000000ff6200720c */ /* 0x000fe20003f26070 */
[----:B------:R-:W-:Y:S01]  /*5080*/  HFMA2 R100, -RZ, RZ, 0, 0 ;  /* 0x00000000ff647431 */ /* 0x000fe200000001ff */
[----:B------:R-:W-:Y:S01]  /*5090*/  MOV R84, RZ ;  /* 0x000000ff00547202 */ /* 0x000fe20000000f00 */
[----:B------:R-:W-:Y:S01]  /*50a0*/  FMUL.FTZ R109, R109, UR19 ;  /* 0x000000136d6d7c20 */ /* 0x000fe20008410000 */
[--C-:B------:R-:W-:Y:S01]  /*50b0*/  FFMA.FTZ R110, R110, UR24, R166.reuse ;  /* 0x000000186e6e7c23 */ /* 0x100fe200080100a6 */
[C---:B------:R-:W-:Y:S01]  /*50c0*/  @P3 FMUL.FTZ R100, R92.reuse, R93 ;  /* 0x0000005d5c643220 */ /* 0x040fe20000410000 */
[----:B------:R-:W-:Y:S01]  /*50d0*/  @P3 FMUL.FTZ R84, R92, R82 ;  /* 0x000000525c543220 */ /* 0x000fe20000410000 */
[----:B------:R-:W-:Y:S01]  /*50e0*/  LOP3.LUT P3, RZ, R99, 0xff0000, RZ, 0xc0, !PT ;  /* 0x00ff000063ff7812 */ /* 0x000fe2000786c0ff */
[----:B------:R-:W-:Y:S01]  /*50f0*/  FMUL.FTZ R108, R95, UR19 ;  /* 0x000000135f6c7c20 */ /* 0x000fe20008410000 */
[----:B------:R-:W-:Y:S01]  /*5100*/  ISETP.GE.U32.AND.EX P1, PT, R99, 0x1000000, PT, P1 ;  /* 0x010000006300780c */ /* 0x000fe20003f26110 */
[----:B------:R-:W-:Y:S01]  /*5110*/  FFMA.FTZ R166, R111, UR24, R166 ;  /* 0x000000186fa67c23 */ /* 0x000fe200080100a6 */
[----:B------:R-:W-:-:S02]  /*5120*/  @P5 HADD2.F32 R92, -RZ, R86.H0_H0 ;  /* 0x20000056ff5c5230 */ /* 0x000fc40000004100 */
[----:B------:R-:W-:Y:S01]  /*5130*/  FADD.FTZ R110, R101, -R110 ;  /* 0x8000006e656e7221 */ /* 0x000fe20000010000 */
[----:B------:R-:W-:Y:S02]  /*5140*/  @P4 HADD2.F32 R99, -RZ, R86.H1_H1 ;  /* 0x30000056ff634230 */ /* 0x000fe40000004100 */
[----:B------:R-:W-:Y:S01]  /*5150*/  FMUL.FTZ R86, R109, UR5 ;  /* 0x000000056d567c20 */ /* 0x000fe20008410000 */
[----:B------:R-:W-:Y:S01]  /*5160*/  FADD.FTZ R104, R97, -R104 ;  /* 0x8000006861687221 */ /* 0x000fe20000010000 */
[----:B------:R-:W-:Y:S01]  /*5170*/  FMUL.FTZ R82, R108, UR5 ;  /* 0x000000056c527c20 */ /* 0x000fe20008410000 */
[----:B------:R-:W-:Y:S01]  /*5180*/  FADD.FTZ R166, R103, -R166 ;  /* 0x800000a667a67221 */ /* 0x000fe20000010000 */
[----:B------:R-:W-:Y:S01]  /*5190*/  FMUL.FTZ R86, R86, UR4 ;  /* 0x0000000456567c20 */ /* 0x000fe20008410000 */
[----:B------:R-:W-:Y:S02]  /*51a0*/  @P6 HADD2.F32 R85, -RZ, R85.H1_H1 ;  /* 0x30000055ff556230 */ /* 0x000fe40000004100 */
[----:B------:R-:W-:Y:S01]  /*51b0*/  FMUL.FTZ R110, R110, UR19 ;  /* 0x000000136e6e7c20 */ /* 0x000fe20008410000 */
[----:B------:R-:W-:Y:S01]  /*51c0*/  FMUL.FTZ R102, R82, UR4 ;  /* 0x0000000452667c20 */ /* 0x000fe20008410000 */
[----:B------:R-:W-:Y:S01]  /*51d0*/  CS2R R96, SRZ ;  /* 0x0000000000607805 */ /* 0x000fe2000001ff00 */
[----:B-1----:R-:W-:Y:S01]  /*51e0*/  FMUL.FTZ R112, R104, UR19 ;  /* 0x0000001368707c20 */ /* 0x002fe20008410000 */
[----:B------:R-:W-:-:S02]  /*51f0*/  @P6 HADD2.F32 R82, -RZ, R61.H1_H1 ;  /* 0x3000003dff526230 */ /* 0x000fc40000004100 */
[----:B------:R-:W-:Y:S01]  /*5200*/  FMUL.FTZ R113, R166, UR19 ;  /* 0x00000013a6717c20 */ /* 0x000fe20008410000 */
[----:B------:R-:W-:Y:S01]  /*5210*/  @P5 FMUL.FTZ R96, R86, R92 ;  /* 0x0000005c56605220 */ /* 0x000fe20000410000 */
[----:B------:R-:W-:Y:S02]  /*5220*/  HFMA2 R95, -RZ, RZ, 0, 0 ;  /* 0x00000000ff5f7431 */ /* 0x000fe400000001ff */
[----:B------:R-:W-:Y:S01]  /*5230*/  FMUL.FTZ R92, R110, UR5 ;  /* 0x000000056e5c7c20 */ /* 0x000fe20008410000 */
[----:B------:R-:W-:Y:S01]  /*5240*/  @P6 FMUL.FTZ R95, R102, R85 ;  /* 0x00000055665f6220 */ /* 0x000fe20000410000 */
[----:B------:R-:W-:Y:S01]  /*5250*/  FMUL.FTZ R98, R112, UR5 ;  /* 0x0000000570627c20 */ /* 0x000fe20008410000 */
[----:B------:R-:W-:Y:S01]  /*5260*/  MOV R85, RZ ;  /* 0x000000ff00557202 */ /* 0x000fe20000000f00 */
[--C-:B------:R-:W-:Y:S02]  /*5270*/  @P5 HADD2.F32 R93, -RZ, R62.reuse.H0_H0 ;  /* 0x2000003eff5d5230 */ /* 0x100fe40000004100 */
[----:B------:R-:W-:Y:S01]  /*5280*/  FMUL.FTZ R103, R113, UR5 ;  /* 0x0000000571677c20 */ /* 0x000fe20008410000 */
[----:B------:R-:W-:Y:S01]  /*5290*/  @P6 FMUL.FTZ R85, R102, R82 ;  /* 0x0000005266556220 */ /* 0x000fe20000410000 */
[----:B------:R-:W-:-:S02]  /*52a0*/  @P4 HADD2.F32 R82, -RZ, R62.H1_H1 ;  /* 0x3000003eff524230 */ /* 0x000fc40000004100 */
[----:B------:R-:W-:Y:S01]  /*52b0*/  FMUL.FTZ R111, R92, UR4 ;  /* 0x000000045c6f7c20 */ /* 0x000fe20008410000 */
[--C-:B------:R-:W-:Y:S02]  /*52c0*/  @P3 HADD2.F32 R101, -RZ, R87.reuse.H0_H0 ;  /* 0x20000057ff653230 */ /* 0x100fe40000004100 */
[----:B------:R-:W-:Y:S01]  /*52d0*/  FMUL.FTZ R107, R98, UR4 ;  /* 0x00000004626b7c20 */ /* 0x000fe20008410000 */
[----:B------:R-:W-:Y:S02]  /*52e0*/  @P1 HADD2.F32 R106, -RZ, R87.H1_H1 ;  /* 0x30000057ff6a1230 */ /* 0x000fe40000004100 */
[----:B------:R-:W-:Y:S02]  /*52f0*/  HFMA2 R87, -RZ, RZ, 0, 0 ;  /* 0x00000000ff577431 */ /* 0x000fe400000001ff */
[--C-:B------:R-:W-:Y:S02]  /*5300*/  @P3 HADD2.F32 R102, -RZ, R63.reuse.H0_H0 ;  /* 0x2000003fff663230 */ /* 0x100fe40000004100 */
[----:B------:R-:W-:Y:S01]  /*5310*/  FMUL.FTZ R103, R103, UR4 ;  /* 0x0000000467677c20 */ /* 0x000fe20008410000 */
[----:B------:R-:W-:-:S02]  /*5320*/  @P1 HADD2.F32 R92, -RZ, R63.H1_H1 ;  /* 0x3000003fff5c1230 */ /* 0x000fc40000004100 */
[----:B------:R-:W-:Y:S01]  /*5330*/  @P5 FMUL.FTZ R87, R86, R93 ;  /* 0x0000005d56575220 */ /* 0x000fe20000410000 */
[----:B------:R-:W-:Y:S01]  /*5340*/  MOV R86, RZ ;  /* 0x000000ff00567202 */ /* 0x000fe20000000f00 */
[----:B------:R-:W-:Y:S01]  /*5350*/  HFMA2 R93, -RZ, RZ, 0, 0 ;  /* 0x00000000ff5d7431 */ /* 0x000fe200000001ff */
[----:B------:R-:W-:Y:S01]  /*5360*/  MOV R104, RZ ;  /* 0x000000ff00687202 */ /* 0x000fe20000000f00 */
[----:B------:R-:W-:Y:S01]  /*5370*/  @P4 FMUL.FTZ R86, R107, R82 ;  /* 0x000000526b564220 */ /* 0x000fe20000410000 */
[----:B------:R-:W-:Y:S01]  /*5380*/  @P3 FMUL.FTZ R93, R111, R102 ;  /* 0x000000666f5d3220 */ /* 0x000fe20000410000 */
        /* <DEDUP_REMOVED lines=14> */
.L_x_2498:
[--C-:B------:R-:W-:Y:S01]  /*5470*/  FFMA.FTZ R89, R100, UR24, R166.reuse ;  /* 0x0000001864597c23 */ /* 0x100fe200080100a6 */
[----:B------:R-:W-:Y:S01]  /*5480*/  LOP3.LUT P1, RZ, R98, 0xff, RZ, 0xc0, !PT ;  /* 0x000000ff62ff7812 */ /* 0x000fe2000782c0ff */
[--C-:B------:R-:W-:Y:S01]  /*5490*/  FFMA.FTZ R102, R102, UR24, R166.reuse ;  /* 0x0000001866667c23 */ /* 0x100fe200080100a6 */
[----:B------:R-:W-:Y:S01]  /*54a0*/  FFMA.FTZ R109, R104, UR24, R166 ;  /* 0x00000018686d7c23 */ /* 0x000fe200080100a6 */
[----:B------:R-:W-:Y:S01]  /*54b0*/  FADD.FTZ R89, R92, -R89 ;  /* 0x800000595c597221 */ /* 0x000fe20000010000 */
[----:B------:R-:W-:Y:S01]  /*54c0*/  LOP3.LUT P4, RZ, R98, 0xff00, RZ, 0xc0, !PT ;  /* 0x0000ff0062ff7812 */ /* 0x000fe2000788c0ff */
[----:B------:R-:W-:Y:S01]  /*54d0*/  FADD.FTZ R102, R93, -R102 ;  /* 0x800000665d667221 */ /* 0x000fe20000010000 */
[----:B------:R-:W-:Y:S01]  /*54e0*/  FADD.FTZ R109, R94, -R109 ;  /* 0x8000006d5e6d7221 */ /* 0x000fe20000010000 */
[----:B------:R-:W-:Y:S01]  /*54f0*/  FMUL.FTZ R89, R89, UR19 ;  /* 0x0000001359597c20 */ /* 0x000fe20008410000 */
[----:B------:R-:W-:Y:S01]  /*5500*/  FFMA.FTZ R100, R105, UR24, R166 ;  /* 0x0000001869647c23 */ /* 0x000fe200080100a6 */
[----:B------:R-:W-:Y:S01]  /*5510*/  FMUL.FTZ R102, R102, UR19 ;  /* 0x0000001366667c20 */ /* 0x000fe20008410000 */
[----:B------:R-:W-:-:S02]  /*5520*/  HFMA2 R105, -RZ, RZ, 0, 0 ;  /* 0x00000000ff697431 */ /* 0x000fc400000001ff */
[----:B------:R-:W-:Y:S01]  /*5530*/  FMUL.FTZ R89, R89, UR5 ;  /* 0x0000000559597c20 */ /* 0x000fe20008410000 */
[----:B------:R-:W-:Y:S01]  /*5540*/  MOV R88, RZ ;  /* 0x000000ff00587202 */ /* 0x000fe20000000f00 */
[----:B-----5:R-:W-:Y:S01]  /*5550*/  @P1 HADD2.F32 R92, -RZ, R84.H0_H0 ;  /* 0x20000054ff5c1230 */ /* 0x020fe20000004100 */
[----:B------:R-:W-:Y:S01]  /*5560*/  LOP3.LUT P3, RZ, R98, 0xff0000, RZ, 0xc0, !PT ;  /* 0x00ff000062ff7812 */ /* 0x000fe2000786c0ff */
[----:B------:R-:W-:Y:S02]  /*5570*/  @P1 HADD2.F32 R94, -RZ, R60.H0_H0 ;  /* 0x2000003cff5e1230 */ /* 0x000fe40000004100 */
[----:B------:R-:W-:Y:S01]  /*5580*/  FMUL.FTZ R89, R89, UR4 ;  /* 0x0000000459597c20 */ /* 0x000fe20008410000 */
[----:B------:R-:W-:Y:S01]  /*5590*/  FADD.FTZ R104, R95, -R100 ;  /* 0x800000645f687221 */ /* 0x000fe20000010000 */
[----:B------:R-:W-:Y:S02]  /*55a0*/  @P4 HADD2.F32 R93, -RZ, R84.H1_H1 ;  /* 0x30000054ff5d4230 */ /* 0x000fe40000004100 */
[----:B------:R-:W-:Y:S01]  /*55b0*/  FMUL.FTZ R84, R109, UR19 ;  /* 0x000000136d547c20 */ /* 0x000fe20008410000 */
[-C--:B------:R-:W-:Y:S01]  /*55c0*/  @P1 FMUL.FTZ R105, R92, R89.reuse ;  /* 0x000000595c691220 */ /* 0x080fe20000410000 */
[----:B------:R-:W-:Y:S01]  /*55d0*/  @P1 FMUL.FTZ R88, R94, R89 ;  /* 0x000000595e581220 */ /* 0x000fe20000410000 */
[----:B------:R-:W-:Y:S01]  /*55e0*/  FMUL.FTZ R89, R102, UR5 ;  /* 0x0000000566597c20 */ /* 0x000fe20008410000 */
[----:B------:R-:W-:-:S02]  /*55f0*/  @P4 HADD2.F32 R95, -RZ, R60.H1_H1 ;  /* 0x3000003cff5f4230 */ /* 0x000fc40000004100 */
[----:B------:R-:W-:Y:S02]  /*5600*/  HFMA2 R94, -RZ, RZ, 0, 0 ;  /* 0x00000000ff5e7431 */ /* 0x000fe400000001ff */
[----:B------:R-:W-:Y:S01]  /*5610*/  FMUL.FTZ R84, R84, UR5 ;  /* 0x0000000554547c20 */ /* 0x000fe20008410000 */
[----:B------:R-:W-:Y:S01]  /*5620*/  FMUL.FTZ R92, R89, UR4 ;  /* 0x00000004595c7c20 */ /* 0x000fe20008410000 */
[----:B------:R-:W-:Y:S01]  /*5630*/  MOV R89, RZ ;  /* 0x000000ff00597202 */ /* 0x000fe20000000f00 */
[----:B------:R-:W-:Y:S01]  /*5640*/  @P3 HADD2.F32 R102, -RZ, R85.H0_H0 ;  /* 0x20000055ff663230 */ /* 0x000fe20000004100 */
[----:B------:R-:W-:Y:S01]  /*5650*/  LOP3.LUT P5, RZ, R99, 0xff, RZ, 0xc0, !PT ;  /* 0x000000ff63ff7812 */ /* 0x000fe200078ac0ff */
[-C--:B------:R-:W-:Y:S01]  /*5660*/  @P4 FMUL.FTZ R94, R93, R92.reuse ;  /* 0x0000005c5d5e4220 */ /* 0x080fe20000410000 */
[----:B------:R-:W-:Y:S01]  /*5670*/  @P4 FMUL.FTZ R89, R95, R92 ;  /* 0x0000005c5f594220 */ /* 0x000fe20000410000 */
[----:B------:R-:W-:Y:S01]  /*5680*/  LOP3.LUT P4, RZ, R99, 0xff00, RZ, 0xc0, !PT ;  /* 0x0000ff0063ff7812 */ /* 0x000fe2000788c0ff */
[----:B------:R-:W-:-:S02]  /*5690*/  @P3 HADD2.F32 R92, -RZ, R61.H0_H0 ;  /* 0x2000003dff5c3230 */ /* 0x000fc40000004100 */
[----:B------:R-:W-:Y:S01]  /*56a0*/  FMUL.FTZ R93, R84, UR4 ;  /* 0x00000004545d7c20 */ /* 0x000fe20008410000 */
[--C-:B-1----:R-:W-:Y:S01]  /*56b0*/  FFMA.FTZ R113, R106, UR24, R166.reuse ;  /* 0x000000186a717c23 */ /* 0x102fe200080100a6 */
[----:B------:R-:W-:Y:S01]  /*56c0*/  MOV R84, RZ ;  /* 0x000000ff00547202 */ /* 0x000fe20000000f00 */
[----:B------:R-:W-:Y:S01]  /*56d0*/  HFMA2 R100, -RZ, RZ, 0, 0 ;  /* 0x00000000ff647431 */ /* 0x000fe200000001ff */
[----:B------:R-:W-:Y:S01]  /*56e0*/  ISETP.GE.U32.AND P1, PT, R98, RZ, PT ;  /* 0x000000ff6200720c */ /* 0x000fe20003f26070 */
[-C--:B------:R-:W-:Y:S01]  /*56f0*/  @P3 FMUL.FTZ R84, R92, R93.reuse ;  /* 0x0000005d5c543220 */ /* 0x080fe20000410000 */
[----:B------:R-:W-:Y:S01]  /*5700*/  FMUL.FTZ R92, R104, UR19 ;  /* 0x00000013685c7c20 */ /* 0x000fe20008410000 */
[----:B------:R-:W-:Y:S01]  /*5710*/  FFMA.FTZ R106, R107, UR24, R166 ;  /* 0x000000186b6a7c23 */ /* 0x000fe200080100a6 */
[----:B------:R-:W-:Y:S01]  /*5720*/  @P3 FMUL.FTZ R100, R102, R93 ;  /* 0x0000005d66643220 */ /* 0x000fe20000410000 */
[----:B------:R-:W-:Y:S01]  /*5730*/  FADD.FTZ R113, R96, -R113 ;  /* 0x8000007160717221 */ /* 0x000fe20000010000 */
[C---:B------:R-:W-:Y:S01]  /*5740*/  LOP3.LUT P3, RZ, R99.reuse, 0xff0000, RZ, 0xc0, !PT ;  /* 0x00ff000063ff7812 */ /* 0x040fe2000786c0ff */
[----:B------:R-:W-:Y:S01]  /*5750*/  FMUL.FTZ R92, R92, UR5 ;  /* 0x000000055c5c7c20 */ /* 0x000fe20008410000 */
[----:B------:R-:W-:Y:S01]  /*5760*/  ISETP.GE.U32.AND.EX P1, PT, R99, 0x1000000, PT, P1 ;  /* 0x010000006300780c */ /* 0x000fe20003f26110 */
[----:B------:R-:W-:-:S02]  /*5770*/  @P5 HADD2.F32 R99, -RZ, R86.H0_H0 ;  /* 0x20000056ff635230 */ /* 0x000fc40000004100 */
[----:B------:R-:W-:Y:S01]  /*5780*/  FADD.FTZ R106, R97, -R106 ;  /* 0x8000006a616a7221 */ /* 0x000fe20000010000 */
[----:B------:R-:W-:Y:S02]  /*5790*/  @P4 HADD2.F32 R102, -RZ, R86.H1_H1 ;  /* 0x30000056ff664230 */ /* 0x000fe40000004100 */
[----:B------:R-:W-:Y:S01]  /*57a0*/  FMUL.FTZ R86, R113, UR19 ;  /* 0x0000001371567c20 */ /* 0x000fe20008410000 */
[----:B------:R-:W-:Y:S01]  /*57b0*/  LOP3.LUT P6, RZ, R98, 0xff000000, RZ, 0xc0, !PT ;  /* 0xff00000062ff7812 */ /* 0x000fe200078cc0ff */
[--C-:B------:R-:W-:Y:S01]  /*57c0*/  FFMA.FTZ R110, R110, UR24, R166.reuse ;  /* 0x000000186e6e7c23 */ /* 0x100fe200080100a6 */
[----:B------:R-:W-:Y:S01]  /*57d0*/  FMUL.FTZ R93, R92, UR4 ;  /* 0x000000045c5d7c20 */ /* 0x000fe20008410000 */
[----:B------:R-:W-:Y:S01]  /*57e0*/  FMUL.FTZ R92, R106, UR19 ;  /* 0x000000136a5c7c20 */ /* 0x000fe20008410000 */
[----:B------:R-:W-:Y:S01]  /*57f0*/  FMUL.FTZ R86, R86, UR5 ;  /* 0x0000000556567c20 */ /* 0x000fe20008410000 */
[----:B------:R-:W-:Y:S01]  /*5800*/  FFMA.FTZ R166, R111, UR24, R166 ;  /* 0x000000186fa67c23 */ /* 0x000fe200080100a6 */
[----:B------:R-:W-:Y:S01]  /*5810*/  FADD.FTZ R110, R101, -R110 ;  /* 0x8000006e656e7221 */ /* 0x000fe20000010000 */
[----:B------:R-:W-:-:S02]  /*5820*/  @P5 HADD2.F32 R101, -RZ, R62.H0_H0 ;  /* 0x2000003eff655230 */ /* 0x000fc40000004100 */
[----:B------:R-:W-:Y:S01]  /*5830*/  FMUL.FTZ R92, R92, UR5 ;  /* 0x000000055c5c7c20 */ /* 0x000fe20008410000 */
[----:B------:R-:W-:Y:S01]  /*5840*/  FMUL.FTZ R86, R86, UR4 ;  /* 0x0000000456567c20 */ /* 0x000fe20008410000 */
[----:B------:R-:W-:Y:S01]  /*5850*/  FADD.FTZ R166, R103, -R166 ;  /* 0x800000a667a67221 */ /* 0x000fe20000010000 */
[--C-:B------:R-:W-:Y:S02]  /*5860*/  @P3 HADD2.F32 R107, -RZ, R87.reuse.H0_H0 ;  /* 0x20000057ff6b3230 */ /* 0x100fe40000004100 */
[----:B------:R-:W-:Y:S01]  /*5870*/  FMUL.FTZ R103, R92, UR4 ;  /* 0x000000045c677c20 */ /* 0x000fe20008410000 */
[----:B------:R-:W-:Y:S02]  /*5880*/  @P1 HADD2.F32 R108, -RZ, R87.H1_H1 ;  /* 0x30000057ff6c1230 */ /* 0x000fe40000004100 */
[----:B------:R-:W-:Y:S02]  /*5890*/  HFMA2 R87, -RZ, RZ, 0, 0 ;  /* 0x00000000ff577431 */ /* 0x000fe400000001ff */
[----:B------:R-:W-:Y:S01]  /*58a0*/  @P5 FMUL.FTZ R87, R101, R86 ;  /* 0x0000005665575220 */ /* 0x000fe20000410000 */
[----:B------:R-:W-:Y:S01]  /*58b0*/  FMUL.FTZ R92, R110, UR19 ;  /* 0x000000136e5c7c20 */ /* 0x000fe20008410000 */
[----:B------:R-:W-:Y:S01]  /*58c0*/  FMUL.FTZ R101, R166, UR19 ;  /* 0x00000013a6657c20 */ /* 0x000fe20008410000 */
[----:B------:R-:W-:-:S02]  /*58d0*/  @P6 HADD2.F32 R96, -RZ, R85.H1_H1 ;  /* 0x30000055ff606230 */ /* 0x000fc40000004100 */
[----:B------:R-:W-:Y:S02]  /*58e0*/  HFMA2 R95, -RZ, RZ, 0, 0 ;  /* 0x00000000ff5f7431 */ /* 0x000fe400000001ff */
[----:B------:R-:W-:Y:S01]  /*58f0*/  FMUL.FTZ R92, R92, UR5 ;  /* 0x000000055c5c7c20 */ /* 0x000fe20008410000 */
[----:B------:R-:W-:Y:S01]  /*5900*/  FMUL.FTZ R101, R101, UR5 ;  /* 0x0000000565657c20 */ /* 0x000fe20008410000 */
[----:B------:R-:W-:Y:S02]  /*5910*/  @P6 HADD2.F32 R98, -RZ, R61.H1_H1 ;  /* 0x3000003dff626230 */ /* 0x000fe40000004100 */
[----:B------:R-:W-:Y:S01]  /*5920*/  @P6 FMUL.FTZ R95, R96, R93 ;  /* 0x0000005d605f6220 */ /* 0x000fe20000410000 */
[----:B------:R-:W-:Y:S01]  /*5930*/  @P4 HADD2.F32 R104, -RZ, R62.H1_H1 ;  /* 0x3000003eff684230 */ /* 0x000fe20000004100 */
[----:B------:R-:W-:Y:S01]  /*5940*/  CS2R R96, SRZ ;  /* 0x0000000000607805 */ /* 0x000fe2000001ff00 */
[--C-:B------:R-:W-:Y:S02]  /*5950*/  @P3 HADD2.F32 R109, -RZ, R63.reuse.H0_H0 ;  /* 0x2000003fff6d3230 */ /* 0x100fe40000004100 */
[----:B------:R-:W-:Y:S01]  /*5960*/  FMUL.FTZ R92, R92, UR4 ;  /* 0x000000045c5c7c20 */ /* 0x000fe20008410000 */
[----:B------:R-:W-:-:S02]  /*5970*/  @P1 HADD2.F32 R106, -RZ, R63.H1_H1 ;  /* 0x3000003fff6a1230 */ /* 0x000fc40000004100 */
[----:B------:R-:W-:Y:S01]  /*5980*/  FMUL.FTZ R101, R101, UR4 ;  /* 0x0000000465657c20 */ /* 0x000fe20008410000 */
[----:B------:R-:W-:Y:S01]  /*5990*/  MOV R85, RZ ;  /* 0x000000ff00557202 */ /* 0x000fe20000000f00 */
[----:B------:R-:W-:Y:S01]  /*59a0*/  @P5 FMUL.FTZ R96, R99, R86 ;  /* 0x0000005663605220 */ /* 0x000fe20000410000 */
[----:B------:R-:W-:Y:S01]  /*59b0*/  @P6 FMUL.FTZ R85, R98, R93 ;  /* 0x0000005d62556220 */ /* 0x000fe20000410000 */
[-C--:B------:R-:W-:Y:S01]  /*59c0*/  @P4 FMUL.FTZ R97, R102, R103.reuse ;  /* 0x0000006766614220 */ /* 0x080fe20000410000 */
[----:B------:R-:W-:Y:S01]  /*59d0*/  MOV R86, RZ ;  /* 0x000000ff00567202 */ /* 0x000fe20000000f00 */
[----:B------:R-:W-:Y:S01]  /*59e0*/  HFMA2 R93, -RZ, RZ, 0, 0 ;  /* 0x00000000ff5d7431 */ /* 0x000fe200000001ff */
[----:B------:R-:W-:Y:S01]  /*59f0*/  MOV R102, RZ ;  /* 0x000000ff00667202 */ /* 0x000fe20000000f00 */
[----:B------:R-:W-:Y:S01]  /*5a00*/  @P4 FMUL.FTZ R86, R104, R103 ;  /* 0x0000006768564220 */ /* 0x000fe20000410000 */
[----:B------:R-:W-:Y:S01]  /*5a10*/  @P3 FMUL.FTZ R93, R109, R92 ;  /* 0x0000005c6d5d3220 */ /* 0x000fe20000410000 */
[----:B------:R-:W-:Y:S01]  /*5a20*/  @P1 FMUL.FTZ R102, R106, R101 ;  /* 0x000000656a661220 */ /* 0x000fe20000410000 */
[----:B------:R-:W-:-:S02]  /*5a30*/  CS2R R98, SRZ ;  /* 0x0000000000627805 */ /* 0x000fc4000001ff00 */
[----:B------:R-:W-:Y:S01]  /*5a40*/  F2FP.F16.F32.PACK_AB R85, R85, R84 ;  /* 0x000000545555723e */ /* 0x000fe200000000ff */
[----:B------:R-:W-:Y:S01]  /*5a50*/  @P3 FMUL.FTZ R98, R107, R92 ;  /* 0x0000005c6b623220 */ /* 0x000fe20000410000 */
[----:B------:R-:W-:Y:S01]  /*5a60*/  F2FP.F16.F32.PACK_AB R86, R86, R87 ;  /* 0x000000575656723e */ /* 0x000fe200000000ff */
[----:B------:R-:W-:Y:S01]  /*5a70*/  @P1 FMUL.FTZ R99, R108, R101 ;  /* 0x000000656c631220 */ /* 0x000fe20000410000 */
[----:B------:R-:W-:Y:S02]  /*5a80*/  F2FP.F16.F32.PACK_AB R84, R89, R88 ;  /* 0x000000585954723e */ /* 0x000fe400000000ff */
[----:B------:R-:W-:-:S07]  /*5a90*/  F2FP.F16.F32.PACK_AB R87, R102, R93 ;  /* 0x0000005d6657723e */ /* 0x000fce00000000ff */
.L_x_2499:
[----:B------:R-:W1:Y:S02]  /*5aa0*/  @P0 LDC.64 R88, c[0x0][0x478] ;  /* 0x00011e00ff580b82 */ /* 0x000e640000000a00 */
[----:B-1----:R-:W-:-:S04]  /*5ab0*/  @P0 IMAD.WIDE.U32 R88, R132, 0x10, R88 ;  /* 0x0000001084580825 */ /* 0x002fc800078e0058 */
[----:B------:R-:W-:Y:S01]  /*5ac0*/  IMAD.WIDE.U32 R132, R132, 0x10, R188 ;  /* 0x0000001084847825 */ /* 0x000fe200078e00bc */
[----:B------:R1:W-:Y:S04]  /*5ad0*/  @P0 STG.E.128 desc[UR12][R88.64], R80 ;  /* 0x0000005058000986 */ /* 0x0003e8000c101d0c */
[----:B------:R1:W-:Y:S01]  /*5ae0*/  STG.E.128 desc[UR12][R132.64], R84 ;  /* 0x0000005484007986 */ /* 0x0003e2000c101d0c */
[----:B------:R-:W-:Y:S05]  /*5af0*/  BRA `(.L_x_2500) ;  /* 0x0000003800647947 */ /* 0x000fea0003800000 */
.L_x_2491:
[----:B------:R-:W0:Y:S02]  /*5b00*/  LDC.64 R84, c[0x0][0x390] ;  /* 0x0000e400ff547b82 */ /* 0x000e240000000a00 */
[----:B0-----:R-:W-:-:S06]  /*5b10*/  IMAD.WIDE.U32 R84, R131, 0x10, R84 ;  /* 0x0000001083547825 */ /* 0x001fcc00078e0054 */
[----:B------:R-:W5:Y:S01]  /*5b20*/  LDG.E.128 R84, desc[UR12][R84.64] ;  /* 0x0000000c54547981 */ /* 0x000f62000c1e1d00 */
[----:B------:R-:W-:-:S04]  /*5b30*/  UISETP.NE.U32.AND UP1, UPT, UR20, URZ, UPT ;  /* 0x000000ff1400728c */ /* 0x000fc8000bf25070 */
[----:B------:R-:W-:-:S09]  /*5b40*/  UISETP.NE.AND.EX UP1, UPT, UR21, URZ, UPT, UP1 ;  /* 0x000000ff1500728c */ /* 0x000fd2000bf25310 */
[----:B------:R-:W-:Y:S05]  /*5b50*/  BRA.U UP1, `(.L_x_2501) ;  /* 0x0000000501bc7547 */ /* 0x000fea000b800000 */
[--C-:B------:R-:W-:Y:S01]  /*5b60*/  FFMA.FTZ R88, R165, UR24, R166.reuse ;  /* 0x00000018a5587c23 */ /* 0x100fe200080100a6 */
[----:B-----5:R-:W-:Y:S01]  /*5b70*/  LOP3.LUT P0, RZ, R114, 0xff, RZ, 0xc0, !PT ;  /* 0x000000ff72ff7812 */ /* 0x020fe2000780c0ff */
[----:B------:R-:W-:Y:S01]  /*5b80*/  FFMA.FTZ R89, R196, UR24, R166 ;  /* 0x00000018c4597c23 */ /* 0x000fe200080100a6 */
[----:B------:R-:W-:Y:S01]  /*5b90*/  LOP3.LUT P1, RZ, R114, 0xff00, RZ, 0xc0, !PT ;  /* 0x0000ff0072ff7812 */ /* 0x000fe2000782c0ff */
[----:B------:R-:W-:Y:S01]  /*5ba0*/  FADD.FTZ R197, R197, -R88 ;  /* 0x80000058c5c57221 */ /* 0x000fe20000010000 */
[--C-:B------:R-:W-:Y:S02]  /*5bb0*/  HADD2.F32 R88, -RZ, R64.reuse.H0_H0 ;  /* 0x20000040ff587230 */ /* 0x100fe40000004100 */
[----:B------:R-:W-:Y:S01]  /*5bc0*/  FADD.FTZ R198, R198, -R89 ;  /* 0x80000059c6c67221 */ /* 0x000fe20000010000 */
[----:B------:R-:W-:Y:S01]  /*5bd0*/  HADD2.F32 R89, -RZ, R64.H1_H1 ;  /* 0x30000040ff597230 */ /* 0x000fe20000004100 */
[----:B------:R-:W-:Y:S01]  /*5be0*/  UMOV UR4, UR7 ;  /* 0x0000000700047c82 */ /* 0x000fe20008000000 */
[----:B------:R-:W-:-:S02]  /*5bf0*/  HFMA2 R90, -RZ, RZ, 0, 0 ;  /* 0x00000000ff5a7431 */ /* 0x000fc400000001ff */
[----:B------:R-:W-:Y:S01]  /*5c00*/  FFMA.FTZ R88, R197, UR19, R88 ;  /* 0x00000013c5587c23 */ /* 0x000fe20008010058 */
[----:B------:R-:W-:Y:S01]  /*5c10*/  FFMA.FTZ R194, R194, UR24, R166 ;  /* 0x00000018c2c27c23 */ /* 0x000fe200080100a6 */
[----:B------:R-:W-:Y:S01]  /*5c20*/  FFMA.FTZ R91, R198, UR19, R89 ;  /* 0x00000013c65b7c23 */ /* 0x000fe20008010059 */
[----:B------:R-:W-:Y:S01]  /*5c30*/  LOP3.LUT P6, RZ, R114, 0xff0000, RZ, 0xc0, !PT ;  /* 0x00ff000072ff7812 */ /* 0x000fe200078cc0ff */
[----:B------:R-:W-:Y:S01]  /*5c40*/  FMUL.FTZ R88, R88, UR5 ;  /* 0x0000000558587c20 */ /* 0x000fe20008410000 */
[----:B------:R-:W-:Y:S02]  /*5c50*/  @P0 HADD2.F32 R165, -RZ, R48.H0_H0 ;  /* 0x20000030ffa50230 */ /* 0x000fe40000004100 */
[----:B------:R-:W-:Y:S01]  /*5c60*/  FMUL.FTZ R91, R91, UR5 ;  /* 0x000000055b5b7c20 */ /* 0x000fe20008410000 */
[--C-:B------:R-:W-:Y:S02]  /*5c70*/  @P0 HADD2.F32 R89, -RZ, R84.reuse.H0_H0 ;  /* 0x20000054ff590230 */ /* 0x100fe40000004100 */
[----:B------:R-:W-:Y:S01]  /*5c80*/  FMUL.FTZ R132, R88, UR4 ;  /* 0x0000000458847c20 */ /* 0x000fe20008410000 */
[----:B------:R-:W-:Y:S01]  /*5c90*/  MOV R88, RZ ;  /* 0x000000ff00587202 */ /* 0x000fe20000000f00 */
[----:B------:R-:W-:-:S02]  /*5ca0*/  @P1 HADD2.F32 R84, -RZ, R84.H1_H1 ;  /* 0x30000054ff541230 */ /* 0x000fc40000004100 */
[----:B------:R-:W-:Y:S01]  /*5cb0*/  FADD.FTZ R195, R195, -R194 ;  /* 0x800000c2c3c37221 */ /* 0x000fe20000010000 */
[----:B------:R-:W-:Y:S01]  /*5cc0*/  @P0 FMUL.FTZ R88, R165, R132 ;  /* 0x00000084a5580220 */ /* 0x000fe20000410000 */
[----:B------:R-:W-:Y:S01]  /*5cd0*/  FMUL.FTZ R165, R91, UR4 ;  /* 0x000000045ba57c20 */ /* 0x000fe20008410000 */
[----:B------:R-:W-:Y:S02]  /*5ce0*/  HFMA2 R91, -RZ, RZ, 0, 0 ;  /* 0x00000000ff5b7431 */ /* 0x000fe400000001ff */
[----:B------:R-:W-:Y:S01]  /*5cf0*/  @P0 FMUL.FTZ R90, R132, R89 ;  /* 0x00000059845a0220 */ /* 0x000fe20000410000 */
[----:B------:R-:W-:Y:S01]  /*5d00*/  MOV R89, RZ ;  /* 0x000000ff00597202 */ /* 0x000fe20000000f00 */
[----:B------:R-:W-:Y:S01]  /*5d10*/  @P1 FMUL.FTZ R91, R165, R84 ;  /* 0x00000054a55b1220 */ /* 0x000fe20000410000 */
[----:B------:R-:W-:Y:S01]  /*5d20*/  @P1 HADD2.F32 R84, -RZ, R48.H1_H1 ;  /* 0x30000030ff541230 */ /* 0x000fe20000004100 */
[C---:B------:R-:W-:Y:S01]  /*5d30*/  ISETP.GE.U32.AND P0, PT, R114.reuse, RZ, PT ;  /* 0x000000ff7200720c */ /* 0x040fe20003f06070 */
[----:B------:R-:W-:Y:S01]  /*5d40*/  FFMA.FTZ R193, R193, UR24, R166 ;  /* 0x00000018c1c17c23 */ /* 0x000fe200080100a6 */
[----:B------:R-:W-:Y:S01]  /*5d50*/  LOP3.LUT P5, RZ, R114, 0xff000000, RZ, 0xc0, !PT ;  /* 0xff00000072ff7812 */ /* 0x000fe200078ac0ff */
[----:B------:R-:W-:-:S02]  /*5d60*/  HADD2.F32 R114, -RZ, R65.H1_H1 ;  /* 0x30000041ff727230 */ /* 0x000fc40000004100 */
[----:B------:R-:W-:Y:S01]  /*5d70*/  @P1 FMUL.FTZ R89, R84, R165 ;  /* 0x000000a554591220 */ /* 0x000fe20000410000 */
[----:B------:R-:W-:Y:S01]  /*5d80*/  HADD2.F32 R84, -RZ, R65.H0_H0 ;  /* 0x20000041ff547230 */ /* 0x000fe20000004100 */
[C---:B------:R-:W-:Y:S01]  /*5d90*/  LOP3.LUT P4, RZ, R115.reuse, 0xff, RZ, 0xc0, !PT ;  /* 0x000000ff73ff7812 */ /* 0x040fe2000788c0ff */
[----:B------:R-:W-:Y:S01]  /*5da0*/  @P6 HADD2.F32 R132, -RZ, R49.H0_H0 ;  /* 0x20000031ff846230 */ /* 0x000fe20000004100 */
[C---:B------:R-:W-:Y:S01]  /*5db0*/  LOP3.LUT P3, RZ, R115.reuse, 0xff00, RZ, 0xc0, !PT ;  /* 0x0000ff0073ff7812 */ /* 0x040fe2000786c0ff */
[----:B------:R-:W-:Y:S01]  /*5dc0*/  HFMA2 R165, -RZ, RZ, 0, 0 ;  /* 0x00000000ffa57431 */ /* 0x000fe200000001ff */
[----:B------:R-:W-:Y:S01]  /*5dd0*/  LOP3.LUT P1, RZ, R115, 0xff0000, RZ, 0xc0, !PT ;  /* 0x00ff000073ff7812 */ /* 0x000fe2000782c0ff */
[----:B------:R-:W-:Y:S01]  /*5de0*/  FFMA.FTZ R84, R195, UR19, R84 ;  /* 0x00000013c3547c23 */ /* 0x000fe20008010054 */
[----:B------:R-:W-:Y:S01]  /*5df0*/  ISETP.GE.U32.AND.EX P0, PT, R115, 0x1000000, PT, P0 ;  /* 0x010000007300780c */ /* 0x000fe20003f06100 */
[----:B------:R-:W-:Y:S01]  /*5e00*/  FADD.FTZ R115, R192, -R193 ;  /* 0x800000c1c0737221 */ /* 0x000fe20000010000 */
[--C-:B------:R-:W-:Y:S01]  /*5e10*/  FFMA.FTZ R167, R167, UR24, R166.reuse ;  /* 0x00000018a7a77c23 */ /* 0x100fe200080100a6 */
[----:B------:R-:W-:Y:S01]  /*5e20*/  FMUL.FTZ R84, R84, UR5 ;  /* 0x0000000554547c20 */ /* 0x000fe20008410000 */
[----:B------:R-:W-:Y:S01]  /*5e30*/  FFMA.FTZ R168, R168, UR24, R166 ;  /* 0x00000018a8a87c23 */ /* 0x000fe200080100a6 */
[----:B------:R-:W-:Y:S01]  /*5e40*/  FFMA.FTZ R115, R115, UR19, R114 ;  /* 0x0000001373737c23 */ /* 0x000fe20008010072 */
[----:B------:R-:W-:-:S02]  /*5e50*/  @P6 HADD2.F32 R114, -RZ, R85.H0_H0 ;  /* 0x20000055ff726230 */ /* 0x000fc40000004100 */
[----:B------:R-:W-:Y:S01]  /*5e60*/  FMUL.FTZ R193, R84, UR4 ;  /* 0x0000000454c17c20 */ /* 0x000fe20008410000 */
[----:B------:R-:W-:Y:S01]  /*5e70*/  MOV R84, RZ ;  /* 0x000000ff00547202 */ /* 0x000fe20000000f00 */
[----:B------:R-:W-:Y:S01]  /*5e80*/  FMUL.FTZ R115, R115, UR5 ;  /* 0x0000000573737c20 */ /* 0x000fe20008410000 */
[----:B------:R-:W-:Y:S02]  /*5e90*/  @P5 HADD2.F32 R85, -RZ, R85.H1_H1 ;  /* 0x30000055ff555230 */ /* 0x000fe40000004100 */
[----:B------:R-:W-:Y:S01]  /*5ea0*/  @P6 FMUL.FTZ R84, R132, R193 ;  /* 0x000000c184546220 */ /* 0x000fe20000410000 */
[----:B------:R-:W-:Y:S01]  /*5eb0*/  @P6 FMUL.FTZ R165, R193, R114 ;  /* 0x00000072c1a56220 */ /* 0x000fe20000410000 */
[----:B------:R-:W-:Y:S01]  /*5ec0*/  FMUL.FTZ R132, R115, UR4 ;  /* 0x0000000473847c20 */ /* 0x000fe20008410000 */
[----:B------:R-:W-:Y:S02]  /*5ed0*/  @P5 HADD2.F32 R115, -RZ, R49.H1_H1 ;  /* 0x30000031ff735230 */ /* 0x000fe40000004100 */
[----:B------:R-:W-:-:S02]  /*5ee0*/  HFMA2 R114, -RZ, RZ, 0, 0 ;  /* 0x00000000ff727431 */ /* 0x000fc400000001ff */
[----:B------:R-:W-:Y:S01]  /*5ef0*/  FADD.FTZ R190, R190, -R167 ;  /* 0x800000a7bebe7221 */ /* 0x000fe20000010000 */
[----:B------:R-:W-:Y:S01]  /*5f00*/  @P5 FMUL.FTZ R114, R132, R85 ;  /* 0x0000005584725220 */ /* 0x000fe20000410000 */
[----:B------:R-:W-:Y:S01]  /*5f10*/  MOV R85, RZ ;  /* 0x000000ff00557202 */ /* 0x000fe20000000f00 */
[----:B------:R-:W-:Y:S01]  /*5f20*/  @P5 FMUL.FTZ R85, R115, R132 ;  /* 0x0000008473555220 */ /* 0x000fe20000410000 */
[----:B------:R-:W-:Y:S02]  /*5f30*/  HADD2.F32 R115, -RZ, R66.H0_H0 ;  /* 0x20000042ff737230 */ /* 0x000fe40000004100 */
[----:B------:R-:W-:Y:S01]  /*5f40*/  FFMA.FTZ R132, R189, UR24, R166 ;  /* 0x00000018bd847c23 */ /* 0x000fe200080100a6 */
[--C-:B------:R-:W-:Y:S02]  /*5f50*/  @P4 HADD2.F32 R167, -RZ, R86.reuse.H0_H0 ;  /* 0x20000056ffa74230 */ /* 0x100fe40000004100 */
[----:B------:R-:W-:Y:S01]  /*5f60*/  FADD.FTZ R187, R187, -R168 ;  /* 0x800000a8bbbb7221 */ /* 0x000fe20000010000 */
[----:B------:R-:W-:-:S02]  /*5f70*/  @P3 HADD2.F32 R86, -RZ, R86.H1_H1 ;  /* 0x30000056ff563230 */ /* 0x000fc40000004100 */
[----:B------:R-:W-:Y:S01]  /*5f80*/  FADD.FTZ R189, R191, -R132 ;  /* 0x80000084bfbd7221 */ /* 0x000fe20000010000 */
[----:B------:R-:W-:Y:S01]  /*5f90*/  FFMA.FTZ R115, R190, UR19, R115 ;  /* 0x00000013be737c23 */ /* 0x000fe20008010073 */
[----:B------:R-:W-:Y:S01]  /*5fa0*/  HADD2.F32 R132, -RZ, R66.H1_H1 ;  /* 0x30000042ff847230 */ /* 0x000fe20000004100 */
[----:B------:R-:W-:Y:S01]  /*5fb0*/  F2FP.F16.F32.PACK_AB R85, R85, R84 ;  /* 0x000000545555723e */ /* 0x000fe200000000ff */
[----:B------:R-:W-:Y:S02]  /*5fc0*/  @P4 HADD2.F32 R191, -RZ, R50.H0_H0 ;  /* 0x20000032ffbf4230 */ /* 0x000fe40000004100 */
[----:B------:R-:W-:Y:S01]  /*5fd0*/  FMUL.FTZ R115, R115, UR5 ;  /* 0x0000000573737c20 */ /* 0x000fe20008410000 */
[----:B------:R-:W-:Y:S02]  /*5fe0*/  HADD2.F32 R168, -RZ, R67.H1_H1 ;  /* 0x30000043ffa87230 */ /* 0x000fe40000004100 */
[----:B------:R-:W-:Y:S01]  /*5ff0*/  FFMA.FTZ R189, R189, UR19, R132 ;  /* 0x00000013bdbd7c23 */ /* 0x000fe20008010084 */
[----:B------:R-:W-:Y:S01]  /*6000*/  MOV R132, RZ ;  /* 0x000000ff00847202 */ /* 0x000fe20000000f00 */
[----:B------:R-:W-:Y:S01]  /*6010*/  FMUL.FTZ R190, R115, UR4 ;  /* 0x0000000473be7c20 */ /* 0x000fe20008410000 */
[----:B------:R-:W-:-:S02]  /*6020*/  HFMA2 R115, -RZ, RZ, 0, 0 ;  /* 0x00000000ff737431 */ /* 0x000fc400000001ff */
[----:B------:R-:W-:Y:S01]  /*6030*/  FMUL.FTZ R189, R189, UR5 ;  /* 0x00000005bdbd7c20 */ /* 0x000fe20008410000 */
[----:B------:R-:W-:Y:S01]  /*6040*/  F2FP.F16.F32.PACK_AB R84, R89, R88 ;  /* 0x000000585954723e */ /* 0x000fe200000000ff */
[----:B------:R-:W-:Y:S01]  /*6050*/  @P4 FMUL.FTZ R132, R191, R190 ;  /* 0x000000bebf844220 */ /* 0x000fe20000410000 */
[----:B------:R-:W-:Y:S01]  /*6060*/  @P4 FMUL.FTZ R115, R190, R167 ;  /* 0x000000a7be734220 */ /* 0x000fe20000410000 */
[----:B------:R-:W-:Y:S01]  /*6070*/  FMUL.FTZ R191, R189, UR4 ;  /* 0x00000004bdbf7c20 */ /* 0x000fe20008410000 */
[----:B------:R-:W-:Y:S01]  /*6080*/  HFMA2 R167, -RZ, RZ, 0, 0 ;  /* 0x00000000ffa77431 */ /* 0x000fe200000001ff */
[----:B------:R-:W-:Y:S02]  /*6090*/  MOV R189, RZ ;  /* 0x000000ff00bd7202 */ /* 0x000fe40000000f00 */
[----:B------:R-:W-:Y:S01]  /*60a0*/  @P3 FMUL.FTZ R167, R191, R86 ;  /* 0x00000056bfa73220 */ /* 0x000fe20000410000 */
[----:B------:R-:W-:-:S05]  /*60b0*/  @P3 HADD2.F32 R86, -RZ, R50.H1_H1 ;  /* 0x30000032ff563230 */ /* 0x000fca0000004100 */
[----:B------:R-:W-:Y:S01]  /*60c0*/  @P3 FMUL.FTZ R189, R86, R191 ;  /* 0x000000bf56bd3220 */ /* 0x000fe20000410000 */
[----:B------:R-:W-:Y:S02]  /*60d0*/  HADD2.F32 R86, -RZ, R67.H0_H0 ;  /* 0x20000043ff567230 */ /* 0x000fe40000004100 */
[----:B------:R-:W-:-:S03]  /*60e0*/  FFMA.FTZ R191, R170, UR24, R166 ;  /* 0x00000018aabf7c23 */ /* 0x000fc600080100a6 */
[----:B------:R-:W-:Y:S01]  /*60f0*/  FFMA.FTZ R86, R187, UR19, R86 ;  /* 0x00000013bb567c23 */ /* 0x000fe20008010056 */
[----:B------:R-:W-:Y:S01]  /*6100*/  FADD.FTZ R191, R188, -R191 ;  /* 0x800000bfbcbf7221 */ /* 0x000fe20000010000 */
[----:B------:R-:W-:Y:S01]  /*6110*/  @P1 HADD2.F32 R188, -RZ, R51.H0_H0 ;  /* 0x20000033ffbc1230 */ /* 0x000fe20000004100 */
[----:B------:R-:W-:Y:S01]  /*6120*/  MOV R187, RZ ;  /* 0x000000ff00bb7202 */ /* 0x000fe20000000f00 */
[----:B------:R-:W-:Y:S01]  /*6130*/  FMUL.FTZ R86, R86, UR5 ;  /* 0x0000000556567c20 */ /* 0x000fe20008410000 */
[----:B------:R-:W-:Y:S01]  /*6140*/  FFMA.FTZ R170, R191, UR19, R168 ;  /* 0x00000013bfaa7c23 */ /* 0x000fe200080100a8 */
[----:B------:R-:W-:Y:S02]  /*6150*/  HFMA2 R168, -RZ, RZ, 0, 0 ;  /* 0x00000000ffa87431 */ /* 0x000fe400000001ff */
[----:B------:R-:W-:Y:S01]  /*6160*/  FMUL.FTZ R191, R86, UR4 ;  /* 0x0000000456bf7c20 */ /* 0x000fe20008410000 */
[--C-:B------:R-:W-:Y:S02]  /*6170*/  @P1 HADD2.F32 R86, -RZ, R87.reuse.H0_H0 ;  /* 0x20000057ff561230 */ /* 0x100fe40000004100 */
[----:B------:R-:W-:Y:S01]  /*6180*/  FMUL.FTZ R170, R170, UR5 ;  /* 0x00000005aaaa7c20 */ /* 0x000fe20008410000 */
[----:B------:R-:W-:-:S02]  /*6190*/  @P0 HADD2.F32 R87, -RZ, R87.H1_H1 ;  /* 0x30000057ff570230 */ /* 0x000fc40000004100 */
[----:B------:R-:W-:Y:S01]  /*61a0*/  @P1 FMUL.FTZ R187, R188, R191 ;  /* 0x000000bfbcbb1220 */ /* 0x000fe20000410000 */
[----:B------:R-:W-:Y:S02]  /*61b0*/  HFMA2 R188, -RZ, RZ, 0, 0 ;  /* 0x00000000ffbc7431 */ /* 0x000fe400000001ff */
[----:B------:R-:W-:Y:S01]  /*61c0*/  @P1 FMUL.FTZ R168, R191, R86 ;  /* 0x00000056bfa81220 */ /* 0x000fe20000410000 */
[----:B------:R-:W-:Y:S02]  /*61d0*/  @P0 HADD2.F32 R191, -RZ, R51.H1_H1 ;  /* 0x30000033ffbf0230 */ /* 0x000fe40000004100 */
[----:B------:R-:W-:Y:S01]  /*61e0*/  FMUL.FTZ R86, R170, UR4 ;  /* 0x00000004aa567c20 */ /* 0x000fe20008410000 */
[----:B------:R-:W-:-:S03]  /*61f0*/  MOV R170, RZ ;  /* 0x000000ff00aa7202 */ /* 0x000fc60000000f00 */
[----:B------:R-:W-:Y:S01]  /*6200*/  @P0 FMUL.FTZ R188, R191, R86 ;  /* 0x00000056bfbc0220 */ /* 0x000fe20000410000 */
[----:B------:R-:W-:Y:S01]  /*6210*/  @P0 FMUL.FTZ R170, R86, R87 ;  /* 0x0000005756aa0220 */ /* 0x000fe20000410000 */
[----:B------:R-:W-:-:S03]  /*6220*/  F2FP.F16.F32.PACK_AB R86, R189, R132 ;  /* 0x00000084bd56723e */ /* 0x000fc600000000ff */
[----:B------:R-:W-:Y:S01]  /*6230*/  F2FP.F16.F32.PACK_AB R87, R188, R187 ;  /* 0x000000bbbc57723e */ /* 0x000fe200000000ff */
[----:B------:R-:W-:Y:S06]  /*6240*/  BRA `(.L_x_2502) ;  /* 0x0000000400c07947 */ /* 0x000fec0003800000 */
.L_x_2501:
[--C-:B------:R-:W-:Y:S01]  /*6250*/  FFMA.FTZ R80, R165, UR24, R166.reuse ;  /* 0x00000018a5507c23 */ /* 0x100fe200080100a6 */
[--C-:B-----5:R-:W-:Y:S01]  /*6260*/  HADD2.F32 R83, -RZ, R64.reuse.H0_H0 ;  /* 0x20000040ff537230 */ /* 0x120fe20000004100 */
[----:B------:R-:W-:Y:S01]  /*6270*/  LOP3.LUT P0, RZ, R114, 0xff, RZ, 0xc0, !PT ;  /* 0x000000ff72ff7812 */ /* 0x000fe2000780c0ff */
[----:B------:R-:W-:Y:S01]  /*6280*/  FFMA.FTZ R81, R196, UR24, R166 ;  /* 0x00000018c4517c23 */ /* 0x000fe200080100a6 */
[----:B------:R-:W-:Y:S01]  /*6290*/  FADD.FTZ R80, R197, -R80 ;  /* 0x80000050c5507221 */ /* 0x000fe20000010000 */
[----:B------:R-:W-:Y:S01]  /*62a0*/  LOP3.LUT P1, RZ, R114, 0xff00, RZ, 0xc0, !PT ;  /* 0x0000ff0072ff7812 */ /* 0x000fe2000782c0ff */
[----:B------:R-:W-:Y:S01]  /*62b0*/  UMOV UR4, UR7 ;  /* 0x0000000700047c82 */ /* 0x000fe20008000000 */
[----:B------:R-:W-:Y:S01]  /*62c0*/  FADD.FTZ R81, R198, -R81 ;  /* 0x80000051c6517221 */ /* 0x000fe20000010000 */
[----:B------:R-:W-:Y:S01]  /*62d0*/  FFMA.FTZ R83, R80, UR19, R83 ;  /* 0x0000001350537c23 */ /* 0x000fe20008010053 */
[----:B------:R-:W-:Y:S01]  /*62e0*/  HADD2.F32 R80, -RZ, R64.H1_H1 ;  /* 0x30000040ff507230 */ /* 0x000fe20000004100 */
[----:B------:R-:W-:-:S02]  /*62f0*/  CS2R R90, SRZ ;  /* 0x00000000005a7805 */ /* 0x000fc4000001ff00 */
[----:B------:R-:W-:Y:S01]  /*6300*/  CS2R R88, SRZ ;  /* 0x0000000000587805 */ /* 0x000fe2000001ff00 */
[----:B------:R-:W-:Y:S01]  /*6310*/  FFMA.FTZ R194, R194, UR24, R166 ;  /* 0x00000018c2c27c23 */ /* 0x000fe200080100a6 */
[----:B------:R-:W-:Y:S01]  /*6320*/  LOP3.LUT P6, RZ, R114, 0xff0000, RZ, 0xc0, !PT ;  /* 0x00ff000072ff7812 */ /* 0x000fe200078cc0ff */
[----:B------:R-:W-:Y:S01]  /*6330*/  FFMA.FTZ R80, R81, UR19, R80 ;  /* 0x0000001351507c23 */ /* 0x000fe20008010050 */
[----:B------:R-:W-:Y:S01]  /*6340*/  FMUL.FTZ R81, R83, UR5 ;  /* 0x0000000553517c20 */ /* 0x000fe20008410000 */
[----:B------:R-:W-:Y:S02]  /*6350*/  @P0 HADD2.F32 R82, -RZ, R84.H0_H0 ;  /* 0x20000054ff520230 */ /* 0x000fe40000004100 */
[----:B------:R-:W-:Y:S01]  /*6360*/  FFMA.FTZ R193, R193, UR24, R166 ;  /* 0x00000018c1c17c23 */ /* 0x000fe200080100a6 */
[----:B------:R-:W-:Y:S02]  /*6370*/  @P0 HADD2.F32 R132, -RZ, R48.H0_H0 ;  /* 0x20000030ff840230 */ /* 0x000fe40000004100 */
[----:B------:R-:W-:Y:S01]  /*6380*/  FMUL.FTZ R81, R81, UR4 ;  /* 0x0000000451517c20 */ /* 0x000fe20008410000 */
[----:B------:R-:W-:-:S02]  /*6390*/  @P1 HADD2.F32 R84, -RZ, R84.H1_H1 ;  /* 0x30000054ff541230 */ /* 0x000fc40000004100 */
[----:B------:R-:W-:Y:S01]  /*63a0*/  FADD.FTZ R193, R192, -R193 ;  /* 0x800000c1c0c17221 */ /* 0x000fe20000010000 */
[----:B------:R-:W-:Y:S01]  /*63b0*/  LOP3.LUT P5, RZ, R114, 0xff000000, RZ, 0xc0, !PT ;  /* 0xff00000072ff7812 */ /* 0x000fe200078ac0ff */
[-C--:B------:R-:W-:Y:S01]  /*63c0*/  @P0 FMUL.FTZ R90, R82, R81.reuse ;  /* 0x00000051525a0220 */ /* 0x080fe20000410000 */
[----:B------:R-:W-:Y:S01]  /*63d0*/  @P0 FMUL.FTZ R88, R132, R81 ;  /* 0x0000005184580220 */ /* 0x000fe20000410000 */
[----:B------:R-:W-:Y:S01]  /*63e0*/  FMUL.FTZ R81, R80, UR5 ;  /* 0x0000000550517c20 */ /* 0x000fe20008410000 */
[----:B------:R-:W-:Y:S02]  /*63f0*/  @P1 HADD2.F32 R82, -RZ, R48.H1_H1 ;  /* 0x30000030ff521230 */ /* 0x000fe40000004100 */
[----:B------:R-:W-:Y:S01]  /*6400*/  FADD.FTZ R132, R195, -R194 ;  /* 0x800000c2c3847221 */ /* 0x000fe20000010000 */
[----:B------:R-:W-:Y:S01]  /*6410*/  ISETP.GE.U32.AND P0, PT, R114, RZ, PT ;  /* 0x000000ff7200720c */ /* 0x000fe20003f06070 */
[----:B------:R-:W-:Y:S01]  /*6420*/  FMUL.FTZ R81, R81, UR4 ;  /* 0x0000000451517c20 */ /* 0x000fe20008410000 */
[C---:B------:R-:W-:Y:S01]  /*6430*/  LOP3.LUT P4, RZ, R115.reuse, 0xff, RZ, 0xc0, !PT ;  /* 0x000000ff73ff7812 */ /* 0x040fe2000788c0ff */
[----:B------:R-:W-:Y:S01]  /*6440*/  HFMA2 R165, -RZ, RZ, 0, 0 ;  /* 0x00000000ffa57431 */ /* 0x000fe200000001ff */
[C---:B------:R-:W-:Y:S01]  /*6450*/  LOP3.LUT P3, RZ, R115.reuse, 0xff00, RZ, 0xc0, !PT ;  /* 0x0000ff0073ff7812 */ /* 0x040fe2000786c0ff */
[-C--:B------:R-:W-:Y:S01]  /*6460*/  @P1 FMUL.FTZ R91, R84, R81.reuse ;  /* 0x00000051545b1220 */ /* 0x080fe20000410000 */
[----:B------:R-:W-:Y:S01]  /*6470*/  @P1 FMUL.FTZ R89, R82, R81 ;  /* 0x0000005152591220 */ /* 0x000fe20000410000 */
[--C-:B------:R-:W-:Y:S01]  /*6480*/  HADD2.F32 R81, -RZ, R65.reuse.H0_H0 ;  /* 0x20000041ff517230 */ /* 0x100fe20000004100 */
[C---:B------:R-:W-:Y:S01]  /*6490*/  LOP3.LUT P1, RZ, R115.reuse, 0xff0000, RZ, 0xc0, !PT ;  /* 0x00ff000073ff7812 */ /* 0x040fe2000782c0ff */
[----:B------:R-:W-:Y:S01]  /*64a0*/  HADD2.F32 R82, -RZ, R65.H1_H1 ;  /* 0x30000041ff527230 */ /* 0x000fe20000004100 */
[----:B------:R-:W-:Y:S01]  /*64b0*/  ISETP.GE.U32.AND.EX P0, PT, R115, 0x1000000, PT, P0 ;  /* 0x010000007300780c */ /* 0x000fe20003f06100 */
[----:B------:R-:W-:-:S02]  /*64c0*/  @P6 HADD2.F32 R115, -RZ, R85.H0_H0 ;  /* 0x20000055ff736230 */ /* 0x000fc40000004100 */
[----:B------:R-:W-:Y:S01]  /*64d0*/  FFMA.FTZ R132, R132, UR19, R81 ;  /* 0x0000001384847c23 */ /* 0x000fe20008010051 */
[----:B------:R-:W-:Y:S01]  /*64e0*/  MOV R84, RZ ;  /* 0x000000ff00547202 */ /* 0x000fe20000000f00 */
[----:B------:R-:W-:Y:S01]  /*64f0*/  FFMA.FTZ R81, R193, UR19, R82 ;  /* 0x00000013c1517c23 */ /* 0x000fe20008010052 */
[----:B------:R-:W-:Y:S02]  /*6500*/  @P6 HADD2.F32 R193, -RZ, R49.H0_H0 ;  /* 0x20000031ffc16230 */ /* 0x000fe40000004100 */
[----:B------:R-:W-:Y:S01]  /*6510*/  FMUL.FTZ R82, R132, UR5 ;  /* 0x0000000584527c20 */ /* 0x000fe20008410000 */
[----:B------:R-:W-:Y:S02]  /*6520*/  @P5 HADD2.F32 R85, -RZ, R85.H1_H1 ;  /* 0x30000055ff555230 */ /* 0x000fe40000004100 */
[----:B------:R-:W-:Y:S02]  /*6530*/  HFMA2 R114, -RZ, RZ, 0, 0 ;  /* 0x00000000ff727431 */ /* 0x000fe400000001ff */
[--C-:B------:R-:W-:Y:S01]  /*6540*/  FFMA.FTZ R167, R167, UR24, R166.reuse ;  /* 0x00000018a7a77c23 */ /* 0x100fe200080100a6 */
[----:B------:R-:W-:Y:S01]  /*6550*/  FMUL.FTZ R82, R82, UR4 ;  /* 0x0000000452527c20 */ /* 0x000fe20008410000 */
[--C-:B------:R-:W-:Y:S01]  /*6560*/  FFMA.FTZ R192, R189, UR24, R166.reuse ;  /* 0x00000018bdc07c23 */ /* 0x100fe200080100a6 */
[----:B------:R-:W-:Y:S01]  /*6570*/  MOV R189, RZ ;  /* 0x000000ff00bd7202 */ /* 0x000fe20000000f00 */
[----:B------:R-:W-:Y:S01]  /*6580*/  FFMA.FTZ R168, R168, UR24, R166 ;  /* 0x00000018a8a87c23 */ /* 0x000fe200080100a6 */
[-C--:B------:R-:W-:Y:S01]  /*6590*/  @P6 FMUL.FTZ R165, R115, R82.reuse ;  /* 0x0000005273a56220 */ /* 0x080fe20000410000 */
[----:B------:R-:W-:Y:S01]  /*65a0*/  @P6 FMUL.FTZ R84, R193, R82 ;  /* 0x00000052c1546220 */ /* 0x000fe20000410000 */
[----:B------:R-:W-:Y:S01]  /*65b0*/  FMUL.FTZ R82, R81, UR5 ;  /* 0x0000000551527c20 */ /* 0x000fe20008410000 */
[----:B------:R-:W-:-:S02]  /*65c0*/  @P5 HADD2.F32 R115, -RZ, R49.H1_H1 ;  /* 0x30000031ff735230 */ /* 0x000fc40000004100 */
[----:B------:R-:W-:Y:S01]  /*65d0*/  FADD.FTZ R191, R191, -R192 ;  /* 0x800000c0bfbf7221 */ /* 0x000fe20000010000 */
[----:B------:R-:W-:Y:S02]  /*65e0*/  @P4 HADD2.F32 R192, -RZ, R50.H0_H0 ;  /* 0x20000032ffc04230 */ /* 0x000fe40000004100 */
[----:B------:R-:W-:Y:S01]  /*65f0*/  FMUL.FTZ R82, R82, UR4 ;  /* 0x0000000452527c20 */ /* 0x000fe20008410000 */
[----:B------:R-:W-:Y:S02]  /*6600*/  @P3 HADD2.F32 R193, -RZ, R86.H1_H1 ;  /* 0x30000056ffc13230 */ /* 0x000fe40000004100 */
[----:B------:R-:W-:Y:S01]  /*6610*/  FADD.FTZ R168, R187, -R168 ;  /* 0x800000a8bba87221 */ /* 0x000fe20000010000 */
[----:B------:R-:W-:Y:S02]  /*6620*/  HADD2.F32 R187, -RZ, R67.H1_H1 ;  /* 0x30000043ffbb7230 */ /* 0x000fe40000004100 */
[-C--:B------:R-:W-:Y:S01]  /*6630*/  @P5 FMUL.FTZ R114, R85, R82.reuse ;  /* 0x0000005255725220 */ /* 0x080fe20000410000 */
[----:B------:R-:W-:Y:S01]  /*6640*/  MOV R85, RZ ;  /* 0x000000ff00557202 */ /* 0x000fe20000000f00 */
[----:B------:R-:W-:Y:S01]  /*6650*/  @P5 FMUL.FTZ R85, R115, R82 ;  /* 0x0000005273555220 */ /* 0x000fe20000410000 */
[----:B------:R-:W-:-:S02]  /*6660*/  HADD2.F32 R115, -RZ, R66.H0_H0 ;  /* 0x20000042ff737230 */ /* 0x000fc40000004100 */
[----:B------:R-:W-:Y:S01]  /*6670*/  FADD.FTZ R82, R190, -R167 ;  /* 0x800000a7be527221 */ /* 0x000fe20000010000 */
[----:B------:R-:W-:Y:S01]  /*6680*/  HADD2.F32 R190, -RZ, R66.H1_H1 ;  /* 0x30000042ffbe7230 */ /* 0x000fe20000004100 */
[----:B------:R-:W-:Y:S01]  /*6690*/  F2FP.F16.F32.PACK_AB R80, R80, R83 ;  /* 0x000000535050723e */ /* 0x000fe200000000ff */
[----:B------:R-:W-:Y:S02]  /*66a0*/  @P1 HADD2.F32 R195, -RZ, R87.H0_H0 ;  /* 0x20000057ffc31230 */ /* 0x000fe40000004100 */
[----:B------:R-:W-:Y:S01]  /*66b0*/  FFMA.FTZ R82, R82, UR19, R115 ;  /* 0x0000001352527c23 */ /* 0x000fe20008010073 */
[----:B------:R-:W-:Y:S02]  /*66c0*/  @P1 HADD2.F32 R197, -RZ, R51.H0_H0 ;  /* 0x20000033ffc51230 */ /* 0x000fe40000004100 */
[----:B------:R-:W-:Y:S01]  /*66d0*/  FFMA.FTZ R191, R191, UR19, R190 ;  /* 0x00000013bfbf7c23 */ /* 0x000fe200080100be */
[----:B------:R-:W-:Y:S02]  /*66e0*/  @P4 HADD2.F32 R190, -RZ, R86.H0_H0 ;  /* 0x20000056ffbe4230 */ /* 0x000fe40000004100 */
[----:B------:R-:W-:Y:S01]  /*66f0*/  FMUL.FTZ R115, R82, UR5 ;  /* 0x0000000552737c20 */ /* 0x000fe20008410000 */
[----:B------:R-:W-:-:S02]  /*6700*/  MOV R86, RZ ;  /* 0x000000ff00567202 */ /* 0x000fc40000000f00 */
[----:B------:R-:W-:Y:S01]  /*6710*/  F2FP.F16.F32.PACK_AB R85, R85, R84 ;  /* 0x000000545555723e */ /* 0x000fe200000000ff */
[----:B------:R-:W-:Y:S01]  /*6720*/  FMUL.FTZ R167, R115, UR4 ;  /* 0x0000000473a77c20 */ /* 0x000fe20008410000 */
[----:B------:R-:W-:Y:S01]  /*6730*/  HFMA2 R115, -RZ, RZ, 0, 0 ;  /* 0x00000000ff737431 */ /* 0x000fe200000001ff */
[C---:B------:R-:W-:Y:S02]  /*6740*/  F2FP.F16.F32.PACK_AB R82, R191.reuse, R82 ;  /* 0x00000052bf52723e */ /* 0x040fe400000000ff */
[-C--:B------:R-:W-:Y:S01]  /*6750*/  @P4 FMUL.FTZ R115, R190, R167.reuse ;  /* 0x000000a7be734220 */ /* 0x080fe20000410000 */
[----:B------:R-:W-:Y:S01]  /*6760*/  @P4 FMUL.FTZ R189, R192, R167 ;  /* 0x000000a7c0bd4220 */ /* 0x000fe20000410000 */
[----:B------:R-:W-:Y:S01]  /*6770*/  FMUL.FTZ R167, R191, UR5 ;  /* 0x00000005bfa77c20 */ /* 0x000fe20008410000 */
[----:B------:R-:W-:Y:S01]  /*6780*/  @P0 HADD2.F32 R192, -RZ, R51.H1_H1 ;  /* 0x30000033ffc00230 */ /* 0x000fe20000004100 */
[----:B------:R-:W-:Y:S02]  /*6790*/  F2FP.F16.F32.PACK_AB R81, R81, R132 ;  /* 0x000000845151723e */ /* 0x000fe400000000ff */
[----:B------:R-:W-:Y:S01]  /*67a0*/  FMUL.FTZ R190, R167, UR4 ;  /* 0x00000004a7be7c20 */ /* 0x000fe20008410000 */
[----:B------:R-:W-:Y:S01]  /*67b0*/  HFMA2 R167, -RZ, RZ, 0, 0 ;  /* 0x00000000ffa77431 */ /* 0x000fe200000001ff */
[----:B------:R-:W-:-:S02]  /*67c0*/  F2FP.F16.F32.PACK_AB R84, R89, R88 ;  /* 0x000000585954723e */ /* 0x000fc400000000ff */
[----:B------:R-:W-:Y:S01]  /*67d0*/  @P3 FMUL.FTZ R167, R193, R190 ;  /* 0x000000bec1a73220 */ /* 0x000fe20000410000 */
[----:B------:R-:W-:-:S05]  /*67e0*/  @P3 HADD2.F32 R193, -RZ, R50.H1_H1 ;  /* 0x30000032ffc13230 */ /* 0x000fca0000004100 */
[----:B------:R-:W-:Y:S01]  /*67f0*/  @P3 FMUL.FTZ R86, R193, R190 ;  /* 0x000000bec1563220 */ /* 0x000fe20000410000 */
[----:B------:R-:W-:Y:S01]  /*6800*/  FFMA.FTZ R193, R170, UR24, R166 ;  /* 0x00000018aac17c23 */ /* 0x000fe200080100a6 */
[----:B------:R-:W-:-:S03]  /*6810*/  @P0 HADD2.F32 R190, -RZ, R87.H1_H1 ;  /* 0x30000057ffbe0230 */ /* 0x000fc60000004100 */
[----:B------:R-:W-:Y:S01]  /*6820*/  FADD.FTZ R188, R188, -R193 ;  /* 0x800000c1bcbc7221 */ /* 0x000fe20000010000 */
[----:B------:R-:W-:Y:S01]  /*6830*/  HADD2.F32 R193, -RZ, R67.H0_H0 ;  /* 0x20000043ffc17230 */ /* 0x000fe20000004100 */
[----:B------:R-:W-:Y:S02]  /*6840*/  F2FP.F16.F32.PACK_AB R86, R86, R189 ;  /* 0x000000bd5656723e */ /* 0x000fe400000000ff */
[----:B------:R-:W-:Y:S01]  /*6850*/  FFMA.FTZ R188, R188, UR19, R187 ;  /* 0x00000013bcbc7c23 */ /* 0x000fe200080100bb */
[----:B------:R-:W-:Y:S01]  /*6860*/  MOV R187, RZ ;  /* 0x000000ff00bb7202 */ /* 0x000fe20000000f00 */
[----:B------:R-:W-:-:S04]  /*6870*/  FFMA.FTZ R193, R168, UR19, R193 ;  /* 0x00000013a8c17c23 */ /* 0x000fc800080100c1 */
[----:B------:R-:W-:Y:S01]  /*6880*/  FMUL.FTZ R168, R193, UR5 ;  /* 0x00000005c1a87c20 */ /* 0x000fe20008410000 */
[----:B------:R-:W-:-:S03]  /*6890*/  F2FP.F16.F32.PACK_AB R83, R188, R193 ;  /* 0x000000c1bc53723e */ /* 0x000fc600000000ff */
[----:B------:R-:W-:Y:S01]  /*68a0*/  FMUL.FTZ R170, R168, UR4 ;  /* 0x00000004a8aa7c20 */ /* 0x000fe20008410000 */
[----:B------:R-:W-:-:S03]  /*68b0*/  HFMA2 R168, -RZ, RZ, 0, 0 ;  /* 0x00000000ffa87431 */ /* 0x000fc600000001ff */
[-C--:B------:R-:W-:Y:S01]  /*68c0*/  @P1 FMUL.FTZ R168, R195, R170.reuse ;  /* 0x000000aac3a81220 */ /* 0x080fe20000410000 */
[----:B------:R-:W-:Y:S01]  /*68d0*/  @P1 FMUL.FTZ R187, R197, R170 ;  /* 0x000000aac5bb1220 */ /* 0x000fe20000410000 */
[----:B------:R-:W-:-:S04]  /*68e0*/  FMUL.FTZ R170, R188, UR5 ;  /* 0x00000005bcaa7c20 */ /* 0x000fc80008410000 */
[----:B------:R-:W-:Y:S01]  /*68f0*/  FMUL.FTZ R87, R170, UR4 ;  /* 0x00000004aa577c20 */ /* 0x000fe20008410000 */
[----:B------:R-:W-:-:S03]  /*6900*/  HFMA2 R170, -RZ, RZ, 0, 0 ;  /* 0x00000000ffaa7431 */ /* 0x000fc600000001ff */
[-C--:B------:R-:W-:Y:S01]  /*6910*/  @P0 FMUL.FTZ R170, R190, R87.reuse ;  /* 0x00000057beaa0220 */ /* 0x080fe20000410000 */
[----:B------:R-:W-:Y:S01]  /*6920*/  MOV R190, RZ ;  /* 0x000000ff00be7202 */ /* 0x000fe20000000f00 */
[----:B------:R-:W-:-:S05]  /*6930*/  @P0 FMUL.FTZ R190, R192, R87 ;  /* 0x00000057c0be0220 */ /* 0x000fca0000410000 */
[----:B------:R-:W-:-:S07]  /*6940*/  F2FP.F16.F32.PACK_AB R87, R190, R187 ;  /* 0x000000bbbe57723e */ /* 0x000fce00000000ff */
.L_x_2502:
[----:B------:R-:W-:Y:S01]  /*6950*/  ISETP.NE.U32.AND P0, PT, RZ, UR20, PT ;  /* 0x00000014ff007c0c */ /* 0x000fe2000bf05070 */
[----:B------:R-:W0:Y:S01]  /*6960*/  LDC.64 R188, c[0x0][0x468] ;  /* 0x00011a00ffbc7b82 */ /* 0x000e220000000a00 */
[----:B------:R-:W-:Y:S02]  /*6970*/  IADD3 R132, PT, PT, R131, 0x100, RZ ;  /* 0x0000010083847810 */ /* 0x000fe40007ffe0ff */
[----:B------:R-:W-:-:S05]  /*6980*/  ISETP.NE.AND.EX P0, PT, RZ, UR21, PT, P0 ;  /* 0x00000015ff007c0c */ /* 0x000fca000bf05300 */
[----:B------:R-:W1:Y:S08]  /*6990*/  LDC.64 R192, c[0x0][0x390] ;  /* 0x0000e400ffc07b82 */ /* 0x000e700000000a00 */
        /* <DEDUP_REMOVED lines=9> */
[----:B------:R-:W-:Y:S01]  /*6a30*/  LOP3.LUT P1, RZ, R112, 0xff, RZ, 0xc0, !PT ;  /* 0x000000ff70ff7812 */ /* 0x000fe2000782c0ff */
[----:B------:R-:W-:Y:S01]  /*6a40*/  HADD2.F32 R80, -RZ, R68.H0_H0 ;  /* 0x20000044ff507230 */ /* 0x000fe20000004100 */
[----:B------:R-:W-:Y:S01]  /*6a50*/  CS2R R88, SRZ ;  /* 0x0000000000587805 */ /* 0x000fe2000001ff00 */
[----:B------:R-:W-:Y:S01]  /*6a60*/  FADD.FTZ R81, R162, -R81 ;  /* 0x80000051a2517221 */ /* 0x000fe20000010000 */
[----:B------:R-:W-:Y:S01]  /*6a70*/  FFMA.FTZ R163, R163, UR24, R166 ;  /* 0x00000018a3a37c23 */ /* 0x000fe200080100a6 */
[----:B------:R-:W-:Y:S01]  /*6a80*/  HFMA2 R162, -RZ, RZ, 0, 0 ;  /* 0x00000000ffa27431 */ /* 0x000fe200000001ff */
[----:B------:R-:W-:Y:S01]  /*6a90*/  LOP3.LUT P3, RZ, R112, 0xff0000, RZ, 0xc0, !PT ;  /* 0x00ff000070ff7812 */ /* 0x000fe2000786c0ff */
[----:B------:R-:W-:Y:S01]  /*6aa0*/  FFMA.FTZ R80, R81, UR19, R80 ;  /* 0x0000001351507c23 */ /* 0x000fe20008010050 */
[----:B------:R-:W-:Y:S01]  /*6ab0*/  FADD.FTZ R160, R160, -R163 ;  /* 0x800000a3a0a07221 */ /* 0x000fe20000010000 */
[----:B------:R-:W-:Y:S01]  /*6ac0*/  LOP3.LUT P6, RZ, R112, 0xff000000, RZ, 0xc0, !PT ;  /* 0xff00000070ff7812 */ /* 0x000fe200078cc0ff */
[----:B------:R-:W-:Y:S01]  /*6ad0*/  FFMA.FTZ R150, R150, UR24, R166 ;  /* 0x0000001896967c23 */ /* 0x000fe200080100a6 */
[----:B------:R-:W-:Y:S01]  /*6ae0*/  FMUL.FTZ R81, R80, UR5 ;  /* 0x0000000550517c20 */ /* 0x000fe20008410000 */
[C---:B------:R-:W-:Y:S01]  /*6af0*/  LOP3.LUT P5, RZ, R113.reuse, 0xff, RZ, 0xc0, !PT ;  /* 0x000000ff71ff7812 */ /* 0x040fe200078ac0ff */
[----:B------:R-:W-:Y:S01]  /*6b00*/  @P1 HADD2.F32 R83, -RZ, R52.H0_H0 ;  /* 0x20000034ff531230 */ /* 0x000fe20000004100 */
[----:B------:R-:W-:Y:S01]  /*6b10*/  LOP3.LUT P4, RZ, R113, 0xff00, RZ, 0xc0, !PT ;  /* 0x0000ff0071ff7812 */ /* 0x000fe2000788c0ff */
[----:B------:R-:W-:Y:S01]  /*6b20*/  FMUL.FTZ R82, R81, UR4 ;  /* 0x0000000451527c20 */ /* 0x000fe20008410000 */
[----:B-----5:R-:W-:-:S02]  /*6b30*/  @P1 HADD2.F32 R81, -RZ, R84.H0_H0 ;  /* 0x20000054ff511230 */ /* 0x020fc40000004100 */
[----:B------:R-:W-:Y:S01]  /*6b40*/  FADD.FTZ R150, R149, -R150 ;  /* 0x8000009695967221 */ /* 0x000fe20000010000 */
[----:B------:R-:W-:Y:S02]  /*6b50*/  HADD2.F32 R149, -RZ, R71.H1_H1 ;  /* 0x30000047ff957230 */ /* 0x000fe40000004100 */
[----:B------:R-:W-:Y:S01]  /*6b60*/  @P1 FMUL.FTZ R88, R83, R82 ;  /* 0x0000005253581220 */ /* 0x000fe20000410000 */
[----:B------:R-:W-:Y:S02]  /*6b70*/  HADD2.F32 R83, -RZ, R68.H1_H1 ;  /* 0x30000044ff537230 */ /* 0x000fe40000004100 */
[----:B------:R-:W-:Y:S01]  /*6b80*/  @P1 FMUL.FTZ R162, R82, R81 ;  /* 0x0000005152a21220 */ /* 0x000fe20000410000 */
[----:B------:R-:W-:Y:S01]  /*6b90*/  LOP3.LUT P1, RZ, R112, 0xff00, RZ, 0xc0, !PT ;  /* 0x0000ff0070ff7812 */ /* 0x000fe2000782c0ff */
[----:B------:R-:W-:Y:S01]  /*6ba0*/  FFMA.FTZ R82, R161, UR24, R166 ;  /* 0x00000018a1527c23 */ /* 0x000fe200080100a6 */
[----:B------:R-:W-:Y:S02]  /*6bb0*/  @P3 HADD2.F32 R164, -RZ, R53.H0_H0 ;  /* 0x20000035ffa43230 */ /* 0x000fe40000004100 */
[----:B------:R-:W-:Y:S01]  /*6bc0*/  FFMA.FTZ R83, R160, UR19, R83 ;  /* 0x00000013a0537c23 */ /* 0x000fe20008010053 */
[----:B------:R-:W-:Y:S01]  /*6bd0*/  MOV R160, RZ ;  /* 0x000000ff00a07202 */ /* 0x000fe20000000f00 */
[----:B------:R-:W-:-:S02]  /*6be0*/  FADD.FTZ R82, R159, -R82 ;  /* 0x800000529f527221 */ /* 0x000fc40000010000 */
[C---:B------:R-:W-:Y:S01]  /*6bf0*/  FMUL.FTZ R81, R83.reuse, UR5 ;  /* 0x0000000553517c20 */ /* 0x040fe20008410000 */
[----:B------:R-:W-:-:S03]  /*6c00*/  F2FP.F16.F32.PACK_AB R80, R83, R80 ;  /* 0x000000505350723e */ /* 0x000fc600000000ff */
[----:B------:R-:W-:Y:S01]  /*6c10*/  FMUL.FTZ R159, R81, UR4 ;  /* 0x00000004519f7c20 */ /* 0x000fe20008410000 */
[----:B------:R-:W-:Y:S02]  /*6c20*/  HADD2.F32 R81, -RZ, R69.H0_H0 ;  /* 0x20000045ff517230 */ /* 0x000fe40000004100 */
[----:B------:R-:W-:-:S03]  /*6c30*/  @P1 HADD2.F32 R84, -RZ, R84.H1_H1 ;  /* 0x30000054ff541230 */ /* 0x000fc60000004100 */
[----:B------:R-:W-:Y:S01]  /*6c40*/  FFMA.FTZ R81, R82, UR19, R81 ;  /* 0x0000001352517c23 */ /* 0x000fe20008010051 */
[----:B------:R-:W-:Y:S02]  /*6c50*/  @P1 HADD2.F32 R82, -RZ, R52.H1_H1 ;  /* 0x30000034ff521230 */ /* 0x000fe40000004100 */
[----:B------:R-:W-:Y:S01]  /*6c60*/  @P1 FMUL.FTZ R160, R159, R84 ;  /* 0x000000549fa01220 */ /* 0x000fe20000410000 */
[----:B------:R-:W-:Y:S02]  /*6c70*/  MOV R84, RZ ;  /* 0x000000ff00547202 */ /* 0x000fe40000000f00 */
[----:B------:R-:W-:Y:S01]  /*6c80*/  @P1 FMUL.FTZ R89, R82, R159 ;  /* 0x0000009f52591220 */ /* 0x000fe20000410000 */
[----:B------:R-:W-:Y:S01]  /*6c90*/  FMUL.FTZ R82, R81, UR5 ;  /* 0x0000000551527c20 */ /* 0x000fe20008410000 */
[----:B------:R-:W-:Y:S01]  /*6ca0*/  HFMA2 R159, -RZ, RZ, 0, 0 ;  /* 0x00000000ff9f7431 */ /* 0x000fe200000001ff */
[----:B------:R-:W-:Y:S02]  /*6cb0*/  ISETP.GE.U32.AND P1, PT, R112, RZ, PT ;  /* 0x000000ff7000720c */ /* 0x000fe40003f26070 */
[----:B------:R-:W-:Y:S01]  /*6cc0*/  FMUL.FTZ R161, R82, UR4 ;  /* 0x0000000452a17c20 */ /* 0x000fe20008410000 */
[--C-:B------:R-:W-:Y:S01]  /*6cd0*/  @P3 HADD2.F32 R82, -RZ, R85.reuse.H0_H0 ;  /* 0x20000055ff523230 */ /* 0x100fe20000004100 */
[----:B------:R-:W-:Y:S01]  /*6ce0*/  ISETP.GE.U32.AND.EX P1, PT, R113, 0x1000000, PT, P1 ;  /* 0x010000007100780c */ /* 0x000fe20003f26110 */
[----:B------:R-:W-:-:S02]  /*6cf0*/  @P6 HADD2.F32 R85, -RZ, R85.H1_H1 ;  /* 0x30000055ff556230 */ /* 0x000fc40000004100 */
[----:B------:R-:W-:Y:S01]  /*6d00*/  @P3 FMUL.FTZ R84, R164, R161 ;  /* 0x000000a1a4543220 */ /* 0x000fe20000410000 */
[----:B------:R-:W-:Y:S01]  /*6d10*/  @P3 FMUL.FTZ R159, R161, R82 ;  /* 0x00000052a19f3220 */ /* 0x000fe20000410000 */
[----:B------:R-:W-:Y:S01]  /*6d20*/  FFMA.FTZ R161, R158, UR24, R166 ;  /* 0x000000189ea17c23 */ /* 0x000fe200080100a6 */
[----:B------:R-:W-:Y:S01]  /*6d30*/  HADD2.F32 R158, -RZ, R69.H1_H1 ;  /* 0x30000045ff9e7230 */ /* 0x000fe20000004100 */
[----:B------:R-:W-:Y:S01]  /*6d40*/  LOP3.LUT P3, RZ, R113, 0xff0000, RZ, 0xc0, !PT ;  /* 0x00ff000071ff7812 */ /* 0x000fe2000786c0ff */
[----:B------:R-:W-:Y:S02]  /*6d50*/  @P6 HADD2.F32 R113, -RZ, R53.H1_H1 ;  /* 0x30000035ff716230 */ /* 0x000fe40000004100 */
[----:B------:R-:W-:Y:S01]  /*6d60*/  FADD.FTZ R161, R156, -R161 ;  /* 0x800000a19ca17221 */ /* 0x000fe20000010000 */
[----:B------:R-:W-:-:S03]  /*6d70*/  HFMA2 R156, -RZ, RZ, 0, 0 ;  /* 0x00000000ff9c7431 */ /* 0x000fc600000001ff */
[----:B------:R-:W-:-:S04]  /*6d80*/  FFMA.FTZ R158, R161, UR19, R158 ;  /* 0x00000013a19e7c23 */ /* 0x000fc8000801009e */
[C---:B------:R-:W-:Y:S01]  /*6d90*/  FMUL.FTZ R82, R158.reuse, UR5 ;  /* 0x000000059e527c20 */ /* 0x040fe20008410000 */
[----:B------:R-:W-:Y:S01]  /*6da0*/  F2FP.F16.F32.PACK_AB R81, R158, R81 ;  /* 0x000000519e51723e */ /* 0x000fe200000000ff */
[----:B------:R-:W-:Y:S02]  /*6db0*/  @P3 HADD2.F32 R164, -RZ, R55.H0_H0 ;  /* 0x20000037ffa43230 */ /* 0x000fe40000004100 */
[----:B------:R-:W-:-:S04]  /*6dc0*/  FMUL.FTZ R82, R82, UR4 ;  /* 0x0000000452527c20 */ /* 0x000fc80008410000 */
[----:B------:R-:W-:Y:S01]  /*6dd0*/  @P6 FMUL.FTZ R156, R82, R85 ;  /* 0x00000055529c6220 */ /* 0x000fe20000410000 */
[----:B------:R-:W-:Y:S01]  /*6de0*/  MOV R85, RZ ;  /* 0x000000ff00557202 */ /* 0x000fe20000000f00 */
[----:B------:R-:W-:Y:S01]  /*6df0*/  @P6 FMUL.FTZ R85, R113, R82 ;  /* 0x0000005271556220 */ /* 0x000fe20000410000 */
[--C-:B------:R-:W-:Y:S01]  /*6e00*/  FFMA.FTZ R82, R157, UR24, R166.reuse ;  /* 0x000000189d527c23 */ /* 0x100fe200080100a6 */
[----:B------:R-:W-:Y:S01]  /*6e10*/  FFMA.FTZ R113, R154, UR24, R166 ;  /* 0x000000189a717c23 */ /* 0x000fe200080100a6 */
[----:B------:R-:W-:Y:S02]  /*6e20*/  @P5 HADD2.F32 R154, -RZ, R54.H0_H0 ;  /* 0x20000036ff9a5230 */ /* 0x000fe40000004100 */
[----:B------:R-:W-:Y:S01]  /*6e30*/  FADD.FTZ R155, R155, -R82 ;  /* 0x800000529b9b7221 */ /* 0x000fe20000010000 */
[--C-:B------:R-:W-:Y:S02]  /*6e40*/  HADD2.F32 R82, -RZ, R70.reuse.H0_H0 ;  /* 0x20000046ff527230 */ /* 0x100fe40000004100 */
[----:B------:R-:W-:Y:S01]  /*6e50*/  FADD.FTZ R152, R152, -R113 ;  /* 0x8000007198987221 */ /* 0x000fe20000010000 */
[----:B------:R-:W-:Y:S01]  /*6e60*/  HADD2.F32 R113, -RZ, R70.H1_H1 ;  /* 0x30000046ff717230 */ /* 0x000fe20000004100 */
[----:B------:R-:W-:Y:S01]  /*6e70*/  F2FP.F16.F32.PACK_AB R85, R85, R84 ;  /* 0x000000545555723e */ /* 0x000fe200000000ff */
[----:B------:R-:W-:Y:S01]  /*6e80*/  FFMA.FTZ R82, R155, UR19, R82 ;  /* 0x000000139b527c23 */ /* 0x000fe20008010052 */
[----:B------:R-:W-:-:S02]  /*6e90*/  HFMA2 R155, -RZ, RZ, 0, 0 ;  /* 0x00000000ff9b7431 */ /* 0x000fc400000001ff */
[----:B------:R-:W-:Y:S01]  /*6ea0*/  FFMA.FTZ R113, R152, UR19, R113 ;  /* 0x0000001398717c23 */ /* 0x000fe20008010071 */
[--C-:B------:R-:W-:Y:S02]  /*6eb0*/  @P5 HADD2.F32 R152, -RZ, R86.reuse.H0_H0 ;  /* 0x20000056ff985230 */ /* 0x100fe40000004100 */
[----:B------:R-:W-:Y:S01]  /*6ec0*/  FMUL.FTZ R112, R82, UR5 ;  /* 0x0000000552707c20 */ /* 0x000fe20008410000 */
[----:B------:R-:W-:Y:S01]  /*6ed0*/  @P4 HADD2.F32 R86, -RZ, R86.H1_H1 ;  /* 0x30000056ff564230 */ /* 0x000fe20000004100 */
[----:B------:R-:W-:Y:S02]  /*6ee0*/  F2FP.F16.F32.PACK_AB R84, R89, R88 ;  /* 0x000000585954723e */ /* 0x000fe400000000ff */
[----:B------:R-:W-:Y:S01]  /*6ef0*/  FMUL.FTZ R157, R112, UR4 ;  /* 0x00000004709d7c20 */ /* 0x000fe20008410000 */
[----:B------:R-:W-:Y:S02]  /*6f00*/  MOV R112, RZ ;  /* 0x000000ff00707202 */ /* 0x000fe40000000f00 */
[----:B------:R-:W-:Y:S01]  /*6f10*/  F2FP.F16.F32.PACK_AB R82, R113, R82 ;  /* 0x000000527152723e */ /* 0x000fe200000000ff */
[----:B------:R-:W-:Y:S01]  /*6f20*/  @P5 FMUL.FTZ R155, R157, R152 ;  /* 0x000000989d9b5220 */ /* 0x000fe20000410000 */
[----:B------:R-:W-:Y:S01]  /*6f30*/  FMUL.FTZ R152, R113, UR5 ;  /* 0x0000000571987c20 */ /* 0x000fe20008410000 */
[----:B------:R-:W-:Y:S01]  /*6f40*/  @P5 FMUL.FTZ R112, R154, R157 ;  /* 0x0000009d9a705220 */ /* 0x000fe20000410000 */
[----:B------:R-:W-:Y:S01]  /*6f50*/  MOV R157, RZ ;  /* 0x000000ff009d7202 */ /* 0x000fe20000000f00 */
[----:B------:R-:W-:Y:S01]  /*6f60*/  FFMA.FTZ R154, R150, UR19, R149 ;  /* 0x00000013969a7c23 */ /* 0x000fe20008010095 */
[----:B------:R-:W-:Y:S01]  /*6f70*/  FMUL.FTZ R161, R152, UR4 ;  /* 0x0000000498a17c20 */ /* 0x000fe20008410000 */
[----:B------:R-:W-:Y:S01]  /*6f80*/  HFMA2 R152, -RZ, RZ, 0, 0 ;  /* 0x00000000ff987431 */ /* 0x000fe200000001ff */
[----:B------:R-:W-:Y:S01]  /*6f90*/  MOV R150, RZ ;  /* 0x000000ff00967202 */ /* 0x000fe20000000f00 */
[----:B------:R-:W-:-:S02]  /*6fa0*/  HFMA2 R149, -RZ, RZ, 0, 0 ;  /* 0x00000000ff957431 */ /* 0x000fc400000001ff */
[----:B------:R-:W-:Y:S01]  /*6fb0*/  @P4 FMUL.FTZ R152, R161, R86 ;  /* 0x00000056a1984220 */ /* 0x000fe20000410000 */
[----:B------:R-:W-:-:S05]  /*6fc0*/  @P4 HADD2.F32 R86, -RZ, R54.H1_H1 ;  /* 0x30000036ff564230 */ /* 0x000fca0000004100 */
[----:B------:R-:W-:Y:S01]  /*6fd0*/  @P4 FMUL.FTZ R157, R86, R161 ;  /* 0x000000a1569d4220 */ /* 0x000fe20000410000 */
[----:B------:R-:W-:Y:S01]  /*6fe0*/  FFMA.FTZ R86, R153, UR24, R166 ;  /* 0x0000001899567c23 */ /* 0x000fe200080100a6 */
[----:B------:R-:W-:-:S03]  /*6ff0*/  @P1 HADD2.F32 R161, -RZ, R55.H1_H1 ;  /* 0x30000037ffa11230 */ /* 0x000fc60000004100 */
[----:B------:R-:W-:Y:S01]  /*7000*/  FADD.FTZ R151, R151, -R86 ;  /* 0x8000005697977221 */ /* 0x000fe20000010000 */
[----:B------:R-:W-:-:S05]  /*7010*/  HADD2.F32 R86, -RZ, R71.H0_H0 ;  /* 0x20000047ff567230 */ /* 0x000fca0000004100 */
[----:B------:R-:W-:-:S04]  /*7020*/  FFMA.FTZ R151, R151, UR19, R86 ;  /* 0x0000001397977c23 */ /* 0x000fc80008010056 */
[----:B------:R-:W-:Y:S01]  /*7030*/  FMUL.FTZ R86, R151, UR5 ;  /* 0x0000000597567c20 */ /* 0x000fe20008410000 */
[----:B------:R-:W-:-:S03]  /*7040*/  F2FP.F16.F32.PACK_AB R83, R154, R151 ;  /* 0x000000979a53723e */ /* 0x000fc600000000ff */
[----:B------:R-:W-:Y:S01]  /*7050*/  FMUL.FTZ R153, R86, UR4 ;  /* 0x0000000456997c20 */ /* 0x000fe20008410000 */
[--C-:B------:R-:W-:Y:S02]  /*7060*/  @P3 HADD2.F32 R86, -RZ, R87.reuse.H0_H0 ;  /* 0x20000057ff563230 */ /* 0x100fe40000004100 */
[----:B------:R-:W-:Y:S02]  /*7070*/  @P1 HADD2.F32 R87, -RZ, R87.H1_H1 ;  /* 0x30000057ff571230 */ /* 0x000fe40000004100 */
[----:B------:R-:W-:Y:S01]  /*7080*/  @P3 FMUL.FTZ R150, R164, R153 ;  /* 0x00000099a4963220 */ /* 0x000fe20000410000 */
[----:B------:R-:W-:Y:S01]  /*7090*/  @P3 FMUL.FTZ R149, R153, R86 ;  /* 0x0000005699953220 */ /* 0x000fe20000410000 */
[----:B------:R-:W-:Y:S01]  /*70a0*/  FMUL.FTZ R86, R154, UR5 ;  /* 0x000000059a567c20 */ /* 0x000fe20008410000 */
[----:B------:R-:W-:-:S03]  /*70b0*/  HFMA2 R153, -RZ, RZ, 0, 0 ;  /* 0x00000000ff997431 */ /* 0x000fc600000001ff */
[----:B------:R-:W-:-:S04]  /*70c0*/  FMUL.FTZ R86, R86, UR4 ;  /* 0x0000000456567c20 */ /* 0x000fc80008410000 */
[----:B------:R-:W-:Y:S01]  /*70d0*/  @P1 FMUL.FTZ R153, R86, R87 ;  /* 0x0000005756991220 */ /* 0x000fe20000410000 */
[----:B------:R-:W-:Y:S01]  /*70e0*/  MOV R87, RZ ;  /* 0x000000ff00577202 */ /* 0x000fe20000000f00 */
[----:B------:R-:W-:Y:S01]  /*70f0*/  @P1 FMUL.FTZ R87, R161, R86 ;  /* 0x00000056a1571220 */ /* 0x000fe20000410000 */
[----:B------:R-:W-:-:S04]  /*7100*/  F2FP.F16.F32.PACK_AB R86, R157, R112 ;  /* 0x000000709d56723e */ /* 0x000fc800000000ff */
[----:B------:R-:W-:Y:S01]  /*7110*/  F2FP.F16.F32.PACK_AB R87, R87, R150 ;  /* 0x000000965757723e */ /* 0x000fe200000000ff */
[----:B------:R-:W-:Y:S06]  /*7120*/  BRA `(.L_x_2504) ;  /* 0x0000000400b47947 */ /* 0x000fec0003800000 */
.L_x_2503:
[--C-:B------:R-:W-:Y:S01]  /*7130*/  FFMA.FTZ R89, R164, UR24, R166.reuse ;  /* 0x00000018a4597c23 */ /* 0x100fe200080100a6 */
[----:B------:R-:W-:Y:S01]  /*7140*/  LOP3.LUT P1, RZ, R112, 0xff, RZ, 0xc0, !PT ;  /* 0x000000ff70ff7812 */ /* 0x000fe2000782c0ff */
[--C-:B------:R-:W-:Y:S02]  /*7150*/  HADD2.F32 R88, -RZ, R68.reuse.H0_H0 ;  /* 0x20000044ff587230 */ /* 0x100fe40000004100 */
[----:B------:R-:W-:Y:S01]  /*7160*/  FFMA.FTZ R163, R163, UR24, R166 ;  /* 0x00000018a3a37c23 */ /* 0x000fe200080100a6 */
[----:B------:R-:W-:Y:S01]  /*7170*/  FADD.FTZ R89, R162, -R89 ;  /* 0x80000059a2597221 */ /* 0x000fe20000010000 */
[----:B------:R-:W-:Y:S01]  /*7180*/  HFMA2 R162, -RZ, RZ, 0, 0 ;  /* 0x00000000ffa27431 */ /* 0x000fe200000001ff */
[----:B------:R-:W-:Y:S01]  /*7190*/  LOP3.LUT P3, RZ, R112, 0xff0000, RZ, 0xc0, !PT ;  /* 0x00ff000070ff7812 */ /* 0x000fe2000786c0ff */
[----:B------:R-:W-:Y:S01]  /*71a0*/  FADD.FTZ R163, R160, -R163 ;  /* 0x800000a3a0a37221 */ /* 0x000fe20000010000 */
[----:B------:R-:W-:Y:S01]  /*71b0*/  FFMA.FTZ R88, R89, UR19, R88 ;  /* 0x0000001359587c23 */ /* 0x000fe20008010058 */
[----:B------:R-:W-:Y:S01]  /*71c0*/  HADD2.F32 R160, -RZ, R68.H1_H1 ;  /* 0x30000044ffa07230 */ /* 0x000fe20000004100 */
[----:B------:R-:W-:-:S02]  /*71d0*/  LOP3.LUT P5, RZ, R113, 0xff, RZ, 0xc0, !PT ;  /* 0x000000ff71ff7812 */ /* 0x000fc400078ac0ff */
[----:B------:R-:W-:Y:S01]  /*71e0*/  FMUL.FTZ R88, R88, UR5 ;  /* 0x0000000558587c20 */ /* 0x000fe20008410000 */
[----:B------:R-:W-:Y:S01]  /*71f0*/  LOP3.LUT P4, RZ, R113, 0xff00, RZ, 0xc0, !PT ;  /* 0x0000ff0071ff7812 */ /* 0x000fe2000788c0ff */
[----:B-----5:R-:W-:Y:S01]  /*7200*/  @P1 HADD2.F32 R164, -RZ, R84.H0_H0 ;  /* 0x20000054ffa41230 */ /* 0x020fe20000004100 */
[----:B------:R-:W-:Y:S01]  /*7210*/  LOP3.LUT P6, RZ, R112, 0xff000000, RZ, 0xc0, !PT ;  /* 0xff00000070ff7812 */ /* 0x000fe200078cc0ff */
[----:B------:R-:W-:Y:S02]  /*7220*/  @P1 HADD2.F32 R190, -RZ, R52.H0_H0 ;  /* 0x20000034ffbe1230 */ /* 0x000fe40000004100 */
[----:B------:R-:W-:Y:S01]  /*7230*/  FMUL.FTZ R89, R88, UR4 ;  /* 0x0000000458597c20 */ /* 0x000fe20008410000 */
[----:B------:R-:W-:-:S03]  /*7240*/  MOV R88, RZ ;  /* 0x000000ff00587202 */ /* 0x000fc60000000f00 */
[-C--:B------:R-:W-:Y:S01]  /*7250*/  @P1 FMUL.FTZ R162, R164, R89.reuse ;  /* 0x00000059a4a21220 */ /* 0x080fe20000410000 */
[----:B------:R-:W-:Y:S01]  /*7260*/  @P1 FMUL.FTZ R88, R190, R89 ;  /* 0x00000059be581220 */ /* 0x000fe20000410000 */
[----:B------:R-:W-:Y:S01]  /*7270*/  LOP3.LUT P1, RZ, R112, 0xff00, RZ, 0xc0, !PT ;  /* 0x0000ff0070ff7812 */ /* 0x000fe2000782c0ff */
[----:B------:R-:W-:Y:S01]  /*7280*/  FFMA.FTZ R89, R163, UR19, R160 ;  /* 0x00000013a3597c23 */ /* 0x000fe200080100a0 */
[----:B------:R-:W-:Y:S01]  /*7290*/  FFMA.FTZ R160, R161, UR24, R166 ;  /* 0x00000018a1a07c23 */ /* 0x000fe200080100a6 */
[----:B------:R-:W-:Y:S02]  /*72a0*/  HADD2.F32 R164, -RZ, R69.H0_H0 ;  /* 0x20000045ffa47230 */ /* 0x000fe40000004100 */
[----:B------:R-:W-:Y:S01]  /*72b0*/  FMUL.FTZ R89, R89, UR5 ;  /* 0x0000000559597c20 */ /* 0x000fe20008410000 */
[----:B------:R-:W-:Y:S01]  /*72c0*/  FADD.FTZ R161, R159, -R160 ;  /* 0x800000a09fa17221 */ /* 0x000fe20000010000 */
[----:B------:R-:W-:Y:S02]  /*72d0*/  HFMA2 R160, -RZ, RZ, 0, 0 ;  /* 0x00000000ffa07431 */ /* 0x000fe400000001ff */
[----:B------:R-:W-:-:S02]  /*72e0*/  @P3 HADD2.F32 R190, -RZ, R53.H0_H0 ;  /* 0x20000035ffbe3230 */ /* 0x000fc40000004100 */
[----:B------:R-:W-:Y:S01]  /*72f0*/  FFMA.FTZ R161, R161, UR19, R164 ;  /* 0x00000013a1a17c23 */ /* 0x000fe200080100a4 */
[--C-:B------:R-:W-:Y:S02]  /*7300*/  @P3 HADD2.F32 R164, -RZ, R85.reuse.H0_H0 ;  /* 0x20000055ffa43230 */ /* 0x100fe40000004100 */
[----:B------:R-:W-:Y:S02]  /*7310*/  @P1 HADD2.F32 R159, -RZ, R84.H1_H1 ;  /* 0x30000054ff9f1230 */ /* 0x000fe40000004100 */
[----:B------:R-:W-:Y:S01]  /*7320*/  FMUL.FTZ R84, R89, UR4 ;  /* 0x0000000459547c20 */ /* 0x000fe20008410000 */
[----:B------:R-:W-:Y:S01]  /*7330*/  MOV R89, RZ ;  /* 0x000000ff00597202 */ /* 0x000fe20000000f00 */
[----:B------:R-:W-:Y:S02]  /*7340*/  @P6 HADD2.F32 R85, -RZ, R85.H1_H1 ;  /* 0x30000055ff556230 */ /* 0x000fe40000004100 */
[----:B------:R-:W-:Y:S01]  /*7350*/  @P1 FMUL.FTZ R160, R159, R84 ;  /* 0x000000549fa01220 */ /* 0x000fe20000410000 */
[----:B------:R-:W-:-:S05]  /*7360*/  @P1 HADD2.F32 R159, -RZ, R52.H1_H1 ;  /* 0x30000034ff9f1230 */ /* 0x000fca0000004100 */
[----:B------:R-:W-:Y:S01]  /*7370*/  @P1 FMUL.FTZ R89, R159, R84 ;  /* 0x000000549f591220 */ /* 0x000fe20000410000 */
[----:B------:R-:W-:Y:S01]  /*7380*/  FMUL.FTZ R84, R161, UR5 ;  /* 0x00000005a1547c20 */ /* 0x000fe20008410000 */
[----:B------:R-:W-:Y:S01]  /*7390*/  ISETP.GE.U32.AND P1, PT, R112, RZ, PT ;  /* 0x000000ff7000720c */ /* 0x000fe20003f26070 */
[----:B------:R-:W-:Y:S02]  /*73a0*/  HFMA2 R159, -RZ, RZ, 0, 0 ;  /* 0x00000000ff9f7431 */ /* 0x000fe400000001ff */
[----:B------:R-:W-:Y:S02]  /*73b0*/  HADD2.F32 R112, -RZ, R69.H1_H1 ;  /* 0x30000045ff707230 */ /* 0x000fe40000004100 */
[----:B------:R-:W-:Y:S01]  /*73c0*/  FMUL.FTZ R161, R84, UR4 ;  /* 0x0000000454a17c20 */ /* 0x000fe20008410000 */
[----:B------:R-:W-:Y:S02]  /*73d0*/  MOV R84, RZ ;  /* 0x000000ff00547202 */ /* 0x000fe40000000f00 */
[C---:B------:R-:W-:Y:S01]  /*73e0*/  ISETP.GE.U32.AND.EX P1, PT, R113.reuse, 0x1000000, PT, P1 ;  /* 0x010000007100780c */ /* 0x040fe20003f26110 */
[-C--:B------:R-:W-:Y:S01]  /*73f0*/  @P3 FMUL.FTZ R159, R164, R161.reuse ;  /* 0x000000a1a49f3220 */ /* 0x080fe20000410000 */
[----:B------:R-:W-:Y:S01]  /*7400*/  @P3 FMUL.FTZ R84, R190, R161 ;  /* 0x000000a1be543220 */ /* 0x000fe20000410000 */
[----:B------:R-:W-:Y:S01]  /*7410*/  LOP3.LUT P3, RZ, R113, 0xff0000, RZ, 0xc0, !PT ;  /* 0x00ff000071ff7812 */ /* 0x000fe2000786c0ff */
[----:B------:R-:W-:Y:S01]  /*7420*/  FFMA.FTZ R113, R158, UR24, R166 ;  /* 0x000000189e717c23 */ /* 0x000fe200080100a6 */
[----:B------:R-:W-:-:S02]  /*7430*/  HADD2.F32 R158, -RZ, R70.H0_H0 ;  /* 0x20000046ff9e7230 */ /* 0x000fc40000004100 */
[----:B------:R-:W-:Y:S02]  /*7440*/  @P5 HADD2.F32 R164, -RZ, R54.H0_H0 ;  /* 0x20000036ffa45230 */ /* 0x000fe40000004100 */
[----:B------:R-:W-:Y:S01]  /*7450*/  FADD.FTZ R113, R156, -R113 ;  /* 0x800000719c717221 */ /* 0x000fe20000010000 */
[----:B------:R-:W-:-:S03]  /*7460*/  FFMA.FTZ R156, R157, UR24, R166 ;  /* 0x000000189d9c7c23 */ /* 0x000fc600080100a6 */
[----:B------:R-:W-:Y:S01]  /*7470*/  FFMA.FTZ R112, R113, UR19, R112 ;  /* 0x0000001371707c23 */ /* 0x000fe20008010070 */
[----:B------:R-:W-:Y:S01]  /*7480*/  FADD.FTZ R155, R155, -R156 ;  /* 0x8000009c9b9b7221 */ /* 0x000fe20000010000 */
[----:B------:R-:W-:Y:S02]  /*7490*/  @P6 HADD2.F32 R113, -RZ, R53.H1_H1 ;  /* 0x30000035ff716230 */ /* 0x000fe40000004100 */
[----:B------:R-:W-:Y:S02]  /*74a0*/  HFMA2 R156, -RZ, RZ, 0, 0 ;  /* 0x00000000ff9c7431 */ /* 0x000fe400000001ff */
[----:B------:R-:W-:Y:S01]  /*74b0*/  FMUL.FTZ R112, R112, UR5 ;  /* 0x0000000570707c20 */ /* 0x000fe20008410000 */
[----:B------:R-:W-:Y:S01]  /*74c0*/  FFMA.FTZ R155, R155, UR19, R158 ;  /* 0x000000139b9b7c23 */ /* 0x000fe2000801009e */
[----:B------:R-:W-:Y:S02]  /*74d0*/  @P5 HADD2.F32 R158, -RZ, R86.H0_H0 ;  /* 0x20000056ff9e5230 */ /* 0x000fe40000004100 */
[----:B------:R-:W-:Y:S01]  /*74e0*/  FMUL.FTZ R112, R112, UR4 ;  /* 0x0000000470707c20 */ /* 0x000fe20008410000 */
[----:B------:R-:W-:-:S03]  /*74f0*/  @P1 HADD2.F32 R157, -RZ, R55.H1_H1 ;  /* 0x30000037ff9d1230 */ /* 0x000fc60000004100 */
[-C--:B------:R-:W-:Y:S01]  /*7500*/  @P6 FMUL.FTZ R156, R85, R112.reuse ;  /* 0x00000070559c6220 */ /* 0x080fe20000410000 */
[----:B------:R-:W-:Y:S01]  /*7510*/  MOV R85, RZ ;  /* 0x000000ff00557202 */ /* 0x000fe20000000f00 */
[----:B------:R-:W-:Y:S01]  /*7520*/  @P6 FMUL.FTZ R85, R113, R112 ;  /* 0x0000007071556220 */ /* 0x000fe20000410000 */
[----:B------:R-:W-:Y:S01]  /*7530*/  FMUL.FTZ R112, R155, UR5 ;  /* 0x000000059b707c20 */ /* 0x000fe20008410000 */
[----:B------:R-:W-:-:S03]  /*7540*/  HFMA2 R155, -RZ, RZ, 0, 0 ;  /* 0x00000000ff9b7431 */ /* 0x000fc600000001ff */
[----:B------:R-:W-:Y:S01]  /*7550*/  FMUL.FTZ R113, R112, UR4 ;  /* 0x0000000470717c20 */ /* 0x000fe20008410000 */
[----:B------:R-:W-:Y:S02]  /*7560*/  MOV R112, RZ ;  /* 0x000000ff00707202 */ /* 0x000fe40000000f00 */
[----:B------:R-:W-:Y:S01]  /*7570*/  F2FP.F16.F32.PACK_AB R85, R85, R84 ;  /* 0x000000545555723e */ /* 0x000fe200000000ff */
[-C--:B------:R-:W-:Y:S01]  /*7580*/  @P5 FMUL.FTZ R155, R158, R113.reuse ;  /* 0x000000719e9b5220 */ /* 0x080fe20000410000 */
[----:B------:R-:W-:Y:S01]  /*7590*/  @P5 FMUL.FTZ R112, R164, R113 ;  /* 0x00000071a4705220 */ /* 0x000fe20000410000 */
[--C-:B------:R-:W-:Y:S01]  /*75a0*/  FFMA.FTZ R113, R154, UR24, R166.reuse ;  /* 0x000000189a717c23 */ /* 0x100fe200080100a6 */
[--C-:B------:R-:W-:Y:S01]  /*75b0*/  FFMA.FTZ R154, R153, UR24, R166.reuse ;  /* 0x00000018999a7c23 */ /* 0x100fe200080100a6 */
[----:B------:R-:W-:Y:S01]  /*75c0*/  FFMA.FTZ R158, R150, UR24, R166 ;  /* 0x00000018969e7c23 */ /* 0x000fe200080100a6 */
[----:B------:R-:W-:Y:S02]  /*75d0*/  HADD2.F32 R153, -RZ, R71.H0_H0 ;  /* 0x20000047ff997230 */ /* 0x000fe40000004100 */
[----:B------:R-:W-:Y:S01]  /*75e0*/  FADD.FTZ R113, R152, -R113 ;  /* 0x8000007198717221 */ /* 0x000fe20000010000 */
[----:B------:R-:W-:-:S02]  /*75f0*/  HADD2.F32 R152, -RZ, R70.H1_H1 ;  /* 0x30000046ff987230 */ /* 0x000fc40000004100 */
[----:B------:R-:W-:Y:S01]  /*7600*/  FADD.FTZ R154, R151, -R154 ;  /* 0x8000009a979a7221 */ /* 0x000fe20000010000 */
[----:B------:R-:W-:Y:S02]  /*7610*/  @P4 HADD2.F32 R151, -RZ, R86.H1_H1 ;  /* 0x30000056ff974230 */ /* 0x000fe40000004100 */
[----:B------:R-:W-:Y:S01]  /*7620*/  FADD.FTZ R158, R149, -R158 ;  /* 0x8000009e959e7221 */ /* 0x000fe20000010000 */
[----:B------:R-:W-:Y:S02]  /*7630*/  @P4 HADD2.F32 R149, -RZ, R54.H1_H1 ;  /* 0x30000036ff954230 */ /* 0x000fe40000004100 */
[----:B------:R-:W-:Y:S01]  /*7640*/  FFMA.FTZ R113, R113, UR19, R152 ;  /* 0x0000001371717c23 */ /* 0x000fe20008010098 */
[----:B------:R-:W-:Y:S02]  /*7650*/  HFMA2 R152, -RZ, RZ, 0, 0 ;  /* 0x00000000ff987431 */ /* 0x000fe400000001ff */
[----:B------:R-:W-:Y:S01]  /*7660*/  FFMA.FTZ R86, R154, UR19, R153 ;  /* 0x000000139a567c23 */ /* 0x000fe20008010099 */
[----:B------:R-:W-:-:S02]  /*7670*/  @P3 HADD2.F32 R153, -RZ, R55.H0_H0 ;  /* 0x20000037ff993230 */ /* 0x000fc40000004100 */
[----:B------:R-:W-:Y:S01]  /*7680*/  FMUL.FTZ R113, R113, UR5 ;  /* 0x0000000571717c20 */ /* 0x000fe20008410000 */
[----:B------:R-:W-:Y:S01]  /*7690*/  F2FP.F16.F32.PACK_AB R84, R89, R88 ;  /* 0x000000585954723e */ /* 0x000fe200000000ff */
[----:B------:R-:W-:Y:S02]  /*76a0*/  FMUL.FTZ R86, R86, UR5 ;  /* 0x0000000556567c20 */ /* 0x000fe40008410000 */
[----:B------:R-:W-:Y:S01]  /*76b0*/  FMUL.FTZ R150, R113, UR4 ;  /* 0x0000000471967c20 */ /* 0x000fe20008410000 */
[----:B------:R-:W-:Y:S01]  /*76c0*/  MOV R113, RZ ;  /* 0x000000ff00717202 */ /* 0x000fe20000000f00 */
[----:B------:R-:W-:Y:S02]  /*76d0*/  FMUL.FTZ R86, R86, UR4 ;  /* 0x0000000456567c20 */ /* 0x000fe40008410000 */
[-C--:B------:R-:W-:Y:S01]  /*76e0*/  @P4 FMUL.FTZ R152, R151, R150.reuse ;  /* 0x0000009697984220 */ /* 0x080fe20000410000 */
[----:B------:R-:W-:Y:S02]  /*76f0*/  HADD2.F32 R151, -RZ, R71.H1_H1 ;  /* 0x30000047ff977230 */ /* 0x000fe40000004100 */
[----:B------:R-:W-:Y:S01]  /*7700*/  @P4 FMUL.FTZ R113, R149, R150 ;  /* 0x0000009695714220 */ /* 0x000fe20000410000 */
[----:B------:R-:W-:Y:S01]  /*7710*/  HFMA2 R149, -RZ, RZ, 0, 0 ;  /* 0x00000000ff957431 */ /* 0x000fe200000001ff */
[----:B------:R-:W-:Y:S01]  /*7720*/  MOV R150, RZ ;  /* 0x000000ff00967202 */ /* 0x000fe20000000f00 */
[----:B------:R-:W-:Y:S01]  /*7730*/  @P3 FMUL.FTZ R150, R153, R86 ;  /* 0x0000005699963220 */ /* 0x000fe20000410000 */
[----:B------:R-:W-:Y:S01]  /*7740*/  FFMA.FTZ R158, R158, UR19, R151 ;  /* 0x000000139e9e7c23 */ /* 0x000fe20008010097 */
[----:B------:R-:W-:Y:S01]  /*7750*/  @P3 HADD2.F32 R151, -RZ, R87.H0_H0 ;  /* 0x20000057ff973230 */ /* 0x000fe20000004100 */
[----:B------:R-:W-:-:S04]  /*7760*/  MOV R153, RZ ;  /* 0x000000ff00997202 */ /* 0x000fc80000000f00 */
[----:B------:R-:W-:Y:S01]  /*7770*/  @P3 FMUL.FTZ R149, R151, R86 ;  /* 0x0000005697953220 */ /* 0x000fe20000410000 */
[----:B------:R-:W-:Y:S01]  /*7780*/  FMUL.FTZ R86, R158, UR5 ;  /* 0x000000059e567c20 */ /* 0x000fe20008410000 */
[----:B------:R-:W-:Y:S02]  /*7790*/  @P1 HADD2.F32 R151, -RZ, R87.H1_H1 ;  /* 0x30000057ff971230 */ /* 0x000fe40000004100 */
[----:B------:R-:W-:Y:S02]  /*77a0*/  HFMA2 R87, -RZ, RZ, 0, 0 ;  /* 0x00000000ff577431 */ /* 0x000fe400000001ff */
[----:B------:R-:W-:-:S04]  /*77b0*/  FMUL.FTZ R86, R86, UR4 ;  /* 0x0000000456567c20 */ /* 0x000fc80008410000 */
[-C--:B------:R-:W-:Y:S01]  /*77c0*/  @P1 FMUL.FTZ R87, R157, R86.reuse ;  /* 0x000000569d571220 */ /* 0x080fe20000410000 */
[----:B------:R-:W-:Y:S01]  /*77d0*/  @P1 FMUL.FTZ R153, R151, R86 ;  /* 0x0000005697991220 */ /* 0x000fe20000410000 */
[----:B------:R-:W-:-:S03]  /*77e0*/  F2FP.F16.F32.PACK_AB R86, R113, R112 ;  /* 0x000000707156723e */ /* 0x000fc600000000ff */
[----:B------:R-:W-:-:S07]  /*77f0*/  F2FP.F16.F32.PACK_AB R87, R87, R150 ;  /* 0x000000965757723e */ /* 0x000fce00000000ff */
.L_x_2504:
        /* <DEDUP_REMOVED lines=11> */
[--C-:B------:R-:W-:Y:S02]  /*78b0*/  HADD2.F32 R80, -RZ, R72.reuse.H0_H0 ;  /* 0x20000048ff507230 */ /* 0x100fe40000004100 */
[--C-:B------:R-:W-:Y:S01]  /*78c0*/  FFMA.FTZ R135, R135, UR24, R166.reuse ;  /* 0x0000001887877c23 */ /* 0x100fe200080100a6 */
[----:B------:R-:W-:Y:S01]  /*78d0*/  FADD.FTZ R133, R134, -R133 ;  /* 0x8000008586857221 */ /* 0x000fe20000010000 */
[----:B------:R-:W-:Y:S01]  /*78e0*/  FFMA.FTZ R137, R137, UR24, R166 ;  /* 0x0000001889897c23 */ /* 0x000fe200080100a6 */
[----:B------:R-:W-:Y:S02]  /*78f0*/  HADD2.F32 R83, -RZ, R72.H1_H1 ;  /* 0x30000048ff537230 */ /* 0x000fe40000004100 */
[----:B------:R-:W-:Y:S01]  /*7900*/  FADD.FTZ R136, R136, -R135 ;  /* 0x8000008788887221 */ /* 0x000fe20000010000 */
[----:B------:R-:W-:Y:S01]  /*7910*/  FFMA.FTZ R80, R133, UR19, R80 ;  /* 0x0000001385507c23 */ /* 0x000fe20008010050 */
[C---:B------:R-:W-:Y:S01]  /*7920*/  LOP3.LUT P3, RZ, R108.reuse, 0xff00, RZ, 0xc0, !PT ;  /* 0x0000ff006cff7812 */ /* 0x040fe2000786c0ff */
[----:B------:R-:W-:Y:S01]  /*7930*/  HADD2.F32 R89, -RZ, R73.H0_H0 ;  /* 0x20000049ff597230 */ /* 0x000fe20000004100 */
[----:B------:R-:W-:Y:S01]  /*7940*/  LOP3.LUT P4, RZ, R108, 0xff0000, RZ, 0xc0, !PT ;  /* 0x00ff00006cff7812 */ /* 0x000fe2000788c0ff */
[----:B------:R-:W-:Y:S01]  /*7950*/  FMUL.FTZ R81, R80, UR5 ;  /* 0x0000000550517c20 */ /* 0x000fe20008410000 */
[----:B------:R-:W-:Y:S01]  /*7960*/  FADD.FTZ R138, R138, -R137 ;  /* 0x800000898a8a7221 */ /* 0x000fe20000010000 */
[----:B-----5:R-:W-:-:S02]  /*7970*/  @P1 HADD2.F32 R82, -RZ, R84.H0_H0 ;  /* 0x20000054ff521230 */ /* 0x020fc40000004100 */
[----:B------:R-:W-:Y:S01]  /*7980*/  FFMA.FTZ R83, R136, UR19, R83 ;  /* 0x0000001388537c23 */ /* 0x000fe20008010053 */
[----:B------:R-:W-:Y:S01]  /*7990*/  FMUL.FTZ R113, R81, UR4 ;  /* 0x0000000451717c20 */ /* 0x000fe20008410000 */
[----:B------:R-:W-:Y:S01]  /*79a0*/  @P1 HADD2.F32 R112, -RZ, R56.H0_H0 ;  /* 0x20000038ff701230 */ /* 0x000fe20000004100 */
[----:B------:R-:W-:Y:S01]  /*79b0*/  CS2R R134, SRZ ;  /* 0x0000000000867805 */ /* 0x000fe2000001ff00 */
[----:B------:R-:W-:Y:S01]  /*79c0*/  FFMA.FTZ R81, R138, UR19, R89 ;  /* 0x000000138a517c23 */ /* 0x000fe20008010059 */
[----:B------:R-:W-:Y:S01]  /*79d0*/  @P1 FMUL.FTZ R134, R113, R82 ;  /* 0x0000005271861220 */ /* 0x000fe20000410000 */
[----:B------:R-:W-:Y:S02]  /*79e0*/  HFMA2 R88, -RZ, RZ, 0, 0 ;  /* 0x00000000ff587431 */ /* 0x000fe400000001ff */
[----:B------:R-:W-:Y:S01]  /*79f0*/  FMUL.FTZ R82, R83, UR5 ;  /* 0x0000000553527c20 */ /* 0x000fe20008410000 */
[----:B------:R-:W-:Y:S01]  /*7a00*/  @P1 FMUL.FTZ R88, R112, R113 ;  /* 0x0000007170581220 */ /* 0x000fe20000410000 */
[----:B------:R-:W-:Y:S01]  /*7a10*/  FMUL.FTZ R113, R81, UR5 ;  /* 0x0000000551717c20 */ /* 0x000fe20008410000 */
[----:B------:R-:W-:-:S02]  /*7a20*/  @P3 HADD2.F32 R84, -RZ, R84.H1_H1 ;  /* 0x30000054ff543230 */ /* 0x000fc40000004100 */
[----:B------:R-:W-:Y:S01]  /*7a30*/  FMUL.FTZ R133, R82, UR4 ;  /* 0x0000000452857c20 */ /* 0x000fe20008410000 */
[----:B------:R-:W-:Y:S02]  /*7a40*/  @P3 HADD2.F32 R138, -RZ, R56.H1_H1 ;  /* 0x30000038ff8a3230 */ /* 0x000fe40000004100 */
[----:B------:R-:W-:Y:S01]  /*7a50*/  FMUL.FTZ R113, R113, UR4 ;  /* 0x0000000471717c20 */ /* 0x000fe20008410000 */
[----:B------:R-:W-:Y:S01]  /*7a60*/  @P4 HADD2.F32 R132, -RZ, R85.H0_H0 ;  /* 0x20000055ff844230 */ /* 0x000fe20000004100 */
[----:B------:R-:W-:Y:S01]  /*7a70*/  ISETP.GE.U32.AND P1, PT, R108, RZ, PT ;  /* 0x000000ff6c00720c */ /* 0x000fe20003f26070 */
[----:B------:R-:W-:Y:S01]  /*7a80*/  @P4 HADD2.F32 R82, -RZ, R57.H0_H0 ;  /* 0x20000039ff524230 */ /* 0x000fe20000004100 */
[----:B------:R-:W-:Y:S02]  /*7a90*/  CS2R R136, SRZ ;  /* 0x0000000000887805 */ /* 0x000fe4000001ff00 */
[----:B------:R-:W-:Y:S01]  /*7aa0*/  MOV R89, RZ ;  /* 0x000000ff00597202 */ /* 0x000fe20000000f00 */
[----:B------:R-:W-:-:S02]  /*7ab0*/  HFMA2 R112, -RZ, RZ, 0, 0 ;  /* 0x00000000ff707431 */ /* 0x000fc400000001ff */
[--C-:B------:R-:W-:Y:S01]  /*7ac0*/  FFMA.FTZ R139, R139, UR24, R166.reuse ;  /* 0x000000188b8b7c23 */ /* 0x100fe200080100a6 */
[----:B------:R-:W-:Y:S01]  /*7ad0*/  @P3 FMUL.FTZ R135, R133, R84 ;  /* 0x0000005485873220 */ /* 0x000fe20000410000 */
[----:B------:R-:W-:Y:S01]  /*7ae0*/  @P3 FMUL.FTZ R89, R138, R133 ;  /* 0x000000858a593220 */ /* 0x000fe20000410000 */
[----:B------:R-:W-:Y:S01]  /*7af0*/  @P4 FMUL.FTZ R136, R113, R132 ;  /* 0x0000008471884220 */ /* 0x000fe20000410000 */
[----:B------:R-:W-:Y:S01]  /*7b00*/  @P4 FMUL.FTZ R112, R82, R113 ;  /* 0x0000007152704220 */ /* 0x000fe20000410000 */
[----:B------:R-:W-:Y:S01]  /*7b10*/  LOP3.LUT P5, RZ, R109, 0xff, RZ, 0xc0, !PT ;  /* 0x000000ff6dff7812 */ /* 0x000fe200078ac0ff */
[--C-:B------:R-:W-:Y:S01]  /*7b20*/  FFMA.FTZ R82, R147, UR24, R166.reuse ;  /* 0x0000001893527c23 */ /* 0x100fe200080100a6 */
[C---:B------:R-:W-:Y:S01]  /*7b30*/  LOP3.LUT P4, RZ, R109.reuse, 0xff00, RZ, 0xc0, !PT ;  /* 0x0000ff006dff7812 */ /* 0x040fe2000788c0ff */
[----:B------:R-:W-:Y:S01]  /*7b40*/  HADD2.F32 R84, -RZ, R73.H1_H1 ;  /* 0x30000049ff547230 */ /* 0x000fe20000004100 */
[C---:B------:R-:W-:Y:S01]  /*7b50*/  LOP3.LUT P3, RZ, R109.reuse, 0xff0000, RZ, 0xc0, !PT ;  /* 0x00ff00006dff7812 */ /* 0x040fe2000786c0ff */
[----:B------:R-:W-:Y:S01]  /*7b60*/  FADD.FTZ R139, R140, -R139 ;  /* 0x8000008b8c8b7221 */ /* 0x000fe20000010000 */
[----:B------:R-:W-:Y:S01]  /*7b70*/  ISETP.GE.U32.AND.EX P1, PT, R109, 0x1000000, PT, P1 ;  /* 0x010000006d00780c */ /* 0x000fe20003f26110 */
[--C-:B------:R-:W-:Y:S01]  /*7b80*/  FFMA.FTZ R109, R148, UR24, R166.reuse ;  /* 0x00000018946d7c23 */ /* 0x100fe200080100a6 */
[----:B------:R-:W-:Y:S01]  /*7b90*/  LOP3.LUT P6, RZ, R108, 0xff000000, RZ, 0xc0, !PT ;  /* 0xff0000006cff7812 */ /* 0x000fe200078cc0ff */
[--C-:B------:R-:W-:Y:S01]  /*7ba0*/  FFMA.FTZ R141, R141, UR24, R166.reuse ;  /* 0x000000188d8d7c23 */ /* 0x100fe200080100a6 */
[----:B------:R-:W-:Y:S01]  /*7bb0*/  FFMA.FTZ R143, R143, UR24, R166 ;  /* 0x000000188f8f7c23 */ /* 0x000fe200080100a6 */
[----:B------:R-:W-:-:S02]  /*7bc0*/  HADD2.F32 R108, -RZ, R75.H0_H0 ;  /* 0x2000004bff6c7230 */ /* 0x000fc40000004100 */
[----:B------:R-:W-:Y:S01]  /*7bd0*/  FADD.FTZ R145, R145, -R82 ;  /* 0x8000005291917221 */ /* 0x000fe20000010000 */
[----:B------:R-:W-:Y:S02]  /*7be0*/  HADD2.F32 R113, -RZ, R75.H1_H1 ;  /* 0x3000004bff717230 */ /* 0x000fe40000004100 */
[----:B------:R-:W-:Y:S01]  /*7bf0*/  FADD.FTZ R146, R146, -R109 ;  /* 0x8000006d92927221 */ /* 0x000fe20000010000 */
[--C-:B------:R-:W-:Y:S02]  /*7c00*/  HADD2.F32 R82, -RZ, R74.reuse.H0_H0 ;  /* 0x2000004aff527230 */ /* 0x100fe40000004100 */
[----:B------:R-:W-:Y:S01]  /*7c10*/  FADD.FTZ R141, R142, -R141 ;  /* 0x8000008d8e8d7221 */ /* 0x000fe20000010000 */
[----:B------:R-:W-:Y:S02]  /*7c20*/  HADD2.F32 R109, -RZ, R74.H1_H1 ;  /* 0x3000004aff6d7230 */ /* 0x000fe40000004100 */
[----:B------:R-:W-:Y:S01]  /*7c30*/  FFMA.FTZ R84, R139, UR19, R84 ;  /* 0x000000138b547c23 */ /* 0x000fe20008010054 */
[----:B------:R-:W-:Y:S01]  /*7c40*/  FADD.FTZ R144, R144, -R143 ;  /* 0x8000008f90907221 */ /* 0x000fe20000010000 */
[----:B------:R-:W-:Y:S01]  /*7c50*/  FFMA.FTZ R108, R145, UR19, R108 ;  /* 0x00000013916c7c23 */ /* 0x000fe2000801006c */
[----:B------:R-:W-:Y:S01]  /*7c60*/  FFMA.FTZ R145, R146, UR19, R113 ;  /* 0x0000001392917c23 */ /* 0x000fe20008010071 */
[----:B------:R-:W-:Y:S01]  /*7c70*/  FFMA.FTZ R82, R141, UR19, R82 ;  /* 0x000000138d527c23 */ /* 0x000fe20008010052 */
[----:B------:R-:W-:Y:S01]  /*7c80*/  FMUL.FTZ R113, R84, UR5 ;  /* 0x0000000554717c20 */ /* 0x000fe20008410000 */
[----:B------:R-:W-:Y:S01]  /*7c90*/  FFMA.FTZ R109, R144, UR19, R109 ;  /* 0x00000013906d7c23 */ /* 0x000fe2000801006d */
[--C-:B------:R-:W-:Y:S01]  /*7ca0*/  @P5 HADD2.F32 R132, -RZ, R86.reuse.H0_H0 ;  /* 0x20000056ff845230 */ /* 0x100fe20000004100 */
[----:B------:R-:W-:Y:S01]  /*7cb0*/  CS2R R138, SRZ ;  /* 0x00000000008a7805 */ /* 0x000fe2000001ff00 */
[----:B------:R-:W-:-:S02]  /*7cc0*/  @P4 HADD2.F32 R133, -RZ, R86.H1_H1 ;  /* 0x30000056ff854230 */ /* 0x000fc40000004100 */
[----:B------:R-:W-:Y:S01]  /*7cd0*/  FMUL.FTZ R140, R113, UR4 ;  /* 0x00000004718c7c20 */ /* 0x000fe20008410000 */
[----:B------:R-:W-:Y:S01]  /*7ce0*/  FMUL.FTZ R86, R82, UR5 ;  /* 0x0000000552567c20 */ /* 0x000fe20008410000 */
[----:B------:R-:W-:Y:S01]  /*7cf0*/  FMUL.FTZ R113, R109, UR5 ;  /* 0x000000056d717c20 */ /* 0x000fe20008410000 */
[--C-:B0-----:R-:W-:Y:S01]  /*7d00*/  @P4 HADD2.F32 R151, -RZ, R58.reuse.H1_H1 ;  /* 0x3000003aff974230 */ /* 0x101fe20000004100 */
[----:B------:R-:W-:Y:S01]  /*7d10*/  MOV R142, RZ ;  /* 0x000000ff008e7202 */ /* 0x000fe20000000f00 */
[----:B------:R-:W-:Y:S01]  /*7d20*/  FMUL.FTZ R141, R86, UR4 ;  /* 0x00000004568d7c20 */ /* 0x000fe20008410000 */
[----:B------:R-:W-:Y:S02]  /*7d30*/  @P6 HADD2.F32 R85, -RZ, R85.H1_H1 ;  /* 0x30000055ff556230 */ /* 0x000fe40000004100 */
[----:B------:R-:W-:Y:S01]  /*7d40*/  FMUL.FTZ R86, R113, UR4 ;  /* 0x0000000471567c20 */ /* 0x000fe20008410000 */
[----:B------:R-:W-:Y:S02]  /*7d50*/  @P6 HADD2.F32 R147, -RZ, R57.H1_H1 ;  /* 0x30000039ff936230 */ /* 0x000fe40000004100 */
[----:B------:R-:W-:Y:S01]  /*7d60*/  @P5 FMUL.FTZ R138, R141, R132 ;  /* 0x000000848d8a5220 */ /* 0x000fe20000410000 */
[----:B------:R-:W-:Y:S01]  /*7d70*/  FMUL.FTZ R132, R145, UR5 ;  /* 0x0000000591847c20 */ /* 0x000fe20008410000 */
[----:B------:R-:W-:Y:S01]  /*7d80*/  @P4 FMUL.FTZ R139, R86, R133 ;  /* 0x00000085568b4220 */ /* 0x000fe20000410000 */
[----:B------:R-:W-:Y:S01]  /*7d90*/  @P4 FMUL.FTZ R142, R151, R86 ;  /* 0x00000056978e4220 */ /* 0x000fe20000410000 */
[----:B------:R-:W-:Y:S01]  /*7da0*/  @P6 FMUL.FTZ R137, R140, R85 ;  /* 0x000000558c896220 */ /* 0x000fe20000410000 */
[----:B------:R-:W-:Y:S01]  /*7db0*/  FMUL.FTZ R86, R108, UR5 ;  /* 0x000000056c567c20 */ /* 0x000fe20008410000 */
[----:B------:R-:W-:Y:S01]  /*7dc0*/  MOV R85, RZ ;  /* 0x000000ff00557202 */ /* 0x000fe20000000f00 */
[----:B------:R-:W-:-:S02]  /*7dd0*/  @P5 HADD2.F32 R146, -RZ, R58.H0_H0 ;  /* 0x2000003aff925230 */ /* 0x000fc40000004100 */
[----:B------:R-:W-:Y:S01]  /*7de0*/  @P6 FMUL.FTZ R85, R147, R140 ;  /* 0x0000008c93556220 */ /* 0x000fe20000410000 */
[--C-:B------:R-:W-:Y:S02]  /*7df0*/  @P3 HADD2.F32 R147, -RZ, R59.reuse.H0_H0 ;  /* 0x2000003bff933230 */ /* 0x100fe40000004100 */
[----:B------:R-:W-:Y:S01]  /*7e00*/  FMUL.FTZ R86, R86, UR4 ;  /* 0x0000000456567c20 */ /* 0x000fe20008410000 */
[----:B------:R-:W-:Y:S02]  /*7e10*/  @P1 HADD2.F32 R148, -RZ, R59.H1_H1 ;  /* 0x3000003bff941230 */ /* 0x000fe40000004100 */
[----:B------:R-:W-:Y:S01]  /*7e20*/  FMUL.FTZ R133, R132, UR4 ;  /* 0x0000000484857c20 */ /* 0x000fe20008410000 */
[--C-:B------:R-:W-:Y:S02]  /*7e30*/  @P3 HADD2.F32 R143, -RZ, R87.reuse.H0_H0 ;  /* 0x20000057ff8f3230 */ /* 0x100fe40000004100 */
[----:B------:R-:W-:Y:S02]  /*7e40*/  HFMA2 R113, -RZ, RZ, 0, 0 ;  /* 0x00000000ff717431 */ /* 0x000fe400000001ff */
[----:B------:R-:W-:-:S02]  /*7e50*/  @P1 HADD2.F32 R144, -RZ, R87.H1_H1 ;  /* 0x30000057ff901230 */ /* 0x000fc40000004100 */
[----:B------:R-:W-:Y:S02]  /*7e60*/  HFMA2 R87, -RZ, RZ, 0, 0 ;  /* 0x00000000ff577431 */ /* 0x000fe400000001ff */
[----:B------:R-:W-:Y:S01]  /*7e70*/  @P5 FMUL.FTZ R87, R146, R141 ;  /* 0x0000008d92575220 */ /* 0x000fe20000410000 */
        /* <DEDUP_REMOVED lines=15> */
.L_x_2505:
[--C-:B------:R-:W-:Y:S01]  /*7f70*/  FFMA.FTZ R133, R133, UR24, R166.reuse ;  /* 0x0000001885857c23 */ /* 0x100fe200080100a6 */
[C---:B------:R-:W-:Y:S01]  /*7f80*/  LOP3.LUT P1, RZ, R108.reuse, 0xff, RZ, 0xc0, !PT ;  /* 0x000000ff6cff7812 */ /* 0x040fe2000782c0ff */
[--C-:B------:R-:W-:Y:S01]  /*7f90*/  FFMA.FTZ R135, R135, UR24, R166.reuse ;  /* 0x0000001887877c23 */ /* 0x100fe200080100a6 */
[----:B------:R-:W-:Y:S01]  /*7fa0*/  LOP3.LUT P3, RZ, R108, 0xff00, RZ, 0xc0, !PT ;  /* 0x0000ff006cff7812 */ /* 0x000fe2000786c0ff */
[--C-:B------:R-:W-:Y:S02]  /*7fb0*/  HADD2.F32 R88, -RZ, R72.reuse.H0_H0 ;  /* 0x20000048ff587230 */ /* 0x100fe40000004100 */
[----:B------:R-:W-:Y:S01]  /*7fc0*/  FADD.FTZ R133, R134, -R133 ;  /* 0x8000008586857221 */ /* 0x000fe20000010000 */
[----:B------:R-:W-:Y:S01]  /*7fd0*/  FADD.FTZ R135, R136, -R135 ;  /* 0x8000008788877221 */ /* 0x000fe20000010000 */
[----:B------:R-:W-:Y:S02]  /*7fe0*/  HADD2.F32 R136, -RZ, R72.H1_H1 ;  /* 0x30000048ff887230 */ /* 0x000fe40000004100 */
[----:B------:R-:W-:Y:S01]  /*7ff0*/  FFMA.FTZ R137, R137, UR24, R166 ;  /* 0x0000001889897c23 */ /* 0x000fe200080100a6 */
[----:B------:R-:W-:Y:S01]  /*8000*/  FFMA.FTZ R89, R133, UR19, R88 ;  /* 0x0000001385597c23 */ /* 0x000fe20008010058 */
[----:B------:R-:W-:Y:S01]  /*8010*/  LOP3.LUT P4, RZ, R108, 0xff0000, RZ, 0xc0, !PT ;  /* 0x00ff00006cff7812 */ /* 0x000fe2000788c0ff */
[----:B------:R-:W-:-:S02]  /*8020*/  HFMA2 R134, -RZ, RZ, 0, 0 ;  /* 0x00000000ff867431 */ /* 0x000fc400000001ff */
[----:B------:R-:W-:Y:S01]  /*8030*/  FADD.FTZ R137, R138, -R137 ;  /* 0x800000898a897221 */ /* 0x000fe20000010000 */
[----:B------:R-:W-:Y:S01]  /*8040*/  FFMA.FTZ R113, R135, UR19, R136 ;  /* 0x0000001387717c23 */ /* 0x000fe20008010088 */
[----:B------:R-:W-:Y:S02]  /*8050*/  HADD2.F32 R138, -RZ, R73.H0_H0 ;  /* 0x20000049ff8a7230 */ /* 0x000fe40000004100 */
[----:B------:R-:W-:Y:S01]  /*8060*/  FMUL.FTZ R89, R89, UR5 ;  /* 0x0000000559597c20 */ /* 0x000fe20008410000 */
[--C-:B-----5:R-:W-:Y:S01]  /*8070*/  @P1 HADD2.F32 R112, -RZ, R84.reuse.H0_H0 ;  /* 0x20000054ff701230 */ /* 0x120fe20000004100 */
[----:B------:R-:W-:Y:S01]  /*8080*/  MOV R88, RZ ;  /* 0x000000ff00587202 */ /* 0x000fe20000000f00 */
[----:B------:R-:W-:Y:S02]  /*8090*/  @P3 HADD2.F32 R133, -RZ, R84.H1_H1 ;  /* 0x30000054ff853230 */ /* 0x000fe40000004100 */
[----:B------:R-:W-:Y:S01]  /*80a0*/  FMUL.FTZ R84, R113, UR5 ;  /* 0x0000000571547c20 */ /* 0x000fe20008410000 */
[----:B------:R-:W-:-:S02]  /*80b0*/  @P1 HADD2.F32 R132, -RZ, R56.H0_H0 ;  /* 0x20000038ff841230 */ /* 0x000fc40000004100 */
[----:B------:R-:W-:Y:S01]  /*80c0*/  FMUL.FTZ R89, R89, UR4 ;  /* 0x0000000459597c20 */ /* 0x000fe20008410000 */
[----:B------:R-:W-:Y:S01]  /*80d0*/  FFMA.FTZ R138, R137, UR19, R138 ;  /* 0x00000013898a7c23 */ /* 0x000fe2000801008a */
[----:B------:R-:W-:Y:S02]  /*80e0*/  @P3 HADD2.F32 R137, -RZ, R56.H1_H1 ;  /* 0x30000038ff893230 */ /* 0x000fe40000004100 */
[----:B------:R-:W-:Y:S01]  /*80f0*/  FMUL.FTZ R84, R84, UR4 ;  /* 0x0000000454547c20 */ /* 0x000fe20008410000 */
[-C--:B------:R-:W-:Y:S01]  /*8100*/  @P1 FMUL.FTZ R134, R112, R89.reuse ;  /* 0x0000005970861220 */ /* 0x080fe20000410000 */
[----:B------:R-:W-:Y:S01]  /*8110*/  @P1 FMUL.FTZ R88, R132, R89 ;  /* 0x0000005984581220 */ /* 0x000fe20000410000 */
[----:B------:R-:W-:Y:S01]  /*8120*/  HFMA2 R135, -RZ, RZ, 0, 0 ;  /* 0x00000000ff877431 */ /* 0x000fe200000001ff */
[----:B------:R-:W-:Y:S01]  /*8130*/  MOV R89, RZ ;  /* 0x000000ff00597202 */ /* 0x000fe20000000f00 */
[-C--:B------:R-:W-:Y:S01]  /*8140*/  @P3 FMUL.FTZ R135, R133, R84.reuse ;  /* 0x0000005485873220 */ /* 0x080fe20000410000 */
[----:B------:R-:W-:Y:S01]  /*8150*/  @P3 FMUL.FTZ R89, R137, R84 ;  /* 0x0000005489593220 */ /* 0x000fe20000410000 */
[--C-:B------:R-:W-:Y:S01]  /*8160*/  FFMA.FTZ R84, R147, UR24, R166.reuse ;  /* 0x0000001893547c23 */ /* 0x100fe200080100a6 */
[----:B------:R-:W-:Y:S01]  /*8170*/  FFMA.FTZ R139, R139, UR24, R166 ;  /* 0x000000188b8b7c23 */ /* 0x000fe200080100a6 */
[----:B------:R-:W-:Y:S01]  /*8180*/  FMUL.FTZ R113, R138, UR5 ;  /* 0x000000058a717c20 */ /* 0x000fe20008410000 */
[----:B------:R-:W-:Y:S01]  /*8190*/  ISETP.GE.U32.AND P1, PT, R108, RZ, PT ;  /* 0x000000ff6c00720c */ /* 0x000fe20003f26070 */
[----:B------:R-:W-:Y:S01]  /*81a0*/  FADD.FTZ R145, R145, -R84 ;  /* 0x8000005491917221 */ /* 0x000fe20000010000 */
[----:B------:R-:W-:-:S02]  /*81b0*/  HADD2.F32 R84, -RZ, R73.H1_H1 ;  /* 0x30000049ff547230 */ /* 0x000fc40000004100 */
[----:B------:R-:W-:Y:S01]  /*81c0*/  FADD.FTZ R139, R140, -R139 ;  /* 0x8000008b8c8b7221 */ /* 0x000fe20000010000 */
[----:B------:R-:W-:Y:S02]  /*81d0*/  @P4 HADD2.F32 R132, -RZ, R85.H0_H0 ;  /* 0x20000055ff844230 */ /* 0x000fe40000004100 */
[----:B------:R-:W-:Y:S01]  /*81e0*/  FMUL.FTZ R113, R113, UR4 ;  /* 0x0000000471717c20 */ /* 0x000fe20008410000 */
[----:B------:R-:W-:Y:S01]  /*81f0*/  @P4 HADD2.F32 R138, -RZ, R57.H0_H0 ;  /* 0x20000039ff8a4230 */ /* 0x000fe20000004100 */
[----:B------:R-:W-:Y:S01]  /*8200*/  LOP3.LUT P6, RZ, R108, 0xff000000, RZ, 0xc0, !PT ;  /* 0xff0000006cff7812 */ /* 0x000fe200078cc0ff */
[--C-:B------:R-:W-:Y:S01]  /*8210*/  FFMA.FTZ R141, R141, UR24, R166.reuse ;  /* 0x000000188d8d7c23 */ /* 0x100fe200080100a6 */
[C---:B------:R-:W-:Y:S01]  /*8220*/  LOP3.LUT P3, RZ, R109.reuse, 0xff0000, RZ, 0xc0, !PT ;  /* 0x00ff00006dff7812 */ /* 0x040fe2000786c0ff */
[----:B------:R-:W-:Y:S01]  /*8230*/  HFMA2 R136, -RZ, RZ, 0, 0 ;  /* 0x00000000ff887431 */ /* 0x000fe200000001ff */
[----:B------:R-:W-:Y:S01]  /*8240*/  ISETP.GE.U32.AND.EX P1, PT, R109, 0x1000000, PT, P1 ;  /* 0x010000006d00780c */ /* 0x000fe20003f26110 */
[----:B------:R-:W-:Y:S01]  /*8250*/  FFMA.FTZ R143, R143, UR24, R166 ;  /* 0x000000188f8f7c23 */ /* 0x000fe200080100a6 */
[----:B------:R-:W-:Y:S01]  /*8260*/  LOP3.LUT P5, RZ, R109, 0xff, RZ, 0xc0, !PT ;  /* 0x000000ff6dff7812 */ /* 0x000fe200078ac0ff */
[--C-:B------:R-:W-:Y:S01]  /*8270*/  HADD2.F32 R108, -RZ, R74.reuse.H0_H0 ;  /* 0x2000004aff6c7230 */ /* 0x100fe20000004100 */
[----:B------:R-:W-:Y:S01]  /*8280*/  MOV R112, RZ ;  /* 0x000000ff00707202 */ /* 0x000fe20000000f00 */
[----:B------:R-:W-:Y:S01]  /*8290*/  FFMA.FTZ R84, R139, UR19, R84 ;  /* 0x000000138b547c23 */ /* 0x000fe20008010054 */
[-C--:B------:R-:W-:Y:S01]  /*82a0*/  @P4 FMUL.FTZ R136, R132, R113.reuse ;  /* 0x0000007184884220 */ /* 0x080fe20000410000 */
[----:B------:R-:W-:Y:S01]  /*82b0*/  @P4 FMUL.FTZ R112, R138, R113 ;  /* 0x000000718a704220 */ /* 0x000fe20000410000 */
[----:B------:R-:W-:Y:S01]  /*82c0*/  FADD.FTZ R141, R142, -R141 ;  /* 0x8000008d8e8d7221 */ /* 0x000fe20000010000 */
[----:B------:R-:W-:Y:S01]  /*82d0*/  LOP3.LUT P4, RZ, R109, 0xff00, RZ, 0xc0, !PT ;  /* 0x0000ff006dff7812 */ /* 0x000fe2000788c0ff */
[----:B------:R-:W-:Y:S01]  /*82e0*/  FFMA.FTZ R109, R148, UR24, R166 ;  /* 0x00000018946d7c23 */ /* 0x000fe200080100a6 */
[----:B------:R-:W-:-:S02]  /*82f0*/  HADD2.F32 R132, -RZ, R74.H1_H1 ;  /* 0x3000004aff847230 */ /* 0x000fc40000004100 */
[----:B------:R-:W-:Y:S01]  /*8300*/  FADD.FTZ R143, R144, -R143 ;  /* 0x8000008f908f7221 */ /* 0x000fe20000010000 */
[----:B------:R-:W-:Y:S01]  /*8310*/  FMUL.FTZ R84, R84, UR5 ;  /* 0x0000000554547c20 */ /* 0x000fe20008410000 */
[----:B------:R-:W-:Y:S01]  /*8320*/  FFMA.FTZ R141, R141, UR19, R108 ;  /* 0x000000138d8d7c23 */ /* 0x000fe2000801006c */
[--C-:B------:R-:W-:Y:S02]  /*8330*/  HADD2.F32 R140, -RZ, R75.reuse.H1_H1 ;  /* 0x3000004bff8c7230 */ /* 0x100fe40000004100 */
[----:B------:R-:W-:Y:S01]  /*8340*/  FADD.FTZ R109, R146, -R109 ;  /* 0x8000006d926d7221 */ /* 0x000fe20000010000 */
[----:B------:R-:W-:Y:S01]  /*8350*/  FFMA.FTZ R132, R143, UR19, R132 ;  /* 0x000000138f847c23 */ /* 0x000fe20008010084 */
[----:B------:R-:W-:Y:S01]  /*8360*/  FMUL.FTZ R108, R84, UR4 ;  /* 0x00000004546c7c20 */ /* 0x000fe20008410000 */
[----:B------:R-:W-:Y:S02]  /*8370*/  HADD2.F32 R138, -RZ, R75.H0_H0 ;  /* 0x2000004bff8a7230 */ /* 0x000fe40000004100 */
[----:B------:R-:W-:Y:S01]  /*8380*/  FMUL.FTZ R84, R141, UR5 ;  /* 0x000000058d547c20 */ /* 0x000fe20008410000 */
[----:B------:R-:W-:-:S02]  /*8390*/  @P6 HADD2.F32 R85, -RZ, R85.H1_H1 ;  /* 0x30000055ff556230 */ /* 0x000fc40000004100 */
[----:B------:R-:W-:Y:S01]  /*83a0*/  FFMA.FTZ R142, R109, UR19, R140 ;  /* 0x000000136d8e7c23 */ /* 0x000fe2000801008c */
[--C-:B------:R-:W-:Y:S02]  /*83b0*/  @P3 HADD2.F32 R147, -RZ, R87.reuse.H0_H0 ;  /* 0x20000057ff933230 */ /* 0x100fe40000004100 */
[----:B------:R-:W-:Y:S01]  /*83c0*/  FMUL.FTZ R84, R84, UR4 ;  /* 0x0000000454547c20 */ /* 0x000fe20008410000 */
[----:B------:R-:W-:Y:S02]  /*83d0*/  @P1 HADD2.F32 R144, -RZ, R87.H1_H1 ;  /* 0x30000057ff901230 */ /* 0x000fe40000004100 */
[----:B------:R-:W-:Y:S01]  /*83e0*/  FMUL.FTZ R87, R132, UR5 ;  /* 0x0000000584577c20 */ /* 0x000fe20008410000 */
[----:B------:R-:W-:Y:S02]  /*83f0*/  @P5 HADD2.F32 R113, -RZ, R86.H0_H0 ;  /* 0x20000056ff715230 */ /* 0x000fe40000004100 */
[----:B------:R-:W-:Y:S01]  /*8400*/  FFMA.FTZ R145, R145, UR19, R138 ;  /* 0x0000001391917c23 */ /* 0x000fe2000801008a */
[----:B------:R-:W-:-:S02]  /*8410*/  @P6 HADD2.F32 R109, -RZ, R57.H1_H1 ;  /* 0x30000039ff6d6230 */ /* 0x000fc40000004100 */
[----:B------:R-:W-:Y:S02]  /*8420*/  HFMA2 R137, -RZ, RZ, 0, 0 ;  /* 0x00000000ff897431 */ /* 0x000fe400000001ff */
[----:B------:R-:W-:Y:S02]  /*8430*/  @P5 HADD2.F32 R133, -RZ, R58.H0_H0 ;  /* 0x2000003aff855230 */ /* 0x000fe40000004100 */
[-C--:B------:R-:W-:Y:S01]  /*8440*/  @P6 FMUL.FTZ R137, R85, R108.reuse ;  /* 0x0000006c55896220 */ /* 0x080fe20000410000 */
[----:B------:R-:W-:Y:S01]  /*8450*/  @P4 HADD2.F32 R143, -RZ, R86.H1_H1 ;  /* 0x30000056ff8f4230 */ /* 0x000fe20000004100 */
[----:B------:R-:W-:Y:S02]  /*8460*/  CS2R R138, SRZ ;  /* 0x00000000008a7805 */ /* 0x000fe4000001ff00 */
[----:B------:R-:W-:Y:S01]  /*8470*/  MOV R85, RZ ;  /* 0x000000ff00557202 */ /* 0x000fe20000000f00 */
[----:B------:R-:W-:Y:S02]  /*8480*/  HFMA2 R86, -RZ, RZ, 0, 0 ;  /* 0x00000000ff567431 */ /* 0x000fe400000001ff */
[----:B------:R-:W-:Y:S01]  /*8490*/  FMUL.FTZ R132, R87, UR4 ;  /* 0x0000000457847c20 */ /* 0x000fe20008410000 */
[----:B------:R-:W-:Y:S01]  /*84a0*/  @P6 FMUL.FTZ R85, R109, R108 ;  /* 0x0000006c6d556220 */ /* 0x000fe20000410000 */
[-C--:B------:R-:W-:Y:S01]  /*84b0*/  @P5 FMUL.FTZ R138, R113, R84.reuse ;  /* 0x00000054718a5220 */ /* 0x080fe20000410000 */
[----:B------:R-:W-:Y:S01]  /*84c0*/  @P5 FMUL.FTZ R86, R133, R84 ;  /* 0x0000005485565220 */ /* 0x000fe20000410000 */
[----:B------:R-:W-:Y:S01]  /*84d0*/  FMUL.FTZ R84, R145, UR5 ;  /* 0x0000000591547c20 */ /* 0x000fe20008410000 */
[----:B------:R-:W-:Y:S01]  /*84e0*/  FMUL.FTZ R109, R142, UR5 ;  /* 0x000000058e6d7c20 */ /* 0x000fe20008410000 */
[----:B------:R-:W-:Y:S01]  /*84f0*/  @P4 FMUL.FTZ R139, R143, R132 ;  /* 0x000000848f8b4220 */ /* 0x000fe20000410000 */
[----:B------:R-:W-:-:S02]  /*8500*/  @P4 HADD2.F32 R133, -RZ, R58.H1_H1 ;  /* 0x3000003aff854230 */ /* 0x000fc40000004100 */
[----:B------:R-:W-:Y:S01]  /*8510*/  FMUL.FTZ R84, R84, UR4 ;  /* 0x0000000454547c20 */ /* 0x000fe20008410000 */
[--C-:B------:R-:W-:Y:S02]  /*8520*/  @P3 HADD2.F32 R143, -RZ, R59.reuse.H0_H0 ;  /* 0x2000003bff8f3230 */ /* 0x100fe40000004100 */
[----:B------:R-:W-:Y:S01]  /*8530*/  FMUL.FTZ R109, R109, UR4 ;  /* 0x000000046d6d7c20 */ /* 0x000fe20008410000 */
[----:B------:R-:W-:Y:S01]  /*8540*/  @P1 HADD2.F32 R142, -RZ, R59.H1_H1 ;  /* 0x3000003bff8e1230 */ /* 0x000fe20000004100 */
        /* <DEDUP_REMOVED lines=13> */
.L_x_2506:
[----:B------:R-:W1:Y:S01]  /*8620*/  @P0 LDC.64 R88, c[0x0][0x478] ;  /* 0x00011e00ff580b82 */ /* 0x000e620000000a00 */
[----:B------:R-:W-:Y:S01]  /*8630*/  IADD3 R131, PT, PT, R131, 0x300, RZ ;  /* 0x0000030083837810 */ /* 0x000fe20007ffe0ff */
        /* <DEDUP_REMOVED lines=9> */
[--C-:B------:R-:W-:Y:S02]  /*86d0*/  HADD2.F32 R80, -RZ, R76.reuse.H0_H0 ;  /* 0x2000004cff507230 */ /* 0x100fe40000004100 */
[--C-:B------:R-:W-:Y:S01]  /*86e0*/  FFMA.FTZ R83, R104, UR24, R166.reuse ;  /* 0x0000001868537c23 */ /* 0x100fe200080100a6 */
[----:B------:R-:W-:Y:S01]  /*86f0*/  FADD.FTZ R81, R92, -R81 ;  /* 0x800000515c517221 */ /* 0x000fe20000010000 */
[----:B------:R-:W-:Y:S01]  /*8700*/  FFMA.FTZ R102, R102, UR24, R166 ;  /* 0x0000001866667c23 */ /* 0x000fe200080100a6 */
[----:B------:R-:W-:Y:S01]  /*8710*/  LOP3.LUT P3, RZ, R98, 0xff00, RZ, 0xc0, !PT ;  /* 0x0000ff0062ff7812 */ /* 0x000fe2000786c0ff */
[----:B------:R-:W-:Y:S01]  /*8720*/  FADD.FTZ R89, R94, -R83 ;  /* 0x800000535e597221 */ /* 0x000fe20000010000 */
[----:B------:R-:W-:Y:S01]  /*8730*/  FFMA.FTZ R80, R81, UR19, R80 ;  /* 0x0000001351507c23 */ /* 0x000fe20008010050 */
[----:B------:R-:W-:-:S02]  /*8740*/  HADD2.F32 R83, -RZ, R76.H1_H1 ;  /* 0x3000004cff537230 */ /* 0x000fc40000004100 */
[----:B------:R-:W-:Y:S01]  /*8750*/  FADD.FTZ R102, R93, -R102 ;  /* 0x800000665d667221 */ /* 0x000fe20000010000 */
[----:B------:R-:W-:Y:S01]  /*8760*/  LOP3.LUT P4, RZ, R98, 0xff0000, RZ, 0xc0, !PT ;  /* 0x00ff000062ff7812 */ /* 0x000fe2000788c0ff */
[----:B------:R-:W-:Y:S01]  /*8770*/  FMUL.FTZ R81, R80, UR5 ;  /* 0x0000000550517c20 */ /* 0x000fe20008410000 */
[----:B------:R-:W-:Y:S02]  /*8780*/  HADD2.F32 R88, -RZ, R77.H0_H0 ;  /* 0x2000004dff587230 */ /* 0x000fe40000004100 */
[--C-:B-1----:R-:W-:Y:S01]  /*8790*/  FFMA.FTZ R112, R107, UR24, R166.reuse ;  /* 0x000000186b707c23 */ /* 0x102fe200080100a6 */
[----:B-----5:R-:W-:Y:S02]  /*87a0*/  @P1 HADD2.F32 R82, -RZ, R84.H0_H0 ;  /* 0x20000054ff521230 */ /* 0x020fe40000004100 */
[----:B------:R-:W-:Y:S01]  /*87b0*/  FMUL.FTZ R107, R81, UR4 ;  /* 0x00000004516b7c20 */ /* 0x000fe20008410000 */
[----:B------:R-:W-:Y:S01]  /*87c0*/  FFMA.FTZ R83, R102, UR19, R83 ;  /* 0x0000001366537c23 */ /* 0x000fe20008010053 */
[----:B------:R-:W-:Y:S01]  /*87d0*/  FFMA.FTZ R108, R105, UR24, R166 ;  /* 0x00000018696c7c23 */ /* 0x000fe200080100a6 */
[----:B------:R-:W-:-:S02]  /*87e0*/  HFMA2 R105, -RZ, RZ, 0, 0 ;  /* 0x00000000ff697431 */ /* 0x000fc400000001ff */
[----:B------:R-:W-:Y:S01]  /*87f0*/  FFMA.FTZ R81, R89, UR19, R88 ;  /* 0x0000001359517c23 */ /* 0x000fe20008010058 */
[----:B------:R-:W-:Y:S01]  /*8800*/  @P1 FMUL.FTZ R105, R107, R82 ;  /* 0x000000526b691220 */ /* 0x000fe20000410000 */
[----:B------:R-:W-:Y:S01]  /*8810*/  FMUL.FTZ R82, R83, UR5 ;  /* 0x0000000553527c20 */ /* 0x000fe20008410000 */
[----:B------:R-:W-:Y:S02]  /*8820*/  @P1 HADD2.F32 R104, -RZ, R60.H0_H0 ;  /* 0x2000003cff681230 */ /* 0x000fe40000004100 */
[----:B------:R-:W-:Y:S01]  /*8830*/  FMUL.FTZ R93, R81, UR5 ;  /* 0x00000005515d7c20 */ /* 0x000fe20008410000 */
[----:B------:R-:W-:Y:S01]  /*8840*/  FFMA.FTZ R113, R106, UR24, R166 ;  /* 0x000000186a717c23 */ /* 0x000fe200080100a6 */
[----:B------:R-:W-:Y:S01]  /*8850*/  CS2R R88, SRZ ;  /* 0x0000000000587805 */ /* 0x000fe2000001ff00 */
[----:B------:R-:W-:Y:S01]  /*8860*/  FMUL.FTZ R109, R82, UR4 ;  /* 0x00000004526d7c20 */ /* 0x000fe20008410000 */
[----:B------:R-:W-:Y:S02]  /*8870*/  @P3 HADD2.F32 R84, -RZ, R84.H1_H1 ;  /* 0x30000054ff543230 */ /* 0x000fe40000004100 */
[----:B------:R-:W-:Y:S01]  /*8880*/  FMUL.FTZ R93, R93, UR4 ;  /* 0x000000045d5d7c20 */ /* 0x000fe20008410000 */
[----:B------:R-:W-:-:S02]  /*8890*/  @P3 HADD2.F32 R106, -RZ, R60.H1_H1 ;  /* 0x3000003cff6a3230 */ /* 0x000fc40000004100 */
[----:B------:R-:W-:Y:S01]  /*88a0*/  @P1 FMUL.FTZ R88, R104, R107 ;  /* 0x0000006b68581220 */ /* 0x000fe20000410000 */
[----:B------:R-:W-:Y:S01]  /*88b0*/  @P4 HADD2.F32 R102, -RZ, R85.H0_H0 ;  /* 0x20000055ff664230 */ /* 0x000fe20000004100 */
[----:B------:R-:W-:Y:S01]  /*88c0*/  ISETP.GE.U32.AND P1, PT, R98, RZ, PT ;  /* 0x000000ff6200720c */ /* 0x000fe20003f26070 */
[----:B------:R-:W-:Y:S01]  /*88d0*/  @P4 HADD2.F32 R82, -RZ, R61.H0_H0 ;  /* 0x2000003dff524230 */ /* 0x000fe20000004100 */
[----:B------:R-:W-:Y:S01]  /*88e0*/  MOV R94, RZ ;  /* 0x000000ff005e7202 */ /* 0x000fe20000000f00 */
[----:B------:R-:W-:Y:S01]  /*88f0*/  HFMA2 R100, -RZ, RZ, 0, 0 ;  /* 0x00000000ff647431 */ /* 0x000fe200000001ff */
[----:B------:R-:W-:Y:S01]  /*8900*/  MOV R92, RZ ;  /* 0x000000ff005c7202 */ /* 0x000fe20000000f00 */
[----:B------:R-:W-:Y:S01]  /*8910*/  @P3 FMUL.FTZ R94, R109, R84 ;  /* 0x000000546d5e3220 */ /* 0x000fe20000410000 */
[----:B------:R-:W-:Y:S01]  /*8920*/  @P3 FMUL.FTZ R89, R106, R109 ;  /* 0x0000006d6a593220 */ /* 0x000fe20000410000 */
[----:B------:R-:W-:Y:S01]  /*8930*/  @P4 FMUL.FTZ R100, R93, R102 ;  /* 0x000000665d644220 */ /* 0x000fe20000410000 */
[----:B------:R-:W-:Y:S01]  /*8940*/  @P4 FMUL.FTZ R92, R82, R93 ;  /* 0x0000005d525c4220 */ /* 0x000fe20000410000 */
[C---:B------:R-:W-:Y:S01]  /*8950*/  LOP3.LUT P5, RZ, R99.reuse, 0xff, RZ, 0xc0, !PT ;  /* 0x000000ff63ff7812 */ /* 0x040fe200078ac0ff */
[----:B------:R-:W-:Y:S01]  /*8960*/  HADD2.F32 R82, -RZ, R77.H1_H1 ;  /* 0x3000004dff527230 */ /* 0x000fe20000004100 */
[C---:B------:R-:W-:Y:S01]  /*8970*/  LOP3.LUT P4, RZ, R99.reuse, 0xff00, RZ, 0xc0, !PT ;  /* 0x0000ff0063ff7812 */ /* 0x040fe2000788c0ff */
[--C-:B------:R-:W-:Y:S01]  /*8980*/  FFMA.FTZ R110, R110, UR24, R166.reuse ;  /* 0x000000186e6e7c23 */ /* 0x100fe200080100a6 */
[----:B------:R-:W-:Y:S01]  /*8990*/  LOP3.LUT P3, RZ, R99, 0xff0000, RZ, 0xc0, !PT ;  /* 0x00ff000063ff7812 */ /* 0x000fe2000786c0ff */
[----:B------:R-:W-:Y:S01]  /*89a0*/  FFMA.FTZ R166, R111, UR24, R166 ;  /* 0x000000186fa67c23 */ /* 0x000fe200080100a6 */
[----:B------:R-:W-:Y:S01]  /*89b0*/  ISETP.GE.U32.AND.EX P1, PT, R99, 0x1000000, PT, P1 ;  /* 0x010000006300780c */ /* 0x000fe20003f26110 */
[----:B------:R-:W-:Y:S01]  /*89c0*/  FADD.FTZ R99, R95, -R108 ;  /* 0x8000006c5f637221 */ /* 0x000fe20000010000 */
[--C-:B------:R-:W-:Y:S01]  /*89d0*/  HADD2.F32 R84, -RZ, R78.reuse.H0_H0 ;  /* 0x2000004eff547230 */ /* 0x100fe20000004100 */
[----:B------:R-:W-:Y:S01]  /*89e0*/  LOP3.LUT P6, RZ, R98, 0xff000000, RZ, 0xc0, !PT ;  /* 0xff00000062ff7812 */ /* 0x000fe200078cc0ff */
[----:B------:R-:W-:Y:S01]  /*89f0*/  FADD.FTZ R113, R96, -R113 ;  /* 0x8000007160717221 */ /* 0x000fe20000010000 */
[----:B------:R-:W-:Y:S01]  /*8a00*/  FFMA.FTZ R106, R99, UR19, R82 ;  /* 0x00000013636a7c23 */ /* 0x000fe20008010052 */
[----:B------:R-:W-:Y:S01]  /*8a10*/  FADD.FTZ R108, R97, -R112 ;  /* 0x80000070616c7221 */ /* 0x000fe20000010000 */
[----:B------:R-:W-:Y:S01]  /*8a20*/  FADD.FTZ R97, R103, -R166 ;  /* 0x800000a667617221 */ /* 0x000fe20000010000 */
[----:B------:R-:W-:Y:S01]  /*8a30*/  FFMA.FTZ R103, R113, UR19, R84 ;  /* 0x0000001371677c23 */ /* 0x000fe20008010054 */
[----:B------:R-:W-:Y:S01]  /*8a40*/  FMUL.FTZ R82, R106, UR5 ;  /* 0x000000056a527c20 */ /* 0x000fe20008410000 */
[----:B------:R-:W-:-:S02]  /*8a50*/  HADD2.F32 R93, -RZ, R78.H1_H1 ;  /* 0x3000004eff5d7230 */ /* 0x000fc40000004100 */
[----:B------:R-:W-:Y:S01]  /*8a60*/  FADD.FTZ R110, R101, -R110 ;  /* 0x8000006e656e7221 */ /* 0x000fe20000010000 */
[--C-:B------:R-:W-:Y:S02]  /*8a70*/  HADD2.F32 R95, -RZ, R79.reuse.H0_H0 ;  /* 0x2000004fff5f7230 */ /* 0x100fe40000004100 */
[----:B------:R-:W-:Y:S01]  /*8a80*/  FMUL.FTZ R98, R82, UR4 ;  /* 0x0000000452627c20 */ /* 0x000fe20008410000 */
[----:B------:R-:W-:Y:S02]  /*8a90*/  HADD2.F32 R96, -RZ, R79.H1_H1 ;  /* 0x3000004fff607230 */ /* 0x000fe40000004100 */
[----:B------:R-:W-:Y:S01]  /*8aa0*/  FMUL.FTZ R82, R103, UR5 ;  /* 0x0000000567527c20 */ /* 0x000fe20008410000 */
[----:B------:R-:W-:Y:S01]  /*8ab0*/  FFMA.FTZ R108, R108, UR19, R93 ;  /* 0x000000136c6c7c23 */ /* 0x000fe2000801005d */
[----:B------:R-:W-:Y:S02]  /*8ac0*/  @P5 HADD2.F32 R84, -RZ, R86.H0_H0 ;  /* 0x20000056ff545230 */ /* 0x000fe40000004100 */
[----:B------:R-:W-:Y:S01]  /*8ad0*/  FFMA.FTZ R107, R110, UR19, R95 ;  /* 0x000000136e6b7c23 */ /* 0x000fe2000801005f */
[----:B------:R-:W-:Y:S01]  /*8ae0*/  FMUL.FTZ R99, R82, UR4 ;  /* 0x0000000452637c20 */ /* 0x000fe20008410000 */
[----:B------:R-:W-:Y:S01]  /*8af0*/  FFMA.FTZ R112, R97, UR19, R96 ;  /* 0x0000001361707c23 */ /* 0x000fe20008010060 */
[----:B------:R-:W-:Y:S01]  /*8b00*/  @P6 HADD2.F32 R85, -RZ, R85.H1_H1 ;  /* 0x30000055ff556230 */ /* 0x000fe20000004100 */
[----:B------:R-:W-:Y:S01]  /*8b10*/  CS2R R96, SRZ ;  /* 0x0000000000607805 */ /* 0x000fe2000001ff00 */
[----:B------:R-:W-:-:S02]  /*8b20*/  @P3 HADD2.F32 R101, -RZ, R87.H0_H0 ;  /* 0x20000057ff653230 */ /* 0x000fc40000004100 */
[----:B------:R-:W-:Y:S01]  /*8b30*/  @P5 FMUL.FTZ R96, R99, R84 ;  /* 0x0000005463605220 */ /* 0x000fe20000410000 */
[----:B------:R-:W-:Y:S02]  /*8b40*/  @P1 HADD2.F32 R102, -RZ, R87.H1_H1 ;  /* 0x30000057ff661230 */ /* 0x000fe40000004100 */
[----:B------:R-:W-:Y:S01]  /*8b50*/  FMUL.FTZ R87, R108, UR5 ;  /* 0x000000056c577c20 */ /* 0x000fe20008410000 */
[----:B------:R-:W-:Y:S02]  /*8b60*/  @P6 HADD2.F32 R109, -RZ, R61.H1_H1 ;  /* 0x3000003dff6d6230 */ /* 0x000fe40000004100 */
[----:B------:R-:W-:Y:S02]  /*8b70*/  HFMA2 R95, -RZ, RZ, 0, 0 ;  /* 0x00000000ff5f7431 */ /* 0x000fe400000001ff */
[----:B------:R-:W-:Y:S01]  /*8b80*/  FMUL.FTZ R82, R107, UR5 ;  /* 0x000000056b527c20 */ /* 0x000fe20008410000 */
[----:B------:R-:W-:Y:S01]  /*8b90*/  FMUL.FTZ R84, R112, UR5 ;  /* 0x0000000570547c20 */ /* 0x000fe20008410000 */
[----:B------:R-:W-:-:S02]  /*8ba0*/  @P4 HADD2.F32 R93, -RZ, R86.H1_H1 ;  /* 0x30000056ff5d4230 */ /* 0x000fc40000004100 */
[----:B------:R-:W-:Y:S01]  /*8bb0*/  @P6 FMUL.FTZ R95, R98, R85 ;  /* 0x00000055625f6220 */ /* 0x000fe20000410000 */
[--C-:B------:R-:W-:Y:S01]  /*8bc0*/  @P5 HADD2.F32 R104, -RZ, R62.reuse.H0_H0 ;  /* 0x2000003eff685230 */ /* 0x100fe20000004100 */
[----:B------:R-:W-:Y:S01]  /*8bd0*/  MOV R85, RZ ;  /* 0x000000ff00557202 */ /* 0x000fe20000000f00 */
[----:B------:R-:W-:Y:S01]  /*8be0*/  FMUL.FTZ R110, R87, UR4 ;  /* 0x00000004576e7c20 */ /* 0x000fe20008410000 */
[----:B------:R-:W-:Y:S02]  /*8bf0*/  @P4 HADD2.F32 R111, -RZ, R62.H1_H1 ;  /* 0x3000003eff6f4230 */ /* 0x000fe40000004100 */
[----:B------:R-:W-:Y:S01]  /*8c00*/  @P6 FMUL.FTZ R85, R109, R98 ;  /* 0x000000626d556220 */ /* 0x000fe20000410000 */
[--C-:B------:R-:W-:Y:S02]  /*8c10*/  @P3 HADD2.F32 R113, -RZ, R63.reuse.H0_H0 ;  /* 0x2000003fff713230 */ /* 0x100fe40000004100 */
[----:B------:R-:W-:Y:S01]  /*8c20*/  FMUL.FTZ R82, R82, UR4 ;  /* 0x0000000452527c20 */ /* 0x000fe20008410000 */
[----:B------:R-:W-:-:S02]  /*8c30*/  @P1 HADD2.F32 R132, -RZ, R63.H1_H1 ;  /* 0x3000003fff841230 */ /* 0x000fc40000004100 */
[----:B------:R-:W-:Y:S01]  /*8c40*/  FMUL.FTZ R109, R84, UR4 ;  /* 0x00000004546d7c20 */ /* 0x000fe20008410000 */
[----:B------:R-:W-:Y:S02]  /*8c50*/  HFMA2 R86, -RZ, RZ, 0, 0 ;  /* 0x00000000ff567431 */ /* 0x000fe400000001ff */
[----:B------:R-:W-:Y:S01]  /*8c60*/  @P5 FMUL.FTZ R86, R104, R99 ;  /* 0x0000006368565220 */ /* 0x000fe20000410000 */
[----:B------:R-:W-:Y:S01]  /*8c70*/  @P4 FMUL.FTZ R97, R110, R93 ;  /* 0x0000005d6e614220 */ /* 0x000fe20000410000 */
        /* <DEDUP_REMOVED lines=12> */
[----:B------:R-:W-:Y:S02]  /*8d40*/  F2FP.F16.F32.PACK_AB R81, R106, R81 ;  /* 0x000000516a51723e */ /* 0x000fe400000000ff */
[----:B------:R-:W-:Y:S02]  /*8d50*/  F2FP.F16.F32.PACK_AB R83, R112, R107 ;  /* 0x0000006b7053723e */ /* 0x000fe400000000ff */
[----:B------:R-:W-:-:S02]  /*8d60*/  F2FP.F16.F32.PACK_AB R85, R85, R92 ;  /* 0x0000005c5555723e */ /* 0x000fc400000000ff */
[----:B------:R-:W-:Y:S02]  /*8d70*/  F2FP.F16.F32.PACK_AB R84, R89, R88 ;  /* 0x000000585954723e */ /* 0x000fe400000000ff */
[----:B------:R-:W-:Y:S01]  /*8d80*/  F2FP.F16.F32.PACK_AB R87, R104, R93 ;  /* 0x0000005d6857723e */ /* 0x000fe200000000ff */
[----:B------:R-:W-:Y:S06]  /*8d90*/  BRA `(.L_x_2508) ;  /* 0x0000000400a87947 */ /* 0x000fec0003800000 */
.L_x_2507:
[--C-:B------:R-:W-:Y:S01]  /*8da0*/  FFMA.FTZ R89, R100, UR24, R166.reuse ;  /* 0x0000001864597c23 */ /* 0x100fe200080100a6 */
[----:B------:R-:W-:Y:S01]  /*8db0*/  LOP3.LUT P1, RZ, R98, 0xff, RZ, 0xc0, !PT ;  /* 0x000000ff62ff7812 */ /* 0x000fe2000782c0ff */
[--C-:B------:R-:W-:Y:S01]  /*8dc0*/  FFMA.FTZ R109, R104, UR24, R166.reuse ;  /* 0x00000018686d7c23 */ /* 0x100fe200080100a6 */
[----:B------:R-:W-:Y:S01]  /*8dd0*/  LOP3.LUT P3, RZ, R98, 0xff00, RZ, 0xc0, !PT ;  /* 0x0000ff0062ff7812 */ /* 0x000fe2000786c0ff */
[----:B------:R-:W-:Y:S01]  /*8de0*/  FFMA.FTZ R102, R102, UR24, R166 ;  /* 0x0000001866667c23 */ /* 0x000fe200080100a6 */
[----:B------:R-:W-:Y:S01]  /*8df0*/  FADD.FTZ R89, R92, -R89 ;  /* 0x800000595c597221 */ /* 0x000fe20000010000 */
[----:B------:R-:W-:Y:S01]  /*8e00*/  FADD.FTZ R109, R94, -R109 ;  /* 0x8000006d5e6d7221 */ /* 0x000fe20000010000 */
[--C-:B------:R-:W-:Y:S01]  /*8e10*/  HADD2.F32 R92, -RZ, R76.reuse.H1_H1 ;  /* 0x3000004cff5c7230 */ /* 0x100fe20000004100 */
[----:B------:R-:W-:Y:S01]  /*8e20*/  LOP3.LUT P4, RZ, R98, 0xff0000, RZ, 0xc0, !PT ;  /* 0x00ff000062ff7812 */ /* 0x000fe2000788c0ff */
[----:B------:R-:W-:Y:S02]  /*8e30*/  HADD2.F32 R88, -RZ, R76.H0_H0 ;  /* 0x2000004cff587230 */ /* 0x000fe40000004100 */
[----:B------:R-:W-:Y:S01]  /*8e40*/  FADD.FTZ R93, R93, -R102 ;  /* 0x800000665d5d7221 */ /* 0x000fe20000010000 */
[----:B------:R-:W-:-:S02]  /*8e50*/  HADD2.F32 R94, -RZ, R77.H0_H0 ;  /* 0x2000004dff5e7230 */ /* 0x000fc40000004100 */
[--C-:B-1----:R-:W-:Y:S01]  /*8e60*/  FFMA.FTZ R113, R106, UR24, R166.reuse ;  /* 0x000000186a717c23 */ /* 0x102fe200080100a6 */
[----:B------:R-:W-:Y:S01]  /*8e70*/  FFMA.FTZ R112, R107, UR24, R166 ;  /* 0x000000186b707c23 */ /* 0x000fe200080100a6 */
[----:B------:R-:W-:Y:S01]  /*8e80*/  FFMA.FTZ R93, R93, UR19, R92 ;  /* 0x000000135d5d7c23 */ /* 0x000fe2000801005c */
[----:B------:R-:W-:Y:S01]  /*8e90*/  FFMA.FTZ R88, R89, UR19, R88 ;  /* 0x0000001359587c23 */ /* 0x000fe20008010058 */
[----:B------:R-:W-:Y:S01]  /*8ea0*/  FFMA.FTZ R104, R109, UR19, R94 ;  /* 0x000000136d687c23 */ /* 0x000fe2000801005e */
[--C-:B-----5:R-:W-:Y:S02]  /*8eb0*/  @P1 HADD2.F32 R89, -RZ, R84.reuse.H0_H0 ;  /* 0x20000054ff591230 */ /* 0x120fe40000004100 */
[----:B------:R-:W-:Y:S01]  /*8ec0*/  FFMA.FTZ R108, R105, UR24, R166 ;  /* 0x00000018696c7c23 */ /* 0x000fe200080100a6 */
[----:B------:R-:W-:Y:S02]  /*8ed0*/  @P3 HADD2.F32 R109, -RZ, R84.H1_H1 ;  /* 0x30000054ff6d3230 */ /* 0x000fe40000004100 */
[----:B------:R-:W-:Y:S01]  /*8ee0*/  FMUL.FTZ R84, R93, UR5 ;  /* 0x000000055d547c20 */ /* 0x000fe20008410000 */
[----:B------:R-:W-:Y:S01]  /*8ef0*/  FMUL.FTZ R88, R88, UR5 ;  /* 0x0000000558587c20 */ /* 0x000fe20008410000 */
[----:B------:R-:W-:Y:S01]  /*8f00*/  FMUL.FTZ R93, R104, UR5 ;  /* 0x00000005685d7c20 */ /* 0x000fe20008410000 */
[----:B------:R-:W-:-:S02]  /*8f10*/  @P4 HADD2.F32 R104, -RZ, R85.H0_H0 ;  /* 0x20000055ff684230 */ /* 0x000fc40000004100 */
[--C-:B------:R-:W-:Y:S01]  /*8f20*/  FFMA.FTZ R110, R110, UR24, R166.reuse ;  /* 0x000000186e6e7c23 */ /* 0x100fe200080100a6 */
[----:B------:R-:W-:Y:S02]  /*8f30*/  @P4 HADD2.F32 R106, -RZ, R61.H0_H0 ;  /* 0x2000003dff6a4230 */ /* 0x000fe40000004100 */
[----:B------:R-:W-:Y:S01]  /*8f40*/  FMUL.FTZ R102, R88, UR4 ;  /* 0x0000000458667c20 */ /* 0x000fe20008410000 */
[----:B------:R-:W-:Y:S01]  /*8f50*/  FMUL.FTZ R93, R93, UR4 ;  /* 0x000000045d5d7c20 */ /* 0x000fe20008410000 */
[----:B------:R-:W-:Y:S02]  /*8f60*/  @P1 HADD2.F32 R107, -RZ, R60.H0_H0 ;  /* 0x2000003cff6b1230 */ /* 0x000fe40000004100 */
[----:B------:R-:W-:Y:S01]  /*8f70*/  FFMA.FTZ R166, R111, UR24, R166 ;  /* 0x000000186fa67c23 */ /* 0x000fe200080100a6 */
[----:B------:R-:W-:Y:S01]  /*8f80*/  HFMA2 R105, -RZ, RZ, 0, 0 ;  /* 0x00000000ff697431 */ /* 0x000fe200000001ff */
[----:B------:R-:W-:Y:S01]  /*8f90*/  MOV R92, RZ ;  /* 0x000000ff005c7202 */ /* 0x000fe20000000f00 */
[----:B------:R-:W-:-:S02]  /*8fa0*/  HFMA2 R100, -RZ, RZ, 0, 0 ;  /* 0x00000000ff647431 */ /* 0x000fc400000001ff */
[-C--:B------:R-:W-:Y:S01]  /*8fb0*/  @P1 FMUL.FTZ R105, R89, R102.reuse ;  /* 0x0000006659691220 */ /* 0x080fe20000410000 */
[----:B------:R-:W-:Y:S02]  /*8fc0*/  @P3 HADD2.F32 R111, -RZ, R60.H1_H1 ;  /* 0x3000003cff6f3230 */ /* 0x000fe40000004100 */
[-C--:B------:R-:W-:Y:S01]  /*8fd0*/  @P4 FMUL.FTZ R100, R104, R93.reuse ;  /* 0x0000005d68644220 */ /* 0x080fe20000410000 */
[----:B------:R-:W-:Y:S01]  /*8fe0*/  @P4 FMUL.FTZ R92, R106, R93 ;  /* 0x0000005d6a5c4220 */ /* 0x000fe20000410000 */
[----:B------:R-:W-:Y:S01]  /*8ff0*/  CS2R R88, SRZ ;  /* 0x0000000000587805 */ /* 0x000fe2000001ff00 */
[----:B------:R-:W-:Y:S01]  /*9000*/  FMUL.FTZ R84, R84, UR4 ;  /* 0x0000000454547c20 */ /* 0x000fe20008410000 */
[----:B------:R-:W-:Y:S01]  /*9010*/  HADD2.F32 R93, -RZ, R77.H1_H1 ;  /* 0x3000004dff5d7230 */ /* 0x000fe20000004100 */
[C---:B------:R-:W-:Y:S01]  /*9020*/  LOP3.LUT P6, RZ, R98.reuse, 0xff000000, RZ, 0xc0, !PT ;  /* 0xff00000062ff7812 */ /* 0x040fe200078cc0ff */
[----:B------:R-:W-:Y:S01]  /*9030*/  FADD.FTZ R108, R95, -R108 ;  /* 0x8000006c5f6c7221 */ /* 0x000fe20000010000 */
[----:B------:R-:W-:Y:S01]  /*9040*/  @P1 FMUL.FTZ R89, R107, R102 ;  /* 0x000000666b591220 */ /* 0x000fe20000410000 */
[----:B------:R-:W-:Y:S01]  /*9050*/  MOV R94, RZ ;  /* 0x000000ff005e7202 */ /* 0x000fe20000000f00 */
[-C--:B------:R-:W-:Y:S01]  /*9060*/  @P3 FMUL.FTZ R94, R109, R84.reuse ;  /* 0x000000546d5e3220 */ /* 0x080fe20000410000 */
[----:B------:R-:W-:Y:S01]  /*9070*/  ISETP.GE.U32.AND P1, PT, R98, RZ, PT ;  /* 0x000000ff6200720c */ /* 0x000fe20003f26070 */
[----:B------:R-:W-:Y:S01]  /*9080*/  @P3 FMUL.FTZ R88, R111, R84 ;  /* 0x000000546f583220 */ /* 0x000fe20000410000 */
[----:B------:R-:W-:Y:S01]  /*9090*/  LOP3.LUT P5, RZ, R99, 0xff, RZ, 0xc0, !PT ;  /* 0x000000ff63ff7812 */ /* 0x000fe200078ac0ff */
[----:B------:R-:W-:Y:S01]  /*90a0*/  FADD.FTZ R113, R96, -R113 ;  /* 0x8000007160717221 */ /* 0x000fe20000010000 */
[----:B------:R-:W-:-:S02]  /*90b0*/  HADD2.F32 R96, -RZ, R78.H0_H0 ;  /* 0x2000004eff607230 */ /* 0x000fc40000004100 */
[----:B------:R-:W-:Y:S01]  /*90c0*/  FFMA.FTZ R84, R108, UR19, R93 ;  /* 0x000000136c547c23 */ /* 0x000fe2000801005d */
[----:B------:R-:W-:Y:S01]  /*90d0*/  LOP3.LUT P4, RZ, R99, 0xff00, RZ, 0xc0, !PT ;  /* 0x0000ff0063ff7812 */ /* 0x000fe2000788c0ff */
[----:B------:R-:W-:Y:S01]  /*90e0*/  FADD.FTZ R166, R103, -R166 ;  /* 0x800000a667a67221 */ /* 0x000fe20000010000 */
[C---:B------:R-:W-:Y:S01]  /*90f0*/  LOP3.LUT P3, RZ, R99.reuse, 0xff0000, RZ, 0xc0, !PT ;  /* 0x00ff000063ff7812 */ /* 0x040fe2000786c0ff */
[----:B------:R-:W-:Y:S01]  /*9100*/  FMUL.FTZ R84, R84, UR5 ;  /* 0x0000000554547c20 */ /* 0x000fe20008410000 */
[----:B------:R-:W-:Y:S01]  /*9110*/  ISETP.GE.U32.AND.EX P1, PT, R99, 0x1000000, PT, P1 ;  /* 0x010000006300780c */ /* 0x000fe20003f26110 */
[----:B------:R-:W-:Y:S01]  /*9120*/  FFMA.FTZ R113, R113, UR19, R96 ;  /* 0x0000001371717c23 */ /* 0x000fe20008010060 */
[----:B------:R-:W-:Y:S02]  /*9130*/  HADD2.F32 R99, -RZ, R79.H1_H1 ;  /* 0x3000004fff637230 */ /* 0x000fe40000004100 */
[----:B------:R-:W-:Y:S01]  /*9140*/  FADD.FTZ R112, R97, -R112 ;  /* 0x8000007061707221 */ /* 0x000fe20000010000 */
[----:B------:R-:W-:-:S02]  /*9150*/  HADD2.F32 R95, -RZ, R78.H1_H1 ;  /* 0x3000004eff5f7230 */ /* 0x000fc40000004100 */
[----:B------:R-:W-:Y:S01]  /*9160*/  FMUL.FTZ R93, R84, UR4 ;  /* 0x00000004545d7c20 */ /* 0x000fe20008410000 */
[----:B------:R-:W-:Y:S02]  /*9170*/  HADD2.F32 R97, -RZ, R79.H0_H0 ;  /* 0x2000004fff617230 */ /* 0x000fe40000004100 */
[----:B------:R-:W-:Y:S01]  /*9180*/  FMUL.FTZ R84, R113, UR5 ;  /* 0x0000000571547c20 */ /* 0x000fe20008410000 */
[----:B------:R-:W-:Y:S02]  /*9190*/  @P6 HADD2.F32 R96, -RZ, R85.H1_H1 ;  /* 0x30000055ff606230 */ /* 0x000fe40000004100 */
[----:B------:R-:W-:Y:S01]  /*91a0*/  FADD.FTZ R110, R101, -R110 ;  /* 0x8000006e656e7221 */ /* 0x000fe20000010000 */
[----:B------:R-:W-:Y:S01]  /*91b0*/  FFMA.FTZ R166, R166, UR19, R99 ;  /* 0x00000013a6a67c23 */ /* 0x000fe20008010063 */
[----:B------:R-:W-:Y:S01]  /*91c0*/  FFMA.FTZ R112, R112, UR19, R95 ;  /* 0x0000001370707c23 */ /* 0x000fe2000801005f */
[----:B------:R-:W-:Y:S02]  /*91d0*/  @P5 HADD2.F32 R99, -RZ, R86.H0_H0 ;  /* 0x20000056ff635230 */ /* 0x000fe40000004100 */
[----:B------:R-:W-:-:S02]  /*91e0*/  HFMA2 R95, -RZ, RZ, 0, 0 ;  /* 0x00000000ff5f7431 */ /* 0x000fc400000001ff */
[----:B------:R-:W-:Y:S02]  /*91f0*/  @P5 HADD2.F32 R101, -RZ, R62.H0_H0 ;  /* 0x2000003eff655230 */ /* 0x000fe40000004100 */
[----:B------:R-:W-:Y:S01]  /*9200*/  FMUL.FTZ R84, R84, UR4 ;  /* 0x0000000454547c20 */ /* 0x000fe20008410000 */
[----:B------:R-:W-:Y:S01]  /*9210*/  FFMA.FTZ R110, R110, UR19, R97 ;  /* 0x000000136e6e7c23 */ /* 0x000fe20008010061 */
[----:B------:R-:W-:Y:S01]  /*9220*/  @P6 FMUL.FTZ R95, R96, R93 ;  /* 0x0000005d605f6220 */ /* 0x000fe20000410000 */
[----:B------:R-:W-:Y:S01]  /*9230*/  @P4 HADD2.F32 R102, -RZ, R86.H1_H1 ;  /* 0x30000056ff664230 */ /* 0x000fe20000004100 */
[----:B------:R-:W-:Y:S01]  /*9240*/  CS2R R96, SRZ ;  /* 0x0000000000607805 */ /* 0x000fe2000001ff00 */
[--C-:B------:R-:W-:Y:S02]  /*9250*/  @P3 HADD2.F32 R107, -RZ, R87.reuse.H0_H0 ;  /* 0x20000057ff6b3230 */ /* 0x100fe40000004100 */
[----:B------:R-:W-:Y:S02]  /*9260*/  HFMA2 R86, -RZ, RZ, 0, 0 ;  /* 0x00000000ff567431 */ /* 0x000fe400000001ff */
[----:B------:R-:W-:-:S02]  /*9270*/  @P1 HADD2.F32 R106, -RZ, R87.H1_H1 ;  /* 0x30000057ff6a1230 */ /* 0x000fc40000004100 */
[----:B------:R-:W-:Y:S01]  /*9280*/  FMUL.FTZ R87, R112, UR5 ;  /* 0x0000000570577c20 */ /* 0x000fe20008410000 */
[-C--:B------:R-:W-:Y:S01]  /*9290*/  @P5 FMUL.FTZ R96, R99, R84.reuse ;  /* 0x0000005463605220 */ /* 0x080fe20000410000 */
[----:B------:R-:W-:Y:S01]  /*92a0*/  @P5 FMUL.FTZ R86, R101, R84 ;  /* 0x0000005465565220 */ /* 0x000fe20000410000 */
[----:B------:R-:W-:Y:S01]  /*92b0*/  FMUL.FTZ R84, R110, UR5 ;  /* 0x000000056e547c20 */ /* 0x000fe20008410000 */
[----:B------:R-:W-:Y:S01]  /*92c0*/  FMUL.FTZ R101, R166, UR5 ;  /* 0x00000005a6657c20 */ /* 0x000fe20008410000 */
[----:B------:R-:W-:Y:S02]  /*92d0*/  @P6 HADD2.F32 R98, -RZ, R61.H1_H1 ;  /* 0x3000003dff626230 */ /* 0x000fe40000004100 */
[----:B------:R-:W-:Y:S01]  /*92e0*/  FMUL.FTZ R103, R87, UR4 ;  /* 0x0000000457677c20 */ /* 0x000fe20008410000 */
[----:B------:R-:W-:Y:S02]  /*92f0*/  @P4 HADD2.F32 R104, -RZ, R62.H1_H1 ;  /* 0x3000003eff684230 */ /* 0x000fe40000004100 */
[----:B------:R-:W-:Y:S01]  /*9300*/  FMUL.FTZ R84, R84, UR4 ;  /* 0x0000000454547c20 */ /* 0x000fe20008410000 */
[----:B------:R-:W-:-:S02]  /*9310*/  @P3 HADD2.F32 R109, -RZ, R63.H0_H0 ;  /* 0x2000003fff6d3230 */ /* 0x000fc40000004100 */
[----:B------:R-:W-:Y:S01]  /*9320*/  FMUL.FTZ R101, R101, UR4 ;  /* 0x0000000465657c20 */ /* 0x000fe20008410000 */
[----:B------:R-:W-:Y:S01]  /*9330*/  @P1 HADD2.F32 R108, -RZ, R63.H1_H1 ;  /* 0x3000003fff6c1230 */ /* 0x000fe20000004100 */
[----:B------:R-:W-:Y:S01]  /*9340*/  MOV R85, RZ ;  /* 0x000000ff00557202 */ /* 0x000fe20000000f00 */
        /* <DEDUP_REMOVED lines=15> */
.L_x_2508:
[----:B------:R-:W1:Y:S01]  /*9440*/  @P0 LDC.64 R88, c[0x0][0x478] ;  /* 0x00011e00ff580b82 */ /* 0x000e620000000a00 */
[----:B------:R-:W-:-:S04]  /*9450*/  IMAD.WIDE.U32 R92, R131, 0x10, R188 ;  /* 0x00000010835c7825 */ /* 0x000fc800078e00bc */
[----:B-1----:R-:W-:-:S05]  /*9460*/  @P0 IMAD.WIDE.U32 R88, R131, 0x10, R88 ;  /* 0x0000001083580825 */ /* 0x002fca00078e0058 */
[----:B------:R2:W-:Y:S04]  /*9470*/  @P0 STG.E.128 desc[UR12][R88.64], R80 ;  /* 0x0000005058000986 */ /* 0x0005e8000c101d0c */
[----:B------:R2:W-:Y:S02]  /*9480*/  STG.E.128 desc[UR12][R92.64], R84 ;  /* 0x000000545c007986 */ /* 0x0005e4000c101d0c */
.L_x_2500:
        /* <DEDUP_REMOVED lines=122> */
[----:B------:R-:W-:-:S07]  /*9c30*/  MOV R27, R220 ;  /* 0x000000dc001b7202 */ /* 0x000fce0000000f00 */
.L_x_2490:
        /* <DEDUP_REMOVED lines=36> */
.L_x_2510:
        /* <DEDUP_REMOVED lines=16> */
.L_x_15613:


//--------------------- .text._ZN10layer_norm22ln_bwd_finalize_kernelINS_22Kernel_traits_finalizeILj8192E6__halfS2_S2_S2_fjLb1ELj1024ELj4ENS_18Kernel_traits_baseILj8192ES2_S2_S2_S2_fjLj1024EEEEELb1ELb0EEEvNS_9BwdParamsE --------------------------
	.section	.text._ZN10layer_norm22ln_bwd_finalize_kernelINS_22Kernel_traits_finalizeILj8192E6__halfS2_S2_S2_fjLb1ELj1024ELj4ENS_18Kernel_traits_baseILj8192ES2_S2_S2_S2_fjLj1024EEEEELb1ELb0EEEvNS_9BwdParamsE,"ax",@progbits
	.align	128
        .global         _ZN10layer_norm22ln_bwd_finalize_kernelINS_22Kernel_traits_finalizeILj8192E6__halfS2_S2_S2_fjLb1ELj1024ELj4ENS_18Kernel_traits_baseILj8192ES2_S2_S2_S2_fjLj1024EEEEELb1ELb0EEEvNS_9BwdParamsE
        .type           _ZN10layer_norm22ln_bwd_finalize_kernelINS_22Kernel_traits_finalizeILj8192E6__halfS2_S2_S2_fjLb1ELj1024ELj4ENS_18Kernel_traits_baseILj8192ES2_S2_S2_S2_fjLj1024EEEEELb1ELb0EEEvNS_9BwdParamsE,@function
        .size           _ZN10layer_norm22ln_bwd_finalize_kernelINS_22Kernel_traits_finalizeILj8192E6__halfS2_S2_S2_fjLb1ELj1024ELj4ENS_18Kernel_traits_baseILj8192ES2_S2_S2_S2_fjLj1024EEEEELb1ELb0EEEvNS_9BwdParamsE,(.L_x_15614 - _ZN10layer_norm22ln_bwd_finalize_kernelINS_22Kernel_traits_finalizeILj8192E6__halfS2_S2_S2_fjLb1ELj1024ELj4ENS_18Kernel_traits_baseILj8192ES2_S2_S2_S2_fjLj1024EEEEELb1ELb0EEEvNS_9BwdParamsE)
        .other          _ZN10layer_norm22ln_bwd_finalize_kernelINS_22Kernel_traits_finalizeILj8192E6__halfS2_S2_S2_fjLb1ELj1024ELj4ENS_18Kernel_traits_baseILj8192ES2_S2_S2_S2_fjLj1024EEEEELb1ELb0EEEvNS_9BwdParamsE,@"STO_CUDA_ENTRY STV_DEFAULT"
_ZN10layer_norm22ln_bwd_finalize_kernelINS_22Kernel_traits_finalizeILj8192E6__halfS2_S2_S2_fjLb1ELj1024ELj4ENS_18Kernel_traits_baseILj8192ES2_S2_S2_S2_fjLj1024EEEEELb1ELb0EEEvNS_9BwdParamsE:
.text._ZN10layer_norm22ln_bwd_finalize_kernelINS_22Kernel_traits_finalizeILj8192E6__halfS2_S2_S2_fjLb1ELj1024ELj4ENS_18Kernel_traits_baseILj8192ES2_S2_S2_S2_fjLj1024EEEEELb1ELb0EEEvNS_9BwdParamsE:
        /* <DEDUP_REMOVED lines=62> */
.L_x_2515:
        /* <DEDUP_REMOVED lines=87> */
.L_x_2514:
[----:B------:R-:W-:Y:S05]  /*0950*/  BSYNC.RECONVERGENT B1 ;  /* 0x0000000000017941 */ /* 0x000fea0003800200 */
.L_x_2513:
        /* <DEDUP_REMOVED lines=49> */
.L_x_2517:
[----:B------:R-:W-:Y:S05]  /*0c70*/  BSYNC.RECONVERGENT B1 ;  /* 0x0000000000017941 */ /* 0x000fea0003800200 */
.L_x_2516:
        /* <DEDUP_REMOVED lines=29> */
.L_x_2519:
[----:B------:R-:W-:Y:S05]  /*0e50*/  BSYNC.RECONVERGENT B1 ;  /* 0x0000000000017941 */ /* 0x000fea0003800200 */
.L_x_2518:
        /* <DEDUP_REMOVED lines=14> */
.L_x_2512:
[----:B------:R-:W-:Y:S05]  /*0f40*/  BSYNC.RECONVERGENT B0 ;  /* 0x0000000000007941 */ /* 0x000fea0003800200 */
.L_x_2511:
        /* <DEDUP_REMOVED lines=68> */
[----:B-1----:R-:W-:Y:S02]  /*1390*/  F2FP.F16.F32.PACK_AB R11, R11, R10 ;  /* 0x0000000a0b0b723e */ /* 0x002fe400000000ff */
[----:B--2---:R-:W-:-:S03]  /*13a0*/  F2FP.F16.F32.PACK_AB R13, R13, R12 ;  /* 0x0000000c0d0d723e */ /* 0x004fc600000000ff */
[----:B------:R-:W-:Y:S01]  /*13b0*/  STG.E desc[UR6][R2.64], R11 ;  /* 0x0000000b02007986 */ /* 0x000fe2000c101906 */
[----:B----4-:R-:W-:-:S03]  /*13c0*/  F2FP.F16.F32.PACK_AB R15, R15, R14 ;  /* 0x0000000e0f0f723e */ /* 0x010fc600000000ff */
[----:B------:R-:W-:Y:S04]  /*13d0*/  STG.E desc[UR6][R4.64], R13 ;  /* 0x0000000d04007986 */ /* 0x000fe8000c101906 */
[----:B------:R-:W-:Y:S01]  /*13e0*/  STG.E desc[UR6][R6.64], R15 ;  /* 0x0000000f06007986 */ /* 0x000fe2000c101906 */
[----:B------:R-:W-:Y:S05]  /*13f0*/  EXIT ;  /* 0x000000000000794d */ /* 0x000fea0003800000 */
.L_x_2520:
        /* <DEDUP_REMOVED lines=16> */
.L_x_15614:


//--------------------- .text._ZN10layer_norm13ln_bwd_kernelINS_13Kernel_traitsI6__halfS2_S2_S2_fjLj8192ELj1ELj1ELj8ELj16ENS_18Kernel_traits_baseILj8192ES2_S2_S2_S2_fjLj256EEEEELb1ELb1ELb1ELb0EEEvNS_9BwdParamsE --------------------------
	.section	.text._ZN10layer_norm13ln_bwd_kernelINS_13Kernel_traitsI6__halfS2_S2_S2_fjLj8192ELj1ELj1ELj8ELj16ENS_18Kernel_traits_baseILj8192ES2_S2_S2_S2_fjLj256EEEEELb1ELb1ELb1ELb0EEEvNS_9BwdParamsE,"ax",@progbits
	.align	128
        .global         _ZN10layer_norm13ln_bwd_kernelINS_13Kernel_traitsI6__halfS2_S2_S2_fjLj8192ELj1ELj1ELj8ELj16ENS_18Kernel_traits_baseILj8192ES2_S2_S2_S2_fjLj256EEEEELb1ELb1ELb1ELb0EEEvNS_9BwdParamsE
        .type           _ZN10layer_norm13ln_bwd_kernelINS_13Kernel_traitsI6__halfS2_S2_S2_fjLj8192ELj1ELj1ELj8ELj16ENS_18Kernel_traits_baseILj8192ES2_S2_S2_S2_fjLj256EEEEELb1ELb1ELb1ELb0EEEvNS_9BwdParamsE,@function
        .size           _ZN10layer_norm13ln_bwd_kernelINS_13Kernel_traitsI6__halfS2_S2_S2_fjLj8192ELj1ELj1ELj8ELj16ENS_18Kernel_traits_baseILj8192ES2_S2_S2_S2_fjLj256EEEEELb1ELb1ELb1ELb0EEEvNS_9BwdParamsE,(.L_x_15615 - _ZN10layer_norm13ln_bwd_kernelINS_13Kernel_traitsI6__halfS2_S2_S2_fjLj8192ELj1ELj1ELj8ELj16ENS_18Kernel_traits_baseILj8192ES2_S2_S2_S2_fjLj256EEEEELb1ELb1ELb1ELb0EEEvNS_9BwdParamsE)
        .other          _ZN10layer_norm13ln_bwd_kernelINS_13Kernel_traitsI6__halfS2_S2_S2_fjLj8192ELj1ELj1ELj8ELj16ENS_18Kernel_traits_baseILj8192ES2_S2_S2_S2_fjLj256EEEEELb1ELb1ELb1ELb0EEEvNS_9BwdParamsE,@"STO_CUDA_ENTRY STV_DEFAULT"
_ZN10layer_norm13ln_bwd_kernelINS_13Kernel_traitsI6__halfS2_S2_S2_fjLj8192ELj1ELj1ELj8ELj16ENS_18Kernel_traits_baseILj8192ES2_S2_S2_S2_fjLj256EEEEELb1ELb1ELb1ELb0EEEvNS_9BwdParamsE:
.text._ZN10layer_norm13ln_bwd_kernelINS_13Kernel_traitsI6__halfS2_S2_S2_fjLj8192ELj1ELj1ELj8ELj16ENS_18Kernel_traits_baseILj8192ES2_S2_S2_S2_fjLj256EEEEELb1ELb1ELb1ELb0EEEvNS_9BwdParamsE:
[----:B------:R-:W-:Y:S01]  /*0000*/  LDC R1, c[0x0][0x37c] ;  /* 0x0000df00ff017b82 */ /* 0x000fe20000000800 */
[----:B------:R-:W0:Y:S01]  /*0010*/  S2R R2, SR_TID.X ;  /* 0x0000000000027919 */ /* 0x000e220000002100 */
[----:B------:R-:W1:Y:S01]  /*0020*/  LDCU UR9, c[0x0][0x388] ;  /* 0x00007100ff0977ac */ /* 0x000e620008000800 */
[----:B------:R-:W2:Y:S01]  /*0030*/  LDCU.64 UR20, c[0x0][0x358] ;  /* 0x00006b00ff1477ac */ /* 0x000ea20008000a00 */
[----:B-1----:R-:W-:-:S04]  /*0040*/  USHF.R.S32.HI UR4, URZ, 0x1f, UR9 ;  /* 0x0000001fff047899 */ /* 0x002fc80008011409 */
[----:B------:R-:W-:-:S06]  /*0050*/  ULEA.HI UR4, UR4, UR9, URZ, 0x3 ;  /* 0x0000000904047291 */ /* 0x000fcc000f8f18ff */
[----:B------:R-:W-:Y:S02]  /*0060*/  MOV R3, UR4 ;  /* 0x0000000400037c02 */ /* 0x000fe40008000f00 */
[----:B0-----:R-:W-:Y:S01]  /*0070*/  LOP3.LUT R0, R2, 0xff, RZ, 0x3c, !PT ;  /* 0x000000ff02007812 */ /* 0x001fe200078e3cff */
[----:B------:R-:W0:Y:S02]  /*0080*/  S2UR UR11, SR_CTAID.X ;  /* 0x00000000000b79c3 */ /* 0x000e240000002500 */
[----:B------:R-:W0:Y:S01]  /*0090*/  LDCU UR4, c[0x0][0x384] ;  /* 0x00007080ff0477ac */ /* 0x000e220008000800 */
[----:B------:R-:W-:Y:S02]  /*00a0*/  LEA.HI.SX32 R0, R3, R0, 0x1d ;  /* 0x0000000003007211 */ /* 0x000fe400078feaff */
[----:B------:R-:W-:Y:S02]  /*00b0*/  MOV R3, R2 ;  /* 0x0000000200037202 */ /* 0x000fe40000000f00 */
        /* <DEDUP_REMOVED lines=134> */
[----:B------:R-:W4:Y:S01]  /*0920*/  LDCU.64 UR24, c[0x0][0x438] ;  /* 0x00008700ff1877ac */ /* 0x000f220008000a00 */
[----:B------:R-:W0:Y:S01]  /*0930*/  LDCU.64 UR26, c[0x0][0x478] ;  /* 0x00008f00ff1a77ac */ /* 0x000e220008000a00 */
[----:B------:R-:W0:Y:S01]  /*0940*/  LDCU.128 UR16, c[0x0][0x3c0] ;  /* 0x00007800ff1077ac */ /* 0x000e220008000c00 */
[----:B------:R-:W0:Y:S01]  /*0950*/  LDCU.128 UR12, c[0x0][0x3f0] ;  /* 0x00007e00ff0c77ac */ /* 0x000e220008000c00 */
[----:B------:R-:W0:Y:S02]  /*0960*/  LDCU.64 UR28, c[0x0][0x380] ;  /* 0x00007000ff1c77ac */ /* 0x000e240008000a00 */
.L_x_2798:
[----:B0-----:R-:W-:Y:S02]  /*0970*/  UIMAD.WIDE UR6, UR11, 0x4, UR14 ;  /* 0x000000040b0678a5 */ /* 0x001fe4000f8e020e */
[----:B------:R-:W-:-:S04]  /*0980*/  UIMAD.WIDE UR8, UR11, 0x4, UR12 ;  /* 0x000000040b0878a5 */ /* 0x000fc8000f8e020c */
[----:B---3--:R-:W-:Y:S02]  /*0990*/  MOV R180, UR6 ;  /* 0x0000000600b47c02 */ /* 0x008fe40008000f00 */
[----:B------:R-:W-:Y:S01]  /*09a0*/  MOV R181, UR7 ;  /* 0x0000000700b57c02 */ /* 0x000fe20008000f00 */
[----:B------:R-:W-:-:S04]  /*09b0*/  UIMAD.WIDE UR6, UR11, 0x4, UR18 ;  /* 0x000000040b0678a5 */ /* 0x000fc8000f8e0212 */
[----:B--2---:R-:W2:Y:S01]  /*09c0*/  LDG.E R180, desc[UR20][R180.64] ;  /* 0x00000014b4b47981 */ /* 0x004ea2000c1e1900 */
[----:B-1----:R-:W-:Y:S02]  /*09d0*/  MOV R176, UR8 ;  /* 0x0000000800b07c02 */ /* 0x002fe40008000f00 */
[----:B------:R-:W-:Y:S02]  /*09e0*/  MOV R178, UR6 ;  /* 0x0000000600b27c02 */ /* 0x000fe40008000f00 */
[----:B------:R-:W-:Y:S02]  /*09f0*/  MOV R179, UR7 ;  /* 0x0000000700b37c02 */ /* 0x000fe40008000f00 */
[----:B------:R-:W-:-:S03]  /*0a00*/  MOV R177, UR9 ;  /* 0x0000000900b17c02 */ /* 0x000fc60008000f00 */
[----:B------:R-:W3:Y:S04]  /*0a10*/  LDG.E R178, desc[UR20][R178.64] ;  /* 0x00000014b2b27981 */ /* 0x000ee8000c1e1900 */
[----:B------:R-:W4:Y:S01]  /*0a20*/  LDG.E R176, desc[UR20][R176.64] ;  /* 0x00000014b0b07981 */ /* 0x000f22000c1e1900 */
[----:B------:R-:W-:Y:S01]  /*0a30*/  BSSY.RECONVERGENT B0, `(.L_x_2522) ;  /* 0x0000201000007945 */ /* 0x000fe20003800200 */
[----:B--2---:R-:W-:Y:S02]  /*0a40*/  R2UR UR33, R180 ;  /* 0x00000000b42172ca */ /* 0x004fe400000e0000 */
[----:B---3--:R-:W-:-:S11]  /*0a50*/  R2UR UR32, R178 ;  /* 0x00000000b22072ca */ /* 0x008fd600000e0000 */
[----:B------:R-:W-:Y:S01]  /*0a60*/  UISETP.GE.AND UP2, UPT, UR33, 0x1, UPT ;  /* 0x000000012100788c */ /* 0x000fe2000bf46270 */
[----:B----4-:R-:W-:-:S08]  /*0a70*/  R2UR UR10, R176 ;  /* 0x00000000b00a72ca */ /* 0x010fd000000e0000 */
[----:B-----5:R-:W-:Y:S07]  /*0a80*/  BRA.U !UP2, `(.L_x_2523) ;  /* 0x000000190ab87547 */ /* 0x020fee000b800000 */
[----:B------:R-:W-:-:S06]  /*0a90*/  UIMAD.WIDE UR6, UR11, 0x4, UR16 ;  /* 0x000000040b0678a5 */ /* 0x000fcc000f8e0210 */
[----:B------:R-:W-:Y:S02]  /*0aa0*/  MOV R176, UR6 ;  /* 0x0000000600b07c02 */ /* 0x000fe40008000f00 */
[----:B------:R-:W-:-:S05]  /*0ab0*/  MOV R177, UR7 ;  /* 0x0000000700b17c02 */ /* 0x000fca0008000f00 */
[----:B------:R0:W2:Y:S01]  /*0ac0*/  LDG.E R176, desc[UR20][R176.64] ;  /* 0x00000014b0b07981 */ /* 0x0000a2000c1e1900 */
[----:B------:R-:W-:Y:S01]  /*0ad0*/  UISETP.GE.AND UP3, UPT, UR10, 0x1, UPT ;  /* 0x000000010a00788c */ /* 0x000fe2000bf66270 */
[C---:B------:R-:W-:Y:S01]  /*0ae0*/  ISETP.GE.U32.AND P1, PT, R0.reuse, 0x100, PT ;  /* 0x000001000000780c */ /* 0x040fe20003f26070 */
[----:B------:R-:W-:Y:S01]  /*0af0*/  UMOV UR9, UR4 ;  /* 0x0000000400097c82 */ /* 0x000fe20008000000 */
[----:B------:R-:W3:Y:S01]  /*0b00*/  S2R R2, SR_TID.X ;  /* 0x0000000000027919 */ /* 0x000ee20000002100 */
[----:B------:R-:W-:Y:S01]  /*0b10*/  HFMA2 R185, -RZ, RZ, 0, 0 ;  /* 0x00000000ffb97431 */ /* 0x000fe200000001ff */
[----:B------:R-:W-:Y:S01]  /*0b20*/  BSSY.RECONVERGENT B1, `(.L_x_2524) ;  /* 0x000007c000017945 */ /* 0x000fe20003800200 */
[----:B------:R-:W-:Y:S02]  /*0b30*/  PLOP3.LUT P0, PT, PT, PT, UP3, 0x80, 0x8 ;  /* 0x000000000008781c */ /* 0x000fe40003f0f038 */
[----:B------:R-:W-:Y:S02]  /*0b40*/  CS2R R188, SRZ ;  /* 0x0000000000bc7805 */ /* 0x000fe4000001ff00 */
[----:B------:R-:W-:-:S02]  /*0b50*/  ISETP.GE.U32.AND P2, PT, R0, 0x200, PT ;  /* 0x000002000000780c */ /* 0x000fc40003f46070 */
[C---:B------:R-:W-:Y:S01]  /*0b60*/  ISETP.GE.U32.AND P3, PT, R0.reuse, 0x300, PT ;  /* 0x000003000000780c */ /* 0x040fe20003f66070 */
[----:B------:R-:W-:Y:S01]  /*0b70*/  @UP3 UIADD3 UR5, UPT, UPT, UR10, -0x1, URZ ;  /* 0xffffffff0a053890 */ /* 0x000fe2000fffe0ff */
[----:B------:R-:W-:-:S03]  /*0b80*/  ISETP.GE.U32.AND P4, PT, R0, 0x400, PT ;  /* 0x000004000000780c */ /* 0x000fc60003f86070 */
[----:B------:R-:W-:-:S04]  /*0b90*/  @UP3 UIMAD UR5, UR5, UR9, URZ ;  /* 0x00000009050532a4 */ /* 0x000fc8000f8e02ff */
[----:B------:R-:W-:-:S04]  /*0ba0*/  @UP3 USHF.R.S32.HI UR6, URZ, 0x1f, UR5 ;  /* 0x0000001fff063899 */ /* 0x000fc80008011405 */
[----:B------:R-:W-:Y:S02]  /*0bb0*/  @UP3 ULEA.HI UR8, UR6, UR5, URZ, 0x3 ;  /* 0x0000000506083291 */ /* 0x000fe4000f8f18ff */
[----:B------:R-:W-:Y:S02]  /*0bc0*/  UIADD3 UR6, UPT, UPT, UR33, -0x1, URZ ;  /* 0xffffffff21067890 */ /* 0x000fe4000fffe0ff */
[----:B------:R-:W-:Y:S02]  /*0bd0*/  UIMAD UR5, UR11, UR9, URZ ;  /* 0x000000090b0572a4 */ /* 0x000fe4000f8e02ff */
[----:B------:R-:W-:Y:S01]  /*0be0*/  UIMAD UR7, UR6, UR9, URZ ;  /* 0x00000009060772a4 */ /* 0x000fe2000f8e02ff */
[----:B0-----:R-:W-:Y:S01]  /*0bf0*/  MOV R177, UR8 ;  /* 0x0000000800b17c02 */ /* 0x001fe20008000f00 */
[----:B------:R-:W-:Y:S02]  /*0c00*/  USHF.R.S32.HI UR6, URZ, 0x1f, UR5 ;  /* 0x0000001fff067899 */ /* 0x000fe40008011405 */
[----:B------:R-:W-:-:S02]  /*0c10*/  USHF.R.S32.HI UR8, URZ, 0x1f, UR7 ;  /* 0x0000001fff087899 */ /* 0x000fc40008011407 */
[----:B------:R-:W-:Y:S01]  /*0c20*/  ULEA.HI UR6, UR6, UR5, URZ, 0x3 ;  /* 0x0000000506067291 */ /* 0x000fe2000f8f18ff */
[----:B---3--:R-:W-:Y:S01]  /*0c30*/  @P0 LEA.HI.SX32 R185, R177, R2, 0x1d ;  /* 0x00000002b1b90211 */ /* 0x008fe200078feaff */
[----:B------:R-:W-:Y:S01]  /*0c40*/  ULEA.HI UR8, UR8, UR7, URZ, 0x3 ;  /* 0x0000000708087291 */ /* 0x000fe2000f8f18ff */
[----:B-1----:R-:W-:-:S03]  /*0c50*/  ISETP.NE.AND P0, PT, RZ, UR30, PT ;  /* 0x0000001eff007c0c */ /* 0x002fc6000bf05270 */
        /* <DEDUP_REMOVED lines=11> */
[----:B-1----:R-:W-:Y:S02]  /*0d10*/  IMAD.WIDE.U32 R180, R187, 0x10, R4 ;  /* 0x00000010bbb47825 */ /* 0x002fe400078e0004 */
[----:B------:R-:W0:Y:S04]  /*0d20*/  LDC.64 R4, c[0x0][0x3b0] ;  /* 0x0000ec00ff047b82 */ /* 0x000e280000000a00 */
[----:B------:R-:W3:Y:S01]  /*0d30*/  LDG.E.128 R180, desc[UR20][R180.64] ;  /* 0x00000014b4b47981 */ /* 0x000ee2000c1e1d00 */
[----:B------:R-:W-:-:S04]  /*0d40*/  ISETP.NE.U32.AND P0, PT, RZ, UR24, PT ;  /* 0x00000018ff007c0c */ /* 0x000fc8000bf05070 */
[----:B------:R-:W-:-:S13]  /*0d50*/  ISETP.NE.AND.EX P0, PT, RZ, UR25, PT, P0 ;  /* 0x00000019ff007c0c */ /* 0x000fda000bf05300 */
[----:B------:R-:W1:Y:S01]  /*0d60*/  @P0 LDC.64 R188, c[0x0][0x438] ;  /* 0x00010e00ffbc0b82 */ /* 0x000e620000000a00 */
[----:B0-----:R-:W-:-:S06]  /*0d70*/  IMAD.WIDE.U32 R192, R185, 0x8, R4 ;  /* 0x00000008b9c07825 */ /* 0x001fcc00078e0004 */
[----:B------:R-:W5:Y:S02]  /*0d80*/  LDG.E.64 R192, desc[UR20][R192.64] ;  /* 0x00000014c0c07981 */ /* 0x000f64000c1e1b00 */
[----:B-----5:R-:W-:Y:S02]  /*0d90*/  HADD2.F32 R4, -RZ, R148.H0_H0 ;  /* 0x20000094ff047230 */ /* 0x020fe40000004100 */
[----:B------:R-:W-:Y:S02]  /*0da0*/  HADD2.F32 R200, -RZ, R149.H0_H0 ;  /* 0x20000095ffc87230 */ /* 0x000fe40000004100 */
[----:B-1----:R-:W-:-:S05]  /*0db0*/  @P0 IMAD.WIDE.U32 R188, R186, 0x10, R188 ;  /* 0x00000010babc0825 */ /* 0x002fca00078e00bc */
[----:B------:R0:W5:Y:S01]  /*0dc0*/  @P0 LDG.E.128 R20, desc[UR20][R188.64] ;  /* 0x00000014bc140981 */ /* 0x000162000c1e1d00 */
[--C-:B------:R-:W-:Y:S02]  /*0dd0*/  HADD2.F32 R208, -RZ, R150.reuse.H0_H0 ;  /* 0x20000096ffd07230 */ /* 0x100fe40000004100 */
[----:B------:R-:W-:Y:S02]  /*0de0*/  HADD2.F32 R201, -RZ, R149.H1_H1 ;  /* 0x30000095ffc97230 */ /* 0x000fe40000004100 */
[--C-:B------:R-:W-:Y:S02]  /*0df0*/  HADD2.F32 R228, -RZ, R151.reuse.H0_H0 ;  /* 0x20000097ffe47230 */ /* 0x100fe40000004100 */
[----:B------:R-:W-:Y:S02]  /*0e00*/  HADD2.F32 R230, -RZ, R150.H1_H1 ;  /* 0x30000096ffe67230 */ /* 0x000fe40000004100 */
[----:B------:R-:W-:Y:S01]  /*0e10*/  HADD2.F32 R244, -RZ, R151.H1_H1 ;  /* 0x30000097fff47230 */ /* 0x000fe20000004100 */
[----:B------:R-:W-:-:S02]  /*0e20*/  IADD3 R187, PT, PT, R187, 0x100, RZ ;  /* 0x00000100bbbb7810 */ /* 0x000fc40007ffe0ff */
[----:B------:R-:W-:Y:S02]  /*0e30*/  IADD3 R185, PT, PT, R185, 0x100, RZ ;  /* 0x00000100b9b97810 */ /* 0x000fe40007ffe0ff */
[----:B------:R-:W-:Y:S01]  /*0e40*/  IADD3 R186, PT, PT, R186, 0x100, RZ ;  /* 0x00000100baba7810 */ /* 0x000fe20007ffe0ff */
[--C-:B--2---:R-:W-:Y:S02]  /*0e50*/  HADD2.F32 R3, -RZ, R176.reuse.H0_H0 ;  /* 0x200000b0ff037230 */ /* 0x104fe40000004100 */
[----:B------:R-:W-:-:S03]  /*0e60*/  HADD2.F32 R19, -RZ, R176.H1_H1 ;  /* 0x300000b0ff137230 */ /* 0x000fc60000004100 */
[C---:B------:R-:W-:Y:S01]  /*0e70*/  FADD.FTZ R3, -R184.reuse, R3 ;  /* 0x00000003b8037221 */ /* 0x040fe20000010100 */
[----:B------:R-:W-:Y:S02]  /*0e80*/  HADD2.F32 R176, -RZ, R148.H1_H1 ;  /* 0x30000094ffb07230 */ /* 0x000fe40000004100 */
[----:B------:R-:W-:Y:S01]  /*0e90*/  FADD.FTZ R6, -R184, R19 ;  /* 0x00000013b8067221 */ /* 0x000fe20000010100 */
[--C-:B---3--:R-:W-:Y:S02]  /*0ea0*/  HADD2.F32 R5, -RZ, R180.reuse.H0_H0 ;  /* 0x200000b4ff057230 */ /* 0x108fe40000004100 */
[----:B------:R-:W-:Y:S01]  /*0eb0*/  FMUL.FTZ R3, R3, UR32 ;  /* 0x0000002003037c20 */ /* 0x000fe20008410000 */
[----:B------:R-:W-:Y:S02]  /*0ec0*/  HADD2.F32 R180, -RZ, R180.H1_H1 ;  /* 0x300000b4ffb47230 */ /* 0x000fe40000004100 */
[--C-:B------:R-:W-:Y:S02]  /*0ed0*/  HADD2.F32 R19, -RZ, R177.reuse.H0_H0 ;  /* 0x200000b1ff137230 */ /* 0x100fe40000004100 */
[-C--:B------:R-:W-:Y:S01]  /*0ee0*/  FMUL.FTZ R4, R4, R5.reuse ;  /* 0x0000000504047220 */ /* 0x080fe20000410000 */
[----:B------:R-:W-:Y:S01]  /*0ef0*/  FADD.FTZ R84, R84, R5 ;  /* 0x0000000554547221 */ /* 0x000fe20000010000 */
[----:B------:R-:W-:Y:S01]  /*0f00*/  FFMA.FTZ R116, R3, R5, R116 ;  /* 0x0000000503747223 */ /* 0x000fe20000010074 */
[----:B------:R-:W-:Y:S01]  /*0f10*/  FMUL.FTZ R5, R176, R180 ;  /* 0x000000b4b0057220 */ /* 0x000fe20000410000 */
[----:B0-----:R-:W-:-:S02]  /*0f20*/  HADD2.F32 R189, -RZ, R177.H1_H1 ;  /* 0x300000b1ffbd7230 */ /* 0x001fc40000004100 */
[----:B------:R-:W-:Y:S01]  /*0f30*/  FADD.FTZ R19, -R184, R19 ;  /* 0x00000013b8137221 */ /* 0x000fe20000010100 */
[--C-:B------:R-:W-:Y:S02]  /*0f40*/  HADD2.F32 R177, -RZ, R181.reuse.H0_H0 ;  /* 0x200000b5ffb17230 */ /* 0x100fe40000004100 */
[----:B------:R-:W-:Y:S02]  /*0f50*/  HADD2.F32 R176, -RZ, R181.H1_H1 ;  /* 0x300000b5ffb07230 */ /* 0x000fe40000004100 */
[----:B------:R-:W-:Y:S02]  /*0f60*/  HADD2.F32 R181, -RZ, R178.H0_H0 ;  /* 0x200000b2ffb57230 */ /* 0x000fe40000004100 */
[----:B------:R-:W-:Y:S01]  /*0f70*/  FMUL.FTZ R19, R19, UR32 ;  /* 0x0000002013137c20 */ /* 0x000fe20008410000 */
[----:B------:R-:W-:Y:S01]  /*0f80*/  FADD.FTZ R86, R86, R177 ;  /* 0x000000b156567221 */ /* 0x000fe20000010000 */
[-C--:B------:R-:W-:Y:S01]  /*0f90*/  FMUL.FTZ R200, R200, R177.reuse ;  /* 0x000000b1c8c87220 */ /* 0x080fe20000410000 */
[----:B------:R-:W-:Y:S01]  /*0fa0*/  FADD.FTZ R181, -R184, R181 ;  /* 0x000000b5b8b57221 */ /* 0x000fe20000010100 */
[----:B------:R-:W-:Y:S01]  /*0fb0*/  FFMA.FTZ R118, R19, R177, R118 ;  /* 0x000000b113767223 */ /* 0x000fe20000010076 */
[----:B------:R-:W-:-:S02]  /*0fc0*/  HADD2.F32 R177, -RZ, R182.H0_H0 ;  /* 0x200000b6ffb17230 */ /* 0x000fc40000004100 */
[----:B------:R-:W-:-:S03]  /*0fd0*/  FMUL.FTZ R209, R181, UR32 ;  /* 0x00000020b5d17c20 */ /* 0x000fc60008410000 */
[----:B------:R-:W-:Y:S01]  /*0fe0*/  FADD.FTZ R80, R80, R177 ;  /* 0x000000b150507221 */ /* 0x000fe20000010000 */
[-C--:B------:R-:W-:Y:S01]  /*0ff0*/  FFMA.FTZ R112, R209, R177.reuse, R112 ;  /* 0x000000b1d1707223 */ /* 0x080fe20000010070 */
[----:B------:R-:W-:Y:S01]  /*1000*/  FMUL.FTZ R208, R208, R177 ;  /* 0x000000b1d0d07220 */ /* 0x000fe20000410000 */
[----:B------:R-:W-:Y:S02]  /*1010*/  HADD2.F32 R177, -RZ, R179.H0_H0 ;  /* 0x200000b3ffb17230 */ /* 0x000fe40000004100 */
[----:B------:R-:W-:-:S03]  /*1020*/  FADD.FTZ R189, -R184, R189 ;  /* 0x000000bdb8bd7221 */ /* 0x000fc60000010100 */
[----:B------:R-:W-:Y:S01]  /*1030*/  FADD.FTZ R177, -R184, R177 ;  /* 0x000000b1b8b17221 */ /* 0x000fe20000010100 */
[----:B------:R-:W-:-:S03]  /*1040*/  FMUL.FTZ R202, R189, UR32 ;  /* 0x00000020bdca7c20 */ /* 0x000fc60008410000 */
[----:B------:R-:W-:Y:S01]  /*1050*/  FMUL.FTZ R231, R177, UR32 ;  /* 0x00000020b1e77c20 */ /* 0x000fe20008410000 */
[----:B------:R-:W-:Y:S02]  /*1060*/  HADD2.F32 R177, -RZ, R183.H0_H0 ;  /* 0x200000b7ffb17230 */ /* 0x000fe40000004100 */
[-C--:B------:R-:W-:Y:S01]  /*1070*/  FMUL.FTZ R201, R201, R176.reuse ;  /* 0x000000b0c9c97220 */ /* 0x080fe20000410000 */
[----:B------:R-:W-:Y:S01]  /*1080*/  FADD.FTZ R87, R87, R176 ;  /* 0x000000b057577221 */ /* 0x000fe20000010000 */
[----:B------:R-:W-:Y:S01]  /*1090*/  FFMA.FTZ R119, R202, R176, R119 ;  /* 0x000000b0ca777223 */ /* 0x000fe20000010077 */
[----:B------:R-:W-:Y:S01]  /*10a0*/  FADD.FTZ R176, RZ, R4 ;  /* 0x00000004ffb07221 */ /* 0x000fe20000010000 */
[----:B------:R-:W-:Y:S01]  /*10b0*/  FADD.FTZ R82, R82, R177 ;  /* 0x000000b152527221 */ /* 0x000fe20000010000 */
[-C--:B------:R-:W-:Y:S01]  /*10c0*/  FFMA.FTZ R114, R231, R177.reuse, R114 ;  /* 0x000000b1e7727223 */ /* 0x080fe20000010072 */
[----:B------:R-:W-:Y:S01]  /*10d0*/  FMUL.FTZ R228, R228, R177 ;  /* 0x000000b1e4e47220 */ /* 0x000fe20000410000 */
[----:B------:R-:W-:Y:S01]  /*10e0*/  FMUL.FTZ R6, R6, UR32 ;  /* 0x0000002006067c20 */ /* 0x000fe20008410000 */
[----:B------:R-:W-:Y:S01]  /*10f0*/  FFMA.FTZ R177, R3, R4, RZ ;  /* 0x0000000403b17223 */ /* 0x000fe200000100ff */
[----:B------:R-:W-:-:S02]  /*1100*/  HADD2.F32 R181, -RZ, R179.H1_H1 ;  /* 0x300000b3ffb57230 */ /* 0x000fc40000004100 */
[----:B------:R-:W-:Y:S01]  /*1110*/  FADD.FTZ R179, R176, R5 ;  /* 0x00000005b0b37221 */ /* 0x000fe20000010000 */
[----:B------:R-:W-:Y:S01]  /*1120*/  FFMA.FTZ R176, R6, R5, R177 ;  /* 0x0000000506b07223 */ /* 0x000fe200000100b1 */
[----:B------:R-:W-:Y:S02]  /*1130*/  HADD2.F32 R189, -RZ, R178.H1_H1 ;  /* 0x300000b2ffbd7230 */ /* 0x000fe40000004100 */
[----:B------:R-:W-:Y:S01]  /*1140*/  FADD.FTZ R178, R179, R200 ;  /* 0x000000c8b3b27221 */ /* 0x000fe20000010000 */
[----:B------:R-:W-:Y:S01]  /*1150*/  FFMA.FTZ R177, R19, R200, R176 ;  /* 0x000000c813b17223 */ /* 0x000fe200000100b0 */
[----:B------:R-:W-:Y:S02]  /*1160*/  HADD2.F32 R182, -RZ, R182.H1_H1 ;  /* 0x300000b6ffb67230 */ /* 0x000fe40000004100 */
[----:B------:R-:W-:Y:S01]  /*1170*/  FADD.FTZ R189, -R184, R189 ;  /* 0x000000bdb8bd7221 */ /* 0x000fe20000010100 */
[----:B------:R-:W-:Y:S01]  /*1180*/  FADD.FTZ R179, R178, R201 ;  /* 0x000000c9b2b37221 */ /* 0x000fe20000010000 */
[----:B------:R-:W-:-:S02]  /*1190*/  FFMA.FTZ R176, R202, R201, R177 ;  /* 0x000000c9cab07223 */ /* 0x000fc400000100b1 */
[----:B------:R-:W-:Y:S01]  /*11a0*/  FMUL.FTZ R232, R189, UR32 ;  /* 0x00000020bde87c20 */ /* 0x000fe20008410000 */
[----:B------:R-:W-:Y:S01]  /*11b0*/  FMUL.FTZ R230, R230, R182 ;  /* 0x000000b6e6e67220 */ /* 0x000fe20000410000 */
[----:B------:R-:W-:Y:S01]  /*11c0*/  FADD.FTZ R179, R179, R208 ;  /* 0x000000d0b3b37221 */ /* 0x000fe20000010000 */
[----:B------:R-:W-:Y:S01]  /*11d0*/  FFMA.FTZ R177, R209, R208, R176 ;  /* 0x000000d0d1b17223 */ /* 0x000fe200000100b0 */
[----:B------:R-:W-:Y:S02]  /*11e0*/  HADD2.F32 R183, -RZ, R183.H1_H1 ;  /* 0x300000b7ffb77230 */ /* 0x000fe40000004100 */
[----:B------:R-:W-:Y:S01]  /*11f0*/  FADD.FTZ R181, -R184, R181 ;  /* 0x000000b5b8b57221 */ /* 0x000fe20000010100 */
[----:B------:R-:W-:Y:S01]  /*1200*/  FADD.FTZ R179, R179, R230 ;  /* 0x000000e6b3b37221 */ /* 0x000fe20000010000 */
[----:B------:R-:W-:Y:S02]  /*1210*/  FFMA.FTZ R176, R232, R230, R177 ;  /* 0x000000e6e8b07223 */ /* 0x000fe400000100b1 */
[----:B------:R-:W-:Y:S01]  /*1220*/  FMUL.FTZ R246, R181, UR32 ;  /* 0x00000020b5f67c20 */ /* 0x000fe20008410000 */
        /* <DEDUP_REMOVED lines=11> */
.L_x_2525:
[----:B------:R-:W-:Y:S05]  /*12e0*/  BSYNC.RECONVERGENT B1 ;  /* 0x0000000000017941 */ /* 0x000fea0003800200 */
.L_x_2524:
        /* <DEDUP_REMOVED lines=14> */
[----:B-----5:R-:W-:-:S02]  /*13d0*/  HADD2.F32 R10, -RZ, R140.H0_H0 ;  /* 0x2000008cff0a7230 */ /* 0x020fc40000004100 */
[----:B------:R-:W-:Y:S02]  /*13e0*/  HADD2.F32 R16, -RZ, R141.H0_H0 ;  /* 0x2000008dff107230 */ /* 0x000fe40000004100 */
[----:B0-----:R-:W-:-:S05]  /*13f0*/  @P0 IMAD.WIDE.U32 R8, R186, 0x10, R8 ;  /* 0x00000010ba080825 */ /* 0x001fca00078e0008 */
[----:B------:R0:W5:Y:S01]  /*1400*/  @P0 LDG.E.128 R152, desc[UR20][R8.64] ;  /* 0x0000001408980981 */ /* 0x000162000c1e1d00 */
[----:B------:R-:W-:Y:S02]  /*1410*/  HADD2.F32 R210, -RZ, R142.H0_H0 ;  /* 0x2000008effd27230 */ /* 0x000fe40000004100 */
[--C-:B------:R-:W-:Y:S02]  /*1420*/  HADD2.F32 R226, -RZ, R143.reuse.H0_H0 ;  /* 0x2000008fffe27230 */ /* 0x100fe40000004100 */
[----:B0-----:R-:W-:Y:S02]  /*1430*/  HADD2.F32 R9, -RZ, R140.H1_H1 ;  /* 0x3000008cff097230 */ /* 0x001fe40000004100 */
[----:B------:R-:W-:Y:S02]  /*1440*/  HADD2.F32 R229, -RZ, R142.H1_H1 ;  /* 0x3000008effe57230 */ /* 0x000fe40000004100 */
[----:B------:R-:W-:Y:S01]  /*1450*/  HADD2.F32 R245, -RZ, R143.H1_H1 ;  /* 0x3000008ffff57230 */ /* 0x000fe20000004100 */
[----:B------:R-:W-:-:S02]  /*1460*/  IADD3 R187, PT, PT, R187, 0x100, RZ ;  /* 0x00000100bbbb7810 */ /* 0x000fc40007ffe0ff */
[----:B------:R-:W-:Y:S02]  /*1470*/  IADD3 R185, PT, PT, R185, 0x100, RZ ;  /* 0x00000100b9b97810 */ /* 0x000fe40007ffe0ff */
[----:B------:R-:W-:Y:S01]  /*1480*/  IADD3 R186, PT, PT, R186, 0x100, RZ ;  /* 0x00000100baba7810 */ /* 0x000fe20007ffe0ff */
[--C-:B---3--:R-:W-:Y:S02]  /*1490*/  HADD2.F32 R7, -RZ, R176.reuse.H0_H0 ;  /* 0x200000b0ff077230 */ /* 0x108fe40000004100 */
[----:B------:R-:W-:-:S03]  /*14a0*/  HADD2.F32 R191, -RZ, R176.H1_H1 ;  /* 0x300000b0ffbf7230 */ /* 0x000fc60000004100 */
[C---:B------:R-:W-:Y:S01]  /*14b0*/  FADD.FTZ R7, -R184.reuse, R7 ;  /* 0x00000007b8077221 */ /* 0x040fe20000010100 */
[--C-:B------:R-:W-:Y:S02]  /*14c0*/  HADD2.F32 R203, -RZ, R177.reuse.H0_H0 ;  /* 0x200000b1ffcb7230 */ /* 0x100fe40000004100 */
[----:B----4-:R-:W-:Y:S02]  /*14d0*/  HADD2.F32 R15, -RZ, R180.H0_H0 ;  /* 0x200000b4ff0f7230 */ /* 0x010fe40000004100 */
[----:B------:R-:W-:Y:S01]  /*14e0*/  FMUL.FTZ R7, R7, UR32 ;  /* 0x0000002007077c20 */ /* 0x000fe20008410000 */
[----:B------:R-:W-:Y:S02]  /*14f0*/  FADD.FTZ R191, -R184, R191 ;  /* 0x000000bfb8bf7221 */ /* 0x000fe40000010100 */
[----:B------:R-:W-:Y:S01]  /*1500*/  FADD.FTZ R76, R76, R15 ;  /* 0x0000000f4c4c7221 */ /* 0x000fe20000010000 */
[-C--:B------:R-:W-:Y:S01]  /*1510*/  FFMA.FTZ R108, R7, R15.reuse, R108 ;  /* 0x0000000f076c7223 */ /* 0x080fe2000001006c */
[----:B------:R-:W-:Y:S01]  /*1520*/  FMUL.FTZ R8, R10, R15 ;  /* 0x0000000f0a087220 */ /* 0x000fe20000410000 */
[----:B------:R-:W-:Y:S01]  /*1530*/  FADD.FTZ R15, -R184, R203 ;  /* 0x000000cbb80f7221 */ /* 0x000fe20000010100 */
[----:B------:R-:W-:Y:S01]  /*1540*/  FMUL.FTZ R10, R191, UR32 ;  /* 0x00000020bf0a7c20 */ /* 0x000fe20008410000 */
[----:B------:R-:W-:-:S02]  /*1550*/  HADD2.F32 R191, -RZ, R177.H1_H1 ;  /* 0x300000b1ffbf7230 */ /* 0x000fc40000004100 */
[----:B------:R-:W-:Y:S02]  /*1560*/  HADD2.F32 R177, -RZ, R181.H0_H0 ;  /* 0x200000b5ffb17230 */ /* 0x000fe40000004100 */
[----:B------:R-:W-:-:S03]  /*1570*/  FMUL.FTZ R15, R15, UR32 ;  /* 0x000000200f0f7c20 */ /* 0x000fc60008410000 */
[----:B------:R-:W-:Y:S01]  /*1580*/  FADD.FTZ R78, R78, R177 ;  /* 0x000000b14e4e7221 */ /* 0x000fe20000010000 */
[-C--:B------:R-:W-:Y:S01]  /*1590*/  FFMA.FTZ R110, R15, R177.reuse, R110 ;  /* 0x000000b10f6e7223 */ /* 0x080fe2000001006e */
[----:B------:R-:W-:Y:S01]  /*15a0*/  FMUL.FTZ R16, R16, R177 ;  /* 0x000000b110107220 */ /* 0x000fe20000410000 */
[----:B------:R-:W-:-:S05]  /*15b0*/  HADD2.F32 R177, -RZ, R178.H0_H0 ;  /* 0x200000b2ffb17230 */ /* 0x000fca0000004100 */
[----:B------:R-:W-:-:S04]  /*15c0*/  FADD.FTZ R177, -R184, R177 ;  /* 0x000000b1b8b17221 */ /* 0x000fc80000010100 */
[----:B------:R-:W-:Y:S01]  /*15d0*/  FMUL.FTZ R211, R177, UR32 ;  /* 0x00000020b1d37c20 */ /* 0x000fe20008410000 */
[----:B------:R-:W-:-:S05]  /*15e0*/  HADD2.F32 R177, -RZ, R182.H0_H0 ;  /* 0x200000b6ffb17230 */ /* 0x000fca0000004100 */
[----:B------:R-:W-:Y:S01]  /*15f0*/  FADD.FTZ R72, R72, R177 ;  /* 0x000000b148487221 */ /* 0x000fe20000010000 */
[-C--:B------:R-:W-:Y:S01]  /*1600*/  FFMA.FTZ R104, R211, R177.reuse, R104 ;  /* 0x000000b1d3687223 */ /* 0x080fe20000010068 */
[----:B------:R-:W-:Y:S01]  /*1610*/  FMUL.FTZ R210, R210, R177 ;  /* 0x000000b1d2d27220 */ /* 0x000fe20000410000 */
[----:B------:R-:W-:Y:S02]  /*1620*/  HADD2.F32 R177, -RZ, R179.H0_H0 ;  /* 0x200000b3ffb17230 */ /* 0x000fe40000004100 */
[C---:B------:R-:W-:Y:S01]  /*1630*/  FADD.FTZ R191, -R184.reuse, R191 ;  /* 0x000000bfb8bf7221 */ /* 0x040fe20000010100 */
[----:B------:R-:W-:Y:S02]  /*1640*/  HADD2.F32 R176, -RZ, R181.H1_H1 ;  /* 0x300000b5ffb07230 */ /* 0x000fe40000004100 */
[----:B------:R-:W-:Y:S01]  /*1650*/  FADD.FTZ R177, -R184, R177 ;  /* 0x000000b1b8b17221 */ /* 0x000fe20000010100 */
[----:B------:R-:W-:Y:S02]  /*1660*/  HADD2.F32 R181, -RZ, R178.H1_H1 ;  /* 0x300000b2ffb57230 */ /* 0x000fe40000004100 */
[----:B------:R-:W-:Y:S01]  /*1670*/  FMUL.FTZ R204, R191, UR32 ;  /* 0x00000020bfcc7c20 */ /* 0x000fe20008410000 */
[----:B------:R-:W-:-:S02]  /*1680*/  HADD2.F32 R203, -RZ, R141.H1_H1 ;  /* 0x3000008dffcb7230 */ /* 0x000fc40000004100 */
[----:B------:R-:W-:Y:S01]  /*1690*/  FMUL.FTZ R217, R177, UR32 ;  /* 0x00000020b1d97c20 */ /* 0x000fe20008410000 */
[----:B------:R-:W-:Y:S02]  /*16a0*/  HADD2.F32 R180, -RZ, R180.H1_H1 ;  /* 0x300000b4ffb47230 */ /* 0x000fe40000004100 */
[----:B------:R-:W-:Y:S02]  /*16b0*/  HADD2.F32 R177, -RZ, R183.H0_H0 ;  /* 0x200000b7ffb17230 */ /* 0x000fe40000004100 */
[----:B------:R-:W-:Y:S01]  /*16c0*/  FADD.FTZ R181, -R184, R181 ;  /* 0x000000b5b8b57221 */ /* 0x000fe20000010100 */
[----:B------:R-:W-:Y:S01]  /*16d0*/  FADD.FTZ R79, R79, R176 ;  /* 0x000000b04f4f7221 */ /* 0x000fe20000010000 */
[-C--:B------:R-:W-:Y:S01]  /*16e0*/  FFMA.FTZ R111, R204, R176.reuse, R111 ;  /* 0x000000b0cc6f7223 */ /* 0x080fe2000001006f */
[----:B------:R-:W-:Y:S01]  /*16f0*/  FMUL.FTZ R203, R203, R176 ;  /* 0x000000b0cbcb7220 */ /* 0x000fe20000410000 */
[----:B------:R-:W-:Y:S01]  /*1700*/  FMUL.FTZ R9, R9, R180 ;  /* 0x000000b409097220 */ /* 0x000fe20000410000 */
[----:B------:R-:W-:Y:S01]  /*1710*/  FADD.FTZ R74, R74, R177 ;  /* 0x000000b14a4a7221 */ /* 0x000fe20000010000 */
[-C--:B------:R-:W-:Y:S01]  /*1720*/  FFMA.FTZ R106, R217, R177.reuse, R106 ;  /* 0x000000b1d96a7223 */ /* 0x080fe2000001006a */
[----:B------:R-:W-:Y:S01]  /*1730*/  FMUL.FTZ R226, R226, R177 ;  /* 0x000000b1e2e27220 */ /* 0x000fe20000410000 */
[----:B------:R-:W-:Y:S01]  /*1740*/  FADD.FTZ R176, R189, R8 ;  /* 0x00000008bdb07221 */ /* 0x000fe20000010000 */
[----:B------:R-:W-:Y:S01]  /*1750*/  FFMA.FTZ R177, R7, R8, R188 ;  /* 0x0000000807b17223 */ /* 0x000fe200000100bc */
[----:B------:R-:W-:Y:S01]  /*1760*/  FMUL.FTZ R218, R181, UR32 ;  /* 0x00000020b5da7c20 */ /* 0x000fe20008410000 */
[----:B------:R-:W-:-:S02]  /*1770*/  HADD2.F32 R181, -RZ, R179.H1_H1 ;  /* 0x300000b3ffb57230 */ /* 0x000fc40000004100 */
[----:B------:R-:W-:Y:S01]  /*1780*/  FADD.FTZ R179, R176, R9 ;  /* 0x00000009b0b37221 */ /* 0x000fe20000010000 */
[----:B------:R-:W-:-:S03]  /*1790*/  FFMA.FTZ R176, R10, R9, R177 ;  /* 0x000000090ab07223 */ /* 0x000fc600000100b1 */
[----:B------:R-:W-:Y:S01]  /*17a0*/  FADD.FTZ R178, R179, R16 ;  /* 0x00000010b3b27221 */ /* 0x000fe20000010000 */
[----:B------:R-:W-:Y:S01]  /*17b0*/  FFMA.FTZ R177, R15, R16, R176 ;  /* 0x000000100fb17223 */ /* 0x000fe200000100b0 */
[----:B------:R-:W-:Y:S02]  /*17c0*/  HADD2.F32 R182, -RZ, R182.H1_H1 ;  /* 0x300000b6ffb67230 */ /* 0x000fe40000004100 */
[----:B------:R-:W-:Y:S01]  /*17d0*/  FADD.FTZ R179, R178, R203 ;  /* 0x000000cbb2b37221 */ /* 0x000fe20000010000 */
[----:B------:R-:W-:Y:S02]  /*17e0*/  FFMA.FTZ R176, R204, R203, R177 ;  /* 0x000000cbccb07223 */ /* 0x000fe400000100b1 */
[----:B------:R-:W-:Y:S01]  /*17f0*/  FMUL.FTZ R229, R229, R182 ;  /* 0x000000b6e5e57220 */ /* 0x000fe20000410000 */
[----:B------:R-:W-:Y:S01]  /*1800*/  FADD.FTZ R178, R179, R210 ;  /* 0x000000d2b3b27221 */ /* 0x000fe20000010000 */
[----:B------:R-:W-:Y:S01]  /*1810*/  FFMA.FTZ R177, R211, R210, R176 ;  /* 0x000000d2d3b17223 */ /* 0x000fe200000100b0 */
[----:B------:R-:W-:Y:S01]  /*1820*/  FADD.FTZ R77, R77, R180 ;  /* 0x000000b44d4d7221 */ /* 0x000fe20000010000 */
[----:B------:R-:W-:Y:S01]  /*1830*/  FFMA.FTZ R109, R10, R180, R109 ;  /* 0x000000b40a6d7223 */ /* 0x000fe2000001006d */
[----:B------:R-:W-:-:S02]  /*1840*/  HADD2.F32 R180, -RZ, R183.H1_H1 ;  /* 0x300000b7ffb47230 */ /* 0x000fc40000004100 */
[----:B------:R-:W-:Y:S01]  /*1850*/  FADD.FTZ R181, -R184, R181 ;  /* 0x000000b5b8b57221 */ /* 0x000fe20000010100 */
[----:B------:R-:W-:Y:S01]  /*1860*/  FADD.FTZ R179, R178, R229 ;  /* 0x000000e5b2b37221 */ /* 0x000fe20000010000 */
[C---:B------:R-:W-:Y:S02]  /*1870*/  FFMA.FTZ R176, R218.reuse, R229, R177 ;  /* 0x000000e5dab07223 */ /* 0x040fe400000100b1 */
        /* <DEDUP_REMOVED lines=10> */
.L_x_2527:
[----:B------:R-:W-:Y:S05]  /*1920*/  BSYNC.RECONVERGENT B1 ;  /* 0x0000000000017941 */ /* 0x000fea0003800200 */
.L_x_2526:
        /* <DEDUP_REMOVED lines=99> */
.L_x_2529:
[----:B------:R-:W-:Y:S05]  /*1f60*/  BSYNC.RECONVERGENT B1 ;  /* 0x0000000000017941 */ /* 0x000fea0003800200 */
.L_x_2528:
[----:B------:R-:W-:Y:S05]  /*1f70*/  @!P4 BRA `(.L_x_2530) ;  /* 0x0000000800b0c947 */ /* 0x000fea0003800000 */
[----:B------:R-:W0:Y:S08]  /*1f80*/  LDC.64 R176, c[0x0][0x3a8] ;  /* 0x0000ea00ffb07b82 */ /* 0x000e300000000a00 */
[----:B------:R-:W1:Y:S01]  /*1f90*/  LDC.64 R180, c[0x0][0x428] ;  /* 0x00010a00ffb47b82 */ /* 0x000e620000000a00 */
[----:B------:R-:W-:-:S07]  /*1fa0*/  ISETP.NE.U32.AND P0, PT, RZ, UR24, PT ;  /* 0x00000018ff007c0c */ /* 0x000fce000bf05070 */
[----:B------:R-:W2:Y:S01]  /*1fb0*/  LDC.64 R190, c[0x0][0x3b0] ;  /* 0x0000ec00ffbe7b82 */ /* 0x000ea20000000a00 */
[----:B0-----:R-:W-:-:S06]  /*1fc0*/  IMAD.WIDE.U32 R176, R186, 0x10, R176 ;  /* 0x00000010bab07825 */ /* 0x001fcc00078e00b0 */
[----:B------:R-:W3:Y:S01]  /*1fd0*/  LDG.E.128 R176, desc[UR20][R176.64] ;  /* 0x00000014b0b07981 */ /* 0x000ee2000c1e1d00 */
[----:B-1----:R-:W-:Y:S01]  /*1fe0*/  IMAD.WIDE.U32 R180, R187, 0x10, R180 ;  /* 0x00000010bbb47825 */ /* 0x002fe200078e00b4 */
[----:B------:R-:W-:-:S05]  /*1ff0*/  ISETP.NE.AND.EX P0, PT, RZ, UR25, PT, P0 ;  /* 0x00000019ff007c0c */ /* 0x000fca000bf05300 */
[----:B------:R-:W4:Y:S01]  /*2000*/  LDG.E.128 R180, desc[UR20][R180.64] ;  /* 0x00000014b4b47981 */ /* 0x000f22000c1e1d00 */
[----:B--2---:R-:W-:-:S07]  /*2010*/  IMAD.WIDE.U32 R190, R185, 0x8, R190 ;  /* 0x00000008b9be7825 */ /* 0x004fce00078e00be */
[----:B------:R-:W0:Y:S02]  /*2020*/  @P0 LDC.64 R198, c[0x0][0x438] ;  /* 0x00010e00ffc60b82 */ /* 0x000e240000000a00 */
[----:B0-----:R-:W-:Y:S02]  /*2030*/  @P0 IMAD.WIDE.U32 R186, R186, 0x10, R198 ;  /* 0x00000010baba0825 */ /* 0x001fe400078e00c6 */
[----:B------:R0:W5:Y:S04]  /*2040*/  LDG.E.64 R198, desc[UR20][R190.64] ;  /* 0x00000014bec67981 */ /* 0x000168000c1e1b00 */
[----:B------:R0:W5:Y:S02]  /*2050*/  @P0 LDG.E.128 R160, desc[UR20][R186.64] ;  /* 0x00000014baa00981 */ /* 0x000164000c1e1d00 */
[----:B-----5:R-:W-:-:S02]  /*2060*/  HADD2.F32 R214, -RZ, R124.H0_H0 ;  /* 0x2000007cffd67230 */ /* 0x020fc40000004100 */
[--C-:B------:R-:W-:Y:S02]  /*2070*/  HADD2.F32 R237, -RZ, R126.reuse.H0_H0 ;  /* 0x2000007effed7230 */ /* 0x100fe40000004100 */
[----:B------:R-:W-:Y:S02]  /*2080*/  HADD2.F32 R234, -RZ, R126.H1_H1 ;  /* 0x3000007effea7230 */ /* 0x000fe40000004100 */
[----:B------:R-:W-:Y:S02]  /*2090*/  HADD2.F32 R241, -RZ, R127.H1_H1 ;  /* 0x3000007ffff17230 */ /* 0x000fe40000004100 */
[----:B---3--:R-:W-:Y:S02]  /*20a0*/  HADD2.F32 R185, -RZ, R176.H0_H0 ;  /* 0x200000b0ffb97230 */ /* 0x008fe40000004100 */
[----:B------:R-:W-:Y:S02]  /*20b0*/  HADD2.F32 R215, -RZ, R177.H0_H0 ;  /* 0x200000b1ffd77230 */ /* 0x000fe40000004100 */
[----:B------:R-:W-:-:S02]  /*20c0*/  HADD2.F32 R223, -RZ, R178.H0_H0 ;  /* 0x200000b2ffdf7230 */ /* 0x000fc40000004100 */
[----:B------:R-:W-:Y:S02]  /*20d0*/  HADD2.F32 R207, -RZ, R176.H1_H1 ;  /* 0x300000b0ffcf7230 */ /* 0x000fe40000004100 */
[C---:B------:R-:W-:Y:S01]  /*20e0*/  FADD.FTZ R185, -R184.reuse, R185 ;  /* 0x000000b9b8b97221 */ /* 0x040fe20000010100 */
[C---:B------:R-:W-:Y:S01]  /*20f0*/  FADD.FTZ R225, -R184.reuse, R215 ;  /* 0x000000d7b8e17221 */ /* 0x040fe20000010100 */
[----:B------:R-:W-:Y:S02]  /*2100*/  HADD2.F32 R221, -RZ, R177.H1_H1 ;  /* 0x300000b1ffdd7230 */ /* 0x000fe40000004100 */
[C---:B------:R-:W-:Y:S01]  /*2110*/  FADD.FTZ R239, -R184.reuse, R223 ;  /* 0x000000dfb8ef7221 */ /* 0x040fe20000010100 */
[----:B----4-:R-:W-:Y:S02]  /*2120*/  HADD2.F32 R177, -RZ, R180.H0_H0 ;  /* 0x200000b4ffb17230 */ /* 0x010fe40000004100 */
[----:B------:R-:W-:Y:S01]  /*2130*/  FADD.FTZ R216, -R184, R207 ;  /* 0x000000cfb8d87221 */ /* 0x000fe20000010100 */
[----:B------:R-:W-:-:S02]  /*2140*/  HADD2.F32 R223, -RZ, R125.H0_H0 ;  /* 0x2000007dffdf7230 */ /* 0x000fc40000004100 */
[----:B------:R-:W-:Y:S01]  /*2150*/  FMUL.FTZ R207, R185, UR32 ;  /* 0x00000020b9cf7c20 */ /* 0x000fe20008410000 */
[----:B------:R-:W-:Y:S02]  /*2160*/  HADD2.F32 R176, -RZ, R181.H0_H0 ;  /* 0x200000b5ffb07230 */ /* 0x000fe40000004100 */
[----:B------:R-:W-:Y:S01]  /*2170*/  FMUL.FTZ R225, R225, UR32 ;  /* 0x00000020e1e17c20 */ /* 0x000fe20008410000 */
[----:B------:R-:W-:Y:S02]  /*2180*/  HADD2.F32 R233, -RZ, R178.H1_H1 ;  /* 0x300000b2ffe97230 */ /* 0x000fe40000004100 */
[-C--:B------:R-:W-:Y:S01]  /*2190*/  FMUL.FTZ R214, R214, R177.reuse ;  /* 0x000000b1d6d67220 */ /* 0x080fe20000410000 */
[----:B------:R-:W-:Y:S01]  /*21a0*/  FADD.FTZ R60, R60, R177 ;  /* 0x000000b13c3c7221 */ /* 0x000fe20000010000 */
[----:B------:R-:W-:Y:S01]  /*21b0*/  FFMA.FTZ R92, R207, R177, R92 ;  /* 0x000000b1cf5c7223 */ /* 0x000fe2000001005c */
[-C--:B------:R-:W-:Y:S01]  /*21c0*/  FMUL.FTZ R223, R223, R176.reuse ;  /* 0x000000b0dfdf7220 */ /* 0x080fe20000410000 */
[----:B------:R-:W-:Y:S01]  /*21d0*/  FADD.FTZ R62, R62, R176 ;  /* 0x000000b03e3e7221 */ /* 0x000fe20000010000 */
[----:B------:R-:W-:Y:S01]  /*21e0*/  FFMA.FTZ R94, R225, R176, R94 ;  /* 0x000000b0e15e7223 */ /* 0x000fe2000001005e */
[----:B------:R-:W-:Y:S01]  /*21f0*/  FADD.FTZ R221, -R184, R221 ;  /* 0x000000ddb8dd7221 */ /* 0x000fe20000010100 */
[----:B------:R-:W-:-:S02]  /*2200*/  HADD2.F32 R177, -RZ, R125.H1_H1 ;  /* 0x3000007dffb17230 */ /* 0x000fc40000004100 */
[----:B------:R-:W-:Y:S01]  /*2210*/  FMUL.FTZ R239, R239, UR32 ;  /* 0x00000020efef7c20 */ /* 0x000fe20008410000 */
[----:B------:R-:W-:Y:S02]  /*2220*/  HADD2.F32 R178, -RZ, R181.H1_H1 ;  /* 0x300000b5ffb27230 */ /* 0x000fe40000004100 */
[----:B------:R-:W-:Y:S02]  /*2230*/  HADD2.F32 R176, -RZ, R182.H0_H0 ;  /* 0x200000b6ffb07230 */ /* 0x000fe40000004100 */
[----:B------:R-:W-:Y:S02]  /*2240*/  HADD2.F32 R215, -RZ, R124.H1_H1 ;  /* 0x3000007cffd77230 */ /* 0x000fe40000004100 */
[----:B------:R-:W-:Y:S02]  /*2250*/  HADD2.F32 R180, -RZ, R180.H1_H1 ;  /* 0x300000b4ffb47230 */ /* 0x000fe40000004100 */
[----:B------:R-:W-:Y:S01]  /*2260*/  FMUL.FTZ R222, R221, UR32 ;  /* 0x00000020ddde7c20 */ /* 0x000fe20008410000 */
[----:B------:R-:W-:Y:S01]  /*2270*/  FMUL.FTZ R221, R177, R178 ;  /* 0x000000b2b1dd7220 */ /* 0x000fe20000410000 */
[----:B------:R-:W-:Y:S01]  /*2280*/  FADD.FTZ R56, R56, R176 ;  /* 0x000000b038387221 */ /* 0x000fe20000010000 */
[-C--:B------:R-:W-:Y:S01]  /*2290*/  FFMA.FTZ R88, R239, R176.reuse, R88 ;  /* 0x000000b0ef587223 */ /* 0x080fe20000010058 */
[----:B------:R-:W-:Y:S01]  /*22a0*/  FMUL.FTZ R237, R237, R176 ;  /* 0x000000b0eded7220 */ /* 0x000fe20000410000 */
[----:B------:R-:W-:Y:S01]  /*22b0*/  FMUL.FTZ R216, R216, UR32 ;  /* 0x00000020d8d87c20 */ /* 0x000fe20008410000 */
[----:B------:R-:W-:Y:S01]  /*22c0*/  FMUL.FTZ R215, R215, R180 ;  /* 0x000000b4d7d77220 */ /* 0x000fe20000410000 */
[----:B------:R-:W-:Y:S01]  /*22d0*/  FADD.FTZ R176, R189, R214 ;  /* 0x000000d6bdb07221 */ /* 0x000fe20000010000 */
[----:B------:R-:W-:Y:S01]  /*22e0*/  FFMA.FTZ R177, R207, R214, R188 ;  /* 0x000000d6cfb17223 */ /* 0x000fe200000100bc */
[----:B------:R-:W-:-:S02]  /*22f0*/  HADD2.F32 R235, -RZ, R179.H0_H0 ;  /* 0x200000b3ffeb7230 */ /* 0x000fc40000004100 */
[----:B------:R-:W-:Y:S01]  /*2300*/  FADD.FTZ R63, R63, R178 ;  /* 0x000000b23f3f7221 */ /* 0x000fe20000010000 */
[----:B------:R-:W-:Y:S01]  /*2310*/  FFMA.FTZ R95, R222, R178, R95 ;  /* 0x000000b2de5f7223 */ /* 0x000fe2000001005f */
[----:B------:R-:W-:Y:S02]  /*2320*/  HADD2.F32 R179, -RZ, R179.H1_H1 ;  /* 0x300000b3ffb37230 */ /* 0x000fe40000004100 */
[----:B------:R-:W-:Y:S01]  /*2330*/  FADD.FTZ R176, R176, R215 ;  /* 0x000000d7b0b07221 */ /* 0x000fe20000010000 */
[----:B------:R-:W-:Y:S01]  /*2340*/  FFMA.FTZ R178, R216, R215, R177 ;  /* 0x000000d7d8b27223 */ /* 0x000fe200000100b1 */
[C---:B------:R-:W-:Y:S01]  /*2350*/  FADD.FTZ R235, -R184.reuse, R235 ;  /* 0x000000ebb8eb7221 */ /* 0x040fe20000010100 */
[----:B------:R-:W-:Y:S01]  /*2360*/  FADD.FTZ R236, -R184, R233 ;  /* 0x000000e9b8ec7221 */ /* 0x000fe20000010100 */
[----:B------:R-:W-:Y:S01]  /*2370*/  FADD.FTZ R176, R176, R223 ;  /* 0x000000dfb0b07221 */ /* 0x000fe20000010000 */
[----:B------:R-:W-:Y:S01]  /*2380*/  FFMA.FTZ R177, R225, R223, R178 ;  /* 0x000000dfe1b17223 */ /* 0x000fe200000100b2 */
[----:B------:R-:W-:Y:S01]  /*2390*/  FADD.FTZ R242, -R184, R179 ;  /* 0x000000b3b8f27221 */ /* 0x000fe20000010100 */
[----:B------:R-:W-:-:S02]  /*23a0*/  HADD2.F32 R179, -RZ, R183.H0_H0 ;  /* 0x200000b7ffb37230 */ /* 0x000fc40000004100 */
[----:B------:R-:W-:Y:S01]  /*23b0*/  FMUL.FTZ R235, R235, UR32 ;  /* 0x00000020ebeb7c20 */ /* 0x000fe20008410000 */
[----:B------:R-:W-:Y:S02]  /*23c0*/  HADD2.F32 R233, -RZ, R127.H0_H0 ;  /* 0x2000007fffe97230 */ /* 0x000fe40000004100 */
[----:B------:R-:W-:Y:S01]  /*23d0*/  FADD.FTZ R176, R176, R221 ;  /* 0x000000ddb0b07221 */ /* 0x000fe20000010000 */
[----:B------:R-:W-:Y:S02]  /*23e0*/  HADD2.F32 R182, -RZ, R182.H1_H1 ;  /* 0x300000b6ffb67230 */ /* 0x000fe40000004100 */
[----:B------:R-:W-:Y:S01]  /*23f0*/  FFMA.FTZ R178, R222, R221, R177 ;  /* 0x000000dddeb27223 */ /* 0x000fe200000100b1 */
[----:B------:R-:W-:Y:S01]  /*2400*/  FADD.FTZ R58, R58, R179 ;  /* 0x000000b33a3a7221 */ /* 0x000fe20000010000 */
[-C--:B------:R-:W-:Y:S01]  /*2410*/  FFMA.FTZ R90, R235, R179.reuse, R90 ;  /* 0x000000b3eb5a7223 */ /* 0x080fe2000001005a */
[----:B------:R-:W-:Y:S01]  /*2420*/  FMUL.FTZ R233, R233, R179 ;  /* 0x000000b3e9e97220 */ /* 0x000fe20000410000 */
[----:B------:R-:W-:Y:S01]  /*2430*/  FMUL.FTZ R234, R234, R182 ;  /* 0x000000b6eaea7220 */ /* 0x000fe20000410000 */
[----:B------:R-:W-:Y:S01]  /*2440*/  FMUL.FTZ R236, R236, UR32 ;  /* 0x00000020ecec7c20 */ /* 0x000fe20008410000 */
[----:B------:R-:W-:Y:S01]  /*2450*/  FADD.FTZ R177, R176, R237 ;  /* 0x000000edb0b17221 */ /* 0x000fe20000010000 */
[----:B------:R-:W-:Y:S01]  /*2460*/  FFMA.FTZ R179, R239, R237, R178 ;  /* 0x000000edefb37223 */ /* 0x000fe200000100b2 */
[----:B------:R-:W-:Y:S01]  /*2470*/  FADD.FTZ R61, R61, R180 ;  /* 0x000000b43d3d7221 */ /* 0x000fe20000010000 */
[----:B------:R-:W-:Y:S01]  /*2480*/  FFMA.FTZ R93, R216, R180, R93 ;  /* 0x000000b4d85d7223 */ /* 0x000fe2000001005d */
[----:B------:R-:W-:-:S02]  /*2490*/  HADD2.F32 R180, -RZ, R183.H1_H1 ;  /* 0x300000b7ffb47230 */ /* 0x000fc40000004100 */
        /* <DEDUP_REMOVED lines=12> */
[----:B0-----:R-:W-:Y:S06]  /*2560*/  BRA `(.L_x_2530) ;  /* 0x0000000400347947 */ /* 0x001fec0003800000 */
.L_x_2523:
[----:B------:R-:W0:Y:S01]  /*2570*/  S2R R2, SR_TID.X ;  /* 0x0000000000027919 */ /* 0x000e220000002100 */
[----:B------:R-:W-:Y:S01]  /*2580*/  UISETP.GE.AND UP3, UPT, UR10, 0x1, UPT ;  /* 0x000000010a00788c */ /* 0x000fe2000bf66270 */
[----:B------:R-:W-:Y:S01]  /*2590*/  HFMA2 R191, -RZ, RZ, 0, 0 ;  /* 0x00000000ffbf7431 */ /* 0x000fe200000001ff */
[----:B------:R-:W-:Y:S01]  /*25a0*/  UMOV UR9, UR4 ;  /* 0x0000000400097c82 */ /* 0x000fe20008000000 */
[----:B------:R-:W-:Y:S02]  /*25b0*/  UISETP.NE.U32.AND UP0, UPT, UR24, URZ, UPT ;  /* 0x000000ff1800728c */ /* 0x000fe4000bf05070 */
[----:B------:R-:W-:Y:S01]  /*25c0*/  UIMAD UR5, UR11, UR9, URZ ;  /* 0x000000090b0572a4 */ /* 0x000fe2000f8e02ff */
[----:B------:R-:W-:Y:S01]  /*25d0*/  PLOP3.LUT P0, PT, PT, PT, UP3, 0x80, 0x8 ;  /* 0x000000000008781c */ /* 0x000fe20003f0f038 */
[----:B------:R-:W-:-:S04]  /*25e0*/  UISETP.NE.AND.EX UP0, UPT, UR25, URZ, UPT, UP0 ;  /* 0x000000ff1900728c */ /* 0x000fc8000bf05300 */
[----:B------:R-:W-:-:S04]  /*25f0*/  @UP3 UIADD3 UR6, UPT, UPT, UR10, -0x1, URZ ;  /* 0xffffffff0a063890 */ /* 0x000fc8000fffe0ff */
[----:B------:R-:W-:Y:S02]  /*2600*/  @UP3 UIMAD UR7, UR6, UR9, URZ ;  /* 0x00000009060732a4 */ /* 0x000fe4000f8e02ff */
[----:B------:R-:W-:Y:S02]  /*2610*/  USHF.R.S32.HI UR6, URZ, 0x1f, UR5 ;  /* 0x0000001fff067899 */ /* 0x000fe40008011405 */
[----:B------:R-:W-:Y:S02]  /*2620*/  @UP3 USHF.R.S32.HI UR8, URZ, 0x1f, UR7 ;  /* 0x0000001fff083899 */ /* 0x000fe40008011407 */
[----:B------:R-:W-:Y:S02]  /*2630*/  ULEA.HI UR6, UR6, UR5, URZ, 0x3 ;  /* 0x0000000506067291 */ /* 0x000fe4000f8f18ff */
[----:B------:R-:W-:-:S04]  /*2640*/  @UP3 ULEA.HI UR8, UR8, UR7, URZ, 0x3 ;  /* 0x0000000708083291 */ /* 0x000fc8000f8f18ff */
[----:B------:R-:W-:Y:S02]  /*2650*/  MOV R247, UR6 ;  /* 0x0000000600f77c02 */ /* 0x000fe40008000f00 */
        /* <DEDUP_REMOVED lines=9> */
[----:B------:R-:W2:Y:S01]  /*26f0*/  @P2 LDC.64 R178, c[0x0][0x3b0] ;  /* 0x0000ec00ffb22b82 */ /* 0x000ea20000000a00 */
[----:B0-----:R-:W-:-:S07]  /*2700*/  @P1 IMAD.WIDE.U32 R180, R191, 0x8, R176 ;  /* 0x00000008bfb41825 */ /* 0x001fce00078e00b0 */
[----:B------:R-:W0:Y:S01]  /*2710*/  @P3 LDC.64 R176, c[0x0][0x3b0] ;  /* 0x0000ec00ffb03b82 */ /* 0x000e220000000a00 */
[----:B------:R-:W-:Y:S01]  /*2720*/  @P1 IADD3 R191, PT, PT, R191, 0x100, RZ ;  /* 0x00000100bfbf1810 */ /* 0x000fe20007ffe0ff */
[----:B------:R4:W5:Y:S04]  /*2730*/  @P1 LDG.E.64 R192, desc[UR20][R180.64] ;  /* 0x00000014b4c01981 */ /* 0x000968000c1e1b00 */
[C---:B--2---:R-:W-:Y:S01]  /*2740*/  @P2 IMAD.WIDE.U32 R178, R191.reuse, 0x8, R178 ;  /* 0x00000008bfb22825 */ /* 0x044fe200078e00b2 */
[----:B------:R-:W-:-:S04]  /*2750*/  @P2 IADD3 R191, PT, PT, R191, 0x100, RZ ;  /* 0x00000100bfbf2810 */ /* 0x000fc80007ffe0ff */
[----:B------:R4:W5:Y:S01]  /*2760*/  @P2 LDG.E.64 R194, desc[UR20][R178.64] ;  /* 0x00000014b2c22981 */ /* 0x000962000c1e1b00 */
[----:B0-----:R-:W-:-:S05]  /*2770*/  @P3 IMAD.WIDE.U32 R176, R191, 0x8, R176 ;  /* 0x00000008bfb03825 */ /* 0x001fca00078e00b0 */
[----:B------:R4:W5:Y:S01]  /*2780*/  @P3 LDG.E.64 R196, desc[UR20][R176.64] ;  /* 0x00000014b0c43981 */ /* 0x000962000c1e1b00 */
[----:B------:R-:W-:Y:S02]  /*2790*/  ISETP.GE.U32.AND P4, PT, R0, 0x400, PT ;  /* 0x000004000000780c */ /* 0x000fe40003f86070 */
[----:B------:R-:W-:Y:S02]  /*27a0*/  CS2R R188, SRZ ;  /* 0x0000000000bc7805 */ /* 0x000fe4000001ff00 */
[----:B------:R-:W-:-:S09]  /*27b0*/  @P3 IADD3 R191, PT, PT, R191, 0x100, RZ ;  /* 0x00000100bfbf3810 */ /* 0x000fd20007ffe0ff */
[----:B----4-:R-:W-:Y:S05]  /*27c0*/  @!P4 BRA `(.L_x_2530) ;  /* 0x00000000009cc947 */ /* 0x010fea0003800000 */
[----:B------:R-:W0:Y:S02]  /*27d0*/  LDC.64 R176, c[0x0][0x3b0] ;  /* 0x0000ec00ffb07b82 */ /* 0x000e240000000a00 */
[----:B0-----:R-:W-:-:S05]  /*27e0*/  IMAD.WIDE.U32 R176, R191, 0x8, R176 ;  /* 0x00000008bfb07825 */ /* 0x001fca00078e00b0 */
[----:B------:R0:W5:Y:S01]  /*27f0*/  LDG.E.64 R198, desc[UR20][R176.64] ;  /* 0x00000014b0c67981 */ /* 0x000162000c1e1b00 */
[----:B------:R-:W-:Y:S05]  /*2800*/  BRA `(.L_x_2530) ;  /* 0x00000000008c7947 */ /* 0x000fea0003800000 */
.L_x_2531:
[C---:B------:R-:W-:Y:S02]  /*2810*/  ISETP.GE.U32.AND P1, PT, R0.reuse, 0x100, PT ;  /* 0x000001000000780c */ /* 0x040fe40003f26070 */
[C---:B------:R-:W-:Y:S02]  /*2820*/  ISETP.GE.U32.AND P2, PT, R0.reuse, 0x200, PT ;  /* 0x000002000000780c */ /* 0x040fe40003f46070 */
[C---:B------:R-:W-:Y:S02]  /*2830*/  ISETP.GE.U32.AND P3, PT, R0.reuse, 0x300, PT ;  /* 0x000003000000780c */ /* 0x040fe40003f66070 */
[----:B------:R-:W-:-:S07]  /*2840*/  ISETP.GE.U32.AND P4, PT, R0, 0x400, PT ;  /* 0x000004000000780c */ /* 0x000fce0003f86070 */
[----:B------:R-:W0:Y:S08]  /*2850*/  @P1 LDC.64 R184, c[0x0][0x3b0] ;  /* 0x0000ec00ffb81b82 */ /* 0x000e300000000a00 */
[----:B------:R-:W2:Y:S08]  /*2860*/  @P2 LDC.64 R180, c[0x0][0x3b0] ;  /* 0x0000ec00ffb42b82 */ /* 0x000eb00000000a00 */
[----:B------:R-:W3:Y:S08]  /*2870*/  @P3 LDC.64 R178, c[0x0][0x3b0] ;  /* 0x0000ec00ffb23b82 */ /* 0x000ef00000000a00 */
[----:B------:R-:W4:Y:S01]  /*2880*/  @P4 LDC.64 R176, c[0x0][0x3b0] ;  /* 0x0000ec00ffb04b82 */ /* 0x000f220000000a00 */
[C---:B0-----:R-:W-:Y:S01]  /*2890*/  @P1 IMAD.WIDE.U32 R184, R191.reuse, 0x8, R184 ;  /* 0x00000008bfb81825 */ /* 0x041fe200078e00b8 */
[----:B------:R-:W-:-:S04]  /*28a0*/  @P1 IADD3 R191, PT, PT, R191, 0x100, RZ ;  /* 0x00000100bfbf1810 */ /* 0x000fc80007ffe0ff */
[----:B------:R0:W5:Y:S02]  /*28b0*/  @P1 LDG.E.64 R192, desc[UR20][R184.64] ;  /* 0x00000014b8c01981 */ /* 0x000164000c1e1b00 */
[----:B------:R-:W1:Y:S01]  /*28c0*/  @P1 LDC.64 R182, c[0x0][0x438] ;  /* 0x00010e00ffb61b82 */ /* 0x000e620000000a00 */
[C---:B--2---:R-:W-:Y:S01]  /*28d0*/  @P2 IMAD.WIDE.U32 R180, R191.reuse, 0x8, R180 ;  /* 0x00000008bfb42825 */ /* 0x044fe200078e00b4 */
[----:B------:R-:W-:-:S04]  /*28e0*/  @P2 IADD3 R191, PT, PT, R191, 0x100, RZ ;  /* 0x00000100bfbf2810 */ /* 0x000fc80007ffe0ff */
[----:B------:R2:W5:Y:S02]  /*28f0*/  @P2 LDG.E.64 R194, desc[UR20][R180.64] ;  /* 0x00000014b4c22981 */ /* 0x000564000c1e1b00 */
[----:B0-----:R-:W0:Y:S01]  /*2900*/  @P2 LDC.64 R184, c[0x0][0x438] ;  /* 0x00010e00ffb82b82 */ /* 0x001e220000000a00 */
[C---:B---3--:R-:W-:Y:S01]  /*2910*/  @P3 IMAD.WIDE.U32 R178, R191.reuse, 0x8, R178 ;  /* 0x00000008bfb23825 */ /* 0x048fe200078e00b2 */
[----:B------:R-:W-:-:S04]  /*2920*/  @P3 IADD3 R191, PT, PT, R191, 0x100, RZ ;  /* 0x00000100bfbf3810 */ /* 0x000fc80007ffe0ff */
[----:B------:R3:W5:Y:S02]  /*2930*/  @P3 LDG.E.64 R196, desc[UR20][R178.64] ;  /* 0x00000014b2c43981 */ /* 0x000764000c1e1b00 */
[----:B------:R-:W2:Y:S01]  /*2940*/  @P3 LDC.64 R188, c[0x0][0x438] ;  /* 0x00010e00ffbc3b82 */ /* 0x000ea20000000a00 */
[----:B----4-:R-:W-:-:S05]  /*2950*/  @P4 IMAD.WIDE.U32 R176, R191, 0x8, R176 ;  /* 0x00000008bfb04825 */ /* 0x010fca00078e00b0 */
[----:B------:R3:W5:Y:S01]  /*2960*/  @P4 LDG.E.64 R198, desc[UR20][R176.64] ;  /* 0x00000014b0c64981 */ /* 0x000762000c1e1b00 */
[C---:B-1----:R-:W-:Y:S02]  /*2970*/  @P1 IMAD.WIDE.U32 R190, R187.reuse, 0x10, R182 ;  /* 0x00000010bbbe1825 */ /* 0x042fe400078e00b6 */
[----:B------:R-:W1:Y:S01]  /*2980*/  @P4 LDC.64 R182, c[0x0][0x438] ;  /* 0x00010e00ffb64b82 */ /* 0x000e620000000a00 */
[----:B------:R-:W-:Y:S02]  /*2990*/  @P1 IADD3 R187, PT, PT, R187, 0x100, RZ ;  /* 0x00000100bbbb1810 */ /* 0x000fe40007ffe0ff */
[----:B------:R3:W5:Y:S03]  /*29a0*/  @P1 LDG.E.128 R20, desc[UR20][R190.64] ;  /* 0x00000014be141981 */ /* 0x000766000c1e1d00 */
[C---:B0-----:R-:W-:Y:S01]  /*29b0*/  @P2 IMAD.WIDE.U32 R184, R187.reuse, 0x10, R184 ;  /* 0x00000010bbb82825 */ /* 0x041fe200078e00b8 */
[----:B------:R-:W-:-:S04]  /*29c0*/  @P2 IADD3 R187, PT, PT, R187, 0x100, RZ ;  /* 0x00000100bbbb2810 */ /* 0x000fc80007ffe0ff */
[----:B------:R3:W5:Y:S01]  /*29d0*/  @P2 LDG.E.128 R152, desc[UR20][R184.64] ;  /* 0x00000014b8982981 */ /* 0x000762000c1e1d00 */
[C---:B--2---:R-:W-:Y:S01]  /*29e0*/  @P3 IMAD.WIDE.U32 R180, R187.reuse, 0x10, R188 ;  /* 0x00000010bbb43825 */ /* 0x044fe200078e00bc */
[----:B------:R-:W-:-:S04]  /*29f0*/  @P3 IADD3 R187, PT, PT, R187, 0x100, RZ ;  /* 0x00000100bbbb3810 */ /* 0x000fc80007ffe0ff */
[----:B------:R3:W5:Y:S01]  /*2a00*/  @P3 LDG.E.128 R156, desc[UR20][R180.64] ;  /* 0x00000014b49c3981 */ /* 0x000762000c1e1d00 */
[----:B-1----:R-:W-:-:S05]  /*2a10*/  @P4 IMAD.WIDE.U32 R182, R187, 0x10, R182 ;  /* 0x00000010bbb64825 */ /* 0x002fca00078e00b6 */
[----:B------:R3:W5:Y:S01]  /*2a20*/  @P4 LDG.E.128 R160, desc[UR20][R182.64] ;  /* 0x00000014b6a04981 */ /* 0x000762000c1e1d00 */
[----:B------:R-:W-:-:S07]  /*2a30*/  CS2R R188, SRZ ;  /* 0x0000000000bc7805 */ /* 0x000fce000001ff00 */
.L_x_2530:
[----:B-1----:R-:W-:Y:S05]  /*2a40*/  BSYNC.RECONVERGENT B0 ;  /* 0x0000000000007941 */ /* 0x002fea0003800200 */
.L_x_2522:
[----:B0--3--:R-:W0:Y:S01]  /*2a50*/  SHFL.DOWN PT, R176, R189, 0x10, 0x1f ;  /* 0x0a001f00bdb07f89 */ /* 0x009e2200000e0000 */
        /* <DEDUP_REMOVED lines=30> */
.L_x_2533:
[----:B------:R-:W-:Y:S05]  /*2c40*/  BSYNC.RECONVERGENT B0 ;  /* 0x0000000000007941 */ /* 0x000fea0003800200 */
.L_x_2532:
        /* <DEDUP_REMOVED lines=18> */
[----:B------:R-:W1:Y:S01]  /*2d70*/  LDS.128 R180, [UR7] ;  /* 0x00000007ffb47984 */ /* 0x000e620008000c00 */
[----:B------:R-:W-:-:S03]  /*2d80*/  @UP3 USHF.R.S32.HI UR5, URZ, 0x1f, UR10 ;  /* 0x0000001fff053899 */ /* 0x000fc6000801140a */
[----:B------:R-:W-:Y:S01]  /*2d90*/  LDS.128 R188, [UR8] ;  /* 0x00000008ffbc7984 */ /* 0x000fe20008000c00 */
[----:B------:R-:W-:-:S03]  /*2da0*/  @UP3 ULEA.HI UR5, UR5, UR10, URZ, 0x3 ;  /* 0x0000000a05053291 */ /* 0x000fc6000f8f18ff */
[----:B------:R-:W2:Y:S01]  /*2db0*/  LDS.128 R184, [UR6] ;  /* 0x00000006ffb87984 */ /* 0x000ea20008000c00 */
[----:B0-----:R-:W-:Y:S01]  /*2dc0*/  FADD.FTZ R248, RZ, R177 ;  /* 0x000000b1fff87221 */ /* 0x001fe20000010000 */
[----:B------:R-:W-:-:S03]  /*2dd0*/  FADD.FTZ R177, RZ, R176 ;  /* 0x000000b0ffb17221 */ /* 0x000fc60000010000 */
[----:B------:R-:W-:Y:S01]  /*2de0*/  FADD.FTZ R248, R179, R248 ;  /* 0x000000f8b3f87221 */ /* 0x000fe20000010000 */
[----:B------:R-:W-:Y:S01]  /*2df0*/  FADD.FTZ R177, R178, R177 ;  /* 0x000000b1b2b17221 */ /* 0x000fe20000010000 */
[----:B------:R-:W-:Y:S02]  /*2e00*/  MOV R179, UR5 ;  /* 0x0000000500b37c02 */ /* 0x000fe40008000f00 */
[----:B-1----:R-:W-:Y:S01]  /*2e10*/  FADD.FTZ R248, R248, R181 ;  /* 0x000000b5f8f87221 */ /* 0x002fe20000010000 */
[----:B------:R-:W-:Y:S01]  /*2e20*/  FADD.FTZ R177, R177, R180 ;  /* 0x000000b4b1b17221 */ /* 0x000fe20000010000 */
[----:B------:R-:W-:Y:S01]  /*2e30*/  HFMA2 R180, -RZ, RZ, 0, 0 ;  /* 0x00000000ffb47431 */ /* 0x000fe200000001ff */
[----:B------:R-:W-:Y:S01]  /*2e40*/  @P5 LEA.HI.SX32 R180, R179, R2, 0x1d ;  /* 0x00000002b3b45211 */ /* 0x000fe200078feaff */
[----:B------:R-:W-:Y:S01]  /*2e50*/  FADD.FTZ R248, R183, R248 ;  /* 0x000000f8b7f87221 */ /* 0x000fe20000010000 */
[----:B------:R-:W-:Y:S01]  /*2e60*/  FADD.FTZ R177, R182, R177 ;  /* 0x000000b1b6b17221 */ /* 0x000fe20000010000 */
[----:B------:R-:W-:-:S02]  /*2e70*/  MOV R181, R247 ;  /* 0x000000f700b57202 */ /* 0x000fc40000000f00 */
        /* <DEDUP_REMOVED lines=19> */
.L_x_2536:
        /* <DEDUP_REMOVED lines=18> */
[----:B------:R-:W-:-:S05]  /*30d0*/  HADD2.F32 R177, -RZ, R164.H0_H0 ;  /* 0x200000a4ffb17230 */ /* 0x000fca0000004100 */
[----:B------:R-:W-:-:S07]  /*30e0*/  FMUL.FTZ R177, R177, R176 ;  /* 0x000000b0b1b17220 */ /* 0x000fce0000410000 */
.L_x_2541:
[----:B------:R-:W-:Y:S05]  /*30f0*/  BSYNC.RECONVERGENT B1 ;  /* 0x0000000000017941 */ /* 0x000fea0003800200 */
.L_x_2540:
[----:B------:R-:W-:Y:S01]  /*3100*/  BSSY.RECONVERGENT B1, `(.L_x_2542) ;  /* 0x000000d000017945 */ /* 0x000fe20003800200 */
[----:B------:R-:W-:Y:S01]  /*3110*/  FADD.FTZ R177, R52, R177 ;  /* 0x000000b134b17221 */ /* 0x000fe20000010000 */
[----:B------:R-:W-:Y:S02]  /*3120*/  MOV R52, RZ ;  /* 0x000000ff00347202 */ /* 0x000fe40000000f00 */
[----:B------:R-:W-:Y:S05]  /*3130*/  @!P5 BRA `(.L_x_2543) ;  /* 0x000000000024d947 */ /* 0x000fea0003800000 */
[----:B------:R-:W-:Y:S01]  /*3140*/  FFMA.FTZ R179, R3, UR8, R182 ;  /* 0x0000000803b37c23 */ /* 0x000fe200080100b6 */
[----:B------:R-:W-:Y:S01]  /*3150*/  ISETP.LT.AND P0, PT, RZ, UR33, PT ;  /* 0x00000021ff007c0c */ /* 0x000fe2000bf01270 */
[----:B------:R-:W-:Y:S02]  /*3160*/  HADD2.F32 R52, -RZ, R144.H0_H0 ;  /* 0x20000090ff347230 */ /* 0x000fe40000004100 */
[----:B------:R-:W-:-:S04]  /*3170*/  FADD.FTZ R179, R4, -R179 ;  /* 0x800000b304b37221 */ /* 0x000fc80000010000 */
[----:B------:R-:W-:-:S05]  /*3180*/  FMUL.FTZ R179, R179, UR32 ;  /* 0x00000020b3b37c20 */ /* 0x000fca0008410000 */
[----:B------:R-:W-:-:S05]  /*3190*/  FSEL R179, R179, RZ, P0 ;  /* 0x000000ffb3b37208 */ /* 0x000fca0000000000 */
[----:B------:R-:W-:-:S04]  /*31a0*/  FMUL.FTZ R179, R179, UR23 ;  /* 0x00000017b3b37c20 */ /* 0x000fc80008410000 */
[----:B------:R-:W-:-:S04]  /*31b0*/  FMUL.FTZ R179, R179, UR22 ;  /* 0x00000016b3b37c20 */ /* 0x000fc80008410000 */
[----:B------:R-:W-:-:S07]  /*31c0*/  FMUL.FTZ R52, R179, R52 ;  /* 0x00000034b3347220 */ /* 0x000fce0000410000 */
.L_x_2543:
[----:B------:R-:W-:Y:S05]  /*31d0*/  BSYNC.RECONVERGENT B1 ;  /* 0x0000000000017941 */ /* 0x000fea0003800200 */
.L_x_2542:
[----:B------:R-:W-:Y:S02]  /*31e0*/  F2FP.F16.F32.PACK_AB R176, RZ, R52 ;  /* 0x00000034ffb0723e */ /* 0x000fe400000000ff */
[----:B------:R-:W-:Y:S02]  /*31f0*/  MOV R52, R177 ;  /* 0x000000b100347202 */ /* 0x000fe40000000f00 */
[----:B------:R-:W-:-:S07]  /*3200*/  PRMT R168, R176, 0x7610, R168 ;  /* 0x00007610b0a87816 */ /* 0x000fce00000000a8 */
.L_x_2539:
        /* <DEDUP_REMOVED lines=12> */
[----:B------:R-:W-:-:S05]  /*32d0*/  HADD2.F32 R176, -RZ, R164.H1_H1 ;  /* 0x300000a4ffb07230 */ /* 0x000fca0000004100 */
[----:B------:R-:W-:-:S07]  /*32e0*/  FMUL.FTZ R176, R176, R177 ;  /* 0x000000b1b0b07220 */ /* 0x000fce0000410000 */
.L_x_2546:
[----:B------:R-:W-:Y:S05]  /*32f0*/  BSYNC.RECONVERGENT B1 ;  /* 0x0000000000017941 */ /* 0x000fea0003800200 */
.L_x_2545:
[----:B------:R-:W-:Y:S01]  /*3300*/  BSSY.RECONVERGENT B1, `(.L_x_2547) ;  /* 0x000000d000017945 */ /* 0x000fe20003800200 */
[----:B------:R-:W-:Y:S01]  /*3310*/  FADD.FTZ R177, R53, R176 ;  /* 0x000000b035b17221 */ /* 0x000fe20000010000 */
[----:B------:R-:W-:Y:S02]  /*3320*/  MOV R53, RZ ;  /* 0x000000ff00357202 */ /* 0x000fe40000000f00 */
[----:B------:R-:W-:Y:S05]  /*3330*/  @!P0 BRA `(.L_x_2548) ;  /* 0x0000000000248947 */ /* 0x000fea0003800000 */
[----:B------:R-:W-:Y:S01]  /*3340*/  FFMA.FTZ R176, R6, UR8, R182 ;  /* 0x0000000806b07c23 */ /* 0x000fe200080100b6 */
[----:B------:R-:W-:Y:S01]  /*3350*/  ISETP.LT.AND P0, PT, RZ, UR33, PT ;  /* 0x00000021ff007c0c */ /* 0x000fe2000bf01270 */
[----:B------:R-:W-:Y:S02]  /*3360*/  HADD2.F32 R53, -RZ, R144.H1_H1 ;  /* 0x30000090ff357230 */ /* 0x000fe40000004100 */
[----:B------:R-:W-:-:S04]  /*3370*/  FADD.FTZ R176, R5, -R176 ;  /* 0x800000b005b07221 */ /* 0x000fc80000010000 */
[----:B------:R-:W-:-:S05]  /*3380*/  FMUL.FTZ R176, R176, UR32 ;  /* 0x00000020b0b07c20 */ /* 0x000fca0008410000 */
[----:B------:R-:W-:-:S05]  /*3390*/  FSEL R176, R176, RZ, P0 ;  /* 0x000000ffb0b07208 */ /* 0x000fca0000000000 */
[----:B------:R-:W-:-:S04]  /*33a0*/  FMUL.FTZ R176, R176, UR23 ;  /* 0x00000017b0b07c20 */ /* 0x000fc80008410000 */
[----:B------:R-:W-:-:S04]  /*33b0*/  FMUL.FTZ R176, R176, UR22 ;  /* 0x00000016b0b07c20 */ /* 0x000fc80008410000 */
[----:B------:R-:W-:-:S07]  /*33c0*/  FMUL.FTZ R53, R176, R53 ;  /* 0x00000035b0357220 */ /* 0x000fce0000410000 */
.L_x_2548:
[----:B------:R-:W-:Y:S05]  /*33d0*/  BSYNC.RECONVERGENT B1 ;  /* 0x0000000000017941 */ /* 0x000fea0003800200 */
.L_x_2547:
[----:B------:R-:W-:Y:S02]  /*33e0*/  F2FP.F16.F32.PACK_AB R176, RZ, R53 ;  /* 0x00000035ffb0723e */ /* 0x000fe400000000ff */
[----:B------:R-:W-:Y:S02]  /*33f0*/  MOV R53, R177 ;  /* 0x000000b100357202 */ /* 0x000fe40000000f00 */
[----:B------:R-:W-:-:S07]  /*3400*/  PRMT R168, R168, 0x5410, R176 ;  /* 0x00005410a8a87816 */ /* 0x000fce00000000b0 */
.L_x_2544:
        /* <DEDUP_REMOVED lines=14> */
.L_x_2551:
[----:B------:R-:W-:Y:S05]  /*34f0*/  BSYNC.RECONVERGENT B1 ;  /* 0x0000000000017941 */ /* 0x000fea0003800200 */
.L_x_2550:
        /* <DEDUP_REMOVED lines=13> */
.L_x_2553:
[----:B------:R-:W-:Y:S05]  /*35d0*/  BSYNC.RECONVERGENT B1 ;  /* 0x0000000000017941 */ /* 0x000fea0003800200 */
.L_x_2552:
[----:B------:R-:W-:Y:S02]  /*35e0*/  F2FP.F16.F32.PACK_AB R176, RZ, R54 ;  /* 0x00000036ffb0723e */ /* 0x000fe400000000ff */
[----:B------:R-:W-:Y:S02]  /*35f0*/  MOV R54, R177 ;  /* 0x000000b100367202 */ /* 0x000fe40000000f00 */
[----:B------:R-:W-:-:S07]  /*3600*/  PRMT R169, R176, 0x7610, R169 ;  /* 0x00007610b0a97816 */ /* 0x000fce00000000a9 */
.L_x_2549:
        /* <DEDUP_REMOVED lines=14> */
.L_x_2556:
[----:B------:R-:W-:Y:S05]  /*36f0*/  BSYNC.RECONVERGENT B1 ;  /* 0x0000000000017941 */ /* 0x000fea0003800200 */
.L_x_2555:
        /* <DEDUP_REMOVED lines=13> */
.L_x_2558:
[----:B------:R-:W-:Y:S05]  /*37d0*/  BSYNC.RECONVERGENT B1 ;  /* 0x0000000000017941 */ /* 0x000fea0003800200 */
.L_x_2557:
[----:B------:R-:W-:Y:S02]  /*37e0*/  F2FP.F16.F32.PACK_AB R176, RZ, R55 ;  /* 0x00000037ffb0723e */ /* 0x000fe400000000ff */
[----:B------:R-:W-:Y:S02]  /*37f0*/  MOV R55, R177 ;  /* 0x000000b100377202 */ /* 0x000fe40000000f00 */
[----:B------:R-:W-:-:S07]  /*3800*/  PRMT R169, R169, 0x5410, R176 ;  /* 0x00005410a9a97816 */ /* 0x000fce00000000b0 */
.L_x_2554:
        /* <DEDUP_REMOVED lines=14> */
.L_x_2561:
[----:B------:R-:W-:Y:S05]  /*38f0*/  BSYNC.RECONVERGENT B1 ;  /* 0x0000000000017941 */ /* 0x000fea0003800200 */
.L_x_2560:
        /* <DEDUP_REMOVED lines=13> */
.L_x_2563:
[----:B------:R-:W-:Y:S05]  /*39d0*/  BSYNC.RECONVERGENT B1 ;  /* 0x0000000000017941 */ /* 0x000fea0003800200 */
.L_x_2562:
[----:B------:R-:W-:Y:S02]  /*39e0*/  F2FP.F16.F32.PACK_AB R176, RZ, R48 ;  /* 0x00000030ffb0723e */ /* 0x000fe400000000ff */
[----:B------:R-:W-:Y:S02]  /*39f0*/  MOV R48, R177 ;  /* 0x000000b100307202 */ /* 0x000fe40000000f00 */
[----:B------:R-:W-:-:S07]  /*3a00*/  PRMT R170, R176, 0x7610, R170 ;  /* 0x00007610b0aa7816 */ /* 0x000fce00000000aa */
.L_x_2559:
[----:B------:R-:W-:Y:S05]  /*3a10*/  BRA.U !UP3, `(.L_x_2564) ;  /* 0x000000010b7c7547 */ /* 0x000fea000b800000 */
[----:B-----5:R-:W-:Y:S01]  /*3a20*/  LOP3.LUT P0, RZ, R193, 0xff00, RZ, 0xc0, !PT ;  /* 0x0000ff00c1ff7812 */ /* 0x020fe2000780c0ff */
[----:B------:R-:W-:Y:S01]  /*3a30*/  BSSY.RECONVERGENT B1, `(.L_x_2565) ;  /* 0x000000c000017945 */ /* 0x000fe20003800200 */
[----:B------:R-:W-:-:S11]  /*3a40*/  HFMA2 R176, -RZ, RZ, 0, 0 ;  /* 0x00000000ffb07431 */ /* 0x000fd600000001ff */
        /* <DEDUP_REMOVED lines=10> */
.L_x_2566:
[----:B------:R-:W-:Y:S05]  /*3af0*/  BSYNC.RECONVERGENT B1 ;  /* 0x0000000000017941 */ /* 0x000fea0003800200 */
.L_x_2565:
        /* <DEDUP_REMOVED lines=13> */
.L_x_2568:
[----:B------:R-:W-:Y:S05]  /*3bd0*/  BSYNC.RECONVERGENT B1 ;  /* 0x0000000000017941 */ /* 0x000fea0003800200 */
.L_x_2567:
[----:B------:R-:W-:Y:S02]  /*3be0*/  F2FP.F16.F32.PACK_AB R176, RZ, R49 ;  /* 0x00000031ffb0723e */ /* 0x000fe400000000ff */
[----:B------:R-:W-:Y:S02]  /*3bf0*/  MOV R49, R177 ;  /* 0x000000b100317202 */ /* 0x000fe40000000f00 */
[----:B------:R-:W-:-:S07]  /*3c00*/  PRMT R170, R170, 0x5410, R176 ;  /* 0x00005410aaaa7816 */ /* 0x000fce00000000b0 */
.L_x_2564:
        /* <DEDUP_REMOVED lines=14> */
.L_x_2571:
[----:B------:R-:W-:Y:S05]  /*3cf0*/  BSYNC.RECONVERGENT B1 ;  /* 0x0000000000017941 */ /* 0x000fea0003800200 */
.L_x_2570:
        /* <DEDUP_REMOVED lines=13> */
.L_x_2573:
[----:B------:R-:W-:Y:S05]  /*3dd0*/  BSYNC.RECONVERGENT B1 ;  /* 0x0000000000017941 */ /* 0x000fea0003800200 */
.L_x_2572:
[----:B------:R-:W-:Y:S02]  /*3de0*/  F2FP.F16.F32.PACK_AB R176, RZ, R50 ;  /* 0x00000032ffb0723e */ /* 0x000fe400000000ff */
[----:B------:R-:W-:Y:S02]  /*3df0*/  MOV R50, R177 ;  /* 0x000000b100327202 */ /* 0x000fe40000000f00 */
[----:B------:R-:W-:-:S07]  /*3e00*/  PRMT R171, R176, 0x7610, R171 ;  /* 0x00007610b0ab7816 */ /* 0x000fce00000000ab */
.L_x_2569:
[----:B------:R-:W-:Y:S05]  /*3e10*/  BRA.U !UP3, `(.L_x_2574) ;  /* 0x0000001d0b987547 */ /* 0x000fea000b800000 */
[----:B-----5:R-:W-:Y:S01]  /*3e20*/  ISETP.GE.U32.AND P0, PT, R192, RZ, PT ;  /* 0x000000ffc000720c */ /* 0x020fe20003f06070 */
[----:B------:R-:W-:Y:S01]  /*3e30*/  BSSY.RECONVERGENT B1, `(.L_x_2575) ;  /* 0x000000d000017945 */ /* 0x000fe20003800200 */
[----:B------:R-:W-:Y:S02]  /*3e40*/  HFMA2 R176, -RZ, RZ, 0, 0 ;  /* 0x00000000ffb07431 */ /* 0x000fe400000001ff */
[----:B------:R-:W-:-:S13]  /*3e50*/  ISETP.GE.U32.AND.EX P0, PT, R193, 0x1000000, PT, P0 ;  /* 0x01000000c100780c */ /* 0x000fda0003f06100 */
        /* <DEDUP_REMOVED lines=10> */
.L_x_2576:
[----:B------:R-:W-:Y:S05]  /*3f00*/  BSYNC.RECONVERGENT B1 ;  /* 0x0000000000017941 */ /* 0x000fea0003800200 */
.L_x_2575:
        /* <DEDUP_REMOVED lines=13> */
.L_x_2578:
[----:B------:R-:W-:Y:S05]  /*3fe0*/  BSYNC.RECONVERGENT B1 ;  /* 0x0000000000017941 */ /* 0x000fea0003800200 */
.L_x_2577:
[----:B------:R-:W-:-:S04]  /*3ff0*/  F2FP.F16.F32.PACK_AB R51, RZ, R51 ;  /* 0x00000033ff33723e */ /* 0x000fc800000000ff */
[----:B------:R-:W-:Y:S02]  /*4000*/  PRMT R171, R171, 0x5410, R51 ;  /* 0x00005410abab7816 */ /* 0x000fe40000000033 */
[----:B------:R-:W-:Y:S01]  /*4010*/  MOV R51, R176 ;  /* 0x000000b000337202 */ /* 0x000fe20000000f00 */
[----:B------:R-:W-:Y:S06]  /*4020*/  BRA `(.L_x_2574) ;  /* 0x0000001c00147947 */ /* 0x000fec0003800000 */
.L_x_2538:
        /* <DEDUP_REMOVED lines=24> */
[----:B-----5:R-:W-:-:S13]  /*41b0*/  LOP3.LUT P5, RZ, R192, 0xff, RZ, 0xc0, !PT ;  /* 0x000000ffc0ff7812 */ /* 0x020fda00078ac0ff */
[----:B------:R-:W0:Y:S01]  /*41c0*/  @P5 LDC.64 R172, c[0x0][0x408] ;  /* 0x00010200ffac5b82 */ /* 0x000e220000000a00 */
[----:B------:R-:W-:-:S07]  /*41d0*/  @P5 HADD2.F32 R179, -RZ, R164.H0_H0 ;  /* 0x200000a4ffb35230 */ /* 0x000fce0000004100 */
        /* <DEDUP_REMOVED lines=8> */
[----:B------:R-:W-:Y:S02]  /*4260*/  @P5 HADD2.F32 R174, -RZ, R144.H0_H0 ;  /* 0x20000090ffae5230 */ /* 0x000fe40000004100 */
[----:B------:R-:W-:-:S03]  /*4270*/  FADD.FTZ R52, R52, R173 ;  /* 0x000000ad34347221 */ /* 0x000fc60000010000 */
[----:B------:R-:W-:-:S05]  /*4280*/  @P5 FMUL.FTZ R172, R174, R175 ;  /* 0x000000afaeac5220 */ /* 0x000fca0000410000 */
[----:B------:R-:W-:-:S04]  /*4290*/  F2FP.F16.F32.PACK_AB R172, RZ, R172 ;  /* 0x000000acffac723e */ /* 0x000fc800000000ff */
[----:B------:R-:W-:-:S07]  /*42a0*/  PRMT R168, R172, 0x7610, R168 ;  /* 0x00007610aca87816 */ /* 0x000fce00000000a8 */
.L_x_2579:
[----:B------:R-:W-:Y:S05]  /*42b0*/  BRA.U !UP3, `(.L_x_2580) ;  /* 0x000000010b407547 */ /* 0x000fea000b800000 */
[----:B-----5:R-:W-:-:S13]  /*42c0*/  LOP3.LUT P5, RZ, R192, 0xff00, RZ, 0xc0, !PT ;  /* 0x0000ff00c0ff7812 */ /* 0x020fda00078ac0ff */
[----:B------:R-:W0:Y:S01]  /*42d0*/  @P5 LDC.64 R172, c[0x0][0x408] ;  /* 0x00010200ffac5b82 */ /* 0x000e220000000a00 */
[----:B------:R-:W-:-:S07]  /*42e0*/  @P5 HADD2.F32 R248, -RZ, R164.H1_H1 ;  /* 0x300000a4fff85230 */ /* 0x000fce0000004100 */
        /* <DEDUP_REMOVED lines=8> */
[----:B------:R-:W-:Y:S02]  /*4370*/  @P5 HADD2.F32 R174, -RZ, R144.H1_H1 ;  /* 0x30000090ffae5230 */ /* 0x000fe40000004100 */
[----:B------:R-:W-:-:S03]  /*4380*/  FADD.FTZ R53, R53, R172 ;  /* 0x000000ac35357221 */ /* 0x000fc60000010000 */
[----:B------:R-:W-:-:S05]  /*4390*/  @P5 FMUL.FTZ R173, R174, R175 ;  /* 0x000000afaead5220 */ /* 0x000fca0000410000 */
[----:B------:R-:W-:-:S04]  /*43a0*/  F2FP.F16.F32.PACK_AB R173, RZ, R173 ;  /* 0x000000adffad723e */ /* 0x000fc800000000ff */
[----:B------:R-:W-:-:S07]  /*43b0*/  PRMT R168, R168, 0x5410, R173 ;  /* 0x00005410a8a87816 */ /* 0x000fce00000000ad */
.L_x_2580:
[----:B------:R-:W-:Y:S05]  /*43c0*/  BRA.U !UP3, `(.L_x_2581) ;  /* 0x000000010b407547 */ /* 0x000fea000b800000 */
        /* <DEDUP_REMOVED lines=16> */
.L_x_2581:
        /* <DEDUP_REMOVED lines=17> */
.L_x_2582:
[----:B------:R-:W-:Y:S02]  /*45e0*/  F2FP.F16.F32.PACK_AB R173, R178, R190 ;  /* 0x000000beb2ad723e */ /* 0x000fe400000000ff */
        /* <DEDUP_REMOVED lines=19> */
.L_x_2583:
[----:B------:R-:W-:Y:S01]  /*4720*/  F2FP.F16.F32.PACK_AB R174, R172, R178 ;  /* 0x000000b2acae723e */ /* 0x000fe200000000ff */
[----:B------:R-:W-:Y:S06]  /*4730*/  BRA.U !UP3, `(.L_x_2584) ;  /* 0x000000010b407547 */ /* 0x000fec000b800000 */
[----:B-----5:R-:W-:-:S13]  /*4740*/  LOP3.LUT P5, RZ, R193, 0xff00, RZ, 0xc0, !PT ;  /* 0x0000ff00c1ff7812 */ /* 0x020fda00078ac0ff */
[----:B------:R-:W0:Y:S01]  /*4750*/  @P5 LDC.64 R176, c[0x0][0x408] ;  /* 0x00010200ffb05b82 */ /* 0x000e220000000a00 */
[----:B------:R-:W-:-:S07]  /*4760*/  @P5 HADD2.F32 R175, -RZ, R166.H1_H1 ;  /* 0x300000a6ffaf5230 */ /* 0x000fce0000004100 */
[----:B------:R-:W1:Y:S01]  /*4770*/  @P5 LDC.64 R178, c[0x0][0x408] ;  /* 0x00010200ffb25b82 */ /* 0x000e620000000a00 */
[----:B0-----:R-:W-:-:S04]  /*4780*/  @P5 FMUL.FTZ R177, R177, R172 ;  /* 0x000000acb1b15220 */ /* 0x001fc80000410000 */
[----:B------:R-:W-:Y:S01]  /*4790*/  @P5 FMUL.FTZ R176, R177, R176 ;  /* 0x000000b0b1b05220 */ /* 0x000fe20000410000 */
[----:B-1----:R-:W-:Y:S01]  /*47a0*/  @P5 FMUL.FTZ R179, R179, R172 ;  /* 0x000000acb3b35220 */ /* 0x002fe20000410000 */
[----:B------:R-:W-:Y:S02]  /*47b0*/  HFMA2 R172, -RZ, RZ, 0, 0 ;  /* 0x00000000ffac7431 */ /* 0x000fe400000001ff */
[----:B------:R-:W-:Y:S01]  /*47c0*/  @P5 FMUL.FTZ R172, R175, R176 ;  /* 0x000000b0afac5220 */ /* 0x000fe20000410000 */
[----:B------:R-:W-:Y:S02]  /*47d0*/  @P5 HADD2.F32 R176, -RZ, R146.H1_H1 ;  /* 0x30000092ffb05230 */ /* 0x000fe40000004100 */
[----:B------:R-:W-:Y:S01]  /*47e0*/  @P5 FMUL.FTZ R179, R179, R178 ;  /* 0x000000b2b3b35220 */ /* 0x000fe20000410000 */
[----:B------:R-:W-:Y:S01]  /*47f0*/  MOV R175, RZ ;  /* 0x000000ff00af7202 */ /* 0x000fe20000000f00 */
[----:B------:R-:W-:Y:S02]  /*4800*/  FADD.FTZ R49, R49, R172 ;  /* 0x000000ac31317221 */ /* 0x000fe40000010000 */
[----:B------:R-:W-:-:S05]  /*4810*/  @P5 FMUL.FTZ R175, R176, R179 ;  /* 0x000000b3b0af5220 */ /* 0x000fca0000410000 */
[----:B------:R-:W-:-:S04]  /*4820*/  F2FP.F16.F32.PACK_AB R175, RZ, R175 ;  /* 0x000000afffaf723e */ /* 0x000fc800000000ff */
[----:B------:R-:W-:-:S07]  /*4830*/  PRMT R170, R170, 0x5410, R175 ;  /* 0x00005410aaaa7816 */ /* 0x000fce00000000af */
.L_x_2584:
[--C-:B------:R-:W-:Y:S01]  /*4840*/  FFMA.FTZ R177, R246, UR8, R182.reuse ;  /* 0x00000008f6b17c23 */ /* 0x100fe200080100b6 */
[----:B------:R-:W-:Y:S01]  /*4850*/  FFMA.FTZ R175, R231, UR8, R182 ;  /* 0x00000008e7af7c23 */ /* 0x000fe200080100b6 */
[----:B------:R-:W-:Y:S02]  /*4860*/  F2FP.F16.F32.PACK_AB R172, R186, R188 ;  /* 0x000000bcbaac723e */ /* 0x000fe400000000ff */
        /* <DEDUP_REMOVED lines=9> */
[----:B------:R-:W0:Y:S08]  /*4900*/  @P0 LDC.64 R176, c[0x0][0x408] ;  /* 0x00010200ffb00b82 */ /* 0x000e300000000a00 */
[----:B------:R-:W1:Y:S01]  /*4910*/  @P0 LDC.64 R178, c[0x0][0x408] ;  /* 0x00010200ffb20b82 */ /* 0x000e620000000a00 */
[----:B0-----:R-:W-:-:S04]  /*4920*/  @P0 FMUL.FTZ R177, R177, R188 ;  /* 0x000000bcb1b10220 */ /* 0x001fc80000410000 */
[----:B------:R-:W-:Y:S01]  /*4930*/  @P0 FMUL.FTZ R176, R177, R176 ;  /* 0x000000b0b1b00220 */ /* 0x000fe20000410000 */
[----:B------:R-:W-:Y:S02]  /*4940*/  @P0 HADD2.F32 R177, -RZ, R167.H0_H0 ;  /* 0x200000a7ffb10230 */ /* 0x000fe40000004100 */
[----:B-1----:R-:W-:-:S03]  /*4950*/  @P0 FMUL.FTZ R179, R179, R188 ;  /* 0x000000bcb3b30220 */ /* 0x002fc60000410000 */
[----:B------:R-:W-:Y:S01]  /*4960*/  @P0 FMUL.FTZ R175, R177, R176 ;  /* 0x000000b0b1af0220 */ /* 0x000fe20000410000 */
[----:B------:R-:W-:Y:S02]  /*4970*/  @P0 HADD2.F32 R177, -RZ, R147.H0_H0 ;  /* 0x20000093ffb10230 */ /* 0x000fe40000004100 */
[----:B------:R-:W-:Y:S01]  /*4980*/  @P0 FMUL.FTZ R178, R179, R178 ;  /* 0x000000b2b3b20220 */ /* 0x000fe20000410000 */
[----:B------:R-:W-:Y:S01]  /*4990*/  MOV R176, RZ ;  /* 0x000000ff00b07202 */ /* 0x000fe20000000f00 */
[----:B------:R-:W-:Y:S02]  /*49a0*/  FADD.FTZ R50, R50, R175 ;  /* 0x000000af32327221 */ /* 0x000fe40000010000 */
[----:B------:R-:W-:-:S05]  /*49b0*/  @P0 FMUL.FTZ R176, R177, R178 ;  /* 0x000000b2b1b00220 */ /* 0x000fca0000410000 */
[----:B------:R-:W-:-:S04]  /*49c0*/  F2FP.F16.F32.PACK_AB R176, RZ, R176 ;  /* 0x000000b0ffb0723e */ /* 0x000fc800000000ff */
[----:B------:R-:W-:-:S07]  /*49d0*/  PRMT R171, R176, 0x7610, R171 ;  /* 0x00007610b0ab7816 */ /* 0x000fce00000000ab */
.L_x_2585:
[----:B------:R-:W-:Y:S01]  /*49e0*/  F2FP.F16.F32.PACK_AB R175, R186, R188 ;  /* 0x000000bcbaaf723e */ /* 0x000fe200000000ff */
[----:B------:R-:W-:Y:S06]  /*49f0*/  BRA.U !UP3, `(.L_x_2574) ;  /* 0x000000110ba07547 */ /* 0x000fec000b800000 */
[----:B-----5:R-:W-:-:S04]  /*4a00*/  ISETP.GE.U32.AND P0, PT, R192, RZ, PT ;  /* 0x000000ffc000720c */ /* 0x020fc80003f06070 */
[----:B------:R-:W-:-:S13]  /*4a10*/  ISETP.GE.U32.AND.EX P0, PT, R193, 0x1000000, PT, P0 ;  /* 0x01000000c100780c */ /* 0x000fda0003f06100 */
[----:B------:R-:W0:Y:S08]  /*4a20*/  @P0 LDC.64 R176, c[0x0][0x408] ;  /* 0x00010200ffb00b82 */ /* 0x000e300000000a00 */
[----:B------:R-:W1:Y:S01]  /*4a30*/  @P0 LDC.64 R178, c[0x0][0x408] ;  /* 0x00010200ffb20b82 */ /* 0x000e620000000a00 */
[----:B0-----:R-:W-:-:S04]  /*4a40*/  @P0 FMUL.FTZ R177, R186, R177 ;  /* 0x000000b1bab10220 */ /* 0x001fc80000410000 */
[----:B------:R-:W-:Y:S01]  /*4a50*/  @P0 FMUL.FTZ R185, R177, R176 ;  /* 0x000000b0b1b90220 */ /* 0x000fe20000410000 */
[----:B------:R-:W-:Y:S02]  /*4a60*/  @P0 HADD2.F32 R176, -RZ, R147.H1_H1 ;  /* 0x30000093ffb00230 */ /* 0x000fe40000004100 */
[----:B------:R-:W-:Y:S02]  /*4a70*/  HFMA2 R177, -RZ, RZ, 0, 0 ;  /* 0x00000000ffb17431 */ /* 0x000fe400000001ff */
[----:B-1----:R-:W-:Y:S01]  /*4a80*/  @P0 FMUL.FTZ R179, R186, R179 ;  /* 0x000000b3bab30220 */ /* 0x002fe20000410000 */
[----:B------:R-:W-:Y:S01]  /*4a90*/  @P0 FMUL.FTZ R177, R176, R185 ;  /* 0x000000b9b0b10220 */ /* 0x000fe20000410000 */
[----:B------:R-:W-:Y:S02]  /*4aa0*/  MOV R176, RZ ;  /* 0x000000ff00b07202 */ /* 0x000fe40000000f00 */
[----:B------:R-:W-:Y:S01]  /*4ab0*/  @P0 FMUL.FTZ R178, R179, R178 ;  /* 0x000000b2b3b20220 */ /* 0x000fe20000410000 */
[----:B------:R-:W-:Y:S01]  /*4ac0*/  @P0 HADD2.F32 R179, -RZ, R167.H1_H1 ;  /* 0x300000a7ffb30230 */ /* 0x000fe20000004100 */
[----:B------:R-:W-:-:S04]  /*4ad0*/  F2FP.F16.F32.PACK_AB R177, RZ, R177 ;  /* 0x000000b1ffb1723e */ /* 0x000fc800000000ff */
[----:B------:R-:W-:Y:S01]  /*4ae0*/  @P0 FMUL.FTZ R176, R179, R178 ;  /* 0x000000b2b3b00220 */ /* 0x000fe20000410000 */
[----:B------:R-:W-:-:S03]  /*4af0*/  PRMT R171, R171, 0x5410, R177 ;  /* 0x00005410abab7816 */ /* 0x000fc600000000b1 */
[----:B------:R-:W-:Y:S01]  /*4b00*/  FADD.FTZ R51, R51, R176 ;  /* 0x000000b033337221 */ /* 0x000fe20000010000 */
[----:B------:R-:W-:Y:S06]  /*4b10*/  BRA `(.L_x_2574) ;  /* 0x0000001000587947 */ /* 0x000fec0003800000 */
.L_x_2537:
        /* <DEDUP_REMOVED lines=8> */
[----:B-----5:R-:W-:Y:S01]  /*4ba0*/  LOP3.LUT P0, RZ, R192, 0xff, RZ, 0xc0, !PT ;  /* 0x000000ffc0ff7812 */ /* 0x020fe2000780c0ff */
[----:B------:R-:W-:Y:S02]  /*4bb0*/  HADD2.F32 R176, -RZ, R20.H0_H0 ;  /* 0x20000014ffb07230 */ /* 0x000fe40000004100 */
[----:B------:R-:W-:-:S04]  /*4bc0*/  @P5 FADD.FTZ R177, R4, -R177 ;  /* 0x800000b104b15221 */ /* 0x000fc80000010000 */
[----:B------:R-:W-:-:S04]  /*4bd0*/  @P5 FFMA.FTZ R176, R177, UR32, R176 ;  /* 0x00000020b1b05c23 */ /* 0x000fc800080100b0 */
[----:B------:R-:W-:Y:S02]  /*4be0*/  FMUL.FTZ R176, R176, UR23 ;  /* 0x00000017b0b07c20 */ /* 0x000fe40008410000 */
[----:B------:R-:W-:Y:S02]  /*4bf0*/  @P0 HADD2.F32 R185, -RZ, R144.H0_H0 ;  /* 0x20000090ffb90230 */ /* 0x000fe40000004100 */
[----:B------:R-:W-:Y:S01]  /*4c00*/  FMUL.FTZ R178, R176, UR22 ;  /* 0x00000016b0b27c20 */ /* 0x000fe20008410000 */
[----:B------:R-:W-:Y:S01]  /*4c10*/  CS2R R176, SRZ ;  /* 0x0000000000b07805 */ /* 0x000fe2000001ff00 */
[----:B------:R-:W-:Y:S02]  /*4c20*/  @P0 HADD2.F32 R179, -RZ, R164.H0_H0 ;  /* 0x200000a4ffb30230 */ /* 0x000fe40000004100 */
[----:B------:R-:W-:-:S03]  /*4c30*/  @P0 FMUL.FTZ R176, R185, R178 ;  /* 0x000000b2b9b00220 */ /* 0x000fc60000410000 */
[----:B------:R-:W-:Y:S02]  /*4c40*/  @P0 FMUL.FTZ R177, R179, R178 ;  /* 0x000000b2b3b10220 */ /* 0x000fe40000410000 */
[----:B------:R-:W-:Y:S02]  /*4c50*/  F2FP.F16.F32.PACK_AB R176, RZ, R176 ;  /* 0x000000b0ffb0723e */ /* 0x000fe400000000ff */
[----:B------:R-:W-:Y:S02]  /*4c60*/  FADD.FTZ R52, R52, R177 ;  /* 0x000000b134347221 */ /* 0x000fe40000010000 */
[----:B------:R-:W-:-:S07]  /*4c70*/  PRMT R168, R176, 0x7610, R168 ;  /* 0x00007610b0a87816 */ /* 0x000fce00000000a8 */
.L_x_2587:
[----:B------:R-:W-:Y:S05]  /*4c80*/  BRA.U !UP3, `(.L_x_2588) ;  /* 0x000000010b3c7547 */ /* 0x000fea000b800000 */
[----:B------:R-:W-:Y:S01]  /*4c90*/  @P5 FFMA.FTZ R176, R6, UR8, R182 ;  /* 0x0000000806b05c23 */ /* 0x000fe200080100b6 */
[----:B-----5:R-:W-:-:S03]  /*4ca0*/  LOP3.LUT P0, RZ, R192, 0xff00, RZ, 0xc0, !PT ;  /* 0x0000ff00c0ff7812 */ /* 0x020fc6000780c0ff */
[----:B------:R-:W-:Y:S01]  /*4cb0*/  @P5 FADD.FTZ R177, R5, -R176 ;  /* 0x800000b005b15221 */ /* 0x000fe20000010000 */
[----:B------:R-:W-:-:S05]  /*4cc0*/  HADD2.F32 R176, -RZ, R20.H1_H1 ;  /* 0x30000014ffb07230 */ /* 0x000fca0000004100 */
[----:B------:R-:W-:-:S04]  /*4cd0*/  @P5 FFMA.FTZ R176, R177, UR32, R176 ;  /* 0x00000020b1b05c23 */ /* 0x000fc800080100b0 */
[----:B------:R-:W-:Y:S01]  /*4ce0*/  FMUL.FTZ R176, R176, UR23 ;  /* 0x00000017b0b07c20 */ /* 0x000fe20008410000 */
[----:B------:R-:W-:Y:S02]  /*4cf0*/  @P0 HADD2.F32 R185, -RZ, R144.H1_H1 ;  /* 0x30000090ffb90230 */ /* 0x000fe40000004100 */
[----:B------:R-:W-:Y:S02]  /*4d00*/  @P0 HADD2.F32 R179, -RZ, R164.H1_H1 ;  /* 0x300000a4ffb30230 */ /* 0x000fe40000004100 */
[----:B------:R-:W-:Y:S01]  /*4d10*/  FMUL.FTZ R178, R176, UR22 ;  /* 0x00000016b0b27c20 */ /* 0x000fe20008410000 */
[----:B------:R-:W-:-:S03]  /*4d20*/  CS2R R176, SRZ ;  /* 0x0000000000b07805 */ /* 0x000fc6000001ff00 */
[-C--:B------:R-:W-:Y:S01]  /*4d30*/  @P0 FMUL.FTZ R177, R185, R178.reuse ;  /* 0x000000b2b9b10220 */ /* 0x080fe20000410000 */
[----:B------:R-:W-:-:S04]  /*4d40*/  @P0 FMUL.FTZ R176, R179, R178 ;  /* 0x000000b2b3b00220 */ /* 0x000fc80000410000 */
[----:B------:R-:W-:Y:S01]  /*4d50*/  F2FP.F16.F32.PACK_AB R177, RZ, R177 ;  /* 0x000000b1ffb1723e */ /* 0x000fe200000000ff */
[----:B------:R-:W-:-:S03]  /*4d60*/  FADD.FTZ R53, R53, R176 ;  /* 0x000000b035357221 */ /* 0x000fc60000010000 */
[----:B------:R-:W-:-:S07]  /*4d70*/  PRMT R168, R168, 0x5410, R177 ;  /* 0x00005410a8a87816 */ /* 0x000fce00000000b1 */
.L_x_2588:
[----:B------:R-:W-:Y:S05]  /*4d80*/  BRA.U !UP3, `(.L_x_2589) ;  /* 0x000000010b3c7547 */ /* 0x000fea000b800000 */
        /* <DEDUP_REMOVED lines=15> */
.L_x_2589:
        /* <DEDUP_REMOVED lines=16> */
.L_x_2590:
        /* <DEDUP_REMOVED lines=16> */
.L_x_2591:
[----:B------:R-:W-:Y:S05]  /*5080*/  BRA.U !UP3, `(.L_x_2592) ;  /* 0x000000010b3c7547 */ /* 0x000fea000b800000 */
[----:B------:R-:W-:Y:S01]  /*5090*/  @P5 FFMA.FTZ R177, R232, UR8, R182 ;  /* 0x00000008e8b15c23 */ /* 0x000fe200080100b6 */
[----:B-----5:R-:W-:Y:S01]  /*50a0*/  LOP3.LUT P0, RZ, R193, 0xff00, RZ, 0xc0, !PT ;  /* 0x0000ff00c1ff7812 */ /* 0x020fe2000780c0ff */
[----:B------:R-:W-:Y:S02]  /*50b0*/  HADD2.F32 R176, -RZ, R22.H1_H1 ;  /* 0x30000016ffb07230 */ /* 0x000fe40000004100 */
[----:B------:R-:W-:-:S04]  /*50c0*/  @P5 FADD.FTZ R177, R230, -R177 ;  /* 0x800000b1e6b15221 */ /* 0x000fc80000010000 */
[----:B------:R-:W-:-:S04]  /*50d0*/  @P5 FFMA.FTZ R176, R177, UR32, R176 ;  /* 0x00000020b1b05c23 */ /* 0x000fc800080100b0 */
[----:B------:R-:W-:Y:S02]  /*50e0*/  FMUL.FTZ R176, R176, UR23 ;  /* 0x00000017b0b07c20 */ /* 0x000fe40008410000 */
[----:B------:R-:W-:Y:S02]  /*50f0*/  @P0 HADD2.F32 R185, -RZ, R146.H1_H1 ;  /* 0x30000092ffb90230 */ /* 0x000fe40000004100 */
[----:B------:R-:W-:Y:S01]  /*5100*/  FMUL.FTZ R178, R176, UR22 ;  /* 0x00000016b0b27c20 */ /* 0x000fe20008410000 */
[----:B------:R-:W-:Y:S01]  /*5110*/  CS2R R176, SRZ ;  /* 0x0000000000b07805 */ /* 0x000fe2000001ff00 */
[----:B------:R-:W-:Y:S02]  /*5120*/  @P0 HADD2.F32 R179, -RZ, R166.H1_H1 ;  /* 0x300000a6ffb30230 */ /* 0x000fe40000004100 */
[----:B------:R-:W-:-:S03]  /*5130*/  @P0 FMUL.FTZ R177, R185, R178 ;  /* 0x000000b2b9b10220 */ /* 0x000fc60000410000 */
[----:B------:R-:W-:Y:S02]  /*5140*/  @P0 FMUL.FTZ R176, R179, R178 ;  /* 0x000000b2b3b00220 */ /* 0x000fe40000410000 */
[----:B------:R-:W-:Y:S02]  /*5150*/  F2FP.F16.F32.PACK_AB R177, RZ, R177 ;  /* 0x000000b1ffb1723e */ /* 0x000fe400000000ff */
[----:B------:R-:W-:Y:S02]  /*5160*/  FADD.FTZ R49, R49, R176 ;  /* 0x000000b031317221 */ /* 0x000fe40000010000 */
[----:B------:R-:W-:-:S07]  /*5170*/  PRMT R170, R170, 0x5410, R177 ;  /* 0x00005410aaaa7816 */ /* 0x000fce00000000b1 */
.L_x_2592:
        /* <DEDUP_REMOVED lines=16> */
.L_x_2593:
[----:B------:R-:W-:Y:S05]  /*5280*/  BRA.U !UP3, `(.L_x_2574) ;  /* 0x000000090b7c7547 */ /* 0x000fea000b800000 */
[----:B-----5:R-:W-:Y:S01]  /*5290*/  ISETP.GE.U32.AND P0, PT, R192, RZ, PT ;  /* 0x000000ffc000720c */ /* 0x020fe20003f06070 */
[----:B------:R-:W-:Y:S01]  /*52a0*/  @P5 FFMA.FTZ R177, R246, UR8, R182 ;  /* 0x00000008f6b15c23 */ /* 0x000fe200080100b6 */
[----:B------:R-:W-:Y:S02]  /*52b0*/  HADD2.F32 R176, -RZ, R23.H1_H1 ;  /* 0x30000017ffb07230 */ /* 0x000fe40000004100 */
[----:B------:R-:W-:Y:S01]  /*52c0*/  ISETP.GE.U32.AND.EX P0, PT, R193, 0x1000000, PT, P0 ;  /* 0x01000000c100780c */ /* 0x000fe20003f06100 */
[----:B------:R-:W-:-:S04]  /*52d0*/  @P5 FADD.FTZ R177, R244, -R177 ;  /* 0x800000b1f4b15221 */ /* 0x000fc80000010000 */
[----:B------:R-:W-:-:S04]  /*52e0*/  @P5 FFMA.FTZ R176, R177, UR32, R176 ;  /* 0x00000020b1b05c23 */ /* 0x000fc800080100b0 */
[----:B------:R-:W-:-:S04]  /*52f0*/  FMUL.FTZ R176, R176, UR23 ;  /* 0x00000017b0b07c20 */ /* 0x000fc80008410000 */
[----:B------:R-:W-:Y:S02]  /*5300*/  @P0 HADD2.F32 R179, -RZ, R147.H1_H1 ;  /* 0x30000093ffb30230 */ /* 0x000fe40000004100 */
[----:B------:R-:W-:Y:S01]  /*5310*/  FMUL.FTZ R178, R176, UR22 ;  /* 0x00000016b0b27c20 */ /* 0x000fe20008410000 */
[----:B------:R-:W-:-:S03]  /*5320*/  CS2R R176, SRZ ;  /* 0x0000000000b07805 */ /* 0x000fc6000001ff00 */
[----:B------:R-:W-:Y:S01]  /*5330*/  @P0 FMUL.FTZ R177, R179, R178 ;  /* 0x000000b2b3b10220 */ /* 0x000fe20000410000 */
[----:B------:R-:W-:-:S04]  /*5340*/  @P0 HADD2.F32 R179, -RZ, R167.H1_H1 ;  /* 0x300000a7ffb30230 */ /* 0x000fc80000004100 */
[----:B------:R-:W-:Y:S01]  /*5350*/  F2FP.F16.F32.PACK_AB R177, RZ, R177 ;  /* 0x000000b1ffb1723e */ /* 0x000fe200000000ff */
[----:B------:R-:W-:-:S03]  /*5360*/  @P0 FMUL.FTZ R176, R179, R178 ;  /* 0x000000b2b3b00220 */ /* 0x000fc60000410000 */
[----:B------:R-:W-:Y:S01]  /*5370*/  PRMT R171, R171, 0x5410, R177 ;  /* 0x00005410abab7816 */ /* 0x000fe200000000b1 */
[----:B------:R-:W-:Y:S01]  /*5380*/  FADD.FTZ R51, R51, R176 ;  /* 0x000000b033337221 */ /* 0x000fe20000010000 */
[----:B------:R-:W-:Y:S06]  /*5390*/  BRA `(.L_x_2574) ;  /* 0x0000000800387947 */ /* 0x000fec0003800000 */
.L_x_2586:
[----:B------:R-:W-:Y:S01]  /*53a0*/  ISETP.LT.AND P0, PT, RZ, UR33, PT ;  /* 0x00000021ff007c0c */ /* 0x000fe2000bf01270 */
[----:B-----5:R-:W-:Y:S01]  /*53b0*/  HADD2.F32 R179, -RZ, R20.H1_H1 ;  /* 0x30000014ffb37230 */ /* 0x020fe20000004100 */
[----:B------:R-:W-:Y:S01]  /*53c0*/  PLOP3.LUT P5, PT, PT, PT, UP2, 0x80, 0x8 ;  /* 0x000000000008781c */ /* 0x000fe20003faf028 */
[----:B------:R-:W-:Y:S02]  /*53d0*/  HADD2.F32 R178, -RZ, R22.H0_H0 ;  /* 0x20000016ffb27230 */ /* 0x000fe40000004100 */
[----:B------:R-:W-:-:S08]  /*53e0*/  HADD2.F32 R176, -RZ, R23.H1_H1 ;  /* 0x30000017ffb07230 */ /* 0x000fd00000004100 */
[--C-:B------:R-:W-:Y:S01]  /*53f0*/  @P0 FFMA.FTZ R172, R6, UR8, R182.reuse ;  /* 0x0000000806ac0c23 */ /* 0x100fe200080100b6 */
[--C-:B------:R-:W-:Y:S01]  /*5400*/  @P0 FFMA.FTZ R173, R19, UR8, R182.reuse ;  /* 0x0000000813ad0c23 */ /* 0x100fe200080100b6 */
[--C-:B------:R-:W-:Y:S01]  /*5410*/  @P0 FFMA.FTZ R185, R246, UR8, R182.reuse ;  /* 0x00000008f6b90c23 */ /* 0x100fe200080100b6 */
[----:B------:R-:W-:Y:S01]  /*5420*/  @P0 FFMA.FTZ R177, R231, UR8, R182 ;  /* 0x00000008e7b10c23 */ /* 0x000fe200080100b6 */
[----:B------:R-:W-:Y:S01]  /*5430*/  @P0 FADD.FTZ R172, R5, -R172 ;  /* 0x800000ac05ac0221 */ /* 0x000fe20000010000 */
[----:B------:R-:W-:Y:S01]  /*5440*/  @P0 FADD.FTZ R174, R200, -R173 ;  /* 0x800000adc8ae0221 */ /* 0x000fe20000010000 */
[--C-:B------:R-:W-:Y:S02]  /*5450*/  HADD2.F32 R173, -RZ, R21.reuse.H0_H0 ;  /* 0x20000015ffad7230 */ /* 0x100fe40000004100 */
[----:B------:R-:W-:Y:S01]  /*5460*/  @P0 FADD.FTZ R185, R244, -R185 ;  /* 0x800000b9f4b90221 */ /* 0x000fe20000010000 */
[----:B------:R-:W-:Y:S01]  /*5470*/  @P0 FFMA.FTZ R179, R172, UR32, R179 ;  /* 0x00000020acb30c23 */ /* 0x000fe200080100b3 */
[----:B------:R-:W-:Y:S01]  /*5480*/  @P0 FFMA.FTZ R172, R202, UR8, R182 ;  /* 0x00000008caac0c23 */ /* 0x000fe200080100b6 */
[----:B------:R-:W-:Y:S01]  /*5490*/  @P0 FFMA.FTZ R173, R174, UR32, R173 ;  /* 0x00000020aead0c23 */ /* 0x000fe200080100ad */
[----:B------:R-:W-:-:S02]  /*54a0*/  HADD2.F32 R174, -RZ, R21.H1_H1 ;  /* 0x30000015ffae7230 */ /* 0x000fc40000004100 */
[----:B------:R-:W-:Y:S01]  /*54b0*/  @P0 FADD.FTZ R175, R201, -R172 ;  /* 0x800000acc9af0221 */ /* 0x000fe20000010000 */
[----:B------:R-:W-:Y:S01]  /*54c0*/  @P0 FFMA.FTZ R176, R185, UR32, R176 ;  /* 0x00000020b9b00c23 */ /* 0x000fe200080100b0 */
[----:B------:R-:W-:Y:S02]  /*54d0*/  @P5 FFMA.FTZ R185, R3, UR8, R182 ;  /* 0x0000000803b95c23 */ /* 0x000fe400080100b6 */
[----:B------:R-:W-:Y:S01]  /*54e0*/  @P0 FFMA.FTZ R174, R175, UR32, R174 ;  /* 0x00000020afae0c23 */ /* 0x000fe200080100ae */
[----:B------:R-:W-:Y:S01]  /*54f0*/  @P0 FFMA.FTZ R175, R209, UR8, R182 ;  /* 0x00000008d1af0c23 */ /* 0x000fe200080100b6 */
[----:B------:R-:W-:-:S03]  /*5500*/  @P5 FADD.FTZ R185, R4, -R185 ;  /* 0x800000b904b95221 */ /* 0x000fc60000010000 */
[----:B------:R-:W-:-:S04]  /*5510*/  @P0 FADD.FTZ R175, R208, -R175 ;  /* 0x800000afd0af0221 */ /* 0x000fc80000010000 */
[----:B------:R-:W-:Y:S01]  /*5520*/  @P0 FFMA.FTZ R178, R175, UR32, R178 ;  /* 0x00000020afb20c23 */ /* 0x000fe200080100b2 */
[----:B------:R-:W-:-:S04]  /*5530*/  @P0 FFMA.FTZ R175, R232, UR8, R182 ;  /* 0x00000008e8af0c23 */ /* 0x000fc800080100b6 */
[----:B------:R-:W-:Y:S01]  /*5540*/  @P0 FADD.FTZ R172, R230, -R175 ;  /* 0x800000afe6ac0221 */ /* 0x000fe20000010000 */
[----:B------:R-:W-:-:S05]  /*5550*/  HADD2.F32 R175, -RZ, R22.H1_H1 ;  /* 0x30000016ffaf7230 */ /* 0x000fca0000004100 */
[----:B------:R-:W-:Y:S01]  /*5560*/  @P0 FFMA.FTZ R175, R172, UR32, R175 ;  /* 0x00000020acaf0c23 */ /* 0x000fe200080100af */
[----:B------:R-:W-:Y:S01]  /*5570*/  @P0 FADD.FTZ R172, R228, -R177 ;  /* 0x800000b1e4ac0221 */ /* 0x000fe20000010000 */
[----:B------:R-:W-:-:S05]  /*5580*/  HADD2.F32 R177, -RZ, R23.H0_H0 ;  /* 0x20000017ffb17230 */ /* 0x000fca0000004100 */
[----:B------:R-:W-:Y:S01]  /*5590*/  @P0 FFMA.FTZ R177, R172, UR32, R177 ;  /* 0x00000020acb10c23 */ /* 0x000fe200080100b1 */
[----:B------:R-:W-:-:S05]  /*55a0*/  HADD2.F32 R172, -RZ, R20.H0_H0 ;  /* 0x20000014ffac7230 */ /* 0x000fca0000004100 */
[----:B------:R-:W-:Y:S01]  /*55b0*/  @P5 FFMA.FTZ R172, R185, UR32, R172 ;  /* 0x00000020b9ac5c23 */ /* 0x000fe200080100ac */
[----:B------:R-:W-:Y:S06]  /*55c0*/  BRA.U !UP3, `(.L_x_2594) ;  /* 0x000000010b307547 */ /* 0x000fec000b800000 */
[----:B------:R-:W-:Y:S01]  /*55d0*/  LOP3.LUT P0, RZ, R192, 0xff, RZ, 0xc0, !PT ;  /* 0x000000ffc0ff7812 */ /* 0x000fe2000780c0ff */
[----:B------:R-:W-:Y:S01]  /*55e0*/  FMUL.FTZ R185, R172, UR23 ;  /* 0x00000017acb97c20 */ /* 0x000fe20008410000 */
[----:B------:R-:W-:-:S03]  /*55f0*/  MOV R186, RZ ;  /* 0x000000ff00ba7202 */ /* 0x000fc60000000f00 */
[----:B------:R-:W-:Y:S01]  /*5600*/  FMUL.FTZ R187, R185, UR22 ;  /* 0x00000016b9bb7c20 */ /* 0x000fe20008410000 */
[----:B------:R-:W-:-:S07]  /*5610*/  HFMA2 R185, -RZ, RZ, 0, 0 ;  /* 0x00000000ffb97431 */ /* 0x000fce00000001ff */
[----:B------:R-:W-:Y:S02]  /*5620*/  @P0 HADD2.F32 R190, -RZ, R144.H0_H0 ;  /* 0x20000090ffbe0230 */ /* 0x000fe40000004100 */
[----:B------:R-:W-:-:S03]  /*5630*/  @P0 HADD2.F32 R188, -RZ, R164.H0_H0 ;  /* 0x200000a4ffbc0230 */ /* 0x000fc60000004100 */
[-C--:B------:R-:W-:Y:S02]  /*5640*/  @P0 FMUL.FTZ R186, R190, R187.reuse ;  /* 0x000000bbbeba0220 */ /* 0x080fe40000410000 */
[----:B------:R-:W-:-:S03]  /*5650*/  @P0 FMUL.FTZ R185, R188, R187 ;  /* 0x000000bbbcb90220 */ /* 0x000fc60000410000 */
[----:B------:R-:W-:Y:S01]  /*5660*/  F2FP.F16.F32.PACK_AB R186, RZ, R186 ;  /* 0x000000baffba723e */ /* 0x000fe200000000ff */
[----:B------:R-:W-:-:S03]  /*5670*/  FADD.FTZ R52, R52, R185 ;  /* 0x000000b934347221 */ /* 0x000fc60000010000 */
[----:B------:R-:W-:-:S07]  /*5680*/  PRMT R168, R186, 0x7610, R168 ;  /* 0x00007610baa87816 */ /* 0x000fce00000000a8 */
.L_x_2594:
[----:B------:R-:W-:Y:S01]  /*5690*/  F2FP.F16.F32.PACK_AB R172, R179, R172 ;  /* 0x000000acb3ac723e */ /* 0x000fe200000000ff */
[----:B------:R-:W-:Y:S06]  /*56a0*/  BRA.U !UP3, `(.L_x_2595) ;  /* 0x000000010b307547 */ /* 0x000fec000b800000 */
[----:B------:R-:W-:Y:S01]  /*56b0*/  LOP3.LUT P0, RZ, R192, 0xff00, RZ, 0xc0, !PT ;  /* 0x0000ff00c0ff7812 */ /* 0x000fe2000780c0ff */
[----:B------:R-:W-:Y:S01]  /*56c0*/  FMUL.FTZ R179, R179, UR23 ;  /* 0x00000017b3b37c20 */ /* 0x000fe20008410000 */
[----:B------:R-:W-:-:S03]  /*56d0*/  HFMA2 R186, -RZ, RZ, 0, 0 ;  /* 0x00000000ffba7431 */ /* 0x000fc600000001ff */
[----:B------:R-:W-:Y:S01]  /*56e0*/  FMUL.FTZ R185, R179, UR22 ;  /* 0x00000016b3b97c20 */ /* 0x000fe20008410000 */
[----:B------:R-:W-:-:S07]  /*56f0*/  MOV R179, RZ ;  /* 0x000000ff00b37202 */ /* 0x000fce0000000f00 */
[----:B------:R-:W-:Y:S02]  /*5700*/  @P0 HADD2.F32 R190, -RZ, R144.H1_H1 ;  /* 0x30000090ffbe0230 */ /* 0x000fe40000004100 */
[----:B------:R-:W-:-:S03]  /*5710*/  @P0 HADD2.F32 R188, -RZ, R164.H1_H1 ;  /* 0x300000a4ffbc0230 */ /* 0x000fc60000004100 */
[-C--:B------:R-:W-:Y:S02]  /*5720*/  @P0 FMUL.FTZ R179, R190, R185.reuse ;  /* 0x000000b9beb30220 */ /* 0x080fe40000410000 */
[----:B------:R-:W-:-:S03]  /*5730*/  @P0 FMUL.FTZ R186, R188, R185 ;  /* 0x000000b9bcba0220 */ /* 0x000fc60000410000 */
[----:B------:R-:W-:Y:S01]  /*5740*/  F2FP.F16.F32.PACK_AB R179, RZ, R179 ;  /* 0x000000b3ffb3723e */ /* 0x000fe200000000ff */
[----:B------:R-:W-:-:S03]  /*5750*/  FADD.FTZ R53, R53, R186 ;  /* 0x000000ba35357221 */ /* 0x000fc60000010000 */
[----:B------:R-:W-:-:S07]  /*5760*/  PRMT R168, R168, 0x5410, R179 ;  /* 0x00005410a8a87816 */ /* 0x000fce00000000b3 */
.L_x_2595:
[----:B------:R-:W-:Y:S05]  /*5770*/  BRA.U !UP3, `(.L_x_2596) ;  /* 0x000000010b307547 */ /* 0x000fea000b800000 */
        /* <DEDUP_REMOVED lines=12> */
.L_x_2596:
[----:B------:R-:W-:Y:S01]  /*5840*/  F2FP.F16.F32.PACK_AB R173, R174, R173 ;  /* 0x000000adaead723e */ /* 0x000fe200000000ff */
[----:B------:R-:W-:Y:S06]  /*5850*/  BRA.U !UP3, `(.L_x_2597) ;  /* 0x000000010b307547 */ /* 0x000fec000b800000 */
[----:B------:R-:W-:Y:S01]  /*5860*/  LOP3.LUT P0, RZ, R192, 0xff000000, RZ, 0xc0, !PT ;  /* 0xff000000c0ff7812 */ /* 0x000fe2000780c0ff */
[----:B------:R-:W-:Y:S01]  /*5870*/  FMUL.FTZ R174, R174, UR23 ;  /* 0x00000017aeae7c20 */ /* 0x000fe20008410000 */
[----:B------:R-:W-:-:S03]  /*5880*/  MOV R179, RZ ;  /* 0x000000ff00b37202 */ /* 0x000fc60000000f00 */
[----:B------:R-:W-:Y:S01]  /*5890*/  FMUL.FTZ R185, R174, UR22 ;  /* 0x00000016aeb97c20 */ /* 0x000fe20008410000 */
[----:B------:R-:W-:-:S07]  /*58a0*/  HFMA2 R174, -RZ, RZ, 0, 0 ;  /* 0x00000000ffae7431 */ /* 0x000fce00000001ff */
[----:B------:R-:W-:Y:S02]  /*58b0*/  @P0 HADD2.F32 R188, -RZ, R145.H1_H1 ;  /* 0x30000091ffbc0230 */ /* 0x000fe40000004100 */
[----:B------:R-:W-:-:S03]  /*58c0*/  @P0 HADD2.F32 R186, -RZ, R165.H1_H1 ;  /* 0x300000a5ffba0230 */ /* 0x000fc60000004100 */
[-C--:B------:R-:W-:Y:S02]  /*58d0*/  @P0 FMUL.FTZ R179, R188, R185.reuse ;  /* 0x000000b9bcb30220 */ /* 0x080fe40000410000 */
[----:B------:R-:W-:-:S03]  /*58e0*/  @P0 FMUL.FTZ R174, R186, R185 ;  /* 0x000000b9baae0220 */ /* 0x000fc60000410000 */
[----:B------:R-:W-:Y:S01]  /*58f0*/  F2FP.F16.F32.PACK_AB R179, RZ, R179 ;  /* 0x000000b3ffb3723e */ /* 0x000fe200000000ff */
[----:B------:R-:W-:-:S03]  /*5900*/  FADD.FTZ R55, R55, R174 ;  /* 0x000000ae37377221 */ /* 0x000fc60000010000 */
[----:B------:R-:W-:-:S07]  /*5910*/  PRMT R169, R169, 0x5410, R179 ;  /* 0x00005410a9a97816 */ /* 0x000fce00000000b3 */
.L_x_2597:
[----:B------:R-:W-:Y:S05]  /*5920*/  BRA.U !UP3, `(.L_x_2598) ;  /* 0x000000010b307547 */ /* 0x000fea000b800000 */
[----:B------:R-:W-:Y:S01]  /*5930*/  LOP3.LUT P0, RZ, R193, 0xff, RZ, 0xc0, !PT ;  /* 0x000000ffc1ff7812 */ /* 0x000fe2000780c0ff */
[----:B------:R-:W-:Y:S01]  /*5940*/  FMUL.FTZ R174, R178, UR23 ;  /* 0x00000017b2ae7c20 */ /* 0x000fe20008410000 */
[----:B------:R-:W-:-:S03]  /*5950*/  HFMA2 R179, -RZ, RZ, 0, 0 ;  /* 0x00000000ffb37431 */ /* 0x000fc600000001ff */
[----:B------:R-:W-:Y:S01]  /*5960*/  FMUL.FTZ R185, R174, UR22 ;  /* 0x00000016aeb97c20 */ /* 0x000fe20008410000 */
[----:B------:R-:W-:-:S07]  /*5970*/  MOV R174, RZ ;  /* 0x000000ff00ae7202 */ /* 0x000fce0000000f00 */
[----:B------:R-:W-:Y:S02]  /*5980*/  @P0 HADD2.F32 R188, -RZ, R146.H0_H0 ;  /* 0x20000092ffbc0230 */ /* 0x000fe40000004100 */
[----:B------:R-:W-:-:S03]  /*5990*/  @P0 HADD2.F32 R186, -RZ, R166.H0_H0 ;  /* 0x200000a6ffba0230 */ /* 0x000fc60000004100 */
[-C--:B------:R-:W-:Y:S02]  /*59a0*/  @P0 FMUL.FTZ R174, R188, R185.reuse ;  /* 0x000000b9bcae0220 */ /* 0x080fe40000410000 */
[----:B------:R-:W-:-:S03]  /*59b0*/  @P0 FMUL.FTZ R179, R186, R185 ;  /* 0x000000b9bab30220 */ /* 0x000fc60000410000 */
[----:B------:R-:W-:Y:S01]  /*59c0*/  F2FP.F16.F32.PACK_AB R174, RZ, R174 ;  /* 0x000000aeffae723e */ /* 0x000fe200000000ff */
[----:B------:R-:W-:-:S03]  /*59d0*/  FADD.FTZ R48, R48, R179 ;  /* 0x000000b330307221 */ /* 0x000fc60000010000 */
[----:B------:R-:W-:-:S07]  /*59e0*/  PRMT R170, R174, 0x7610, R170 ;  /* 0x00007610aeaa7816 */ /* 0x000fce00000000aa */
.L_x_2598:
        /* <DEDUP_REMOVED lines=14> */
.L_x_2599:
        /* <DEDUP_REMOVED lines=13> */
.L_x_2600:
[----:B------:R-:W-:Y:S01]  /*5ba0*/  F2FP.F16.F32.PACK_AB R175, R176, R177 ;  /* 0x000000b1b0af723e */ /* 0x000fe200000000ff */
[----:B------:R-:W-:Y:S06]  /*5bb0*/  BRA.U !UP3, `(.L_x_2574) ;  /* 0x000000010b307547 */ /* 0x000fec000b800000 */
[----:B------:R-:W-:Y:S01]  /*5bc0*/  ISETP.GE.U32.AND P0, PT, R192, RZ, PT ;  /* 0x000000ffc000720c */ /* 0x000fe20003f06070 */
[----:B------:R-:W-:-:S03]  /*5bd0*/  FMUL.FTZ R176, R176, UR23 ;  /* 0x00000017b0b07c20 */ /* 0x000fc60008410000 */
[----:B------:R-:W-:Y:S01]  /*5be0*/  ISETP.GE.U32.AND.EX P0, PT, R193, 0x1000000, PT, P0 ;  /* 0x01000000c100780c */ /* 0x000fe20003f06100 */
[----:B------:R-:W-:Y:S01]  /*5bf0*/  FMUL.FTZ R178, R176, UR22 ;  /* 0x00000016b0b27c20 */ /* 0x000fe20008410000 */
[----:B------:R-:W-:-:S11]  /*5c00*/  CS2R R176, SRZ ;  /* 0x0000000000b07805 */ /* 0x000fd6000001ff00 */
[----:B------:R-:W-:Y:S02]  /*5c10*/  @P0 HADD2.F32 R185, -RZ, R147.H1_H1 ;  /* 0x30000093ffb90230 */ /* 0x000fe40000004100 */
[----:B------:R-:W-:-:S03]  /*5c20*/  @P0 HADD2.F32 R179, -RZ, R167.H1_H1 ;  /* 0x300000a7ffb30230 */ /* 0x000fc60000004100 */
[-C--:B------:R-:W-:Y:S02]  /*5c30*/  @P0 FMUL.FTZ R177, R185, R178.reuse ;  /* 0x000000b2b9b10220 */ /* 0x080fe40000410000 */
[----:B------:R-:W-:-:S03]  /*5c40*/  @P0 FMUL.FTZ R176, R179, R178 ;  /* 0x000000b2b3b00220 */ /* 0x000fc60000410000 */
[----:B------:R-:W-:Y:S01]  /*5c50*/  F2FP.F16.F32.PACK_AB R177, RZ, R177 ;  /* 0x000000b1ffb1723e */ /* 0x000fe200000000ff */
[----:B------:R-:W-:-:S03]  /*5c60*/  FADD.FTZ R51, R51, R176 ;  /* 0x000000b033337221 */ /* 0x000fc60000010000 */
[----:B------:R-:W-:-:S07]  /*5c70*/  PRMT R171, R171, 0x5410, R177 ;  /* 0x00005410abab7816 */ /* 0x000fce00000000b1 */
.L_x_2574:
[----:B------:R-:W-:Y:S01]  /*5c80*/  ISETP.NE.U32.AND P0, PT, R184, RZ, PT ;  /* 0x000000ffb800720c */ /* 0x000fe20003f05070 */
[----:B------:R-:W0:Y:S01]  /*5c90*/  @UP3 LDCU.64 UR6, c[0x0][0x468] ;  /* 0x00008d00ff0637ac */ /* 0x000e220008000a00 */
[----:B------:R-:W-:Y:S02]  /*5ca0*/  PLOP3.LUT P5, PT, PT, PT, UP3, 0x80, 0x8 ;  /* 0x000000000008781c */ /* 0x000fe40003faf038 */
[----:B------:R-:W-:-:S13]  /*5cb0*/  ISETP.NE.AND.EX P0, PT, R183, RZ, PT, P0 ;  /* 0x000000ffb700720c */ /* 0x000fda0003f05300 */
[----:B------:R-:W1:Y:S02]  /*5cc0*/  @P0 LDC.64 R176, c[0x0][0x478] ;  /* 0x00011e00ffb00b82 */ /* 0x000e640000000a00 */
[C---:B-1----:R-:W-:Y:S01]  /*5cd0*/  @P0 IMAD.WIDE.U32 R178, R181.reuse, 0x10, R176 ;  /* 0x00000010b5b20825 */ /* 0x042fe200078e00b0 */
[----:B------:R-:W-:Y:S02]  /*5ce0*/  MOV R177, 0x10 ;  /* 0x0000001000b17802 */ /* 0x000fe40000000f00 */
[----:B------:R-:W-:Y:S02]  /*5cf0*/  IADD3 R181, PT, PT, R181, 0x100, RZ ;  /* 0x00000100b5b57810 */ /* 0x000fe40007ffe0ff */
[----:B------:R1:W-:Y:S01]  /*5d00*/  @P0 STG.E.128 desc[UR20][R178.64], R172 ;  /* 0x000000acb2000986 */ /* 0x0003e2000c101d14 */
[----:B------:R-:W-:Y:S01]  /*5d10*/  PLOP3.LUT P0, PT, PT, PT, UP3, 0x80, 0x8 ;  /* 0x000000000008781c */ /* 0x000fe20003f0f038 */
[C---:B0-----:R-:W-:Y:S01]  /*5d20*/  @P5 IMAD.WIDE.U32 R176, R180.reuse, R177, UR6 ;  /* 0x00000006b4b05e25 */ /* 0x041fe2000f8e00b1 */
[----:B------:R-:W-:-:S11]  /*5d30*/  IADD3 R180, PT, PT, R180, 0x100, RZ ;  /* 0x00000100b4b47810 */ /* 0x000fd60007ffe0ff */
[----:B------:R1:W-:Y:S02]  /*5d40*/  @P0 STG.E.128 desc[UR20][R176.64], R168 ;  /* 0x000000a8b0000986 */ /* 0x0003e4000c101d14 */
.L_x_2535:
[----:B------:R-:W-:Y:S05]  /*5d50*/  BSYNC.RECONVERGENT B0 ;  /* 0x0000000000007941 */ /* 0x000fea0003800200 */
.L_x_2534:
[----:B------:R-:W-:Y:S04]  /*5d60*/  BSSY.RECONVERGENT B0, `(.L_x_2601) ;  /* 0x00002de000007945 */ /* 0x000fe80003800200 */
[----:B------:R-:W-:Y:S05]  /*5d70*/  @!P2 BRA `(.L_x_2602) ;  /* 0x0000002c0070a947 */ /* 0x000fea0003800000 */
[----:B------:R-:W-:-:S04]  /*5d80*/  UISETP.NE.U32.AND UP0, UPT, UR24, URZ, UPT ;  /* 0x000000ff1800728c */ /* 0x000fc8000bf05070 */
[----:B------:R-:W-:Y:S01]  /*5d90*/  UISETP.NE.AND.EX UP0, UPT, UR25, URZ, UPT, UP0 ;  /* 0x000000ff1900728c */ /* 0x000fe2000bf05300 */
[----:B------:R-:W-:Y:S10]  /*5da0*/  BRA.U !UP3, `(.L_x_2603) ;  /* 0x000000010b0c7547 */ /* 0x000ff4000b800000 */
[----:B-----5:R-:W0:Y:S02]  /*5db0*/  LDC.64 R164, c[0x0][0x390] ;  /* 0x0000e400ffa47b82 */ /* 0x020e240000000a00 */
[----:B0-----:R-:W-:-:S06]  /*5dc0*/  IMAD.WIDE.U32 R164, R180, 0x10, R164 ;  /* 0x00000010b4a47825 */ /* 0x001fcc00078e00a4 */
[----:B------:R-:W5:Y:S02]  /*5dd0*/  LDG.E.128 R164, desc[UR20][R164.64] ;  /* 0x00000014a4a47981 */ /* 0x000f64000c1e1d00 */
.L_x_2603:
[----:B------:R-:W-:Y:S05]  /*5de0*/  BRA.U !UP0, `(.L_x_2604) ;  /* 0x0000001108587547 */ /* 0x000fea000b800000 */
[----:B------:R-:W-:-:S04]  /*5df0*/  UISETP.NE.U32.AND UP0, UPT, UR26, URZ, UPT ;  /* 0x000000ff1a00728c */ /* 0x000fc8000bf05070 */
[----:B------:R-:W-:-:S06]  /*5e00*/  UISETP.NE.AND.EX UP0, UPT, UR27, URZ, UPT, UP0 ;  /* 0x000000ff1b00728c */ /* 0x000fcc000bf05300 */
[----:B------:R-:W-:-:S13]  /*5e10*/  PLOP3.LUT P5, PT, PT, PT, UP0, 0x80, 0x8 ;  /* 0x000000000008781c */ /* 0x000fda0003faf008 */
[----:B------:R-:W-:Y:S05]  /*5e20*/  @!P5 BRA `(.L_x_2605) ;  /* 0x00000008003cd947 */ /* 0x000fea0003800000 */
[----:B------:R-:W-:Y:S01]  /*5e30*/  ISETP.LT.AND P0, PT, RZ, UR33, PT ;  /* 0x00000021ff007c0c */ /* 0x000fe2000bf01270 */
[----:B-1---5:R-:W-:Y:S02]  /*5e40*/  HADD2.F32 R179, -RZ, R152.H1_H1 ;  /* 0x30000098ffb37230 */ /* 0x022fe40000004100 */
[----:B------:R-:W-:Y:S02]  /*5e50*/  HADD2.F32 R173, -RZ, R153.H0_H0 ;  /* 0x20000099ffad7230 */ /* 0x000fe40000004100 */
[----:B------:R-:W-:Y:S02]  /*5e60*/  HADD2.F32 R178, -RZ, R154.H0_H0 ;  /* 0x2000009affb27230 */ /* 0x000fe40000004100 */
[----:B------:R-:W-:-:S06]  /*5e70*/  HADD2.F32 R176, -RZ, R155.H1_H1 ;  /* 0x3000009bffb07230 */ /* 0x000fcc0000004100 */
[--C-:B------:R-:W-:Y:S01]  /*5e80*/  @P0 FFMA.FTZ R172, R10, UR8, R182.reuse ;  /* 0x000000080aac0c23 */ /* 0x100fe200080100b6 */
[--C-:B------:R-:W-:Y:S01]  /*5e90*/  @P0 FFMA.FTZ R175, R15, UR8, R182.reuse ;  /* 0x000000080faf0c23 */ /* 0x100fe200080100b6 */
[----:B------:R-:W-:Y:S02]  /*5ea0*/  @P0 FFMA.FTZ R177, R211, UR8, R182 ;  /* 0x00000008d3b10c23 */ /* 0x000fe400080100b6 */
[----:B------:R-:W-:Y:S01]  /*5eb0*/  @P0 FADD.FTZ R172, R9, -R172 ;  /* 0x800000ac09ac0221 */ /* 0x000fe20000010000 */
[----:B------:R-:W-:Y:S01]  /*5ec0*/  @P0 FADD.FTZ R174, R16, -R175 ;  /* 0x800000af10ae0221 */ /* 0x000fe20000010000 */
[----:B------:R-:W-:Y:S02]  /*5ed0*/  @P0 FADD.FTZ R177, R210, -R177 ;  /* 0x800000b1d2b10221 */ /* 0x000fe40000010000 */
[----:B------:R-:W-:Y:S01]  /*5ee0*/  @P0 FFMA.FTZ R179, R172, UR32, R179 ;  /* 0x00000020acb30c23 */ /* 0x000fe200080100b3 */
[----:B------:R-:W-:Y:S01]  /*5ef0*/  @P0 FFMA.FTZ R172, R204, UR8, R182 ;  /* 0x00000008ccac0c23 */ /* 0x000fe200080100b6 */
[----:B------:R-:W-:Y:S01]  /*5f00*/  @P0 FFMA.FTZ R173, R174, UR32, R173 ;  /* 0x00000020aead0c23 */ /* 0x000fe200080100ad */
[----:B------:R-:W-:-:S02]  /*5f10*/  HADD2.F32 R174, -RZ, R153.H1_H1 ;  /* 0x30000099ffae7230 */ /* 0x000fc40000004100 */
[----:B------:R-:W-:Y:S01]  /*5f20*/  @P0 FFMA.FTZ R178, R177, UR32, R178 ;  /* 0x00000020b1b20c23 */ /* 0x000fe200080100b2 */
[----:B------:R-:W-:Y:S01]  /*5f30*/  @P0 FADD.FTZ R175, R203, -R172 ;  /* 0x800000accbaf0221 */ /* 0x000fe20000010000 */
[--C-:B------:R-:W-:Y:S01]  /*5f40*/  @P0 FFMA.FTZ R172, R218, UR8, R182.reuse ;  /* 0x00000008daac0c23 */ /* 0x100fe200080100b6 */
[----:B------:R-:W-:Y:S02]  /*5f50*/  @P0 FFMA.FTZ R177, R217, UR8, R182 ;  /* 0x00000008d9b10c23 */ /* 0x000fe400080100b6 */
[----:B------:R-:W-:Y:S01]  /*5f60*/  @P0 FFMA.FTZ R174, R175, UR32, R174 ;  /* 0x00000020afae0c23 */ /* 0x000fe200080100ae */
[----:B------:R-:W-:Y:S02]  /*5f70*/  HADD2.F32 R175, -RZ, R154.H1_H1 ;  /* 0x3000009affaf7230 */ /* 0x000fe40000004100 */
[----:B------:R-:W-:-:S04]  /*5f80*/  @P0 FADD.FTZ R172, R229, -R172 ;  /* 0x800000ace5ac0221 */ /* 0x000fc80000010000 */
[----:B------:R-:W-:Y:S01]  /*5f90*/  @P0 FFMA.FTZ R175, R172, UR32, R175 ;  /* 0x00000020acaf0c23 */ /* 0x000fe200080100af */
[----:B------:R-:W-:Y:S01]  /*5fa0*/  @P0 FADD.FTZ R172, R226, -R177 ;  /* 0x800000b1e2ac0221 */ /* 0x000fe20000010000 */
[----:B------:R-:W-:-:S05]  /*5fb0*/  HADD2.F32 R177, -RZ, R155.H0_H0 ;  /* 0x2000009bffb17230 */ /* 0x000fca0000004100 */
[----:B------:R-:W-:Y:S01]  /*5fc0*/  @P0 FFMA.FTZ R177, R172, UR32, R177 ;  /* 0x00000020acb10c23 */ /* 0x000fe200080100b1 */
[----:B------:R-:W-:-:S04]  /*5fd0*/  @P0 FFMA.FTZ R172, R240, UR8, R182 ;  /* 0x00000008f0ac0c23 */ /* 0x000fc800080100b6 */
[----:B------:R-:W-:Y:S01]  /*5fe0*/  @P0 FADD.FTZ R183, R245, -R172 ;  /* 0x800000acf5b70221 */ /* 0x000fe20000010000 */
[----:B------:R-:W-:-:S03]  /*5ff0*/  HADD2.F32 R172, -RZ, R152.H0_H0 ;  /* 0x20000098ffac7230 */ /* 0x000fc60000004100 */
[----:B------:R-:W-:Y:S01]  /*6000*/  @P0 FFMA.FTZ R176, R183, UR32, R176 ;  /* 0x00000020b7b00c23 */ /* 0x000fe200080100b0 */
[----:B------:R-:W-:-:S04]  /*6010*/  @P0 FFMA.FTZ R183, R7, UR8, R182 ;  /* 0x0000000807b70c23 */ /* 0x000fc800080100b6 */
[----:B------:R-:W-:-:S04]  /*6020*/  @P0 FADD.FTZ R183, R8, -R183 ;  /* 0x800000b708b70221 */ /* 0x000fc80000010000 */
        /* <DEDUP_REMOVED lines=9> */
[----:B------:R-:W-:Y:S02]  /*60c0*/  @P0 FMUL.FTZ R184, R186, R185 ;  /* 0x000000b9bab80220 */ /* 0x000fe40000410000 */
[----:B------:R-:W-:-:S03]  /*60d0*/  @P0 FMUL.FTZ R183, R187, R186 ;  /* 0x000000babbb70220 */ /* 0x000fc60000410000 */
[----:B------:R-:W-:Y:S01]  /*60e0*/  F2FP.F16.F32.PACK_AB R184, RZ, R184 ;  /* 0x000000b8ffb8723e */ /* 0x000fe200000000ff */
[----:B------:R-:W-:-:S03]  /*60f0*/  FADD.FTZ R44, R44, R183 ;  /* 0x000000b72c2c7221 */ /* 0x000fc60000010000 */
[----:B------:R-:W-:-:S07]  /*6100*/  PRMT R168, R184, 0x7610, R168 ;  /* 0x00007610b8a87816 */ /* 0x000fce00000000a8 */
.L_x_2606:
        /* <DEDUP_REMOVED lines=9> */
[----:B------:R-:W-:Y:S02]  /*61a0*/  @P0 FMUL.FTZ R179, R186, R183 ;  /* 0x000000b7bab30220 */ /* 0x000fe40000410000 */
[----:B------:R-:W-:-:S03]  /*61b0*/  @P0 FMUL.FTZ R184, R185, R186 ;  /* 0x000000bab9b80220 */ /* 0x000fc60000410000 */
[----:B------:R-:W-:Y:S01]  /*61c0*/  F2FP.F16.F32.PACK_AB R179, RZ, R179 ;  /* 0x000000b3ffb3723e */ /* 0x000fe200000000ff */
[----:B------:R-:W-:-:S03]  /*61d0*/  FADD.FTZ R45, R45, R184 ;  /* 0x000000b82d2d7221 */ /* 0x000fc60000010000 */
[----:B------:R-:W-:-:S07]  /*61e0*/  PRMT R168, R168, 0x5410, R179 ;  /* 0x00005410a8a87816 */ /* 0x000fce00000000b3 */
.L_x_2607:
        /* <DEDUP_REMOVED lines=13> */
.L_x_2608:
        /* <DEDUP_REMOVED lines=9> */
[----:B------:R-:W-:Y:S02]  /*6350*/  @P0 FMUL.FTZ R179, R184, R183 ;  /* 0x000000b7b8b30220 */ /* 0x000fe40000410000 */
[----:B------:R-:W-:-:S03]  /*6360*/  @P0 FMUL.FTZ R174, R185, R184 ;  /* 0x000000b8b9ae0220 */ /* 0x000fc60000410000 */
[----:B------:R-:W-:Y:S01]  /*6370*/  F2FP.F16.F32.PACK_AB R179, RZ, R179 ;  /* 0x000000b3ffb3723e */ /* 0x000fe200000000ff */
[----:B------:R-:W-:-:S03]  /*6380*/  FADD.FTZ R47, R47, R174 ;  /* 0x000000ae2f2f7221 */ /* 0x000fc60000010000 */
[----:B------:R-:W-:-:S07]  /*6390*/  PRMT R169, R169, 0x5410, R179 ;  /* 0x00005410a9a97816 */ /* 0x000fce00000000b3 */
.L_x_2609:
        /* <DEDUP_REMOVED lines=8> */
[----:B------:R-:W-:Y:S02]  /*6420*/  @P0 FMUL.FTZ R174, R184, R183 ;  /* 0x000000b7b8ae0220 */ /* 0x000fe40000410000 */
[----:B------:R-:W-:-:S03]  /*6430*/  @P0 FMUL.FTZ R179, R185, R184 ;  /* 0x000000b8b9b30220 */ /* 0x000fc60000410000 */
[----:B------:R-:W-:Y:S01]  /*6440*/  F2FP.F16.F32.PACK_AB R174, RZ, R174 ;  /* 0x000000aeffae723e */ /* 0x000fe200000000ff */
[----:B------:R-:W-:-:S03]  /*6450*/  FADD.FTZ R40, R40, R179 ;  /* 0x000000b328287221 */ /* 0x000fc60000010000 */
[----:B------:R-:W-:-:S07]  /*6460*/  PRMT R170, R174, 0x7610, R170 ;  /* 0x00007610aeaa7816 */ /* 0x000fce00000000aa */
.L_x_2610:
        /* <DEDUP_REMOVED lines=14> */
.L_x_2611:
        /* <DEDUP_REMOVED lines=13> */
.L_x_2612:
[----:B------:R-:W-:Y:S01]  /*6620*/  F2FP.F16.F32.PACK_AB R175, R176, R177 ;  /* 0x000000b1b0af723e */ /* 0x000fe200000000ff */
[----:B------:R-:W-:Y:S06]  /*6630*/  BRA.U !UP3, `(.L_x_2613) ;  /* 0x000000250b147547 */ /* 0x000fec000b800000 */
[----:B------:R-:W-:Y:S01]  /*6640*/  ISETP.GE.U32.AND P0, PT, R194, RZ, PT ;  /* 0x000000ffc200720c */ /* 0x000fe20003f06070 */
[----:B------:R-:W-:Y:S01]  /*6650*/  FMUL.FTZ R176, R176, UR23 ;  /* 0x00000017b0b07c20 */ /* 0x000fe20008410000 */
[----:B------:R-:W-:Y:S02]  /*6660*/  HFMA2 R177, -RZ, RZ, 0, 0 ;  /* 0x00000000ffb17431 */ /* 0x000fe400000001ff */
[----:B------:R-:W-:Y:S01]  /*6670*/  ISETP.GE.U32.AND.EX P0, PT, R195, 0x1000000, PT, P0 ;  /* 0x01000000c300780c */ /* 0x000fe20003f06100 */
[----:B------:R-:W-:-:S12]  /*6680*/  FMUL.FTZ R179, R176, UR22 ;  /* 0x00000016b0b37c20 */ /* 0x000fd80008410000 */
[----:B------:R-:W-:Y:S02]  /*6690*/  @P0 HADD2.F32 R176, -RZ, R139.H1_H1 ;  /* 0x3000008bffb00230 */ /* 0x000fe40000004100 */
[----:B------:R-:W-:-:S03]  /*66a0*/  @P0 HADD2.F32 R178, -RZ, R167.H1_H1 ;  /* 0x300000a7ffb20230 */ /* 0x000fc60000004100 */
[----:B------:R-:W-:Y:S01]  /*66b0*/  @P0 FMUL.FTZ R177, R179, R176 ;  /* 0x000000b0b3b10220 */ /* 0x000fe20000410000 */
[----:B------:R-:W-:Y:S01]  /*66c0*/  MOV R176, RZ ;  /* 0x000000ff00b07202 */ /* 0x000fe20000000f00 */
[----:B------:R-:W-:-:S03]  /*66d0*/  @P0 FMUL.FTZ R176, R178, R179 ;  /* 0x000000b3b2b00220 */ /* 0x000fc60000410000 */
[----:B------:R-:W-:Y:S01]  /*66e0*/  F2FP.F16.F32.PACK_AB R177, RZ, R177 ;  /* 0x000000b1ffb1723e */ /* 0x000fe200000000ff */
[----:B------:R-:W-:-:S03]  /*66f0*/  FADD.FTZ R43, R43, R176 ;  /* 0x000000b02b2b7221 */ /* 0x000fc60000010000 */
[----:B------:R-:W-:Y:S01]  /*6700*/  PRMT R171, R171, 0x5410, R177 ;  /* 0x00005410abab7816 */ /* 0x000fe200000000b1 */
[----:B------:R-:W-:Y:S06]  /*6710*/  BRA `(.L_x_2613) ;  /* 0x0000002000dc7947 */ /* 0x000fec0003800000 */
.L_x_2605:
[----:B------:R-:W-:Y:S01]  /*6720*/  ISETP.LT.AND P6, PT, RZ, UR33, PT ;  /* 0x00000021ff007c0c */ /* 0x000fe2000bfc1270 */
[----:B------:R-:W-:-:S12]  /*6730*/  BRA.U !UP3, `(.L_x_2614) ;  /* 0x000000010b3c7547 */ /* 0x000fd8000b800000 */
[----:B-1----:R-:W-:Y:S01]  /*6740*/  @P6 FFMA.FTZ R177, R7, UR8, R182 ;  /* 0x0000000807b16c23 */ /* 0x002fe200080100b6 */
        /* <DEDUP_REMOVED lines=14> */
.L_x_2614:
[----:B------:R-:W-:Y:S05]  /*6830*/  BRA.U !UP3, `(.L_x_2615) ;  /* 0x000000010b3c7547 */ /* 0x000fea000b800000 */
[----:B-1----:R-:W-:Y:S01]  /*6840*/  @P6 FFMA.FTZ R176, R10, UR8, R182 ;  /* 0x000000080ab06c23 */ /* 0x002fe200080100b6 */
        /* <DEDUP_REMOVED lines=14> */
.L_x_2615:
[----:B------:R-:W-:Y:S05]  /*6930*/  BRA.U !UP3, `(.L_x_2616) ;  /* 0x000000010b3c7547 */ /* 0x000fea000b800000 */
        /* <DEDUP_REMOVED lines=15> */
.L_x_2616:
        /* <DEDUP_REMOVED lines=16> */
.L_x_2617:
        /* <DEDUP_REMOVED lines=16> */
.L_x_2618:
        /* <DEDUP_REMOVED lines=16> */
.L_x_2619:
        /* <DEDUP_REMOVED lines=16> */
.L_x_2620:
[----:B------:R-:W-:Y:S05]  /*6e30*/  BRA.U !UP3, `(.L_x_2613) ;  /* 0x0000001d0b147547 */ /* 0x000fea000b800000 */
[----:B-1----:R-:W-:Y:S01]  /*6e40*/  @P6 FFMA.FTZ R176, R240, UR8, R182 ;  /* 0x00000008f0b06c23 */ /* 0x002fe200080100b6 */
[----:B-----5:R-:W-:-:S03]  /*6e50*/  ISETP.GE.U32.AND P0, PT, R194, RZ, PT ;  /* 0x000000ffc200720c */ /* 0x020fc60003f06070 */
[----:B------:R-:W-:Y:S01]  /*6e60*/  @P6 FADD.FTZ R177, R245, -R176 ;  /* 0x800000b0f5b16221 */ /* 0x000fe20000010000 */
[----:B------:R-:W-:Y:S01]  /*6e70*/  ISETP.GE.U32.AND.EX P0, PT, R195, 0x1000000, PT, P0 ;  /* 0x01000000c300780c */ /* 0x000fe20003f06100 */
[----:B------:R-:W-:-:S05]  /*6e80*/  HADD2.F32 R176, -RZ, R155.H1_H1 ;  /* 0x3000009bffb07230 */ /* 0x000fca0000004100 */
[----:B------:R-:W-:-:S04]  /*6e90*/  @P6 FFMA.FTZ R176, R177, UR32, R176 ;  /* 0x00000020b1b06c23 */ /* 0x000fc800080100b0 */
[----:B------:R-:W-:-:S03]  /*6ea0*/  FMUL.FTZ R176, R176, UR23 ;  /* 0x00000017b0b07c20 */ /* 0x000fc60008410000 */
        /* <DEDUP_REMOVED lines=10> */
.L_x_2604:
[----:B------:R-:W-:-:S04]  /*6f50*/  UISETP.NE.U32.AND UP0, UPT, UR26, URZ, UPT ;  /* 0x000000ff1a00728c */ /* 0x000fc8000bf05070 */
[----:B------:R-:W-:-:S06]  /*6f60*/  UISETP.NE.AND.EX UP0, UPT, UR27, URZ, UPT, UP0 ;  /* 0x000000ff1b00728c */ /* 0x000fcc000bf05300 */
[----:B------:R-:W-:-:S13]  /*6f70*/  PLOP3.LUT P5, PT, PT, PT, UP0, 0x80, 0x8 ;  /* 0x000000000008781c */ /* 0x000fda0003faf008 */
[----:B------:R-:W-:Y:S05]  /*6f80*/  @!P5 BRA `(.L_x_2621) ;  /* 0x0000000800bcd947 */ /* 0x000fea0003800000 */
[--C-:B-1----:R-:W-:Y:S01]  /*6f90*/  FFMA.FTZ R173, R7, UR8, R182.reuse ;  /* 0x0000000807ad7c23 */ /* 0x102fe200080100b6 */
[--C-:B------:R-:W-:Y:S01]  /*6fa0*/  FFMA.FTZ R172, R10, UR8, R182.reuse ;  /* 0x000000080aac7c23 */ /* 0x100fe200080100b6 */
        /* <DEDUP_REMOVED lines=38> */
.L_x_2622:
        /* <DEDUP_REMOVED lines=17> */
.L_x_2623:
        /* <DEDUP_REMOVED lines=17> */
.L_x_2624:
        /* <DEDUP_REMOVED lines=17> */
.L_x_2625:
        /* <DEDUP_REMOVED lines=20> */
.L_x_2626:
        /* <DEDUP_REMOVED lines=18> */
.L_x_2627:
[--C-:B------:R-:W-:Y:S01]  /*77a0*/  FFMA.FTZ R172, R240, UR8, R182.reuse ;  /* 0x00000008f0ac7c23 */ /* 0x100fe200080100b6 */
[----:B------:R-:W-:-:S03]  /*77b0*/  FFMA.FTZ R175, R217, UR8, R182 ;  /* 0x00000008d9af7c23 */ /* 0x000fc600080100b6 */
[----:B------:R-:W-:Y:S01]  /*77c0*/  FADD.FTZ R172, R245, -R172 ;  /* 0x800000acf5ac7221 */ /* 0x000fe20000010000 */
[----:B------:R-:W-:-:S03]  /*77d0*/  FADD.FTZ R175, R226, -R175 ;  /* 0x800000afe2af7221 */ /* 0x000fc60000010000 */
[----:B------:R-:W-:Y:S01]  /*77e0*/  FMUL.FTZ R176, R172, UR32 ;  /* 0x00000020acb07c20 */ /* 0x000fe20008410000 */
[----:B------:R-:W-:Y:S01]  /*77f0*/  FMUL.FTZ R175, R175, UR32 ;  /* 0x00000020afaf7c20 */ /* 0x000fe20008410000 */
[----:B------:R-:W-:-:S03]  /*7800*/  F2FP.F16.F32.PACK_AB R172, R184, R186 ;  /* 0x000000bab8ac723e */ /* 0x000fc600000000ff */
        /* <DEDUP_REMOVED lines=19> */
.L_x_2628:
        /* <DEDUP_REMOVED lines=20> */
.L_x_2621:
[----:B------:R-:W-:Y:S05]  /*7a80*/  BRA.U !UP3, `(.L_x_2629) ;  /* 0x000000010b7c7547 */ /* 0x000fea000b800000 */
[----:B-----5:R-:W-:Y:S01]  /*7a90*/  LOP3.LUT P0, RZ, R194, 0xff, RZ, 0xc0, !PT ;  /* 0x000000ffc2ff7812 */ /* 0x020fe2000780c0ff */
[----:B------:R-:W-:Y:S01]  /*7aa0*/  BSSY.RECONVERGENT B1, `(.L_x_2630) ;  /* 0x000000c000017945 */ /* 0x000fe20003800200 */
[----:B-1----:R-:W-:-:S11]  /*7ab0*/  HFMA2 R177, -RZ, RZ, 0, 0 ;  /* 0x00000000ffb17431 */ /* 0x002fd600000001ff */
[----:B------:R-:W-:Y:S05]  /*7ac0*/  @!P0 BRA `(.L_x_2631) ;  /* 0x0000000000248947 */ /* 0x000fea0003800000 */
[----:B------:R-:W-:Y:S01]  /*7ad0*/  FFMA.FTZ R177, R7, UR8, R182 ;  /* 0x0000000807b17c23 */ /* 0x000fe200080100b6 */
[----:B------:R-:W-:-:S03]  /*7ae0*/  ISETP.LT.AND P6, PT, RZ, UR33, PT ;  /* 0x00000021ff007c0c */ /* 0x000fc6000bfc1270 */
[----:B------:R-:W-:-:S04]  /*7af0*/  FADD.FTZ R177, R8, -R177 ;  /* 0x800000b108b17221 */ /* 0x000fc80000010000 */
[----:B------:R-:W-:Y:S01]  /*7b00*/  FMUL.FTZ R176, R177, UR32 ;  /* 0x00000020b1b07c20 */ /* 0x000fe20008410000 */
[----:B------:R-:W-:-:S04]  /*7b10*/  HADD2.F32 R177, -RZ, R164.H0_H0 ;  /* 0x200000a4ffb17230 */ /* 0x000fc80000004100 */
[----:B------:R-:W-:-:S05]  /*7b20*/  FSEL R176, R176, RZ, P6 ;  /* 0x000000ffb0b07208 */ /* 0x000fca0003000000 */
[----:B------:R-:W-:-:S04]  /*7b30*/  FMUL.FTZ R176, R176, UR23 ;  /* 0x00000017b0b07c20 */ /* 0x000fc80008410000 */
[----:B------:R-:W-:-:S04]  /*7b40*/  FMUL.FTZ R176, R176, UR22 ;  /* 0x00000016b0b07c20 */ /* 0x000fc80008410000 */
[----:B------:R-:W-:-:S07]  /*7b50*/  FMUL.FTZ R177, R177, R176 ;  /* 0x000000b0b1b17220 */ /* 0x000fce0000410000 */
.L_x_2631:
[----:B------:R-:W-:Y:S05]  /*7b60*/  BSYNC.RECONVERGENT B1 ;  /* 0x0000000000017941 */ /* 0x000fea0003800200 */
.L_x_2630:
        /* <DEDUP_REMOVED lines=13> */
.L_x_2633:
[----:B------:R-:W-:Y:S05]  /*7c40*/  BSYNC.RECONVERGENT B1 ;  /* 0x0000000000017941 */ /* 0x000fea0003800200 */
.L_x_2632:
[----:B------:R-:W-:Y:S02]  /*7c50*/  F2FP.F16.F32.PACK_AB R176, RZ, R44 ;  /* 0x0000002cffb0723e */ /* 0x000fe400000000ff */
[----:B------:R-:W-:Y:S02]  /*7c60*/  MOV R44, R177 ;  /* 0x000000b1002c7202 */ /* 0x000fe40000000f00 */
[----:B------:R-:W-:-:S07]  /*7c70*/  PRMT R168, R176, 0x7610, R168 ;  /* 0x00007610b0a87816 */ /* 0x000fce00000000a8 */
.L_x_2629:
[----:B------:R-:W-:Y:S05]  /*7c80*/  BRA.U !UP3, `(.L_x_2634) ;  /* 0x000000010b7c7547 */ /* 0x000fea000b800000 */
[----:B-----5:R-:W-:Y:S01]  /*7c90*/  LOP3.LUT P0, RZ, R194, 0xff00, RZ, 0xc0, !PT ;  /* 0x0000ff00c2ff7812 */ /* 0x020fe2000780c0ff */
[----:B------:R-:W-:Y:S01]  /*7ca0*/  BSSY.RECONVERGENT B1, `(.L_x_2635) ;  /* 0x000000c000017945 */ /* 0x000fe20003800200 */
[----:B-1----:R-:W-:-:S11]  /*7cb0*/  HFMA2 R176, -RZ, RZ, 0, 0 ;  /* 0x00000000ffb07431 */ /* 0x002fd600000001ff */
        /* <DEDUP_REMOVED lines=10> */
.L_x_2636:
[----:B------:R-:W-:Y:S05]  /*7d60*/  BSYNC.RECONVERGENT B1 ;  /* 0x0000000000017941 */ /* 0x000fea0003800200 */
.L_x_2635:
        /* <DEDUP_REMOVED lines=13> */
.L_x_2638:
[----:B------:R-:W-:Y:S05]  /*7e40*/  BSYNC.RECONVERGENT B1 ;  /* 0x0000000000017941 */ /* 0x000fea0003800200 */
.L_x_2637:
[----:B------:R-:W-:Y:S02]  /*7e50*/  F2FP.F16.F32.PACK_AB R176, RZ, R45 ;  /* 0x0000002dffb0723e */ /* 0x000fe400000000ff */
[----:B------:R-:W-:Y:S02]  /*7e60*/  MOV R45, R177 ;  /* 0x000000b1002d7202 */ /* 0x000fe40000000f00 */
[----:B------:R-:W-:-:S07]  /*7e70*/  PRMT R168, R168, 0x5410, R176 ;  /* 0x00005410a8a87816 */ /* 0x000fce00000000b0 */
.L_x_2634:
        /* <DEDUP_REMOVED lines=14> */
.L_x_2641:
[----:B------:R-:W-:Y:S05]  /*7f60*/  BSYNC.RECONVERGENT B1 ;  /* 0x0000000000017941 */ /* 0x000fea0003800200 */
.L_x_2640:
        /* <DEDUP_REMOVED lines=13> */
.L_x_2643:
[----:B------:R-:W-:Y:S05]  /*8040*/  BSYNC.RECONVERGENT B1 ;  /* 0x0000000000017941 */ /* 0x000fea0003800200 */
.L_x_2642:
[----:B------:R-:W-:Y:S02]  /*8050*/  F2FP.F16.F32.PACK_AB R176, RZ, R46 ;  /* 0x0000002effb0723e */ /* 0x000fe400000000ff */
[----:B------:R-:W-:Y:S02]  /*8060*/  MOV R46, R177 ;  /* 0x000000b1002e7202 */ /* 0x000fe40000000f00 */
[----:B------:R-:W-:-:S07]  /*8070*/  PRMT R169, R176, 0x7610, R169 ;  /* 0x00007610b0a97816 */ /* 0x000fce00000000a9 */
.L_x_2639:
        /* <DEDUP_REMOVED lines=14> */
.L_x_2646:
[----:B------:R-:W-:Y:S05]  /*8160*/  BSYNC.RECONVERGENT B1 ;  /* 0x0000000000017941 */ /* 0x000fea0003800200 */
.L_x_2645:
        /* <DEDUP_REMOVED lines=13> */
.L_x_2648:
[----:B------:R-:W-:Y:S05]  /*8240*/  BSYNC.RECONVERGENT B1 ;  /* 0x0000000000017941 */ /* 0x000fea0003800200 */
.L_x_2647:
[----:B------:R-:W-:Y:S02]  /*8250*/  F2FP.F16.F32.PACK_AB R176, RZ, R47 ;  /* 0x0000002fffb0723e */ /* 0x000fe400000000ff */
[----:B------:R-:W-:Y:S02]  /*8260*/  MOV R47, R177 ;  /* 0x000000b1002f7202 */ /* 0x000fe40000000f00 */
[----:B------:R-:W-:-:S07]  /*8270*/  PRMT R169, R169, 0x5410, R176 ;  /* 0x00005410a9a97816 */ /* 0x000fce00000000b0 */
.L_x_2644:
        /* <DEDUP_REMOVED lines=14> */
.L_x_2651:
[----:B------:R-:W-:Y:S05]  /*8360*/  BSYNC.RECONVERGENT B1 ;  /* 0x0000000000017941 */ /* 0x000fea0003800200 */
.L_x_2650:
        /* <DEDUP_REMOVED lines=13> */
.L_x_2653:
[----:B------:R-:W-:Y:S05]  /*8440*/  BSYNC.RECONVERGENT B1 ;  /* 0x0000000000017941 */ /* 0x000fea0003800200 */
.L_x_2652:
[----:B------:R-:W-:Y:S02]  /*8450*/  F2FP.F16.F32.PACK_AB R176, RZ, R40 ;  /* 0x00000028ffb0723e */ /* 0x000fe400000000ff */
[----:B------:R-:W-:Y:S02]  /*8460*/  MOV R40, R177 ;  /* 0x000000b100287202 */ /* 0x000fe40000000f00 */
[----:B------:R-:W-:-:S07]  /*8470*/  PRMT R170, R176, 0x7610, R170 ;  /* 0x00007610b0aa7816 */ /* 0x000fce00000000aa */
.L_x_2649:
        /* <DEDUP_REMOVED lines=14> */
.L_x_2656:
[----:B------:R-:W-:Y:S05]  /*8560*/  BSYNC.RECONVERGENT B1 ;  /* 0x0000000000017941 */ /* 0x000fea0003800200 */
.L_x_2655:
        /* <DEDUP_REMOVED lines=13> */
.L_x_2658:
[----:B------:R-:W-:Y:S05]  /*8640*/  BSYNC.RECONVERGENT B1 ;  /* 0x0000000000017941 */ /* 0x000fea0003800200 */
.L_x_2657:
[----:B------:R-:W-:Y:S02]  /*8650*/  F2FP.F16.F32.PACK_AB R176, RZ, R41 ;  /* 0x00000029ffb0723e */ /* 0x000fe400000000ff */
[----:B------:R-:W-:Y:S02]  /*8660*/  MOV R41, R177 ;  /* 0x000000b100297202 */ /* 0x000fe40000000f00 */
[----:B------:R-:W-:-:S07]  /*8670*/  PRMT R170, R170, 0x5410, R176 ;  /* 0x00005410aaaa7816 */ /* 0x000fce00000000b0 */
.L_x_2654:
        /* <DEDUP_REMOVED lines=14> */
.L_x_2661:
[----:B------:R-:W-:Y:S05]  /*8760*/  BSYNC.RECONVERGENT B1 ;  /* 0x0000000000017941 */ /* 0x000fea0003800200 */
.L_x_2660:
        /* <DEDUP_REMOVED lines=13> */
.L_x_2663:
[----:B------:R-:W-:Y:S05]  /*8840*/  BSYNC.RECONVERGENT B1 ;  /* 0x0000000000017941 */ /* 0x000fea0003800200 */
.L_x_2662:
[----:B------:R-:W-:Y:S02]  /*8850*/  F2FP.F16.F32.PACK_AB R176, RZ, R42 ;  /* 0x0000002affb0723e */ /* 0x000fe400000000ff */
[----:B------:R-:W-:Y:S02]  /*8860*/  MOV R42, R177 ;  /* 0x000000b1002a7202 */ /* 0x000fe40000000f00 */
[----:B------:R-:W-:-:S07]  /*8870*/  PRMT R171, R176, 0x7610, R171 ;  /* 0x00007610b0ab7816 */ /* 0x000fce00000000ab */
.L_x_2659:
[----:B------:R-:W-:Y:S05]  /*8880*/  BRA.U !UP3, `(.L_x_2613) ;  /* 0x000000010b807547 */ /* 0x000fea000b800000 */
[----:B-----5:R-:W-:Y:S01]  /*8890*/  ISETP.GE.U32.AND P0, PT, R194, RZ, PT ;  /* 0x000000ffc200720c */ /* 0x020fe20003f06070 */
[----:B------:R-:W-:Y:S01]  /*88a0*/  BSSY.RECONVERGENT B1, `(.L_x_2664) ;  /* 0x000000d000017945 */ /* 0x000fe20003800200 */
[----:B-1----:R-:W-:Y:S02]  /*88b0*/  HFMA2 R176, -RZ, RZ, 0, 0 ;  /* 0x00000000ffb07431 */ /* 0x002fe400000001ff */
        /* <DEDUP_REMOVED lines=11> */
.L_x_2665:
[----:B------:R-:W-:Y:S05]  /*8970*/  BSYNC.RECONVERGENT B1 ;  /* 0x0000000000017941 */ /* 0x000fea0003800200 */
.L_x_2664:
        /* <DEDUP_REMOVED lines=13> */
.L_x_2667:
[----:B------:R-:W-:Y:S05]  /*8a50*/  BSYNC.RECONVERGENT B1 ;  /* 0x0000000000017941 */ /* 0x000fea0003800200 */
.L_x_2666:
[----:B------:R-:W-:Y:S02]  /*8a60*/  F2FP.F16.F32.PACK_AB R176, RZ, R43 ;  /* 0x0000002bffb0723e */ /* 0x000fe400000000ff */
[----:B------:R-:W-:Y:S02]  /*8a70*/  MOV R43, R177 ;  /* 0x000000b1002b7202 */ /* 0x000fe40000000f00 */
[----:B------:R-:W-:-:S07]  /*8a80*/  PRMT R171, R171, 0x5410, R176 ;  /* 0x00005410abab7816 */ /* 0x000fce00000000b0 */
.L_x_2613:
[----:B-1----:R-:W0:Y:S01]  /*8a90*/  @P5 LDC.64 R178, c[0x0][0x478] ;  /* 0x00011e00ffb25b82 */ /* 0x002e220000000a00 */
[----:B------:R-:W1:Y:S01]  /*8aa0*/  @UP3 LDCU.64 UR6, c[0x0][0x468] ;  /* 0x00008d00ff0637ac */ /* 0x000e620008000a00 */
[----:B------:R-:W-:Y:S02]  /*8ab0*/  PLOP3.LUT P0, PT, PT, PT, UP3, 0x80, 0x8 ;  /* 0x000000000008781c */ /* 0x000fe40003f0f038 */
[----:B------:R-:W-:-:S11]  /*8ac0*/  MOV R177, 0x10 ;  /* 0x0000001000b17802 */ /* 0x000fd60000000f00 */
[C---:B-1----:R-:W-:Y:S01]  /*8ad0*/  @P0 IMAD.WIDE.U32 R176, R180.reuse, R177, UR6 ;  /* 0x00000006b4b00e25 */ /* 0x042fe2000f8e00b1 */
[----:B------:R-:W-:-:S03]  /*8ae0*/  IADD3 R180, PT, PT, R180, 0x100, RZ ;  /* 0x00000100b4b47810 */ /* 0x000fc60007ffe0ff */
[C---:B0-----:R-:W-:Y:S01]  /*8af0*/  @P5 IMAD.WIDE.U32 R178, R181.reuse, 0x10, R178 ;  /* 0x00000010b5b25825 */ /* 0x041fe200078e00b2 */
[----:B------:R-:W-:-:S04]  /*8b00*/  IADD3 R181, PT, PT, R181, 0x100, RZ ;  /* 0x00000100b5b57810 */ /* 0x000fc80007ffe0ff */
[----:B------:R0:W-:Y:S01]  /*8b10*/  @P5 STG.E.128 desc[UR20][R178.64], R172 ;  /* 0x000000acb2005986 */ /* 0x0001e2000c101d14 */
[----:B------:R-:W-:-:S13]  /*8b20*/  PLOP3.LUT P5, PT, PT, PT, UP3, 0x80, 0x8 ;  /* 0x000000000008781c */ /* 0x000fda0003faf038 */
[----:B------:R0:W-:Y:S02]  /*8b30*/  @P5 STG.E.128 desc[UR20][R176.64], R168 ;  /* 0x000000a8b0005986 */ /* 0x0001e4000c101d14 */
.L_x_2602:
[----:B------:R-:W-:Y:S05]  /*8b40*/  BSYNC.RECONVERGENT B0 ;  /* 0x0000000000007941 */ /* 0x000fea0003800200 */
.L_x_2601:
        /* <DEDUP_REMOVED lines=8> */
.L_x_2670:
[----:B------:R-:W-:Y:S05]  /*8bd0*/  BRA.U !UP0, `(.L_x_2671) ;  /* 0x0000001108587547 */ /* 0x000fea000b800000 */
[----:B------:R-:W-:-:S04]  /*8be0*/  UISETP.NE.U32.AND UP0, UPT, UR26, URZ, UPT ;  /* 0x000000ff1a00728c */ /* 0x000fc8000bf05070 */
[----:B------:R-:W-:-:S06]  /*8bf0*/  UISETP.NE.AND.EX UP0, UPT, UR27, URZ, UPT, UP0 ;  /* 0x000000ff1b00728c */ /* 0x000fcc000bf05300 */
[----:B------:R-:W-:-:S13]  /*8c00*/  PLOP3.LUT P5, PT, PT, PT, UP0, 0x80, 0x8 ;  /* 0x000000000008781c */ /* 0x000fda0003faf008 */
[----:B------:R-:W-:Y:S05]  /*8c10*/  @!P5 BRA `(.L_x_2672) ;  /* 0x00000008003cd947 */ /* 0x000fea0003800000 */
[----:B------:R-:W-:Y:S01]  /*8c20*/  ISETP.LT.AND P0, PT, RZ, UR33, PT ;  /* 0x00000021ff007c0c */ /* 0x000fe2000bf01270 */
[----:B01---5:R-:W-:Y:S02]  /*8c30*/  HADD2.F32 R179, -RZ, R156.H1_H1 ;  /* 0x3000009cffb37230 */ /* 0x023fe40000004100 */
        /* <DEDUP_REMOVED lines=44> */
.L_x_2673:
        /* <DEDUP_REMOVED lines=14> */
.L_x_2674:
        /* <DEDUP_REMOVED lines=13> */
.L_x_2675:
        /* <DEDUP_REMOVED lines=14> */
.L_x_2676:
        /* <DEDUP_REMOVED lines=13> */
.L_x_2677:
        /* <DEDUP_REMOVED lines=14> */
.L_x_2678:
        /* <DEDUP_REMOVED lines=13> */
.L_x_2679:
        /* <DEDUP_REMOVED lines=16> */
.L_x_2672:
[----:B------:R-:W-:Y:S01]  /*9510*/  ISETP.LT.AND P6, PT, RZ, UR33, PT ;  /* 0x00000021ff007c0c */ /* 0x000fe2000bfc1270 */
[----:B------:R-:W-:-:S12]  /*9520*/  BRA.U !UP3, `(.L_x_2681) ;  /* 0x000000010b3c7547 */ /* 0x000fd8000b800000 */
[----:B01----:R-:W-:Y:S01]  /*9530*/  @P6 FFMA.FTZ R177, R11, UR8, R182 ;  /* 0x000000080bb16c23 */ /* 0x003fe200080100b6 */
        /* <DEDUP_REMOVED lines=14> */
.L_x_2681:
[----:B------:R-:W-:Y:S05]  /*9620*/  BRA.U !UP3, `(.L_x_2682) ;  /* 0x000000010b3c7547 */ /* 0x000fea000b800000 */
[----:B01----:R-:W-:Y:S01]  /*9630*/  @P6 FFMA.FTZ R176, R14, UR8, R182 ;  /* 0x000000080eb06c23 */ /* 0x003fe200080100b6 */
        /* <DEDUP_REMOVED lines=14> */
.L_x_2682:
[----:B------:R-:W-:Y:S05]  /*9720*/  BRA.U !UP3, `(.L_x_2683) ;  /* 0x000000010b3c7547 */ /* 0x000fea000b800000 */
        /* <DEDUP_REMOVED lines=15> */
.L_x_2683:
        /* <DEDUP_REMOVED lines=16> */
.L_x_2684:
        /* <DEDUP_REMOVED lines=16> */
.L_x_2685:
        /* <DEDUP_REMOVED lines=16> */
.L_x_2686:
        /* <DEDUP_REMOVED lines=16> */
.L_x_2687:
[----:B------:R-:W-:Y:S05]  /*9c20*/  BRA.U !UP3, `(.L_x_2680) ;  /* 0x0000001d0b147547 */ /* 0x000fea000b800000 */
[----:B01----:R-:W-:Y:S01]  /*9c30*/  @P6 FFMA.FTZ R176, R238, UR8, R182 ;  /* 0x00000008eeb06c23 */ /* 0x003fe200080100b6 */
        /* <DEDUP_REMOVED lines=16> */
.L_x_2671:
[----:B------:R-:W-:-:S04]  /*9d40*/  UISETP.NE.U32.AND UP0, UPT, UR26, URZ, UPT ;  /* 0x000000ff1a00728c */ /* 0x000fc8000bf05070 */
[----:B------:R-:W-:-:S06]  /*9d50*/  UISETP.NE.AND.EX UP0, UPT, UR27, URZ, UPT, UP0 ;  /* 0x000000ff1b00728c */ /* 0x000fcc000bf05300 */
[----:B------:R-:W-:-:S13]  /*9d60*/  PLOP3.LUT P5, PT, PT, PT, UP0, 0x80, 0x8 ;  /* 0x000000000008781c */ /* 0x000fda0003faf008 */
[----:B------:R-:W-:Y:S05]  /*9d70*/  @!P5 BRA `(.L_x_2688) ;  /* 0x0000000800bcd947 */ /* 0x000fea0003800000 */
[--C-:B01----:R-:W-:Y:S01]  /*9d80*/  FFMA.FTZ R173, R11, UR8, R182.reuse ;  /* 0x000000080bad7c23 */ /* 0x103fe200080100b6 */
        /* <DEDUP_REMOVED lines=39> */
.L_x_2689:
        /* <DEDUP_REMOVED lines=17> */
.L_x_2690:
        /* <DEDUP_REMOVED lines=17> */
.L_x_2691:
        /* <DEDUP_REMOVED lines=17> */
.L_x_2692:
        /* <DEDUP_REMOVED lines=20> */
.L_x_2693:
        /* <DEDUP_REMOVED lines=18> */
.L_x_2694:
        /* <DEDUP_REMOVED lines=26> */
.L_x_2695:
        /* <DEDUP_REMOVED lines=20> */
.L_x_2688:
        /* <DEDUP_REMOVED lines=14> */
.L_x_2698:
[----:B------:R-:W-:Y:S05]  /*a950*/  BSYNC.RECONVERGENT B1 ;  /* 0x0000000000017941 */ /* 0x000fea0003800200 */
.L_x_2697:
        /* <DEDUP_REMOVED lines=13> */
.L_x_2700:
[----:B------:R-:W-:Y:S05]  /*aa30*/  BSYNC.RECONVERGENT B1 ;  /* 0x0000000000017941 */ /* 0x000fea0003800200 */
.L_x_2699:
[----:B------:R-:W-:Y:S02]  /*aa40*/  F2FP.F16.F32.PACK_AB R176, RZ, R36 ;  /* 0x00000024ffb0723e */ /* 0x000fe400000000ff */
[----:B------:R-:W-:Y:S02]  /*aa50*/  MOV R36, R177 ;  /* 0x000000b100247202 */ /* 0x000fe40000000f00 */
[----:B------:R-:W-:-:S07]  /*aa60*/  PRMT R168, R176, 0x7610, R168 ;  /* 0x00007610b0a87816 */ /* 0x000fce00000000a8 */
.L_x_2696:
[----:B------:R-:W-:Y:S05]  /*aa70*/  BRA.U !UP3, `(.L_x_2701) ;  /* 0x000000010b7c7547 */ /* 0x000fea000b800000 */
[----:B-----5:R-:W-:Y:S01]  /*aa80*/  LOP3.LUT P0, RZ, R196, 0xff00, RZ, 0xc0, !PT ;  /* 0x0000ff00c4ff7812 */ /* 0x020fe2000780c0ff */
[----:B------:R-:W-:Y:S01]  /*aa90*/  BSSY.RECONVERGENT B1, `(.L_x_2702) ;  /* 0x000000c000017945 */ /* 0x000fe20003800200 */
[----:B01----:R-:W-:-:S11]  /*aaa0*/  HFMA2 R176, -RZ, RZ, 0, 0 ;  /* 0x00000000ffb07431 */ /* 0x003fd600000001ff */
        /* <DEDUP_REMOVED lines=10> */
.L_x_2703:
[----:B------:R-:W-:Y:S05]  /*ab50*/  BSYNC.RECONVERGENT B1 ;  /* 0x0000000000017941 */ /* 0x000fea0003800200 */
.L_x_2702:
        /* <DEDUP_REMOVED lines=13> */
.L_x_2705:
[----:B------:R-:W-:Y:S05]  /*ac30*/  BSYNC.RECONVERGENT B1 ;  /* 0x0000000000017941 */ /* 0x000fea0003800200 */
.L_x_2704:
[----:B------:R-:W-:Y:S02]  /*ac40*/  F2FP.F16.F32.PACK_AB R176, RZ, R37 ;  /* 0x00000025ffb0723e */ /* 0x000fe400000000ff */
[----:B------:R-:W-:Y:S02]  /*ac50*/  MOV R37, R177 ;  /* 0x000000b100257202 */ /* 0x000fe40000000f00 */
[----:B------:R-:W-:-:S07]  /*ac60*/  PRMT R168, R168, 0x5410, R176 ;  /* 0x00005410a8a87816 */ /* 0x000fce00000000b0 */
.L_x_2701:
        /* <DEDUP_REMOVED lines=14> */
.L_x_2708:
[----:B------:R-:W-:Y:S05]  /*ad50*/  BSYNC.RECONVERGENT B1 ;  /* 0x0000000000017941 */ /* 0x000fea0003800200 */
.L_x_2707:
        /* <DEDUP_REMOVED lines=13> */
.L_x_2710:
[----:B------:R-:W-:Y:S05]  /*ae30*/  BSYNC.RECONVERGENT B1 ;  /* 0x0000000000017941 */ /* 0x000fea0003800200 */
.L_x_2709:
[----:B------:R-:W-:Y:S02]  /*ae40*/  F2FP.F16.F32.PACK_AB R176, RZ, R38 ;  /* 0x00000026ffb0723e */ /* 0x000fe400000000ff */
[----:B------:R-:W-:Y:S02]  /*ae50*/  MOV R38, R177 ;  /* 0x000000b100267202 */ /* 0x000fe40000000f00 */
[----:B------:R-:W-:-:S07]  /*ae60*/  PRMT R169, R176, 0x7610, R169 ;  /* 0x00007610b0a97816 */ /* 0x000fce00000000a9 */
.L_x_2706:
        /* <DEDUP_REMOVED lines=14> */
.L_x_2713:
[----:B------:R-:W-:Y:S05]  /*af50*/  BSYNC.RECONVERGENT B1 ;  /* 0x0000000000017941 */ /* 0x000fea0003800200 */
.L_x_2712:
        /* <DEDUP_REMOVED lines=13> */
.L_x_2715:
[----:B------:R-:W-:Y:S05]  /*b030*/  BSYNC.RECONVERGENT B1 ;  /* 0x0000000000017941 */ /* 0x000fea0003800200 */
.L_x_2714:
[----:B------:R-:W-:Y:S02]  /*b040*/  F2FP.F16.F32.PACK_AB R176, RZ, R39 ;  /* 0x00000027ffb0723e */ /* 0x000fe400000000ff */
[----:B------:R-:W-:Y:S02]  /*b050*/  MOV R39, R177 ;  /* 0x000000b100277202 */ /* 0x000fe40000000f00 */
[----:B------:R-:W-:-:S07]  /*b060*/  PRMT R169, R169, 0x5410, R176 ;  /* 0x00005410a9a97816 */ /* 0x000fce00000000b0 */
.L_x_2711:
        /* <DEDUP_REMOVED lines=14> */
.L_x_2718:
[----:B------:R-:W-:Y:S05]  /*b150*/  BSYNC.RECONVERGENT B1 ;  /* 0x0000000000017941 */ /* 0x000fea0003800200 */
.L_x_2717:
        /* <DEDUP_REMOVED lines=13> */
.L_x_2720:
[----:B------:R-:W-:Y:S05]  /*b230*/  BSYNC.RECONVERGENT B1 ;  /* 0x0000000000017941 */ /* 0x000fea0003800200 */
.L_x_2719:
[----:B------:R-:W-:Y:S02]  /*b240*/  F2FP.F16.F32.PACK_AB R176, RZ, R32 ;  /* 0x00000020ffb0723e */ /* 0x000fe400000000ff */
[----:B------:R-:W-:Y:S02]  /*b250*/  MOV R32, R177 ;  /* 0x000000b100207202 */ /* 0x000fe40000000f00 */
[----:B------:R-:W-:-:S07]  /*b260*/  PRMT R170, R176, 0x7610, R170 ;  /* 0x00007610b0aa7816 */ /* 0x000fce00000000aa */
.L_x_2716:
        /* <DEDUP_REMOVED lines=14> */
.L_x_2723:
[----:B------:R-:W-:Y:S05]  /*b350*/  BSYNC.RECONVERGENT B1 ;  /* 0x0000000000017941 */ /* 0x000fea0003800200 */
.L_x_2722:
        /* <DEDUP_REMOVED lines=13> */
.L_x_2725:
[----:B------:R-:W-:Y:S05]  /*b430*/  BSYNC.RECONVERGENT B1 ;  /* 0x0000000000017941 */ /* 0x000fea0003800200 */
.L_x_2724:
[----:B------:R-:W-:Y:S02]  /*b440*/  F2FP.F16.F32.PACK_AB R176, RZ, R33 ;  /* 0x00000021ffb0723e */ /* 0x000fe400000000ff */
[----:B------:R-:W-:Y:S02]  /*b450*/  MOV R33, R177 ;  /* 0x000000b100217202 */ /* 0x000fe40000000f00 */
[----:B------:R-:W-:-:S07]  /*b460*/  PRMT R170, R170, 0x5410, R176 ;  /* 0x00005410aaaa7816 */ /* 0x000fce00000000b0 */
.L_x_2721:
        /* <DEDUP_REMOVED lines=14> */
.L_x_2728:
[----:B------:R-:W-:Y:S05]  /*b550*/  BSYNC.RECONVERGENT B1 ;  /* 0x0000000000017941 */ /* 0x000fea0003800200 */
.L_x_2727:
        /* <DEDUP_REMOVED lines=13> */
.L_x_2730:
[----:B------:R-:W-:Y:S05]  /*b630*/  BSYNC.RECONVERGENT B1 ;  /* 0x0000000000017941 */ /* 0x000fea0003800200 */
.L_x_2729:
[----:B------:R-:W-:Y:S02]  /*b640*/  F2FP.F16.F32.PACK_AB R176, RZ, R34 ;  /* 0x00000022ffb0723e */ /* 0x000fe400000000ff */
[----:B------:R-:W-:Y:S02]  /*b650*/  MOV R34, R177 ;  /* 0x000000b100227202 */ /* 0x000fe40000000f00 */
[----:B------:R-:W-:-:S07]  /*b660*/  PRMT R171, R176, 0x7610, R171 ;  /* 0x00007610b0ab7816 */ /* 0x000fce00000000ab */
.L_x_2726:
[----:B------:R-:W-:Y:S05]  /*b670*/  BRA.U !UP3, `(.L_x_2680) ;  /* 0x000000010b807547 */ /* 0x000fea000b800000 */
[----:B-----5:R-:W-:Y:S01]  /*b680*/  ISETP.GE.U32.AND P0, PT, R196, RZ, PT ;  /* 0x000000ffc400720c */ /* 0x020fe20003f06070 */
[----:B------:R-:W-:Y:S01]  /*b690*/  BSSY.RECONVERGENT B1, `(.L_x_2731) ;  /* 0x000000d000017945 */ /* 0x000fe20003800200 */
[----:B01----:R-:W-:Y:S02]  /*b6a0*/  HFMA2 R176, -RZ, RZ, 0, 0 ;  /* 0x00000000ffb07431 */ /* 0x003fe400000001ff */
        /* <DEDUP_REMOVED lines=11> */
.L_x_2732:
[----:B------:R-:W-:Y:S05]  /*b760*/  BSYNC.RECONVERGENT B1 ;  /* 0x0000000000017941 */ /* 0x000fea0003800200 */
.L_x_2731:
        /* <DEDUP_REMOVED lines=13> */
.L_x_2734:
[----:B------:R-:W-:Y:S05]  /*b840*/  BSYNC.RECONVERGENT B1 ;  /* 0x0000000000017941 */ /* 0x000fea0003800200 */
.L_x_2733:
[----:B------:R-:W-:Y:S02]  /*b850*/  F2FP.F16.F32.PACK_AB R176, RZ, R35 ;  /* 0x00000023ffb0723e */ /* 0x000fe400000000ff */
[----:B------:R-:W-:Y:S02]  /*b860*/  MOV R35, R177 ;  /* 0x000000b100237202 */ /* 0x000fe40000000f00 */
[----:B------:R-:W-:-:S07]  /*b870*/  PRMT R171, R171, 0x5410, R176 ;  /* 0x00005410abab7816 */ /* 0x000fce00000000b0 */
.L_x_2680:
[----:B01----:R-:W0:Y:S01]  /*b880*/  @P5 LDC.64 R178, c[0x0][0x478] ;  /* 0x00011e00ffb25b82 */ /* 0x003e220000000a00 */
        /* <DEDUP_REMOVED lines=10> */
.L_x_2669:
[----:B------:R-:W-:Y:S05]  /*b930*/  BSYNC.RECONVERGENT B0 ;  /* 0x0000000000007941 */ /* 0x000fea0003800200 */
.L_x_2668:
        /* <DEDUP_REMOVED lines=8> */
.L_x_2737:
[----:B------:R-:W-:Y:S05]  /*b9c0*/  BRA.U !UP0, `(.L_x_2738) ;  /* 0x0000001108547547 */ /* 0x000fea000b800000 */
[----:B------:R-:W-:-:S04]  /*b9d0*/  UISETP.NE.U32.AND UP0, UPT, UR26, URZ, UPT ;  /* 0x000000ff1a00728c */ /* 0x000fc8000bf05070 */
[----:B------:R-:W-:-:S06]  /*b9e0*/  UISETP.NE.AND.EX UP0, UPT, UR27, URZ, UPT, UP0 ;  /* 0x000000ff1b00728c */ /* 0x000fcc000bf05300 */
[----:B------:R-:W-:-:S13]  /*b9f0*/  PLOP3.LUT P5, PT, PT, PT, UP0, 0x80, 0x8 ;  /* 0x000000000008781c */ /* 0x000fda0003faf008 */
[----:B------:R-:W-:Y:S05]  /*ba00*/  @!P5 BRA `(.L_x_2739) ;  /* 0x000000080038d947 */ /* 0x000fea0003800000 */
[----:B------:R-:W-:Y:S01]  /*ba10*/  ISETP.LT.AND P0, PT, RZ, UR33, PT ;  /* 0x00000021ff007c0c */ /* 0x000fe2000bf01270 */
[----:B012--5:R-:W-:Y:S02]  /*ba20*/  HADD2.F32 R179, -RZ, R160.H1_H1 ;  /* 0x300000a0ffb37230 */ /* 0x027fe40000004100 */
[----:B------:R-:W-:Y:S02]  /*ba30*/  HADD2.F32 R173, -RZ, R161.H0_H0 ;  /* 0x200000a1ffad7230 */ /* 0x000fe40000004100 */
[----:B------:R-:W-:-:S08]  /*ba40*/  HADD2.F32 R178, -RZ, R162.H0_H0 ;  /* 0x200000a2ffb27230 */ /* 0x000fd00000004100 */
[--C-:B------:R-:W-:Y:S01]  /*ba50*/  @P0 FFMA.FTZ R172, R216, UR8, R182.reuse ;  /* 0x00000008d8ac0c23 */ /* 0x100fe200080100b6 */
[--C-:B------:R-:W-:Y:S01]  /*ba60*/  @P0 FFMA.FTZ R174, R225, UR8, R182.reuse ;  /* 0x00000008e1ae0c23 */ /* 0x100fe200080100b6 */
[--C-:B------:R-:W-:Y:S01]  /*ba70*/  @P0 FFMA.FTZ R176, R239, UR8, R182.reuse ;  /* 0x00000008efb00c23 */ /* 0x100fe200080100b6 */
[----:B------:R-:W-:Y:S01]  /*ba80*/  @P0 FFMA.FTZ R183, R207, UR8, R182 ;  /* 0x00000008cfb70c23 */ /* 0x000fe200080100b6 */
[----:B------:R-:W-:Y:S01]  /*ba90*/  @P0 FADD.FTZ R172, R215, -R172 ;  /* 0x800000acd7ac0221 */ /* 0x000fe20000010000 */
[----:B------:R-:W-:Y:S01]  /*baa0*/  @P0 FADD.FTZ R174, R223, -R174 ;  /* 0x800000aedfae0221 */ /* 0x000fe20000010000 */
[----:B------:R-:W-:Y:S01]  /*bab0*/  @P0 FADD.FTZ R177, R237, -R176 ;  /* 0x800000b0edb10221 */ /* 0x000fe20000010000 */
[----:B------:R-:W-:Y:S02]  /*bac0*/  HADD2.F32 R176, -RZ, R163.H1_H1 ;  /* 0x300000a3ffb07230 */ /* 0x000fe40000004100 */
[----:B------:R-:W-:Y:S01]  /*bad0*/  @P0 FFMA.FTZ R179, R172, UR32, R179 ;  /* 0x00000020acb30c23 */ /* 0x000fe200080100b3 */
[----:B------:R-:W-:Y:S01]  /*bae0*/  @P0 FFMA.FTZ R172, R222, UR8, R182 ;  /* 0x00000008deac0c23 */ /* 0x000fe200080100b6 */
[----:B------:R-:W-:Y:S01]  /*baf0*/  @P0 FFMA.FTZ R173, R174, UR32, R173 ;  /* 0x00000020aead0c23 */ /* 0x000fe200080100ad */
[----:B------:R-:W-:-:S02]  /*bb00*/  HADD2.F32 R174, -RZ, R161.H1_H1 ;  /* 0x300000a1ffae7230 */ /* 0x000fc40000004100 */
[----:B------:R-:W-:Y:S01]  /*bb10*/  @P0 FFMA.FTZ R178, R177, UR32, R178 ;  /* 0x00000020b1b20c23 */ /* 0x000fe200080100b2 */
[----:B------:R-:W-:Y:S01]  /*bb20*/  @P0 FADD.FTZ R175, R221, -R172 ;  /* 0x800000acddaf0221 */ /* 0x000fe20000010000 */
[----:B------:R-:W-:Y:S02]  /*bb30*/  HADD2.F32 R177, -RZ, R163.H0_H0 ;  /* 0x200000a3ffb17230 */ /* 0x000fe40000004100 */
[----:B------:R-:W-:Y:S01]  /*bb40*/  @P0 FADD.FTZ R183, R214, -R183 ;  /* 0x800000b7d6b70221 */ /* 0x000fe20000010000 */
[----:B------:R-:W-:Y:S01]  /*bb50*/  @P0 FFMA.FTZ R174, R175, UR32, R174 ;  /* 0x00000020afae0c23 */ /* 0x000fe200080100ae */
[----:B------:R-:W-:-:S04]  /*bb60*/  @P0 FFMA.FTZ R175, R236, UR8, R182 ;  /* 0x00000008ecaf0c23 */ /* 0x000fc800080100b6 */
[----:B------:R-:W-:Y:S01]  /*bb70*/  @P0 FADD.FTZ R172, R234, -R175 ;  /* 0x800000afeaac0221 */ /* 0x000fe20000010000 */
[----:B------:R-:W-:-:S05]  /*bb80*/  HADD2.F32 R175, -RZ, R162.H1_H1 ;  /* 0x300000a2ffaf7230 */ /* 0x000fca0000004100 */
[----:B------:R-:W-:Y:S01]  /*bb90*/  @P0 FFMA.FTZ R175, R172, UR32, R175 ;  /* 0x00000020acaf0c23 */ /* 0x000fe200080100af */
[----:B------:R-:W-:-:S04]  /*bba0*/  @P0 FFMA.FTZ R172, R235, UR8, R182 ;  /* 0x00000008ebac0c23 */ /* 0x000fc800080100b6 */
[----:B------:R-:W-:-:S04]  /*bbb0*/  @P0 FADD.FTZ R172, R233, -R172 ;  /* 0x800000ace9ac0221 */ /* 0x000fc80000010000 */
[----:B------:R-:W-:Y:S01]  /*bbc0*/  @P0 FFMA.FTZ R177, R172, UR32, R177 ;  /* 0x00000020acb10c23 */ /* 0x000fe200080100b1 */
[----:B------:R-:W-:-:S04]  /*bbd0*/  @P0 FFMA.FTZ R172, R242, UR8, R182 ;  /* 0x00000008f2ac0c23 */ /* 0x000fc800080100b6 */
[----:B------:R-:W-:Y:S01]  /*bbe0*/  @P0 FADD.FTZ R185, R241, -R172 ;  /* 0x800000acf1b90221 */ /* 0x000fe20000010000 */
[----:B------:R-:W-:-:S03]  /*bbf0*/  HADD2.F32 R172, -RZ, R160.H0_H0 ;  /* 0x200000a0ffac7230 */ /* 0x000fc60000004100 */
[----:B------:R-:W-:Y:S02]  /*bc00*/  @P0 FFMA.FTZ R176, R185, UR32, R176 ;  /* 0x00000020b9b00c23 */ /* 0x000fe400080100b0 */
[----:B------:R-:W-:Y:S01]  /*bc10*/  @P0 FFMA.FTZ R172, R183, UR32, R172 ;  /* 0x00000020b7ac0c23 */ /* 0x000fe200080100ac */
[----:B------:R-:W-:Y:S06]  /*bc20*/  BRA.U !UP3, `(.L_x_2740) ;  /* 0x000000010b2c7547 */ /* 0x000fec000b800000 */
[----:B------:R-:W-:Y:S01]  /*bc30*/  LOP3.LUT P0, RZ, R198, 0xff, RZ, 0xc0, !PT ;  /* 0x000000ffc6ff7812 */ /* 0x000fe2000780c0ff */
[----:B------:R-:W-:-:S04]  /*bc40*/  FMUL.FTZ R182, R172, UR23 ;  /* 0x00000017acb67c20 */ /* 0x000fc80008410000 */
[----:B------:R-:W-:Y:S01]  /*bc50*/  FMUL.FTZ R185, R182, UR22 ;  /* 0x00000016b6b97c20 */ /* 0x000fe20008410000 */
[----:B------:R-:W-:-:S07]  /*bc60*/  CS2R R182, SRZ ;  /* 0x0000000000b67805 */ /* 0x000fce000001ff00 */
[----:B------:R-:W-:Y:S02]  /*bc70*/  @P0 HADD2.F32 R184, -RZ, R120.H0_H0 ;  /* 0x20000078ffb80230 */ /* 0x000fe40000004100 */
[----:B------:R-:W-:-:S03]  /*bc80*/  @P0 HADD2.F32 R186, -RZ, R164.H0_H0 ;  /* 0x200000a4ffba0230 */ /* 0x000fc60000004100 */
[----:B------:R-:W-:Y:S02]  /*bc90*/  @P0 FMUL.FTZ R182, R185, R184 ;  /* 0x000000b8b9b60220 */ /* 0x000fe40000410000 */
[----:B------:R-:W-:-:S03]  /*bca0*/  @P0 FMUL.FTZ R183, R186, R185 ;  /* 0x000000b9bab70220 */ /* 0x000fc60000410000 */
[----:B------:R-:W-:Y:S01]  /*bcb0*/  F2FP.F16.F32.PACK_AB R182, RZ, R182 ;  /* 0x000000b6ffb6723e */ /* 0x000fe200000000ff */
[----:B------:R-:W-:-:S03]  /*bcc0*/  FADD.FTZ R28, R28, R183 ;  /* 0x000000b71c1c7221 */ /* 0x000fc60000010000 */
[----:B------:R-:W-:-:S07]  /*bcd0*/  PRMT R168, R182, 0x7610, R168 ;  /* 0x00007610b6a87816 */ /* 0x000fce00000000a8 */
.L_x_2740:
        /* <DEDUP_REMOVED lines=14> */
.L_x_2741:
        /* <DEDUP_REMOVED lines=13> */
.L_x_2742:
        /* <DEDUP_REMOVED lines=14> */
.L_x_2743:
        /* <DEDUP_REMOVED lines=13> */
.L_x_2744:
        /* <DEDUP_REMOVED lines=14> */
.L_x_2745:
        /* <DEDUP_REMOVED lines=13> */
.L_x_2746:
        /* <DEDUP_REMOVED lines=16> */
.L_x_2739:
[----:B------:R-:W-:Y:S01]  /*c2f0*/  ISETP.LT.AND P6, PT, RZ, UR33, PT ;  /* 0x00000021ff007c0c */ /* 0x000fe2000bfc1270 */
[----:B------:R-:W-:-:S12]  /*c300*/  BRA.U !UP3, `(.L_x_2748) ;  /* 0x000000010b3c7547 */ /* 0x000fd8000b800000 */
[----:B012---:R-:W-:Y:S01]  /*c310*/  @P6 FFMA.FTZ R177, R207, UR8, R182 ;  /* 0x00000008cfb16c23 */ /* 0x007fe200080100b6 */
        /* <DEDUP_REMOVED lines=14> */
.L_x_2748:
[----:B------:R-:W-:Y:S05]  /*c400*/  BRA.U !UP3, `(.L_x_2749) ;  /* 0x000000010b3c7547 */ /* 0x000fea000b800000 */
[----:B012---:R-:W-:Y:S01]  /*c410*/  @P6 FFMA.FTZ R176, R216, UR8, R182 ;  /* 0x00000008d8b06c23 */ /* 0x007fe200080100b6 */
        /* <DEDUP_REMOVED lines=14> */
.L_x_2749:
[----:B------:R-:W-:Y:S05]  /*c500*/  BRA.U !UP3, `(.L_x_2750) ;  /* 0x000000010b3c7547 */ /* 0x000fea000b800000 */
[----:B012---:R-:W-:Y:S01]  /*c510*/  @P6 FFMA.FTZ R176, R225, UR8, R182 ;  /* 0x00000008e1b06c23 */ /* 0x007fe200080100b6 */
[----:B-----5:R-:W-:-:S03]  /*c520*/  LOP3.LUT P0, RZ, R198, 0xff0000, RZ, 0xc0, !PT ;  /* 0x00ff0000c6ff7812 */ /* 0x020fc6000780c0ff */
[----:B------:R-:W-:Y:S01]  /*c530*/  @P6 FADD.FTZ R177, R223, -R176 ;  /* 0x800000b0dfb16221 */ /* 0x000fe20000010000 */
[----:B------:R-:W-:-:S05]  /*c540*/  HADD2.F32 R176, -RZ, R161.H0_H0 ;  /* 0x200000a1ffb07230 */ /* 0x000fca0000004100 */
[----:B------:R-:W-:-:S04]  /*c550*/  @P6 FFMA.FTZ R176, R177, UR32, R176 ;  /* 0x00000020b1b06c23 */ /* 0x000fc800080100b0 */
[----:B------:R-:W-:Y:S01]  /*c560*/  FMUL.FTZ R176, R176, UR23 ;  /* 0x00000017b0b07c20 */ /* 0x000fe20008410000 */
[----:B------:R-:W-:Y:S02]  /*c570*/  @P0 HADD2.F32 R183, -RZ, R121.H0_H0 ;  /* 0x20000079ffb70230 */ /* 0x000fe40000004100 */
[----:B------:R-:W-:Y:S02]  /*c580*/  @P0 HADD2.F32 R179, -RZ, R165.H0_H0 ;  /* 0x200000a5ffb30230 */ /* 0x000fe40000004100 */
[----:B------:R-:W-:Y:S01]  /*c590*/  FMUL.FTZ R178, R176, UR22 ;  /* 0x00000016b0b27c20 */ /* 0x000fe20008410000 */
[----:B------:R-:W-:-:S03]  /*c5a0*/  CS2R R176, SRZ ;  /* 0x0000000000b07805 */ /* 0x000fc6000001ff00 */
[-C--:B------:R-:W-:Y:S01]  /*c5b0*/  @P0 FMUL.FTZ R176, R183, R178.reuse ;  /* 0x000000b2b7b00220 */ /* 0x080fe20000410000 */
[----:B------:R-:W-:-:S04]  /*c5c0*/  @P0 FMUL.FTZ R177, R179, R178 ;  /* 0x000000b2b3b10220 */ /* 0x000fc80000410000 */
[----:B------:R-:W-:Y:S01]  /*c5d0*/  F2FP.F16.F32.PACK_AB R176, RZ, R176 ;  /* 0x000000b0ffb0723e */ /* 0x000fe200000000ff */
[----:B------:R-:W-:-:S03]  /*c5e0*/  FADD.FTZ R30, R30, R177 ;  /* 0x000000b11e1e7221 */ /* 0x000fc60000010000 */
[----:B------:R-:W-:-:S07]  /*c5f0*/  PRMT R169, R176, 0x7610, R169 ;  /* 0x00007610b0a97816 */ /* 0x000fce00000000a9 */
.L_x_2750:
        /* <DEDUP_REMOVED lines=16> */
.L_x_2751:
        /* <DEDUP_REMOVED lines=16> */
.L_x_2752:
[----:B------:R-:W-:Y:S05]  /*c800*/  BRA.U !UP3, `(.L_x_2753) ;  /* 0x000000010b3c7547 */ /* 0x000fea000b800000 */
[----:B012---:R-:W-:Y:S01]  /*c810*/  @P6 FFMA.FTZ R177, R236, UR8, R182 ;  /* 0x00000008ecb16c23 */ /* 0x007fe200080100b6 */
        /* <DEDUP_REMOVED lines=14> */
.L_x_2753:
        /* <DEDUP_REMOVED lines=16> */
.L_x_2754:
[----:B------:R-:W-:Y:S05]  /*ca00*/  BRA.U !UP3, `(.L_x_2747) ;  /* 0x000000190bc47547 */ /* 0x000fea000b800000 */
[----:B-----5:R-:W-:Y:S01]  /*ca10*/  ISETP.GE.U32.AND P0, PT, R198, RZ, PT ;  /* 0x000000ffc600720c */ /* 0x020fe20003f06070 */
[----:B------:R-:W-:Y:S01]  /*ca20*/  @P6 FFMA.FTZ R182, R242, UR8, R182 ;  /* 0x00000008f2b66c23 */ /* 0x000fe200080100b6 */
[----:B012---:R-:W-:Y:S02]  /*ca30*/  HADD2.F32 R176, -RZ, R163.H1_H1 ;  /* 0x300000a3ffb07230 */ /* 0x007fe40000004100 */
        /* <DEDUP_REMOVED lines=14> */
.L_x_2738:
[----:B------:R-:W-:-:S04]  /*cb20*/  UISETP.NE.U32.AND UP0, UPT, UR26, URZ, UPT ;  /* 0x000000ff1a00728c */ /* 0x000fc8000bf05070 */
[----:B------:R-:W-:-:S06]  /*cb30*/  UISETP.NE.AND.EX UP0, UPT, UR27, URZ, UPT, UP0 ;  /* 0x000000ff1b00728c */ /* 0x000fcc000bf05300 */
[----:B------:R-:W-:-:S13]  /*cb40*/  PLOP3.LUT P5, PT, PT, PT, UP0, 0x80, 0x8 ;  /* 0x000000000008781c */ /* 0x000fda0003faf008 */
[----:B------:R-:W-:Y:S05]  /*cb50*/  @!P5 BRA `(.L_x_2755) ;  /* 0x0000000800a8d947 */ /* 0x000fea0003800000 */
[--C-:B012---:R-:W-:Y:S01]  /*cb60*/  FFMA.FTZ R173, R207, UR8, R182.reuse ;  /* 0x00000008cfad7c23 */ /* 0x107fe200080100b6 */
        /* <DEDUP_REMOVED lines=39> */
.L_x_2756:
        /* <DEDUP_REMOVED lines=17> */
.L_x_2757:
        /* <DEDUP_REMOVED lines=17> */
.L_x_2758:
        /* <DEDUP_REMOVED lines=17> */
.L_x_2759:
        /* <DEDUP_REMOVED lines=20> */
.L_x_2760:
        /* <DEDUP_REMOVED lines=18> */
.L_x_2761:
        /* <DEDUP_REMOVED lines=26> */
.L_x_2762:
[----:B------:R-:W-:Y:S01]  /*d510*/  F2FP.F16.F32.PACK_AB R175, R183, R182 ;  /* 0x000000b6b7af723e */ /* 0x000fe200000000ff */
[----:B------:R-:W-:Y:S06]  /*d520*/  BRA.U !UP3, `(.L_x_2747) ;  /* 0x0000000d0bfc7547 */ /* 0x000fec000b800000 */
[----:B-----5:R-:W-:Y:S01]  /*d530*/  ISETP.GE.U32.AND P0, PT, R198, RZ, PT ;  /* 0x000000ffc600720c */ /* 0x020fe20003f06070 */
[----:B------:R-:W-:-:S03]  /*d540*/  FMUL.FTZ R176, R183, UR23 ;  /* 0x00000017b7b07c20 */ /* 0x000fc60008410000 */
[----:B------:R-:W-:Y:S01]  /*d550*/  ISETP.GE.U32.AND.EX P0, PT, R199, 0x1000000, PT, P0 ;  /* 0x01000000c700780c */ /* 0x000fe20003f06100 */
[----:B------:R-:W-:Y:S01]  /*d560*/  FMUL.FTZ R178, R176, UR22 ;  /* 0x00000016b0b27c20 */ /* 0x000fe20008410000 */
[----:B------:R-:W-:-:S11]  /*d570*/  CS2R R176, SRZ ;  /* 0x0000000000b07805 */ /* 0x000fd6000001ff00 */
[----:B------:R-:W-:-:S05]  /*d580*/  @P0 HADD2.F32 R179, -RZ, R123.H1_H1 ;  /* 0x3000007bffb30230 */ /* 0x000fca0000004100 */
[----:B------:R-:W-:Y:S01]  /*d590*/  @P0 FMUL.FTZ R177, R179, R178 ;  /* 0x000000b2b3b10220 */ /* 0x000fe20000410000 */
[----:B------:R-:W-:-:S04]  /*d5a0*/  @P0 HADD2.F32 R179, -RZ, R167.H1_H1 ;  /* 0x300000a7ffb30230 */ /* 0x000fc80000004100 */
[----:B------:R-:W-:Y:S01]  /*d5b0*/  F2FP.F16.F32.PACK_AB R177, RZ, R177 ;  /* 0x000000b1ffb1723e */ /* 0x000fe200000000ff */
[----:B------:R-:W-:-:S03]  /*d5c0*/  @P0 FMUL.FTZ R176, R179, R178 ;  /* 0x000000b2b3b00220 */ /* 0x000fc60000410000 */
[----:B------:R-:W-:Y:S01]  /*d5d0*/  PRMT R171, R171, 0x5410, R177 ;  /* 0x00005410abab7816 */ /* 0x000fe200000000b1 */
[----:B------:R-:W-:Y:S01]  /*d5e0*/  FADD.FTZ R27, R27, R176 ;  /* 0x000000b01b1b7221 */ /* 0x000fe20000010000 */
[----:B------:R-:W-:Y:S06]  /*d5f0*/  BRA `(.L_x_2747) ;  /* 0x0000000c00c87947 */ /* 0x000fec0003800000 */
.L_x_2755:
        /* <DEDUP_REMOVED lines=14> */
.L_x_2765:
[----:B------:R-:W-:Y:S05]  /*d6e0*/  BSYNC.RECONVERGENT B1 ;  /* 0x0000000000017941 */ /* 0x000fea0003800200 */
.L_x_2764:
        /* <DEDUP_REMOVED lines=13> */
.L_x_2767:
[----:B------:R-:W-:Y:S05]  /*d7c0*/  BSYNC.RECONVERGENT B1 ;  /* 0x0000000000017941 */ /* 0x000fea0003800200 */
.L_x_2766:
[----:B------:R-:W-:Y:S02]  /*d7d0*/  F2FP.F16.F32.PACK_AB R176, RZ, R28 ;  /* 0x0000001cffb0723e */ /* 0x000fe400000000ff */
[----:B------:R-:W-:Y:S02]  /*d7e0*/  MOV R28, R177 ;  /* 0x000000b1001c7202 */ /* 0x000fe40000000f00 */
[----:B------:R-:W-:-:S07]  /*d7f0*/  PRMT R168, R176, 0x7610, R168 ;  /* 0x00007610b0a87816 */ /* 0x000fce00000000a8 */
.L_x_2763:
[----:B------:R-:W-:Y:S05]  /*d800*/  BRA.U !UP3, `(.L_x_2768) ;  /* 0x000000010b7c7547 */ /* 0x000fea000b800000 */
[----:B-----5:R-:W-:Y:S01]  /*d810*/  LOP3.LUT P0, RZ, R198, 0xff00, RZ, 0xc0, !PT ;  /* 0x0000ff00c6ff7812 */ /* 0x020fe2000780c0ff */
[----:B------:R-:W-:Y:S01]  /*d820*/  BSSY.RECONVERGENT B1, `(.L_x_2769) ;  /* 0x000000c000017945 */ /* 0x000fe20003800200 */
[----:B012---:R-:W-:-:S11]  /*d830*/  HFMA2 R176, -RZ, RZ, 0, 0 ;  /* 0x00000000ffb07431 */ /* 0x007fd600000001ff */
        /* <DEDUP_REMOVED lines=10> */
.L_x_2770:
[----:B------:R-:W-:Y:S05]  /*d8e0*/  BSYNC.RECONVERGENT B1 ;  /* 0x0000000000017941 */ /* 0x000fea0003800200 */
.L_x_2769:
        /* <DEDUP_REMOVED lines=13> */
.L_x_2772:
[----:B------:R-:W-:Y:S05]  /*d9c0*/  BSYNC.RECONVERGENT B1 ;  /* 0x0000000000017941 */ /* 0x000fea0003800200 */
.L_x_2771:
[----:B------:R-:W-:Y:S02]  /*d9d0*/  F2FP.F16.F32.PACK_AB R176, RZ, R29 ;  /* 0x0000001dffb0723e */ /* 0x000fe400000000ff */
[----:B------:R-:W-:Y:S02]  /*d9e0*/  MOV R29, R177 ;  /* 0x000000b1001d7202 */ /* 0x000fe40000000f00 */
[----:B------:R-:W-:-:S07]  /*d9f0*/  PRMT R168, R168, 0x5410, R176 ;  /* 0x00005410a8a87816 */ /* 0x000fce00000000b0 */
.L_x_2768:
[----:B------:R-:W-:Y:S05]  /*da00*/  BRA.U !UP3, `(.L_x_2773) ;  /* 0x000000010b7c7547 */ /* 0x000fea000b800000 */
[----:B-----5:R-:W-:Y:S01]  /*da10*/  LOP3.LUT P0, RZ, R198, 0xff0000, RZ, 0xc0, !PT ;  /* 0x00ff0000c6ff7812 */ /* 0x020fe2000780c0ff */
[----:B------:R-:W-:Y:S01]  /*da20*/  BSSY.RECONVERGENT B1, `(.L_x_2774) ;  /* 0x000000c000017945 */ /* 0x000fe20003800200 */
[----:B012---:R-:W-:-:S11]  /*da30*/  HFMA2 R177, -RZ, RZ, 0, 0 ;  /* 0x00000000ffb17431 */ /* 0x007fd600000001ff */
        /* <DEDUP_REMOVED lines=10> */
.L_x_2775:
[----:B------:R-:W-:Y:S05]  /*dae0*/  BSYNC.RECONVERGENT B1 ;  /* 0x0000000000017941 */ /* 0x000fea0003800200 */
.L_x_2774:
        /* <DEDUP_REMOVED lines=13> */
.L_x_2777:
[----:B------:R-:W-:Y:S05]  /*dbc0*/  BSYNC.RECONVERGENT B1 ;  /* 0x0000000000017941 */ /* 0x000fea0003800200 */
.L_x_2776:
[----:B------:R-:W-:Y:S02]  /*dbd0*/  F2FP.F16.F32.PACK_AB R176, RZ, R30 ;  /* 0x0000001effb0723e */ /* 0x000fe400000000ff */
[----:B------:R-:W-:Y:S02]  /*dbe0*/  MOV R30, R177 ;  /* 0x000000b1001e7202 */ /* 0x000fe40000000f00 */
[----:B------:R-:W-:-:S07]  /*dbf0*/  PRMT R169, R176, 0x7610, R169 ;  /* 0x00007610b0a97816 */ /* 0x000fce00000000a9 */
.L_x_2773:
        /* <DEDUP_REMOVED lines=14> */
.L_x_2780:
[----:B------:R-:W-:Y:S05]  /*dce0*/  BSYNC.RECONVERGENT B1 ;  /* 0x0000000000017941 */ /* 0x000fea0003800200 */
.L_x_2779:
        /* <DEDUP_REMOVED lines=13> */
.L_x_2782:
[----:B------:R-:W-:Y:S05]  /*ddc0*/  BSYNC.RECONVERGENT B1 ;  /* 0x0000000000017941 */ /* 0x000fea0003800200 */
.L_x_2781:
[----:B------:R-:W-:Y:S02]  /*ddd0*/  F2FP.F16.F32.PACK_AB R176, RZ, R31 ;  /* 0x0000001fffb0723e */ /* 0x000fe400000000ff */
[----:B------:R-:W-:Y:S02]  /*dde0*/  MOV R31, R177 ;  /* 0x000000b1001f7202 */ /* 0x000fe40000000f00 */
[----:B------:R-:W-:-:S07]  /*ddf0*/  PRMT R169, R169, 0x5410, R176 ;  /* 0x00005410a9a97816 */ /* 0x000fce00000000b0 */
.L_x_2778:
        /* <DEDUP_REMOVED lines=14> */
.L_x_2785:
[----:B------:R-:W-:Y:S05]  /*dee0*/  BSYNC.RECONVERGENT B1 ;  /* 0x0000000000017941 */ /* 0x000fea0003800200 */
.L_x_2784:
        /* <DEDUP_REMOVED lines=13> */
.L_x_2787:
[----:B------:R-:W-:Y:S05]  /*dfc0*/  BSYNC.RECONVERGENT B1 ;  /* 0x0000000000017941 */ /* 0x000fea0003800200 */
.L_x_2786:
[----:B------:R-:W-:Y:S02]  /*dfd0*/  F2FP.F16.F32.PACK_AB R176, RZ, R24 ;  /* 0x00000018ffb0723e */ /* 0x000fe400000000ff */
[----:B------:R-:W-:Y:S02]  /*dfe0*/  MOV R24, R177 ;  /* 0x000000b100187202 */ /* 0x000fe40000000f00 */
[----:B------:R-:W-:-:S07]  /*dff0*/  PRMT R170, R176, 0x7610, R170 ;  /* 0x00007610b0aa7816 */ /* 0x000fce00000000aa */
.L_x_2783:
        /* <DEDUP_REMOVED lines=9> */
[----:B------:R-:W-:-:S04]  /*e090*/  HADD2.F32 R177, -RZ, R166.H1_H1 ;  /* 0x300000a6ffb17230 */ /* 0x000fc80000004100 */
[----:B------:R-:W-:-:S05]  /*e0a0*/  FSEL R176, R176, RZ, P6 ;  /* 0x000000ffb0b07208 */ /* 0x000fca0003000000 */
[----:B------:R-:W-:-:S04]  /*e0b0*/  FMUL.FTZ R176, R176, UR23 ;  /* 0x00000017b0b07c20 */ /* 0x000fc80008410000 */
[----:B------:R-:W-:-:S04]  /*e0c0*/  FMUL.FTZ R176, R176, UR22 ;  /* 0x00000016b0b07c20 */ /* 0x000fc80008410000 */
[----:B------:R-:W-:-:S07]  /*e0d0*/  FMUL.FTZ R176, R177, R176 ;  /* 0x000000b0b1b07220 */ /* 0x000fce0000410000 */
.L_x_2790:
[----:B------:R-:W-:Y:S05]  /*e0e0*/  BSYNC.RECONVERGENT B1 ;  /* 0x0000000000017941 */ /* 0x000fea0003800200 */
.L_x_2789:
        /* <DEDUP_REMOVED lines=13> */
.L_x_2792:
[----:B------:R-:W-:Y:S05]  /*e1c0*/  BSYNC.RECONVERGENT B1 ;  /* 0x0000000000017941 */ /* 0x000fea0003800200 */
.L_x_2791:
[----:B------:R-:W-:Y:S02]  /*e1d0*/  F2FP.F16.F32.PACK_AB R176, RZ, R25 ;  /* 0x00000019ffb0723e */ /* 0x000fe400000000ff */
[----:B------:R-:W-:Y:S02]  /*e1e0*/  MOV R25, R177 ;  /* 0x000000b100197202 */ /* 0x000fe40000000f00 */
[----:B------:R-:W-:-:S07]  /*e1f0*/  PRMT R170, R170, 0x5410, R176 ;  /* 0x00005410aaaa7816 */ /* 0x000fce00000000b0 */
.L_x_2788:
        /* <DEDUP_REMOVED lines=14> */
.L_x_2795:
[----:B------:R-:W-:Y:S05]  /*e2e0*/  BSYNC.RECONVERGENT B1 ;  /* 0x0000000000017941 */ /* 0x000fea0003800200 */
.L_x_2794:
        /* <DEDUP_REMOVED lines=13> */
.L_x_2797:
[----:B------:R-:W-:Y:S05]  /*e3c0*/  BSYNC.RECONVERGENT B1 ;  /* 0x0000000000017941 */ /* 0x000fea0003800200 */
.L_x_2796:
[----:B------:R-:W-:Y:S02]  /*e3d0*/  F2FP.F16.F32.PACK_AB R176, RZ, R26 ;  /* 0x0000001affb0723e */ /* 0x000fe400000000ff */
[----:B------:R-:W-:Y:S02]  /*e3e0*/  MOV R26, R177 ;  /* 0x000000b1001a7202 */ /* 0x000fe40000000f00 */
[----:B------:R-:W-:-:S07]  /*e3f0*/  PRMT R171, R176, 0x7610, R171 ;  /* 0x00007610b0ab7816 */ /* 0x000fce00000000ab */
.L_x_2793:
[----:B------:R-:W-:Y:S05]  /*e400*/  BRA.U !UP3, `(.L_x_2747) ;  /* 0x000000010b447547 */ /* 0x000fea000b800000 */
[----:B------:R-:W-:Y:S01]  /*e410*/  FFMA.FTZ R182, R242, UR8, R182 ;  /* 0x00000008f2b67c23 */ /* 0x000fe200080100b6 */
[----:B-----5:R-:W-:Y:S02]  /*e420*/  ISETP.GE.U32.AND P0, PT, R198, RZ, PT ;  /* 0x000000ffc600720c */ /* 0x020fe40003f06070 */
[----:B------:R-:W-:Y:S01]  /*e430*/  ISETP.LT.AND P6, PT, RZ, UR33, PT ;  /* 0x00000021ff007c0c */ /* 0x000fe2000bfc1270 */
[----:B------:R-:W-:Y:S01]  /*e440*/  FADD.FTZ R182, R241, -R182 ;  /* 0x800000b6f1b67221 */ /* 0x000fe20000010000 */
[----:B------:R-:W-:-:S03]  /*e450*/  ISETP.GE.U32.AND.EX P0, PT, R199, 0x1000000, PT, P0 ;  /* 0x01000000c700780c */ /* 0x000fc60003f06100 */
[----:B012---:R-:W-:-:S05]  /*e460*/  FMUL.FTZ R176, R182, UR32 ;  /* 0x00000020b6b07c20 */ /* 0x007fca0008410000 */
[----:B------:R-:W-:-:S05]  /*e470*/  FSEL R176, R176, RZ, P6 ;  /* 0x000000ffb0b07208 */ /* 0x000fca0003000000 */
        /* <DEDUP_REMOVED lines=10> */
.L_x_2747:
[----:B012---:R-:W0:Y:S01]  /*e520*/  @P5 LDC.64 R176, c[0x0][0x478] ;  /* 0x00011e00ffb05b82 */ /* 0x007e220000000a00 */
[----:B------:R-:W1:Y:S01]  /*e530*/  @UP3 LDCU.64 UR6, c[0x0][0x468] ;  /* 0x00008d00ff0637ac */ /* 0x000e620008000a00 */
[----:B------:R-:W-:Y:S02]  /*e540*/  PLOP3.LUT P0, PT, PT, PT, UP3, 0x80, 0x8 ;  /* 0x000000000008781c */ /* 0x000fe40003f0f038 */
[----:B------:R-:W-:Y:S02]  /*e550*/  PLOP3.LUT P6, PT, PT, PT, UP3, 0x80, 0x8 ;  /* 0x000000000008781c */ /* 0x000fe40003fcf038 */
[----:B------:R-:W-:Y:S01]  /*e560*/  MOV R179, 0x10 ;  /* 0x0000001000b37802 */ /* 0x000fe20000000f00 */
[----:B0-----:R-:W-:-:S08]  /*e570*/  @P5 IMAD.WIDE.U32 R176, R181, 0x10, R176 ;  /* 0x00000010b5b05825 */ /* 0x001fd000078e00b0 */
[----:B-1----:R-:W-:Y:S01]  /*e580*/  @P0 IMAD.WIDE.U32 R180, R180, R179, UR6 ;  /* 0x00000006b4b40e25 */ /* 0x002fe2000f8e00b3 */
[----:B------:R3:W-:Y:S04]  /*e590*/  @P5 STG.E.128 desc[UR20][R176.64], R172 ;  /* 0x000000acb0005986 */ /* 0x0007e8000c101d14 */
[----:B------:R3:W-:Y:S02]  /*e5a0*/  @P6 STG.E.128 desc[UR20][R180.64], R168 ;  /* 0x000000a8b4006986 */ /* 0x0007e4000c101d14 */
.L_x_2736:
[----:B------:R-:W-:Y:S05]  /*e5b0*/  BSYNC.RECONVERGENT B0 ;  /* 0x0000000000007941 */ /* 0x000fea0003800200 */
.L_x_2735:
[----:B------:R-:W-:Y:S02]  /*e5c0*/  UIADD3 UR11, UPT, UPT, UR11, UR28, URZ ;  /* 0x0000001c0b0b7290 */ /* 0x000fe4000fffe0ff */
[----:B------:R-:W-:Y:S02]  /*e5d0*/  UPLOP3.LUT UP1, UPT, UPT, UPT, UP1, 0x40, 0x4 ;  /* 0x000000000004789c */ /* 0x000fe40003f2e810 */
[----:B------:R-:W-:-:S09]  /*e5e0*/  UISETP.GE.AND UP0, UPT, UR11, UR29, UPT ;  /* 0x0000001d0b00728c */ /* 0x000fd2000bf06270 */
[----:B------:R-:W-:Y:S05]  /*e5f0*/  BRA.U !UP0, `(.L_x_2798) ;  /* 0xffffff2108dc7547 */ /* 0x000fea000b83ffff */
.L_x_2521:
[----:B------:R-:W4:Y:S01]  /*e600*/  S2UR UR4, SR_CTAID.X ;  /* 0x00000000000479c3 */ /* 0x000f220000002500 */
[----:B------:R-:W-:Y:S01]  /*e610*/  BSSY.RECONVERGENT B0, `(.L_x_2799) ;  /* 0x0000012000007945 */ /* 0x000fe20003800200 */
[----:B----4-:R-:W-:-:S06]  /*e620*/  UIMAD UR4, UR4, UR9, URZ ;  /* 0x00000009040472a4 */ /* 0x010fcc000f8e02ff */
[----:B------:R-:W-:-:S04]  /*e630*/  MOV R9, UR4 ;  /* 0x0000000400097c02 */ /* 0x000fc80008000f00 */
[----:B------:R-:W-:Y:S01]  /*e640*/  LEA.HI R9, R9, R2, RZ, 0x1d ;  /* 0x0000000209097211 */ /* 0x000fe200078fe8ff */
[----:B------:R-:W-:Y:S06]  /*e650*/  @!P1 BRA `(.L_x_2800) ;  /* 0x0000000000349947 */ /* 0x000fec0003800000 */
[----:B------:R-:W4:Y:S08]  /*e660*/  LDC.64 R2, c[0x0][0x440] ;  /* 0x00011000ff027b82 */ /* 0x000f300000000a00 */
[----:B------:R-:W0:Y:S08]  /*e670*/  LDC.64 R4, c[0x0][0x448] ;  /* 0x00011200ff047b82 */ /* 0x000e300000000a00 */
[----:B------:R-:W1:Y:S01]  /*e680*/  LDC.64 R6, c[0x0][0x460] ;  /* 0x00011800ff067b82 */ /* 0x000e620000000a00 */
[----:B----4-:R-:W-:-:S05]  /*e690*/  IMAD.WIDE.U32 R2, R9, 0x20, R2 ;  /* 0x0000002009027825 */ /* 0x010fca00078e0002 */
[----:B------:R4:W-:Y:S01]  /*e6a0*/  STG.E.128 desc[UR20][R2.64], R84 ;  /* 0x0000005402007986 */ /* 0x0009e2000c101d14 */
[----:B0-----:R-:W-:-:S03]  /*e6b0*/  IMAD.WIDE.U32 R4, R9, 0x20, R4 ;  /* 0x0000002009047825 */ /* 0x001fc600078e0004 */
[----:B------:R4:W-:Y:S04]  /*e6c0*/  STG.E.128 desc[UR20][R2.64+0x10], R80 ;  /* 0x0000105002007986 */ /* 0x0009e8000c101d14 */
[----:B------:R4:W-:Y:S01]  /*e6d0*/  STG.E.128 desc[UR20][R4.64], R116 ;  /* 0x0000007404007986 */ /* 0x0009e2000c101d14 */
[----:B-1----:R-:W-:-:S03]  /*e6e0*/  IMAD.WIDE.U32 R6, R9, 0x20, R6 ;  /* 0x0000002009067825 */ /* 0x002fc600078e0006 */
[----:B------:R4:W-:Y:S01]  /*e6f0*/  STG.E.128 desc[UR20][R4.64+0x10], R112 ;  /* 0x0000107004007986 */ /* 0x0009e2000c101d14 */
[----:B------:R-:W-:-:S03]  /*e700*/  IADD3 R9, PT, PT, R9, 0x100, RZ ;  /* 0x0000010009097810 */ /* 0x000fc60007ffe0ff */
[----:B------:R4:W-:Y:S04]  /*e710*/  STG.E.128 desc[UR20][R6.64], R52 ;  /* 0x0000003406007986 */ /* 0x0009e8000c101d14 */
[----:B------:R4:W-:Y:S02]  /*e720*/  STG.E.128 desc[UR20][R6.64+0x10], R48 ;  /* 0x0000103006007986 */ /* 0x0009e4000c101d14 */
.L_x_2800:
[----:B------:R-:W-:Y:S05]  /*e730*/  BSYNC.RECONVERGENT B0 ;  /* 0x0000000000007941 */ /* 0x000fea0003800200 */
.L_x_2799:
[----:B------:R-:W-:Y:S04]  /*e740*/  BSSY.RECONVERGENT B0, `(.L_x_2801) ;  /* 0x000000f000007945 */ /* 0x000fe80003800200 */
[----:B------:R-:W-:Y:S05]  /*e750*/  @!P2 BRA `(.L_x_2802) ;  /* 0x000000000034a947 */ /* 0x000fea0003800000 */
[----:B----4-:R-:W4:Y:S08]  /*e760*/  LDC.64 R2, c[0x0][0x440] ;  /* 0x00011000ff027b82 */ /* 0x010f300000000a00 */
        /* <DEDUP_REMOVED lines=12> */
.L_x_2802:
[----:B------:R-:W-:Y:S05]  /*e830*/  BSYNC.RECONVERGENT B0 ;  /* 0x0000000000007941 */ /* 0x000fea0003800200 */
.L_x_2801:
        /* <DEDUP_REMOVED lines=15> */
.L_x_2804:
[----:B------:R-:W-:Y:S05]  /*e930*/  BSYNC.RECONVERGENT B0 ;  /* 0x0000000000007941 */ /* 0x000fea0003800200 */
.L_x_2803:
[----:B------:R-:W-:Y:S05]  /*e940*/  @!P4 EXIT ;  /* 0x000000000000c94d */ /* 0x000fea0003800000 */
[----:B----4-:R-:W4:Y:S08]  /*e950*/  LDC.64 R2, c[0x0][0x440] ;  /* 0x00011000ff027b82 */ /* 0x010f300000000a00 */
[----:B------:R-:W0:Y:S08]  /*e960*/  LDC.64 R4, c[0x0][0x448] ;  /* 0x00011200ff047b82 */ /* 0x000e300000000a00 */
[----:B------:R-:W1:Y:S01]  /*e970*/  LDC.64 R6, c[0x0][0x460] ;  /* 0x00011800ff067b82 */ /* 0x000e620000000a00 */
[----:B----4-:R-:W-:-:S05]  /*e980*/  IMAD.WIDE.U32 R2, R9, 0x20, R2 ;  /* 0x0000002009027825 */ /* 0x010fca00078e0002 */
[----:B------:R-:W-:Y:S01]  /*e990*/  STG.E.128 desc[UR20][R2.64], R60 ;  /* 0x0000003c02007986 */ /* 0x000fe2000c101d14 */
[----:B0-----:R-:W-:-:S03]  /*e9a0*/  IMAD.WIDE.U32 R4, R9, 0x20, R4 ;  /* 0x0000002009047825 */ /* 0x001fc600078e0004 */
[----:B------:R-:W-:Y:S04]  /*e9b0*/  STG.E.128 desc[UR20][R2.64+0x10], R56 ;  /* 0x0000103802007986 */ /* 0x000fe8000c101d14 */
[----:B------:R-:W-:Y:S01]  /*e9c0*/  STG.E.128 desc[UR20][R4.64], R92 ;  /* 0x0000005c04007986 */ /* 0x000fe2000c101d14 */
[----:B-1----:R-:W-:-:S03]  /*e9d0*/  IMAD.WIDE.U32 R6, R9, 0x20, R6 ;  /* 0x0000002009067825 */ /* 0x002fc600078e0006 */
[----:B------:R-:W-:Y:S04]  /*e9e0*/  STG.E.128 desc[UR20][R4.64+0x10], R88 ;  /* 0x0000105804007986 */ /* 0x000fe8000c101d14 */
[----:B------:R-:W-:Y:S04]  /*e9f0*/  STG.E.128 desc[UR20][R6.64], R28 ;  /* 0x0000001c06007986 */ /* 0x000fe8000c101d14 */
[----:B------:R-:W-:Y:S01]  /*ea00*/  STG.E.128 desc[UR20][R6.64+0x10], R24 ;  /* 0x0000101806007986 */ /* 0x000fe2000c101d14 */
[----:B------:R-:W-:Y:S05]  /*ea10*/  EXIT ;  /* 0x000000000000794d */ /* 0x000fea0003800000 */
.L_x_2805:
        /* <DEDUP_REMOVED lines=14> */
.L_x_15615:


//--------------------- .text._ZN10layer_norm22ln_bwd_finalize_kernelINS_22Kernel_traits_finalizeILj8192E6__halfS2_S2_S2_fjLb1ELj1024ELj4ENS_18Kernel_traits_baseILj8192ES2_S2_S2_S2_fjLj1024EEEEELb1ELb1EEEvNS_9BwdParamsE --------------------------
	.section	.text._ZN10layer_norm22ln_bwd_finalize_kernelINS_22Kernel_traits_finalizeILj8192E6__halfS2_S2_S2_fjLb1ELj1024ELj4ENS_18Kernel_traits_baseILj8192ES2_S2_S2_S2_fjLj1024EEEEELb1ELb1EEEvNS_9BwdParamsE,"ax",@progbits
	.align	128
        .global         _ZN10layer_norm22ln_bwd_finalize_kernelINS_22Kernel_traits_finalizeILj8192E6__halfS2_S2_S2_fjLb1ELj1024ELj4ENS_18Kernel_traits_baseILj8192ES2_S2_S2_S2_fjLj1024EEEEELb1ELb1EEEvNS_9BwdParamsE
        .type           _ZN10layer_norm22ln_bwd_finalize_kernelINS_22Kernel_traits_finalizeILj8192E6__halfS2_S2_S2_fjLb1ELj1024ELj4ENS_18Kernel_traits_baseILj8192ES2_S2_S2_S2_fjLj1024EEEEELb1ELb1EEEvNS_9BwdParamsE,@function
        .size           _ZN10layer_norm22ln_bwd_finalize_kernelINS_22Kernel_traits_finalizeILj8192E6__halfS2_S2_S2_fjLb1ELj1024ELj4ENS_18Kernel_traits_baseILj8192ES2_S2_S2_S2_fjLj1024EEEEELb1ELb1EEEvNS_9BwdParamsE,(.L_x_15616 - _ZN10layer_norm22ln_bwd_finalize_kernelINS_22Kernel_traits_finalizeILj8192E6__halfS2_S2_S2_fjLb1ELj1024ELj4ENS_18Kernel_traits_baseILj8192ES2_S2_S2_S2_fjLj1024EEEEELb1ELb1EEEvNS_9BwdParamsE)
        .other          _ZN10layer_norm22ln_bwd_finalize_kernelINS_22Kernel_traits_finalizeILj8192E6__halfS2_S2_S2_fjLb1ELj1024ELj4ENS_18Kernel_traits_baseILj8192ES2_S2_S2_S2_fjLj1024EEEEELb1ELb1EEEvNS_9BwdParamsE,@"STO_CUDA_ENTRY STV_DEFAULT"
_ZN10layer_norm22ln_bwd_finalize_kernelINS_22Kernel_traits_finalizeILj8192E6__halfS2_S2_S2_fjLb1ELj1024ELj4ENS_18Kernel_traits_baseILj8192ES2_S2_S2_S2_fjLj1024EEEEELb1ELb1EEEvNS_9BwdParamsE:
.text._ZN10layer_norm22ln_bwd_finalize_kernelINS_22Kernel_traits_finalizeILj8192E6__halfS2_S2_S2_fjLb1ELj1024ELj4ENS_18Kernel_traits_baseILj8192ES2_S2_S2_S2_fjLj1024EEEEELb1ELb1EEEvNS_9BwdParamsE:
        /* <DEDUP_REMOVED lines=58> */
.L_x_2810:
        /* <DEDUP_REMOVED lines=87> */
.L_x_2809:
[----:B------:R-:W-:Y:S05]  /*0910*/  BSYNC.RECONVERGENT B1 ;  /* 0x0000000000017941 */ /* 0x000fea0003800200 */
.L_x_2808:
        /* <DEDUP_REMOVED lines=50> */
.L_x_2812:
[----:B------:R-:W-:Y:S05]  /*0c40*/  BSYNC.RECONVERGENT B1 ;  /* 0x0000000000017941 */ /* 0x000fea0003800200 */
.L_x_2811:
        /* <DEDUP_REMOVED lines=30> */
.L_x_2814:
[----:B------:R-:W-:Y:S05]  /*0e30*/  BSYNC.RECONVERGENT B1 ;  /* 0x0000000000017941 */ /* 0x000fea0003800200 */
.L_x_2813:
        /* <DEDUP_REMOVED lines=15> */
.L_x_2807:
[----:B------:R-:W-:Y:S05]  /*0f30*/  BSYNC.RECONVERGENT B0 ;  /* 0x0000000000007941 */ /* 0x000fea0003800200 */
.L_x_2806:
        /* <DEDUP_REMOVED lines=73> */
.L_x_2815:
        /* <DEDUP_REMOVED lines=11> */
.L_x_15616:


//--------------------- .text._ZN10layer_norm13ln_bwd_kernelINS_13Kernel_traitsI6__halfS2_S2_S2_fjLj8192ELj1ELj1ELj8ELj16ENS_18Kernel_traits_baseILj8192ES2_S2_S2_S2_fjLj256EEEEELb1ELb1ELb1ELb1EEEvNS_9BwdParamsE --------------------------
	.section	.text._ZN10layer_norm13ln_bwd_kernelINS_13Kernel_traitsI6__halfS2_S2_S2_fjLj8192ELj1ELj1ELj8ELj16ENS_18Kernel_traits_baseILj8192ES2_S2_S2_S2_fjLj256EEEEELb1ELb1ELb1ELb1EEEvNS_9BwdParamsE,"ax",@progbits
	.align	128
        .global         _ZN10layer_norm13ln_bwd_kernelINS_13Kernel_traitsI6__halfS2_S2_S2_fjLj8192ELj1ELj1ELj8ELj16ENS_18Kernel_traits_baseILj8192ES2_S2_S2_S2_fjLj256EEEEELb1ELb1ELb1ELb1EEEvNS_9BwdParamsE
        .type           _ZN10layer_norm13ln_bwd_kernelINS_13Kernel_traitsI6__halfS2_S2_S2_fjLj8192ELj1ELj1ELj8ELj16ENS_18Kernel_traits_baseILj8192ES2_S2_S2_S2_fjLj256EEEEELb1ELb1ELb1ELb1EEEvNS_9BwdParamsE,@function
        .size           _ZN10layer_norm13ln_bwd_kernelINS_13Kernel_traitsI6__halfS2_S2_S2_fjLj8192ELj1ELj1ELj8ELj16ENS_18Kernel_traits_baseILj8192ES2_S2_S2_S2_fjLj256EEEEELb1ELb1ELb1ELb1EEEvNS_9BwdParamsE,(.L_x_15617 - _ZN10layer_norm13ln_bwd_kernelINS_13Kernel_traitsI6__halfS2_S2_S2_fjLj8192ELj1ELj1ELj8ELj16ENS_18Kernel_traits_baseILj8192ES2_S2_S2_S2_fjLj256EEEEELb1ELb1ELb1ELb1EEEvNS_9BwdParamsE)
        .other          _ZN10layer_norm13ln_bwd_kernelINS_13Kernel_traitsI6__halfS2_S2_S2_fjLj8192ELj1ELj1ELj8ELj16ENS_18Kernel_traits_baseILj8192ES2_S2_S2_S2_fjLj256EEEEELb1ELb1ELb1ELb1EEEvNS_9BwdParamsE,@"STO_CUDA_ENTRY STV_DEFAULT"
_ZN10layer_norm13ln_bwd_kernelINS_13Kernel_traitsI6__halfS2_S2_S2_fjLj8192ELj1ELj1ELj8ELj16ENS_18Kernel_traits_baseILj8192ES2_S2_S2_S2_fjLj256EEEEELb1ELb1ELb1ELb1EEEvNS_9BwdParamsE:
.text._ZN10layer_norm13ln_bwd_kernelINS_13Kernel_traitsI6__halfS2_S2_S2_fjLj8192ELj1ELj1ELj8ELj16ENS_18Kernel_traits_baseILj8192ES2_S2_S2_S2_fjLj256EEEEELb1ELb1ELb1ELb1EEEvNS_9BwdParamsE:
        /* <DEDUP_REMOVED lines=57> */
[----:B------:R-:W3:Y:S06]  /*0390*/  LDCU.U8 UR11, c[0x0][0x410] ;  /* 0x00008200ff0b77ac */ /* 0x000eec0008000000 */
[----:B------:R-:W4:Y:S01]  /*03a0*/  LDC.64 R4, c[0x0][0x3e8] ;  /* 0x0000fa00ff047b82 */ /* 0x000f220000000a00 */
[----:B------:R-:W0:Y:S01]  /*03b0*/  LDCU UR14, c[0x0][0x400] ;  /* 0x00008000ff0e77ac */ /* 0x000e220008000800 */
[----:B------:R-:W0:Y:S01]  /*03c0*/  LDCU.64 UR16, c[0x0][0x408] ;  /* 0x00008100ff1077ac */ /* 0x000e220008000a00 */
        /* <DEDUP_REMOVED lines=15> */
.L_x_3078:
[----:B------:R-:W1:Y:S08]  /*04c0*/  LDC.64 R180, c[0x0][0x3f8] ;  /* 0x0000fe00ffb47b82 */ /* 0x000e700000000a00 */
[----:B------:R-:W2:Y:S08]  /*04d0*/  LDC.64 R236, c[0x0][0x3c8] ;  /* 0x0000f200ffec7b82 */ /* 0x000eb00000000a00 */
[----:B------:R-:W3:Y:S01]  /*04e0*/  LDC.64 R184, c[0x0][0x3f0] ;  /* 0x0000fc00ffb87b82 */ /* 0x000ee20000000a00 */
[----:B-1----:R-:W-:-:S07]  /*04f0*/  IMAD.WIDE R182, R217, 0x4, R180 ;  /* 0x00000004d9b67825 */ /* 0x002fce00078e02b4 */
[----:B------:R-:W1:Y:S01]  /*0500*/  LDC.64 R180, c[0x0][0x3c0] ;  /* 0x0000f000ffb47b82 */ /* 0x000e620000000a00 */
[----:B0-----:R-:W4:Y:S01]  /*0510*/  LDG.E R235, desc[UR12][R182.64] ;  /* 0x0000000cb6eb7981 */ /* 0x001f22000c1e1900 */
[----:B--2---:R-:W-:-:S06]  /*0520*/  IMAD.WIDE R236, R217, 0x4, R236 ;  /* 0x00000004d9ec7825 */ /* 0x004fcc00078e02ec */
[----:B-----5:R0:W5:Y:S01]  /*0530*/  LDG.E R236, desc[UR12][R236.64] ;  /* 0x0000000cecec7981 */ /* 0x020162000c1e1900 */
[----:B---3--:R-:W-:-:S06]  /*0540*/  IMAD.WIDE R184, R217, 0x4, R184 ;  /* 0x00000004d9b87825 */ /* 0x008fcc00078e02b8 */
[----:B------:R0:W5:Y:S01]  /*0550*/  LDG.E R184, desc[UR12][R184.64] ;  /* 0x0000000cb8b87981 */ /* 0x000162000c1e1900 */
[----:B----4-:R-:W-:-:S13]  /*0560*/  ISETP.GE.AND P1, PT, R235, 0x1, PT ;  /* 0x00000001eb00780c */ /* 0x010fda0003f26270 */
[----:B01----:R-:W-:Y:S05]  /*0570*/  @!P1 BRA `(.L_x_2817) ;  /* 0x0000001800289947 */ /* 0x003fea0003800000 */
[----:B------:R-:W0:Y:S01]  /*0580*/  LDC R187, c[0x0][0x388] ;  /* 0x0000e200ffbb7b82 */ /* 0x000e220000000800 */
[----:B------:R-:W1:Y:S01]  /*0590*/  S2R R18, SR_TID.X ;  /* 0x0000000000127919 */ /* 0x000e620000002100 */
[----:B------:R-:W-:-:S06]  /*05a0*/  IADD3 R2, PT, PT, R235, -0x1, RZ ;  /* 0xffffffffeb027810 */ /* 0x000fcc0007ffe0ff */
[----:B------:R-:W2:Y:S08]  /*05b0*/  LDC.64 R4, c[0x0][0x3a8] ;  /* 0x0000ea00ff047b82 */ /* 0x000eb00000000a00 */
[----:B------:R-:W3:Y:S01]  /*05c0*/  LDC.64 R16, c[0x0][0x428] ;  /* 0x00010a00ff107b82 */ /* 0x000ee20000000a00 */
[-C--:B0-----:R-:W-:Y:S01]  /*05d0*/  IMAD R0, R217, R187.reuse, RZ ;  /* 0x000000bbd9007224 */ /* 0x081fe200078e02ff */
[----:B-----5:R-:W-:Y:S01]  /*05e0*/  ISETP.GE.AND P2, PT, R184, 0x1, PT ;  /* 0x00000001b800780c */ /* 0x020fe20003f46270 */
[----:B------:R-:W-:-:S05]  /*05f0*/  IMAD R2, R2, R187, RZ ;  /* 0x000000bb02027224 */ /* 0x000fca00078e02ff */
[----:B------:R-:W0:Y:S01]  /*0600*/  LDC.64 R240, c[0x0][0x3b0] ;  /* 0x0000ec00fff07b82 */ /* 0x000e220000000a00 */
[----:B------:R-:W-:Y:S02]  /*0610*/  SHF.R.S32.HI R3, RZ, 0x1f, R0 ;  /* 0x0000001fff037819 */ /* 0x000fe40000011400 */
[----:B------:R-:W-:Y:S02]  /*0620*/  SHF.R.S32.HI R7, RZ, 0x1f, R2 ;  /* 0x0000001fff077819 */ /* 0x000fe40000011402 */
[----:B------:R-:W-:Y:S02]  /*0630*/  LEA.HI R3, R3, R0, RZ, 0x3 ;  /* 0x0000000003037211 */ /* 0x000fe400078f18ff */
[----:B------:R-:W-:Y:S02]  /*0640*/  LEA.HI R7, R7, R2, RZ, 0x3 ;  /* 0x0000000207077211 */ /* 0x000fe400078f18ff */
[-C--:B-1----:R-:W-:Y:S02]  /*0650*/  LEA.HI.SX32 R197, R3, R18.reuse, 0x1d ;  /* 0x0000001203c57211 */ /* 0x082fe400078feaff */
[----:B------:R-:W-:-:S02]  /*0660*/  LEA.HI.SX32 R183, R7, R18, 0x1d ;  /* 0x0000001207b77211 */ /* 0x000fc400078feaff */
[C---:B------:R-:W-:Y:S01]  /*0670*/  IADD3 R199, PT, PT, R197.reuse, 0x100, RZ ;  /* 0x00000100c5c77810 */ /* 0x040fe20007ffe0ff */
[----:B--2---:R-:W-:-:S04]  /*0680*/  IMAD.WIDE.U32 R12, R197, 0x10, R4 ;  /* 0x00000010c50c7825 */ /* 0x004fc800078e0004 */
[----:B---3--:R-:W-:Y:S02]  /*0690*/  IMAD.WIDE.U32 R204, R183, 0x10, R16 ;  /* 0x00000010b7cc7825 */ /* 0x008fe400078e0010 */
        /* <DEDUP_REMOVED lines=11> */
[----:B------:R-:W-:Y:S02]  /*0750*/  IMAD.WIDE R2, R217, 0x4, R180 ;  /* 0x00000004d9027825 */ /* 0x000fe400078e02b4 */
[----:B------:R-:W4:Y:S02]  /*0760*/  LDG.E.128 R8, desc[UR12][R8.64] ;  /* 0x0000000c08087981 */ /* 0x000f24000c1e1d00 */
[----:B------:R-:W-:Y:S02]  /*0770*/  IMAD.WIDE.U32 R4, R201, 0x10, R4 ;  /* 0x00000010c9047825 */ /* 0x000fe400078e0004 */
[----:B------:R1:W4:Y:S02]  /*0780*/  LDG.E R185, desc[UR12][R2.64] ;  /* 0x0000000c02b97981 */ /* 0x000324000c1e1900 */
[----:B------:R-:W-:-:S02]  /*0790*/  IMAD.WIDE.U32 R192, R193, 0x10, R16 ;  /* 0x00000010c1c07825 */ /* 0x000fc400078e0010 */
[----:B------:R-:W4:Y:S04]  /*07a0*/  LDG.E.128 R4, desc[UR12][R4.64] ;  /* 0x0000000c04047981 */ /* 0x000f28000c1e1d00 */
[----:B------:R-:W4:Y:S01]  /*07b0*/  LDG.E.128 R192, desc[UR12][R192.64] ;  /* 0x0000000cc0c07981 */ /* 0x000f22000c1e1d00 */
[----:B------:R-:W-:-:S05]  /*07c0*/  IADD3 R181, PT, PT, R183, 0x300, RZ ;  /* 0x00000300b7b57810 */ /* 0x000fca0007ffe0ff */
[----:B------:R-:W-:-:S06]  /*07d0*/  IMAD.WIDE.U32 R180, R181, 0x10, R16 ;  /* 0x00000010b5b47825 */ /* 0x000fcc00078e0010 */
[----:B------:R-:W4:Y:S01]  /*07e0*/  LDG.E.128 R180, desc[UR12][R180.64] ;  /* 0x0000000cb4b47981 */ /* 0x000f22000c1e1d00 */
[----:B------:R-:W-:-:S05]  /*07f0*/  @P2 IADD3 R0, PT, PT, R184, -0x1, RZ ;  /* 0xffffffffb8002810 */ /* 0x000fca0007ffe0ff */
[----:B------:R-:W-:-:S05]  /*0800*/  @P2 IMAD R0, R0, R187, RZ ;  /* 0x000000bb00002224 */ /* 0x000fca00078e02ff */
[----:B-1----:R-:W-:-:S04]  /*0810*/  @P2 SHF.R.S32.HI R3, RZ, 0x1f, R0 ;  /* 0x0000001fff032819 */ /* 0x002fc80000011400 */
[----:B------:R-:W-:Y:S02]  /*0820*/  @P2 LEA.HI R3, R3, R0, RZ, 0x3 ;  /* 0x0000000003032211 */ /* 0x000fe400078f18ff */
[----:B------:R-:W-:Y:S02]  /*0830*/  MOV R249, RZ ;  /* 0x000000ff00f97202 */ /* 0x000fe40000000f00 */
[----:B------:R-:W-:-:S04]  /*0840*/  @P2 LEA.HI.SX32 R249, R3, R18, 0x1d ;  /* 0x0000001203f92211 */ /* 0x000fc800078feaff */
[C---:B------:R-:W-:Y:S02]  /*0850*/  IADD3 R247, PT, PT, R249.reuse, 0x100, RZ ;  /* 0x00000100f9f77810 */ /* 0x040fe40007ffe0ff */
[----:B------:R-:W-:-:S03]  /*0860*/  IADD3 R243, PT, PT, R249, 0x200, RZ ;  /* 0x00000200f9f37810 */ /* 0x000fc60007ffe0ff */
[----:B0-----:R-:W-:-:S04]  /*0870*/  IMAD.WIDE.U32 R246, R247, 0x8, R240 ;  /* 0x00000008f7f67825 */ /* 0x001fc800078e00f0 */
[----:B------:R-:W-:Y:S02]  /*0880*/  IMAD.WIDE.U32 R242, R243, 0x8, R240 ;  /* 0x00000008f3f27825 */ /* 0x000fe400078e00f0 */
[----:B------:R-:W5:Y:S04]  /*0890*/  LDG.E.64 R246, desc[UR12][R246.64] ;  /* 0x0000000cf6f67981 */ /* 0x000f68000c1e1b00 */
[----:B------:R-:W5:Y:S01]  /*08a0*/  LDG.E.64 R242, desc[UR12][R242.64] ;  /* 0x0000000cf2f27981 */ /* 0x000f62000c1e1b00 */
[----:B------:R-:W-:Y:S02]  /*08b0*/  MOV R238, UR7 ;  /* 0x0000000700ee7c02 */ /* 0x000fe40008000f00 */
[----:B------:R-:W-:-:S04]  /*08c0*/  ISETP.NE.U32.AND P0, PT, RZ, UR6, PT ;  /* 0x00000006ff007c0c */ /* 0x000fc8000bf05070 */
[----:B------:R-:W-:-:S13]  /*08d0*/  ISETP.NE.AND.EX P0, PT, R238, RZ, PT, P0 ;  /* 0x000000ffee00720c */ /* 0x000fda0003f05300 */
[----:B------:R-:W0:Y:S08]  /*08e0*/  @P0 LDC.64 R232, c[0x0][0x438] ;  /* 0x00010e00ffe80b82 */ /* 0x000e300000000a00 */
[----:B------:R-:W1:Y:S08]  /*08f0*/  @P0 LDC.64 R230, c[0x0][0x438] ;  /* 0x00010e00ffe60b82 */ /* 0x000e700000000a00 */
[----:B------:R-:W1:Y:S08]  /*0900*/  @P0 LDC.64 R218, c[0x0][0x438] ;  /* 0x00010e00ffda0b82 */ /* 0x000e700000000a00 */
[----:B------:R-:W1:Y:S01]  /*0910*/  @P0 LDC.64 R208, c[0x0][0x438] ;  /* 0x00010e00ffd00b82 */ /* 0x000e620000000a00 */
[----:B0-----:R-:W-:-:S05]  /*0920*/  @P0 IMAD.WIDE.U32 R232, R197, 0x10, R232 ;  /* 0x00000010c5e80825 */ /* 0x001fca00078e00e8 */
[----:B------:R-:W5:Y:S01]  /*0930*/  @P0 LDG.E.128 R36, desc[UR12][R232.64] ;  /* 0x0000000ce8240981 */ /* 0x000f62000c1e1d00 */
[----:B-1----:R-:W-:-:S05]  /*0940*/  @P0 IMAD.WIDE.U32 R230, R199, 0x10, R230 ;  /* 0x00000010c7e60825 */ /* 0x002fca00078e00e6 */
[----:B------:R-:W5:Y:S01]  /*0950*/  @P0 LDG.E.128 R32, desc[UR12][R230.64] ;  /* 0x0000000ce6200981 */ /* 0x000f62000c1e1d00 */
[----:B------:R-:W-:-:S05]  /*0960*/  @P0 IMAD.WIDE.U32 R218, R19, 0x10, R218 ;  /* 0x0000001013da0825 */ /* 0x000fca00078e00da */
[----:B------:R-:W5:Y:S01]  /*0970*/  @P0 LDG.E.128 R28, desc[UR12][R218.64] ;  /* 0x0000000cda1c0981 */ /* 0x000f62000c1e1d00 */
[----:B------:R-:W-:-:S05]  /*0980*/  @P0 IMAD.WIDE.U32 R208, R201, 0x10, R208 ;  /* 0x00000010c9d00825 */ /* 0x000fca00078e00d0 */
[----:B------:R0:W5:Y:S01]  /*0990*/  @P0 LDG.E.128 R24, desc[UR12][R208.64] ;  /* 0x0000000cd0180981 */ /* 0x000162000c1e1d00 */
[----:B------:R-:W-:Y:S01]  /*09a0*/  ISETP.NE.AND P0, PT, RZ, UR11, PT ;  /* 0x0000000bff007c0c */ /* 0x000fe2000bf05270 */
[----:B------:R-:W-:Y:S02]  /*09b0*/  HADD2.F32 R0, -RZ, R56.H0_H0 ;  /* 0x20000038ff007230 */ /* 0x000fe40000004100 */
[--C-:B--2---:R-:W-:Y:S02]  /*09c0*/  HADD2.F32 R215, -RZ, R12.reuse.H0_H0 ;  /* 0x2000000cffd77230 */ /* 0x104fe40000004100 */
[----:B------:R-:W-:Y:S02]  /*09d0*/  HADD2.F32 R216, -RZ, R12.H1_H1 ;  /* 0x3000000cffd87230 */ /* 0x000fe40000004100 */
[--C-:B------:R-:W-:Y:S02]  /*09e0*/  HADD2.F32 R187, -RZ, R15.reuse.H0_H0 ;  /* 0x2000000fffbb7230 */ /* 0x100fe40000004100 */
[----:B------:R-:W-:-:S02]  /*09f0*/  HADD2.F32 R200, -RZ, R15.H1_H1 ;  /* 0x3000000fffc87230 */ /* 0x000fc40000004100 */
[--C-:B---3--:R-:W-:Y:S02]  /*0a00*/  HADD2.F32 R15, -RZ, R206.reuse.H0_H0 ;  /* 0x200000ceff0f7230 */ /* 0x108fe40000004100 */
[----:B------:R-:W-:Y:S02]  /*0a10*/  HADD2.F32 R12, -RZ, R206.H1_H1 ;  /* 0x300000ceff0c7230 */ /* 0x000fe40000004100 */
[--C-:B----4-:R-:W-:Y:S02]  /*0a20*/  HADD2.F32 R210, -RZ, R23.reuse.H0_H0 ;  /* 0x20000017ffd27230 */ /* 0x110fe40000004100 */
[----:B------:R-:W-:Y:S01]  /*0a30*/  HADD2.F32 R206, -RZ, R23.H1_H1 ;  /* 0x30000017ffce7230 */ /* 0x000fe20000004100 */
[C---:B------:R-:W-:Y:S01]  /*0a40*/  IADD3 R23, PT, PT, R249.reuse, 0x300, RZ ;  /* 0x00000300f9177810 */ /* 0x040fe20007ffe0ff */
[----:B------:R-:W-:-:S04]  /*0a50*/  IMAD.WIDE.U32 R248, R249, 0x8, R240 ;  /* 0x00000008f9f87825 */ /* 0x000fc800078e00f0 */
[----:B------:R-:W-:Y:S02]  /*0a60*/  IMAD.WIDE.U32 R240, R23, 0x8, R240 ;  /* 0x0000000817f07825 */ /* 0x000fe400078e00f0 */
[----:B------:R-:W5:Y:S04]  /*0a70*/  LDG.E.64 R248, desc[UR12][R248.64] ;  /* 0x0000000cf8f87981 */ /* 0x000f68000c1e1b00 */
[----:B------:R-:W5:Y:S01]  /*0a80*/  LDG.E.64 R240, desc[UR12][R240.64] ;  /* 0x0000000cf0f07981 */ /* 0x000f62000c1e1b00 */
[--C-:B------:R-:W-:Y:S01]  /*0a90*/  HADD2.F32 R244, -RZ, R188.reuse.H0_H0 ;  /* 0x200000bcfff47230 */ /* 0x100fe20000004100 */
[----:B------:R-:W-:Y:S01]  /*0aa0*/  FSEL R185, R185, RZ, !P0 ;  /* 0x000000ffb9b97208 */ /* 0x000fe20004000000 */
[----:B------:R-:W-:Y:S02]  /*0ab0*/  HADD2.F32 R250, -RZ, R188.H1_H1 ;  /* 0x300000bcfffa7230 */ /* 0x000fe40000004100 */
[----:B------:R-:W-:-:S02]  /*0ac0*/  HADD2.F32 R3, -RZ, R204.H0_H0 ;  /* 0x200000ccff037230 */ /* 0x000fc40000004100 */
[----:B------:R-:W-:Y:S02]  /*0ad0*/  HADD2.F32 R2, -RZ, R204.H1_H1 ;  /* 0x300000ccff027230 */ /* 0x000fe40000004100 */
[--C-:B0-----:R-:W-:Y:S02]  /*0ae0*/  HADD2.F32 R209, -RZ, R10.reuse.H0_H0 ;  /* 0x2000000affd17230 */ /* 0x101fe40000004100 */
[----:B------:R-:W-:Y:S02]  /*0af0*/  HADD2.F32 R188, -RZ, R10.H1_H1 ;  /* 0x3000000affbc7230 */ /* 0x000fe40000004100 */
        /* <DEDUP_REMOVED lines=9> */
[----:B------:R-:W-:Y:S02]  /*0b90*/  HADD2.F32 R213, -RZ, R13.H0_H0 ;  /* 0x2000000dffd57230 */ /* 0x000fe40000004100 */
        /* <DEDUP_REMOVED lines=16> */
[----:B------:R-:W-:Y:S01]  /*0ca0*/  FADD.FTZ R216, -R185, R216 ;  /* 0x000000d8b9d87221 */ /* 0x000fe20000010100 */
[----:B------:R-:W-:-:S02]  /*0cb0*/  HADD2.F32 R19, -RZ, R205.H0_H0 ;  /* 0x200000cdff137230 */ /* 0x000fc40000004100 */
[----:B------:R-:W-:Y:S02]  /*0cc0*/  HADD2.F32 R16, -RZ, R205.H1_H1 ;  /* 0x300000cdff107230 */ /* 0x000fe40000004100 */
[C---:B------:R-:W-:Y:S01]  /*0cd0*/  FADD.FTZ R215, -R185.reuse, R215 ;  /* 0x000000d7b9d77221 */ /* 0x040fe20000010100 */
[--C-:B------:R-:W-:Y:S02]  /*0ce0*/  HADD2.F32 R205, -RZ, R9.reuse.H0_H0 ;  /* 0x20000009ffcd7230 */ /* 0x100fe40000004100 */
[C---:B------:R-:W-:Y:S01]  /*0cf0*/  FADD.FTZ R5, -R185.reuse, R211 ;  /* 0x000000d3b9057221 */ /* 0x040fe20000010100 */
[----:B------:R-:W-:Y:S02]  /*0d00*/  HADD2.F32 R190, -RZ, R9.H1_H1 ;  /* 0x30000009ffbe7230 */ /* 0x000fe40000004100 */
[C---:B------:R-:W-:Y:S01]  /*0d10*/  FADD.FTZ R7, -R185.reuse, R203 ;  /* 0x000000cbb9077221 */ /* 0x040fe20000010100 */
[--C-:B------:R-:W-:Y:S02]  /*0d20*/  HADD2.F32 R225, -RZ, R11.reuse.H0_H0 ;  /* 0x2000000bffe17230 */ /* 0x100fe40000004100 */
[----:B------:R-:W-:Y:S01]  /*0d30*/  FADD.FTZ R9, -R185, R199 ;  /* 0x000000c7b9097221 */ /* 0x000fe20000010100 */
[----:B------:R-:W-:-:S02]  /*0d40*/  HADD2.F32 R186, -RZ, R11.H1_H1 ;  /* 0x3000000bffba7230 */ /* 0x000fc40000004100 */
        /* <DEDUP_REMOVED lines=34> */
[C---:B------:R-:W-:Y:S01]  /*0f70*/  FMUL.FTZ R216, R236.reuse, R216 ;  /* 0x000000d8ecd87220 */ /* 0x040fe20000410000 */
[--C-:B------:R-:W-:Y:S02]  /*0f80*/  HADD2.F32 R8, -RZ, R57.reuse.H0_H0 ;  /* 0x20000039ff087230 */ /* 0x100fe40000004100 */
[----:B------:R-:W-:Y:S01]  /*0f90*/  FMUL.FTZ R215, R236, R215 ;  /* 0x000000d7ecd77220 */ /* 0x000fe20000410000 */
[-C--:B------:R-:W-:Y:S01]  /*0fa0*/  FMUL.FTZ R213, R0, R3.reuse ;  /* 0x0000000300d57220 */ /* 0x080fe20000410000 */
[-C--:B------:R-:W-:Y:S01]  /*0fb0*/  FMUL.FTZ R0, R6, R2.reuse ;  /* 0x0000000206007220 */ /* 0x080fe20000410000 */
[----:B------:R-:W-:Y:S01]  /*0fc0*/  FADD.FTZ R165, R165, R2 ;  /* 0x00000002a5a57221 */ /* 0x000fe20000010000 */
[----:B------:R-:W-:Y:S01]  /*0fd0*/  FFMA.FTZ R73, R216, R2, R73 ;  /* 0x00000002d8497223 */ /* 0x000fe20000010049 */
[----:B------:R-:W-:Y:S01]  /*0fe0*/  FADD.FTZ R164, R164, R3 ;  /* 0x00000003a4a47221 */ /* 0x000fe20000010000 */
[----:B------:R-:W-:Y:S01]  /*0ff0*/  FFMA.FTZ R72, R215, R3, R72 ;  /* 0x00000003d7487223 */ /* 0x000fe20000010048 */
[----:B------:R-:W-:-:S02]  /*1000*/  HADD2.F32 R6, -RZ, R57.H1_H1 ;  /* 0x30000039ff067230 */ /* 0x000fc40000004100 */
[----:B------:R-:W-:Y:S01]  /*1010*/  FMUL.FTZ R2, R8, R19 ;  /* 0x0000001308027220 */ /* 0x000fe20000410000 */
[C---:B------:R-:W-:Y:S01]  /*1020*/  FMUL.FTZ R3, R236.reuse, R4 ;  /* 0x00000004ec037220 */ /* 0x040fe20000410000 */
[--C-:B------:R-:W-:Y:S02]  /*1030*/  HADD2.F32 R8, -RZ, R58.reuse.H0_H0 ;  /* 0x2000003aff087230 */ /* 0x100fe40000004100 */
[----:B------:R-:W-:Y:S01]  /*1040*/  FMUL.FTZ R4, R236, R5 ;  /* 0x00000005ec047220 */ /* 0x000fe20000410000 */
[----:B------:R-:W-:Y:S01]  /*1050*/  FADD.FTZ R166, R166, R19 ;  /* 0x00000013a6a67221 */ /* 0x000fe20000010000 */
[----:B------:R-:W-:Y:S01]  /*1060*/  FFMA.FTZ R74, R3, R19, R74 ;  /* 0x00000013034a7223 */ /* 0x000fe2000001004a */
[----:B------:R-:W-:Y:S01]  /*1070*/  FMUL.FTZ R5, R6, R16 ;  /* 0x0000001006057220 */ /* 0x000fe20000410000 */
[----:B------:R-:W-:Y:S01]  /*1080*/  FMUL.FTZ R7, R236, R7 ;  /* 0x00000007ec077220 */ /* 0x000fe20000410000 */
[----:B------:R-:W-:Y:S02]  /*1090*/  HADD2.F32 R19, -RZ, R58.H1_H1 ;  /* 0x3000003aff137230 */ /* 0x000fe40000004100 */
[----:B------:R-:W-:Y:S01]  /*10a0*/  FMUL.FTZ R6, R8, R15 ;  /* 0x0000000f08067220 */ /* 0x000fe20000410000 */
[----:B------:R-:W-:Y:S01]  /*10b0*/  FMUL.FTZ R8, R236, R9 ;  /* 0x00000009ec087220 */ /* 0x000fe20000410000 */
[----:B------:R-:W-:Y:S01]  /*10c0*/  FADD.FTZ R160, R160, R15 ;  /* 0x0000000fa0a07221 */ /* 0x000fe20000010000 */
[----:B------:R-:W-:Y:S01]  /*10d0*/  FFMA.FTZ R76, R7, R15, R76 ;  /* 0x0000000f074c7223 */ /* 0x000fe2000001004c */
[----:B------:R-:W-:-:S02]  /*10e0*/  HADD2.F32 R10, -RZ, R59.H0_H0 ;  /* 0x2000003bff0a7230 */ /* 0x000fc40000004100 */
[----:B------:R-:W-:Y:S01]  /*10f0*/  FADD.FTZ R167, R167, R16 ;  /* 0x00000010a7a77221 */ /* 0x000fe20000010000 */
[----:B------:R-:W-:Y:S01]  /*1100*/  FFMA.FTZ R75, R4, R16, R75 ;  /* 0x00000010044b7223 */ /* 0x000fe2000001004b */
[-C--:B------:R-:W-:Y:S01]  /*1110*/  FMUL.FTZ R9, R19, R12.reuse ;  /* 0x0000000c13097220 */ /* 0x080fe20000410000 */
[----:B------:R-:W-:Y:S01]  /*1120*/  FADD.FTZ R161, R161, R12 ;  /* 0x0000000ca1a17221 */ /* 0x000fe20000010000 */
[----:B------:R-:W-:Y:S01]  /*1130*/  FFMA.FTZ R77, R8, R12, R77 ;  /* 0x0000000c084d7223 */ /* 0x000fe2000001004d */
[C---:B------:R-:W-:Y:S01]  /*1140*/  FMUL.FTZ R11, R236.reuse, R11 ;  /* 0x0000000bec0b7220 */ /* 0x040fe20000410000 */
[----:B------:R-:W-:Y:S02]  /*1150*/  HADD2.F32 R15, -RZ, R59.H1_H1 ;  /* 0x3000003bff0f7230 */ /* 0x000fe40000004100 */
[----:B------:R-:W-:Y:S01]  /*1160*/  FMUL.FTZ R12, R236, R200 ;  /* 0x000000c8ec0c7220 */ /* 0x000fe20000410000 */
[--C-:B------:R-:W-:Y:S02]  /*1170*/  HADD2.F32 R16, -RZ, R60.reuse.H0_H0 ;  /* 0x2000003cff107230 */ /* 0x100fe40000004100 */
        /* <DEDUP_REMOVED lines=8> */
[----:B------:R-:W-:-:S02]  /*1200*/  HADD2.F32 R19, -RZ, R60.H1_H1 ;  /* 0x3000003cff137230 */ /* 0x000fc40000004100 */
[----:B------:R-:W-:Y:S01]  /*1210*/  FMUL.FTZ R16, R236, R192 ;  /* 0x000000c0ec107220 */ /* 0x000fe20000410000 */
[----:B------:R-:W-:Y:S02]  /*1220*/  HADD2.F32 R21, -RZ, R193.H0_H0 ;  /* 0x200000c1ff157230 */ /* 0x000fe40000004100 */
[----:B------:R-:W-:Y:S02]  /*1230*/  HADD2.F32 R192, -RZ, R61.H0_H0 ;  /* 0x2000003dffc07230 */ /* 0x000fe40000004100 */
[----:B------:R-:W-:Y:S01]  /*1240*/  FADD.FTZ R156, R156, R17 ;  /* 0x000000119c9c7221 */ /* 0x000fe20000010000 */
[----:B------:R-:W-:Y:S01]  /*1250*/  FFMA.FTZ R80, R15, R17, R80 ;  /* 0x000000110f507223 */ /* 0x000fe20000010050 */
[-C--:B------:R-:W-:Y:S01]  /*1260*/  FMUL.FTZ R17, R19, R18.reuse ;  /* 0x0000001213117220 */ /* 0x080fe20000410000 */
[----:B------:R-:W-:Y:S01]  /*1270*/  FADD.FTZ R157, R157, R18 ;  /* 0x000000129d9d7221 */ /* 0x000fe20000010000 */
[----:B------:R-:W-:Y:S01]  /*1280*/  FFMA.FTZ R81, R16, R18, R81 ;  /* 0x0000001210517223 */ /* 0x000fe20000010051 */
[----:B------:R-:W-:-:S02]  /*1290*/  HADD2.F32 R22, -RZ, R193.H1_H1 ;  /* 0x300000c1ff167230 */ /* 0x000fc40000004100 */
[----:B------:R-:W-:Y:S01]  /*12a0*/  FMUL.FTZ R19, R236, R20 ;  /* 0x00000014ec137220 */ /* 0x000fe20000410000 */
[----:B------:R-:W-:Y:S02]  /*12b0*/  HADD2.F32 R196, -RZ, R61.H1_H1 ;  /* 0x3000003dffc47230 */ /* 0x000fe40000004100 */
[----:B------:R-:W-:Y:S01]  /*12c0*/  FMUL.FTZ R18, R192, R21 ;  /* 0x00000015c0127220 */ /* 0x000fe20000410000 */
[----:B------:R-:W-:Y:S02]  /*12d0*/  HADD2.F32 R193, -RZ, R194.H0_H0 ;  /* 0x200000c2ffc17230 */ /* 0x000fe40000004100 */
[----:B------:R-:W-:Y:S01]  /*12e0*/  FMUL.FTZ R20, R236, R251 ;  /* 0x000000fbec147220 */ /* 0x000fe20000410000 */
        /* <DEDUP_REMOVED lines=10> */
[----:B------:R-:W-:Y:S01]  /*1390*/  FMUL.FTZ R192, R236, R245 ;  /* 0x000000f5ecc07220 */ /* 0x000fe20000410000 */
[--C-:B------:R-:W-:Y:S02]  /*13a0*/  HADD2.F32 R196, -RZ, R63.reuse.H0_H0 ;  /* 0x2000003fffc47230 */ /* 0x100fe40000004100 */
        /* <DEDUP_REMOVED lines=19> */
[--C-:B------:R-:W-:Y:S02]  /*14e0*/  HADD2.F32 R204, -RZ, R65.reuse.H0_H0 ;  /* 0x20000041ffcc7230 */ /* 0x100fe40000004100 */
[----:B------:R-:W-:Y:S01]  /*14f0*/  FMUL.FTZ R203, R236, R203 ;  /* 0x000000cbeccb7220 */ /* 0x000fe20000410000 */
[----:B------:R-:W-:Y:S02]  /*1500*/  HADD2.F32 R237, -RZ, R65.H1_H1 ;  /* 0x30000041ffed7230 */ /* 0x000fe40000004100 */
        /* <DEDUP_REMOVED lines=9> */
[----:B------:R-:W-:-:S02]  /*15a0*/  HADD2.F32 R206, -RZ, R66.H0_H0 ;  /* 0x20000042ffce7230 */ /* 0x000fc40000004100 */
[----:B------:R-:W-:Y:S01]  /*15b0*/  FMUL.FTZ R205, R237, R190 ;  /* 0x000000beedcd7220 */ /* 0x000fe20000410000 */
[C---:B------:R-:W-:Y:S01]  /*15c0*/  FMUL.FTZ R207, R236.reuse, R207 ;  /* 0x000000cfeccf7220 */ /* 0x040fe20000410000 */
[----:B------:R-:W-:Y:S02]  /*15d0*/  HADD2.F32 R231, -RZ, R66.H1_H1 ;  /* 0x30000042ffe77230 */ /* 0x000fe40000004100 */
        /* <DEDUP_REMOVED lines=31> */
[--C-:B------:R-:W-:Y:S02]  /*17d0*/  HADD2.F32 R225, -RZ, R180.reuse.H0_H0 ;  /* 0x200000b4ffe17230 */ /* 0x100fe40000004100 */
[----:B------:R-:W-:-:S02]  /*17e0*/  HADD2.F32 R190, -RZ, R180.H1_H1 ;  /* 0x300000b4ffbe7230 */ /* 0x000fc40000004100 */
[----:B------:R-:W-:Y:S01]  /*17f0*/  FADD.FTZ R180, R10, R227 ;  /* 0x000000e30ab47221 */ /* 0x000fe20000010000 */
[----:B------:R-:W-:Y:S01]  /*1800*/  FFMA.FTZ R221, R11, R10, R186 ;  /* 0x0000000a0bdd7223 */ /* 0x000fe200000100ba */
[----:B------:R-:W-:Y:S02]  /*1810*/  HADD2.F32 R188, -RZ, R68.H0_H0 ;  /* 0x20000044ffbc7230 */ /* 0x000fe40000004100 */
[----:B------:R-:W-:Y:S01]  /*1820*/  FMUL.FTZ R223, R236, R223 ;  /* 0x000000dfecdf7220 */ /* 0x000fe20000410000 */
[----:B------:R-:W-:Y:S01]  /*1830*/  FADD.FTZ R227, R13, R180 ;  /* 0x000000b40de37221 */ /* 0x000fe20000010000 */
[----:B------:R-:W-:Y:S01]  /*1840*/  FFMA.FTZ R180, R12, R13, R221 ;  /* 0x0000000d0cb47223 */ /* 0x000fe200000100dd */
[----:B------:R-:W-:Y:S01]  /*1850*/  FADD.FTZ R140, R140, R225 ;  /* 0x000000e18c8c7221 */ /* 0x000fe20000010000 */
[-C--:B------:R-:W-:Y:S01]  /*1860*/  FFMA.FTZ R96, R223, R225.reuse, R96 ;  /* 0x000000e1df607223 */ /* 0x080fe20000010060 */
[----:B------:R-:W-:Y:S01]  /*1870*/  FMUL.FTZ R221, R188, R225 ;  /* 0x000000e1bcdd7220 */ /* 0x000fe20000410000 */
[----:B------:R-:W-:Y:S01]  /*1880*/  FADD.FTZ R186, R14, R227 ;  /* 0x000000e30eba7221 */ /* 0x000fe20000010000 */
[----:B------:R-:W-:Y:S01]  /*1890*/  FFMA.FTZ R225, R15, R14, R180 ;  /* 0x0000000e0fe17223 */ /* 0x000fe200000100b4 */
[----:B------:R-:W-:-:S02]  /*18a0*/  FMUL.FTZ R222, R236, R191 ;  /* 0x000000bfecde7220 */ /* 0x000fc40000410000 */
        /* <DEDUP_REMOVED lines=10> */
[--C-:B------:R-:W-:Y:S02]  /*1950*/  HADD2.F32 R227, -RZ, R181.reuse.H0_H0 ;  /* 0x200000b5ffe37230 */ /* 0x100fe40000004100 */
[----:B------:R-:W-:Y:S02]  /*1960*/  HADD2.F32 R188, -RZ, R181.H1_H1 ;  /* 0x300000b5ffbc7230 */ /* 0x000fe40000004100 */
[----:B------:R-:W-:Y:S01]  /*1970*/  FADD.FTZ R186, R194, R225 ;  /* 0x000000e1c2ba7221 */ /* 0x000fe20000010000 */
[----:B------:R-:W-:Y:S01]  /*1980*/  FFMA.FTZ R181, R195, R194, R180 ;  /* 0x000000c2c3b57223 */ /* 0x000fe200000100b4 */
[----:B------:R-:W-:Y:S02]  /*1990*/  FMUL.FTZ R226, R236, R189 ;  /* 0x000000bdece27220 */ /* 0x000fe40000410000 */
[----:B------:R-:W-:Y:S01]  /*19a0*/  FADD.FTZ R189, R197, R186 ;  /* 0x000000bac5bd7221 */ /* 0x000fe20000010000 */
[----:B------:R-:W-:Y:S01]  /*19b0*/  FFMA.FTZ R186, R196, R197, R181 ;  /* 0x000000c5c4ba7223 */ /* 0x000fe200000100b5 */
[----:B------:R-:W-:-:S02]  /*19c0*/  HADD2.F32 R224, -RZ, R69.H1_H1 ;  /* 0x30000045ffe07230 */ /* 0x000fc40000004100 */
[----:B------:R-:W-:Y:S01]  /*19d0*/  FADD.FTZ R180, R198, R189 ;  /* 0x000000bdc6b47221 */ /* 0x000fe20000010000 */
[----:B------:R-:W-:-:S03]  /*19e0*/  FFMA.FTZ R181, R199, R198, R186 ;  /* 0x000000c6c7b57223 */ /* 0x000fc600000100ba */
[----:B------:R-:W-:Y:S01]  /*19f0*/  FADD.FTZ R189, R201, R180 ;  /* 0x000000b4c9bd7221 */ /* 0x000fe20000010000 */
[----:B------:R-:W-:Y:S01]  /*1a00*/  FFMA.FTZ R180, R200, R201, R181 ;  /* 0x000000c9c8b47223 */ /* 0x000fe200000100b5 */
[----:B------:R-:W-:Y:S01]  /*1a10*/  FADD.FTZ R143, R143, R188 ;  /* 0x000000bc8f8f7221 */ /* 0x000fe20000010000 */
[-C--:B------:R-:W-:Y:S01]  /*1a20*/  FFMA.FTZ R99, R226, R188.reuse, R99 ;  /* 0x000000bce2637223 */ /* 0x080fe20000010063 */
[----:B------:R-:W-:Y:S01]  /*1a30*/  FMUL.FTZ R224, R224, R188 ;  /* 0x000000bce0e07220 */ /* 0x000fe20000410000 */
[--C-:B------:R-:W-:Y:S02]  /*1a40*/  HADD2.F32 R186, -RZ, R182.reuse.H0_H0 ;  /* 0x200000b6ffba7230 */ /* 0x100fe40000004100 */
[----:B------:R-:W-:Y:S01]  /*1a50*/  FFMA.FTZ R181, R203, R202, R180 ;  /* 0x000000cacbb57223 */ /* 0x000fe200000100b4 */
[----:B------:R-:W-:Y:S02]  /*1a60*/  HADD2.F32 R188, -RZ, R182.H1_H1 ;  /* 0x300000b6ffbc7230 */ /* 0x000fe40000004100 */
[----:B------:R-:W-:Y:S01]  /*1a70*/  FADD.FTZ R182, R202, R189 ;  /* 0x000000bdcab67221 */ /* 0x000fe20000010000 */
[----:B------:R-:W-:-:S03]  /*1a80*/  FFMA.FTZ R180, R204, R205, R181 ;  /* 0x000000cdccb47223 */ /* 0x000fc600000100b5 */
[----:B------:R-:W-:Y:S01]  /*1a90*/  FADD.FTZ R189, R205, R182 ;  /* 0x000000b6cdbd7221 */ /* 0x000fe20000010000 */
[----:B------:R-:W-:-:S03]  /*1aa0*/  FFMA.FTZ R181, R207, R206, R180 ;  /* 0x000000cecfb57223 */ /* 0x000fc600000100b4 */
[----:B------:R-:W-:Y:S01]  /*1ab0*/  FADD.FTZ R182, R206, R189 ;  /* 0x000000bdceb67221 */ /* 0x000fe20000010000 */
[----:B------:R-:W-:Y:S02]  /*1ac0*/  HADD2.F32 R218, -RZ, R69.H0_H0 ;  /* 0x20000045ffda7230 */ /* 0x000fe40000004100 */
[C---:B------:R-:W-:Y:S01]  /*1ad0*/  FMUL.FTZ R228, R236.reuse, R187 ;  /* 0x000000bbece47220 */ /* 0x040fe20000410000 */
[----:B------:R-:W-:Y:S01]  /*1ae0*/  FMUL.FTZ R219, R236, R219 ;  /* 0x000000dbecdb7220 */ /* 0x000fe20000410000 */
[----:B------:R-:W-:Y:S01]  /*1af0*/  FADD.FTZ R187, R209, R182 ;  /* 0x000000b6d1bb7221 */ /* 0x000fe20000010000 */
[----:B------:R-:W-:Y:S01]  /*1b00*/  FFMA.FTZ R180, R208, R209, R181 ;  /* 0x000000d1d0b47223 */ /* 0x000fe200000100b5 */
[--C-:B------:R-:W-:Y:S02]  /*1b10*/  HADD2.F32 R225, -RZ, R70.reuse.H1_H1 ;  /* 0x30000046ffe17230 */ /* 0x100fe40000004100 */
[----:B------:R-:W-:Y:S01]  /*1b20*/  FADD.FTZ R142, R142, R227 ;  /* 0x000000e38e8e7221 */ /* 0x000fe20000010000 */
[-C--:B------:R-:W-:Y:S01]  /*1b30*/  FFMA.FTZ R98, R219, R227.reuse, R98 ;  /* 0x000000e3db627223 */ /* 0x080fe20000010062 */
[----:B------:R-:W-:Y:S01]  /*1b40*/  FMUL.FTZ R218, R218, R227 ;  /* 0x000000e3dada7220 */ /* 0x000fe20000410000 */
[----:B------:R-:W-:Y:S01]  /*1b50*/  FADD.FTZ R187, R210, R187 ;  /* 0x000000bbd2bb7221 */ /* 0x000fe20000010000 */
[----:B------:R-:W-:Y:S01]  /*1b60*/  FFMA.FTZ R181, R211, R210, R180 ;  /* 0x000000d2d3b57223 */ /* 0x000fe200000100b4 */
[----:B------:R-:W-:-:S02]  /*1b70*/  HADD2.F32 R227, -RZ, R70.H0_H0 ;  /* 0x20000046ffe37230 */ /* 0x000fc40000004100 */
[----:B------:R-:W-:Y:S01]  /*1b80*/  FMUL.FTZ R229, R236, R229 ;  /* 0x000000e5ece57220 */ /* 0x000fe20000410000 */
[----:B------:R-:W-:Y:S02]  /*1b90*/  HADD2.F32 R220, -RZ, R68.H1_H1 ;  /* 0x30000044ffdc7230 */ /* 0x000fe40000004100 */
        /* <DEDUP_REMOVED lines=8> */
[----:B------:R-:W-:-:S02]  /*1c20*/  HADD2.F32 R182, -RZ, R183.H0_H0 ;  /* 0x200000b7ffb67230 */ /* 0x000fc40000004100 */
[----:B------:R-:W-:Y:S01]  /*1c30*/  FMUL.FTZ R220, R220, R190 ;  /* 0x000000bedcdc7220 */ /* 0x000fe20000410000 */
[----:B------:R-:W-:Y:S02]  /*1c40*/  HADD2.F32 R186, -RZ, R183.H1_H1 ;  /* 0x300000b7ffba7230 */ /* 0x000fe40000004100 */
        /* <DEDUP_REMOVED lines=14> */
[----:B------:R-:W-:Y:S01]  /*1d30*/  FFMA.FTZ R181, R229, R227, R182 ;  /* 0x000000e3e5b57223 */ /* 0x000fe200000100b6 */
[----:B------:R-:W-:Y:S02]  /*1d40*/  HADD2.F32 R230, -RZ, R71.H1_H1 ;  /* 0x30000047ffe67230 */ /* 0x000fe40000004100 */
        /* <DEDUP_REMOVED lines=13> */
.L_x_2817:
[----:B-----5:R-:W-:Y:S01]  /*1e20*/  ISETP.GE.AND P2, PT, R184, 0x1, PT ;  /* 0x00000001b800780c */ /* 0x020fe20003f46270 */
[----:B------:R-:W-:Y:S01]  /*1e30*/  HFMA2 R249, -RZ, RZ, 0, 0 ;  /* 0x00000000fff97431 */ /* 0x000fe200000001ff */
[----:B------:R-:W-:Y:S02]  /*1e40*/  MOV R238, UR7 ;  /* 0x0000000700ee7c02 */ /* 0x000fe40008000f00 */
[----:B------:R-:W-:-:S04]  /*1e50*/  ISETP.NE.U32.AND P0, PT, RZ, UR6, PT ;  /* 0x00000006ff007c0c */ /* 0x000fc8000bf05070 */
[----:B------:R-:W-:-:S05]  /*1e60*/  ISETP.NE.AND.EX P0, PT, R238, RZ, PT, P0 ;  /* 0x000000ffee00720c */ /* 0x000fca0003f05300 */
[----:B------:R-:W-:Y:S08]  /*1e70*/  @!P2 BRA `(.L_x_2819) ;  /* 0x000000000018a947 */ /* 0x000ff00003800000 */
[----:B------:R-:W0:Y:S01]  /*1e80*/  S2R R182, SR_TID.X ;  /* 0x0000000000b67919 */ /* 0x000e220000002100 */
[----:B------:R-:W-:-:S05]  /*1e90*/  IADD3 R180, PT, PT, R184, -0x1, RZ ;  /* 0xffffffffb8b47810 */ /* 0x000fca0007ffe0ff */
[----:B------:R-:W-:-:S05]  /*1ea0*/  IMAD R180, R180, UR15, RZ ;  /* 0x0000000fb4b47c24 */ /* 0x000fca000f8e02ff */
[----:B------:R-:W-:-:S04]  /*1eb0*/  SHF.R.S32.HI R181, RZ, 0x1f, R180 ;  /* 0x0000001fffb57819 */ /* 0x000fc800000114b4 */
[----:B------:R-:W-:-:S04]  /*1ec0*/  LEA.HI R181, R181, R180, RZ, 0x3 ;  /* 0x000000b4b5b57211 */ /* 0x000fc800078f18ff */
[----:B0-----:R-:W-:-:S07]  /*1ed0*/  LEA.HI.SX32 R249, R181, R182, 0x1d ;  /* 0x000000b6b5f97211 */ /* 0x001fce00078feaff */
.L_x_2819:
[----:B------:R-:W-:Y:S01]  /*1ee0*/  CS2R R180, SRZ ;  /* 0x0000000000b47805 */ /* 0x000fe2000001ff00 */
        /* <DEDUP_REMOVED lines=14> */
.L_x_2820:
[----:B------:R-:W0:Y:S01]  /*1fd0*/  S2R R28, SR_TID.X ;  /* 0x00000000001c7919 */ /* 0x000e220000002100 */
[----:B------:R-:W1:Y:S01]  /*1fe0*/  LDC.64 R240, c[0x0][0x3b0] ;  /* 0x0000ec00fff07b82 */ /* 0x000e620000000a00 */
[----:B------:R-:W-:Y:S01]  /*1ff0*/  IMAD R26, R217, UR15, RZ ;  /* 0x0000000fd91a7c24 */ /* 0x000fe2000f8e02ff */
[C---:B------:R-:W-:Y:S02]  /*2000*/  IADD3 R247, PT, PT, R249.reuse, 0x100, RZ ;  /* 0x00000100f9f77810 */ /* 0x040fe40007ffe0ff */
[C---:B------:R-:W-:Y:S02]  /*2010*/  IADD3 R243, PT, PT, R249.reuse, 0x200, RZ ;  /* 0x00000200f9f37810 */ /* 0x040fe40007ffe0ff */
[----:B------:R-:W-:Y:S02]  /*2020*/  SHF.R.S32.HI R27, RZ, 0x1f, R26 ;  /* 0x0000001fff1b7819 */ /* 0x000fe4000001141a */
[----:B------:R-:W2:Y:S01]  /*2030*/  LDC.64 R24, c[0x0][0x438] ;  /* 0x00010e00ff187b82 */ /* 0x000ea20000000a00 */
[----:B------:R-:W-:-:S02]  /*2040*/  IADD3 R31, PT, PT, R249, 0x300, RZ ;  /* 0x00000300f91f7810 */ /* 0x000fc40007ffe0ff */
[----:B------:R-:W-:Y:S01]  /*2050*/  LEA.HI R27, R27, R26, RZ, 0x3 ;  /* 0x0000001a1b1b7211 */ /* 0x000fe200078f18ff */
        /* <DEDUP_REMOVED lines=20> */
.L_x_2818:
[----:B------:R-:W0:Y:S01]  /*21a0*/  SHFL.DOWN PT, R182, R181, 0x10, 0x1f ;  /* 0x0a001f00b5b67f89 */ /* 0x000e2200000e0000 */
[----:B------:R-:W1:Y:S01]  /*21b0*/  LDC R244, c[0x0][0x388] ;  /* 0x0000e200fff47b82 */ /* 0x000e620000000800 */
[----:B------:R-:W-:Y:S01]  /*21c0*/  BSSY.RECONVERGENT B0, `(.L_x_2821) ;  /* 0x0000026000007945 */ /* 0x000fe20003800200 */
[----:B------:R-:W-:Y:S01]  /*21d0*/  MOV R237, RZ ;  /* 0x000000ff00ed7202 */ /* 0x000fe20000000f00 */
[----:B------:R-:W2:Y:S01]  /*21e0*/  SHFL.DOWN PT, R183, R180, 0x10, 0x1f ;  /* 0x0a001f00b4b77f89 */ /* 0x000ea200000e0000 */
[----:B------:R-:W3:Y:S01]  /*21f0*/  S2R R234, SR_TID.X ;  /* 0x0000000000ea7919 */ /* 0x000ee20000002100 */
[----:B0-----:R-:W-:Y:S01]  /*2200*/  FADD.FTZ R182, R182, R181 ;  /* 0x000000b5b6b67221 */ /* 0x001fe20000010000 */
[----:B--2---:R-:W-:-:S04]  /*2210*/  FADD.FTZ R183, R183, R180 ;  /* 0x000000b4b7b77221 */ /* 0x004fc80000010000 */
[----:B------:R-:W0:Y:S04]  /*2220*/  SHFL.DOWN PT, R185, R182, 0x8, 0x1f ;  /* 0x09001f00b6b97f89 */ /* 0x000e2800000e0000 */
[----:B------:R-:W2:Y:S01]  /*2230*/  SHFL.DOWN PT, R186, R183, 0x8, 0x1f ;  /* 0x09001f00b7ba7f89 */ /* 0x000ea200000e0000 */
[----:B---3--:R-:W-:Y:S01]  /*2240*/  LOP3.LUT P0, RZ, R234, 0x1f, RZ, 0xc0, !PT ;  /* 0x0000001feaff7812 */ /* 0x008fe2000780c0ff */
[----:B0-----:R-:W-:Y:S01]  /*2250*/  FADD.FTZ R185, R182, R185 ;  /* 0x000000b9b6b97221 */ /* 0x001fe20000010000 */
[----:B--2---:R-:W-:-:S04]  /*2260*/  FADD.FTZ R186, R183, R186 ;  /* 0x000000bab7ba7221 */ /* 0x004fc80000010000 */
[----:B------:R-:W0:Y:S01]  /*2270*/  SHFL.DOWN PT, R188, R185, 0x4, 0x1f ;  /* 0x08801f00b9bc7f89 */ /* 0x000e2200000e0000 */
[----:B------:R-:W-:-:S03]  /*2280*/  @P2 IADD3 R183, PT, PT, R184, -0x1, RZ ;  /* 0xffffffffb8b72810 */ /* 0x000fc60007ffe0ff */
[----:B------:R-:W2:Y:S02]  /*2290*/  SHFL.DOWN PT, R187, R186, 0x4, 0x1f ;  /* 0x08801f00babb7f89 */ /* 0x000ea400000e0000 */
[----:B-1----:R-:W-:Y:S02]  /*22a0*/  @P2 IMAD R184, R183, R244, RZ ;  /* 0x000000f4b7b82224 */ /* 0x002fe400078e02ff */
[----:B------:R-:W1:Y:S01]  /*22b0*/  @P2 LDC.64 R182, c[0x0][0x390] ;  /* 0x0000e400ffb62b82 */ /* 0x000e620000000a00 */
[----:B0-----:R-:W-:Y:S02]  /*22c0*/  FADD.FTZ R188, R185, R188 ;  /* 0x000000bcb9bc7221 */ /* 0x001fe40000010000 */
[----:B------:R-:W-:Y:S01]  /*22d0*/  @P2 SHF.R.S32.HI R185, RZ, 0x1f, R184 ;  /* 0x0000001fffb92819 */ /* 0x000fe200000114b8 */
[----:B--2---:R-:W-:Y:S02]  /*22e0*/  FADD.FTZ R187, R186, R187 ;  /* 0x000000bbbabb7221 */ /* 0x004fe40000010000 */
[----:B------:R-:W0:Y:S01]  /*22f0*/  SHFL.DOWN PT, R181, R188, 0x2, 0x1f ;  /* 0x08401f00bcb57f89 */ /* 0x000e2200000e0000 */
[----:B------:R-:W-:-:S03]  /*2300*/  @P2 LEA.HI R185, R185, R184, RZ, 0x3 ;  /* 0x000000b8b9b92211 */ /* 0x000fc600078f18ff */
[----:B------:R-:W2:Y:S01]  /*2310*/  SHFL.DOWN PT, R180, R187, 0x2, 0x1f ;  /* 0x08401f00bbb47f89 */ /* 0x000ea200000e0000 */
[----:B------:R-:W-:Y:S01]  /*2320*/  @P2 LEA.HI.SX32 R237, R185, R234, 0x1d ;  /* 0x000000eab9ed2211 */ /* 0x000fe200078feaff */
[----:B0-----:R-:W-:Y:S01]  /*2330*/  FADD.FTZ R189, R188, R181 ;  /* 0x000000b5bcbd7221 */ /* 0x001fe20000010000 */
[----:B--2---:R-:W-:-:S04]  /*2340*/  FADD.FTZ R190, R187, R180 ;  /* 0x000000b4bbbe7221 */ /* 0x004fc80000010000 */
[----:B------:R-:W0:Y:S04]  /*2350*/  SHFL.DOWN PT, R180, R189, 0x1, 0x1f ;  /* 0x08201f00bdb47f89 */ /* 0x000e2800000e0000 */
[----:B------:R-:W2:Y:S01]  /*2360*/  SHFL.DOWN PT, R181, R190, 0x1, 0x1f ;  /* 0x08201f00beb57f89 */ /* 0x000ea200000e0000 */
[----:B0-----:R-:W-:Y:S01]  /*2370*/  FADD.FTZ R180, R189, R180 ;  /* 0x000000b4bdb47221 */ /* 0x001fe20000010000 */
[----:B--2---:R-:W-:Y:S01]  /*2380*/  FADD.FTZ R181, R190, R181 ;  /* 0x000000b5beb57221 */ /* 0x004fe20000010000 */
[----:B-1----:R-:W-:Y:S06]  /*2390*/  @P0 BRA `(.L_x_2822) ;  /* 0x0000000000200947 */ /* 0x002fec0003800000 */
        /* <DEDUP_REMOVED lines=8> */
.L_x_2822:
[----:B------:R-:W-:Y:S05]  /*2420*/  BSYNC.RECONVERGENT B0 ;  /* 0x0000000000007941 */ /* 0x000fea0003800200 */
.L_x_2821:
[----:B------:R-:W1:Y:S08]  /*2430*/  S2UR UR5, SR_CgaCtaId ;  /* 0x00000000000579c3 */ /* 0x000e700000008800 */
[----:B------:R-:W-:Y:S01]  /*2440*/  BAR.SYNC.DEFER_BLOCKING 0x0 ;  /* 0x0000000000007b1d */ /* 0x000fe20000010000 */
[----:B------:R-:W-:-:S05]  /*2450*/  @P2 IMAD.WIDE.U32 R188, R237, 0x10, R182 ;  /* 0x00000010edbc2825 */ /* 0x000fca00078e00b6 */
[----:B------:R-:W-:Y:S02]  /*2460*/  UMOV UR4, 0x400 ;  /* 0x0000040000047882 */ /* 0x000fe40000000000 */
[----:B-1----:R-:W-:Y:S01]  /*2470*/  ULEA UR4, UR5, UR4, 0x18 ;  /* 0x0000000405047291 */ /* 0x002fe2000f8ec0ff */
[----:B------:R1:W5:Y:S01]  /*2480*/  @P2 LDG.E.128 R168, desc[UR12][R188.64] ;  /* 0x0000000cbca82981 */ /* 0x000362000c1e1d00 */
[----:B------:R-:W-:Y:S01]  /*2490*/  ISETP.NE.U32.AND P0, PT, RZ, UR6, PT ;  /* 0x00000006ff007c0c */ /* 0x000fe2000bf05070 */
[----:B------:R-:W-:Y:S01]  /*24a0*/  IMAD R244, R217, R244, RZ ;  /* 0x000000f4d9f47224 */ /* 0x000fe200078e02ff */
[----:B------:R-:W-:Y:S01]  /*24b0*/  UIADD3 UR5, UPT, UPT, UR4, 0x8040, URZ ;  /* 0x0000804004057890 */ /* 0x000fe2000fffe0ff */
[----:B------:R-:W-:Y:S01]  /*24c0*/  ISETP.NE.AND P3, PT, RZ, UR11, PT ;  /* 0x0000000bff007c0c */ /* 0x000fe2000bf65270 */
[----:B------:R-:W-:Y:S01]  /*24d0*/  @!UP1 UIADD3 UR5, UPT, UPT, UR4, 0x8000, URZ ;  /* 0x0000800004059890 */ /* 0x000fe2000fffe0ff */
[----:B------:R-:W-:Y:S01]  /*24e0*/  ISETP.NE.AND.EX P0, PT, R238, RZ, PT, P0 ;  /* 0x000000ffee00720c */ /* 0x000fe20003f05300 */
[----:B------:R-:W-:-:S02]  /*24f0*/  UIADD3 UR10, UPT, UPT, UR4, 0x8050, URZ ;  /* 0x00008050040a7890 */ /* 0x000fc4000fffe0ff */
[----:B------:R-:W-:-:S05]  /*2500*/  @!UP1 UIADD3 UR10, UPT, UPT, UR4, 0x8010, URZ ;  /* 0x00008010040a9890 */ /* 0x000fca000fffe0ff */
[----:B0-----:R-:W0:Y:S01]  /*2510*/  LDS.128 R184, [UR5] ;  /* 0x00000005ffb87984 */ /* 0x001e220008000c00 */
[----:B------:R-:W-:Y:S02]  /*2520*/  UIADD3 UR5, UPT, UPT, UR4, 0x8060, URZ ;  /* 0x0000806004057890 */ /* 0x000fe4000fffe0ff */
[----:B------:R-:W-:Y:S01]  /*2530*/  @!UP1 UIADD3 UR5, UPT, UPT, UR4, 0x8020, URZ ;  /* 0x0000802004059890 */ /* 0x000fe2000fffe0ff */
[----:B------:R-:W2:Y:S01]  /*2540*/  LDS.128 R180, [UR10] ;  /* 0x0000000affb47984 */ /* 0x000ea20008000c00 */
[----:B------:R-:W-:Y:S02]  /*2550*/  UIADD3 UR10, UPT, UPT, UR4, 0x8070, URZ ;  /* 0x00008070040a7890 */ /* 0x000fe4000fffe0ff */
[----:B------:R-:W-:Y:S01]  /*2560*/  @!UP1 UIADD3 UR10, UPT, UPT, UR4, 0x8030, URZ ;  /* 0x00008030040a9890 */ /* 0x000fe2000fffe0ff */
[----:B0-----:R-:W-:Y:S01]  /*2570*/  FADD.FTZ R191, RZ, R184 ;  /* 0x000000b8ffbf7221 */ /* 0x001fe20000010000 */
[----:B------:R-:W-:-:S03]  /*2580*/  FADD.FTZ R184, RZ, R185 ;  /* 0x000000b9ffb87221 */ /* 0x000fc60000010000 */
[----:B------:R-:W-:Y:S01]  /*2590*/  FADD.FTZ R191, R186, R191 ;  /* 0x000000bfbabf7221 */ /* 0x000fe20000010000 */
[----:B------:R-:W-:-:S03]  /*25a0*/  FADD.FTZ R184, R187, R184 ;  /* 0x000000b8bbb87221 */ /* 0x000fc60000010000 */
[----:B--2---:R-:W-:Y:S01]  /*25b0*/  FADD.FTZ R239, R191, R180 ;  /* 0x000000b4bfef7221 */ /* 0x004fe20000010000 */
[----:B------:R-:W-:Y:S01]  /*25c0*/  FADD.FTZ R180, R184, R181 ;  /* 0x000000b5b8b47221 */ /* 0x000fe20000010000 */
[----:B-1----:R-:W-:Y:S01]  /*25d0*/  LDS.128 R188, [UR10] ;  /* 0x0000000affbc7984 */ /* 0x002fe20008000c00 */
[----:B------:R-:W-:Y:S01]  /*25e0*/  SHF.R.S32.HI R181, RZ, 0x1f, R244 ;  /* 0x0000001fffb57819 */ /* 0x000fe200000114f4 */
[----:B------:R-:W-:Y:S01]  /*25f0*/  FADD.FTZ R239, R182, R239 ;  /* 0x000000efb6ef7221 */ /* 0x000fe20000010000 */
[----:B------:R-:W-:Y:S01]  /*2600*/  FADD.FTZ R180, R183, R180 ;  /* 0x000000b4b7b47221 */ /* 0x000fe20000010000 */
[----:B------:R-:W0:Y:S01]  /*2610*/  LDS.128 R184, [UR5] ;  /* 0x00000005ffb87984 */ /* 0x000e220008000c00 */
[----:B------:R-:W-:Y:S01]  /*2620*/  LEA.HI R181, R181, R244, RZ, 0x3 ;  /* 0x000000f4b5b57211 */ /* 0x000fe200078f18ff */
[----:B0-----:R-:W-:Y:S01]  /*2630*/  FADD.FTZ R239, R239, R184 ;  /* 0x000000b8efef7221 */ /* 0x001fe20000010000 */
[----:B------:R-:W-:Y:S02]  /*2640*/  FADD.FTZ R180, R180, R185 ;  /* 0x000000b9b4b47221 */ /* 0x000fe40000010000 */
[----:B------:R-:W-:Y:S01]  /*2650*/  LEA.HI.SX32 R184, R181, R234, 0x1d ;  /* 0x000000eab5b87211 */ /* 0x000fe200078feaff */
        /* <DEDUP_REMOVED lines=20> */
[----:B------:R-:W-:Y:S01]  /*27a0*/  FFMA.FTZ R180, R215, R185, R186 ;  /* 0x000000b9d7b47223 */ /* 0x000fe200000100ba */
[----:B------:R-:W-:-:S03]  /*27b0*/  ISETP.GT.AND P0, PT, R235, RZ, PT ;  /* 0x000000ffeb00720c */ /* 0x000fc60003f04270 */
[----:B------:R-:W-:-:S04]  /*27c0*/  FADD.FTZ R181, R213, -R180 ;  /* 0x800000b4d5b57221 */ /* 0x000fc80000010000 */
[----:B------:R-:W-:-:S05]  /*27d0*/  FMUL.FTZ R181, R236, R181 ;  /* 0x000000b5ecb57220 */ /* 0x000fca0000410000 */
[----:B------:R-:W-:-:S05]  /*27e0*/  FSEL R181, R181, RZ, P0 ;  /* 0x000000ffb5b57208 */ /* 0x000fca0000000000 */
[----:B------:R-:W-:-:S04]  /*27f0*/  FMUL.FTZ R181, R181, UR17 ;  /* 0x00000011b5b57c20 */ /* 0x000fc80008410000 */
[----:B------:R-:W-:Y:S01]  /*2800*/  FMUL.FTZ R180, R181, UR16 ;  /* 0x00000010b5b47c20 */ /* 0x000fe20008410000 */
[----:B------:R-:W-:-:S05]  /*2810*/  HADD2.F32 R181, -RZ, R168.H0_H0 ;  /* 0x200000a8ffb57230 */ /* 0x000fca0000004100 */
[----:B------:R-:W-:-:S07]  /*2820*/  FMUL.FTZ R181, R181, R180 ;  /* 0x000000b4b5b57220 */ /* 0x000fce0000410000 */
.L_x_2827:
[----:B------:R-:W-:Y:S05]  /*2830*/  BSYNC.RECONVERGENT B0 ;  /* 0x0000000000007941 */ /* 0x000fea0003800200 */
.L_x_2826:
[----:B------:R-:W-:Y:S01]  /*2840*/  BSSY.RECONVERGENT B0, `(.L_x_2828) ;  /* 0x000000d000007945 */ /* 0x000fe20003800200 */
[----:B------:R-:W-:Y:S01]  /*2850*/  FADD.FTZ R181, R132, R181 ;  /* 0x000000b584b57221 */ /* 0x000fe20000010000 */
[----:B------:R-:W-:Y:S02]  /*2860*/  MOV R132, RZ ;  /* 0x000000ff00847202 */ /* 0x000fe40000000f00 */
[----:B------:R-:W-:Y:S05]  /*2870*/  @!P1 BRA `(.L_x_2829) ;  /* 0x0000000000249947 */ /* 0x000fea0003800000 */
[----:B------:R-:W-:Y:S01]  /*2880*/  FFMA.FTZ R132, R215, R185, R186 ;  /* 0x000000b9d7847223 */ /* 0x000fe200000100ba */
[----:B------:R-:W-:-:S03]  /*2890*/  ISETP.GT.AND P0, PT, R235, RZ, PT ;  /* 0x000000ffeb00720c */ /* 0x000fc60003f04270 */
[----:B------:R-:W-:Y:S01]  /*28a0*/  FADD.FTZ R183, R213, -R132 ;  /* 0x80000084d5b77221 */ /* 0x000fe20000010000 */
[----:B------:R-:W-:-:S03]  /*28b0*/  HADD2.F32 R132, -RZ, R40.H0_H0 ;  /* 0x20000028ff847230 */ /* 0x000fc60000004100 */
[----:B------:R-:W-:-:S05]  /*28c0*/  FMUL.FTZ R183, R236, R183 ;  /* 0x000000b7ecb77220 */ /* 0x000fca0000410000 */
[----:B------:R-:W-:-:S05]  /*28d0*/  FSEL R183, R183, RZ, P0 ;  /* 0x000000ffb7b77208 */ /* 0x000fca0000000000 */
[----:B------:R-:W-:-:S04]  /*28e0*/  FMUL.FTZ R183, R183, UR17 ;  /* 0x00000011b7b77c20 */ /* 0x000fc80008410000 */
[----:B------:R-:W-:-:S04]  /*28f0*/  FMUL.FTZ R183, R183, UR16 ;  /* 0x00000010b7b77c20 */ /* 0x000fc80008410000 */
[----:B------:R-:W-:-:S07]  /*2900*/  FMUL.FTZ R132, R183, R132 ;  /* 0x00000084b7847220 */ /* 0x000fce0000410000 */
.L_x_2829:
[----:B------:R-:W-:Y:S05]  /*2910*/  BSYNC.RECONVERGENT B0 ;  /* 0x0000000000007941 */ /* 0x000fea0003800200 */
.L_x_2828:
[----:B------:R-:W-:Y:S02]  /*2920*/  F2FP.F16.F32.PACK_AB R180, RZ, R132 ;  /* 0x00000084ffb4723e */ /* 0x000fe400000000ff */
[----:B------:R-:W-:Y:S02]  /*2930*/  MOV R132, R181 ;  /* 0x000000b500847202 */ /* 0x000fe40000000f00 */
[----:B------:R-:W-:-:S07]  /*2940*/  PRMT R172, R180, 0x7610, R172 ;  /* 0x00007610b4ac7816 */ /* 0x000fce00000000ac */
.L_x_2825:
[----:B------:R-:W-:Y:S05]  /*2950*/  @!P2 BRA `(.L_x_2830) ;  /* 0x00000000007ca947 */ /* 0x000fea0003800000 */
[----:B-----5:R-:W-:Y:S01]  /*2960*/  LOP3.LUT P0, RZ, R248, 0xff00, RZ, 0xc0, !PT ;  /* 0x0000ff00f8ff7812 */ /* 0x020fe2000780c0ff */
[----:B------:R-:W-:Y:S01]  /*2970*/  BSSY.RECONVERGENT B0, `(.L_x_2831) ;  /* 0x000000c000007945 */ /* 0x000fe20003800200 */
[----:B------:R-:W-:-:S11]  /*2980*/  HFMA2 R180, -RZ, RZ, 0, 0 ;  /* 0x00000000ffb47431 */ /* 0x000fd600000001ff */
[----:B------:R-:W-:Y:S05]  /*2990*/  @!P0 BRA `(.L_x_2832) ;  /* 0x0000000000248947 */ /* 0x000fea0003800000 */
[----:B------:R-:W-:Y:S01]  /*29a0*/  FFMA.FTZ R181, R216, R185, R186 ;  /* 0x000000b9d8b57223 */ /* 0x000fe200000100ba */
[----:B------:R-:W-:Y:S01]  /*29b0*/  ISETP.GT.AND P1, PT, R235, RZ, PT ;  /* 0x000000ffeb00720c */ /* 0x000fe20003f24270 */
[----:B------:R-:W-:Y:S02]  /*29c0*/  HADD2.F32 R180, -RZ, R168.H1_H1 ;  /* 0x300000a8ffb47230 */ /* 0x000fe40000004100 */
[----:B------:R-:W-:-:S04]  /*29d0*/  FADD.FTZ R181, R0, -R181 ;  /* 0x800000b500b57221 */ /* 0x000fc80000010000 */
[----:B------:R-:W-:-:S05]  /*29e0*/  FMUL.FTZ R181, R236, R181 ;  /* 0x000000b5ecb57220 */ /* 0x000fca0000410000 */
[----:B------:R-:W-:-:S05]  /*29f0*/  FSEL R181, R181, RZ, P1 ;  /* 0x000000ffb5b57208 */ /* 0x000fca0000800000 */
[----:B------:R-:W-:-:S04]  /*2a00*/  FMUL.FTZ R181, R181, UR17 ;  /* 0x00000011b5b57c20 */ /* 0x000fc80008410000 */
[----:B------:R-:W-:-:S04]  /*2a10*/  FMUL.FTZ R181, R181, UR16 ;  /* 0x00000010b5b57c20 */ /* 0x000fc80008410000 */
[----:B------:R-:W-:-:S07]  /*2a20*/  FMUL.FTZ R180, R180, R181 ;  /* 0x000000b5b4b47220 */ /* 0x000fce0000410000 */
.L_x_2832:
[----:B------:R-:W-:Y:S05]  /*2a30*/  BSYNC.RECONVERGENT B0 ;  /* 0x0000000000007941 */ /* 0x000fea0003800200 */
.L_x_2831:
[----:B------:R-:W-:Y:S01]  /*2a40*/  BSSY.RECONVERGENT B0, `(.L_x_2833) ;  /* 0x000000d000007945 */ /* 0x000fe20003800200 */
[----:B------:R-:W-:Y:S01]  /*2a50*/  FADD.FTZ R181, R133, R180 ;  /* 0x000000b485b57221 */ /* 0x000fe20000010000 */
[----:B------:R-:W-:Y:S02]  /*2a60*/  MOV R133, RZ ;  /* 0x000000ff00857202 */ /* 0x000fe40000000f00 */
        /* <DEDUP_REMOVED lines=8> */
[----:B------:R-:W-:-:S05]  /*2af0*/  HADD2.F32 R133, -RZ, R40.H1_H1 ;  /* 0x30000028ff857230 */ /* 0x000fca0000004100 */
[----:B------:R-:W-:-:S07]  /*2b00*/  FMUL.FTZ R133, R180, R133 ;  /* 0x00000085b4857220 */ /* 0x000fce0000410000 */
.L_x_2834:
[----:B------:R-:W-:Y:S05]  /*2b10*/  BSYNC.RECONVERGENT B0 ;  /* 0x0000000000007941 */ /* 0x000fea0003800200 */
.L_x_2833:
[----:B------:R-:W-:Y:S02]  /*2b20*/  F2FP.F16.F32.PACK_AB R180, RZ, R133 ;  /* 0x00000085ffb4723e */ /* 0x000fe400000000ff */
[----:B------:R-:W-:Y:S02]  /*2b30*/  MOV R133, R181 ;  /* 0x000000b500857202 */ /* 0x000fe40000000f00 */
[----:B------:R-:W-:-:S07]  /*2b40*/  PRMT R172, R172, 0x5410, R180 ;  /* 0x00005410acac7816 */ /* 0x000fce00000000b4 */
.L_x_2830:
        /* <DEDUP_REMOVED lines=14> */
.L_x_2837:
[----:B------:R-:W-:Y:S05]  /*2c30*/  BSYNC.RECONVERGENT B0 ;  /* 0x0000000000007941 */ /* 0x000fea0003800200 */
.L_x_2836:
[----:B------:R-:W-:Y:S01]  /*2c40*/  BSSY.RECONVERGENT B0, `(.L_x_2838) ;  /* 0x000000d000007945 */ /* 0x000fe20003800200 */
[----:B------:R-:W-:Y:S01]  /*2c50*/  FADD.FTZ R181, R134, R181 ;  /* 0x000000b586b57221 */ /* 0x000fe20000010000 */
[----:B------:R-:W-:Y:S02]  /*2c60*/  MOV R134, RZ ;  /* 0x000000ff00867202 */ /* 0x000fe40000000f00 */
[----:B------:R-:W-:Y:S05]  /*2c70*/  @!P0 BRA `(.L_x_2839) ;  /* 0x0000000000248947 */ /* 0x000fea0003800000 */
[----:B------:R-:W-:Y:S01]  /*2c80*/  FFMA.FTZ R183, R3, R185, R186 ;  /* 0x000000b903b77223 */ /* 0x000fe200000100ba */
[----:B------:R-:W-:Y:S01]  /*2c90*/  ISETP.GT.AND P0, PT, R235, RZ, PT ;  /* 0x000000ffeb00720c */ /* 0x000fe20003f04270 */
[----:B------:R-:W-:Y:S02]  /*2ca0*/  HADD2.F32 R134, -RZ, R41.H0_H0 ;  /* 0x20000029ff867230 */ /* 0x000fe40000004100 */
[----:B------:R-:W-:-:S04]  /*2cb0*/  FADD.FTZ R183, R2, -R183 ;  /* 0x800000b702b77221 */ /* 0x000fc80000010000 */
[----:B------:R-:W-:-:S05]  /*2cc0*/  FMUL.FTZ R183, R236, R183 ;  /* 0x000000b7ecb77220 */ /* 0x000fca0000410000 */
[----:B------:R-:W-:-:S05]  /*2cd0*/  FSEL R183, R183, RZ, P0 ;  /* 0x000000ffb7b77208 */ /* 0x000fca0000000000 */
[----:B------:R-:W-:-:S04]  /*2ce0*/  FMUL.FTZ R183, R183, UR17 ;  /* 0x00000011b7b77c20 */ /* 0x000fc80008410000 */
[----:B------:R-:W-:-:S04]  /*2cf0*/  FMUL.FTZ R183, R183, UR16 ;  /* 0x00000010b7b77c20 */ /* 0x000fc80008410000 */
[----:B------:R-:W-:-:S07]  /*2d00*/  FMUL.FTZ R134, R183, R134 ;  /* 0x00000086b7867220 */ /* 0x000fce0000410000 */
.L_x_2839:
[----:B------:R-:W-:Y:S05]  /*2d10*/  BSYNC.RECONVERGENT B0 ;  /* 0x0000000000007941 */ /* 0x000fea0003800200 */
.L_x_2838:
[----:B------:R-:W-:Y:S02]  /*2d20*/  F2FP.F16.F32.PACK_AB R180, RZ, R134 ;  /* 0x00000086ffb4723e */ /* 0x000fe400000000ff */
[----:B------:R-:W-:Y:S02]  /*2d30*/  MOV R134, R181 ;  /* 0x000000b500867202 */ /* 0x000fe40000000f00 */
[----:B------:R-:W-:-:S07]  /*2d40*/  PRMT R173, R180, 0x7610, R173 ;  /* 0x00007610b4ad7816 */ /* 0x000fce00000000ad */
.L_x_2835:
[----:B------:R-:W-:Y:S05]  /*2d50*/  @!P2 BRA `(.L_x_2840) ;  /* 0x00000000007ca947 */ /* 0x000fea0003800000 */
[----:B-----5:R-:W-:Y:S01]  /*2d60*/  LOP3.LUT P0, RZ, R248, 0xff000000, RZ, 0xc0, !PT ;  /* 0xff000000f8ff7812 */ /* 0x020fe2000780c0ff */
[----:B------:R-:W-:Y:S01]  /*2d70*/  BSSY.RECONVERGENT B0, `(.L_x_2841) ;  /* 0x000000c000007945 */ /* 0x000fe20003800200 */
[----:B------:R-:W-:-:S11]  /*2d80*/  HFMA2 R180, -RZ, RZ, 0, 0 ;  /* 0x00000000ffb47431 */ /* 0x000fd600000001ff */
        /* <DEDUP_REMOVED lines=8> */
[----:B------:R-:W-:-:S04]  /*2e10*/  FMUL.FTZ R181, R181, UR16 ;  /* 0x00000010b5b57c20 */ /* 0x000fc80008410000 */
[----:B------:R-:W-:-:S07]  /*2e20*/  FMUL.FTZ R180, R180, R181 ;  /* 0x000000b5b4b47220 */ /* 0x000fce0000410000 */
.L_x_2842:
[----:B------:R-:W-:Y:S05]  /*2e30*/  BSYNC.RECONVERGENT B0 ;  /* 0x0000000000007941 */ /* 0x000fea0003800200 */
.L_x_2841:
        /* <DEDUP_REMOVED lines=13> */
.L_x_2844:
[----:B------:R-:W-:Y:S05]  /*2f10*/  BSYNC.RECONVERGENT B0 ;  /* 0x0000000000007941 */ /* 0x000fea0003800200 */
.L_x_2843:
[----:B------:R-:W-:Y:S02]  /*2f20*/  F2FP.F16.F32.PACK_AB R180, RZ, R135 ;  /* 0x00000087ffb4723e */ /* 0x000fe400000000ff */
[----:B------:R-:W-:Y:S02]  /*2f30*/  MOV R135, R181 ;  /* 0x000000b500877202 */ /* 0x000fe40000000f00 */
[----:B------:R-:W-:-:S07]  /*2f40*/  PRMT R173, R173, 0x5410, R180 ;  /* 0x00005410adad7816 */ /* 0x000fce00000000b4 */
.L_x_2840:
        /* <DEDUP_REMOVED lines=14> */
.L_x_2847:
[----:B------:R-:W-:Y:S05]  /*3030*/  BSYNC.RECONVERGENT B0 ;  /* 0x0000000000007941 */ /* 0x000fea0003800200 */
.L_x_2846:
        /* <DEDUP_REMOVED lines=13> */
.L_x_2849:
[----:B------:R-:W-:Y:S05]  /*3110*/  BSYNC.RECONVERGENT B0 ;  /* 0x0000000000007941 */ /* 0x000fea0003800200 */
.L_x_2848:
[----:B------:R-:W-:Y:S02]  /*3120*/  F2FP.F16.F32.PACK_AB R180, RZ, R128 ;  /* 0x00000080ffb4723e */ /* 0x000fe400000000ff */
[----:B------:R-:W-:Y:S02]  /*3130*/  MOV R128, R181 ;  /* 0x000000b500807202 */ /* 0x000fe40000000f00 */
[----:B------:R-:W-:-:S07]  /*3140*/  PRMT R174, R180, 0x7610, R174 ;  /* 0x00007610b4ae7816 */ /* 0x000fce00000000ae */
.L_x_2845:
        /* <DEDUP_REMOVED lines=14> */
.L_x_2852:
[----:B------:R-:W-:Y:S05]  /*3230*/  BSYNC.RECONVERGENT B0 ;  /* 0x0000000000007941 */ /* 0x000fea0003800200 */
.L_x_2851:
        /* <DEDUP_REMOVED lines=13> */
.L_x_2854:
[----:B------:R-:W-:Y:S05]  /*3310*/  BSYNC.RECONVERGENT B0 ;  /* 0x0000000000007941 */ /* 0x000fea0003800200 */
.L_x_2853:
[----:B------:R-:W-:Y:S02]  /*3320*/  F2FP.F16.F32.PACK_AB R180, RZ, R129 ;  /* 0x00000081ffb4723e */ /* 0x000fe400000000ff */
[----:B------:R-:W-:Y:S02]  /*3330*/  MOV R129, R181 ;  /* 0x000000b500817202 */ /* 0x000fe40000000f00 */
[----:B------:R-:W-:-:S07]  /*3340*/  PRMT R174, R174, 0x5410, R180 ;  /* 0x00005410aeae7816 */ /* 0x000fce00000000b4 */
.L_x_2850:
        /* <DEDUP_REMOVED lines=14> */
.L_x_2857:
[----:B------:R-:W-:Y:S05]  /*3430*/  BSYNC.RECONVERGENT B0 ;  /* 0x0000000000007941 */ /* 0x000fea0003800200 */
.L_x_2856:
        /* <DEDUP_REMOVED lines=13> */
.L_x_2859:
[----:B------:R-:W-:Y:S05]  /*3510*/  BSYNC.RECONVERGENT B0 ;  /* 0x0000000000007941 */ /* 0x000fea0003800200 */
.L_x_2858:
[----:B------:R-:W-:Y:S02]  /*3520*/  F2FP.F16.F32.PACK_AB R180, RZ, R130 ;  /* 0x00000082ffb4723e */ /* 0x000fe400000000ff */
[----:B------:R-:W-:Y:S02]  /*3530*/  MOV R130, R181 ;  /* 0x000000b500827202 */ /* 0x000fe40000000f00 */
[----:B------:R-:W-:-:S07]  /*3540*/  PRMT R175, R180, 0x7610, R175 ;  /* 0x00007610b4af7816 */ /* 0x000fce00000000af */
.L_x_2855:
[----:B------:R-:W-:Y:S05]  /*3550*/  @!P2 BRA `(.L_x_2860) ;  /* 0x0000001c0094a947 */ /* 0x000fea0003800000 */
[----:B-----5:R-:W-:Y:S01]  /*3560*/  ISETP.GE.U32.AND P0, PT, R248, RZ, PT ;  /* 0x000000fff800720c */ /* 0x020fe20003f06070 */
[----:B------:R-:W-:Y:S01]  /*3570*/  BSSY.RECONVERGENT B0, `(.L_x_2861) ;  /* 0x000000d000007945 */ /* 0x000fe20003800200 */
[----:B------:R-:W-:Y:S02]  /*3580*/  HFMA2 R180, -RZ, RZ, 0, 0 ;  /* 0x00000000ffb47431 */ /* 0x000fe400000001ff */
[----:B------:R-:W-:-:S13]  /*3590*/  ISETP.GE.U32.AND.EX P0, PT, R249, 0x1000000, PT, P0 ;  /* 0x01000000f900780c */ /* 0x000fda0003f06100 */
        /* <DEDUP_REMOVED lines=10> */
.L_x_2862:
[----:B------:R-:W-:Y:S05]  /*3640*/  BSYNC.RECONVERGENT B0 ;  /* 0x0000000000007941 */ /* 0x000fea0003800200 */
.L_x_2861:
        /* <DEDUP_REMOVED lines=13> */
.L_x_2864:
[----:B------:R-:W-:Y:S05]  /*3720*/  BSYNC.RECONVERGENT B0 ;  /* 0x0000000000007941 */ /* 0x000fea0003800200 */
.L_x_2863:
[----:B------:R-:W-:-:S04]  /*3730*/  F2FP.F16.F32.PACK_AB R131, RZ, R131 ;  /* 0x00000083ff83723e */ /* 0x000fc800000000ff */
[----:B------:R-:W-:Y:S02]  /*3740*/  PRMT R175, R175, 0x5410, R131 ;  /* 0x00005410afaf7816 */ /* 0x000fe40000000083 */
[----:B------:R-:W-:Y:S01]  /*3750*/  MOV R131, R180 ;  /* 0x000000b400837202 */ /* 0x000fe20000000f00 */
[----:B------:R-:W-:Y:S06]  /*3760*/  BRA `(.L_x_2860) ;  /* 0x0000001c00107947 */ /* 0x000fec0003800000 */
.L_x_2824:
[-CC-:B------:R-:W-:Y:S01]  /*3770*/  FFMA.FTZ R176, R215, R185.reuse, R186.reuse ;  /* 0x000000b9d7b07223 */ /* 0x180fe200000100ba */
        /* <DEDUP_REMOVED lines=39> */
.L_x_2865:
[----:B------:R-:W-:Y:S05]  /*39f0*/  @!P2 BRA `(.L_x_2866) ;  /* 0x000000000040a947 */ /* 0x000fea0003800000 */
        /* <DEDUP_REMOVED lines=16> */
.L_x_2866:
[----:B------:R-:W-:Y:S05]  /*3b00*/  @!P2 BRA `(.L_x_2867) ;  /* 0x000000000040a947 */ /* 0x000fea0003800000 */
        /* <DEDUP_REMOVED lines=16> */
.L_x_2867:
        /* <DEDUP_REMOVED lines=17> */
.L_x_2868:
[----:B------:R-:W-:Y:S02]  /*3d20*/  F2FP.F16.F32.PACK_AB R177, R244, R182 ;  /* 0x000000b6f4b1723e */ /* 0x000fe400000000ff */
        /* <DEDUP_REMOVED lines=19> */
.L_x_2869:
[----:B------:R-:W-:Y:S01]  /*3e60*/  F2FP.F16.F32.PACK_AB R178, R176, R182 ;  /* 0x000000b6b0b2723e */ /* 0x000fe200000000ff */
[----:B------:R-:W-:Y:S06]  /*3e70*/  @!P2 BRA `(.L_x_2870) ;  /* 0x000000000040a947 */ /* 0x000fec0003800000 */
        /* <DEDUP_REMOVED lines=16> */
.L_x_2870:
[-CC-:B------:R-:W-:Y:S01]  /*3f80*/  FFMA.FTZ R176, R12, R185.reuse, R186.reuse ;  /* 0x000000b90cb07223 */ /* 0x180fe200000100ba */
[----:B------:R-:W-:-:S03]  /*3f90*/  FFMA.FTZ R179, R11, R185, R186 ;  /* 0x000000b90bb37223 */ /* 0x000fc600000100ba */
[----:B------:R-:W-:Y:S01]  /*3fa0*/  FADD.FTZ R181, R13, -R176 ;  /* 0x800000b00db57221 */ /* 0x000fe20000010000 */
[----:B------:R-:W-:Y:S01]  /*3fb0*/  FADD.FTZ R179, R10, -R179 ;  /* 0x800000b30ab37221 */ /* 0x000fe20000010000 */
[----:B------:R-:W-:Y:S02]  /*3fc0*/  F2FP.F16.F32.PACK_AB R176, R188, R190 ;  /* 0x000000bebcb0723e */ /* 0x000fe400000000ff */
[C---:B------:R-:W-:Y:S01]  /*3fd0*/  FMUL.FTZ R181, R236.reuse, R181 ;  /* 0x000000b5ecb57220 */ /* 0x040fe20000410000 */
[----:B------:R-:W-:-:S04]  /*3fe0*/  FMUL.FTZ R179, R236, R179 ;  /* 0x000000b3ecb37220 */ /* 0x000fc80000410000 */
[----:B------:R-:W-:Y:S02]  /*3ff0*/  FSEL R188, R181, RZ, P0 ;  /* 0x000000ffb5bc7208 */ /* 0x000fe40000000000 */
[----:B------:R-:W-:Y:S01]  /*4000*/  FSEL R190, R179, RZ, P0 ;  /* 0x000000ffb3be7208 */ /* 0x000fe20000000000 */
[----:B------:R-:W-:Y:S06]  /*4010*/  @!P2 BRA `(.L_x_2871) ;  /* 0x000000000040a947 */ /* 0x000fec0003800000 */
        /* <DEDUP_REMOVED lines=16> */
.L_x_2871:
[----:B------:R-:W-:Y:S01]  /*4120*/  F2FP.F16.F32.PACK_AB R179, R188, R190 ;  /* 0x000000bebcb3723e */ /* 0x000fe200000000ff */
[----:B------:R-:W-:Y:S06]  /*4130*/  @!P2 BRA `(.L_x_2860) ;  /* 0x00000010009ca947 */ /* 0x000fec0003800000 */
        /* <DEDUP_REMOVED lines=18> */
.L_x_2823:
        /* <DEDUP_REMOVED lines=8> */
[----:B-----5:R-:W-:Y:S01]  /*42e0*/  LOP3.LUT P0, RZ, R248, 0xff, RZ, 0xc0, !PT ;  /* 0x000000fff8ff7812 */ /* 0x020fe2000780c0ff */
[----:B------:R-:W-:Y:S02]  /*42f0*/  HADD2.F32 R181, -RZ, R36.H0_H0 ;  /* 0x20000024ffb57230 */ /* 0x000fe40000004100 */
[----:B------:R-:W-:-:S04]  /*4300*/  @P1 FADD.FTZ R180, R213, -R180 ;  /* 0x800000b4d5b41221 */ /* 0x000fc80000010000 */
[----:B------:R-:W-:-:S04]  /*4310*/  @P1 FFMA.FTZ R181, R236, R180, R181 ;  /* 0x000000b4ecb51223 */ /* 0x000fc800000100b5 */
        /* <DEDUP_REMOVED lines=10> */
.L_x_2873:
[----:B------:R-:W-:Y:S05]  /*43c0*/  @!P2 BRA `(.L_x_2874) ;  /* 0x00000000003ca947 */ /* 0x000fea0003800000 */
[----:B------:R-:W-:Y:S01]  /*43d0*/  @P1 FFMA.FTZ R181, R216, R185, R186 ;  /* 0x000000b9d8b51223 */ /* 0x000fe200000100ba */
[----:B-----5:R-:W-:-:S03]  /*43e0*/  LOP3.LUT P0, RZ, R248, 0xff00, RZ, 0xc0, !PT ;  /* 0x0000ff00f8ff7812 */ /* 0x020fc6000780c0ff */
[----:B------:R-:W-:Y:S01]  /*43f0*/  @P1 FADD.FTZ R180, R0, -R181 ;  /* 0x800000b500b41221 */ /* 0x000fe20000010000 */
[----:B------:R-:W-:-:S05]  /*4400*/  HADD2.F32 R181, -RZ, R36.H1_H1 ;  /* 0x30000024ffb57230 */ /* 0x000fca0000004100 */
[----:B------:R-:W-:-:S04]  /*4410*/  @P1 FFMA.FTZ R181, R236, R180, R181 ;  /* 0x000000b4ecb51223 */ /* 0x000fc800000100b5 */
        /* <DEDUP_REMOVED lines=10> */
.L_x_2874:
[----:B------:R-:W-:Y:S05]  /*44c0*/  @!P2 BRA `(.L_x_2875) ;  /* 0x00000000003ca947 */ /* 0x000fea0003800000 */
[----:B------:R-:W-:Y:S01]  /*44d0*/  @P1 FFMA.FTZ R181, R3, R185, R186 ;  /* 0x000000b903b51223 */ /* 0x000fe200000100ba */
[----:B-----5:R-:W-:-:S03]  /*44e0*/  LOP3.LUT P0, RZ, R248, 0xff0000, RZ, 0xc0, !PT ;  /* 0x00ff0000f8ff7812 */ /* 0x020fc6000780c0ff */
[----:B------:R-:W-:Y:S01]  /*44f0*/  @P1 FADD.FTZ R180, R2, -R181 ;  /* 0x800000b502b41221 */ /* 0x000fe20000010000 */
[----:B------:R-:W-:-:S05]  /*4500*/  HADD2.F32 R181, -RZ, R37.H0_H0 ;  /* 0x20000025ffb57230 */ /* 0x000fca0000004100 */
[----:B------:R-:W-:-:S04]  /*4510*/  @P1 FFMA.FTZ R181, R236, R180, R181 ;  /* 0x000000b4ecb51223 */ /* 0x000fc800000100b5 */
        /* <DEDUP_REMOVED lines=10> */
.L_x_2875:
[----:B------:R-:W-:Y:S05]  /*45c0*/  @!P2 BRA `(.L_x_2876) ;  /* 0x00000000003ca947 */ /* 0x000fea0003800000 */
[----:B------:R-:W-:Y:S01]  /*45d0*/  @P1 FFMA.FTZ R180, R4, R185, R186 ;  /* 0x000000b904b41223 */ /* 0x000fe200000100ba */
[----:B-----5:R-:W-:Y:S01]  /*45e0*/  LOP3.LUT P0, RZ, R248, 0xff000000, RZ, 0xc0, !PT ;  /* 0xff000000f8ff7812 */ /* 0x020fe2000780c0ff */
[----:B------:R-:W-:Y:S02]  /*45f0*/  HADD2.F32 R181, -RZ, R37.H1_H1 ;  /* 0x30000025ffb57230 */ /* 0x000fe40000004100 */
[----:B------:R-:W-:-:S04]  /*4600*/  @P1 FADD.FTZ R180, R5, -R180 ;  /* 0x800000b405b41221 */ /* 0x000fc80000010000 */
[----:B------:R-:W-:-:S04]  /*4610*/  @P1 FFMA.FTZ R181, R236, R180, R181 ;  /* 0x000000b4ecb51223 */ /* 0x000fc800000100b5 */
        /* <DEDUP_REMOVED lines=10> */
.L_x_2876:
        /* <DEDUP_REMOVED lines=16> */
.L_x_2877:
        /* <DEDUP_REMOVED lines=16> */
.L_x_2878:
        /* <DEDUP_REMOVED lines=16> */
.L_x_2879:
[----:B------:R-:W-:Y:S05]  /*49c0*/  @!P2 BRA `(.L_x_2860) ;  /* 0x000000080078a947 */ /* 0x000fea0003800000 */
[----:B-----5:R-:W-:Y:S01]  /*49d0*/  ISETP.GE.U32.AND P0, PT, R248, RZ, PT ;  /* 0x000000fff800720c */ /* 0x020fe20003f06070 */
[----:B------:R-:W-:Y:S01]  /*49e0*/  @P1 FFMA.FTZ R180, R12, R185, R186 ;  /* 0x000000b90cb41223 */ /* 0x000fe200000100ba */
[----:B------:R-:W-:Y:S02]  /*49f0*/  HADD2.F32 R181, -RZ, R39.H1_H1 ;  /* 0x30000027ffb57230 */ /* 0x000fe40000004100 */
[----:B------:R-:W-:Y:S01]  /*4a00*/  ISETP.GE.U32.AND.EX P0, PT, R249, 0x1000000, PT, P0 ;  /* 0x01000000f900780c */ /* 0x000fe20003f06100 */
[----:B------:R-:W-:-:S04]  /*4a10*/  @P1 FADD.FTZ R180, R13, -R180 ;  /* 0x800000b40db41221 */ /* 0x000fc80000010000 */
[----:B------:R-:W-:-:S04]  /*4a20*/  @P1 FFMA.FTZ R181, R236, R180, R181 ;  /* 0x000000b4ecb51223 */ /* 0x000fc800000100b5 */
        /* <DEDUP_REMOVED lines=11> */
.L_x_2872:
[----:B------:R-:W-:Y:S01]  /*4ae0*/  ISETP.GT.AND P0, PT, R235, RZ, PT ;  /* 0x000000ffeb00720c */ /* 0x000fe20003f04270 */
[----:B-----5:R-:W-:Y:S02]  /*4af0*/  HADD2.F32 R191, -RZ, R36.H1_H1 ;  /* 0x30000024ffbf7230 */ /* 0x020fe40000004100 */
[----:B------:R-:W-:Y:S02]  /*4b00*/  HADD2.F32 R187, -RZ, R37.H1_H1 ;  /* 0x30000025ffbb7230 */ /* 0x000fe40000004100 */
[----:B------:R-:W-:Y:S02]  /*4b10*/  HADD2.F32 R189, -RZ, R38.H0_H0 ;  /* 0x20000026ffbd7230 */ /* 0x000fe40000004100 */
[----:B------:R-:W-:Y:S02]  /*4b20*/  HADD2.F32 R183, -RZ, R39.H0_H0 ;  /* 0x20000027ffb77230 */ /* 0x000fe40000004100 */
[----:B------:R-:W-:-:S04]  /*4b30*/  HADD2.F32 R239, -RZ, R36.H0_H0 ;  /* 0x20000024ffef7230 */ /* 0x000fc80000004100 */
[-CC-:B------:R-:W-:Y:S01]  /*4b40*/  @P0 FFMA.FTZ R177, R216, R185.reuse, R186.reuse ;  /* 0x000000b9d8b10223 */ /* 0x180fe200000100ba */
[-CC-:B------:R-:W-:Y:S01]  /*4b50*/  @P0 FFMA.FTZ R179, R7, R185.reuse, R186.reuse ;  /* 0x000000b907b30223 */ /* 0x180fe200000100ba */
[--C-:B------:R-:W-:Y:S02]  /*4b60*/  @P0 FFMA.FTZ R181, R11, R185, R186.reuse ;  /* 0x000000b90bb50223 */ /* 0x100fe400000100ba */
[----:B------:R-:W-:Y:S01]  /*4b70*/  @P0 FADD.FTZ R177, R0, -R177 ;  /* 0x800000b100b10221 */ /* 0x000fe20000010000 */
[----:B------:R-:W-:Y:S01]  /*4b80*/  @P0 FADD.FTZ R179, R6, -R179 ;  /* 0x800000b306b30221 */ /* 0x000fe20000010000 */
[----:B------:R-:W-:Y:S02]  /*4b90*/  @P0 FADD.FTZ R181, R10, -R181 ;  /* 0x800000b50ab50221 */ /* 0x000fe40000010000 */
[C---:B------:R-:W-:Y:S01]  /*4ba0*/  @P0 FFMA.FTZ R191, R236.reuse, R177, R191 ;  /* 0x000000b1ecbf0223 */ /* 0x040fe200000100bf */
[----:B------:R-:W-:Y:S01]  /*4bb0*/  @P0 FFMA.FTZ R177, R3, R185, R186 ;  /* 0x000000b903b10223 */ /* 0x000fe200000100ba */
[----:B------:R-:W-:Y:S01]  /*4bc0*/  @P0 FFMA.FTZ R189, R236, R179, R189 ;  /* 0x000000b3ecbd0223 */ /* 0x000fe200000100bd */
[----:B------:R-:W-:-:S02]  /*4bd0*/  HADD2.F32 R179, -RZ, R38.H1_H1 ;  /* 0x30000026ffb37230 */ /* 0x000fc40000004100 */
[----:B------:R-:W-:Y:S01]  /*4be0*/  @P0 FFMA.FTZ R183, R236, R181, R183 ;  /* 0x000000b5ecb70223 */ /* 0x000fe200000100b7 */
[----:B------:R-:W-:Y:S01]  /*4bf0*/  @P0 FADD.FTZ R176, R2, -R177 ;  /* 0x800000b102b00221 */ /* 0x000fe20000010000 */
[----:B------:R-:W-:Y:S02]  /*4c00*/  HADD2.F32 R177, -RZ, R37.H0_H0 ;  /* 0x20000025ffb17230 */ /* 0x000fe40000004100 */
[----:B------:R-:W-:-:S03]  /*4c10*/  HADD2.F32 R181, -RZ, R39.H1_H1 ;  /* 0x30000027ffb57230 */ /* 0x000fc60000004100 */
[----:B------:R-:W-:Y:S01]  /*4c20*/  @P0 FFMA.FTZ R177, R236, R176, R177 ;  /* 0x000000b0ecb10223 */ /* 0x000fe200000100b1 */
[----:B------:R-:W-:-:S04]  /*4c30*/  @P0 FFMA.FTZ R176, R4, R185, R186 ;  /* 0x000000b904b00223 */ /* 0x000fc800000100ba */
[----:B------:R-:W-:-:S04]  /*4c40*/  @P0 FADD.FTZ R176, R5, -R176 ;  /* 0x800000b005b00221 */ /* 0x000fc80000010000 */
        /* <DEDUP_REMOVED lines=10> */
[----:B------:R-:W-:Y:S06]  /*4cf0*/  @!P2 BRA `(.L_x_2880) ;  /* 0x000000000030a947 */ /* 0x000fec0003800000 */
        /* <DEDUP_REMOVED lines=12> */
.L_x_2880:
[----:B------:R-:W-:Y:S01]  /*4dc0*/  F2FP.F16.F32.PACK_AB R176, R191, R239 ;  /* 0x000000efbfb0723e */ /* 0x000fe200000000ff */
[----:B------:R-:W-:Y:S06]  /*4dd0*/  @!P2 BRA `(.L_x_2881) ;  /* 0x000000000030a947 */ /* 0x000fec0003800000 */
[----:B------:R-:W-:Y:S01]  /*4de0*/  LOP3.LUT P0, RZ, R248, 0xff00, RZ, 0xc0, !PT ;  /* 0x0000ff00f8ff7812 */ /* 0x000fe2000780c0ff */
[----:B------:R-:W-:Y:S01]  /*4df0*/  FMUL.FTZ R191, R191, UR17 ;  /* 0x00000011bfbf7c20 */ /* 0x000fe20008410000 */
[----:B------:R-:W-:Y:S01]  /*4e00*/  MOV R180, RZ ;  /* 0x000000ff00b47202 */ /* 0x000fe20000000f00 */
[----:B------:R-:W-:Y:S02]  /*4e10*/  HFMA2 R178, -RZ, RZ, 0, 0 ;  /* 0x00000000ffb27431 */ /* 0x000fe400000001ff */
[----:B------:R-:W-:-:S08]  /*4e20*/  FMUL.FTZ R191, R191, UR16 ;  /* 0x00000010bfbf7c20 */ /* 0x000fd00008410000 */
[----:B------:R-:W-:Y:S02]  /*4e30*/  @P0 HADD2.F32 R188, -RZ, R40.H1_H1 ;  /* 0x30000028ffbc0230 */ /* 0x000fe40000004100 */
[----:B------:R-:W-:-:S03]  /*4e40*/  @P0 HADD2.F32 R182, -RZ, R168.H1_H1 ;  /* 0x300000a8ffb60230 */ /* 0x000fc60000004100 */
[-C--:B------:R-:W-:Y:S02]  /*4e50*/  @P0 FMUL.FTZ R180, R188, R191.reuse ;  /* 0x000000bfbcb40220 */ /* 0x080fe40000410000 */
[----:B------:R-:W-:-:S03]  /*4e60*/  @P0 FMUL.FTZ R178, R182, R191 ;  /* 0x000000bfb6b20220 */ /* 0x000fc60000410000 */
[----:B------:R-:W-:Y:S01]  /*4e70*/  F2FP.F16.F32.PACK_AB R180, RZ, R180 ;  /* 0x000000b4ffb4723e */ /* 0x000fe200000000ff */
[----:B------:R-:W-:-:S03]  /*4e80*/  FADD.FTZ R133, R133, R178 ;  /* 0x000000b285857221 */ /* 0x000fc60000010000 */
[----:B------:R-:W-:-:S07]  /*4e90*/  PRMT R172, R172, 0x5410, R180 ;  /* 0x00005410acac7816 */ /* 0x000fce00000000b4 */
.L_x_2881:
[----:B------:R-:W-:Y:S05]  /*4ea0*/  @!P2 BRA `(.L_x_2882) ;  /* 0x000000000030a947 */ /* 0x000fea0003800000 */
        /* <DEDUP_REMOVED lines=12> */
.L_x_2882:
        /* <DEDUP_REMOVED lines=14> */
.L_x_2883:
        /* <DEDUP_REMOVED lines=13> */
.L_x_2884:
[----:B------:R-:W-:Y:S01]  /*5120*/  F2FP.F16.F32.PACK_AB R178, R179, R189 ;  /* 0x000000bdb3b2723e */ /* 0x000fe200000000ff */
[----:B------:R-:W-:Y:S06]  /*5130*/  @!P2 BRA `(.L_x_2885) ;  /* 0x000000000030a947 */ /* 0x000fec0003800000 */
        /* <DEDUP_REMOVED lines=12> */
.L_x_2885:
[----:B------:R-:W-:Y:S05]  /*5200*/  @!P2 BRA `(.L_x_2886) ;  /* 0x000000000030a947 */ /* 0x000fea0003800000 */
        /* <DEDUP_REMOVED lines=12> */
.L_x_2886:
[----:B------:R-:W-:Y:S01]  /*52d0*/  F2FP.F16.F32.PACK_AB R179, R181, R183 ;  /* 0x000000b7b5b3723e */ /* 0x000fe200000000ff */
[----:B------:R-:W-:Y:S06]  /*52e0*/  @!P2 BRA `(.L_x_2860) ;  /* 0x000000000030a947 */ /* 0x000fec0003800000 */
        /* <DEDUP_REMOVED lines=12> */
.L_x_2860:
        /* <DEDUP_REMOVED lines=15> */
.L_x_2887:
[----:B------:R-:W-:Y:S05]  /*54a0*/  @!P1 BRA `(.L_x_2888) ;  /* 0x00000010004c9947 */ /* 0x000fea0003800000 */
[----:B------:R-:W-:Y:S05]  /*54b0*/  @!P0 BRA `(.L_x_2889) ;  /* 0x00000008003c8947 */ /* 0x000fea0003800000 */
[----:B------:R-:W-:Y:S01]  /*54c0*/  ISETP.GT.AND P3, PT, R235, RZ, PT ;  /* 0x000000ffeb00720c */ /* 0x000fe20003f64270 */
[----:B-----5:R-:W-:Y:S02]  /*54d0*/  HADD2.F32 R191, -RZ, R32.H1_H1 ;  /* 0x30000020ffbf7230 */ /* 0x020fe40000004100 */
[----:B------:R-:W-:Y:S02]  /*54e0*/  HADD2.F32 R189, -RZ, R34.H0_H0 ;  /* 0x20000022ffbd7230 */ /* 0x000fe40000004100 */
[----:B0-----:R-:W-:Y:S02]  /*54f0*/  HADD2.F32 R183, -RZ, R35.H0_H0 ;  /* 0x20000023ffb77230 */ /* 0x001fe40000004100 */
[----:B------:R-:W-:-:S06]  /*5500*/  HADD2.F32 R187, -RZ, R33.H1_H1 ;  /* 0x30000021ffbb7230 */ /* 0x000fcc0000004100 */
[-CC-:B------:R-:W-:Y:S01]  /*5510*/  @P3 FFMA.FTZ R176, R16, R185.reuse, R186.reuse ;  /* 0x000000b910b03223 */ /* 0x180fe200000100ba */
[-CC-:B------:R-:W-:Y:S01]  /*5520*/  @P3 FFMA.FTZ R177, R19, R185.reuse, R186.reuse ;  /* 0x000000b913b13223 */ /* 0x180fe200000100ba */
[-CC-:B------:R-:W-:Y:S01]  /*5530*/  @P3 FFMA.FTZ R179, R23, R185.reuse, R186.reuse ;  /* 0x000000b917b33223 */ /* 0x180fe200000100ba */
[-C--:B------:R-:W-:Y:S01]  /*5540*/  @P3 FFMA.FTZ R181, R195, R185.reuse, R186 ;  /* 0x000000b9c3b53223 */ /* 0x080fe200000100ba */
[----:B------:R-:W-:Y:S01]  /*5550*/  @P3 FADD.FTZ R176, R17, -R176 ;  /* 0x800000b011b03221 */ /* 0x000fe20000010000 */
[----:B------:R-:W-:Y:S01]  /*5560*/  @P3 FFMA.FTZ R239, R15, R185, R186 ;  /* 0x000000b90fef3223 */ /* 0x000fe200000100ba */
[----:B------:R-:W-:Y:S01]  /*5570*/  @P3 FADD.FTZ R179, R22, -R179 ;  /* 0x800000b316b33221 */ /* 0x000fe20000010000 */
[----:B------:R-:W-:Y:S01]  /*5580*/  @P3 FADD.FTZ R181, R194, -R181 ;  /* 0x800000b5c2b53221 */ /* 0x000fe20000010000 */
[----:B------:R-:W-:Y:S01]  /*5590*/  @P3 FFMA.FTZ R191, R236, R176, R191 ;  /* 0x000000b0ecbf3223 */ /* 0x000fe200000100bf */
[----:B------:R-:W-:Y:S01]  /*55a0*/  @P3 FADD.FTZ R176, R18, -R177 ;  /* 0x800000b112b03221 */ /* 0x000fe20000010000 */
[----:B------:R-:W-:-:S02]  /*55b0*/  HADD2.F32 R177, -RZ, R33.H0_H0 ;  /* 0x20000021ffb17230 */ /* 0x000fc40000004100 */
[C---:B------:R-:W-:Y:S01]  /*55c0*/  @P3 FFMA.FTZ R189, R236.reuse, R179, R189 ;  /* 0x000000b3ecbd3223 */ /* 0x040fe200000100bd */
[----:B------:R-:W-:Y:S02]  /*55d0*/  HADD2.F32 R179, -RZ, R34.H1_H1 ;  /* 0x30000022ffb37230 */ /* 0x000fe40000004100 */
[C---:B------:R-:W-:Y:S01]  /*55e0*/  @P3 FFMA.FTZ R183, R236.reuse, R181, R183 ;  /* 0x000000b5ecb73223 */ /* 0x040fe200000100b7 */
[----:B------:R-:W-:Y:S02]  /*55f0*/  HADD2.F32 R181, -RZ, R35.H1_H1 ;  /* 0x30000023ffb57230 */ /* 0x000fe40000004100 */
[----:B------:R-:W-:Y:S01]  /*5600*/  @P3 FFMA.FTZ R177, R236, R176, R177 ;  /* 0x000000b0ecb13223 */ /* 0x000fe200000100b1 */
[-CC-:B------:R-:W-:Y:S01]  /*5610*/  @P3 FFMA.FTZ R176, R192, R185.reuse, R186.reuse ;  /* 0x000000b9c0b03223 */ /* 0x180fe200000100ba */
[----:B------:R-:W-:-:S03]  /*5620*/  @P3 FFMA.FTZ R178, R20, R185, R186 ;  /* 0x000000b914b23223 */ /* 0x000fc600000100ba */
[----:B------:R-:W-:Y:S01]  /*5630*/  @P3 FADD.FTZ R176, R193, -R176 ;  /* 0x800000b0c1b03221 */ /* 0x000fe20000010000 */
[----:B------:R-:W-:-:S03]  /*5640*/  @P3 FADD.FTZ R178, R21, -R178 ;  /* 0x800000b215b23221 */ /* 0x000fc60000010000 */
[----:B------:R-:W-:Y:S01]  /*5650*/  @P3 FFMA.FTZ R179, R236, R176, R179 ;  /* 0x000000b0ecb33223 */ /* 0x000fe200000100b3 */
[----:B------:R-:W-:Y:S01]  /*5660*/  @P3 FFMA.FTZ R176, R196, R185, R186 ;  /* 0x000000b9c4b03223 */ /* 0x000fe200000100ba */
[----:B------:R-:W-:-:S03]  /*5670*/  @P3 FFMA.FTZ R187, R236, R178, R187 ;  /* 0x000000b2ecbb3223 */ /* 0x000fc600000100bb */
[----:B------:R-:W-:-:S04]  /*5680*/  @P3 FADD.FTZ R176, R197, -R176 ;  /* 0x800000b0c5b03221 */ /* 0x000fc80000010000 */
[----:B------:R-:W-:Y:S01]  /*5690*/  @P3 FFMA.FTZ R181, R236, R176, R181 ;  /* 0x000000b0ecb53223 */ /* 0x000fe200000100b5 */
[----:B------:R-:W-:Y:S01]  /*56a0*/  @P3 FADD.FTZ R176, R14, -R239 ;  /* 0x800000ef0eb03221 */ /* 0x000fe20000010000 */
[----:B------:R-:W-:-:S05]  /*56b0*/  HADD2.F32 R239, -RZ, R32.H0_H0 ;  /* 0x20000020ffef7230 */ /* 0x000fca0000004100 */
        /* <DEDUP_REMOVED lines=14> */
.L_x_2890:
        /* <DEDUP_REMOVED lines=9> */
[----:B------:R-:W-:Y:S02]  /*5830*/  @P3 FMUL.FTZ R180, R191, R182 ;  /* 0x000000b6bfb43220 */ /* 0x000fe40000410000 */
[----:B------:R-:W-:-:S03]  /*5840*/  @P3 FMUL.FTZ R178, R188, R191 ;  /* 0x000000bfbcb23220 */ /* 0x000fc60000410000 */
[----:B------:R-:W-:Y:S01]  /*5850*/  F2FP.F16.F32.PACK_AB R180, RZ, R180 ;  /* 0x000000b4ffb4723e */ /* 0x000fe200000000ff */
[----:B------:R-:W-:-:S03]  /*5860*/  FADD.FTZ R125, R125, R178 ;  /* 0x000000b27d7d7221 */ /* 0x000fc60000010000 */
[----:B------:R-:W-:-:S07]  /*5870*/  PRMT R172, R172, 0x5410, R180 ;  /* 0x00005410acac7816 */ /* 0x000fce00000000b4 */
.L_x_2891:
        /* <DEDUP_REMOVED lines=13> */
.L_x_2892:
        /* <DEDUP_REMOVED lines=14> */
.L_x_2893:
        /* <DEDUP_REMOVED lines=13> */
.L_x_2894:
        /* <DEDUP_REMOVED lines=14> */
.L_x_2895:
        /* <DEDUP_REMOVED lines=13> */
.L_x_2896:
[----:B------:R-:W-:Y:S01]  /*5cb0*/  F2FP.F16.F32.PACK_AB R179, R181, R183 ;  /* 0x000000b7b5b3723e */ /* 0x000fe200000000ff */
[----:B------:R-:W-:Y:S06]  /*5cc0*/  @!P2 BRA `(.L_x_2897) ;  /* 0x000000240004a947 */ /* 0x000fec0003800000 */
[----:B------:R-:W-:Y:S01]  /*5cd0*/  ISETP.GE.U32.AND P3, PT, R246, RZ, PT ;  /* 0x000000fff600720c */ /* 0x000fe20003f66070 */
[----:B------:R-:W-:-:S03]  /*5ce0*/  FMUL.FTZ R181, R181, UR17 ;  /* 0x00000011b5b57c20 */ /* 0x000fc60008410000 */
[----:B------:R-:W-:Y:S01]  /*5cf0*/  ISETP.GE.U32.AND.EX P3, PT, R247, 0x1000000, PT, P3 ;  /* 0x01000000f700780c */ /* 0x000fe20003f66130 */
[----:B------:R-:W-:Y:S01]  /*5d00*/  FMUL.FTZ R183, R181, UR16 ;  /* 0x00000010b5b77c20 */ /* 0x000fe20008410000 */
[----:B------:R-:W-:-:S11]  /*5d10*/  HFMA2 R181, -RZ, RZ, 0, 0 ;  /* 0x00000000ffb57431 */ /* 0x000fd600000001ff */
        /* <DEDUP_REMOVED lines=9> */
.L_x_2889:
[----:B------:R-:W-:Y:S01]  /*5db0*/  ISETP.GT.AND P4, PT, R235, RZ, PT ;  /* 0x000000ffeb00720c */ /* 0x000fe20003f84270 */
[----:B------:R-:W-:-:S12]  /*5dc0*/  @!P2 BRA `(.L_x_2898) ;  /* 0x00000000003ca947 */ /* 0x000fd80003800000 */
[----:B0-----:R-:W-:Y:S01]  /*5dd0*/  @P4 FFMA.FTZ R181, R15, R185, R186 ;  /* 0x000000b90fb54223 */ /* 0x001fe200000100ba */
        /* <DEDUP_REMOVED lines=14> */
.L_x_2898:
[----:B------:R-:W-:Y:S05]  /*5ec0*/  @!P2 BRA `(.L_x_2899) ;  /* 0x00000000003ca947 */ /* 0x000fea0003800000 */
[----:B0-----:R-:W-:Y:S01]  /*5ed0*/  @P4 FFMA.FTZ R180, R16, R185, R186 ;  /* 0x000000b910b44223 */ /* 0x001fe200000100ba */
        /* <DEDUP_REMOVED lines=14> */
.L_x_2899:
[----:B------:R-:W-:Y:S05]  /*5fc0*/  @!P2 BRA `(.L_x_2900) ;  /* 0x00000000003ca947 */ /* 0x000fea0003800000 */
        /* <DEDUP_REMOVED lines=15> */
.L_x_2900:
        /* <DEDUP_REMOVED lines=16> */
.L_x_2901:
        /* <DEDUP_REMOVED lines=16> */
.L_x_2902:
        /* <DEDUP_REMOVED lines=16> */
.L_x_2903:
        /* <DEDUP_REMOVED lines=16> */
.L_x_2904:
[----:B------:R-:W-:Y:S05]  /*64c0*/  @!P2 BRA `(.L_x_2897) ;  /* 0x0000001c0004a947 */ /* 0x000fea0003800000 */
[----:B-----5:R-:W-:Y:S01]  /*64d0*/  ISETP.GE.U32.AND P3, PT, R246, RZ, PT ;  /* 0x000000fff600720c */ /* 0x020fe20003f66070 */
[----:B0-----:R-:W-:Y:S01]  /*64e0*/  @P4 FFMA.FTZ R180, R196, R185, R186 ;  /* 0x000000b9c4b44223 */ /* 0x001fe200000100ba */
        /* <DEDUP_REMOVED lines=15> */
.L_x_2888:
        /* <DEDUP_REMOVED lines=41> */
.L_x_2906:
        /* <DEDUP_REMOVED lines=17> */
.L_x_2907:
        /* <DEDUP_REMOVED lines=17> */
.L_x_2908:
        /* <DEDUP_REMOVED lines=17> */
.L_x_2909:
        /* <DEDUP_REMOVED lines=20> */
.L_x_2910:
        /* <DEDUP_REMOVED lines=18> */
.L_x_2911:
        /* <DEDUP_REMOVED lines=26> */
.L_x_2912:
        /* <DEDUP_REMOVED lines=20> */
.L_x_2905:
[----:B------:R-:W-:Y:S05]  /*70e0*/  @!P2 BRA `(.L_x_2913) ;  /* 0x00000000007ca947 */ /* 0x000fea0003800000 */
[----:B-----5:R-:W-:Y:S01]  /*70f0*/  LOP3.LUT P3, RZ, R246, 0xff, RZ, 0xc0, !PT ;  /* 0x000000fff6ff7812 */ /* 0x020fe2000786c0ff */
[----:B------:R-:W-:Y:S01]  /*7100*/  BSSY.RECONVERGENT B0, `(.L_x_2914) ;  /* 0x000000c000007945 */ /* 0x000fe20003800200 */
[----:B0-----:R-:W-:-:S11]  /*7110*/  HFMA2 R181, -RZ, RZ, 0, 0 ;  /* 0x00000000ffb57431 */ /* 0x001fd600000001ff */
[----:B------:R-:W-:Y:S05]  /*7120*/  @!P3 BRA `(.L_x_2915) ;  /* 0x000000000024b947 */ /* 0x000fea0003800000 */
[----:B------:R-:W-:Y:S01]  /*7130*/  FFMA.FTZ R181, R15, R185, R186 ;  /* 0x000000b90fb57223 */ /* 0x000fe200000100ba */
[----:B------:R-:W-:-:S03]  /*7140*/  ISETP.GT.AND P4, PT, R235, RZ, PT ;  /* 0x000000ffeb00720c */ /* 0x000fc60003f84270 */
[----:B------:R-:W-:-:S04]  /*7150*/  FADD.FTZ R181, R14, -R181 ;  /* 0x800000b50eb57221 */ /* 0x000fc80000010000 */
[----:B------:R-:W-:Y:S01]  /*7160*/  FMUL.FTZ R180, R236, R181 ;  /* 0x000000b5ecb47220 */ /* 0x000fe20000410000 */
[----:B------:R-:W-:-:S04]  /*7170*/  HADD2.F32 R181, -RZ, R168.H0_H0 ;  /* 0x200000a8ffb57230 */ /* 0x000fc80000004100 */
[----:B------:R-:W-:-:S05]  /*7180*/  FSEL R180, R180, RZ, P4 ;  /* 0x000000ffb4b47208 */ /* 0x000fca0002000000 */
[----:B------:R-:W-:-:S04]  /*7190*/  FMUL.FTZ R180, R180, UR17 ;  /* 0x00000011b4b47c20 */ /* 0x000fc80008410000 */
[----:B------:R-:W-:-:S04]  /*71a0*/  FMUL.FTZ R180, R180, UR16 ;  /* 0x00000010b4b47c20 */ /* 0x000fc80008410000 */
[----:B------:R-:W-:-:S07]  /*71b0*/  FMUL.FTZ R181, R181, R180 ;  /* 0x000000b4b5b57220 */ /* 0x000fce0000410000 */
.L_x_2915:
[----:B------:R-:W-:Y:S05]  /*71c0*/  BSYNC.RECONVERGENT B0 ;  /* 0x0000000000007941 */ /* 0x000fea0003800200 */
.L_x_2914:
        /* <DEDUP_REMOVED lines=13> */
.L_x_2917:
[----:B------:R-:W-:Y:S05]  /*72a0*/  BSYNC.RECONVERGENT B0 ;  /* 0x0000000000007941 */ /* 0x000fea0003800200 */
.L_x_2916:
[----:B------:R-:W-:Y:S02]  /*72b0*/  F2FP.F16.F32.PACK_AB R180, RZ, R124 ;  /* 0x0000007cffb4723e */ /* 0x000fe400000000ff */
[----:B------:R-:W-:Y:S02]  /*72c0*/  MOV R124, R181 ;  /* 0x000000b5007c7202 */ /* 0x000fe40000000f00 */
[----:B------:R-:W-:-:S07]  /*72d0*/  PRMT R172, R180, 0x7610, R172 ;  /* 0x00007610b4ac7816 */ /* 0x000fce00000000ac */
.L_x_2913:
        /* <DEDUP_REMOVED lines=9> */
[----:B------:R-:W-:-:S04]  /*7370*/  HADD2.F32 R181, -RZ, R168.H1_H1 ;  /* 0x300000a8ffb57230 */ /* 0x000fc80000004100 */
[----:B------:R-:W-:-:S05]  /*7380*/  FSEL R180, R180, RZ, P4 ;  /* 0x000000ffb4b47208 */ /* 0x000fca0002000000 */
[----:B------:R-:W-:-:S04]  /*7390*/  FMUL.FTZ R180, R180, UR17 ;  /* 0x00000011b4b47c20 */ /* 0x000fc80008410000 */
[----:B------:R-:W-:-:S04]  /*73a0*/  FMUL.FTZ R180, R180, UR16 ;  /* 0x00000010b4b47c20 */ /* 0x000fc80008410000 */
[----:B------:R-:W-:-:S07]  /*73b0*/  FMUL.FTZ R180, R181, R180 ;  /* 0x000000b4b5b47220 */ /* 0x000fce0000410000 */
.L_x_2920:
[----:B------:R-:W-:Y:S05]  /*73c0*/  BSYNC.RECONVERGENT B0 ;  /* 0x0000000000007941 */ /* 0x000fea0003800200 */
.L_x_2919:
        /* <DEDUP_REMOVED lines=13> */
.L_x_2922:
[----:B------:R-:W-:Y:S05]  /*74a0*/  BSYNC.RECONVERGENT B0 ;  /* 0x0000000000007941 */ /* 0x000fea0003800200 */
.L_x_2921:
[----:B------:R-:W-:Y:S02]  /*74b0*/  F2FP.F16.F32.PACK_AB R180, RZ, R125 ;  /* 0x0000007dffb4723e */ /* 0x000fe400000000ff */
[----:B------:R-:W-:Y:S02]  /*74c0*/  MOV R125, R181 ;  /* 0x000000b5007d7202 */ /* 0x000fe40000000f00 */
[----:B------:R-:W-:-:S07]  /*74d0*/  PRMT R172, R172, 0x5410, R180 ;  /* 0x00005410acac7816 */ /* 0x000fce00000000b4 */
.L_x_2918:
        /* <DEDUP_REMOVED lines=14> */
.L_x_2925:
[----:B------:R-:W-:Y:S05]  /*75c0*/  BSYNC.RECONVERGENT B0 ;  /* 0x0000000000007941 */ /* 0x000fea0003800200 */
.L_x_2924:
        /* <DEDUP_REMOVED lines=13> */
.L_x_2927:
[----:B------:R-:W-:Y:S05]  /*76a0*/  BSYNC.RECONVERGENT B0 ;  /* 0x0000000000007941 */ /* 0x000fea0003800200 */
.L_x_2926:
[----:B------:R-:W-:Y:S02]  /*76b0*/  F2FP.F16.F32.PACK_AB R180, RZ, R126 ;  /* 0x0000007effb4723e */ /* 0x000fe400000000ff */
[----:B------:R-:W-:Y:S02]  /*76c0*/  MOV R126, R181 ;  /* 0x000000b5007e7202 */ /* 0x000fe40000000f00 */
[----:B------:R-:W-:-:S07]  /*76d0*/  PRMT R173, R180, 0x7610, R173 ;  /* 0x00007610b4ad7816 */ /* 0x000fce00000000ad */
.L_x_2923:
        /* <DEDUP_REMOVED lines=14> */
.L_x_2930:
[----:B------:R-:W-:Y:S05]  /*77c0*/  BSYNC.RECONVERGENT B0 ;  /* 0x0000000000007941 */ /* 0x000fea0003800200 */
.L_x_2929:
        /* <DEDUP_REMOVED lines=13> */
.L_x_2932:
[----:B------:R-:W-:Y:S05]  /*78a0*/  BSYNC.RECONVERGENT B0 ;  /* 0x0000000000007941 */ /* 0x000fea0003800200 */
.L_x_2931:
[----:B------:R-:W-:Y:S02]  /*78b0*/  F2FP.F16.F32.PACK_AB R180, RZ, R127 ;  /* 0x0000007fffb4723e */ /* 0x000fe400000000ff */
[----:B------:R-:W-:Y:S02]  /*78c0*/  MOV R127, R181 ;  /* 0x000000b5007f7202 */ /* 0x000fe40000000f00 */
[----:B------:R-:W-:-:S07]  /*78d0*/  PRMT R173, R173, 0x5410, R180 ;  /* 0x00005410adad7816 */ /* 0x000fce00000000b4 */
.L_x_2928:
        /* <DEDUP_REMOVED lines=14> */
.L_x_2935:
[----:B------:R-:W-:Y:S05]  /*79c0*/  BSYNC.RECONVERGENT B0 ;  /* 0x0000000000007941 */ /* 0x000fea0003800200 */
.L_x_2934:
        /* <DEDUP_REMOVED lines=13> */
.L_x_2937:
[----:B------:R-:W-:Y:S05]  /*7aa0*/  BSYNC.RECONVERGENT B0 ;  /* 0x0000000000007941 */ /* 0x000fea0003800200 */
.L_x_2936:
[----:B------:R-:W-:Y:S02]  /*7ab0*/  F2FP.F16.F32.PACK_AB R180, RZ, R120 ;  /* 0x00000078ffb4723e */ /* 0x000fe400000000ff */
[----:B------:R-:W-:Y:S02]  /*7ac0*/  MOV R120, R181 ;  /* 0x000000b500787202 */ /* 0x000fe40000000f00 */
[----:B------:R-:W-:-:S07]  /*7ad0*/  PRMT R174, R180, 0x7610, R174 ;  /* 0x00007610b4ae7816 */ /* 0x000fce00000000ae */
.L_x_2933:
        /* <DEDUP_REMOVED lines=14> */
.L_x_2940:
[----:B------:R-:W-:Y:S05]  /*7bc0*/  BSYNC.RECONVERGENT B0 ;  /* 0x0000000000007941 */ /* 0x000fea0003800200 */
.L_x_2939:
        /* <DEDUP_REMOVED lines=13> */
.L_x_2942:
[----:B------:R-:W-:Y:S05]  /*7ca0*/  BSYNC.RECONVERGENT B0 ;  /* 0x0000000000007941 */ /* 0x000fea0003800200 */
.L_x_2941:
[----:B------:R-:W-:Y:S02]  /*7cb0*/  F2FP.F16.F32.PACK_AB R180, RZ, R121 ;  /* 0x00000079ffb4723e */ /* 0x000fe400000000ff */
[----:B------:R-:W-:Y:S02]  /*7cc0*/  MOV R121, R181 ;  /* 0x000000b500797202 */ /* 0x000fe40000000f00 */
[----:B------:R-:W-:-:S07]  /*7cd0*/  PRMT R174, R174, 0x5410, R180 ;  /* 0x00005410aeae7816 */ /* 0x000fce00000000b4 */
.L_x_2938:
        /* <DEDUP_REMOVED lines=14> */
.L_x_2945:
[----:B------:R-:W-:Y:S05]  /*7dc0*/  BSYNC.RECONVERGENT B0 ;  /* 0x0000000000007941 */ /* 0x000fea0003800200 */
.L_x_2944:
        /* <DEDUP_REMOVED lines=13> */
.L_x_2947:
[----:B------:R-:W-:Y:S05]  /*7ea0*/  BSYNC.RECONVERGENT B0 ;  /* 0x0000000000007941 */ /* 0x000fea0003800200 */
.L_x_2946:
[----:B------:R-:W-:Y:S02]  /*7eb0*/  F2FP.F16.F32.PACK_AB R180, RZ, R122 ;  /* 0x0000007affb4723e */ /* 0x000fe400000000ff */
[----:B------:R-:W-:Y:S02]  /*7ec0*/  MOV R122, R181 ;  /* 0x000000b5007a7202 */ /* 0x000fe40000000f00 */
[----:B------:R-:W-:-:S07]  /*7ed0*/  PRMT R175, R180, 0x7610, R175 ;  /* 0x00007610b4af7816 */ /* 0x000fce00000000af */
.L_x_2943:
[----:B------:R-:W-:Y:S05]  /*7ee0*/  @!P2 BRA `(.L_x_2897) ;  /* 0x00000000007ca947 */ /* 0x000fea0003800000 */
[----:B-----5:R-:W-:Y:S01]  /*7ef0*/  ISETP.GE.U32.AND P3, PT, R246, RZ, PT ;  /* 0x000000fff600720c */ /* 0x020fe20003f66070 */
[----:B------:R-:W-:Y:S01]  /*7f00*/  BSSY.RECONVERGENT B0, `(.L_x_2948) ;  /* 0x000000d000007945 */ /* 0x000fe20003800200 */
[----:B0-----:R-:W-:Y:S02]  /*7f10*/  HFMA2 R180, -RZ, RZ, 0, 0 ;  /* 0x00000000ffb47431 */ /* 0x001fe400000001ff */
[----:B------:R-:W-:-:S13]  /*7f20*/  ISETP.GE.U32.AND.EX P3, PT, R247, 0x1000000, PT, P3 ;  /* 0x01000000f700780c */ /* 0x000fda0003f66130 */
        /* <DEDUP_REMOVED lines=10> */
.L_x_2949:
[----:B------:R-:W-:Y:S05]  /*7fd0*/  BSYNC.RECONVERGENT B0 ;  /* 0x0000000000007941 */ /* 0x000fea0003800200 */
.L_x_2948:
[----:B------:R-:W-:Y:S01]  /*7fe0*/  BSSY.RECONVERGENT B0, `(.L_x_2950) ;  /* 0x000000d000007945 */ /* 0x000fe20003800200 */
[----:B------:R-:W-:Y:S01]  /*7ff0*/  FADD.FTZ R123, R123, R180 ;  /* 0x000000b47b7b7221 */ /* 0x000fe20000010000 */
[----:B------:R-:W-:Y:S02]  /*8000*/  MOV R180, RZ ;  /* 0x000000ff00b47202 */ /* 0x000fe40000000f00 */
        /* <DEDUP_REMOVED lines=10> */
.L_x_2951:
[----:B------:R-:W-:Y:S05]  /*80b0*/  BSYNC.RECONVERGENT B0 ;  /* 0x0000000000007941 */ /* 0x000fea0003800200 */
.L_x_2950:
[----:B------:R-:W-:-:S04]  /*80c0*/  F2FP.F16.F32.PACK_AB R180, RZ, R180 ;  /* 0x000000b4ffb4723e */ /* 0x000fc800000000ff */
[----:B------:R-:W-:-:S07]  /*80d0*/  PRMT R175, R175, 0x5410, R180 ;  /* 0x00005410afaf7816 */ /* 0x000fce00000000b4 */
.L_x_2897:
        /* <DEDUP_REMOVED lines=13> */
.L_x_2952:
[----:B------:R-:W-:Y:S05]  /*81b0*/  @!P1 BRA `(.L_x_2953) ;  /* 0x0000001000509947 */ /* 0x000fea0003800000 */
[----:B------:R-:W-:Y:S05]  /*81c0*/  @!P0 BRA `(.L_x_2954) ;  /* 0x00000008003c8947 */ /* 0x000fea0003800000 */
[----:B------:R-:W-:Y:S01]  /*81d0*/  ISETP.GT.AND P3, PT, R235, RZ, PT ;  /* 0x000000ffeb00720c */ /* 0x000fe20003f64270 */
[----:B-----5:R-:W-:Y:S02]  /*81e0*/  HADD2.F32 R191, -RZ, R28.H1_H1 ;  /* 0x3000001cffbf7230 */ /* 0x020fe40000004100 */
[----:B0-----:R-:W-:Y:S02]  /*81f0*/  HADD2.F32 R183, -RZ, R31.H0_H0 ;  /* 0x2000001fffb77230 */ /* 0x001fe40000004100 */
[----:B------:R-:W-:Y:S02]  /*8200*/  HADD2.F32 R189, -RZ, R30.H0_H0 ;  /* 0x2000001effbd7230 */ /* 0x000fe40000004100 */
[--C-:B------:R-:W-:Y:S02]  /*8210*/  HADD2.F32 R177, -RZ, R29.reuse.H0_H0 ;  /* 0x2000001dffb17230 */ /* 0x100fe40000004100 */
[----:B------:R-:W-:-:S04]  /*8220*/  HADD2.F32 R187, -RZ, R29.H1_H1 ;  /* 0x3000001dffbb7230 */ /* 0x000fc80000004100 */
        /* <DEDUP_REMOVED lines=8> */
[C---:B------:R-:W-:Y:S01]  /*82b0*/  @P3 FFMA.FTZ R191, R236.reuse, R176, R191 ;  /* 0x000000b0ecbf3223 */ /* 0x040fe200000100bf */
[----:B------:R-:W-:Y:S01]  /*82c0*/  @P3 FFMA.FTZ R177, R236, R178, R177 ;  /* 0x000000b2ecb13223 */ /* 0x000fe200000100b1 */
[----:B------:R-:W-:Y:S01]  /*82d0*/  @P3 FADD.FTZ R176, R206, -R179 ;  /* 0x800000b3ceb03221 */ /* 0x000fe20000010000 */
[----:B------:R-:W-:Y:S01]  /*82e0*/  @P3 FFMA.FTZ R183, R236, R181, R183 ;  /* 0x000000b5ecb73223 */ /* 0x000fe200000100b7 */
[-CC-:B------:R-:W-:Y:S01]  /*82f0*/  @P3 FFMA.FTZ R181, R214, R185.reuse, R186.reuse ;  /* 0x000000b9d6b53223 */ /* 0x180fe200000100ba */
[-CC-:B------:R-:W-:Y:S01]  /*8300*/  @P3 FFMA.FTZ R180, R204, R185.reuse, R186.reuse ;  /* 0x000000b9ccb43223 */ /* 0x180fe200000100ba */
[----:B------:R-:W-:Y:S01]  /*8310*/  @P3 FFMA.FTZ R189, R236, R176, R189 ;  /* 0x000000b0ecbd3223 */ /* 0x000fe200000100bd */
[----:B------:R-:W-:Y:S01]  /*8320*/  @P3 FFMA.FTZ R178, R208, R185, R186 ;  /* 0x000000b9d0b23223 */ /* 0x000fe200000100ba */
[----:B------:R-:W-:Y:S01]  /*8330*/  @P3 FADD.FTZ R176, R212, -R181 ;  /* 0x800000b5d4b03221 */ /* 0x000fe20000010000 */
[----:B------:R-:W-:-:S02]  /*8340*/  HADD2.F32 R181, -RZ, R31.H1_H1 ;  /* 0x3000001fffb57230 */ /* 0x000fc40000004100 */
[----:B------:R-:W-:Y:S01]  /*8350*/  @P3 FADD.FTZ R180, R205, -R180 ;  /* 0x800000b4cdb43221 */ /* 0x000fe20000010000 */
[----:B------:R-:W-:Y:S02]  /*8360*/  HADD2.F32 R179, -RZ, R30.H1_H1 ;  /* 0x3000001effb37230 */ /* 0x000fe40000004100 */
[----:B------:R-:W-:Y:S01]  /*8370*/  @P3 FADD.FTZ R178, R209, -R178 ;  /* 0x800000b2d1b23221 */ /* 0x000fe20000010000 */
[----:B------:R-:W-:Y:S01]  /*8380*/  @P3 FFMA.FTZ R181, R236, R176, R181 ;  /* 0x000000b0ecb53223 */ /* 0x000fe200000100b5 */
[----:B------:R-:W-:Y:S01]  /*8390*/  @P3 FADD.FTZ R176, R198, -R239 ;  /* 0x800000efc6b03221 */ /* 0x000fe20000010000 */
[----:B------:R-:W-:Y:S02]  /*83a0*/  HADD2.F32 R239, -RZ, R28.H0_H0 ;  /* 0x2000001cffef7230 */ /* 0x000fe40000004100 */
[C---:B------:R-:W-:Y:S01]  /*83b0*/  @P3 FFMA.FTZ R187, R236.reuse, R180, R187 ;  /* 0x000000b4ecbb3223 */ /* 0x040fe200000100bb */
[C---:B------:R-:W-:Y:S02]  /*83c0*/  @P3 FFMA.FTZ R179, R236.reuse, R178, R179 ;  /* 0x000000b2ecb33223 */ /* 0x040fe400000100b3 */
        /* <DEDUP_REMOVED lines=14> */
.L_x_2955:
        /* <DEDUP_REMOVED lines=14> */
.L_x_2956:
        /* <DEDUP_REMOVED lines=13> */
.L_x_2957:
        /* <DEDUP_REMOVED lines=14> */
.L_x_2958:
        /* <DEDUP_REMOVED lines=13> */
.L_x_2959:
        /* <DEDUP_REMOVED lines=14> */
.L_x_2960:
        /* <DEDUP_REMOVED lines=13> */
.L_x_2961:
[----:B------:R-:W-:Y:S01]  /*89c0*/  F2FP.F16.F32.PACK_AB R179, R181, R183 ;  /* 0x000000b7b5b3723e */ /* 0x000fe200000000ff */
[----:B------:R-:W-:Y:S06]  /*89d0*/  @!P2 BRA `(.L_x_2962) ;  /* 0x0000002000eca947 */ /* 0x000fec0003800000 */
        /* <DEDUP_REMOVED lines=14> */
.L_x_2954:
[----:B------:R-:W-:Y:S01]  /*8ac0*/  ISETP.GT.AND P4, PT, R235, RZ, PT ;  /* 0x000000ffeb00720c */ /* 0x000fe20003f84270 */
[----:B------:R-:W-:-:S12]  /*8ad0*/  @!P2 BRA `(.L_x_2963) ;  /* 0x00000000003ca947 */ /* 0x000fd80003800000 */
[----:B0-----:R-:W-:Y:S01]  /*8ae0*/  @P4 FFMA.FTZ R183, R199, R185, R186 ;  /* 0x000000b9c7b74223 */ /* 0x001fe200000100ba */
        /* <DEDUP_REMOVED lines=14> */
.L_x_2963:
        /* <DEDUP_REMOVED lines=16> */
.L_x_2964:
[----:B------:R-:W-:Y:S05]  /*8cd0*/  @!P2 BRA `(.L_x_2965) ;  /* 0x00000000003ca947 */ /* 0x000fea0003800000 */
        /* <DEDUP_REMOVED lines=15> */
.L_x_2965:
        /* <DEDUP_REMOVED lines=16> */
.L_x_2966:
        /* <DEDUP_REMOVED lines=16> */
.L_x_2967:
        /* <DEDUP_REMOVED lines=16> */
.L_x_2968:
        /* <DEDUP_REMOVED lines=16> */
.L_x_2969:
[----:B------:R-:W-:Y:S05]  /*91d0*/  @!P2 BRA `(.L_x_2962) ;  /* 0x0000001800eca947 */ /* 0x000fea0003800000 */
[----:B-----5:R-:W-:Y:S01]  /*91e0*/  ISETP.GE.U32.AND P3, PT, R242, RZ, PT ;  /* 0x000000fff200720c */ /* 0x020fe20003f66070 */
[----:B0-----:R-:W-:Y:S01]  /*91f0*/  @P4 FFMA.FTZ R183, R214, R185, R186 ;  /* 0x000000b9d6b74223 */ /* 0x001fe200000100ba */
[----:B------:R-:W-:Y:S02]  /*9200*/  HADD2.F32 R181, -RZ, R31.H1_H1 ;  /* 0x3000001fffb57230 */ /* 0x000fe40000004100 */
[----:B------:R-:W-:Y:S01]  /*9210*/  HFMA2 R182, -RZ, RZ, 0, 0 ;  /* 0x00000000ffb67431 */ /* 0x000fe200000001ff */
[----:B------:R-:W-:Y:S01]  /*9220*/  ISETP.GE.U32.AND.EX P3, PT, R243, 0x1000000, PT, P3 ;  /* 0x01000000f300780c */ /* 0x000fe20003f66130 */
[----:B------:R-:W-:-:S04]  /*9230*/  @P4 FADD.FTZ R183, R212, -R183 ;  /* 0x800000b7d4b74221 */ /* 0x000fc80000010000 */
[----:B------:R-:W-:-:S04]  /*9240*/  @P4 FFMA.FTZ R181, R236, R183, R181 ;  /* 0x000000b7ecb54223 */ /* 0x000fc800000100b5 */
[----:B------:R-:W-:-:S04]  /*9250*/  FMUL.FTZ R181, R181, UR17 ;  /* 0x00000011b5b57c20 */ /* 0x000fc80008410000 */
[----:B------:R-:W-:Y:S02]  /*9260*/  @P3 HADD2.F32 R180, -RZ, R51.H1_H1 ;  /* 0x30000033ffb43230 */ /* 0x000fe40000004100 */
[----:B------:R-:W-:Y:S01]  /*9270*/  FMUL.FTZ R181, R181, UR16 ;  /* 0x00000010b5b57c20 */ /* 0x000fe20008410000 */
[----:B------:R-:W-:-:S03]  /*9280*/  @P3 HADD2.F32 R188, -RZ, R171.H1_H1 ;  /* 0x300000abffbc3230 */ /* 0x000fc60000004100 */
[-C--:B------:R-:W-:Y:S01]  /*9290*/  @P3 FMUL.FTZ R182, R180, R181.reuse ;  /* 0x000000b5b4b63220 */ /* 0x080fe20000410000 */
[----:B------:R-:W-:Y:S01]  /*92a0*/  MOV R180, RZ ;  /* 0x000000ff00b47202 */ /* 0x000fe20000000f00 */
[----:B------:R-:W-:-:S03]  /*92b0*/  @P3 FMUL.FTZ R180, R188, R181 ;  /* 0x000000b5bcb43220 */ /* 0x000fc60000410000 */
[----:B------:R-:W-:Y:S01]  /*92c0*/  F2FP.F16.F32.PACK_AB R182, RZ, R182 ;  /* 0x000000b6ffb6723e */ /* 0x000fe200000000ff */
[----:B------:R-:W-:-:S03]  /*92d0*/  FADD.FTZ R115, R115, R180 ;  /* 0x000000b473737221 */ /* 0x000fc60000010000 */
[----:B------:R-:W-:Y:S01]  /*92e0*/  PRMT R175, R175, 0x5410, R182 ;  /* 0x00005410afaf7816 */ /* 0x000fe200000000b6 */
[----:B------:R-:W-:Y:S06]  /*92f0*/  BRA `(.L_x_2962) ;  /* 0x0000001800a47947 */ /* 0x000fec0003800000 */
.L_x_2953:
[----:B------:R-:W-:Y:S05]  /*9300*/  @!P0 BRA `(.L_x_2970) ;  /* 0x0000000800bc8947 */ /* 0x000fea0003800000 */
[-CC-:B0-----:R-:W-:Y:S01]  /*9310*/  FFMA.FTZ R177, R199, R185.reuse, R186.reuse ;  /* 0x000000b9c7b17223 */ /* 0x181fe200000100ba */
        /* <DEDUP_REMOVED lines=39> */
.L_x_2971:
        /* <DEDUP_REMOVED lines=17> */
.L_x_2972:
        /* <DEDUP_REMOVED lines=17> */
.L_x_2973:
        /* <DEDUP_REMOVED lines=17> */
.L_x_2974:
        /* <DEDUP_REMOVED lines=20> */
.L_x_2975:
        /* <DEDUP_REMOVED lines=18> */
.L_x_2976:
[-CC-:B------:R-:W-:Y:S01]  /*9b20*/  FFMA.FTZ R181, R214, R185.reuse, R186.reuse ;  /* 0x000000b9d6b57223 */ /* 0x180fe200000100ba */
[----:B------:R-:W-:Y:S01]  /*9b30*/  FFMA.FTZ R179, R211, R185, R186 ;  /* 0x000000b9d3b37223 */ /* 0x000fe200000100ba */
[----:B------:R-:W-:Y:S02]  /*9b40*/  F2FP.F16.F32.PACK_AB R176, R188, R190 ;  /* 0x000000bebcb0723e */ /* 0x000fe400000000ff */
[----:B------:R-:W-:Y:S01]  /*9b50*/  FADD.FTZ R181, R212, -R181 ;  /* 0x800000b5d4b57221 */ /* 0x000fe20000010000 */
[----:B------:R-:W-:-:S03]  /*9b60*/  FADD.FTZ R179, R210, -R179 ;  /* 0x800000b3d2b37221 */ /* 0x000fc60000010000 */
        /* <DEDUP_REMOVED lines=21> */
.L_x_2977:
        /* <DEDUP_REMOVED lines=20> */
.L_x_2970:
        /* <DEDUP_REMOVED lines=14> */
.L_x_2980:
[----:B------:R-:W-:Y:S05]  /*9ee0*/  BSYNC.RECONVERGENT B0 ;  /* 0x0000000000007941 */ /* 0x000fea0003800200 */
.L_x_2979:
        /* <DEDUP_REMOVED lines=13> */
.L_x_2982:
[----:B------:R-:W-:Y:S05]  /*9fc0*/  BSYNC.RECONVERGENT B0 ;  /* 0x0000000000007941 */ /* 0x000fea0003800200 */
.L_x_2981:
[----:B------:R-:W-:-:S04]  /*9fd0*/  F2FP.F16.F32.PACK_AB R180, RZ, R180 ;  /* 0x000000b4ffb4723e */ /* 0x000fc800000000ff */
[----:B------:R-:W-:-:S07]  /*9fe0*/  PRMT R172, R180, 0x7610, R172 ;  /* 0x00007610b4ac7816 */ /* 0x000fce00000000ac */
.L_x_2978:
        /* <DEDUP_REMOVED lines=14> */
.L_x_2985:
[----:B------:R-:W-:Y:S05]  /*a0d0*/  BSYNC.RECONVERGENT B0 ;  /* 0x0000000000007941 */ /* 0x000fea0003800200 */
.L_x_2984:
        /* <DEDUP_REMOVED lines=13> */
.L_x_2987:
[----:B------:R-:W-:Y:S05]  /*a1b0*/  BSYNC.RECONVERGENT B0 ;  /* 0x0000000000007941 */ /* 0x000fea0003800200 */
.L_x_2986:
[----:B------:R-:W-:-:S04]  /*a1c0*/  F2FP.F16.F32.PACK_AB R180, RZ, R180 ;  /* 0x000000b4ffb4723e */ /* 0x000fc800000000ff */
[----:B------:R-:W-:-:S07]  /*a1d0*/  PRMT R172, R172, 0x5410, R180 ;  /* 0x00005410acac7816 */ /* 0x000fce00000000b4 */
.L_x_2983:
        /* <DEDUP_REMOVED lines=14> */
.L_x_2990:
[----:B------:R-:W-:Y:S05]  /*a2c0*/  BSYNC.RECONVERGENT B0 ;  /* 0x0000000000007941 */ /* 0x000fea0003800200 */
.L_x_2989:
        /* <DEDUP_REMOVED lines=13> */
.L_x_2992:
[----:B------:R-:W-:Y:S05]  /*a3a0*/  BSYNC.RECONVERGENT B0 ;  /* 0x0000000000007941 */ /* 0x000fea0003800200 */
.L_x_2991:
[----:B------:R-:W-:-:S04]  /*a3b0*/  F2FP.F16.F32.PACK_AB R180, RZ, R180 ;  /* 0x000000b4ffb4723e */ /* 0x000fc800000000ff */
[----:B------:R-:W-:-:S07]  /*a3c0*/  PRMT R173, R180, 0x7610, R173 ;  /* 0x00007610b4ad7816 */ /* 0x000fce00000000ad */
.L_x_2988:
        /* <DEDUP_REMOVED lines=14> */
.L_x_2995:
[----:B------:R-:W-:Y:S05]  /*a4b0*/  BSYNC.RECONVERGENT B0 ;  /* 0x0000000000007941 */ /* 0x000fea0003800200 */
.L_x_2994:
        /* <DEDUP_REMOVED lines=13> */
.L_x_2997:
[----:B------:R-:W-:Y:S05]  /*a590*/  BSYNC.RECONVERGENT B0 ;  /* 0x0000000000007941 */ /* 0x000fea0003800200 */
.L_x_2996:
[----:B------:R-:W-:-:S04]  /*a5a0*/  F2FP.F16.F32.PACK_AB R180, RZ, R180 ;  /* 0x000000b4ffb4723e */ /* 0x000fc800000000ff */
[----:B------:R-:W-:-:S07]  /*a5b0*/  PRMT R173, R173, 0x5410, R180 ;  /* 0x00005410adad7816 */ /* 0x000fce00000000b4 */
.L_x_2993:
        /* <DEDUP_REMOVED lines=14> */
.L_x_3000:
[----:B------:R-:W-:Y:S05]  /*a6a0*/  BSYNC.RECONVERGENT B0 ;  /* 0x0000000000007941 */ /* 0x000fea0003800200 */
.L_x_2999:
        /* <DEDUP_REMOVED lines=13> */
.L_x_3002:
[----:B------:R-:W-:Y:S05]  /*a780*/  BSYNC.RECONVERGENT B0 ;  /* 0x0000000000007941 */ /* 0x000fea0003800200 */
.L_x_3001:
[----:B------:R-:W-:-:S04]  /*a790*/  F2FP.F16.F32.PACK_AB R180, RZ, R180 ;  /* 0x000000b4ffb4723e */ /* 0x000fc800000000ff */
[----:B------:R-:W-:-:S07]  /*a7a0*/  PRMT R174, R180, 0x7610, R174 ;  /* 0x00007610b4ae7816 */ /* 0x000fce00000000ae */
.L_x_2998:
        /* <DEDUP_REMOVED lines=14> */
.L_x_3005:
[----:B------:R-:W-:Y:S05]  /*a890*/  BSYNC.RECONVERGENT B0 ;  /* 0x0000000000007941 */ /* 0x000fea0003800200 */
.L_x_3004:
        /* <DEDUP_REMOVED lines=13> */
.L_x_3007:
[----:B------:R-:W-:Y:S05]  /*a970*/  BSYNC.RECONVERGENT B0 ;  /* 0x0000000000007941 */ /* 0x000fea0003800200 */
.L_x_3006:
[----:B------:R-:W-:-:S04]  /*a980*/  F2FP.F16.F32.PACK_AB R180, RZ, R180 ;  /* 0x000000b4ffb4723e */ /* 0x000fc800000000ff */
[----:B------:R-:W-:-:S07]  /*a990*/  PRMT R174, R174, 0x5410, R180 ;  /* 0x00005410aeae7816 */ /* 0x000fce00000000b4 */
.L_x_3003:
        /* <DEDUP_REMOVED lines=14> */
.L_x_3010:
[----:B------:R-:W-:Y:S05]  /*aa80*/  BSYNC.RECONVERGENT B0 ;  /* 0x0000000000007941 */ /* 0x000fea0003800200 */
.L_x_3009:
        /* <DEDUP_REMOVED lines=13> */
.L_x_3012:
[----:B------:R-:W-:Y:S05]  /*ab60*/  BSYNC.RECONVERGENT B0 ;  /* 0x0000000000007941 */ /* 0x000fea0003800200 */
.L_x_3011:
[----:B------:R-:W-:-:S04]  /*ab70*/  F2FP.F16.F32.PACK_AB R180, RZ, R180 ;  /* 0x000000b4ffb4723e */ /* 0x000fc800000000ff */
[----:B------:R-:W-:-:S07]  /*ab80*/  PRMT R175, R180, 0x7610, R175 ;  /* 0x00007610b4af7816 */ /* 0x000fce00000000af */
.L_x_3008:
        /* <DEDUP_REMOVED lines=15> */
.L_x_3014:
[----:B------:R-:W-:Y:S05]  /*ac80*/  BSYNC.RECONVERGENT B0 ;  /* 0x0000000000007941 */ /* 0x000fea0003800200 */
.L_x_3013:
[----:B------:R-:W-:Y:S01]  /*ac90*/  BSSY.RECONVERGENT B0, `(.L_x_3015) ;  /* 0x000000d000007945 */ /* 0x000fe20003800200 */
[----:B------:R-:W-:Y:S01]  /*aca0*/  FADD.FTZ R115, R115, R180 ;  /* 0x000000b473737221 */ /* 0x000fe20000010000 */
[----:B------:R-:W-:Y:S02]  /*acb0*/  MOV R180, RZ ;  /* 0x000000ff00b47202 */ /* 0x000fe40000000f00 */
        /* <DEDUP_REMOVED lines=10> */
.L_x_3016:
[----:B------:R-:W-:Y:S05]  /*ad60*/  BSYNC.RECONVERGENT B0 ;  /* 0x0000000000007941 */ /* 0x000fea0003800200 */
.L_x_3015:
[----:B------:R-:W-:-:S04]  /*ad70*/  F2FP.F16.F32.PACK_AB R180, RZ, R180 ;  /* 0x000000b4ffb4723e */ /* 0x000fc800000000ff */
[----:B------:R-:W-:-:S07]  /*ad80*/  PRMT R175, R175, 0x5410, R180 ;  /* 0x00005410afaf7816 */ /* 0x000fce00000000b4 */
.L_x_2962:
        /* <DEDUP_REMOVED lines=13> */
.L_x_3017:
[----:B------:R-:W-:Y:S05]  /*ae60*/  @!P1 BRA `(.L_x_3018) ;  /* 0x0000001000689947 */ /* 0x000fea0003800000 */
[----:B------:R-:W-:Y:S05]  /*ae70*/  @!P0 BRA `(.L_x_3019) ;  /* 0x0000000800388947 */ /* 0x000fea0003800000 */
[----:B------:R-:W-:Y:S01]  /*ae80*/  ISETP.GT.AND P1, PT, R235, RZ, PT ;  /* 0x000000ffeb00720c */ /* 0x000fe20003f24270 */
[----:B0----5:R-:W-:Y:S02]  /*ae90*/  HADD2.F32 R179, -RZ, R24.H0_H0 ;  /* 0x20000018ffb37230 */ /* 0x021fe40000004100 */
[--C-:B------:R-:W-:Y:S02]  /*aea0*/  HADD2.F32 R189, -RZ, R25.reuse.H1_H1 ;  /* 0x30000019ffbd7230 */ /* 0x100fe40000004100 */
[----:B------:R-:W-:-:S08]  /*aeb0*/  HADD2.F32 R181, -RZ, R25.H0_H0 ;  /* 0x20000019ffb57230 */ /* 0x000fd00000004100 */
[-CC-:B------:R-:W-:Y:S01]  /*aec0*/  @P1 FFMA.FTZ R176, R223, R185.reuse, R186.reuse ;  /* 0x000000b9dfb01223 */ /* 0x180fe200000100ba */
[-CC-:B------:R-:W-:Y:S01]  /*aed0*/  @P1 FFMA.FTZ R183, R219, R185.reuse, R186.reuse ;  /* 0x000000b9dbb71223 */ /* 0x180fe200000100ba */
[-CC-:B------:R-:W-:Y:S01]  /*aee0*/  @P1 FFMA.FTZ R187, R226, R185.reuse, R186.reuse ;  /* 0x000000b9e2bb1223 */ /* 0x180fe200000100ba */
[-C--:B------:R-:W-:Y:S01]  /*aef0*/  @P1 FFMA.FTZ R182, R228, R185.reuse, R186 ;  /* 0x000000b9e4b61223 */ /* 0x080fe200000100ba */
[----:B------:R-:W-:Y:S01]  /*af00*/  @P1 FADD.FTZ R176, R221, -R176 ;  /* 0x800000b0ddb01221 */ /* 0x000fe20000010000 */
[-CC-:B------:R-:W-:Y:S01]  /*af10*/  @P1 FFMA.FTZ R180, R229, R185.reuse, R186.reuse ;  /* 0x000000b9e5b41223 */ /* 0x180fe200000100ba */
[-CC-:B------:R-:W-:Y:S01]  /*af20*/  @P1 FFMA.FTZ R177, R222, R185.reuse, R186.reuse ;  /* 0x000000b9deb11223 */ /* 0x180fe200000100ba */
[----:B------:R-:W-:Y:S01]  /*af30*/  @P1 FADD.FTZ R178, R218, -R183 ;  /* 0x800000b7dab21221 */ /* 0x000fe20000010000 */
[----:B------:R-:W-:Y:S01]  /*af40*/  @P1 FFMA.FTZ R179, R236, R176, R179 ;  /* 0x000000b0ecb31223 */ /* 0x000fe200000100b3 */
[-CC-:B------:R-:W-:Y:S01]  /*af50*/  @P1 FFMA.FTZ R188, R233, R185.reuse, R186.reuse ;  /* 0x000000b9e9bc1223 */ /* 0x180fe200000100ba */
[----:B------:R-:W-:Y:S01]  /*af60*/  @P1 FFMA.FTZ R235, R232, R185, R186 ;  /* 0x000000b9e8eb1223 */ /* 0x000fe200000100ba */
[----:B------:R-:W-:-:S02]  /*af70*/  HADD2.F32 R176, -RZ, R26.H1_H1 ;  /* 0x3000001affb07230 */ /* 0x000fc40000004100 */
[----:B------:R-:W-:Y:S01]  /*af80*/  @P1 FADD.FTZ R187, R224, -R187 ;  /* 0x800000bbe0bb1221 */ /* 0x000fe20000010000 */
[----:B------:R-:W-:Y:S02]  /*af90*/  HADD2.F32 R183, -RZ, R26.H0_H0 ;  /* 0x2000001affb77230 */ /* 0x000fe40000004100 */
[----:B------:R-:W-:Y:S01]  /*afa0*/  @P1 FADD.FTZ R185, R225, -R182 ;  /* 0x800000b6e1b91221 */ /* 0x000fe20000010000 */
[----:B------:R-:W-:Y:S01]  /*afb0*/  @P1 FADD.FTZ R180, R227, -R180 ;  /* 0x800000b4e3b41221 */ /* 0x000fe20000010000 */
[C---:B------:R-:W-:Y:S01]  /*afc0*/  @P1 FFMA.FTZ R189, R236.reuse, R187, R189 ;  /* 0x000000bbecbd1223 */ /* 0x040fe200000100bd */
[C---:B------:R-:W-:Y:S01]  /*afd0*/  @P1 FFMA.FTZ R181, R236.reuse, R178, R181 ;  /* 0x000000b2ecb51223 */ /* 0x040fe200000100b5 */
[C---:B------:R-:W-:Y:S01]  /*afe0*/  @P1 FFMA.FTZ R176, R236.reuse, R185, R176 ;  /* 0x000000b9ecb01223 */ /* 0x040fe200000100b0 */
[----:B------:R-:W-:Y:S01]  /*aff0*/  @P1 FFMA.FTZ R183, R236, R180, R183 ;  /* 0x000000b4ecb71223 */ /* 0x000fe200000100b7 */
[----:B------:R-:W-:Y:S02]  /*b000*/  HADD2.F32 R187, -RZ, R24.H1_H1 ;  /* 0x30000018ffbb7230 */ /* 0x000fe40000004100 */
[----:B------:R-:W-:Y:S01]  /*b010*/  @P1 FADD.FTZ R177, R220, -R177 ;  /* 0x800000b1dcb11221 */ /* 0x000fe20000010000 */
[----:B------:R-:W-:-:S02]  /*b020*/  HADD2.F32 R185, -RZ, R27.H1_H1 ;  /* 0x3000001bffb97230 */ /* 0x000fc40000004100 */
[----:B------:R-:W-:Y:S01]  /*b030*/  @P1 FADD.FTZ R178, R230, -R235 ;  /* 0x800000ebe6b21221 */ /* 0x000fe20000010000 */
[----:B------:R-:W-:Y:S02]  /*b040*/  HADD2.F32 R180, -RZ, R27.H0_H0 ;  /* 0x2000001bffb47230 */ /* 0x000fe40000004100 */
[----:B------:R-:W-:Y:S01]  /*b050*/  @P1 FADD.FTZ R191, R231, -R188 ;  /* 0x800000bce7bf1221 */ /* 0x000fe20000010000 */
[C---:B------:R-:W-:Y:S01]  /*b060*/  @P1 FFMA.FTZ R187, R236.reuse, R177, R187 ;  /* 0x000000b1ecbb1223 */ /* 0x040fe200000100bb */
[----:B------:R-:W-:Y:S01]  /*b070*/  @P1 FFMA.FTZ R185, R236, R178, R185 ;  /* 0x000000b2ecb91223 */ /* 0x000fe200000100b9 */
[----:B------:R-:W-:Y:S01]  /*b080*/  F2FP.F16.F32.PACK_AB R178, R176, R183 ;  /* 0x000000b7b0b2723e */ /* 0x000fe200000000ff */
[----:B------:R-:W-:Y:S01]  /*b090*/  @P1 FFMA.FTZ R180, R236, R191, R180 ;  /* 0x000000bfecb41223 */ /* 0x000fe200000100b4 */
[----:B------:R-:W-:Y:S01]  /*b0a0*/  F2FP.F16.F32.PACK_AB R177, R189, R181 ;  /* 0x000000b5bdb1723e */ /* 0x000fe200000000ff */
        /* <DEDUP_REMOVED lines=13> */
.L_x_3020:
[----:B------:R-:W-:Y:S05]  /*b180*/  @!P2 BRA `(.L_x_3021) ;  /* 0x000000000030a947 */ /* 0x000fea0003800000 */
        /* <DEDUP_REMOVED lines=12> */
.L_x_3021:
[----:B------:R-:W-:Y:S05]  /*b250*/  @!P2 BRA `(.L_x_3022) ;  /* 0x000000000030a947 */ /* 0x000fea0003800000 */
[----:B------:R-:W-:Y:S01]  /*b260*/  LOP3.LUT P1, RZ, R240, 0xff0000, RZ, 0xc0, !PT ;  /* 0x00ff0000f0ff7812 */ /* 0x000fe2000782c0ff */
[----:B------:R-:W-:Y:S01]  /*b270*/  FMUL.FTZ R181, R181, UR17 ;  /* 0x00000011b5b57c20 */ /* 0x000fe20008410000 */
[----:B------:R-:W-:-:S03]  /*b280*/  HFMA2 R182, -RZ, RZ, 0, 0 ;  /* 0x00000000ffb67431 */ /* 0x000fc600000001ff */
[----:B------:R-:W-:Y:S01]  /*b290*/  FMUL.FTZ R191, R181, UR16 ;  /* 0x00000010b5bf7c20 */ /* 0x000fe20008410000 */
[----:B------:R-:W-:-:S07]  /*b2a0*/  MOV R181, RZ ;  /* 0x000000ff00b57202 */ /* 0x000fce0000000f00 */
[----:B------:R-:W-:-:S05]  /*b2b0*/  @P1 HADD2.F32 R186, -RZ, R53.H0_H0 ;  /* 0x20000035ffba1230 */ /* 0x000fca0000004100 */
[----:B------:R-:W-:Y:S01]  /*b2c0*/  @P1 FMUL.FTZ R182, R191, R186 ;  /* 0x000000babfb61220 */ /* 0x000fe20000410000 */
[----:B------:R-:W-:-:S04]  /*b2d0*/  @P1 HADD2.F32 R186, -RZ, R169.H0_H0 ;  /* 0x200000a9ffba1230 */ /* 0x000fc80000004100 */
[----:B------:R-:W-:Y:S01]  /*b2e0*/  F2FP.F16.F32.PACK_AB R182, RZ, R182 ;  /* 0x000000b6ffb6723e */ /* 0x000fe200000000ff */
[----:B------:R-:W-:-:S03]  /*b2f0*/  @P1 FMUL.FTZ R181, R186, R191 ;  /* 0x000000bfbab51220 */ /* 0x000fc60000410000 */
[----:B------:R-:W-:Y:S01]  /*b300*/  PRMT R173, R182, 0x7610, R173 ;  /* 0x00007610b6ad7816 */ /* 0x000fe200000000ad */
[----:B------:R-:W-:-:S07]  /*b310*/  FADD.FTZ R110, R110, R181 ;  /* 0x000000b56e6e7221 */ /* 0x000fce0000010000 */
.L_x_3022:
[----:B------:R-:W-:Y:S05]  /*b320*/  @!P2 BRA `(.L_x_3023) ;  /* 0x000000000030a947 */ /* 0x000fea0003800000 */
[----:B------:R-:W-:Y:S01]  /*b330*/  LOP3.LUT P1, RZ, R240, 0xff000000, RZ, 0xc0, !PT ;  /* 0xff000000f0ff7812 */ /* 0x000fe2000782c0ff */
[----:B------:R-:W-:Y:S01]  /*b340*/  FMUL.FTZ R189, R189, UR17 ;  /* 0x00000011bdbd7c20 */ /* 0x000fe20008410000 */
[----:B------:R-:W-:Y:S01]  /*b350*/  HFMA2 R181, -RZ, RZ, 0, 0 ;  /* 0x00000000ffb57431 */ /* 0x000fe200000001ff */
[----:B------:R-:W-:Y:S02]  /*b360*/  MOV R182, RZ ;  /* 0x000000ff00b67202 */ /* 0x000fe40000000f00 */
        /* <DEDUP_REMOVED lines=8> */
.L_x_3023:
[----:B------:R-:W-:Y:S05]  /*b3f0*/  @!P2 BRA `(.L_x_3024) ;  /* 0x000000000030a947 */ /* 0x000fea0003800000 */
[----:B------:R-:W-:Y:S01]  /*b400*/  LOP3.LUT P1, RZ, R241, 0xff, RZ, 0xc0, !PT ;  /* 0x000000fff1ff7812 */ /* 0x000fe2000782c0ff */
[----:B------:R-:W-:Y:S01]  /*b410*/  FMUL.FTZ R183, R183, UR17 ;  /* 0x00000011b7b77c20 */ /* 0x000fe20008410000 */
[----:B------:R-:W-:Y:S01]  /*b420*/  MOV R182, RZ ;  /* 0x000000ff00b67202 */ /* 0x000fe20000000f00 */
[----:B------:R-:W-:Y:S02]  /*b430*/  HFMA2 R181, -RZ, RZ, 0, 0 ;  /* 0x00000000ffb57431 */ /* 0x000fe400000001ff */
[----:B------:R-:W-:-:S08]  /*b440*/  FMUL.FTZ R183, R183, UR16 ;  /* 0x00000010b7b77c20 */ /* 0x000fd00008410000 */
[----:B------:R-:W-:Y:S02]  /*b450*/  @P1 HADD2.F32 R186, -RZ, R54.H0_H0 ;  /* 0x20000036ffba1230 */ /* 0x000fe40000004100 */
[----:B------:R-:W-:-:S03]  /*b460*/  @P1 HADD2.F32 R188, -RZ, R170.H0_H0 ;  /* 0x200000aaffbc1230 */ /* 0x000fc60000004100 */
[----:B------:R-:W-:Y:S02]  /*b470*/  @P1 FMUL.FTZ R182, R183, R186 ;  /* 0x000000bab7b61220 */ /* 0x000fe40000410000 */
[----:B------:R-:W-:-:S03]  /*b480*/  @P1 FMUL.FTZ R181, R188, R183 ;  /* 0x000000b7bcb51220 */ /* 0x000fc60000410000 */
[----:B------:R-:W-:Y:S01]  /*b490*/  F2FP.F16.F32.PACK_AB R182, RZ, R182 ;  /* 0x000000b6ffb6723e */ /* 0x000fe200000000ff */
[----:B------:R-:W-:-:S03]  /*b4a0*/  FADD.FTZ R104, R104, R181 ;  /* 0x000000b568687221 */ /* 0x000fc60000010000 */
[----:B------:R-:W-:-:S07]  /*b4b0*/  PRMT R174, R182, 0x7610, R174 ;  /* 0x00007610b6ae7816 */ /* 0x000fce00000000ae */
.L_x_3024:
[----:B------:R-:W-:Y:S05]  /*b4c0*/  @!P2 BRA `(.L_x_3025) ;  /* 0x000000000030a947 */ /* 0x000fea0003800000 */
        /* <DEDUP_REMOVED lines=12> */
.L_x_3025:
        /* <DEDUP_REMOVED lines=13> */
.L_x_3026:
[----:B------:R-:W-:Y:S02]  /*b660*/  F2FP.F16.F32.PACK_AB R176, R187, R179 ;  /* 0x000000b3bbb0723e */ /* 0x000fe400000000ff */
[----:B------:R-:W-:Y:S01]  /*b670*/  F2FP.F16.F32.PACK_AB R179, R185, R180 ;  /* 0x000000b4b9b3723e */ /* 0x000fe200000000ff */
[----:B------:R-:W-:Y:S06]  /*b680*/  @!P2 BRA `(.L_x_3027) ;  /* 0x0000002000bca947 */ /* 0x000fec0003800000 */
[----:B------:R-:W-:Y:S01]  /*b690*/  ISETP.GE.U32.AND P1, PT, R240, RZ, PT ;  /* 0x000000fff000720c */ /* 0x000fe20003f26070 */
[----:B------:R-:W-:Y:S01]  /*b6a0*/  FMUL.FTZ R185, R185, UR17 ;  /* 0x00000011b9b97c20 */ /* 0x000fe20008410000 */
[----:B------:R-:W-:Y:S02]  /*b6b0*/  CS2R R180, SRZ ;  /* 0x0000000000b47805 */ /* 0x000fe4000001ff00 */
[----:B------:R-:W-:Y:S01]  /*b6c0*/  ISETP.GE.U32.AND.EX P1, PT, R241, 0x1000000, PT, P1 ;  /* 0x01000000f100780c */ /* 0x000fe20003f26110 */
[----:B------:R-:W-:-:S12]  /*b6d0*/  FMUL.FTZ R185, R185, UR16 ;  /* 0x00000010b9b97c20 */ /* 0x000fd80008410000 */
[----:B------:R-:W-:Y:S02]  /*b6e0*/  @P1 HADD2.F32 R182, -RZ, R55.H1_H1 ;  /* 0x30000037ffb61230 */ /* 0x000fe40000004100 */
[----:B------:R-:W-:-:S03]  /*b6f0*/  @P1 HADD2.F32 R186, -RZ, R171.H1_H1 ;  /* 0x300000abffba1230 */ /* 0x000fc60000004100 */
[----:B------:R-:W-:Y:S02]  /*b700*/  @P1 FMUL.FTZ R181, R185, R182 ;  /* 0x000000b6b9b51220 */ /* 0x000fe40000410000 */
[----:B------:R-:W-:-:S03]  /*b710*/  @P1 FMUL.FTZ R180, R186, R185 ;  /* 0x000000b9bab41220 */ /* 0x000fc60000410000 */
[----:B------:R-:W-:Y:S01]  /*b720*/  F2FP.F16.F32.PACK_AB R181, RZ, R181 ;  /* 0x000000b5ffb5723e */ /* 0x000fe200000000ff */
[----:B------:R-:W-:-:S03]  /*b730*/  FADD.FTZ R107, R107, R180 ;  /* 0x000000b46b6b7221 */ /* 0x000fc60000010000 */
[----:B------:R-:W-:Y:S01]  /*b740*/  PRMT R175, R175, 0x5410, R181 ;  /* 0x00005410afaf7816 */ /* 0x000fe200000000b5 */
[----:B------:R-:W-:Y:S06]  /*b750*/  BRA `(.L_x_3027) ;  /* 0x0000002000887947 */ /* 0x000fec0003800000 */
.L_x_3019:
[----:B------:R-:W-:Y:S01]  /*b760*/  ISETP.GT.AND P3, PT, R235, RZ, PT ;  /* 0x000000ffeb00720c */ /* 0x000fe20003f64270 */
[----:B------:R-:W-:-:S12]  /*b770*/  @!P2 BRA `(.L_x_3028) ;  /* 0x000000000040a947 */ /* 0x000fd80003800000 */
[----:B0-----:R-:W-:Y:S01]  /*b780*/  @P3 FFMA.FTZ R180, R223, R185, R186 ;  /* 0x000000b9dfb43223 */ /* 0x001fe200000100ba */
[----:B-----5:R-:W-:Y:S01]  /*b790*/  LOP3.LUT P1, RZ, R240, 0xff, RZ, 0xc0, !PT ;  /* 0x000000fff0ff7812 */ /* 0x020fe2000782c0ff */
[----:B------:R-:W-:Y:S02]  /*b7a0*/  HADD2.F32 R181, -RZ, R24.H0_H0 ;  /* 0x20000018ffb57230 */ /* 0x000fe40000004100 */
[----:B------:R-:W-:Y:S02]  /*b7b0*/  HFMA2 R183, -RZ, RZ, 0, 0 ;  /* 0x00000000ffb77431 */ /* 0x000fe400000001ff */
[----:B------:R-:W-:-:S04]  /*b7c0*/  @P3 FADD.FTZ R180, R221, -R180 ;  /* 0x800000b4ddb43221 */ /* 0x000fc80000010000 */
[----:B------:R-:W-:Y:S01]  /*b7d0*/  @P3 FFMA.FTZ R181, R236, R180, R181 ;  /* 0x000000b4ecb53223 */ /* 0x000fe200000100b5 */
[----:B------:R-:W-:-:S03]  /*b7e0*/  MOV R180, RZ ;  /* 0x000000ff00b47202 */ /* 0x000fc60000000f00 */
[----:B------:R-:W-:Y:S01]  /*b7f0*/  FMUL.FTZ R181, R181, UR17 ;  /* 0x00000011b5b57c20 */ /* 0x000fe20008410000 */
[----:B------:R-:W-:-:S03]  /*b800*/  @P1 HADD2.F32 R188, -RZ, R52.H0_H0 ;  /* 0x20000034ffbc1230 */ /* 0x000fc60000004100 */
[----:B------:R-:W-:Y:S01]  /*b810*/  FMUL.FTZ R181, R181, UR16 ;  /* 0x00000010b5b57c20 */ /* 0x000fe20008410000 */
[----:B------:R-:W-:-:S03]  /*b820*/  @P1 HADD2.F32 R182, -RZ, R168.H0_H0 ;  /* 0x200000a8ffb61230 */ /* 0x000fc60000004100 */
[-C--:B------:R-:W-:Y:S02]  /*b830*/  @P1 FMUL.FTZ R180, R188, R181.reuse ;  /* 0x000000b5bcb41220 */ /* 0x080fe40000410000 */
[----:B------:R-:W-:-:S03]  /*b840*/  @P1 FMUL.FTZ R183, R182, R181 ;  /* 0x000000b5b6b71220 */ /* 0x000fc60000410000 */
[----:B------:R-:W-:Y:S01]  /*b850*/  F2FP.F16.F32.PACK_AB R180, RZ, R180 ;  /* 0x000000b4ffb4723e */ /* 0x000fe200000000ff */
[----:B------:R-:W-:-:S03]  /*b860*/  FADD.FTZ R108, R108, R183 ;  /* 0x000000b76c6c7221 */ /* 0x000fc60000010000 */
[----:B------:R-:W-:-:S07]  /*b870*/  PRMT R172, R180, 0x7610, R172 ;  /* 0x00007610b4ac7816 */ /* 0x000fce00000000ac */
.L_x_3028:
[----:B------:R-:W-:Y:S05]  /*b880*/  @!P2 BRA `(.L_x_3029) ;  /* 0x000000000040a947 */ /* 0x000fea0003800000 */
[----:B0-----:R-:W-:Y:S01]  /*b890*/  @P3 FFMA.FTZ R183, R222, R185, R186 ;  /* 0x000000b9deb73223 */ /* 0x001fe200000100ba */
[----:B-----5:R-:W-:Y:S01]  /*b8a0*/  LOP3.LUT P1, RZ, R240, 0xff00, RZ, 0xc0, !PT ;  /* 0x0000ff00f0ff7812 */ /* 0x020fe2000782c0ff */
[----:B------:R-:W-:Y:S01]  /*b8b0*/  HADD2.F32 R181, -RZ, R24.H1_H1 ;  /* 0x30000018ffb57230 */ /* 0x000fe20000004100 */
[----:B------:R-:W-:Y:S01]  /*b8c0*/  MOV R182, RZ ;  /* 0x000000ff00b67202 */ /* 0x000fe20000000f00 */
[----:B------:R-:W-:Y:S01]  /*b8d0*/  @P3 FADD.FTZ R183, R220, -R183 ;  /* 0x800000b7dcb73221 */ /* 0x000fe20000010000 */
[----:B------:R-:W-:-:S03]  /*b8e0*/  HFMA2 R180, -RZ, RZ, 0, 0 ;  /* 0x00000000ffb47431 */ /* 0x000fc600000001ff */
[----:B------:R-:W-:-:S04]  /*b8f0*/  @P3 FFMA.FTZ R181, R236, R183, R181 ;  /* 0x000000b7ecb53223 */ /* 0x000fc800000100b5 */
[----:B------:R-:W-:Y:S02]  /*b900*/  FMUL.FTZ R181, R181, UR17 ;  /* 0x00000011b5b57c20 */ /* 0x000fe40008410000 */
[----:B------:R-:W-:Y:S02]  /*b910*/  @P1 HADD2.F32 R190, -RZ, R52.H1_H1 ;  /* 0x30000034ffbe1230 */ /* 0x000fe40000004100 */
[----:B------:R-:W-:Y:S01]  /*b920*/  FMUL.FTZ R181, R181, UR16 ;  /* 0x00000010b5b57c20 */ /* 0x000fe20008410000 */
[----:B------:R-:W-:-:S03]  /*b930*/  @P1 HADD2.F32 R188, -RZ, R168.H1_H1 ;  /* 0x300000a8ffbc1230 */ /* 0x000fc60000004100 */
[-C--:B------:R-:W-:Y:S02]  /*b940*/  @P1 FMUL.FTZ R182, R190, R181.reuse ;  /* 0x000000b5beb61220 */ /* 0x080fe40000410000 */
[----:B------:R-:W-:-:S03]  /*b950*/  @P1 FMUL.FTZ R180, R188, R181 ;  /* 0x000000b5bcb41220 */ /* 0x000fc60000410000 */
[----:B------:R-:W-:Y:S01]  /*b960*/  F2FP.F16.F32.PACK_AB R182, RZ, R182 ;  /* 0x000000b6ffb6723e */ /* 0x000fe200000000ff */
[----:B------:R-:W-:-:S03]  /*b970*/  FADD.FTZ R109, R109, R180 ;  /* 0x000000b46d6d7221 */ /* 0x000fc60000010000 */
[----:B------:R-:W-:-:S07]  /*b980*/  PRMT R172, R172, 0x5410, R182 ;  /* 0x00005410acac7816 */ /* 0x000fce00000000b6 */
.L_x_3029:
[----:B------:R-:W-:Y:S05]  /*b990*/  @!P2 BRA `(.L_x_3030) ;  /* 0x000000000040a947 */ /* 0x000fea0003800000 */
[----:B0-----:R-:W-:Y:S01]  /*b9a0*/  @P3 FFMA.FTZ R183, R219, R185, R186 ;  /* 0x000000b9dbb73223 */ /* 0x001fe200000100ba */
[----:B-----5:R-:W-:Y:S01]  /*b9b0*/  LOP3.LUT P1, RZ, R240, 0xff0000, RZ, 0xc0, !PT ;  /* 0x00ff0000f0ff7812 */ /* 0x020fe2000782c0ff */
[----:B------:R-:W-:Y:S01]  /*b9c0*/  HADD2.F32 R181, -RZ, R25.H0_H0 ;  /* 0x20000019ffb57230 */ /* 0x000fe20000004100 */
[----:B------:R-:W-:Y:S01]  /*b9d0*/  MOV R180, RZ ;  /* 0x000000ff00b47202 */ /* 0x000fe20000000f00 */
[----:B------:R-:W-:-:S04]  /*b9e0*/  @P3 FADD.FTZ R183, R218, -R183 ;  /* 0x800000b7dab73221 */ /* 0x000fc80000010000 */
[----:B------:R-:W-:Y:S01]  /*b9f0*/  @P3 FFMA.FTZ R181, R236, R183, R181 ;  /* 0x000000b7ecb53223 */ /* 0x000fe200000100b5 */
[----:B------:R-:W-:-:S03]  /*ba00*/  HFMA2 R183, -RZ, RZ, 0, 0 ;  /* 0x00000000ffb77431 */ /* 0x000fc600000001ff */
[----:B------:R-:W-:Y:S02]  /*ba10*/  FMUL.FTZ R181, R181, UR17 ;  /* 0x00000011b5b57c20 */ /* 0x000fe40008410000 */
[----:B------:R-:W-:Y:S02]  /*ba20*/  @P1 HADD2.F32 R188, -RZ, R53.H0_H0 ;  /* 0x20000035ffbc1230 */ /* 0x000fe40000004100 */
[----:B------:R-:W-:Y:S01]  /*ba30*/  FMUL.FTZ R181, R181, UR16 ;  /* 0x00000010b5b57c20 */ /* 0x000fe20008410000 */
[----:B------:R-:W-:-:S03]  /*ba40*/  @P1 HADD2.F32 R182, -RZ, R169.H0_H0 ;  /* 0x200000a9ffb61230 */ /* 0x000fc60000004100 */
[-C--:B------:R-:W-:Y:S02]  /*ba50*/  @P1 FMUL.FTZ R180, R188, R181.reuse ;  /* 0x000000b5bcb41220 */ /* 0x080fe40000410000 */
[----:B------:R-:W-:-:S03]  /*ba60*/  @P1 FMUL.FTZ R183, R182, R181 ;  /* 0x000000b5b6b71220 */ /* 0x000fc60000410000 */
[----:B------:R-:W-:Y:S01]  /*ba70*/  F2FP.F16.F32.PACK_AB R180, RZ, R180 ;  /* 0x000000b4ffb4723e */ /* 0x000fe200000000ff */
[----:B------:R-:W-:-:S03]  /*ba80*/  FADD.FTZ R110, R110, R183 ;  /* 0x000000b76e6e7221 */ /* 0x000fc60000010000 */
[----:B------:R-:W-:-:S07]  /*ba90*/  PRMT R173, R180, 0x7610, R173 ;  /* 0x00007610b4ad7816 */ /* 0x000fce00000000ad */
.L_x_3030:
        /* <DEDUP_REMOVED lines=17> */
.L_x_3031:
[----:B------:R-:W-:Y:S05]  /*bbb0*/  @!P2 BRA `(.L_x_3032) ;  /* 0x000000000040a947 */ /* 0x000fea0003800000 */
        /* <DEDUP_REMOVED lines=16> */
.L_x_3032:
[----:B------:R-:W-:Y:S05]  /*bcc0*/  @!P2 BRA `(.L_x_3033) ;  /* 0x000000000040a947 */ /* 0x000fea0003800000 */
[----:B0-----:R-:W-:Y:S01]  /*bcd0*/  @P3 FFMA.FTZ R180, R228, R185, R186 ;  /* 0x000000b9e4b43223 */ /* 0x001fe200000100ba */
[----:B-----5:R-:W-:Y:S01]  /*bce0*/  LOP3.LUT P1, RZ, R241, 0xff00, RZ, 0xc0, !PT ;  /* 0x0000ff00f1ff7812 */ /* 0x020fe2000782c0ff */
[----:B------:R-:W-:Y:S01]  /*bcf0*/  HADD2.F32 R181, -RZ, R26.H1_H1 ;  /* 0x3000001affb57230 */ /* 0x000fe20000004100 */
[----:B------:R-:W-:Y:S01]  /*bd00*/  MOV R182, RZ ;  /* 0x000000ff00b67202 */ /* 0x000fe20000000f00 */
[----:B------:R-:W-:-:S04]  /*bd10*/  @P3 FADD.FTZ R180, R225, -R180 ;  /* 0x800000b4e1b43221 */ /* 0x000fc80000010000 */
[----:B------:R-:W-:Y:S01]  /*bd20*/  @P3 FFMA.FTZ R181, R236, R180, R181 ;  /* 0x000000b4ecb53223 */ /* 0x000fe200000100b5 */
[----:B------:R-:W-:-:S03]  /*bd30*/  HFMA2 R180, -RZ, RZ, 0, 0 ;  /* 0x00000000ffb47431 */ /* 0x000fc600000001ff */
        /* <DEDUP_REMOVED lines=9> */
.L_x_3033:
        /* <DEDUP_REMOVED lines=17> */
.L_x_3034:
[----:B------:R-:W-:Y:S05]  /*bee0*/  @!P2 BRA `(.L_x_3027) ;  /* 0x0000001800a4a947 */ /* 0x000fea0003800000 */
[----:B-----5:R-:W-:Y:S01]  /*bef0*/  ISETP.GE.U32.AND P1, PT, R240, RZ, PT ;  /* 0x000000fff000720c */ /* 0x020fe20003f26070 */
[----:B------:R-:W-:Y:S01]  /*bf00*/  @P3 FFMA.FTZ R185, R232, R185, R186 ;  /* 0x000000b9e8b93223 */ /* 0x000fe200000100ba */
[----:B0-----:R-:W-:Y:S02]  /*bf10*/  HADD2.F32 R181, -RZ, R27.H1_H1 ;  /* 0x3000001bffb57230 */ /* 0x001fe40000004100 */
[----:B------:R-:W-:Y:S01]  /*bf20*/  HFMA2 R182, -RZ, RZ, 0, 0 ;  /* 0x00000000ffb67431 */ /* 0x000fe200000001ff */
[----:B------:R-:W-:Y:S01]  /*bf30*/  ISETP.GE.U32.AND.EX P1, PT, R241, 0x1000000, PT, P1 ;  /* 0x01000000f100780c */ /* 0x000fe20003f26110 */
[----:B------:R-:W-:Y:S01]  /*bf40*/  @P3 FADD.FTZ R185, R230, -R185 ;  /* 0x800000b9e6b93221 */ /* 0x000fe20000010000 */
[----:B------:R-:W-:-:S03]  /*bf50*/  MOV R180, RZ ;  /* 0x000000ff00b47202 */ /* 0x000fc60000000f00 */
[----:B------:R-:W-:-:S04]  /*bf60*/  @P3 FFMA.FTZ R181, R236, R185, R181 ;  /* 0x000000b9ecb53223 */ /* 0x000fc800000100b5 */
[----:B------:R-:W-:-:S04]  /*bf70*/  FMUL.FTZ R181, R181, UR17 ;  /* 0x00000011b5b57c20 */ /* 0x000fc80008410000 */
[----:B------:R-:W-:Y:S02]  /*bf80*/  @P1 HADD2.F32 R188, -RZ, R55.H1_H1 ;  /* 0x30000037ffbc1230 */ /* 0x000fe40000004100 */
[----:B------:R-:W-:Y:S01]  /*bf90*/  FMUL.FTZ R181, R181, UR16 ;  /* 0x00000010b5b57c20 */ /* 0x000fe20008410000 */
[----:B------:R-:W-:-:S03]  /*bfa0*/  @P1 HADD2.F32 R186, -RZ, R171.H1_H1 ;  /* 0x300000abffba1230 */ /* 0x000fc60000004100 */
[-C--:B------:R-:W-:Y:S02]  /*bfb0*/  @P1 FMUL.FTZ R182, R188, R181.reuse ;  /* 0x000000b5bcb61220 */ /* 0x080fe40000410000 */
[----:B------:R-:W-:-:S03]  /*bfc0*/  @P1 FMUL.FTZ R180, R186, R181 ;  /* 0x000000b5bab41220 */ /* 0x000fc60000410000 */
[----:B------:R-:W-:Y:S01]  /*bfd0*/  F2FP.F16.F32.PACK_AB R182, RZ, R182 ;  /* 0x000000b6ffb6723e */ /* 0x000fe200000000ff */
[----:B------:R-:W-:-:S03]  /*bfe0*/  FADD.FTZ R107, R107, R180 ;  /* 0x000000b46b6b7221 */ /* 0x000fc60000010000 */
[----:B------:R-:W-:Y:S01]  /*bff0*/  PRMT R175, R175, 0x5410, R182 ;  /* 0x00005410afaf7816 */ /* 0x000fe200000000b6 */
[----:B------:R-:W-:Y:S06]  /*c000*/  BRA `(.L_x_3027) ;  /* 0x00000018005c7947 */ /* 0x000fec0003800000 */
.L_x_3018:
        /* <DEDUP_REMOVED lines=20> */
[C---:B-----5:R-:W-:Y:S01]  /*c150*/  FMUL.FTZ R242, R236.reuse, R185 ;  /* 0x000000b9ecf27220 */ /* 0x060fe20000410000 */
        /* <DEDUP_REMOVED lines=12> */
[----:B------:R-:W-:-:S13]  /*c220*/  LOP3.LUT P3, RZ, R240, 0xff, RZ, 0xc0, !PT ;  /* 0x000000fff0ff7812 */ /* 0x000fda000786c0ff */
[----:B------:R-:W0:Y:S08]  /*c230*/  @P3 LDC.64 R176, c[0x0][0x408] ;  /* 0x00010200ffb03b82 */ /* 0x000e300000000a00 */
[----:B------:R-:W1:Y:S01]  /*c240*/  @P3 LDC.64 R178, c[0x0][0x408] ;  /* 0x00010200ffb23b82 */ /* 0x000e620000000a00 */
[----:B0-----:R-:W-:-:S04]  /*c250*/  @P3 FMUL.FTZ R177, R177, R188 ;  /* 0x000000bcb1b13220 */ /* 0x001fc80000410000 */
[----:B------:R-:W-:Y:S01]  /*c260*/  @P3 FMUL.FTZ R244, R177, R176 ;  /* 0x000000b0b1f43220 */ /* 0x000fe20000410000 */
[----:B------:R-:W-:Y:S02]  /*c270*/  @P3 HADD2.F32 R177, -RZ, R52.H0_H0 ;  /* 0x20000034ffb13230 */ /* 0x000fe40000004100 */
[----:B------:R-:W-:Y:S02]  /*c280*/  HFMA2 R176, -RZ, RZ, 0, 0 ;  /* 0x00000000ffb07431 */ /* 0x000fe400000001ff */
[----:B-1----:R-:W-:Y:S01]  /*c290*/  @P3 FMUL.FTZ R179, R179, R188 ;  /* 0x000000bcb3b33220 */ /* 0x002fe20000410000 */
[----:B------:R-:W-:Y:S01]  /*c2a0*/  @P3 FMUL.FTZ R176, R177, R244 ;  /* 0x000000f4b1b03220 */ /* 0x000fe20000410000 */
[----:B------:R-:W-:Y:S02]  /*c2b0*/  MOV R177, RZ ;  /* 0x000000ff00b17202 */ /* 0x000fe40000000f00 */
[----:B------:R-:W-:Y:S01]  /*c2c0*/  @P3 FMUL.FTZ R178, R179, R178 ;  /* 0x000000b2b3b23220 */ /* 0x000fe20000410000 */
[----:B------:R-:W-:Y:S01]  /*c2d0*/  @P3 HADD2.F32 R179, -RZ, R168.H0_H0 ;  /* 0x200000a8ffb33230 */ /* 0x000fe20000004100 */
[----:B------:R-:W-:-:S04]  /*c2e0*/  F2FP.F16.F32.PACK_AB R176, RZ, R176 ;  /* 0x000000b0ffb0723e */ /* 0x000fc800000000ff */
[----:B------:R-:W-:Y:S01]  /*c2f0*/  @P3 FMUL.FTZ R177, R179, R178 ;  /* 0x000000b2b3b13220 */ /* 0x000fe20000410000 */
[----:B------:R-:W-:-:S03]  /*c300*/  PRMT R172, R176, 0x7610, R172 ;  /* 0x00007610b0ac7816 */ /* 0x000fc600000000ac */
[----:B------:R-:W-:-:S07]  /*c310*/  FADD.FTZ R108, R108, R177 ;  /* 0x000000b16c6c7221 */ /* 0x000fce0000010000 */
.L_x_3036:
[----:B------:R-:W-:Y:S05]  /*c320*/  @!P2 BRA `(.L_x_3037) ;  /* 0x000000000040a947 */ /* 0x000fea0003800000 */
[----:B------:R-:W-:-:S13]  /*c330*/  LOP3.LUT P3, RZ, R240, 0xff00, RZ, 0xc0, !PT ;  /* 0x0000ff00f0ff7812 */ /* 0x000fda000786c0ff */
        /* <DEDUP_REMOVED lines=14> */
[----:B------:R-:W-:-:S07]  /*c420*/  FADD.FTZ R109, R109, R176 ;  /* 0x000000b06d6d7221 */ /* 0x000fce0000010000 */
.L_x_3037:
[----:B------:R-:W-:Y:S05]  /*c430*/  @!P2 BRA `(.L_x_3038) ;  /* 0x000000000040a947 */ /* 0x000fea0003800000 */
        /* <DEDUP_REMOVED lines=16> */
.L_x_3038:
        /* <DEDUP_REMOVED lines=17> */
.L_x_3039:
        /* <DEDUP_REMOVED lines=17> */
.L_x_3040:
        /* <DEDUP_REMOVED lines=17> */
.L_x_3041:
[----:B------:R-:W-:Y:S02]  /*c870*/  F2FP.F16.F32.PACK_AB R177, R182, R190 ;  /* 0x000000beb6b1723e */ /* 0x000fe400000000ff */
[----:B------:R-:W-:Y:S02]  /*c880*/  F2FP.F16.F32.PACK_AB R178, R238, R242 ;  /* 0x000000f2eeb2723e */ /* 0x000fe400000000ff */
[----:B------:R-:W-:Y:S02]  /*c890*/  FSEL R185, R236, RZ, P1 ;  /* 0x000000ffecb97208 */ /* 0x000fe40000800000 */
[----:B------:R-:W-:Y:S01]  /*c8a0*/  FSEL R190, R180, RZ, P1 ;  /* 0x000000ffb4be7208 */ /* 0x000fe20000800000 */
[----:B------:R-:W-:Y:S06]  /*c8b0*/  @!P2 BRA `(.L_x_3042) ;  /* 0x000000000040a947 */ /* 0x000fec0003800000 */
[----:B------:R-:W-:Y:S01]  /*c8c0*/  LOP3.LUT P1, RZ, R241, 0xff0000, RZ, 0xc0, !PT ;  /* 0x00ff0000f1ff7812 */ /* 0x000fe2000782c0ff */
[----:B------:R-:W-:Y:S01]  /*c8d0*/  HFMA2 R176, -RZ, RZ, 0, 0 ;  /* 0x00000000ffb07431 */ /* 0x000fe200000001ff */
[----:B------:R-:W-:-:S11]  /*c8e0*/  MOV R179, RZ ;  /* 0x000000ff00b37202 */ /* 0x000fd60000000f00 */
[----:B------:R-:W0:Y:S08]  /*c8f0*/  @P1 LDC.64 R182, c[0x0][0x408] ;  /* 0x00010200ffb61b82 */ /* 0x000e300000000a00 */
[----:B------:R-:W1:Y:S01]  /*c900*/  @P1 LDC.64 R180, c[0x0][0x408] ;  /* 0x00010200ffb41b82 */ /* 0x000e620000000a00 */
[----:B0-----:R-:W-:-:S04]  /*c910*/  @P1 FMUL.FTZ R183, R183, R190 ;  /* 0x000000beb7b71220 */ /* 0x001fc80000410000 */
[----:B------:R-:W-:Y:S01]  /*c920*/  @P1 FMUL.FTZ R183, R183, R182 ;  /* 0x000000b6b7b71220 */ /* 0x000fe20000410000 */
[----:B------:R-:W-:Y:S02]  /*c930*/  @P1 HADD2.F32 R182, -RZ, R55.H0_H0 ;  /* 0x20000037ffb61230 */ /* 0x000fe40000004100 */
[----:B-1----:R-:W-:-:S03]  /*c940*/  @P1 FMUL.FTZ R181, R181, R190 ;  /* 0x000000beb5b51220 */ /* 0x002fc60000410000 */
[----:B------:R-:W-:Y:S01]  /*c950*/  @P1 FMUL.FTZ R176, R182, R183 ;  /* 0x000000b7b6b01220 */ /* 0x000fe20000410000 */
[----:B------:R-:W-:Y:S01]  /*c960*/  @P1 FMUL.FTZ R180, R181, R180 ;  /* 0x000000b4b5b41220 */ /* 0x000fe20000410000 */
[----:B------:R-:W-:-:S03]  /*c970*/  @P1 HADD2.F32 R181, -RZ, R171.H0_H0 ;  /* 0x200000abffb51230 */ /* 0x000fc60000004100 */
[----:B------:R-:W-:Y:S02]  /*c980*/  F2FP.F16.F32.PACK_AB R176, RZ, R176 ;  /* 0x000000b0ffb0723e */ /* 0x000fe400000000ff */
[----:B------:R-:W-:Y:S02]  /*c990*/  @P1 FMUL.FTZ R179, R181, R180 ;  /* 0x000000b4b5b31220 */ /* 0x000fe40000410000 */
[----:B------:R-:W-:Y:S02]  /*c9a0*/  PRMT R175, R176, 0x7610, R175 ;  /* 0x00007610b0af7816 */ /* 0x000fe400000000af */
[----:B------:R-:W-:-:S07]  /*c9b0*/  FADD.FTZ R106, R106, R179 ;  /* 0x000000b36a6a7221 */ /* 0x000fce0000010000 */
.L_x_3042:
[----:B------:R-:W-:Y:S02]  /*c9c0*/  F2FP.F16.F32.PACK_AB R176, R186, R188 ;  /* 0x000000bcbab0723e */ /* 0x000fe400000000ff */
        /* <DEDUP_REMOVED lines=13> */
[----:B------:R-:W-:Y:S01]  /*caa0*/  PRMT R175, R175, 0x5410, R181 ;  /* 0x00005410afaf7816 */ /* 0x000fe200000000b5 */
[----:B------:R-:W-:Y:S06]  /*cab0*/  BRA `(.L_x_3027) ;  /* 0x0000000c00b07947 */ /* 0x000fec0003800000 */
.L_x_3035:
        /* <DEDUP_REMOVED lines=14> */
.L_x_3045:
[----:B------:R-:W-:Y:S05]  /*cba0*/  BSYNC.RECONVERGENT B0 ;  /* 0x0000000000007941 */ /* 0x000fea0003800200 */
.L_x_3044:
        /* <DEDUP_REMOVED lines=13> */
.L_x_3047:
[----:B------:R-:W-:Y:S05]  /*cc80*/  BSYNC.RECONVERGENT B0 ;  /* 0x0000000000007941 */ /* 0x000fea0003800200 */
.L_x_3046:
[----:B------:R-:W-:-:S04]  /*cc90*/  F2FP.F16.F32.PACK_AB R180, RZ, R180 ;  /* 0x000000b4ffb4723e */ /* 0x000fc800000000ff */
[----:B------:R-:W-:-:S07]  /*cca0*/  PRMT R172, R180, 0x7610, R172 ;  /* 0x00007610b4ac7816 */ /* 0x000fce00000000ac */
.L_x_3043:
        /* <DEDUP_REMOVED lines=14> */
.L_x_3050:
[----:B------:R-:W-:Y:S05]  /*cd90*/  BSYNC.RECONVERGENT B0 ;  /* 0x0000000000007941 */ /* 0x000fea0003800200 */
.L_x_3049:
        /* <DEDUP_REMOVED lines=13> */
.L_x_3052:
[----:B------:R-:W-:Y:S05]  /*ce70*/  BSYNC.RECONVERGENT B0 ;  /* 0x0000000000007941 */ /* 0x000fea0003800200 */
.L_x_3051:
[----:B------:R-:W-:-:S04]  /*ce80*/  F2FP.F16.F32.PACK_AB R180, RZ, R180 ;  /* 0x000000b4ffb4723e */ /* 0x000fc800000000ff */
[----:B------:R-:W-:-:S07]  /*ce90*/  PRMT R172, R172, 0x5410, R180 ;  /* 0x00005410acac7816 */ /* 0x000fce00000000b4 */
.L_x_3048:
        /* <DEDUP_REMOVED lines=14> */
.L_x_3055:
[----:B------:R-:W-:Y:S05]  /*cf80*/  BSYNC.RECONVERGENT B0 ;  /* 0x0000000000007941 */ /* 0x000fea0003800200 */
.L_x_3054:
        /* <DEDUP_REMOVED lines=13> */
.L_x_3057:
[----:B------:R-:W-:Y:S05]  /*d060*/  BSYNC.RECONVERGENT B0 ;  /* 0x0000000000007941 */ /* 0x000fea0003800200 */
.L_x_3056:
[----:B------:R-:W-:-:S04]  /*d070*/  F2FP.F16.F32.PACK_AB R180, RZ, R180 ;  /* 0x000000b4ffb4723e */ /* 0x000fc800000000ff */
[----:B------:R-:W-:-:S07]  /*d080*/  PRMT R173, R180, 0x7610, R173 ;  /* 0x00007610b4ad7816 */ /* 0x000fce00000000ad */
.L_x_3053:
        /* <DEDUP_REMOVED lines=14> */
.L_x_3060:
[----:B------:R-:W-:Y:S05]  /*d170*/  BSYNC.RECONVERGENT B0 ;  /* 0x0000000000007941 */ /* 0x000fea0003800200 */
.L_x_3059:
        /* <DEDUP_REMOVED lines=13> */
.L_x_3062:
[----:B------:R-:W-:Y:S05]  /*d250*/  BSYNC.RECONVERGENT B0 ;  /* 0x0000000000007941 */ /* 0x000fea0003800200 */
.L_x_3061:
[----:B------:R-:W-:-:S04]  /*d260*/  F2FP.F16.F32.PACK_AB R180, RZ, R180 ;  /* 0x000000b4ffb4723e */ /* 0x000fc800000000ff */
[----:B------:R-:W-:-:S07]  /*d270*/  PRMT R173, R173, 0x5410, R180 ;  /* 0x00005410adad7816 */ /* 0x000fce00000000b4 */
.L_x_3058:
        /* <DEDUP_REMOVED lines=14> */
.L_x_3065:
[----:B------:R-:W-:Y:S05]  /*d360*/  BSYNC.RECONVERGENT B0 ;  /* 0x0000000000007941 */ /* 0x000fea0003800200 */
.L_x_3064:
        /* <DEDUP_REMOVED lines=13> */
.L_x_3067:
[----:B------:R-:W-:Y:S05]  /*d440*/  BSYNC.RECONVERGENT B0 ;  /* 0x0000000000007941 */ /* 0x000fea0003800200 */
.L_x_3066:
[----:B------:R-:W-:-:S04]  /*d450*/  F2FP.F16.F32.PACK_AB R180, RZ, R180 ;  /* 0x000000b4ffb4723e */ /* 0x000fc800000000ff */
[----:B------:R-:W-:-:S07]  /*d460*/  PRMT R174, R180, 0x7610, R174 ;  /* 0x00007610b4ae7816 */ /* 0x000fce00000000ae */
.L_x_3063:
        /* <DEDUP_REMOVED lines=14> */
.L_x_3070:
[----:B------:R-:W-:Y:S05]  /*d550*/  BSYNC.RECONVERGENT B0 ;  /* 0x0000000000007941 */ /* 0x000fea0003800200 */
.L_x_3069:
        /* <DEDUP_REMOVED lines=13> */
.L_x_3072:
[----:B------:R-:W-:Y:S05]  /*d630*/  BSYNC.RECONVERGENT B0 ;  /* 0x0000000000007941 */ /* 0x000fea0003800200 */
.L_x_3071:
[----:B------:R-:W-:-:S04]  /*d640*/  F2FP.F16.F32.PACK_AB R180, RZ, R180 ;  /* 0x000000b4ffb4723e */ /* 0x000fc800000000ff */
[----:B------:R-:W-:-:S07]  /*d650*/  PRMT R174, R174, 0x5410, R180 ;  /* 0x00005410aeae7816 */ /* 0x000fce00000000b4 */
.L_x_3068:
        /* <DEDUP_REMOVED lines=14> */
.L_x_3075:
[----:B------:R-:W-:Y:S05]  /*d740*/  BSYNC.RECONVERGENT B0 ;  /* 0x0000000000007941 */ /* 0x000fea0003800200 */
.L_x_3074:
        /* <DEDUP_REMOVED lines=13> */
.L_x_3077:
[----:B------:R-:W-:Y:S05]  /*d820*/  BSYNC.RECONVERGENT B0 ;  /* 0x0000000000007941 */ /* 0x000fea0003800200 */
.L_x_3076:
[----:B------:R-:W-:-:S04]  /*d830*/  F2FP.F16.F32.PACK_AB R180, RZ, R180 ;  /* 0x000000b4ffb4723e */ /* 0x000fc800000000ff */
[----:B------:R-:W-:-:S07]  /*d840*/  PRMT R175, R180, 0x7610, R175 ;  /* 0x00007610b4af7816 */ /* 0x000fce00000000af */
.L_x_3073:
[----:B------:R-:W-:Y:S05]  /*d850*/  @!P2 BRA `(.L_x_3027) ;  /* 0x000000000048a947 */ /* 0x000fea0003800000 */
[----:B------:R-:W-:Y:S01]  /*d860*/  FFMA.FTZ R185, R232, R185, R186 ;  /* 0x000000b9e8b97223 */ /* 0x000fe200000100ba */
[----:B-----5:R-:W-:Y:S01]  /*d870*/  ISETP.GE.U32.AND P1, PT, R240, RZ, PT ;  /* 0x000000fff000720c */ /* 0x020fe20003f26070 */
[----:B0-----:R-:W-:Y:S01]  /*d880*/  HFMA2 R182, -RZ, RZ, 0, 0 ;  /* 0x00000000ffb67431 */ /* 0x001fe200000001ff */
[----:B------:R-:W-:Y:S01]  /*d890*/  ISETP.GT.AND P3, PT, R235, RZ, PT ;  /* 0x000000ffeb00720c */ /* 0x000fe20003f64270 */
[----:B------:R-:W-:Y:S01]  /*d8a0*/  FADD.FTZ R185, R230, -R185 ;  /* 0x800000b9e6b97221 */ /* 0x000fe20000010000 */
[----:B------:R-:W-:Y:S02]  /*d8b0*/  ISETP.GE.U32.AND.EX P1, PT, R241, 0x1000000, PT, P1 ;  /* 0x01000000f100780c */ /* 0x000fe40003f26110 */
[----:B------:R-:W-:Y:S01]  /*d8c0*/  MOV R181, RZ ;  /* 0x000000ff00b57202 */ /* 0x000fe20000000f00 */
[----:B------:R-:W-:-:S05]  /*d8d0*/  FMUL.FTZ R180, R236, R185 ;  /* 0x000000b9ecb47220 */ /* 0x000fca0000410000 */
[----:B------:R-:W-:-:S05]  /*d8e0*/  FSEL R180, R180, RZ, P3 ;  /* 0x000000ffb4b47208 */ /* 0x000fca0001800000 */
[----:B------:R-:W-:Y:S01]  /*d8f0*/  FMUL.FTZ R180, R180, UR17 ;  /* 0x00000011b4b47c20 */ /* 0x000fe20008410000 */
[----:B------:R-:W-:Y:S02]  /*d900*/  @P1 HADD2.F32 R185, -RZ, R55.H1_H1 ;  /* 0x30000037ffb91230 */ /* 0x000fe40000004100 */
[----:B------:R-:W-:Y:S02]  /*d910*/  @P1 HADD2.F32 R183, -RZ, R171.H1_H1 ;  /* 0x300000abffb71230 */ /* 0x000fe40000004100 */
[----:B------:R-:W-:-:S04]  /*d920*/  FMUL.FTZ R180, R180, UR16 ;  /* 0x00000010b4b47c20 */ /* 0x000fc80008410000 */
[-C--:B------:R-:W-:Y:S01]  /*d930*/  @P1 FMUL.FTZ R181, R185, R180.reuse ;  /* 0x000000b4b9b51220 */ /* 0x080fe20000410000 */
[----:B------:R-:W-:-:S04]  /*d940*/  @P1 FMUL.FTZ R182, R183, R180 ;  /* 0x000000b4b7b61220 */ /* 0x000fc80000410000 */
[----:B------:R-:W-:Y:S01]  /*d950*/  F2FP.F16.F32.PACK_AB R181, RZ, R181 ;  /* 0x000000b5ffb5723e */ /* 0x000fe200000000ff */
[----:B------:R-:W-:-:S03]  /*d960*/  FADD.FTZ R107, R107, R182 ;  /* 0x000000b66b6b7221 */ /* 0x000fc60000010000 */
[----:B------:R-:W-:-:S07]  /*d970*/  PRMT R175, R175, 0x5410, R181 ;  /* 0x00005410afaf7816 */ /* 0x000fce00000000b5 */
.L_x_3027:
        /* <DEDUP_REMOVED lines=12> */
.L_x_2816:
        /* <DEDUP_REMOVED lines=35> */
.L_x_3079:
        /* <DEDUP_REMOVED lines=9> */
.L_x_15617:


//--------------------- .text._ZN10layer_norm13ln_bwd_kernelINS_13Kernel_traitsIf13__nv_bfloat16S2_S2_fjLj8192ELj1ELj1ELj8ELj16ENS_18Kernel_traits_baseILj8192EfS2_S2_S2_fjLj256EEEEELb0ELb0ELb0ELb0EEEvNS_9BwdParamsE --------------------------
	.section	.text._ZN10layer_norm13ln_bwd_kernelINS_13Kernel_traitsIf13__nv_bfloat16S2_S2_fjLj8192ELj1ELj1ELj8ELj16ENS_18Kernel_traits_baseILj8192EfS2_S2_S2_fjLj256EEEEELb0ELb0ELb0ELb0EEEvNS_9BwdParamsE,"ax",@progbits
	.align	128
        .global         _ZN10layer_norm13ln_bwd_kernelINS_13Kernel_traitsIf13__nv_bfloat16S2_S2_fjLj8192ELj1ELj1ELj8ELj16ENS_18Kernel_traits_baseILj8192EfS2_S2_S2_fjLj256EEEEELb0ELb0ELb0ELb0EEEvNS_9BwdParamsE
        .type           _ZN10layer_norm13ln_bwd_kernelINS_13Kernel_traitsIf13__nv_bfloat16S2_S2_fjLj8192ELj1ELj1ELj8ELj16ENS_18Kernel_traits_baseILj8192EfS2_S2_S2_fjLj256EEEEELb0ELb0ELb0ELb0EEEvNS_9BwdParamsE,@function
        .size           _ZN10layer_norm13ln_bwd_kernelINS_13Kernel_traitsIf13__nv_bfloat16S2_S2_fjLj8192ELj1ELj1ELj8ELj16ENS_18Kernel_traits_baseILj8192EfS2_S2_S2_fjLj256EEEEELb0ELb0ELb0ELb0EEEvNS_9BwdParamsE,(.L_x_15618 - _ZN10layer_norm13ln_bwd_kernelINS_13Kernel_traitsIf13__nv_bfloat16S2_S2_fjLj8192ELj1ELj1ELj8ELj16ENS_18Kernel_traits_baseILj8192EfS2_S2_S2_fjLj256EEEEELb0ELb0ELb0ELb0EEEvNS_9BwdParamsE)
        .other          _ZN10layer_norm13ln_bwd_kernelINS_13Kernel_traitsIf13__nv_bfloat16S2_S2_fjLj8192ELj1ELj1ELj8ELj16ENS_18Kernel_traits_baseILj8192EfS2_S2_S2_fjLj256EEEEELb0ELb0ELb0ELb0EEEvNS_9BwdParamsE,@"STO_CUDA_ENTRY STV_DEFAULT"
_ZN10layer_norm13ln_bwd_kernelINS_13Kernel_traitsIf13__nv_bfloat16S2_S2_fjLj8192ELj1ELj1ELj8ELj16ENS_18Kernel_traits_baseILj8192EfS2_S2_S2_fjLj256EEEEELb0ELb0ELb0ELb0EEEvNS_9BwdParamsE:
.text._ZN10layer_norm13ln_bwd_kernelINS_13Kernel_traitsIf13__nv_bfloat16S2_S2_fjLj8192ELj1ELj1ELj8ELj16ENS_18Kernel_traits_baseILj8192EfS2_S2_S2_fjLj256EEEEELb0ELb0ELb0ELb0EEEvNS_9BwdParamsE:
        /* <DEDUP_REMOVED lines=16> */
[----:B------:R-:W0:Y:S06]  /*0100*/  @P1 LDC.64 R6, c[0x0][0x3d0] ;  /* 0x0000f400ff061b82 */ /* 0x000e2c0000000a00 */
[----:B------:R-:W-:Y:S02]  /*0110*/  @P4 LOP3.LUT R15, R0, 0x100, RZ, 0xfc, !PT ;  /* 0x00000100000f4812 */ /* 0x000fe400078efcff */
[----:B------:R-:W3:Y:S08]  /*0120*/  @P2 LDC.64 R8, c[0x0][0x3d0] ;  /* 0x0000f400ff082b82 */ /* 0x000ef00000000a00 */
[----:B------:R-:W4:Y:S08]  /*0130*/  @P3 LDC.64 R12, c[0x0][0x3d0] ;  /* 0x0000f400ff0c3b82 */ /* 0x000f300000000a00 */
[----:B------:R-:W2:Y:S01]  /*0140*/  @P4 LDC.64 R4, c[0x0][0x3d0] ;  /* 0x0000f400ff044b82 */ /* 0x000ea20000000a00 */
[C---:B0-----:R-:W-:Y:S01]  /*0150*/  @P1 IMAD.WIDE.U32 R6, R15.reuse, 0x20, R6 ;  /* 0x000000200f061825 */ /* 0x041fe200078e0006 */
[----:B------:R-:W-:-:S04]  /*0160*/  @P1 IADD3 R15, PT, PT, R15, 0x100, RZ ;  /* 0x000001000f0f1810 */ /* 0x000fc80007ffe0ff */
[----:B-1----:R0:W5:Y:S01]  /*0170*/  @P1 LDG.E.128 R136, desc[UR4][R6.64] ;  /* 0x0000000406881981 */ /* 0x002162000c1e1d00 */
[C---:B---3--:R-:W-:Y:S01]  /*0180*/  @P2 IMAD.WIDE.U32 R10, R15.reuse, 0x20, R8 ;  /* 0x000000200f0a2825 */ /* 0x048fe200078e0008 */
[----:B------:R-:W-:Y:S02]  /*0190*/  @P2 IADD3 R15, PT, PT, R15, 0x100, RZ ;  /* 0x000001000f0f2810 */ /* 0x000fe40007ffe0ff */
[----:B------:R0:W5:Y:S04]  /*01a0*/  @P1 LDG.E.128 R132, desc[UR4][R6.64+0x10] ;  /* 0x0000100406841981 */ /* 0x000168000c1e1d00 */
[----:B------:R0:W5:Y:S01]  /*01b0*/  @P2 LDG.E.128 R128, desc[UR4][R10.64] ;  /* 0x000000040a802981 */ /* 0x000162000c1e1d00 */
[----:B----4-:R-:W-:-:S03]  /*01c0*/  @P3 IMAD.WIDE.U32 R8, R15, 0x20, R12 ;  /* 0x000000200f083825 */ /* 0x010fc600078e000c */
[----:B------:R0:W5:Y:S04]  /*01d0*/  @P2 LDG.E.128 R124, desc[UR4][R10.64+0x10] ;  /* 0x000010040a7c2981 */ /* 0x000168000c1e1d00 */
[----:B------:R0:W5:Y:S01]  /*01e0*/  @P3 LDG.E.128 R120, desc[UR4][R8.64] ;  /* 0x0000000408783981 */ /* 0x000162000c1e1d00 */
[----:B--2---:R-:W-:-:S03]  /*01f0*/  @P4 IMAD.WIDE.U32 R4, R0, 0x20, R4 ;  /* 0x0000002000044825 */ /* 0x004fc600078e0004 */
[----:B------:R0:W5:Y:S04]  /*0200*/  @P3 LDG.E.128 R116, desc[UR4][R8.64+0x10] ;  /* 0x0000100408743981 */ /* 0x000168000c1e1d00 */
[----:B------:R0:W5:Y:S04]  /*0210*/  @P4 LDG.E.128 R112, desc[UR4][R4.64] ;  /* 0x0000000404704981 */ /* 0x000168000c1e1d00 */
[----:B------:R0:W5:Y:S01]  /*0220*/  @P4 LDG.E.128 R108, desc[UR4][R4.64+0x10] ;  /* 0x00001004046c4981 */ /* 0x000162000c1e1d00 */
[----:B------:R-:W-:Y:S01]  /*0230*/  UISETP.GE.AND UP0, UPT, UR6, UR7, UPT ;  /* 0x000000070600728c */ /* 0x000fe2000bf06270 */
        /* <DEDUP_REMOVED lines=33> */
[----:B------:R-:W0:Y:S01]  /*0450*/  LDC.64 R4, c[0x0][0x3e0] ;  /* 0x0000f800ff047b82 */ /* 0x000e220000000a00 */
[----:B------:R-:W-:Y:S02]  /*0460*/  PLOP3.LUT P6, PT, PT, PT, PT, 0x8, 0x80 ;  /* 0x000000000080781c */ /* 0x000fe40003fce170 */
        /* <DEDUP_REMOVED lines=24> */
[----:B------:R-:W-:Y:S02]  /*05f0*/  SHF.R.U32.HI R4, RZ, 0x5, R0 ;  /* 0x00000005ff047819 */ /* 0x000fe40000011600 */
[----:B------:R-:W-:Y:S02]  /*0600*/  CS2R R62, SRZ ;  /* 0x00000000003e7805 */ /* 0x000fe4000001ff00 */
[----:B------:R-:W-:Y:S02]  /*0610*/  ISETP.NE.AND.EX P5, PT, R5, RZ, PT, P5 ;  /* 0x000000ff0500720c */ /* 0x000fe40003fa5350 */
[----:B------:R-:W-:Y:S02]  /*0620*/  CS2R R56, SRZ ;  /* 0x0000000000387805 */ /* 0x000fe4000001ff00 */
[----:B------:R-:W-:-:S02]  /*0630*/  MOV R5, UR6 ;  /* 0x0000000600057c02 */ /* 0x000fc40008000f00 */
        /* <DEDUP_REMOVED lines=11> */
.L_x_3119:
        /* <DEDUP_REMOVED lines=30> */
[----:B------:R-:W0:Y:S02]  /*08d0*/  @P0 LDC.64 R158, c[0x0][0x438] ;  /* 0x00010e00ff9e0b82 */ /* 0x000e240000000a00 */
[----:B0-----:R-:W-:-:S05]  /*08e0*/  @P0 IMAD.WIDE.U32 R158, R202, 0x10, R158 ;  /* 0x00000010ca9e0825 */ /* 0x001fca00078e009e */
[----:B------:R0:W5:Y:S01]  /*08f0*/  @P0 LDG.E.128 R40, desc[UR4][R158.64] ;  /* 0x000000049e280981 */ /* 0x000162000c1e1d00 */
[C---:B----4-:R-:W-:Y:S02]  /*0900*/  SHF.L.U32 R162, R148.reuse, 0x10, RZ ;  /* 0x0000001094a27819 */ /* 0x050fe400000006ff */
[----:B------:R-:W-:Y:S02]  /*0910*/  PRMT R160, R148, 0x7632, R160 ;  /* 0x0000763294a07816 */ /* 0x000fe400000000a0 */
[----:B------:R-:W-:Y:S01]  /*0920*/  PRMT R161, R149, 0x7632, R161 ;  /* 0x0000763295a17816 */ /* 0x000fe200000000a1 */
[----:B------:R-:W-:Y:S01]  /*0930*/  FADD.FTZ R162, -R157, R162 ;  /* 0x000000a29da27221 */ /* 0x000fe20000010100 */
[----:B------:R-:W-:Y:S02]  /*0940*/  SHF.L.U32 R160, R160, 0x10, RZ ;  /* 0x00000010a0a07819 */ /* 0x000fe400000006ff */
[C---:B--2---:R-:W-:Y:S01]  /*0950*/  SHF.L.U32 R199, R152.reuse, 0x10, RZ ;  /* 0x0000001098c77819 */ /* 0x044fe200000006ff */
[----:B-----5:R-:W-:Y:S01]  /*0960*/  FMUL.FTZ R201, R203, R162 ;  /* 0x000000a2cbc97220 */ /* 0x020fe20000410000 */
[----:B------:R-:W-:Y:S01]  /*0970*/  PRMT R148, R152, 0x7632, R148 ;  /* 0x0000763298947816 */ /* 0x000fe20000000094 */
[----:B------:R-:W-:Y:S01]  /*0980*/  FADD.FTZ R160, -R157, R160 ;  /* 0x000000a09da07221 */ /* 0x000fe20000010100 */
[----:B------:R-:W-:Y:S01]  /*0990*/  PRMT R163, R150, 0x7632, R163 ;  /* 0x0000763296a37816 */ /* 0x000fe200000000a3 */
[----:B------:R-:W-:Y:S01]  /*09a0*/  FADD.FTZ R72, R72, R199 ;  /* 0x000000c748487221 */ /* 0x000fe20000010000 */
[----:B------:R-:W-:Y:S01]  /*09b0*/  SHF.L.U32 R188, R150, 0x10, RZ ;  /* 0x0000001096bc7819 */ /* 0x000fe200000006ff */
[-C--:B------:R-:W-:Y:S01]  /*09c0*/  FFMA.FTZ R104, R201, R199.reuse, R104 ;  /* 0x000000c7c9687223 */ /* 0x080fe20000010068 */
[----:B------:R-:W-:Y:S01]  /*09d0*/  SHF.L.U32 R190, R151, 0x10, RZ ;  /* 0x0000001097be7819 */ /* 0x000fe200000006ff */
[----:B------:R-:W-:Y:S01]  /*09e0*/  FMUL.FTZ R199, R112, R199 ;  /* 0x000000c770c77220 */ /* 0x000fe20000410000 */
[----:B------:R-:W-:Y:S01]  /*09f0*/  SHF.L.U32 R186, R149, 0x10, RZ ;  /* 0x0000001095ba7819 */ /* 0x000fe200000006ff */
[----:B------:R-:W-:Y:S01]  /*0a00*/  FMUL.FTZ R200, R203, R160 ;  /* 0x000000a0cbc87220 */ /* 0x000fe20000410000 */
[----:B------:R-:W-:Y:S01]  /*0a10*/  PRMT R187, R151, 0x7632, R187 ;  /* 0x0000763297bb7816 */ /* 0x000fe200000000bb */
[----:B------:R-:W-:Y:S01]  /*0a20*/  FADD.FTZ R188, -R157, R188 ;  /* 0x000000bc9dbc7221 */ /* 0x000fe20000010100 */
[----:B------:R-:W-:Y:S01]  /*0a30*/  SHF.L.U32 R150, R161, 0x10, RZ ;  /* 0x00000010a1967819 */ /* 0x000fe200000006ff */
[----:B------:R-:W-:Y:S01]  /*0a40*/  FADD.FTZ R186, -R157, R186 ;  /* 0x000000ba9dba7221 */ /* 0x000fe20000010100 */
[----:B------:R-:W-:Y:S01]  /*0a50*/  PRMT R149, R153, 0x7632, R149 ;  /* 0x0000763299957816 */ /* 0x000fe20000000095 */
[----:B------:R-:W-:Y:S01]  /*0a60*/  FMUL.FTZ R193, R203, R188 ;  /* 0x000000bccbc17220 */ /* 0x000fe20000410000 */
[----:B------:R-:W-:Y:S01]  /*0a70*/  PRMT R151, R154, 0x7632, R151 ;  /* 0x000076329a977816 */ /* 0x000fe20000000097 */
[----:B------:R-:W-:Y:S01]  /*0a80*/  FADD.FTZ R150, -R157, R150 ;  /* 0x000000969d967221 */ /* 0x000fe20000010100 */
[----:B------:R-:W-:Y:S01]  /*0a90*/  SHF.L.U32 R148, R148, 0x10, RZ ;  /* 0x0000001094947819 */ /* 0x000fe200000006ff */
[----:B------:R-:W-:Y:S01]  /*0aa0*/  FMUL.FTZ R197, R203, R186 ;  /* 0x000000bacbc57220 */ /* 0x000fe20000410000 */
[----:B------:R-:W-:Y:S01]  /*0ab0*/  SHF.L.U32 R191, R154, 0x10, RZ ;  /* 0x000000109abf7819 */ /* 0x000fe200000006ff */
[----:B------:R-:W-:Y:S01]  /*0ac0*/  FADD.FTZ R154, -R157, R190 ;  /* 0x000000be9d9a7221 */ /* 0x000fe20000010100 */
[----:B------:R-:W-:Y:S01]  /*0ad0*/  SHF.L.U32 R153, R153, 0x10, RZ ;  /* 0x0000001099997819 */ /* 0x000fe200000006ff */
[-C--:B------:R-:W-:Y:S01]  /*0ae0*/  FMUL.FTZ R198, R113, R148.reuse ;  /* 0x0000009471c67220 */ /* 0x080fe20000410000 */
[----:B------:R-:W-:Y:S01]  /*0af0*/  SHF.L.U32 R194, R149, 0x10, RZ ;  /* 0x0000001095c27819 */ /* 0x000fe200000006ff */
[----:B------:R-:W-:Y:S01]  /*0b00*/  FADD.FTZ R149, RZ, R199 ;  /* 0x000000c7ff957221 */ /* 0x000fe20000010000 */
[----:B------:R-:W-:Y:S01]  /*0b10*/  SHF.L.U32 R190, R151, 0x10, RZ ;  /* 0x0000001097be7819 */ /* 0x000fe200000006ff */
[----:B------:R-:W-:Y:S01]  /*0b20*/  FFMA.FTZ R151, R201, R199, RZ ;  /* 0x000000c7c9977223 */ /* 0x000fe200000100ff */
[----:B------:R-:W-:Y:S01]  /*0b30*/  SHF.L.U32 R152, R163, 0x10, RZ ;  /* 0x00000010a3987819 */ /* 0x000fe200000006ff */
[----:B------:R-:W-:Y:S01]  /*0b40*/  FADD.FTZ R73, R73, R148 ;  /* 0x0000009449497221 */ /* 0x000fe20000010000 */
[----:B------:R-:W-:Y:S01]  /*0b50*/  FFMA.FTZ R105, R200, R148, R105 ;  /* 0x00000094c8697223 */ /* 0x000fe20000010069 */
[----:B------:R-:W-:Y:S01]  /*0b60*/  FMUL.FTZ R196, R203, R150 ;  /* 0x00000096cbc47220 */ /* 0x000fe20000410000 */
[----:B------:R-:W-:Y:S01]  /*0b70*/  FMUL.FTZ R195, R114, R153 ;  /* 0x0000009972c37220 */ /* 0x000fe20000410000 */
[----:B------:R-:W-:Y:S01]  /*0b80*/  FADD.FTZ R148, R149, R198 ;  /* 0x000000c695947221 */ /* 0x000fe20000010000 */
[----:B------:R-:W-:Y:S01]  /*0b90*/  FFMA.FTZ R150, R200, R198, R151 ;  /* 0x000000c6c8967223 */ /* 0x000fe20000010097 */
[----:B------:R-:W-:Y:S01]  /*0ba0*/  FADD.FTZ R152, -R157, R152 ;  /* 0x000000989d987221 */ /* 0x000fe20000010100 */
        /* <DEDUP_REMOVED lines=8> */
[----:B------:R-:W-:Y:S01]  /*0c30*/  FMUL.FTZ R191, R108, R191 ;  /* 0x000000bf6cbf7220 */ /* 0x000fe20000410000 */
[----:B------:R-:W-:Y:S01]  /*0c40*/  FADD.FTZ R148, R149, R194 ;  /* 0x000000c295947221 */ /* 0x000fe20000010000 */
[----:B------:R-:W-:Y:S01]  /*0c50*/  FFMA.FTZ R150, R196, R194, R151 ;  /* 0x000000c2c4967223 */ /* 0x000fe20000010097 */
[----:B0-----:R-:W-:Y:S01]  /*0c60*/  PRMT R158, R155, 0x7632, R158 ;  /* 0x000076329b9e7816 */ /* 0x001fe2000000009e */
[----:B------:R-:W-:Y:S01]  /*0c70*/  FADD.FTZ R69, R69, R190 ;  /* 0x000000be45457221 */ /* 0x000fe20000010000 */
[----:B------:R-:W-:Y:S01]  /*0c80*/  SHF.L.U32 R162, R187, 0x10, RZ ;  /* 0x00000010bba27819 */ /* 0x000fe200000006ff */
[-C--:B------:R-:W-:Y:S01]  /*0c90*/  FFMA.FTZ R101, R192, R190.reuse, R101 ;  /* 0x000000bec0657223 */ /* 0x080fe20000010065 */
[----:B------:R-:W-:Y:S01]  /*0ca0*/  SHF.L.U32 R155, R155, 0x10, RZ ;  /* 0x000000109b9b7819 */ /* 0x000fe200000006ff */
[----:B------:R-:W-:Y:S01]  /*0cb0*/  FMUL.FTZ R190, R109, R190 ;  /* 0x000000be6dbe7220 */ /* 0x000fe20000410000 */
[----:B------:R-:W-:Y:S01]  /*0cc0*/  FADD.FTZ R149, R148, R191 ;  /* 0x000000bf94957221 */ /* 0x000fe20000010000 */
[----:B------:R-:W-:Y:S01]  /*0cd0*/  FFMA.FTZ R151, R193, R191, R150 ;  /* 0x000000bfc1977223 */ /* 0x000fe20000010096 */
[----:B------:R-:W-:Y:S01]  /*0ce0*/  SHF.L.U32 R158, R158, 0x10, RZ ;  /* 0x000000109e9e7819 */ /* 0x000fe200000006ff */
[----:B------:R-:W-:Y:S01]  /*0cf0*/  FADD.FTZ R162, -R157, R162 ;  /* 0x000000a29da27221 */ /* 0x000fe20000010100 */
[----:B------:R-:W-:Y:S01]  /*0d00*/  FMUL.FTZ R189, R203, R154 ;  /* 0x0000009acbbd7220 */ /* 0x000fe20000410000 */
[----:B------:R-:W-:Y:S01]  /*0d10*/  FMUL.FTZ R187, R110, R155 ;  /* 0x0000009b6ebb7220 */ /* 0x000fe20000410000 */
        /* <DEDUP_REMOVED lines=15> */
.L_x_3082:
[----:B-1-3--:R-:W-:Y:S05]  /*0e10*/  BSYNC.RECONVERGENT B0 ;  /* 0x0000000000007941 */ /* 0x00afea0003800200 */
.L_x_3081:
        /* <DEDUP_REMOVED lines=13> */
[----:B------:R-:W-:Y:S02]  /*0ef0*/  IADD3 R152, PT, PT, R152, 0x100, RZ ;  /* 0x0000010098987810 */ /* 0x000fe40007ffe0ff */
[C---:B--2---:R-:W-:Y:S02]  /*0f00*/  PRMT R16, R8.reuse, 0x7632, R16 ;  /* 0x0000763208107816 */ /* 0x044fe40000000010 */
[----:B------:R-:W-:Y:S02]  /*0f10*/  SHF.L.U32 R148, R8, 0x10, RZ ;  /* 0x0000001008947819 */ /* 0x000fe400000006ff */
[----:B------:R-:W-:Y:S02]  /*0f20*/  SHF.L.U32 R16, R16, 0x10, RZ ;  /* 0x0000001010107819 */ /* 0x000fe400000006ff */
[----:B------:R-:W-:Y:S01]  /*0f30*/  PRMT R149, R9, 0x7632, R149 ;  /* 0x0000763209957816 */ /* 0x000fe20000000095 */
[C---:B------:R-:W-:Y:S01]  /*0f40*/  FADD.FTZ R148, -R157.reuse, R148 ;  /* 0x000000949d947221 */ /* 0x040fe20000010100 */
[C---:B---3--:R-:W-:Y:S01]  /*0f50*/  PRMT R8, R12.reuse, 0x7632, R8 ;  /* 0x000076320c087816 */ /* 0x048fe20000000008 */
[----:B------:R-:W-:Y:S01]  /*0f60*/  FADD.FTZ R16, -R157, R16 ;  /* 0x000000109d107221 */ /* 0x000fe20000010100 */
[----:B------:R-:W-:Y:S01]  /*0f70*/  SHF.L.U32 R183, R12, 0x10, RZ ;  /* 0x000000100cb77819 */ /* 0x000fe200000006ff */
[----:B-----5:R-:W-:Y:S01]  /*0f80*/  FMUL.FTZ R185, R203, R148 ;  /* 0x00000094cbb97220 */ /* 0x020fe20000410000 */
[----:B------:R-:W-:Y:S01]  /*0f90*/  SHF.L.U32 R150, R9, 0x10, RZ ;  /* 0x0000001009967819 */ /* 0x000fe200000006ff */
[----:B------:R-:W-:Y:S01]  /*0fa0*/  FMUL.FTZ R184, R203, R16 ;  /* 0x00000010cbb87220 */ /* 0x000fe20000410000 */
[----:B------:R-:W-:Y:S01]  /*0fb0*/  SHF.L.U32 R154, R11, 0x10, RZ ;  /* 0x000000100b9a7819 */ /* 0x000fe200000006ff */
[----:B------:R-:W-:Y:S01]  /*0fc0*/  FADD.FTZ R64, R64, R183 ;  /* 0x000000b740407221 */ /* 0x000fe20000010000 */
[----:B------:R-:W-:Y:S01]  /*0fd0*/  SHF.L.U32 R182, R8, 0x10, RZ ;  /* 0x0000001008b67819 */ /* 0x000fe200000006ff */
[-C--:B------:R-:W-:Y:S01]  /*0fe0*/  FFMA.FTZ R96, R185, R183.reuse, R96 ;  /* 0x000000b7b9607223 */ /* 0x080fe20000010060 */
[----:B------:R-:W-:Y:S01]  /*0ff0*/  PRMT R9, R10, 0x7632, R9 ;  /* 0x000076320a097816 */ /* 0x000fe20000000009 */
[----:B------:R-:W-:Y:S01]  /*1000*/  FMUL.FTZ R183, R136, R183 ;  /* 0x000000b788b77220 */ /* 0x000fe20000410000 */
[----:B------:R-:W-:Y:S01]  /*1010*/  PRMT R153, R11, 0x7632, R153 ;  /* 0x000076320b997816 */ /* 0x000fe20000000099 */
[C---:B------:R-:W-:Y:S01]  /*1020*/  FADD.FTZ R150, -R157.reuse, R150 ;  /* 0x000000969d967221 */ /* 0x040fe20000010100 */
[C---:B------:R-:W-:Y:S01]  /*1030*/  PRMT R11, R14.reuse, 0x7632, R11 ;  /* 0x000076320e0b7816 */ /* 0x040fe2000000000b */
[----:B------:R-:W-:Y:S01]  /*1040*/  FADD.FTZ R160, -R157, R154 ;  /* 0x0000009a9da07221 */ /* 0x000fe20000010100 */
[----:B0-----:R-:W-:Y:S01]  /*1050*/  PRMT R6, R13, 0x7632, R6 ;  /* 0x000076320d067816 */ /* 0x001fe20000000006 */
[----:B------:R-:W-:Y:S01]  /*1060*/  FADD.FTZ R65, R65, R182 ;  /* 0x000000b641417221 */ /* 0x000fe20000010000 */
[----:B------:R-:W-:Y:S01]  /*1070*/  SHF.L.U32 R151, R14, 0x10, RZ ;  /* 0x000000100e977819 */ /* 0x000fe200000006ff */
[-C--:B------:R-:W-:Y:S01]  /*1080*/  FFMA.FTZ R97, R184, R182.reuse, R97 ;  /* 0x000000b6b8617223 */ /* 0x080fe20000010061 */
[----:B------:R-:W-:Y:S01]  /*1090*/  SHF.L.U32 R13, R13, 0x10, RZ ;  /* 0x000000100d0d7819 */ /* 0x000fe200000006ff */
[----:B------:R-:W-:Y:S01]  /*10a0*/  FADD.FTZ R159, R159, R183 ;  /* 0x000000b79f9f7221 */ /* 0x000fe20000010000 */
[----:B------:R-:W-:Y:S01]  /*10b0*/  SHF.L.U32 R14, R9, 0x10, RZ ;  /* 0x00000010090e7819 */ /* 0x000fe200000006ff */
[----:B------:R-:W-:Y:S01]  /*10c0*/  FMUL.FTZ R182, R137, R182 ;  /* 0x000000b689b67220 */ /* 0x000fe20000410000 */
[----:B------:R-:W-:Y:S01]  /*10d0*/  SHF.L.U32 R12, R149, 0x10, RZ ;  /* 0x00000010950c7819 */ /* 0x000fe200000006ff */
[----:B------:R-:W-:Y:S01]  /*10e0*/  FMUL.FTZ R181, R203, R150 ;  /* 0x00000096cbb57220 */ /* 0x000fe20000410000 */
[----:B------:R-:W-:Y:S01]  /*10f0*/  SHF.L.U32 R154, R11, 0x10, RZ ;  /* 0x000000100b9a7819 */ /* 0x000fe200000006ff */
[----:B------:R-:W-:Y:S01]  /*1100*/  FFMA.FTZ R11, R185, R183, R158 ;  /* 0x000000b7b90b7223 */ /* 0x000fe2000001009e */
[----:B------:R-:W-:Y:S01]  /*1110*/  SHF.L.U32 R10, R10, 0x10, RZ ;  /* 0x000000100a0a7819 */ /* 0x000fe200000006ff */
[----:B------:R-:W-:Y:S01]  /*1120*/  FADD.FTZ R150, -R157, R14 ;  /* 0x0000000e9d967221 */ /* 0x000fe20000010100 */
[----:B------:R-:W-:Y:S01]  /*1130*/  SHF.L.U32 R148, R6, 0x10, RZ ;  /* 0x0000001006947819 */ /* 0x000fe200000006ff */
[-C--:B------:R-:W-:Y:S01]  /*1140*/  FMUL.FTZ R6, R138, R13.reuse ;  /* 0x0000000d8a067220 */ /* 0x080fe20000410000 */
[----:B------:R-:W-:Y:S01]  /*1150*/  FADD.FTZ R159, R159, R182 ;  /* 0x000000b69f9f7221 */ /* 0x000fe20000010000 */
[----:B------:R-:W-:Y:S01]  /*1160*/  PRMT R155, R15, 0x7632, R155 ;  /* 0x000076320f9b7816 */ /* 0x000fe2000000009b */
[----:B------:R-:W-:Y:S01]  /*1170*/  FADD.FTZ R12, -R157, R12 ;  /* 0x0000000c9d0c7221 */ /* 0x000fe20000010100 */
[----:B------:R-:W-:Y:S01]  /*1180*/  FFMA.FTZ R14, R184, R182, R11 ;  /* 0x000000b6b80e7223 */ /* 0x000fe2000001000b */
[----:B------:R-:W-:Y:S01]  /*1190*/  SHF.L.U32 R15, R15, 0x10, RZ ;  /* 0x000000100f0f7819 */ /* 0x000fe200000006ff */
[----:B------:R-:W-:Y:S01]  /*11a0*/  FADD.FTZ R10, -R157, R10 ;  /* 0x0000000a9d0a7221 */ /* 0x000fe20000010100 */
[----:B------:R-:W-:Y:S01]  /*11b0*/  FMUL.FTZ R9, R203, R160 ;  /* 0x000000a0cb097220 */ /* 0x000fe20000410000 */
[----:B------:R-:W-:Y:S01]  /*11c0*/  FADD.FTZ R66, R66, R13 ;  /* 0x0000000d42427221 */ /* 0x000fe20000010000 */
[----:B------:R-:W-:Y:S01]  /*11d0*/  FFMA.FTZ R98, R181, R13, R98 ;  /* 0x0000000db5627223 */ /* 0x000fe20000010062 */
[----:B------:R-:W-:Y:S01]  /*11e0*/  FMUL.FTZ R11, R139, R148 ;  /* 0x000000948b0b7220 */ /* 0x000fe20000410000 */
[----:B------:R-:W-:Y:S01]  /*11f0*/  FADD.FTZ R16, R159, R6 ;  /* 0x000000069f107221 */ /* 0x000fe20000010000 */
[----:B------:R-:W-:Y:S01]  /*1200*/  FMUL.FTZ R12, R203, R12 ;  /* 0x0000000ccb0c7220 */ /* 0x000fe20000410000 */
[----:B------:R-:W-:Y:S01]  /*1210*/  FFMA.FTZ R13, R181, R6, R14 ;  /* 0x00000006b50d7223 */ /* 0x000fe2000001000e */
[----:B------:R-:W-:Y:S01]  /*1220*/  FMUL.FTZ R7, R203, R10 ;  /* 0x0000000acb077220 */ /* 0x000fe20000410000 */
[----:B------:R-:W-:Y:S01]  /*1230*/  FADD.FTZ R62, R62, R15 ;  /* 0x0000000f3e3e7221 */ /* 0x000fe20000010000 */
[-C--:B------:R-:W-:Y:S01]  /*1240*/  FFMA.FTZ R94, R9, R15.reuse, R94 ;  /* 0x0000000f095e7223 */ /* 0x080fe2000001005e */
[----:B------:R-:W-:Y:S01]  /*1250*/  FMUL.FTZ R10, R134, R15 ;  /* 0x0000000f860a7220 */ /* 0x000fe20000410000 */
[----:B------:R-:W-:Y:S01]  /*1260*/  FMUL.FTZ R8, R132, R151 ;  /* 0x0000009784087220 */ /* 0x000fe20000410000 */
[----:B------:R-:W-:Y:S01]  /*1270*/  FADD.FTZ R15, R16, R11 ;  /* 0x0000000b100f7221 */ /* 0x000fe20000010000 */
[C---:B------:R-:W-:Y:S01]  /*1280*/  FFMA.FTZ R16, R12.reuse, R11, R13 ;  /* 0x0000000b0c107223 */ /* 0x040fe2000001000d */
[----:B------:R-:W-:Y:S01]  /*1290*/  FADD.FTZ R67, R67, R148 ;  /* 0x0000009443437221 */ /* 0x000fe20000010000 */
[----:B------:R-:W-:Y:S01]  /*12a0*/  FFMA.FTZ R99, R12, R148, R99 ;  /* 0x000000940c637223 */ /* 0x000fe20000010063 */
[----:B------:R-:W-:Y:S01]  /*12b0*/  SHF.L.U32 R162, R153, 0x10, RZ ;  /* 0x0000001099a27819 */ /* 0x000fe200000006ff */
[----:B------:R-:W-:Y:S01]  /*12c0*/  FMUL.FTZ R13, R133, R154 ;  /* 0x0000009a850d7220 */ /* 0x000fe20000410000 */
[----:B------:R-:W-:Y:S01]  /*12d0*/  FADD.FTZ R148, R15, R8 ;  /* 0x000000080f947221 */ /* 0x000fe20000010000 */
[----:B------:R-:W-:Y:S01]  /*12e0*/  FMUL.FTZ R14, R203, R150 ;  /* 0x00000096cb0e7220 */ /* 0x000fe20000410000 */
[C---:B------:R-:W-:Y:S01]  /*12f0*/  FFMA.FTZ R149, R7.reuse, R8, R16 ;  /* 0x0000000807957223 */ /* 0x040fe20000010010 */
[----:B------:R-:W-:Y:S01]  /*1300*/  FADD.FTZ R60, R60, R151 ;  /* 0x000000973c3c7221 */ /* 0x000fe20000010000 */
[----:B------:R-:W-:Y:S01]  /*1310*/  FFMA.FTZ R92, R7, R151, R92 ;  /* 0x00000097075c7223 */ /* 0x000fe2000001005c */
[----:B------:R-:W-:Y:S01]  /*1320*/  SHF.L.U32 R160, R155, 0x10, RZ ;  /* 0x000000109ba07819 */ /* 0x000fe200000006ff */
[----:B------:R-:W-:Y:S01]  /*1330*/  FADD.FTZ R151, R148, R13 ;  /* 0x0000000d94977221 */ /* 0x000fe20000010000 */
[----:B------:R-:W-:Y:S01]  /*1340*/  FADD.FTZ R16, -R157, R162 ;  /* 0x000000a29d107221 */ /* 0x000fe20000010100 */
[C---:B------:R-:W-:Y:S01]  /*1350*/  FFMA.FTZ R148, R14.reuse, R13, R149 ;  /* 0x0000000d0e947223 */ /* 0x040fe20000010095 */
        /* <DEDUP_REMOVED lines=10> */
.L_x_3084:
[----:B------:R-:W-:Y:S05]  /*1400*/  BSYNC.RECONVERGENT B0 ;  /* 0x0000000000007941 */ /* 0x000fea0003800200 */
.L_x_3083:
[----:B------:R-:W-:Y:S04]  /*1410*/  BSSY.RECONVERGENT B0, `(.L_x_3085) ;  /* 0x000005e000007945 */ /* 0x000fe80003800200 */
[----:B------:R-:W-:Y:S05]  /*1420*/  @!P2 BRA `(.L_x_3086) ;  /* 0x000000040070a947 */ /* 0x000fea0003800000 */
[----:B------:R-:W0:Y:S08]  /*1430*/  LDC.64 R20, c[0x0][0x3a8] ;  /* 0x0000ea00ff147b82 */ /* 0x000e300000000a00 */
[----:B------:R-:W1:Y:S01]  /*1440*/  LDC.64 R18, c[0x0][0x428] ;  /* 0x00010a00ff127b82 */ /* 0x000e620000000a00 */
[----:B0-----:R-:W-:-:S06]  /*1450*/  IMAD.WIDE.U32 R20, R152, 0x10, R20 ;  /* 0x0000001098147825 */ /* 0x001fcc00078e0014 */
[----:B------:R-:W2:Y:S01]  /*1460*/  LDG.E.128 R20, desc[UR4][R20.64] ;  /* 0x0000000414147981 */ /* 0x000ea2000c1e1d00 */
[----:B-1----:R-:W-:-:S05]  /*1470*/  IMAD.WIDE.U32 R18, R152, 0x10, R18 ;  /* 0x0000001098127825 */ /* 0x002fca00078e0012 */
[----:B------:R-:W3:Y:S01]  /*1480*/  LDG.E.128 R24, desc[UR4][R18.64] ;  /* 0x0000000412187981 */ /* 0x000ee2000c1e1d00 */
[----:B------:R-:W-:-:S04]  /*1490*/  ISETP.NE.U32.AND P0, PT, RZ, UR8, PT ;  /* 0x00000008ff007c0c */ /* 0x000fc8000bf05070 */
[----:B------:R-:W-:-:S13]  /*14a0*/  ISETP.NE.AND.EX P0, PT, RZ, UR9, PT, P0 ;  /* 0x00000009ff007c0c */ /* 0x000fda000bf05300 */
[----:B------:R-:W0:Y:S02]  /*14b0*/  @P0 LDC.64 R28, c[0x0][0x438] ;  /* 0x00010e00ff1c0b82 */ /* 0x000e240000000a00 */
[----:B0-----:R-:W-:-:S05]  /*14c0*/  @P0 IMAD.WIDE.U32 R28, R152, 0x10, R28 ;  /* 0x00000010981c0825 */ /* 0x001fca00078e001c */
[----:B------:R0:W5:Y:S01]  /*14d0*/  @P0 LDG.E.128 R32, desc[UR4][R28.64] ;  /* 0x000000041c200981 */ /* 0x000162000c1e1d00 */
[----:B------:R-:W-:Y:S02]  /*14e0*/  IADD3 R152, PT, PT, R152, 0x100, RZ ;  /* 0x0000010098987810 */ /* 0x000fe40007ffe0ff */
[----:B--2---:R-:W-:Y:S02]  /*14f0*/  SHF.L.U32 R30, R20, 0x10, RZ ;  /* 0x00000010141e7819 */ /* 0x004fe400000006ff */
[----:B------:R-:W-:Y:S02]  /*1500*/  SHF.L.U32 R150, R22, 0x10, RZ ;  /* 0x0000001016967819 */ /* 0x000fe400000006ff */
[----:B------:R-:W-:Y:S01]  /*1510*/  PRMT R17, R20, 0x7632, R17 ;  /* 0x0000763214117816 */ /* 0x000fe20000000011 */
[----:B------:R-:W-:Y:S01]  /*1520*/  FADD.FTZ R30, -R157, R30 ;  /* 0x0000001e9d1e7221 */ /* 0x000fe20000010100 */
[----:B------:R-:W-:Y:S01]  /*1530*/  PRMT R31, R21, 0x7632, R31 ;  /* 0x00007632151f7816 */ /* 0x000fe2000000001f */
[----:B------:R-:W-:Y:S01]  /*1540*/  FADD.FTZ R150, -R157, R150 ;  /* 0x000000969d967221 */ /* 0x000fe20000010100 */
[----:B------:R-:W-:-:S02]  /*1550*/  SHF.L.U32 R148, R21, 0x10, RZ ;  /* 0x0000001015947819 */ /* 0x000fc400000006ff */
[----:B------:R-:W-:Y:S02]  /*1560*/  PRMT R21, R22, 0x7632, R21 ;  /* 0x0000763216157816 */ /* 0x000fe40000000015 */
[----:B------:R-:W-:Y:S01]  /*1570*/  PRMT R149, R23, 0x7632, R149 ;  /* 0x0000763217957816 */ /* 0x000fe20000000095 */
[----:B------:R-:W-:Y:S01]  /*1580*/  FADD.FTZ R148, -R157, R148 ;  /* 0x000000949d947221 */ /* 0x000fe20000010100 */
[----:B------:R-:W-:Y:S02]  /*1590*/  SHF.L.U32 R154, R23, 0x10, RZ ;  /* 0x00000010179a7819 */ /* 0x000fe400000006ff */
[C---:B---3--:R-:W-:Y:S02]  /*15a0*/  PRMT R22, R26.reuse, 0x7632, R22 ;  /* 0x000076321a167816 */ /* 0x048fe40000000016 */
[----:B------:R-:W-:Y:S01]  /*15b0*/  SHF.L.U32 R23, R26, 0x10, RZ ;  /* 0x000000101a177819 */ /* 0x000fe200000006ff */
[----:B------:R-:W-:Y:S01]  /*15c0*/  FADD.FTZ R154, -R157, R154 ;  /* 0x0000009a9d9a7221 */ /* 0x000fe20000010100 */
[----:B------:R-:W-:-:S02]  /*15d0*/  PRMT R18, R24, 0x7632, R18 ;  /* 0x0000763218127816 */ /* 0x000fc40000000012 */
[----:B------:R-:W-:Y:S01]  /*15e0*/  SHF.L.U32 R19, R24, 0x10, RZ ;  /* 0x0000001018137819 */ /* 0x000fe200000006ff */
[----:B------:R-:W-:Y:S01]  /*15f0*/  FADD.FTZ R52, R52, R23 ;  /* 0x0000001734347221 */ /* 0x000fe20000010000 */
[----:B------:R-:W-:Y:S01]  /*1600*/  SHF.L.U32 R26, R17, 0x10, RZ ;  /* 0x00000010111a7819 */ /* 0x000fe200000006ff */
[----:B-----5:R-:W-:Y:S01]  /*1610*/  FMUL.FTZ R17, R203, R30 ;  /* 0x0000001ecb117220 */ /* 0x020fe20000410000 */
[----:B------:R-:W-:Y:S01]  /*1620*/  SHF.L.U32 R162, R21, 0x10, RZ ;  /* 0x0000001015a27819 */ /* 0x000fe200000006ff */
[----:B------:R-:W-:Y:S01]  /*1630*/  FMUL.FTZ R21, R203, R150 ;  /* 0x00000096cb157220 */ /* 0x000fe20000410000 */
[----:B------:R-:W-:Y:S01]  /*1640*/  PRMT R20, R25, 0x7632, R20 ;  /* 0x0000763219147816 */ /* 0x000fe20000000014 */
[----:B------:R-:W-:Y:S01]  /*1650*/  FADD.FTZ R56, R56, R19 ;  /* 0x0000001338387221 */ /* 0x000fe20000010000 */
[----:B0-----:R-:W-:Y:S01]  /*1660*/  SHF.L.U32 R28, R18, 0x10, RZ ;  /* 0x00000010121c7819 */ /* 0x001fe200000006ff */
[-C--:B------:R-:W-:Y:S01]  /*1670*/  FFMA.FTZ R88, R17, R19.reuse, R88 ;  /* 0x0000001311587223 */ /* 0x080fe20000010058 */
[----:B------:R-:W-:Y:S01]  /*1680*/  SHF.L.U32 R25, R25, 0x10, RZ ;  /* 0x0000001019197819 */ /* 0x000fe200000006ff */
[----:B------:R-:W-:Y:S01]  /*1690*/  FMUL.FTZ R18, R128, R19 ;  /* 0x0000001380127220 */ /* 0x000fe20000410000 */
[----:B------:R-:W-:Y:S01]  /*16a0*/  PRMT R24, R27, 0x7632, R24 ;  /* 0x000076321b187816 */ /* 0x000fe20000000018 */
[----:B------:R-:W-:Y:S01]  /*16b0*/  FADD.FTZ R26, -R157, R26 ;  /* 0x0000001a9d1a7221 */ /* 0x000fe20000010100 */
[----:B------:R-:W-:Y:S01]  /*16c0*/  SHF.L.U32 R160, R31, 0x10, RZ ;  /* 0x000000101fa07819 */ /* 0x000fe200000006ff */
[----:B------:R-:W-:Y:S01]  /*16d0*/  FMUL.FTZ R19, R203, R148 ;  /* 0x00000094cb137220 */ /* 0x000fe20000410000 */
[----:B------:R-:W-:Y:S01]  /*16e0*/  SHF.L.U32 R150, R22, 0x10, RZ ;  /* 0x0000001016967819 */ /* 0x000fe200000006ff */
[-C--:B------:R-:W-:Y:S01]  /*16f0*/  FFMA.FTZ R84, R21, R23.reuse, R84 ;  /* 0x0000001715547223 */ /* 0x080fe20000010054 */
[----:B------:R-:W-:Y:S01]  /*1700*/  SHF.L.U32 R27, R27, 0x10, RZ ;  /* 0x000000101b1b7819 */ /* 0x000fe200000006ff */
[----:B------:R-:W-:Y:S01]  /*1710*/  FMUL.FTZ R22, R124, R23 ;  /* 0x000000177c167220 */ /* 0x000fe20000410000 */
[C---:B------:R-:W-:Y:S01]  /*1720*/  FMUL.FTZ R23, R203.reuse, R154 ;  /* 0x0000009acb177220 */ /* 0x040fe20000410000 */
[----:B------:R-:W-:Y:S01]  /*1730*/  SHF.L.U32 R148, R20, 0x10, RZ ;  /* 0x0000001014947819 */ /* 0x000fe200000006ff */
[----:B------:R-:W-:Y:S01]  /*1740*/  FMUL.FTZ R26, R203, R26 ;  /* 0x0000001acb1a7220 */ /* 0x000fe20000410000 */
[----:B------:R-:W-:Y:S01]  /*1750*/  FADD.FTZ R58, R58, R25 ;  /* 0x000000193a3a7221 */ /* 0x000fe20000010000 */
[-C--:B------:R-:W-:Y:S01]  /*1760*/  FFMA.FTZ R90, R19, R25.reuse, R90 ;  /* 0x00000019135a7223 */ /* 0x080fe2000001005a */
[----:B------:R-:W-:Y:S01]  /*1770*/  FMUL.FTZ R20, R130, R25 ;  /* 0x0000001982147220 */ /* 0x000fe20000410000 */
[----:B------:R-:W-:Y:S01]  /*1780*/  SHF.L.U32 R154, R24, 0x10, RZ ;  /* 0x00000010189a7819 */ /* 0x000fe200000006ff */
[----:B------:R-:W-:Y:S01]  /*1790*/  FADD.FTZ R160, -R157, R160 ;  /* 0x000000a09da07221 */ /* 0x000fe20000010100 */
[----:B------:R-:W-:Y:S01]  /*17a0*/  FADD.FTZ R54, R54, R27 ;  /* 0x0000001b36367221 */ /* 0x000fe20000010000 */
[-C--:B------:R-:W-:Y:S01]  /*17b0*/  FFMA.FTZ R86, R23, R27.reuse, R86 ;  /* 0x0000001b17567223 */ /* 0x080fe20000010056 */
[----:B------:R-:W-:Y:S01]  /*17c0*/  FMUL.FTZ R24, R126, R27 ;  /* 0x0000001b7e187220 */ /* 0x000fe20000410000 */
[----:B------:R-:W-:Y:S01]  /*17d0*/  FADD.FTZ R30, R159, R18 ;  /* 0x000000129f1e7221 */ /* 0x000fe20000010000 */
[----:B------:R-:W-:Y:S01]  /*17e0*/  FMUL.FTZ R25, R129, R28 ;  /* 0x0000001c81197220 */ /* 0x000fe20000410000 */
[----:B------:R-:W-:Y:S01]  /*17f0*/  FFMA.FTZ R27, R17, R18, R158 ;  /* 0x00000012111b7223 */ /* 0x000fe2000001009e */
[----:B------:R-:W-:Y:S01]  /*1800*/  FADD.FTZ R57, R57, R28 ;  /* 0x0000001c39397221 */ /* 0x000fe20000010000 */
[----:B------:R-:W-:Y:S01]  /*1810*/  FFMA.FTZ R89, R26, R28, R89 ;  /* 0x0000001c1a597223 */ /* 0x000fe20000010059 */
[----:B------:R-:W-:Y:S01]  /*1820*/  FMUL.FTZ R28, R203, R160 ;  /* 0x000000a0cb1c7220 */ /* 0x000fe20000410000 */
[----:B------:R-:W-:Y:S01]  /*1830*/  FADD.FTZ R29, R30, R25 ;  /* 0x000000191e1d7221 */ /* 0x000fe20000010000 */
[----:B------:R-:W-:Y:S01]  /*1840*/  FFMA.FTZ R30, R26, R25, R27 ;  /* 0x000000191a1e7223 */ /* 0x000fe2000001001b */
[----:B------:R-:W-:Y:S01]  /*1850*/  FADD.FTZ R59, R59, R148 ;  /* 0x000000943b3b7221 */ /* 0x000fe20000010000 */
[-C--:B------:R-:W-:Y:S01]  /*1860*/  FFMA.FTZ R91, R28, R148.reuse, R91 ;  /* 0x000000941c5b7223 */ /* 0x080fe2000001005b */
[----:B------:R-:W-:Y:S01]  /*1870*/  FMUL.FTZ R27, R131, R148 ;  /* 0x00000094831b7220 */ /* 0x000fe20000410000 */
[----:B------:R-:W-:Y:S01]  /*1880*/  FADD.FTZ R162, -R157, R162 ;  /* 0x000000a29da27221 */ /* 0x000fe20000010100 */
[----:B------:R-:W-:Y:S01]  /*1890*/  FADD.FTZ R148, R29, R20 ;  /* 0x000000141d947221 */ /* 0x000fe20000010000 */
[----:B------:R-:W-:Y:S01]  /*18a0*/  FFMA.FTZ R29, R19, R20, R30 ;  /* 0x00000014131d7223 */ /* 0x000fe2000001001e */
[----:B------:R-:W-:Y:S01]  /*18b0*/  SHF.L.U32 R164, R149, 0x10, RZ ;  /* 0x0000001095a47819 */ /* 0x000fe200000006ff */
        /* <DEDUP_REMOVED lines=16> */
[----:B------:R-:W-:-:S02]  /*19c0*/  FFMA.FTZ R87, R164, R154, R87 ;  /* 0x0000009aa4577223 */ /* 0x000fc40000010057 */
[----:B------:R-:W-:Y:S01]  /*19d0*/  FADD.FTZ R159, R150, R31 ;  /* 0x0000001f969f7221 */ /* 0x000fe20000010000 */
[----:B------:R-:W-:-:S07]  /*19e0*/  FFMA.FTZ R158, R164, R31, R148 ;  /* 0x0000001fa49e7223 */ /* 0x000fce0000010094 */
.L_x_3086:
[----:B------:R-:W-:Y:S05]  /*19f0*/  BSYNC.RECONVERGENT B0 ;  /* 0x0000000000007941 */ /* 0x000fea0003800200 */
.L_x_3085:
        /* <DEDUP_REMOVED lines=15> */
[----:B---3--:R-:W-:Y:S02]  /*1af0*/  PRMT R165, R149, 0x7632, R165 ;  /* 0x0000763295a57816 */ /* 0x008fe400000000a5 */
[C---:B0-----:R-:W-:Y:S02]  /*1b00*/  PRMT R162, R150.reuse, 0x7632, R162 ;  /* 0x0000763296a27816 */ /* 0x041fe400000000a2 */
[----:B------:R-:W-:-:S02]  /*1b10*/  SHF.L.U32 R150, R150, 0x10, RZ ;  /* 0x0000001096967819 */ /* 0x000fc400000006ff */
[C---:B------:R-:W-:Y:S02]  /*1b20*/  PRMT R160, R148.reuse, 0x7632, R160 ;  /* 0x0000763294a07816 */ /* 0x040fe400000000a0 */
[----:B------:R-:W-:Y:S02]  /*1b30*/  SHF.L.U32 R166, R148, 0x10, RZ ;  /* 0x0000001094a67819 */ /* 0x000fe400000006ff */
[----:B------:R-:W-:Y:S02]  /*1b40*/  PRMT R163, R151, 0x7632, R163 ;  /* 0x0000763297a37816 */ /* 0x000fe400000000a3 */
[----:B------:R-:W-:Y:S01]  /*1b50*/  SHF.L.U32 R148, R165, 0x10, RZ ;  /* 0x00000010a5947819 */ /* 0x000fe200000006ff */
[----:B------:R-:W-:Y:S01]  /*1b60*/  FADD.FTZ R170, -R157, R150 ;  /* 0x000000969daa7221 */ /* 0x000fe20000010100 */
[----:B------:R-:W-:Y:S01]  /*1b70*/  SHF.L.U32 R150, R163, 0x10, RZ ;  /* 0x00000010a3967819 */ /* 0x000fe200000006ff */
[----:B------:R-:W-:Y:S01]  /*1b80*/  FADD.FTZ R166, -R157, R166 ;  /* 0x000000a69da67221 */ /* 0x000fe20000010100 */
[----:B------:R-:W-:Y:S01]  /*1b90*/  SHF.L.U32 R168, R149, 0x10, RZ ;  /* 0x0000001095a87819 */ /* 0x000fe200000006ff */
[----:B------:R-:W-:Y:S01]  /*1ba0*/  FADD.FTZ R174, -R157, R148 ;  /* 0x000000949dae7221 */ /* 0x000fe20000010100 */
[----:B------:R-:W-:-:S02]  /*1bb0*/  SHF.L.U32 R160, R160, 0x10, RZ ;  /* 0x00000010a0a07819 */ /* 0x000fc400000006ff */
[C---:B--2---:R-:W-:Y:S02]  /*1bc0*/  PRMT R148, R152.reuse, 0x7632, R148 ;  /* 0x0000763298947816 */ /* 0x044fe40000000094 */
[----:B------:R-:W-:Y:S01]  /*1bd0*/  SHF.L.U32 R149, R152, 0x10, RZ ;  /* 0x0000001098957819 */ /* 0x000fe200000006ff */
[----:B------:R-:W-:Y:S01]  /*1be0*/  FADD.FTZ R180, -R157, R150 ;  /* 0x000000969db47221 */ /* 0x000fe20000010100 */
[----:B------:R-:W-:Y:S01]  /*1bf0*/  SHF.L.U32 R172, R151, 0x10, RZ ;  /* 0x0000001097ac7819 */ /* 0x000fe200000006ff */
[----:B-----5:R-:W-:Y:S01]  /*1c00*/  FMUL.FTZ R165, R203, R166 ;  /* 0x000000a6cba57220 */ /* 0x020fe20000410000 */
[----:B------:R-:W-:Y:S01]  /*1c10*/  SHF.L.U32 R150, R148, 0x10, RZ ;  /* 0x0000001094967819 */ /* 0x000fe200000006ff */
[-C--:B------:R-:W-:Y:S01]  /*1c20*/  FMUL.FTZ R166, R120, R149.reuse ;  /* 0x0000009578a67220 */ /* 0x080fe20000410000 */
[----:B------:R-:W-:Y:S01]  /*1c30*/  FADD.FTZ R160, -R157, R160 ;  /* 0x000000a09da07221 */ /* 0x000fe20000010100 */
[----:B------:R-:W-:Y:S01]  /*1c40*/  PRMT R151, R153, 0x7632, R151 ;  /* 0x0000763299977816 */ /* 0x000fe20000000097 */
[C---:B------:R-:W-:Y:S01]  /*1c50*/  FADD.FTZ R168, -R157.reuse, R168 ;  /* 0x000000a89da87221 */ /* 0x040fe20000010100 */
[----:B------:R-:W-:Y:S01]  /*1c60*/  FADD.FTZ R176, -R157, R172 ;  /* 0x000000ac9db07221 */ /* 0x000fe20000010100 */
[----:B------:R-:W-:Y:S01]  /*1c70*/  SHF.L.U32 R153, R153, 0x10, RZ ;  /* 0x0000001099997819 */ /* 0x000fe200000006ff */
[----:B------:R-:W-:Y:S01]  /*1c80*/  FADD.FTZ R48, R48, R149 ;  /* 0x0000009530307221 */ /* 0x000fe20000010000 */
[----:B------:R-:W-:Y:S01]  /*1c90*/  FFMA.FTZ R80, R165, R149, R80 ;  /* 0x00000095a5507223 */ /* 0x000fe20000010050 */
[----:B------:R-:W-:Y:S01]  /*1ca0*/  FADD.FTZ R148, R159, R166 ;  /* 0x000000a69f947221 */ /* 0x000fe20000010000 */
[----:B------:R-:W-:Y:S01]  /*1cb0*/  FMUL.FTZ R173, R121, R150 ;  /* 0x0000009679ad7220 */ /* 0x000fe20000410000 */
        /* <DEDUP_REMOVED lines=8> */
[----:B------:R-:W-:Y:S01]  /*1d40*/  FADD.FTZ R162, -R157, R162 ;  /* 0x000000a29da27221 */ /* 0x000fe20000010100 */
[C---:B------:R-:W-:Y:S01]  /*1d50*/  PRMT R157, R154.reuse, 0x7632, R157 ;  /* 0x000076329a9d7816 */ /* 0x040fe2000000009d */
[----:B------:R-:W-:Y:S01]  /*1d60*/  FADD.FTZ R49, R49, R150 ;  /* 0x0000009631317221 */ /* 0x000fe20000010000 */
[----:B------:R-:W-:Y:S01]  /*1d70*/  SHF.L.U32 R163, R154, 0x10, RZ ;  /* 0x000000109aa37819 */ /* 0x000fe200000006ff */
[----:B------:R-:W-:Y:S01]  /*1d80*/  FFMA.FTZ R81, R172, R150, R81 ;  /* 0x00000096ac517223 */ /* 0x000fe20000010051 */
        /* <DEDUP_REMOVED lines=10> */
[----:B------:R-:W-:Y:S01]  /*1e30*/  SHF.L.U32 R204, R171, 0x10, RZ ;  /* 0x00000010abcc7819 */ /* 0x000fe200000006ff */
[----:B------:R-:W-:Y:S01]  /*1e40*/  FMUL.FTZ R171, R203, R176 ;  /* 0x000000b0cbab7220 */ /* 0x000fe20000410000 */
[----:B------:R-:W-:Y:S01]  /*1e50*/  SHF.L.U32 R155, R155, 0x10, RZ ;  /* 0x000000109b9b7819 */ /* 0x000fe200000006ff */
[----:B------:R-:W-:Y:S01]  /*1e60*/  FMUL.FTZ R176, R203, R162 ;  /* 0x000000a2cbb07220 */ /* 0x000fe20000410000 */
[----:B------:R-:W-:Y:S01]  /*1e70*/  FMUL.FTZ R177, R117, R154 ;  /* 0x0000009a75b17220 */ /* 0x000fe20000410000 */
[----:B------:R-:W-:Y:S01]  /*1e80*/  FADD.FTZ R150, R151, R170 ;  /* 0x000000aa97967221 */ /* 0x000fe20000010000 */
[----:B------:R-:W-:Y:S01]  /*1e90*/  FFMA.FTZ R149, R169, R170, R148 ;  /* 0x000000aaa9957223 */ /* 0x000fe20000010094 */
[----:B------:R-:W-:-:S02]  /*1ea0*/  FMUL.FTZ R178, R118, R155 ;  /* 0x0000009b76b27220 */ /* 0x000fc40000410000 */
        /* <DEDUP_REMOVED lines=19> */
[----:B------:R-:W-:-:S07]  /*1fe0*/  FFMA.FTZ R158, R180, R179, R148 ;  /* 0x000000b3b49e7223 */ /* 0x000fce0000010094 */
.L_x_3088:
[----:B------:R-:W-:Y:S05]  /*1ff0*/  BSYNC.RECONVERGENT B0 ;  /* 0x0000000000007941 */ /* 0x000fea0003800200 */
.L_x_3087:
        /* <DEDUP_REMOVED lines=69> */
[C---:B------:R-:W-:Y:S01]  /*2450*/  PRMT R206, R35.reuse, 0x7632, R206 ;  /* 0x0000763223ce7816 */ /* 0x040fe200000000ce */
[----:B------:R-:W-:Y:S01]  /*2460*/  FMUL.FTZ R157, R148, UR10 ;  /* 0x0000000a949d7c20 */ /* 0x000fe20008410000 */
[----:B------:R-:W-:Y:S02]  /*2470*/  PRMT R154, R35, 0x7632, R154 ;  /* 0x00007632239a7816 */ /* 0x000fe4000000009a */
[----:B------:R-:W-:-:S02]  /*2480*/  PRMT R163, R34, 0x7632, R163 ;  /* 0x0000763222a37816 */ /* 0x000fc400000000a3 */
[----:B------:R-:W-:Y:S02]  /*2490*/  PRMT R205, R32, 0x7632, R205 ;  /* 0x0000763220cd7816 */ /* 0x000fe400000000cd */
[----:B------:R-:W-:Y:S02]  /*24a0*/  PRMT R159, R143, 0x7632, R159 ;  /* 0x000076328f9f7816 */ /* 0x000fe4000000009f */
[----:B------:R-:W-:Y:S02]  /*24b0*/  PRMT R160, R142, 0x7632, R160 ;  /* 0x000076328ea07816 */ /* 0x000fe400000000a0 */
[----:B------:R-:W-:Y:S02]  /*24c0*/  PRMT R161, R141, 0x7632, R161 ;  /* 0x000076328da17816 */ /* 0x000fe400000000a1 */
[----:B------:R-:W-:Y:S02]  /*24d0*/  PRMT R162, R140, 0x7632, R162 ;  /* 0x000076328ca27816 */ /* 0x000fe400000000a2 */
[----:B------:R-:W-:-:S02]  /*24e0*/  FSEL R158, R158, RZ, !P0 ;  /* 0x000000ff9e9e7208 */ /* 0x000fc40004000000 */
[----:B--2---:R-:W-:Y:S02]  /*24f0*/  @P5 SHF.L.U32 R156, R204, 0x10, RZ ;  /* 0x00000010cc9c5819 */ /* 0x004fe400000006ff */
        /* <DEDUP_REMOVED lines=44> */
.L_x_3093:
        /* <DEDUP_REMOVED lines=40> */
.L_x_3094:
[----:B------:R-:W0:Y:S08]  /*2a40*/  @P0 LDC.64 R154, c[0x0][0x478] ;  /* 0x00011e00ff9a0b82 */ /* 0x000e300000000a00 */
[----:B------:R-:W1:Y:S01]  /*2a50*/  LDC.64 R152, c[0x0][0x468] ;  /* 0x00011a00ff987b82 */ /* 0x000e620000000a00 */
[----:B0-----:R-:W-:-:S05]  /*2a60*/  @P0 IMAD.WIDE.U32 R154, R202, 0x10, R154 ;  /* 0x00000010ca9a0825 */ /* 0x001fca00078e009a */
[----:B------:R0:W-:Y:S01]  /*2a70*/  @P0 STG.E.128 desc[UR4][R154.64], R144 ;  /* 0x000000909a000986 */ /* 0x0001e2000c101d04 */
[C---:B-1----:R-:W-:Y:S01]  /*2a80*/  IMAD.WIDE.U32 R152, R202.reuse, 0x10, R152 ;  /* 0x00000010ca987825 */ /* 0x042fe200078e0098 */
[----:B------:R-:W-:-:S04]  /*2a90*/  IADD3 R202, PT, PT, R202, 0x100, RZ ;  /* 0x00000100caca7810 */ /* 0x000fc80007ffe0ff */
[----:B------:R0:W-:Y:S03]  /*2aa0*/  STG.E.128 desc[UR4][R152.64], R148 ;  /* 0x0000009498007986 */ /* 0x0001e6000c101d04 */
.L_x_3092:
[----:B------:R-:W-:Y:S05]  /*2ab0*/  BSYNC.RECONVERGENT B1 ;  /* 0x0000000000017941 */ /* 0x000fea0003800200 */
.L_x_3091:
        /* <DEDUP_REMOVED lines=46> */
.L_x_3097:
        /* <DEDUP_REMOVED lines=36> */
.L_x_3098:
[----:B------:R-:W0:Y:S08]  /*2fe0*/  @P0 LDC.64 R154, c[0x0][0x478] ;  /* 0x00011e00ff9a0b82 */ /* 0x000e300000000a00 */
[----:B------:R-:W1:Y:S01]  /*2ff0*/  LDC.64 R152, c[0x0][0x468] ;  /* 0x00011a00ff987b82 */ /* 0x000e620000000a00 */
[----:B0-----:R-:W-:-:S05]  /*3000*/  @P0 IMAD.WIDE.U32 R154, R202, 0x10, R154 ;  /* 0x00000010ca9a0825 */ /* 0x001fca00078e009a */
[----:B------:R2:W-:Y:S01]  /*3010*/  @P0 STG.E.128 desc[UR4][R154.64], R144 ;  /* 0x000000909a000986 */ /* 0x0005e2000c101d04 */
[C---:B-1----:R-:W-:Y:S01]  /*3020*/  IMAD.WIDE.U32 R152, R202.reuse, 0x10, R152 ;  /* 0x00000010ca987825 */ /* 0x042fe200078e0098 */
[----:B------:R-:W-:-:S04]  /*3030*/  IADD3 R202, PT, PT, R202, 0x100, RZ ;  /* 0x00000100caca7810 */ /* 0x000fc80007ffe0ff */
[----:B------:R2:W-:Y:S03]  /*3040*/  STG.E.128 desc[UR4][R152.64], R148 ;  /* 0x0000009498007986 */ /* 0x0005e6000c101d04 */
.L_x_3096:
[----:B------:R-:W-:Y:S05]  /*3050*/  BSYNC.RECONVERGENT B1 ;  /* 0x0000000000017941 */ /* 0x000fea0003800200 */
.L_x_3095:
        /* <DEDUP_REMOVED lines=46> */
.L_x_3101:
        /* <DEDUP_REMOVED lines=36> */
.L_x_3102:
[----:B------:R-:W0:Y:S08]  /*3580*/  @P0 LDC.64 R154, c[0x0][0x478] ;  /* 0x00011e00ff9a0b82 */ /* 0x000e300000000a00 */
[----:B------:R-:W1:Y:S01]  /*3590*/  LDC.64 R152, c[0x0][0x468] ;  /* 0x00011a00ff987b82 */ /* 0x000e620000000a00 */
[----:B0-----:R-:W-:-:S05]  /*35a0*/  @P0 IMAD.WIDE.U32 R154, R202, 0x10, R154 ;  /* 0x00000010ca9a0825 */ /* 0x001fca00078e009a */
[----:B------:R3:W-:Y:S01]  /*35b0*/  @P0 STG.E.128 desc[UR4][R154.64], R144 ;  /* 0x000000909a000986 */ /* 0x0007e2000c101d04 */
[C---:B-1----:R-:W-:Y:S01]  /*35c0*/  IMAD.WIDE.U32 R152, R202.reuse, 0x10, R152 ;  /* 0x00000010ca987825 */ /* 0x042fe200078e0098 */
[----:B------:R-:W-:-:S04]  /*35d0*/  IADD3 R202, PT, PT, R202, 0x100, RZ ;  /* 0x00000100caca7810 */ /* 0x000fc80007ffe0ff */
[----:B------:R3:W-:Y:S03]  /*35e0*/  STG.E.128 desc[UR4][R152.64], R148 ;  /* 0x0000009498007986 */ /* 0x0007e6000c101d04 */
.L_x_3100:
[----:B------:R-:W-:Y:S05]  /*35f0*/  BSYNC.RECONVERGENT B1 ;  /* 0x0000000000017941 */ /* 0x000fea0003800200 */
.L_x_3099:
        /* <DEDUP_REMOVED lines=45> */
.L_x_3104:
        /* <DEDUP_REMOVED lines=36> */
.L_x_3105:
[----:B------:R-:W0:Y:S08]  /*3b10*/  @P0 LDC.64 R154, c[0x0][0x478] ;  /* 0x00011e00ff9a0b82 */ /* 0x000e300000000a00 */
[----:B------:R-:W1:Y:S01]  /*3b20*/  LDC.64 R152, c[0x0][0x468] ;  /* 0x00011a00ff987b82 */ /* 0x000e620000000a00 */
[----:B0-----:R-:W-:-:S05]  /*3b30*/  @P0 IMAD.WIDE.U32 R154, R202, 0x10, R154 ;  /* 0x00000010ca9a0825 */ /* 0x001fca00078e009a */
[----:B------:R0:W-:Y:S01]  /*3b40*/  @P0 STG.E.128 desc[UR4][R154.64], R144 ;  /* 0x000000909a000986 */ /* 0x0001e2000c101d04 */
[----:B-1----:R-:W-:-:S05]  /*3b50*/  IMAD.WIDE.U32 R152, R202, 0x10, R152 ;  /* 0x00000010ca987825 */ /* 0x002fca00078e0098 */
[----:B------:R0:W-:Y:S01]  /*3b60*/  STG.E.128 desc[UR4][R152.64], R148 ;  /* 0x0000009498007986 */ /* 0x0001e2000c101d04 */
[----:B------:R-:W-:Y:S05]  /*3b70*/  BRA `(.L_x_3103) ;  /* 0x0000001c000c7947 */ /* 0x000fea0003800000 */
.L_x_3090:
        /* <DEDUP_REMOVED lines=58> */
.L_x_3108:
[----:B------:R-:W-:Y:S05]  /*3f20*/  BSYNC.RECONVERGENT B1 ;  /* 0x0000000000017941 */ /* 0x000fea0003800200 */
.L_x_3107:
        /* <DEDUP_REMOVED lines=18> */
[C---:B------:R-:W-:Y:S01]  /*4050*/  FFMA.FTZ R211, R203.reuse, R211, R148 ;  /* 0x000000d3cbd37223 */ /* 0x040fe20000010094 */
[----:B------:R-:W-:Y:S01]  /*4060*/  FFMA.FTZ R208, R12, R157, R158 ;  /* 0x0000009d0cd07223 */ /* 0x000fe2000001009e */
[----:B------:R-:W-:Y:S01]  /*4070*/  FFMA.FTZ R209, R203, R151, R150 ;  /* 0x00000097cbd17223 */ /* 0x000fe20000010096 */
[-CC-:B------:R-:W-:Y:S01]  /*4080*/  FFMA.FTZ R155, R181, R157.reuse, R158.reuse ;  /* 0x0000009db59b7223 */ /* 0x180fe2000001009e */
[----:B------:R-:W-:Y:S01]  /*4090*/  PRMT R149, R37, 0x7632, R149 ;  /* 0x0000763225957816 */ /* 0x000fe20000000095 */
[-C--:B------:R-:W-:Y:S01]  /*40a0*/  FFMA.FTZ R210, R185, R157.reuse, R158 ;  /* 0x0000009db9d27223 */ /* 0x080fe2000001009e */
[----:B------:R-:W-:Y:S01]  /*40b0*/  PRMT R148, R36, 0x7632, R148 ;  /* 0x0000763224947816 */ /* 0x000fe20000000094 */
        /* <DEDUP_REMOVED lines=29> */
.L_x_3110:
[----:B------:R-:W-:Y:S05]  /*4290*/  BSYNC.RECONVERGENT B1 ;  /* 0x0000000000017941 */ /* 0x000fea0003800200 */
.L_x_3109:
[----:B------:R-:W-:Y:S04]  /*42a0*/  BSSY.RECONVERGENT B1, `(.L_x_3111) ;  /* 0x0000032000017945 */ /* 0x000fe80003800200 */
[----:B------:R-:W-:Y:S05]  /*42b0*/  @!P2 BRA `(.L_x_3112) ;  /* 0x0000000000c0a947 */ /* 0x000fea0003800000 */
[-CC-:B01----:R-:W-:Y:S01]  /*42c0*/  FFMA.FTZ R151, R23, R157.reuse, R158.reuse ;  /* 0x0000009d17977223 */ /* 0x183fe2000001009e */
[----:B------:R-:W-:Y:S01]  /*42d0*/  SHF.L.U32 R152, R35, 0x10, RZ ;  /* 0x0000001023987819 */ /* 0x000fe200000006ff */
[-CC-:B------:R-:W-:Y:S01]  /*42e0*/  FFMA.FTZ R149, R21, R157.reuse, R158.reuse ;  /* 0x0000009d15957223 */ /* 0x180fe2000001009e */
[-CC-:B------:R-:W-:Y:S01]  /*42f0*/  FFMA.FTZ R208, R164, R157.reuse, R158.reuse ;  /* 0x0000009da4d07223 */ /* 0x180fe2000001009e */
[----:B------:R-:W-:Y:S01]  /*4300*/  FADD.FTZ R151, R24, -R151 ;  /* 0x8000009718977221 */ /* 0x000fe20000010000 */
[----:B------:R-:W-:Y:S01]  /*4310*/  SHF.L.U32 R148, R34, 0x10, RZ ;  /* 0x0000001022947819 */ /* 0x000fe200000006ff */
[----:B------:R-:W-:Y:S01]  /*4320*/  FFMA.FTZ R206, R30, R157, R158 ;  /* 0x0000009d1ece7223 */ /* 0x000fe2000001009e */
[----:B------:R-:W-:Y:S01]  /*4330*/  FADD.FTZ R149, R22, -R149 ;  /* 0x8000009516957221 */ /* 0x000fe20000010000 */
[----:B-----5:R-:W-:Y:S01]  /*4340*/  FFMA.FTZ R211, R203, R151, R152 ;  /* 0x00000097cbd37223 */ /* 0x020fe20000010098 */
[----:B------:R-:W-:Y:S01]  /*4350*/  SHF.L.U32 R154, R154, 0x10, RZ ;  /* 0x000000109a9a7819 */ /* 0x000fe200000006ff */
[----:B------:R-:W0:Y:S01]  /*4360*/  LDC.64 R152, c[0x0][0x468] ;  /* 0x00011a00ff987b82 */ /* 0x000e220000000a00 */
[----:B------:R-:W-:Y:S01]  /*4370*/  SHF.L.U32 R150, R163, 0x10, RZ ;  /* 0x00000010a3967819 */ /* 0x000fe200000006ff */
        /* <DEDUP_REMOVED lines=18> */
[----:B------:R-:W-:Y:S01]  /*44a0*/  FFMA.FTZ R163, R203, R163, R204 ;  /* 0x000000a3cba37223 */ /* 0x000fe200000100cc */
[-C--:B------:R-:W-:Y:S01]  /*44b0*/  FMUL.FTZ R211, R211, R156.reuse ;  /* 0x0000009cd3d37220 */ /* 0x080fe20000410000 */
        /* <DEDUP_REMOVED lines=16> */
.L_x_3112:
[----:B------:R-:W-:Y:S05]  /*45c0*/  BSYNC.RECONVERGENT B1 ;  /* 0x0000000000017941 */ /* 0x000fea0003800200 */
.L_x_3111:
        /* <DEDUP_REMOVED lines=49> */
.L_x_3106:
        /* <DEDUP_REMOVED lines=61> */
.L_x_3114:
[----:B------:R-:W-:Y:S05]  /*4cb0*/  BSYNC.RECONVERGENT B1 ;  /* 0x0000000000017941 */ /* 0x000fea0003800200 */
.L_x_3113:
[----:B------:R-:W-:Y:S04]  /*4cc0*/  BSSY.RECONVERGENT B1, `(.L_x_3115) ;  /* 0x000003d000017945 */ /* 0x000fe80003800200 */
[----:B------:R-:W-:Y:S05]  /*4cd0*/  @!P1 BRA `(.L_x_3116) ;  /* 0x0000000000ec9947 */ /* 0x000fea0003800000 */
[-CC-:B0-----:R-:W-:Y:S01]  /*4ce0*/  FFMA.FTZ R149, R181, R157.reuse, R158.reuse ;  /* 0x0000009db5957223 */ /* 0x181fe2000001009e */
[-CC-:B------:R-:W-:Y:S01]  /*4cf0*/  FFMA.FTZ R144, R185, R157.reuse, R158.reuse ;  /* 0x0000009db9907223 */ /* 0x180fe2000001009e */
[-CC-:B------:R-:W-:Y:S01]  /*4d00*/  FFMA.FTZ R152, R12, R157.reuse, R158.reuse ;  /* 0x0000009d0c987223 */ /* 0x180fe2000001009e */
[----:B------:R-:W-:Y:S01]  /*4d10*/  PRMT R151, R37, 0x7632, R151 ;  /* 0x0000763225977816 */ /* 0x000fe20000000097 */
[-C--:B------:R-:W-:Y:S01]  /*4d20*/  FFMA.FTZ R147, R184, R157.reuse, R158 ;  /* 0x0000009db8937223 */ /* 0x080fe2000001009e */
[----:B------:R-:W-:Y:S01]  /*4d30*/  SHF.L.U32 R146, R36, 0x10, RZ ;  /* 0x0000001024927819 */ /* 0x000fe200000006ff */
[----:B------:R-:W-:Y:S01]  /*4d40*/  FADD.FTZ R150, R6, -R149 ;  /* 0x8000009506967221 */ /* 0x000fe20000010000 */
[----:B------:R-:W-:Y:S01]  /*4d50*/  PRMT R145, R36, 0x7632, R145 ;  /* 0x0000763224917816 */ /* 0x000fe20000000091 */
[----:B------:R-:W-:Y:S01]  /*4d60*/  FADD.FTZ R144, R183, -R144 ;  /* 0x80000090b7907221 */ /* 0x000fe20000010000 */
[----:B------:R-:W-:Y:S01]  /*4d70*/  SHF.L.U32 R153, R37, 0x10, RZ ;  /* 0x0000001025997819 */ /* 0x000fe200000006ff */
[----:B------:R-:W-:Y:S01]  /*4d80*/  FADD.FTZ R152, R11, -R152 ;  /* 0x800000980b987221 */ /* 0x000fe20000010000 */
[----:B------:R-:W-:Y:S01]  /*4d90*/  SHF.L.U32 R149, R151, 0x10, RZ ;  /* 0x0000001097957819 */ /* 0x000fe200000006ff */
[----:B------:R-:W-:Y:S01]  /*4da0*/  FADD.FTZ R148, R182, -R147 ;  /* 0x80000093b6947221 */ /* 0x000fe20000010000 */
[----:B------:R-:W-:Y:S01]  /*4db0*/  SHF.L.U32 R147, R145, 0x10, RZ ;  /* 0x0000001091937819 */ /* 0x000fe200000006ff */
[C---:B-----5:R-:W-:Y:S01]  /*4dc0*/  FFMA.FTZ R145, R203.reuse, R144, R146 ;  /* 0x00000090cb917223 */ /* 0x060fe20000010092 */
[C---:B------:R-:W-:Y:S01]  /*4dd0*/  FFMA.FTZ R151, R203.reuse, R150, R153 ;  /* 0x00000096cb977223 */ /* 0x040fe20000010099 */
[C---:B------:R-:W-:Y:S01]  /*4de0*/  FFMA.FTZ R146, R203.reuse, R152, R149 ;  /* 0x00000098cb927223 */ /* 0x040fe20000010095 */
[----:B------:R-:W0:Y:S01]  /*4df0*/  LDC.64 R154, c[0x0][0x478] ;  /* 0x00011e00ff9a7b82 */ /* 0x000e220000000a00 */
[----:B------:R-:W-:Y:S01]  /*4e00*/  FFMA.FTZ R147, R203, R148, R147 ;  /* 0x00000094cb937223 */ /* 0x000fe20000010093 */
[-C--:B------:R-:W-:Y:S01]  /*4e10*/  FFMA.FTZ R149, R7, R157.reuse, R158 ;  /* 0x0000009d07957223 */ /* 0x080fe2000001009e */
[----:B------:R-:W-:Y:S01]  /*4e20*/  PRMT R148, R38, 0x7632, R148 ;  /* 0x0000763226947816 */ /* 0x000fe20000000094 */
[-CC-:B------:R-:W-:Y:S01]  /*4e30*/  FFMA.FTZ R208, R14, R157.reuse, R158.reuse ;  /* 0x0000009d0ed07223 */ /* 0x180fe2000001009e */
[-CC-:B------:R-:W-:Y:S01]  /*4e40*/  FFMA.FTZ R207, R9, R157.reuse, R158.reuse ;  /* 0x0000009d09cf7223 */ /* 0x180fe2000001009e */
[----:B------:R-:W-:Y:S01]  /*4e50*/  PRMT R209, R39, 0x7632, R209 ;  /* 0x0000763227d17816 */ /* 0x000fe200000000d1 */
[----:B------:R-:W-:Y:S01]  /*4e60*/  FFMA.FTZ R210, R16, R157, R158 ;  /* 0x0000009d10d27223 */ /* 0x000fe2000001009e */
[----:B------:R-:W1:Y:S01]  /*4e70*/  LDC.64 R152, c[0x0][0x468] ;  /* 0x00011a00ff987b82 */ /* 0x000e620000000a00 */
        /* <DEDUP_REMOVED lines=33> */
.L_x_3116:
[----:B------:R-:W-:Y:S05]  /*5090*/  BSYNC.RECONVERGENT B1 ;  /* 0x0000000000017941 */ /* 0x000fea0003800200 */
.L_x_3115:
[----:B------:R-:W-:Y:S04]  /*50a0*/  BSSY.RECONVERGENT B1, `(.L_x_3117) ;  /* 0x0000039000017945 */ /* 0x000fe80003800200 */
[----:B------:R-:W-:Y:S05]  /*50b0*/  @!P2 BRA `(.L_x_3118) ;  /* 0x0000000000dca947 */ /* 0x000fea0003800000 */
[-CC-:B01----:R-:W-:Y:S01]  /*50c0*/  FFMA.FTZ R152, R28, R157.reuse, R158.reuse ;  /* 0x0000009d1c987223 */ /* 0x183fe2000001009e */
[----:B------:R-:W-:Y:S01]  /*50d0*/  SHF.L.U32 R151, R204, 0x10, RZ ;  /* 0x00000010cc977819 */ /* 0x000fe200000006ff */
[-C--:B------:R-:W-:Y:S01]  /*50e0*/  FFMA.FTZ R148, R26, R157.reuse, R158 ;  /* 0x0000009d1a947223 */ /* 0x080fe2000001009e */
[----:B------:R-:W-:Y:S01]  /*50f0*/  SHF.L.U32 R205, R205, 0x10, RZ ;  /* 0x00000010cdcd7819 */ /* 0x000fe200000006ff */
[----:B------:R-:W-:Y:S01]  /*5100*/  FADD.FTZ R152, R27, -R152 ;  /* 0x800000981b987221 */ /* 0x000fe20000010000 */
[-CC-:B------:R-:W-:Y:S01]  /*5110*/  FFMA.FTZ R145, R17, R157.reuse, R158.reuse ;  /* 0x0000009d11917223 */ /* 0x180fe2000001009e */
[----:B------:R-:W0:Y:S01]  /*5120*/  LDC.64 R154, c[0x0][0x478] ;  /* 0x00011e00ff9a7b82 */ /* 0x000e220000000a00 */
[-C--:B------:R-:W-:Y:S01]  /*5130*/  FFMA.FTZ R147, R19, R157.reuse, R158 ;  /* 0x0000009d13937223 */ /* 0x080fe2000001009e */
[----:B-----5:R-:W-:Y:S01]  /*5140*/  FFMA.FTZ R151, R203, R152, R151 ;  /* 0x00000098cb977223 */ /* 0x020fe20000010097 */
[----:B------:R-:W-:Y:S01]  /*5150*/  FADD.FTZ R148, R25, -R148 ;  /* 0x8000009419947221 */ /* 0x000fe20000010000 */
[----:B------:R-:W-:Y:S01]  /*5160*/  SHF.L.U32 R146, R32, 0x10, RZ ;  /* 0x0000001020927819 */ /* 0x000fe200000006ff */
[----:B------:R-:W-:Y:S01]  /*5170*/  FADD.FTZ R144, R18, -R145 ;  /* 0x8000009112907221 */ /* 0x000fe20000010000 */
[----:B------:R-:W-:Y:S01]  /*5180*/  FADD.FTZ R150, R20, -R147 ;  /* 0x8000009314967221 */ /* 0x000fe20000010000 */
[----:B------:R-:W-:Y:S01]  /*5190*/  FFMA.FTZ R205, R203, R148, R205 ;  /* 0x00000094cbcd7223 */ /* 0x000fe200000100cd */
[----:B------:R-:W1:Y:S01]  /*51a0*/  LDC.64 R152, c[0x0][0x468] ;  /* 0x00011a00ff987b82 */ /* 0x000e620000000a00 */
[----:B------:R-:W-:Y:S01]  /*51b0*/  SHF.L.U32 R149, R33, 0x10, RZ ;  /* 0x0000001021957819 */ /* 0x000fe200000006ff */
[-CC-:B------:R-:W-:Y:S01]  /*51c0*/  FFMA.FTZ R147, R21, R157.reuse, R158.reuse ;  /* 0x0000009d15937223 */ /* 0x180fe2000001009e */
[-C--:B------:R-:W-:Y:S01]  /*51d0*/  FFMA.FTZ R148, R30, R157.reuse, R158 ;  /* 0x0000009d1e947223 */ /* 0x080fe2000001009e */
[----:B------:R-:W-:Y:S01]  /*51e0*/  SHF.L.U32 R207, R163, 0x10, RZ ;  /* 0x00000010a3cf7819 */ /* 0x000fe200000006ff */
[----:B------:R-:W-:Y:S01]  /*51f0*/  FFMA.FTZ R145, R203, R144, R146 ;  /* 0x00000090cb917223 */ /* 0x000fe20000010092 */
[-CC-:B------:R-:W-:Y:S01]  /*5200*/  FFMA.FTZ R163, R23, R157.reuse, R158.reuse ;  /* 0x0000009d17a37223 */ /* 0x180fe2000001009e */
[----:B------:R-:W-:Y:S01]  /*5210*/  FFMA.FTZ R204, R164, R157, R158 ;  /* 0x0000009da4cc7223 */ /* 0x000fe2000001009e */
[----:B------:R-:W-:Y:S01]  /*5220*/  SHF.L.U32 R146, R34, 0x10, RZ ;  /* 0x0000001022927819 */ /* 0x000fe200000006ff */
[----:B------:R-:W-:Y:S01]  /*5230*/  FADD.FTZ R144, R22, -R147 ;  /* 0x8000009316907221 */ /* 0x000fe20000010000 */
[----:B------:R-:W-:Y:S01]  /*5240*/  FADD.FTZ R148, R29, -R148 ;  /* 0x800000941d947221 */ /* 0x000fe20000010000 */
[----:B------:R-:W-:Y:S01]  /*5250*/  FFMA.FTZ R149, R203, R150, R149 ;  /* 0x00000096cb957223 */ /* 0x000fe20000010095 */
[----:B------:R-:W-:Y:S01]  /*5260*/  SHF.L.U32 R206, R206, 0x10, RZ ;  /* 0x00000010cece7819 */ /* 0x000fe200000006ff */
[----:B------:R-:W-:Y:S01]  /*5270*/  FADD.FTZ R150, R24, -R163 ;  /* 0x800000a318967221 */ /* 0x000fe20000010000 */
[----:B------:R-:W-:Y:S01]  /*5280*/  SHF.L.U32 R209, R35, 0x10, RZ ;  /* 0x0000001023d17819 */ /* 0x000fe200000006ff */
[----:B------:R-:W-:Y:S01]  /*5290*/  FADD.FTZ R147, R31, -R204 ;  /* 0x800000cc1f937221 */ /* 0x000fe20000010000 */
[C---:B------:R-:W-:Y:S01]  /*52a0*/  FFMA.FTZ R163, R203.reuse, R144, R146 ;  /* 0x00000090cba37223 */ /* 0x040fe20000010092 */
[----:B------:R-:W-:Y:S01]  /*52b0*/  FFMA.FTZ R207, R203, R148, R207 ;  /* 0x00000094cbcf7223 */ /* 0x000fe200000100cf */
[----:B------:R-:W-:Y:S01]  /*52c0*/  FMUL.FTZ R148, R145, R156 ;  /* 0x0000009c91947220 */ /* 0x000fe20000410000 */
[C---:B------:R-:W-:Y:S01]  /*52d0*/  FFMA.FTZ R209, R203.reuse, R150, R209 ;  /* 0x00000096cbd17223 */ /* 0x040fe200000100d1 */
[----:B------:R-:W-:Y:S01]  /*52e0*/  FFMA.FTZ R147, R203, R147, R206 ;  /* 0x00000093cb937223 */ /* 0x000fe200000100ce */
[----:B------:R-:W-:Y:S01]  /*52f0*/  F2FP.BF16.F32.PACK_AB R144, R205, R145 ;  /* 0x00000091cd90723e */ /* 0x000fe200000010ff */
[-C--:B------:R-:W-:Y:S01]  /*5300*/  FMUL.FTZ R150, R149, R156.reuse ;  /* 0x0000009c95967220 */ /* 0x080fe20000410000 */
[C---:B------:R-:W-:Y:S01]  /*5310*/  F2FP.BF16.F32.PACK_AB R145, R151.reuse, R149 ;  /* 0x000000959791723e */ /* 0x040fe200000010ff */
[-C--:B------:R-:W-:Y:S01]  /*5320*/  FMUL.FTZ R149, R151, R156.reuse ;  /* 0x0000009c97957220 */ /* 0x080fe20000410000 */
[----:B------:R-:W-:Y:S01]  /*5330*/  F2FP.BF16.F32.PACK_AB R146, R207, R163 ;  /* 0x000000a3cf92723e */ /* 0x000fe200000010ff */
[-C--:B------:R-:W-:Y:S01]  /*5340*/  FMUL.FTZ R205, R205, R156.reuse ;  /* 0x0000009ccdcd7220 */ /* 0x080fe20000410000 */
[-C--:B------:R-:W-:Y:S01]  /*5350*/  FMUL.FTZ R204, R163, R156.reuse ;  /* 0x0000009ca3cc7220 */ /* 0x080fe20000410000 */
[-C--:B------:R-:W-:Y:S01]  /*5360*/  FMUL.FTZ R207, R207, R156.reuse ;  /* 0x0000009ccfcf7220 */ /* 0x080fe20000410000 */
[-C--:B------:R-:W-:Y:S01]  /*5370*/  FMUL.FTZ R206, R209, R156.reuse ;  /* 0x0000009cd1ce7220 */ /* 0x080fe20000410000 */
[C---:B------:R-:W-:Y:S01]  /*5380*/  FMUL.FTZ R151, R147.reuse, R156 ;  /* 0x0000009c93977220 */ /* 0x040fe20000410000 */
[----:B------:R-:W-:Y:S01]  /*5390*/  F2FP.BF16.F32.PACK_AB R147, R147, R209 ;  /* 0x000000d19393723e */ /* 0x000fe200000010ff */
[----:B0-----:R-:W-:Y:S01]  /*53a0*/  IMAD.WIDE.U32 R154, R202, 0x10, R154 ;  /* 0x00000010ca9a7825 */ /* 0x001fe200078e009a */
        /* <DEDUP_REMOVED lines=8> */
.L_x_3118:
[----:B------:R-:W-:Y:S05]  /*5430*/  BSYNC.RECONVERGENT B1 ;  /* 0x0000000000017941 */ /* 0x000fea0003800200 */
.L_x_3117:
        /* <DEDUP_REMOVED lines=55> */
.L_x_3103:
[----:B------:R-:W-:Y:S05]  /*57b0*/  BSYNC.RECONVERGENT B0 ;  /* 0x0000000000007941 */ /* 0x000fea0003800200 */
.L_x_3089:
[----:B01234-:R-:W0:Y:S01]  /*57c0*/  LDC.64 R148, c[0x0][0x380] ;  /* 0x0000e000ff947b82 */ /* 0x01fe220000000a00 */
[----:B------:R-:W-:Y:S02]  /*57d0*/  PLOP3.LUT P6, PT, P6, PT, PT, 0x8, 0x80 ;  /* 0x000000000080781c */ /* 0x000fe400037ce170 */
[----:B0-----:R-:W-:-:S04]  /*57e0*/  IADD3 R5, PT, PT, R5, R148, RZ ;  /* 0x0000009405057210 */ /* 0x001fc80007ffe0ff */
[----:B------:R-:W-:-:S13]  /*57f0*/  ISETP.GE.AND P0, PT, R5, R149, PT ;  /* 0x000000950500720c */ /* 0x000fda0003f06270 */
[----:B------:R-:W-:Y:S05]  /*5800*/  @!P0 BRA `(.L_x_3119) ;  /* 0xffffffac00b88947 */ /* 0x000fea000383ffff */
.L_x_3080:
        /* <DEDUP_REMOVED lines=39> */
.L_x_3120:
        /* <DEDUP_REMOVED lines=16> */
.L_x_15618:


//--------------------- .text._ZN10layer_norm13ln_bwd_kernelINS_13Kernel_traitsIf13__nv_bfloat16S2_S2_fjLj8192ELj1ELj1ELj8ELj16ENS_18Kernel_traits_baseILj8192EfS2_S2_S2_fjLj256EEEEELb0ELb0ELb0ELb1EEEvNS_9BwdParamsE --------------------------
	.section	.text._ZN10layer_norm13ln_bwd_kernelINS_13Kernel_traitsIf13__nv_bfloat16S2_S2_fjLj8192ELj1ELj1ELj8ELj16ENS_18Kernel_traits_baseILj8192EfS2_S2_S2_fjLj256EEEEELb0ELb0ELb0ELb1EEEvNS_9BwdParamsE,"ax",@progbits
	.align	128
        .global         _ZN10layer_norm13ln_bwd_kernelINS_13Kernel_traitsIf13__nv_bfloat16S2_S2_fjLj8192ELj1ELj1ELj8ELj16ENS_18Kernel_traits_baseILj8192EfS2_S2_S2_fjLj256EEEEELb0ELb0ELb0ELb1EEEvNS_9BwdParamsE
        .type           _ZN10layer_norm13ln_bwd_kernelINS_13Kernel_traitsIf13__nv_bfloat16S2_S2_fjLj8192ELj1ELj1ELj8ELj16ENS_18Kernel_traits_baseILj8192EfS2_S2_S2_fjLj256EEEEELb0ELb0ELb0ELb1EEEvNS_9BwdParamsE,@function
        .size           _ZN10layer_norm13ln_bwd_kernelINS_13Kernel_traitsIf13__nv_bfloat16S2_S2_fjLj8192ELj1ELj1ELj8ELj16ENS_18Kernel_traits_baseILj8192EfS2_S2_S2_fjLj256EEEEELb0ELb0ELb0ELb1EEEvNS_9BwdParamsE,(.L_x_15619 - _ZN10layer_norm13ln_bwd_kernelINS_13Kernel_traitsIf13__nv_bfloat16S2_S2_fjLj8192ELj1ELj1ELj8ELj16ENS_18Kernel_traits_baseILj8192EfS2_S2_S2_fjLj256EEEEELb0ELb0ELb0ELb1EEEvNS_9BwdParamsE)
        .other          _ZN10layer_norm13ln_bwd_kernelINS_13Kernel_traitsIf13__nv_bfloat16S2_S2_fjLj8192ELj1ELj1ELj8ELj16ENS_18Kernel_traits_baseILj8192EfS2_S2_S2_fjLj256EEEEELb0ELb0ELb0ELb1EEEvNS_9BwdParamsE,@"STO_CUDA_ENTRY STV_DEFAULT"
_ZN10layer_norm13ln_bwd_kernelINS_13Kernel_traitsIf13__nv_bfloat16S2_S2_fjLj8192ELj1ELj1ELj8ELj16ENS_18Kernel_traits_baseILj8192EfS2_S2_S2_fjLj256EEEEELb0ELb0ELb0ELb1EEEvNS_9BwdParamsE:
.text._ZN10layer_norm13ln_bwd_kernelINS_13Kernel_traitsIf13__nv_bfloat16S2_S2_fjLj8192ELj1ELj1ELj8ELj16ENS_18Kernel_traits_baseILj8192EfS2_S2_S2_fjLj256EEEEELb0ELb0ELb0ELb1EEEvNS_9BwdParamsE:
        /* <DEDUP_REMOVED lines=61> */
[----:B0-----:R-:W5:Y:S01]  /*03d0*/  LDG.E.128 R72, desc[UR4][R4.64] ;  /* 0x0000000404487981 */ /* 0x001f62000c1e1d00 */
[----:B------:R-:W-:-:S02]  /*03e0*/  CS2R R34, SRZ ;  /* 0x0000000000227805 */ /* 0x000fc4000001ff00 */
[----:B------:R-:W-:Y:S02]  /*03f0*/  CS2R R36, SRZ ;  /* 0x0000000000247805 */ /* 0x000fe4000001ff00 */
[----:B--2---:R-:W-:Y:S01]  /*0400*/  ISETP.NE.U32.AND P1, PT, R2, RZ, PT ;  /* 0x000000ff0200720c */ /* 0x004fe20003f25070 */
[----:B------:R-:W5:Y:S01]  /*0410*/  LDG.E.128 R68, desc[UR4][R4.64+0x10] ;  /* 0x0000100404447981 */ /* 0x000f62000c1e1d00 */
[----:B------:R-:W-:Y:S02]  /*0420*/  CS2R R38, SRZ ;  /* 0x0000000000267805 */ /* 0x000fe4000001ff00 */
[----:B------:R-:W-:Y:S02]  /*0430*/  CS2R R40, SRZ ;  /* 0x0000000000287805 */ /* 0x000fe4000001ff00 */
[----:B------:R-:W-:Y:S01]  /*0440*/  ISETP.NE.AND.EX P1, PT, R3, RZ, PT, P1 ;  /* 0x000000ff0300720c */ /* 0x000fe20003f25310 */
        /* <DEDUP_REMOVED lines=14> */
[----:B------:R-:W-:Y:S01]  /*0530*/  MOV R146, RZ ;  /* 0x000000ff00927202 */ /* 0x000fe20000000f00 */
[----:B------:R-:W0:Y:S01]  /*0540*/  LDCU.U8 UR7, c[0x0][0x410] ;  /* 0x00008200ff0777ac */ /* 0x000e220008000000 */
[----:B------:R-:W5:Y:S01]  /*0550*/  LDG.E.128 R48, desc[UR4][R4.64+0x6000] ;  /* 0x0060000404307981 */ /* 0x000f62000c1e1d00 */
[----:B------:R-:W-:Y:S01]  /*0560*/  MOV R145, UR6 ;  /* 0x0000000600917c02 */ /* 0x000fe20008000f00 */
[----:B------:R-:W1:Y:S02]  /*0570*/  LDCU UR10, c[0x0][0x388] ;  /* 0x00007100ff0a77ac */ /* 0x000e640008000800 */
[----:B------:R2:W5:Y:S01]  /*0580*/  LDG.E.128 R44, desc[UR4][R4.64+0x6010] ;  /* 0x00601004042c7981 */ /* 0x000562000c1e1d00 */
[----:B------:R-:W3:Y:S01]  /*0590*/  LDCU UR11, c[0x0][0x400] ;  /* 0x00008000ff0b77ac */ /* 0x000ee20008000800 */
[----:B------:R-:W4:Y:S01]  /*05a0*/  LDCU.64 UR12, c[0x0][0x478] ;  /* 0x00008f00ff0c77ac */ /* 0x000f220008000a00 */
[----:B--2---:R-:W-:Y:S01]  /*05b0*/  CS2R R4, SRZ ;  /* 0x0000000000047805 */ /* 0x004fe2000001ff00 */
[----:B------:R-:W2:Y:S06]  /*05c0*/  LDCU.64 UR8, c[0x0][0x438] ;  /* 0x00008700ff0877ac */ /* 0x000eac0008000a00 */
.L_x_3126:
[----:B------:R-:W0:Y:S01]  /*05d0*/  LDC.64 R116, c[0x0][0x3a8] ;  /* 0x0000ea00ff747b82 */ /* 0x000e220000000a00 */
[----:B-1----:R-:W-:-:S05]  /*05e0*/  IMAD R92, R145, UR10, RZ ;  /* 0x0000000a915c7c24 */ /* 0x002fca000f8e02ff */
[----:B------:R-:W-:Y:S02]  /*05f0*/  SHF.R.S32.HI R93, RZ, 0x1f, R92 ;  /* 0x0000001fff5d7819 */ /* 0x000fe4000001145c */
[----:B------:R-:W1:Y:S02]  /*0600*/  LDC.64 R154, c[0x0][0x3c0] ;  /* 0x0000f000ff9a7b82 */ /* 0x000e640000000a00 */
[----:B------:R-:W-:-:S04]  /*0610*/  LEA.HI R93, R93, R92, RZ, 0x3 ;  /* 0x0000005c5d5d7211 */ /* 0x000fc800078f18ff */
[----:B------:R-:W-:Y:S02]  /*0620*/  LEA.HI.SX32 R150, R93, R0, 0x1d ;  /* 0x000000005d967211 */ /* 0x000fe400078feaff */
[----:B------:R-:W3:Y:S03]  /*0630*/  LDC.64 R120, c[0x0][0x428] ;  /* 0x00010a00ff787b82 */ /* 0x000ee60000000a00 */
[----:B0-----:R-:W-:-:S05]  /*0640*/  IMAD.WIDE.U32 R92, R150, 0x10, R116 ;  /* 0x00000010965c7825 */ /* 0x001fca00078e0074 */
[----:B------:R-:W0:Y:S01]  /*0650*/  LDC.64 R156, c[0x0][0x3c8] ;  /* 0x0000f200ff9c7b82 */ /* 0x000e220000000a00 */
[----:B------:R-:W4:Y:S01]  /*0660*/  LDG.E.128 R92, desc[UR4][R92.64] ;  /* 0x000000045c5c7981 */ /* 0x000f22000c1e1d00 */
[C---:B------:R-:W-:Y:S02]  /*0670*/  IADD3 R148, PT, PT, R150.reuse, 0x100, RZ ;  /* 0x0000010096947810 */ /* 0x040fe40007ffe0ff */
[C---:B------:R-:W-:Y:S01]  /*0680*/  IADD3 R151, PT, PT, R150.reuse, 0x200, RZ ;  /* 0x0000020096977810 */ /* 0x040fe20007ffe0ff */
[----:B-1----:R-:W-:Y:S01]  /*0690*/  IMAD.WIDE R154, R145, 0x4, R154 ;  /* 0x00000004919a7825 */ /* 0x002fe200078e029a */
[----:B------:R-:W-:-:S03]  /*06a0*/  IADD3 R149, PT, PT, R150, 0x300, RZ ;  /* 0x0000030096957810 */ /* 0x000fc60007ffe0ff */
[C---:B------:R-:W-:Y:S01]  /*06b0*/  IMAD.WIDE.U32 R100, R148.reuse, 0x10, R116 ;  /* 0x0000001094647825 */ /* 0x040fe200078e0074 */
[----:B------:R-:W4:Y:S03]  /*06c0*/  LDG.E R170, desc[UR4][R154.64] ;  /* 0x000000049aaa7981 */ /* 0x000f26000c1e1900 */
[--C-:B---3--:R-:W-:Y:S02]  /*06d0*/  IMAD.WIDE.U32 R104, R148, 0x10, R120.reuse ;  /* 0x0000001094687825 */ /* 0x108fe400078e0078 */
[----:B------:R-:W3:Y:S02]  /*06e0*/  LDG.E.128 R100, desc[UR4][R100.64] ;  /* 0x0000000464647981 */ /* 0x000ee4000c1e1d00 */
[----:B------:R-:W-:Y:S02]  /*06f0*/  IMAD.WIDE.U32 R96, R150, 0x10, R120 ;  /* 0x0000001096607825 */ /* 0x000fe400078e0078 */
[----:B------:R-:W3:Y:S02]  /*0700*/  LDG.E.128 R104, desc[UR4][R104.64] ;  /* 0x0000000468687981 */ /* 0x000ee4000c1e1d00 */
[----:B------:R-:W-:-:S02]  /*0710*/  IMAD.WIDE.U32 R108, R151, 0x10, R116 ;  /* 0x00000010976c7825 */ /* 0x000fc400078e0074 */
[----:B------:R-:W3:Y:S02]  /*0720*/  LDG.E.128 R96, desc[UR4][R96.64] ;  /* 0x0000000460607981 */ /* 0x000ee4000c1e1d00 */
[----:B------:R-:W-:Y:S02]  /*0730*/  IMAD.WIDE.U32 R112, R151, 0x10, R120 ;  /* 0x0000001097707825 */ /* 0x000fe400078e0078 */
[----:B------:R-:W3:Y:S02]  /*0740*/  LDG.E.128 R108, desc[UR4][R108.64] ;  /* 0x000000046c6c7981 */ /* 0x000ee4000c1e1d00 */
[----:B------:R-:W-:Y:S02]  /*0750*/  IMAD.WIDE.U32 R116, R149, 0x10, R116 ;  /* 0x0000001095747825 */ /* 0x000fe400078e0074 */
[----:B------:R-:W3:Y:S02]  /*0760*/  LDG.E.128 R112, desc[UR4][R112.64] ;  /* 0x0000000470707981 */ /* 0x000ee4000c1e1d00 */
[----:B0-----:R-:W-:-:S02]  /*0770*/  IMAD.WIDE R156, R145, 0x4, R156 ;  /* 0x00000004919c7825 */ /* 0x001fc400078e029c */
[----:B------:R-:W3:Y:S04]  /*0780*/  LDG.E.128 R116, desc[UR4][R116.64] ;  /* 0x0000000474747981 */ /* 0x000ee8000c1e1d00 */
[----:B------:R0:W3:Y:S01]  /*0790*/  LDG.E R152, desc[UR4][R156.64] ;  /* 0x000000049c987981 */ /* 0x0000e2000c1e1900 */
[----:B------:R-:W-:-:S06]  /*07a0*/  IMAD.WIDE.U32 R120, R149, 0x10, R120 ;  /* 0x0000001095787825 */ /* 0x000fcc00078e0078 */
[----:B------:R-:W3:Y:S01]  /*07b0*/  LDG.E.128 R120, desc[UR4][R120.64] ;  /* 0x0000000478787981 */ /* 0x000ee2000c1e1d00 */
[----:B--2---:R-:W-:-:S04]  /*07c0*/  ISETP.NE.U32.AND P0, PT, RZ, UR8, PT ;  /* 0x00000008ff007c0c */ /* 0x004fc8000bf05070 */
[----:B------:R-:W-:Y:S02]  /*07d0*/  ISETP.NE.AND.EX P0, PT, RZ, UR9, PT, P0 ;  /* 0x00000009ff007c0c */ /* 0x000fe4000bf05300 */
[----:B------:R-:W-:Y:S02]  /*07e0*/  ISETP.NE.AND P3, PT, RZ, UR7, PT ;  /* 0x00000007ff007c0c */ /* 0x000fe4000bf65270 */
[C---:B----4-:R-:W-:Y:S02]  /*07f0*/  PRMT R158, R92.reuse, 0x7632, R158 ;  /* 0x000076325c9e7816 */ /* 0x050fe4000000009e */
[----:B------:R-:W-:Y:S02]  /*0800*/  SHF.L.U32 R160, R92, 0x10, RZ ;  /* 0x000000105ca07819 */ /* 0x000fe400000006ff */
[C---:B------:R-:W-:Y:S02]  /*0810*/  PRMT R162, R93.reuse, 0x7632, R162 ;  /* 0x000076325da27816 */ /* 0x040fe400000000a2 */
[----:B------:R-:W-:-:S03]  /*0820*/  SHF.L.U32 R185, R93, 0x10, RZ ;  /* 0x000000105db97819 */ /* 0x000fc600000006ff */
[----:B------:R-:W1:Y:S01]  /*0830*/  @P0 LDC.64 R92, c[0x0][0x438] ;  /* 0x00010e00ff5c0b82 */ /* 0x000e620000000a00 */
[C---:B------:R-:W-:Y:S02]  /*0840*/  PRMT R163, R94.reuse, 0x7632, R163 ;  /* 0x000076325ea37816 */ /* 0x040fe400000000a3 */
[----:B------:R-:W-:Y:S02]  /*0850*/  SHF.L.U32 R193, R94, 0x10, RZ ;  /* 0x000000105ec17819 */ /* 0x000fe400000006ff */
[C---:B------:R-:W-:Y:S02]  /*0860*/  PRMT R164, R95.reuse, 0x7632, R164 ;  /* 0x000076325fa47816 */ /* 0x040fe400000000a4 */
[----:B------:R-:W-:Y:S02]  /*0870*/  SHF.L.U32 R191, R95, 0x10, RZ ;  /* 0x000000105fbf7819 */ /* 0x000fe400000006ff */
[----:B------:R-:W2:Y:S01]  /*0880*/  @P0 LDC.64 R94, c[0x0][0x438] ;  /* 0x00010e00ff5e0b82 */ /* 0x000ea20000000a00 */
[----:B------:R-:W-:-:S02]  /*0890*/  FSEL R170, R170, RZ, !P3 ;  /* 0x000000ffaaaa7208 */ /* 0x000fc40005800000 */
[C---:B---3--:R-:W-:Y:S02]  /*08a0*/  PRMT R192, R106.reuse, 0x7632, R192 ;  /* 0x000076326ac07816 */ /* 0x048fe400000000c0 */
[----:B------:R-:W-:Y:S02]  /*08b0*/  SHF.L.U32 R161, R106, 0x10, RZ ;  /* 0x000000106aa17819 */ /* 0x000fe400000006ff */
[C---:B------:R-:W-:Y:S02]  /*08c0*/  PRMT R202, R96.reuse, 0x7632, R202 ;  /* 0x0000763260ca7816 */ /* 0x040fe400000000ca */
[----:B------:R-:W-:Y:S02]  /*08d0*/  SHF.L.U32 R153, R96, 0x10, RZ ;  /* 0x0000001060997819 */ /* 0x000fe400000006ff */
[----:B------:R-:W-:Y:S02]  /*08e0*/  PRMT R168, R103, 0x7632, R168 ;  /* 0x0000763267a87816 */ /* 0x000fe400000000a8 */
[----:B------:R-:W-:-:S02]  /*08f0*/  PRMT R106, R108, 0x7632, R106 ;  /* 0x000076326c6a7816 */ /* 0x000fc4000000006a */
[----:B------:R-:W-:Y:S02]  /*0900*/  SHF.L.U32 R221, R108, 0x10, RZ ;  /* 0x000000106cdd7819 */ /* 0x000fe400000006ff */
[C---:B------:R-:W-:Y:S02]  /*0910*/  PRMT R108, R109.reuse, 0x7632, R108 ;  /* 0x000076326d6c7816 */ /* 0x040fe4000000006c */
[----:B------:R-:W-:Y:S01]  /*0920*/  SHF.L.U32 R217, R109, 0x10, RZ ;  /* 0x000000106dd97819 */ /* 0x000fe200000006ff */
[----:B------:R-:W-:Y:S01]  /*0930*/  FADD.FTZ R109, -R170, R160 ;  /* 0x000000a0aa6d7221 */ /* 0x000fe20000010100 */
[----:B------:R-:W-:Y:S01]  /*0940*/  SHF.L.U32 R158, R158, 0x10, RZ ;  /* 0x000000109e9e7819 */ /* 0x000fe200000006ff */
[----:B-1----:R-:W-:Y:S01]  /*0950*/  @P0 IMAD.WIDE.U32 R92, R149, 0x10, R92 ;  /* 0x00000010955c0825 */ /* 0x002fe200078e005c */
[C---:B------:R-:W-:Y:S02]  /*0960*/  PRMT R169, R110.reuse, 0x7632, R169 ;  /* 0x000076326ea97816 */ /* 0x040fe400000000a9 */
[----:B------:R-:W-:Y:S01]  /*0970*/  SHF.L.U32 R213, R110, 0x10, RZ ;  /* 0x000000106ed57819 */ /* 0x000fe200000006ff */
[----:B-----5:R-:W-:Y:S01]  /*0980*/  FMUL.FTZ R178, R72, R153 ;  /* 0x0000009948b27220 */ /* 0x020fe20000410000 */
[----:B0-----:R-:W-:-:S02]  /*0990*/  PRMT R156, R105, 0x7632, R156 ;  /* 0x00007632699c7816 */ /* 0x001fc4000000009c */
[----:B------:R-:W-:Y:S02]  /*09a0*/  SHF.L.U32 R159, R105, 0x10, RZ ;  /* 0x00000010699f7819 */ /* 0x000fe400000006ff */
[C---:B------:R-:W-:Y:S02]  /*09b0*/  SHF.L.U32 R209, R111.reuse, 0x10, RZ ;  /* 0x000000106fd17819 */ /* 0x040fe400000006ff */
[----:B------:R-:W-:Y:S02]  /*09c0*/  SHF.L.U32 R168, R168, 0x10, RZ ;  /* 0x00000010a8a87819 */ /* 0x000fe400000006ff */
[----:B------:R-:W-:Y:S01]  /*09d0*/  SHF.L.U32 R202, R202, 0x10, RZ ;  /* 0x00000010caca7819 */ /* 0x000fe200000006ff */
[----:B------:R-:W-:Y:S01]  /*09e0*/  FADD.FTZ R229, -R170, R158 ;  /* 0x0000009eaae57221 */ /* 0x000fe20000010100 */
[----:B------:R-:W-:Y:S01]  /*09f0*/  PRMT R110, R111, 0x7632, R110 ;  /* 0x000076326f6e7816 */ /* 0x000fe2000000006e */
[----:B------:R-:W-:Y:S01]  /*0a00*/  FMUL.FTZ R109, R152, R109 ;  /* 0x0000006d986d7220 */ /* 0x000fe20000410000 */
[C---:B------:R-:W-:Y:S01]  /*0a10*/  PRMT R182, R112.reuse, 0x7632, R182 ;  /* 0x0000763270b67816 */ /* 0x040fe200000000b6 */
[----:B------:R0:W3:Y:S01]  /*0a20*/  @P0 LDG.E.128 R88, desc[UR4][R92.64] ;  /* 0x000000045c580981 */ /* 0x0000e2000c1e1d00 */
[----:B------:R-:W-:-:S02]  /*0a30*/  SHF.L.U32 R105, R112, 0x10, RZ ;  /* 0x0000001070697819 */ /* 0x000fc400000006ff */
[C---:B------:R-:W-:Y:S02]  /*0a40*/  PRMT R186, R114.reuse, 0x7632, R186 ;  /* 0x0000763272ba7816 */ /* 0x040fe400000000ba */
[----:B------:R-:W-:Y:S02]  /*0a50*/  SHF.L.U32 R111, R114, 0x10, RZ ;  /* 0x00000010726f7819 */ /* 0x000fe400000006ff */
[----:B------:R-:W-:Y:S02]  /*0a60*/  PRMT R167, R102, 0x7632, R167 ;  /* 0x0000763266a77816 */ /* 0x000fe400000000a7 */
[C---:B------:R-:W-:Y:S02]  /*0a70*/  PRMT R112, R116.reuse, 0x7632, R112 ;  /* 0x0000763274707816 */ /* 0x040fe40000000070 */
[----:B------:R-:W-:Y:S02]  /*0a80*/  SHF.L.U32 R205, R116, 0x10, RZ ;  /* 0x0000001074cd7819 */ /* 0x000fe400000006ff */
[----:B------:R-:W-:-:S02]  /*0a90*/  PRMT R114, R117, 0x7632, R114 ;  /* 0x0000763275727816 */ /* 0x000fc40000000072 */
[----:B------:R-:W-:Y:S02]  /*0aa0*/  SHF.L.U32 R201, R117, 0x10, RZ ;  /* 0x0000001075c97819 */ /* 0x000fe400000006ff */
[----:B------:R-:W-:Y:S02]  /*0ab0*/  PRMT R165, R100, 0x7632, R165 ;  /* 0x0000763264a57816 */ /* 0x000fe400000000a5 */
[----:B------:R-:W-:Y:S02]  /*0ac0*/  PRMT R166, R101, 0x7632, R166 ;  /* 0x0000763265a67816 */ /* 0x000fe400000000a6 */
[----:B------:R-:W-:Y:S02]  /*0ad0*/  PRMT R116, R118, 0x7632, R116 ;  /* 0x0000763276747816 */ /* 0x000fe40000000074 */
[----:B------:R-:W-:Y:S01]  /*0ae0*/  PRMT R117, R119, 0x7632, R117 ;  /* 0x0000763277757816 */ /* 0x000fe20000000075 */
[----:B------:R-:W-:Y:S01]  /*0af0*/  FADD.FTZ R223, -R170, R168 ;  /* 0x000000a8aadf7221 */ /* 0x000fe20000010100 */
[----:B------:R-:W-:Y:S01]  /*0b00*/  PRMT R204, R97, 0x7632, R204 ;  /* 0x0000763261cc7816 */ /* 0x000fe200000000cc */
[----:B------:R-:W-:Y:S01]  /*0b10*/  FMUL.FTZ R189, R73, R202 ;  /* 0x000000ca49bd7220 */ /* 0x000fe20000410000 */
[----:B------:R-:W-:Y:S01]  /*0b20*/  SHF.L.U32 R154, R97, 0x10, RZ ;  /* 0x00000010619a7819 */ /* 0x000fe200000006ff */
[----:B0-----:R-:W-:Y:S01]  /*0b30*/  FADD.FTZ R92, RZ, R178 ;  /* 0x000000b2ff5c7221 */ /* 0x001fe20000010000 */
[----:B------:R-:W-:Y:S01]  /*0b40*/  SHF.L.U32 R162, R162, 0x10, RZ ;  /* 0x00000010a2a27819 */ /* 0x000fe200000006ff */
[----:B------:R-:W-:Y:S01]  /*0b50*/  FADD.FTZ R185, -R170, R185 ;  /* 0x000000b9aab97221 */ /* 0x000fe20000010100 */
[----:B------:R-:W-:Y:S01]  /*0b60*/  SHF.L.U32 R163, R163, 0x10, RZ ;  /* 0x00000010a3a37819 */ /* 0x000fe200000006ff */
[----:B------:R-:W-:Y:S01]  /*0b70*/  FMUL.FTZ R168, R152, R229 ;  /* 0x000000e598a87220 */ /* 0x000fe20000410000 */
[----:B------:R-:W-:Y:S01]  /*0b80*/  SHF.L.U32 R167, R167, 0x10, RZ ;  /* 0x00000010a7a77819 */ /* 0x000fe200000006ff */
[----:B------:R-:W-:Y:S01]  /*0b90*/  FFMA.FTZ R93, R109, R178, RZ ;  /* 0x000000b26d5d7223 */ /* 0x000fe200000100ff */
[----:B------:R-:W-:Y:S01]  /*0ba0*/  SHF.L.U32 R169, R169, 0x10, RZ ;  /* 0x00000010a9a97819 */ /* 0x000fe200000006ff */
[----:B--2---:R-:W-:Y:S01]  /*0bb0*/  @P0 IMAD.WIDE.U32 R94, R151, 0x10, R94 ;  /* 0x00000010975e0825 */ /* 0x004fe200078e005e */
        /* <DEDUP_REMOVED lines=24> */
[----:B------:R-:W-:Y:S01]  /*0d40*/  FADD.FTZ R211, -R170, R169 ;  /* 0x000000a9aad37221 */ /* 0x000fe20000010100 */
[----:B------:R-:W-:Y:S01]  /*0d50*/  PRMT R196, R98, 0x7632, R196 ;  /* 0x0000763262c47816 */ /* 0x000fe200000000c4 */
        /* <DEDUP_REMOVED lines=25> */
[----:B------:R0:W2:Y:S01]  /*0ef0*/  @P0 LDG.E.128 R84, desc[UR4][R94.64] ;  /* 0x000000045e540981 */ /* 0x0000a2000c1e1d00 */
[----:B------:R-:W-:Y:S01]  /*0f00*/  FMUL.FTZ R170, R75, R204 ;  /* 0x000000cc4baa7220 */ /* 0x000fe20000410000 */
[----:B------:R-:W-:Y:S01]  /*0f10*/  FMUL.FTZ R183, R152, R183 ;  /* 0x000000b798b77220 */ /* 0x000fe20000410000 */
[----:B------:R-:W-:Y:S01]  /*0f20*/  SHF.L.U32 R196, R196, 0x10, RZ ;  /* 0x00000010c4c47819 */ /* 0x000fe200000006ff */
[----:B------:R-:W-:Y:S01]  /*0f30*/  FMUL.FTZ R176, R68, R155 ;  /* 0x0000009b44b07220 */ /* 0x000fe20000410000 */
[----:B------:R-:W-:Y:S01]  /*0f40*/  FMUL.FTZ R193, R152, R193 ;  /* 0x000000c198c17220 */ /* 0x000fe20000410000 */
[----:B------:R-:W-:Y:S01]  /*0f50*/  PRMT R198, R99, 0x7632, R198 ;  /* 0x0000763263c67816 */ /* 0x000fe200000000c6 */
[----:B------:R-:W1:Y:S01]  /*0f60*/  @P0 LDC.64 R100, c[0x0][0x438] ;  /* 0x00010e00ff640b82 */ /* 0x000e620000000a00 */
[----:B0-----:R-:W-:Y:S01]  /*0f70*/  FADD.FTZ R95, R92, R195 ;  /* 0x000000c35c5f7221 */ /* 0x001fe20000010000 */
[----:B------:R-:W-:-:S03]  /*0f80*/  FFMA.FTZ R92, R172, R195, R93 ;  /* 0x000000c3ac5c7223 */ /* 0x000fc6000001005d */
[----:B------:R-:W-:Y:S01]  /*0f90*/  FADD.FTZ R95, R95, R170 ;  /* 0x000000aa5f5f7221 */ /* 0x000fe20000010000 */
[----:B------:R-:W-:Y:S01]  /*0fa0*/  FFMA.FTZ R92, R183, R170, R92 ;  /* 0x000000aab75c7223 */ /* 0x000fe2000001005c */
[----:B------:R-:W-:Y:S01]  /*0fb0*/  SHF.L.U32 R157, R99, 0x10, RZ ;  /* 0x00000010639d7819 */ /* 0x000fe200000006ff */
        /* <DEDUP_REMOVED lines=41> */
[----:B------:R-:W0:Y:S01]  /*1250*/  @P1 LDC.64 R98, c[0x0][0x3e0] ;  /* 0x0000f800ff621b82 */ /* 0x000e220000000a00 */
[----:B------:R-:W-:Y:S01]  /*1260*/  SHF.L.U32 R107, R107, 0x10, RZ ;  /* 0x000000106b6b7819 */ /* 0x000fe200000006ff */
[----:B------:R-:W-:Y:S01]  /*1270*/  FMUL.FTZ R171, R61, R192 ;  /* 0x000000c03dab7220 */ /* 0x000fe20000410000 */
[----:B------:R-:W-:Y:S01]  /*1280*/  FADD.FTZ R94, R95, R162 ;  /* 0x000000a25f5e7221 */ /* 0x000fe20000010000 */
[----:B------:R-:W-:Y:S01]  /*1290*/  FMUL.FTZ R112, R152, R225 ;  /* 0x000000e198707220 */ /* 0x000fe20000410000 */
[----:B------:R-:W-:-:S03]  /*12a0*/  FFMA.FTZ R93, R173, R162, R92 ;  /* 0x000000a2ad5d7223 */ /* 0x000fc6000001005c */
[----:B------:R-:W4:Y:S01]  /*12b0*/  @P0 LDC.64 R96, c[0x0][0x438] ;  /* 0x00010e00ff600b82 */ /* 0x000f220000000a00 */
        /* <DEDUP_REMOVED lines=16> */
[----:B------:R-:W-:Y:S01]  /*13c0*/  PRMT R184, R113, 0x7632, R184 ;  /* 0x0000763271b87816 */ /* 0x000fe200000000b8 */
[----:B------:R-:W-:Y:S01]  /*13d0*/  FADD.FTZ R93, R95, R122 ;  /* 0x0000007a5f5d7221 */ /* 0x000fe20000010000 */
[----:B------:R-:W-:Y:S01]  /*13e0*/  SHF.L.U32 R113, R113, 0x10, RZ ;  /* 0x0000001071717819 */ /* 0x000fe200000006ff */
[----:B------:R-:W-:Y:S01]  /*13f0*/  FMUL.FTZ R208, R57, R182 ;  /* 0x000000b639d07220 */ /* 0x000fe20000410000 */
[----:B------:R-:W-:Y:S01]  /*1400*/  FMUL.FTZ R212, R152, R219 ;  /* 0x000000db98d47220 */ /* 0x000fe20000410000 */
[----:B------:R-:W-:Y:S01]  /*1410*/  FFMA.FTZ R95, R221, R122, R92 ;  /* 0x0000007add5f7223 */ /* 0x000fe2000001005c */
[----:B------:R-:W-:Y:S01]  /*1420*/  PRMT R206, R121, 0x7632, R206 ;  /* 0x0000763279ce7816 */ /* 0x000fe200000000ce */
[----:B------:R-:W-:Y:S01]  /*1430*/  FMUL.FTZ R118, R58, R113 ;  /* 0x000000713a767220 */ /* 0x000fe20000410000 */
[----:B------:R-:W-:Y:S01]  /*1440*/  SHF.L.U32 R184, R184, 0x10, RZ ;  /* 0x00000010b8b87819 */ /* 0x000fe200000006ff */
[----:B------:R-:W-:Y:S01]  /*1450*/  FMUL.FTZ R217, R152, R217 ;  /* 0x000000d998d97220 */ /* 0x000fe20000410000 */
[----:B------:R-:W-:Y:S01]  /*1460*/  FADD.FTZ R93, R93, R208 ;  /* 0x000000d05d5d7221 */ /* 0x000fe20000010000 */
[----:B------:R-:W-:Y:S01]  /*1470*/  FFMA.FTZ R92, R212, R208, R95 ;  /* 0x000000d0d45c7223 */ /* 0x000fe2000001005f */
[----:B0-----:R-:W-:Y:S01]  /*1480*/  @P1 IMAD.WIDE R98, R145, 0x2, R98 ;  /* 0x0000000291621825 */ /* 0x001fe200078e0262 */
[----:B------:R-:W-:-:S03]  /*1490*/  SHF.L.U32 R225, R206, 0x10, RZ ;  /* 0x00000010cee17819 */ /* 0x000fc600000006ff */
[----:B------:R-:W-:Y:S01]  /*14a0*/  FMUL.FTZ R206, R59, R184 ;  /* 0x000000b83bce7220 */ /* 0x000fe20000410000 */
[----:B------:R-:W-:Y:S01]  /*14b0*/  FMUL.FTZ R214, R152, R215 ;  /* 0x000000d798d67220 */ /* 0x000fe20000410000 */
[----:B-1----:R-:W-:-:S04]  /*14c0*/  @P0 IMAD.WIDE.U32 R100, R150, 0x10, R100 ;  /* 0x0000001096640825 */ /* 0x002fc800078e0064 */
[----:B------:R-:W-:Y:S01]  /*14d0*/  FADD.FTZ R93, R93, R118 ;  /* 0x000000765d5d7221 */ /* 0x000fe20000010000 */
[----:B------:R-:W-:Y:S01]  /*14e0*/  FFMA.FTZ R95, R217, R118, R92 ;  /* 0x00000076d95f7223 */ /* 0x000fe2000001005c */
[----:B------:R-:W3:Y:S01]  /*14f0*/  @P1 LDG.E.U16 R108, desc[UR4][R98.64] ;  /* 0x00000004626c1981 */ /* 0x000ee2000c1e1500 */
[----:B----4-:R-:W-:Y:S01]  /*1500*/  @P0 IMAD.WIDE.U32 R96, R148, 0x10, R96 ;  /* 0x0000001094600825 */ /* 0x010fe200078e0060 */
[----:B------:R-:W-:-:S03]  /*1510*/  SHF.L.U32 R186, R186, 0x10, RZ ;  /* 0x00000010baba7819 */ /* 0x000fc600000006ff */
[----:B------:R-:W-:Y:S01]  /*1520*/  FMUL.FTZ R114, R52, R111 ;  /* 0x0000006f34727220 */ /* 0x000fe20000410000 */
[----:B------:R-:W4:Y:S01]  /*1530*/  @P0 LDG.E.128 R76, desc[UR4][R100.64] ;  /* 0x00000004644c0981 */ /* 0x000f22000c1e1d00 */
[----:B------:R-:W-:Y:S01]  /*1540*/  FMUL.FTZ R213, R152, R213 ;  /* 0x000000d598d57220 */ /* 0x000fe20000410000 */
[----:B------:R-:W-:Y:S01]  /*1550*/  FADD.FTZ R93, R93, R206 ;  /* 0x000000ce5d5d7221 */ /* 0x000fe20000010000 */
[----:B------:R-:W-:Y:S01]  /*1560*/  FFMA.FTZ R92, R214, R206, R95 ;  /* 0x000000ced65c7223 */ /* 0x000fe2000001005f */
[----:B------:R0:W2:Y:S01]  /*1570*/  @P0 LDG.E.128 R80, desc[UR4][R96.64] ;  /* 0x0000000460500981 */ /* 0x0000a2000c1e1d00 */
[C---:B------:R-:W-:Y:S01]  /*1580*/  PRMT R188, R115.reuse, 0x7632, R188 ;  /* 0x0000763273bc7816 */ /* 0x040fe200000000bc */
[----:B------:R-:W-:Y:S01]  /*1590*/  FMUL.FTZ R216, R152, R211 ;  /* 0x000000d398d87220 */ /* 0x000fe20000410000 */
[----:B------:R-:W-:Y:S01]  /*15a0*/  SHF.L.U32 R115, R115, 0x10, RZ ;  /* 0x0000001073737819 */ /* 0x000fe200000006ff */
[----:B------:R-:W-:Y:S01]  /*15b0*/  FADD.FTZ R93, R93, R114 ;  /* 0x000000725d5d7221 */ /* 0x000fe20000010000 */
[----:B------:R-:W-:Y:S01]  /*15c0*/  SHF.L.U32 R227, R200, 0x10, RZ ;  /* 0x00000010c8e37819 */ /* 0x000fe200000006ff */
        /* <DEDUP_REMOVED lines=60> */
[----:B------:R-:W1:Y:S01]  /*1990*/  S2R R101, SR_CgaCtaId ;  /* 0x0000000000657919 */ /* 0x000e620000008800 */
[----:B0-----:R-:W-:Y:S01]  /*19a0*/  FADD.FTZ R99, R96, R99 ;  /* 0x0000006360637221 */ /* 0x001fe20000010000 */
[----:B-1----:R-:W-:-:S04]  /*19b0*/  FADD.FTZ R98, R97, R98 ;  /* 0x0000006261627221 */ /* 0x002fc80000010000 */
[----:B------:R-:W0:Y:S04]  /*19c0*/  SHFL.DOWN PT, R92, R99, 0x2, 0x1f ;  /* 0x08401f00635c7f89 */ /* 0x000e2800000e0000 */
[----:B------:R-:W1:Y:S01]  /*19d0*/  SHFL.DOWN PT, R93, R98, 0x2, 0x1f ;  /* 0x08401f00625d7f89 */ /* 0x000e6200000e0000 */
[----:B------:R-:W-:Y:S02]  /*19e0*/  LOP3.LUT P4, RZ, R0, 0x1f, RZ, 0xc0, !PT ;  /* 0x0000001f00ff7812 */ /* 0x000fe4000788c0ff */
[----:B------:R-:W-:-:S04]  /*19f0*/  MOV R94, 0x400 ;  /* 0x00000400005e7802 */ /* 0x000fc80000000f00 */
[----:B------:R-:W-:Y:S02]  /*1a00*/  LEA R100, R101, R94, 0x18 ;  /* 0x0000005e65647211 */ /* 0x000fe400078ec0ff */
[----:B------:R-:W-:Y:S01]  /*1a10*/  PLOP3.LUT P0, PT, PT, PT, PT, 0x80, 0x8 ;  /* 0x000000000008781c */ /* 0x000fe20003f0f070 */
[----:B0-----:R-:W-:Y:S01]  /*1a20*/  FADD.FTZ R92, R99, R92 ;  /* 0x0000005c635c7221 */ /* 0x001fe20000010000 */
[----:B-1----:R-:W-:-:S04]  /*1a30*/  FADD.FTZ R93, R98, R93 ;  /* 0x0000005d625d7221 */ /* 0x002fc80000010000 */
[----:B------:R-:W0:Y:S04]  /*1a40*/  SHFL.DOWN PT, R95, R92, 0x1, 0x1f ;  /* 0x08201f005c5f7f89 */ /* 0x000e2800000e0000 */
[----:B------:R-:W1:Y:S01]  /*1a50*/  SHFL.DOWN PT, R94, R93, 0x1, 0x1f ;  /* 0x08201f005d5e7f89 */ /* 0x000e6200000e0000 */
[----:B------:R-:W-:Y:S02]  /*1a60*/  @!P4 PLOP3.LUT P0, PT, P2, PT, PT, 0x80, 0x8 ;  /* 0x000000000008c81c */ /* 0x000fe4000170f070 */
[----:B------:R-:W-:-:S04]  /*1a70*/  IADD3 R169, PT, PT, R100, 0x8040, RZ ;  /* 0x0000804064a97810 */ /* 0x000fc80007ffe0ff */
[----:B------:R-:W-:Y:S01]  /*1a80*/  @!P4 MOV R96, R169 ;  /* 0x000000a90060c202 */ /* 0x000fe20000000f00 */
[----:B------:R-:W-:Y:S01]  /*1a90*/  FADD.FTZ R144, R153, R144 ;  /* 0x0000009099907221 */ /* 0x000fe20000010000 */
[C---:B------:R-:W-:Y:S01]  /*1aa0*/  IADD3 R97, PT, PT, R100.reuse, 0x8050, RZ ;  /* 0x0000805064617810 */ /* 0x040fe20007ffe0ff */
[----:B------:R-:W-:Y:S01]  /*1ab0*/  FFMA.FTZ R146, R109, R153, R146 ;  /* 0x000000996d927223 */ /* 0x000fe20000010092 */
[----:B------:R-:W-:-:S03]  /*1ac0*/  IADD3 R229, PT, PT, R100, 0x8060, RZ ;  /* 0x0000806064e57810 */ /* 0x000fc60007ffe0ff */
[C---:B------:R-:W-:Y:S02]  /*1ad0*/  @!P0 IADD3 R96, PT, PT, R100.reuse, 0x8000, RZ ;  /* 0x0000800064608810 */ /* 0x040fe40007ffe0ff */
[C---:B------:R-:W-:Y:S02]  /*1ae0*/  IADD3 R230, PT, PT, R100.reuse, 0x8070, RZ ;  /* 0x0000807064e67810 */ /* 0x040fe40007ffe0ff */
[C---:B------:R-:W-:Y:S02]  /*1af0*/  @!P2 IADD3 R97, PT, PT, R100.reuse, 0x8010, RZ ;  /* 0x000080106461a810 */ /* 0x040fe40007ffe0ff */
[C---:B------:R-:W-:Y:S02]  /*1b00*/  @!P2 IADD3 R229, PT, PT, R100.reuse, 0x8020, RZ ;  /* 0x0000802064e5a810 */ /* 0x040fe40007ffe0ff */
[C---:B------:R-:W-:Y:S02]  /*1b10*/  @!P2 IADD3 R230, PT, PT, R100.reuse, 0x8030, RZ ;  /* 0x0000803064e6a810 */ /* 0x040fe40007ffe0ff */
[----:B------:R-:W-:Y:S01]  /*1b20*/  @!P2 IADD3 R169, PT, PT, R100, 0x8000, RZ ;  /* 0x0000800064a9a810 */ /* 0x000fe20007ffe0ff */
[----:B0-----:R-:W-:Y:S01]  /*1b30*/  FADD.FTZ R100, R92, R95 ;  /* 0x0000005f5c647221 */ /* 0x001fe20000010000 */
[----:B-1----:R-:W-:Y:S01]  /*1b40*/  FADD.FTZ R101, R93, R94 ;  /* 0x0000005e5d657221 */ /* 0x002fe20000010000 */
[----:B------:R-:W-:-:S05]  /*1b50*/  @!P4 LEA R153, R147, R96, 0x3 ;  /* 0x000000609399c211 */ /* 0x000fca00078e18ff */
[----:B------:R-:W-:Y:S01]  /*1b60*/  @!P4 STS.64 [R153], R100 ;  /* 0x000000649900c388 */ /* 0x000fe20000000a00 */
[----:B------:R-:W-:Y:S01]  /*1b70*/  BAR.SYNC.DEFER_BLOCKING 0x0 ;  /* 0x0000000000007b1d */ /* 0x000fe20000010000 */
[----:B------:R-:W-:Y:S01]  /*1b80*/  FADD.FTZ R25, R103, R25 ;  /* 0x0000001967197221 */ /* 0x000fe20000010000 */
[----:B------:R-:W-:Y:S01]  /*1b90*/  FFMA.FTZ R134, R181, R103, R134 ;  /* 0x00000067b5867223 */ /* 0x000fe20000010086 */
[----:B------:R-:W-:Y:S01]  /*1ba0*/  FADD.FTZ R24, R102, R24 ;  /* 0x0000001866187221 */ /* 0x000fe20000010000 */
[----:B------:R-:W-:Y:S02]  /*1bb0*/  FFMA.FTZ R133, R120, R102, R133 ;  /* 0x0000006678857223 */ /* 0x000fe40000010085 */
[----:B------:R-:W0:Y:S04]  /*1bc0*/  LDS.128 R92, [R169] ;  /* 0x00000000a95c7984 */ /* 0x000e280000000c00 */
[----:B------:R-:W1:Y:S04]  /*1bd0*/  LDS.128 R96, [R97] ;  /* 0x0000000061607984 */ /* 0x000e680000000c00 */
[----:B------:R-:W1:Y:S01]  /*1be0*/  LDS.128 R100, [R229] ;  /* 0x00000000e5647984 */ /* 0x000e620000000c00 */
[----:B------:R-:W-:Y:S01]  /*1bf0*/  FADD.FTZ R19, R107, R19 ;  /* 0x000000136b137221 */ /* 0x000fe20000010000 */
[----:B------:R-:W-:Y:S01]  /*1c00*/  FFMA.FTZ R128, R197, R107, R128 ;  /* 0x0000006bc5807223 */ /* 0x000fe20000010080 */
[----:B------:R-:W-:Y:S01]  /*1c10*/  FADD.FTZ R22, R106, R22 ;  /* 0x000000166a167221 */ /* 0x000fe20000010000 */
[----:B------:R-:W-:Y:S01]  /*1c20*/  FFMA.FTZ R131, R116, R106, R131 ;  /* 0x0000006a74837223 */ /* 0x000fe20000010083 */
[----:B------:R-:W-:Y:S01]  /*1c30*/  FADD.FTZ R18, R104, R18 ;  /* 0x0000001268127221 */ /* 0x000fe20000010000 */
[----:B------:R-:W-:Y:S01]  /*1c40*/  FFMA.FTZ R127, R190, R104, R127 ;  /* 0x00000068be7f7223 */ /* 0x000fe2000001007f */
[----:B------:R-:W-:Y:S01]  /*1c50*/  FADD.FTZ R17, R105, R17 ;  /* 0x0000001169117221 */ /* 0x000fe20000010000 */
[----:B------:R-:W-:-:S02]  /*1c60*/  FFMA.FTZ R126, R221, R105, R126 ;  /* 0x00000069dd7e7223 */ /* 0x000fc4000001007e */
        /* <DEDUP_REMOVED lines=11> */
[----:B------:R-:W-:Y:S01]  /*1d20*/  FADD.FTZ R111, R111, R100 ;  /* 0x000000646f6f7221 */ /* 0x000fe20000010000 */
[----:B------:R-:W-:Y:S01]  /*1d30*/  FADD.FTZ R92, R92, R101 ;  /* 0x000000655c5c7221 */ /* 0x000fe20000010000 */
[----:B------:R-:W-:Y:S02]  /*1d40*/  UISETP.NE.U32.AND UP0, UPT, UR8, URZ, UPT ;  /* 0x000000ff0800728c */ /* 0x000fe4000bf05070 */
[----:B------:R-:W-:Y:S01]  /*1d50*/  FADD.FTZ R93, R102, R111 ;  /* 0x0000006f665d7221 */ /* 0x000fe20000010000 */
[----:B------:R-:W-:Y:S01]  /*1d60*/  FADD.FTZ R92, R103, R92 ;  /* 0x0000005c675c7221 */ /* 0x000fe20000010000 */
[----:B------:R-:W-:Y:S02]  /*1d70*/  UISETP.NE.AND.EX UP0, UPT, UR9, URZ, UPT, UP0 ;  /* 0x000000ff0900728c */ /* 0x000fe4000bf05300 */
        /* <DEDUP_REMOVED lines=55> */
[C---:B----4-:R-:W-:Y:S01]  /*20f0*/  PRMT R117, R79.reuse, 0x7632, R117 ;  /* 0x000076324f757816 */ /* 0x050fe20000000075 */
        /* <DEDUP_REMOVED lines=31> */
[----:B------:R-:W-:Y:S01]  /*22f0*/  FADD.FTZ R207, R207, -R92 ;  /* 0x8000005ccfcf7221 */ /* 0x000fe20000010000 */
        /* <DEDUP_REMOVED lines=142> */
[----:B------:R-:W-:Y:S02]  /*2be0*/  F2FP.BF16.F32.PACK_AB R105, R157, R178 ;  /* 0x000000b29d69723e */ /* 0x000fe400000010ff */
[----:B------:R-:W-:Y:S01]  /*2bf0*/  F2FP.BF16.F32.PACK_AB R104, R155, R104 ;  /* 0x000000689b68723e */ /* 0x000fe200000010ff */
[----:B------:R0:W-:Y:S04]  /*2c00*/  STG.E.128 desc[UR4][R112.64], R100 ;  /* 0x0000006470007986 */ /* 0x0001e8000c101d04 */
[----:B------:R0:W-:Y:S01]  /*2c10*/  STG.E.128 desc[UR4][R114.64], R104 ;  /* 0x0000006872007986 */ /* 0x0001e2000c101d04 */
[----:B------:R-:W-:Y:S05]  /*2c20*/  BRA `(.L_x_3124) ;  /* 0x0000002400287947 */ /* 0x000fea0003800000 */
.L_x_3123:
        /* <DEDUP_REMOVED lines=54> */
[----:B------:R-:W-:Y:S01]  /*2f90*/  FMUL.FTZ R189, R152, R189 ;  /* 0x000000bd98bd7220 */ /* 0x000fe20000410000 */
[----:B------:R-:W-:Y:S01]  /*2fa0*/  FADD.FTZ R99, R206, -R99 ;  /* 0x80000063ce637221 */ /* 0x000fe20000010000 */
        /* <DEDUP_REMOVED lines=16> */
[----:B------:R-:W-:Y:S01]  /*30b0*/  FMUL.FTZ R95, R106, R111 ;  /* 0x0000006f6a5f7220 */ /* 0x000fe20000410000 */
[----:B------:R-:W-:Y:S01]  /*30c0*/  F2FP.BF16.F32.PACK_AB R101, R183, R94 ;  /* 0x0000005eb765723e */ /* 0x000fe200000010ff */
[----:B------:R-:W-:Y:S01]  /*30d0*/  FADD.FTZ R199, R199, -R98 ;  /* 0x80000062c7c77221 */ /* 0x000fe20000010000 */
[----:B------:R-:W-:Y:S01]  /*30e0*/  F2FP.BF16.F32.PACK_AB R103, R185, R106 ;  /* 0x0000006ab967723e */ /* 0x000fe200000010ff */
[----:B------:R-:W-:Y:S01]  /*30f0*/  FMUL.FTZ R155, R152, R99 ;  /* 0x00000063989b7220 */ /* 0x000fe20000410000 */
[-C--:B------:R-:W-:Y:S01]  /*3100*/  FMUL.FTZ R107, R102, R111.reuse ;  /* 0x0000006f666b7220 */ /* 0x080fe20000410000 */
[----:B------:R-:W-:Y:S01]  /*3110*/  F2FP.BF16.F32.PACK_AB R100, R189, R100 ;  /* 0x00000064bd64723e */ /* 0x000fe200000010ff */
[-C--:B------:R-:W-:Y:S01]  /*3120*/  FMUL.FTZ R108, R185, R111.reuse ;  /* 0x0000006fb96c7220 */ /* 0x080fe20000410000 */
[-C--:B------:R-:W-:Y:S01]  /*3130*/  FMUL.FTZ R94, R187, R111.reuse ;  /* 0x0000006fbb5e7220 */ /* 0x080fe20000410000 */
[----:B------:R-:W-:Y:S01]  /*3140*/  FMUL.FTZ R106, R183, R111 ;  /* 0x0000006fb76a7220 */ /* 0x000fe20000410000 */
[----:B------:R-:W-:Y:S01]  /*3150*/  FADD.FTZ R221, R122, -R221 ;  /* 0x800000dd7add7221 */ /* 0x000fe20000010000 */
[----:B------:R-:W-:Y:S01]  /*3160*/  FADD.FTZ R209, R110, -R209 ;  /* 0x800000d16ed17221 */ /* 0x000fe20000010000 */
[----:B-1----:R-:W-:Y:S01]  /*3170*/  IMAD.WIDE.U32 R98, R150, 0x10, R96 ;  /* 0x0000001096627825 */ /* 0x002fe200078e0060 */
[----:B------:R-:W-:-:S03]  /*3180*/  F2FP.BF16.F32.PACK_AB R102, R187, R102 ;  /* 0x00000066bb66723e */ /* 0x000fc600000010ff */
[----:B------:R-:W-:Y:S01]  /*3190*/  FMUL.FTZ R189, R189, R111 ;  /* 0x0000006fbdbd7220 */ /* 0x000fe20000410000 */
        /* <DEDUP_REMOVED lines=9> */
[----:B------:R-:W-:Y:S01]  /*3230*/  F2FP.BF16.F32.PACK_AB R95, R108, R95 ;  /* 0x0000005f6c5f723e */ /* 0x000fe200000010ff */
[----:B------:R-:W-:Y:S01]  /*3240*/  FADD.FTZ R211, R211, -R220 ;  /* 0x800000dcd3d37221 */ /* 0x000fe20000010000 */
[----:B------:R-:W-:Y:S01]  /*3250*/  F2FP.BF16.F32.PACK_AB R94, R94, R107 ;  /* 0x0000006b5e5e723e */ /* 0x000fe200000010ff */
[----:B------:R-:W-:Y:S01]  /*3260*/  FADD.FTZ R215, R215, -R222 ;  /* 0x800000ded7d77221 */ /* 0x000fe20000010000 */
[----:B------:R-:W-:Y:S01]  /*3270*/  F2FP.BF16.F32.PACK_AB R93, R106, R93 ;  /* 0x0000005d6a5d723e */ /* 0x000fe200000010ff */
[----:B------:R-:W-:Y:S01]  /*3280*/  FADD.FTZ R219, R219, -R224 ;  /* 0x800000e0dbdb7221 */ /* 0x000fe20000010000 */
[----:B------:R1:W-:Y:S01]  /*3290*/  STG.E.128 desc[UR4][R98.64], R100 ;  /* 0x0000006462007986 */ /* 0x0003e2000c101d04 */
[----:B------:R-:W-:Y:S01]  /*32a0*/  F2FP.BF16.F32.PACK_AB R92, R189, R92 ;  /* 0x0000005cbd5c723e */ /* 0x000fe200000010ff */
[----:B------:R-:W-:-:S04]  /*32b0*/  IMAD.WIDE.U32 R106, R148, 0x10, R96 ;  /* 0x00000010946a7825 */ /* 0x000fc800078e0060 */
[C---:B------:R-:W-:Y:S01]  /*32c0*/  FMUL.FTZ R158, R152.reuse, R221 ;  /* 0x000000dd989e7220 */ /* 0x040fe20000410000 */
[C---:B------:R-:W-:Y:S01]  /*32d0*/  FMUL.FTZ R162, R152.reuse, R213 ;  /* 0x000000d598a27220 */ /* 0x040fe20000410000 */
[----:B------:R-:W-:Y:S01]  /*32e0*/  FMUL.FTZ R160, R152, R217 ;  /* 0x000000d998a07220 */ /* 0x000fe20000410000 */
[----:B------:R-:W-:-:S04]  /*32f0*/  IMAD.WIDE.U32 R112, R151, 0x10, R96 ;  /* 0x0000001097707825 */ /* 0x000fc800078e0060 */
[C---:B------:R-:W-:Y:S01]  /*3300*/  FMUL.FTZ R164, R152.reuse, R209 ;  /* 0x000000d198a47220 */ /* 0x040fe20000410000 */
[C---:B------:R-:W-:Y:S01]  /*3310*/  FMUL.FTZ R166, R152.reuse, R207 ;  /* 0x000000cf98a67220 */ /* 0x040fe20000410000 */
[----:B------:R-:W-:Y:S01]  /*3320*/  FMUL.FTZ R211, R152, R211 ;  /* 0x000000d398d37220 */ /* 0x000fe20000410000 */
[----:B------:R-:W-:Y:S01]  /*3330*/  IMAD.WIDE.U32 R114, R149, 0x10, R96 ;  /* 0x0000001095727825 */ /* 0x000fe200078e0060 */
[----:B------:R-:W-:-:S03]  /*3340*/  F2FP.BF16.F32.PACK_AB R96, R179, R110 ;  /* 0x0000006eb360723e */ /* 0x000fc600000010ff */
[----:B------:R-:W-:Y:S01]  /*3350*/  FMUL.FTZ R168, R152, R203 ;  /* 0x000000cb98a87220 */ /* 0x000fe20000410000 */
[----:B------:R-:W-:Y:S01]  /*3360*/  F2FP.BF16.F32.PACK_AB R97, R175, R122 ;  /* 0x0000007aaf61723e */ /* 0x000fe200000010ff */
[----:B0-----:R-:W-:-:S04]  /*3370*/  IMAD.WIDE.U32 R108, R150, 0x10, R104 ;  /* 0x00000010966c7825 */ /* 0x001fc800078e0068 */
[C---:B------:R-:W-:Y:S01]  /*3380*/  FMUL.FTZ R215, R152.reuse, R215 ;  /* 0x000000d798d77220 */ /* 0x040fe20000410000 */
[C---:B------:R-:W-:Y:S01]  /*3390*/  FMUL.FTZ R170, R152.reuse, R199 ;  /* 0x000000c798aa7220 */ /* 0x040fe20000410000 */
[C---:B------:R-:W-:Y:S01]  /*33a0*/  FMUL.FTZ R219, R152.reuse, R219 ;  /* 0x000000db98db7220 */ /* 0x040fe20000410000 */
[----:B-1----:R-:W-:Y:S01]  /*33b0*/  F2FP.BF16.F32.PACK_AB R98, R171, R154 ;  /* 0x0000009aab62723e */ /* 0x002fe200000010ff */
[----:B------:R-:W-:Y:S01]  /*33c0*/  FMUL.FTZ R223, R152, R223 ;  /* 0x000000df98df7220 */ /* 0x000fe20000410000 */
[----:B------:R-:W-:Y:S01]  /*33d0*/  F2FP.BF16.F32.PACK_AB R99, R123, R156 ;  /* 0x0000009c7b63723e */ /* 0x000fe200000010ff */
[----:B------:R-:W-:-:S04]  /*33e0*/  IMAD.WIDE.U32 R116, R148, 0x10, R104 ;  /* 0x0000001094747825 */ /* 0x000fc800078e0068 */
[----:B------:R-:W-:Y:S01]  /*33f0*/  FMUL.FTZ R100, R110, R111 ;  /* 0x0000006f6e647220 */ /* 0x000fe20000410000 */
        /* <DEDUP_REMOVED lines=19> */
[C---:B0-----:R-:W-:Y:S01]  /*3530*/  F2FP.BF16.F32.PACK_AB R92, R153.reuse, R158 ;  /* 0x0000009e995c723e */ /* 0x041fe200000010ff */
[-C--:B------:R-:W-:Y:S01]  /*3540*/  FMUL.FTZ R153, R153, R111.reuse ;  /* 0x0000006f99997220 */ /* 0x080fe20000410000 */
[----:B------:R-:W-:Y:S01]  /*3550*/  F2FP.BF16.F32.PACK_AB R94, R157, R162 ;  /* 0x000000a29d5e723e */ /* 0x000fe200000010ff */
[-C--:B------:R-:W-:Y:S01]  /*3560*/  FMUL.FTZ R108, R155, R111.reuse ;  /* 0x0000006f9b6c7220 */ /* 0x080fe20000410000 */
[-C--:B------:R-:W-:Y:S01]  /*3570*/  FMUL.FTZ R157, R157, R111.reuse ;  /* 0x0000006f9d9d7220 */ /* 0x080fe20000410000 */
[-C--:B------:R-:W-:Y:S01]  /*3580*/  FMUL.FTZ R109, R168, R111.reuse ;  /* 0x0000006fa86d7220 */ /* 0x080fe20000410000 */
[-C--:B------:R-:W-:Y:S01]  /*3590*/  FMUL.FTZ R154, R219, R111.reuse ;  /* 0x0000006fdb9a7220 */ /* 0x080fe20000410000 */
[----:B------:R-:W-:Y:S01]  /*35a0*/  FMUL.FTZ R156, R223, R111 ;  /* 0x0000006fdf9c7220 */ /* 0x000fe20000410000 */
[----:B------:R-:W-:Y:S01]  /*35b0*/  F2FP.BF16.F32.PACK_AB R103, R110, R103 ;  /* 0x000000676e67723e */ /* 0x000fe200000010ff */
[-C--:B-1----:R-:W-:Y:S01]  /*35c0*/  FMUL.FTZ R106, R162, R111.reuse ;  /* 0x0000006fa26a7220 */ /* 0x082fe20000410000 */
[-C--:B------:R-:W-:Y:S01]  /*35d0*/  FMUL.FTZ R107, R164, R111.reuse ;  /* 0x0000006fa46b7220 */ /* 0x080fe20000410000 */
[----:B------:R-:W-:Y:S01]  /*35e0*/  FMUL.FTZ R111, R172, R111 ;  /* 0x0000006fac6f7220 */ /* 0x000fe20000410000 */
[----:B------:R-:W-:-:S02]  /*35f0*/  F2FP.BF16.F32.PACK_AB R102, R171, R102 ;  /* 0x00000066ab66723e */ /* 0x000fc400000010ff */
[----:B------:R-:W-:Y:S02]  /*3600*/  F2FP.BF16.F32.PACK_AB R101, R104, R101 ;  /* 0x000000656865723e */ /* 0x000fe400000010ff */
        /* <DEDUP_REMOVED lines=19> */
[----:B------:R1:W-:Y:S01]  /*3740*/  STG.E.128 desc[UR4][R120.64], R108 ;  /* 0x0000006c78007986 */ /* 0x0003e2000c101d04 */
[----:B------:R-:W-:Y:S05]  /*3750*/  BRA `(.L_x_3124) ;  /* 0x00000018005c7947 */ /* 0x000fea0003800000 */
.L_x_3122:
        /* <DEDUP_REMOVED lines=34> */
[----:B------:R-:W-:Y:S01]  /*3980*/  SHF.L.U32 R103, R103, 0x10, RZ ;  /* 0x0000001067677819 */ /* 0x000fe200000006ff */
[----:B------:R-:W-:Y:S01]  /*3990*/  FFMA.FTZ R96, R226, R96, R97 ;  /* 0x00000060e2607223 */ /* 0x000fe20000010061 */
[----:B------:R-:W-:Y:S01]  /*39a0*/  FADD.FTZ R156, R185, -R156 ;  /* 0x8000009cb99c7221 */ /* 0x000fe20000010000 */
[----:B------:R-:W-:Y:S01]  /*39b0*/  SHF.L.U32 R97, R104, 0x10, RZ ;  /* 0x0000001068617819 */ /* 0x000fe200000006ff */
        /* <DEDUP_REMOVED lines=8> */
[----:B------:R-:W-:Y:S01]  /*3a40*/  FADD.FTZ R182, R199, -R188 ;  /* 0x800000bcc7b67221 */ /* 0x000fe20000010000 */
[----:B------:R-:W-:Y:S01]  /*3a50*/  SHF.L.U32 R103, R77, 0x10, RZ ;  /* 0x000000104d677819 */ /* 0x000fe200000006ff */
[----:B------:R-:W-:Y:S01]  /*3a60*/  FADD.FTZ R172, R195, -R172 ;  /* 0x800000acc3ac7221 */ /* 0x000fe20000010000 */
[--C-:B------:R-:W-:Y:S01]  /*3a70*/  FADD.FTZ R188, R223, -R96.reuse ;  /* 0x80000060dfbc7221 */ /* 0x100fe20000010000 */
[----:B------:R-:W-:Y:S01]  /*3a80*/  FFMA.FTZ R110, R152, R158, R97 ;  /* 0x0000009e986e7223 */ /* 0x000fe20000010061 */
[----:B------:R-:W-:Y:S01]  /*3a90*/  PRMT R96, R76, 0x7632, R96 ;  /* 0x000076324c607816 */ /* 0x000fe20000000060 */
[----:B------:R-:W-:Y:S01]  /*3aa0*/  FADD.FTZ R178, R178, -R109 ;  /* 0x8000006db2b27221 */ /* 0x000fe20000010000 */
[----:B------:R-:W-:Y:S01]  /*3ab0*/  SHF.L.U32 R97, R76, 0x10, RZ ;  /* 0x000000104c617819 */ /* 0x000fe200000006ff */
[----:B------:R-:W-:Y:S01]  /*3ac0*/  FFMA.FTZ R104, R152, R172, R103 ;  /* 0x000000ac98687223 */ /* 0x000fe20000010067 */
[----:B------:R-:W-:Y:S01]  /*3ad0*/  SHF.L.U32 R105, R105, 0x10, RZ ;  /* 0x0000001069697819 */ /* 0x000fe200000006ff */
[----:B------:R-:W-:Y:S01]  /*3ae0*/  FADD.FTZ R108, R176, -R193 ;  /* 0x800000c1b06c7221 */ /* 0x000fe20000010000 */
[----:B------:R-:W-:Y:S01]  /*3af0*/  SHF.L.U32 R103, R96, 0x10, RZ ;  /* 0x0000001060677819 */ /* 0x000fe200000006ff */
[C---:B------:R-:W-:Y:S01]  /*3b00*/  FFMA.FTZ R96, R152.reuse, R178, R97 ;  /* 0x000000b298607223 */ /* 0x040fe20000010061 */
[----:B------:R-:W-:Y:S01]  /*3b10*/  SHF.L.U32 R101, R101, 0x10, RZ ;  /* 0x0000001065657819 */ /* 0x000fe200000006ff */
[----:B------:R-:W-:Y:S01]  /*3b20*/  FFMA.FTZ R106, R152, R106, R105 ;  /* 0x0000006a986a7223 */ /* 0x000fe20000010069 */
[----:B------:R-:W-:Y:S01]  /*3b30*/  SHF.L.U32 R97, R100, 0x10, RZ ;  /* 0x0000001064617819 */ /* 0x000fe200000006ff */
[----:B------:R-:W-:Y:S01]  /*3b40*/  FADD.FTZ R162, R162, -R173 ;  /* 0x800000ada2a27221 */ /* 0x000fe20000010000 */
        /* <DEDUP_REMOVED lines=8> */
[----:B------:R-:W-:Y:S01]  /*3bd0*/  FADD.FTZ R221, R122, -R221 ;  /* 0x800000dd7add7221 */ /* 0x000fe20000010000 */
[C---:B------:R-:W-:Y:S01]  /*3be0*/  FFMA.FTZ R108, R152.reuse, R108, R105 ;  /* 0x0000006c986c7223 */ /* 0x040fe20000010069 */
[C---:B------:R-:W-:Y:S01]  /*3bf0*/  FFMA.FTZ R158, R152.reuse, R180, R99 ;  /* 0x000000b4989e7223 */ /* 0x040fe20000010063 */
[----:B------:R-:W-:Y:S01]  /*3c00*/  FFMA.FTZ R122, R152, R162, R101 ;  /* 0x000000a2987a7223 */ /* 0x000fe20000010065 */
[----:B------:R-:W-:Y:S01]  /*3c10*/  SHF.L.U32 R105, R102, 0x10, RZ ;  /* 0x0000001066697819 */ /* 0x000fe200000006ff */
[----:B------:R-:W-:Y:S01]  /*3c20*/  FADD.FTZ R164, R164, -R177 ;  /* 0x800000b1a4a47221 */ /* 0x000fe20000010000 */
[----:B------:R-:W-:Y:S01]  /*3c30*/  SHF.L.U32 R99, R81, 0x10, RZ ;  /* 0x0000001051637819 */ /* 0x000fe200000006ff */
[----:B------:R-:W-:Y:S01]  /*3c40*/  FADD.FTZ R206, R206, -R115 ;  /* 0x80000073cece7221 */ /* 0x000fe20000010000 */
[----:B------:R-:W-:Y:S01]  /*3c50*/  SHF.L.U32 R101, R98, 0x10, RZ ;  /* 0x0000001062657819 */ /* 0x000fe200000006ff */
[--C-:B------:R-:W-:Y:S01]  /*3c60*/  FFMA.FTZ R102, R152, R166, R97.reuse ;  /* 0x000000a698667223 */ /* 0x100fe20000010061 */
[----:B------:R-:W-:Y:S01]  /*3c70*/  PRMT R97, R86, 0x7632, R97 ;  /* 0x0000763256617816 */ /* 0x000fe20000000061 */
[----:B------:R-:W-:Y:S01]  /*3c80*/  FADD.FTZ R176, R118, -R217 ;  /* 0x800000d976b07221 */ /* 0x000fe20000010000 */
[----:B------:R-:W-:Y:S01]  /*3c90*/  PRMT R98, R87, 0x7632, R98 ;  /* 0x0000763257627816 */ /* 0x000fe20000000062 */
[C---:B------:R-:W-:Y:S01]  /*3ca0*/  FFMA.FTZ R118, R152.reuse, R164, R99 ;  /* 0x000000a498767223 */ /* 0x040fe20000010063 */
[----:B------:R-:W-:Y:S01]  /*3cb0*/  FFMA.FTZ R166, R152, R206, R101 ;  /* 0x000000ce98a67223 */ /* 0x000fe20000010065 */
        /* <DEDUP_REMOVED lines=8> */
[----:B------:R-:W-:Y:S01]  /*3d40*/  FFMA.FTZ R168, R152, R170, R99 ;  /* 0x000000aa98a87223 */ /* 0x000fe20000010063 */
[----:B------:R-:W-:Y:S01]  /*3d50*/  PRMT R98, R84, 0x7632, R98 ;  /* 0x0000763254627816 */ /* 0x000fe20000000062 */
[C---:B------:R-:W-:Y:S01]  /*3d60*/  FFMA.FTZ R170, R152.reuse, R200, R101 ;  /* 0x000000c898aa7223 */ /* 0x040fe20000010065 */
[----:B------:R-:W-:Y:S01]  /*3d70*/  SHF.L.U32 R103, R83, 0x10, RZ ;  /* 0x0000001053677819 */ /* 0x000fe200000006ff */
        /* <DEDUP_REMOVED lines=17> */
[----:B------:R-:W-:Y:S01]  /*3e90*/  FADD.FTZ R112, R174, -R191 ;  /* 0x800000bfae707221 */ /* 0x000fe20000010000 */
[----:B------:R-:W-:Y:S01]  /*3ea0*/  FADD.FTZ R192, R203, -R186 ;  /* 0x800000bacbc07221 */ /* 0x000fe20000010000 */
[----:B------:R-:W-:Y:S01]  /*3eb0*/  SHF.L.U32 R107, R79, 0x10, RZ ;  /* 0x000000104f6b7819 */ /* 0x000fe200000006ff */
        /* <DEDUP_REMOVED lines=8> */
[C---:B------:R-:W-:Y:S01]  /*3f40*/  FFMA.FTZ R172, R152.reuse, R209, R103 ;  /* 0x000000d198ac7223 */ /* 0x040fe20000010067 */
[----:B------:R-:W-:Y:S01]  /*3f50*/  SHF.L.U32 R95, R89, 0x10, RZ ;  /* 0x00000010595f7819 */ /* 0x000fe200000006ff */
[----:B------:R-:W-:Y:S01]  /*3f60*/  FFMA.FTZ R174, R152, R174, R105 ;  /* 0x000000ae98ae7223 */ /* 0x000fe20000010069 */
[----:B------:R-:W-:Y:S01]  /*3f70*/  SHF.L.U32 R93, R88, 0x10, RZ ;  /* 0x00000010585d7819 */ /* 0x000fe200000006ff */
[C---:B------:R-:W-:Y:S01]  /*3f80*/  FFMA.FTZ R188, R152.reuse, R188, R101 ;  /* 0x000000bc98bc7223 */ /* 0x040fe20000010065 */
[C---:B------:R-:W-:Y:S01]  /*3f90*/  FFMA.FTZ R186, R152.reuse, R186, R99 ;  /* 0x000000ba98ba7223 */ /* 0x040fe20000010063 */
[C---:B------:R-:W-:Y:S01]  /*3fa0*/  FFMA.FTZ R182, R152.reuse, R182, R97 ;  /* 0x000000b698b67223 */ /* 0x040fe20000010061 */
[C---:B------:R-:W-:Y:S01]  /*3fb0*/  FFMA.FTZ R178, R152.reuse, R192, R95 ;  /* 0x000000c098b27223 */ /* 0x040fe2000001005f */
[----:B------:R-:W-:Y:S01]  /*3fc0*/  FFMA.FTZ R152, R152, R190, R93 ;  /* 0x000000be98987223 */ /* 0x000fe2000001005d */
[-C--:B------:R-:W-:Y:S01]  /*3fd0*/  FMUL.FTZ R99, R106, R111.reuse ;  /* 0x0000006f6a637220 */ /* 0x080fe20000410000 */
[----:B------:R-:W0:Y:S01]  /*3fe0*/  LDC.64 R92, c[0x0][0x468] ;  /* 0x00011a00ff5c7b82 */ /* 0x000e220000000a00 */
        /* <DEDUP_REMOVED lines=56> */
.L_x_3125:
[-CC-:B------:R-:W-:Y:S01]  /*4370*/  FFMA.FTZ R156, R156, R96.reuse, R97.reuse ;  /* 0x000000609c9c7223 */ /* 0x180fe20000010061 */
[-CC-:B------:R-:W-:Y:S01]  /*4380*/  FFMA.FTZ R98, R112, R96.reuse, R97.reuse ;  /* 0x0000006070627223 */ /* 0x180fe20000010061 */
[-CC-:B------:R-:W-:Y:S01]  /*4390*/  FFMA.FTZ R109, R109, R96.reuse, R97.reuse ;  /* 0x000000606d6d7223 */ /* 0x180fe20000010061 */
[-CC-:B------:R-:W-:Y:S01]  /*43a0*/  FFMA.FTZ R104, R163, R96.reuse, R97.reuse ;  /* 0x00000060a3687223 */ /* 0x180fe20000010061 */
        /* <DEDUP_REMOVED lines=30> */
[----:B------:R-:W-:Y:S01]  /*4590*/  SHF.L.U32 R98, R76, 0x10, RZ ;  /* 0x000000104c627819 */ /* 0x000fe200000006ff */
[----:B------:R-:W-:Y:S01]  /*45a0*/  FADD.FTZ R109, R178, -R109 ;  /* 0x8000006db26d7221 */ /* 0x000fe20000010000 */
[----:B------:R-:W-:Y:S01]  /*45b0*/  PRMT R97, R76, 0x7632, R97 ;  /* 0x000076324c617816 */ /* 0x000fe20000000061 */
[----:B------:R-:W-:Y:S01]  /*45c0*/  FADD.FTZ R199, R199, -R104 ;  /* 0x80000068c7c77221 */ /* 0x000fe20000010000 */
[----:B------:R-:W-:Y:S01]  /*45d0*/  SHF.L.U32 R104, R79, 0x10, RZ ;  /* 0x000000104f687819 */ /* 0x000fe200000006ff */
[----:B------:R-:W-:Y:S01]  /*45e0*/  FADD.FTZ R191, R174, -R191 ;  /* 0x800000bfaebf7221 */ /* 0x000fe20000010000 */
[----:B------:R-:W-:Y:S01]  /*45f0*/  FADD.FTZ R207, R207, -R100 ;  /* 0x80000064cfcf7221 */ /* 0x000fe20000010000 */
[----:B------:R-:W-:Y:S01]  /*4600*/  FADD.FTZ R203, R203, -R102 ;  /* 0x80000066cbcb7221 */ /* 0x000fe20000010000 */
[----:B------:R-:W-:Y:S01]  /*4610*/  SHF.L.U32 R102, R97, 0x10, RZ ;  /* 0x0000001061667819 */ /* 0x000fe200000006ff */
[----:B------:R-:W-:Y:S01]  /*4620*/  FFMA.FTZ R100, R152, R109, R98 ;  /* 0x0000006d98647223 */ /* 0x000fe20000010062 */
[----:B------:R-:W-:Y:S01]  /*4630*/  FADD.FTZ R189, R189, -R168 ;  /* 0x800000a8bdbd7221 */ /* 0x000fe20000010000 */
[----:B------:R-:W-:Y:S01]  /*4640*/  FADD.FTZ R197, R160, -R197 ;  /* 0x800000c5a0c57221 */ /* 0x000fe20000010000 */
[----:B------:R-:W-:Y:S01]  /*4650*/  SHF.L.U32 R97, R77, 0x10, RZ ;  /* 0x000000104d617819 */ /* 0x000fe200000006ff */
[----:B------:R-:W-:Y:S01]  /*4660*/  FADD.FTZ R195, R195, -R172 ;  /* 0x800000acc3c37221 */ /* 0x000fe20000010000 */
        /* <DEDUP_REMOVED lines=13> */
[----:B------:R-:W-:Y:S01]  /*4740*/  FFMA.FTZ R177, R152, R177, R104 ;  /* 0x000000b198b17223 */ /* 0x000fe20000010068 */
[----:B------:R-:W-:Y:S01]  /*4750*/  SHF.L.U32 R104, R84, 0x10, RZ ;  /* 0x0000001054687819 */ /* 0x000fe200000006ff */
[----:B------:R-:W-:Y:S01]  /*4760*/  FADD.FTZ R221, R122, -R221 ;  /* 0x800000dd7add7221 */ /* 0x000fe20000010000 */
[C---:B------:R-:W-:Y:S01]  /*4770*/  FFMA.FTZ R156, R152.reuse, R156, R97 ;  /* 0x0000009c989c7223 */ /* 0x040fe20000010061 */
[--C-:B------:R-:W-:Y:S01]  /*4780*/  FFMA.FTZ R181, R152, R181, R98.reuse ;  /* 0x000000b598b57223 */ /* 0x100fe20000010062 */
[----:B------:R-:W-:Y:S01]  /*4790*/  PRMT R98, R84, 0x7632, R98 ;  /* 0x0000763254627816 */ /* 0x000fe20000000062 */
        /* <DEDUP_REMOVED lines=11> */
[----:B------:R-:W-:Y:S01]  /*4850*/  FFMA.FTZ R166, R152, R209, R104 ;  /* 0x000000d198a67223 */ /* 0x000fe20000010068 */
[----:B------:R-:W-:Y:S01]  /*4860*/  FADD.FTZ R213, R114, -R213 ;  /* 0x800000d572d57221 */ /* 0x000fe20000010000 */
[C---:B------:R-:W-:Y:S01]  /*4870*/  FFMA.FTZ R122, R152.reuse, R120, R115 ;  /* 0x00000078987a7223 */ /* 0x040fe20000010073 */
[C---:B------:R-:W-:Y:S01]  /*4880*/  FFMA.FTZ R123, R152.reuse, R105, R98 ;  /* 0x00000069987b7223 */ /* 0x040fe20000010062 */
[----:B------:R-:W-:Y:S01]  /*4890*/  SHF.L.U32 R104, R93, 0x10, RZ ;  /* 0x000000105d687819 */ /* 0x000fe200000006ff */
[----:B------:R-:W-:Y:S01]  /*48a0*/  FADD.FTZ R219, R219, -R224 ;  /* 0x800000e0dbdb7221 */ /* 0x000fe20000010000 */
[----:B------:R-:W-:Y:S01]  /*48b0*/  SHF.L.U32 R98, R97, 0x10, RZ ;  /* 0x0000001061627819 */ /* 0x000fe200000006ff */
[----:B------:R-:W0:Y:S01]  /*48c0*/  LDC.64 R114, c[0x0][0x478] ;  /* 0x00011e00ff727b82 */ /* 0x000e220000000a00 */
[----:B------:R-:W-:Y:S01]  /*48d0*/  PRMT R97, R87, 0x7632, R97 ;  /* 0x0000763257617816 */ /* 0x000fe20000000061 */
[C---:B------:R-:W-:Y:S01]  /*48e0*/  FFMA.FTZ R219, R152.reuse, R219, R104 ;  /* 0x000000db98db7223 */ /* 0x040fe20000010068 */
[----:B------:R-:W-:Y:S01]  /*48f0*/  SHF.L.U32 R106, R85, 0x10, RZ ;  /* 0x00000010556a7819 */ /* 0x000fe200000006ff */
[----:B------:R-:W-:Y:S01]  /*4900*/  FFMA.FTZ R153, R152, R153, R98 ;  /* 0x0000009998997223 */ /* 0x000fe20000010062 */
[----:B------:R-:W-:Y:S01]  /*4910*/  FADD.FTZ R217, R118, -R217 ;  /* 0x800000d976d97221 */ /* 0x000fe20000010000 */
[----:B------:R-:W-:Y:S01]  /*4920*/  SHF.L.U32 R98, R97, 0x10, RZ ;  /* 0x0000001061627819 */ /* 0x000fe200000006ff */
[----:B------:R-:W-:Y:S01]  /*4930*/  FADD.FTZ R155, R194, -R155 ;  /* 0x8000009bc29b7221 */ /* 0x000fe20000010000 */
[----:B------:R-:W1:Y:S01]  /*4940*/  LDC.64 R104, c[0x0][0x468] ;  /* 0x00011a00ff687b82 */ /* 0x000e620000000a00 */
[----:B------:R-:W-:Y:S01]  /*4950*/  FFMA.FTZ R217, R152, R217, R106 ;  /* 0x000000d998d97223 */ /* 0x000fe2000001006a */
[----:B------:R-:W-:Y:S01]  /*4960*/  FADD.FTZ R180, R180, -R99 ;  /* 0x80000063b4b47221 */ /* 0x000fe20000010000 */
        /* <DEDUP_REMOVED lines=26> */
[C---:B------:R-:W-:Y:S01]  /*4b10*/  FFMA.FTZ R112, R152.reuse, R112, R117 ;  /* 0x0000007098707223 */ /* 0x040fe20000010075 */
[----:B------:R-:W-:Y:S01]  /*4b20*/  SHF.L.U32 R113, R113, 0x10, RZ ;  /* 0x0000001071717819 */ /* 0x000fe200000006ff */
[----:B------:R-:W-:Y:S01]  /*4b30*/  FADD.FTZ R116, R175, -R116 ;  /* 0x80000074af747221 */ /* 0x000fe20000010000 */
[----:B------:R-:W-:Y:S01]  /*4b40*/  SHF.L.U32 R107, R107, 0x10, RZ ;  /* 0x000000106b6b7819 */ /* 0x000fe200000006ff */
[C---:B------:R-:W-:Y:S01]  /*4b50*/  FFMA.FTZ R168, R152.reuse, R207, R92 ;  /* 0x000000cf98a87223 */ /* 0x040fe2000001005c */
[C---:B------:R-:W-:Y:S01]  /*4b60*/  FFMA.FTZ R173, R152.reuse, R173, R108 ;  /* 0x000000ad98ad7223 */ /* 0x040fe2000001006c */
[----:B------:R-:W-:Y:S01]  /*4b70*/  FFMA.FTZ R174, R152, R167, R106 ;  /* 0x000000a798ae7223 */ /* 0x000fe2000001006a */
[----:B------:R-:W-:Y:S01]  /*4b80*/  FMUL.FTZ R92, R100, R111 ;  /* 0x0000006f645c7220 */ /* 0x000fe20000410000 */
[C---:B------:R-:W-:Y:S01]  /*4b90*/  FFMA.FTZ R164, R152.reuse, R213, R99 ;  /* 0x000000d598a47223 */ /* 0x040fe20000010063 */
[C---:B------:R-:W-:Y:S01]  /*4ba0*/  FFMA.FTZ R170, R152.reuse, R203, R94 ;  /* 0x000000cb98aa7223 */ /* 0x040fe2000001005e */
[----:B------:R-:W-:Y:S01]  /*4bb0*/  FFMA.FTZ R172, R152, R199, R98 ;  /* 0x000000c798ac7223 */ /* 0x000fe20000010062 */
[-C--:B------:R-:W-:Y:S01]  /*4bc0*/  FMUL.FTZ R106, R101, R111.reuse ;  /* 0x0000006f656a7220 */ /* 0x080fe20000410000 */
[-C--:B------:R-:W-:Y:S01]  /*4bd0*/  FMUL.FTZ R97, R102, R111.reuse ;  /* 0x0000006f66617220 */ /* 0x080fe20000410000 */
[-C--:B------:R-:W-:Y:S01]  /*4be0*/  FMUL.FTZ R108, R103, R111.reuse ;  /* 0x0000006f676c7220 */ /* 0x080fe20000410000 */
[----:B------:R-:W-:Y:S01]  /*4bf0*/  F2FP.BF16.F32.PACK_AB R100, R189, R100 ;  /* 0x00000064bd64723e */ /* 0x000fe200000010ff */
[----:B------:R-:W-:Y:S01]  /*4c00*/  FMUL.FTZ R95, R112, R111 ;  /* 0x0000006f705f7220 */ /* 0x000fe20000410000 */
[----:B0-----:R-:W-:Y:S01]  /*4c10*/  IMAD.WIDE.U32 R98, R150, 0x10, R114 ;  /* 0x0000001096627825 */ /* 0x001fe200078e0072 */
[----:B------:R-:W-:-:S03]  /*4c20*/  F2FP.BF16.F32.PACK_AB R101, R96, R101 ;  /* 0x000000656065723e */ /* 0x000fc600000010ff */
[CC--:B------:R-:W-:Y:S01]  /*4c30*/  FMUL.FTZ R94, R110.reuse, R111.reuse ;  /* 0x0000006f6e5e7220 */ /* 0x0c0fe20000410000 */
[----:B------:R-:W-:Y:S01]  /*4c40*/  F2FP.BF16.F32.PACK_AB R102, R110, R102 ;  /* 0x000000666e66723e */ /* 0x000fe200000010ff */
[----:B------:R-:W-:Y:S01]  /*4c50*/  FMUL.FTZ R93, R96, R111 ;  /* 0x0000006f605d7220 */ /* 0x000fe20000410000 */
[----:B------:R-:W-:Y:S01]  /*4c60*/  F2FP.BF16.F32.PACK_AB R103, R112, R103 ;  /* 0x000000677067723e */ /* 0x000fe200000010ff */
[----:B------:R-:W-:Y:S01]  /*4c70*/  FMUL.FTZ R189, R189, R111 ;  /* 0x0000006fbdbd7220 */ /* 0x000fe20000410000 */
[C---:B------:R-:W-:Y:S01]  /*4c80*/  FFMA.FTZ R154, R152.reuse, R116, R113 ;  /* 0x00000074989a7223 */ /* 0x040fe20000010071 */
[----:B------:R-:W-:Y:S01]  /*4c90*/  FFMA.FTZ R158, R152, R180, R107 ;  /* 0x000000b4989e7223 */ /* 0x000fe2000001006b */
[----:B------:R-:W-:Y:S01]  /*4ca0*/  F2FP.BF16.F32.PACK_AB R95, R95, R108 ;  /* 0x0000006c5f5f723e */ /* 0x000fe200000010ff */
        /* <DEDUP_REMOVED lines=8> */
[----:B------:R-:W-:Y:S01]  /*4d30*/  FMUL.FTZ R181, R181, R111 ;  /* 0x0000006fb5b57220 */ /* 0x000fe20000410000 */
[----:B------:R-:W-:Y:S01]  /*4d40*/  F2FP.BF16.F32.PACK_AB R97, R154, R177 ;  /* 0x000000b19a61723e */ /* 0x000fe200000010ff */
[--C-:B------:R-:W-:Y:S01]  /*4d50*/  IMAD.WIDE.U32 R116, R148, 0x10, R104.reuse ;  /* 0x0000001094747825 */ /* 0x100fe200078e0068 */
[----:B------:R1:W-:Y:S03]  /*4d60*/  STG.E.128 desc[UR4][R108.64], R92 ;  /* 0x0000005c6c007986 */ /* 0x0003e6000c101d04 */
[-C--:B------:R-:W-:Y:S01]  /*4d70*/  FMUL.FTZ R148, R155, R111.reuse ;  /* 0x0000006f9b947220 */ /* 0x080fe20000410000 */
[----:B------:R-:W-:Y:S01]  /*4d80*/  FMUL.FTZ R150, R211, R111 ;  /* 0x0000006fd3967220 */ /* 0x000fe20000410000 */
[----:B------:R-:W-:-:S04]  /*4d90*/  IMAD.WIDE.U32 R118, R151, 0x10, R104 ;  /* 0x0000001097767825 */ /* 0x000fc800078e0068 */
[----:B------:R-:W-:Y:S01]  /*4da0*/  FMUL.FTZ R152, R215, R111 ;  /* 0x0000006fd7987220 */ /* 0x000fe20000410000 */
[----:B0-----:R-:W-:Y:S01]  /*4db0*/  F2FP.BF16.F32.PACK_AB R98, R156, R173 ;  /* 0x000000ad9c62723e */ /* 0x001fe200000010ff */
[----:B------:R-:W-:Y:S01]  /*4dc0*/  IMAD.WIDE.U32 R120, R149, 0x10, R104 ;  /* 0x0000001095787825 */ /* 0x000fe200078e0068 */
[----:B------:R-:W-:-:S03]  /*4dd0*/  F2FP.BF16.F32.PACK_AB R99, R158, R197 ;  /* 0x000000c59e63723e */ /* 0x000fc600000010ff */
[-C--:B------:R-:W-:Y:S01]  /*4de0*/  FMUL.FTZ R100, R122, R111.reuse ;  /* 0x0000006f7a647220 */ /* 0x080fe20000410000 */
[-C--:B------:R-:W-:Y:S01]  /*4df0*/  FMUL.FTZ R104, R177, R111.reuse ;  /* 0x0000006fb1687220 */ /* 0x080fe20000410000 */
[-C--:B------:R-:W-:Y:S01]  /*4e00*/  FMUL.FTZ R101, R154, R111.reuse ;  /* 0x0000006f9a657220 */ /* 0x080fe20000410000 */
[-C--:B------:R-:W-:Y:S01]  /*4e10*/  FMUL.FTZ R173, R173, R111.reuse ;  /* 0x0000006fadad7220 */ /* 0x080fe20000410000 */
[-C--:B------:R-:W-:Y:S01]  /*4e20*/  FMUL.FTZ R102, R156, R111.reuse ;  /* 0x0000006f9c667220 */ /* 0x080fe20000410000 */
[-C--:B------:R-:W-:Y:S01]  /*4e30*/  FMUL.FTZ R103, R158, R111.reuse ;  /* 0x0000006f9e677220 */ /* 0x080fe20000410000 */
[--C-:B------:R-:W-:Y:S01]  /*4e40*/  IMAD.WIDE.U32 R112, R151, 0x10, R114.reuse ;  /* 0x0000001097707825 */ /* 0x100fe200078e0072 */
[----:B------:R0:W-:Y:S01]  /*4e50*/  STG.E.128 desc[UR4][R106.64], R96 ;  /* 0x000000606a007986 */ /* 0x0001e2000c101d04 */
[----:B-1----:R-:W-:Y:S02]  /*4e60*/  F2FP.BF16.F32.PACK_AB R92, R123, R162 ;  /* 0x000000a27b5c723e */ /* 0x002fe400000010ff */
[----:B------:R-:W-:Y:S01]  /*4e70*/  FMUL.FTZ R122, R162, R111 ;  /* 0x0000006fa27a7220 */ /* 0x000fe20000410000 */
[----:B------:R-:W-:Y:S01]  /*4e80*/  F2FP.BF16.F32.PACK_AB R94, R153, R164 ;  /* 0x000000a4995e723e */ /* 0x000fe200000010ff */
[----:B------:R-:W-:-:S04]  /*4e90*/  IMAD.WIDE.U32 R114, R149, 0x10, R114 ;  /* 0x0000001095727825 */ /* 0x000fc800078e0072 */
        /* <DEDUP_REMOVED lines=9> */
[----:B------:R-:W-:Y:S02]  /*4f30*/  F2FP.BF16.F32.PACK_AB R103, R103, R110 ;  /* 0x0000006e6767723e */ /* 0x000fe400000010ff */
[----:B------:R-:W-:Y:S01]  /*4f40*/  F2FP.BF16.F32.PACK_AB R102, R102, R173 ;  /* 0x000000ad6666723e */ /* 0x000fe200000010ff */
[-C--:B0-----:R-:W-:Y:S01]  /*4f50*/  FMUL.FTZ R106, R164, R111.reuse ;  /* 0x0000006fa46a7220 */ /* 0x081fe20000410000 */
[-C--:B------:R-:W-:Y:S01]  /*4f60*/  FMUL.FTZ R107, R166, R111.reuse ;  /* 0x0000006fa66b7220 */ /* 0x080fe20000410000 */
[----:B------:R-:W-:Y:S01]  /*4f70*/  FMUL.FTZ R111, R174, R111 ;  /* 0x0000006fae6f7220 */ /* 0x000fe20000410000 */
        /* <DEDUP_REMOVED lines=21> */
.L_x_3124:
        /* <DEDUP_REMOVED lines=68> */
.L_x_3121:
        /* <DEDUP_REMOVED lines=24> */
.L_x_3127:
        /* <DEDUP_REMOVED lines=15> */
.L_x_15619:


//--------------------- .text._ZN10layer_norm13ln_bwd_kernelINS_13Kernel_traitsIf13__nv_bfloat16S2_S2_fjLj8192ELj1ELj1ELj8ELj16ENS_18Kernel_traits_baseILj8192EfS2_S2_S2_fjLj256EEEEELb0ELb0ELb1ELb0EEEvNS_9BwdParamsE --------------------------
	.section	.text._ZN10layer_norm13ln_bwd_kernelINS_13Kernel_traitsIf13__nv_bfloat16S2_S2_fjLj8192ELj1ELj1ELj8ELj16ENS_18Kernel_traits_baseILj8192EfS2_S2_S2_fjLj256EEEEELb0ELb0ELb1ELb0EEEvNS_9BwdParamsE,"ax",@progbits
	.align	128
        .global         _ZN10layer_norm13ln_bwd_kernelINS_13Kernel_traitsIf13__nv_bfloat16S2_S2_fjLj8192ELj1ELj1ELj8ELj16ENS_18Kernel_traits_baseILj8192EfS2_S2_S2_fjLj256EEEEELb0ELb0ELb1ELb0EEEvNS_9BwdParamsE
        .type           _ZN10layer_norm13ln_bwd_kernelINS_13Kernel_traitsIf13__nv_bfloat16S2_S2_fjLj8192ELj1ELj1ELj8ELj16ENS_18Kernel_traits_baseILj8192EfS2_S2_S2_fjLj256EEEEELb0ELb0ELb1ELb0EEEvNS_9BwdParamsE,@function
        .size           _ZN10layer_norm13ln_bwd_kernelINS_13Kernel_traitsIf13__nv_bfloat16S2_S2_fjLj8192ELj1ELj1ELj8ELj16ENS_18Kernel_traits_baseILj8192EfS2_S2_S2_fjLj256EEEEELb0ELb0ELb1ELb0EEEvNS_9BwdParamsE,(.L_x_15620 - _ZN10layer_norm13ln_bwd_kernelINS_13Kernel_traitsIf13__nv_bfloat16S2_S2_fjLj8192ELj1ELj1ELj8ELj16ENS_18Kernel_traits_baseILj8192EfS2_S2_S2_fjLj256EEEEELb0ELb0ELb1ELb0EEEvNS_9BwdParamsE)
        .other          _ZN10layer_norm13ln_bwd_kernelINS_13Kernel_traitsIf13__nv_bfloat16S2_S2_fjLj8192ELj1ELj1ELj8ELj16ENS_18Kernel_traits_baseILj8192EfS2_S2_S2_fjLj256EEEEELb0ELb0ELb1ELb0EEEvNS_9BwdParamsE,@"STO_CUDA_ENTRY STV_DEFAULT"
_ZN10layer_norm13ln_bwd_kernelINS_13Kernel_traitsIf13__nv_bfloat16S2_S2_fjLj8192ELj1ELj1ELj8ELj16ENS_18Kernel_traits_baseILj8192EfS2_S2_S2_fjLj256EEEEELb0ELb0ELb1ELb0EEEvNS_9BwdParamsE:
.text._ZN10layer_norm13ln_bwd_kernelINS_13Kernel_traitsIf13__nv_bfloat16S2_S2_fjLj8192ELj1ELj1ELj8ELj16ENS_18Kernel_traits_baseILj8192EfS2_S2_S2_fjLj256EEEEELb0ELb0ELb1ELb0EEEvNS_9BwdParamsE:
        /* <DEDUP_REMOVED lines=25> */
[----:B------:R0:W5:Y:S04]  /*0190*/  @P1 LDG.E.128 R128, desc[UR10][R2.64+0x10] ;  /* 0x0000100a02801981 */ /* 0x000168000c1e1d00 */
[----:B------:R1:W5:Y:S01]  /*01a0*/  @P3 LDG.E.128 R124, desc[UR10][R8.64] ;  /* 0x0000000a087c3981 */ /* 0x000362000c1e1d00 */
[C---:B----4-:R-:W-:Y:S01]  /*01b0*/  @P4 IMAD.WIDE.U32 R10, R15.reuse, 0x20, R10 ;  /* 0x000000200f0a4825 */ /* 0x050fe200078e000a */
[----:B------:R-:W-:-:S02]  /*01c0*/  @P4 IADD3 R15, PT, PT, R15, 0x100, RZ ;  /* 0x000001000f0f4810 */ /* 0x000fc40007ffe0ff */
[----:B------:R1:W5:Y:S04]  /*01d0*/  @P3 LDG.E.128 R120, desc[UR10][R8.64+0x10] ;  /* 0x0000100a08783981 */ /* 0x000368000c1e1d00 */
[----:B------:R1:W5:Y:S01]  /*01e0*/  @P4 LDG.E.128 R116, desc[UR10][R10.64] ;  /* 0x0000000a0a744981 */ /* 0x000362000c1e1d00 */
[----:B---3--:R-:W-:-:S03]  /*01f0*/  @P5 IMAD.WIDE.U32 R4, R15, 0x20, R12 ;  /* 0x000000200f045825 */ /* 0x008fc600078e000c */
[----:B------:R1:W5:Y:S04]  /*0200*/  @P4 LDG.E.128 R112, desc[UR10][R10.64+0x10] ;  /* 0x0000100a0a704981 */ /* 0x000368000c1e1d00 */
[----:B------:R1:W5:Y:S04]  /*0210*/  @P5 LDG.E.128 R108, desc[UR10][R4.64] ;  /* 0x0000000a046c5981 */ /* 0x000368000c1e1d00 */
        /* <DEDUP_REMOVED lines=74> */
.L_x_3192:
        /* <DEDUP_REMOVED lines=50> */
[----:B------:R-:W-:Y:S02]  /*09e0*/  IADD3 R161, PT, PT, R161, 0x100, RZ ;  /* 0x00000100a1a17810 */ /* 0x000fe40007ffe0ff */
[C---:B--2---:R-:W-:Y:S02]  /*09f0*/  SHF.L.U32 R21, R9.reuse, 0x10, RZ ;  /* 0x0000001009157819 */ /* 0x044fe400000006ff */
[C---:B------:R-:W-:Y:S02]  /*0a00*/  SHF.L.U32 R19, R8.reuse, 0x10, RZ ;  /* 0x0000001008137819 */ /* 0x040fe400000006ff */
[----:B------:R-:W-:Y:S02]  /*0a10*/  PRMT R3, R8, 0x7632, R3 ;  /* 0x0000763208037816 */ /* 0x000fe40000000003 */
[----:B------:R-:W-:Y:S01]  /*0a20*/  PRMT R18, R9, 0x7632, R18 ;  /* 0x0000763209127816 */ /* 0x000fe20000000012 */
[----:B------:R-:W-:Y:S01]  /*0a30*/  FADD.FTZ R8, -R160, R19 ;  /* 0x00000013a0087221 */ /* 0x000fe20000010100 */
[----:B------:R-:W-:-:S02]  /*0a40*/  PRMT R20, R10, 0x7632, R20 ;  /* 0x000076320a147816 */ /* 0x000fc40000000014 */
[----:B------:R-:W-:Y:S01]  /*0a50*/  SHF.L.U32 R153, R10, 0x10, RZ ;  /* 0x000000100a997819 */ /* 0x000fe200000006ff */
[----:B------:R-:W-:Y:S01]  /*0a60*/  FADD.FTZ R10, -R160, R21 ;  /* 0x00000015a00a7221 */ /* 0x000fe20000010100 */
[C---:B---3--:R-:W-:Y:S02]  /*0a70*/  PRMT R9, R12.reuse, 0x7632, R9 ;  /* 0x000076320c097816 */ /* 0x048fe40000000009 */
[C---:B------:R-:W-:Y:S02]  /*0a80*/  PRMT R22, R11.reuse, 0x7632, R22 ;  /* 0x000076320b167816 */ /* 0x040fe40000000016 */
[----:B------:R-:W-:Y:S02]  /*0a90*/  SHF.L.U32 R157, R11, 0x10, RZ ;  /* 0x000000100b9d7819 */ /* 0x000fe400000006ff */
[----:B------:R-:W-:Y:S02]  /*0aa0*/  SHF.L.U32 R11, R12, 0x10, RZ ;  /* 0x000000100c0b7819 */ /* 0x000fe400000006ff */
[----:B------:R-:W-:-:S02]  /*0ab0*/  PRMT R154, R15, 0x7632, R154 ;  /* 0x000076320f9a7816 */ /* 0x000fc4000000009a */
[----:B------:R-:W-:Y:S01]  /*0ac0*/  SHF.L.U32 R159, R15, 0x10, RZ ;  /* 0x000000100f9f7819 */ /* 0x000fe200000006ff */
[----:B------:R-:W-:Y:S01]  /*0ad0*/  FADD.FTZ R68, R68, R11 ;  /* 0x0000000b44447221 */ /* 0x000fe20000010000 */
[----:B------:R-:W-:Y:S02]  /*0ae0*/  PRMT R12, R13, 0x7632, R12 ;  /* 0x000076320d0c7816 */ /* 0x000fe4000000000c */
[----:B0-----:R-:W-:Y:S01]  /*0af0*/  PRMT R16, R14, 0x7632, R16 ;  /* 0x000076320e107816 */ /* 0x001fe20000000010 */
[----:B------:R-:W-:Y:S01]  /*0b00*/  FADD.FTZ R66, R66, R159 ;  /* 0x0000009f42427221 */ /* 0x000fe20000010000 */
[----:B------:R-:W-:Y:S01]  /*0b10*/  SHF.L.U32 R15, R3, 0x10, RZ ;  /* 0x00000010030f7819 */ /* 0x000fe200000006ff */
[----:B-----5:R-:W-:Y:S01]  /*0b20*/  FMUL.FTZ R3, R5, R8 ;  /* 0x0000000805037220 */ /* 0x020fe20000410000 */
[----:B------:R-:W-:Y:S01]  /*0b30*/  SHF.L.U32 R17, R18, 0x10, RZ ;  /* 0x0000001012117819 */ /* 0x000fe200000006ff */
[-C--:B------:R-:W-:Y:S01]  /*0b40*/  FMUL.FTZ R8, R132, R11.reuse ;  /* 0x0000000b84087220 */ /* 0x080fe20000410000 */
[----:B------:R-:W-:Y:S01]  /*0b50*/  SHF.L.U32 R13, R13, 0x10, RZ ;  /* 0x000000100d0d7819 */ /* 0x000fe200000006ff */
[----:B------:R-:W-:Y:S01]  /*0b60*/  FFMA.FTZ R100, R3, R11, R100 ;  /* 0x0000000b03647223 */ /* 0x000fe20000010064 */
[----:B------:R-:W-:Y:S01]  /*0b70*/  SHF.L.U32 R18, R9, 0x10, RZ ;  /* 0x0000001009127819 */ /* 0x000fe200000006ff */
[----:B------:R-:W-:Y:S01]  /*0b80*/  FMUL.FTZ R9, R5, R10 ;  /* 0x0000000a05097220 */ /* 0x000fe20000410000 */
[----:B------:R-:W-:Y:S01]  /*0b90*/  SHF.L.U32 R19, R20, 0x10, RZ ;  /* 0x0000001014137819 */ /* 0x000fe200000006ff */
[----:B------:R-:W-:Y:S01]  /*0ba0*/  FADD.FTZ R20, -R160, R157 ;  /* 0x0000009da0147221 */ /* 0x000fe20000010100 */
[----:B------:R-:W-:Y:S01]  /*0bb0*/  SHF.L.U32 R156, R16, 0x10, RZ ;  /* 0x00000010109c7819 */ /* 0x000fe200000006ff */
[----:B------:R-:W-:Y:S01]  /*0bc0*/  FADD.FTZ R16, -R160, R15 ;  /* 0x0000000fa0107221 */ /* 0x000fe20000010100 */
[----:B------:R-:W-:Y:S01]  /*0bd0*/  FADD.FTZ R70, R70, R13 ;  /* 0x0000000d46467221 */ /* 0x000fe20000010000 */
[-C--:B------:R-:W-:Y:S01]  /*0be0*/  FFMA.FTZ R102, R9, R13.reuse, R102 ;  /* 0x0000000d09667223 */ /* 0x080fe20000010066 */
[----:B------:R-:W-:Y:S01]  /*0bf0*/  FMUL.FTZ R10, R134, R13 ;  /* 0x0000000d860a7220 */ /* 0x000fe20000410000 */
[----:B------:R-:W-:Y:S01]  /*0c00*/  SHF.L.U32 R21, R22, 0x10, RZ ;  /* 0x0000001016157819 */ /* 0x000fe200000006ff */
[----:B------:R-:W-:Y:S01]  /*0c10*/  FMUL.FTZ R13, R5, R20 ;  /* 0x00000014050d7220 */ /* 0x000fe20000410000 */
[----:B------:R-:W-:Y:S01]  /*0c20*/  FADD.FTZ R22, -R160, R17 ;  /* 0x00000011a0167221 */ /* 0x000fe20000010100 */
[----:B------:R-:W-:Y:S01]  /*0c30*/  FMUL.FTZ R15, R133, R18 ;  /* 0x00000012850f7220 */ /* 0x000fe20000410000 */
[----:B------:R-:W-:Y:S01]  /*0c40*/  FADD.FTZ R20, RZ, R8 ;  /* 0x00000008ff147221 */ /* 0x000fe20000010000 */
[----:B------:R-:W-:Y:S01]  /*0c50*/  FMUL.FTZ R16, R5, R16 ;  /* 0x0000001005107220 */ /* 0x000fe20000410000 */
[----:B------:R-:W-:Y:S01]  /*0c60*/  FFMA.FTZ R17, R3, R8, RZ ;  /* 0x0000000803117223 */ /* 0x000fe200000100ff */
[----:B------:R-:W-:Y:S01]  /*0c70*/  SHF.L.U32 R162, R154, 0x10, RZ ;  /* 0x000000109aa27819 */ /* 0x000fe200000006ff */
[----:B------:R-:W-:Y:S01]  /*0c80*/  FADD.FTZ R154, -R160, R19 ;  /* 0x00000013a09a7221 */ /* 0x000fe20000010100 */
[----:B------:R-:W-:Y:S01]  /*0c90*/  SHF.L.U32 R152, R12, 0x10, RZ ;  /* 0x000000100c987819 */ /* 0x000fe200000006ff */
[----:B------:R-:W-:Y:S01]  /*0ca0*/  FADD.FTZ R19, R20, R15 ;  /* 0x0000000f14137221 */ /* 0x000fe20000010000 */
[C---:B------:R-:W-:Y:S01]  /*0cb0*/  FFMA.FTZ R20, R16.reuse, R15, R17 ;  /* 0x0000000f10147223 */ /* 0x040fe20000010011 */
[----:B------:R-:W-:Y:S01]  /*0cc0*/  FADD.FTZ R69, R69, R18 ;  /* 0x0000001245457221 */ /* 0x000fe20000010000 */
[----:B------:R-:W-:Y:S01]  /*0cd0*/  FFMA.FTZ R101, R16, R18, R101 ;  /* 0x0000001210657223 */ /* 0x000fe20000010065 */
[----:B------:R-:W-:Y:S01]  /*0ce0*/  SHF.L.U32 R155, R14, 0x10, RZ ;  /* 0x000000100e9b7819 */ /* 0x000fe200000006ff */
[----:B------:R-:W-:Y:S01]  /*0cf0*/  FMUL.FTZ R18, R5, R22 ;  /* 0x0000001605127220 */ /* 0x000fe20000410000 */
[----:B------:R-:W-:Y:S01]  /*0d00*/  FMUL.FTZ R17, R135, R152 ;  /* 0x0000009887117220 */ /* 0x000fe20000410000 */
[----:B------:R-:W-:Y:S01]  /*0d10*/  FADD.FTZ R22, R19, R10 ;  /* 0x0000000a13167221 */ /* 0x000fe20000010000 */
[C---:B------:R-:W-:Y:S01]  /*0d20*/  FADD.FTZ R14, -R160.reuse, R153 ;  /* 0x00000099a00e7221 */ /* 0x040fe20000010100 */
[----:B------:R-:W-:Y:S01]  /*0d30*/  FFMA.FTZ R19, R9, R10, R20 ;  /* 0x0000000a09137223 */ /* 0x000fe20000010014 */
[----:B------:R-:W-:Y:S01]  /*0d40*/  FADD.FTZ R158, -R160, R21 ;  /* 0x00000015a09e7221 */ /* 0x000fe20000010100 */
[----:B------:R-:W-:Y:S01]  /*0d50*/  FMUL.FTZ R12, R128, R155 ;  /* 0x0000009b800c7220 */ /* 0x000fe20000410000 */
[----:B------:R-:W-:Y:S01]  /*0d60*/  FADD.FTZ R21, R22, R17 ;  /* 0x0000001116157221 */ /* 0x000fe20000010000 */
[----:B------:R-:W-:Y:S01]  /*0d70*/  FMUL.FTZ R11, R5, R14 ;  /* 0x0000000e050b7220 */ /* 0x000fe20000410000 */
[C---:B------:R-:W-:Y:S01]  /*0d80*/  FFMA.FTZ R22, R18.reuse, R17, R19 ;  /* 0x0000001112167223 */ /* 0x040fe20000010013 */
        /* <DEDUP_REMOVED lines=22> */
.L_x_3132:
[----:B----4-:R-:W-:Y:S05]  /*0ef0*/  BSYNC.RECONVERGENT B1 ;  /* 0x0000000000017941 */ /* 0x010fea0003800200 */
.L_x_3131:
        /* <DEDUP_REMOVED lines=16> */
[----:B------:R-:W-:Y:S02]  /*1000*/  PRMT R23, R24, 0x7632, R23 ;  /* 0x0000763218177816 */ /* 0x000fe40000000017 */
[C---:B------:R-:W-:Y:S01]  /*1010*/  SHF.L.U32 R157, R25.reuse, 0x10, RZ ;  /* 0x00000010199d7819 */ /* 0x040fe200000006ff */
[----:B0-----:R-:W-:Y:S01]  /*1020*/  FADD.FTZ R152, -R160, R155 ;  /* 0x0000009ba0987221 */ /* 0x001fe20000010100 */
[----:B------:R-:W-:-:S02]  /*1030*/  PRMT R154, R25, 0x7632, R154 ;  /* 0x00007632199a7816 */ /* 0x000fc4000000009a */
[----:B---3--:R-:W-:Y:S01]  /*1040*/  PRMT R24, R28, 0x7632, R24 ;  /* 0x000076321c187816 */ /* 0x008fe20000000018 */
[----:B------:R-:W-:Y:S01]  /*1050*/  FADD.FTZ R156, -R160, R157 ;  /* 0x0000009da09c7221 */ /* 0x000fe20000010100 */
[----:B------:R-:W-:Y:S02]  /*1060*/  SHF.L.U32 R25, R28, 0x10, RZ ;  /* 0x000000101c197819 */ /* 0x000fe400000006ff */
[----:B------:R-:W-:Y:S01]  /*1070*/  SHF.L.U32 R155, R23, 0x10, RZ ;  /* 0x00000010179b7819 */ /* 0x000fe200000006ff */
[----:B-----5:R-:W-:Y:S01]  /*1080*/  FMUL.FTZ R23, R5, R152 ;  /* 0x0000009805177220 */ /* 0x020fe20000410000 */
[C---:B------:R-:W-:Y:S01]  /*1090*/  PRMT R165, R27.reuse, 0x7632, R165 ;  /* 0x000076321ba57816 */ /* 0x040fe200000000a5 */
[----:B------:R-:W-:Y:S01]  /*10a0*/  FADD.FTZ R60, R60, R25 ;  /* 0x000000193c3c7221 */ /* 0x000fe20000010000 */
[----:B------:R-:W-:Y:S01]  /*10b0*/  SHF.L.U32 R27, R27, 0x10, RZ ;  /* 0x000000101b1b7819 */ /* 0x000fe200000006ff */
[-C--:B------:R-:W-:Y:S01]  /*10c0*/  FFMA.FTZ R92, R23, R25.reuse, R92 ;  /* 0x00000019175c7223 */ /* 0x080fe2000001005c */
[----:B------:R-:W-:Y:S01]  /*10d0*/  PRMT R158, R26, 0x7632, R158 ;  /* 0x000076321a9e7816 */ /* 0x000fe2000000009e */
[----:B------:R-:W-:Y:S01]  /*10e0*/  FADD.FTZ R168, -R160, R155 ;  /* 0x0000009ba0a87221 */ /* 0x000fe20000010100 */
[----:B------:R-:W-:Y:S01]  /*10f0*/  SHF.L.U32 R159, R26, 0x10, RZ ;  /* 0x000000101a9f7819 */ /* 0x000fe200000006ff */
[----:B------:R-:W-:Y:S01]  /*1100*/  FADD.FTZ R166, -R160, R27 ;  /* 0x0000001ba0a67221 */ /* 0x000fe20000010100 */
[----:B------:R-:W-:Y:S01]  /*1110*/  SHF.L.U32 R157, R154, 0x10, RZ ;  /* 0x000000109a9d7819 */ /* 0x000fe200000006ff */
[----:B------:R-:W-:Y:S01]  /*1120*/  FMUL.FTZ R168, R5, R168 ;  /* 0x000000a805a87220 */ /* 0x000fe20000410000 */
[C---:B------:R-:W-:Y:S01]  /*1130*/  PRMT R26, R29.reuse, 0x7632, R26 ;  /* 0x000076321d1a7816 */ /* 0x040fe2000000001a */
[----:B------:R-:W-:Y:S01]  /*1140*/  FADD.FTZ R164, -R160, R159 ;  /* 0x0000009fa0a47221 */ /* 0x000fe20000010100 */
[----:B------:R-:W-:Y:S01]  /*1150*/  SHF.L.U32 R154, R24, 0x10, RZ ;  /* 0x00000010189a7819 */ /* 0x000fe200000006ff */
[----:B------:R-:W-:Y:S01]  /*1160*/  FMUL.FTZ R24, R124, R25 ;  /* 0x000000197c187220 */ /* 0x000fe20000410000 */
[----:B------:R-:W-:Y:S01]  /*1170*/  SHF.L.U32 R29, R29, 0x10, RZ ;  /* 0x000000101d1d7819 */ /* 0x000fe200000006ff */
[C---:B------:R-:W-:Y:S01]  /*1180*/  FMUL.FTZ R25, R5.reuse, R156 ;  /* 0x0000009c05197220 */ /* 0x040fe20000410000 */
[C---:B------:R-:W-:Y:S01]  /*1190*/  PRMT R28, R30.reuse, 0x7632, R28 ;  /* 0x000076321e1c7816 */ /* 0x040fe2000000001c */
[----:B------:R-:W-:Y:S01]  /*11a0*/  FMUL.FTZ R27, R5, R164 ;  /* 0x000000a4051b7220 */ /* 0x000fe20000410000 */
[----:B------:R-:W-:Y:S01]  /*11b0*/  SHF.L.U32 R153, R30, 0x10, RZ ;  /* 0x000000101e997819 */ /* 0x000fe200000006ff */
[----:B------:R-:W-:Y:S01]  /*11c0*/  FADD.FTZ R62, R62, R29 ;  /* 0x0000001d3e3e7221 */ /* 0x000fe20000010000 */
[----:B------:R-:W-:Y:S01]  /*11d0*/  PRMT R30, R31, 0x7632, R30 ;  /* 0x000076321f1e7816 */ /* 0x000fe2000000001e */
[-C--:B------:R-:W-:Y:S01]  /*11e0*/  FFMA.FTZ R94, R25, R29.reuse, R94 ;  /* 0x0000001d195e7223 */ /* 0x080fe2000001005e */
[----:B------:R-:W-:Y:S01]  /*11f0*/  SHF.L.U32 R156, R26, 0x10, RZ ;  /* 0x000000101a9c7819 */ /* 0x000fe200000006ff */
[----:B------:R-:W-:Y:S01]  /*1200*/  FMUL.FTZ R26, R126, R29 ;  /* 0x0000001d7e1a7220 */ /* 0x000fe20000410000 */
[----:B------:R-:W-:Y:S01]  /*1210*/  SHF.L.U32 R31, R31, 0x10, RZ ;  /* 0x000000101f1f7819 */ /* 0x000fe200000006ff */
[----:B------:R-:W-:Y:S01]  /*1220*/  FMUL.FTZ R29, R5, R166 ;  /* 0x000000a6051d7220 */ /* 0x000fe20000410000 */
[----:B------:R-:W-:Y:S01]  /*1230*/  SHF.L.U32 R159, R158, 0x10, RZ ;  /* 0x000000109e9f7819 */ /* 0x000fe200000006ff */
[----:B------:R-:W-:Y:S01]  /*1240*/  FADD.FTZ R56, R56, R153 ;  /* 0x0000009938387221 */ /* 0x000fe20000010000 */
[----:B------:R-:W-:Y:S01]  /*1250*/  SHF.L.U32 R164, R30, 0x10, RZ ;  /* 0x000000101ea47819 */ /* 0x000fe200000006ff */
[----:B------:R-:W-:Y:S01]  /*1260*/  FADD.FTZ R58, R58, R31 ;  /* 0x0000001f3a3a7221 */ /* 0x000fe20000010000 */
[----:B------:R-:W-:Y:S01]  /*1270*/  SHF.L.U32 R158, R28, 0x10, RZ ;  /* 0x000000101c9e7819 */ /* 0x000fe200000006ff */
[-C--:B------:R-:W-:Y:S01]  /*1280*/  FFMA.FTZ R90, R29, R31.reuse, R90 ;  /* 0x0000001f1d5a7223 */ /* 0x080fe2000001005a */
[----:B------:R-:W-:Y:S01]  /*1290*/  FMUL.FTZ R30, R122, R31 ;  /* 0x0000001f7a1e7220 */ /* 0x000fe20000410000 */
[-C--:B------:R-:W-:Y:S01]  /*12a0*/  FFMA.FTZ R88, R27, R153.reuse, R88 ;  /* 0x000000991b587223 */ /* 0x080fe20000010058 */
[----:B------:R-:W-:Y:S01]  /*12b0*/  FMUL.FTZ R28, R120, R153 ;  /* 0x00000099781c7220 */ /* 0x000fe20000410000 */
[----:B------:R-:W-:Y:S01]  /*12c0*/  FADD.FTZ R152, R163, R24 ;  /* 0x00000018a3987221 */ /* 0x000fe20000010000 */
[----:B------:R-:W-:Y:S01]  /*12d0*/  FMUL.FTZ R31, R125, R154 ;  /* 0x0000009a7d1f7220 */ /* 0x000fe20000410000 */
[----:B------:R-:W-:Y:S01]  /*12e0*/  FFMA.FTZ R153, R23, R24, R162 ;  /* 0x0000001817997223 */ /* 0x000fe200000100a2 */
[----:B------:R-:W-:Y:S01]  /*12f0*/  FADD.FTZ R170, -R160, R157 ;  /* 0x0000009da0aa7221 */ /* 0x000fe20000010100 */
[----:B------:R-:W-:Y:S01]  /*1300*/  FADD.FTZ R61, R61, R154 ;  /* 0x0000009a3d3d7221 */ /* 0x000fe20000010000 */
[----:B------:R-:W-:Y:S01]  /*1310*/  FADD.FTZ R155, R152, R31 ;  /* 0x0000001f989b7221 */ /* 0x000fe20000010000 */
[C---:B------:R-:W-:Y:S01]  /*1320*/  FFMA.FTZ R152, R168.reuse, R31, R153 ;  /* 0x0000001fa8987223 */ /* 0x040fe20000010099 */
[----:B------:R-:W-:Y:S01]  /*1330*/  FFMA.FTZ R93, R168, R154, R93 ;  /* 0x0000009aa85d7223 */ /* 0x000fe2000001005d */
[----:B------:R-:W-:Y:S01]  /*1340*/  FMUL.FTZ R170, R5, R170 ;  /* 0x000000aa05aa7220 */ /* 0x000fe20000410000 */
[----:B------:R-:W-:Y:S01]  /*1350*/  FMUL.FTZ R169, R127, R156 ;  /* 0x0000009c7fa97220 */ /* 0x000fe20000410000 */
[----:B------:R-:W-:Y:S01]  /*1360*/  FADD.FTZ R154, R155, R26 ;  /* 0x0000001a9b9a7221 */ /* 0x000fe20000010000 */
[----:B------:R-:W-:Y:S01]  /*1370*/  FFMA.FTZ R153, R25, R26, R152 ;  /* 0x0000001a19997223 */ /* 0x000fe20000010098 */
[----:B------:R-:W-:Y:S01]  /*1380*/  FADD.FTZ R172, -R160, R159 ;  /* 0x0000009fa0ac7221 */ /* 0x000fe20000010100 */
        /* <DEDUP_REMOVED lines=22> */
.L_x_3134:
[----:B------:R-:W-:Y:S05]  /*14f0*/  BSYNC.RECONVERGENT B1 ;  /* 0x0000000000017941 */ /* 0x000fea0003800200 */
.L_x_3133:
        /* <DEDUP_REMOVED lines=17> */
[----:B------:R-:W-:Y:S02]  /*1610*/  SHF.L.U32 R177, R153, 0x10, RZ ;  /* 0x0000001099b17819 */ /* 0x000fe400000006ff */
[----:B------:R-:W-:-:S02]  /*1620*/  PRMT R178, R154, 0x7632, R178 ;  /* 0x000076329ab27816 */ /* 0x000fc400000000b2 */
[----:B------:R-:W-:Y:S01]  /*1630*/  SHF.L.U32 R179, R154, 0x10, RZ ;  /* 0x000000109ab37819 */ /* 0x000fe200000006ff */
[----:B------:R-:W-:Y:S01]  /*1640*/  FADD.FTZ R154, -R160, R167 ;  /* 0x000000a7a09a7221 */ /* 0x000fe20000010100 */
[----:B------:R-:W-:Y:S02]  /*1650*/  PRMT R176, R153, 0x7632, R176 ;  /* 0x0000763299b07816 */ /* 0x000fe400000000b0 */
[C---:B---3--:R-:W-:Y:S02]  /*1660*/  PRMT R152, R156.reuse, 0x7632, R152 ;  /* 0x000076329c987816 */ /* 0x048fe40000000098 */
[----:B------:R-:W-:Y:S01]  /*1670*/  SHF.L.U32 R153, R156, 0x10, RZ ;  /* 0x000000109c997819 */ /* 0x000fe200000006ff */
[----:B------:R-:W-:Y:S01]  /*1680*/  FADD.FTZ R156, -R160, R177 ;  /* 0x000000b1a09c7221 */ /* 0x000fe20000010100 */
[----:B------:R-:W-:Y:S01]  /*1690*/  SHF.L.U32 R167, R166, 0x10, RZ ;  /* 0x00000010a6a77819 */ /* 0x000fe200000006ff */
[----:B-----5:R-:W-:Y:S01]  /*16a0*/  FMUL.FTZ R177, R5, R154 ;  /* 0x0000009a05b17220 */ /* 0x020fe20000410000 */
[----:B------:R-:W-:Y:S01]  /*16b0*/  SHF.L.U32 R185, R176, 0x10, RZ ;  /* 0x00000010b0b97819 */ /* 0x000fe200000006ff */
[-C--:B------:R-:W-:Y:S01]  /*16c0*/  FMUL.FTZ R176, R116, R153.reuse ;  /* 0x0000009974b07220 */ /* 0x080fe20000410000 */
[----:B------:R-:W-:Y:S01]  /*16d0*/  SHF.L.U32 R154, R152, 0x10, RZ ;  /* 0x00000010989a7819 */ /* 0x000fe200000006ff */
[C---:B------:R-:W-:Y:S01]  /*16e0*/  FADD.FTZ R184, -R160.reuse, R167 ;  /* 0x000000a7a0b87221 */ /* 0x040fe20000010100 */
[C---:B------:R-:W-:Y:S01]  /*16f0*/  PRMT R180, R155.reuse, 0x7632, R180 ;  /* 0x000076329bb47816 */ /* 0x040fe200000000b4 */
[----:B------:R-:W-:Y:S01]  /*1700*/  FADD.FTZ R186, -R160, R185 ;  /* 0x000000b9a0ba7221 */ /* 0x000fe20000010100 */
[----:B------:R-:W-:Y:S01]  /*1710*/  SHF.L.U32 R181, R155, 0x10, RZ ;  /* 0x000000109bb57819 */ /* 0x000fe200000006ff */
[----:B------:R-:W-:Y:S01]  /*1720*/  FADD.FTZ R52, R52, R153 ;  /* 0x0000009934347221 */ /* 0x000fe20000010000 */
[----:B------:R-:W-:Y:S01]  /*1730*/  PRMT R155, R157, 0x7632, R155 ;  /* 0x000076329d9b7816 */ /* 0x000fe2000000009b */
[----:B------:R-:W-:Y:S01]  /*1740*/  FFMA.FTZ R84, R177, R153, R84 ;  /* 0x00000099b1547223 */ /* 0x000fe20000010054 */
[----:B------:R-:W-:Y:S01]  /*1750*/  SHF.L.U32 R157, R157, 0x10, RZ ;  /* 0x000000109d9d7819 */ /* 0x000fe200000006ff */
[----:B------:R-:W-:Y:S01]  /*1760*/  FADD.FTZ R152, R163, R176 ;  /* 0x000000b0a3987221 */ /* 0x000fe20000010000 */
[----:B------:R-:W-:Y:S01]  /*1770*/  FMUL.FTZ R185, R117, R154 ;  /* 0x0000009a75b97220 */ /* 0x000fe20000410000 */
[----:B------:R-:W-:Y:S01]  /*1780*/  FADD.FTZ R166, -R160, R179 ;  /* 0x000000b3a0a67221 */ /* 0x000fe20000010100 */
[----:B------:R-:W-:Y:S01]  /*1790*/  FMUL.FTZ R184, R5, R184 ;  /* 0x000000b805b87220 */ /* 0x000fe20000410000 */
[----:B------:R-:W-:Y:S01]  /*17a0*/  FFMA.FTZ R153, R177, R176, R162 ;  /* 0x000000b0b1997223 */ /* 0x000fe200000100a2 */
[----:B------:R-:W-:Y:S01]  /*17b0*/  FMUL.FTZ R179, R5, R156 ;  /* 0x0000009c05b37220 */ /* 0x000fe20000410000 */
[----:B------:R-:W-:Y:S01]  /*17c0*/  SHF.L.U32 R187, R178, 0x10, RZ ;  /* 0x00000010b2bb7819 */ /* 0x000fe200000006ff */
[----:B------:R-:W-:Y:S01]  /*17d0*/  FMUL.FTZ R178, R118, R157 ;  /* 0x0000009d76b27220 */ /* 0x000fe20000410000 */
[----:B------:R-:W-:Y:S01]  /*17e0*/  SHF.L.U32 R156, R155, 0x10, RZ ;  /* 0x000000109b9c7819 */ /* 0x000fe200000006ff */
[----:B------:R-:W-:Y:S01]  /*17f0*/  FADD.FTZ R155, R152, R185 ;  /* 0x000000b9989b7221 */ /* 0x000fe20000010000 */
[----:B------:R-:W-:Y:S01]  /*1800*/  FFMA.FTZ R152, R184, R185, R153 ;  /* 0x000000b9b8987223 */ /* 0x000fe20000010099 */
[----:B0-----:R-:W-:Y:S01]  /*1810*/  PRMT R164, R158, 0x7632, R164 ;  /* 0x000076329ea47816 */ /* 0x001fe200000000a4 */
        /* <DEDUP_REMOVED lines=8> */
[----:B------:R-:W-:Y:S01]  /*18a0*/  SHF.L.U32 R189, R180, 0x10, RZ ;  /* 0x00000010b4bd7819 */ /* 0x000fe200000006ff */
[----:B------:R-:W-:Y:S01]  /*18b0*/  FADD.FTZ R182, -R160, R181 ;  /* 0x000000b5a0b67221 */ /* 0x000fe20000010100 */
[----:B------:R-:W-:Y:S01]  /*18c0*/  SHF.L.U32 R164, R164, 0x10, RZ ;  /* 0x00000010a4a47819 */ /* 0x000fe200000006ff */
[----:B------:R-:W-:Y:S01]  /*18d0*/  FMUL.FTZ R181, R5, R166 ;  /* 0x000000a605b57220 */ /* 0x000fe20000410000 */
[----:B------:R-:W-:Y:S01]  /*18e0*/  FMUL.FTZ R180, R112, R165 ;  /* 0x000000a570b47220 */ /* 0x000fe20000410000 */
[----:B------:R-:W-:Y:S01]  /*18f0*/  FADD.FTZ R155, R154, R187 ;  /* 0x000000bb9a9b7221 */ /* 0x000fe20000010000 */
[----:B------:R-:W-:Y:S01]  /*1900*/  FFMA.FTZ R152, R186, R187, R153 ;  /* 0x000000bbba987223 */ /* 0x000fe20000010099 */
[C---:B------:R-:W-:Y:S01]  /*1910*/  PRMT R158, R159.reuse, 0x7632, R158 ;  /* 0x000076329f9e7816 */ /* 0x040fe2000000009e */
[----:B------:R-:W-:Y:S01]  /*1920*/  FADD.FTZ R190, -R160, R189 ;  /* 0x000000bda0be7221 */ /* 0x000fe20000010100 */
[----:B------:R-:W-:Y:S01]  /*1930*/  SHF.L.U32 R159, R159, 0x10, RZ ;  /* 0x000000109f9f7819 */ /* 0x000fe200000006ff */
[----:B------:R-:W-:Y:S01]  /*1940*/  FMUL.FTZ R188, R5, R188 ;  /* 0x000000bc05bc7220 */ /* 0x000fe20000410000 */
[----:B------:R-:W-:Y:S01]  /*1950*/  FMUL.FTZ R189, R113, R164 ;  /* 0x000000a471bd7220 */ /* 0x000fe20000410000 */
[----:B------:R-:W-:Y:S01]  /*1960*/  FADD.FTZ R154, R155, R180 ;  /* 0x000000b49b9a7221 */ /* 0x000fe20000010000 */
[----:B------:R-:W-:Y:S01]  /*1970*/  FFMA.FTZ R153, R181, R180, R152 ;  /* 0x000000b4b5997223 */ /* 0x000fe20000010098 */
[C---:B------:R-:W-:Y:S01]  /*1980*/  FMUL.FTZ R183, R5.reuse, R182 ;  /* 0x000000b605b77220 */ /* 0x040fe20000410000 */
        /* <DEDUP_REMOVED lines=22> */
.L_x_3136:
[----:B------:R-:W-:Y:S05]  /*1af0*/  BSYNC.RECONVERGENT B1 ;  /* 0x0000000000017941 */ /* 0x000fea0003800200 */
.L_x_3135:
        /* <DEDUP_REMOVED lines=12> */
[C---:B--2---:R-:W-:Y:S02]  /*1bc0*/  PRMT R166, R153.reuse, 0x7632, R166 ;  /* 0x0000763299a67816 */ /* 0x044fe400000000a6 */
[----:B------:R-:W-:Y:S02]  /*1bd0*/  SHF.L.U32 R153, R153, 0x10, RZ ;  /* 0x0000001099997819 */ /* 0x000fe400000006ff */
[C---:B------:R-:W-:Y:S02]  /*1be0*/  PRMT R175, R154.reuse, 0x7632, R175 ;  /* 0x000076329aaf7816 */ /* 0x040fe400000000af */
[----:B------:R-:W-:Y:S01]  /*1bf0*/  SHF.L.U32 R193, R154, 0x10, RZ ;  /* 0x000000109ac17819 */ /* 0x000fe200000006ff */
[----:B0-----:R-:W-:Y:S01]  /*1c00*/  FADD.FTZ R164, -R160, R153 ;  /* 0x00000099a0a47221 */ /* 0x001fe20000010100 */
[C---:B------:R-:W-:Y:S02]  /*1c10*/  PRMT R154, R155.reuse, 0x7632, R154 ;  /* 0x000076329b9a7816 */ /* 0x040fe4000000009a */
[----:B------:R-:W-:-:S02]  /*1c20*/  SHF.L.U32 R155, R155, 0x10, RZ ;  /* 0x000000109b9b7819 */ /* 0x000fc400000006ff */
[----:B------:R-:W-:Y:S01]  /*1c30*/  SHF.L.U32 R153, R166, 0x10, RZ ;  /* 0x00000010a6997819 */ /* 0x000fe200000006ff */
[----:B------:R-:W-:Y:S01]  /*1c40*/  FADD.FTZ R166, -R160, R193 ;  /* 0x000000c1a0a67221 */ /* 0x000fe20000010100 */
[----:B------:R-:W-:Y:S01]  /*1c50*/  PRMT R161, R152, 0x7632, R161 ;  /* 0x0000763298a17816 */ /* 0x000fe200000000a1 */
[----:B------:R-:W-:Y:S01]  /*1c60*/  FADD.FTZ R204, -R160, R155 ;  /* 0x0000009ba0cc7221 */ /* 0x000fe20000010100 */
[----:B------:R-:W-:Y:S01]  /*1c70*/  SHF.L.U32 R167, R152, 0x10, RZ ;  /* 0x0000001098a77819 */ /* 0x000fe200000006ff */
[--C-:B------:R-:W-:Y:S01]  /*1c80*/  FADD.FTZ R200, -R160, R153.reuse ;  /* 0x00000099a0c87221 */ /* 0x100fe20000010100 */
[----:B------:R-:W-:Y:S01]  /*1c90*/  SHF.L.U32 R175, R175, 0x10, RZ ;  /* 0x00000010afaf7819 */ /* 0x000fe200000006ff */
[----:B-----5:R-:W-:Y:S01]  /*1ca0*/  FMUL.FTZ R193, R5, R164 ;  /* 0x000000a405c17220 */ /* 0x020fe20000410000 */
[----:B---3--:R-:W-:Y:S01]  /*1cb0*/  PRMT R153, R156, 0x7632, R153 ;  /* 0x000076329c997816 */ /* 0x008fe20000000099 */
[----:B------:R-:W-:Y:S01]  /*1cc0*/  FADD.FTZ R152, -R160, R167 ;  /* 0x000000a7a0987221 */ /* 0x000fe20000010100 */
[----:B------:R-:W-:Y:S01]  /*1cd0*/  SHF.L.U32 R155, R156, 0x10, RZ ;  /* 0x000000109c9b7819 */ /* 0x000fe200000006ff */
[----:B------:R-:W-:Y:S01]  /*1ce0*/  FADD.FTZ R202, -R160, R175 ;  /* 0x000000afa0ca7221 */ /* 0x000fe20000010100 */
[----:B------:R-:W-:Y:S01]  /*1cf0*/  SHF.L.U32 R161, R161, 0x10, RZ ;  /* 0x00000010a1a17819 */ /* 0x000fe200000006ff */
[----:B------:R-:W-:Y:S01]  /*1d00*/  FMUL.FTZ R175, R5, R152 ;  /* 0x0000009805af7220 */ /* 0x000fe20000410000 */
[----:B------:R-:W-:Y:S01]  /*1d10*/  SHF.L.U32 R165, R154, 0x10, RZ ;  /* 0x000000109aa57819 */ /* 0x000fe200000006ff */
[-C--:B------:R-:W-:Y:S01]  /*1d20*/  FMUL.FTZ R192, R108, R155.reuse ;  /* 0x0000009b6cc07220 */ /* 0x080fe20000410000 */
[----:B------:R-:W-:Y:S01]  /*1d30*/  SHF.L.U32 R154, R153, 0x10, RZ ;  /* 0x00000010999a7819 */ /* 0x000fe200000006ff */
[----:B------:R-:W-:Y:S01]  /*1d40*/  FADD.FTZ R198, -R160, R161 ;  /* 0x000000a1a0c67221 */ /* 0x000fe20000010100 */
[----:B------:R-:W-:Y:S01]  /*1d50*/  PRMT R156, R157, 0x7632, R156 ;  /* 0x000076329d9c7816 */ /* 0x000fe2000000009c */
[----:B------:R-:W-:Y:S01]  /*1d60*/  FADD.FTZ R152, R163, R192 ;  /* 0x000000c0a3987221 */ /* 0x000fe20000010000 */
[----:B------:R-:W-:Y:S01]  /*1d70*/  SHF.L.U32 R157, R157, 0x10, RZ ;  /* 0x000000109d9d7819 */ /* 0x000fe200000006ff */
[----:B------:R-:W-:Y:S01]  /*1d80*/  FMUL.FTZ R199, R109, R154 ;  /* 0x0000009a6dc77220 */ /* 0x000fe20000410000 */
[----:B------:R-:W-:Y:S01]  /*1d90*/  FMUL.FTZ R198, R5, R198 ;  /* 0x000000c605c67220 */ /* 0x000fe20000410000 */
[C---:B------:R-:W-:Y:S01]  /*1da0*/  FFMA.FTZ R153, R175.reuse, R192, R162 ;  /* 0x000000c0af997223 */ /* 0x040fe200000100a2 */
[----:B------:R-:W-:Y:S01]  /*1db0*/  FADD.FTZ R44, R44, R155 ;  /* 0x0000009b2c2c7221 */ /* 0x000fe20000010000 */
[----:B------:R-:W-:Y:S01]  /*1dc0*/  FFMA.FTZ R76, R175, R155, R76 ;  /* 0x0000009baf4c7223 */ /* 0x000fe2000001004c */
        /* <DEDUP_REMOVED lines=46> */
[----:B------:R-:W-:Y:S01]  /*20b0*/  FFMA.FTZ R162, R206, R205, R152 ;  /* 0x000000cdcea27223 */ /* 0x000fe20000010098 */
[----:B------:R-:W-:Y:S06]  /*20c0*/  BRA `(.L_x_3137) ;  /* 0x0000000000707947 */ /* 0x000fec0003800000 */
.L_x_3130:
        /* <DEDUP_REMOVED lines=28> */
.L_x_3137:
[----:B----4-:R-:W-:Y:S05]  /*2290*/  BSYNC.RECONVERGENT B0 ;  /* 0x0000000000007941 */ /* 0x010fea0003800200 */
.L_x_3129:
        /* <DEDUP_REMOVED lines=32> */
.L_x_3139:
[----:B------:R-:W-:Y:S05]  /*24a0*/  BSYNC.RECONVERGENT B0 ;  /* 0x0000000000007941 */ /* 0x000fea0003800200 */
.L_x_3138:
        /* <DEDUP_REMOVED lines=65> */
.L_x_3144:
        /* <DEDUP_REMOVED lines=9> */
.L_x_3145:
        /* <DEDUP_REMOVED lines=9> */
.L_x_3146:
        /* <DEDUP_REMOVED lines=9> */
.L_x_3147:
        /* <DEDUP_REMOVED lines=9> */
.L_x_3148:
        /* <DEDUP_REMOVED lines=9> */
.L_x_3149:
        /* <DEDUP_REMOVED lines=9> */
.L_x_3150:
        /* <DEDUP_REMOVED lines=10> */
.L_x_3143:
        /* <DEDUP_REMOVED lines=70> */
.L_x_3142:
        /* <DEDUP_REMOVED lines=8> */
[----:B------:R-:W-:-:S05]  /*31a0*/  SHF.L.U32 R154, R36, 0x10, RZ ;  /* 0x00000010249a7819 */ /* 0x000fca00000006ff */
[----:B------:R-:W1:Y:S04]  /*31b0*/  @P2 LDC R165, c[0x0][0x40c] ;  /* 0x00010300ffa52b82 */ /* 0x000e680000000800 */
[-CC-:B------:R-:W-:Y:S01]  /*31c0*/  @P0 FFMA.FTZ R153, R3, R6.reuse, R159.reuse ;  /* 0x0000000603990223 */ /* 0x180fe2000001009f */
[-CC-:B------:R-:W-:Y:S01]  /*31d0*/  @P0 FFMA.FTZ R162, R18, R6.reuse, R159.reuse ;  /* 0x0000000612a20223 */ /* 0x180fe2000001009f */
[----:B------:R-:W-:Y:S01]  /*31e0*/  @P0 SHF.L.U32 R158, R152, 0x10, RZ ;  /* 0x00000010989e0819 */ /* 0x000fe200000006ff */
[-C--:B------:R-:W-:Y:S01]  /*31f0*/  @P0 FFMA.FTZ R160, R16, R6.reuse, R159 ;  /* 0x0000000610a00223 */ /* 0x080fe2000001009f */
[----:B------:R-:W-:Y:S01]  /*3200*/  @P0 FADD.FTZ R155, R8, -R153 ;  /* 0x80000099089b0221 */ /* 0x000fe20000010000 */
[----:B------:R-:W-:Y:S01]  /*3210*/  @!P0 PRMT R152, R37, 0x7632, R152 ;  /* 0x0000763225988816 */ /* 0x000fe20000000098 */
[----:B------:R-:W-:Y:S01]  /*3220*/  @P0 FADD.FTZ R167, R17, -R162 ;  /* 0x800000a211a70221 */ /* 0x000fe20000010000 */
[----:B------:R-:W2:Y:S01]  /*3230*/  @P2 LDC R164, c[0x0][0x40c] ;  /* 0x00010300ffa42b82 */ /* 0x000ea20000000800 */
[C---:B------:R-:W-:Y:S01]  /*3240*/  @P0 FFMA.FTZ R154, R5.reuse, R155, R154 ;  /* 0x0000009b059a0223 */ /* 0x040fe2000001009a */
[----:B------:R-:W-:Y:S01]  /*3250*/  @!P0 SHF.L.U32 R153, R152, 0x10, RZ ;  /* 0x0000001098998819 */ /* 0x000fe200000006ff */
[----:B------:R-:W-:Y:S01]  /*3260*/  @P0 FFMA.FTZ R153, R5, R167, R158 ;  /* 0x000000a705990223 */ /* 0x000fe2000001009e */
[-C--:B------:R-:W-:Y:S01]  /*3270*/  @P0 FFMA.FTZ R155, R9, R6.reuse, R159 ;  /* 0x00000006099b0223 */ /* 0x080fe2000001009f */
[----:B0-----:R-:W-:Y:S01]  /*3280*/  @P2 FMUL.FTZ R154, R154, R161 ;  /* 0x000000a19a9a2220 */ /* 0x001fe20000410000 */
[----:B------:R-:W-:Y:S01]  /*3290*/  @P0 FADD.FTZ R163, R15, -R160 ;  /* 0x800000a00fa30221 */ /* 0x000fe20000010000 */
[----:B------:R-:W-:Y:S01]  /*32a0*/  SHF.L.U32 R152, R37, 0x10, RZ ;  /* 0x0000001025987819 */ /* 0x000fe200000006ff */
[----:B------:R-:W0:Y:S01]  /*32b0*/  @P2 LDC R161, c[0x0][0x40c] ;  /* 0x00010300ffa12b82 */ /* 0x000e220000000800 */
[----:B------:R-:W-:Y:S01]  /*32c0*/  @P0 FADD.FTZ R155, R10, -R155 ;  /* 0x8000009b0a9b0221 */ /* 0x000fe20000010000 */
[----:B------:R-:W-:Y:S01]  /*32d0*/  @P0 FFMA.FTZ R156, R5, R163, R156 ;  /* 0x000000a3059c0223 */ /* 0x000fe2000001009c */
[-C--:B------:R-:W-:Y:S01]  /*32e0*/  @P0 FFMA.FTZ R163, R11, R6.reuse, R159 ;  /* 0x000000060ba30223 */ /* 0x080fe2000001009f */
[----:B------:R-:W-:Y:S01]  /*32f0*/  SHF.L.U32 R158, R38, 0x10, RZ ;  /* 0x00000010269e7819 */ /* 0x000fe200000006ff */
[----:B------:R-:W-:Y:S01]  /*3300*/  @P0 FFMA.FTZ R152, R5, R155, R152 ;  /* 0x0000009b05980223 */ /* 0x000fe20000010098 */
[----:B-1----:R-:W-:Y:S01]  /*3310*/  @P2 FMUL.FTZ R156, R156, R165 ;  /* 0x000000a59c9c2220 */ /* 0x002fe20000410000 */
[----:B------:R-:W-:Y:S01]  /*3320*/  PRMT R155, R38, 0x7632, R155 ;  /* 0x00007632269b7816 */ /* 0x000fe2000000009b */
[----:B------:R-:W1:Y:S01]  /*3330*/  @P2 LDC R167, c[0x0][0x40c] ;  /* 0x00010300ffa72b82 */ /* 0x000e620000000800 */
[-CC-:B------:R-:W-:Y:S01]  /*3340*/  @P0 FFMA.FTZ R166, R20, R6.reuse, R159.reuse ;  /* 0x0000000614a60223 */ /* 0x180fe2000001009f */
[----:B------:R-:W-:Y:S01]  /*3350*/  @P0 FFMA.FTZ R165, R13, R6, R159 ;  /* 0x000000060da50223 */ /* 0x000fe2000001009f */
[----:B------:R-:W-:Y:S01]  /*3360*/  @P0 FADD.FTZ R163, R12, -R163 ;  /* 0x800000a30ca30221 */ /* 0x000fe20000010000 */
[----:B------:R-:W-:-:S02]  /*3370*/  SHF.L.U32 R162, R39, 0x10, RZ ;  /* 0x0000001027a27819 */ /* 0x000fc400000006ff */
[----:B------:R-:W-:Y:S01]  /*3380*/  SHF.L.U32 R160, R155, 0x10, RZ ;  /* 0x000000109ba07819 */ /* 0x000fe200000006ff */
[----:B------:R-:W-:Y:S01]  /*3390*/  @P0 FADD.FTZ R155, R19, -R166 ;  /* 0x800000a6139b0221 */ /* 0x000fe20000010000 */
[----:B------:R-:W3:Y:S01]  /*33a0*/  @P2 LDC R209, c[0x0][0x40c] ;  /* 0x00010300ffd12b82 */ /* 0x000ee20000000800 */
[----:B------:R-:W-:Y:S01]  /*33b0*/  @P0 FADD.FTZ R165, R14, -R165 ;  /* 0x800000a50ea50221 */ /* 0x000fe20000010000 */
[C---:B------:R-:W-:Y:S01]  /*33c0*/  @P0 FFMA.FTZ R158, R5.reuse, R163, R158 ;  /* 0x000000a3059e0223 */ /* 0x040fe2000001009e */
[----:B------:R-:W-:Y:S01]  /*33d0*/  @P0 FFMA.FTZ R160, R5, R155, R160 ;  /* 0x0000009b05a00223 */ /* 0x000fe200000100a0 */
[----:B--2---:R-:W-:Y:S01]  /*33e0*/  @P2 FMUL.FTZ R153, R153, R164 ;  /* 0x000000a499992220 */ /* 0x004fe20000410000 */
[----:B------:R-:W-:Y:S01]  /*33f0*/  @P0 FFMA.FTZ R162, R5, R165, R162 ;  /* 0x000000a505a20223 */ /* 0x000fe200000100a2 */
[----:B------:R-:W-:Y:S02]  /*3400*/  @P2 F2FP.BF16.F32.PACK_AB R154, RZ, R154 ;  /* 0x0000009aff9a223e */ /* 0x000fe400000010ff */
[----:B------:R-:W2:Y:S01]  /*3410*/  @P2 LDC R211, c[0x0][0x40c] ;  /* 0x00010300ffd32b82 */ /* 0x000ea20000000800 */
[----:B0-----:R-:W-:Y:S01]  /*3420*/  @P2 FMUL.FTZ R152, R152, R161 ;  /* 0x000000a198982220 */ /* 0x001fe20000410000 */
[----:B------:R-:W-:-:S02]  /*3430*/  @P2 F2FP.BF16.F32.PACK_AB R156, RZ, R156 ;  /* 0x0000009cff9c223e */ /* 0x000fc400000010ff */
[----:B------:R-:W-:Y:S02]  /*3440*/  @P2 PRMT R144, R154, 0x7610, R144 ;  /* 0x000076109a902816 */ /* 0x000fe40000000090 */
[----:B------:R-:W-:Y:S01]  /*3450*/  @P2 F2FP.BF16.F32.PACK_AB R152, RZ, R152 ;  /* 0x00000098ff98223e */ /* 0x000fe200000010ff */
[----:B-1----:R-:W-:Y:S01]  /*3460*/  @P2 FMUL.FTZ R158, R158, R167 ;  /* 0x000000a79e9e2220 */ /* 0x002fe20000410000 */
[----:B------:R-:W-:Y:S02]  /*3470*/  @P2 F2FP.BF16.F32.PACK_AB R153, RZ, R153 ;  /* 0x00000099ff99223e */ /* 0x000fe400000010ff */
[----:B------:R-:W-:Y:S02]  /*3480*/  @P2 PRMT R145, R152, 0x7610, R145 ;  /* 0x0000761098912816 */ /* 0x000fe40000000091 */
[----:B------:R-:W-:Y:S02]  /*3490*/  @P2 F2FP.BF16.F32.PACK_AB R158, RZ, R158 ;  /* 0x0000009eff9e223e */ /* 0x000fe400000010ff */
[----:B------:R-:W-:Y:S01]  /*34a0*/  @P2 PRMT R144, R144, 0x5410, R156 ;  /* 0x0000541090902816 */ /* 0x000fe2000000009c */
[----:B---3--:R-:W-:Y:S01]  /*34b0*/  @P2 FMUL.FTZ R160, R160, R209 ;  /* 0x000000d1a0a02220 */ /* 0x008fe20000410000 */
[----:B------:R-:W-:-:S02]  /*34c0*/  @P2 PRMT R146, R158, 0x7610, R146 ;  /* 0x000076109e922816 */ /* 0x000fc40000000092 */
        /* <DEDUP_REMOVED lines=16> */
.L_x_3152:
[----:B------:R-:W-:Y:S01]  /*35d0*/  ISETP.GT.AND P0, PT, R4, RZ, PT ;  /* 0x000000ff0400720c */ /* 0x000fe20003f04270 */
[-C--:B------:R-:W-:Y:S01]  /*35e0*/  @P3 FFMA.FTZ R149, R3, R6.reuse, R159 ;  /* 0x0000000603953223 */ /* 0x080fe2000001009f */
[----:B------:R-:W-:Y:S01]  /*35f0*/  SHF.L.U32 R148, R36, 0x10, RZ ;  /* 0x0000001024947819 */ /* 0x000fe200000006ff */
[----:B------:R-:W0:Y:S01]  /*3600*/  @P2 LDC R151, c[0x0][0x40c] ;  /* 0x00010300ff972b82 */ /* 0x000e220000000800 */
[----:B------:R-:W-:Y:S01]  /*3610*/  SHF.L.U32 R153, R153, 0x10, RZ ;  /* 0x0000001099997819 */ /* 0x000fe200000006ff */
[----:B------:R-:W-:Y:S01]  /*3620*/  @P3 FADD.FTZ R149, R8, -R149 ;  /* 0x8000009508953221 */ /* 0x000fe20000010000 */
[----:B------:R-:W-:Y:S02]  /*3630*/  SHF.L.U32 R156, R37, 0x10, RZ ;  /* 0x00000010259c7819 */ /* 0x000fe400000006ff */
[----:B------:R-:W-:Y:S01]  /*3640*/  SHF.L.U32 R162, R38, 0x10, RZ ;  /* 0x0000001026a27819 */ /* 0x000fe200000006ff */
[----:B------:R-:W-:Y:S01]  /*3650*/  @P3 FFMA.FTZ R148, R5, R149, R148 ;  /* 0x0000009505943223 */ /* 0x000fe20000010094 */
[----:B------:R-:W-:Y:S01]  /*3660*/  PRMT R149, R37, 0x7632, R149 ;  /* 0x0000763225957816 */ /* 0x000fe20000000095 */
[----:B------:R-:W1:Y:S01]  /*3670*/  @P2 LDC R152, c[0x0][0x40c] ;  /* 0x00010300ff982b82 */ /* 0x000e620000000800 */
[----:B------:R-:W-:Y:S01]  /*3680*/  SHF.L.U32 R166, R39, 0x10, RZ ;  /* 0x0000001027a67819 */ /* 0x000fe200000006ff */
[-CC-:B------:R-:W-:Y:S01]  /*3690*/  @P0 FFMA.FTZ R150, R16, R6.reuse, R159.reuse ;  /* 0x0000000610960223 */ /* 0x180fe2000001009f */
[----:B------:R-:W-:Y:S01]  /*36a0*/  SHF.L.U32 R158, R149, 0x10, RZ ;  /* 0x00000010959e7819 */ /* 0x000fe200000006ff */
[-CC-:B------:R-:W-:Y:S01]  /*36b0*/  @P0 FFMA.FTZ R149, R9, R6.reuse, R159.reuse ;  /* 0x0000000609950223 */ /* 0x180fe2000001009f */
[-CC-:B------:R-:W-:Y:S01]  /*36c0*/  @P0 FFMA.FTZ R167, R11, R6.reuse, R159.reuse ;  /* 0x000000060ba70223 */ /* 0x180fe2000001009f */
[----:B------:R-:W-:Y:S01]  /*36d0*/  @P0 FADD.FTZ R150, R15, -R150 ;  /* 0x800000960f960221 */ /* 0x000fe20000010000 */
[----:B------:R-:W-:Y:S01]  /*36e0*/  @P0 FFMA.FTZ R154, R20, R6, R159 ;  /* 0x00000006149a0223 */ /* 0x000fe2000001009f */
[----:B------:R-:W2:Y:S01]  /*36f0*/  @P2 LDC R155, c[0x0][0x40c] ;  /* 0x00010300ff9b2b82 */ /* 0x000ea20000000800 */
[----:B------:R-:W-:Y:S01]  /*3700*/  @P0 FADD.FTZ R149, R10, -R149 ;  /* 0x800000950a950221 */ /* 0x000fe20000010000 */
[C---:B------:R-:W-:Y:S01]  /*3710*/  @P0 FFMA.FTZ R153, R5.reuse, R150, R153 ;  /* 0x0000009605990223 */ /* 0x040fe20000010099 */
[----:B------:R-:W-:Y:S01]  /*3720*/  PRMT R150, R38, 0x7632, R150 ;  /* 0x0000763226967816 */ /* 0x000fe20000000096 */
[----:B------:R-:W-:Y:S01]  /*3730*/  @P0 FADD.FTZ R167, R12, -R167 ;  /* 0x800000a70ca70221 */ /* 0x000fe20000010000 */
[----:B------:R-:W-:Y:S01]  /*3740*/  @P0 FFMA.FTZ R156, R5, R149, R156 ;  /* 0x00000095059c0223 */ /* 0x000fe2000001009c */
[----:B------:R-:W-:Y:S01]  /*3750*/  @P0 FADD.FTZ R154, R19, -R154 ;  /* 0x8000009a139a0221 */ /* 0x000fe20000010000 */
[----:B------:R-:W-:Y:S01]  /*3760*/  SHF.L.U32 R163, R150, 0x10, RZ ;  /* 0x0000001096a37819 */ /* 0x000fe200000006ff */
[----:B------:R-:W3:Y:S01]  /*3770*/  @P2 LDC R165, c[0x0][0x40c] ;  /* 0x00010300ffa52b82 */ /* 0x000ee20000000800 */
[----:B------:R-:W-:Y:S01]  /*3780*/  @P0 FFMA.FTZ R150, R18, R6, R159 ;  /* 0x0000000612960223 */ /* 0x000fe2000001009f */
[----:B------:R-:W-:Y:S01]  /*3790*/  PRMT R149, R39, 0x7632, R149 ;  /* 0x0000763227957816 */ /* 0x000fe20000000095 */
[C---:B------:R-:W-:Y:S01]  /*37a0*/  @P0 FFMA.FTZ R162, R5.reuse, R167, R162 ;  /* 0x000000a705a20223 */ /* 0x040fe200000100a2 */
[----:B------:R-:W-:Y:S01]  /*37b0*/  @P0 FFMA.FTZ R163, R5, R154, R163 ;  /* 0x0000009a05a30223 */ /* 0x000fe200000100a3 */
[----:B------:R-:W-:Y:S01]  /*37c0*/  @P0 FADD.FTZ R161, R17, -R150 ;  /* 0x8000009611a10221 */ /* 0x000fe20000010000 */
[-CC-:B------:R-:W-:Y:S01]  /*37d0*/  @P0 FFMA.FTZ R150, R22, R6.reuse, R159.reuse ;  /* 0x0000000616960223 */ /* 0x180fe2000001009f */
[----:B------:R-:W-:Y:S01]  /*37e0*/  SHF.L.U32 R167, R149, 0x10, RZ ;  /* 0x0000001095a77819 */ /* 0x000fe200000006ff */
[----:B------:R-:W4:Y:S01]  /*37f0*/  @P2 LDC R209, c[0x0][0x40c] ;  /* 0x00010300ffd12b82 */ /* 0x000f220000000800 */
[----:B------:R-:W-:Y:S01]  /*3800*/  @P0 FFMA.FTZ R158, R5, R161, R158 ;  /* 0x000000a1059e0223 */ /* 0x000fe2000001009e */
[----:B------:R-:W-:Y:S01]  /*3810*/  @P0 FFMA.FTZ R161, R13, R6, R159 ;  /* 0x000000060da10223 */ /* 0x000fe2000001009f */
[----:B------:R-:W-:Y:S01]  /*3820*/  @P0 FADD.FTZ R154, R21, -R150 ;  /* 0x80000096159a0221 */ /* 0x000fe20000010000 */
[----:B0-----:R-:W-:Y:S01]  /*3830*/  @P2 FMUL.FTZ R149, R148, R151 ;  /* 0x0000009794952220 */ /* 0x001fe20000410000 */
[----:B-1----:R-:W-:Y:S01]  /*3840*/  @P2 FMUL.FTZ R150, R153, R152 ;  /* 0x0000009899962220 */ /* 0x002fe20000410000 */
[----:B------:R-:W-:Y:S01]  /*3850*/  @P0 FADD.FTZ R161, R14, -R161 ;  /* 0x800000a10ea10221 */ /* 0x000fe20000010000 */
[C---:B------:R-:W-:Y:S01]  /*3860*/  @P0 FFMA.FTZ R167, R5.reuse, R154, R167 ;  /* 0x0000009a05a70223 */ /* 0x040fe200000100a7 */
[----:B------:R-:W0:Y:S01]  /*3870*/  @P2 LDC R211, c[0x0][0x40c] ;  /* 0x00010300ffd32b82 */ /* 0x000e220000000800 */
[----:B--2---:R-:W-:Y:S01]  /*3880*/  @P2 FMUL.FTZ R151, R156, R155 ;  /* 0x0000009b9c972220 */ /* 0x004fe20000410000 */
[----:B------:R-:W-:Y:S01]  /*3890*/  @P0 FFMA.FTZ R166, R5, R161, R166 ;  /* 0x000000a105a60223 */ /* 0x000fe200000100a6 */
[----:B------:R-:W-:-:S02]  /*38a0*/  @P2 F2FP.BF16.F32.PACK_AB R152, RZ, R149 ;  /* 0x00000095ff98223e */ /* 0x000fc400000010ff */
[----:B------:R-:W-:Y:S02]  /*38b0*/  @P2 F2FP.BF16.F32.PACK_AB R154, RZ, R150 ;  /* 0x00000096ff9a223e */ /* 0x000fe400000010ff */
[----:B------:R-:W-:Y:S01]  /*38c0*/  @P2 F2FP.BF16.F32.PACK_AB R155, RZ, R151 ;  /* 0x00000097ff9b223e */ /* 0x000fe200000010ff */
[----:B------:R-:W1:Y:S01]  /*38d0*/  @P2 LDC R160, c[0x0][0x40c] ;  /* 0x00010300ffa02b82 */ /* 0x000e620000000800 */
[----:B---3--:R-:W-:Y:S01]  /*38e0*/  @P2 FMUL.FTZ R149, R158, R165 ;  /* 0x000000a59e952220 */ /* 0x008fe20000410000 */
[----:B------:R-:W-:Y:S02]  /*38f0*/  @P2 PRMT R144, R152, 0x7610, R144 ;  /* 0x0000761098902816 */ /* 0x000fe40000000090 */
[----:B------:R-:W-:Y:S02]  /*3900*/  @P2 PRMT R145, R155, 0x7610, R145 ;  /* 0x000076109b912816 */ /* 0x000fe40000000091 */
[----:B------:R-:W-:Y:S02]  /*3910*/  F2FP.BF16.F32.PACK_AB R148, R153, R148 ;  /* 0x000000949994723e */ /* 0x000fe400000010ff */
[----:B------:R-:W2:Y:S01]  /*3920*/  @P2 LDC R164, c[0x0][0x40c] ;  /* 0x00010300ffa42b82 */ /* 0x000ea20000000800 */
[----:B----4-:R-:W-:Y:S01]  /*3930*/  @P2 FMUL.FTZ R150, R162, R209 ;  /* 0x000000d1a2962220 */ /* 0x010fe20000410000 */
[----:B------:R-:W-:-:S04]  /*3940*/  @P2 PRMT R144, R144, 0x5410, R154 ;  /* 0x0000541090902816 */ /* 0x000fc8000000009a */
[----:B------:R-:W-:Y:S01]  /*3950*/  @P2 F2FP.BF16.F32.PACK_AB R161, RZ, R150 ;  /* 0x00000096ffa1223e */ /* 0x000fe200000010ff */
[----:B0-----:R-:W-:Y:S01]  /*3960*/  @P2 FMUL.FTZ R165, R166, R211 ;  /* 0x000000d3a6a52220 */ /* 0x001fe20000410000 */
[----:B------:R-:W-:Y:S02]  /*3970*/  F2FP.BF16.F32.PACK_AB R150, R163, R162 ;  /* 0x000000a2a396723e */ /* 0x000fe400000010ff */
[----:B------:R-:W-:Y:S02]  /*3980*/  @P2 PRMT R146, R161, 0x7610, R146 ;  /* 0x00007610a1922816 */ /* 0x000fe40000000092 */
[----:B------:R-:W-:Y:S01]  /*3990*/  @P2 F2FP.BF16.F32.PACK_AB R165, RZ, R165 ;  /* 0x000000a5ffa5223e */ /* 0x000fe200000010ff */
[----:B-1----:R-:W-:Y:S01]  /*39a0*/  @P2 FMUL.FTZ R151, R163, R160 ;  /* 0x000000a0a3972220 */ /* 0x002fe20000410000 */
[----:B------:R-:W-:Y:S02]  /*39b0*/  @P2 F2FP.BF16.F32.PACK_AB R160, RZ, R149 ;  /* 0x00000095ffa0223e */ /* 0x000fe400000010ff */
[----:B------:R-:W-:-:S02]  /*39c0*/  @P2 PRMT R147, R165, 0x7610, R147 ;  /* 0x00007610a5932816 */ /* 0x000fc40000000093 */
[----:B------:R-:W-:Y:S02]  /*39d0*/  F2FP.BF16.F32.PACK_AB R149, R158, R156 ;  /* 0x0000009c9e95723e */ /* 0x000fe400000010ff */
[----:B------:R-:W-:Y:S01]  /*39e0*/  @P2 PRMT R145, R145, 0x5410, R160 ;  /* 0x0000541091912816 */ /* 0x000fe200000000a0 */
[C---:B--2---:R-:W-:Y:S01]  /*39f0*/  @P2 FMUL.FTZ R209, R167.reuse, R164 ;  /* 0x000000a4a7d12220 */ /* 0x044fe20000410000 */
[----:B------:R-:W-:Y:S02]  /*3a00*/  @P2 F2FP.BF16.F32.PACK_AB R164, RZ, R151 ;  /* 0x00000097ffa4223e */ /* 0x000fe400000010ff */
[----:B------:R-:W-:Y:S02]  /*3a10*/  F2FP.BF16.F32.PACK_AB R151, R167, R166 ;  /* 0x000000a6a797723e */ /* 0x000fe400000010ff */
[----:B------:R-:W-:Y:S02]  /*3a20*/  @P2 F2FP.BF16.F32.PACK_AB R209, RZ, R209 ;  /* 0x000000d1ffd1223e */ /* 0x000fe400000010ff */
[----:B------:R-:W-:-:S02]  /*3a30*/  @P2 PRMT R146, R146, 0x5410, R164 ;  /* 0x0000541092922816 */ /* 0x000fc400000000a4 */
[----:B------:R-:W-:-:S07]  /*3a40*/  @P2 PRMT R147, R147, 0x5410, R209 ;  /* 0x0000541093932816 */ /* 0x000fce00000000d1 */
.L_x_3151:
        /* <DEDUP_REMOVED lines=10> */
.L_x_3141:
[----:B------:R-:W-:Y:S05]  /*3af0*/  BSYNC.RECONVERGENT B0 ;  /* 0x0000000000007941 */ /* 0x000fea0003800200 */
.L_x_3140:
        /* <DEDUP_REMOVED lines=84> */
.L_x_3156:
        /* <DEDUP_REMOVED lines=70> */
.L_x_3155:
        /* <DEDUP_REMOVED lines=74> */
.L_x_3158:
        /* <DEDUP_REMOVED lines=9> */
.L_x_3159:
        /* <DEDUP_REMOVED lines=9> */
.L_x_3160:
        /* <DEDUP_REMOVED lines=9> */
.L_x_3161:
        /* <DEDUP_REMOVED lines=9> */
.L_x_3162:
        /* <DEDUP_REMOVED lines=9> */
.L_x_3163:
        /* <DEDUP_REMOVED lines=9> */
.L_x_3164:
        /* <DEDUP_REMOVED lines=9> */
.L_x_3165:
        /* <DEDUP_REMOVED lines=9> */
.L_x_3157:
        /* <DEDUP_REMOVED lines=8> */
.L_x_3154:
[----:B------:R-:W-:Y:S05]  /*4e40*/  BSYNC.RECONVERGENT B0 ;  /* 0x0000000000007941 */ /* 0x000fea0003800200 */
.L_x_3153:
        /* <DEDUP_REMOVED lines=12> */
[C---:B0-2---:R-:W-:Y:S02]  /*4f10*/  SHF.L.U32 R148, R136.reuse, 0x10, RZ ;  /* 0x0000001088947819 */ /* 0x045fe400000006ff */
        /* <DEDUP_REMOVED lines=71> */
.L_x_3169:
[----:B------:R-:W-:Y:S01]  /*5390*/  ISETP.GT.AND P5, PT, R4, RZ, PT ;  /* 0x000000ff0400720c */ /* 0x000fe20003fa4270 */
[----:B------:R-:W1:Y:S01]  /*53a0*/  @P2 LDC R161, c[0x0][0x40c] ;  /* 0x00010300ffa12b82 */ /* 0x000e620000000800 */
[C---:B0-2---:R-:W-:Y:S02]  /*53b0*/  SHF.L.U32 R152, R136.reuse, 0x10, RZ ;  /* 0x0000001088987819 */ /* 0x045fe400000006ff */
        /* <DEDUP_REMOVED lines=67> */
.L_x_3168:
        /* <DEDUP_REMOVED lines=74> */
.L_x_3171:
        /* <DEDUP_REMOVED lines=9> */
.L_x_3172:
        /* <DEDUP_REMOVED lines=9> */
.L_x_3173:
        /* <DEDUP_REMOVED lines=9> */
.L_x_3174:
        /* <DEDUP_REMOVED lines=9> */
.L_x_3175:
        /* <DEDUP_REMOVED lines=9> */
.L_x_3176:
        /* <DEDUP_REMOVED lines=9> */
.L_x_3177:
        /* <DEDUP_REMOVED lines=9> */
.L_x_3178:
        /* <DEDUP_REMOVED lines=9> */
.L_x_3170:
        /* <DEDUP_REMOVED lines=8> */
.L_x_3167:
[----:B------:R-:W-:Y:S05]  /*6190*/  BSYNC.RECONVERGENT B0 ;  /* 0x0000000000007941 */ /* 0x000fea0003800200 */
.L_x_3166:
        /* <DEDUP_REMOVED lines=12> */
[----:B0-23--:R-:W-:Y:S02]  /*6260*/  SHF.L.U32 R152, R141, 0x10, RZ ;  /* 0x000000108d987819 */ /* 0x00dfe400000006ff */
[C---:B------:R-:W-:Y:S02]  /*6270*/  PRMT R4, R140.reuse, 0x7632, R4 ;  /* 0x000076328c047816 */ /* 0x040fe40000000004 */
[----:B------:R-:W-:Y:S02]  /*6280*/  SHF.L.U32 R148, R140, 0x10, RZ ;  /* 0x000000108c947819 */ /* 0x000fe400000006ff */
        /* <DEDUP_REMOVED lines=8> */
[----:B------:R-:W2:Y:S01]  /*6310*/  @P2 LDC R167, c[0x0][0x40c] ;  /* 0x00010300ffa72b82 */ /* 0x000ea20000000800 */
[-CC-:B------:R-:W-:Y:S01]  /*6320*/  @P6 FFMA.FTZ R153, R195, R6.reuse, R159.reuse ;  /* 0x00000006c3996223 */ /* 0x180fe2000001009f */
[-CC-:B------:R-:W-:Y:S01]  /*6330*/  @P6 FFMA.FTZ R160, R202, R6.reuse, R159.reuse ;  /* 0x00000006caa06223 */ /* 0x180fe2000001009f */
[----:B------:R-:W-:Y:S01]  /*6340*/  @P6 FFMA.FTZ R152, R5, R151, R152 ;  /* 0x0000009705986223 */ /* 0x000fe20000010098 */
[-CC-:B------:R-:W-:Y:S01]  /*6350*/  @P6 FFMA.FTZ R164, R206, R6.reuse, R159.reuse ;  /* 0x00000006cea46223 */ /* 0x180fe2000001009f */
[----:B------:R-:W-:Y:S01]  /*6360*/  @P6 FFMA.FTZ R159, R197, R6, R159 ;  /* 0x00000006c59f6223 */ /* 0x000fe2000001009f */
[----:B------:R-:W-:Y:S01]  /*6370*/  SHF.L.U32 R6, R4, 0x10, RZ ;  /* 0x0000001004067819 */ /* 0x000fe200000006ff */
[----:B------:R-:W-:Y:S01]  /*6380*/  @P6 FADD.FTZ R150, R199, -R150 ;  /* 0x80000096c7966221 */ /* 0x000fe20000010000 */
[----:B------:R-:W3:Y:S01]  /*6390*/  @P2 LDC R151, c[0x0][0x40c] ;  /* 0x00010300ff972b82 */ /* 0x000ee20000000800 */
[----:B------:R-:W-:Y:S01]  /*63a0*/  @P6 FADD.FTZ R149, R192, -R149 ;  /* 0x80000095c0956221 */ /* 0x000fe20000010000 */
[----:B------:R-:W-:Y:S01]  /*63b0*/  PRMT R4, R141, 0x7632, R4 ;  /* 0x000076328d047816 */ /* 0x000fe20000000004 */
[C---:B------:R-:W-:Y:S01]  /*63c0*/  @P6 FFMA.FTZ R6, R5.reuse, R150, R6 ;  /* 0x0000009605066223 */ /* 0x040fe20000010006 */
[----:B------:R-:W-:Y:S01]  /*63d0*/  @P6 FADD.FTZ R153, R196, -R153 ;  /* 0x80000099c4996221 */ /* 0x000fe20000010000 */
[----:B------:R-:W-:Y:S01]  /*63e0*/  @P6 FFMA.FTZ R148, R5, R149, R148 ;  /* 0x0000009505946223 */ /* 0x000fe20000010094 */
[----:B------:R-:W-:Y:S01]  /*63f0*/  SHF.L.U32 R150, R4, 0x10, RZ ;  /* 0x0000001004967819 */ /* 0x000fe200000006ff */
[----:B------:R-:W-:Y:S01]  /*6400*/  @P6 FADD.FTZ R154, R201, -R154 ;  /* 0x8000009ac99a6221 */ /* 0x000fe20000010000 */
[----:B------:R-:W4:Y:S01]  /*6410*/  @P2 LDC R165, c[0x0][0x40c] ;  /* 0x00010300ffa52b82 */ /* 0x000f220000000800 */
[----:B------:R-:W-:Y:S01]  /*6420*/  PRMT R4, R142, 0x7632, R4 ;  /* 0x000076328e047816 */ /* 0x000fe20000000004 */
[----:B------:R-:W-:Y:S01]  /*6430*/  @P6 FADD.FTZ R160, R203, -R160 ;  /* 0x800000a0cba06221 */ /* 0x000fe20000010000 */
[----:B------:R-:W-:Y:S01]  /*6440*/  PRMT R149, R143, 0x7632, R149 ;  /* 0x000076328f957816 */ /* 0x000fe20000000095 */
[----:B------:R-:W-:Y:S01]  /*6450*/  @P6 FADD.FTZ R164, R205, -R164 ;  /* 0x800000a4cda46221 */ /* 0x000fe20000010000 */
[----:B------:R-:W-:Y:S01]  /*6460*/  SHF.L.U32 R158, R4, 0x10, RZ ;  /* 0x00000010049e7819 */ /* 0x000fe200000006ff */
[----:B------:R-:W-:Y:S01]  /*6470*/  @P6 FADD.FTZ R159, R204, -R159 ;  /* 0x8000009fcc9f6221 */ /* 0x000fe20000010000 */
[----:B------:R-:W-:Y:S01]  /*6480*/  SHF.L.U32 R161, R149, 0x10, RZ ;  /* 0x0000001095a17819 */ /* 0x000fe200000006ff */
[----:B------:R-:W5:Y:S01]  /*6490*/  @P2 LDC R209, c[0x0][0x40c] ;  /* 0x00010300ffd12b82 */ /* 0x000f620000000800 */
[----:B-1----:R-:W-:Y:S01]  /*64a0*/  @P2 FMUL.FTZ R149, R6, R163 ;  /* 0x000000a306952220 */ /* 0x002fe20000410000 */
[C---:B------:R-:W-:Y:S01]  /*64b0*/  @P6 FFMA.FTZ R156, R5.reuse, R153, R156 ;  /* 0x00000099059c6223 */ /* 0x040fe2000001009c */
[C---:B------:R-:W-:Y:S01]  /*64c0*/  @P6 FFMA.FTZ R150, R5.reuse, R154, R150 ;  /* 0x0000009a05966223 */ /* 0x040fe20000010096 */
[C---:B------:R-:W-:Y:S01]  /*64d0*/  @P6 FFMA.FTZ R158, R5.reuse, R160, R158 ;  /* 0x000000a0059e6223 */ /* 0x040fe2000001009e */
[C---:B------:R-:W-:Y:S01]  /*64e0*/  @P6 FFMA.FTZ R162, R5.reuse, R159, R162 ;  /* 0x0000009f05a26223 */ /* 0x040fe200000100a2 */
[----:B------:R-:W-:Y:S01]  /*64f0*/  @P6 FFMA.FTZ R161, R5, R164, R161 ;  /* 0x000000a405a16223 */ /* 0x000fe200000100a1 */
[----:B------:R-:W-:Y:S01]  /*6500*/  @P2 F2FP.BF16.F32.PACK_AB R5, RZ, R149 ;  /* 0x00000095ff05223e */ /* 0x000fe200000010ff */
[----:B------:R-:W1:Y:S01]  /*6510*/  @P2 LDC R211, c[0x0][0x40c] ;  /* 0x00010300ffd32b82 */ /* 0x000e620000000800 */
[----:B0-----:R-:W-:Y:S01]  /*6520*/  @P2 FMUL.FTZ R4, R148, R155 ;  /* 0x0000009b94042220 */ /* 0x001fe20000410000 */
[----:B---3--:R-:W-:Y:S01]  /*6530*/  @P2 FMUL.FTZ R149, R152, R151 ;  /* 0x0000009798952220 */ /* 0x008fe20000410000 */
[----:B--2---:R-:W-:Y:S01]  /*6540*/  @P2 FMUL.FTZ R154, R156, R167 ;  /* 0x000000a79c9a2220 */ /* 0x004fe20000410000 */
[----:B------:R-:W-:-:S02]  /*6550*/  F2FP.BF16.F32.PACK_AB R148, R6, R148 ;  /* 0x000000940694723e */ /* 0x000fc400000010ff */
[----:B------:R-:W-:Y:S01]  /*6560*/  @P2 F2FP.BF16.F32.PACK_AB R4, RZ, R4 ;  /* 0x00000004ff04223e */ /* 0x000fe200000010ff */
[----:B----4-:R-:W-:Y:S01]  /*6570*/  @P2 FMUL.FTZ R153, R150, R165 ;  /* 0x000000a596992220 */ /* 0x010fe20000410000 */
[----:B------:R-:W-:Y:S02]  /*6580*/  @P2 F2FP.BF16.F32.PACK_AB R151, RZ, R149 ;  /* 0x00000095ff97223e */ /* 0x000fe400000010ff */
[----:B------:R-:W-:Y:S02]  /*6590*/  @P2 F2FP.BF16.F32.PACK_AB R154, RZ, R154 ;  /* 0x0000009aff9a223e */ /* 0x000fe400000010ff */
[----:B------:R-:W-:Y:S02]  /*65a0*/  @P2 F2FP.BF16.F32.PACK_AB R153, RZ, R153 ;  /* 0x00000099ff99223e */ /* 0x000fe400000010ff */
[----:B------:R-:W-:Y:S01]  /*65b0*/  @P2 PRMT R144, R4, 0x7610, R144 ;  /* 0x0000761004902816 */ /* 0x000fe20000000090 */
[----:B-----5:R-:W-:Y:S01]  /*65c0*/  @P2 FMUL.FTZ R155, R158, R209 ;  /* 0x000000d19e9b2220 */ /* 0x020fe20000410000 */
[----:B------:R-:W-:-:S02]  /*65d0*/  @P2 PRMT R145, R151, 0x7610, R145 ;  /* 0x0000761097912816 */ /* 0x000fc40000000091 */
[----:B------:R-:W-:Y:S02]  /*65e0*/  @P2 PRMT R146, R154, 0x7610, R146 ;  /* 0x000076109a922816 */ /* 0x000fe40000000092 */
[----:B------:R-:W-:Y:S02]  /*65f0*/  @P2 F2FP.BF16.F32.PACK_AB R155, RZ, R155 ;  /* 0x0000009bff9b223e */ /* 0x000fe400000010ff */
[----:B------:R-:W-:Y:S01]  /*6600*/  F2FP.BF16.F32.PACK_AB R149, R150, R152 ;  /* 0x000000989695723e */ /* 0x000fe200000010ff */
[----:B-1----:R-:W-:Y:S01]  /*6610*/  @P2 FMUL.FTZ R159, R162, R211 ;  /* 0x000000d3a29f2220 */ /* 0x002fe20000410000 */
[----:B------:R-:W-:Y:S02]  /*6620*/  F2FP.BF16.F32.PACK_AB R150, R158, R156 ;  /* 0x0000009c9e96723e */ /* 0x000fe400000010ff */
[----:B------:R-:W-:Y:S02]  /*6630*/  @P2 PRMT R144, R144, 0x5410, R5 ;  /* 0x0000541090902816 */ /* 0x000fe40000000005 */
        /* <DEDUP_REMOVED lines=10> */
.L_x_3182:
[----:B------:R-:W-:Y:S01]  /*66e0*/  ISETP.GT.AND P6, PT, R4, RZ, PT ;  /* 0x000000ff0400720c */ /* 0x000fe20003fc4270 */
[----:B0-23--:R-:W0:Y:S01]  /*66f0*/  @P2 LDC R155, c[0x0][0x40c] ;  /* 0x00010300ff9b2b82 */ /* 0x00de220000000800 */
[C---:B------:R-:W-:Y:S02]  /*6700*/  SHF.L.U32 R4, R140.reuse, 0x10, RZ ;  /* 0x000000108c047819 */ /* 0x040fe400000006ff */
[----:B------:R-:W-:Y:S02]  /*6710*/  PRMT R152, R140, 0x7632, R152 ;  /* 0x000076328c987816 */ /* 0x000fe40000000098 */
[----:B------:R-:W-:Y:S02]  /*6720*/  SHF.L.U32 R154, R141, 0x10, RZ ;  /* 0x000000108d9a7819 */ /* 0x000fe400000006ff */
[----:B------:R-:W-:Y:S01]  /*6730*/  SHF.L.U32 R152, R152, 0x10, RZ ;  /* 0x0000001098987819 */ /* 0x000fe200000006ff */
[----:B------:R-:W1:Y:S01]  /*6740*/  @P2 LDC R163, c[0x0][0x40c] ;  /* 0x00010300ffa32b82 */ /* 0x000e620000000800 */
        /* <DEDUP_REMOVED lines=63> */
.L_x_3181:
[----:B0-23--:R-:W0:Y:S02]  /*6b40*/  LDC.64 R152, c[0x0][0x478] ;  /* 0x00011e00ff987b82 */ /* 0x00de240000000a00 */
[----:B0-----:R-:W-:-:S04]  /*6b50*/  ISETP.NE.U32.AND P0, PT, R152, RZ, PT ;  /* 0x000000ff9800720c */ /* 0x001fc80003f05070 */
[----:B------:R-:W-:-:S13]  /*6b60*/  ISETP.NE.AND.EX P0, PT, R153, RZ, PT, P0 ;  /* 0x000000ff9900720c */ /* 0x000fda0003f05300 */
[----:B------:R-:W-:Y:S05]  /*6b70*/  @!P0 BRA `(.L_x_3184) ;  /* 0x0000000400188947 */ /* 0x000fea0003800000 */
[----:B------:R-:W0:Y:S01]  /*6b80*/  @P2 LDC R151, c[0x0][0x40c] ;  /* 0x00010300ff972b82 */ /* 0x000e220000000800 */
[-CC-:B------:R-:W-:Y:S01]  /*6b90*/  FFMA.FTZ R149, R175, R6.reuse, R159.reuse ;  /* 0x00000006af957223 */ /* 0x180fe2000001009f */
[----:B------:R-:W-:Y:S01]  /*6ba0*/  ISETP.GT.AND P6, PT, R4, RZ, PT ;  /* 0x000000ff0400720c */ /* 0x000fe20003fc4270 */
[-CC-:B------:R-:W-:Y:S01]  /*6bb0*/  FFMA.FTZ R148, R198, R6.reuse, R159.reuse ;  /* 0x00000006c6947223 */ /* 0x180fe2000001009f */
[-C--:B------:R-:W-:Y:S01]  /*6bc0*/  FFMA.FTZ R153, R193, R6.reuse, R159 ;  /* 0x00000006c1997223 */ /* 0x080fe2000001009f */
[----:B------:R-:W-:Y:S01]  /*6bd0*/  FADD.FTZ R4, R192, -R149 ;  /* 0x80000095c0047221 */ /* 0x000fe20000010000 */
[-CC-:B------:R-:W-:Y:S01]  /*6be0*/  FFMA.FTZ R150, R200, R6.reuse, R159.reuse ;  /* 0x00000006c8967223 */ /* 0x180fe2000001009f */
[--C-:B------:R-:W-:Y:S01]  /*6bf0*/  FFMA.FTZ R156, R202, R6, R159.reuse ;  /* 0x00000006ca9c7223 */ /* 0x100fe2000001009f */
[----:B------:R-:W1:Y:S01]  /*6c00*/  @P2 LDC R165, c[0x0][0x40c] ;  /* 0x00010300ffa52b82 */ /* 0x000e620000000800 */
[----:B------:R-:W-:Y:S01]  /*6c10*/  FMUL.FTZ R4, R5, R4 ;  /* 0x0000000405047220 */ /* 0x000fe20000410000 */
[-CC-:B------:R-:W-:Y:S01]  /*6c20*/  FFMA.FTZ R155, R195, R6.reuse, R159.reuse ;  /* 0x00000006c39b7223 */ /* 0x180fe2000001009f */
[-CC-:B------:R-:W-:Y:S01]  /*6c30*/  FFMA.FTZ R162, R206, R6.reuse, R159.reuse ;  /* 0x00000006cea27223 */ /* 0x180fe2000001009f */
[----:B------:R-:W-:Y:S01]  /*6c40*/  FFMA.FTZ R159, R197, R6, R159 ;  /* 0x00000006c59f7223 */ /* 0x000fe2000001009f */
[----:B------:R-:W-:Y:S01]  /*6c50*/  FADD.FTZ R6, R199, -R148 ;  /* 0x80000094c7067221 */ /* 0x000fe20000010000 */
[----:B------:R-:W-:Y:S01]  /*6c60*/  FADD.FTZ R148, R194, -R153 ;  /* 0x80000099c2947221 */ /* 0x000fe20000010000 */
[----:B------:R-:W-:Y:S01]  /*6c70*/  FADD.FTZ R150, R201, -R150 ;  /* 0x80000096c9967221 */ /* 0x000fe20000010000 */
[----:B------:R-:W2:Y:S01]  /*6c80*/  @P2 LDC R167, c[0x0][0x40c] ;  /* 0x00010300ffa72b82 */ /* 0x000ea20000000800 */
[----:B------:R-:W-:Y:S01]  /*6c90*/  FADD.FTZ R160, R203, -R156 ;  /* 0x8000009ccba07221 */ /* 0x000fe20000010000 */
[----:B------:R-:W-:Y:S01]  /*6ca0*/  FADD.FTZ R158, R196, -R155 ;  /* 0x8000009bc49e7221 */ /* 0x000fe20000010000 */
[----:B------:R-:W-:Y:S01]  /*6cb0*/  FSEL R156, R4, RZ, P6 ;  /* 0x000000ff049c7208 */ /* 0x000fe20003000000 */
[----:B------:R-:W-:Y:S01]  /*6cc0*/  FADD.FTZ R166, R205, -R162 ;  /* 0x800000a2cda67221 */ /* 0x000fe20000010000 */
[----:B------:R-:W-:Y:S01]  /*6cd0*/  FADD.FTZ R162, R204, -R159 ;  /* 0x8000009fcca27221 */ /* 0x000fe20000010000 */
[C---:B------:R-:W-:Y:S01]  /*6ce0*/  FMUL.FTZ R148, R5.reuse, R148 ;  /* 0x0000009405947220 */ /* 0x040fe20000410000 */
[C---:B------:R-:W-:Y:S01]  /*6cf0*/  FMUL.FTZ R149, R5.reuse, R150 ;  /* 0x0000009605957220 */ /* 0x040fe20000410000 */
[----:B------:R-:W3:Y:S01]  /*6d00*/  @P2 LDC R154, c[0x0][0x40c] ;  /* 0x00010300ff9a2b82 */ /* 0x000ee20000000800 */
[C---:B------:R-:W-:Y:S01]  /*6d10*/  FMUL.FTZ R150, R5.reuse, R158 ;  /* 0x0000009e05967220 */ /* 0x040fe20000410000 */
[----:B0-----:R-:W-:Y:S01]  /*6d20*/  @P2 FMUL.FTZ R4, R156, R151 ;  /* 0x000000979c042220 */ /* 0x001fe20000410000 */
[C---:B------:R-:W-:Y:S01]  /*6d30*/  FMUL.FTZ R6, R5.reuse, R6 ;  /* 0x0000000605067220 */ /* 0x040fe20000410000 */
        /* <DEDUP_REMOVED lines=42> */
.L_x_3184:
        /* <DEDUP_REMOVED lines=16> */
.L_x_3185:
        /* <DEDUP_REMOVED lines=9> */
.L_x_3186:
        /* <DEDUP_REMOVED lines=9> */
.L_x_3187:
        /* <DEDUP_REMOVED lines=9> */
.L_x_3188:
        /* <DEDUP_REMOVED lines=9> */
.L_x_3189:
        /* <DEDUP_REMOVED lines=9> */
.L_x_3190:
        /* <DEDUP_REMOVED lines=9> */
.L_x_3191:
[----:B------:R-:W-:-:S04]  /*7440*/  @P2 F2FP.BF16.F32.PACK_AB R153, RZ, R153 ;  /* 0x00000099ff99223e */ /* 0x000fc800000010ff */
[----:B------:R-:W-:-:S07]  /*7450*/  @P2 PRMT R147, R147, 0x5410, R153 ;  /* 0x0000541093932816 */ /* 0x000fce0000000099 */
.L_x_3183:
[----:B------:R-:W0:Y:S08]  /*7460*/  @P0 LDC.64 R152, c[0x0][0x478] ;  /* 0x00011e00ff980b82 */ /* 0x000e300000000a00 */
[----:B------:R-:W1:Y:S01]  /*7470*/  @P2 LDC.64 R4, c[0x0][0x468] ;  /* 0x00011a00ff042b82 */ /* 0x000e620000000a00 */
[----:B0-----:R-:W-:-:S05]  /*7480*/  @P0 IMAD.WIDE.U32 R152, R207, 0x10, R152 ;  /* 0x00000010cf980825 */ /* 0x001fca00078e0098 */
[----:B------:R4:W-:Y:S01]  /*7490*/  @P0 STG.E.128 desc[UR10][R152.64], R148 ;  /* 0x0000009498000986 */ /* 0x0009e2000c101d0a */
[----:B-1----:R-:W-:-:S05]  /*74a0*/  @P2 IMAD.WIDE.U32 R4, R157, 0x10, R4 ;  /* 0x000000109d042825 */ /* 0x002fca00078e0004 */
[----:B------:R4:W-:Y:S02]  /*74b0*/  @P2 STG.E.128 desc[UR10][R4.64], R144 ;  /* 0x0000009004002986 */ /* 0x0009e4000c101d0a */
.L_x_3180:
[----:B------:R-:W-:Y:S05]  /*74c0*/  BSYNC.RECONVERGENT B0 ;  /* 0x0000000000007941 */ /* 0x000fea0003800200 */
.L_x_3179:
[----:B----4-:R-:W1:Y:S01]  /*74d0*/  LDC.64 R4, c[0x0][0x380] ;  /* 0x0000e000ff047b82 */ /* 0x010e620000000a00 */
[----:B------:R-:W-:Y:S01]  /*74e0*/  UPLOP3.LUT UP1, UPT, UPT, UPT, UP1, 0x40, 0x4 ;  /* 0x000000000004789c */ /* 0x000fe20003f2e810 */
[----:B-1----:R-:W-:-:S04]  /*74f0*/  IADD3 R2, PT, PT, R2, R4, RZ ;  /* 0x0000000402027210 */ /* 0x002fc80007ffe0ff */
[----:B------:R-:W-:-:S13]  /*7500*/  ISETP.GE.AND P0, PT, R2, R5, PT ;  /* 0x000000050200720c */ /* 0x000fda0003f06270 */
[----:B------:R-:W-:Y:S05]  /*7510*/  @!P0 BRA `(.L_x_3192) ;  /* 0xffffff9000688947 */ /* 0x000fea000383ffff */
.L_x_3128:
        /* <DEDUP_REMOVED lines=40> */
.L_x_3193:
        /* <DEDUP_REMOVED lines=14> */
.L_x_15620:


//--------------------- .text._ZN10layer_norm13ln_bwd_kernelINS_13Kernel_traitsIf13__nv_bfloat16S2_S2_fjLj8192ELj1ELj1ELj8ELj16ENS_18Kernel_traits_baseILj8192EfS2_S2_S2_fjLj256EEEEELb0ELb0ELb1ELb1EEEvNS_9BwdParamsE --------------------------
	.section	.text._ZN10layer_norm13ln_bwd_kernelINS_13Kernel_traitsIf13__nv_bfloat16S2_S2_fjLj8192ELj1ELj1ELj8ELj16ENS_18Kernel_traits_baseILj8192EfS2_S2_S2_fjLj256EEEEELb0ELb0ELb1ELb1EEEvNS_9BwdParamsE,"ax",@progbits
	.align	128
        .global         _ZN10layer_norm13ln_bwd_kernelINS_13Kernel_traitsIf13__nv_bfloat16S2_S2_fjLj8192ELj1ELj1ELj8ELj16ENS_18Kernel_traits_baseILj8192EfS2_S2_S2_fjLj256EEEEELb0ELb0ELb1ELb1EEEvNS_9BwdParamsE
        .type           _ZN10layer_norm13ln_bwd_kernelINS_13Kernel_traitsIf13__nv_bfloat16S2_S2_fjLj8192ELj1ELj1ELj8ELj16ENS_18Kernel_traits_baseILj8192EfS2_S2_S2_fjLj256EEEEELb0ELb0ELb1ELb1EEEvNS_9BwdParamsE,@function
        .size           _ZN10layer_norm13ln_bwd_kernelINS_13Kernel_traitsIf13__nv_bfloat16S2_S2_fjLj8192ELj1ELj1ELj8ELj16ENS_18Kernel_traits_baseILj8192EfS2_S2_S2_fjLj256EEEEELb0ELb0ELb1ELb1EEEvNS_9BwdParamsE,(.L_x_15621 - _ZN10layer_norm13ln_bwd_kernelINS_13Kernel_traitsIf13__nv_bfloat16S2_S2_fjLj8192ELj1ELj1ELj8ELj16ENS_18Kernel_traits_baseILj8192EfS2_S2_S2_fjLj256EEEEELb0ELb0ELb1ELb1EEEvNS_9BwdParamsE)
        .other          _ZN10layer_norm13ln_bwd_kernelINS_13Kernel_traitsIf13__nv_bfloat16S2_S2_fjLj8192ELj1ELj1ELj8ELj16ENS_18Kernel_traits_baseILj8192EfS2_S2_S2_fjLj256EEEEELb0ELb0ELb1ELb1EEEvNS_9BwdParamsE,@"STO_CUDA_ENTRY STV_DEFAULT"
_ZN10layer_norm13ln_bwd_kernelINS_13Kernel_traitsIf13__nv_bfloat16S2_S2_fjLj8192ELj1ELj1ELj8ELj16ENS_18Kernel_traits_baseILj8192EfS2_S2_S2_fjLj256EEEEELb0ELb0ELb1ELb1EEEvNS_9BwdParamsE:
.text._ZN10layer_norm13ln_bwd_kernelINS_13Kernel_traitsIf13__nv_bfloat16S2_S2_fjLj8192ELj1ELj1ELj8ELj16ENS_18Kernel_traits_baseILj8192EfS2_S2_S2_fjLj256EEEEELb0ELb0ELb1ELb1EEEvNS_9BwdParamsE:
        /* <DEDUP_REMOVED lines=57> */
[----:B--234-:R-:W-:-:S11]  /*0390*/  UPLOP3.LUT UP1, UPT, UPT, UPT, UPT, 0x40, 0x4 ;  /* 0x000000000004789c */ /* 0x01cfd60003f2e870 */
.L_x_3243:
[----:B------:R-:W1:Y:S08]  /*03a0*/  LDC.64 R128, c[0x0][0x3f8] ;  /* 0x0000fe00ff807b82 */ /* 0x000e700000000a00 */
[----:B------:R-:W2:Y:S08]  /*03b0*/  LDC.64 R126, c[0x0][0x3c8] ;  /* 0x0000f200ff7e7b82 */ /* 0x000eb00000000a00 */
[----:B------:R-:W3:Y:S01]  /*03c0*/  LDC.64 R124, c[0x0][0x3f0] ;  /* 0x0000fc00ff7c7b82 */ /* 0x000ee20000000a00 */
[----:B-1----:R-:W-:-:S05]  /*03d0*/  IMAD.WIDE R128, R141, 0x4, R128 ;  /* 0x000000048d807825 */ /* 0x002fca00078e0280 */
[----:B------:R-:W4:Y:S01]  /*03e0*/  LDG.E R203, desc[UR12][R128.64] ;  /* 0x0000000c80cb7981 */ /* 0x000f22000c1e1900 */
[----:B--2---:R-:W-:-:S05]  /*03f0*/  IMAD.WIDE R126, R141, 0x4, R126 ;  /* 0x000000048d7e7825 */ /* 0x004fca00078e027e */
[----:B-----5:R1:W5:Y:S01]  /*0400*/  LDG.E R204, desc[UR12][R126.64] ;  /* 0x0000000c7ecc7981 */ /* 0x020362000c1e1900 */
[----:B---3--:R-:W-:-:S05]  /*0410*/  IMAD.WIDE R124, R141, 0x4, R124 ;  /* 0x000000048d7c7825 */ /* 0x008fca00078e027c */
[----:B------:R1:W5:Y:S01]  /*0420*/  LDG.E R205, desc[UR12][R124.64] ;  /* 0x0000000c7ccd7981 */ /* 0x000362000c1e1900 */
[----:B------:R-:W-:Y:S02]  /*0430*/  CS2R R130, SRZ ;  /* 0x0000000000827805 */ /* 0x000fe4000001ff00 */
[----:B----4-:R-:W-:-:S13]  /*0440*/  ISETP.GE.AND P1, PT, R203, 0x1, PT ;  /* 0x00000001cb00780c */ /* 0x010fda0003f26270 */
[----:B-1----:R-:W-:Y:S05]  /*0450*/  @!P1 BRA `(.L_x_3195) ;  /* 0x0000001400e09947 */ /* 0x002fea0003800000 */
[----:B------:R-:W-:Y:S01]  /*0460*/  IMAD R0, R141, UR14, RZ ;  /* 0x0000000e8d007c24 */ /* 0x000fe2000f8e02ff */
[----:B0-----:R-:W-:Y:S01]  /*0470*/  IADD3 R2, PT, PT, R203, -0x1, RZ ;  /* 0xffffffffcb027810 */ /* 0x001fe20007ffe0ff */
[----:B------:R-:W0:Y:S03]  /*0480*/  LDC.64 R128, c[0x0][0x3a8] ;  /* 0x0000ea00ff807b82 */ /* 0x000e260000000a00 */
[----:B------:R-:W-:Y:S01]  /*0490*/  SHF.R.S32.HI R3, RZ, 0x1f, R0 ;  /* 0x0000001fff037819 */ /* 0x000fe20000011400 */
[----:B------:R-:W-:-:S03]  /*04a0*/  IMAD R2, R2, UR14, RZ ;  /* 0x0000000e02027c24 */ /* 0x000fc6000f8e02ff */
[----:B------:R-:W-:Y:S01]  /*04b0*/  LEA.HI R0, R3, R0, RZ, 0x3 ;  /* 0x0000000003007211 */ /* 0x000fe200078f18ff */
[----:B------:R-:W1:Y:S01]  /*04c0*/  LDC.64 R124, c[0x0][0x428] ;  /* 0x00010a00ff7c7b82 */ /* 0x000e620000000a00 */
[----:B------:R-:W-:Y:S02]  /*04d0*/  SHF.R.S32.HI R3, RZ, 0x1f, R2 ;  /* 0x0000001fff037819 */ /* 0x000fe40000011402 */
[----:B------:R-:W-:Y:S02]  /*04e0*/  LEA.HI.SX32 R143, R0, R201, 0x1d ;  /* 0x000000c9008f7211 */ /* 0x000fe400078feaff */
[----:B------:R-:W-:-:S04]  /*04f0*/  LEA.HI R2, R3, R2, RZ, 0x3 ;  /* 0x0000000203027211 */ /* 0x000fc800078f18ff */
[----:B------:R-:W-:Y:S02]  /*0500*/  LEA.HI.SX32 R127, R2, R201, 0x1d ;  /* 0x000000c9027f7211 */ /* 0x000fe400078feaff */
[----:B------:R-:W2:Y:S01]  /*0510*/  LDC.64 R2, c[0x0][0x3c0] ;  /* 0x0000f000ff027b82 */ /* 0x000ea20000000a00 */
[----:B------:R-:W-:Y:S02]  /*0520*/  SHF.R.S32.HI R0, RZ, 0x1f, R141 ;  /* 0x0000001fff007819 */ /* 0x000fe4000001148d */
[----:B------:R-:W-:Y:S01]  /*0530*/  IADD3 R137, PT, PT, R127, 0x100, RZ ;  /* 0x000001007f897810 */ /* 0x000fe20007ffe0ff */
[C-C-:B0-----:R-:W-:Y:S01]  /*0540*/  IMAD.WIDE.U32 R156, R143.reuse, 0x10, R128.reuse ;  /* 0x000000108f9c7825 */ /* 0x141fe200078e0080 */
[C---:B------:R-:W-:Y:S02]  /*0550*/  IADD3 R161, PT, PT, R143.reuse, 0x100, RZ ;  /* 0x000001008fa17810 */ /* 0x040fe40007ffe0ff */
[----:B------:R-:W-:Y:S02]  /*0560*/  IADD3 R163, PT, PT, R143, 0x200, RZ ;  /* 0x000002008fa37810 */ /* 0x000fe40007ffe0ff */
[----:B------:R-:W-:Y:S01]  /*0570*/  IADD3 R133, PT, PT, R127, 0x200, RZ ;  /* 0x000002007f857810 */ /* 0x000fe20007ffe0ff */
[----:B------:R-:W-:Y:S01]  /*0580*/  IMAD.WIDE.U32 R152, R161, 0x10, R128 ;  /* 0x00000010a1987825 */ /* 0x000fe200078e0080 */
[----:B------:R-:W3:Y:S03]  /*0590*/  LDG.E.128 R156, desc[UR12][R156.64] ;  /* 0x0000000c9c9c7981 */ /* 0x000ee6000c1e1d00 */
[----:B-1----:R-:W-:Y:S01]  /*05a0*/  IMAD.WIDE.U32 R148, R127, 0x10, R124 ;  /* 0x000000107f947825 */ /* 0x002fe200078e007c */
[----:B--2---:R-:W-:-:S03]  /*05b0*/  LEA R2, P0, R141, R2, 0x2 ;  /* 0x000000028d027211 */ /* 0x004fc600078010ff */
[----:B------:R-:W-:Y:S01]  /*05c0*/  IMAD.WIDE.U32 R136, R137, 0x10, R124 ;  /* 0x0000001089887825 */ /* 0x000fe200078e007c */
[----:B------:R-:W-:Y:S01]  /*05d0*/  IADD3 R167, PT, PT, R143, 0x300, RZ ;  /* 0x000003008fa77810 */ /* 0x000fe20007ffe0ff */
[----:B------:R-:W2:Y:S01]  /*05e0*/  LDG.E.128 R148, desc[UR12][R148.64] ;  /* 0x0000000c94947981 */ /* 0x000ea2000c1e1d00 */
[----:B------:R-:W-:Y:S01]  /*05f0*/  LEA.HI.X R3, R141, R3, R0, 0x2, P0 ;  /* 0x000000038d037211 */ /* 0x000fe200000f1400 */
[----:B------:R-:W-:Y:S01]  /*0600*/  IMAD.WIDE.U32 R144, R163, 0x10, R128 ;  /* 0x00000010a3907825 */ /* 0x000fe200078e0080 */
[----:B------:R-:W-:Y:S01]  /*0610*/  IADD3 R127, PT, PT, R127, 0x300, RZ ;  /* 0x000003007f7f7810 */ /* 0x000fe20007ffe0ff */
[----:B------:R-:W4:Y:S04]  /*0620*/  LDG.E.128 R136, desc[UR12][R136.64] ;  /* 0x0000000c88887981 */ /* 0x000f28000c1e1d00 */
[----:B------:R4:W4:Y:S01]  /*0630*/  LDG.E R3, desc[UR12][R2.64] ;  /* 0x0000000c02037981 */ /* 0x000922000c1e1900 */
[----:B------:R-:W-:-:S03]  /*0640*/  IMAD.WIDE.U32 R132, R133, 0x10, R124 ;  /* 0x0000001085847825 */ /* 0x000fc600078e007c */
[----:B------:R-:W4:Y:S01]  /*0650*/  LDG.E.128 R152, desc[UR12][R152.64] ;  /* 0x0000000c98987981 */ /* 0x000f22000c1e1d00 */
[----:B------:R-:W-:-:S03]  /*0660*/  IMAD.WIDE.U32 R128, R167, 0x10, R128 ;  /* 0x00000010a7807825 */ /* 0x000fc600078e0080 */
[----:B------:R-:W4:Y:S01]  /*0670*/  LDG.E.128 R144, desc[UR12][R144.64] ;  /* 0x0000000c90907981 */ /* 0x000f22000c1e1d00 */
[----:B------:R-:W-:-:S03]  /*0680*/  IMAD.WIDE.U32 R124, R127, 0x10, R124 ;  /* 0x000000107f7c7825 */ /* 0x000fc600078e007c */
        /* <DEDUP_REMOVED lines=10> */
[----:B------:R-:W-:Y:S01]  /*0730*/  ISETP.NE.AND P2, PT, RZ, UR11, PT ;  /* 0x0000000bff007c0c */ /* 0x000fe2000bf45270 */
[----:B0-----:R-:W-:-:S05]  /*0740*/  @P0 IMAD.WIDE.U32 R164, R143, 0x10, R164 ;  /* 0x000000108fa40825 */ /* 0x001fca00078e00a4 */
[----:B------:R0:W5:Y:S01]  /*0750*/  @P0 LDG.E.128 R16, desc[UR12][R164.64] ;  /* 0x0000000ca4100981 */ /* 0x000162000c1e1d00 */
[----:B-1----:R-:W-:-:S05]  /*0760*/  @P0 IMAD.WIDE.U32 R172, R161, 0x10, R172 ;  /* 0x00000010a1ac0825 */ /* 0x002fca00078e00ac */
[----:B------:R1:W5:Y:S01]  /*0770*/  @P0 LDG.E.128 R12, desc[UR12][R172.64] ;  /* 0x0000000cac0c0981 */ /* 0x000362000c1e1d00 */
[----:B------:R-:W-:-:S05]  /*0780*/  @P0 IMAD.WIDE.U32 R174, R163, 0x10, R174 ;  /* 0x00000010a3ae0825 */ /* 0x000fca00078e00ae */
[----:B------:R-:W5:Y:S01]  /*0790*/  @P0 LDG.E.128 R8, desc[UR12][R174.64] ;  /* 0x0000000cae080981 */ /* 0x000f62000c1e1d00 */
[----:B------:R-:W-:-:S05]  /*07a0*/  @P0 IMAD.WIDE.U32 R176, R167, 0x10, R176 ;  /* 0x00000010a7b00825 */ /* 0x000fca00078e00b0 */
[----:B------:R1:W5:Y:S01]  /*07b0*/  @P0 LDG.E.128 R4, desc[UR12][R176.64] ;  /* 0x0000000cb0040981 */ /* 0x000362000c1e1d00 */
[----:B---3--:R-:W-:Y:S02]  /*07c0*/  PRMT R143, R156, 0x7632, R143 ;  /* 0x000076329c8f7816 */ /* 0x008fe4000000008f */
[----:B------:R-:W-:Y:S02]  /*07d0*/  SHF.L.U32 R166, R157, 0x10, RZ ;  /* 0x000000109da67819 */ /* 0x000fe400000006ff */
[----:B------:R-:W-:Y:S02]  /*07e0*/  PRMT R178, R159, 0x7632, R178 ;  /* 0x000076329fb27816 */ /* 0x000fe400000000b2 */
[----:B------:R-:W-:Y:S02]  /*07f0*/  SHF.L.U32 R170, R158, 0x10, RZ ;  /* 0x000000109eaa7819 */ /* 0x000fe400000006ff */
[----:B------:R-:W-:Y:S02]  /*0800*/  SHF.L.U32 R160, R156, 0x10, RZ ;  /* 0x000000109ca07819 */ /* 0x000fe400000006ff */
[----:B------:R-:W-:-:S02]  /*0810*/  PRMT R163, R157, 0x7632, R163 ;  /* 0x000076329da37816 */ /* 0x000fc400000000a3 */
[----:B------:R-:W-:Y:S02]  /*0820*/  PRMT R168, R158, 0x7632, R168 ;  /* 0x000076329ea87816 */ /* 0x000fe400000000a8 */
[----:B------:R-:W-:Y:S02]  /*0830*/  SHF.L.U32 R143, R143, 0x10, RZ ;  /* 0x000000108f8f7819 */ /* 0x000fe400000006ff */
[C---:B--2---:R-:W-:Y:S02]  /*0840*/  PRMT R156, R150.reuse, 0x7632, R156 ;  /* 0x00007632969c7816 */ /* 0x044fe4000000009c */
[----:B------:R-:W-:Y:S02]  /*0850*/  SHF.L.U32 R157, R150, 0x10, RZ ;  /* 0x00000010969d7819 */ /* 0x000fe400000006ff */
[----:B----4-:R-:W-:Y:S02]  /*0860*/  PRMT R2, R139, 0x7632, R2 ;  /* 0x000076328b027816 */ /* 0x010fe40000000002 */
[----:B------:R-:W-:-:S02]  /*0870*/  FSEL R225, R3, RZ, !P2 ;  /* 0x000000ff03e17208 */ /* 0x000fc40005000000 */
[----:B0-----:R-:W-:Y:S02]  /*0880*/  SHF.L.U32 R165, R139, 0x10, RZ ;  /* 0x000000108ba57819 */ /* 0x001fe400000006ff */
[----:B------:R-:W-:Y:S02]  /*0890*/  PRMT R150, R152, 0x7632, R150 ;  /* 0x0000763298967816 */ /* 0x000fe40000000096 */
[----:B------:R-:W-:Y:S02]  /*08a0*/  SHF.L.U32 R178, R178, 0x10, RZ ;  /* 0x00000010b2b27819 */ /* 0x000fe400000006ff */
[C---:B------:R-:W-:Y:S02]  /*08b0*/  PRMT R139, R145.reuse, 0x7632, R139 ;  /* 0x00007632918b7816 */ /* 0x040fe4000000008b */
[----:B------:R-:W-:Y:S01]  /*08c0*/  SHF.L.U32 R207, R145, 0x10, RZ ;  /* 0x0000001091cf7819 */ /* 0x000fe200000006ff */
[----:B------:R-:W-:Y:S01]  /*08d0*/  FADD.FTZ R145, -R225, R166 ;  /* 0x000000a6e1917221 */ /* 0x000fe20000010100 */
[----:B------:R-:W-:-:S02]  /*08e0*/  PRMT R164, R147, 0x7632, R164 ;  /* 0x0000763293a47816 */ /* 0x000fc400000000a4 */
[----:B-1----:R-:W-:Y:S01]  /*08f0*/  SHF.L.U32 R172, R147, 0x10, RZ ;  /* 0x0000001093ac7819 */ /* 0x002fe200000006ff */
[----:B------:R-:W-:Y:S01]  /*0900*/  FADD.FTZ R147, -R225, R170 ;  /* 0x000000aae1937221 */ /* 0x000fe20000010100 */
[----:B------:R-:W-:Y:S02]  /*0910*/  SHF.L.U32 R180, R159, 0x10, RZ ;  /* 0x000000109fb47819 */ /* 0x000fe400000006ff */
[C---:B------:R-:W-:Y:S02]  /*0920*/  PRMT R158, R148.reuse, 0x7632, R158 ;  /* 0x00007632949e7816 */ /* 0x040fe4000000009e */
[----:B------:R-:W-:Y:S02]  /*0930*/  SHF.L.U32 R161, R148, 0x10, RZ ;  /* 0x0000001094a17819 */ /* 0x000fe400000006ff */
[----:B------:R-:W-:Y:S02]  /*0940*/  SHF.L.U32 R152, R152, 0x10, RZ ;  /* 0x0000001098987819 */ /* 0x000fe400000006ff */
[----:B------:R-:W-:-:S02]  /*0950*/  PRMT R148, R149, 0x7632, R148 ;  /* 0x0000763295947816 */ /* 0x000fc40000000094 */
[----:B------:R-:W-:Y:S02]  /*0960*/  SHF.L.U32 R159, R149, 0x10, RZ ;  /* 0x00000010959f7819 */ /* 0x000fe400000006ff */
[C---:B------:R-:W-:Y:S02]  /*0970*/  PRMT R181, R153.reuse, 0x7632, R181 ;  /* 0x0000763299b57816 */ /* 0x040fe400000000b5 */
[----:B------:R-:W-:Y:S01]  /*0980*/  SHF.L.U32 R182, R153, 0x10, RZ ;  /* 0x0000001099b67819 */ /* 0x000fe200000006ff */
[C---:B------:R-:W-:Y:S01]  /*0990*/  FADD.FTZ R153, -R225.reuse, R143 ;  /* 0x0000008fe1997221 */ /* 0x040fe20000010100 */
[----:B------:R-:W-:Y:S01]  /*09a0*/  SHF.L.U32 R168, R168, 0x10, RZ ;  /* 0x00000010a8a87819 */ /* 0x000fe200000006ff */
[----:B------:R-:W-:Y:S01]  /*09b0*/  FADD.FTZ R211, -R225, R178 ;  /* 0x000000b2e1d37221 */ /* 0x000fe20000010100 */
[----:B------:R-:W-:Y:S01]  /*09c0*/  PRMT R149, R151, 0x7632, R149 ;  /* 0x0000763297957816 */ /* 0x000fe20000000095 */
[----:B-----5:R-:W-:Y:S01]  /*09d0*/  FMUL.FTZ R143, R204, R145 ;  /* 0x00000091cc8f7220 */ /* 0x020fe20000410000 */
[----:B------:R-:W-:-:S02]  /*09e0*/  PRMT R162, R136, 0x7632, R162 ;  /* 0x0000763288a27816 */ /* 0x000fc400000000a2 */
[----:B------:R-:W-:Y:S02]  /*09f0*/  SHF.L.U32 R171, R136, 0x10, RZ ;  /* 0x0000001088ab7819 */ /* 0x000fe400000006ff */
[----:B------:R-:W-:Y:S01]  /*0a00*/  SHF.L.U32 R150, R150, 0x10, RZ ;  /* 0x0000001096967819 */ /* 0x000fe200000006ff */
[----:B------:R-:W-:Y:S01]  /*0a10*/  FMUL.FTZ R145, R204, R147 ;  /* 0x00000093cc917220 */ /* 0x000fe20000410000 */
[C---:B------:R-:W-:Y:S02]  /*0a20*/  PRMT R142, R137.reuse, 0x7632, R142 ;  /* 0x00007632898e7816 */ /* 0x040fe4000000008e */
[----:B------:R-:W-:Y:S02]  /*0a30*/  SHF.L.U32 R169, R137, 0x10, RZ ;  /* 0x0000001089a97819 */ /* 0x000fe400000006ff */
[C---:B------:R-:W-:Y:S02]  /*0a40*/  PRMT R136, R132.reuse, 0x7632, R136 ;  /* 0x0000763284887816 */ /* 0x040fe40000000088 */
[----:B------:R-:W-:Y:S01]  /*0a50*/  SHF.L.U32 R179, R132, 0x10, RZ ;  /* 0x0000001084b37819 */ /* 0x000fe200000006ff */
[----:B------:R-:W-:Y:S01]  /*0a60*/  FADD.FTZ R213, -R225, R152 ;  /* 0x00000098e1d57221 */ /* 0x000fe20000010100 */
[----:B------:R-:W-:-:S02]  /*0a70*/  PRMT R184, R154, 0x7632, R184 ;  /* 0x000076329ab87816 */ /* 0x000fc400000000b8 */
[C---:B------:R-:W-:Y:S02]  /*0a80*/  PRMT R140, R138.reuse, 0x7632, R140 ;  /* 0x000076328a8c7816 */ /* 0x040fe4000000008c */
[----:B------:R-:W-:Y:S02]  /*0a90*/  SHF.L.U32 R167, R138, 0x10, RZ ;  /* 0x000000108aa77819 */ /* 0x000fe400000006ff */
[C---:B------:R-:W-:Y:S02]  /*0aa0*/  PRMT R137, R144.reuse, 0x7632, R137 ;  /* 0x0000763290897816 */ /* 0x040fe40000000089 */
[----:B------:R-:W-:Y:S02]  /*0ab0*/  SHF.L.U32 R201, R144, 0x10, RZ ;  /* 0x0000001090c97819 */ /* 0x000fe400000006ff */
[C---:B------:R-:W-:Y:S02]  /*0ac0*/  PRMT R132, R133.reuse, 0x7632, R132 ;  /* 0x0000763285847816 */ /* 0x040fe40000000084 */
[----:B------:R-:W-:Y:S01]  /*0ad0*/  SHF.L.U32 R177, R133, 0x10, RZ ;  /* 0x0000001085b17819 */ /* 0x000fe200000006ff */
[----:B------:R-:W-:Y:S01]  /*0ae0*/  FADD.FTZ R3, -R225, R160 ;  /* 0x000000a0e1037221 */ /* 0x000fe20000010100 */
[----:B------:R-:W-:-:S02]  /*0af0*/  SHF.L.U32 R154, R154, 0x10, RZ ;  /* 0x000000109a9a7819 */ /* 0x000fc400000006ff */
[C---:B------:R-:W-:Y:S02]  /*0b00*/  PRMT R185, R155.reuse, 0x7632, R185 ;  /* 0x000076329bb97816 */ /* 0x040fe400000000b9 */
[----:B------:R-:W-:Y:S01]  /*0b10*/  SHF.L.U32 R186, R155, 0x10, RZ ;  /* 0x000000109bba7819 */ /* 0x000fe200000006ff */
[----:B------:R-:W-:Y:S01]  /*0b20*/  FADD.FTZ R155, -R225, R168 ;  /* 0x000000a8e19b7221 */ /* 0x000fe20000010100 */
[----:B------:R-:W-:Y:S02]  /*0b30*/  PRMT R144, R146, 0x7632, R144 ;  /* 0x0000763292907816 */ /* 0x000fe40000000090 */
[C---:B------:R-:W-:Y:S02]  /*0b40*/  PRMT R138, R134.reuse, 0x7632, R138 ;  /* 0x00007632868a7816 */ /* 0x040fe4000000008a */
[----:B------:R-:W-:Y:S02]  /*0b50*/  SHF.L.U32 R175, R134, 0x10, RZ ;  /* 0x0000001086af7819 */ /* 0x000fe400000006ff */
[----:B------:R-:W-:-:S02]  /*0b60*/  PRMT R133, R128, 0x7632, R133 ;  /* 0x0000763280857816 */ /* 0x000fc40000000085 */
[----:B------:R-:W-:Y:S01]  /*0b70*/  SHF.L.U32 R193, R128, 0x10, RZ ;  /* 0x0000001080c17819 */ /* 0x000fe200000006ff */
[----:B------:R-:W-:Y:S01]  /*0b80*/  FADD.FTZ R215, -R225, R182 ;  /* 0x000000b6e1d77221 */ /* 0x000fe20000010100 */
[----:B------:R-:W-:Y:S01]  /*0b90*/  SHF.L.U32 R146, R146, 0x10, RZ ;  /* 0x0000001092927819 */ /* 0x000fe200000006ff */
[----:B------:R-:W-:Y:S01]  /*0ba0*/  FMUL.FTZ R160, R204, R211 ;  /* 0x000000d3cca07220 */ /* 0x000fe20000410000 */
[C---:B------:R-:W-:Y:S02]  /*0bb0*/  PRMT R128, R129.reuse, 0x7632, R128 ;  /* 0x0000763281807816 */ /* 0x040fe40000000080 */
[----:B------:R-:W-:Y:S02]  /*0bc0*/  SHF.L.U32 R195, R129, 0x10, RZ ;  /* 0x0000001081c37819 */ /* 0x000fe400000006ff */
[----:B------:R-:W-:Y:S01]  /*0bd0*/  SHF.L.U32 R183, R181, 0x10, RZ ;  /* 0x00000010b5b77819 */ /* 0x000fe200000006ff */
[----:B------:R-:W-:Y:S01]  /*0be0*/  FADD.FTZ R181, -R225, R150 ;  /* 0x00000096e1b57221 */ /* 0x000fe20000010100 */
[----:B------:R-:W-:Y:S01]  /*0bf0*/  SHF.L.U32 R134, R149, 0x10, RZ ;  /* 0x0000001095867819 */ /* 0x000fe200000006ff */
[----:B------:R-:W-:Y:S01]  /*0c00*/  FADD.FTZ R108, R108, R157 ;  /* 0x0000009d6c6c7221 */ /* 0x000fe20000010000 */
[C---:B------:R-:W-:Y:S01]  /*0c10*/  PRMT R129, R130.reuse, 0x7632, R129 ;  /* 0x0000763282817816 */ /* 0x040fe20000000081 */
[-C--:B------:R-:W-:Y:S01]  /*0c20*/  FFMA.FTZ R56, R145, R157.reuse, R56 ;  /* 0x0000009d91387223 */ /* 0x080fe20000010038 */
[----:B------:R-:W-:Y:S01]  /*0c30*/  SHF.L.U32 R197, R130, 0x10, RZ ;  /* 0x0000001082c57819 */ /* 0x000fe200000006ff */
[----:B------:R-:W-:Y:S01]  /*0c40*/  FMUL.FTZ R150, R44, R157 ;  /* 0x0000009d2c967220 */ /* 0x000fe20000410000 */
[----:B------:R-:W-:Y:S01]  /*0c50*/  PRMT R130, R131, 0x7632, R130 ;  /* 0x0000763283827816 */ /* 0x000fe20000000082 */
[----:B------:R-:W-:Y:S01]  /*0c60*/  FMUL.FTZ R157, R204, R213 ;  /* 0x000000d5cc9d7220 */ /* 0x000fe20000410000 */
[----:B------:R-:W-:-:S02]  /*0c70*/  PRMT R182, R126, 0x7632, R182 ;  /* 0x000076327eb67816 */ /* 0x000fc400000000b6 */
[----:B------:R-:W-:Y:S01]  /*0c80*/  SHF.L.U32 R229, R126, 0x10, RZ ;  /* 0x000000107ee57819 */ /* 0x000fe200000006ff */
[C---:B------:R-:W-:Y:S01]  /*0c90*/  FADD.FTZ R217, -R225.reuse, R154 ;  /* 0x0000009ae1d97221 */ /* 0x040fe20000010100 */
[----:B------:R-:W-:Y:S01]  /*0ca0*/  SHF.L.U32 R126, R158, 0x10, RZ ;  /* 0x000000109e7e7819 */ /* 0x000fe200000006ff */
[C---:B------:R-:W-:Y:S01]  /*0cb0*/  FADD.FTZ R223, -R225.reuse, R172 ;  /* 0x000000ace1df7221 */ /* 0x040fe20000010100 */
[C---:B------:R-:W-:Y:S01]  /*0cc0*/  FMUL.FTZ R158, R204.reuse, R155 ;  /* 0x0000009bcc9e7220 */ /* 0x040fe20000410000 */
[----:B------:R-:W-:Y:S01]  /*0cd0*/  FADD.FTZ R221, -R225, R146 ;  /* 0x00000092e1dd7221 */ /* 0x000fe20000010100 */
[----:B------:R-:W-:Y:S01]  /*0ce0*/  SHF.L.U32 R129, R129, 0x10, RZ ;  /* 0x0000001081817819 */ /* 0x000fe200000006ff */
[----:B------:R-:W-:Y:S01]  /*0cf0*/  FMUL.FTZ R154, R204, R153 ;  /* 0x00000099cc9a7220 */ /* 0x000fe20000410000 */
[----:B------:R-:W-:Y:S01]  /*0d00*/  FADD.FTZ R111, R111, R134 ;  /* 0x000000866f6f7221 */ /* 0x000fe20000010000 */
[-C--:B------:R-:W-:Y:S01]  /*0d10*/  FFMA.FTZ R59, R160, R134.reuse, R59 ;  /* 0x00000086a03b7223 */ /* 0x080fe2000001003b */
[----:B------:R-:W-:Y:S01]  /*0d20*/  FMUL.FTZ R155, R47, R134 ;  /* 0x000000862f9b7220 */ /* 0x000fe20000410000 */
[----:B------:R-:W-:Y:S01]  /*0d30*/  SHF.L.U32 R133, R133, 0x10, RZ ;  /* 0x0000001085857819 */ /* 0x000fe200000006ff */
[----:B------:R-:W-:Y:S01]  /*0d40*/  FMUL.FTZ R146, R48, R161 ;  /* 0x000000a130927220 */ /* 0x000fe20000410000 */
[----:B------:R-:W-:Y:S01]  /*0d50*/  SHF.L.U32 R130, R130, 0x10, RZ ;  /* 0x0000001082827819 */ /* 0x000fe200000006ff */
[----:B------:R-:W-:Y:S01]  /*0d60*/  FMUL.FTZ R3, R204, R3 ;  /* 0x00000003cc037220 */ /* 0x000fe20000410000 */
[----:B------:R-:W-:Y:S01]  /*0d70*/  SHF.L.U32 R134, R162, 0x10, RZ ;  /* 0x00000010a2867819 */ /* 0x000fe200000006ff */
[----:B------:R-:W-:Y:S01]  /*0d80*/  FADD.FTZ R104, R104, R171 ;  /* 0x000000ab68687221 */ /* 0x000fe20000010000 */
[----:B------:R-:W-:Y:S01]  /*0d90*/  SHF.L.U32 R173, R135, 0x10, RZ ;  /* 0x0000001087ad7819 */ /* 0x000fe200000006ff */
[-C--:B------:R-:W-:Y:S01]  /*0da0*/  FFMA.FTZ R60, R157, R171.reuse, R60 ;  /* 0x000000ab9d3c7223 */ /* 0x080fe2000001003c */
[----:B------:R-:W-:Y:S01]  /*0db0*/  SHF.L.U32 R128, R128, 0x10, RZ ;  /* 0x0000001080807819 */ /* 0x000fe200000006ff */
[----:B------:R-:W-:Y:S01]  /*0dc0*/  FMUL.FTZ R162, R40, R171 ;  /* 0x000000ab28a27220 */ /* 0x000fe20000410000 */
[----:B------:R-:W-:Y:S01]  /*0dd0*/  FMUL.FTZ R171, R204, R223 ;  /* 0x000000dfccab7220 */ /* 0x000fe20000410000 */
[----:B------:R-:W-:Y:S01]  /*0de0*/  SHF.L.U32 R199, R131, 0x10, RZ ;  /* 0x0000001083c77819 */ /* 0x000fe200000006ff */
[C---:B------:R-:W-:Y:S01]  /*0df0*/  FADD.FTZ R209, -R225.reuse, R180 ;  /* 0x000000b4e1d17221 */ /* 0x040fe20000010100 */
[----:B------:R-:W-:Y:S01]  /*0e00*/  FADD.FTZ R193, -R225, R193 ;  /* 0x000000c1e1c17221 */ /* 0x000fe20000010100 */
[----:B------:R-:W-:Y:S01]  /*0e10*/  FADD.FTZ R113, R113, R126 ;  /* 0x0000007e71717221 */ /* 0x000fe20000010000 */
[-C--:B------:R-:W-:Y:S01]  /*0e20*/  FFMA.FTZ R53, R154, R126.reuse, R53 ;  /* 0x0000007e9a357223 */ /* 0x080fe20000010035 */
[----:B------:R-:W-:Y:S01]  /*0e30*/  FMUL.FTZ R149, R49, R126 ;  /* 0x0000007e31957220 */ /* 0x000fe20000410000 */
[----:B------:R-:W-:Y:S01]  /*0e40*/  PRMT R0, R135, 0x7632, R0 ;  /* 0x0000763287007816 */ /* 0x000fe20000000000 */
[----:B------:R-:W-:Y:S01]  /*0e50*/  FADD.FTZ R131, -R225, R129 ;  /* 0x00000081e1837221 */ /* 0x000fe20000010100 */
[----:B------:R-:W-:Y:S01]  /*0e60*/  SHF.L.U32 R163, R163, 0x10, RZ ;  /* 0x00000010a3a37819 */ /* 0x000fe200000006ff */
[----:B------:R-:W-:Y:S01]  /*0e70*/  FADD.FTZ R126, RZ, R146 ;  /* 0x00000092ff7e7221 */ /* 0x000fe20000010000 */
[----:B------:R-:W-:Y:S01]  /*0e80*/  PRMT R180, R125, 0x7632, R180 ;  /* 0x000076327db47816 */ /* 0x000fe200000000b4 */
[----:B------:R-:W-:Y:S01]  /*0e90*/  FADD.FTZ R135, -R225, R133 ;  /* 0x00000085e1877221 */ /* 0x000fe20000010100 */
[----:B------:R-:W-:Y:S01]  /*0ea0*/  SHF.L.U32 R227, R125, 0x10, RZ ;  /* 0x000000107de37819 */ /* 0x000fe200000006ff */
[----:B------:R-:W-:Y:S01]  /*0eb0*/  FADD.FTZ R129, -R225, R130 ;  /* 0x00000082e1817221 */ /* 0x000fe20000010100 */
[----:B------:R-:W-:Y:S01]  /*0ec0*/  FFMA.FTZ R125, R3, R146, RZ ;  /* 0x00000092037d7223 */ /* 0x000fe200000100ff */
[----:B------:R-:W-:Y:S01]  /*0ed0*/  SHF.L.U32 R151, R151, 0x10, RZ ;  /* 0x0000001097977819 */ /* 0x000fe200000006ff */
[----:B------:R-:W-:Y:S01]  /*0ee0*/  FADD.FTZ R133, -R225, R128 ;  /* 0x00000080e1857221 */ /* 0x000fe20000010100 */
[----:B------:R-:W-:Y:S01]  /*0ef0*/  SHF.L.U32 R130, R156, 0x10, RZ ;  /* 0x000000109c827819 */ /* 0x000fe200000006ff */
[----:B------:R-:W-:Y:S01]  /*0f00*/  FADD.FTZ R94, R94, R173 ;  /* 0x000000ad5e5e7221 */ /* 0x000fe20000010000 */
[-C--:B------:R-:W-:Y:S01]  /*0f10*/  FFMA.FTZ R74, R171, R173.reuse, R74 ;  /* 0x000000adab4a7223 */ /* 0x080fe2000001004a */
[----:B------:R-:W-:Y:S01]  /*0f20*/  FMUL.FTZ R176, R30, R173 ;  /* 0x000000ad1eb07220 */ /* 0x000fe20000410000 */
[----:B------:R-:W-:Y:S01]  /*0f30*/  FMUL.FTZ R147, R204, R209 ;  /* 0x000000d1cc937220 */ /* 0x000fe20000410000 */
[----:B------:R-:W-:Y:S01]  /*0f40*/  SHF.L.U32 R128, R148, 0x10, RZ ;  /* 0x0000001094807819 */ /* 0x000fe200000006ff */
[----:B------:R-:W-:Y:S01]  /*0f50*/  FMUL.FTZ R173, R204, R193 ;  /* 0x000000c1ccad7220 */ /* 0x000fe20000410000 */
[----:B------:R-:W-:Y:S01]  /*0f60*/  FMUL.FTZ R148, R50, R159 ;  /* 0x0000009f32947220 */ /* 0x000fe20000410000 */
[----:B------:R-:W-:Y:S01]  /*0f70*/  FADD.FTZ R193, R126, R149 ;  /* 0x000000957ec17221 */ /* 0x000fe20000010000 */
[----:B------:R-:W-:Y:S01]  /*0f80*/  FADD.FTZ R163, -R225, R163 ;  /* 0x000000a3e1a37221 */ /* 0x000fe20000010100 */
[----:B------:R-:W-:Y:S01]  /*0f90*/  FFMA.FTZ R126, R154, R149, R125 ;  /* 0x000000959a7e7223 */ /* 0x000fe2000001007d */
[----:B------:R-:W-:Y:S01]  /*0fa0*/  FADD.FTZ R110, R110, R151 ;  /* 0x000000976e6e7221 */ /* 0x000fe20000010000 */
[-C--:B------:R-:W-:Y:S01]  /*0fb0*/  FFMA.FTZ R58, R147, R151.reuse, R58 ;  /* 0x00000097933a7223 */ /* 0x080fe2000001003a */
[----:B------:R-:W-:Y:S01]  /*0fc0*/  FMUL.FTZ R152, R46, R151 ;  /* 0x000000972e987220 */ /* 0x000fe20000410000 */
[----:B------:R-:W-:Y:S01]  /*0fd0*/  FADD.FTZ R109, R109, R130 ;  /* 0x000000826d6d7221 */ /* 0x000fe20000010000 */
[-C--:B------:R-:W-:Y:S01]  /*0fe0*/  FFMA.FTZ R57, R158, R130.reuse, R57 ;  /* 0x000000829e397223 */ /* 0x080fe20000010039 */
[----:B------:R-:W-:Y:S01]  /*0ff0*/  FMUL.FTZ R153, R45, R130 ;  /* 0x000000822d997220 */ /* 0x000fe20000410000 */
[----:B------:R-:W-:Y:S01]  /*1000*/  FMUL.FTZ R151, R51, R128 ;  /* 0x0000008033977220 */ /* 0x000fe20000410000 */
[----:B------:R-:W-:Y:S01]  /*1010*/  FADD.FTZ R130, R193, R148 ;  /* 0x00000094c1827221 */ /* 0x000fe20000010000 */
[----:B------:R-:W-:Y:S01]  /*1020*/  FMUL.FTZ R156, R204, R163 ;  /* 0x000000a3cc9c7220 */ /* 0x000fe20000410000 */
[----:B------:R-:W-:-:S02]  /*1030*/  FFMA.FTZ R125, R143, R148, R126 ;  /* 0x000000948f7d7223 */ /* 0x000fc4000001007e */
[----:B------:R-:W-:Y:S02]  /*1040*/  FADD.FTZ R193, R130, R151 ;  /* 0x0000009782c17221 */ /* 0x000fe40000010000 */
[----:B------:R-:W-:Y:S01]  /*1050*/  FFMA.FTZ R130, R156, R151, R125 ;  /* 0x000000979c827223 */ /* 0x000fe2000001007d */
[----:B------:R-:W-:Y:S01]  /*1060*/  SHF.L.U32 R196, R132, 0x10, RZ ;  /* 0x0000001084c47819 */ /* 0x000fe200000006ff */
[----:B------:R-:W-:Y:S02]  /*1070*/  FADD.FTZ R132, R193, R150 ;  /* 0x00000096c1847221 */ /* 0x000fe40000010000 */
[----:B------:R-:W-:Y:S02]  /*1080*/  FFMA.FTZ R125, R145, R150, R130 ;  /* 0x00000096917d7223 */ /* 0x000fe40000010082 */
[----:B------:R-:W-:Y:S02]  /*1090*/  FADD.FTZ R193, R132, R153 ;  /* 0x0000009984c17221 */ /* 0x000fe40000010000 */
[----:B------:R-:W-:Y:S01]  /*10a0*/  FFMA.FTZ R130, R158, R153, R125 ;  /* 0x000000999e827223 */ /* 0x000fe2000001007d */
[----:B------:R-:W-:Y:S01]  /*10b0*/  SHF.L.U32 R184, R184, 0x10, RZ ;  /* 0x00000010b8b87819 */ /* 0x000fe200000006ff */
[----:B------:R-:W-:-:S02]  /*10c0*/  FADD.FTZ R132, R193, R152 ;  /* 0x00000098c1847221 */ /* 0x000fc40000010000 */
[----:B------:R-:W-:Y:S01]  /*10d0*/  FFMA.FTZ R125, R147, R152, R130 ;  /* 0x00000098937d7223 */ /* 0x000fe20000010082 */
[----:B------:R-:W-:Y:S01]  /*10e0*/  SHF.L.U32 R187, R185, 0x10, RZ ;  /* 0x00000010b9bb7819 */ /* 0x000fe200000006ff */
[----:B------:R-:W-:Y:S01]  /*10f0*/  FADD.FTZ R193, R132, R155 ;  /* 0x0000009b84c17221 */ /* 0x000fe20000010000 */
[----:B------:R-:W-:Y:S01]  /*1100*/  SHF.L.U32 R137, R137, 0x10, RZ ;  /* 0x0000001089897819 */ /* 0x000fe200000006ff */
[----:B------:R-:W-:Y:S01]  /*1110*/  FFMA.FTZ R132, R160, R155, R125 ;  /* 0x0000009ba0847223 */ /* 0x000fe2000001007d */
[----:B------:R-:W-:Y:S01]  /*1120*/  SHF.L.U32 R164, R164, 0x10, RZ ;  /* 0x00000010a4a47819 */ /* 0x000fe200000006ff */
[----:B------:R-:W-:Y:S01]  /*1130*/  FADD.FTZ R185, -R225, R184 ;  /* 0x000000b8e1b97221 */ /* 0x000fe20000010100 */
[----:B------:R-:W-:Y:S01]  /*1140*/  FMUL.FTZ R184, R204, R181 ;  /* 0x000000b5ccb87220 */ /* 0x000fe20000410000 */
[----:B------:R-:W-:Y:S01]  /*1150*/  FMUL.FTZ R181, R41, R134 ;  /* 0x0000008629b57220 */ /* 0x000fe20000410000 */
[----:B------:R-:W-:Y:S01]  /*1160*/  FADD.FTZ R130, R193, R162 ;  /* 0x000000a2c1827221 */ /* 0x000fe20000010000 */
[----:B------:R-:W-:Y:S01]  /*1170*/  FFMA.FTZ R125, R157, R162, R132 ;  /* 0x000000a29d7d7223 */ /* 0x000fe20000010084 */
[C---:B------:R-:W-:Y:S01]  /*1180*/  FADD.FTZ R189, -R225.reuse, R137 ;  /* 0x00000089e1bd7221 */ /* 0x040fe20000010100 */
[C---:B------:R-:W-:Y:S01]  /*1190*/  FADD.FTZ R183, -R225.reuse, R183 ;  /* 0x000000b7e1b77221 */ /* 0x040fe20000010100 */
[----:B------:R-:W-:Y:S01]  /*11a0*/  FADD.FTZ R137, -R225, R164 ;  /* 0x000000a4e1897221 */ /* 0x000fe20000010100 */
[----:B------:R-:W-:Y:S01]  /*11b0*/  SHF.L.U32 R142, R142, 0x10, RZ ;  /* 0x000000108e8e7819 */ /* 0x000fe200000006ff */
[----:B------:R-:W-:Y:S01]  /*11c0*/  FADD.FTZ R114, R114, R159 ;  /* 0x0000009f72727221 */ /* 0x000fe20000010000 */
[----:B------:R-:W-:Y:S01]  /*11d0*/  FFMA.FTZ R54, R143, R159, R54 ;  /* 0x0000009f8f367223 */ /* 0x000fe20000010036 */
[----:B------:R-:W-:Y:S01]  /*11e0*/  FMUL.FTZ R164, R42, R169 ;  /* 0x000000a92aa47220 */ /* 0x000fe20000410000 */
[----:B------:R-:W-:Y:S01]  /*11f0*/  FADD.FTZ R193, R130, R181 ;  /* 0x000000b582c17221 */ /* 0x000fe20000010000 */
[----:B------:R-:W-:Y:S01]  /*1200*/  FMUL.FTZ R159, R204, R215 ;  /* 0x000000d7cc9f7220 */ /* 0x000fe20000410000 */
[----:B------:R-:W-:Y:S01]  /*1210*/  FFMA.FTZ R130, R184, R181, R125 ;  /* 0x000000b5b8827223 */ /* 0x000fe2000001007d */
[----:B------:R-:W-:Y:S01]  /*1220*/  FADD.FTZ R219, -R225, R186 ;  /* 0x000000bae1db7221 */ /* 0x000fe20000010100 */
[----:B------:R-:W-:Y:S01]  /*1230*/  FMUL.FTZ R186, R204, R183 ;  /* 0x000000b7ccba7220 */ /* 0x000fe20000410000 */
[----:B------:R-:W-:Y:S01]  /*1240*/  FMUL.FTZ R183, R43, R142 ;  /* 0x0000008e2bb77220 */ /* 0x000fe20000410000 */
[----:B------:R-:W-:Y:S01]  /*1250*/  FADD.FTZ R132, R193, R164 ;  /* 0x000000a4c1847221 */ /* 0x000fe20000010000 */
[----:B------:R-:W-:Y:S01]  /*1260*/  FFMA.FTZ R125, R159, R164, R130 ;  /* 0x000000a49f7d7223 */ /* 0x000fe20000010082 */
[----:B------:R-:W-:Y:S01]  /*1270*/  SHF.L.U32 R140, R140, 0x10, RZ ;  /* 0x000000108c8c7819 */ /* 0x000fe200000006ff */
[----:B------:R-:W-:Y:S01]  /*1280*/  FADD.FTZ R112, R112, R161 ;  /* 0x000000a170707221 */ /* 0x000fe20000010000 */
[----:B------:R-:W-:Y:S01]  /*1290*/  SHF.L.U32 R139, R139, 0x10, RZ ;  /* 0x000000108b8b7819 */ /* 0x000fe200000006ff */
[----:B------:R-:W-:Y:S01]  /*12a0*/  FFMA.FTZ R52, R3, R161, R52 ;  /* 0x000000a103347223 */ /* 0x000fe20000010034 */
[----:B------:R-:W-:Y:S01]  /*12b0*/  FMUL.FTZ R166, R36, R167 ;  /* 0x000000a724a67220 */ /* 0x000fe20000410000 */
[----:B------:R-:W-:Y:S01]  /*12c0*/  FADD.FTZ R193, R132, R183 ;  /* 0x000000b784c17221 */ /* 0x000fe20000010000 */
[----:B------:R-:W-:Y:S01]  /*12d0*/  SHF.L.U32 R144, R144, 0x10, RZ ;  /* 0x0000001090907819 */ /* 0x000fe200000006ff */
[----:B------:R-:W-:Y:S01]  /*12e0*/  FMUL.FTZ R161, R204, R217 ;  /* 0x000000d9cca17220 */ /* 0x000fe20000410000 */
[----:B------:R-:W-:Y:S01]  /*12f0*/  FFMA.FTZ R130, R186, R183, R125 ;  /* 0x000000b7ba827223 */ /* 0x000fe2000001007d */
[----:B------:R-:W-:Y:S01]  /*1300*/  FMUL.FTZ R188, R204, R185 ;  /* 0x000000b9ccbc7220 */ /* 0x000fe20000410000 */
[----:B------:R-:W-:Y:S01]  /*1310*/  FMUL.FTZ R185, R37, R140 ;  /* 0x0000008c25b97220 */ /* 0x000fe20000410000 */
[----:B------:R-:W-:Y:S01]  /*1320*/  FADD.FTZ R132, R193, R166 ;  /* 0x000000a6c1847221 */ /* 0x000fe20000010000 */
[----:B------:R-:W-:Y:S01]  /*1330*/  FADD.FTZ R191, -R225, R139 ;  /* 0x0000008be1bf7221 */ /* 0x000fe20000010100 */
[----:B------:R-:W-:Y:S01]  /*1340*/  FFMA.FTZ R125, R161, R166, R130 ;  /* 0x000000a6a17d7223 */ /* 0x000fe20000010082 */
[C---:B------:R-:W-:Y:S01]  /*1350*/  FADD.FTZ R139, -R225.reuse, R144 ;  /* 0x00000090e18b7221 */ /* 0x040fe20000010100 */
[----:B------:R-:W-:Y:S01]  /*1360*/  FADD.FTZ R187, -R225, R187 ;  /* 0x000000bbe1bb7221 */ /* 0x000fe20000010100 */
[----:B------:R-:W-:Y:S01]  /*1370*/  SHF.L.U32 R144, R2, 0x10, RZ ;  /* 0x0000001002907819 */ /* 0x000fe200000006ff */
[----:B------:R-:W-:Y:S01]  /*1380*/  FMUL.FTZ R168, R38, R165 ;  /* 0x000000a526a87220 */ /* 0x000fe20000410000 */
[----:B------:R-:W-:Y:S01]  /*1390*/  FADD.FTZ R193, R132, R185 ;  /* 0x000000b984c17221 */ /* 0x000fe20000010000 */
[----:B------:R-:W-:Y:S01]  /*13a0*/  FMUL.FTZ R163, R204, R219 ;  /* 0x000000dbcca37220 */ /* 0x000fe20000410000 */
[----:B------:R-:W-:Y:S01]  /*13b0*/  FFMA.FTZ R130, R188, R185, R125 ;  /* 0x000000b9bc827223 */ /* 0x000fe2000001007d */
[----:B------:R-:W-:Y:S01]  /*13c0*/  FMUL.FTZ R190, R204, R187 ;  /* 0x000000bbccbe7220 */ /* 0x000fe20000410000 */
[----:B------:R-:W-:Y:S01]  /*13d0*/  FMUL.FTZ R187, R39, R144 ;  /* 0x0000009027bb7220 */ /* 0x000fe20000410000 */
[----:B------:R-:W-:Y:S01]  /*13e0*/  FADD.FTZ R132, R193, R168 ;  /* 0x000000a8c1847221 */ /* 0x000fe20000010000 */
[----:B------:R-:W-:Y:S01]  /*13f0*/  FADD.FTZ R201, -R225, R201 ;  /* 0x000000c9e1c97221 */ /* 0x000fe20000010100 */
[C---:B------:R-:W-:Y:S01]  /*1400*/  FFMA.FTZ R125, R163.reuse, R168, R130 ;  /* 0x000000a8a37d7223 */ /* 0x040fe20000010082 */
[----:B------:R-:W-:Y:S01]  /*1410*/  SHF.L.U32 R136, R136, 0x10, RZ ;  /* 0x0000001088887819 */ /* 0x000fe200000006ff */
[----:B------:R-:W-:Y:S01]  /*1420*/  FADD.FTZ R102, R102, R165 ;  /* 0x000000a566667221 */ /* 0x000fe20000010000 */
        /* <DEDUP_REMOVED lines=9> */
[----:B------:R-:W-:Y:S01]  /*14c0*/  FFMA.FTZ R125, R165, R170, R132 ;  /* 0x000000aaa57d7223 */ /* 0x000fe20000010084 */
        /* <DEDUP_REMOVED lines=22> */
[----:B------:R-:W-:Y:S01]  /*1630*/  FADD.FTZ R195, -R225, R195 ;  /* 0x000000c3e1c37221 */ /* 0x000fe20000010100 */
[C---:B------:R-:W-:Y:S01]  /*1640*/  FFMA.FTZ R125, R169.reuse, R174, R130 ;  /* 0x000000aea97d7223 */ /* 0x040fe20000010082 */
[----:B------:R-:W-:Y:S01]  /*1650*/  SHF.L.U32 R0, R0, 0x10, RZ ;  /* 0x0000001000007819 */ /* 0x000fe200000006ff */
[----:B------:R-:W-:Y:S01]  /*1660*/  FMUL.FTZ R198, R204, R137 ;  /* 0x00000089ccc67220 */ /* 0x000fe20000410000 */
[----:B------:R-:W-:Y:S01]  /*1670*/  FADD.FTZ R137, R132, R193 ;  /* 0x000000c184897221 */ /* 0x000fe20000010000 */
[----:B------:R-:W-:Y:S01]  /*1680*/  FADD.FTZ R92, R92, R175 ;  /* 0x000000af5c5c7221 */ /* 0x000fe20000010000 */
[----:B------:R-:W-:Y:S01]  /*1690*/  FFMA.FTZ R72, R169, R175, R72 ;  /* 0x000000afa9487223 */ /* 0x000fe20000010048 */
[----:B------:R-:W-:Y:S01]  /*16a0*/  FFMA.FTZ R130, R196, R193, R125 ;  /* 0x000000c1c4827223 */ /* 0x000fe2000001007d */
[C---:B------:R-:W-:Y:S01]  /*16b0*/  FADD.FTZ R197, -R225.reuse, R197 ;  /* 0x000000c5e1c57221 */ /* 0x040fe20000010100 */
[----:B------:R-:W-:Y:S01]  /*16c0*/  FADD.FTZ R199, -R225, R199 ;  /* 0x000000c7e1c77221 */ /* 0x000fe20000010100 */
[----:B------:R-:W-:Y:S01]  /*16d0*/  FMUL.FTZ R175, R204, R195 ;  /* 0x000000c3ccaf7220 */ /* 0x000fe20000410000 */
[C---:B------:R-:W-:Y:S01]  /*16e0*/  PRMT R178, R124.reuse, 0x7632, R178 ;  /* 0x000076327cb27816 */ /* 0x040fe200000000b2 */
[----:B------:R-:W-:Y:S01]  /*16f0*/  FADD.FTZ R95, R95, R0 ;  /* 0x000000005f5f7221 */ /* 0x000fe20000010000 */
[----:B------:R-:W-:Y:S01]  /*1700*/  SHF.L.U32 R225, R124, 0x10, RZ ;  /* 0x000000107ce17819 */ /* 0x000fe200000006ff */
[-C--:B------:R-:W-:Y:S01]  /*1710*/  FFMA.FTZ R75, R198, R0.reuse, R75 ;  /* 0x00000000c64b7223 */ /* 0x080fe2000001004b */
[----:B------:R-:W-:Y:S01]  /*1720*/  FMUL.FTZ R195, R31, R0 ;  /* 0x000000001fc37220 */ /* 0x000fe20000410000 */
        /* <DEDUP_REMOVED lines=19> */
[----:B------:R-:W-:Y:S01]  /*1860*/  FADD.FTZ R96, R96, R179 ;  /* 0x000000b360607221 */ /* 0x000fe20000010000 */
[----:B------:R-:W-:Y:S01]  /*1870*/  FFMA.FTZ R68, R165, R179, R68 ;  /* 0x000000b3a5447223 */ /* 0x000fe20000010044 */
[----:B------:R-:W-:Y:S01]  /*1880*/  FFMA.FTZ R0, R200, R197, R125 ;  /* 0x000000c5c8007223 */ /* 0x000fe2000001007d */
[----:B------:R-:W-:Y:S01]  /*1890*/  FMUL.FTZ R179, R204, R199 ;  /* 0x000000c7ccb37220 */ /* 0x000fe20000410000 */
[----:B------:R-:W-:Y:S01]  /*18a0*/  FADD.FTZ R91, R91, R2 ;  /* 0x000000025b5b7221 */ /* 0x000fe20000010000 */
        /* <DEDUP_REMOVED lines=14> */
[----:B------:R-:W-:Y:S01]  /*1990*/  FADD.FTZ R131, R131, R182 ;  /* 0x000000b683837221 */ /* 0x000fe20000010000 */
[----:B------:R-:W-:Y:S01]  /*19a0*/  FFMA.FTZ R125, R177, R182, R0 ;  /* 0x000000b6b17d7223 */ /* 0x000fe20000010000 */
[----:B------:R-:W-:Y:S01]  /*19b0*/  SHF.L.U32 R124, R124, 0x10, RZ ;  /* 0x000000107c7c7819 */ /* 0x000fe200000006ff */
[----:B------:R-:W-:Y:S01]  /*19c0*/  FADD.FTZ R85, R85, R126 ;  /* 0x0000007e55557221 */ /* 0x000fe20000010000 */
        /* <DEDUP_REMOVED lines=30> */
[C---:B------:R-:W-:Y:S01]  /*1bb0*/  FFMA.FTZ R83, R144.reuse, R124, R83 ;  /* 0x0000007c90537223 */ /* 0x040fe20000010053 */
[----:B------:R-:W-:Y:S01]  /*1bc0*/  FFMA.FTZ R131, R144, R142, R125 ;  /* 0x0000008e90837223 */ /* 0x000fe2000001007d */
[----:B------:R-:W-:Y:S06]  /*1bd0*/  BRA `(.L_x_3196) ;  /* 0x00000000004c7947 */ /* 0x000fec0003800000 */
.L_x_3195:
[----:B------:R-:W-:-:S04]  /*1be0*/  ISETP.NE.U32.AND P0, PT, RZ, UR6, PT ;  /* 0x00000006ff007c0c */ /* 0x000fc8000bf05070 */
[----:B------:R-:W-:-:S13]  /*1bf0*/  ISETP.NE.AND.EX P0, PT, RZ, UR7, PT, P0 ;  /* 0x00000007ff007c0c */ /* 0x000fda000bf05300 */
[----:B------:R-:W-:Y:S05]  /*1c00*/  @!P0 BRA `(.L_x_3196) ;  /* 0x0000000000408947 */ /* 0x000fea0003800000 */
[----:B------:R-:W1:Y:S01]  /*1c10*/  LDC.64 R4, c[0x0][0x438] ;  /* 0x00010e00ff047b82 */ /* 0x000e620000000a00 */
[----:B------:R-:W-:-:S05]  /*1c20*/  IMAD R6, R141, UR14, RZ ;  /* 0x0000000e8d067c24 */ /* 0x000fca000f8e02ff */
[----:B------:R-:W-:-:S04]  /*1c30*/  SHF.R.S32.HI R7, RZ, 0x1f, R6 ;  /* 0x0000001fff077819 */ /* 0x000fc80000011406 */
[----:B------:R-:W-:-:S04]  /*1c40*/  LEA.HI R6, R7, R6, RZ, 0x3 ;  /* 0x0000000607067211 */ /* 0x000fc800078f18ff */
[----:B------:R-:W-:-:S04]  /*1c50*/  LEA.HI.SX32 R17, R6, R201, 0x1d ;  /* 0x000000c906117211 */ /* 0x000fc800078feaff */
[C---:B------:R-:W-:Y:S02]  /*1c60*/  IADD3 R13, PT, PT, R17.reuse, 0x100, RZ ;  /* 0x00000100110d7810 */ /* 0x040fe40007ffe0ff */
[C---:B------:R-:W-:Y:S02]  /*1c70*/  IADD3 R9, PT, PT, R17.reuse, 0x200, RZ ;  /* 0x0000020011097810 */ /* 0x040fe40007ffe0ff */
[C---:B------:R-:W-:Y:S01]  /*1c80*/  IADD3 R7, PT, PT, R17.reuse, 0x300, RZ ;  /* 0x0000030011077810 */ /* 0x040fe20007ffe0ff */
[----:B-1----:R-:W-:-:S04]  /*1c90*/  IMAD.WIDE.U32 R16, R17, 0x10, R4 ;  /* 0x0000001011107825 */ /* 0x002fc800078e0004 */
[--C-:B------:R-:W-:Y:S02]  /*1ca0*/  IMAD.WIDE.U32 R12, R13, 0x10, R4.reuse ;  /* 0x000000100d0c7825 */ /* 0x100fe400078e0004 */
[----:B------:R-:W5:Y:S02]  /*1cb0*/  LDG.E.128 R16, desc[UR12][R16.64] ;  /* 0x0000000c10107981 */ /* 0x000f64000c1e1d00 */
[--C-:B------:R-:W-:Y:S02]  /*1cc0*/  IMAD.WIDE.U32 R8, R9, 0x10, R4.reuse ;  /* 0x0000001009087825 */ /* 0x100fe400078e0004 */
[----:B------:R-:W5:Y:S02]  /*1cd0*/  LDG.E.128 R12, desc[UR12][R12.64] ;  /* 0x0000000c0c0c7981 */ /* 0x000f64000c1e1d00 */
[----:B------:R-:W-:Y:S02]  /*1ce0*/  IMAD.WIDE.U32 R4, R7, 0x10, R4 ;  /* 0x0000001007047825 */ /* 0x000fe400078e0004 */
[----:B------:R-:W5:Y:S04]  /*1cf0*/  LDG.E.128 R8, desc[UR12][R8.64] ;  /* 0x0000000c08087981 */ /* 0x000f68000c1e1d00 */
[----:B------:R-:W5:Y:S02]  /*1d00*/  LDG.E.128 R4, desc[UR12][R4.64] ;  /* 0x0000000c04047981 */ /* 0x000f64000c1e1d00 */
.L_x_3196:
[----:B------:R-:W1:Y:S01]  /*1d10*/  SHFL.DOWN PT, R125, R130, 0x10, 0x1f ;  /* 0x0a001f00827d7f89 */ /* 0x000e6200000e0000 */
[----:B------:R-:W-:Y:S03]  /*1d20*/  BSSY.RECONVERGENT B0, `(.L_x_3197) ;  /* 0x000001f000007945 */ /* 0x000fe60003800200 */
[----:B------:R-:W2:Y:S01]  /*1d30*/  SHFL.DOWN PT, R124, R131, 0x10, 0x1f ;  /* 0x0a001f00837c7f89 */ /* 0x000ea200000e0000 */
[----:B------:R-:W3:Y:S01]  /*1d40*/  S2R R201, SR_TID.X ;  /* 0x0000000000c97919 */ /* 0x000ee20000002100 */
[----:B-1----:R-:W-:Y:S01]  /*1d50*/  FADD.FTZ R125, R125, R130 ;  /* 0x000000827d7d7221 */ /* 0x002fe20000010000 */
[----:B--2---:R-:W-:-:S04]  /*1d60*/  FADD.FTZ R124, R124, R131 ;  /* 0x000000837c7c7221 */ /* 0x004fc80000010000 */
[----:B------:R-:W1:Y:S04]  /*1d70*/  SHFL.DOWN PT, R126, R125, 0x8, 0x1f ;  /* 0x09001f007d7e7f89 */ /* 0x000e6800000e0000 */
[----:B------:R-:W2:Y:S01]  /*1d80*/  SHFL.DOWN PT, R127, R124, 0x8, 0x1f ;  /* 0x09001f007c7f7f89 */ /* 0x000ea200000e0000 */
[----:B---3--:R-:W-:Y:S01]  /*1d90*/  LOP3.LUT P2, RZ, R201, 0x1f, RZ, 0xc0, !PT ;  /* 0x0000001fc9ff7812 */ /* 0x008fe2000784c0ff */
[----:B-1----:R-:W-:Y:S01]  /*1da0*/  FADD.FTZ R126, R125, R126 ;  /* 0x0000007e7d7e7221 */ /* 0x002fe20000010000 */
[----:B--2---:R-:W-:-:S04]  /*1db0*/  FADD.FTZ R127, R124, R127 ;  /* 0x0000007f7c7f7221 */ /* 0x004fc80000010000 */
[----:B------:R-:W1:Y:S04]  /*1dc0*/  SHFL.DOWN PT, R129, R126, 0x4, 0x1f ;  /* 0x08801f007e817f89 */ /* 0x000e6800000e0000 */
[----:B------:R-:W2:Y:S01]  /*1dd0*/  SHFL.DOWN PT, R128, R127, 0x4, 0x1f ;  /* 0x08801f007f807f89 */ /* 0x000ea200000e0000 */
        /* <DEDUP_REMOVED lines=19> */
.L_x_3198:
[----:B------:R-:W-:Y:S05]  /*1f10*/  BSYNC.RECONVERGENT B0 ;  /* 0x0000000000007941 */ /* 0x000fea0003800200 */
.L_x_3197:
[----:B------:R-:W2:Y:S08]  /*1f20*/  S2UR UR5, SR_CgaCtaId ;  /* 0x00000000000579c3 */ /* 0x000eb00000008800 */
[----:B------:R-:W-:Y:S01]  /*1f30*/  BAR.SYNC.DEFER_BLOCKING 0x0 ;  /* 0x0000000000007b1d */ /* 0x000fe20000010000 */
[----:B-----5:R-:W-:Y:S01]  /*1f40*/  ISETP.GE.AND P2, PT, R205, 0x1, PT ;  /* 0x00000001cd00780c */ /* 0x020fe20003f46270 */
[----:B------:R-:W-:Y:S01]  /*1f50*/  UISETP.NE.U32.AND UP0, UPT, UR6, URZ, UPT ;  /* 0x000000ff0600728c */ /* 0x000fe2000bf05070 */
[----:B------:R-:W-:-:S03]  /*1f60*/  ISETP.NE.AND P3, PT, RZ, UR11, PT ;  /* 0x0000000bff007c0c */ /* 0x000fc6000bf65270 */
[----:B------:R-:W-:Y:S02]  /*1f70*/  UMOV UR4, 0x400 ;  /* 0x0000040000047882 */ /* 0x000fe40000000000 */
[----:B------:R-:W3:Y:S01]  /*1f80*/  LDC R206, c[0x0][0x388] ;  /* 0x0000e200ffce7b82 */ /* 0x000ee20000000800 */
[----:B------:R-:W-:-:S05]  /*1f90*/  UISETP.NE.AND.EX UP0, UPT, UR7, URZ, UPT, UP0 ;  /* 0x000000ff0700728c */ /* 0x000fca000bf05300 */
[----:B------:R-:W-:Y:S01]  /*1fa0*/  @P2 IADD3 R205, PT, PT, R205, -0x1, RZ ;  /* 0xffffffffcdcd2810 */ /* 0x000fe20007ffe0ff */
[----:B--2---:R-:W-:-:S04]  /*1fb0*/  ULEA UR4, UR5, UR4, 0x18 ;  /* 0x0000000405047291 */ /* 0x004fc8000f8ec0ff */
[----:B------:R-:W-:Y:S02]  /*1fc0*/  UIADD3 UR5, UPT, UPT, UR4, 0x8040, URZ ;  /* 0x0000804004057890 */ /* 0x000fe4000fffe0ff */
[----:B------:R-:W-:Y:S02]  /*1fd0*/  @!UP1 UIADD3 UR5, UPT, UPT, UR4, 0x8000, URZ ;  /* 0x0000800004059890 */ /* 0x000fe4000fffe0ff */
[----:B------:R-:W-:Y:S01]  /*1fe0*/  UIADD3 UR10, UPT, UPT, UR4, 0x8050, URZ ;  /* 0x00008050040a7890 */ /* 0x000fe2000fffe0ff */
[-C--:B---3--:R-:W-:Y:S01]  /*1ff0*/  @P2 IMAD R205, R205, R206.reuse, RZ ;  /* 0x000000cecdcd2224 */ /* 0x088fe200078e02ff */
[----:B------:R-:W-:Y:S01]  /*2000*/  @!UP1 UIADD3 UR10, UPT, UPT, UR4, 0x8010, URZ ;  /* 0x00008010040a9890 */ /* 0x000fe2000fffe0ff */
[----:B------:R-:W-:-:S04]  /*2010*/  IMAD R206, R141, R206, RZ ;  /* 0x000000ce8dce7224 */ /* 0x000fc800078e02ff */
[----:B-1----:R-:W1:Y:S01]  /*2020*/  LDS.128 R124, [UR5] ;  /* 0x00000005ff7c7984 */ /* 0x002e620008000c00 */
[----:B------:R-:W-:Y:S02]  /*2030*/  UIADD3 UR5, UPT, UPT, UR4, 0x8060, URZ ;  /* 0x0000806004057890 */ /* 0x000fe4000fffe0ff */
[----:B------:R-:W-:Y:S01]  /*2040*/  @!UP1 UIADD3 UR5, UPT, UPT, UR4, 0x8020, URZ ;  /* 0x0000802004059890 */ /* 0x000fe2000fffe0ff */
[----:B------:R-:W2:Y:S01]  /*2050*/  LDS.128 R128, [UR10] ;  /* 0x0000000aff807984 */ /* 0x000ea20008000c00 */
        /* <DEDUP_REMOVED lines=15> */
[----:B------:R-:W-:Y:S02]  /*2150*/  LEA.HI R206, R125, R206, RZ, 0x3 ;  /* 0x000000ce7dce7211 */ /* 0x000fe400078f18ff */
[----:B---3--:R-:W-:Y:S01]  /*2160*/  FADD.FTZ R207, R207, R132 ;  /* 0x00000084cfcf7221 */ /* 0x008fe20000010000 */
[----:B------:R-:W-:Y:S01]  /*2170*/  FADD.FTZ R124, R124, R133 ;  /* 0x000000857c7c7221 */ /* 0x000fe20000010000 */
[----:B------:R-:W-:-:S02]  /*2180*/  MOV R131, RZ ;  /* 0x000000ff00837202 */ /* 0x000fc40000000f00 */
[----:B------:R-:W-:Y:S01]  /*2190*/  FADD.FTZ R207, R134, R207 ;  /* 0x000000cf86cf7221 */ /* 0x000fe20000010000 */
[----:B------:R-:W-:Y:S01]  /*21a0*/  FADD.FTZ R124, R135, R124 ;  /* 0x0000007c877c7221 */ /* 0x000fe20000010000 */
[-C--:B------:R-:W-:Y:S02]  /*21b0*/  @P2 LEA.HI.SX32 R131, R126, R201.reuse, 0x1d ;  /* 0x000000c97e832211 */ /* 0x080fe400078feaff */
[----:B----4-:R-:W-:Y:S01]  /*21c0*/  FADD.FTZ R207, R207, R136 ;  /* 0x00000088cfcf7221 */ /* 0x010fe20000010000 */
        /* <DEDUP_REMOVED lines=23> */
.L_x_3201:
        /* <DEDUP_REMOVED lines=9> */
.L_x_3202:
        /* <DEDUP_REMOVED lines=9> */
.L_x_3203:
        /* <DEDUP_REMOVED lines=9> */
.L_x_3204:
        /* <DEDUP_REMOVED lines=9> */
.L_x_3205:
        /* <DEDUP_REMOVED lines=9> */
.L_x_3206:
        /* <DEDUP_REMOVED lines=9> */
.L_x_3207:
        /* <DEDUP_REMOVED lines=10> */
.L_x_3200:
[----:B------:R-:W1:Y:S01]  /*2740*/  @P2 LDC R122, c[0x0][0x40c] ;  /* 0x00010300ff7a2b82 */ /* 0x000e620000000800 */
[-CC-:B------:R-:W-:Y:S01]  /*2750*/  FFMA.FTZ R120, R154, R128.reuse, R129.reuse ;  /* 0x000000809a787223 */ /* 0x180fe20000010081 */
[-CC-:B------:R-:W-:Y:S01]  /*2760*/  FFMA.FTZ R121, R3, R128.reuse, R129.reuse ;  /* 0x0000008003797223 */ /* 0x180fe20000010081 */
[----:B------:R-:W-:Y:S01]  /*2770*/  ISETP.GT.AND P1, PT, R203, RZ, PT ;  /* 0x000000ffcb00720c */ /* 0x000fe20003f24270 */
[-C--:B------:R-:W-:Y:S01]  /*2780*/  FFMA.FTZ R127, R145, R128.reuse, R129 ;  /* 0x00000080917f7223 */ /* 0x080fe20000010081 */
[----:B------:R-:W-:Y:S01]  /*2790*/  FADD.FTZ R123, R149, -R120 ;  /* 0x80000078957b7221 */ /* 0x000fe20000010000 */
[----:B------:R-:W-:Y:S01]  /*27a0*/  FADD.FTZ R121, R146, -R121 ;  /* 0x8000007992797221 */ /* 0x000fe20000010000 */
[-C--:B------:R-:W-:Y:S01]  /*27b0*/  FFMA.FTZ R126, R158, R128.reuse, R129 ;  /* 0x000000809e7e7223 */ /* 0x080fe20000010081 */
[----:B------:R-:W2:Y:S01]  /*27c0*/  @P2 LDC R125, c[0x0][0x40c] ;  /* 0x00010300ff7d2b82 */ /* 0x000ea20000000800 */
        /* <DEDUP_REMOVED lines=8> */
[----:B------:R-:W3:Y:S01]  /*2850*/  @P2 LDC R139, c[0x0][0x40c] ;  /* 0x00010300ff8b2b82 */ /* 0x000ee20000000800 */
[----:B------:R-:W-:-:S02]  /*2860*/  FADD.FTZ R135, R152, -R135 ;  /* 0x8000008798877221 */ /* 0x000fc40000010000 */
[----:B------:R-:W-:Y:S02]  /*2870*/  FSEL R138, R127, RZ, P1 ;  /* 0x000000ff7f8a7208 */ /* 0x000fe40000800000 */
[----:B------:R-:W-:Y:S01]  /*2880*/  FMUL.FTZ R135, R204, R135 ;  /* 0x00000087cc877220 */ /* 0x000fe20000410000 */
[----:B-1----:R-:W-:Y:S02]  /*2890*/  @P2 FMUL.FTZ R121, R137, R122 ;  /* 0x0000007a89792220 */ /* 0x002fe40000410000 */
[----:B------:R-:W1:Y:S02]  /*28a0*/  @P2 LDC R207, c[0x0][0x40c] ;  /* 0x00010300ffcf2b82 */ /* 0x000e640000000800 */
[----:B------:R-:W-:Y:S02]  /*28b0*/  FSEL R135, R135, RZ, P1 ;  /* 0x000000ff87877208 */ /* 0x000fe40000800000 */
[----:B------:R-:W-:Y:S01]  /*28c0*/  @P2 F2FP.BF16.F32.PACK_AB R124, RZ, R121 ;  /* 0x00000079ff7c223e */ /* 0x000fe200000010ff */
[----:B------:R-:W-:Y:S01]  /*28d0*/  FFMA.FTZ R121, R143, R128, R129 ;  /* 0x000000808f797223 */ /* 0x000fe20000010081 */
[----:B--2---:R-:W-:-:S02]  /*28e0*/  @P2 FMUL.FTZ R120, R134, R125 ;  /* 0x0000007d86782220 */ /* 0x004fc40000410000 */
[----:B------:R-:W2:Y:S01]  /*28f0*/  @P2 LDC R122, c[0x0][0x40c] ;  /* 0x00010300ff7a2b82 */ /* 0x000ea20000000800 */
[----:B------:R-:W-:Y:S02]  /*2900*/  FADD.FTZ R121, R148, -R121 ;  /* 0x8000007994797221 */ /* 0x000fe40000010000 */
[----:B------:R-:W-:Y:S02]  /*2910*/  @P2 F2FP.BF16.F32.PACK_AB R123, RZ, R120 ;  /* 0x00000078ff7b223e */ /* 0x000fe400000010ff */
[----:B------:R-:W-:Y:S01]  /*2920*/  FMUL.FTZ R121, R204, R121 ;  /* 0x00000079cc797220 */ /* 0x000fe20000410000 */
[----:B------:R-:W-:Y:S02]  /*2930*/  FFMA.FTZ R120, R156, R128, R129 ;  /* 0x000000809c787223 */ /* 0x000fe40000010081 */
[----:B------:R-:W4:Y:S01]  /*2940*/  @P2 LDC R130, c[0x0][0x40c] ;  /* 0x00010300ff822b82 */ /* 0x000f220000000800 */
[----:B------:R-:W-:Y:S01]  /*2950*/  @P2 PRMT R116, R123, 0x7610, R116 ;  /* 0x000076107b742816 */ /* 0x000fe20000000074 */
[----:B------:R-:W-:Y:S01]  /*2960*/  FADD.FTZ R125, R151, -R120 ;  /* 0x80000078977d7221 */ /* 0x000fe20000010000 */
[----:B------:R-:W-:Y:S01]  /*2970*/  FSEL R136, R121, RZ, P1 ;  /* 0x000000ff79887208 */ /* 0x000fe20000800000 */
[----:B------:R-:W-:Y:S01]  /*2980*/  FADD.FTZ R121, R153, -R126 ;  /* 0x8000007e99797221 */ /* 0x000fe20000010000 */
[----:B------:R-:W-:Y:S01]  /*2990*/  @P2 PRMT R116, R116, 0x5410, R124 ;  /* 0x0000541074742816 */ /* 0x000fe2000000007c */
[----:B------:R-:W-:-:S02]  /*29a0*/  FMUL.FTZ R125, R204, R125 ;  /* 0x0000007dcc7d7220 */ /* 0x000fc40000410000 */
[----:B------:R-:W5:Y:S01]  /*29b0*/  @P2 LDC R132, c[0x0][0x40c] ;  /* 0x00010300ff842b82 */ /* 0x000f620000000800 */
[----:B------:R-:W-:Y:S01]  /*29c0*/  FMUL.FTZ R121, R204, R121 ;  /* 0x00000079cc797220 */ /* 0x000fe20000410000 */
[----:B---3--:R-:W-:Y:S01]  /*29d0*/  @P2 FMUL.FTZ R120, R136, R139 ;  /* 0x0000008b88782220 */ /* 0x008fe20000410000 */
[----:B------:R-:W-:-:S03]  /*29e0*/  FSEL R139, R125, RZ, P1 ;  /* 0x000000ff7d8b7208 */ /* 0x000fc60000800000 */
[----:B------:R-:W-:Y:S01]  /*29f0*/  FSEL R205, R121, RZ, P1 ;  /* 0x000000ff79cd7208 */ /* 0x000fe20000800000 */
[----:B-1----:R-:W-:Y:S01]  /*2a00*/  @P2 FMUL.FTZ R121, R138, R207 ;  /* 0x000000cf8a792220 */ /* 0x002fe20000410000 */
[----:B------:R-:W-:Y:S01]  /*2a10*/  @P2 F2FP.BF16.F32.PACK_AB R125, RZ, R120 ;  /* 0x00000078ff7d223e */ /* 0x000fe200000010ff */
[----:B--2---:R-:W-:-:S03]  /*2a20*/  @P2 FMUL.FTZ R120, R139, R122 ;  /* 0x0000007a8b782220 */ /* 0x004fc60000410000 */
[----:B------:R-:W-:Y:S01]  /*2a30*/  @P2 F2FP.BF16.F32.PACK_AB R127, RZ, R121 ;  /* 0x00000079ff7f223e */ /* 0x000fe200000010ff */
[----:B------:R-:W-:Y:S01]  /*2a40*/  FADD.FTZ R121, R155, -R206 ;  /* 0x800000ce9b797221 */ /* 0x000fe20000010000 */
[----:B------:R-:W-:Y:S02]  /*2a50*/  @P2 F2FP.BF16.F32.PACK_AB R126, RZ, R120 ;  /* 0x00000078ff7e223e */ /* 0x000fe400000010ff */
[----:B------:R-:W-:Y:S01]  /*2a60*/  F2FP.BF16.F32.PACK_AB R120, R137, R134 ;  /* 0x000000868978723e */ /* 0x000fe200000010ff */
[----:B----4-:R-:W-:Y:S01]  /*2a70*/  @P2 FMUL.FTZ R122, R205, R130 ;  /* 0x00000082cd7a2220 */ /* 0x010fe20000410000 */
[----:B------:R-:W-:Y:S01]  /*2a80*/  FMUL.FTZ R134, R204, R121 ;  /* 0x00000079cc867220 */ /* 0x000fe20000410000 */
[----:B------:R-:W-:Y:S02]  /*2a90*/  @P2 PRMT R117, R125, 0x7610, R117 ;  /* 0x000076107d752816 */ /* 0x000fe40000000075 */
[----:B------:R-:W-:Y:S02]  /*2aa0*/  @P2 PRMT R118, R127, 0x7610, R118 ;  /* 0x000076107f762816 */ /* 0x000fe40000000076 */
[----:B------:R-:W-:Y:S01]  /*2ab0*/  @P2 F2FP.BF16.F32.PACK_AB R130, RZ, R122 ;  /* 0x0000007aff82223e */ /* 0x000fe200000010ff */
[----:B-----5:R-:W-:Y:S01]  /*2ac0*/  @P2 FMUL.FTZ R132, R135, R132 ;  /* 0x0000008487842220 */ /* 0x020fe20000410000 */
        /* <DEDUP_REMOVED lines=13> */
.L_x_3199:
[----:B------:R-:W-:Y:S01]  /*2ba0*/  UMOV UR4, UR8 ;  /* 0x0000000800047c82 */ /* 0x000fe20008000000 */
[----:B------:R-:W-:Y:S01]  /*2bb0*/  UMOV UR5, UR9 ;  /* 0x0000000900057c82 */ /* 0x000fe20008000000 */
[----:B------:R-:W-:-:S04]  /*2bc0*/  UISETP.NE.U32.AND UP0, UPT, UR4, URZ, UPT ;  /* 0x000000ff0400728c */ /* 0x000fc8000bf05070 */
[----:B------:R-:W-:-:S09]  /*2bd0*/  UISETP.NE.AND.EX UP0, UPT, UR5, URZ, UPT, UP0 ;  /* 0x000000ff0500728c */ /* 0x000fd2000bf05300 */
[----:B------:R-:W-:Y:S05]  /*2be0*/  BRA.U UP0, `(.L_x_3209) ;  /* 0x0000000500147547 */ /* 0x000fea000b800000 */
[----:B------:R-:W-:Y:S01]  /*2bf0*/  ISETP.GT.AND P1, PT, R203, RZ, PT ;  /* 0x000000ffcb00720c */ /* 0x000fe20003f24270 */
[----:B------:R-:W1:Y:S01]  /*2c00*/  @P2 LDC R126, c[0x0][0x40c] ;  /* 0x00010300ff7e2b82 */ /* 0x000e620000000800 */
[----:B------:R-:W-:Y:S02]  /*2c10*/  SHF.L.U32 R127, R124, 0x10, RZ ;  /* 0x000000107c7f7819 */ /* 0x000fe400000006ff */
[----:B------:R-:W-:Y:S02]  /*2c20*/  SHF.L.U32 R125, R16, 0x10, RZ ;  /* 0x00000010107d7819 */ /* 0x000fe400000006ff */
[----:B------:R-:W-:Y:S02]  /*2c30*/  SHF.L.U32 R139, R18, 0x10, RZ ;  /* 0x00000010128b7819 */ /* 0x000fe400000006ff */
[----:B------:R-:W-:Y:S01]  /*2c40*/  SHF.L.U32 R207, R19, 0x10, RZ ;  /* 0x0000001013cf7819 */ /* 0x000fe200000006ff */
[----:B------:R-:W2:Y:S04]  /*2c50*/  @P2 LDC R136, c[0x0][0x40c] ;  /* 0x00010300ff882b82 */ /* 0x000ea80000000800 */
        /* <DEDUP_REMOVED lines=9> */
[----:B------:R-:W3:Y:S01]  /*2cf0*/  @P2 LDC R132, c[0x0][0x40c] ;  /* 0x00010300ff842b82 */ /* 0x000ee20000000800 */
        /* <DEDUP_REMOVED lines=15> */
[----:B------:R-:W4:Y:S01]  /*2df0*/  @P2 LDC R134, c[0x0][0x40c] ;  /* 0x00010300ff862b82 */ /* 0x000f220000000800 */
[----:B------:R-:W-:Y:S01]  /*2e00*/  SHF.L.U32 R205, R124, 0x10, RZ ;  /* 0x000000107ccd7819 */ /* 0x000fe200000006ff */
[----:B------:R-:W-:Y:S01]  /*2e10*/  @P1 FADD.FTZ R124, R152, -R211 ;  /* 0x800000d3987c1221 */ /* 0x000fe20000010000 */
[----:B------:R-:W-:Y:S01]  /*2e20*/  @P1 FADD.FTZ R130, R153, -R130 ;  /* 0x8000008299821221 */ /* 0x000fe20000010000 */
[----:B--2---:R-:W-:Y:S01]  /*2e30*/  @P2 FMUL.FTZ R139, R139, R136 ;  /* 0x000000888b8b2220 */ /* 0x004fe20000410000 */
[----:B------:R-:W-:Y:S01]  /*2e40*/  @P2 PRMT R116, R125, 0x7610, R116 ;  /* 0x000076107d742816 */ /* 0x000fe20000000074 */
[C---:B------:R-:W-:Y:S01]  /*2e50*/  @P1 FFMA.FTZ R207, R204.reuse, R124, R207 ;  /* 0x0000007ccccf1223 */ /* 0x040fe200000100cf */
[----:B------:R-:W-:Y:S01]  /*2e60*/  @P1 FFMA.FTZ R205, R204, R130, R205 ;  /* 0x00000082cccd1223 */ /* 0x000fe200000100cd */
[----:B------:R-:W2:Y:S01]  /*2e70*/  @P2 LDC R138, c[0x0][0x40c] ;  /* 0x00010300ff8a2b82 */ /* 0x000ea20000000800 */
[----:B---3--:R-:W-:Y:S01]  /*2e80*/  @P2 FMUL.FTZ R127, R127, R132 ;  /* 0x000000847f7f2220 */ /* 0x008fe20000410000 */
[----:B------:R-:W-:-:S04]  /*2e90*/  @P2 F2FP.BF16.F32.PACK_AB R139, RZ, R139 ;  /* 0x0000008bff8b223e */ /* 0x000fc800000010ff */
[----:B------:R-:W-:Y:S02]  /*2ea0*/  @P2 F2FP.BF16.F32.PACK_AB R127, RZ, R127 ;  /* 0x0000007fff7f223e */ /* 0x000fe400000010ff */
[----:B------:R-:W3:Y:S01]  /*2eb0*/  @P2 LDC R206, c[0x0][0x40c] ;  /* 0x00010300ffce2b82 */ /* 0x000ee20000000800 */
[----:B-1----:R-:W-:Y:S01]  /*2ec0*/  @P2 FMUL.FTZ R135, R135, R126 ;  /* 0x0000007e87872220 */ /* 0x002fe20000410000 */
[----:B------:R-:W-:Y:S02]  /*2ed0*/  @P2 PRMT R118, R139, 0x7610, R118 ;  /* 0x000076108b762816 */ /* 0x000fe40000000076 */
[----:B------:R-:W-:Y:S02]  /*2ee0*/  @P2 PRMT R116, R116, 0x5410, R127 ;  /* 0x0000541074742816 */ /* 0x000fe4000000007f */
[----:B------:R-:W-:Y:S01]  /*2ef0*/  @P2 F2FP.BF16.F32.PACK_AB R135, RZ, R135 ;  /* 0x00000087ff87223e */ /* 0x000fe200000010ff */
[----:B----4-:R-:W-:-:S03]  /*2f00*/  @P2 FMUL.FTZ R137, R137, R134 ;  /* 0x0000008689892220 */ /* 0x010fc60000410000 */
[----:B------:R-:W-:Y:S02]  /*2f10*/  @P2 PRMT R117, R135, 0x7610, R117 ;  /* 0x0000761087752816 */ /* 0x000fe40000000075 */
[----:B------:R-:W-:Y:S01]  /*2f20*/  @P2 F2FP.BF16.F32.PACK_AB R137, RZ, R137 ;  /* 0x00000089ff89223e */ /* 0x000fe200000010ff */
[----:B--2---:R-:W-:-:S03]  /*2f30*/  @P2 FMUL.FTZ R205, R205, R138 ;  /* 0x0000008acdcd2220 */ /* 0x004fc60000410000 */
[----:B------:R-:W-:Y:S02]  /*2f40*/  @P2 PRMT R117, R117, 0x5410, R137 ;  /* 0x0000541075752816 */ /* 0x000fe40000000089 */
[----:B------:R-:W-:Y:S01]  /*2f50*/  @P2 F2FP.BF16.F32.PACK_AB R205, RZ, R205 ;  /* 0x000000cdffcd223e */ /* 0x000fe200000010ff */
[----:B---3--:R-:W-:-:S03]  /*2f60*/  @P2 FMUL.FTZ R207, R207, R206 ;  /* 0x000000cecfcf2220 */ /* 0x008fc60000410000 */
        /* <DEDUP_REMOVED lines=13> */
.L_x_3209:
[----:B------:R-:W-:Y:S01]  /*3040*/  ISETP.GT.AND P3, PT, R203, RZ, PT ;  /* 0x000000ffcb00720c */ /* 0x000fe20003f64270 */
[-C--:B------:R-:W-:Y:S01]  /*3050*/  @P1 FFMA.FTZ R123, R3, R128.reuse, R129 ;  /* 0x00000080037b1223 */ /* 0x080fe20000010081 */
[----:B------:R-:W-:Y:S01]  /*3060*/  SHF.L.U32 R122, R124, 0x10, RZ ;  /* 0x000000107c7a7819 */ /* 0x000fe200000006ff */
[----:B------:R-:W1:Y:S01]  /*3070*/  @P2 LDC R126, c[0x0][0x40c] ;  /* 0x00010300ff7e2b82 */ /* 0x000e620000000800 */
[----:B------:R-:W-:Y:S01]  /*3080*/  SHF.L.U32 R121, R16, 0x10, RZ ;  /* 0x0000001010797819 */ /* 0x000fe200000006ff */
[----:B------:R-:W-:Y:S01]  /*3090*/  @P1 FADD.FTZ R123, R146, -R123 ;  /* 0x8000007b927b1221 */ /* 0x000fe20000010000 */
[----:B------:R-:W-:Y:S02]  /*30a0*/  SHF.L.U32 R127, R17, 0x10, RZ ;  /* 0x00000010117f7819 */ /* 0x000fe400000006ff */
[----:B------:R-:W-:Y:S01]  /*30b0*/  SHF.L.U32 R135, R18, 0x10, RZ ;  /* 0x0000001012877819 */ /* 0x000fe200000006ff */
[----:B------:R-:W-:Y:S01]  /*30c0*/  @P1 FFMA.FTZ R121, R204, R123, R121 ;  /* 0x0000007bcc791223 */ /* 0x000fe20000010079 */
[----:B------:R-:W-:Y:S01]  /*30d0*/  PRMT R123, R18, 0x7632, R123 ;  /* 0x00007632127b7816 */ /* 0x000fe2000000007b */
[----:B------:R-:W2:Y:S02]  /*30e0*/  @P2 LDC R124, c[0x0][0x40c] ;  /* 0x00010300ff7c2b82 */ /* 0x000ea40000000800 */
[-CC-:B------:R-:W-:Y:S01]  /*30f0*/  @P3 FFMA.FTZ R120, R154, R128.reuse, R129.reuse ;  /* 0x000000809a783223 */ /* 0x180fe20000010081 */
[----:B------:R-:W-:Y:S01]  /*3100*/  SHF.L.U32 R136, R123, 0x10, RZ ;  /* 0x000000107b887819 */ /* 0x000fe200000006ff */
[-CC-:B------:R-:W-:Y:S01]  /*3110*/  @P3 FFMA.FTZ R123, R143, R128.reuse, R129.reuse ;  /* 0x000000808f7b3223 */ /* 0x180fe20000010081 */
[-CC-:B------:R-:W-:Y:S01]  /*3120*/  @P3 FFMA.FTZ R139, R145, R128.reuse, R129.reuse ;  /* 0x00000080918b3223 */ /* 0x180fe20000010081 */
[--C-:B------:R-:W-:Y:S01]  /*3130*/  @P3 FADD.FTZ R125, R149, -R120.reuse ;  /* 0x80000078957d3221 */ /* 0x100fe20000010000 */
[----:B------:R-:W-:Y:S01]  /*3140*/  PRMT R120, R17, 0x7632, R120 ;  /* 0x0000763211787816 */ /* 0x000fe20000000078 */
[----:B------:R-:W3:Y:S01]  /*3150*/  @P2 LDC R132, c[0x0][0x40c] ;  /* 0x00010300ff842b82 */ /* 0x000ee20000000800 */
[-CC-:B------:R-:W-:Y:S01]  /*3160*/  @P3 FFMA.FTZ R134, R158, R128.reuse, R129.reuse ;  /* 0x000000809e863223 */ /* 0x180fe20000010081 */
[----:B------:R-:W-:Y:S01]  /*3170*/  @P3 FFMA.FTZ R122, R204, R125, R122 ;  /* 0x0000007dcc7a3223 */ /* 0x000fe2000001007a */
[----:B------:R-:W-:Y:S01]  /*3180*/  SHF.L.U32 R130, R120, 0x10, RZ ;  /* 0x0000001078827819 */ /* 0x000fe200000006ff */
[-C--:B------:R-:W-:Y:S01]  /*3190*/  @P3 FFMA.FTZ R120, R156, R128.reuse, R129 ;  /* 0x000000809c783223 */ /* 0x080fe20000010081 */
[----:B------:R-:W-:Y:S01]  /*31a0*/  @P3 FADD.FTZ R123, R148, -R123 ;  /* 0x8000007b947b3221 */ /* 0x000fe20000010000 */
[----:B------:R-:W-:-:S02]  /*31b0*/  @P3 FFMA.FTZ R206, R160, R128, R129 ;  /* 0x00000080a0ce3223 */ /* 0x000fc40000010081 */
[----:B------:R-:W4:Y:S01]  /*31c0*/  @P2 LDC R125, c[0x0][0x40c] ;  /* 0x00010300ff7d2b82 */ /* 0x000f220000000800 */
[----:B------:R-:W-:Y:S01]  /*31d0*/  @P3 FADD.FTZ R137, R151, -R120 ;  /* 0x8000007897893221 */ /* 0x000fe20000010000 */
[----:B------:R-:W-:Y:S01]  /*31e0*/  @P3 FADD.FTZ R120, R150, -R139 ;  /* 0x8000008b96783221 */ /* 0x000fe20000010000 */
[----:B------:R-:W-:Y:S01]  /*31f0*/  @P3 FADD.FTZ R139, R153, -R134 ;  /* 0x80000086998b3221 */ /* 0x000fe20000010000 */
[C---:B------:R-:W-:Y:S01]  /*3200*/  @P3 FFMA.FTZ R127, R204.reuse, R123, R127 ;  /* 0x0000007bcc7f3223 */ /* 0x040fe2000001007f */
[----:B------:R-:W-:Y:S01]  /*3210*/  @P3 FFMA.FTZ R123, R147, R128, R129 ;  /* 0x00000080937b3223 */ /* 0x000fe20000010081 */
[C---:B------:R-:W-:Y:S01]  /*3220*/  @P3 FFMA.FTZ R135, R204.reuse, R120, R135 ;  /* 0x00000078cc873223 */ /* 0x040fe20000010087 */
[----:B------:R-:W-:Y:S01]  /*3230*/  @P3 FFMA.FTZ R136, R204, R139, R136 ;  /* 0x0000008bcc883223 */ /* 0x000fe20000010088 */
[----:B------:R-:W5:Y:S01]  /*3240*/  @P2 LDC R138, c[0x0][0x40c] ;  /* 0x00010300ff8a2b82 */ /* 0x000f620000000800 */
[C---:B------:R-:W-:Y:S01]  /*3250*/  PRMT R120, R19.reuse, 0x7632, R120 ;  /* 0x0000763213787816 */ /* 0x040fe20000000078 */
[----:B------:R-:W-:Y:S01]  /*3260*/  @P3 FADD.FTZ R134, R152, -R123 ;  /* 0x8000007b98863221 */ /* 0x000fe20000010000 */
[----:B------:R-:W-:Y:S01]  /*3270*/  SHF.L.U32 R139, R19, 0x10, RZ ;  /* 0x00000010138b7819 */ /* 0x000fe200000006ff */
[----:B------:R-:W-:Y:S01]  /*3280*/  @P3 FADD.FTZ R206, R155, -R206 ;  /* 0x800000ce9bce3221 */ /* 0x000fe20000010000 */
[----:B------:R-:W-:Y:S01]  /*3290*/  SHF.L.U32 R205, R120, 0x10, RZ ;  /* 0x0000001078cd7819 */ /* 0x000fe200000006ff */
[----:B--2---:R-:W-:Y:S01]  /*32a0*/  @P2 FMUL.FTZ R120, R121, R124 ;  /* 0x0000007c79782220 */ /* 0x004fe20000410000 */
[C---:B------:R-:W-:Y:S01]  /*32b0*/  @P3 FFMA.FTZ R130, R204.reuse, R137, R130 ;  /* 0x00000089cc823223 */ /* 0x040fe20000010082 */
[----:B------:R-:W2:Y:S01]  /*32c0*/  @P2 LDC R207, c[0x0][0x40c] ;  /* 0x00010300ffcf2b82 */ /* 0x000ea20000000800 */
[C---:B------:R-:W-:Y:S01]  /*32d0*/  @P3 FFMA.FTZ R139, R204.reuse, R134, R139 ;  /* 0x00000086cc8b3223 */ /* 0x040fe2000001008b */
[----:B-1----:R-:W-:Y:S01]  /*32e0*/  @P2 FMUL.FTZ R126, R127, R126 ;  /* 0x0000007e7f7e2220 */ /* 0x002fe20000410000 */
[----:B------:R-:W-:Y:S01]  /*32f0*/  @P3 FFMA.FTZ R205, R204, R206, R205 ;  /* 0x000000cecccd3223 */ /* 0x000fe200000100cd */
[----:B------:R-:W-:-:S03]  /*3300*/  @P2 F2FP.BF16.F32.PACK_AB R124, RZ, R120 ;  /* 0x00000078ff7c223e */ /* 0x000fc600000010ff */
[----:B------:R-:W-:Y:S01]  /*3310*/  @P2 F2FP.BF16.F32.PACK_AB R126, RZ, R126 ;  /* 0x0000007eff7e223e */ /* 0x000fe200000010ff */
[----:B------:R-:W1:Y:S01]  /*3320*/  @P2 LDC R209, c[0x0][0x40c] ;  /* 0x00010300ffd12b82 */ /* 0x000e620000000800 */
[----:B----4-:R-:W-:Y:S01]  /*3330*/  @P2 FMUL.FTZ R123, R122, R125 ;  /* 0x0000007d7a7b2220 */ /* 0x010fe20000410000 */
[----:B------:R-:W-:Y:S02]  /*3340*/  @P2 PRMT R116, R124, 0x7610, R116 ;  /* 0x000076107c742816 */ /* 0x000fe40000000074 */
[----:B------:R-:W-:Y:S02]  /*3350*/  @P2 PRMT R117, R126, 0x7610, R117 ;  /* 0x000076107e752816 */ /* 0x000fe40000000075 */
[----:B------:R-:W-:Y:S01]  /*3360*/  @P2 F2FP.BF16.F32.PACK_AB R125, RZ, R123 ;  /* 0x0000007bff7d223e */ /* 0x000fe200000010ff */
[----:B---3--:R-:W-:Y:S01]  /*3370*/  @P2 FMUL.FTZ R123, R135, R132 ;  /* 0x00000084877b2220 */ /* 0x008fe20000410000 */
[----:B------:R-:W3:Y:S01]  /*3380*/  @P2 LDC R208, c[0x0][0x40c] ;  /* 0x00010300ffd02b82 */ /* 0x000ee20000000800 */
[----:B-----5:R-:W-:Y:S01]  /*3390*/  @P2 FMUL.FTZ R138, R139, R138 ;  /* 0x0000008a8b8a2220 */ /* 0x020fe20000410000 */
[----:B------:R-:W-:-:S02]  /*33a0*/  @P2 PRMT R116, R116, 0x5410, R125 ;  /* 0x0000541074742816 */ /* 0x000fc4000000007d */
[----:B------:R-:W-:Y:S02]  /*33b0*/  @P2 F2FP.BF16.F32.PACK_AB R134, RZ, R123 ;  /* 0x0000007bff86223e */ /* 0x000fe400000010ff */
[----:B------:R-:W-:Y:S01]  /*33c0*/  @P2 F2FP.BF16.F32.PACK_AB R138, RZ, R138 ;  /* 0x0000008aff8a223e */ /* 0x000fe200000010ff */
[----:B--2---:R-:W-:Y:S01]  /*33d0*/  @P2 FMUL.FTZ R120, R130, R207 ;  /* 0x000000cf82782220 */ /* 0x004fe20000410000 */
        /* <DEDUP_REMOVED lines=8> */
[C---:B------:R-:W-:Y:S01]  /*3460*/  F2FP.BF16.F32.PACK_AB R123, R205.reuse, R139 ;  /* 0x0000008bcd7b723e */ /* 0x040fe200000010ff */
[----:B---3--:R-:W-:Y:S01]  /*3470*/  @P2 FMUL.FTZ R206, R205, R208 ;  /* 0x000000d0cdce2220 */ /* 0x008fe20000410000 */
[----:B------:R-:W-:Y:S02]  /*3480*/  @P2 PRMT R117, R117, 0x5410, R132 ;  /* 0x0000541075752816 */ /* 0x000fe40000000084 */
[----:B------:R-:W-:Y:S02]  /*3490*/  @P2 PRMT R118, R118, 0x5410, R137 ;  /* 0x0000541076762816 */ /* 0x000fe40000000089 */
[----:B------:R-:W-:-:S04]  /*34a0*/  @P2 F2FP.BF16.F32.PACK_AB R206, RZ, R206 ;  /* 0x000000ceffce223e */ /* 0x000fc800000010ff */
[----:B------:R-:W-:-:S07]  /*34b0*/  @P2 PRMT R119, R119, 0x5410, R206 ;  /* 0x0000541077772816 */ /* 0x000fce00000000ce */
.L_x_3208:
        /* <DEDUP_REMOVED lines=9> */
[----:B------:R-:W-:Y:S05]  /*3550*/  @!P1 BRA `(.L_x_3211) ;  /* 0x0000000400289947 */ /* 0x000fea0003800000 */
[----:B------:R-:W-:Y:S01]  /*3560*/  ISETP.GT.AND P3, PT, R203, RZ, PT ;  /* 0x000000ffcb00720c */ /* 0x000fe20003f64270 */
[----:B------:R-:W2:Y:S01]  /*3570*/  @P2 LDC R130, c[0x0][0x40c] ;  /* 0x00010300ff822b82 */ /* 0x000ea20000000800 */
[C---:B-1----:R-:W-:Y:S02]  /*3580*/  PRMT R120, R12.reuse, 0x7632, R120 ;  /* 0x000076320c787816 */ /* 0x042fe40000000078 */
[----:B------:R-:W-:Y:S02]  /*3590*/  SHF.L.U32 R121, R12, 0x10, RZ ;  /* 0x000000100c797819 */ /* 0x000fe400000006ff */
[----:B------:R-:W-:Y:S02]  /*35a0*/  SHF.L.U32 R122, R120, 0x10, RZ ;  /* 0x00000010787a7819 */ /* 0x000fe400000006ff */
[----:B------:R-:W-:Y:S01]  /*35b0*/  PRMT R120, R13, 0x7632, R120 ;  /* 0x000076320d787816 */ /* 0x000fe20000000078 */
[----:B------:R-:W1:Y:S01]  /*35c0*/  @P2 LDC R132, c[0x0][0x40c] ;  /* 0x00010300ff842b82 */ /* 0x000e620000000800 */
        /* <DEDUP_REMOVED lines=8> */
[----:B------:R-:W3:Y:S01]  /*3650*/  @P2 LDC R136, c[0x0][0x40c] ;  /* 0x00010300ff882b82 */ /* 0x000ee20000000800 */
[----:B------:R-:W-:Y:S01]  /*3660*/  SHF.L.U32 R137, R120, 0x10, RZ ;  /* 0x0000001078897819 */ /* 0x000fe200000006ff */
[C---:B------:R-:W-:Y:S01]  /*3670*/  @P3 FFMA.FTZ R121, R204.reuse, R123, R121 ;  /* 0x0000007bcc793223 */ /* 0x040fe20000010079 */
[-CC-:B------:R-:W-:Y:S01]  /*3680*/  @P3 FFMA.FTZ R123, R159, R128.reuse, R129.reuse ;  /* 0x000000809f7b3223 */ /* 0x180fe20000010081 */
[----:B------:R-:W-:Y:S01]  /*3690*/  @P3 FFMA.FTZ R122, R204, R125, R122 ;  /* 0x0000007dcc7a3223 */ /* 0x000fe2000001007a */
[----:B------:R-:W-:Y:S01]  /*36a0*/  SHF.L.U32 R125, R13, 0x10, RZ ;  /* 0x000000100d7d7819 */ /* 0x000fe200000006ff */
[-C--:B------:R-:W-:Y:S01]  /*36b0*/  @P3 FFMA.FTZ R120, R188, R128.reuse, R129 ;  /* 0x00000080bc783223 */ /* 0x080fe20000010081 */
[----:B------:R-:W-:Y:S01]  /*36c0*/  @P3 FADD.FTZ R123, R164, -R123 ;  /* 0x8000007ba47b3221 */ /* 0x000fe20000010000 */
[----:B------:R-:W4:Y:S01]  /*36d0*/  @P2 LDC R134, c[0x0][0x40c] ;  /* 0x00010300ff862b82 */ /* 0x000f220000000800 */
[-C--:B------:R-:W-:Y:S01]  /*36e0*/  @P3 FFMA.FTZ R124, R186, R128.reuse, R129 ;  /* 0x00000080ba7c3223 */ /* 0x080fe20000010081 */
[----:B------:R-:W-:Y:S01]  /*36f0*/  SHF.L.U32 R139, R15, 0x10, RZ ;  /* 0x000000100f8b7819 */ /* 0x000fe200000006ff */
[----:B------:R-:W-:Y:S01]  /*3700*/  @P3 FFMA.FTZ R125, R204, R123, R125 ;  /* 0x0000007bcc7d3223 */ /* 0x000fe2000001007d */
[----:B------:R-:W-:Y:S01]  /*3710*/  @P3 FFMA.FTZ R123, R161, R128, R129 ;  /* 0x00000080a17b3223 */ /* 0x000fe20000010081 */
[----:B------:R-:W-:Y:S01]  /*3720*/  @P3 FADD.FTZ R124, R183, -R124 ;  /* 0x8000007cb77c3221 */ /* 0x000fe20000010000 */
[----:B------:R-:W-:-:S02]  /*3730*/  @P3 FADD.FTZ R126, R168, -R205 ;  /* 0x800000cda87e3221 */ /* 0x000fc40000010000 */
[----:B------:R-:W5:Y:S01]  /*3740*/  @P2 LDC R207, c[0x0][0x40c] ;  /* 0x00010300ffcf2b82 */ /* 0x000f620000000800 */
[----:B------:R-:W-:Y:S01]  /*3750*/  @P3 FADD.FTZ R123, R166, -R123 ;  /* 0x8000007ba67b3221 */ /* 0x000fe20000010000 */
[----:B------:R-:W-:Y:S01]  /*3760*/  @P3 FFMA.FTZ R127, R204, R124, R127 ;  /* 0x0000007ccc7f3223 */ /* 0x000fe2000001007f */
[----:B------:R-:W-:Y:S01]  /*3770*/  @P3 FFMA.FTZ R124, R190, R128, R129 ;  /* 0x00000080be7c3223 */ /* 0x000fe20000010081 */
[C---:B------:R-:W-:Y:S01]  /*3780*/  @P3 FFMA.FTZ R139, R204.reuse, R126, R139 ;  /* 0x0000007ecc8b3223 */ /* 0x040fe2000001008b */
[----:B------:R-:W-:Y:S01]  /*3790*/  @P3 FFMA.FTZ R135, R204, R123, R135 ;  /* 0x0000007bcc873223 */ /* 0x000fe20000010087 */
[----:B------:R-:W-:Y:S01]  /*37a0*/  PRMT R123, R15, 0x7632, R123 ;  /* 0x000076320f7b7816 */ /* 0x000fe2000000007b */
[----:B------:R-:W-:Y:S01]  /*37b0*/  @P3 FADD.FTZ R205, R187, -R124 ;  /* 0x8000007cbbcd3221 */ /* 0x000fe20000010000 */
[----:B------:R-:W0:Y:S02]  /*37c0*/  @P2 LDC R206, c[0x0][0x40c] ;  /* 0x00010300ffce2b82 */ /* 0x000e240000000800 */
[----:B------:R-:W-:Y:S01]  /*37d0*/  SHF.L.U32 R138, R123, 0x10, RZ ;  /* 0x000000107b8a7819 */ /* 0x000fe200000006ff */
[----:B------:R-:W-:Y:S01]  /*37e0*/  @P3 FADD.FTZ R123, R185, -R120 ;  /* 0x80000078b97b3221 */ /* 0x000fe20000010000 */
[----:B--2---:R-:W-:-:S03]  /*37f0*/  @P2 FMUL.FTZ R120, R121, R130 ;  /* 0x0000008279782220 */ /* 0x004fc60000410000 */
[C---:B------:R-:W-:Y:S01]  /*3800*/  @P3 FFMA.FTZ R137, R204.reuse, R123, R137 ;  /* 0x0000007bcc893223 */ /* 0x040fe20000010089 */
[----:B------:R-:W2:Y:S01]  /*3810*/  @P2 LDC R208, c[0x0][0x40c] ;  /* 0x00010300ffd02b82 */ /* 0x000ea20000000800 */
[----:B------:R-:W-:Y:S01]  /*3820*/  @P2 F2FP.BF16.F32.PACK_AB R123, RZ, R120 ;  /* 0x00000078ff7b223e */ /* 0x000fe200000010ff */
[----:B-1----:R-:W-:Y:S01]  /*3830*/  @P2 FMUL.FTZ R120, R125, R132 ;  /* 0x000000847d782220 */ /* 0x002fe20000410000 */
[----:B---3--:R-:W-:Y:S01]  /*3840*/  @P2 FMUL.FTZ R132, R135, R136 ;  /* 0x0000008887842220 */ /* 0x008fe20000410000 */
[----:B----4-:R-:W-:Y:S01]  /*3850*/  @P2 FMUL.FTZ R130, R127, R134 ;  /* 0x000000867f822220 */ /* 0x010fe20000410000 */
[----:B------:R-:W-:Y:S01]  /*3860*/  @P3 FFMA.FTZ R138, R204, R205, R138 ;  /* 0x000000cdcc8a3223 */ /* 0x000fe2000001008a */
[----:B------:R-:W-:Y:S01]  /*3870*/  @P2 PRMT R116, R123, 0x7610, R116 ;  /* 0x000076107b742816 */ /* 0x000fe20000000074 */
[----:B-----5:R-:W-:Y:S01]  /*3880*/  @P2 FMUL.FTZ R124, R122, R207 ;  /* 0x000000cf7a7c2220 */ /* 0x020fe20000410000 */
[----:B------:R-:W-:Y:S02]  /*3890*/  @P2 F2FP.BF16.F32.PACK_AB R126, RZ, R120 ;  /* 0x00000078ff7e223e */ /* 0x000fe400000010ff */
[----:B------:R-:W-:-:S02]  /*38a0*/  @P2 F2FP.BF16.F32.PACK_AB R132, RZ, R132 ;  /* 0x00000084ff84223e */ /* 0x000fc400000010ff */
[----:B------:R-:W-:Y:S02]  /*38b0*/  @P2 F2FP.BF16.F32.PACK_AB R124, RZ, R124 ;  /* 0x0000007cff7c223e */ /* 0x000fe400000010ff */
[----:B------:R-:W-:Y:S01]  /*38c0*/  @P2 F2FP.BF16.F32.PACK_AB R130, RZ, R130 ;  /* 0x00000082ff82223e */ /* 0x000fe200000010ff */
[----:B0-----:R-:W-:Y:S01]  /*38d0*/  @P2 FMUL.FTZ R134, R137, R206 ;  /* 0x000000ce89862220 */ /* 0x001fe20000410000 */
[----:B------:R-:W-:Y:S02]  /*38e0*/  @P2 PRMT R117, R126, 0x7610, R117 ;  /* 0x000076107e752816 */ /* 0x000fe40000000075 */
[----:B------:R-:W-:Y:S02]  /*38f0*/  @P2 PRMT R118, R132, 0x7610, R118 ;  /* 0x0000761084762816 */ /* 0x000fe40000000076 */
[----:B------:R-:W-:Y:S02]  /*3900*/  @P2 F2FP.BF16.F32.PACK_AB R134, RZ, R134 ;  /* 0x00000086ff86223e */ /* 0x000fe400000010ff */
[----:B------:R-:W-:Y:S01]  /*3910*/  F2FP.BF16.F32.PACK_AB R120, R122, R121 ;  /* 0x000000797a78723e */ /* 0x000fe200000010ff */
[----:B--2---:R-:W-:Y:S01]  /*3920*/  @P2 FMUL.FTZ R136, R139, R208 ;  /* 0x000000d08b882220 */ /* 0x004fe20000410000 */
        /* <DEDUP_REMOVED lines=13> */
.L_x_3211:
[----:B------:R-:W-:Y:S01]  /*3a00*/  ISETP.GT.AND P3, PT, R203, RZ, PT ;  /* 0x000000ffcb00720c */ /* 0x000fe20003f64270 */
[----:B------:R-:W2:Y:S01]  /*3a10*/  @P2 LDC R130, c[0x0][0x40c] ;  /* 0x00010300ff822b82 */ /* 0x000ea20000000800 */
[C---:B-1----:R-:W-:Y:S02]  /*3a20*/  SHF.L.U32 R125, R12.reuse, 0x10, RZ ;  /* 0x000000100c7d7819 */ /* 0x042fe400000006ff */
        /* <DEDUP_REMOVED lines=17> */
[----:B--2---:R-:W-:Y:S01]  /*3b40*/  @P2 FMUL.FTZ R125, R125, R130 ;  /* 0x000000827d7d2220 */ /* 0x004fe20000410000 */
[----:B------:R-:W-:Y:S01]  /*3b50*/  PRMT R124, R13, 0x7632, R124 ;  /* 0x000076320d7c7816 */ /* 0x000fe2000000007c */
[-CC-:B------:R-:W-:Y:S01]  /*3b60*/  @P3 FFMA.FTZ R130, R186, R128.reuse, R129.reuse ;  /* 0x00000080ba823223 */ /* 0x180fe20000010081 */
[----:B------:R-:W-:Y:S01]  /*3b70*/  @P3 FFMA.FTZ R211, R163, R128, R129 ;  /* 0x00000080a3d33223 */ /* 0x000fe20000010081 */
[----:B------:R-:W-:Y:S01]  /*3b80*/  @P3 FADD.FTZ R209, R166, -R209 ;  /* 0x800000d1a6d13221 */ /* 0x000fe20000010000 */
[----:B------:R-:W2:Y:S01]  /*3b90*/  @P2 LDC R126, c[0x0][0x40c] ;  /* 0x00010300ff7e2b82 */ /* 0x000ea20000000800 */
        /* <DEDUP_REMOVED lines=11> */
[----:B-1----:R-:W-:Y:S01]  /*3c50*/  @P2 FMUL.FTZ R139, R139, R136 ;  /* 0x000000888b8b2220 */ /* 0x002fe20000410000 */
[----:B------:R-:W-:Y:S01]  /*3c60*/  @P2 PRMT R116, R125, 0x7610, R116 ;  /* 0x000076107d742816 */ /* 0x000fe20000000074 */
[C---:B------:R-:W-:Y:S01]  /*3c70*/  @P3 FFMA.FTZ R207, R204.reuse, R124, R207 ;  /* 0x0000007ccccf3223 */ /* 0x040fe200000100cf */
[----:B------:R-:W-:Y:S01]  /*3c80*/  @P3 FFMA.FTZ R205, R204, R130, R205 ;  /* 0x00000082cccd3223 */ /* 0x000fe200000100cd */
[----:B------:R-:W1:Y:S01]  /*3c90*/  @P2 LDC R138, c[0x0][0x40c] ;  /* 0x00010300ff8a2b82 */ /* 0x000e620000000800 */
[----:B---3--:R-:W-:Y:S01]  /*3ca0*/  @P2 FMUL.FTZ R127, R127, R134 ;  /* 0x000000867f7f2220 */ /* 0x008fe20000410000 */
[----:B------:R-:W-:-:S04]  /*3cb0*/  @P2 F2FP.BF16.F32.PACK_AB R139, RZ, R139 ;  /* 0x0000008bff8b223e */ /* 0x000fc800000010ff */
[----:B------:R-:W-:Y:S02]  /*3cc0*/  @P2 F2FP.BF16.F32.PACK_AB R127, RZ, R127 ;  /* 0x0000007fff7f223e */ /* 0x000fe400000010ff */
[----:B------:R-:W3:Y:S01]  /*3cd0*/  @P2 LDC R206, c[0x0][0x40c] ;  /* 0x00010300ffce2b82 */ /* 0x000ee20000000800 */
[----:B--2---:R-:W-:Y:S01]  /*3ce0*/  @P2 FMUL.FTZ R135, R135, R126 ;  /* 0x0000007e87872220 */ /* 0x004fe20000410000 */
[----:B------:R-:W-:Y:S02]  /*3cf0*/  @P2 PRMT R118, R139, 0x7610, R118 ;  /* 0x000076108b762816 */ /* 0x000fe40000000076 */
[----:B------:R-:W-:Y:S02]  /*3d00*/  @P2 PRMT R116, R116, 0x5410, R127 ;  /* 0x0000541074742816 */ /* 0x000fe4000000007f */
[----:B------:R-:W-:Y:S01]  /*3d10*/  @P2 F2FP.BF16.F32.PACK_AB R135, RZ, R135 ;  /* 0x00000087ff87223e */ /* 0x000fe200000010ff */
[----:B----4-:R-:W-:-:S03]  /*3d20*/  @P2 FMUL.FTZ R137, R137, R132 ;  /* 0x0000008489892220 */ /* 0x010fc60000410000 */
[----:B------:R-:W-:Y:S02]  /*3d30*/  @P2 PRMT R117, R135, 0x7610, R117 ;  /* 0x0000761087752816 */ /* 0x000fe40000000075 */
[----:B------:R-:W-:Y:S01]  /*3d40*/  @P2 F2FP.BF16.F32.PACK_AB R137, RZ, R137 ;  /* 0x00000089ff89223e */ /* 0x000fe200000010ff */
[----:B-1----:R-:W-:-:S03]  /*3d50*/  @P2 FMUL.FTZ R205, R205, R138 ;  /* 0x0000008acdcd2220 */ /* 0x002fc60000410000 */
        /* <DEDUP_REMOVED lines=16> */
.L_x_3210:
[----:B------:R-:W-:Y:S05]  /*3e60*/  @!P1 BRA `(.L_x_3213) ;  /* 0x0000000400189947 */ /* 0x000fea0003800000 */
[----:B-1----:R-:W1:Y:S01]  /*3e70*/  @P2 LDC R122, c[0x0][0x40c] ;  /* 0x00010300ff7a2b82 */ /* 0x002e620000000800 */
        /* <DEDUP_REMOVED lines=11> */
[----:B------:R-:W-:Y:S01]  /*3f30*/  FFMA.FTZ R139, R163, R128, R129 ;  /* 0x00000080a38b7223 */ /* 0x000fe20000010081 */
[----:B------:R-:W-:Y:S01]  /*3f40*/  FADD.FTZ R137, R185, -R126 ;  /* 0x8000007eb9897221 */ /* 0x000fe20000010000 */
[----:B------:R-:W-:-:S02]  /*3f50*/  FSEL R134, R120, RZ, P3 ;  /* 0x000000ff78867208 */ /* 0x000fc40001800000 */
[----:B------:R-:W-:Y:S01]  /*3f60*/  FSEL R135, R121, RZ, P3 ;  /* 0x000000ff79877208 */ /* 0x000fe20001800000 */
[----:B------:R-:W3:Y:S01]  /*3f70*/  @P2 LDC R125, c[0x0][0x40c] ;  /* 0x00010300ff7d2b82 */ /* 0x000ee20000000800 */
[----:B------:R-:W-:Y:S01]  /*3f80*/  FADD.FTZ R139, R168, -R139 ;  /* 0x8000008ba88b7221 */ /* 0x000fe20000010000 */
[----:B------:R-:W-:Y:S02]  /*3f90*/  FMUL.FTZ R126, R204, R137 ;  /* 0x00000089cc7e7220 */ /* 0x000fe40000410000 */
[----:B-1----:R-:W-:-:S04]  /*3fa0*/  @P2 FMUL.FTZ R121, R135, R122 ;  /* 0x0000007a87792220 */ /* 0x002fc80000410000 */
[----:B------:R-:W1:Y:S01]  /*3fb0*/  @P2 LDC R207, c[0x0][0x40c] ;  /* 0x00010300ffcf2b82 */ /* 0x000e620000000800 */
[-CC-:B------:R-:W-:Y:S01]  /*3fc0*/  FFMA.FTZ R122, R186, R128.reuse, R129.reuse ;  /* 0x00000080ba7a7223 */ /* 0x180fe20000010081 */
[----:B------:R-:W-:Y:S01]  /*3fd0*/  @P2 F2FP.BF16.F32.PACK_AB R124, RZ, R121 ;  /* 0x00000079ff7c223e */ /* 0x000fe200000010ff */
[----:B------:R-:W-:Y:S01]  /*3fe0*/  FFMA.FTZ R121, R159, R128, R129 ;  /* 0x000000809f797223 */ /* 0x000fe20000010081 */
[----:B--2---:R-:W-:-:S04]  /*3ff0*/  @P2 FMUL.FTZ R120, R134, R123 ;  /* 0x0000007b86782220 */ /* 0x004fc80000410000 */
[----:B------:R-:W2:Y:S01]  /*4000*/  @P2 LDC R130, c[0x0][0x40c] ;  /* 0x00010300ff822b82 */ /* 0x000ea20000000800 */
[----:B------:R-:W-:Y:S01]  /*4010*/  FADD.FTZ R121, R164, -R121 ;  /* 0x80000079a4797221 */ /* 0x000fe20000010000 */
[----:B------:R-:W-:-:S03]  /*4020*/  @P2 F2FP.BF16.F32.PACK_AB R123, RZ, R120 ;  /* 0x00000078ff7b223e */ /* 0x000fc600000010ff */
[C---:B------:R-:W-:Y:S01]  /*4030*/  FMUL.FTZ R120, R204.reuse, R121 ;  /* 0x00000079cc787220 */ /* 0x040fe20000410000 */
[----:B------:R-:W-:Y:S01]  /*4040*/  FADD.FTZ R121, R183, -R122 ;  /* 0x8000007ab7797221 */ /* 0x000fe20000010000 */
[C---:B------:R-:W-:Y:S01]  /*4050*/  FMUL.FTZ R122, R204.reuse, R127 ;  /* 0x0000007fcc7a7220 */ /* 0x040fe20000410000 */
[----:B------:R-:W4:Y:S01]  /*4060*/  @P2 LDC R132, c[0x0][0x40c] ;  /* 0x00010300ff842b82 */ /* 0x000f220000000800 */
[----:B------:R-:W-:Y:S01]  /*4070*/  FMUL.FTZ R127, R204, R139 ;  /* 0x0000008bcc7f7220 */ /* 0x000fe20000410000 */
[----:B------:R-:W-:Y:S01]  /*4080*/  FSEL R136, R120, RZ, P3 ;  /* 0x000000ff78887208 */ /* 0x000fe20001800000 */
[----:B------:R-:W-:Y:S01]  /*4090*/  FMUL.FTZ R121, R204, R121 ;  /* 0x00000079cc797220 */ /* 0x000fe20000410000 */
[----:B------:R-:W-:Y:S02]  /*40a0*/  FSEL R138, R122, RZ, P3 ;  /* 0x000000ff7a8a7208 */ /* 0x000fe40001800000 */
[----:B------:R-:W-:Y:S01]  /*40b0*/  FSEL R139, R126, RZ, P3 ;  /* 0x000000ff7e8b7208 */ /* 0x000fe20001800000 */
[----:B---3--:R-:W-:Y:S01]  /*40c0*/  @P2 FMUL.FTZ R120, R136, R125 ;  /* 0x0000007d88782220 */ /* 0x008fe20000410000 */
[----:B------:R-:W3:Y:S01]  /*40d0*/  @P2 LDC R206, c[0x0][0x40c] ;  /* 0x00010300ffce2b82 */ /* 0x000ee20000000800 */
[----:B------:R-:W-:Y:S01]  /*40e0*/  FSEL R137, R121, RZ, P3 ;  /* 0x000000ff79897208 */ /* 0x000fe20001800000 */
[----:B-1----:R-:W-:Y:S01]  /*40f0*/  @P2 FMUL.FTZ R121, R138, R207 ;  /* 0x000000cf8a792220 */ /* 0x002fe20000410000 */
[----:B------:R-:W-:-:S02]  /*4100*/  FSEL R205, R127, RZ, P3 ;  /* 0x000000ff7fcd7208 */ /* 0x000fc40001800000 */
[----:B------:R-:W-:Y:S02]  /*4110*/  @P2 F2FP.BF16.F32.PACK_AB R125, RZ, R120 ;  /* 0x00000078ff7d223e */ /* 0x000fe400000010ff */
[----:B------:R-:W-:Y:S01]  /*4120*/  @P2 F2FP.BF16.F32.PACK_AB R127, RZ, R121 ;  /* 0x00000079ff7f223e */ /* 0x000fe200000010ff */
[----:B--2---:R-:W-:Y:S01]  /*4130*/  @P2 FMUL.FTZ R120, R137, R130 ;  /* 0x0000008289782220 */ /* 0x004fe20000410000 */
[----:B------:R-:W-:Y:S01]  /*4140*/  FFMA.FTZ R130, R190, R128, R129 ;  /* 0x00000080be827223 */ /* 0x000fe20000010081 */
[----:B------:R-:W-:Y:S02]  /*4150*/  @P2 PRMT R116, R123, 0x7610, R116 ;  /* 0x000076107b742816 */ /* 0x000fe40000000074 */
[----:B------:R-:W-:Y:S01]  /*4160*/  @P2 PRMT R117, R125, 0x7610, R117 ;  /* 0x000076107d752816 */ /* 0x000fe20000000075 */
[----:B------:R-:W-:Y:S01]  /*4170*/  FADD.FTZ R121, R187, -R130 ;  /* 0x80000082bb797221 */ /* 0x000fe20000010000 */
[----:B------:R-:W-:Y:S01]  /*4180*/  @P2 F2FP.BF16.F32.PACK_AB R126, RZ, R120 ;  /* 0x00000078ff7e223e */ /* 0x000fe200000010ff */
[----:B----4-:R-:W-:Y:S01]  /*4190*/  @P2 FMUL.FTZ R122, R139, R132 ;  /* 0x000000848b7a2220 */ /* 0x010fe20000410000 */
[----:B------:R-:W-:Y:S01]  /*41a0*/  F2FP.BF16.F32.PACK_AB R120, R135, R134 ;  /* 0x000000868778723e */ /* 0x000fe200000010ff */
[----:B------:R-:W-:Y:S01]  /*41b0*/  FMUL.FTZ R134, R204, R121 ;  /* 0x00000079cc867220 */ /* 0x000fe20000410000 */
[----:B------:R-:W-:-:S02]  /*41c0*/  @P2 PRMT R118, R127, 0x7610, R118 ;  /* 0x000076107f762816 */ /* 0x000fc40000000076 */
[----:B------:R-:W-:Y:S02]  /*41d0*/  @P2 F2FP.BF16.F32.PACK_AB R130, RZ, R122 ;  /* 0x0000007aff82223e */ /* 0x000fe400000010ff */
[----:B------:R-:W-:Y:S01]  /*41e0*/  FSEL R134, R134, RZ, P3 ;  /* 0x000000ff86867208 */ /* 0x000fe20001800000 */
[----:B---3--:R-:W-:Y:S01]  /*41f0*/  @P2 FMUL.FTZ R132, R205, R206 ;  /* 0x000000cecd842220 */ /* 0x008fe20000410000 */
        /* <DEDUP_REMOVED lines=13> */
.L_x_3213:
[----:B------:R-:W-:Y:S05]  /*42d0*/  @!P2 BRA `(.L_x_3214) ;  /* 0x000000000020a947 */ /* 0x000fea0003800000 */
[----:B-1----:R-:W-:Y:S01]  /*42e0*/  FFMA.FTZ R125, R157, R128, R129 ;  /* 0x000000809d7d7223 */ /* 0x002fe20000010081 */
[----:B------:R-:W-:-:S03]  /*42f0*/  ISETP.GT.AND P3, PT, R203, RZ, PT ;  /* 0x000000ffcb00720c */ /* 0x000fc60003f64270 */
[----:B------:R-:W-:-:S04]  /*4300*/  FADD.FTZ R125, R162, -R125 ;  /* 0x8000007da27d7221 */ /* 0x000fc80000010000 */
[----:B------:R-:W-:-:S05]  /*4310*/  FMUL.FTZ R125, R204, R125 ;  /* 0x0000007dcc7d7220 */ /* 0x000fca0000410000 */
[----:B------:R-:W-:-:S05]  /*4320*/  FSEL R125, R125, RZ, P3 ;  /* 0x000000ff7d7d7208 */ /* 0x000fca0001800000 */
[----:B------:R-:W-:-:S05]  /*4330*/  FMUL.FTZ R125, R125, UR16 ;  /* 0x000000107d7d7c20 */ /* 0x000fca0008410000 */
[----:B------:R-:W-:-:S04]  /*4340*/  F2FP.BF16.F32.PACK_AB R125, RZ, R125 ;  /* 0x0000007dff7d723e */ /* 0x000fc800000010ff */
[----:B------:R-:W-:-:S07]  /*4350*/  PRMT R116, R125, 0x7610, R116 ;  /* 0x000076107d747816 */ /* 0x000fce0000000074 */
.L_x_3214:
        /* <DEDUP_REMOVED lines=9> */
.L_x_3215:
        /* <DEDUP_REMOVED lines=9> */
.L_x_3216:
        /* <DEDUP_REMOVED lines=9> */
.L_x_3217:
        /* <DEDUP_REMOVED lines=9> */
.L_x_3218:
        /* <DEDUP_REMOVED lines=9> */
.L_x_3219:
        /* <DEDUP_REMOVED lines=9> */
.L_x_3220:
        /* <DEDUP_REMOVED lines=9> */
.L_x_3212:
        /* <DEDUP_REMOVED lines=84> */
.L_x_3222:
        /* <DEDUP_REMOVED lines=70> */
.L_x_3221:
        /* <DEDUP_REMOVED lines=71> */
.L_x_3224:
        /* <DEDUP_REMOVED lines=9> */
.L_x_3225:
        /* <DEDUP_REMOVED lines=9> */
.L_x_3226:
        /* <DEDUP_REMOVED lines=9> */
.L_x_3227:
        /* <DEDUP_REMOVED lines=9> */
.L_x_3228:
        /* <DEDUP_REMOVED lines=9> */
.L_x_3229:
        /* <DEDUP_REMOVED lines=9> */
.L_x_3230:
        /* <DEDUP_REMOVED lines=9> */
.L_x_3231:
        /* <DEDUP_REMOVED lines=9> */
.L_x_3223:
        /* <DEDUP_REMOVED lines=11> */
[----:B-1----:R-:W1:Y:S01]  /*5a90*/  @P2 LDC R126, c[0x0][0x40c] ;  /* 0x00010300ff7e2b82 */ /* 0x002e620000000800 */
[----:B------:R-:W-:Y:S02]  /*5aa0*/  PRMT R120, R4, 0x7632, R120 ;  /* 0x0000763204787816 */ /* 0x000fe40000000078 */
[----:B------:R-:W-:Y:S02]  /*5ab0*/  SHF.L.U32 R127, R5, 0x10, RZ ;  /* 0x00000010057f7819 */ /* 0x000fe400000006ff */
[----:B------:R-:W-:Y:S02]  /*5ac0*/  SHF.L.U32 R125, R120, 0x10, RZ ;  /* 0x00000010787d7819 */ /* 0x000fe400000006ff */
[----:B------:R-:W-:Y:S01]  /*5ad0*/  SHF.L.U32 R121, R4, 0x10, RZ ;  /* 0x0000001004797819 */ /* 0x000fe200000006ff */
[----:B------:R-:W2:Y:S01]  /*5ae0*/  @P2 LDC R130, c[0x0][0x40c] ;  /* 0x00010300ff822b82 */ /* 0x000ea20000000800 */
[----:B------:R-:W-:-:S03]  /*5af0*/  SHF.L.U32 R203, R7, 0x10, RZ ;  /* 0x0000001007cb7819 */ /* 0x000fc600000006ff */
        /* <DEDUP_REMOVED lines=8> */
[----:B------:R-:W3:Y:S01]  /*5b80*/  @P2 LDC R134, c[0x0][0x40c] ;  /* 0x00010300ff862b82 */ /* 0x000ee20000000800 */
[----:B------:R-:W-:Y:S01]  /*5b90*/  @P0 FADD.FTZ R120, R180, -R135 ;  /* 0x80000087b4780221 */ /* 0x000fe20000010000 */
[----:B------:R-:W-:Y:S01]  /*5ba0*/  @P0 FADD.FTZ R123, R178, -R123 ;  /* 0x8000007bb27b0221 */ /* 0x000fe20000010000 */
[----:B------:R-:W-:Y:S01]  /*5bb0*/  @P0 FADD.FTZ R122, R197, -R122 ;  /* 0x8000007ac57a0221 */ /* 0x000fe20000010000 */
[----:B------:R-:W-:Y:S01]  /*5bc0*/  SHF.L.U32 R135, R6, 0x10, RZ ;  /* 0x0000001006877819 */ /* 0x000fe200000006ff */
[C---:B------:R-:W-:Y:S01]  /*5bd0*/  @P0 FFMA.FTZ R127, R204.reuse, R120, R127 ;  /* 0x00000078cc7f0223 */ /* 0x040fe2000001007f */
[----:B------:R-:W-:Y:S01]  /*5be0*/  PRMT R120, R5, 0x7632, R120 ;  /* 0x0000763205787816 */ /* 0x000fe20000000078 */
[C---:B------:R-:W-:Y:S01]  /*5bf0*/  @P0 FFMA.FTZ R121, R204.reuse, R123, R121 ;  /* 0x0000007bcc790223 */ /* 0x040fe20000010079 */
[----:B------:R-:W4:Y:S01]  /*5c00*/  @P2 LDC R128, c[0x0][0x40c] ;  /* 0x00010300ff802b82 */ /* 0x000f220000000800 */
[----:B------:R-:W-:Y:S01]  /*5c10*/  @P0 FFMA.FTZ R125, R204, R122, R125 ;  /* 0x0000007acc7d0223 */ /* 0x000fe2000001007d */
[----:B------:R-:W-:Y:S01]  /*5c20*/  SHF.L.U32 R129, R120, 0x10, RZ ;  /* 0x0000001078817819 */ /* 0x000fe200000006ff */
[----:B------:R-:W-:Y:S01]  /*5c30*/  @P0 FADD.FTZ R120, R182, -R137 ;  /* 0x80000089b6780221 */ /* 0x000fe20000010000 */
[----:B------:R-:W-:Y:S01]  /*5c40*/  @P0 FADD.FTZ R124, R199, -R124 ;  /* 0x8000007cc77c0221 */ /* 0x000fe20000010000 */
[----:B------:R-:W-:Y:S01]  /*5c50*/  PRMT R122, R6, 0x7632, R122 ;  /* 0x00007632067a7816 */ /* 0x000fe2000000007a */
[----:B------:R-:W-:Y:S01]  /*5c60*/  @P0 FADD.FTZ R139, R2, -R139 ;  /* 0x8000008b028b0221 */ /* 0x000fe20000010000 */
[C---:B------:R-:W-:Y:S01]  /*5c70*/  @P0 FFMA.FTZ R135, R204.reuse, R120, R135 ;  /* 0x00000078cc870223 */ /* 0x040fe20000010087 */
[----:B------:R-:W5:Y:S01]  /*5c80*/  @P2 LDC R132, c[0x0][0x40c] ;  /* 0x00010300ff842b82 */ /* 0x000f620000000800 */
[----:B------:R-:W-:Y:S01]  /*5c90*/  PRMT R123, R7, 0x7632, R123 ;  /* 0x00007632077b7816 */ /* 0x000fe2000000007b */
[----:B-1----:R-:W-:Y:S01]  /*5ca0*/  @P2 FMUL.FTZ R120, R121, R126 ;  /* 0x0000007e79782220 */ /* 0x002fe20000410000 */
[----:B------:R-:W-:Y:S01]  /*5cb0*/  @P0 FFMA.FTZ R129, R204, R124, R129 ;  /* 0x0000007ccc810223 */ /* 0x000fe20000010081 */
[----:B------:R-:W-:Y:S01]  /*5cc0*/  SHF.L.U32 R137, R122, 0x10, RZ ;  /* 0x000000107a897819 */ /* 0x000fe200000006ff */
[----:B------:R-:W-:Y:S01]  /*5cd0*/  @P0 FADD.FTZ R124, R0, -R205 ;  /* 0x800000cd007c0221 */ /* 0x000fe20000010000 */
[----:B------:R-:W-:Y:S01]  /*5ce0*/  SHF.L.U32 R136, R123, 0x10, RZ ;  /* 0x000000107b887819 */ /* 0x000fe200000006ff */
[----:B------:R-:W-:Y:S01]  /*5cf0*/  @P0 FADD.FTZ R207, R142, -R207 ;  /* 0x800000cf8ecf0221 */ /* 0x000fe20000010000 */
[----:B------:R-:W1:Y:S01]  /*5d00*/  @P2 LDC R138, c[0x0][0x40c] ;  /* 0x00010300ff8a2b82 */ /* 0x000e620000000800 */
[----:B------:R-:W-:Y:S01]  /*5d10*/  @P2 F2FP.BF16.F32.PACK_AB R123, RZ, R120 ;  /* 0x00000078ff7b223e */ /* 0x000fe200000010ff */
[----:B--2---:R-:W-:Y:S01]  /*5d20*/  @P2 FMUL.FTZ R120, R127, R130 ;  /* 0x000000827f782220 */ /* 0x004fe20000410000 */
[C---:B------:R-:W-:Y:S01]  /*5d30*/  @P0 FFMA.FTZ R137, R204.reuse, R139, R137 ;  /* 0x0000008bcc890223 */ /* 0x040fe20000010089 */
[C---:B------:R-:W-:Y:S01]  /*5d40*/  @P0 FFMA.FTZ R203, R204.reuse, R124, R203 ;  /* 0x0000007ccccb0223 */ /* 0x040fe200000100cb */
[----:B---3--:R-:W-:Y:S01]  /*5d50*/  @P2 FMUL.FTZ R130, R135, R134 ;  /* 0x0000008687822220 */ /* 0x008fe20000410000 */
[----:B------:R-:W-:Y:S01]  /*5d60*/  @P0 FFMA.FTZ R136, R204, R207, R136 ;  /* 0x000000cfcc880223 */ /* 0x000fe20000010088 */
[----:B------:R-:W-:Y:S01]  /*5d70*/  @P2 F2FP.BF16.F32.PACK_AB R126, RZ, R120 ;  /* 0x00000078ff7e223e */ /* 0x000fe200000010ff */
[----:B------:R-:W2:Y:S01]  /*5d80*/  @P2 LDC R206, c[0x0][0x40c] ;  /* 0x00010300ffce2b82 */ /* 0x000ea20000000800 */
[----:B----4-:R-:W-:Y:S01]  /*5d90*/  @P2 FMUL.FTZ R122, R125, R128 ;  /* 0x000000807d7a2220 */ /* 0x010fe20000410000 */
[----:B------:R-:W-:-:S02]  /*5da0*/  @P2 F2FP.BF16.F32.PACK_AB R130, RZ, R130 ;  /* 0x00000082ff82223e */ /* 0x000fc400000010ff */
[----:B------:R-:W-:Y:S02]  /*5db0*/  @P2 PRMT R116, R123, 0x7610, R116 ;  /* 0x000076107b742816 */ /* 0x000fe40000000074 */
        /* <DEDUP_REMOVED lines=22> */
.L_x_3233:
        /* <DEDUP_REMOVED lines=15> */
[----:B------:R-:W3:Y:S01]  /*6010*/  @P2 LDC R134, c[0x0][0x40c] ;  /* 0x00010300ff862b82 */ /* 0x000ee20000000800 */
[----:B------:R-:W-:Y:S01]  /*6020*/  @P0 FFMA.FTZ R125, R204, R126, R125 ;  /* 0x0000007ecc7d0223 */ /* 0x000fe2000001007d */
[----:B------:R-:W-:Y:S01]  /*6030*/  @P0 FADD.FTZ R124, R180, -R137 ;  /* 0x80000089b47c0221 */ /* 0x000fe20000010000 */
[----:B------:R-:W-:Y:S01]  /*6040*/  @P0 FFMA.FTZ R127, R204, R132, R127 ;  /* 0x00000084cc7f0223 */ /* 0x000fe2000001007f */
[----:B------:R-:W-:Y:S01]  /*6050*/  @P0 FFMA.FTZ R209, R140, R128, R129 ;  /* 0x000000808cd10223 */ /* 0x000fe20000010081 */
[----:B--2---:R-:W-:Y:S01]  /*6060*/  @P2 FMUL.FTZ R125, R125, R130 ;  /* 0x000000827d7d2220 */ /* 0x004fe20000410000 */
[----:B------:R-:W-:Y:S01]  /*6070*/  @P0 FFMA.FTZ R135, R204, R124, R135 ;  /* 0x0000007ccc870223 */ /* 0x000fe20000010087 */
[----:B------:R-:W-:Y:S01]  /*6080*/  PRMT R124, R5, 0x7632, R124 ;  /* 0x00007632057c7816 */ /* 0x000fe2000000007c */
[----:B------:R-:W2:Y:S01]  /*6090*/  @P2 LDC R126, c[0x0][0x40c] ;  /* 0x00010300ff7e2b82 */ /* 0x000ea20000000800 */
[-CC-:B------:R-:W-:Y:S01]  /*60a0*/  @P0 FFMA.FTZ R130, R202, R128.reuse, R129.reuse ;  /* 0x00000080ca820223 */ /* 0x180fe20000010081 */
[----:B------:R-:W-:Y:S01]  /*60b0*/  @P0 FFMA.FTZ R211, R179, R128, R129 ;  /* 0x00000080b3d30223 */ /* 0x000fe20000010081 */
[----:B------:R-:W-:Y:S01]  /*60c0*/  SHF.L.U32 R137, R124, 0x10, RZ ;  /* 0x000000107c897819 */ /* 0x000fe200000006ff */
[----:B------:R-:W-:Y:S01]  /*60d0*/  @P0 FADD.FTZ R207, R182, -R207 ;  /* 0x800000cfb6cf0221 */ /* 0x000fe20000010000 */
[----:B------:R-:W-:Y:S01]  /*60e0*/  @P0 FADD.FTZ R130, R199, -R130 ;  /* 0x80000082c7820221 */ /* 0x000fe20000010000 */
[----:B------:R-:W-:-:S02]  /*60f0*/  PRMT R124, R6, 0x7632, R124 ;  /* 0x00007632067c7816 */ /* 0x000fc4000000007c */
[----:B------:R-:W4:Y:S01]  /*6100*/  @P2 LDC R132, c[0x0][0x40c] ;  /* 0x00010300ff842b82 */ /* 0x000f220000000800 */
[----:B------:R-:W-:Y:S01]  /*6110*/  @P0 FFMA.FTZ R137, R204, R130, R137 ;  /* 0x00000082cc890223 */ /* 0x000fe20000010089 */
[----:B------:R-:W-:Y:S01]  /*6120*/  SHF.L.U32 R203, R124, 0x10, RZ ;  /* 0x000000107ccb7819 */ /* 0x000fe200000006ff */
[----:B------:R-:W-:Y:S01]  /*6130*/  @P0 FADD.FTZ R124, R2, -R209 ;  /* 0x800000d1027c0221 */ /* 0x000fe20000010000 */
[----:B------:R-:W-:Y:S01]  /*6140*/  @P0 FADD.FTZ R130, R0, -R211 ;  /* 0x800000d300820221 */ /* 0x000fe20000010000 */
[C---:B------:R-:W-:Y:S01]  /*6150*/  @P0 FFMA.FTZ R139, R204.reuse, R207, R139 ;  /* 0x000000cfcc8b0223 */ /* 0x040fe2000001008b */
[----:B------:R-:W-:Y:S01]  /*6160*/  @P2 F2FP.BF16.F32.PACK_AB R125, RZ, R125 ;  /* 0x0000007dff7d223e */ /* 0x000fe200000010ff */
[C---:B------:R-:W-:Y:S01]  /*6170*/  @P0 FFMA.FTZ R203, R204.reuse, R124, R203 ;  /* 0x0000007ccccb0223 */ /* 0x040fe200000100cb */
[----:B------:R-:W5:Y:S01]  /*6180*/  @P2 LDC R138, c[0x0][0x40c] ;  /* 0x00010300ff8a2b82 */ /* 0x000f620000000800 */
[----:B------:R-:W-:Y:S01]  /*6190*/  @P0 FFMA.FTZ R205, R204, R130, R205 ;  /* 0x00000082cccd0223 */ /* 0x000fe200000100cd */
[----:B-1----:R-:W-:Y:S01]  /*61a0*/  @P2 FMUL.FTZ R139, R139, R136 ;  /* 0x000000888b8b2220 */ /* 0x002fe20000410000 */
[----:B---3--:R-:W-:Y:S01]  /*61b0*/  @P2 FMUL.FTZ R127, R127, R134 ;  /* 0x000000867f7f2220 */ /* 0x008fe20000410000 */
[----:B------:R-:W-:-:S03]  /*61c0*/  @P2 PRMT R116, R125, 0x7610, R116 ;  /* 0x000076107d742816 */ /* 0x000fc60000000074 */
[----:B------:R-:W-:Y:S01]  /*61d0*/  @P2 F2FP.BF16.F32.PACK_AB R139, RZ, R139 ;  /* 0x0000008bff8b223e */ /* 0x000fe200000010ff */
[----:B------:R-:W1:Y:S01]  /*61e0*/  @P2 LDC R206, c[0x0][0x40c] ;  /* 0x00010300ffce2b82 */ /* 0x000e620000000800 */
[----:B--2---:R-:W-:Y:S01]  /*61f0*/  @P2 FMUL.FTZ R135, R135, R126 ;  /* 0x0000007e87872220 */ /* 0x004fe20000410000 */
[----:B------:R-:W-:Y:S02]  /*6200*/  @P2 F2FP.BF16.F32.PACK_AB R127, RZ, R127 ;  /* 0x0000007fff7f223e */ /* 0x000fe400000010ff */
[----:B------:R-:W-:Y:S02]  /*6210*/  @P2 PRMT R118, R139, 0x7610, R118 ;  /* 0x000076108b762816 */ /* 0x000fe40000000076 */
[----:B------:R-:W-:Y:S01]  /*6220*/  @P2 F2FP.BF16.F32.PACK_AB R135, RZ, R135 ;  /* 0x00000087ff87223e */ /* 0x000fe200000010ff */
[----:B----4-:R-:W-:Y:S01]  /*6230*/  @P2 FMUL.FTZ R137, R137, R132 ;  /* 0x0000008489892220 */ /* 0x010fe20000410000 */
[----:B------:R-:W-:Y:S02]  /*6240*/  @P2 PRMT R116, R116, 0x5410, R127 ;  /* 0x0000541074742816 */ /* 0x000fe4000000007f */
[----:B------:R-:W-:-:S02]  /*6250*/  @P2 PRMT R117, R135, 0x7610, R117 ;  /* 0x0000761087752816 */ /* 0x000fc40000000075 */
[----:B------:R-:W-:Y:S01]  /*6260*/  @P2 F2FP.BF16.F32.PACK_AB R137, RZ, R137 ;  /* 0x00000089ff89223e */ /* 0x000fe200000010ff */
[----:B-----5:R-:W-:-:S03]  /*6270*/  @P2 FMUL.FTZ R203, R203, R138 ;  /* 0x0000008acbcb2220 */ /* 0x020fc60000410000 */
[----:B------:R-:W-:Y:S02]  /*6280*/  @P2 PRMT R117, R117, 0x5410, R137 ;  /* 0x0000541075752816 */ /* 0x000fe40000000089 */
[----:B------:R-:W-:Y:S01]  /*6290*/  @P2 F2FP.BF16.F32.PACK_AB R203, RZ, R203 ;  /* 0x000000cbffcb223e */ /* 0x000fe200000010ff */
[----:B-1----:R-:W-:-:S03]  /*62a0*/  @P2 FMUL.FTZ R205, R205, R206 ;  /* 0x000000cecdcd2220 */ /* 0x002fc60000410000 */
        /* <DEDUP_REMOVED lines=13> */
.L_x_3232:
[----:B------:R-:W-:Y:S05]  /*6380*/  @!P1 BRA `(.L_x_3235) ;  /* 0x0000000400189947 */ /* 0x000fea0003800000 */
[----:B-1----:R-:W1:Y:S01]  /*6390*/  @P2 LDC R123, c[0x0][0x40c] ;  /* 0x00010300ff7b2b82 */ /* 0x002e620000000800 */
[----:B------:R-:W-:Y:S01]  /*63a0*/  ISETP.GT.AND P0, PT, R203, RZ, PT ;  /* 0x000000ffcb00720c */ /* 0x000fe20003f04270 */
[-CC-:B------:R-:W-:Y:S01]  /*63b0*/  FFMA.FTZ R121, R173, R128.reuse, R129.reuse ;  /* 0x00000080ad797223 */ /* 0x180fe20000010081 */
[-CC-:B------:R-:W-:Y:S01]  /*63c0*/  FFMA.FTZ R120, R200, R128.reuse, R129.reuse ;  /* 0x00000080c8787223 */ /* 0x180fe20000010081 */
[-CC-:B------:R-:W-:Y:S01]  /*63d0*/  FFMA.FTZ R127, R175, R128.reuse, R129.reuse ;  /* 0x00000080af7f7223 */ /* 0x180fe20000010081 */
[-CC-:B------:R-:W-:Y:S01]  /*63e0*/  FFMA.FTZ R122, R202, R128.reuse, R129.reuse ;  /* 0x00000080ca7a7223 */ /* 0x180fe20000010081 */
[-CC-:B------:R-:W-:Y:S01]  /*63f0*/  FFMA.FTZ R135, R177, R128.reuse, R129.reuse ;  /* 0x00000080b1877223 */ /* 0x180fe20000010081 */
[-CC-:B------:R-:W-:Y:S01]  /*6400*/  FFMA.FTZ R205, R140, R128.reuse, R129.reuse ;  /* 0x000000808ccd7223 */ /* 0x180fe20000010081 */
[----:B------:R-:W2:Y:S01]  /*6410*/  @P2 LDC R124, c[0x0][0x40c] ;  /* 0x00010300ff7c2b82 */ /* 0x000ea20000000800 */
[-CC-:B------:R-:W-:Y:S01]  /*6420*/  FFMA.FTZ R211, R144, R128.reuse, R129.reuse ;  /* 0x0000008090d37223 */ /* 0x180fe20000010081 */
[----:B------:R-:W-:Y:S01]  /*6430*/  FFMA.FTZ R207, R179, R128, R129 ;  /* 0x00000080b3cf7223 */ /* 0x000fe20000010081 */
[----:B------:R-:W-:Y:S01]  /*6440*/  FADD.FTZ R121, R178, -R121 ;  /* 0x80000079b2797221 */ /* 0x000fe20000010000 */
[----:B------:R-:W-:Y:S01]  /*6450*/  FADD.FTZ R125, R197, -R120 ;  /* 0x80000078c57d7221 */ /* 0x000fe20000010000 */
[----:B------:R-:W-:Y:S01]  /*6460*/  FADD.FTZ R127, R180, -R127 ;  /* 0x8000007fb47f7221 */ /* 0x000fe20000010000 */
[----:B------:R-:W-:Y:S01]  /*6470*/  FADD.FTZ R139, R182, -R135 ;  /* 0x80000087b68b7221 */ /* 0x000fe20000010000 */
[C---:B------:R-:W-:Y:S01]  /*6480*/  FMUL.FTZ R120, R204.reuse, R121 ;  /* 0x00000079cc787220 */ /* 0x040fe20000410000 */
[----:B------:R-:W3:Y:S01]  /*6490*/  @P2 LDC R129, c[0x0][0x40c] ;  /* 0x00010300ff812b82 */ /* 0x000ee20000000800 */
[----:B------:R-:W-:Y:S01]  /*64a0*/  FMUL.FTZ R121, R204, R125 ;  /* 0x0000007dcc797220 */ /* 0x000fe20000410000 */
[----:B------:R-:W-:Y:S01]  /*64b0*/  FADD.FTZ R137, R199, -R122 ;  /* 0x8000007ac7897221 */ /* 0x000fe20000010000 */
[----:B------:R-:W-:Y:S01]  /*64c0*/  FADD.FTZ R205, R2, -R205 ;  /* 0x800000cd02cd7221 */ /* 0x000fe20000010000 */
[----:B------:R-:W-:Y:S01]  /*64d0*/  FADD.FTZ R211, R142, -R211 ;  /* 0x800000d38ed37221 */ /* 0x000fe20000010000 */
[----:B------:R-:W-:Y:S01]  /*64e0*/  FSEL R132, R120, RZ, P0 ;  /* 0x000000ff78847208 */ /* 0x000fe20000000000 */
[----:B------:R-:W-:Y:S01]  /*64f0*/  FADD.FTZ R207, R0, -R207 ;  /* 0x800000cf00cf7221 */ /* 0x000fe20000010000 */
[C---:B------:R-:W-:Y:S01]  /*6500*/  FMUL.FTZ R122, R204.reuse, R127 ;  /* 0x0000007fcc7a7220 */ /* 0x040fe20000410000 */
[----:B------:R-:W4:Y:S01]  /*6510*/  @P2 LDC R203, c[0x0][0x40c] ;  /* 0x00010300ffcb2b82 */ /* 0x000f220000000800 */
[C---:B------:R-:W-:Y:S01]  /*6520*/  FMUL.FTZ R126, R204.reuse, R139 ;  /* 0x0000008bcc7e7220 */ /* 0x040fe20000410000 */
[----:B------:R-:W-:Y:S01]  /*6530*/  FSEL R135, R121, RZ, P0 ;  /* 0x000000ff79877208 */ /* 0x000fe20000000000 */
[C---:B------:R-:W-:Y:S01]  /*6540*/  FMUL.FTZ R125, R204.reuse, R137 ;  /* 0x00000089cc7d7220 */ /* 0x040fe20000410000 */
[C---:B------:R-:W-:Y:S01]  /*6550*/  FMUL.FTZ R127, R204.reuse, R205 ;  /* 0x000000cdcc7f7220 */ /* 0x040fe20000410000 */
[----:B------:R-:W-:Y:S01]  /*6560*/  FMUL.FTZ R130, R204, R211 ;  /* 0x000000d3cc827220 */ /* 0x000fe20000410000 */
[----:B-1----:R-:W-:Y:S01]  /*6570*/  @P2 FMUL.FTZ R120, R132, R123 ;  /* 0x0000007b84782220 */ /* 0x002fe20000410000 */
[----:B------:R-:W-:Y:S01]  /*6580*/  FMUL.FTZ R204, R204, R207 ;  /* 0x000000cfcccc7220 */ /* 0x000fe20000410000 */
[----:B------:R-:W1:Y:S01]  /*6590*/  @P2 LDC R128, c[0x0][0x40c] ;  /* 0x00010300ff802b82 */ /* 0x000e620000000800 */
[----:B------:R-:W-:Y:S01]  /*65a0*/  FSEL R134, R122, RZ, P0 ;  /* 0x000000ff7a867208 */ /* 0x000fe20000000000 */
[----:B--2---:R-:W-:Y:S01]  /*65b0*/  @P2 FMUL.FTZ R121, R135, R124 ;  /* 0x0000007c87792220 */ /* 0x004fe20000410000 */
[----:B------:R-:W-:-:S02]  /*65c0*/  FSEL R136, R126, RZ, P0 ;  /* 0x000000ff7e887208 */ /* 0x000fc40000000000 */
[----:B------:R-:W-:Y:S02]  /*65d0*/  FSEL R137, R125, RZ, P0 ;  /* 0x000000ff7d897208 */ /* 0x000fe40000000000 */
[----:B------:R-:W-:Y:S01]  /*65e0*/  @P2 F2FP.BF16.F32.PACK_AB R123, RZ, R120 ;  /* 0x00000078ff7b223e */ /* 0x000fe200000010ff */
[----:B------:R-:W2:Y:S01]  /*65f0*/  @P2 LDC R138, c[0x0][0x40c] ;  /* 0x00010300ff8a2b82 */ /* 0x000ea20000000800 */
[----:B------:R-:W-:Y:S01]  /*6600*/  FSEL R139, R127, RZ, P0 ;  /* 0x000000ff7f8b7208 */ /* 0x000fe20000000000 */
[----:B---3--:R-:W-:Y:S01]  /*6610*/  @P2 FMUL.FTZ R120, R134, R129 ;  /* 0x0000008186782220 */ /* 0x008fe20000410000 */
[----:B------:R-:W-:Y:S02]  /*6620*/  FSEL R204, R204, RZ, P0 ;  /* 0x000000ffcccc7208 */ /* 0x000fe40000000000 */
[----:B------:R-:W-:Y:S02]  /*6630*/  @P2 F2FP.BF16.F32.PACK_AB R124, RZ, R121 ;  /* 0x00000079ff7c223e */ /* 0x000fe400000010ff */
[----:B------:R-:W-:Y:S01]  /*6640*/  @P2 F2FP.BF16.F32.PACK_AB R125, RZ, R120 ;  /* 0x00000078ff7d223e */ /* 0x000fe200000010ff */
[----:B------:R-:W3:Y:S01]  /*6650*/  @P2 LDC R209, c[0x0][0x40c] ;  /* 0x00010300ffd12b82 */ /* 0x000ee20000000800 */
[----:B----4-:R-:W-:Y:S01]  /*6660*/  @P2 FMUL.FTZ R122, R136, R203 ;  /* 0x000000cb887a2220 */ /* 0x010fe20000410000 */
[----:B------:R-:W-:-:S02]  /*6670*/  F2FP.BF16.F32.PACK_AB R120, R135, R132 ;  /* 0x000000848778723e */ /* 0x000fc400000010ff */
[----:B------:R-:W-:Y:S02]  /*6680*/  @P2 PRMT R116, R123, 0x7610, R116 ;  /* 0x000076107b742816 */ /* 0x000fe40000000074 */
[----:B------:R-:W-:Y:S01]  /*6690*/  @P2 F2FP.BF16.F32.PACK_AB R127, RZ, R122 ;  /* 0x0000007aff7f223e */ /* 0x000fe200000010ff */
[----:B-1----:R-:W-:Y:S01]  /*66a0*/  @P2 FMUL.FTZ R121, R137, R128 ;  /* 0x0000008089792220 */ /* 0x002fe20000410000 */
[----:B------:R-:W-:Y:S02]  /*66b0*/  FSEL R135, R130, RZ, P0 ;  /* 0x000000ff82877208 */ /* 0x000fe40000000000 */
[----:B------:R-:W-:Y:S02]  /*66c0*/  @P2 PRMT R117, R125, 0x7610, R117 ;  /* 0x000076107d752816 */ /* 0x000fe40000000075 */
[----:B------:R-:W-:Y:S02]  /*66d0*/  @P2 F2FP.BF16.F32.PACK_AB R126, RZ, R121 ;  /* 0x00000079ff7e223e */ /* 0x000fe400000010ff */
[----:B------:R-:W-:Y:S01]  /*66e0*/  @P2 PRMT R118, R127, 0x7610, R118 ;  /* 0x000076107f762816 */ /* 0x000fe20000000076 */
[----:B--2---:R-:W-:Y:S01]  /*66f0*/  @P2 FMUL.FTZ R128, R139, R138 ;  /* 0x0000008a8b802220 */ /* 0x004fe20000410000 */
[----:B------:R-:W-:-:S02]  /*6700*/  F2FP.BF16.F32.PACK_AB R121, R137, R134 ;  /* 0x000000868979723e */ /* 0x000fc400000010ff */
[----:B------:R-:W-:Y:S02]  /*6710*/  F2FP.BF16.F32.PACK_AB R122, R139, R136 ;  /* 0x000000888b7a723e */ /* 0x000fe400000010ff */
[----:B------:R-:W-:Y:S02]  /*6720*/  @P2 F2FP.BF16.F32.PACK_AB R128, RZ, R128 ;  /* 0x00000080ff80223e */ /* 0x000fe400000010ff */
[----:B------:R-:W-:Y:S01]  /*6730*/  @P2 PRMT R116, R116, 0x5410, R124 ;  /* 0x0000541074742816 */ /* 0x000fe2000000007c */
[----:B---3--:R-:W-:Y:S01]  /*6740*/  @P2 FMUL.FTZ R129, R204, R209 ;  /* 0x000000d1cc812220 */ /* 0x008fe20000410000 */
        /* <DEDUP_REMOVED lines=10> */
.L_x_3235:
[----:B-1----:R-:W1:Y:S01]  /*67f0*/  @P2 LDC R127, c[0x0][0x40c] ;  /* 0x00010300ff7f2b82 */ /* 0x002e620000000800 */
[----:B------:R-:W-:Y:S01]  /*6800*/  FFMA.FTZ R125, R144, R128, R129 ;  /* 0x00000080907d7223 */ /* 0x000fe20000010081 */
[----:B------:R-:W-:-:S03]  /*6810*/  ISETP.GT.AND P0, PT, R203, RZ, PT ;  /* 0x000000ffcb00720c */ /* 0x000fc60003f04270 */
[----:B------:R-:W-:-:S04]  /*6820*/  FADD.FTZ R125, R142, -R125 ;  /* 0x8000007d8e7d7221 */ /* 0x000fc80000010000 */
[----:B------:R-:W-:-:S05]  /*6830*/  FMUL.FTZ R124, R204, R125 ;  /* 0x0000007dcc7c7220 */ /* 0x000fca0000410000 */
[----:B------:R-:W-:-:S05]  /*6840*/  FSEL R124, R124, RZ, P0 ;  /* 0x000000ff7c7c7208 */ /* 0x000fca0000000000 */
[----:B-1----:R-:W-:Y:S01]  /*6850*/  @P2 FMUL.FTZ R124, R124, R127 ;  /* 0x0000007f7c7c2220 */ /* 0x002fe20000410000 */
        /* <DEDUP_REMOVED lines=9> */
.L_x_3236:
        /* <DEDUP_REMOVED lines=9> */
.L_x_3237:
        /* <DEDUP_REMOVED lines=9> */
.L_x_3238:
        /* <DEDUP_REMOVED lines=9> */
.L_x_3239:
        /* <DEDUP_REMOVED lines=9> */
.L_x_3240:
        /* <DEDUP_REMOVED lines=9> */
.L_x_3241:
        /* <DEDUP_REMOVED lines=9> */
.L_x_3242:
[----:B------:R-:W-:-:S04]  /*6c50*/  @P2 F2FP.BF16.F32.PACK_AB R124, RZ, R124 ;  /* 0x0000007cff7c223e */ /* 0x000fc800000010ff */
[----:B------:R-:W-:-:S07]  /*6c60*/  @P2 PRMT R119, R119, 0x5410, R124 ;  /* 0x0000541077772816 */ /* 0x000fce000000007c */
.L_x_3234:
[----:B------:R-:W1:Y:S01]  /*6c70*/  @P1 LDC.64 R128, c[0x0][0x478] ;  /* 0x00011e00ff801b82 */ /* 0x000e620000000a00 */
[----:B------:R-:W-:Y:S01]  /*6c80*/  @P1 IADD3 R133, PT, PT, R133, 0x300, RZ ;  /* 0x0000030085851810 */ /* 0x000fe20007ffe0ff */
[----:B------:R-:W-:Y:S01]  /*6c90*/  UPLOP3.LUT UP1, UPT, UPT, UPT, UP1, 0x40, 0x4 ;  /* 0x000000000004789c */ /* 0x000fe20003f2e810 */
[----:B------:R-:W-:-:S05]  /*6ca0*/  @P2 IADD3 R131, PT, PT, R131, 0x300, RZ ;  /* 0x0000030083832810 */ /* 0x000fca0007ffe0ff */
[----:B------:R-:W2:Y:S08]  /*6cb0*/  @P2 LDC.64 R126, c[0x0][0x468] ;  /* 0x00011a00ff7e2b82 */ /* 0x000eb00000000a00 */
[----:B------:R-:W3:Y:S01]  /*6cc0*/  LDC.64 R124, c[0x0][0x380] ;  /* 0x0000e000ff7c7b82 */ /* 0x000ee20000000a00 */
[----:B-1----:R-:W-:-:S05]  /*6cd0*/  @P1 IMAD.WIDE.U32 R128, R133, 0x10, R128 ;  /* 0x0000001085801825 */ /* 0x002fca00078e0080 */
[----:B------:R1:W-:Y:S01]  /*6ce0*/  @P1 STG.E.128 desc[UR12][R128.64], R120 ;  /* 0x0000007880001986 */ /* 0x0003e2000c101d0c */
[----:B--2---:R-:W-:-:S05]  /*6cf0*/  @P2 IMAD.WIDE.U32 R126, R131, 0x10, R126 ;  /* 0x00000010837e2825 */ /* 0x004fca00078e007e */
[----:B------:R1:W-:Y:S01]  /*6d00*/  @P2 STG.E.128 desc[UR12][R126.64], R116 ;  /* 0x000000747e002986 */ /* 0x0003e2000c101d0c */
[----:B---3--:R-:W-:-:S04]  /*6d10*/  IADD3 R141, PT, PT, R141, R124, RZ ;  /* 0x0000007c8d8d7210 */ /* 0x008fc80007ffe0ff */
[----:B------:R-:W-:-:S13]  /*6d20*/  ISETP.GE.AND P0, PT, R141, R125, PT ;  /* 0x0000007d8d00720c */ /* 0x000fda0003f06270 */
[----:B-1----:R-:W-:Y:S05]  /*6d30*/  @!P0 BRA `(.L_x_3243) ;  /* 0xffffff9400988947 */ /* 0x002fea000383ffff */
.L_x_3194:
[----:B------:R-:W1:Y:S08]  /*6d40*/  S2UR UR4, SR_CTAID.X ;  /* 0x00000000000479c3 */ /* 0x000e700000002500 */
[----:B------:R-:W1:Y:S08]  /*6d50*/  LDC R0, c[0x0][0x388] ;  /* 0x0000e200ff007b82 */ /* 0x000e700000000800 */
[----:B0-----:R-:W0:Y:S08]  /*6d60*/  LDC.64 R2, c[0x0][0x440] ;  /* 0x00011000ff027b82 */ /* 0x001e300000000a00 */
[----:B------:R-:W2:Y:S01]  /*6d70*/  LDC.64 R4, c[0x0][0x448] ;  /* 0x00011200ff047b82 */ /* 0x000ea20000000a00 */
[----:B-1----:R-:W-:-:S05]  /*6d80*/  IMAD R0, R0, UR4, RZ ;  /* 0x0000000400007c24 */ /* 0x002fca000f8e02ff */
[----:B------:R-:W-:-:S05]  /*6d90*/  LEA.HI R201, R0, R201, RZ, 0x1d ;  /* 0x000000c900c97211 */ /* 0x000fca00078fe8ff */
[----:B0-----:R-:W-:-:S05]  /*6da0*/  IMAD.WIDE.U32 R2, R201, 0x20, R2 ;  /* 0x00000020c9027825 */ /* 0x001fca00078e0002 */
        /* <DEDUP_REMOVED lines=18> */
.L_x_3244:
        /* <DEDUP_REMOVED lines=11> */
.L_x_15621:


//--------------------- .text._ZN10layer_norm13ln_bwd_kernelINS_13Kernel_traitsIf13__nv_bfloat16S2_S2_fjLj8192ELj1ELj1ELj8ELj16ENS_18Kernel_traits_baseILj8192EfS2_S2_S2_fjLj256EEEEELb0ELb1ELb0ELb0EEEvNS_9BwdParamsE --------------------------
	.section	.text._ZN10layer_norm13ln_bwd_kernelINS_13Kernel_traitsIf13__nv_bfloat16S2_S2_fjLj8192ELj1ELj1ELj8ELj16ENS_18Kernel_traits_baseILj8192EfS2_S2_S2_fjLj256EEEEELb0ELb1ELb0ELb0EEEvNS_9BwdParamsE,"ax",@progbits
	.align	128
        .global         _ZN10layer_norm13ln_bwd_kernelINS_13Kernel_traitsIf13__nv_bfloat16S2_S2_fjLj8192ELj1ELj1ELj8ELj16ENS_18Kernel_traits_baseILj8192EfS2_S2_S2_fjLj256EEEEELb0ELb1ELb0ELb0EEEvNS_9BwdParamsE
        .type           _ZN10layer_norm13ln_bwd_kernelINS_13Kernel_traitsIf13__nv_bfloat16S2_S2_fjLj8192ELj1ELj1ELj8ELj16ENS_18Kernel_traits_baseILj8192EfS2_S2_S2_fjLj256EEEEELb0ELb1ELb0ELb0EEEvNS_9BwdParamsE,@function
        .size           _ZN10layer_norm13ln_bwd_kernelINS_13Kernel_traitsIf13__nv_bfloat16S2_S2_fjLj8192ELj1ELj1ELj8ELj16ENS_18Kernel_traits_baseILj8192EfS2_S2_S2_fjLj256EEEEELb0ELb1ELb0ELb0EEEvNS_9BwdParamsE,(.L_x_15622 - _ZN10layer_norm13ln_bwd_kernelINS_13Kernel_traitsIf13__nv_bfloat16S2_S2_fjLj8192ELj1ELj1ELj8ELj16ENS_18Kernel_traits_baseILj8192EfS2_S2_S2_fjLj256EEEEELb0ELb1ELb0ELb0EEEvNS_9BwdParamsE)
        .other          _ZN10layer_norm13ln_bwd_kernelINS_13Kernel_traitsIf13__nv_bfloat16S2_S2_fjLj8192ELj1ELj1ELj8ELj16ENS_18Kernel_traits_baseILj8192EfS2_S2_S2_fjLj256EEEEELb0ELb1ELb0ELb0EEEvNS_9BwdParamsE,@"STO_CUDA_ENTRY STV_DEFAULT"
_ZN10layer_norm13ln_bwd_kernelINS_13Kernel_traitsIf13__nv_bfloat16S2_S2_fjLj8192ELj1ELj1ELj8ELj16ENS_18Kernel_traits_baseILj8192EfS2_S2_S2_fjLj256EEEEELb0ELb1ELb0ELb0EEEvNS_9BwdParamsE:
.text._ZN10layer_norm13ln_bwd_kernelINS_13Kernel_traitsIf13__nv_bfloat16S2_S2_fjLj8192ELj1ELj1ELj8ELj16ENS_18Kernel_traits_baseILj8192EfS2_S2_S2_fjLj256EEEEELb0ELb1ELb0ELb0EEEvNS_9BwdParamsE:
[----:B------:R-:W0:Y:S02]  /*0000*/  LDC R1, c[0x0][0x37c] ;  /* 0x0000df00ff017b82 */ /* 0x000e240000000800 */
[----:B0-----:R-:W-:Y:S01]  /*0010*/  IADD3 R1, PT, PT, R1, -0x20, RZ ;  /* 0xffffffe001017810 */ /* 0x001fe20007ffe0ff */
[----:B------:R-:W0:Y:S01]  /*0020*/  S2R R250, SR_TID.X ;  /* 0x0000000000fa7919 */ /* 0x000e220000002100 */
[----:B------:R-:W1:Y:S03]  /*0030*/  LDCU UR6, c[0x0][0x388] ;  /* 0x00007100ff0677ac */ /* 0x000e660008000800 */
[----:B------:R2:W3:Y:S04]  /*0040*/  LDL.64 R28, [R1+0x10] ;  /* 0x00001000011c7983 */ /* 0x0004e80000100a00 */
[----:B------:R2:W3:Y:S04]  /*0050*/  LDL.64 R30, [R1+0x18] ;  /* 0x00001800011e7983 */ /* 0x0004e80000100a00 */
[----:B------:R2:W4:Y:S04]  /*0060*/  LDL.64 R24, [R1] ;  /* 0x0000000001187983 */ /* 0x0005280000100a00 */
[----:B------:R2:W4:Y:S01]  /*0070*/  LDL.64 R26, [R1+0x8] ;  /* 0x00000800011a7983 */ /* 0x0005220000100a00 */
        /* <DEDUP_REMOVED lines=14> */
[----:B------:R-:W2:Y:S08]  /*0160*/  @P4 LDC.64 R4, c[0x0][0x3e8] ;  /* 0x0000fa00ff044b82 */ /* 0x000eb00000000a00 */
[----:B------:R-:W0:Y:S08]  /*0170*/  @P3 LDC.64 R6, c[0x0][0x3d0] ;  /* 0x0000f400ff063b82 */ /* 0x000e300000000a00 */
[----:B------:R-:W0:Y:S01]  /*0180*/  @P3 LDC.64 R8, c[0x0][0x3e8] ;  /* 0x0000fa00ff083b82 */ /* 0x000e220000000a00 */
[----:B-1----:R-:W-:-:S07]  /*0190*/  @P4 IMAD.WIDE.U32 R2, R23, 0x20, R2 ;  /* 0x0000002017024825 */ /* 0x002fce00078e0002 */
[----:B------:R-:W1:Y:S01]  /*01a0*/  @P2 LDC.64 R14, c[0x0][0x3d0] ;  /* 0x0000f400ff0e2b82 */ /* 0x000e620000000a00 */
[C---:B--2---:R-:W-:Y:S01]  /*01b0*/  @P4 IMAD.WIDE.U32 R4, R23.reuse, 0x20, R4 ;  /* 0x0000002017044825 */ /* 0x044fe200078e0004 */
[----:B------:R-:W-:-:S04]  /*01c0*/  @P4 LOP3.LUT R23, R23, 0x100, RZ, 0xfc, !PT ;  /* 0x0000010017174812 */ /* 0x000fc800078efcff */
[----:B------:R2:W5:Y:S02]  /*01d0*/  @P4 LDG.E.128 R172, desc[UR12][R4.64] ;  /* 0x0000000c04ac4981 */ /* 0x000564000c1e1d00 */
[----:B------:R-:W2:Y:S01]  /*01e0*/  @P2 LDC.64 R16, c[0x0][0x3e8] ;  /* 0x0000fa00ff102b82 */ /* 0x000ea20000000a00 */
[C---:B0-----:R-:W-:Y:S01]  /*01f0*/  @P3 IMAD.WIDE.U32 R10, R23.reuse, 0x20, R6 ;  /* 0x00000020170a3825 */ /* 0x041fe200078e0006 */
[----:B------:R0:W5:Y:S04]  /*0200*/  @P4 LDG.E.128 R168, desc[UR12][R4.64+0x10] ;  /* 0x0000100c04a84981 */ /* 0x000168000c1e1d00 */
[----:B------:R0:W5:Y:S02]  /*0210*/  @P3 LDG.E.128 R244, desc[UR12][R10.64] ;  /* 0x0000000c0af43981 */ /* 0x000164000c1e1d00 */
[----:B------:R-:W0:Y:S01]  /*0220*/  @P1 LDC.64 R18, c[0x0][0x3d0] ;  /* 0x0000f400ff121b82 */ /* 0x000e220000000a00 */
[C---:B------:R-:W-:Y:S01]  /*0230*/  @P3 IMAD.WIDE.U32 R12, R23.reuse, 0x20, R8 ;  /* 0x00000020170c3825 */ /* 0x040fe200078e0008 */
[----:B------:R-:W-:Y:S01]  /*0240*/  @P3 IADD3 R23, PT, PT, R23, 0x100, RZ ;  /* 0x0000010017173810 */ /* 0x000fe20007ffe0ff */
[----:B------:R0:W5:Y:S04]  /*0250*/  @P3 LDG.E.128 R240, desc[UR12][R10.64+0x10] ;  /* 0x0000100c0af03981 */ /* 0x000168000c1e1d00 */
[----:B------:R0:W5:Y:S01]  /*0260*/  @P3 LDG.E.128 R164, desc[UR12][R12.64] ;  /* 0x0000000c0ca43981 */ /* 0x000162000c1e1d00 */
[----:B------:R-:W0:Y:S01]  /*0270*/  @P1 LDC.64 R20, c[0x0][0x3e8] ;  /* 0x0000fa00ff141b82 */ /* 0x000e220000000a00 */
[----:B-1----:R-:W-:-:S02]  /*0280*/  @P2 IMAD.WIDE.U32 R14, R23, 0x20, R14 ;  /* 0x00000020170e2825 */ /* 0x002fc400078e000e */
[----:B------:R1:W5:Y:S04]  /*0290*/  @P3 LDG.E.128 R160, desc[UR12][R12.64+0x10] ;  /* 0x0000100c0ca03981 */ /* 0x000368000c1e1d00 */
[----:B------:R1:W5:Y:S01]  /*02a0*/  @P2 LDG.E.128 R236, desc[UR12][R14.64] ;  /* 0x0000000c0eec2981 */ /* 0x000362000c1e1d00 */
[C---:B--2---:R-:W-:Y:S01]  /*02b0*/  @P2 IMAD.WIDE.U32 R16, R23.reuse, 0x20, R16 ;  /* 0x0000002017102825 */ /* 0x044fe200078e0010 */
[----:B------:R-:W-:Y:S02]  /*02c0*/  @P2 IADD3 R23, PT, PT, R23, 0x100, RZ ;  /* 0x0000010017172810 */ /* 0x000fe40007ffe0ff */
[----:B------:R1:W5:Y:S04]  /*02d0*/  @P2 LDG.E.128 R232, desc[UR12][R14.64+0x10] ;  /* 0x0000100c0ee82981 */ /* 0x000368000c1e1d00 */
[----:B------:R1:W5:Y:S01]  /*02e0*/  @P2 LDG.E.128 R156, desc[UR12][R16.64] ;  /* 0x0000000c109c2981 */ /* 0x000362000c1e1d00 */
[----:B0-----:R-:W-:-:S03]  /*02f0*/  @P1 IMAD.WIDE.U32 R6, R23, 0x20, R18 ;  /* 0x0000002017061825 */ /* 0x001fc600078e0012 */
[----:B------:R1:W5:Y:S04]  /*0300*/  @P2 LDG.E.128 R152, desc[UR12][R16.64+0x10] ;  /* 0x0000100c10982981 */ /* 0x000368000c1e1d00 */
[----:B------:R1:W5:Y:S01]  /*0310*/  @P1 LDG.E.128 R228, desc[UR12][R6.64] ;  /* 0x0000000c06e41981 */ /* 0x000362000c1e1d00 */
[----:B------:R-:W-:-:S03]  /*0320*/  @P1 IMAD.WIDE.U32 R8, R23, 0x20, R20 ;  /* 0x0000002017081825 */ /* 0x000fc600078e0014 */
[----:B------:R1:W5:Y:S04]  /*0330*/  @P1 LDG.E.128 R224, desc[UR12][R6.64+0x10] ;  /* 0x0000100c06e01981 */ /* 0x000368000c1e1d00 */
[----:B------:R1:W5:Y:S04]  /*0340*/  @P1 LDG.E.128 R148, desc[UR12][R8.64] ;  /* 0x0000000c08941981 */ /* 0x000368000c1e1d00 */
[----:B------:R1:W5:Y:S04]  /*0350*/  @P1 LDG.E.128 R144, desc[UR12][R8.64+0x10] ;  /* 0x0000100c08901981 */ /* 0x000368000c1e1d00 */
[----:B---3--:R-:W2:Y:S04]  /*0360*/  @P4 LDG.E.128 R28, desc[UR12][R2.64] ;  /* 0x0000000c021c4981 */ /* 0x008ea8000c1e1d00 */
[----:B----4-:R-:W3:Y:S01]  /*0370*/  @P4 LDG.E.128 R24, desc[UR12][R2.64+0x10] ;  /* 0x0000100c02184981 */ /* 0x010ee2000c1e1d00 */
        /* <DEDUP_REMOVED lines=49> */
[----:B--2---:R1:W-:Y:S04]  /*0690*/  @P4 STL.64 [R1+0x10], R28 ;  /* 0x0000101c01004387 */ /* 0x0043e80000100a00 */
[----:B------:R1:W-:Y:S04]  /*06a0*/  @P4 STL.64 [R1+0x18], R30 ;  /* 0x0000181e01004387 */ /* 0x0003e80000100a00 */
[----:B---3--:R1:W-:Y:S04]  /*06b0*/  @P4 STL.64 [R1], R24 ;  /* 0x0000001801004387 */ /* 0x0083e80000100a00 */
[----:B------:R1:W-:Y:S01]  /*06c0*/  @P4 STL.64 [R1+0x8], R26 ;  /* 0x0000081a01004387 */ /* 0x0003e20000100a00 */
[----:B------:R-:W-:Y:S05]  /*06d0*/  BRA.U UP0, `(.L_x_3245) ;  /* 0x0000007500887547 */ /* 0x000fea000b800000 */
[----:B------:R-:W0:Y:S01]  /*06e0*/  LDCU.64 UR4, c[0x0][0x3e0] ;  /* 0x00007c00ff0477ac */ /* 0x000e220008000a00 */
        /* <DEDUP_REMOVED lines=17> */
[----:B0-----:R-:W-:Y:S01]  /*0800*/  UISETP.NE.U32.AND UP0, UPT, UR4, URZ, UPT ;  /* 0x000000ff0400728c */ /* 0x001fe2000bf05070 */
        /* <DEDUP_REMOVED lines=33> */
[----:B------:R-:W-:Y:S01]  /*0a20*/  UISETP.NE.AND.EX UP0, UPT, UR5, URZ, UPT, UP0 ;  /* 0x000000ff0500728c */ /* 0x000fe2000bf05300 */
[----:B------:R-:W2:Y:S01]  /*0a30*/  LDCU.U8 UR16, c[0x0][0x410] ;  /* 0x00008200ff1077ac */ /* 0x000ea20008000000 */
[----:B------:R-:W3:Y:S01]  /*0a40*/  LDCU UR17, c[0x0][0x400] ;  /* 0x00008000ff1177ac */ /* 0x000ee20008000800 */
[----:B------:R-:W4:Y:S01]  /*0a50*/  LDCU.64 UR20, c[0x0][0x478] ;  /* 0x00008f00ff1477ac */ /* 0x000f220008000a00 */
[----:B------:R-:W0:Y:S01]  /*0a60*/  LDCU.64 UR18, c[0x0][0x438] ;  /* 0x00008700ff1277ac */ /* 0x000e220008000a00 */
[----:B------:R-:W0:Y:S01]  /*0a70*/  LDCU.128 UR8, c[0x0][0x3c0] ;  /* 0x00007800ff0877ac */ /* 0x000e220008000c00 */
[----:B------:R-:W0:Y:S05]  /*0a80*/  LDCU.64 UR22, c[0x0][0x380] ;  /* 0x00007000ff1677ac */ /* 0x000e2a0008000a00 */
.L_x_3287:
[----:B------:R-:W2:Y:S01]  /*0a90*/  @UP0 LDCU.64 UR4, c[0x0][0x3e0] ;  /* 0x00007c00ff0407ac */ /* 0x000ea20008000a00 */
[----:B------:R-:W-:Y:S01]  /*0aa0*/  PLOP3.LUT P0, PT, PT, PT, UP0, 0x80, 0x8 ;  /* 0x000000000008781c */ /* 0x000fe20003f0f008 */
[----:B0-----:R-:W-:-:S06]  /*0ab0*/  UIMAD.WIDE UR14, UR7, 0x4, UR8 ;  /* 0x00000004070e78a5 */ /* 0x001fcc000f8e0208 */
[----:B------:R-:W-:Y:S02]  /*0ac0*/  MOV R176, UR14 ;  /* 0x0000000e00b07c02 */ /* 0x000fe40008000f00 */
[----:B------:R-:W-:-:S05]  /*0ad0*/  MOV R177, UR15 ;  /* 0x0000000f00b17c02 */ /* 0x000fca0008000f00 */
[----:B-1----:R0:W3:Y:S01]  /*0ae0*/  LDG.E R25, desc[UR12][R176.64] ;  /* 0x0000000cb0197981 */ /* 0x0020e2000c1e1900 */
[----:B--2---:R-:W-:Y:S02]  /*0af0*/  @UP0 UIMAD.WIDE UR4, UR7, 0x2, UR4 ;  /* 0x00000002070408a5 */ /* 0x004fe4000f8e0204 */
[----:B------:R-:W-:-:S04]  /*0b00*/  UIMAD.WIDE UR14, UR7, 0x4, UR10 ;  /* 0x00000004070e78a5 */ /* 0x000fc8000f8e020a */
[----:B0-----:R-:W-:Y:S02]  /*0b10*/  MOV R176, UR4 ;  /* 0x0000000400b07c02 */ /* 0x001fe40008000f00 */
[----:B------:R-:W-:-:S05]  /*0b20*/  MOV R177, UR5 ;  /* 0x0000000500b17c02 */ /* 0x000fca0008000f00 */
[----:B------:R0:W2:Y:S02]  /*0b30*/  @P0 LDG.E.U16 R179, desc[UR12][R176.64] ;  /* 0x0000000cb0b30981 */ /* 0x0000a4000c1e1500 */
[----:B0-----:R-:W-:Y:S02]  /*0b40*/  MOV R176, UR14 ;  /* 0x0000000e00b07c02 */ /* 0x001fe40008000f00 */
[----:B------:R-:W-:-:S05]  /*0b50*/  MOV R177, UR15 ;  /* 0x0000000f00b17c02 */ /* 0x000fca0008000f00 */
[----:B------:R-:W4:Y:S01]  /*0b60*/  LDG.E R178, desc[UR12][R176.64] ;  /* 0x0000000cb0b27981 */ /* 0x000f22000c1e1900 */
[----:B------:R-:W0:Y:S01]  /*0b70*/  S2R R250, SR_TID.X ;  /* 0x0000000000fa7919 */ /* 0x000e220000002100 */
[----:B------:R-:W-:Y:S01]  /*0b80*/  UIMAD UR4, UR7, UR6, URZ ;  /* 0x00000006070472a4 */ /* 0x000fe2000f8e02ff */
[----:B------:R-:W-:-:S03]  /*0b90*/  ISETP.NE.AND P5, PT, RZ, UR16, PT ;  /* 0x00000010ff007c0c */ /* 0x000fc6000bfa5270 */
[----:B------:R-:W-:Y:S01]  /*0ba0*/  USHF.R.S32.HI UR5, URZ, 0x1f, UR4 ;  /* 0x0000001fff057899 */ /* 0x000fe20008011404 */
[----:B------:R-:W-:-:S03]  /*0bb0*/  ISETP.GE.U32.AND P4, PT, R248, 0x100, PT ;  /* 0x00000100f800780c */ /* 0x000fc60003f86070 */
[----:B------:R-:W-:Y:S01]  /*0bc0*/  ULEA.HI UR5, UR5, UR4, URZ, 0x3 ;  /* 0x0000000405057291 */ /* 0x000fe2000f8f18ff */
[----:B------:R-:W-:Y:S01]  /*0bd0*/  BSSY.RECONVERGENT B0, `(.L_x_3246) ;  /* 0x0000074000007945 */ /* 0x000fe20003800200 */
[----:B------:R-:W-:Y:S01]  /*0be0*/  UMOV UR14, 0x3f800000 ;  /* 0x3f800000000e7882 */ /* 0x000fe20000000000 */
[----:B------:R-:W-:Y:S01]  /*0bf0*/  HFMA2 R219, -RZ, RZ, 0, 0 ;  /* 0x00000000ffdb7431 */ /* 0x000fe200000001ff */
[C---:B------:R-:W-:Y:S02]  /*0c00*/  ISETP.GE.U32.AND P3, PT, R248.reuse, 0x200, PT ;  /* 0x00000200f800780c */ /* 0x040fe40003f66070 */
[C---:B------:R-:W-:Y:S02]  /*0c10*/  ISETP.GE.U32.AND P2, PT, R248.reuse, 0x300, PT ;  /* 0x00000300f800780c */ /* 0x040fe40003f46070 */
[----:B------:R-:W-:Y:S02]  /*0c20*/  ISETP.GE.U32.AND P1, PT, R248, 0x400, PT ;  /* 0x00000400f800780c */ /* 0x000fe40003f26070 */
[----:B------:R-:W-:-:S02]  /*0c30*/  MOV R195, RZ ;  /* 0x000000ff00c37202 */ /* 0x000fc40000000f00 */
[----:B---3--:R-:W-:-:S04]  /*0c40*/  FSEL R25, R25, RZ, !P5 ;  /* 0x000000ff19197208 */ /* 0x008fc80006800000 */
[----:B------:R-:W-:Y:S02]  /*0c50*/  R2UR UR25, R25 ;  /* 0x00000000191972ca */ /* 0x000fe400000e0000 */
[----:B------:R-:W-:Y:S02]  /*0c60*/  MOV R25, UR5 ;  /* 0x0000000500197c02 */ /* 0x000fe40008000f00 */
[----:B--2---:R-:W-:Y:S02]  /*0c70*/  @P0 R2UR UR15, R179 ;  /* 0x00000000b30f02ca */ /* 0x004fe400000e0000 */
[----:B0-----:R-:W-:-:S04]  /*0c80*/  LEA.HI.SX32 R25, R25, R250, 0x1d ;  /* 0x000000fa19197211 */ /* 0x001fc800078feaff */
[----:B------:R-:W-:-:S07]  /*0c90*/  MOV R220, R25 ;  /* 0x0000001900dc7202 */ /* 0x000fce0000000f00 */
[----:B------:R-:W-:Y:S01]  /*0ca0*/  @UP0 USHF.L.U32 UR14, UR15, 0x10, URZ ;  /* 0x000000100f0e0899 */ /* 0x000fe200080006ff */
[----:B----4-:R-:W-:Y:S01]  /*0cb0*/  R2UR UR24, R178 ;  /* 0x00000000b21872ca */ /* 0x010fe200000e0000 */
[----:B-----5:R-:W-:-:S14]  /*0cc0*/  @!P4 BRA `(.L_x_3247) ;  /* 0x000000040090c947 */ /* 0x020fdc0003800000 */
[----:B------:R-:W0:Y:S01]  /*0cd0*/  LDC.64 R176, c[0x0][0x3a8] ;  /* 0x0000ea00ffb07b82 */ /* 0x000e220000000a00 */
[----:B------:R-:W2:Y:S04]  /*0ce0*/  LDL R217, [R1+0x10] ;  /* 0x0000100001d97983 */ /* 0x000ea80000100800 */
[----:B------:R-:W3:Y:S03]  /*0cf0*/  LDL R252, [R1] ;  /* 0x0000000001fc7983 */ /* 0x000ee60000100800 */
[----:B------:R-:W1:Y:S01]  /*0d00*/  LDC.64 R26, c[0x0][0x428] ;  /* 0x00010a00ff1a7b82 */ /* 0x000e620000000a00 */
[----:B------:R-:W4:Y:S04]  /*0d10*/  LDL R218, [R1+0x18] ;  /* 0x0000180001da7983 */ /* 0x000f280000100800 */
[----:B------:R-:W4:Y:S04]  /*0d20*/  LDL R251, [R1+0x8] ;  /* 0x0000080001fb7983 */ /* 0x000f280000100800 */
[----:B------:R-:W4:Y:S04]  /*0d30*/  LDL R249, [R1+0x14] ;  /* 0x0000140001f97983 */ /* 0x000f280000100800 */
[----:B------:R-:W4:Y:S01]  /*0d40*/  LDL R223, [R1+0x1c] ;  /* 0x00001c0001df7983 */ /* 0x000f220000100800 */
[----:B0-----:R-:W-:-:S03]  /*0d50*/  IMAD.WIDE.U32 R176, R25, 0x10, R176 ;  /* 0x0000001019b07825 */ /* 0x001fc600078e00b0 */
[----:B------:R-:W4:Y:S04]  /*0d60*/  LDL R222, [R1+0x4] ;  /* 0x0000040001de7983 */ /* 0x000f280000100800 */
[----:B------:R-:W4:Y:S04]  /*0d70*/  LDL R221, [R1+0xc] ;  /* 0x00000c0001dd7983 */ /* 0x000f280000100800 */
[----:B------:R-:W2:Y:S01]  /*0d80*/  LDG.E.128 R176, desc[UR12][R176.64] ;  /* 0x0000000cb0b07981 */ /* 0x000ea2000c1e1d00 */
[----:B-1----:R-:W-:-:S05]  /*0d90*/  IMAD.WIDE.U32 R26, R25, 0x10, R26 ;  /* 0x00000010191a7825 */ /* 0x002fca00078e001a */
[----:B------:R0:W3:Y:S01]  /*0da0*/  LDG.E.128 R180, desc[UR12][R26.64] ;  /* 0x0000000c1ab47981 */ /* 0x0000e2000c1e1d00 */
[----:B------:R-:W-:-:S04]  /*0db0*/  ISETP.NE.U32.AND P0, PT, RZ, UR18, PT ;  /* 0x00000012ff007c0c */ /* 0x000fc8000bf05070 */
[----:B------:R-:W-:-:S13]  /*0dc0*/  ISETP.NE.AND.EX P0, PT, RZ, UR19, PT, P0 ;  /* 0x00000013ff007c0c */ /* 0x000fda000bf05300 */
[----:B0-----:R-:W0:Y:S02]  /*0dd0*/  @P0 LDC.64 R26, c[0x0][0x438] ;  /* 0x00010e00ff1a0b82 */ /* 0x001e240000000a00 */
[----:B0-----:R-:W-:-:S05]  /*0de0*/  @P0 IMAD.WIDE.U32 R26, R25, 0x10, R26 ;  /* 0x00000010191a0825 */ /* 0x001fca00078e001a */
[----:B------:R0:W5:Y:S01]  /*0df0*/  @P0 LDG.E.128 R44, desc[UR12][R26.64] ;  /* 0x0000000c1a2c0981 */ /* 0x000162000c1e1d00 */
[----:B--2---:R-:W-:Y:S02]  /*0e00*/  SHF.L.U32 R214, R176, 0x10, RZ ;  /* 0x00000010b0d67819 */ /* 0x004fe400000006ff */
[C---:B------:R-:W-:Y:S02]  /*0e10*/  PRMT R185, R177.reuse, 0x7632, R185 ;  /* 0x00007632b1b97816 */ /* 0x040fe400000000b9 */
[----:B------:R-:W-:Y:S02]  /*0e20*/  SHF.L.U32 R215, R177, 0x10, RZ ;  /* 0x00000010b1d77819 */ /* 0x000fe400000006ff */
[----:B------:R-:W-:Y:S01]  /*0e30*/  SHF.L.U32 R177, R178, 0x10, RZ ;  /* 0x00000010b2b17819 */ /* 0x000fe200000006ff */
[----:B------:R-:W-:Y:S01]  /*0e40*/  FADD.FTZ R216, R214, -UR25 ;  /* 0x80000019d6d87e21 */ /* 0x000fe20008010000 */
[----:B------:R-:W-:Y:S02]  /*0e50*/  PRMT R0, R178, 0x7632, R0 ;  /* 0x00007632b2007816 */ /* 0x000fe40000000000 */
[----:B------:R-:W-:Y:S01]  /*0e60*/  PRMT R178, R179, 0x7632, R178 ;  /* 0x00007632b3b27816 */ /* 0x000fe200000000b2 */
[----:B------:R-:W-:Y:S01]  /*0e70*/  FADD.FTZ R214, R177, -UR25 ;  /* 0x80000019b1d67e21 */ /* 0x000fe20008010000 */
[----:B------:R-:W-:-:S02]  /*0e80*/  SHF.L.U32 R212, R179, 0x10, RZ ;  /* 0x00000010b3d47819 */ /* 0x000fc400000006ff */
[C---:B---3--:R-:W-:Y:S02]  /*0e90*/  PRMT R179, R180.reuse, 0x7632, R179 ;  /* 0x00007632b4b37816 */ /* 0x048fe400000000b3 */
[----:B------:R-:W-:Y:S02]  /*0ea0*/  SHF.L.U32 R180, R180, 0x10, RZ ;  /* 0x00000010b4b47819 */ /* 0x000fe400000006ff */
[----:B------:R-:W-:Y:S01]  /*0eb0*/  SHF.L.U32 R177, R0, 0x10, RZ ;  /* 0x0000001000b17819 */ /* 0x000fe200000006ff */
[----:B------:R-:W-:Y:S01]  /*0ec0*/  FMUL.FTZ R0, R216, UR24 ;  /* 0x00000018d8007c20 */ /* 0x000fe20008410000 */
[----:B------:R-:W-:Y:S02]  /*0ed0*/  PRMT R195, R176, 0x7632, R195 ;  /* 0x00007632b0c37816 */ /* 0x000fe400000000c3 */
[C---:B0-----:R-:W-:Y:S02]  /*0ee0*/  PRMT R27, R181.reuse, 0x7632, R27 ;  /* 0x00007632b51b7816 */ /* 0x041fe4000000001b */
[----:B------:R-:W-:Y:S01]  /*0ef0*/  SHF.L.U32 R213, R181, 0x10, RZ ;  /* 0x00000010b5d57819 */ /* 0x000fe200000006ff */
[----:B------:R-:W-:Y:S01]  /*0f00*/  FADD.FTZ R108, R108, R180 ;  /* 0x000000b46c6c7221 */ /* 0x000fe20000010000 */
[----:B------:R-:W-:Y:S01]  /*0f10*/  SHF.L.U32 R181, R185, 0x10, RZ ;  /* 0x00000010b9b57819 */ /* 0x000fe200000006ff */
[-C--:B------:R-:W-:Y:S01]  /*0f20*/  FFMA.FTZ R140, R0, R180.reuse, R140 ;  /* 0x000000b4008c7223 */ /* 0x080fe2000001008c */
[C---:B------:R-:W-:Y:S01]  /*0f30*/  PRMT R24, R182.reuse, 0x7632, R24 ;  /* 0x00007632b6187816 */ /* 0x040fe20000000018 */
[----:B------:R-:W-:Y:S01]  /*0f40*/  FMUL.FTZ R185, R217, R180 ;  /* 0x000000b4d9b97220 */ /* 0x000fe20000410000 */
[----:B------:R-:W-:Y:S01]  /*0f50*/  SHF.L.U32 R26, R182, 0x10, RZ ;  /* 0x00000010b61a7819 */ /* 0x000fe200000006ff */
[----:B------:R-:W-:Y:S01]  /*0f60*/  FADD.FTZ R182, R215, -UR25 ;  /* 0x80000019d7b67e21 */ /* 0x000fe20008010000 */
[----:B------:R-:W-:Y:S01]  /*0f70*/  FMUL.FTZ R180, R214, UR24 ;  /* 0x00000018d6b47c20 */ /* 0x000fe20008410000 */
[----:B------:R-:W-:Y:S01]  /*0f80*/  SHF.L.U32 R195, R195, 0x10, RZ ;  /* 0x00000010c3c37819 */ /* 0x000fe200000006ff */
[----:B------:R-:W-:Y:S01]  /*0f90*/  FADD.FTZ R212, R212, -UR25 ;  /* 0x80000019d4d47e21 */ /* 0x000fe20008010000 */
[C---:B------:R-:W-:Y:S01]  /*0fa0*/  PRMT R176, R183.reuse, 0x7632, R176 ;  /* 0x00007632b7b07816 */ /* 0x040fe200000000b0 */
[----:B------:R-:W-:Y:S01]  /*0fb0*/  FMUL.FTZ R182, R182, UR24 ;  /* 0x00000018b6b67c20 */ /* 0x000fe20008410000 */
[----:B------:R-:W-:Y:S01]  /*0fc0*/  SHF.L.U32 R183, R183, 0x10, RZ ;  /* 0x00000010b7b77819 */ /* 0x000fe200000006ff */
[----:B------:R-:W-:Y:S01]  /*0fd0*/  FADD.FTZ R104, R104, R26 ;  /* 0x0000001a68687221 */ /* 0x000fe20000010000 */
[-C--:B------:R-:W-:Y:S01]  /*0fe0*/  FFMA.FTZ R136, R180, R26.reuse, R136 ;  /* 0x0000001ab4887223 */ /* 0x080fe20000010088 */
[----:B------:R-:W-:Y:S01]  /*0ff0*/  FMUL.FTZ R215, R252, R26 ;  /* 0x0000001afcd77220 */ /* 0x000fe20000410000 */
[----:B------:R-:W-:Y:S01]  /*1000*/  FMUL.FTZ R26, R212, UR24 ;  /* 0x00000018d41a7c20 */ /* 0x000fe20008410000 */
[----:B------:R-:W-:Y:S01]  /*1010*/  FADD.FTZ R195, R195, -UR25 ;  /* 0x80000019c3c37e21 */ /* 0x000fe20008010000 */
[----:B------:R-:W-:Y:S01]  /*1020*/  FADD.FTZ R110, R110, R213 ;  /* 0x000000d56e6e7221 */ /* 0x000fe20000010000 */
[-C--:B------:R-:W-:Y:S01]  /*1030*/  FFMA.FTZ R142, R182, R213.reuse, R142 ;  /* 0x000000d5b68e7223 */ /* 0x080fe2000001008e */
[----:B----4-:R-:W-:Y:S01]  /*1040*/  FMUL.FTZ R217, R218, R213 ;  /* 0x000000d5dad97220 */ /* 0x010fe20000410000 */
[----:B------:R-:W-:Y:S01]  /*1050*/  SHF.L.U32 R179, R179, 0x10, RZ ;  /* 0x00000010b3b37819 */ /* 0x000fe200000006ff */
[----:B------:R-:W-:Y:S01]  /*1060*/  FADD.FTZ R106, R106, R183 ;  /* 0x000000b76a6a7221 */ /* 0x000fe20000010000 */
[-C--:B------:R-:W-:Y:S01]  /*1070*/  FFMA.FTZ R138, R26, R183.reuse, R138 ;  /* 0x000000b71a8a7223 */ /* 0x080fe2000001008a */
[----:B------:R-:W-:Y:S01]  /*1080*/  FMUL.FTZ R213, R251, R183 ;  /* 0x000000b7fbd57220 */ /* 0x000fe20000410000 */
[----:B------:R-:W-:Y:S01]  /*1090*/  FMUL.FTZ R183, R195, UR24 ;  /* 0x00000018c3b77c20 */ /* 0x000fe20008410000 */
[----:B------:R-:W-:Y:S01]  /*10a0*/  FADD.FTZ R109, R109, R179 ;  /* 0x000000b36d6d7221 */ /* 0x000fe20000010000 */
[----:B------:R-:W-:-:S02]  /*10b0*/  FMUL.FTZ R218, R249, R179 ;  /* 0x000000b3f9da7220 */ /* 0x000fc40000410000 */
[----:B------:R-:W-:Y:S01]  /*10c0*/  FFMA.FTZ R141, R183, R179, R141 ;  /* 0x000000b3b78d7223 */ /* 0x000fe2000001008d */
[----:B------:R-:W-:Y:S01]  /*10d0*/  FADD.FTZ R179, RZ, R185 ;  /* 0x000000b9ffb37221 */ /* 0x000fe20000010000 */
[----:B------:R-:W-:Y:S01]  /*10e0*/  FFMA.FTZ R212, R0, R185, RZ ;  /* 0x000000b900d47223 */ /* 0x000fe200000100ff */
[----:B------:R-:W-:Y:S01]  /*10f0*/  FADD.FTZ R181, R181, -UR25 ;  /* 0x80000019b5b57e21 */ /* 0x000fe20008010000 */
[----:B------:R-:W-:Y:S01]  /*1100*/  SHF.L.U32 R27, R27, 0x10, RZ ;  /* 0x000000101b1b7819 */ /* 0x000fe200000006ff */
[----:B------:R-:W-:Y:S01]  /*1110*/  FADD.FTZ R214, R179, R218 ;  /* 0x000000dab3d67221 */ /* 0x000fe20000010000 */
[----:B------:R-:W-:Y:S01]  /*1120*/  FFMA.FTZ R179, R183, R218, R212 ;  /* 0x000000dab7b37223 */ /* 0x000fe200000100d4 */
[----:B------:R-:W-:Y:S01]  /*1130*/  FMUL.FTZ R181, R181, UR24 ;  /* 0x00000018b5b57c20 */ /* 0x000fe20008410000 */
[----:B------:R-:W-:Y:S01]  /*1140*/  FADD.FTZ R177, R177, -UR25 ;  /* 0x80000019b1b17e21 */ /* 0x000fe20008010000 */
[----:B------:R-:W-:Y:S01]  /*1150*/  FMUL.FTZ R216, R223, R27 ;  /* 0x0000001bdfd87220 */ /* 0x000fe20000410000 */
[----:B------:R-:W-:Y:S01]  /*1160*/  FADD.FTZ R195, R214, R217 ;  /* 0x000000d9d6c37221 */ /* 0x000fe20000010000 */
[----:B------:R-:W-:Y:S01]  /*1170*/  FFMA.FTZ R212, R182, R217, R179 ;  /* 0x000000d9b6d47223 */ /* 0x000fe200000100b3 */
[----:B------:R-:W-:Y:S01]  /*1180*/  SHF.L.U32 R178, R178, 0x10, RZ ;  /* 0x00000010b2b27819 */ /* 0x000fe200000006ff */
[----:B------:R-:W-:Y:S01]  /*1190*/  FADD.FTZ R111, R111, R27 ;  /* 0x0000001b6f6f7221 */ /* 0x000fe20000010000 */
[----:B------:R-:W-:Y:S01]  /*11a0*/  FFMA.FTZ R143, R181, R27, R143 ;  /* 0x0000001bb58f7223 */ /* 0x000fe2000001008f */
[----:B------:R-:W-:Y:S01]  /*11b0*/  SHF.L.U32 R24, R24, 0x10, RZ ;  /* 0x0000001018187819 */ /* 0x000fe200000006ff */
[----:B------:R-:W-:Y:S01]  /*11c0*/  FMUL.FTZ R27, R177, UR24 ;  /* 0x00000018b11b7c20 */ /* 0x000fe20008410000 */
[----:B------:R-:W-:Y:S01]  /*11d0*/  FADD.FTZ R220, R195, R216 ;  /* 0x000000d8c3dc7221 */ /* 0x000fe20000010000 */
[----:B------:R-:W-:Y:S01]  /*11e0*/  FFMA.FTZ R177, R181, R216, R212 ;  /* 0x000000d8b5b17223 */ /* 0x000fe200000100d4 */
[----:B------:R-:W-:Y:S01]  /*11f0*/  FADD.FTZ R178, R178, -UR25 ;  /* 0x80000019b2b27e21 */ /* 0x000fe20008010000 */
[-C--:B------:R-:W-:Y:S01]  /*1200*/  FMUL.FTZ R214, R222, R24.reuse ;  /* 0x00000018ded67220 */ /* 0x080fe20000410000 */
[----:B------:R-:W-:Y:S01]  /*1210*/  FADD.FTZ R179, R220, R215 ;  /* 0x000000d7dcb37221 */ /* 0x000fe20000010000 */
[----:B------:R-:W-:Y:S01]  /*1220*/  FFMA.FTZ R212, R180, R215, R177 ;  /* 0x000000d7b4d47223 */ /* 0x000fe200000100b1 */
[----:B------:R-:W-:Y:S01]  /*1230*/  FADD.FTZ R105, R105, R24 ;  /* 0x0000001869697221 */ /* 0x000fe20000010000 */
[----:B------:R-:W-:Y:S01]  /*1240*/  FFMA.FTZ R137, R27, R24, R137 ;  /* 0x000000181b897223 */ /* 0x000fe20000010089 */
[----:B------:R-:W-:Y:S01]  /*1250*/  SHF.L.U32 R176, R176, 0x10, RZ ;  /* 0x00000010b0b07819 */ /* 0x000fe200000006ff */
[----:B------:R-:W-:Y:S01]  /*1260*/  FMUL.FTZ R24, R178, UR24 ;  /* 0x00000018b2187c20 */ /* 0x000fe20008410000 */
[----:B------:R-:W-:Y:S01]  /*1270*/  FADD.FTZ R178, R179, R214 ;  /* 0x000000d6b3b27221 */ /* 0x000fe20000010000 */
[----:B------:R-:W-:-:S02]  /*1280*/  FFMA.FTZ R177, R27, R214, R212 ;  /* 0x000000d61bb17223 */ /* 0x000fc400000100d4 */
[-C--:B------:R-:W-:Y:S01]  /*1290*/  FMUL.FTZ R212, R221, R176.reuse ;  /* 0x000000b0ddd47220 */ /* 0x080fe20000410000 */
[----:B------:R-:W-:Y:S01]  /*12a0*/  FADD.FTZ R219, R178, R213 ;  /* 0x000000d5b2db7221 */ /* 0x000fe20000010000 */
[----:B------:R-:W-:Y:S01]  /*12b0*/  FFMA.FTZ R177, R26, R213, R177 ;  /* 0x000000d51ab17223 */ /* 0x000fe200000100b1 */
[----:B------:R-:W-:Y:S01]  /*12c0*/  FADD.FTZ R107, R107, R176 ;  /* 0x000000b06b6b7221 */ /* 0x000fe20000010000 */
[C---:B------:R-:W-:Y:S01]  /*12d0*/  FFMA.FTZ R139, R24.reuse, R176, R139 ;  /* 0x000000b0188b7223 */ /* 0x040fe2000001008b */
[----:B------:R-:W-:Y:S01]  /*12e0*/  FADD.FTZ R219, R219, R212 ;  /* 0x000000d4dbdb7221 */ /* 0x000fe20000010000 */
[----:B------:R-:W-:Y:S01]  /*12f0*/  FFMA.FTZ R195, R24, R212, R177 ;  /* 0x000000d418c37223 */ /* 0x000fe200000100b1 */
[----:B------:R-:W-:-:S07]  /*1300*/  IADD3 R220, PT, PT, R25, 0x100, RZ ;  /* 0x0000010019dc7810 */ /* 0x000fce0007ffe0ff */
.L_x_3247:
[----:B------:R-:W-:Y:S05]  /*1310*/  BSYNC.RECONVERGENT B0 ;  /* 0x0000000000007941 */ /* 0x000fea0003800200 */
.L_x_3246:
        /* <DEDUP_REMOVED lines=15> */
[C---:B------:R-:W-:Y:S02]  /*1410*/  SHF.L.U32 R210, R17.reuse, 0x10, RZ ;  /* 0x0000001011d27819 */ /* 0x040fe400000006ff */
[----:B------:R-:W-:Y:S02]  /*1420*/  SHF.L.U32 R209, R18, 0x10, RZ ;  /* 0x0000001012d17819 */ /* 0x000fe400000006ff */
[----:B------:R-:W-:Y:S02]  /*1430*/  PRMT R204, R16, 0x7632, R204 ;  /* 0x0000763210cc7816 */ /* 0x000fe400000000cc */
[----:B------:R-:W-:-:S02]  /*1440*/  PRMT R205, R17, 0x7632, R205 ;  /* 0x0000763211cd7816 */ /* 0x000fc400000000cd */
[C---:B---3--:R-:W-:Y:S02]  /*1450*/  PRMT R177, R20.reuse, 0x7632, R177 ;  /* 0x0000763214b17816 */ /* 0x048fe400000000b1 */
[----:B------:R-:W-:Y:S02]  /*1460*/  SHF.L.U32 R207, R20, 0x10, RZ ;  /* 0x0000001014cf7819 */ /* 0x000fe400000006ff */
[C---:B------:R-:W-:Y:S02]  /*1470*/  PRMT R176, R23.reuse, 0x7632, R176 ;  /* 0x0000763217b07816 */ /* 0x040fe400000000b0 */
[----:B------:R-:W-:Y:S01]  /*1480*/  SHF.L.U32 R179, R23, 0x10, RZ ;  /* 0x0000001017b37819 */ /* 0x000fe200000006ff */
[----:B------:R-:W-:Y:S01]  /*1490*/  FADD.FTZ R23, R211, -UR25 ;  /* 0x80000019d3177e21 */ /* 0x000fe20008010000 */
[C---:B------:R-:W-:Y:S02]  /*14a0*/  PRMT R17, R21.reuse, 0x7632, R17 ;  /* 0x0000763215117816 */ /* 0x040fe40000000011 */
[----:B------:R-:W-:Y:S01]  /*14b0*/  SHF.L.U32 R206, R21, 0x10, RZ ;  /* 0x0000001015ce7819 */ /* 0x000fe200000006ff */
[----:B------:R-:W-:Y:S01]  /*14c0*/  FADD.FTZ R21, R209, -UR25 ;  /* 0x80000019d1157e21 */ /* 0x000fe20008010000 */
[----:B------:R-:W-:-:S02]  /*14d0*/  PRMT R16, R22, 0x7632, R16 ;  /* 0x0000763216107816 */ /* 0x000fc40000000010 */
[----:B------:R-:W-:Y:S01]  /*14e0*/  SHF.L.U32 R20, R22, 0x10, RZ ;  /* 0x0000001016147819 */ /* 0x000fe200000006ff */
[----:B------:R-:W-:Y:S01]  /*14f0*/  FADD.FTZ R22, R210, -UR25 ;  /* 0x80000019d2167e21 */ /* 0x000fe20008010000 */
[----:B------:R-:W-:Y:S01]  /*1500*/  SHF.L.U32 R208, R19, 0x10, RZ ;  /* 0x0000001013d07819 */ /* 0x000fe200000006ff */
[----:B------:R-:W-:Y:S01]  /*1510*/  FMUL.FTZ R23, R23, UR24 ;  /* 0x0000001817177c20 */ /* 0x000fe20008410000 */
[----:B------:R-:W-:Y:S01]  /*1520*/  PRMT R178, R18, 0x7632, R178 ;  /* 0x0000763212b27816 */ /* 0x000fe200000000b2 */
[----:B------:R-:W-:Y:S01]  /*1530*/  FMUL.FTZ R22, R22, UR24 ;  /* 0x0000001816167c20 */ /* 0x000fe20008410000 */
[----:B------:R-:W-:Y:S01]  /*1540*/  PRMT R18, R19, 0x7632, R18 ;  /* 0x0000763213127816 */ /* 0x000fe20000000012 */
[----:B------:R-:W-:Y:S01]  /*1550*/  FMUL.FTZ R21, R21, UR24 ;  /* 0x0000001815157c20 */ /* 0x000fe20008410000 */
[----:B------:R-:W-:Y:S02]  /*1560*/  SHF.L.U32 R204, R204, 0x10, RZ ;  /* 0x00000010cccc7819 */ /* 0x000fe400000006ff */
[----:B------:R-:W-:Y:S01]  /*1570*/  SHF.L.U32 R19, R205, 0x10, RZ ;  /* 0x00000010cd137819 */ /* 0x000fe200000006ff */
[----:B------:R-:W-:Y:S01]  /*1580*/  FADD.FTZ R205, R208, -UR25 ;  /* 0x80000019d0cd7e21 */ /* 0x000fe20008010000 */
[----:B------:R-:W-:Y:S01]  /*1590*/  FADD.FTZ R100, R100, R207 ;  /* 0x000000cf64647221 */ /* 0x000fe20000010000 */
[-C--:B------:R-:W-:Y:S01]  /*15a0*/  FFMA.FTZ R132, R23, R207.reuse, R132 ;  /* 0x000000cf17847223 */ /* 0x080fe20000010084 */
[----:B-----5:R-:W-:Y:S01]  /*15b0*/  FMUL.FTZ R211, R244, R207 ;  /* 0x000000cff4d37220 */ /* 0x020fe20000410000 */
[----:B------:R-:W-:Y:S01]  /*15c0*/  SHF.L.U32 R177, R177, 0x10, RZ ;  /* 0x00000010b1b17819 */ /* 0x000fe200000006ff */
[----:B------:R-:W-:Y:S01]  /*15d0*/  FADD.FTZ R102, R102, R206 ;  /* 0x000000ce66667221 */ /* 0x000fe20000010000 */
[-C--:B------:R-:W-:Y:S01]  /*15e0*/  FFMA.FTZ R134, R22, R206.reuse, R134 ;  /* 0x000000ce16867223 */ /* 0x080fe20000010086 */
[----:B------:R-:W-:Y:S01]  /*15f0*/  FMUL.FTZ R209, R246, R206 ;  /* 0x000000cef6d17220 */ /* 0x000fe20000410000 */
[----:B------:R-:W-:Y:S01]  /*1600*/  FADD.FTZ R96, R96, R20 ;  /* 0x0000001460607221 */ /* 0x000fe20000010000 */
[-C--:B------:R-:W-:Y:S01]  /*1610*/  FFMA.FTZ R128, R21, R20.reuse, R128 ;  /* 0x0000001415807223 */ /* 0x080fe20000010080 */
[----:B------:R-:W-:Y:S01]  /*1620*/  FMUL.FTZ R207, R240, R20 ;  /* 0x00000014f0cf7220 */ /* 0x000fe20000410000 */
[----:B------:R-:W-:Y:S01]  /*1630*/  SHF.L.U32 R178, R178, 0x10, RZ ;  /* 0x00000010b2b27819 */ /* 0x000fe200000006ff */
[----:B------:R-:W-:Y:S01]  /*1640*/  FMUL.FTZ R20, R205, UR24 ;  /* 0x00000018cd147c20 */ /* 0x000fe20008410000 */
[----:B------:R-:W-:Y:S01]  /*1650*/  FADD.FTZ R206, R204, -UR25 ;  /* 0x80000019ccce7e21 */ /* 0x000fe20008010000 */
[----:B------:R-:W-:Y:S01]  /*1660*/  SHF.L.U32 R18, R18, 0x10, RZ ;  /* 0x0000001012127819 */ /* 0x000fe200000006ff */
[----:B------:R-:W-:Y:S01]  /*1670*/  FADD.FTZ R204, R19, -UR25 ;  /* 0x8000001913cc7e21 */ /* 0x000fe20008010000 */
[----:B------:R-:W-:Y:S01]  /*1680*/  FADD.FTZ R98, R98, R179 ;  /* 0x000000b362627221 */ /* 0x000fe20000010000 */
[-C--:B------:R-:W-:Y:S01]  /*1690*/  FFMA.FTZ R130, R20, R179.reuse, R130 ;  /* 0x000000b314827223 */ /* 0x080fe20000010082 */
[----:B------:R-:W-:Y:S01]  /*16a0*/  FMUL.FTZ R205, R242, R179 ;  /* 0x000000b3f2cd7220 */ /* 0x000fe20000410000 */
[----:B------:R-:W-:Y:S01]  /*16b0*/  FMUL.FTZ R19, R206, UR24 ;  /* 0x00000018ce137c20 */ /* 0x000fe20008410000 */
[----:B------:R-:W-:Y:S01]  /*16c0*/  FADD.FTZ R219, R219, R211 ;  /* 0x000000d3dbdb7221 */ /* 0x000fe20000010000 */
[----:B------:R-:W-:Y:S01]  /*16d0*/  FMUL.FTZ R210, R245, R177 ;  /* 0x000000b1f5d27220 */ /* 0x000fe20000410000 */
[----:B------:R-:W-:Y:S01]  /*16e0*/  FADD.FTZ R179, R178, -UR25 ;  /* 0x80000019b2b37e21 */ /* 0x000fe20008010000 */
[----:B------:R-:W-:Y:S01]  /*16f0*/  FFMA.FTZ R206, R23, R211, R195 ;  /* 0x000000d317ce7223 */ /* 0x000fe200000100c3 */
[----:B------:R-:W-:Y:S01]  /*1700*/  FADD.FTZ R178, R18, -UR25 ;  /* 0x8000001912b27e21 */ /* 0x000fe20008010000 */
[----:B------:R-:W-:Y:S01]  /*1710*/  SHF.L.U32 R17, R17, 0x10, RZ ;  /* 0x0000001011117819 */ /* 0x000fe200000006ff */
[----:B------:R-:W-:Y:S01]  /*1720*/  FMUL.FTZ R18, R204, UR24 ;  /* 0x00000018cc127c20 */ /* 0x000fe20008410000 */
[----:B------:R-:W-:Y:S01]  /*1730*/  FADD.FTZ R101, R101, R177 ;  /* 0x000000b165657221 */ /* 0x000fe20000010000 */
[----:B------:R-:W-:Y:S01]  /*1740*/  FFMA.FTZ R133, R19, R177, R133 ;  /* 0x000000b113857223 */ /* 0x000fe20000010085 */
[----:B------:R-:W-:Y:S01]  /*1750*/  FADD.FTZ R204, R219, R210 ;  /* 0x000000d2dbcc7221 */ /* 0x000fe20000010000 */
[----:B------:R-:W-:Y:S01]  /*1760*/  FFMA.FTZ R177, R19, R210, R206 ;  /* 0x000000d213b17223 */ /* 0x000fe200000100ce */
[----:B------:R-:W-:-:S02]  /*1770*/  FMUL.FTZ R208, R247, R17 ;  /* 0x00000011f7d07220 */ /* 0x000fc40000410000 */
[----:B------:R-:W-:Y:S01]  /*1780*/  FADD.FTZ R195, R204, R209 ;  /* 0x000000d1ccc37221 */ /* 0x000fe20000010000 */
[----:B------:R-:W-:Y:S01]  /*1790*/  FFMA.FTZ R177, R22, R209, R177 ;  /* 0x000000d116b17223 */ /* 0x000fe200000100b1 */
[----:B------:R-:W-:Y:S01]  /*17a0*/  SHF.L.U32 R16, R16, 0x10, RZ ;  /* 0x0000001010107819 */ /* 0x000fe200000006ff */
[----:B------:R-:W-:Y:S01]  /*17b0*/  FADD.FTZ R103, R103, R17 ;  /* 0x0000001167677221 */ /* 0x000fe20000010000 */
[----:B------:R-:W-:Y:S01]  /*17c0*/  FADD.FTZ R204, R195, R208 ;  /* 0x000000d0c3cc7221 */ /* 0x000fe20000010000 */
[C---:B------:R-:W-:Y:S01]  /*17d0*/  FFMA.FTZ R135, R18.reuse, R17, R135 ;  /* 0x0000001112877223 */ /* 0x040fe20000010087 */
[----:B------:R-:W-:Y:S01]  /*17e0*/  FFMA.FTZ R222, R18, R208, R177 ;  /* 0x000000d012de7223 */ /* 0x000fe200000100b1 */
[----:B------:R-:W-:Y:S01]  /*17f0*/  FMUL.FTZ R17, R179, UR24 ;  /* 0x00000018b3117c20 */ /* 0x000fe20008410000 */
[-C--:B------:R-:W-:Y:S01]  /*1800*/  FMUL.FTZ R206, R241, R16.reuse ;  /* 0x00000010f1ce7220 */ /* 0x080fe20000410000 */
[----:B------:R-:W-:Y:S01]  /*1810*/  FADD.FTZ R177, R204, R207 ;  /* 0x000000cfccb17221 */ /* 0x000fe20000010000 */
[----:B------:R-:W-:Y:S01]  /*1820*/  FFMA.FTZ R222, R21, R207, R222 ;  /* 0x000000cf15de7223 */ /* 0x000fe200000100de */
[----:B------:R-:W-:Y:S01]  /*1830*/  FADD.FTZ R97, R97, R16 ;  /* 0x0000001061617221 */ /* 0x000fe20000010000 */
[----:B------:R-:W-:Y:S01]  /*1840*/  FFMA.FTZ R129, R17, R16, R129 ;  /* 0x0000001011817223 */ /* 0x000fe20000010081 */
[----:B------:R-:W-:Y:S01]  /*1850*/  FMUL.FTZ R16, R178, UR24 ;  /* 0x00000018b2107c20 */ /* 0x000fe20008410000 */
[----:B------:R-:W-:Y:S01]  /*1860*/  SHF.L.U32 R176, R176, 0x10, RZ ;  /* 0x00000010b0b07819 */ /* 0x000fe200000006ff */
[----:B------:R-:W-:Y:S01]  /*1870*/  FADD.FTZ R178, R177, R206 ;  /* 0x000000ceb1b27221 */ /* 0x000fe20000010000 */
[----:B------:R-:W-:-:S03]  /*1880*/  FFMA.FTZ R177, R17, R206, R222 ;  /* 0x000000ce11b17223 */ /* 0x000fc600000100de */
[-C--:B------:R-:W-:Y:S01]  /*1890*/  FMUL.FTZ R204, R243, R176.reuse ;  /* 0x000000b0f3cc7220 */ /* 0x080fe20000410000 */
[----:B------:R-:W-:Y:S01]  /*18a0*/  FADD.FTZ R219, R178, R205 ;  /* 0x000000cdb2db7221 */ /* 0x000fe20000010000 */
[----:B------:R-:W-:Y:S01]  /*18b0*/  FFMA.FTZ R177, R20, R205, R177 ;  /* 0x000000cd14b17223 */ /* 0x000fe200000100b1 */
[----:B------:R-:W-:Y:S01]  /*18c0*/  FADD.FTZ R99, R99, R176 ;  /* 0x000000b063637221 */ /* 0x000fe20000010000 */
[C---:B------:R-:W-:Y:S01]  /*18d0*/  FFMA.FTZ R131, R16.reuse, R176, R131 ;  /* 0x000000b010837223 */ /* 0x040fe20000010083 */
[----:B------:R-:W-:Y:S01]  /*18e0*/  FADD.FTZ R219, R219, R204 ;  /* 0x000000ccdbdb7221 */ /* 0x000fe20000010000 */
[----:B------:R-:W-:-:S07]  /*18f0*/  FFMA.FTZ R195, R16, R204, R177 ;  /* 0x000000cc10c37223 */ /* 0x000fce00000100b1 */
.L_x_3249:
[----:B------:R-:W-:Y:S05]  /*1900*/  BSYNC.RECONVERGENT B0 ;  /* 0x0000000000007941 */ /* 0x000fea0003800200 */
.L_x_3248:
        /* <DEDUP_REMOVED lines=94> */
.L_x_3251:
[----:B------:R-:W-:Y:S05]  /*1ef0*/  BSYNC.RECONVERGENT B0 ;  /* 0x0000000000007941 */ /* 0x000fea0003800200 */
.L_x_3250:
        /* <DEDUP_REMOVED lines=13> */
[C---:B--2---:R-:W-:Y:S02]  /*1fd0*/  SHF.L.U32 R192, R4.reuse, 0x10, RZ ;  /* 0x0000001004c07819 */ /* 0x044fe400000006ff */
[----:B0-----:R-:W-:Y:S02]  /*1fe0*/  PRMT R3, R7, 0x7632, R3 ;  /* 0x0000763207037816 */ /* 0x001fe40000000003 */
[----:B------:R-:W-:Y:S02]  /*1ff0*/  PRMT R187, R4, 0x7632, R187 ;  /* 0x0000763204bb7816 */ /* 0x000fe400000000bb */
[----:B------:R-:W-:Y:S02]  /*2000*/  PRMT R188, R5, 0x7632, R188 ;  /* 0x0000763205bc7816 */ /* 0x000fe400000000bc */
[----:B------:R-:W-:Y:S02]  /*2010*/  SHF.L.U32 R7, R7, 0x10, RZ ;  /* 0x0000001007077819 */ /* 0x000fe400000006ff */
[----:B------:R-:W-:-:S02]  /*2020*/  SHF.L.U32 R191, R5, 0x10, RZ ;  /* 0x0000001005bf7819 */ /* 0x000fc400000006ff */
[C---:B------:R-:W-:Y:S02]  /*2030*/  PRMT R184, R6.reuse, 0x7632, R184 ;  /* 0x0000763206b87816 */ /* 0x040fe400000000b8 */
[----:B------:R-:W-:Y:S02]  /*2040*/  SHF.L.U32 R189, R6, 0x10, RZ ;  /* 0x0000001006bd7819 */ /* 0x000fe400000006ff */
[C---:B---3--:R-:W-:Y:S02]  /*2050*/  PRMT R4, R178.reuse, 0x7632, R4 ;  /* 0x00007632b2047816 */ /* 0x048fe40000000004 */
[----:B------:R-:W-:Y:S01]  /*2060*/  SHF.L.U32 R190, R178, 0x10, RZ ;  /* 0x00000010b2be7819 */ /* 0x000fe200000006ff */
[----:B------:R-:W-:Y:S01]  /*2070*/  FADD.FTZ R178, R192, -UR25 ;  /* 0x80000019c0b27e21 */ /* 0x000fe20008010000 */
[C---:B------:R-:W-:Y:S02]  /*2080*/  PRMT R5, R176.reuse, 0x7632, R5 ;  /* 0x00007632b0057816 */ /* 0x040fe40000000005 */
[----:B------:R-:W-:-:S02]  /*2090*/  SHF.L.U32 R6, R176, 0x10, RZ ;  /* 0x00000010b0067819 */ /* 0x000fc400000006ff */
[C---:B------:R-:W-:Y:S02]  /*20a0*/  PRMT R176, R179.reuse, 0x7632, R176 ;  /* 0x00007632b3b07816 */ /* 0x040fe400000000b0 */
[----:B------:R-:W-:Y:S02]  /*20b0*/  SHF.L.U32 R186, R179, 0x10, RZ ;  /* 0x00000010b3ba7819 */ /* 0x000fe400000006ff */
[----:B------:R-:W-:Y:S01]  /*20c0*/  SHF.L.U32 R179, R188, 0x10, RZ ;  /* 0x00000010bcb37819 */ /* 0x000fe200000006ff */
[----:B------:R-:W-:Y:S01]  /*20d0*/  FADD.FTZ R188, R7, -UR25 ;  /* 0x8000001907bc7e21 */ /* 0x000fe20008010000 */
[----:B------:R-:W-:Y:S01]  /*20e0*/  FMUL.FTZ R7, R178, UR24 ;  /* 0x00000018b2077c20 */ /* 0x000fe20008410000 */
[----:B------:R-:W-:Y:S01]  /*20f0*/  FADD.FTZ R191, R191, -UR25 ;  /* 0x80000019bfbf7e21 */ /* 0x000fe20008010000 */
[C---:B------:R-:W-:Y:S01]  /*2100*/  PRMT R2, R177.reuse, 0x7632, R2 ;  /* 0x00007632b1027816 */ /* 0x040fe20000000002 */
[----:B------:R-:W-:Y:S01]  /*2110*/  FADD.FTZ R84, R84, R6 ;  /* 0x0000000654547221 */ /* 0x000fe20000010000 */
[----:B------:R-:W-:Y:S01]  /*2120*/  SHF.L.U32 R177, R177, 0x10, RZ ;  /* 0x00000010b1b17819 */ /* 0x000fe200000006ff */
[-C--:B------:R-:W-:Y:S01]  /*2130*/  FFMA.FTZ R116, R7, R6.reuse, R116 ;  /* 0x0000000607747223 */ /* 0x080fe20000010074 */
[----:B-----5:R-:W-:Y:S01]  /*2140*/  FMUL.FTZ R194, R228, R6 ;  /* 0x00000006e4c27220 */ /* 0x020fe20000410000 */
[----:B------:R-:W-:Y:S01]  /*2150*/  FMUL.FTZ R6, R191, UR24 ;  /* 0x00000018bf067c20 */ /* 0x000fe20008410000 */
[----:B------:R-:W-:Y:S01]  /*2160*/  SHF.L.U32 R187, R187, 0x10, RZ ;  /* 0x00000010bbbb7819 */ /* 0x000fe200000006ff */
[----:B------:R-:W-:Y:S01]  /*2170*/  FADD.FTZ R189, R189, -UR25 ;  /* 0x80000019bdbd7e21 */ /* 0x000fe20008010000 */
[----:B------:R-:W-:Y:S01]  /*2180*/  FADD.FTZ R86, R86, R177 ;  /* 0x000000b156567221 */ /* 0x000fe20000010000 */
[-C--:B------:R-:W-:Y:S01]  /*2190*/  FFMA.FTZ R118, R6, R177.reuse, R118 ;  /* 0x000000b106767223 */ /* 0x080fe20000010076 */
[----:B------:R-:W-:Y:S01]  /*21a0*/  FMUL.FTZ R192, R230, R177 ;  /* 0x000000b1e6c07220 */ /* 0x000fe20000410000 */
[----:B------:R-:W-:Y:S01]  /*21b0*/  SHF.L.U32 R178, R5, 0x10, RZ ;  /* 0x0000001005b27819 */ /* 0x000fe200000006ff */
[----:B------:R-:W-:Y:S01]  /*21c0*/  FMUL.FTZ R5, R189, UR24 ;  /* 0x00000018bd057c20 */ /* 0x000fe20008410000 */
        /* <DEDUP_REMOVED lines=8> */
[----:B------:R-:W-:Y:S01]  /*2250*/  FADD.FTZ R187, R179, -UR25 ;  /* 0x80000019b3bb7e21 */ /* 0x000fe20008010000 */
[----:B------:R-:W-:Y:S01]  /*2260*/  FMUL.FTZ R186, R189, UR24 ;  /* 0x00000018bdba7c20 */ /* 0x000fe20008410000 */
[----:B------:R-:W-:Y:S01]  /*2270*/  FADD.FTZ R220, R219, R194 ;  /* 0x000000c2dbdc7221 */ /* 0x000fe20000010000 */
[----:B------:R-:W-:Y:S01]  /*2280*/  FMUL.FTZ R193, R229, R178 ;  /* 0x000000b2e5c17220 */ /* 0x000fe20000410000 */
[----:B------:R-:W-:Y:S01]  /*2290*/  FFMA.FTZ R195, R7, R194, R195 ;  /* 0x000000c207c37223 */ /* 0x000fe200000100c3 */
[----:B------:R-:W-:Y:S01]  /*22a0*/  FADD.FTZ R179, R184, -UR25 ;  /* 0x80000019b8b37e21 */ /* 0x000fe20008010000 */
[----:B------:R-:W-:Y:S01]  /*22b0*/  FADD.FTZ R184, R3, -UR25 ;  /* 0x8000001903b87e21 */ /* 0x000fe20008010000 */
[----:B------:R-:W-:Y:S01]  /*22c0*/  SHF.L.U32 R2, R2, 0x10, RZ ;  /* 0x0000001002027819 */ /* 0x000fe200000006ff */
[----:B------:R-:W-:Y:S01]  /*22d0*/  FMUL.FTZ R3, R187, UR24 ;  /* 0x00000018bb037c20 */ /* 0x000fe20008410000 */
[----:B------:R-:W-:Y:S01]  /*22e0*/  FADD.FTZ R187, R220, R193 ;  /* 0x000000c1dcbb7221 */ /* 0x000fe20000010000 */
[C---:B------:R-:W-:Y:S01]  /*22f0*/  FFMA.FTZ R195, R186.reuse, R193, R195 ;  /* 0x000000c1bac37223 */ /* 0x040fe200000100c3 */
        /* <DEDUP_REMOVED lines=21> */
[----:B------:R-:W-:-:S02]  /*2450*/  FFMA.FTZ R177, R2, R189, R177 ;  /* 0x000000bd02b17223 */ /* 0x000fc400000100b1 */
[----:B------:R-:W-:Y:S01]  /*2460*/  FADD.FTZ R83, R83, R176 ;  /* 0x000000b053537221 */ /* 0x000fe20000010000 */
[-C--:B------:R-:W-:Y:S01]  /*2470*/  FFMA.FTZ R115, R184, R176.reuse, R115 ;  /* 0x000000b0b8737223 */ /* 0x080fe20000010073 */
[----:B------:R-:W-:Y:S01]  /*2480*/  FMUL.FTZ R187, R227, R176 ;  /* 0x000000b0e3bb7220 */ /* 0x000fe20000410000 */
[----:B------:R-:W-:Y:S01]  /*2490*/  FADD.FTZ R176, R179, R188 ;  /* 0x000000bcb3b07221 */ /* 0x000fe20000010000 */
[----:B------:R-:W-:-:S03]  /*24a0*/  FFMA.FTZ R177, R4, R188, R177 ;  /* 0x000000bc04b17223 */ /* 0x000fc600000100b1 */
[----:B------:R-:W-:Y:S01]  /*24b0*/  FADD.FTZ R219, R176, R187 ;  /* 0x000000bbb0db7221 */ /* 0x000fe20000010000 */
[----:B------:R-:W-:-:S07]  /*24c0*/  FFMA.FTZ R195, R184, R187, R177 ;  /* 0x000000bbb8c37223 */ /* 0x000fce00000100b1 */
.L_x_3253:
[----:B------:R-:W-:Y:S05]  /*24d0*/  BSYNC.RECONVERGENT B0 ;  /* 0x0000000000007941 */ /* 0x000fea0003800200 */
.L_x_3252:
[----:B------:R-:W0:Y:S01]  /*24e0*/  SHFL.DOWN PT, R176, R219, 0x10, 0x1f ;  /* 0x0a001f00dbb07f89 */ /* 0x000e2200000e0000 */
[----:B------:R-:W-:Y:S01]  /*24f0*/  LOP3.LUT P0, RZ, R250, 0x1f, RZ, 0xc0, !PT ;  /* 0x0000001ffaff7812 */ /* 0x000fe2000780c0ff */
[----:B------:R-:W-:Y:S01]  /*2500*/  BSSY.RECONVERGENT B0, `(.L_x_3254) ;  /* 0x000001d000007945 */ /* 0x000fe20003800200 */
[----:B0-----:R-:W-:Y:S02]  /*2510*/  FADD.FTZ R177, R176, R219 ;  /* 0x000000dbb0b17221 */ /* 0x001fe40000010000 */
        /* <DEDUP_REMOVED lines=16> */
[----:B------:R-:W0:Y:S02]  /*2620*/  SHFL.DOWN PT, R252, R195, 0x1, 0x1f ;  /* 0x08201f00c3fc7f89 */ /* 0x000e2400000e0000 */
[----:B0-----:R-:W-:Y:S01]  /*2630*/  FADD.FTZ R177, R195, R252 ;  /* 0x000000fcc3b17221 */ /* 0x001fe20000010000 */
        /* <DEDUP_REMOVED lines=9> */
.L_x_3255:
[----:B------:R-:W-:Y:S05]  /*26d0*/  BSYNC.RECONVERGENT B0 ;  /* 0x0000000000007941 */ /* 0x000fea0003800200 */
.L_x_3254:
        /* <DEDUP_REMOVED lines=37> */
[----:B------:R-:W-:Y:S02]  /*2930*/  FSEL R195, R178, RZ, !P5 ;  /* 0x000000ffb2c37208 */ /* 0x000fe40006800000 */
[----:B------:R-:W-:Y:S01]  /*2940*/  R2UR UR4, R176 ;  /* 0x00000000b00472ca */ /* 0x000fe200000e0000 */
[----:B------:R-:W-:-:S14]  /*2950*/  BRA.U UP1, `(.L_x_3257) ;  /* 0x0000002501a87547 */ /* 0x000fdc000b800000 */
        /* <DEDUP_REMOVED lines=8> */
[----:B------:R-:W-:-:S04]  /*29e0*/  FFMA.FTZ R219, R26, UR4, R195 ;  /* 0x000000041adb7c23 */ /* 0x000fc800080100c3 */
[----:B------:R-:W-:-:S04]  /*29f0*/  FADD.FTZ R219, R213, -R219 ;  /* 0x800000dbd5db7221 */ /* 0x000fc80000010000 */
[----:B------:R-:W-:-:S04]  /*2a00*/  FMUL.FTZ R219, R219, UR24 ;  /* 0x00000018dbdb7c20 */ /* 0x000fc80008410000 */
[----:B------:R-:W-:Y:S01]  /*2a10*/  FMUL.FTZ R220, R219, UR14 ;  /* 0x0000000edbdc7c20 */ /* 0x000fe20008410000 */
[C---:B-----5:R-:W-:Y:S02]  /*2a20*/  SHF.L.U32 R219, R179.reuse, 0x10, RZ ;  /* 0x00000010b3db7819 */ /* 0x060fe400000006ff */
[----:B------:R-:W-:-:S03]  /*2a30*/  PRMT R179, R179, 0x7632, R179 ;  /* 0x00007632b3b37816 */ /* 0x000fc600000000b3 */
[----:B------:R-:W-:Y:S01]  /*2a40*/  FFMA.FTZ R219, R220, R219, R74 ;  /* 0x000000dbdcdb7223 */ /* 0x000fe2000001004a */
[----:B------:R-:W-:Y:S01]  /*2a50*/  FFMA.FTZ R74, R24, UR4, R195 ;  /* 0x00000004184a7c23 */ /* 0x000fe200080100c3 */
[----:B------:R-:W-:-:S03]  /*2a60*/  SHF.L.U32 R179, R179, 0x10, RZ ;  /* 0x00000010b3b37819 */ /* 0x000fc600000006ff */
[----:B------:R-:W-:-:S04]  /*2a70*/  FADD.FTZ R74, R212, -R74 ;  /* 0x8000004ad44a7221 */ /* 0x000fc80000010000 */
[----:B------:R-:W-:-:S04]  /*2a80*/  FMUL.FTZ R74, R74, UR24 ;  /* 0x000000184a4a7c20 */ /* 0x000fc80008410000 */
[----:B------:R-:W-:-:S04]  /*2a90*/  FMUL.FTZ R74, R74, UR14 ;  /* 0x0000000e4a4a7c20 */ /* 0x000fc80008410000 */
[----:B------:R-:W-:Y:S01]  /*2aa0*/  FFMA.FTZ R179, R74, R179, R75 ;  /* 0x000000b34ab37223 */ /* 0x000fe2000001004b */
[----:B------:R-:W-:Y:S01]  /*2ab0*/  FMUL.FTZ R75, R170, R220 ;  /* 0x000000dcaa4b7220 */ /* 0x000fe20000410000 */
[----:B------:R-:W-:Y:S01]  /*2ac0*/  FMUL.FTZ R74, R171, R74 ;  /* 0x0000004aab4a7220 */ /* 0x000fe20000410000 */
[C---:B------:R-:W-:Y:S02]  /*2ad0*/  SHF.L.U32 R220, R178.reuse, 0x10, RZ ;  /* 0x00000010b2dc7819 */ /* 0x040fe400000006ff */
[----:B------:R-:W-:Y:S02]  /*2ae0*/  PRMT R178, R178, 0x7632, R178 ;  /* 0x00007632b2b27816 */ /* 0x000fe400000000b2 */
[----:B------:R-:W-:Y:S01]  /*2af0*/  F2FP.BF16.F32.PACK_AB R75, R74, R75 ;  /* 0x0000004b4a4b723e */ /* 0x000fe200000010ff */
[----:B------:R-:W-:Y:S01]  /*2b00*/  FFMA.FTZ R74, R180, UR4, R195 ;  /* 0x00000004b44a7c23 */ /* 0x000fe200080100c3 */
[----:B------:R-:W-:-:S03]  /*2b10*/  SHF.L.U32 R178, R178, 0x10, RZ ;  /* 0x00000010b2b27819 */ /* 0x000fc600000006ff */
[----:B------:R-:W-:-:S04]  /*2b20*/  FADD.FTZ R74, R215, -R74 ;  /* 0x8000004ad74a7221 */ /* 0x000fc80000010000 */
[----:B------:R-:W-:-:S04]  /*2b30*/  FMUL.FTZ R74, R74, UR24 ;  /* 0x000000184a4a7c20 */ /* 0x000fc80008410000 */
[----:B------:R-:W-:-:S04]  /*2b40*/  FMUL.FTZ R74, R74, UR14 ;  /* 0x0000000e4a4a7c20 */ /* 0x000fc80008410000 */
[----:B------:R-:W-:Y:S01]  /*2b50*/  FFMA.FTZ R220, R74, R220, R72 ;  /* 0x000000dc4adc7223 */ /* 0x000fe20000010048 */
[----:B------:R-:W-:Y:S01]  /*2b60*/  FFMA.FTZ R72, R27, UR4, R195 ;  /* 0x000000041b487c23 */ /* 0x000fe200080100c3 */
[----:B------:R-:W-:-:S03]  /*2b70*/  FMUL.FTZ R74, R168, R74 ;  /* 0x0000004aa84a7220 */ /* 0x000fc60000410000 */
[----:B------:R-:W-:-:S04]  /*2b80*/  FADD.FTZ R72, R214, -R72 ;  /* 0x80000048d6487221 */ /* 0x000fc80000010000 */
[----:B------:R-:W-:-:S04]  /*2b90*/  FMUL.FTZ R72, R72, UR24 ;  /* 0x0000001848487c20 */ /* 0x000fc80008410000 */
[----:B------:R-:W-:-:S04]  /*2ba0*/  FMUL.FTZ R72, R72, UR14 ;  /* 0x0000000e48487c20 */ /* 0x000fc80008410000 */
[----:B------:R-:W-:Y:S01]  /*2bb0*/  FFMA.FTZ R178, R72, R178, R73 ;  /* 0x000000b248b27223 */ /* 0x000fe20000010049 */
        /* <DEDUP_REMOVED lines=32> */
[----:B------:R-:W-:-:S05]  /*2dc0*/  FMUL.FTZ R76, R173, R76 ;  /* 0x0000004cad4c7220 */ /* 0x000fca0000410000 */
[----:B------:R-:W-:Y:S01]  /*2dd0*/  F2FP.BF16.F32.PACK_AB R72, R76, R72 ;  /* 0x000000484c48723e */ /* 0x000fe200000010ff */
[----:B------:R-:W-:Y:S06]  /*2de0*/  BRA `(.L_x_3261) ;  /* 0x0000000400107947 */ /* 0x000fec0003800000 */
.L_x_3260:
[--C-:B------:R-:W-:Y:S01]  /*2df0*/  FFMA.FTZ R28, R26, UR4, R195.reuse ;  /* 0x000000041a1c7c23 */ /* 0x100fe200080100c3 */
[----:B------:R-:W-:Y:S01]  /*2e00*/  FFMA.FTZ R29, R24, UR4, R195 ;  /* 0x00000004181d7c23 */ /* 0x000fe200080100c3 */
[----:B-----5:R-:W-:Y:S02]  /*2e10*/  PRMT R30, R179, 0x7632, R30 ;  /* 0x00007632b31e7816 */ /* 0x020fe4000000001e */
[----:B------:R-:W-:Y:S01]  /*2e20*/  FADD.FTZ R28, R213, -R28 ;  /* 0x8000001cd51c7221 */ /* 0x000fe20000010000 */
[----:B------:R-:W-:-:S03]  /*2e30*/  SHF.L.U32 R179, R179, 0x10, RZ ;  /* 0x00000010b3b37819 */ /* 0x000fc600000006ff */
[----:B------:R-:W-:Y:S01]  /*2e40*/  FMUL.FTZ R31, R28, UR24 ;  /* 0x000000181c1f7c20 */ /* 0x000fe20008410000 */
[----:B------:R-:W-:-:S03]  /*2e50*/  FADD.FTZ R28, R212, -R29 ;  /* 0x8000001dd41c7221 */ /* 0x000fc60000010000 */
[----:B------:R-:W-:Y:S01]  /*2e60*/  FMUL.FTZ R29, R31, UR14 ;  /* 0x0000000e1f1d7c20 */ /* 0x000fe20008410000 */
[----:B------:R-:W-:-:S03]  /*2e70*/  FMUL.FTZ R28, R28, UR24 ;  /* 0x000000181c1c7c20 */ /* 0x000fc60008410000 */
[----:B------:R-:W-:Y:S01]  /*2e80*/  FFMA.FTZ R219, R29, R179, R74 ;  /* 0x000000b31ddb7223 */ /* 0x000fe2000001004a */
[----:B------:R-:W-:Y:S01]  /*2e90*/  SHF.L.U32 R179, R30, 0x10, RZ ;  /* 0x000000101eb37819 */ /* 0x000fe200000006ff */
[C---:B------:R-:W-:Y:S01]  /*2ea0*/  FMUL.FTZ R30, R28.reuse, UR14 ;  /* 0x0000000e1c1e7c20 */ /* 0x040fe20008410000 */
[----:B------:R-:W-:Y:S01]  /*2eb0*/  F2FP.BF16.F32.PACK_AB R31, R28, R31 ;  /* 0x0000001f1c1f723e */ /* 0x000fe200000010ff */
[----:B------:R-:W-:Y:S02]  /*2ec0*/  FFMA.FTZ R28, R180, UR4, R195 ;  /* 0x00000004b41c7c23 */ /* 0x000fe400080100c3 */
[----:B------:R-:W-:Y:S01]  /*2ed0*/  FFMA.FTZ R179, R30, R179, R75 ;  /* 0x000000b31eb37223 */ /* 0x000fe2000001004b */
[----:B------:R-:W-:Y:S01]  /*2ee0*/  FMUL.FTZ R75, R170, R29 ;  /* 0x0000001daa4b7220 */ /* 0x000fe20000410000 */
[----:B------:R-:W-:Y:S01]  /*2ef0*/  FMUL.FTZ R30, R171, R30 ;  /* 0x0000001eab1e7220 */ /* 0x000fe20000410000 */
[----:B------:R-:W-:Y:S01]  /*2f00*/  FADD.FTZ R28, R215, -R28 ;  /* 0x8000001cd71c7221 */ /* 0x000fe20000010000 */
[----:B------:R-:W-:-:S02]  /*2f10*/  SHF.L.U32 R29, R178, 0x10, RZ ;  /* 0x00000010b21d7819 */ /* 0x000fc400000006ff */
[----:B------:R-:W-:Y:S02]  /*2f20*/  PRMT R178, R178, 0x7632, R178 ;  /* 0x00007632b2b27816 */ /* 0x000fe400000000b2 */
[----:B------:R-:W-:Y:S01]  /*2f30*/  F2FP.BF16.F32.PACK_AB R75, R30, R75 ;  /* 0x0000004b1e4b723e */ /* 0x000fe200000010ff */
[----:B------:R-:W-:Y:S01]  /*2f40*/  FMUL.FTZ R30, R28, UR24 ;  /* 0x000000181c1e7c20 */ /* 0x000fe20008410000 */
[----:B------:R-:W-:-:S03]  /*2f50*/  SHF.L.U32 R178, R178, 0x10, RZ ;  /* 0x00000010b2b27819 */ /* 0x000fc600000006ff */
[----:B------:R-:W-:-:S04]  /*2f60*/  FMUL.FTZ R28, R30, UR14 ;  /* 0x0000000e1e1c7c20 */ /* 0x000fc80008410000 */
[----:B------:R-:W-:Y:S01]  /*2f70*/  FFMA.FTZ R220, R28, R29, R72 ;  /* 0x0000001d1cdc7223 */ /* 0x000fe20000010048 */
[----:B------:R-:W-:-:S04]  /*2f80*/  FFMA.FTZ R29, R27, UR4, R195 ;  /* 0x000000041b1d7c23 */ /* 0x000fc800080100c3 */
[----:B------:R-:W-:-:S04]  /*2f90*/  FADD.FTZ R29, R214, -R29 ;  /* 0x8000001dd61d7221 */ /* 0x000fc80000010000 */
[----:B------:R-:W-:-:S04]  /*2fa0*/  FMUL.FTZ R72, R29, UR24 ;  /* 0x000000181d487c20 */ /* 0x000fc80008410000 */
[C---:B------:R-:W-:Y:S01]  /*2fb0*/  FMUL.FTZ R29, R72.reuse, UR14 ;  /* 0x0000000e481d7c20 */ /* 0x040fe20008410000 */
[----:B------:R-:W-:Y:S01]  /*2fc0*/  F2FP.BF16.F32.PACK_AB R30, R72, R30 ;  /* 0x0000001e481e723e */ /* 0x000fe200000010ff */
[----:B------:R-:W-:Y:S01]  /*2fd0*/  FMUL.FTZ R72, R168, R28 ;  /* 0x0000001ca8487220 */ /* 0x000fe20000410000 */
[----:B------:R-:W-:Y:S01]  /*2fe0*/  FFMA.FTZ R28, R182, UR4, R195 ;  /* 0x00000004b61c7c23 */ /* 0x000fe200080100c3 */
[----:B------:R-:W-:Y:S01]  /*2ff0*/  FMUL.FTZ R74, R169, R29 ;  /* 0x0000001da94a7220 */ /* 0x000fe20000410000 */
[--C-:B------:R-:W-:Y:S01]  /*3000*/  FFMA.FTZ R178, R29, R178, R73.reuse ;  /* 0x000000b21db27223 */ /* 0x100fe20000010049 */
[----:B------:R-:W-:Y:S01]  /*3010*/  PRMT R73, R177, 0x7632, R73 ;  /* 0x00007632b1497816 */ /* 0x000fe20000000049 */
[----:B------:R-:W-:Y:S02]  /*3020*/  FADD.FTZ R28, R217, -R28 ;  /* 0x8000001cd91c7221 */ /* 0x000fe40000010000 */
[----:B------:R-:W-:Y:S02]  /*3030*/  F2FP.BF16.F32.PACK_AB R74, R74, R72 ;  /* 0x000000484a4a723e */ /* 0x000fe400000010ff */
[----:B------:R-:W-:Y:S01]  /*3040*/  FMUL.FTZ R29, R28, UR24 ;  /* 0x000000181c1d7c20 */ /* 0x000fe20008410000 */
[----:B------:R-:W-:-:S02]  /*3050*/  SHF.L.U32 R72, R177, 0x10, RZ ;  /* 0x00000010b1487819 */ /* 0x000fc400000006ff */
[----:B------:R-:W-:Y:S01]  /*3060*/  SHF.L.U32 R177, R73, 0x10, RZ ;  /* 0x0000001049b17819 */ /* 0x000fe200000006ff */
[----:B------:R-:W-:-:S04]  /*3070*/  FMUL.FTZ R28, R29, UR14 ;  /* 0x0000000e1d1c7c20 */ /* 0x000fc80008410000 */
[----:B------:R-:W-:Y:S01]  /*3080*/  FFMA.FTZ R78, R28, R72, R78 ;  /* 0x000000481c4e7223 */ /* 0x000fe2000001004e */
[----:B------:R-:W-:Y:S01]  /*3090*/  FFMA.FTZ R72, R181, UR4, R195 ;  /* 0x00000004b5487c23 */ /* 0x000fe200080100c3 */
[----:B------:R-:W-:-:S03]  /*30a0*/  FMUL.FTZ R28, R174, R28 ;  /* 0x0000001cae1c7220 */ /* 0x000fc60000410000 */
[----:B------:R-:W-:-:S04]  /*30b0*/  FADD.FTZ R72, R216, -R72 ;  /* 0x80000048d8487221 */ /* 0x000fc80000010000 */
[----:B------:R-:W-:-:S04]  /*30c0*/  FMUL.FTZ R72, R72, UR24 ;  /* 0x0000001848487c20 */ /* 0x000fc80008410000 */
[C---:B------:R-:W-:Y:S01]  /*30d0*/  FMUL.FTZ R73, R72.reuse, UR14 ;  /* 0x0000000e48497c20 */ /* 0x040fe20008410000 */
[----:B------:R-:W-:-:S03]  /*30e0*/  F2FP.BF16.F32.PACK_AB R29, R72, R29 ;  /* 0x0000001d481d723e */ /* 0x000fc600000010ff */
        /* <DEDUP_REMOVED lines=18> */
[----:B------:R-:W-:-:S05]  /*3210*/  FMUL.FTZ R77, R173, R221 ;  /* 0x000000ddad4d7220 */ /* 0x000fca0000410000 */
[----:B------:R-:W-:-:S07]  /*3220*/  F2FP.BF16.F32.PACK_AB R72, R77, R72 ;  /* 0x000000484d48723e */ /* 0x000fce00000010ff */
.L_x_3261:
[----:B------:R-:W0:Y:S02]  /*3230*/  @P0 LDC.64 R76, c[0x0][0x478] ;  /* 0x00011e00ff4c0b82 */ /* 0x000e240000000a00 */
[----:B0-----:R-:W-:-:S05]  /*3240*/  @P0 IMAD.WIDE.U32 R76, R25, 0x10, R76 ;  /* 0x00000010194c0825 */ /* 0x001fca00078e004c */
[----:B------:R0:W-:Y:S02]  /*3250*/  @P0 STG.E.128 desc[UR12][R76.64], R28 ;  /* 0x0000001c4c000986 */ /* 0x0001e4000c101d0c */
[----:B0-----:R-:W0:Y:S02]  /*3260*/  LDC.64 R76, c[0x0][0x468] ;  /* 0x00011a00ff4c7b82 */ /* 0x001e240000000a00 */
[C---:B0-----:R-:W-:Y:S01]  /*3270*/  IMAD.WIDE.U32 R76, R25.reuse, 0x10, R76 ;  /* 0x00000010194c7825 */ /* 0x041fe200078e004c */
[----:B------:R-:W-:-:S04]  /*3280*/  IADD3 R25, PT, PT, R25, 0x100, RZ ;  /* 0x0000010019197810 */ /* 0x000fc80007ffe0ff */
[----:B------:R0:W-:Y:S02]  /*3290*/  STG.E.128 desc[UR12][R76.64], R72 ;  /* 0x000000484c007986 */ /* 0x0001e4000c101d0c */
[----:B0-----:R-:W-:Y:S02]  /*32a0*/  MOV R76, R177 ;  /* 0x000000b1004c7202 */ /* 0x001fe40000000f00 */
[----:B------:R-:W-:Y:S02]  /*32b0*/  MOV R77, R176 ;  /* 0x000000b0004d7202 */ /* 0x000fe40000000f00 */
[----:B------:R-:W-:Y:S02]  /*32c0*/  MOV R72, R220 ;  /* 0x000000dc00487202 */ /* 0x000fe40000000f00 */
[----:B------:R-:W-:Y:S02]  /*32d0*/  MOV R73, R178 ;  /* 0x000000b200497202 */ /* 0x000fe40000000f00 */
[----:B------:R-:W-:-:S02]  /*32e0*/  MOV R74, R219 ;  /* 0x000000db004a7202 */ /* 0x000fc40000000f00 */
[----:B------:R-:W-:-:S07]  /*32f0*/  MOV R75, R179 ;  /* 0x000000b3004b7202 */ /* 0x000fce0000000f00 */
.L_x_3259:
[----:B------:R-:W-:Y:S05]  /*3300*/  BSYNC.RECONVERGENT B1 ;  /* 0x0000000000017941 */ /* 0x000fea0003800200 */
.L_x_3258:
        /* <DEDUP_REMOVED lines=75> */
[----:B------:R-:W-:Y:S01]  /*37c0*/  F2FP.BF16.F32.PACK_AB R64, R69, R64 ;  /* 0x000000404540723e */ /* 0x000fe200000010ff */
[----:B------:R-:W-:Y:S06]  /*37d0*/  BRA `(.L_x_3265) ;  /* 0x0000000400007947 */ /* 0x000fec0003800000 */
.L_x_3264:
        /* <DEDUP_REMOVED lines=63> */
[----:B------:R-:W-:-:S07]  /*3bd0*/  F2FP.BF16.F32.PACK_AB R64, R68, R64 ;  /* 0x000000404440723e */ /* 0x000fce00000010ff */
.L_x_3265:
        /* <DEDUP_REMOVED lines=13> */
.L_x_3263:
[----:B------:R-:W-:Y:S05]  /*3cb0*/  BSYNC.RECONVERGENT B1 ;  /* 0x0000000000017941 */ /* 0x000fea0003800200 */
.L_x_3262:
        /* <DEDUP_REMOVED lines=77> */
.L_x_3268:
        /* <DEDUP_REMOVED lines=64> */
.L_x_3269:
        /* <DEDUP_REMOVED lines=13> */
.L_x_3267:
[----:B------:R-:W-:Y:S05]  /*4660*/  BSYNC.RECONVERGENT B1 ;  /* 0x0000000000017941 */ /* 0x000fea0003800200 */
.L_x_3266:
        /* <DEDUP_REMOVED lines=8> */
[----:B------:R-:W-:-:S03]  /*46f0*/  FFMA.FTZ R31, R4, UR4, R195 ;  /* 0x00000004041f7c23 */ /* 0x000fc600080100c3 */
[----:B------:R-:W-:Y:S01]  /*4700*/  FADD.FTZ R28, R187, -R28 ;  /* 0x8000001cbb1c7221 */ /* 0x000fe20000010000 */
[----:B------:R-:W-:-:S03]  /*4710*/  FADD.FTZ R31, R188, -R31 ;  /* 0x8000001fbc1f7221 */ /* 0x000fc60000010000 */
[----:B------:R-:W-:Y:S01]  /*4720*/  FMUL.FTZ R29, R28, UR24 ;  /* 0x000000181c1d7c20 */ /* 0x000fe20008410000 */
[----:B-----5:R-:W-:Y:S01]  /*4730*/  PRMT R28, R179, 0x7632, R28 ;  /* 0x00007632b31c7816 */ /* 0x020fe2000000001c */
[----:B------:R-:W-:Y:S01]  /*4740*/  FMUL.FTZ R31, R31, UR24 ;  /* 0x000000181f1f7c20 */ /* 0x000fe20008410000 */
[----:B------:R-:W-:Y:S02]  /*4750*/  SHF.L.U32 R179, R179, 0x10, RZ ;  /* 0x00000010b3b37819 */ /* 0x000fe400000006ff */
[----:B------:R-:W-:Y:S01]  /*4760*/  SHF.L.U32 R219, R28, 0x10, RZ ;  /* 0x000000101cdb7819 */ /* 0x000fe200000006ff */
[----:B------:R-:W-:Y:S01]  /*4770*/  FMUL.FTZ R28, R29, UR14 ;  /* 0x0000000e1d1c7c20 */ /* 0x000fe20008410000 */
[----:B------:R-:W-:Y:S01]  /*4780*/  FMUL.FTZ R30, R31, UR14 ;  /* 0x0000000e1f1e7c20 */ /* 0x000fe20008410000 */
[----:B------:R-:W-:Y:S01]  /*4790*/  F2FP.BF16.F32.PACK_AB R31, R29, R31 ;  /* 0x0000001f1d1f723e */ /* 0x000fe200000010ff */
[----:B------:R-:W-:Y:S01]  /*47a0*/  FFMA.FTZ R29, R5, UR4, R195 ;  /* 0x00000004051d7c23 */ /* 0x000fe200080100c3 */
[----:B------:R-:W-:Y:S01]  /*47b0*/  FFMA.FTZ R219, R28, R219, R51 ;  /* 0x000000db1cdb7223 */ /* 0x000fe20000010033 */
[----:B------:R-:W-:Y:S01]  /*47c0*/  FFMA.FTZ R179, R30, R179, R50 ;  /* 0x000000b31eb37223 */ /* 0x000fe20000010032 */
[----:B------:R-:W-:Y:S01]  /*47d0*/  FMUL.FTZ R51, R147, R28 ;  /* 0x0000001c93337220 */ /* 0x000fe20000410000 */
[----:B------:R-:W-:Y:S01]  /*47e0*/  FMUL.FTZ R30, R146, R30 ;  /* 0x0000001e921e7220 */ /* 0x000fe20000410000 */
[----:B------:R-:W-:-:S04]  /*47f0*/  FADD.FTZ R29, R190, -R29 ;  /* 0x8000001dbe1d7221 */ /* 0x000fc80000010000 */
[----:B------:R-:W-:Y:S01]  /*4800*/  F2FP.BF16.F32.PACK_AB R51, R51, R30 ;  /* 0x0000001e3333723e */ /* 0x000fe200000010ff */
[----:B------:R-:W-:Y:S01]  /*4810*/  FMUL.FTZ R30, R29, UR24 ;  /* 0x000000181d1e7c20 */ /* 0x000fe20008410000 */
[C---:B------:R-:W-:Y:S02]  /*4820*/  SHF.L.U32 R29, R178.reuse, 0x10, RZ ;  /* 0x00000010b21d7819 */ /* 0x040fe400000006ff */
[----:B------:R-:W-:Y:S01]  /*4830*/  PRMT R178, R178, 0x7632, R178 ;  /* 0x00007632b2b27816 */ /* 0x000fe200000000b2 */
[----:B------:R-:W-:-:S03]  /*4840*/  FMUL.FTZ R28, R30, UR14 ;  /* 0x0000000e1e1c7c20 */ /* 0x000fc60008410000 */
[----:B------:R-:W-:Y:S01]  /*4850*/  SHF.L.U32 R178, R178, 0x10, RZ ;  /* 0x00000010b2b27819 */ /* 0x000fe200000006ff */
[----:B------:R-:W-:Y:S01]  /*4860*/  FFMA.FTZ R220, R28, R29, R48 ;  /* 0x0000001d1cdc7223 */ /* 0x000fe20000010030 */
[----:B------:R-:W-:Y:S01]  /*4870*/  FFMA.FTZ R48, R2, UR4, R195 ;  /* 0x0000000402307c23 */ /* 0x000fe200080100c3 */
[----:B------:R-:W-:-:S03]  /*4880*/  FMUL.FTZ R50, R144, R28 ;  /* 0x0000001c90327220 */ /* 0x000fc60000410000 */
[----:B------:R-:W-:-:S04]  /*4890*/  FADD.FTZ R29, R189, -R48 ;  /* 0x80000030bd1d7221 */ /* 0x000fc80000010000 */
[----:B------:R-:W-:-:S04]  /*48a0*/  FMUL.FTZ R29, R29, UR24 ;  /* 0x000000181d1d7c20 */ /* 0x000fc80008410000 */
[C---:B------:R-:W-:Y:S01]  /*48b0*/  FMUL.FTZ R48, R29.reuse, UR14 ;  /* 0x0000000e1d307c20 */ /* 0x040fe20008410000 */
[----:B------:R-:W-:Y:S01]  /*48c0*/  F2FP.BF16.F32.PACK_AB R30, R29, R30 ;  /* 0x0000001e1d1e723e */ /* 0x000fe200000010ff */
[----:B------:R-:W-:Y:S02]  /*48d0*/  FFMA.FTZ R29, R6, UR4, R195 ;  /* 0x00000004061d7c23 */ /* 0x000fe400080100c3 */
[----:B------:R-:W-:Y:S01]  /*48e0*/  FFMA.FTZ R178, R48, R178, R49 ;  /* 0x000000b230b27223 */ /* 0x000fe20000010031 */
[----:B------:R-:W-:Y:S01]  /*48f0*/  FMUL.FTZ R48, R145, R48 ;  /* 0x0000003091307220 */ /* 0x000fe20000410000 */
[----:B------:R-:W-:Y:S01]  /*4900*/  FADD.FTZ R29, R192, -R29 ;  /* 0x8000001dc01d7221 */ /* 0x000fe20000010000 */
[----:B------:R-:W-:-:S03]  /*4910*/  PRMT R49, R177, 0x7632, R49 ;  /* 0x00007632b1317816 */ /* 0x000fc60000000031 */
[----:B------:R-:W-:Y:S01]  /*4920*/  FMUL.FTZ R29, R29, UR24 ;  /* 0x000000181d1d7c20 */ /* 0x000fe20008410000 */
[----:B------:R-:W-:Y:S02]  /*4930*/  F2FP.BF16.F32.PACK_AB R50, R48, R50 ;  /* 0x000000323032723e */ /* 0x000fe400000010ff */
[----:B------:R-:W-:Y:S01]  /*4940*/  SHF.L.U32 R48, R177, 0x10, RZ ;  /* 0x00000010b1307819 */ /* 0x000fe200000006ff */
[----:B------:R-:W-:Y:S01]  /*4950*/  FMUL.FTZ R28, R29, UR14 ;  /* 0x0000000e1d1c7c20 */ /* 0x000fe20008410000 */
[----:B------:R-:W-:-:S03]  /*4960*/  SHF.L.U32 R177, R49, 0x10, RZ ;  /* 0x0000001031b17819 */ /* 0x000fc600000006ff */
        /* <DEDUP_REMOVED lines=9> */
[----:B------:R-:W-:-:S04]  /*4a00*/  FFMA.FTZ R177, R7, UR4, R195 ;  /* 0x0000000407b17c23 */ /* 0x000fc800080100c3 */
[----:B------:R-:W-:Y:S01]  /*4a10*/  F2FP.BF16.F32.PACK_AB R49, R49, R28 ;  /* 0x0000001c3131723e */ /* 0x000fe200000010ff */
[----:B------:R-:W-:Y:S01]  /*4a20*/  FADD.FTZ R28, R194, -R177 ;  /* 0x800000b1c21c7221 */ /* 0x000fe20000010000 */
[C---:B------:R-:W-:Y:S02]  /*4a30*/  SHF.L.U32 R177, R176.reuse, 0x10, RZ ;  /* 0x00000010b0b17819 */ /* 0x040fe400000006ff */
[----:B------:R-:W-:Y:S01]  /*4a40*/  PRMT R176, R176, 0x7632, R176 ;  /* 0x00007632b0b07816 */ /* 0x000fe200000000b0 */
[----:B------:R-:W-:-:S03]  /*4a50*/  FMUL.FTZ R28, R28, UR24 ;  /* 0x000000181c1c7c20 */ /* 0x000fc60008410000 */
        /* <DEDUP_REMOVED lines=13> */
.L_x_3271:
[----:B------:R-:W-:-:S04]  /*4b30*/  FFMA.FTZ R219, R184, UR4, R195 ;  /* 0x00000004b8db7c23 */ /* 0x000fc800080100c3 */
[----:B------:R-:W-:-:S04]  /*4b40*/  FADD.FTZ R219, R187, -R219 ;  /* 0x800000dbbbdb7221 */ /* 0x000fc80000010000 */
[----:B------:R-:W-:Y:S01]  /*4b50*/  FMUL.FTZ R220, R219, UR24 ;  /* 0x00000018dbdc7c20 */ /* 0x000fe20008410000 */
[C---:B-----5:R-:W-:Y:S02]  /*4b60*/  PRMT R219, R179.reuse, 0x7632, R219 ;  /* 0x00007632b3db7816 */ /* 0x060fe400000000db */
[----:B------:R-:W-:Y:S01]  /*4b70*/  SHF.L.U32 R179, R179, 0x10, RZ ;  /* 0x00000010b3b37819 */ /* 0x000fe200000006ff */
[----:B------:R-:W-:Y:S01]  /*4b80*/  FMUL.FTZ R220, R220, UR14 ;  /* 0x0000000edcdc7c20 */ /* 0x000fe20008410000 */
[----:B------:R-:W-:-:S05]  /*4b90*/  SHF.L.U32 R219, R219, 0x10, RZ ;  /* 0x00000010dbdb7819 */ /* 0x000fca00000006ff */
[----:B------:R-:W-:Y:S01]  /*4ba0*/  FFMA.FTZ R219, R220, R219, R51 ;  /* 0x000000dbdcdb7223 */ /* 0x000fe20000010033 */
[----:B------:R-:W-:Y:S01]  /*4bb0*/  FFMA.FTZ R51, R4, UR4, R195 ;  /* 0x0000000404337c23 */ /* 0x000fe200080100c3 */
[----:B------:R-:W-:-:S03]  /*4bc0*/  FMUL.FTZ R220, R147, R220 ;  /* 0x000000dc93dc7220 */ /* 0x000fc60000410000 */
[----:B------:R-:W-:-:S04]  /*4bd0*/  FADD.FTZ R51, R188, -R51 ;  /* 0x80000033bc337221 */ /* 0x000fc80000010000 */
[----:B------:R-:W-:-:S04]  /*4be0*/  FMUL.FTZ R51, R51, UR24 ;  /* 0x0000001833337c20 */ /* 0x000fc80008410000 */
[----:B------:R-:W-:-:S04]  /*4bf0*/  FMUL.FTZ R51, R51, UR14 ;  /* 0x0000000e33337c20 */ /* 0x000fc80008410000 */
[----:B------:R-:W-:Y:S01]  /*4c00*/  FFMA.FTZ R179, R51, R179, R50 ;  /* 0x000000b333b37223 */ /* 0x000fe20000010032 */
[----:B------:R-:W-:Y:S01]  /*4c10*/  FFMA.FTZ R50, R5, UR4, R195 ;  /* 0x0000000405327c23 */ /* 0x000fe200080100c3 */
[----:B------:R-:W-:-:S03]  /*4c20*/  FMUL.FTZ R51, R146, R51 ;  /* 0x0000003392337220 */ /* 0x000fc60000410000 */
[----:B------:R-:W-:Y:S02]  /*4c30*/  FADD.FTZ R50, R190, -R50 ;  /* 0x80000032be327221 */ /* 0x000fe40000010000 */
[----:B------:R-:W-:Y:S02]  /*4c40*/  F2FP.BF16.F32.PACK_AB R51, R220, R51 ;  /* 0x00000033dc33723e */ /* 0x000fe400000010ff */
        /* <DEDUP_REMOVED lines=46> */
.L_x_3272:
[----:B------:R-:W0:Y:S02]  /*4f30*/  @P0 LDC.64 R52, c[0x0][0x478] ;  /* 0x00011e00ff340b82 */ /* 0x000e240000000a00 */
[----:B0-----:R-:W-:-:S05]  /*4f40*/  @P0 IMAD.WIDE.U32 R52, R25, 0x10, R52 ;  /* 0x0000001019340825 */ /* 0x001fca00078e0034 */
[----:B------:R0:W-:Y:S02]  /*4f50*/  @P0 STG.E.128 desc[UR12][R52.64], R28 ;  /* 0x0000001c34000986 */ /* 0x0001e4000c101d0c */
[----:B0-----:R-:W0:Y:S02]  /*4f60*/  LDC.64 R52, c[0x0][0x468] ;  /* 0x00011a00ff347b82 */ /* 0x001e240000000a00 */
[----:B0-----:R-:W-:-:S05]  /*4f70*/  IMAD.WIDE.U32 R52, R25, 0x10, R52 ;  /* 0x0000001019347825 */ /* 0x001fca00078e0034 */
[----:B------:R0:W-:Y:S02]  /*4f80*/  STG.E.128 desc[UR12][R52.64], R48 ;  /* 0x0000003034007986 */ /* 0x0001e4000c101d0c */
[----:B0-----:R-:W-:Y:S02]  /*4f90*/  MOV R52, R177 ;  /* 0x000000b100347202 */ /* 0x001fe40000000f00 */
[----:B------:R-:W-:Y:S02]  /*4fa0*/  MOV R53, R176 ;  /* 0x000000b000357202 */ /* 0x000fe40000000f00 */
[----:B------:R-:W-:Y:S02]  /*4fb0*/  MOV R48, R220 ;  /* 0x000000dc00307202 */ /* 0x000fe40000000f00 */
[----:B------:R-:W-:Y:S02]  /*4fc0*/  MOV R49, R178 ;  /* 0x000000b200317202 */ /* 0x000fe40000000f00 */
[----:B------:R-:W-:-:S02]  /*4fd0*/  MOV R50, R179 ;  /* 0x000000b300327202 */ /* 0x000fc40000000f00 */
[----:B------:R-:W-:Y:S01]  /*4fe0*/  MOV R51, R219 ;  /* 0x000000db00337202 */ /* 0x000fe20000000f00 */
[----:B------:R-:W-:Y:S06]  /*4ff0*/  BRA `(.L_x_3270) ;  /* 0x0000002c002c7947 */ /* 0x000fec0003800000 */
.L_x_3257:
        /* <DEDUP_REMOVED lines=8> */
[--C-:B------:R-:W-:Y:S01]  /*5080*/  FFMA.FTZ R219, R0, UR4, R195.reuse ;  /* 0x0000000400db7c23 */ /* 0x100fe200080100c3 */
[----:B-----5:R-:W-:Y:S01]  /*5090*/  SHF.L.U32 R220, R44, 0x10, RZ ;  /* 0x000000102cdc7819 */ /* 0x020fe200000006ff */
[----:B------:R-:W-:Y:S02]  /*50a0*/  FFMA.FTZ R249, R24, UR4, R195 ;  /* 0x0000000418f97c23 */ /* 0x000fe400080100c3 */
[----:B------:R-:W-:Y:S02]  /*50b0*/  FADD.FTZ R219, R185, -R219 ;  /* 0x800000dbb9db7221 */ /* 0x000fe40000010000 */
[----:B------:R-:W-:Y:S02]  /*50c0*/  FADD.FTZ R249, R212, -R249 ;  /* 0x800000f9d4f97221 */ /* 0x000fe40000010000 */
[----:B------:R-:W-:-:S04]  /*50d0*/  FFMA.FTZ R219, R219, UR24, R220 ;  /* 0x00000018dbdb7c23 */ /* 0x000fc800080100dc */
[----:B------:R-:W-:Y:S01]  /*50e0*/  FMUL.FTZ R222, R219, UR14 ;  /* 0x0000000edbde7c20 */ /* 0x000fe20008410000 */
[----:B------:R-:W-:Y:S02]  /*50f0*/  SHF.L.U32 R219, R176, 0x10, RZ ;  /* 0x00000010b0db7819 */ /* 0x000fe400000006ff */
[----:B------:R-:W-:-:S03]  /*5100*/  PRMT R176, R44, 0x7632, R176 ;  /* 0x000076322cb07816 */ /* 0x000fc600000000b0 */
[----:B------:R-:W-:Y:S01]  /*5110*/  FFMA.FTZ R221, R222, R219, R76 ;  /* 0x000000dbdedd7223 */ /* 0x000fe2000001004c */
[----:B------:R-:W-:Y:S01]  /*5120*/  FFMA.FTZ R76, R183, UR4, R195 ;  /* 0x00000004b74c7c23 */ /* 0x000fe200080100c3 */
[----:B------:R-:W-:Y:S01]  /*5130*/  SHF.L.U32 R219, R176, 0x10, RZ ;  /* 0x00000010b0db7819 */ /* 0x000fe200000006ff */
[----:B------:R-:W-:Y:S01]  /*5140*/  FMUL.FTZ R222, R172, R222 ;  /* 0x000000deacde7220 */ /* 0x000fe20000410000 */
[----:B------:R-:W-:Y:S01]  /*5150*/  PRMT R176, R176, 0x7632, R176 ;  /* 0x00007632b0b07816 */ /* 0x000fe200000000b0 */
[----:B------:R-:W-:-:S03]  /*5160*/  FADD.FTZ R76, R218, -R76 ;  /* 0x8000004cda4c7221 */ /* 0x000fc60000010000 */
[----:B------:R-:W-:Y:S01]  /*5170*/  SHF.L.U32 R176, R176, 0x10, RZ ;  /* 0x00000010b0b07819 */ /* 0x000fe200000006ff */
[----:B------:R-:W-:Y:S01]  /*5180*/  FFMA.FTZ R76, R76, UR24, R219 ;  /* 0x000000184c4c7c23 */ /* 0x000fe200080100db */
[----:B------:R-:W-:-:S03]  /*5190*/  SHF.L.U32 R219, R45, 0x10, RZ ;  /* 0x000000102ddb7819 */ /* 0x000fc600000006ff */
[----:B------:R-:W-:-:S04]  /*51a0*/  FMUL.FTZ R76, R76, UR14 ;  /* 0x0000000e4c4c7c20 */ /* 0x000fc80008410000 */
[----:B------:R-:W-:Y:S01]  /*51b0*/  FFMA.FTZ R176, R76, R176, R77 ;  /* 0x000000b04cb07223 */ /* 0x000fe2000001004d */
[----:B------:R-:W-:Y:S01]  /*51c0*/  FFMA.FTZ R77, R182, UR4, R195 ;  /* 0x00000004b64d7c23 */ /* 0x000fe200080100c3 */
[----:B------:R-:W-:-:S03]  /*51d0*/  FMUL.FTZ R76, R173, R76 ;  /* 0x0000004cad4c7220 */ /* 0x000fc60000410000 */
[----:B------:R-:W-:-:S04]  /*51e0*/  FADD.FTZ R77, R217, -R77 ;  /* 0x8000004dd94d7221 */ /* 0x000fc80000010000 */
[----:B------:R-:W-:Y:S01]  /*51f0*/  FFMA.FTZ R77, R77, UR24, R219 ;  /* 0x000000184d4d7c23 */ /* 0x000fe200080100db */
[----:B------:R-:W-:Y:S02]  /*5200*/  SHF.L.U32 R219, R177, 0x10, RZ ;  /* 0x00000010b1db7819 */ /* 0x000fe400000006ff */
[----:B------:R-:W-:Y:S01]  /*5210*/  PRMT R177, R45, 0x7632, R177 ;  /* 0x000076322db17816 */ /* 0x000fe200000000b1 */
[----:B------:R-:W-:-:S03]  /*5220*/  FMUL.FTZ R77, R77, UR14 ;  /* 0x0000000e4d4d7c20 */ /* 0x000fc60008410000 */
[----:B------:R-:W-:Y:S01]  /*5230*/  SHF.L.U32 R220, R177, 0x10, RZ ;  /* 0x00000010b1dc7819 */ /* 0x000fe200000006ff */
[----:B------:R-:W-:Y:S01]  /*5240*/  FFMA.FTZ R78, R77, R219, R78 ;  /* 0x000000db4d4e7223 */ /* 0x000fe2000001004e */
[----:B------:R-:W-:Y:S01]  /*5250*/  FFMA.FTZ R219, R181, UR4, R195 ;  /* 0x00000004b5db7c23 */ /* 0x000fe200080100c3 */
[----:B------:R-:W-:-:S03]  /*5260*/  PRMT R177, R177, 0x7632, R177 ;  /* 0x00007632b1b17816 */ /* 0x000fc600000000b1 */
[----:B------:R-:W-:-:S04]  /*5270*/  FADD.FTZ R219, R216, -R219 ;  /* 0x800000dbd8db7221 */ /* 0x000fc80000010000 */
[----:B------:R-:W-:Y:S01]  /*5280*/  FFMA.FTZ R219, R219, UR24, R220 ;  /* 0x00000018dbdb7c23 */ /* 0x000fe200080100dc */
[----:B------:R-:W-:-:S03]  /*5290*/  SHF.L.U32 R220, R177, 0x10, RZ ;  /* 0x00000010b1dc7819 */ /* 0x000fc600000006ff */
[----:B------:R-:W-:Y:S01]  /*52a0*/  FMUL.FTZ R177, R219, UR14 ;  /* 0x0000000edbb17c20 */ /* 0x000fe20008410000 */
[----:B------:R-:W-:-:S03]  /*52b0*/  FFMA.FTZ R219, R180, UR4, R195 ;  /* 0x00000004b4db7c23 */ /* 0x000fc600080100c3 */
[----:B------:R-:W-:Y:S01]  /*52c0*/  FFMA.FTZ R79, R177, R220, R79 ;  /* 0x000000dcb14f7223 */ /* 0x000fe2000001004f */
[----:B------:R-:W-:Y:S01]  /*52d0*/  SHF.L.U32 R220, R46, 0x10, RZ ;  /* 0x000000102edc7819 */ /* 0x000fe200000006ff */
[----:B------:R-:W-:-:S04]  /*52e0*/  FADD.FTZ R219, R215, -R219 ;  /* 0x800000dbd7db7221 */ /* 0x000fc80000010000 */
[----:B------:R-:W-:-:S04]  /*52f0*/  FFMA.FTZ R219, R219, UR24, R220 ;  /* 0x00000018dbdb7c23 */ /* 0x000fc800080100dc */
[----:B------:R-:W-:Y:S01]  /*5300*/  FMUL.FTZ R223, R219, UR14 ;  /* 0x0000000edbdf7c20 */ /* 0x000fe20008410000 */
[C---:B------:R-:W-:Y:S02]  /*5310*/  SHF.L.U32 R219, R178.reuse, 0x10, RZ ;  /* 0x00000010b2db7819 */ /* 0x040fe400000006ff */
[----:B------:R-:W-:-:S03]  /*5320*/  PRMT R178, R178, 0x7632, R178 ;  /* 0x00007632b2b27816 */ /* 0x000fc600000000b2 */
[--C-:B------:R-:W-:Y:S01]  /*5330*/  FFMA.FTZ R220, R223, R219, R72.reuse ;  /* 0x000000dbdfdc7223 */ /* 0x100fe20000010048 */
[----:B------:R-:W-:Y:S01]  /*5340*/  PRMT R72, R46, 0x7632, R72 ;  /* 0x000076322e487816 */ /* 0x000fe20000000048 */
[----:B------:R-:W-:Y:S01]  /*5350*/  FFMA.FTZ R219, R27, UR4, R195 ;  /* 0x000000041bdb7c23 */ /* 0x000fe200080100c3 */
[----:B------:R-:W-:Y:S02]  /*5360*/  SHF.L.U32 R178, R178, 0x10, RZ ;  /* 0x00000010b2b27819 */ /* 0x000fe400000006ff */
[----:B------:R-:W-:Y:S01]  /*5370*/  SHF.L.U32 R72, R72, 0x10, RZ ;  /* 0x0000001048487819 */ /* 0x000fe200000006ff */
[----:B------:R-:W-:-:S04]  /*5380*/  FADD.FTZ R219, R214, -R219 ;  /* 0x800000dbd6db7221 */ /* 0x000fc80000010000 */
        /* <DEDUP_REMOVED lines=8> */
[C---:B------:R-:W-:Y:S02]  /*5410*/  SHF.L.U32 R219, R179.reuse, 0x10, RZ ;  /* 0x00000010b3db7819 */ /* 0x040fe400000006ff */
[----:B------:R-:W-:Y:S01]  /*5420*/  PRMT R179, R179, 0x7632, R179 ;  /* 0x00007632b3b37816 */ /* 0x000fe200000000b3 */
[----:B------:R-:W-:-:S03]  /*5430*/  FMUL.FTZ R73, R73, UR14 ;  /* 0x0000000e49497c20 */ /* 0x000fc60008410000 */
[----:B------:R-:W-:Y:S01]  /*5440*/  SHF.L.U32 R179, R179, 0x10, RZ ;  /* 0x00000010b3b37819 */ /* 0x000fe200000006ff */
[--C-:B------:R-:W-:Y:S01]  /*5450*/  FFMA.FTZ R219, R73, R219, R74.reuse ;  /* 0x000000db49db7223 */ /* 0x100fe2000001004a */
[----:B------:R-:W-:-:S04]  /*5460*/  PRMT R74, R47, 0x7632, R74 ;  /* 0x000076322f4a7816 */ /* 0x000fc8000000004a */
[----:B------:R-:W-:-:S05]  /*5470*/  SHF.L.U32 R74, R74, 0x10, RZ ;  /* 0x000000104a4a7819 */ /* 0x000fca00000006ff */
[----:B------:R-:W-:-:S04]  /*5480*/  FFMA.FTZ R74, R249, UR24, R74 ;  /* 0x00000018f94a7c23 */ /* 0x000fc8000801004a */
[----:B------:R-:W-:-:S04]  /*5490*/  FMUL.FTZ R74, R74, UR14 ;  /* 0x0000000e4a4a7c20 */ /* 0x000fc80008410000 */
[----:B------:R-:W-:Y:S01]  /*54a0*/  FFMA.FTZ R179, R74, R179, R75 ;  /* 0x000000b34ab37223 */ /* 0x000fe2000001004b */
[----:B------:R-:W-:Y:S01]  /*54b0*/  FMUL.FTZ R75, R170, R73 ;  /* 0x00000049aa4b7220 */ /* 0x000fe20000410000 */
[----:B------:R-:W-:Y:S01]  /*54c0*/  FMUL.FTZ R74, R171, R74 ;  /* 0x0000004aab4a7220 */ /* 0x000fe20000410000 */
[----:B------:R-:W-:Y:S01]  /*54d0*/  FMUL.FTZ R73, R174, R77 ;  /* 0x0000004dae497220 */ /* 0x000fe20000410000 */
[----:B------:R-:W-:-:S03]  /*54e0*/  FMUL.FTZ R77, R175, R177 ;  /* 0x000000b1af4d7220 */ /* 0x000fc60000410000 */
[----:B------:R-:W-:Y:S01]  /*54f0*/  F2FP.BF16.F32.PACK_AB R75, R74, R75 ;  /* 0x0000004b4a4b723e */ /* 0x000fe200000010ff */
[----:B------:R-:W-:Y:S01]  /*5500*/  FMUL.FTZ R74, R168, R223 ;  /* 0x000000dfa84a7220 */ /* 0x000fe20000410000 */
[----:B------:R-:W-:-:S04]  /*5510*/  F2FP.BF16.F32.PACK_AB R73, R77, R73 ;  /* 0x000000494d49723e */ /* 0x000fc800000010ff */
[----:B------:R-:W-:Y:S02]  /*5520*/  F2FP.BF16.F32.PACK_AB R74, R72, R74 ;  /* 0x0000004a484a723e */ /* 0x000fe400000010ff */
[----:B------:R-:W-:Y:S01]  /*5530*/  F2FP.BF16.F32.PACK_AB R72, R76, R222 ;  /* 0x000000de4c48723e */ /* 0x000fe200000010ff */
[----:B------:R-:W-:Y:S06]  /*5540*/  BRA `(.L_x_3276) ;  /* 0x0000000400407947 */ /* 0x000fec0003800000 */
.L_x_3275:
[--C-:B------:R-:W-:Y:S01]  /*5550*/  FFMA.FTZ R28, R26, UR4, R195.reuse ;  /* 0x000000041a1c7c23 */ /* 0x100fe200080100c3 */
[----:B-----5:R-:W-:Y:S01]  /*5560*/  SHF.L.U32 R31, R47, 0x10, RZ ;  /* 0x000000102f1f7819 */ /* 0x020fe200000006ff */
[----:B------:R-:W-:Y:S01]  /*5570*/  FFMA.FTZ R221, R24, UR4, R195 ;  /* 0x0000000418dd7c23 */ /* 0x000fe200080100c3 */
[----:B------:R-:W-:Y:S01]  /*5580*/  SHF.L.U32 R219, R179, 0x10, RZ ;  /* 0x00000010b3db7819 */ /* 0x000fe200000006ff */
[----:B------:R-:W-:Y:S01]  /*5590*/  FADD.FTZ R28, R213, -R28 ;  /* 0x8000001cd51c7221 */ /* 0x000fe20000010000 */
[----:B------:R-:W-:Y:S01]  /*55a0*/  PRMT R179, R179, 0x7632, R179 ;  /* 0x00007632b3b37816 */ /* 0x000fe200000000b3 */
[----:B------:R-:W-:Y:S01]  /*55b0*/  FADD.FTZ R221, R212, -R221 ;  /* 0x800000ddd4dd7221 */ /* 0x000fe20000010000 */
[----:B------:R-:W-:Y:S01]  /*55c0*/  SHF.L.U32 R220, R46, 0x10, RZ ;  /* 0x000000102edc7819 */ /* 0x000fe200000006ff */
[----:B------:R-:W-:Y:S01]  /*55d0*/  FFMA.FTZ R31, R28, UR24, R31 ;  /* 0x000000181c1f7c23 */ /* 0x000fe2000801001f */
[----:B------:R-:W-:Y:S02]  /*55e0*/  PRMT R28, R47, 0x7632, R28 ;  /* 0x000076322f1c7816 */ /* 0x000fe4000000001c */
[----:B------:R-:W-:Y:S01]  /*55f0*/  SHF.L.U32 R179, R179, 0x10, RZ ;  /* 0x00000010b3b37819 */ /* 0x000fe200000006ff */
[----:B------:R-:W-:Y:S01]  /*5600*/  FMUL.FTZ R29, R31, UR14 ;  /* 0x0000000e1f1d7c20 */ /* 0x000fe20008410000 */
[----:B------:R-:W-:-:S03]  /*5610*/  SHF.L.U32 R28, R28, 0x10, RZ ;  /* 0x000000101c1c7819 */ /* 0x000fc600000006ff */
[----:B------:R-:W-:Y:S01]  /*5620*/  FFMA.FTZ R219, R29, R219, R74 ;  /* 0x000000db1ddb7223 */ /* 0x000fe2000001004a */
[----:B------:R-:W-:Y:S01]  /*5630*/  FFMA.FTZ R74, R180, UR4, R195 ;  /* 0x00000004b44a7c23 */ /* 0x000fe200080100c3 */
[----:B------:R-:W-:Y:S01]  /*5640*/  FFMA.FTZ R28, R221, UR24, R28 ;  /* 0x00000018dd1c7c23 */ /* 0x000fe2000801001c */
[----:B------:R-:W-:Y:S02]  /*5650*/  FMUL.FTZ R29, R170, R29 ;  /* 0x0000001daa1d7220 */ /* 0x000fe40000410000 */
[----:B------:R-:W-:Y:S01]  /*5660*/  FADD.FTZ R74, R215, -R74 ;  /* 0x8000004ad74a7221 */ /* 0x000fe20000010000 */
[C---:B------:R-:W-:Y:S01]  /*5670*/  FMUL.FTZ R30, R28.reuse, UR14 ;  /* 0x0000000e1c1e7c20 */ /* 0x040fe20008410000 */
[----:B------:R-:W-:-:S03]  /*5680*/  F2FP.BF16.F32.PACK_AB R31, R28, R31 ;  /* 0x0000001f1c1f723e */ /* 0x000fc600000010ff */
[----:B------:R-:W-:Y:S01]  /*5690*/  FFMA.FTZ R179, R30, R179, R75 ;  /* 0x000000b31eb37223 */ /* 0x000fe2000001004b */
[----:B------:R-:W-:Y:S01]  /*56a0*/  FMUL.FTZ R75, R171, R30 ;  /* 0x0000001eab4b7220 */ /* 0x000fe20000410000 */
[----:B------:R-:W-:-:S04]  /*56b0*/  FFMA.FTZ R30, R74, UR24, R220 ;  /* 0x000000184a1e7c23 */ /* 0x000fc800080100dc */
[----:B------:R-:W-:Y:S01]  /*56c0*/  F2FP.BF16.F32.PACK_AB R75, R75, R29 ;  /* 0x0000001d4b4b723e */ /* 0x000fe200000010ff */
[----:B------:R-:W-:Y:S01]  /*56d0*/  FMUL.FTZ R28, R30, UR14 ;  /* 0x0000000e1e1c7c20 */ /* 0x000fe20008410000 */
[C---:B------:R-:W-:Y:S02]  /*56e0*/  SHF.L.U32 R29, R178.reuse, 0x10, RZ ;  /* 0x00000010b21d7819 */ /* 0x040fe400000006ff */
[----:B------:R-:W-:-:S03]  /*56f0*/  PRMT R178, R178, 0x7632, R178 ;  /* 0x00007632b2b27816 */ /* 0x000fc600000000b2 */
[--C-:B------:R-:W-:Y:S01]  /*5700*/  FFMA.FTZ R220, R28, R29, R72.reuse ;  /* 0x0000001d1cdc7223 */ /* 0x100fe20000010048 */
[----:B------:R-:W-:Y:S01]  /*5710*/  PRMT R72, R46, 0x7632, R72 ;  /* 0x000076322e487816 */ /* 0x000fe20000000048 */
[----:B------:R-:W-:Y:S01]  /*5720*/  FFMA.FTZ R29, R27, UR4, R195 ;  /* 0x000000041b1d7c23 */ /* 0x000fe200080100c3 */
[----:B------:R-:W-:Y:S01]  /*5730*/  SHF.L.U32 R178, R178, 0x10, RZ ;  /* 0x00000010b2b27819 */ /* 0x000fe200000006ff */
[----:B------:R-:W-:Y:S01]  /*5740*/  FMUL.FTZ R28, R168, R28 ;  /* 0x0000001ca81c7220 */ /* 0x000fe20000410000 */
[----:B------:R-:W-:Y:S01]  /*5750*/  SHF.L.U32 R72, R72, 0x10, RZ ;  /* 0x0000001048487819 */ /* 0x000fe200000006ff */
[----:B------:R-:W-:-:S04]  /*5760*/  FADD.FTZ R29, R214, -R29 ;  /* 0x8000001dd61d7221 */ /* 0x000fc80000010000 */
[----:B------:R-:W-:-:S04]  /*5770*/  FFMA.FTZ R72, R29, UR24, R72 ;  /* 0x000000181d487c23 */ /* 0x000fc80008010048 */
[C---:B------:R-:W-:Y:S01]  /*5780*/  FMUL.FTZ R29, R72.reuse, UR14 ;  /* 0x0000000e481d7c20 */ /* 0x040fe20008410000 */
[----:B------:R-:W-:Y:S01]  /*5790*/  F2FP.BF16.F32.PACK_AB R30, R72, R30 ;  /* 0x0000001e481e723e */ /* 0x000fe200000010ff */
[----:B------:R-:W-:Y:S02]  /*57a0*/  FFMA.FTZ R72, R182, UR4, R195 ;  /* 0x00000004b6487c23 */ /* 0x000fe400080100c3 */
[----:B------:R-:W-:Y:S01]  /*57b0*/  FFMA.FTZ R178, R29, R178, R73 ;  /* 0x000000b21db27223 */ /* 0x000fe20000010049 */
[----:B------:R-:W-:Y:S01]  /*57c0*/  SHF.L.U32 R73, R45, 0x10, RZ ;  /* 0x000000102d497819 */ /* 0x000fe200000006ff */
[----:B------:R-:W-:Y:S01]  /*57d0*/  FADD.FTZ R72, R217, -R72 ;  /* 0x80000048d9487221 */ /* 0x000fe20000010000 */
[----:B------:R-:W-:-:S03]  /*57e0*/  FMUL.FTZ R74, R169, R29 ;  /* 0x0000001da94a7220 */ /* 0x000fc60000410000 */
[----:B------:R-:W-:Y:S01]  /*57f0*/  FFMA.FTZ R29, R72, UR24, R73 ;  /* 0x00000018481d7c23 */ /* 0x000fe20008010049 */
[----:B------:R-:W-:Y:S01]  /*5800*/  SHF.L.U32 R72, R177, 0x10, RZ ;  /* 0x00000010b1487819 */ /* 0x000fe200000006ff */
[----:B------:R-:W-:Y:S01]  /*5810*/  FFMA.FTZ R73, R181, UR4, R195 ;  /* 0x00000004b5497c23 */ /* 0x000fe200080100c3 */
[----:B------:R-:W-:Y:S01]  /*5820*/  F2FP.BF16.F32.PACK_AB R74, R74, R28 ;  /* 0x0000001c4a4a723e */ /* 0x000fe200000010ff */
[----:B------:R-:W-:Y:S01]  /*5830*/  FMUL.FTZ R28, R29, UR14 ;  /* 0x0000000e1d1c7c20 */ /* 0x000fe20008410000 */
[----:B------:R-:W-:Y:S01]  /*5840*/  PRMT R177, R177, 0x7632, R177 ;  /* 0x00007632b1b17816 */ /* 0x000fe200000000b1 */
[----:B------:R-:W-:Y:S02]  /*5850*/  FADD.FTZ R73, R216, -R73 ;  /* 0x80000049d8497221 */ /* 0x000fe40000010000 */
[----:B------:R-:W-:Y:S01]  /*5860*/  FFMA.FTZ R78, R28, R72, R78 ;  /* 0x000000481c4e7223 */ /* 0x000fe2000001004e */
[----:B------:R-:W-:Y:S01]  /*5870*/  PRMT R72, R45, 0x7632, R72 ;  /* 0x000076322d487816 */ /* 0x000fe20000000048 */
[----:B------:R-:W-:Y:S01]  /*5880*/  FMUL.FTZ R28, R174, R28 ;  /* 0x0000001cae1c7220 */ /* 0x000fe20000410000 */
[----:B------:R-:W-:-:S02]  /*5890*/  SHF.L.U32 R177, R177, 0x10, RZ ;  /* 0x00000010b1b17819 */ /* 0x000fc400000006ff */
[----:B------:R-:W-:-:S05]  /*58a0*/  SHF.L.U32 R72, R72, 0x10, RZ ;  /* 0x0000001048487819 */ /* 0x000fca00000006ff */
[----:B------:R-:W-:-:S04]  /*58b0*/  FFMA.FTZ R72, R73, UR24, R72 ;  /* 0x0000001849487c23 */ /* 0x000fc80008010048 */
[C---:B------:R-:W-:Y:S01]  /*58c0*/  FMUL.FTZ R73, R72.reuse, UR14 ;  /* 0x0000000e48497c20 */ /* 0x040fe20008410000 */
[----:B------:R-:W-:Y:S02]  /*58d0*/  F2FP.BF16.F32.PACK_AB R29, R72, R29 ;  /* 0x0000001d481d723e */ /* 0x000fe400000010ff */
[----:B------:R-:W-:Y:S01]  /*58e0*/  SHF.L.U32 R72, R44, 0x10, RZ ;  /* 0x000000102c487819 */ /* 0x000fe200000006ff */
        /* <DEDUP_REMOVED lines=8> */
[----:B------:R-:W-:-:S04]  /*5970*/  FFMA.FTZ R28, R28, UR24, R72 ;  /* 0x000000181c1c7c23 */ /* 0x000fc80008010048 */
[----:B------:R-:W-:-:S04]  /*5980*/  FMUL.FTZ R72, R28, UR14 ;  /* 0x0000000e1c487c20 */ /* 0x000fc80008410000 */
[----:B------:R-:W-:Y:S01]  /*5990*/  FFMA.FTZ R221, R72, R177, R76 ;  /* 0x000000b148dd7223 */ /* 0x000fe2000001004c */
[----:B------:R-:W-:Y:S01]  /*59a0*/  PRMT R177, R44, 0x7632, R177 ;  /* 0x000076322cb17816 */ /* 0x000fe200000000b1 */
[----:B------:R-:W-:Y:S01]  /*59b0*/  FFMA.FTZ R76, R183, UR4, R195 ;  /* 0x00000004b74c7c23 */ /* 0x000fe200080100c3 */
[----:B------:R-:W-:Y:S02]  /*59c0*/  FMUL.FTZ R72, R172, R72 ;  /* 0x00000048ac487220 */ /* 0x000fe40000410000 */
[----:B------:R-:W-:Y:S01]  /*59d0*/  SHF.L.U32 R177, R177, 0x10, RZ ;  /* 0x00000010b1b17819 */ /* 0x000fe200000006ff */
[----:B------:R-:W-:-:S04]  /*59e0*/  FADD.FTZ R76, R218, -R76 ;  /* 0x8000004cda4c7221 */ /* 0x000fc80000010000 */
[----:B------:R-:W-:-:S04]  /*59f0*/  FFMA.FTZ R76, R76, UR24, R177 ;  /* 0x000000184c4c7c23 */ /* 0x000fc800080100b1 */
[C---:B------:R-:W-:Y:S01]  /*5a00*/  FMUL.FTZ R177, R76.reuse, UR14 ;  /* 0x0000000e4cb17c20 */ /* 0x040fe20008410000 */
[----:B------:R-:W-:-:S03]  /*5a10*/  F2FP.BF16.F32.PACK_AB R28, R76, R28 ;  /* 0x0000001c4c1c723e */ /* 0x000fc600000010ff */
[----:B------:R-:W-:Y:S01]  /*5a20*/  FFMA.FTZ R176, R177, R176, R77 ;  /* 0x000000b0b1b07223 */ /* 0x000fe2000001004d */
[----:B------:R-:W-:-:S05]  /*5a30*/  FMUL.FTZ R77, R173, R177 ;  /* 0x000000b1ad4d7220 */ /* 0x000fca0000410000 */
[----:B------:R-:W-:-:S07]  /*5a40*/  F2FP.BF16.F32.PACK_AB R72, R77, R72 ;  /* 0x000000484d48723e */ /* 0x000fce00000010ff */
.L_x_3276:
[----:B------:R-:W-:-:S04]  /*5a50*/  ISETP.NE.U32.AND P0, PT, RZ, UR20, PT ;  /* 0x00000014ff007c0c */ /* 0x000fc8000bf05070 */
[----:B------:R-:W-:-:S13]  /*5a60*/  ISETP.NE.AND.EX P0, PT, RZ, UR21, PT, P0 ;  /* 0x00000015ff007c0c */ /* 0x000fda000bf05300 */
        /* <DEDUP_REMOVED lines=13> */
.L_x_3274:
[----:B------:R-:W-:Y:S05]  /*5b40*/  BSYNC.RECONVERGENT B1 ;  /* 0x0000000000017941 */ /* 0x000fea0003800200 */
.L_x_3273:
        /* <DEDUP_REMOVED lines=9> */
[----:B------:R-:W-:Y:S01]  /*5be0*/  SHF.L.U32 R31, R43, 0x10, RZ ;  /* 0x000000102b1f7819 */ /* 0x000fe200000006ff */
[----:B------:R-:W-:Y:S01]  /*5bf0*/  FFMA.FTZ R219, R16, UR4, R195 ;  /* 0x0000000410db7c23 */ /* 0x000fe200080100c3 */
[----:B-----5:R-:W-:Y:S01]  /*5c00*/  SHF.L.U32 R221, R179, 0x10, RZ ;  /* 0x00000010b3dd7819 */ /* 0x020fe200000006ff */
[----:B------:R-:W-:Y:S01]  /*5c10*/  FADD.FTZ R28, R205, -R28 ;  /* 0x8000001ccd1c7221 */ /* 0x000fe20000010000 */
[----:B------:R-:W-:Y:S01]  /*5c20*/  PRMT R179, R179, 0x7632, R179 ;  /* 0x00007632b3b37816 */ /* 0x000fe200000000b3 */
[----:B------:R-:W-:Y:S02]  /*5c30*/  FADD.FTZ R219, R204, -R219 ;  /* 0x800000dbccdb7221 */ /* 0x000fe40000010000 */
        /* <DEDUP_REMOVED lines=8> */
[----:B------:R-:W-:Y:S01]  /*5cc0*/  SHF.L.U32 R219, R42, 0x10, RZ ;  /* 0x000000102adb7819 */ /* 0x000fe200000006ff */
[----:B------:R-:W-:Y:S01]  /*5cd0*/  FMUL.FTZ R29, R162, R29 ;  /* 0x0000001da21d7220 */ /* 0x000fe20000410000 */
        /* <DEDUP_REMOVED lines=62> */
[----:B------:R-:W-:Y:S01]  /*60c0*/  F2FP.BF16.F32.PACK_AB R64, R69, R64 ;  /* 0x000000404540723e */ /* 0x000fe200000010ff */
[----:B------:R-:W-:Y:S06]  /*60d0*/  BRA `(.L_x_3280) ;  /* 0x0000000400307947 */ /* 0x000fec0003800000 */
.L_x_3279:
[--C-:B------:R-:W-:Y:S01]  /*60e0*/  FFMA.FTZ R219, R23, UR4, R195.reuse ;  /* 0x0000000417db7c23 */ /* 0x100fe200080100c3 */
[----:B------:R-:W-:Y:S01]  /*60f0*/  SHF.L.U32 R220, R40, 0x10, RZ ;  /* 0x0000001028dc7819 */ /* 0x000fe200000006ff */
[----:B------:R-:W-:Y:S02]  /*6100*/  FFMA.FTZ R249, R16, UR4, R195 ;  /* 0x0000000410f97c23 */ /* 0x000fe400080100c3 */
[----:B------:R-:W-:Y:S02]  /*6110*/  FADD.FTZ R219, R211, -R219 ;  /* 0x800000dbd3db7221 */ /* 0x000fe40000010000 */
[----:B------:R-:W-:Y:S02]  /*6120*/  FADD.FTZ R249, R204, -R249 ;  /* 0x800000f9ccf97221 */ /* 0x000fe40000010000 */
[----:B------:R-:W-:-:S04]  /*6130*/  FFMA.FTZ R219, R219, UR24, R220 ;  /* 0x00000018dbdb7c23 */ /* 0x000fc800080100dc */
[----:B------:R-:W-:Y:S01]  /*6140*/  FMUL.FTZ R222, R219, UR14 ;  /* 0x0000000edbde7c20 */ /* 0x000fe20008410000 */
[----:B-----5:R-:W-:Y:S02]  /*6150*/  SHF.L.U32 R219, R176, 0x10, RZ ;  /* 0x00000010b0db7819 */ /* 0x020fe400000006ff */
        /* <DEDUP_REMOVED lines=31> */
[----:B------:R-:W-:Y:S01]  /*6350*/  FFMA.FTZ R220, R220, UR24, R221 ;  /* 0x00000018dcdc7c23 */ /* 0x000fe200080100dd */
[----:B------:R-:W-:-:S03]  /*6360*/  FFMA.FTZ R221, R17, UR4, R195 ;  /* 0x0000000411dd7c23 */ /* 0x000fc600080100c3 */
[----:B------:R-:W-:Y:S01]  /*6370*/  FMUL.FTZ R223, R220, UR14 ;  /* 0x0000000edcdf7c20 */ /* 0x000fe20008410000 */
[----:B------:R-:W-:Y:S01]  /*6380*/  SHF.L.U32 R220, R178, 0x10, RZ ;  /* 0x00000010b2dc7819 */ /* 0x000fe200000006ff */
[----:B------:R-:W-:Y:S01]  /*6390*/  FADD.FTZ R221, R206, -R221 ;  /* 0x800000ddcedd7221 */ /* 0x000fe20000010000 */
[----:B------:R-:W-:-:S03]  /*63a0*/  PRMT R178, R178, 0x7632, R178 ;  /* 0x00007632b2b27816 */ /* 0x000fc600000000b2 */
[--C-:B------:R-:W-:Y:S01]  /*63b0*/  FFMA.FTZ R220, R223, R220, R64.reuse ;  /* 0x000000dcdfdc7223 */ /* 0x100fe20000010040 */
[----:B------:R-:W-:Y:S02]  /*63c0*/  PRMT R64, R42, 0x7632, R64 ;  /* 0x000076322a407816 */ /* 0x000fe40000000040 */
[----:B------:R-:W-:Y:S02]  /*63d0*/  SHF.L.U32 R178, R178, 0x10, RZ ;  /* 0x00000010b2b27819 */ /* 0x000fe400000006ff */
[----:B------:R-:W-:-:S05]  /*63e0*/  SHF.L.U32 R64, R64, 0x10, RZ ;  /* 0x0000001040407819 */ /* 0x000fca00000006ff */
        /* <DEDUP_REMOVED lines=26> */
[----:B------:R-:W-:-:S07]  /*6590*/  F2FP.BF16.F32.PACK_AB R64, R68, R222 ;  /* 0x000000de4440723e */ /* 0x000fce00000010ff */
.L_x_3280:
        /* <DEDUP_REMOVED lines=13> */
.L_x_3278:
[----:B------:R-:W-:Y:S05]  /*6670*/  BSYNC.RECONVERGENT B1 ;  /* 0x0000000000017941 */ /* 0x000fea0003800200 */
.L_x_3277:
        /* <DEDUP_REMOVED lines=89> */
.L_x_3283:
        /* <DEDUP_REMOVED lines=76> */
.L_x_3284:
        /* <DEDUP_REMOVED lines=13> */
.L_x_3282:
[----:B------:R-:W-:Y:S05]  /*71a0*/  BSYNC.RECONVERGENT B1 ;  /* 0x0000000000017941 */ /* 0x000fea0003800200 */
.L_x_3281:
        /* <DEDUP_REMOVED lines=11> */
[----:B------:R-:W-:Y:S01]  /*7260*/  SHF.L.U32 R29, R35, 0x10, RZ ;  /* 0x00000010231d7819 */ /* 0x000fe200000006ff */
[----:B------:R-:W-:Y:S01]  /*7270*/  FADD.FTZ R31, R187, -R30 ;  /* 0x8000001ebb1f7221 */ /* 0x000fe20000010000 */
[----:B------:R-:W-:-:S03]  /*7280*/  PRMT R178, R178, 0x7632, R178 ;  /* 0x00007632b2b27816 */ /* 0x000fc600000000b2 */
[----:B------:R-:W-:Y:S01]  /*7290*/  FFMA.FTZ R29, R28, UR24, R29 ;  /* 0x000000181c1d7c23 */ /* 0x000fe2000801001d */
[----:B------:R-:W-:Y:S02]  /*72a0*/  PRMT R28, R35, 0x7632, R28 ;  /* 0x00007632231c7816 */ /* 0x000fe4000000001c */
[----:B------:R-:W-:Y:S01]  /*72b0*/  SHF.L.U32 R178, R178, 0x10, RZ ;  /* 0x00000010b2b27819 */ /* 0x000fe200000006ff */
[----:B------:R-:W-:Y:S01]  /*72c0*/  FMUL.FTZ R30, R29, UR14 ;  /* 0x0000000e1d1e7c20 */ /* 0x000fe20008410000 */
[----:B------:R-:W-:-:S05]  /*72d0*/  SHF.L.U32 R28, R28, 0x10, RZ ;  /* 0x000000101c1c7819 */ /* 0x000fca00000006ff */
[--C-:B------:R-:W-:Y:S01]  /*72e0*/  FFMA.FTZ R31, R31, UR24, R28.reuse ;  /* 0x000000181f1f7c23 */ /* 0x100fe2000801001c */
[C---:B------:R-:W-:Y:S02]  /*72f0*/  PRMT R28, R179.reuse, 0x7632, R28 ;  /* 0x00007632b31c7816 */ /* 0x040fe4000000001c */
[----:B------:R-:W-:Y:S02]  /*7300*/  SHF.L.U32 R179, R179, 0x10, RZ ;  /* 0x00000010b3b37819 */ /* 0x000fe400000006ff */
[----:B------:R-:W-:Y:S01]  /*7310*/  SHF.L.U32 R222, R28, 0x10, RZ ;  /* 0x000000101cde7819 */ /* 0x000fe200000006ff */
[C---:B------:R-:W-:Y:S01]  /*7320*/  FMUL.FTZ R28, R31.reuse, UR14 ;  /* 0x0000000e1f1c7c20 */ /* 0x040fe20008410000 */
[----:B------:R-:W-:Y:S01]  /*7330*/  F2FP.BF16.F32.PACK_AB R31, R31, R29 ;  /* 0x0000001d1f1f723e */ /* 0x000fe200000010ff */
[----:B------:R-:W-:Y:S01]  /*7340*/  FFMA.FTZ R29, R5, UR4, R195 ;  /* 0x00000004051d7c23 */ /* 0x000fe200080100c3 */
[----:B------:R-:W-:Y:S01]  /*7350*/  FFMA.FTZ R221, R30, R179, R50 ;  /* 0x000000b31edd7223 */ /* 0x000fe20000010032 */
[----:B------:R-:W-:Y:S01]  /*7360*/  FFMA.FTZ R222, R28, R222, R51 ;  /* 0x000000de1cde7223 */ /* 0x000fe20000010033 */
[----:B------:R-:W-:Y:S01]  /*7370*/  FMUL.FTZ R51, R147, R28 ;  /* 0x0000001c93337220 */ /* 0x000fe20000410000 */
[----:B------:R-:W-:Y:S01]  /*7380*/  SHF.L.U32 R28, R34, 0x10, RZ ;  /* 0x00000010221c7819 */ /* 0x000fe200000006ff */
[----:B------:R-:W-:Y:S01]  /*7390*/  FADD.FTZ R29, R190, -R29 ;  /* 0x8000001dbe1d7221 */ /* 0x000fe20000010000 */
[----:B------:R-:W-:-:S03]  /*73a0*/  FMUL.FTZ R30, R146, R30 ;  /* 0x0000001e921e7220 */ /* 0x000fc60000410000 */
[----:B------:R-:W-:Y:S02]  /*73b0*/  FFMA.FTZ R28, R29, UR24, R28 ;  /* 0x000000181d1c7c23 */ /* 0x000fe4000801001c */
[----:B------:R-:W-:Y:S01]  /*73c0*/  F2FP.BF16.F32.PACK_AB R51, R51, R30 ;  /* 0x0000001e3333723e */ /* 0x000fe200000010ff */
[----:B------:R-:W-:Y:S01]  /*73d0*/  FFMA.FTZ R30, R2, UR4, R195 ;  /* 0x00000004021e7c23 */ /* 0x000fe200080100c3 */
[----:B------:R-:W-:-:S03]  /*73e0*/  FMUL.FTZ R29, R28, UR14 ;  /* 0x0000000e1c1d7c20 */ /* 0x000fc60008410000 */
[----:B------:R-:W-:Y:S01]  /*73f0*/  FADD.FTZ R30, R189, -R30 ;  /* 0x8000001ebd1e7221 */ /* 0x000fe20000010000 */
[--C-:B------:R-:W-:Y:S01]  /*7400*/  FFMA.FTZ R220, R29, R220, R48.reuse ;  /* 0x000000dc1ddc7223 */ /* 0x100fe20000010030 */
[----:B------:R-:W-:Y:S01]  /*7410*/  PRMT R48, R34, 0x7632, R48 ;  /* 0x0000763222307816 */ /* 0x000fe20000000030 */
[----:B------:R-:W-:Y:S01]  /*7420*/  FMUL.FTZ R50, R144, R29 ;  /* 0x0000001d90327220 */ /* 0x000fe20000410000 */
[----:B------:R-:W-:Y:S02]  /*7430*/  FFMA.FTZ R29, R6, UR4, R195 ;  /* 0x00000004061d7c23 */ /* 0x000fe400080100c3 */
[----:B------:R-:W-:-:S05]  /*7440*/  SHF.L.U32 R48, R48, 0x10, RZ ;  /* 0x0000001030307819 */ /* 0x000fca00000006ff */
[----:B------:R-:W-:-:S04]  /*7450*/  FFMA.FTZ R30, R30, UR24, R48 ;  /* 0x000000181e1e7c23 */ /* 0x000fc80008010030 */
[C---:B------:R-:W-:Y:S01]  /*7460*/  FMUL.FTZ R48, R30.reuse, UR14 ;  /* 0x0000000e1e307c20 */ /* 0x040fe20008410000 */
[----:B------:R-:W-:Y:S01]  /*7470*/  F2FP.BF16.F32.PACK_AB R30, R30, R28 ;  /* 0x0000001c1e1e723e */ /* 0x000fe200000010ff */
[----:B------:R-:W-:Y:S01]  /*7480*/  FADD.FTZ R28, R192, -R29 ;  /* 0x8000001dc01c7221 */ /* 0x000fe20000010000 */
[----:B------:R-:W-:Y:S01]  /*7490*/  SHF.L.U32 R29, R33, 0x10, RZ ;  /* 0x00000010211d7819 */ /* 0x000fe200000006ff */
[----:B------:R-:W-:Y:S01]  /*74a0*/  FFMA.FTZ R178, R48, R178, R49 ;  /* 0x000000b230b27223 */ /* 0x000fe20000010031 */
[----:B------:R-:W-:Y:S01]  /*74b0*/  FMUL.FTZ R48, R145, R48 ;  /* 0x0000003091307220 */ /* 0x000fe20000410000 */
[----:B------:R-:W-:Y:S02]  /*74c0*/  FFMA.FTZ R49, R3, UR4, R195 ;  /* 0x0000000403317c23 */ /* 0x000fe400080100c3 */
[----:B------:R-:W-:Y:S02]  /*74d0*/  FFMA.FTZ R29, R28, UR24, R29 ;  /* 0x000000181c1d7c23 */ /* 0x000fe4000801001d */
[----:B------:R-:W-:Y:S01]  /*74e0*/  F2FP.BF16.F32.PACK_AB R50, R48, R50 ;  /* 0x000000323032723e */ /* 0x000fe200000010ff */
[----:B------:R-:W-:Y:S01]  /*74f0*/  FADD.FTZ R49, R191, -R49 ;  /* 0x80000031bf317221 */ /* 0x000fe20000010000 */
[----:B------:R-:W-:Y:S01]  /*7500*/  SHF.L.U32 R48, R177, 0x10, RZ ;  /* 0x00000010b1307819 */ /* 0x000fe200000006ff */
[----:B------:R-:W-:Y:S01]  /*7510*/  FMUL.FTZ R28, R29, UR14 ;  /* 0x0000000e1d1c7c20 */ /* 0x000fe20008410000 */
[----:B------:R-:W-:-:S03]  /*7520*/  PRMT R177, R177, 0x7632, R177 ;  /* 0x00007632b1b17816 */ /* 0x000fc600000000b1 */
[----:B------:R-:W-:Y:S01]  /*7530*/  FFMA.FTZ R54, R28, R48, R54 ;  /* 0x000000301c367223 */ /* 0x000fe20000010036 */
[----:B------:R-:W-:Y:S01]  /*7540*/  PRMT R48, R33, 0x7632, R48 ;  /* 0x0000763221307816 */ /* 0x000fe20000000030 */
[----:B------:R-:W-:Y:S01]  /*7550*/  FMUL.FTZ R28, R150, R28 ;  /* 0x0000001c961c7220 */ /* 0x000fe20000410000 */
[----:B------:R-:W-:Y:S02]  /*7560*/  SHF.L.U32 R177, R177, 0x10, RZ ;  /* 0x00000010b1b17819 */ /* 0x000fe400000006ff */
[----:B------:R-:W-:-:S05]  /*7570*/  SHF.L.U32 R48, R48, 0x10, RZ ;  /* 0x0000001030307819 */ /* 0x000fca00000006ff */
[----:B------:R-:W-:-:S04]  /*7580*/  FFMA.FTZ R48, R49, UR24, R48 ;  /* 0x0000001831307c23 */ /* 0x000fc80008010030 */
[C---:B------:R-:W-:Y:S01]  /*7590*/  FMUL.FTZ R49, R48.reuse, UR14 ;  /* 0x0000000e30317c20 */ /* 0x040fe20008410000 */
[----:B------:R-:W-:Y:S02]  /*75a0*/  F2FP.BF16.F32.PACK_AB R29, R48, R29 ;  /* 0x0000001d301d723e */ /* 0x000fe400000010ff */
[----:B------:R-:W-:Y:S01]  /*75b0*/  SHF.L.U32 R48, R32, 0x10, RZ ;  /* 0x0000001020307819 */ /* 0x000fe200000006ff */
[----:B------:R-:W-:Y:S01]  /*75c0*/  FFMA.FTZ R55, R49, R177, R55 ;  /* 0x000000b131377223 */ /* 0x000fe20000010037 */
[----:B------:R-:W-:Y:S01]  /*75d0*/  FMUL.FTZ R49, R151, R49 ;  /* 0x0000003197317220 */ /* 0x000fe20000410000 */
[----:B------:R-:W-:-:S04]  /*75e0*/  FFMA.FTZ R177, R7, UR4, R195 ;  /* 0x0000000407b17c23 */ /* 0x000fc800080100c3 */
[----:B------:R-:W-:Y:S01]  /*75f0*/  F2FP.BF16.F32.PACK_AB R49, R49, R28 ;  /* 0x0000001c3131723e */ /* 0x000fe200000010ff */
[----:B------:R-:W-:Y:S01]  /*7600*/  FADD.FTZ R28, R194, -R177 ;  /* 0x800000b1c21c7221 */ /* 0x000fe20000010000 */
[C---:B------:R-:W-:Y:S02]  /*7610*/  SHF.L.U32 R177, R176.reuse, 0x10, RZ ;  /* 0x00000010b0b17819 */ /* 0x040fe400000006ff */
[----:B------:R-:W-:Y:S01]  /*7620*/  PRMT R176, R176, 0x7632, R176 ;  /* 0x00007632b0b07816 */ /* 0x000fe200000000b0 */
[----:B------:R-:W-:-:S03]  /*7630*/  FFMA.FTZ R28, R28, UR24, R48 ;  /* 0x000000181c1c7c23 */ /* 0x000fc60008010030 */
[----:B------:R-:W-:Y:S01]  /*7640*/  SHF.L.U32 R176, R176, 0x10, RZ ;  /* 0x00000010b0b07819 */ /* 0x000fe200000006ff */
[----:B------:R-:W-:-:S04]  /*7650*/  FMUL.FTZ R48, R28, UR14 ;  /* 0x0000000e1c307c20 */ /* 0x000fc80008410000 */
[--C-:B------:R-:W-:Y:S01]  /*7660*/  FFMA.FTZ R219, R48, R177, R52.reuse ;  /* 0x000000b130db7223 */ /* 0x100fe20000010034 */
        /* <DEDUP_REMOVED lines=12> */
.L_x_3285:
[----:B------:R-:W-:Y:S01]  /*7730*/  FFMA.FTZ R219, R7, UR4, R195 ;  /* 0x0000000407db7c23 */ /* 0x000fe200080100c3 */
[----:B------:R-:W-:-:S03]  /*7740*/  SHF.L.U32 R220, R32, 0x10, RZ ;  /* 0x0000001020dc7819 */ /* 0x000fc600000006ff */
[----:B------:R-:W-:-:S04]  /*7750*/  FADD.FTZ R219, R194, -R219 ;  /* 0x800000dbc2db7221 */ /* 0x000fc80000010000 */
[----:B------:R-:W-:-:S04]  /*7760*/  FFMA.FTZ R219, R219, UR24, R220 ;  /* 0x00000018dbdb7c23 */ /* 0x000fc800080100dc */
[----:B------:R-:W-:Y:S01]  /*7770*/  FMUL.FTZ R223, R219, UR14 ;  /* 0x0000000edbdf7c20 */ /* 0x000fe20008410000 */
[----:B-----5:R-:W-:Y:S02]  /*7780*/  SHF.L.U32 R219, R176, 0x10, RZ ;  /* 0x00000010b0db7819 */ /* 0x020fe400000006ff */
[----:B------:R-:W-:-:S03]  /*7790*/  PRMT R176, R32, 0x7632, R176 ;  /* 0x0000763220b07816 */ /* 0x000fc600000000b0 */
[----:B------:R-:W-:Y:S01]  /*77a0*/  FFMA.FTZ R219, R223, R219, R52 ;  /* 0x000000dbdfdb7223 */ /* 0x000fe20000010034 */
[----:B------:R-:W-:Y:S01]  /*77b0*/  FFMA.FTZ R52, R186, UR4, R195 ;  /* 0x00000004ba347c23 */ /* 0x000fe200080100c3 */
[C---:B------:R-:W-:Y:S02]  /*77c0*/  SHF.L.U32 R220, R176.reuse, 0x10, RZ ;  /* 0x00000010b0dc7819 */ /* 0x040fe400000006ff */
        /* <DEDUP_REMOVED lines=29> */
[C---:B------:R-:W-:Y:S01]  /*79a0*/  SHF.L.U32 R220, R178.reuse, 0x10, RZ ;  /* 0x00000010b2dc7819 */ /* 0x040fe200000006ff */
        /* <DEDUP_REMOVED lines=10> */
[--C-:B------:R-:W-:Y:S01]  /*7a50*/  FFMA.FTZ R49, R4, UR4, R195.reuse ;  /* 0x0000000404317c23 */ /* 0x100fe200080100c3 */
[----:B------:R-:W-:Y:S01]  /*7a60*/  FFMA.FTZ R195, R184, UR4, R195 ;  /* 0x00000004b8c37c23 */ /* 0x000fe200080100c3 */
[----:B------:R-:W-:Y:S02]  /*7a70*/  FMUL.FTZ R48, R145, R48 ;  /* 0x0000003091307220 */ /* 0x000fe40000410000 */
[----:B------:R-:W-:Y:S01]  /*7a80*/  FADD.FTZ R49, R188, -R49 ;  /* 0x80000031bc317221 */ /* 0x000fe20000010000 */
[----:B------:R-:W-:-:S03]  /*7a90*/  FADD.FTZ R195, R187, -R195 ;  /* 0x800000c3bbc37221 */ /* 0x000fc60000010000 */
        /* <DEDUP_REMOVED lines=14> */
[----:B------:R-:W-:Y:S01]  /*7b80*/  FMUL.FTZ R179, R148, R223 ;  /* 0x000000df94b37220 */ /* 0x000fe20000410000 */
[----:B------:R-:W-:Y:S02]  /*7b90*/  FMUL.FTZ R53, R151, R177 ;  /* 0x000000b197357220 */ /* 0x000fe40000410000 */
[----:B------:R-:W-:Y:S01]  /*7ba0*/  F2FP.BF16.F32.PACK_AB R51, R50, R51 ;  /* 0x000000333233723e */ /* 0x000fe200000010ff */
[----:B------:R-:W-:Y:S02]  /*7bb0*/  FMUL.FTZ R50, R144, R249 ;  /* 0x000000f990327220 */ /* 0x000fe40000410000 */
[----:B------:R-:W-:-:S03]  /*7bc0*/  F2FP.BF16.F32.PACK_AB R49, R53, R49 ;  /* 0x000000313531723e */ /* 0x000fc600000010ff */
[----:B------:R-:W-:Y:S02]  /*7bd0*/  F2FP.BF16.F32.PACK_AB R50, R48, R50 ;  /* 0x000000323032723e */ /* 0x000fe400000010ff */
[----:B------:R-:W-:-:S07]  /*7be0*/  F2FP.BF16.F32.PACK_AB R48, R52, R179 ;  /* 0x000000b33430723e */ /* 0x000fce00000010ff */
.L_x_3286:
        /* <DEDUP_REMOVED lines=11> */
[----:B------:R-:W-:-:S07]  /*7ca0*/  MOV R51, R222 ;  /* 0x000000de00337202 */ /* 0x000fce0000000f00 */
.L_x_3270:
[----:B------:R-:W-:Y:S05]  /*7cb0*/  BSYNC.RECONVERGENT B0 ;  /* 0x0000000000007941 */ /* 0x000fea0003800200 */
.L_x_3256:
[----:B------:R-:W-:Y:S02]  /*7cc0*/  UIADD3 UR7, UPT, UPT, UR7, UR22, URZ ;  /* 0x0000001607077290 */ /* 0x000fe4000fffe0ff */
[----:B------:R-:W-:Y:S02]  /*7cd0*/  UPLOP3.LUT UP2, UPT, UPT, UPT, UP2, 0x40, 0x4 ;  /* 0x000000000004789c */ /* 0x000fe40003f4e820 */
[----:B------:R-:W-:-:S09]  /*7ce0*/  UISETP.GE.AND UP1, UPT, UR7, UR23, UPT ;  /* 0x000000170700728c */ /* 0x000fd2000bf26270 */
[----:B------:R-:W-:Y:S05]  /*7cf0*/  BRA.U !UP1, `(.L_x_3287) ;  /* 0xffffff8d09647547 */ /* 0x000fea000b83ffff */
.L_x_3245:
[----:B------:R-:W0:Y:S01]  /*7d00*/  S2UR UR4, SR_CTAID.X ;  /* 0x00000000000479c3 */ /* 0x000e220000002500 */
[----:B------:R-:W-:Y:S01]  /*7d10*/  BSSY.RECONVERGENT B0, `(.L_x_3288) ;  /* 0x0000012000007945 */ /* 0x000fe20003800200 */
[----:B0-----:R-:W-:-:S06]  /*7d20*/  UIMAD UR4, UR4, UR6, URZ ;  /* 0x00000006040472a4 */ /* 0x001fcc000f8e02ff */
[----:B-1----:R-:W-:-:S04]  /*7d30*/  MOV R9, UR4 ;  /* 0x0000000400097c02 */ /* 0x002fc80008000f00 */
        /* <DEDUP_REMOVED lines=15> */
.L_x_3289:
[----:B------:R-:W-:Y:S05]  /*7e30*/  BSYNC.RECONVERGENT B0 ;  /* 0x0000000000007941 */ /* 0x000fea0003800200 */
.L_x_3288:
        /* <DEDUP_REMOVED lines=15> */
.L_x_3291:
[----:B------:R-:W-:Y:S05]  /*7f30*/  BSYNC.RECONVERGENT B0 ;  /* 0x0000000000007941 */ /* 0x000fea0003800200 */
.L_x_3290:
        /* <DEDUP_REMOVED lines=15> */
.L_x_3293:
[----:B------:R-:W-:Y:S05]  /*8030*/  BSYNC.RECONVERGENT B0 ;  /* 0x0000000000007941 */ /* 0x000fea0003800200 */
.L_x_3292:
        /* <DEDUP_REMOVED lines=14> */
.L_x_3294:
        /* <DEDUP_REMOVED lines=14> */
.L_x_15622:


//--------------------- .text._ZN10layer_norm13ln_bwd_kernelINS_13Kernel_traitsIf13__nv_bfloat16S2_S2_fjLj8192ELj1ELj1ELj8ELj16ENS_18Kernel_traits_baseILj8192EfS2_S2_S2_fjLj256EEEEELb0ELb1ELb0ELb1EEEvNS_9BwdParamsE --------------------------
	.section	.text._ZN10layer_norm13ln_bwd_kernelINS_13Kernel_traitsIf13__nv_bfloat16S2_S2_fjLj8192ELj1ELj1ELj8ELj16ENS_18Kernel_traits_baseILj8192EfS2_S2_S2_fjLj256EEEEELb0ELb1ELb0ELb1EEEvNS_9BwdParamsE,"ax",@progbits
	.align	128
        .global         _ZN10layer_norm13ln_bwd_kernelINS_13Kernel_traitsIf13__nv_bfloat16S2_S2_fjLj8192ELj1ELj1ELj8ELj16ENS_18Kernel_traits_baseILj8192EfS2_S2_S2_fjLj256EEEEELb0ELb1ELb0ELb1EEEvNS_9BwdParamsE
        .type           _ZN10layer_norm13ln_bwd_kernelINS_13Kernel_traitsIf13__nv_bfloat16S2_S2_fjLj8192ELj1ELj1ELj8ELj16ENS_18Kernel_traits_baseILj8192EfS2_S2_S2_fjLj256EEEEELb0ELb1ELb0ELb1EEEvNS_9BwdParamsE,@function
        .size           _ZN10layer_norm13ln_bwd_kernelINS_13Kernel_traitsIf13__nv_bfloat16S2_S2_fjLj8192ELj1ELj1ELj8ELj16ENS_18Kernel_traits_baseILj8192EfS2_S2_S2_fjLj256EEEEELb0ELb1ELb0ELb1EEEvNS_9BwdParamsE,(.L_x_15623 - _ZN10layer_norm13ln_bwd_kernelINS_13Kernel_traitsIf13__nv_bfloat16S2_S2_fjLj8192ELj1ELj1ELj8ELj16ENS_18Kernel_traits_baseILj8192EfS2_S2_S2_fjLj256EEEEELb0ELb1ELb0ELb1EEEvNS_9BwdParamsE)
        .other          _ZN10layer_norm13ln_bwd_kernelINS_13Kernel_traitsIf13__nv_bfloat16S2_S2_fjLj8192ELj1ELj1ELj8ELj16ENS_18Kernel_traits_baseILj8192EfS2_S2_S2_fjLj256EEEEELb0ELb1ELb0ELb1EEEvNS_9BwdParamsE,@"STO_CUDA_ENTRY STV_DEFAULT"
_ZN10layer_norm13ln_bwd_kernelINS_13Kernel_traitsIf13__nv_bfloat16S2_S2_fjLj8192ELj1ELj1ELj8ELj16ENS_18Kernel_traits_baseILj8192EfS2_S2_S2_fjLj256EEEEELb0ELb1ELb0ELb1EEEvNS_9BwdParamsE:
.text._ZN10layer_norm13ln_bwd_kernelINS_13Kernel_traitsIf13__nv_bfloat16S2_S2_fjLj8192ELj1ELj1ELj8ELj16ENS_18Kernel_traits_baseILj8192EfS2_S2_S2_fjLj256EEEEELb0ELb1ELb0ELb1EEEvNS_9BwdParamsE:
        /* <DEDUP_REMOVED lines=57> */
[----:B------:R2:W-:Y:S01]  /*0390*/  STL [R1+0x14], RZ ;  /* 0x000014ff01007387 */ /* 0x0005e20000100800 */
[----:B------:R-:W3:Y:S06]  /*03a0*/  LDCU.64 UR4, c[0x0][0x3e0] ;  /* 0x00007c00ff0477ac */ /* 0x000eec0008000a00 */
[----:B------:R-:W4:Y:S01]  /*03b0*/  LDC.64 R4, c[0x0][0x3e8] ;  /* 0x0000fa00ff047b82 */ /* 0x000f220000000a00 */
[----:B------:R2:W-:Y:S01]  /*03c0*/  STL [R1+0x10], RZ ;  /* 0x000010ff01007387 */ /* 0x0005e20000100800 */
[----:B------:R-:W-:Y:S01]  /*03d0*/  HFMA2 R220, -RZ, RZ, 0, 0 ;  /* 0x00000000ffdc7431 */ /* 0x000fe200000001ff */
[----:B------:R-:W-:-:S02]  /*03e0*/  UPLOP3.LUT UP2, UPT, UPT, UPT, UPT, 0x40, 0x4 ;  /* 0x000000000004789c */ /* 0x000fc40003f4e870 */
[----:B------:R2:W-:Y:S01]  /*03f0*/  STL [R1+0xc], RZ ;  /* 0x00000cff01007387 */ /* 0x0005e20000100800 */
[----:B------:R-:W-:Y:S01]  /*0400*/  HFMA2 R233, -RZ, RZ, 0, 0 ;  /* 0x00000000ffe97431 */ /* 0x000fe200000001ff */
[----:B------:R-:W0:Y:S02]  /*0410*/  LDCU UR22, c[0x0][0x388] ;  /* 0x00007100ff1677ac */ /* 0x000e240008000800 */
[----:B------:R2:W-:Y:S01]  /*0420*/  STL [R1+0x8], RZ ;  /* 0x000008ff01007387 */ /* 0x0005e20000100800 */
[----:B------:R-:W-:Y:S01]  /*0430*/  HFMA2 R197, -RZ, RZ, 0, 0 ;  /* 0x00000000ffc57431 */ /* 0x000fe200000001ff */
[----:B------:R-:W0:Y:S02]  /*0440*/  LDCU.U8 UR9, c[0x0][0x410] ;  /* 0x00008200ff0977ac */ /* 0x000e240008000000 */
[----:B------:R2:W-:Y:S01]  /*0450*/  STL [R1+0x4], RZ ;  /* 0x000004ff01007387 */ /* 0x0005e20000100800 */
[----:B------:R-:W-:Y:S01]  /*0460*/  HFMA2 R156, -RZ, RZ, 0, 0 ;  /* 0x00000000ff9c7431 */ /* 0x000fe200000001ff */
[----:B------:R-:W-:Y:S01]  /*0470*/  CS2R R210, SRZ ;  /* 0x0000000000d27805 */ /* 0x000fe2000001ff00 */
[----:B-1----:R-:W-:Y:S01]  /*0480*/  IMAD.WIDE.U32 R2, R0, 0x20, R2 ;  /* 0x0000002000027825 */ /* 0x002fe200078e0002 */
[----:B------:R2:W-:Y:S01]  /*0490*/  STL [R1], RZ ;  /* 0x000000ff01007387 */ /* 0x0005e20000100800 */
[----:B---3--:R-:W-:Y:S01]  /*04a0*/  UISETP.NE.U32.AND UP0, UPT, UR4, URZ, UPT ;  /* 0x000000ff0400728c */ /* 0x008fe2000bf05070 */
[----:B------:R-:W-:-:S02]  /*04b0*/  CS2R R208, SRZ ;  /* 0x0000000000d07805 */ /* 0x000fc4000001ff00 */
[----:B------:R-:W-:Y:S01]  /*04c0*/  CS2R R214, SRZ ;  /* 0x0000000000d67805 */ /* 0x000fe2000001ff00 */
[----:B0-----:R-:W5:Y:S01]  /*04d0*/  LDG.E.128 R96, desc[UR18][R2.64] ;  /* 0x0000001202607981 */ /* 0x001f62000c1e1d00 */
[----:B------:R-:W-:Y:S02]  /*04e0*/  CS2R R212, SRZ ;  /* 0x0000000000d47805 */ /* 0x000fe4000001ff00 */
[----:B------:R-:W-:Y:S01]  /*04f0*/  CS2R R206, SRZ ;  /* 0x0000000000ce7805 */ /* 0x000fe2000001ff00 */
[----:B----4-:R-:W-:Y:S01]  /*0500*/  IMAD.WIDE.U32 R4, R0, 0x20, R4 ;  /* 0x0000002000047825 */ /* 0x010fe200078e0004 */
[----:B------:R-:W5:Y:S01]  /*0510*/  LDG.E.128 R92, desc[UR18][R2.64+0x10] ;  /* 0x00001012025c7981 */ /* 0x000f62000c1e1d00 */
[----:B------:R-:W-:Y:S02]  /*0520*/  CS2R R216, SRZ ;  /* 0x0000000000d87805 */ /* 0x000fe4000001ff00 */
[----:B------:R-:W-:Y:S02]  /*0530*/  CS2R R218, SRZ ;  /* 0x0000000000da7805 */ /* 0x000fe4000001ff00 */
[----:B------:R-:W-:Y:S01]  /*0540*/  CS2R R204, SRZ ;  /* 0x0000000000cc7805 */ /* 0x000fe2000001ff00 */
[----:B------:R-:W5:Y:S01]  /*0550*/  LDG.E.128 R88, desc[UR18][R2.64+0x2000] ;  /* 0x0020001202587981 */ /* 0x000f62000c1e1d00 */
[----:B------:R-:W-:-:S02]  /*0560*/  CS2R R236, SRZ ;  /* 0x0000000000ec7805 */ /* 0x000fc4000001ff00 */
[----:B------:R-:W-:Y:S02]  /*0570*/  MOV R234, RZ ;  /* 0x000000ff00ea7202 */ /* 0x000fe40000000f00 */
        /* <DEDUP_REMOVED lines=17> */
[----:B------:R0:W5:Y:S01]  /*0690*/  LDG.E.128 R68, desc[UR18][R2.64+0x6010] ;  /* 0x0060101202447981 */ /* 0x000162000c1e1d00 */
        /* <DEDUP_REMOVED lines=25> */
[----:B0-----:R-:W-:Y:S02]  /*0830*/  CS2R R2, SRZ ;  /* 0x0000000000027805 */ /* 0x001fe4000001ff00 */
[----:B------:R-:W-:Y:S01]  /*0840*/  MOV R0, RZ ;  /* 0x000000ff00007202 */ /* 0x000fe20000000f00 */
[----:B------:R-:W5:Y:S01]  /*0850*/  LDG.E.128 R40, desc[UR18][R4.64+0x10] ;  /* 0x0000101204287981 */ /* 0x000f62000c1e1d00 */
[----:B------:R-:W0:Y:S03]  /*0860*/  LDCU UR23, c[0x0][0x400] ;  /* 0x00008000ff1777ac */ /* 0x000e260008000800 */
[----:B------:R1:W5:Y:S01]  /*0870*/  LDG.E.128 R36, desc[UR18][R4.64] ;  /* 0x0000001204247981 */ /* 0x000362000c1e1d00 */
[----:B------:R-:W-:Y:S01]  /*0880*/  UISETP.NE.AND.EX UP0, UPT, UR5, URZ, UPT, UP0 ;  /* 0x000000ff0500728c */ /* 0x000fe2000bf05300 */
[----:B------:R-:W3:Y:S01]  /*0890*/  LDCU.64 UR24, c[0x0][0x478] ;  /* 0x00008f00ff1877ac */ /* 0x000ee20008000a00 */
[----:B------:R-:W4:Y:S01]  /*08a0*/  LDCU.128 UR12, c[0x0][0x3c0] ;  /* 0x00007800ff0c77ac */ /* 0x000f220008000c00 */
[----:B-1----:R-:W-:Y:S01]  /*08b0*/  CS2R R4, SRZ ;  /* 0x0000000000047805 */ /* 0x002fe2000001ff00 */
[----:B------:R-:W1:Y:S01]  /*08c0*/  LDCU.64 UR20, c[0x0][0x438] ;  /* 0x00008700ff1477ac */ /* 0x000e620008000a00 */
[----:B--2---:R-:W0:Y:S06]  /*08d0*/  LDCU.64 UR26, c[0x0][0x380] ;  /* 0x00007000ff1a77ac */ /* 0x004e2c0008000a00 */
.L_x_3316:
[----:B------:R-:W2:Y:S01]  /*08e0*/  S2R R124, SR_TID.X ;  /* 0x00000000007c7919 */ /* 0x000ea20000002100 */
[----:B------:R-:W3:Y:S01]  /*08f0*/  @UP0 LDCU.64 UR4, c[0x0][0x3e0] ;  /* 0x00007c00ff0407ac */ /* 0x000ee20008000a00 */
[----:B-1----:R-:W1:Y:S01]  /*0900*/  LDC.64 R144, c[0x0][0x3a8] ;  /* 0x0000ea00ff907b82 */ /* 0x002e620000000a00 */
[----:B------:R-:W-:Y:S01]  /*0910*/  PLOP3.LUT P1, PT, PT, PT, UP0, 0x80, 0x8 ;  /* 0x000000000008781c */ /* 0x000fe20003f2f008 */
[----:B------:R-:W-:Y:S02]  /*0920*/  UIMAD UR7, UR6, UR22, URZ ;  /* 0x00000016060772a4 */ /* 0x000fe4000f8e02ff */
[----:B----4-:R-:W-:Y:S02]  /*0930*/  UIMAD.WIDE UR10, UR6, 0x4, UR12 ;  /* 0x00000004060a78a5 */ /* 0x010fe4000f8e020c */
[----:B------:R-:W-:Y:S02]  /*0940*/  USHF.R.S32.HI UR8, URZ, 0x1f, UR7 ;  /* 0x0000001fff087899 */ /* 0x000fe40008011407 */
[----:B------:R-:W4:Y:S01]  /*0950*/  LDC.64 R148, c[0x0][0x428] ;  /* 0x00010a00ff947b82 */ /* 0x000f220000000a00 */
[----:B------:R-:W-:-:S02]  /*0960*/  UIMAD.WIDE UR16, UR6, 0x4, UR14 ;  /* 0x00000004061078a5 */ /* 0x000fc4000f8e020e */
[----:B------:R-:W-:Y:S01]  /*0970*/  ULEA.HI UR8, UR8, UR7, URZ, 0x3 ;  /* 0x0000000708087291 */ /* 0x000fe2000f8f18ff */
[----:B0-----:R-:W-:Y:S02]  /*0980*/  MOV R120, UR10 ;  /* 0x0000000a00787c02 */ /* 0x001fe40008000f00 */
[----:B------:R-:W-:-:S03]  /*0990*/  MOV R121, UR11 ;  /* 0x0000000b00797c02 */ /* 0x000fc60008000f00 */
[----:B------:R-:W-:Y:S01]  /*09a0*/  MOV R157, UR8 ;  /* 0x00000008009d7c02 */ /* 0x000fe20008000f00 */
[----:B---3--:R-:W-:Y:S01]  /*09b0*/  @UP0 UIMAD.WIDE UR4, UR6, 0x2, UR4 ;  /* 0x00000002060408a5 */ /* 0x008fe2000f8e0204 */
[----:B------:R-:W-:Y:S01]  /*09c0*/  MOV R122, UR16 ;  /* 0x00000010007a7c02 */ /* 0x000fe20008000f00 */
[----:B------:R3:W4:Y:S01]  /*09d0*/  LDG.E R159, desc[UR18][R120.64] ;  /* 0x00000012789f7981 */ /* 0x000722000c1e1900 */
[----:B------:R-:W-:-:S05]  /*09e0*/  MOV R123, UR17 ;  /* 0x00000011007b7c02 */ /* 0x000fca0008000f00 */
[----:B------:R1:W4:Y:S01]  /*09f0*/  LDG.E R164, desc[UR18][R122.64] ;  /* 0x000000127aa47981 */ /* 0x000322000c1e1900 */
[----:B--2---:R-:W-:Y:S02]  /*0a00*/  LEA.HI.SX32 R157, R157, R124, 0x1d ;  /* 0x0000007c9d9d7211 */ /* 0x004fe400078feaff */
[----:B---3--:R-:W-:Y:S02]  /*0a10*/  MOV R120, UR4 ;  /* 0x0000000400787c02 */ /* 0x008fe40008000f00 */
[----:B------:R-:W-:Y:S01]  /*0a20*/  MOV R121, UR5 ;  /* 0x0000000500797c02 */ /* 0x000fe20008000f00 */
[----:B-1----:R-:W-:-:S04]  /*0a30*/  IMAD.WIDE.U32 R122, R157, 0x10, R144 ;  /* 0x000000109d7a7825 */ /* 0x002fc800078e0090 */
[----:B------:R1:W2:Y:S04]  /*0a40*/  @P1 LDG.E.U16 R166, desc[UR18][R120.64] ;  /* 0x0000001278a61981 */ /* 0x0002a8000c1e1500 */
[----:B------:R-:W3:Y:S01]  /*0a50*/  LDG.E.128 R120, desc[UR18][R122.64] ;  /* 0x000000127a787981 */ /* 0x000ee2000c1e1d00 */
[C---:B------:R-:W-:Y:S02]  /*0a60*/  IADD3 R165, PT, PT, R157.reuse, 0x100, RZ ;  /* 0x000001009da57810 */ /* 0x040fe40007ffe0ff */
[C---:B------:R-:W-:Y:S02]  /*0a70*/  IADD3 R167, PT, PT, R157.reuse, 0x200, RZ ;  /* 0x000002009da77810 */ /* 0x040fe40007ffe0ff */
[----:B------:R-:W-:Y:S01]  /*0a80*/  IADD3 R158, PT, PT, R157, 0x300, RZ ;  /* 0x000003009d9e7810 */ /* 0x000fe20007ffe0ff */
[----:B------:R-:W-:-:S04]  /*0a90*/  IMAD.WIDE.U32 R128, R165, 0x10, R144 ;  /* 0x00000010a5807825 */ /* 0x000fc800078e0090 */
[C---:B------:R-:W-:Y:S02]  /*0aa0*/  IMAD.WIDE.U32 R136, R167.reuse, 0x10, R144 ;  /* 0x00000010a7887825 */ /* 0x040fe400078e0090 */
[----:B------:R-:W2:Y:S02]  /*0ab0*/  LDG.E.128 R128, desc[UR18][R128.64] ;  /* 0x0000001280807981 */ /* 0x000ea4000c1e1d00 */
[----:B----4-:R-:W-:Y:S02]  /*0ac0*/  IMAD.WIDE.U32 R140, R167, 0x10, R148 ;  /* 0x00000010a78c7825 */ /* 0x010fe400078e0094 */
[----:B------:R-:W4:Y:S02]  /*0ad0*/  LDG.E.128 R136, desc[UR18][R136.64] ;  /* 0x0000001288887981 */ /* 0x000f24000c1e1d00 */
[----:B------:R-:W-:Y:S02]  /*0ae0*/  IMAD.WIDE.U32 R144, R158, 0x10, R144 ;  /* 0x000000109e907825 */ /* 0x000fe400078e0090 */
[----:B------:R-:W2:Y:S02]  /*0af0*/  LDG.E.128 R140, desc[UR18][R140.64] ;  /* 0x000000128c8c7981 */ /* 0x000ea4000c1e1d00 */
[----:B------:R-:W-:-:S02]  /*0b00*/  IMAD.WIDE.U32 R124, R157, 0x10, R148 ;  /* 0x000000109d7c7825 */ /* 0x000fc400078e0094 */
[----:B------:R-:W4:Y:S04]  /*0b10*/  LDG.E.128 R144, desc[UR18][R144.64] ;  /* 0x0000001290907981 */ /* 0x000f28000c1e1d00 */
[----:B------:R-:W4:Y:S01]  /*0b20*/  LDG.E.128 R124, desc[UR18][R124.64] ;  /* 0x000000127c7c7981 */ /* 0x000f22000c1e1d00 */
[----:B------:R-:W-:-:S06]  /*0b30*/  IMAD.WIDE.U32 R132, R165, 0x10, R148 ;  /* 0x00000010a5847825 */ /* 0x000fcc00078e0094 */
[----:B------:R-:W4:Y:S01]  /*0b40*/  LDG.E.128 R132, desc[UR18][R132.64] ;  /* 0x0000001284847981 */ /* 0x000f22000c1e1d00 */
[----:B------:R-:W-:-:S06]  /*0b50*/  IMAD.WIDE.U32 R148, R158, 0x10, R148 ;  /* 0x000000109e947825 */ /* 0x000fcc00078e0094 */
[----:B------:R-:W4:Y:S01]  /*0b60*/  LDG.E.128 R148, desc[UR18][R148.64] ;  /* 0x0000001294947981 */ /* 0x000f22000c1e1d00 */
[----:B------:R-:W-:-:S04]  /*0b70*/  ISETP.NE.U32.AND P0, PT, RZ, UR20, PT ;  /* 0x00000014ff007c0c */ /* 0x000fc8000bf05070 */
[----:B------:R-:W-:-:S13]  /*0b80*/  ISETP.NE.AND.EX P0, PT, RZ, UR21, PT, P0 ;  /* 0x00000015ff007c0c */ /* 0x000fda000bf05300 */
[----:B------:R-:W0:Y:S01]  /*0b90*/  @P0 LDC.64 R162, c[0x0][0x438] ;  /* 0x00010e00ffa20b82 */ /* 0x000e220000000a00 */
[----:B------:R-:W-:-:S07]  /*0ba0*/  ISETP.NE.AND P2, PT, RZ, UR9, PT ;  /* 0x00000009ff007c0c */ /* 0x000fce000bf45270 */
[----:B------:R-:W1:Y:S01]  /*0bb0*/  @P0 LDC.64 R160, c[0x0][0x438] ;  /* 0x00010e00ffa00b82 */ /* 0x000e620000000a00 */
[----:B0-----:R-:W-:-:S05]  /*0bc0*/  @P0 IMAD.WIDE.U32 R162, R167, 0x10, R162 ;  /* 0x00000010a7a20825 */ /* 0x001fca00078e00a2 */
[----:B-----5:R0:W5:Y:S01]  /*0bd0*/  @P0 LDG.E.128 R108, desc[UR18][R162.64] ;  /* 0x00000012a26c0981 */ /* 0x020162000c1e1d00 */
[----:B-1----:R-:W-:-:S05]  /*0be0*/  @P0 IMAD.WIDE.U32 R160, R165, 0x10, R160 ;  /* 0x00000010a5a00825 */ /* 0x002fca00078e00a0 */
[----:B------:R-:W5:Y:S01]  /*0bf0*/  @P0 LDG.E.128 R104, desc[UR18][R160.64] ;  /* 0x00000012a0680981 */ /* 0x000f62000c1e1d00 */
[----:B------:R-:W-:-:S04]  /*0c00*/  FSEL R159, R159, RZ, !P2 ;  /* 0x000000ff9f9f7208 */ /* 0x000fc80005000000 */
[----:B------:R-:W-:Y:S02]  /*0c10*/  R2UR UR5, R159 ;  /* 0x000000009f0572ca */ /* 0x000fe400000e0000 */
[----:B------:R-:W-:Y:S02]  /*0c20*/  R2UR UR8, R164 ;  /* 0x00000000a40872ca */ /* 0x000fe400000e0000 */
[----:B------:R-:W1:Y:S01]  /*0c30*/  @P0 LDC.64 R164, c[0x0][0x438] ;  /* 0x00010e00ffa40b82 */ /* 0x000e620000000a00 */
[C---:B---3--:R-:W-:Y:S02]  /*0c40*/  PRMT R167, R120.reuse, 0x7632, R167 ;  /* 0x0000763278a77816 */ /* 0x048fe400000000a7 */
[----:B------:R-:W-:Y:S02]  /*0c50*/  SHF.L.U32 R168, R120, 0x10, RZ ;  /* 0x0000001078a87819 */ /* 0x000fe400000006ff */
[C---:B------:R-:W-:Y:S02]  /*0c60*/  PRMT R169, R121.reuse, 0x7632, R169 ;  /* 0x0000763279a97816 */ /* 0x040fe400000000a9 */
[----:B------:R-:W-:-:S02]  /*0c70*/  SHF.L.U32 R170, R121, 0x10, RZ ;  /* 0x0000001079aa7819 */ /* 0x000fc400000006ff */
[----:B------:R-:W3:Y:S01]  /*0c80*/  @P0 LDC.64 R120, c[0x0][0x438] ;  /* 0x00010e00ff780b82 */ /* 0x000ee20000000a00 */
[----:B------:R-:W-:Y:S02]  /*0c90*/  SHF.L.U32 R191, R122, 0x10, RZ ;  /* 0x000000107abf7819 */ /* 0x000fe400000006ff */
[----:B------:R-:W-:Y:S01]  /*0ca0*/  FADD.FTZ R170, R170, -UR5 ;  /* 0x80000005aaaa7e21 */ /* 0x000fe20008010000 */
[----:B------:R-:W-:Y:S02]  /*0cb0*/  SHF.L.U32 R193, R123, 0x10, RZ ;  /* 0x000000107bc17819 */ /* 0x000fe400000006ff */
[----:B------:R-:W-:Y:S01]  /*0cc0*/  FADD.FTZ R191, R191, -UR5 ;  /* 0x80000005bfbf7e21 */ /* 0x000fe20008010000 */
[----:B------:R-:W-:Y:S02]  /*0cd0*/  PRMT R171, R122, 0x7632, R171 ;  /* 0x000076327aab7816 */ /* 0x000fe400000000ab */
[C---:B--2---:R-:W-:Y:S02]  /*0ce0*/  PRMT R230, R140.reuse, 0x7632, R230 ;  /* 0x000076328ce67816 */ /* 0x044fe400000000e6 */
[----:B------:R-:W-:-:S02]  /*0cf0*/  SHF.L.U32 R231, R140, 0x10, RZ ;  /* 0x000000108ce77819 */ /* 0x000fc400000006ff */
[C---:B----4-:R-:W-:Y:S02]  /*0d00*/  PRMT R140, R144.reuse, 0x7632, R140 ;  /* 0x00007632908c7816 */ /* 0x050fe4000000008c */
[----:B0-----:R-:W-:Y:S01]  /*0d10*/  SHF.L.U32 R162, R144, 0x10, RZ ;  /* 0x0000001090a27819 */ /* 0x001fe200000006ff */
[----:B---3--:R-:W-:Y:S01]  /*0d20*/  @P0 IMAD.WIDE.U32 R120, R158, 0x10, R120 ;  /* 0x000000109e780825 */ /* 0x008fe200078e0078 */
[----:B------:R-:W-:Y:S02]  /*0d30*/  PRMT R235, R145, 0x7632, R235 ;  /* 0x0000763291eb7816 */ /* 0x000fe400000000eb */
[----:B------:R-:W-:Y:S02]  /*0d40*/  SHF.L.U32 R144, R167, 0x10, RZ ;  /* 0x00000010a7907819 */ /* 0x000fe400000006ff */
[----:B------:R0:W5:Y:S01]  /*0d50*/  @P0 LDG.E.128 R112, desc[UR18][R120.64] ;  /* 0x0000001278700981 */ /* 0x000162000c1e1d00 */
[C---:B------:R-:W-:Y:S02]  /*0d60*/  PRMT R172, R126.reuse, 0x7632, R172 ;  /* 0x000076327eac7816 */ /* 0x040fe400000000ac */
[----:B------:R-:W-:Y:S01]  /*0d70*/  SHF.L.U32 R173, R126, 0x10, RZ ;  /* 0x000000107ead7819 */ /* 0x000fe200000006ff */
[----:B------:R-:W-:Y:S01]  /*0d80*/  FADD.FTZ R168, R168, -UR5 ;  /* 0x80000005a8a87e21 */ /* 0x000fe20008010000 */
[----:B------:R-:W-:Y:S01]  /*0d90*/  FADD.FTZ R193, R193, -UR5 ;  /* 0x80000005c1c17e21 */ /* 0x000fe20008010000 */
[----:B0-----:R-:W-:-:S02]  /*0da0*/  SHF.L.U32 R120, R145, 0x10, RZ ;  /* 0x0000001091787819 */ /* 0x001fc400000006ff */
[----:B------:R-:W-:Y:S01]  /*0db0*/  SHF.L.U32 R145, R169, 0x10, RZ ;  /* 0x00000010a9917819 */ /* 0x000fe200000006ff */
[----:B------:R-:W-:Y:S01]  /*0dc0*/  FMUL.FTZ R169, R170, UR8 ;  /* 0x00000008aaa97c20 */ /* 0x000fe20008410000 */
[----:B------:R-:W-:Y:S01]  /*0dd0*/  FMUL.FTZ R170, R191, UR8 ;  /* 0x00000008bfaa7c20 */ /* 0x000fe20008410000 */
[----:B------:R-:W-:Y:S01]  /*0de0*/  PRMT R192, R124, 0x7632, R192 ;  /* 0x000076327cc07816 */ /* 0x000fe200000000c0 */
[----:B------:R-:W-:Y:S01]  /*0df0*/  FADD.FTZ R144, R144, -UR5 ;  /* 0x8000000590907e21 */ /* 0x000fe20008010000 */
[C---:B------:R-:W-:Y:S01]  /*0e00*/  SHF.L.U32 R222, R146.reuse, 0x10, RZ ;  /* 0x0000001092de7819 */ /* 0x040fe200000006ff */
[----:B------:R-:W-:Y:S01]  /*0e10*/  FADD.FTZ R153, R173, R153 ;  /* 0x00000099ad997221 */ /* 0x000fe20000010000 */
[----:B------:R-:W-:Y:S01]  /*0e20*/  PRMT R223, R146, 0x7632, R223 ;  /* 0x0000763292df7816 */ /* 0x000fe200000000df */
[-C--:B------:R-:W-:Y:S01]  /*0e30*/  FFMA.FTZ R5, R170, R173.reuse, R5 ;  /* 0x000000adaa057223 */ /* 0x080fe20000010005 */
[----:B------:R-:W-:Y:S01]  /*0e40*/  SHF.L.U32 R228, R172, 0x10, RZ ;  /* 0x00000010ace47819 */ /* 0x000fe200000006ff */
[----:B------:R-:W-:Y:S01]  /*0e50*/  FMUL.FTZ R172, R92, R173 ;  /* 0x000000ad5cac7220 */ /* 0x000fe20000410000 */
[----:B------:R-:W-:Y:S01]  /*0e60*/  SHF.L.U32 R194, R124, 0x10, RZ ;  /* 0x000000107cc27819 */ /* 0x000fe200000006ff */
[----:B------:R-:W-:Y:S01]  /*0e70*/  FMUL.FTZ R167, R168, UR8 ;  /* 0x00000008a8a77c20 */ /* 0x000fe20008410000 */
[----:B------:R-:W-:Y:S01]  /*0e80*/  SHF.L.U32 R146, R171, 0x10, RZ ;  /* 0x00000010ab927819 */ /* 0x000fe200000006ff */
[----:B------:R-:W-:Y:S01]  /*0e90*/  FMUL.FTZ R173, R193, UR8 ;  /* 0x00000008c1ad7c20 */ /* 0x000fe20008410000 */
[----:B------:R-:W-:-:S02]  /*0ea0*/  SHF.L.U32 R224, R147, 0x10, RZ ;  /* 0x0000001093e07819 */ /* 0x000fc400000006ff */
[----:B------:R-:W-:Y:S02]  /*0eb0*/  SHF.L.U32 R192, R192, 0x10, RZ ;  /* 0x00000010c0c07819 */ /* 0x000fe400000006ff */
[----:B------:R-:W-:Y:S01]  /*0ec0*/  MOV R193, R222 ;  /* 0x000000de00c17202 */ /* 0x000fe20000000f00 */
[----:B------:R-:W-:Y:S01]  /*0ed0*/  FMUL.FTZ R222, R144, UR8 ;  /* 0x0000000890de7c20 */ /* 0x000fe20008410000 */
[----:B------:R-:W-:Y:S01]  /*0ee0*/  PRMT R225, R147, 0x7632, R225 ;  /* 0x0000763293e17816 */ /* 0x000fe200000000e1 */
[----:B------:R-:W-:Y:S01]  /*0ef0*/  FADD.FTZ R33, R194, R33 ;  /* 0x00000021c2217221 */ /* 0x000fe20000010000 */
[----:B------:R-:W-:Y:S01]  /*0f00*/  @P1 R2UR UR4, R166 ;  /* 0x00000000a60412ca */ /* 0x000fe200000e0000 */
[-C--:B------:R-:W-:Y:S01]  /*0f10*/  FFMA.FTZ R0, R167, R194.reuse, R0 ;  /* 0x000000c2a7007223 */ /* 0x080fe20000010000 */
[----:B------:R-:W-:Y:S01]  /*0f20*/  PRMT R189, R123, 0x7632, R189 ;  /* 0x000076327bbd7816 */ /* 0x000fe200000000bd */
[----:B------:R-:W-:Y:S01]  /*0f30*/  FMUL.FTZ R168, R96, R194 ;  /* 0x000000c260a87220 */ /* 0x000fe20000410000 */
[----:B------:R-:W-:Y:S01]  /*0f40*/  SHF.L.U32 R159, R128, 0x10, RZ ;  /* 0x00000010809f7819 */ /* 0x000fe200000006ff */
[----:B------:R-:W-:Y:S01]  /*0f50*/  FADD.FTZ R146, R146, -UR5 ;  /* 0x8000000592927e21 */ /* 0x000fe20008010000 */
[----:B------:R-:W-:Y:S01]  /*0f60*/  SHF.L.U32 R166, R129, 0x10, RZ ;  /* 0x0000001081a67819 */ /* 0x000fe200000006ff */
[----:B------:R-:W-:Y:S01]  /*0f70*/  FADD.FTZ R34, R192, R34 ;  /* 0x00000022c0227221 */ /* 0x000fe20000010000 */
[----:B------:R-:W-:Y:S01]  /*0f80*/  MOV R194, R224 ;  /* 0x000000e000c27202 */ /* 0x000fe20000000f00 */
[-C--:B------:R-:W-:Y:S01]  /*0f90*/  FFMA.FTZ R2, R222, R192.reuse, R2 ;  /* 0x000000c0de027223 */ /* 0x080fe20000010002 */
[----:B------:R-:W-:Y:S01]  /*0fa0*/  FMUL.FTZ R224, R97, R192 ;  /* 0x000000c061e07220 */ /* 0x000fe20000410000 */
[----:B------:R-:W-:Y:S01]  /*0fb0*/  MOV R192, R225 ;  /* 0x000000e100c07202 */ /* 0x000fe20000000f00 */
[----:B------:R-:W-:Y:S01]  /*0fc0*/  FMUL.FTZ R225, R146, UR8 ;  /* 0x0000000892e17c20 */ /* 0x000fe20008410000 */
[C---:B------:R-:W-:Y:S01]  /*0fd0*/  PRMT R180, R130.reuse, 0x7632, R180 ;  /* 0x0000763282b47816 */ /* 0x040fe200000000b4 */
[----:B------:R-:W-:Y:S01]  /*0fe0*/  FADD.FTZ R146, R159, -UR5 ;  /* 0x800000059f927e21 */ /* 0x000fe20008010000 */
[----:B------:R-:W-:-:S02]  /*0ff0*/  SHF.L.U32 R181, R130, 0x10, RZ ;  /* 0x0000001082b57819 */ /* 0x000fc400000006ff */
[----:B------:R-:W-:Y:S01]  /*1000*/  SHF.L.U32 R189, R189, 0x10, RZ ;  /* 0x00000010bdbd7819 */ /* 0x000fe200000006ff */
[----:B------:R-:W-:Y:S01]  /*1010*/  FADD.FTZ R147, R166, -UR5 ;  /* 0x80000005a6937e21 */ /* 0x000fe20008010000 */
[----:B------:R-:W-:Y:S01]  /*1020*/  PRMT R190, R125, 0x7632, R190 ;  /* 0x000076327dbe7816 */ /* 0x000fe200000000be */
[----:B------:R-:W-:Y:S01]  /*1030*/  FADD.FTZ R145, R145, -UR5 ;  /* 0x8000000591917e21 */ /* 0x000fe20008010000 */
[C---:B------:R-:W-:Y:S02]  /*1040*/  PRMT R185, R132.reuse, 0x7632, R185 ;  /* 0x0000763284b97816 */ /* 0x040fe400000000b9 */
[----:B------:R-:W-:Y:S01]  /*1050*/  SHF.L.U32 R184, R132, 0x10, RZ ;  /* 0x0000001084b87819 */ /* 0x000fe200000006ff */
[----:B------:R-:W-:Y:S01]  /*1060*/  FADD.FTZ R189, R189, -UR5 ;  /* 0x80000005bdbd7e21 */ /* 0x000fe20008010000 */
[----:B------:R-:W-:Y:S01]  /*1070*/  PRMT R186, R127, 0x7632, R186 ;  /* 0x000076327fba7816 */ /* 0x000fe200000000ba */
[----:B------:R-:W-:Y:S01]  /*1080*/  FADD.FTZ R144, R181, -UR5 ;  /* 0x80000005b5907e21 */ /* 0x000fe20008010000 */
[----:B------:R-:W-:-:S02]  /*1090*/  PRMT R182, R131, 0x7632, R182 ;  /* 0x0000763283b67816 */ /* 0x000fc400000000b6 */
[----:B------:R-:W-:Y:S02]  /*10a0*/  SHF.L.U32 R183, R131, 0x10, RZ ;  /* 0x0000001083b77819 */ /* 0x000fe400000006ff */
[C---:B------:R-:W-:Y:S02]  /*10b0*/  PRMT R132, R133.reuse, 0x7632, R132 ;  /* 0x0000763285847816 */ /* 0x040fe40000000084 */
[----:B------:R-:W-:Y:S01]  /*10c0*/  SHF.L.U32 R159, R180, 0x10, RZ ;  /* 0x00000010b49f7819 */ /* 0x000fe200000006ff */
[----:B------:R-:W-:Y:S01]  /*10d0*/  FMUL.FTZ R180, R146, UR8 ;  /* 0x0000000892b47c20 */ /* 0x000fe20008410000 */
[----:B------:R-:W-:Y:S01]  /*10e0*/  SHF.L.U32 R133, R133, 0x10, RZ ;  /* 0x0000001085857819 */ /* 0x000fe200000006ff */
[----:B------:R-:W-:Y:S01]  /*10f0*/  FMUL.FTZ R181, R147, UR8 ;  /* 0x0000000893b57c20 */ /* 0x000fe20008410000 */
[----:B------:R-:W-:Y:S02]  /*1100*/  SHF.L.U32 R190, R190, 0x10, RZ ;  /* 0x00000010bebe7819 */ /* 0x000fe400000006ff */
[----:B------:R-:W-:Y:S01]  /*1110*/  MOV R191, R223 ;  /* 0x000000df00bf7202 */ /* 0x000fe20000000f00 */
[----:B------:R-:W-:Y:S01]  /*1120*/  FMUL.FTZ R223, R145, UR8 ;  /* 0x0000000891df7c20 */ /* 0x000fe20008410000 */
[----:B------:R-:W-:Y:S01]  /*1130*/  PRMT R131, R134, 0x7632, R131 ;  /* 0x0000763286837816 */ /* 0x000fe20000000083 */
[----:B------:R-:W-:Y:S01]  /*1140*/  FMUL.FTZ R227, R189, UR8 ;  /* 0x00000008bde37c20 */ /* 0x000fe20008410000 */
[----:B------:R-:W-:Y:S01]  /*1150*/  SHF.L.U32 R186, R186, 0x10, RZ ;  /* 0x00000010baba7819 */ /* 0x000fe200000006ff */
[----:B------:R-:W-:Y:S01]  /*1160*/  FADD.FTZ R145, R183, -UR5 ;  /* 0x80000005b7917e21 */ /* 0x000fe20008010000 */
[----:B------:R-:W-:Y:S01]  /*1170*/  SHF.L.U32 R166, R182, 0x10, RZ ;  /* 0x00000010b6a67819 */ /* 0x000fe200000006ff */
[----:B------:R-:W-:Y:S01]  /*1180*/  FADD.FTZ R174, R184, R174 ;  /* 0x000000aeb8ae7221 */ /* 0x000fe20000010000 */
[----:B------:R-:W-:Y:S01]  /*1190*/  SHF.L.U32 R134, R134, 0x10, RZ ;  /* 0x0000001086867819 */ /* 0x000fe200000006ff */
[-C--:B------:R-:W-:Y:S01]  /*11a0*/  FFMA.FTZ R9, R180, R184.reuse, R9 ;  /* 0x000000b8b4097223 */ /* 0x080fe20000010009 */
[----:B------:R-:W-:Y:S01]  /*11b0*/  FMUL.FTZ R182, R88, R184 ;  /* 0x000000b858b67220 */ /* 0x000fe20000410000 */
[----:B------:R-:W-:Y:S01]  /*11c0*/  SHF.L.U32 R187, R125, 0x10, RZ ;  /* 0x000000107dbb7819 */ /* 0x000fe200000006ff */
[----:B------:R-:W-:Y:S01]  /*11d0*/  FADD.FTZ R176, R133, R176 ;  /* 0x000000b085b07221 */ /* 0x000fe20000010000 */
[-C--:B------:R-:W-:Y:S01]  /*11e0*/  FFMA.FTZ R11, R181, R133.reuse, R11 ;  /* 0x00000085b50b7223 */ /* 0x080fe2000001000b */
[----:B------:R-:W-:Y:S01]  /*11f0*/  FMUL.FTZ R183, R90, R133 ;  /* 0x000000855ab77220 */ /* 0x000fe20000410000 */
[----:B------:R-:W-:Y:S01]  /*1200*/  FMUL.FTZ R184, R144, UR8 ;  /* 0x0000000890b87c20 */ /* 0x000fe20008410000 */
[----:B------:R-:W-:Y:S01]  /*1210*/  FADD.FTZ R133, RZ, R168 ;  /* 0x000000a8ff857221 */ /* 0x000fe20000010000 */
[----:B------:R-:W-:Y:S01]  /*1220*/  PRMT R130, R135, 0x7632, R130 ;  /* 0x0000763287827816 */ /* 0x000fe20000000082 */
[----:B------:R-:W-:Y:S01]  /*1230*/  FADD.FTZ R152, R190, R152 ;  /* 0x00000098be987221 */ /* 0x000fe20000010000 */
[-C--:B------:R-:W-:Y:S01]  /*1240*/  FFMA.FTZ R4, R223, R190.reuse, R4 ;  /* 0x000000bedf047223 */ /* 0x080fe20000010004 */
[----:B------:R-:W-:Y:S01]  /*1250*/  FMUL.FTZ R226, R99, R190 ;  /* 0x000000be63e27220 */ /* 0x000fe20000410000 */
[----:B------:R-:W-:Y:S01]  /*1260*/  SHF.L.U32 R135, R135, 0x10, RZ ;  /* 0x0000001087877819 */ /* 0x000fe200000006ff */
[----:B------:R-:W-:Y:S01]  /*1270*/  FADD.FTZ R156, R186, R156 ;  /* 0x0000009cba9c7221 */ /* 0x000fe20000010000 */
[-C--:B------:R-:W-:Y:S01]  /*1280*/  FFMA.FTZ R8, R227, R186.reuse, R8 ;  /* 0x000000bae3087223 */ /* 0x080fe20000010008 */
[----:B------:R-:W-:Y:S01]  /*1290*/  FMUL.FTZ R229, R95, R186 ;  /* 0x000000ba5fe57220 */ /* 0x000fe20000410000 */
[----:B------:R-:W-:Y:S01]  /*12a0*/  SHF.L.U32 R190, R185, 0x10, RZ ;  /* 0x00000010b9be7819 */ /* 0x000fe200000006ff */
[----:B------:R-:W-:Y:S01]  /*12b0*/  FADD.FTZ R178, R134, R178 ;  /* 0x000000b286b27221 */ /* 0x000fe20000010000 */
[----:B------:R-:W-:Y:S01]  /*12c0*/  FMUL.FTZ R185, R145, UR8 ;  /* 0x0000000891b97c20 */ /* 0x000fe20008410000 */
[-C--:B------:R-:W-:Y:S01]  /*12d0*/  FFMA.FTZ R13, R184, R134.reuse, R13 ;  /* 0x00000086b80d7223 */ /* 0x080fe2000001000d */
[----:B------:R-:W-:Y:S01]  /*12e0*/  FMUL.FTZ R186, R84, R134 ;  /* 0x0000008654ba7220 */ /* 0x000fe20000410000 */
[-C--:B------:R-:W-:Y:S01]  /*12f0*/  FMUL.FTZ R171, R98, R187.reuse ;  /* 0x000000bb62ab7220 */ /* 0x080fe20000410000 */
[----:B------:R-:W-:Y:S01]  /*1300*/  FADD.FTZ R134, R224, R133 ;  /* 0x00000085e0867221 */ /* 0x000fe20000010000 */
[----:B------:R-:W-:Y:S01]  /*1310*/  FADD.FTZ R35, R187, R35 ;  /* 0x00000023bb237221 */ /* 0x000fe20000010000 */
[----:B------:R-:W-:Y:S01]  /*1320*/  FFMA.FTZ R3, R169, R187, R3 ;  /* 0x000000bba9037223 */ /* 0x000fe20000010003 */
[----:B------:R-:W-:Y:S01]  /*1330*/  FADD.FTZ R188, R135, R188 ;  /* 0x000000bc87bc7221 */ /* 0x000fe20000010000 */
[-C--:B------:R-:W-:Y:S01]  /*1340*/  FFMA.FTZ R15, R185, R135.reuse, R15 ;  /* 0x00000087b90f7223 */ /* 0x080fe2000001000f */
[----:B------:R-:W-:Y:S01]  /*1350*/  FMUL.FTZ R187, R86, R135 ;  /* 0x0000008756bb7220 */ /* 0x000fe20000410000 */
[----:B------:R-:W-:Y:S01]  /*1360*/  SHF.L.U32 R221, R127, 0x10, RZ ;  /* 0x000000107fdd7819 */ /* 0x000fe200000006ff */
[----:B------:R-:W-:Y:S01]  /*1370*/  FADD.FTZ R135, R171, R134 ;  /* 0x00000086ab877221 */ /* 0x000fe20000010000 */
[----:B------:R-:W-:Y:S01]  /*1380*/  PRMT R127, R128, 0x7632, R127 ;  /* 0x00007632807f7816 */ /* 0x000fe2000000007f */
[----:B-1----:R-:W-:Y:S01]  /*1390*/  @P0 IMAD.WIDE.U32 R164, R157, 0x10, R164 ;  /* 0x000000109da40825 */ /* 0x002fe200078e00a4 */
[----:B------:R-:W-:-:S03]  /*13a0*/  PRMT R160, R136, 0x7632, R160 ;  /* 0x0000763288a07816 */ /* 0x000fc600000000a0 */
[----:B------:R-:W-:Y:S01]  /*13b0*/  FADD.FTZ R135, R226, R135 ;  /* 0x00000087e2877221 */ /* 0x000fe20000010000 */
[----:B------:R-:W-:Y:S02]  /*13c0*/  SHF.L.U32 R136, R136, 0x10, RZ ;  /* 0x0000001088887819 */ /* 0x000fe400000006ff */
[----:B------:R-:W-:Y:S01]  /*13d0*/  PRMT R128, R129, 0x7632, R128 ;  /* 0x0000763281807816 */ /* 0x000fe20000000080 */
[----:B------:R-:W-:Y:S01]  /*13e0*/  FADD.FTZ R154, R228, R154 ;  /* 0x0000009ae49a7221 */ /* 0x000fe20000010000 */
[----:B------:R-:W-:Y:S01]  /*13f0*/  SHF.L.U32 R127, R127, 0x10, RZ ;  /* 0x000000107f7f7819 */ /* 0x000fe200000006ff */
[-C--:B------:R-:W-:Y:S01]  /*1400*/  FFMA.FTZ R6, R225, R228.reuse, R6 ;  /* 0x000000e4e1067223 */ /* 0x080fe20000010006 */
[----:B------:R0:W5:Y:S01]  /*1410*/  @P0 LDG.E.128 R100, desc[UR18][R164.64] ;  /* 0x00000012a4640981 */ /* 0x000162000c1e1d00 */
[----:B------:R-:W-:Y:S01]  /*1420*/  FMUL.FTZ R228, R93, R228 ;  /* 0x000000e45de47220 */ /* 0x000fe20000410000 */
[----:B------:R-:W-:Y:S01]  /*1430*/  FADD.FTZ R136, R136, -UR5 ;  /* 0x8000000588887e21 */ /* 0x000fe20008010000 */
[----:B------:R-:W-:Y:S01]  /*1440*/  FADD.FTZ R135, R172, R135 ;  /* 0x00000087ac877221 */ /* 0x000fe20000010000 */
[----:B------:R-:W-:Y:S01]  /*1450*/  PRMT R161, R137, 0x7632, R161 ;  /* 0x0000763289a17816 */ /* 0x000fe200000000a1 */
[----:B------:R-:W-:Y:S01]  /*1460*/  FADD.FTZ R127, R127, -UR5 ;  /* 0x800000057f7f7e21 */ /* 0x000fe20008010000 */
[----:B------:R-:W-:Y:S01]  /*1470*/  SHF.L.U32 R128, R128, 0x10, RZ ;  /* 0x0000001080807819 */ /* 0x000fe200000006ff */
[----:B------:R-:W-:Y:S01]  /*1480*/  FADD.FTZ R155, R221, R155 ;  /* 0x0000009bdd9b7221 */ /* 0x000fe20000010000 */
[----:B------:R-:W-:Y:S01]  /*1490*/  FFMA.FTZ R7, R173, R221, R7 ;  /* 0x000000ddad077223 */ /* 0x000fe20000010007 */
[----:B0-----:R-:W-:-:S02]  /*14a0*/  SHF.L.U32 R164, R137, 0x10, RZ ;  /* 0x0000001089a47819 */ /* 0x001fc400000006ff */
[C---:B------:R-:W-:Y:S02]  /*14b0*/  PRMT R137, R138.reuse, 0x7632, R137 ;  /* 0x000076328a897816 */ /* 0x040fe40000000089 */
[----:B------:R-:W-:Y:S01]  /*14c0*/  SHF.L.U32 R165, R138, 0x10, RZ ;  /* 0x000000108aa57819 */ /* 0x000fe200000006ff */
[----:B------:R-:W-:Y:S01]  /*14d0*/  FMUL.FTZ R221, R94, R221 ;  /* 0x000000dd5edd7220 */ /* 0x000fe20000410000 */
[C---:B------:R-:W-:Y:S01]  /*14e0*/  PRMT R138, R139.reuse, 0x7632, R138 ;  /* 0x000076328b8a7816 */ /* 0x040fe2000000008a */
[----:B------:R-:W-:Y:S01]  /*14f0*/  FMUL.FTZ R144, R136, UR8 ;  /* 0x0000000888907c20 */ /* 0x000fe20008410000 */
[----:B------:R-:W-:Y:S01]  /*1500*/  SHF.L.U32 R139, R139, 0x10, RZ ;  /* 0x000000108b8b7819 */ /* 0x000fe200000006ff */
[----:B------:R-:W-:Y:S01]  /*1510*/  FADD.FTZ R134, R228, R135 ;  /* 0x00000087e4867221 */ /* 0x000fe20000010000 */
[----:B------:R-:W-:Y:S01]  /*1520*/  FADD.FTZ R128, R128, -UR5 ;  /* 0x8000000580807e21 */ /* 0x000fe20008010000 */
[----:B------:R-:W-:Y:S01]  /*1530*/  FMUL.FTZ R189, R127, UR8 ;  /* 0x000000087fbd7c20 */ /* 0x000fe20008410000 */
[----:B------:R-:W-:Y:S01]  /*1540*/  FFMA.FTZ R127, R167, R168, RZ ;  /* 0x000000a8a77f7223 */ /* 0x000fe200000100ff */
[----:B------:R-:W-:Y:S01]  /*1550*/  FADD.FTZ R198, R231, R198 ;  /* 0x000000c6e7c67221 */ /* 0x000fe20000010000 */
[-C--:B------:R-:W-:Y:S01]  /*1560*/  FFMA.FTZ R17, R144, R231.reuse, R17 ;  /* 0x000000e790117223 */ /* 0x080fe20000010011 */
[----:B------:R-:W-:Y:S01]  /*1570*/  FMUL.FTZ R145, R80, R231 ;  /* 0x000000e750917220 */ /* 0x000fe20000410000 */
[----:B------:R-:W-:Y:S01]  /*1580*/  FADD.FTZ R134, R221, R134 ;  /* 0x00000086dd867221 */ /* 0x000fe20000010000 */
[----:B------:R-:W-:Y:S01]  /*1590*/  PRMT R163, R141, 0x7632, R163 ;  /* 0x000076328da37816 */ /* 0x000fe200000000a3 */
[----:B------:R-:W-:Y:S01]  /*15a0*/  FADD.FTZ R139, R139, -UR5 ;  /* 0x800000058b8b7e21 */ /* 0x000fe20008010000 */
[----:B------:R-:W-:-:S02]  /*15b0*/  SHF.L.U32 R195, R141, 0x10, RZ ;  /* 0x000000108dc37819 */ /* 0x000fc400000006ff */
[----:B------:R-:W-:Y:S01]  /*15c0*/  MOV R231, R191 ;  /* 0x000000bf00e77202 */ /* 0x000fe20000000f00 */
[----:B------:R-:W-:Y:S01]  /*15d0*/  FMUL.FTZ R191, R128, UR8 ;  /* 0x0000000880bf7c20 */ /* 0x000fe20008410000 */
[----:B------:R-:W-:Y:S01]  /*15e0*/  PRMT R141, R142, 0x7632, R141 ;  /* 0x000076328e8d7816 */ /* 0x000fe2000000008d */
[----:B------:R-:W-:Y:S01]  /*15f0*/  FFMA.FTZ R128, R222, R224, R127 ;  /* 0x000000e0de807223 */ /* 0x000fe2000001007f */
[----:B------:R-:W-:Y:S01]  /*1600*/  SHF.L.U32 R196, R142, 0x10, RZ ;  /* 0x000000108ec47819 */ /* 0x000fe200000006ff */
[----:B------:R-:W-:Y:S01]  /*1610*/  FADD.FTZ R127, R229, R134 ;  /* 0x00000086e57f7221 */ /* 0x000fe20000010000 */
[C---:B------:R-:W-:Y:S02]  /*1620*/  PRMT R142, R143.reuse, 0x7632, R142 ;  /* 0x000076328f8e7816 */ /* 0x040fe4000000008e */
[----:B------:R-:W-:Y:S02]  /*1630*/  SHF.L.U32 R143, R143, 0x10, RZ ;  /* 0x000000108f8f7819 */ /* 0x000fe400000006ff */
[----:B------:R-:W-:-:S02]  /*1640*/  PRMT R123, R150, 0x7632, R123 ;  /* 0x00007632967b7816 */ /* 0x000fc4000000007b */
[----:B------:R-:W-:Y:S01]  /*1650*/  SHF.L.U32 R124, R150, 0x10, RZ ;  /* 0x00000010967c7819 */ /* 0x000fe200000006ff */
[----:B------:R-:W-:Y:S01]  /*1660*/  FMUL.FTZ R150, R139, UR8 ;  /* 0x000000088b967c20 */ /* 0x000fe20008410000 */
[----:B------:R-:W-:Y:S01]  /*1670*/  SHF.L.U32 R132, R132, 0x10, RZ ;  /* 0x0000001084847819 */ /* 0x000fe200000006ff */
[----:B------:R-:W-:Y:S01]  /*1680*/  FADD.FTZ R175, R190, R175 ;  /* 0x000000afbeaf7221 */ /* 0x000fe20000010000 */
[-C--:B------:R-:W-:Y:S01]  /*1690*/  FFMA.FTZ R10, R189, R190.reuse, R10 ;  /* 0x000000bebd0a7223 */ /* 0x080fe2000001000a */
[----:B------:R-:W-:Y:S01]  /*16a0*/  FFMA.FTZ R128, R169, R171, R128 ;  /* 0x000000aba9807223 */ /* 0x000fe20000010080 */
[----:B------:R-:W-:Y:S01]  /*16b0*/  PRMT R126, R151, 0x7632, R126 ;  /* 0x00007632977e7816 */ /* 0x000fe2000000007e */
[----:B------:R-:W-:Y:S01]  /*16c0*/  FMUL.FTZ R190, R89, R190 ;  /* 0x000000be59be7220 */ /* 0x000fe20000410000 */
[----:B------:R-:W-:Y:S01]  /*16d0*/  SHF.L.U32 R125, R151, 0x10, RZ ;  /* 0x00000010977d7819 */ /* 0x000fe200000006ff */
[----:B------:R-:W-:Y:S01]  /*16e0*/  FADD.FTZ R135, R182, R127 ;  /* 0x0000007fb6877221 */ /* 0x000fe20000010000 */
[----:B------:R-:W-:Y:S01]  /*16f0*/  FADD.FTZ R249, R143, R249 ;  /* 0x000000f98ff97221 */ /* 0x000fe20000010000 */
[-C--:B------:R-:W-:Y:S01]  /*1700*/  FFMA.FTZ R23, R150, R143.reuse, R23 ;  /* 0x0000008f96177223 */ /* 0x080fe20000010017 */
[----:B------:R-:W-:Y:S01]  /*1710*/  FMUL.FTZ R151, R78, R143 ;  /* 0x0000008f4e977220 */ /* 0x000fe20000410000 */
[----:B------:R-:W-:Y:S01]  /*1720*/  MOV R143, R192 ;  /* 0x000000c0008f7202 */ /* 0x000fe20000000f00 */
[----:B------:R-:W-:Y:S01]  /*1730*/  FADD.FTZ R177, R132, R177 ;  /* 0x000000b184b17221 */ /* 0x000fe20000010000 */
[-C--:B------:R-:W-:Y:S01]  /*1740*/  FFMA.FTZ R12, R191, R132.reuse, R12 ;  /* 0x00000084bf0c7223 */ /* 0x080fe2000001000c */
[----:B------:R-:W-:Y:S01]  /*1750*/  FMUL.FTZ R192, R91, R132 ;  /* 0x000000845bc07220 */ /* 0x000fe20000410000 */
[----:B------:R-:W-:Y:S01]  /*1760*/  FFMA.FTZ R127, R223, R226, R128 ;  /* 0x000000e2df7f7223 */ /* 0x000fe20000010080 */
[----:B------:R-:W-:Y:S01]  /*1770*/  FADD.FTZ R132, R190, R135 ;  /* 0x00000087be847221 */ /* 0x000fe20000010000 */
[----:B------:R-:W-:Y:S01]  /*1780*/  FADD.FTZ R146, R164, -UR5 ;  /* 0x80000005a4927e21 */ /* 0x000fe20008010000 */
[----:B------:R-:W-:Y:S01]  /*1790*/  FADD.FTZ R159, R159, -UR5 ;  /* 0x800000059f9f7e21 */ /* 0x000fe20008010000 */
[----:B------:R-:W-:Y:S01]  /*17a0*/  FFMA.FTZ R128, R170, R172, R127 ;  /* 0x000000acaa807223 */ /* 0x000fe2000001007f */
[----:B------:R-:W-:Y:S01]  /*17b0*/  FADD.FTZ R127, R183, R132 ;  /* 0x00000084b77f7221 */ /* 0x000fe20000010000 */
[----:B------:R-:W-:Y:S01]  /*17c0*/  SHF.L.U32 R131, R131, 0x10, RZ ;  /* 0x0000001083837819 */ /* 0x000fe200000006ff */
[----:B------:R-:W-:Y:S01]  /*17d0*/  FADD.FTZ R147, R165, -UR5 ;  /* 0x80000005a5937e21 */ /* 0x000fe20008010000 */
[----:B------:R-:W-:Y:S01]  /*17e0*/  FMUL.FTZ R146, R146, UR8 ;  /* 0x0000000892927c20 */ /* 0x000fe20008410000 */
[----:B------:R-:W-:Y:S01]  /*17f0*/  MOV R136, R193 ;  /* 0x000000c100887202 */ /* 0x000fe20000000f00 */
[----:B------:R-:W-:Y:S01]  /*1800*/  FADD.FTZ R166, R166, -UR5 ;  /* 0x80000005a6a67e21 */ /* 0x000fe20008010000 */
[----:B------:R-:W-:Y:S01]  /*1810*/  FMUL.FTZ R193, R159, UR8 ;  /* 0x000000089fc17c20 */ /* 0x000fe20008410000 */
[----:B------:R-:W-:Y:S01]  /*1820*/  FFMA.FTZ R128, R225, R228, R128 ;  /* 0x000000e4e1807223 */ /* 0x000fe20000010080 */
[----:B------:R-:W-:Y:S01]  /*1830*/  FADD.FTZ R127, R192, R127 ;  /* 0x0000007fc07f7221 */ /* 0x000fe20000010000 */
[C---:B------:R-:W-:Y:S01]  /*1840*/  PRMT R232, R148.reuse, 0x7632, R232 ;  /* 0x0000763294e87816 */ /* 0x040fe200000000e8 */
[----:B------:R-:W-:Y:S01]  /*1850*/  FADD.FTZ R200, R195, R200 ;  /* 0x000000c8c3c87221 */ /* 0x000fe20000010000 */
[----:B------:R-:W-:Y:S01]  /*1860*/  SHF.L.U32 R129, R148, 0x10, RZ ;  /* 0x0000001094817819 */ /* 0x000fe200000006ff */
[----:B------:R-:W-:Y:S01]  /*1870*/  FMUL.FTZ R147, R147, UR8 ;  /* 0x0000000893937c20 */ /* 0x000fe20008410000 */
[----:B------:R-:W-:Y:S01]  /*1880*/  SHF.L.U32 R130, R130, 0x10, RZ ;  /* 0x0000001082827819 */ /* 0x000fe200000006ff */
[-C--:B------:R-:W-:Y:S01]  /*1890*/  FFMA.FTZ R19, R146, R195.reuse, R19 ;  /* 0x000000c392137223 */ /* 0x080fe20000010013 */
[----:B------:R-:W-:Y:S01]  /*18a0*/  FMUL.FTZ R148, R82, R195 ;  /* 0x000000c352947220 */ /* 0x000fe20000410000 */
[----:B------:R-:W-:Y:S01]  /*18b0*/  MOV R139, R194 ;  /* 0x000000c2008b7202 */ /* 0x000fe20000000f00 */
[----:B------:R-:W-:Y:S01]  /*18c0*/  FADD.FTZ R179, R131, R179 ;  /* 0x000000b383b37221 */ /* 0x000fe20000010000 */
[-C--:B------:R-:W-:Y:S01]  /*18d0*/  FFMA.FTZ R14, R193, R131.reuse, R14 ;  /* 0x00000083c10e7223 */ /* 0x080fe2000001000e */
[----:B------:R-:W-:Y:S01]  /*18e0*/  FMUL.FTZ R194, R85, R131 ;  /* 0x0000008355c27220 */ /* 0x000fe20000410000 */
[----:B------:R-:W-:Y:S01]  /*18f0*/  FMUL.FTZ R195, R166, UR8 ;  /* 0x00000008a6c37c20 */ /* 0x000fe20008410000 */
[----:B------:R-:W-:Y:S01]  /*1900*/  FFMA.FTZ R128, R173, R221, R128 ;  /* 0x000000ddad807223 */ /* 0x000fe20000010080 */
[----:B------:R-:W-:Y:S01]  /*1910*/  FADD.FTZ R131, R186, R127 ;  /* 0x0000007fba837221 */ /* 0x000fe20000010000 */
[C---:B------:R-:W-:Y:S01]  /*1920*/  PRMT R121, R149.reuse, 0x7632, R121 ;  /* 0x0000763295797816 */ /* 0x040fe20000000079 */
[----:B------:R-:W-:Y:S01]  /*1930*/  FADD.FTZ R247, R196, R247 ;  /* 0x000000f7c4f77221 */ /* 0x000fe20000010000 */
[----:B------:R-:W-:Y:S01]  /*1940*/  SHF.L.U32 R122, R149, 0x10, RZ ;  /* 0x00000010957a7819 */ /* 0x000fe200000006ff */
[-C--:B------:R-:W-:Y:S01]  /*1950*/  FFMA.FTZ R21, R147, R196.reuse, R21 ;  /* 0x000000c493157223 */ /* 0x080fe20000010015 */
[----:B------:R-:W-:Y:S01]  /*1960*/  FMUL.FTZ R149, R76, R196 ;  /* 0x000000c44c957220 */ /* 0x000fe20000410000 */
        /* <DEDUP_REMOVED lines=11> */
[----:B------:R-:W-:Y:S02]  /*1a20*/  FADD.FTZ R159, R160, -UR5 ;  /* 0x80000005a09f7e21 */ /* 0x000fe40008010000 */
[----:B------:R-:W-:Y:S01]  /*1a30*/  FFMA.FTZ R128, R181, R183, R128 ;  /* 0x000000b7b5807223 */ /* 0x000fe20000010080 */
[----:B------:R-:W-:Y:S01]  /*1a40*/  FMUL.FTZ R160, R81, R230 ;  /* 0x000000e651a07220 */ /* 0x000fe20000410000 */
[----:B------:R-:W-:Y:S01]  /*1a50*/  FADD.FTZ R131, R145, R130 ;  /* 0x0000008291837221 */ /* 0x000fe20000010000 */
[----:B------:R-:W-:Y:S01]  /*1a60*/  SHF.L.U32 R163, R163, 0x10, RZ ;  /* 0x00000010a3a37819 */ /* 0x000fe200000006ff */
[----:B------:R-:W-:-:S02]  /*1a70*/  FFMA.FTZ R127, R191, R192, R128 ;  /* 0x000000c0bf7f7223 */ /* 0x000fc40000010080 */
[----:B------:R-:W-:Y:S01]  /*1a80*/  FADD.FTZ R131, R160, R131 ;  /* 0x00000083a0837221 */ /* 0x000fe20000010000 */
[----:B------:R-:W-:Y:S01]  /*1a90*/  FADD.FTZ R133, R162, -UR5 ;  /* 0x80000005a2857e21 */ /* 0x000fe20008010000 */
[----:B------:R-:W-:Y:S01]  /*1aa0*/  FFMA.FTZ R128, R184, R186, R127 ;  /* 0x000000bab8807223 */ /* 0x000fe2000001007f */
[----:B------:R-:W-:Y:S01]  /*1ab0*/  FMUL.FTZ R162, R83, R163 ;  /* 0x000000a353a27220 */ /* 0x000fe20000410000 */
[----:B------:R-:W-:Y:S01]  /*1ac0*/  FADD.FTZ R131, R148, R131 ;  /* 0x0000008394837221 */ /* 0x000fe20000010000 */
[----:B------:R-:W-:Y:S01]  /*1ad0*/  SHF.L.U32 R141, R141, 0x10, RZ ;  /* 0x000000108d8d7819 */ /* 0x000fe200000006ff */
[----:B------:R-:W-:Y:S02]  /*1ae0*/  FFMA.FTZ R128, R193, R194, R128 ;  /* 0x000000c2c1807223 */ /* 0x000fe40000010080 */
[----:B------:R-:W-:Y:S02]  /*1af0*/  FADD.FTZ R132, R162, R131 ;  /* 0x00000083a2847221 */ /* 0x000fe40000010000 */
[----:B------:R-:W-:Y:S01]  /*1b00*/  FFMA.FTZ R130, R185, R187, R128 ;  /* 0x000000bbb9827223 */ /* 0x000fe20000010080 */
[----:B------:R-:W-:Y:S01]  /*1b10*/  FMUL.FTZ R164, R77, R141 ;  /* 0x0000008d4da47220 */ /* 0x000fe20000410000 */
[----:B------:R-:W-:Y:S01]  /*1b20*/  FADD.FTZ R127, R149, R132 ;  /* 0x00000084957f7221 */ /* 0x000fe20000010000 */
[----:B------:R-:W-:Y:S01]  /*1b30*/  SHF.L.U32 R142, R142, 0x10, RZ ;  /* 0x000000108e8e7819 */ /* 0x000fe200000006ff */
[----:B------:R-:W-:-:S02]  /*1b40*/  FFMA.FTZ R131, R195, R196, R130 ;  /* 0x000000c4c3837223 */ /* 0x000fc40000010082 */
[----:B------:R-:W-:Y:S01]  /*1b50*/  FADD.FTZ R132, R164, R127 ;  /* 0x0000007fa4847221 */ /* 0x000fe20000010000 */
[----:B------:R-:W-:Y:S01]  /*1b60*/  SHF.L.U32 R161, R161, 0x10, RZ ;  /* 0x00000010a1a17819 */ /* 0x000fe200000006ff */
[----:B------:R-:W-:Y:S01]  /*1b70*/  FMUL.FTZ R159, R159, UR8 ;  /* 0x000000089f9f7c20 */ /* 0x000fe20008410000 */
[----:B------:R-:W-:Y:S01]  /*1b80*/  FMUL.FTZ R128, R133, UR8 ;  /* 0x0000000885807c20 */ /* 0x000fe20008410000 */
[----:B------:R-:W-:Y:S01]  /*1b90*/  FFMA.FTZ R130, R144, R145, R131 ;  /* 0x0000009190827223 */ /* 0x000fe20000010083 */
[----:B------:R-:W-:Y:S01]  /*1ba0*/  FMUL.FTZ R166, R79, R142 ;  /* 0x0000008e4fa67220 */ /* 0x000fe20000410000 */
[----:B------:R-:W-:Y:S01]  /*1bb0*/  FADD.FTZ R131, R151, R132 ;  /* 0x0000008497837221 */ /* 0x000fe20000010000 */
[----:B------:R-:W-:Y:S01]  /*1bc0*/  SHF.L.U32 R137, R137, 0x10, RZ ;  /* 0x0000001089897819 */ /* 0x000fe200000006ff */
[----:B------:R-:W-:Y:S01]  /*1bd0*/  FADD.FTZ R251, R129, R251 ;  /* 0x000000fb81fb7221 */ /* 0x000fe20000010000 */
[----:B------:R-:W-:Y:S01]  /*1be0*/  FADD.FTZ R161, R161, -UR5 ;  /* 0x80000005a1a17e21 */ /* 0x000fe20008010000 */
[-C--:B------:R-:W-:Y:S01]  /*1bf0*/  FFMA.FTZ R25, R128, R129.reuse, R25 ;  /* 0x0000008180197223 */ /* 0x080fe20000010019 */
[----:B------:R-:W-:Y:S01]  /*1c00*/  FFMA.FTZ R127, R159, R160, R130 ;  /* 0x000000a09f7f7223 */ /* 0x000fe20000010082 */
[----:B------:R-:W-:Y:S01]  /*1c10*/  SHF.L.U32 R232, R232, 0x10, RZ ;  /* 0x00000010e8e87819 */ /* 0x000fe200000006ff */
[----:B------:R-:W-:Y:S01]  /*1c20*/  FMUL.FTZ R129, R72, R129 ;  /* 0x0000008148817220 */ /* 0x000fe20000410000 */
[----:B------:R-:W-:Y:S01]  /*1c30*/  FADD.FTZ R130, R166, R131 ;  /* 0x00000083a6827221 */ /* 0x000fe20000010000 */
[----:B------:R-:W-:Y:S01]  /*1c40*/  FMUL.FTZ R161, R161, UR8 ;  /* 0x00000008a1a17c20 */ /* 0x000fe20008410000 */
[----:B------:R-:W-:Y:S01]  /*1c50*/  FFMA.FTZ R134, R146, R148, R127 ;  /* 0x0000009492867223 */ /* 0x000fe2000001007f */
[----:B------:R-:W-:Y:S01]  /*1c60*/  FADD.FTZ R137, R137, -UR5 ;  /* 0x8000000589897e21 */ /* 0x000fe20008010000 */
[----:B------:R-:W-:Y:S01]  /*1c70*/  FADD.FTZ R127, R129, R130 ;  /* 0x00000082817f7221 */ /* 0x000fe20000010000 */
[----:B------:R-:W-:Y:S01]  /*1c80*/  FMUL.FTZ R130, R73, R232 ;  /* 0x000000e849827220 */ /* 0x000fe20000410000 */
[----:B------:R-:W-:Y:S01]  /*1c90*/  FADD.FTZ R246, R163, R246 ;  /* 0x000000f6a3f67221 */ /* 0x000fe20000010000 */
[----:B------:R-:W-:Y:S01]  /*1ca0*/  FFMA.FTZ R20, R161, R163, R20 ;  /* 0x000000a3a1147223 */ /* 0x000fe20000010014 */
[----:B------:R-:W-:Y:S01]  /*1cb0*/  FADD.FTZ R199, R230, R199 ;  /* 0x000000c7e6c77221 */ /* 0x000fe20000010000 */
[----:B------:R-:W-:Y:S01]  /*1cc0*/  FFMA.FTZ R18, R159, R230, R18 ;  /* 0x000000e69f127223 */ /* 0x000fe20000010012 */
[----:B------:R-:W-:Y:S01]  /*1cd0*/  FMUL.FTZ R163, R137, UR8 ;  /* 0x0000000889a37c20 */ /* 0x000fe20008410000 */
[----:B------:R-:W-:Y:S01]  /*1ce0*/  SHF.L.U32 R230, R121, 0x10, RZ ;  /* 0x0000001079e67819 */ /* 0x000fe200000006ff */
[----:B------:R-:W-:Y:S01]  /*1cf0*/  FADD.FTZ R132, R127, R130 ;  /* 0x000000827f847221 */ /* 0x000fe20000010000 */
[----:B------:R-:W-:Y:S01]  /*1d00*/  FMUL.FTZ R131, R74, R122 ;  /* 0x0000007a4a837220 */ /* 0x000fe20000410000 */
[----:B------:R-:W-:Y:S01]  /*1d10*/  FFMA.FTZ R134, R161, R162, R134 ;  /* 0x000000a2a1867223 */ /* 0x000fe20000010086 */
[----:B------:R-:W-:Y:S01]  /*1d20*/  FADD.FTZ R248, R141, R248 ;  /* 0x000000f88df87221 */ /* 0x000fe20000010000 */
[----:B------:R-:W-:Y:S01]  /*1d30*/  FFMA.FTZ R22, R163, R141, R22 ;  /* 0x0000008da3167223 */ /* 0x000fe20000010016 */
[----:B------:R-:W-:Y:S01]  /*1d40*/  MOV R141, R231 ;  /* 0x000000e7008d7202 */ /* 0x000fe20000000f00 */
[----:B------:R-:W-:Y:S01]  /*1d50*/  FADD.FTZ R121, R132, R131 ;  /* 0x0000008384797221 */ /* 0x000fe20000010000 */
[----:B------:R-:W-:Y:S01]  /*1d60*/  SHF.L.U32 R138, R138, 0x10, RZ ;  /* 0x000000108a8a7819 */ /* 0x000fe200000006ff */
[----:B------:R-:W-:Y:S01]  /*1d70*/  FMUL.FTZ R132, R75, R230 ;  /* 0x000000e64b847220 */ /* 0x000fe20000410000 */
[----:B------:R-:W-:Y:S01]  /*1d80*/  SHF.L.U32 R231, R123, 0x10, RZ ;  /* 0x000000107be77819 */ /* 0x000fe200000006ff */
[----:B------:R-:W-:Y:S01]  /*1d90*/  FFMA.FTZ R123, R147, R149, R134 ;  /* 0x00000095937b7223 */ /* 0x000fe20000010086 */
[----:B------:R-:W-:Y:S01]  /*1da0*/  FMUL.FTZ R133, R68, R124 ;  /* 0x0000007c44857220 */ /* 0x000fe20000410000 */
[----:B------:R-:W-:Y:S01]  /*1db0*/  FADD.FTZ R121, R121, R132 ;  /* 0x0000008479797221 */ /* 0x000fe20000010000 */
[----:B------:R-:W-:Y:S01]  /*1dc0*/  FADD.FTZ R138, R138, -UR5 ;  /* 0x800000058a8a7e21 */ /* 0x000fe20008010000 */
[----:B------:R-:W-:Y:S01]  /*1dd0*/  FFMA.FTZ R123, R163, R164, R123 ;  /* 0x000000a4a37b7223 */ /* 0x000fe2000001007b */
[----:B------:R-:W-:Y:S01]  /*1de0*/  SHF.L.U32 R140, R140, 0x10, RZ ;  /* 0x000000108c8c7819 */ /* 0x000fe200000006ff */
[----:B------:R-:W-:Y:S01]  /*1df0*/  FADD.FTZ R121, R121, R133 ;  /* 0x0000008579797221 */ /* 0x000fe20000010000 */
[----:B------:R-:W-:Y:S01]  /*1e00*/  FMUL.FTZ R134, R69, R231 ;  /* 0x000000e745867220 */ /* 0x000fe20000410000 */
[----:B------:R-:W-:Y:S01]  /*1e10*/  FMUL.FTZ R165, R138, UR8 ;  /* 0x000000088aa57c20 */ /* 0x000fe20008410000 */
[----:B------:R-:W-:Y:S01]  /*1e20*/  FADD.FTZ R135, R120, -UR5 ;  /* 0x8000000578877e21 */ /* 0x000fe20008010000 */
[----:B------:R-:W-:Y:S01]  /*1e30*/  FFMA.FTZ R123, R150, R151, R123 ;  /* 0x00000097967b7223 */ /* 0x000fe2000001007b */
[----:B------:R-:W-:Y:S01]  /*1e40*/  SHF.L.U32 R120, R235, 0x10, RZ ;  /* 0x00000010eb787819 */ /* 0x000fe200000006ff */
[----:B------:R-:W-:Y:S01]  /*1e50*/  FADD.FTZ R121, R121, R134 ;  /* 0x0000008679797221 */ /* 0x000fe20000010000 */
[----:B------:R-:W-:Y:S01]  /*1e60*/  MOV R127, R136 ;  /* 0x00000088007f7202 */ /* 0x000fe20000000f00 */
[----:B------:R-:W-:Y:S01]  /*1e70*/  FMUL.FTZ R136, R70, R125 ;  /* 0x0000007d46887220 */ /* 0x000fe20000410000 */
[----:B------:R-:W-:Y:S01]  /*1e80*/  SHF.L.U32 R235, R126, 0x10, RZ ;  /* 0x000000107eeb7819 */ /* 0x000fe200000006ff */
[----:B------:R-:W-:Y:S01]  /*1e90*/  FADD.FTZ R137, R140, -UR5 ;  /* 0x800000058c897e21 */ /* 0x000fe20008010000 */
[----:B------:R-:W-:Y:S01]  /*1ea0*/  FFMA.FTZ R123, R165, R166, R123 ;  /* 0x000000a6a57b7223 */ /* 0x000fe2000001007b */
[----:B------:R-:W-:Y:S01]  /*1eb0*/  FADD.FTZ R121, R121, R136 ;  /* 0x0000008879797221 */ /* 0x000fe20000010000 */
[----:B------:R-:W-:Y:S01]  /*1ec0*/  FADD.FTZ R250, R142, R250 ;  /* 0x000000fa8efa7221 */ /* 0x000fe20000010000 */
[----:B------:R-:W-:Y:S01]  /*1ed0*/  FMUL.FTZ R138, R71, R235 ;  /* 0x000000eb478a7220 */ /* 0x000fe20000410000 */
[----:B------:R-:W-:Y:S01]  /*1ee0*/  FFMA.FTZ R24, R165, R142, R24 ;  /* 0x0000008ea5187223 */ /* 0x000fe20000010018 */
[----:B------:R-:W-:Y:S01]  /*1ef0*/  FMUL.FTZ R137, R137, UR8 ;  /* 0x0000000889897c20 */ /* 0x000fe20008410000 */
[----:B------:R-:W-:Y:S01]  /*1f00*/  FFMA.FTZ R123, R128, R129, R123 ;  /* 0x00000081807b7223 */ /* 0x000fe2000001007b */
[----:B------:R-:W-:Y:S01]  /*1f10*/  MOV R142, R139 ;  /* 0x0000008b008e7202 */ /* 0x000fe20000000f00 */
[----:B------:R-:W-:Y:S01]  /*1f20*/  FADD.FTZ R139, R120, -UR5 ;  /* 0x80000005788b7e21 */ /* 0x000fe20008010000 */
[----:B------:R-:W-:Y:S01]  /*1f30*/  FADD.FTZ R120, R121, R138 ;  /* 0x0000008a79787221 */ /* 0x000fe20000010000 */
[----:B------:R-:W-:Y:S01]  /*1f40*/  FMUL.FTZ R135, R135, UR8 ;  /* 0x0000000887877c20 */ /* 0x000fe20008410000 */
[----:B------:R-:W-:Y:S01]  /*1f50*/  FFMA.FTZ R123, R137, R130, R123 ;  /* 0x00000082897b7223 */ /* 0x000fe2000001007b */
[----:B------:R-:W-:Y:S01]  /*1f60*/  SHF.L.U32 R141, R141, 0x10, RZ ;  /* 0x000000108d8d7819 */ /* 0x000fe200000006ff */
[----:B------:R-:W-:Y:S01]  /*1f70*/  FADD.FTZ R140, R127, -UR5 ;  /* 0x800000057f8c7e21 */ /* 0x000fe20008010000 */
[----:B------:R-:W-:Y:S01]  /*1f80*/  FMUL.FTZ R139, R139, UR8 ;  /* 0x000000088b8b7c20 */ /* 0x000fe20008410000 */
[----:B------:R-:W-:Y:S01]  /*1f90*/  FFMA.FTZ R123, R135, R131, R123 ;  /* 0x00000083877b7223 */ /* 0x000fe2000001007b */
[----:B------:R-:W0:Y:S01]  /*1fa0*/  SHFL.DOWN PT, R121, R120, 0x10, 0x1f ;  /* 0x0a001f0078797f89 */ /* 0x000e2200000e0000 */
[----:B------:R-:W-:Y:S01]  /*1fb0*/  FMUL.FTZ R140, R140, UR8 ;  /* 0x000000088c8c7c20 */ /* 0x000fe20008410000 */
[----:B------:R-:W-:Y:S01]  /*1fc0*/  FADD.FTZ R141, R141, -UR5 ;  /* 0x800000058d8d7e21 */ /* 0x000fe20008010000 */
[----:B------:R-:W-:Y:S01]  /*1fd0*/  FFMA.FTZ R123, R139, R132, R123 ;  /* 0x000000848b7b7223 */ /* 0x000fe2000001007b */
[----:B------:R-:W-:Y:S01]  /*1fe0*/  SHF.L.U32 R143, R143, 0x10, RZ ;  /* 0x000000108f8f7819 */ /* 0x000fe200000006ff */
[----:B------:R-:W-:Y:S01]  /*1ff0*/  FADD.FTZ R142, R142, -UR5 ;  /* 0x800000058e8e7e21 */ /* 0x000fe20008010000 */
[----:B------:R-:W-:Y:S01]  /*2000*/  FMUL.FTZ R141, R141, UR8 ;  /* 0x000000088d8d7c20 */ /* 0x000fe20008410000 */
[----:B------:R-:W-:-:S02]  /*2010*/  FFMA.FTZ R123, R140, R133, R123 ;  /* 0x000000858c7b7223 */ /* 0x000fc4000001007b */
[----:B------:R-:W-:Y:S01]  /*2020*/  FMUL.FTZ R142, R142, UR8 ;  /* 0x000000088e8e7c20 */ /* 0x000fe20008410000 */
[----:B------:R-:W-:Y:S01]  /*2030*/  FADD.FTZ R143, R143, -UR5 ;  /* 0x800000058f8f7e21 */ /* 0x000fe20008010000 */
[----:B------:R-:W-:-:S03]  /*2040*/  FFMA.FTZ R123, R141, R134, R123 ;  /* 0x000000868d7b7223 */ /* 0x000fc6000001007b */
[----:B------:R-:W-:Y:S01]  /*2050*/  FMUL.FTZ R143, R143, UR8 ;  /* 0x000000088f8f7c20 */ /* 0x000fe20008410000 */
        /* <DEDUP_REMOVED lines=15> */
[----:B------:R-:W0:Y:S01]  /*2150*/  SHFL.DOWN PT, R121, R123, 0x2, 0x1f ;  /* 0x08401f007b797f89 */ /* 0x000e2200000e0000 */
[----:B------:R-:W1:Y:S01]  /*2160*/  S2R R127, SR_TID.X ;  /* 0x00000000007f7919 */ /* 0x000e620000002100 */
[----:B0-----:R-:W-:Y:S02]  /*2170*/  FADD.FTZ R121, R123, R121 ;  /* 0x000000797b797221 */ /* 0x001fe40000010000 */
[----:B------:R-:W0:Y:S01]  /*2180*/  SHFL.DOWN PT, R123, R120, 0x1, 0x1f ;  /* 0x08201f00787b7f89 */ /* 0x000e2200000e0000 */
[----:B-1----:R-:W-:Y:S01]  /*2190*/  LOP3.LUT P0, RZ, R127, 0x1f, RZ, 0xc0, !PT ;  /* 0x0000001f7fff7812 */ /* 0x002fe2000780c0ff */
[----:B0-----:R-:W-:Y:S02]  /*21a0*/  FADD.FTZ R120, R120, R123 ;  /* 0x0000007b78787221 */ /* 0x001fe40000010000 */
[----:B------:R-:W0:Y:S01]  /*21b0*/  SHFL.DOWN PT, R123, R121, 0x1, 0x1f ;  /* 0x08201f00797b7f89 */ /* 0x000e2200000e0000 */
[----:B------:R-:W-:Y:S01]  /*21c0*/  UMOV UR7, 0x3f800000 ;  /* 0x3f80000000077882 */ /* 0x000fe20000000000 */
[----:B------:R-:W-:Y:S01]  /*21d0*/  @UP0 USHF.L.U32 UR7, UR4, 0x10, URZ ;  /* 0x0000001004070899 */ /* 0x000fe200080006ff */
[----:B------:R-:W-:Y:S01]  /*21e0*/  BSSY.RECONVERGENT B0, `(.L_x_3296) ;  /* 0x000000b000007945 */ /* 0x000fe20003800200 */
[----:B0-----:R-:W-:-:S06]  /*21f0*/  FADD.FTZ R121, R121, R123 ;  /* 0x0000007b79797221 */ /* 0x001fcc0000010000 */
        /* <DEDUP_REMOVED lines=9> */
.L_x_3297:
[----:B------:R-:W-:Y:S05]  /*2290*/  BSYNC.RECONVERGENT B0 ;  /* 0x0000000000007941 */ /* 0x000fea0003800200 */
.L_x_3296:
[----:B0-----:R-:W2:Y:S04]  /*22a0*/  LDL.LU R120, [R1] ;  /* 0x0000000001787983 */ /* 0x001ea80000300800 */
[----:B------:R-:W3:Y:S04]  /*22b0*/  LDL.LU R127, [R1+0x8] ;  /* 0x00000800017f7983 */ /* 0x000ee80000300800 */
[----:B------:R-:W4:Y:S01]  /*22c0*/  LDL.LU R126, [R1+0x10] ;  /* 0x00001000017e7983 */ /* 0x000f220000300800 */
[----:B------:R-:W0:Y:S01]  /*22d0*/  S2UR UR5, SR_CgaCtaId ;  /* 0x00000000000579c3 */ /* 0x000e220000008800 */
[----:B------:R-:W-:Y:S01]  /*22e0*/  UMOV UR4, 0x400 ;  /* 0x0000040000047882 */ /* 0x000fe20000000000 */
[----:B------:R-:W-:Y:S01]  /*22f0*/  FFMA.FTZ R27, R135, R122, R27 ;  /* 0x0000007a871b7223 */ /* 0x000fe2000001001b */
[----:B------:R-:W-:Y:S01]  /*2300*/  FFMA.FTZ R29, R140, R124, R29 ;  /* 0x0000007c8c1d7223 */ /* 0x000fe2000001001d */
[----:B------:R-:W-:Y:S01]  /*2310*/  FFMA.FTZ R31, R142, R125, R31 ;  /* 0x0000007d8e1f7223 */ /* 0x000fe2000001001f */
[----:B------:R-:W-:Y:S01]  /*2320*/  FADD.FTZ R252, R232, R252 ;  /* 0x000000fce8fc7221 */ /* 0x000fe20000010000 */
[----:B------:R-:W-:Y:S01]  /*2330*/  FFMA.FTZ R26, R137, R232, R26 ;  /* 0x000000e8891a7223 */ /* 0x000fe2000001001a */
[----:B0-----:R-:W-:-:S04]  /*2340*/  ULEA UR4, UR5, UR4, 0x18 ;  /* 0x0000000405047291 */ /* 0x001fc8000f8ec0ff */
[----:B------:R-:W-:Y:S02]  /*2350*/  UIADD3 UR5, UPT, UPT, UR4, 0x8040, URZ ;  /* 0x0000804004057890 */ /* 0x000fe4000fffe0ff */
[----:B------:R-:W-:Y:S01]  /*2360*/  @!UP2 UIADD3 UR5, UPT, UPT, UR4, 0x8000, URZ ;  /* 0x000080000405a890 */ /* 0x000fe2000fffe0ff */
[----:B------:R-:W-:Y:S01]  /*2370*/  BAR.SYNC.DEFER_BLOCKING 0x0 ;  /* 0x0000000000007b1d */ /* 0x000fe20000010000 */
[----:B--2---:R-:W-:Y:S01]  /*2380*/  FADD.FTZ R120, R122, R120 ;  /* 0x000000787a787221 */ /* 0x004fe20000010000 */
[----:B---3--:R-:W-:-:S04]  /*2390*/  FADD.FTZ R127, R124, R127 ;  /* 0x0000007f7c7f7221 */ /* 0x008fc80000010000 */
[----:B------:R-:W-:Y:S01]  /*23a0*/  STL [R1], R120 ;  /* 0x0000007801007387 */ /* 0x000fe20000100800 */
[----:B----4-:R-:W-:-:S03]  /*23b0*/  FADD.FTZ R126, R125, R126 ;  /* 0x0000007e7d7e7221 */ /* 0x010fc60000010000 */
[----:B------:R-:W0:Y:S01]  /*23c0*/  LDS.128 R120, [UR5] ;  /* 0x00000005ff787984 */ /* 0x000e220008000c00 */
[----:B------:R-:W-:Y:S02]  /*23d0*/  UIADD3 UR5, UPT, UPT, UR4, 0x8050, URZ ;  /* 0x0000805004057890 */ /* 0x000fe4000fffe0ff */
[----:B------:R-:W-:Y:S01]  /*23e0*/  @!UP2 UIADD3 UR5, UPT, UPT, UR4, 0x8010, URZ ;  /* 0x000080100405a890 */ /* 0x000fe2000fffe0ff */
[----:B------:R-:W-:Y:S04]  /*23f0*/  STL [R1+0x8], R127 ;  /* 0x0000087f01007387 */ /* 0x000fe80000100800 */
[----:B------:R-:W-:Y:S04]  /*2400*/  STL [R1+0x10], R126 ;  /* 0x0000107e01007387 */ /* 0x000fe80000100800 */
[----:B------:R-:W2:Y:S01]  /*2410*/  LDL.LU R232, [R1+0x14] ;  /* 0x0000140001e87983 */ /* 0x000ea20000300800 */
[----:B0-----:R-:W-:Y:S01]  /*2420*/  FADD.FTZ R120, RZ, R120 ;  /* 0x00000078ff787221 */ /* 0x001fe20000010000 */
[----:B------:R-:W-:-:S03]  /*2430*/  FADD.FTZ R121, RZ, R121 ;  /* 0x00000079ff797221 */ /* 0x000fc60000010000 */
[----:B------:R-:W-:Y:S01]  /*2440*/  FADD.FTZ R124, R122, R120 ;  /* 0x000000787a7c7221 */ /* 0x000fe20000010000 */
[----:B------:R-:W-:Y:S02]  /*2450*/  FADD.FTZ R125, R123, R121 ;  /* 0x000000797b7d7221 */ /* 0x000fe40000010000 */
        /* <DEDUP_REMOVED lines=11> */
[----:B------:R-:W-:-:S07]  /*2510*/  FADD.FTZ R120, R124, R120 ;  /* 0x000000787c787221 */ /* 0x000fce0000010000 */
[----:B------:R-:W0:Y:S01]  /*2520*/  LDS.128 R124, [UR5] ;  /* 0x00000005ff7c7984 */ /* 0x000e220008000c00 */
[----:B------:R-:W-:-:S03]  /*2530*/  FADD.FTZ R121, R123, R121 ;  /* 0x000000797b797221 */ /* 0x000fc60000010000 */
[----:B------:R-:W3:Y:S01]  /*2540*/  LDL.LU R123, [R1+0x4] ;  /* 0x00000400017b7983 */ /* 0x000ee20000300800 */
[----:B0-----:R-:W-:-:S03]  /*2550*/  FADD.FTZ R121, R121, R125 ;  /* 0x0000007d79797221 */ /* 0x001fc60000010000 */
[----:B------:R-:W4:Y:S01]  /*2560*/  LDL.LU R125, [R1+0xc] ;  /* 0x00000c00017d7983 */ /* 0x000f220000300800 */
[----:B------:R-:W-:Y:S01]  /*2570*/  FADD.FTZ R120, R122, R120 ;  /* 0x000000787a787221 */ /* 0x000fe20000010000 */
[----:B------:R-:W-:Y:S01]  /*2580*/  FADD.FTZ R121, R127, R121 ;  /* 0x000000797f797221 */ /* 0x000fe20000010000 */
[----:B------:R-:W-:-:S03]  /*2590*/  UISETP.NE.U32.AND UP1, UPT, UR20, URZ, UPT ;  /* 0x000000ff1400728c */ /* 0x000fc6000bf25070 */
[----:B------:R-:W-:Y:S01]  /*25a0*/  FMUL.FTZ R121, R121, UR23 ;  /* 0x0000001779797c20 */ /* 0x000fe20008410000 */
[----:B------:R-:W-:-:S04]  /*25b0*/  UISETP.NE.AND.EX UP1, UPT, UR21, URZ, UPT, UP1 ;  /* 0x000000ff1500728c */ /* 0x000fc8000bf25310 */
[----:B------:R-:W-:Y:S01]  /*25c0*/  R2UR UR4, R121 ;  /* 0x00000000790472ca */ /* 0x000fe200000e0000 */
[----:B------:R-:W-:Y:S01]  /*25d0*/  FFMA.FTZ R28, R139, R230, R28 ;  /* 0x000000e68b1c7223 */ /* 0x000fe2000001001c */
[----:B------:R-:W-:Y:S01]  /*25e0*/  FFMA.FTZ R30, R141, R231, R30 ;  /* 0x000000e78d1e7223 */ /* 0x000fe2000001001e */
[----:B------:R-:W-:Y:S01]  /*25f0*/  FFMA.FTZ R32, R143, R235, R32 ;  /* 0x000000eb8f207223 */ /* 0x000fe20000010020 */
[----:B--2---:R-:W-:Y:S01]  /*2600*/  FADD.FTZ R232, R235, R232 ;  /* 0x000000e8ebe87221 */ /* 0x004fe20000010000 */
[----:B---3--:R-:W-:-:S05]  /*2610*/  FADD.FTZ R123, R230, R123 ;  /* 0x0000007be67b7221 */ /* 0x008fca0000010000 */
[----:B------:R0:W-:Y:S02]  /*2620*/  STL [R1+0x4], R123 ;  /* 0x0000047b01007387 */ /* 0x0001e40000100800 */
[----:B0-----:R-:W-:-:S04]  /*2630*/  FADD.FTZ R123, R120, R124 ;  /* 0x0000007c787b7221 */ /* 0x001fc80000010000 */
[----:B------:R-:W-:Y:S01]  /*2640*/  FADD.FTZ R123, R126, R123 ;  /* 0x0000007b7e7b7221 */ /* 0x000fe20000010000 */
[----:B----4-:R-:W-:-:S05]  /*2650*/  FADD.FTZ R125, R231, R125 ;  /* 0x0000007de77d7221 */ /* 0x010fca0000010000 */
[----:B------:R0:W-:Y:S04]  /*2660*/  STL [R1+0xc], R125 ;  /* 0x00000c7d01007387 */ /* 0x0001e80000100800 */
[----:B------:R0:W-:Y:S01]  /*2670*/  STL [R1+0x14], R232 ;  /* 0x000014e801007387 */ /* 0x0001e20000100800 */
[----:B------:R-:W-:-:S05]  /*2680*/  FMUL.FTZ R123, R123, UR23 ;  /* 0x000000177b7b7c20 */ /* 0x000fca0008410000 */
[----:B------:R-:W-:Y:S01]  /*2690*/  FSEL R126, R123, RZ, !P2 ;  /* 0x000000ff7b7e7208 */ /* 0x000fe20005000000 */
[----:B------:R-:W-:Y:S06]  /*26a0*/  BRA.U UP1, `(.L_x_3298) ;  /* 0x0000002101ec7547 */ /* 0x000fec000b800000 */
[----:B------:R-:W1:Y:S02]  /*26b0*/  LDC.64 R230, c[0x0][0x390] ;  /* 0x0000e400ffe67b82 */ /* 0x000e640000000a00 */
[----:B-1----:R-:W-:-:S06]  /*26c0*/  IMAD.WIDE.U32 R120, R157, 0x10, R230 ;  /* 0x000000109d787825 */ /* 0x002fcc00078e00e6 */
[----:B------:R-:W5:Y:S01]  /*26d0*/  LDG.E.128 R120, desc[UR18][R120.64] ;  /* 0x0000001278787981 */ /* 0x000f62000c1e1d00 */
[----:B------:R-:W-:-:S04]  /*26e0*/  ISETP.NE.U32.AND P0, PT, RZ, UR24, PT ;  /* 0x00000018ff007c0c */ /* 0x000fc8000bf05070 */
[----:B------:R-:W-:-:S13]  /*26f0*/  ISETP.NE.AND.EX P0, PT, RZ, UR25, PT, P0 ;  /* 0x00000019ff007c0c */ /* 0x000fda000bf05300 */
[----:B------:R-:W-:Y:S05]  /*2700*/  @P0 BRA `(.L_x_3299) ;  /* 0x0000000400040947 */ /* 0x000fea0003800000 */
[--C-:B------:R-:W-:Y:S01]  /*2710*/  FFMA.FTZ R167, R167, UR4, R126.reuse ;  /* 0x00000004a7a77c23 */ /* 0x100fe2000801007e */
[--C-:B------:R-:W-:Y:S01]  /*2720*/  FFMA.FTZ R124, R169, UR4, R126.reuse ;  /* 0x00000004a97c7c23 */ /* 0x100fe2000801007e */
[--C-:B------:R-:W-:Y:S01]  /*2730*/  FFMA.FTZ R222, R222, UR4, R126.reuse ;  /* 0x00000004dede7c23 */ /* 0x100fe2000801007e */
[----:B0-----:R-:W-:Y:S01]  /*2740*/  FFMA.FTZ R125, R170, UR4, R126 ;  /* 0x00000004aa7d7c23 */ /* 0x001fe2000801007e */
[----:B------:R-:W-:Y:S01]  /*2750*/  FADD.FTZ R167, R168, -R167 ;  /* 0x800000a7a8a77221 */ /* 0x000fe20000010000 */
[----:B------:R-:W-:Y:S01]  /*2760*/  FADD.FTZ R171, R171, -R124 ;  /* 0x8000007cabab7221 */ /* 0x000fe20000010000 */
[----:B------:R-:W-:Y:S01]  /*2770*/  FADD.FTZ R224, R224, -R222 ;  /* 0x800000dee0e07221 */ /* 0x000fe20000010000 */
[--C-:B------:R-:W-:Y:S01]  /*2780*/  FFMA.FTZ R124, R173, UR4, R126.reuse ;  /* 0x00000004ad7c7c23 */ /* 0x100fe2000801007e */
[----:B------:R-:W-:Y:S01]  /*2790*/  FMUL.FTZ R167, R167, UR8 ;  /* 0x00000008a7a77c20 */ /* 0x000fe20008410000 */
[----:B------:R-:W-:Y:S01]  /*27a0*/  FFMA.FTZ R223, R223, UR4, R126 ;  /* 0x00000004dfdf7c23 */ /* 0x000fe2000801007e */
[----:B------:R-:W-:Y:S01]  /*27b0*/  FMUL.FTZ R224, R224, UR8 ;  /* 0x00000008e0e07c20 */ /* 0x000fe20008410000 */
[--C-:B------:R-:W-:Y:S01]  /*27c0*/  FADD.FTZ R221, R221, -R124.reuse ;  /* 0x8000007cdddd7221 */ /* 0x100fe20000010000 */
[C---:B-----5:R-:W-:Y:S01]  /*27d0*/  PRMT R124, R120.reuse, 0x7632, R124 ;  /* 0x00007632787c7816 */ /* 0x060fe2000000007c */
[----:B------:R-:W-:Y:S01]  /*27e0*/  FMUL.FTZ R167, R167, UR7 ;  /* 0x00000007a7a77c20 */ /* 0x000fe20008410000 */
[----:B------:R-:W-:Y:S01]  /*27f0*/  SHF.L.U32 R120, R120, 0x10, RZ ;  /* 0x0000001078787819 */ /* 0x000fe200000006ff */
[----:B------:R-:W-:Y:S01]  /*2800*/  FMUL.FTZ R224, R224, UR7 ;  /* 0x00000007e0e07c20 */ /* 0x000fe20008410000 */
[----:B------:R-:W-:Y:S01]  /*2810*/  FADD.FTZ R172, R172, -R125 ;  /* 0x8000007dacac7221 */ /* 0x000fe20000010000 */
[----:B------:R-:W-:Y:S01]  /*2820*/  SHF.L.U32 R125, R124, 0x10, RZ ;  /* 0x000000107c7d7819 */ /* 0x000fe200000006ff */
[--C-:B------:R-:W-:Y:S01]  /*2830*/  FFMA.FTZ R225, R225, UR4, R126.reuse ;  /* 0x00000004e1e17c23 */ /* 0x100fe2000801007e */
[----:B------:R-:W-:Y:S01]  /*2840*/  FMUL.FTZ R124, R167, R120 ;  /* 0x00000078a77c7220 */ /* 0x000fe20000410000 */
[----:B------:R-:W-:Y:S01]  /*2850*/  FFMA.FTZ R168, R227, UR4, R126 ;  /* 0x00000004e3a87c23 */ /* 0x000fe2000801007e */
[----:B------:R-:W-:Y:S01]  /*2860*/  FMUL.FTZ R120, R36, R167 ;  /* 0x000000a724787220 */ /* 0x000fe20000410000 */
[----:B------:R-:W-:Y:S01]  /*2870*/  FMUL.FTZ R127, R37, R224 ;  /* 0x000000e0257f7220 */ /* 0x000fe20000410000 */
[----:B------:R-:W-:Y:S01]  /*2880*/  FADD.FTZ R226, R226, -R223 ;  /* 0x800000dfe2e27221 */ /* 0x000fe20000010000 */
[----:B------:R-:W-:Y:S01]  /*2890*/  FMUL.FTZ R171, R171, UR8 ;  /* 0x00000008abab7c20 */ /* 0x000fe20008410000 */
[----:B------:R-:W-:Y:S01]  /*28a0*/  FADD.FTZ R228, R228, -R225 ;  /* 0x800000e1e4e47221 */ /* 0x000fe20000010000 */
[----:B------:R-:W-:Y:S01]  /*28b0*/  FADD.FTZ R229, R229, -R168 ;  /* 0x800000a8e5e57221 */ /* 0x000fe20000010000 */
[----:B------:R-:W-:Y:S01]  /*28c0*/  PRMT R167, R121, 0x7632, R167 ;  /* 0x0000763279a77816 */ /* 0x000fe200000000a7 */
[----:B------:R-:W-:Y:S01]  /*28d0*/  FMUL.FTZ R168, R226, UR8 ;  /* 0x00000008e2a87c20 */ /* 0x000fe20008410000 */
[----:B------:R-:W-:Y:S01]  /*28e0*/  F2FP.BF16.F32.PACK_AB R120, R127, R120 ;  /* 0x000000787f78723e */ /* 0x000fe200000010ff */
        /* <DEDUP_REMOVED lines=10> */
[----:B------:R-:W-:Y:S01]  /*2990*/  FMUL.FTZ R168, R168, UR7 ;  /* 0x00000007a8a87c20 */ /* 0x000fe20008410000 */
[----:B------:R-:W-:Y:S01]  /*29a0*/  FMUL.FTZ R221, R172, UR7 ;  /* 0x00000007acdd7c20 */ /* 0x000fe20008410000 */
[----:B------:R-:W-:Y:S01]  /*29b0*/  FMUL.FTZ R171, R127, UR7 ;  /* 0x000000077fab7c20 */ /* 0x000fe20008410000 */
[----:B------:R-:W-:Y:S01]  /*29c0*/  SHF.L.U32 R169, R169, 0x10, RZ ;  /* 0x00000010a9a97819 */ /* 0x000fe200000006ff */
[----:B------:R-:W-:Y:S01]  /*29d0*/  FMUL.FTZ R127, R222, R121 ;  /* 0x00000079de7f7220 */ /* 0x000fe20000410000 */
[----:B------:R-:W-:Y:S01]  /*29e0*/  SHF.L.U32 R123, R123, 0x10, RZ ;  /* 0x000000107b7b7819 */ /* 0x000fe200000006ff */
[----:B------:R-:W-:Y:S01]  /*29f0*/  FMUL.FTZ R172, R228, UR7 ;  /* 0x00000007e4ac7c20 */ /* 0x000fe20008410000 */
[----:B------:R-:W-:Y:S01]  /*2a00*/  SHF.L.U32 R173, R173, 0x10, RZ ;  /* 0x00000010adad7819 */ /* 0x000fe200000006ff */
[----:B------:R-:W-:Y:S01]  /*2a10*/  FMUL.FTZ R121, R38, R222 ;  /* 0x000000de26797220 */ /* 0x000fe20000410000 */
[----:B------:R-:W-:Y:S01]  /*2a20*/  FMUL.FTZ R170, R170, UR7 ;  /* 0x00000007aaaa7c20 */ /* 0x000fe20008410000 */
[----:B------:R-:W-:Y:S01]  /*2a30*/  FMUL.FTZ R167, R168, R167 ;  /* 0x000000a7a8a77220 */ /* 0x000fe20000410000 */
        /* <DEDUP_REMOVED lines=10> */
[----:B------:R-:W-:-:S02]  /*2ae0*/  F2FP.BF16.F32.PACK_AB R121, R222, R121 ;  /* 0x00000079de79723e */ /* 0x000fc400000010ff */
[----:B------:R-:W-:Y:S02]  /*2af0*/  F2FP.BF16.F32.PACK_AB R122, R221, R122 ;  /* 0x0000007add7a723e */ /* 0x000fe400000010ff */
[----:B------:R-:W-:Y:S01]  /*2b00*/  F2FP.BF16.F32.PACK_AB R123, R170, R123 ;  /* 0x0000007baa7b723e */ /* 0x000fe200000010ff */
[----:B------:R-:W-:Y:S06]  /*2b10*/  BRA `(.L_x_3300) ;  /* 0x0000000400107947 */ /* 0x000fec0003800000 */
.L_x_3299:
[--C-:B------:R-:W-:Y:S01]  /*2b20*/  FFMA.FTZ R117, R222, UR4, R126.reuse ;  /* 0x00000004de757c23 */ /* 0x100fe2000801007e */
[--C-:B------:R-:W-:Y:S01]  /*2b30*/  FFMA.FTZ R116, R169, UR4, R126.reuse ;  /* 0x00000004a9747c23 */ /* 0x100fe2000801007e */
[--C-:B------:R-:W-:Y:S01]  /*2b40*/  FFMA.FTZ R167, R167, UR4, R126.reuse ;  /* 0x00000004a7a77c23 */ /* 0x100fe2000801007e */
[----:B------:R-:W-:Y:S01]  /*2b50*/  FFMA.FTZ R118, R227, UR4, R126 ;  /* 0x00000004e3767c23 */ /* 0x000fe2000801007e */
[----:B------:R-:W-:Y:S01]  /*2b60*/  FADD.FTZ R224, R224, -R117 ;  /* 0x80000075e0e07221 */ /* 0x000fe20000010000 */
[----:B------:R-:W-:Y:S01]  /*2b70*/  FADD.FTZ R171, R171, -R116 ;  /* 0x80000074abab7221 */ /* 0x000fe20000010000 */
[--C-:B------:R-:W-:Y:S01]  /*2b80*/  FFMA.FTZ R117, R170, UR4, R126.reuse ;  /* 0x00000004aa757c23 */ /* 0x100fe2000801007e */
[----:B------:R-:W-:Y:S01]  /*2b90*/  FFMA.FTZ R116, R173, UR4, R126 ;  /* 0x00000004ad747c23 */ /* 0x000fe2000801007e */
[----:B------:R-:W-:Y:S01]  /*2ba0*/  FADD.FTZ R168, R168, -R167 ;  /* 0x800000a7a8a87221 */ /* 0x000fe20000010000 */
[----:B------:R-:W-:Y:S01]  /*2bb0*/  FMUL.FTZ R119, R224, UR8 ;  /* 0x00000008e0777c20 */ /* 0x000fe20008410000 */
[--C-:B------:R-:W-:Y:S01]  /*2bc0*/  FADD.FTZ R172, R172, -R117.reuse ;  /* 0x80000075acac7221 */ /* 0x100fe20000010000 */
[----:B------:R-:W-:Y:S01]  /*2bd0*/  FADD.FTZ R221, R221, -R116 ;  /* 0x80000074dddd7221 */ /* 0x000fe20000010000 */
[----:B-----5:R-:W-:Y:S01]  /*2be0*/  PRMT R117, R120, 0x7632, R117 ;  /* 0x0000763278757816 */ /* 0x020fe20000000075 */
[----:B------:R-:W-:Y:S01]  /*2bf0*/  FMUL.FTZ R116, R168, UR8 ;  /* 0x00000008a8747c20 */ /* 0x000fe20008410000 */
[----:B------:R-:W-:Y:S01]  /*2c00*/  SHF.L.U32 R120, R120, 0x10, RZ ;  /* 0x0000001078787819 */ /* 0x000fe200000006ff */
[----:B------:R-:W-:Y:S01]  /*2c10*/  FADD.FTZ R229, R229, -R118 ;  /* 0x80000076e5e57221 */ /* 0x000fe20000010000 */
[----:B0-----:R-:W-:Y:S01]  /*2c20*/  SHF.L.U32 R125, R117, 0x10, RZ ;  /* 0x00000010757d7819 */ /* 0x001fe200000006ff */
[----:B------:R-:W-:Y:S01]  /*2c30*/  FMUL.FTZ R117, R116, UR7 ;  /* 0x0000000774757c20 */ /* 0x000fe20008410000 */
[----:B------:R-:W-:Y:S01]  /*2c40*/  FMUL.FTZ R118, R119, UR7 ;  /* 0x0000000777767c20 */ /* 0x000fe20008410000 */
[--C-:B------:R-:W-:Y:S01]  /*2c50*/  FFMA.FTZ R225, R225, UR4, R126.reuse ;  /* 0x00000004e1e17c23 */ /* 0x100fe2000801007e */
[----:B------:R-:W-:Y:S01]  /*2c60*/  FFMA.FTZ R223, R223, UR4, R126 ;  /* 0x00000004dfdf7c23 */ /* 0x000fe2000801007e */
[----:B------:R-:W-:Y:S01]  /*2c70*/  FMUL.FTZ R124, R117, R120 ;  /* 0x00000078757c7220 */ /* 0x000fe20000410000 */
[----:B------:R-:W-:Y:S01]  /*2c80*/  FMUL.FTZ R120, R36, R117 ;  /* 0x0000007524787220 */ /* 0x000fe20000410000 */
[----:B------:R-:W-:Y:S01]  /*2c90*/  FMUL.FTZ R117, R37, R118 ;  /* 0x0000007625757220 */ /* 0x000fe20000410000 */
[----:B------:R-:W-:Y:S01]  /*2ca0*/  FADD.FTZ R228, R228, -R225 ;  /* 0x800000e1e4e47221 */ /* 0x000fe20000010000 */
[----:B------:R-:W-:Y:S01]  /*2cb0*/  FADD.FTZ R226, R226, -R223 ;  /* 0x800000dfe2e27221 */ /* 0x000fe20000010000 */
[----:B------:R-:W-:Y:S01]  /*2cc0*/  FMUL.FTZ R125, R118, R125 ;  /* 0x0000007d767d7220 */ /* 0x000fe20000410000 */
[----:B------:R-:W-:Y:S01]  /*2cd0*/  F2FP.BF16.F32.PACK_AB R116, R119, R116 ;  /* 0x000000747774723e */ /* 0x000fe200000010ff */
[----:B------:R-:W-:Y:S01]  /*2ce0*/  FMUL.FTZ R118, R172, UR8 ;  /* 0x00000008ac767c20 */ /* 0x000fe20008410000 */
[----:B------:R-:W-:Y:S01]  /*2cf0*/  F2FP.BF16.F32.PACK_AB R120, R117, R120 ;  /* 0x000000787578723e */ /* 0x000fe200000010ff */
[----:B------:R-:W-:Y:S01]  /*2d00*/  FMUL.FTZ R117, R171, UR8 ;  /* 0x00000008ab757c20 */ /* 0x000fe20008410000 */
[C---:B------:R-:W-:Y:S01]  /*2d10*/  PRMT R167, R121.reuse, 0x7632, R167 ;  /* 0x0000763279a77816 */ /* 0x040fe200000000a7 */
[----:B------:R-:W-:Y:S01]  /*2d20*/  FMUL.FTZ R127, R228, UR8 ;  /* 0x00000008e47f7c20 */ /* 0x000fe20008410000 */
[----:B------:R-:W-:Y:S01]  /*2d30*/  SHF.L.U32 R121, R121, 0x10, RZ ;  /* 0x0000001079797819 */ /* 0x000fe200000006ff */
[----:B------:R-:W-:Y:S01]  /*2d40*/  FMUL.FTZ R119, R221, UR8 ;  /* 0x00000008dd777c20 */ /* 0x000fe20008410000 */
[C---:B------:R-:W-:Y:S01]  /*2d50*/  PRMT R169, R122.reuse, 0x7632, R169 ;  /* 0x000076327aa97816 */ /* 0x040fe200000000a9 */
[----:B------:R-:W-:Y:S01]  /*2d60*/  FMUL.FTZ R170, R229, UR8 ;  /* 0x00000008e5aa7c20 */ /* 0x000fe20008410000 */
[----:B------:R-:W-:Y:S01]  /*2d70*/  PRMT R173, R123, 0x7632, R173 ;  /* 0x000076327bad7816 */ /* 0x000fe200000000ad */
[----:B------:R-:W-:Y:S01]  /*2d80*/  FMUL.FTZ R168, R117, UR7 ;  /* 0x0000000775a87c20 */ /* 0x000fe20008410000 */
[----:B------:R-:W-:Y:S01]  /*2d90*/  SHF.L.U32 R122, R122, 0x10, RZ ;  /* 0x000000107a7a7819 */ /* 0x000fe200000006ff */
[----:B------:R-:W-:Y:S01]  /*2da0*/  FMUL.FTZ R226, R226, UR8 ;  /* 0x00000008e2e27c20 */ /* 0x000fe20008410000 */
[----:B------:R-:W-:Y:S01]  /*2db0*/  FMUL.FTZ R221, R118, UR7 ;  /* 0x0000000776dd7c20 */ /* 0x000fe20008410000 */
[----:B------:R-:W-:Y:S01]  /*2dc0*/  SHF.L.U32 R169, R169, 0x10, RZ ;  /* 0x00000010a9a97819 */ /* 0x000fe200000006ff */
[C---:B------:R-:W-:Y:S01]  /*2dd0*/  FMUL.FTZ R172, R127.reuse, UR7 ;  /* 0x000000077fac7c20 */ /* 0x040fe20008410000 */
[----:B------:R-:W-:Y:S01]  /*2de0*/  F2FP.BF16.F32.PACK_AB R118, R127, R118 ;  /* 0x000000767f76723e */ /* 0x000fe200000010ff */
[----:B------:R-:W-:Y:S01]  /*2df0*/  FMUL.FTZ R171, R119, UR7 ;  /* 0x0000000777ab7c20 */ /* 0x000fe20008410000 */
[----:B------:R-:W-:Y:S01]  /*2e00*/  SHF.L.U32 R123, R123, 0x10, RZ ;  /* 0x000000107b7b7819 */ /* 0x000fe200000006ff */
[----:B------:R-:W-:Y:S01]  /*2e10*/  FMUL.FTZ R127, R168, R121 ;  /* 0x00000079a87f7220 */ /* 0x000fe20000410000 */
[----:B------:R-:W-:Y:S01]  /*2e20*/  SHF.L.U32 R167, R167, 0x10, RZ ;  /* 0x00000010a7a77819 */ /* 0x000fe200000006ff */
[----:B------:R-:W-:Y:S01]  /*2e30*/  FMUL.FTZ R222, R226, UR7 ;  /* 0x00000007e2de7c20 */ /* 0x000fe20008410000 */
[----:B------:R-:W-:Y:S01]  /*2e40*/  SHF.L.U32 R173, R173, 0x10, RZ ;  /* 0x00000010adad7819 */ /* 0x000fe200000006ff */
[----:B------:R-:W-:Y:S01]  /*2e50*/  FMUL.FTZ R121, R38, R168 ;  /* 0x000000a826797220 */ /* 0x000fe20000410000 */
[C---:B------:R-:W-:Y:S01]  /*2e60*/  F2FP.BF16.F32.PACK_AB R119, R170.reuse, R119 ;  /* 0x00000077aa77723e */ /* 0x040fe200000010ff */
        /* <DEDUP_REMOVED lines=15> */
.L_x_3300:
[----:B------:R-:W0:Y:S01]  /*2f60*/  @P0 LDC.64 R170, c[0x0][0x478] ;  /* 0x00011e00ffaa0b82 */ /* 0x000e220000000a00 */
[----:B------:R-:W-:-:S07]  /*2f70*/  IADD3 R221, PT, PT, R157, 0x100, RZ ;  /* 0x000001009ddd7810 */ /* 0x000fce0007ffe0ff */
        /* <DEDUP_REMOVED lines=10> */
[----:B------:R-:W-:Y:S01]  /*3020*/  FFMA.FTZ R189, R189, UR4, R126 ;  /* 0x00000004bdbd7c23 */ /* 0x000fe2000801007e */
[----:B-----5:R-:W-:Y:S01]  /*3030*/  PRMT R118, R120, 0x7632, R118 ;  /* 0x0000763278767816 */ /* 0x020fe20000000076 */
[----:B------:R-:W-:Y:S01]  /*3040*/  FADD.FTZ R182, R182, -R117 ;  /* 0x80000075b6b67221 */ /* 0x000fe20000010000 */
[----:B------:R-:W-:Y:S01]  /*3050*/  FADD.FTZ R183, R183, -R116 ;  /* 0x80000074b7b77221 */ /* 0x000fe20000010000 */
[--C-:B------:R-:W-:Y:S01]  /*3060*/  FFMA.FTZ R117, R184, UR4, R126.reuse ;  /* 0x00000004b8757c23 */ /* 0x100fe2000801007e */
[----:B------:R-:W-:Y:S01]  /*3070*/  FFMA.FTZ R116, R185, UR4, R126 ;  /* 0x00000004b9747c23 */ /* 0x000fe2000801007e */
[----:B------:R-:W-:Y:S01]  /*3080*/  FADD.FTZ R190, R190, -R189 ;  /* 0x800000bdbebe7221 */ /* 0x000fe20000010000 */
[----:B------:R-:W-:Y:S01]  /*3090*/  SHF.L.U32 R120, R120, 0x10, RZ ;  /* 0x0000001078787819 */ /* 0x000fe200000006ff */
[----:B------:R-:W-:Y:S01]  /*30a0*/  FADD.FTZ R186, R186, -R117 ;  /* 0x80000075baba7221 */ /* 0x000fe20000010000 */
[----:B------:R-:W-:Y:S01]  /*30b0*/  FADD.FTZ R117, R187, -R116 ;  /* 0x80000074bb757221 */ /* 0x000fe20000010000 */
[----:B------:R-:W-:Y:S01]  /*30c0*/  FMUL.FTZ R116, R182, UR8 ;  /* 0x00000008b6747c20 */ /* 0x000fe20008410000 */
[----:B------:R-:W-:Y:S01]  /*30d0*/  FMUL.FTZ R171, R190, UR8 ;  /* 0x00000008beab7c20 */ /* 0x000fe20008410000 */
[----:B------:R-:W-:Y:S01]  /*30e0*/  SHF.L.U32 R181, R118, 0x10, RZ ;  /* 0x0000001076b57819 */ /* 0x000fe200000006ff */
[--C-:B------:R-:W-:Y:S01]  /*30f0*/  FFMA.FTZ R193, R193, UR4, R126.reuse ;  /* 0x00000004c1c17c23 */ /* 0x100fe2000801007e */
        /* <DEDUP_REMOVED lines=9> */
[----:B------:R-:W-:Y:S01]  /*3190*/  FADD.FTZ R192, R192, -R191 ;  /* 0x800000bfc0c07221 */ /* 0x000fe20000010000 */
[----:B------:R-:W-:Y:S01]  /*31a0*/  FMUL.FTZ R181, R118, R181 ;  /* 0x000000b576b57220 */ /* 0x000fe20000410000 */
[----:B------:R-:W-:Y:S01]  /*31b0*/  F2FP.BF16.F32.PACK_AB R120, R119, R120 ;  /* 0x000000787778723e */ /* 0x000fe200000010ff */
[----:B------:R-:W-:Y:S01]  /*31c0*/  FMUL.FTZ R183, R183, UR8 ;  /* 0x00000008b7b77c20 */ /* 0x000fe20008410000 */
[----:B------:R-:W-:Y:S01]  /*31d0*/  FMUL.FTZ R118, R186, UR8 ;  /* 0x00000008ba767c20 */ /* 0x000fe20008410000 */
[----:B------:R-:W-:Y:S01]  /*31e0*/  FMUL.FTZ R119, R194, UR8 ;  /* 0x00000008c2777c20 */ /* 0x000fe20008410000 */
[----:B------:R-:W-:Y:S01]  /*31f0*/  PRMT R170, R121, 0x7632, R170 ;  /* 0x0000763279aa7816 */ /* 0x000fe200000000aa */
[----:B------:R-:W-:Y:S01]  /*3200*/  FMUL.FTZ R182, R117, UR8 ;  /* 0x0000000875b67c20 */ /* 0x000fe20008410000 */
        /* <DEDUP_REMOVED lines=9> */
[----:B------:R-:W-:Y:S01]  /*32a0*/  F2FP.BF16.F32.PACK_AB R116, R171, R116 ;  /* 0x00000074ab74723e */ /* 0x000fe200000010ff */
[----:B------:R-:W-:Y:S01]  /*32b0*/  FMUL.FTZ R171, R182, UR7 ;  /* 0x00000007b6ab7c20 */ /* 0x000fe20008410000 */
[----:B------:R-:W-:Y:S01]  /*32c0*/  F2FP.BF16.F32.PACK_AB R118, R119, R118 ;  /* 0x000000767776723e */ /* 0x000fe200000010ff */
[----:B------:R-:W-:Y:S01]  /*32d0*/  FMUL.FTZ R190, R191, UR7 ;  /* 0x00000007bfbe7c20 */ /* 0x000fe20008410000 */
[----:B------:R-:W-:-:S02]  /*32e0*/  SHF.L.U32 R185, R185, 0x10, RZ ;  /* 0x00000010b9b97819 */ /* 0x000fc400000006ff */
[----:B------:R-:W-:Y:S01]  /*32f0*/  F2FP.BF16.F32.PACK_AB R119, R191, R182 ;  /* 0x000000b6bf77723e */ /* 0x000fe200000010ff */
[----:B------:R-:W-:Y:S01]  /*3300*/  FMUL.FTZ R182, R184, R121 ;  /* 0x00000079b8b67220 */ /* 0x000fe20000410000 */
[----:B------:R-:W-:Y:S01]  /*3310*/  SHF.L.U32 R123, R123, 0x10, RZ ;  /* 0x000000107b7b7819 */ /* 0x000fe200000006ff */
[----:B------:R-:W-:Y:S01]  /*3320*/  FMUL.FTZ R121, R46, R184 ;  /* 0x000000b82e797220 */ /* 0x000fe20000410000 */
[----:B------:R-:W-:Y:S01]  /*3330*/  SHF.L.U32 R170, R170, 0x10, RZ ;  /* 0x00000010aaaa7819 */ /* 0x000fe200000006ff */
[----:B------:R-:W-:Y:S01]  /*3340*/  FMUL.FTZ R184, R189, R122 ;  /* 0x0000007abdb87220 */ /* 0x000fe20000410000 */
        /* <DEDUP_REMOVED lines=16> */
.L_x_3301:
[--C-:B------:R-:W-:Y:S01]  /*3450*/  FFMA.FTZ R171, R180, UR4, R126.reuse ;  /* 0x00000004b4ab7c23 */ /* 0x100fe2000801007e */
[----:B------:R-:W-:Y:S01]  /*3460*/  FFMA.FTZ R189, R189, UR4, R126 ;  /* 0x00000004bdbd7c23 */ /* 0x000fe2000801007e */
[----:B-----5:R-:W-:Y:S01]  /*3470*/  PRMT R180, R120, 0x7632, R180 ;  /* 0x0000763278b47816 */ /* 0x020fe200000000b4 */
[--C-:B------:R-:W-:Y:S01]  /*3480*/  FFMA.FTZ R170, R181, UR4, R126.reuse ;  /* 0x00000004b5aa7c23 */ /* 0x100fe2000801007e */
[----:B------:R-:W-:Y:S01]  /*3490*/  FADD.FTZ R182, R182, -R171 ;  /* 0x800000abb6b67221 */ /* 0x000fe20000010000 */
[----:B------:R-:W-:Y:S01]  /*34a0*/  FADD.FTZ R190, R190, -R189 ;  /* 0x800000bdbebe7221 */ /* 0x000fe20000010000 */
[--C-:B------:R-:W-:Y:S01]  /*34b0*/  FFMA.FTZ R171, R184, UR4, R126.reuse ;  /* 0x00000004b8ab7c23 */ /* 0x100fe2000801007e */
[----:B------:R-:W-:Y:S01]  /*34c0*/  SHF.L.U32 R120, R120, 0x10, RZ ;  /* 0x0000001078787819 */ /* 0x000fe200000006ff */
[----:B------:R-:W-:Y:S01]  /*34d0*/  FMUL.FTZ R182, R182, UR8 ;  /* 0x00000008b6b67c20 */ /* 0x000fe20008410000 */
[----:B------:R-:W-:Y:S01]  /*34e0*/  FMUL.FTZ R190, R190, UR8 ;  /* 0x00000008bebe7c20 */ /* 0x000fe20008410000 */
[----:B------:R-:W-:Y:S01]  /*34f0*/  FADD.FTZ R186, R186, -R171 ;  /* 0x800000abbaba7221 */ /* 0x000fe20000010000 */
[----:B------:R-:W-:Y:S01]  /*3500*/  SHF.L.U32 R181, R180, 0x10, RZ ;  /* 0x00000010b4b57819 */ /* 0x000fe200000006ff */
[----:B------:R-:W-:Y:S01]  /*3510*/  FMUL.FTZ R171, R182, UR7 ;  /* 0x00000007b6ab7c20 */ /* 0x000fe20008410000 */
[----:B------:R-:W-:Y:S01]  /*3520*/  FMUL.FTZ R190, R190, UR7 ;  /* 0x00000007bebe7c20 */ /* 0x000fe20008410000 */
[----:B------:R-:W-:Y:S01]  /*3530*/  FFMA.FTZ R191, R191, UR4, R126 ;  /* 0x00000004bfbf7c23 */ /* 0x000fe2000801007e */
[----:B------:R-:W-:Y:S01]  /*3540*/  FADD.FTZ R183, R183, -R170 ;  /* 0x800000aab7b77221 */ /* 0x000fe20000010000 */
[----:B------:R-:W-:Y:S01]  /*3550*/  FMUL.FTZ R180, R171, R120 ;  /* 0x00000078abb47220 */ /* 0x000fe20000410000 */
[----:B------:R-:W-:Y:S01]  /*3560*/  FMUL.FTZ R120, R44, R171 ;  /* 0x000000ab2c787220 */ /* 0x000fe20000410000 */
[--C-:B------:R-:W-:Y:S01]  /*3570*/  FFMA.FTZ R193, R193, UR4, R126.reuse ;  /* 0x00000004c1c17c23 */ /* 0x100fe2000801007e */
[--C-:B------:R-:W-:Y:S01]  /*3580*/  FFMA.FTZ R170, R185, UR4, R126.reuse ;  /* 0x00000004b9aa7c23 */ /* 0x100fe2000801007e */
[----:B------:R-:W-:Y:S01]  /*3590*/  FMUL.FTZ R171, R45, R190 ;  /* 0x000000be2dab7220 */ /* 0x000fe20000410000 */
[----:B------:R-:W-:Y:S01]  /*35a0*/  FFMA.FTZ R195, R195, UR4, R126 ;  /* 0x00000004c3c37c23 */ /* 0x000fe2000801007e */
[----:B------:R-:W-:Y:S01]  /*35b0*/  FADD.FTZ R192, R192, -R191 ;  /* 0x800000bfc0c07221 */ /* 0x000fe20000010000 */
[----:B------:R-:W-:Y:S01]  /*35c0*/  FADD.FTZ R194, R194, -R193 ;  /* 0x800000c1c2c27221 */ /* 0x000fe20000010000 */
[----:B------:R-:W-:Y:S01]  /*35d0*/  FADD.FTZ R170, R187, -R170 ;  /* 0x800000aabbaa7221 */ /* 0x000fe20000010000 */
[----:B------:R-:W-:Y:S01]  /*35e0*/  FADD.FTZ R196, R196, -R195 ;  /* 0x800000c3c4c47221 */ /* 0x000fe20000010000 */
[----:B------:R-:W-:Y:S01]  /*35f0*/  F2FP.BF16.F32.PACK_AB R120, R171, R120 ;  /* 0x00000078ab78723e */ /* 0x000fe200000010ff */
[----:B------:R-:W-:Y:S01]  /*3600*/  FMUL.FTZ R183, R183, UR8 ;  /* 0x00000008b7b77c20 */ /* 0x000fe20008410000 */
[C---:B------:R-:W-:Y:S01]  /*3610*/  PRMT R171, R121.reuse, 0x7632, R171 ;  /* 0x0000763279ab7816 */ /* 0x040fe200000000ab */
[----:B------:R-:W-:Y:S01]  /*3620*/  FMUL.FTZ R192, R192, UR8 ;  /* 0x00000008c0c07c20 */ /* 0x000fe20008410000 */
[----:B------:R-:W-:Y:S01]  /*3630*/  PRMT R185, R122, 0x7632, R185 ;  /* 0x000076327ab97816 */ /* 0x000fe200000000b9 */
[----:B------:R-:W-:Y:S01]  /*3640*/  FMUL.FTZ R186, R186, UR8 ;  /* 0x00000008baba7c20 */ /* 0x000fe20008410000 */
[----:B------:R-:W-:Y:S01]  /*3650*/  SHF.L.U32 R121, R121, 0x10, RZ ;  /* 0x0000001079797819 */ /* 0x000fe200000006ff */
[----:B------:R-:W-:Y:S01]  /*3660*/  FMUL.FTZ R194, R194, UR8 ;  /* 0x00000008c2c27c20 */ /* 0x000fe20008410000 */
[----:B------:R-:W-:Y:S01]  /*3670*/  PRMT R187, R123, 0x7632, R187 ;  /* 0x000076327bbb7816 */ /* 0x000fe200000000bb */
[----:B------:R-:W-:Y:S01]  /*3680*/  FMUL.FTZ R170, R170, UR8 ;  /* 0x00000008aaaa7c20 */ /* 0x000fe20008410000 */
        /* <DEDUP_REMOVED lines=27> */
[----:B------:R-:W-:-:S07]  /*3840*/  F2FP.BF16.F32.PACK_AB R123, R170, R123 ;  /* 0x0000007baa7b723e */ /* 0x000fce00000010ff */
.L_x_3302:
[----:B------:R-:W0:Y:S01]  /*3850*/  @P0 LDC.64 R170, c[0x0][0x478] ;  /* 0x00011e00ffaa0b82 */ /* 0x000e220000000a00 */
[----:B------:R-:W-:Y:S01]  /*3860*/  IADD3 R157, PT, PT, R157, 0x200, RZ ;  /* 0x000002009d9d7810 */ /* 0x000fe20007ffe0ff */
[----:B0-----:R-:W-:-:S05]  /*3870*/  @P0 IMAD.WIDE.U32 R170, R221, 0x10, R170 ;  /* 0x00000010ddaa0825 */ /* 0x001fca00078e00aa */
[----:B------:R0:W-:Y:S02]  /*3880*/  @P0 STG.E.128 desc[UR18][R170.64], R116 ;  /* 0x00000074aa000986 */ /* 0x0001e4000c101d12 */
[----:B0-----:R-:W-:-:S05]  /*3890*/  IMAD.WIDE.U32 R170, R221, 0x10, R222 ;  /* 0x00000010ddaa7825 */ /* 0x001fca00078e00de */
[----:B------:R0:W-:Y:S02]  /*38a0*/  STG.E.128 desc[UR18][R170.64], R120 ;  /* 0x00000078aa007986 */ /* 0x0001e4000c101d12 */
[----:B0-----:R-:W-:-:S06]  /*38b0*/  IMAD.WIDE.U32 R120, R157, 0x10, R230 ;  /* 0x000000109d787825 */ /* 0x001fcc00078e00e6 */
[----:B------:R-:W5:Y:S01]  /*38c0*/  LDG.E.128 R120, desc[UR18][R120.64] ;  /* 0x0000001278787981 */ /* 0x000f62000c1e1d00 */
[----:B------:R-:W-:Y:S05]  /*38d0*/  @!P0 BRA `(.L_x_3303) ;  /* 0x0000000400148947 */ /* 0x000fea0003800000 */
[--C-:B------:R-:W-:Y:S01]  /*38e0*/  FFMA.FTZ R144, R144, UR4, R126.reuse ;  /* 0x0000000490907c23 */ /* 0x100fe2000801007e */
[--C-:B------:R-:W-:Y:S01]  /*38f0*/  FFMA.FTZ R159, R159, UR4, R126.reuse ;  /* 0x000000049f9f7c23 */ /* 0x100fe2000801007e */
[----:B-----5:R-:W-:Y:S01]  /*3900*/  PRMT R119, R120, 0x7632, R119 ;  /* 0x0000763278777816 */ /* 0x020fe20000000077 */
[----:B------:R-:W-:Y:S01]  /*3910*/  FFMA.FTZ R118, R147, UR4, R126 ;  /* 0x0000000493767c23 */ /* 0x000fe2000801007e */
[----:B------:R-:W-:Y:S01]  /*3920*/  FADD.FTZ R144, R145, -R144 ;  /* 0x8000009091907221 */ /* 0x000fe20000010000 */
[----:B------:R-:W-:Y:S01]  /*3930*/  FADD.FTZ R159, R160, -R159 ;  /* 0x8000009fa09f7221 */ /* 0x000fe20000010000 */
[----:B------:R-:W-:Y:S01]  /*3940*/  SHF.L.U32 R120, R120, 0x10, RZ ;  /* 0x0000001078787819 */ /* 0x000fe200000006ff */
        /* <DEDUP_REMOVED lines=8> */
[--C-:B------:R-:W-:Y:S01]  /*39d0*/  FFMA.FTZ R163, R163, UR4, R126.reuse ;  /* 0x00000004a3a37c23 */ /* 0x100fe2000801007e */
[----:B------:R-:W-:Y:S01]  /*39e0*/  FMUL.FTZ R149, R119, R120 ;  /* 0x0000007877957220 */ /* 0x000fe20000410000 */
[--C-:B------:R-:W-:Y:S01]  /*39f0*/  FFMA.FTZ R150, R150, UR4, R126.reuse ;  /* 0x0000000496967c23 */ /* 0x100fe2000801007e */
[----:B------:R-:W-:Y:S01]  /*3a00*/  FFMA.FTZ R165, R165, UR4, R126 ;  /* 0x00000004a5a57c23 */ /* 0x000fe2000801007e */
[----:B------:R-:W-:Y:S01]  /*3a10*/  FMUL.FTZ R120, R52, R119 ;  /* 0x0000007734787220 */ /* 0x000fe20000410000 */
[----:B------:R-:W-:Y:S01]  /*3a20*/  FMUL.FTZ R119, R53, R144 ;  /* 0x0000009035777220 */ /* 0x000fe20000410000 */
[----:B------:R-:W-:Y:S01]  /*3a30*/  FADD.FTZ R117, R148, -R117 ;  /* 0x8000007594757221 */ /* 0x000fe20000010000 */
[----:B------:R-:W-:Y:S01]  /*3a40*/  FADD.FTZ R162, R162, -R161 ;  /* 0x800000a1a2a27221 */ /* 0x000fe20000010000 */
[----:B------:R-:W-:Y:S01]  /*3a50*/  FADD.FTZ R164, R164, -R163 ;  /* 0x800000a3a4a47221 */ /* 0x000fe20000010000 */
[----:B------:R-:W-:Y:S01]  /*3a60*/  FADD.FTZ R151, R151, -R150 ;  /* 0x8000009697977221 */ /* 0x000fe20000010000 */
[----:B------:R-:W-:Y:S01]  /*3a70*/  FADD.FTZ R166, R166, -R165 ;  /* 0x800000a5a6a67221 */ /* 0x000fe20000010000 */
[----:B------:R-:W-:Y:S01]  /*3a80*/  F2FP.BF16.F32.PACK_AB R120, R119, R120 ;  /* 0x000000787778723e */ /* 0x000fe200000010ff */
[----:B------:R-:W-:Y:S01]  /*3a90*/  FMUL.FTZ R117, R117, UR8 ;  /* 0x0000000875757c20 */ /* 0x000fe20008410000 */
[----:B------:R-:W-:Y:S01]  /*3aa0*/  PRMT R146, R121, 0x7632, R146 ;  /* 0x0000763279927816 */ /* 0x000fe20000000092 */
[----:B------:R-:W-:Y:S01]  /*3ab0*/  FMUL.FTZ R162, R162, UR8 ;  /* 0x00000008a2a27c20 */ /* 0x000fe20008410000 */
[----:B------:R-:W-:Y:S01]  /*3ac0*/  FMUL.FTZ R118, R118, UR8 ;  /* 0x0000000876767c20 */ /* 0x000fe20008410000 */
[----:B------:R-:W-:Y:S01]  /*3ad0*/  FMUL.FTZ R119, R164, UR8 ;  /* 0x00000008a4777c20 */ /* 0x000fe20008410000 */
[----:B------:R-:W-:Y:S01]  /*3ae0*/  FMUL.FTZ R151, R151, UR8 ;  /* 0x0000000897977c20 */ /* 0x000fe20008410000 */
[----:B------:R-:W-:Y:S01]  /*3af0*/  FMUL.FTZ R166, R166, UR8 ;  /* 0x00000008a6a67c20 */ /* 0x000fe20008410000 */
[----:B------:R-:W-:Y:S01]  /*3b00*/  PRMT R163, R123, 0x7632, R163 ;  /* 0x000076327ba37816 */ /* 0x000fe200000000a3 */
[----:B------:R-:W-:Y:S01]  /*3b10*/  FMUL.FTZ R148, R144, R145 ;  /* 0x0000009190947220 */ /* 0x000fe20000410000 */
[----:B------:R-:W-:Y:S01]  /*3b20*/  SHF.L.U32 R121, R121, 0x10, RZ ;  /* 0x0000001079797819 */ /* 0x000fe200000006ff */
[----:B------:R-:W-:Y:S01]  /*3b30*/  FMUL.FTZ R144, R117, UR7 ;  /* 0x0000000775907c20 */ /* 0x000fe20008410000 */
[----:B------:R-:W-:Y:S01]  /*3b40*/  SHF.L.U32 R145, R146, 0x10, RZ ;  /* 0x0000001092917819 */ /* 0x000fe200000006ff */
[----:B------:R-:W-:Y:S01]  /*3b50*/  FMUL.FTZ R147, R118, UR7 ;  /* 0x0000000776937c20 */ /* 0x000fe20008410000 */
[----:B------:R-:W-:Y:S01]  /*3b60*/  PRMT R161, R122, 0x7632, R161 ;  /* 0x000076327aa17816 */ /* 0x000fe200000000a1 */
[C---:B------:R-:W-:Y:S01]  /*3b70*/  FMUL.FTZ R146, R119.reuse, UR7 ;  /* 0x0000000777927c20 */ /* 0x040fe20008410000 */
[C---:B------:R-:W-:Y:S01]  /*3b80*/  F2FP.BF16.F32.PACK_AB R117, R162.reuse, R117 ;  /* 0x00000075a275723e */ /* 0x040fe200000010ff */
[----:B------:R-:W-:Y:S01]  /*3b90*/  FMUL.FTZ R162, R162, UR7 ;  /* 0x00000007a2a27c20 */ /* 0x000fe20008410000 */
[----:B------:R-:W-:Y:S01]  /*3ba0*/  F2FP.BF16.F32.PACK_AB R118, R119, R118 ;  /* 0x000000767776723e */ /* 0x000fe200000010ff */
[----:B------:R-:W-:Y:S01]  /*3bb0*/  FMUL.FTZ R150, R144, R121 ;  /* 0x0000007990967220 */ /* 0x000fe20000410000 */
[----:B------:R-:W-:Y:S01]  /*3bc0*/  F2FP.BF16.F32.PACK_AB R116, R159, R116 ;  /* 0x000000749f74723e */ /* 0x000fe200000010ff */
[----:B------:R-:W-:Y:S01]  /*3bd0*/  FMUL.FTZ R159, R151, UR7 ;  /* 0x00000007979f7c20 */ /* 0x000fe20008410000 */
        /* <DEDUP_REMOVED lines=10> */
[----:B------:R-:W-:Y:S01]  /*3c80*/  SHF.L.U32 R161, R161, 0x10, RZ ;  /* 0x00000010a1a17819 */ /* 0x000fe200000006ff */
        /* <DEDUP_REMOVED lines=10> */
.L_x_3303:
[--C-:B------:R-:W-:Y:S01]  /*3d30*/  FFMA.FTZ R144, R144, UR4, R126.reuse ;  /* 0x0000000490907c23 */ /* 0x100fe2000801007e */
[--C-:B------:R-:W-:Y:S01]  /*3d40*/  FFMA.FTZ R171, R159, UR4, R126.reuse ;  /* 0x000000049fab7c23 */ /* 0x100fe2000801007e */
[--C-:B------:R-:W-:Y:S01]  /*3d50*/  FFMA.FTZ R161, R161, UR4, R126.reuse ;  /* 0x00000004a1a17c23 */ /* 0x100fe2000801007e */
        /* <DEDUP_REMOVED lines=8> */
[----:B------:R-:W-:Y:S01]  /*3de0*/  FFMA.FTZ R165, R165, UR4, R126 ;  /* 0x00000004a5a57c23 */ /* 0x000fe2000801007e */
[C---:B-----5:R-:W-:Y:S01]  /*3df0*/  PRMT R146, R120.reuse, 0x7632, R146 ;  /* 0x0000763278927816 */ /* 0x060fe20000000092 */
[----:B------:R-:W-:Y:S01]  /*3e00*/  FMUL.FTZ R171, R171, UR8 ;  /* 0x00000008abab7c20 */ /* 0x000fe20008410000 */
[----:B------:R-:W-:Y:S01]  /*3e10*/  FFMA.FTZ R163, R163, UR4, R126 ;  /* 0x00000004a3a37c23 */ /* 0x000fe2000801007e */
[----:B------:R-:W-:Y:S01]  /*3e20*/  SHF.L.U32 R120, R120, 0x10, RZ ;  /* 0x0000001078787819 */ /* 0x000fe200000006ff */
[----:B------:R-:W-:Y:S01]  /*3e30*/  FMUL.FTZ R159, R159, UR7 ;  /* 0x000000079f9f7c20 */ /* 0x000fe20008410000 */
[----:B------:R-:W-:Y:S01]  /*3e40*/  FADD.FTZ R162, R162, -R161 ;  /* 0x800000a1a2a27221 */ /* 0x000fe20000010000 */
[----:B------:R-:W-:Y:S01]  /*3e50*/  FADD.FTZ R151, R151, -R150 ;  /* 0x8000009697977221 */ /* 0x000fe20000010000 */
[----:B------:R-:W-:Y:S01]  /*3e60*/  FADD.FTZ R166, R166, -R165 ;  /* 0x800000a5a6a67221 */ /* 0x000fe20000010000 */
[----:B------:R-:W-:Y:S01]  /*3e70*/  FMUL.FTZ R148, R171, UR7 ;  /* 0x00000007ab947c20 */ /* 0x000fe20008410000 */
[----:B------:R-:W-:Y:S01]  /*3e80*/  SHF.L.U32 R147, R146, 0x10, RZ ;  /* 0x0000001092937819 */ /* 0x000fe200000006ff */
[--C-:B------:R-:W-:Y:S01]  /*3e90*/  FADD.FTZ R164, R164, -R163.reuse ;  /* 0x800000a3a4a47221 */ /* 0x100fe20000010000 */
[----:B------:R-:W-:Y:S01]  /*3ea0*/  FMUL.FTZ R149, R159, R120 ;  /* 0x000000789f957220 */ /* 0x000fe20000410000 */
[----:B------:R-:W-:Y:S01]  /*3eb0*/  PRMT R146, R121, 0x7632, R146 ;  /* 0x0000763279927816 */ /* 0x000fe20000000092 */
[----:B------:R-:W-:Y:S01]  /*3ec0*/  FMUL.FTZ R120, R52, R159 ;  /* 0x0000009f34787220 */ /* 0x000fe20000410000 */
[----:B------:R-:W-:Y:S01]  /*3ed0*/  PRMT R163, R123, 0x7632, R163 ;  /* 0x000076327ba37816 */ /* 0x000fe200000000a3 */
[----:B------:R-:W-:Y:S01]  /*3ee0*/  FMUL.FTZ R162, R162, UR8 ;  /* 0x00000008a2a27c20 */ /* 0x000fe20008410000 */
[----:B------:R-:W-:Y:S01]  /*3ef0*/  FMUL.FTZ R145, R145, UR8 ;  /* 0x0000000891917c20 */ /* 0x000fe20008410000 */
[----:B------:R-:W-:Y:S01]  /*3f00*/  FMUL.FTZ R159, R53, R148 ;  /* 0x00000094359f7220 */ /* 0x000fe20000410000 */
[----:B------:R-:W-:Y:S01]  /*3f10*/  FMUL.FTZ R144, R144, UR8 ;  /* 0x0000000890907c20 */ /* 0x000fe20008410000 */
[----:B------:R-:W-:Y:S01]  /*3f20*/  FMUL.FTZ R151, R151, UR8 ;  /* 0x0000000897977c20 */ /* 0x000fe20008410000 */
[----:B------:R-:W-:Y:S01]  /*3f30*/  FMUL.FTZ R166, R166, UR8 ;  /* 0x00000008a6a67c20 */ /* 0x000fe20008410000 */
[----:B------:R-:W-:Y:S01]  /*3f40*/  FMUL.FTZ R148, R148, R147 ;  /* 0x0000009394947220 */ /* 0x000fe20000410000 */
[----:B------:R-:W-:Y:S01]  /*3f50*/  PRMT R161, R122, 0x7632, R161 ;  /* 0x000076327aa17816 */ /* 0x000fe200000000a1 */
        /* <DEDUP_REMOVED lines=29> */
.L_x_3304:
[----:B------:R-:W0:Y:S01]  /*4130*/  @P0 LDC.64 R144, c[0x0][0x478] ;  /* 0x00011e00ff900b82 */ /* 0x000e220000000a00 */
[----:B------:R-:W-:-:S04]  /*4140*/  IMAD.WIDE.U32 R146, R158, 0x10, R230 ;  /* 0x000000109e927825 */ /* 0x000fc800078e00e6 */
[----:B0-----:R-:W-:-:S05]  /*4150*/  @P0 IMAD.WIDE.U32 R144, R157, 0x10, R144 ;  /* 0x000000109d900825 */ /* 0x001fca00078e0090 */
[----:B------:R0:W-:Y:S02]  /*4160*/  @P0 STG.E.128 desc[UR18][R144.64], R116 ;  /* 0x0000007490000986 */ /* 0x0001e4000c101d12 */
[----:B0-----:R-:W-:-:S05]  /*4170*/  IMAD.WIDE.U32 R144, R157, 0x10, R222 ;  /* 0x000000109d907825 */ /* 0x001fca00078e00de */
[----:B------:R0:W-:Y:S04]  /*4180*/  STG.E.128 desc[UR18][R144.64], R120 ;  /* 0x0000007890007986 */ /* 0x0001e8000c101d12 */
[----:B0-----:R0:W5:Y:S01]  /*4190*/  LDG.E.128 R120, desc[UR18][R146.64] ;  /* 0x0000001292787981 */ /* 0x001162000c1e1d00 */
[----:B------:R-:W-:Y:S05]  /*41a0*/  @!P0 BRA `(.L_x_3305) ;  /* 0x0000000400148947 */ /* 0x000fea0003800000 */
[--C-:B------:R-:W-:Y:S01]  /*41b0*/  FFMA.FTZ R128, R128, UR4, R126.reuse ;  /* 0x0000000480807c23 */ /* 0x100fe2000801007e */
[--C-:B------:R-:W-:Y:S01]  /*41c0*/  FFMA.FTZ R118, R135, UR4, R126.reuse ;  /* 0x0000000487767c23 */ /* 0x100fe2000801007e */
[--C-:B------:R-:W-:Y:S01]  /*41d0*/  FFMA.FTZ R137, R137, UR4, R126.reuse ;  /* 0x0000000489897c23 */ /* 0x100fe2000801007e */
[--C-:B------:R-:W-:Y:S01]  /*41e0*/  FFMA.FTZ R139, R139, UR4, R126.reuse ;  /* 0x000000048b8b7c23 */ /* 0x100fe2000801007e */
[--C-:B------:R-:W-:Y:S01]  /*41f0*/  FFMA.FTZ R140, R140, UR4, R126.reuse ;  /* 0x000000048c8c7c23 */ /* 0x100fe2000801007e */
[--C-:B------:R-:W-:Y:S01]  /*4200*/  FFMA.FTZ R141, R141, UR4, R126.reuse ;  /* 0x000000048d8d7c23 */ /* 0x100fe2000801007e */
[--C-:B------:R-:W-:Y:S01]  /*4210*/  FFMA.FTZ R135, R142, UR4, R126.reuse ;  /* 0x000000048e877c23 */ /* 0x100fe2000801007e */
[----:B------:R-:W-:Y:S01]  /*4220*/  FFMA.FTZ R143, R143, UR4, R126 ;  /* 0x000000048f8f7c23 */ /* 0x000fe2000801007e */
[----:B-----5:R-:W-:Y:S01]  /*4230*/  PRMT R116, R120, 0x7632, R116 ;  /* 0x0000763278747816 */ /* 0x020fe20000000074 */
[----:B------:R-:W-:Y:S01]  /*4240*/  FADD.FTZ R128, R129, -R128 ;  /* 0x8000008081807221 */ /* 0x000fe20000010000 */
[----:B------:R-:W-:Y:S01]  /*4250*/  PRMT R117, R121, 0x7632, R117 ;  /* 0x0000763279757816 */ /* 0x000fe20000000075 */
[----:B------:R-:W-:Y:S01]  /*4260*/  FADD.FTZ R118, R131, -R118 ;  /* 0x8000007683767221 */ /* 0x000fe20000010000 */
[----:B------:R-:W-:Y:S01]  /*4270*/  FADD.FTZ R137, R130, -R137 ;  /* 0x8000008982897221 */ /* 0x000fe20000010000 */
[----:B------:R-:W-:Y:S01]  /*4280*/  FADD.FTZ R139, R132, -R139 ;  /* 0x8000008b848b7221 */ /* 0x000fe20000010000 */
[----:B------:R-:W-:Y:S01]  /*4290*/  FADD.FTZ R140, R133, -R140 ;  /* 0x8000008c858c7221 */ /* 0x000fe20000010000 */
[----:B------:R-:W-:Y:S01]  /*42a0*/  FADD.FTZ R141, R134, -R141 ;  /* 0x8000008d868d7221 */ /* 0x000fe20000010000 */
[----:B------:R-:W-:Y:S01]  /*42b0*/  FADD.FTZ R136, R136, -R135 ;  /* 0x8000008788887221 */ /* 0x000fe20000010000 */
[----:B------:R-:W-:Y:S01]  /*42c0*/  FADD.FTZ R129, R138, -R143 ;  /* 0x8000008f8a817221 */ /* 0x000fe20000010000 */
[----:B------:R-:W-:Y:S01]  /*42d0*/  SHF.L.U32 R133, R116, 0x10, RZ ;  /* 0x0000001074857819 */ /* 0x000fe200000006ff */
        /* <DEDUP_REMOVED lines=9> */
[----:B------:R-:W-:Y:S01]  /*4370*/  PRMT R126, R123, 0x7632, R126 ;  /* 0x000076327b7e7816 */ /* 0x000fe2000000007e */
[----:B------:R-:W-:Y:S01]  /*4380*/  FMUL.FTZ R145, R129, UR8 ;  /* 0x0000000881917c20 */ /* 0x000fe20008410000 */
        /* <DEDUP_REMOVED lines=15> */
[----:B------:R-:W-:Y:S01]  /*4480*/  F2FP.BF16.F32.PACK_AB R118, R141, R140 ;  /* 0x0000008c8d76723e */ /* 0x000fe200000010ff */
[----:B------:R-:W-:Y:S01]  /*4490*/  FMUL.FTZ R140, R138, UR7 ;  /* 0x000000078a8c7c20 */ /* 0x000fe20008410000 */
[----:B------:R-:W-:Y:S01]  /*44a0*/  F2FP.BF16.F32.PACK_AB R116, R137, R116 ;  /* 0x000000748974723e */ /* 0x000fe200000010ff */
        /* <DEDUP_REMOVED lines=18> */
[----:B------:R-:W-:Y:S02]  /*45d0*/  F2FP.BF16.F32.PACK_AB R122, R131, R122 ;  /* 0x0000007a837a723e */ /* 0x000fe400000010ff */
[----:B------:R-:W-:Y:S01]  /*45e0*/  F2FP.BF16.F32.PACK_AB R123, R142, R123 ;  /* 0x0000007b8e7b723e */ /* 0x000fe200000010ff */
[----:B------:R-:W-:Y:S06]  /*45f0*/  BRA `(.L_x_3306) ;  /* 0x0000000400007947 */ /* 0x000fec0003800000 */
.L_x_3305:
[--C-:B------:R-:W-:Y:S01]  /*4600*/  FFMA.FTZ R128, R128, UR4, R126.reuse ;  /* 0x0000000480807c23 */ /* 0x100fe2000801007e */
[--C-:B------:R-:W-:Y:S01]  /*4610*/  FFMA.FTZ R140, R140, UR4, R126.reuse ;  /* 0x000000048c8c7c23 */ /* 0x100fe2000801007e */
[--C-:B------:R-:W-:Y:S01]  /*4620*/  FFMA.FTZ R137, R137, UR4, R126.reuse ;  /* 0x0000000489897c23 */ /* 0x100fe2000801007e */
[--C-:B------:R-:W-:Y:S01]  /*4630*/  FFMA.FTZ R144, R135, UR4, R126.reuse ;  /* 0x0000000487907c23 */ /* 0x100fe2000801007e */
[--C-:B------:R-:W-:Y:S01]  /*4640*/  FFMA.FTZ R139, R139, UR4, R126.reuse ;  /* 0x000000048b8b7c23 */ /* 0x100fe2000801007e */
[--C-:B0-----:R-:W-:Y:S01]  /*4650*/  FFMA.FTZ R147, R142, UR4, R126.reuse ;  /* 0x000000048e937c23 */ /* 0x101fe2000801007e */
        /* <DEDUP_REMOVED lines=10> */
[----:B------:R-:W-:Y:S01]  /*4700*/  FMUL.FTZ R128, R128, UR8 ;  /* 0x0000000880807c20 */ /* 0x000fe20008410000 */
[----:B-----5:R-:W-:Y:S01]  /*4710*/  PRMT R126, R120, 0x7632, R126 ;  /* 0x00007632787e7816 */ /* 0x020fe2000000007e */
[----:B------:R-:W-:Y:S01]  /*4720*/  FMUL.FTZ R140, R140, UR8 ;  /* 0x000000088c8c7c20 */ /* 0x000fe20008410000 */
[----:B------:R-:W-:Y:S01]  /*4730*/  PRMT R135, R121, 0x7632, R135 ;  /* 0x0000763279877816 */ /* 0x000fe20000000087 */
[----:B------:R-:W-:Y:S01]  /*4740*/  FMUL.FTZ R137, R137, UR8 ;  /* 0x0000000889897c20 */ /* 0x000fe20008410000 */
[----:B------:R-:W-:Y:S01]  /*4750*/  FMUL.FTZ R144, R144, UR8 ;  /* 0x0000000890907c20 */ /* 0x000fe20008410000 */
[----:B------:R-:W-:Y:S01]  /*4760*/  FMUL.FTZ R139, R139, UR8 ;  /* 0x000000088b8b7c20 */ /* 0x000fe20008410000 */
[----:B------:R-:W-:Y:S01]  /*4770*/  FMUL.FTZ R147, R147, UR8 ;  /* 0x0000000893937c20 */ /* 0x000fe20008410000 */
        /* <DEDUP_REMOVED lines=40> */
.L_x_3306:
[----:B------:R-:W1:Y:S02]  /*4a00*/  @P0 LDC.64 R128, c[0x0][0x478] ;  /* 0x00011e00ff800b82 */ /* 0x000e640000000a00 */
[----:B-1----:R-:W-:-:S04]  /*4a10*/  @P0 IMAD.WIDE.U32 R128, R158, 0x10, R128 ;  /* 0x000000109e800825 */ /* 0x002fc800078e0080 */
[----:B------:R-:W-:Y:S01]  /*4a20*/  IMAD.WIDE.U32 R158, R158, 0x10, R222 ;  /* 0x000000109e9e7825 */ /* 0x000fe200078e00de */
[----:B------:R1:W-:Y:S04]  /*4a30*/  @P0 STG.E.128 desc[UR18][R128.64], R116 ;  /* 0x0000007480000986 */ /* 0x0003e8000c101d12 */
[----:B------:R1:W-:Y:S01]  /*4a40*/  STG.E.128 desc[UR18][R158.64], R120 ;  /* 0x000000789e007986 */ /* 0x0003e2000c101d12 */
[----:B------:R-:W-:Y:S05]  /*4a50*/  BRA `(.L_x_3307) ;  /* 0x0000002800747947 */ /* 0x000fea0003800000 */
.L_x_3298:
[----:B------:R-:W1:Y:S02]  /*4a60*/  LDC.64 R230, c[0x0][0x390] ;  /* 0x0000e400ffe67b82 */ /* 0x000e640000000a00 */
[----:B-1----:R-:W-:-:S06]  /*4a70*/  IMAD.WIDE.U32 R120, R157, 0x10, R230 ;  /* 0x000000109d787825 */ /* 0x002fcc00078e00e6 */
[----:B------:R-:W5:Y:S01]  /*4a80*/  LDG.E.128 R120, desc[UR18][R120.64] ;  /* 0x0000001278787981 */ /* 0x000f62000c1e1d00 */
[----:B------:R-:W-:-:S04]  /*4a90*/  UISETP.NE.U32.AND UP1, UPT, UR24, URZ, UPT ;  /* 0x000000ff1800728c */ /* 0x000fc8000bf25070 */
[----:B------:R-:W-:-:S09]  /*4aa0*/  UISETP.NE.AND.EX UP1, UPT, UR25, URZ, UPT, UP1 ;  /* 0x000000ff1900728c */ /* 0x000fd2000bf25310 */
[----:B------:R-:W-:Y:S05]  /*4ab0*/  BRA.U UP1, `(.L_x_3308) ;  /* 0x0000000501347547 */ /* 0x000fea000b800000 */
[--C-:B------:R-:W-:Y:S01]  /*4ac0*/  FFMA.FTZ R124, R169, UR4, R126.reuse ;  /* 0x00000004a97c7c23 */ /* 0x100fe2000801007e */
[--C-:B0-----:R-:W-:Y:S01]  /*4ad0*/  FFMA.FTZ R125, R222, UR4, R126.reuse ;  /* 0x00000004de7d7c23 */ /* 0x101fe2000801007e */
[--C-:B------:R-:W-:Y:S01]  /*4ae0*/  FFMA.FTZ R167, R167, UR4, R126.reuse ;  /* 0x00000004a7a77c23 */ /* 0x100fe2000801007e */
[----:B------:R-:W-:Y:S01]  /*4af0*/  FFMA.FTZ R158, R227, UR4, R126 ;  /* 0x00000004e39e7c23 */ /* 0x000fe2000801007e */
[----:B------:R-:W-:Y:S01]  /*4b00*/  FADD.FTZ R171, R171, -R124 ;  /* 0x8000007cabab7221 */ /* 0x000fe20000010000 */
[--C-:B------:R-:W-:Y:S01]  /*4b10*/  FFMA.FTZ R124, R173, UR4, R126.reuse ;  /* 0x00000004ad7c7c23 */ /* 0x100fe2000801007e */
[----:B------:R-:W-:Y:S01]  /*4b20*/  FADD.FTZ R224, R224, -R125 ;  /* 0x8000007de0e07221 */ /* 0x000fe20000010000 */
[----:B------:R-:W-:Y:S01]  /*4b30*/  FFMA.FTZ R125, R170, UR4, R126 ;  /* 0x00000004aa7d7c23 */ /* 0x000fe2000801007e */
[----:B------:R-:W-:Y:S01]  /*4b40*/  FADD.FTZ R167, R168, -R167 ;  /* 0x800000a7a8a77221 */ /* 0x000fe20000010000 */
[--C-:B------:R-:W-:Y:S01]  /*4b50*/  FADD.FTZ R221, R221, -R124.reuse ;  /* 0x8000007cdddd7221 */ /* 0x100fe20000010000 */
[----:B-----5:R-:W-:Y:S01]  /*4b60*/  PRMT R124, R100, 0x7632, R124 ;  /* 0x00007632647c7816 */ /* 0x020fe2000000007c */
[----:B------:R-:W-:Y:S01]  /*4b70*/  FADD.FTZ R172, R172, -R125 ;  /* 0x8000007dacac7221 */ /* 0x000fe20000010000 */
[----:B------:R-:W-:Y:S01]  /*4b80*/  FADD.FTZ R158, R229, -R158 ;  /* 0x8000009ee59e7221 */ /* 0x000fe20000010000 */
[----:B------:R-:W-:Y:S01]  /*4b90*/  PRMT R170, R102, 0x7632, R170 ;  /* 0x0000763266aa7816 */ /* 0x000fe200000000aa */
[--C-:B------:R-:W-:Y:S01]  /*4ba0*/  FFMA.FTZ R127, R225, UR4, R126.reuse ;  /* 0x00000004e17f7c23 */ /* 0x100fe2000801007e */
[----:B------:R-:W-:Y:S01]  /*4bb0*/  SHF.L.U32 R125, R124, 0x10, RZ ;  /* 0x000000107c7d7819 */ /* 0x000fe200000006ff */
[----:B------:R-:W-:Y:S01]  /*4bc0*/  FFMA.FTZ R223, R223, UR4, R126 ;  /* 0x00000004dfdf7c23 */ /* 0x000fe2000801007e */
[----:B------:R-:W-:Y:S01]  /*4bd0*/  PRMT R124, R103, 0x7632, R124 ;  /* 0x00007632677c7816 */ /* 0x000fe2000000007c */
[----:B------:R-:W-:Y:S01]  /*4be0*/  FADD.FTZ R127, R228, -R127 ;  /* 0x8000007fe47f7221 */ /* 0x000fe20000010000 */
[----:B------:R-:W-:Y:S01]  /*4bf0*/  PRMT R169, R101, 0x7632, R169 ;  /* 0x0000763265a97816 */ /* 0x000fe200000000a9 */
[----:B------:R-:W-:Y:S01]  /*4c00*/  FFMA.FTZ R224, R224, UR8, R125 ;  /* 0x00000008e0e07c23 */ /* 0x000fe2000801007d */
[----:B------:R-:W-:Y:S01]  /*4c10*/  SHF.L.U32 R125, R124, 0x10, RZ ;  /* 0x000000107c7d7819 */ /* 0x000fe200000006ff */
[----:B------:R-:W-:Y:S01]  /*4c20*/  FADD.FTZ R168, R226, -R223 ;  /* 0x800000dfe2a87221 */ /* 0x000fe20000010000 */
[----:B------:R-:W-:Y:S01]  /*4c30*/  SHF.L.U32 R124, R100, 0x10, RZ ;  /* 0x00000010647c7819 */ /* 0x000fe200000006ff */
[----:B------:R-:W-:Y:S01]  /*4c40*/  FMUL.FTZ R224, R224, UR7 ;  /* 0x00000007e0e07c20 */ /* 0x000fe20008410000 */
[----:B------:R-:W-:Y:S01]  /*4c50*/  SHF.L.U32 R170, R170, 0x10, RZ ;  /* 0x00000010aaaa7819 */ /* 0x000fe200000006ff */
[----:B------:R-:W-:Y:S01]  /*4c60*/  FFMA.FTZ R158, R158, UR8, R125 ;  /* 0x000000089e9e7c23 */ /* 0x000fe2000801007d */
[----:B------:R-:W-:Y:S01]  /*4c70*/  SHF.L.U32 R169, R169, 0x10, RZ ;  /* 0x00000010a9a97819 */ /* 0x000fe200000006ff */
[----:B------:R-:W-:Y:S01]  /*4c80*/  FFMA.FTZ R124, R167, UR8, R124 ;  /* 0x00000008a77c7c23 */ /* 0x000fe2000801007c */
[C---:B------:R-:W-:Y:S01]  /*4c90*/  PRMT R167, R120.reuse, 0x7632, R167 ;  /* 0x0000763278a77816 */ /* 0x040fe200000000a7 */
[----:B------:R-:W-:Y:S01]  /*4ca0*/  FFMA.FTZ R127, R127, UR8, R170 ;  /* 0x000000087f7f7c23 */ /* 0x000fe200080100aa */
        /* <DEDUP_REMOVED lines=8> */
[----:B------:R-:W-:Y:S01]  /*4d30*/  SHF.L.U32 R167, R102, 0x10, RZ ;  /* 0x0000001066a77819 */ /* 0x000fe200000006ff */
[----:B------:R-:W-:Y:S01]  /*4d40*/  FMUL.FTZ R169, R37, R224 ;  /* 0x000000e025a97220 */ /* 0x000fe20000410000 */
[----:B------:R-:W-:Y:S01]  /*4d50*/  SHF.L.U32 R222, R103, 0x10, RZ ;  /* 0x0000001067de7819 */ /* 0x000fe200000006ff */
[----:B------:R-:W-:Y:S01]  /*4d60*/  FFMA.FTZ R171, R171, UR8, R170 ;  /* 0x00000008abab7c23 */ /* 0x000fe200080100aa */
[----:B------:R-:W-:Y:S01]  /*4d70*/  PRMT R173, R123, 0x7632, R173 ;  /* 0x000076327bad7816 */ /* 0x000fe200000000ad */
[----:B------:R-:W-:Y:S01]  /*4d80*/  FFMA.FTZ R170, R172, UR8, R167 ;  /* 0x00000008acaa7c23 */ /* 0x000fe200080100a7 */
[----:B------:R-:W-:Y:S01]  /*4d90*/  F2FP.BF16.F32.PACK_AB R120, R169, R120 ;  /* 0x00000078a978723e */ /* 0x000fe200000010ff */
[----:B------:R-:W-:Y:S01]  /*4da0*/  FFMA.FTZ R221, R221, UR8, R222 ;  /* 0x00000008dddd7c23 */ /* 0x000fe200080100de */
        /* <DEDUP_REMOVED lines=30> */
.L_x_3308:
[--C-:B------:R-:W-:Y:S01]  /*4f90*/  FFMA.FTZ R117, R222, UR4, R126.reuse ;  /* 0x00000004de757c23 */ /* 0x100fe2000801007e */
[--C-:B------:R-:W-:Y:S01]  /*4fa0*/  FFMA.FTZ R116, R169, UR4, R126.reuse ;  /* 0x00000004a9747c23 */ /* 0x100fe2000801007e */
[--C-:B------:R-:W-:Y:S01]  /*4fb0*/  FFMA.FTZ R223, R223, UR4, R126.reuse ;  /* 0x00000004dfdf7c23 */ /* 0x100fe2000801007e */
[----:B------:R-:W-:Y:S01]  /*4fc0*/  FFMA.FTZ R118, R227, UR4, R126 ;  /* 0x00000004e3767c23 */ /* 0x000fe2000801007e */
[----:B------:R-:W-:Y:S01]  /*4fd0*/  FADD.FTZ R224, R224, -R117 ;  /* 0x80000075e0e07221 */ /* 0x000fe20000010000 */
[----:B------:R-:W-:Y:S01]  /*4fe0*/  FADD.FTZ R171, R171, -R116 ;  /* 0x80000074abab7221 */ /* 0x000fe20000010000 */
[----:B------:R-:W-:Y:S01]  /*4ff0*/  FFMA.FTZ R117, R170, UR4, R126 ;  /* 0x00000004aa757c23 */ /* 0x000fe2000801007e */
[----:B-----5:R-:W-:Y:S01]  /*5000*/  PRMT R116, R100, 0x7632, R116 ;  /* 0x0000763264747816 */ /* 0x020fe20000000074 */
[----:B------:R-:W-:Y:S01]  /*5010*/  FADD.FTZ R226, R226, -R223 ;  /* 0x800000dfe2e27221 */ /* 0x000fe20000010000 */
[----:B------:R-:W-:Y:S01]  /*5020*/  FFMA.FTZ R167, R167, UR4, R126 ;  /* 0x00000004a7a77c23 */ /* 0x000fe2000801007e */
[----:B------:R-:W-:Y:S01]  /*5030*/  FADD.FTZ R172, R172, -R117 ;  /* 0x80000075acac7221 */ /* 0x000fe20000010000 */
[----:B------:R-:W-:Y:S01]  /*5040*/  SHF.L.U32 R117, R116, 0x10, RZ ;  /* 0x0000001074757819 */ /* 0x000fe200000006ff */
[--C-:B------:R-:W-:Y:S01]  /*5050*/  FADD.FTZ R127, R229, -R118.reuse ;  /* 0x80000076e57f7221 */ /* 0x100fe20000010000 */
[----:B------:R-:W-:Y:S01]  /*5060*/  PRMT R118, R102, 0x7632, R118 ;  /* 0x0000763266767816 */ /* 0x000fe20000000076 */
[----:B------:R-:W-:Y:S01]  /*5070*/  FFMA.FTZ R225, R225, UR4, R126 ;  /* 0x00000004e1e17c23 */ /* 0x000fe2000801007e */
[----:B------:R-:W-:Y:S01]  /*5080*/  FADD.FTZ R168, R168, -R167 ;  /* 0x800000a7a8a87221 */ /* 0x000fe20000010000 */
[--C-:B------:R-:W-:Y:S01]  /*5090*/  FFMA.FTZ R116, R224, UR8, R117.reuse ;  /* 0x00000008e0747c23 */ /* 0x100fe20008010075 */
[----:B------:R-:W-:Y:S01]  /*50a0*/  PRMT R117, R101, 0x7632, R117 ;  /* 0x0000763265757816 */ /* 0x000fe20000000075 */
[----:B------:R-:W-:Y:S01]  /*50b0*/  FADD.FTZ R158, R228, -R225 ;  /* 0x800000e1e49e7221 */ /* 0x000fe20000010000 */
[----:B------:R-:W-:Y:S01]  /*50c0*/  PRMT R124, R103, 0x7632, R124 ;  /* 0x00007632677c7816 */ /* 0x000fe2000000007c */
[----:B------:R-:W-:Y:S01]  /*50d0*/  FFMA.FTZ R222, R173, UR4, R126 ;  /* 0x00000004adde7c23 */ /* 0x000fe2000801007e */
[----:B------:R-:W-:-:S02]  /*50e0*/  SHF.L.U32 R117, R117, 0x10, RZ ;  /* 0x0000001075757819 */ /* 0x000fc400000006ff */
[----:B------:R-:W-:Y:S01]  /*50f0*/  SHF.L.U32 R119, R118, 0x10, RZ ;  /* 0x0000001076777819 */ /* 0x000fe200000006ff */
[----:B------:R-:W-:Y:S01]  /*5100*/  FADD.FTZ R222, R221, -R222 ;  /* 0x800000deddde7221 */ /* 0x000fe20000010000 */
[----:B------:R-:W-:Y:S01]  /*5110*/  PRMT R118, R120, 0x7632, R118 ;  /* 0x0000763278767816 */ /* 0x000fe20000000076 */
[----:B------:R-:W-:Y:S01]  /*5120*/  FFMA.FTZ R170, R226, UR8, R117 ;  /* 0x00000008e2aa7c23 */ /* 0x000fe20008010075 */
[----:B------:R-:W-:Y:S01]  /*5130*/  SHF.L.U32 R117, R100, 0x10, RZ ;  /* 0x0000001064757819 */ /* 0x000fe200000006ff */
[----:B------:R-:W-:Y:S01]  /*5140*/  FFMA.FTZ R158, R158, UR8, R119 ;  /* 0x000000089e9e7c23 */ /* 0x000fe20008010077 */
[----:B------:R-:W-:Y:S02]  /*5150*/  SHF.L.U32 R124, R124, 0x10, RZ ;  /* 0x000000107c7c7819 */ /* 0x000fe400000006ff */
[----:B------:R-:W-:Y:S01]  /*5160*/  SHF.L.U32 R120, R120, 0x10, RZ ;  /* 0x0000001078787819 */ /* 0x000fe200000006ff */
[----:B------:R-:W-:Y:S01]  /*5170*/  FFMA.FTZ R117, R168, UR8, R117 ;  /* 0x00000008a8757c23 */ /* 0x000fe20008010075 */
[----:B0-----:R-:W-:Y:S01]  /*5180*/  SHF.L.U32 R125, R118, 0x10, RZ ;  /* 0x00000010767d7819 */ /* 0x001fe200000006ff */
[----:B------:R-:W-:Y:S01]  /*5190*/  FMUL.FTZ R118, R116, UR7 ;  /* 0x0000000774767c20 */ /* 0x000fe20008410000 */
[----:B------:R-:W-:Y:S01]  /*51a0*/  FFMA.FTZ R127, R127, UR8, R124 ;  /* 0x000000087f7f7c23 */ /* 0x000fe2000801007c */
[----:B------:R-:W-:Y:S01]  /*51b0*/  FMUL.FTZ R119, R117, UR7 ;  /* 0x0000000775777c20 */ /* 0x000fe20008410000 */
[----:B------:R-:W-:Y:S01]  /*51c0*/  SHF.L.U32 R167, R103, 0x10, RZ ;  /* 0x0000001067a77819 */ /* 0x000fe200000006ff */
[----:B------:R-:W-:Y:S01]  /*51d0*/  FMUL.FTZ R125, R118, R125 ;  /* 0x0000007d767d7220 */ /* 0x000fe20000410000 */
[----:B------:R-:W-:Y:S01]  /*51e0*/  F2FP.BF16.F32.PACK_AB R116, R116, R117 ;  /* 0x000000757474723e */ /* 0x000fe200000010ff */
[----:B------:R-:W-:Y:S01]  /*51f0*/  FMUL.FTZ R124, R119, R120 ;  /* 0x00000078777c7220 */ /* 0x000fe20000410000 */
[----:B------:R-:W-:Y:S01]  /*5200*/  FMUL.FTZ R120, R36, R119 ;  /* 0x0000007724787220 */ /* 0x000fe20000410000 */
[----:B------:R-:W-:Y:S01]  /*5210*/  FMUL.FTZ R119, R37, R118 ;  /* 0x0000007625777220 */ /* 0x000fe20000410000 */
[----:B------:R-:W-:Y:S01]  /*5220*/  SHF.L.U32 R118, R101, 0x10, RZ ;  /* 0x0000001065767819 */ /* 0x000fe200000006ff */
[----:B------:R-:W-:Y:S01]  /*5230*/  FFMA.FTZ R222, R222, UR8, R167 ;  /* 0x00000008dede7c23 */ /* 0x000fe200080100a7 */
[----:B------:R-:W-:-:S02]  /*5240*/  PRMT R221, R121, 0x7632, R221 ;  /* 0x0000763279dd7816 */ /* 0x000fc400000000dd */
[----:B------:R-:W-:Y:S01]  /*5250*/  F2FP.BF16.F32.PACK_AB R120, R119, R120 ;  /* 0x000000787778723e */ /* 0x000fe200000010ff */
[----:B------:R-:W-:Y:S01]  /*5260*/  FFMA.FTZ R117, R171, UR8, R118 ;  /* 0x00000008ab757c23 */ /* 0x000fe20008010076 */
[----:B------:R-:W-:Y:S02]  /*5270*/  SHF.L.U32 R119, R102, 0x10, RZ ;  /* 0x0000001066777819 */ /* 0x000fe400000006ff */
[----:B------:R-:W-:Y:S02]  /*5280*/  PRMT R169, R122, 0x7632, R169 ;  /* 0x000076327aa97816 */ /* 0x000fe400000000a9 */
[C---:B------:R-:W-:Y:S01]  /*5290*/  PRMT R173, R123.reuse, 0x7632, R173 ;  /* 0x000076327bad7816 */ /* 0x040fe200000000ad */
[----:B------:R-:W-:Y:S01]  /*52a0*/  FFMA.FTZ R119, R172, UR8, R119 ;  /* 0x00000008ac777c23 */ /* 0x000fe20008010077 */
[----:B------:R-:W-:Y:S01]  /*52b0*/  SHF.L.U32 R172, R123, 0x10, RZ ;  /* 0x000000107bac7819 */ /* 0x000fe200000006ff */
[----:B------:R-:W-:Y:S01]  /*52c0*/  FMUL.FTZ R123, R117, UR7 ;  /* 0x00000007757b7c20 */ /* 0x000fe20008410000 */
[----:B------:R-:W-:Y:S01]  /*52d0*/  SHF.L.U32 R167, R121, 0x10, RZ ;  /* 0x0000001079a77819 */ /* 0x000fe200000006ff */
[----:B------:R-:W-:Y:S01]  /*52e0*/  FMUL.FTZ R171, R119, UR7 ;  /* 0x0000000777ab7c20 */ /* 0x000fe20008410000 */
[----:B------:R-:W-:Y:S01]  /*52f0*/  SHF.L.U32 R221, R221, 0x10, RZ ;  /* 0x00000010dddd7819 */ /* 0x000fe200000006ff */
[----:B------:R-:W-:Y:S01]  /*5300*/  FMUL.FTZ R121, R222, UR7 ;  /* 0x00000007de797c20 */ /* 0x000fe20008410000 */
[C---:B------:R-:W-:Y:S01]  /*5310*/  F2FP.BF16.F32.PACK_AB R117, R170.reuse, R117 ;  /* 0x00000075aa75723e */ /* 0x040fe200000010ff */
[----:B------:R-:W-:Y:S01]  /*5320*/  FMUL.FTZ R170, R170, UR7 ;  /* 0x00000007aaaa7c20 */ /* 0x000fe20008410000 */
[----:B------:R-:W-:Y:S01]  /*5330*/  SHF.L.U32 R168, R122, 0x10, RZ ;  /* 0x000000107aa87819 */ /* 0x000fe200000006ff */
[----:B------:R-:W-:Y:S01]  /*5340*/  FMUL.FTZ R122, R127, UR7 ;  /* 0x000000077f7a7c20 */ /* 0x000fe20008410000 */
[----:B------:R-:W-:Y:S01]  /*5350*/  SHF.L.U32 R169, R169, 0x10, RZ ;  /* 0x00000010a9a97819 */ /* 0x000fe200000006ff */
[----:B------:R-:W-:Y:S01]  /*5360*/  FMUL.FTZ R172, R121, R172 ;  /* 0x000000ac79ac7220 */ /* 0x000fe20000410000 */
[C---:B------:R-:W-:Y:S01]  /*5370*/  F2FP.BF16.F32.PACK_AB R118, R158.reuse, R119 ;  /* 0x000000779e76723e */ /* 0x040fe200000010ff */
[----:B------:R-:W-:Y:S01]  /*5380*/  FMUL.FTZ R158, R158, UR7 ;  /* 0x000000079e9e7c20 */ /* 0x000fe20008410000 */
[----:B------:R-:W-:Y:S01]  /*5390*/  F2FP.BF16.F32.PACK_AB R119, R127, R222 ;  /* 0x000000de7f77723e */ /* 0x000fe200000010ff */
        /* <DEDUP_REMOVED lines=15> */
.L_x_3309:
[----:B------:R-:W-:Y:S01]  /*5490*/  ISETP.NE.U32.AND P0, PT, RZ, UR24, PT ;  /* 0x00000018ff007c0c */ /* 0x000fe2000bf05070 */
[----:B------:R-:W0:Y:S01]  /*54a0*/  LDC.64 R222, c[0x0][0x468] ;  /* 0x00011a00ffde7b82 */ /* 0x000e220000000a00 */
[----:B------:R-:W-:Y:S02]  /*54b0*/  IADD3 R158, PT, PT, R157, 0x100, RZ ;  /* 0x000001009d9e7810 */ /* 0x000fe40007ffe0ff */
        /* <DEDUP_REMOVED lines=18> */
[--C-:B------:R-:W-:Y:S01]  /*55e0*/  FADD.FTZ R186, R186, -R117.reuse ;  /* 0x80000075baba7221 */ /* 0x100fe20000010000 */
[----:B------:R-:W-:Y:S01]  /*55f0*/  PRMT R117, R104, 0x7632, R117 ;  /* 0x0000763268757816 */ /* 0x000fe20000000075 */
[--C-:B------:R-:W-:Y:S01]  /*5600*/  FFMA.FTZ R170, R185, UR4, R126.reuse ;  /* 0x00000004b9aa7c23 */ /* 0x100fe2000801007e */
[C---:B-----5:R-:W-:Y:S01]  /*5610*/  PRMT R171, R120.reuse, 0x7632, R171 ;  /* 0x0000763278ab7816 */ /* 0x060fe200000000ab */
[----:B------:R-:W-:Y:S01]  /*5620*/  FFMA.FTZ R193, R193, UR4, R126 ;  /* 0x00000004c1c17c23 */ /* 0x000fe2000801007e */
[----:B------:R-:W-:Y:S01]  /*5630*/  SHF.L.U32 R117, R117, 0x10, RZ ;  /* 0x0000001075757819 */ /* 0x000fe200000006ff */
[----:B------:R-:W-:Y:S01]  /*5640*/  FADD.FTZ R187, R187, -R170 ;  /* 0x800000aabbbb7221 */ /* 0x000fe20000010000 */
[----:B------:R-:W-:Y:S01]  /*5650*/  SHF.L.U32 R120, R120, 0x10, RZ ;  /* 0x0000001078787819 */ /* 0x000fe200000006ff */
[----:B------:R-:W-:Y:S01]  /*5660*/  FFMA.FTZ R195, R195, UR4, R126 ;  /* 0x00000004c3c37c23 */ /* 0x000fe2000801007e */
[----:B------:R-:W-:Y:S01]  /*5670*/  SHF.L.U32 R181, R171, 0x10, RZ ;  /* 0x00000010abb57819 */ /* 0x000fe200000006ff */
[--C-:B------:R-:W-:Y:S01]  /*5680*/  FFMA.FTZ R116, R116, UR8, R117.reuse ;  /* 0x0000000874747c23 */ /* 0x100fe20008010075 */
[----:B------:R-:W-:Y:S01]  /*5690*/  PRMT R117, R105, 0x7632, R117 ;  /* 0x0000763269757816 */ /* 0x000fe20000000075 */
[----:B------:R-:W-:Y:S01]  /*56a0*/  FADD.FTZ R194, R194, -R193 ;  /* 0x800000c1c2c27221 */ /* 0x000fe20000010000 */
[----:B------:R-:W-:Y:S01]  /*56b0*/  PRMT R119, R106, 0x7632, R119 ;  /* 0x000076326a777816 */ /* 0x000fe20000000077 */
[----:B------:R-:W-:Y:S01]  /*56c0*/  FADD.FTZ R195, R196, -R195 ;  /* 0x800000c3c4c37221 */ /* 0x000fe20000010000 */
[----:B------:R-:W-:-:S02]  /*56d0*/  SHF.L.U32 R117, R117, 0x10, RZ ;  /* 0x0000001075757819 */ /* 0x000fc400000006ff */
[----:B------:R-:W-:Y:S02]  /*56e0*/  PRMT R170, R107, 0x7632, R170 ;  /* 0x000076326baa7816 */ /* 0x000fe400000000aa */
[----:B------:R-:W-:Y:S01]  /*56f0*/  SHF.L.U32 R119, R119, 0x10, RZ ;  /* 0x0000001077777819 */ /* 0x000fe200000006ff */
[----:B------:R-:W-:Y:S01]  /*5700*/  FFMA.FTZ R118, R118, UR8, R117 ;  /* 0x0000000876767c23 */ /* 0x000fe20008010075 */
[----:B------:R-:W-:Y:S02]  /*5710*/  SHF.L.U32 R117, R104, 0x10, RZ ;  /* 0x0000001068757819 */ /* 0x000fe400000006ff */
[----:B------:R-:W-:Y:S01]  /*5720*/  SHF.L.U32 R184, R107, 0x10, RZ ;  /* 0x000000106bb87819 */ /* 0x000fe200000006ff */
[----:B------:R-:W-:Y:S01]  /*5730*/  FFMA.FTZ R119, R194, UR8, R119 ;  /* 0x00000008c2777c23 */ /* 0x000fe20008010077 */
[----:B------:R-:W-:Y:S01]  /*5740*/  SHF.L.U32 R170, R170, 0x10, RZ ;  /* 0x00000010aaaa7819 */ /* 0x000fe200000006ff */
[----:B------:R-:W-:Y:S01]  /*5750*/  FFMA.FTZ R117, R182, UR8, R117 ;  /* 0x00000008b6757c23 */ /* 0x000fe20008010075 */
[----:B------:R-:W-:Y:S01]  /*5760*/  FMUL.FTZ R182, R116, UR7 ;  /* 0x0000000774b67c20 */ /* 0x000fe20008410000 */
[----:B------:R-:W-:Y:S01]  /*5770*/  FMUL.FTZ R189, R118, UR7 ;  /* 0x0000000776bd7c20 */ /* 0x000fe20008410000 */
[----:B------:R-:W-:Y:S01]  /*5780*/  PRMT R185, R122, 0x7632, R185 ;  /* 0x000076327ab97816 */ /* 0x000fe200000000b9 */
[----:B------:R-:W-:Y:S01]  /*5790*/  FMUL.FTZ R171, R117, UR7 ;  /* 0x0000000775ab7c20 */ /* 0x000fe20008410000 */
[----:B------:R-:W-:Y:S01]  /*57a0*/  FMUL.FTZ R181, R182, R181 ;  /* 0x000000b5b6b57220 */ /* 0x000fe20000410000 */
[----:B------:R-:W-:Y:S01]  /*57b0*/  F2FP.BF16.F32.PACK_AB R116, R116, R117 ;  /* 0x000000757474723e */ /* 0x000fe200000010ff */
[----:B------:R-:W-:Y:S01]  /*57c0*/  FFMA.FTZ R170, R195, UR8, R170 ;  /* 0x00000008c3aa7c23 */ /* 0x000fe200080100aa */
[----:B------:R-:W-:Y:S01]  /*57d0*/  FMUL.FTZ R180, R171, R120 ;  /* 0x00000078abb47220 */ /* 0x000fe20000410000 */
[----:B------:R-:W-:Y:S01]  /*57e0*/  FMUL.FTZ R120, R44, R171 ;  /* 0x000000ab2c787220 */ /* 0x000fe20000410000 */
[----:B------:R-:W-:Y:S01]  /*57f0*/  FMUL.FTZ R171, R45, R182 ;  /* 0x000000b62dab7220 */ /* 0x000fe20000410000 */
[----:B------:R-:W-:Y:S01]  /*5800*/  SHF.L.U32 R182, R105, 0x10, RZ ;  /* 0x0000001069b67819 */ /* 0x000fe200000006ff */
[----:B------:R-:W-:Y:S01]  /*5810*/  FMUL.FTZ R192, R119, UR7 ;  /* 0x0000000777c07c20 */ /* 0x000fe20008410000 */
[----:B------:R-:W-:Y:S01]  /*5820*/  SHF.L.U32 R122, R122, 0x10, RZ ;  /* 0x000000107a7a7819 */ /* 0x000fe200000006ff */
[----:B------:R-:W-:Y:S01]  /*5830*/  FMUL.FTZ R190, R47, R189 ;  /* 0x000000bd2fbe7220 */ /* 0x000fe20000410000 */
[----:B------:R-:W-:Y:S01]  /*5840*/  F2FP.BF16.F32.PACK_AB R120, R171, R120 ;  /* 0x00000078ab78723e */ /* 0x000fe200000010ff */
[----:B------:R-:W-:Y:S01]  /*5850*/  FFMA.FTZ R117, R183, UR8, R182 ;  /* 0x00000008b7757c23 */ /* 0x000fe200080100b6 */
[----:B------:R-:W-:Y:S01]  /*5860*/  SHF.L.U32 R171, R106, 0x10, RZ ;  /* 0x000000106aab7819 */ /* 0x000fe200000006ff */
[--C-:B------:R-:W-:Y:S01]  /*5870*/  FFMA.FTZ R183, R187, UR8, R184.reuse ;  /* 0x00000008bbb77c23 */ /* 0x100fe200080100b8 */
[----:B------:R-:W-:-:S02]  /*5880*/  PRMT R184, R121, 0x7632, R184 ;  /* 0x0000763279b87816 */ /* 0x000fc400000000b8 */
[----:B------:R-:W-:Y:S01]  /*5890*/  PRMT R187, R123, 0x7632, R187 ;  /* 0x000076327bbb7816 */ /* 0x000fe200000000bb */
[----:B------:R-:W-:Y:S01]  /*58a0*/  FFMA.FTZ R182, R186, UR8, R171 ;  /* 0x00000008bab67c23 */ /* 0x000fe200080100ab */
[----:B------:R-:W-:Y:S01]  /*58b0*/  FMUL.FTZ R186, R117, UR7 ;  /* 0x0000000775ba7c20 */ /* 0x000fe20008410000 */
[----:B------:R-:W-:Y:S01]  /*58c0*/  SHF.L.U32 R121, R121, 0x10, RZ ;  /* 0x0000001079797819 */ /* 0x000fe200000006ff */
[----:B------:R-:W-:Y:S01]  /*58d0*/  FMUL.FTZ R171, R183, UR7 ;  /* 0x00000007b7ab7c20 */ /* 0x000fe20008410000 */
[----:B------:R-:W-:Y:S01]  /*58e0*/  F2FP.BF16.F32.PACK_AB R117, R118, R117 ;  /* 0x000000757675723e */ /* 0x000fe200000010ff */
[----:B------:R-:W-:Y:S01]  /*58f0*/  FMUL.FTZ R191, R182, UR7 ;  /* 0x00000007b6bf7c20 */ /* 0x000fe20008410000 */
[----:B------:R-:W-:Y:S02]  /*5900*/  SHF.L.U32 R184, R184, 0x10, RZ ;  /* 0x00000010b8b87819 */ /* 0x000fe400000006ff */
[----:B------:R-:W-:Y:S01]  /*5910*/  F2FP.BF16.F32.PACK_AB R118, R119, R182 ;  /* 0x000000b67776723e */ /* 0x000fe200000010ff */
[----:B------:R-:W-:Y:S01]  /*5920*/  FMUL.FTZ R182, R186, R121 ;  /* 0x00000079bab67220 */ /* 0x000fe20000410000 */
[----:B------:R-:W-:Y:S01]  /*5930*/  SHF.L.U32 R123, R123, 0x10, RZ ;  /* 0x000000107b7b7819 */ /* 0x000fe200000006ff */
[----:B------:R-:W-:Y:S01]  /*5940*/  FMUL.FTZ R121, R46, R186 ;  /* 0x000000ba2e797220 */ /* 0x000fe20000410000 */
[----:B------:R-:W-:-:S02]  /*5950*/  SHF.L.U32 R187, R187, 0x10, RZ ;  /* 0x00000010bbbb7819 */ /* 0x000fc400000006ff */
[C---:B------:R-:W-:Y:S01]  /*5960*/  F2FP.BF16.F32.PACK_AB R119, R170.reuse, R183 ;  /* 0x000000b7aa77723e */ /* 0x040fe200000010ff */
[----:B------:R-:W-:Y:S01]  /*5970*/  FMUL.FTZ R170, R170, UR7 ;  /* 0x00000007aaaa7c20 */ /* 0x000fe20008410000 */
        /* <DEDUP_REMOVED lines=14> */
.L_x_3310:
[--C-:B------:R-:W-:Y:S01]  /*5a60*/  FFMA.FTZ R171, R180, UR4, R126.reuse ;  /* 0x00000004b4ab7c23 */ /* 0x100fe2000801007e */
[--C-:B------:R-:W-:Y:S01]  /*5a70*/  FFMA.FTZ R180, R185, UR4, R126.reuse ;  /* 0x00000004b9b47c23 */ /* 0x100fe2000801007e */
[--C-:B------:R-:W-:Y:S01]  /*5a80*/  FFMA.FTZ R189, R189, UR4, R126.reuse ;  /* 0x00000004bdbd7c23 */ /* 0x100fe2000801007e */
[----:B------:R-:W-:Y:S01]  /*5a90*/  FFMA.FTZ R193, R193, UR4, R126 ;  /* 0x00000004c1c17c23 */ /* 0x000fe2000801007e */
[----:B------:R-:W-:Y:S01]  /*5aa0*/  FADD.FTZ R182, R182, -R171 ;  /* 0x800000abb6b67221 */ /* 0x000fe20000010000 */
[--C-:B------:R-:W-:Y:S01]  /*5ab0*/  FADD.FTZ R187, R187, -R180.reuse ;  /* 0x800000b4bbbb7221 */ /* 0x100fe20000010000 */
[--C-:B------:R-:W-:Y:S01]  /*5ac0*/  FADD.FTZ R190, R190, -R189.reuse ;  /* 0x800000bdbebe7221 */ /* 0x100fe20000010000 */
[----:B------:R-:W-:Y:S01]  /*5ad0*/  PRMT R180, R104, 0x7632, R180 ;  /* 0x0000763268b47816 */ /* 0x000fe200000000b4 */
[--C-:B------:R-:W-:Y:S01]  /*5ae0*/  FFMA.FTZ R171, R184, UR4, R126.reuse ;  /* 0x00000004b8ab7c23 */ /* 0x100fe2000801007e */
[----:B------:R-:W-:Y:S01]  /*5af0*/  PRMT R189, R106, 0x7632, R189 ;  /* 0x000076326abd7816 */ /* 0x000fe200000000bd */
[----:B------:R-:W-:Y:S01]  /*5b00*/  FFMA.FTZ R170, R181, UR4, R126 ;  /* 0x00000004b5aa7c23 */ /* 0x000fe2000801007e */
[----:B------:R-:W-:Y:S01]  /*5b10*/  SHF.L.U32 R181, R180, 0x10, RZ ;  /* 0x00000010b4b57819 */ /* 0x000fe200000006ff */
[----:B------:R-:W-:Y:S01]  /*5b20*/  FADD.FTZ R186, R186, -R171 ;  /* 0x800000abbaba7221 */ /* 0x000fe20000010000 */
[----:B------:R-:W-:Y:S01]  /*5b30*/  PRMT R184, R105, 0x7632, R184 ;  /* 0x0000763269b87816 */ /* 0x000fe200000000b8 */
[----:B------:R-:W-:Y:S01]  /*5b40*/  FFMA.FTZ R191, R191, UR4, R126 ;  /* 0x00000004bfbf7c23 */ /* 0x000fe2000801007e */
[----:B------:R-:W-:Y:S01]  /*5b50*/  SHF.L.U32 R180, R189, 0x10, RZ ;  /* 0x00000010bdb47819 */ /* 0x000fe200000006ff */
[----:B------:R-:W-:Y:S01]  /*5b60*/  FADD.FTZ R171, R194, -R193 ;  /* 0x800000c1c2ab7221 */ /* 0x000fe20000010000 */
[----:B------:R-:W-:Y:S01]  /*5b70*/  FADD.FTZ R183, R183, -R170 ;  /* 0x800000aab7b77221 */ /* 0x000fe20000010000 */
[----:B------:R-:W-:Y:S01]  /*5b80*/  SHF.L.U32 R185, R184, 0x10, RZ ;  /* 0x00000010b8b97819 */ /* 0x000fe200000006ff */
[----:B------:R-:W-:Y:S01]  /*5b90*/  FADD.FTZ R170, R192, -R191 ;  /* 0x800000bfc0aa7221 */ /* 0x000fe20000010000 */
[----:B------:R-:W-:Y:S01]  /*5ba0*/  FFMA.FTZ R190, R190, UR8, R181 ;  /* 0x00000008bebe7c23 */ /* 0x000fe200080100b5 */
[--C-:B------:R-:W-:Y:S01]  /*5bb0*/  FFMA.FTZ R171, R171, UR8, R180.reuse ;  /* 0x00000008abab7c23 */ /* 0x100fe200080100b4 */
[----:B------:R-:W-:Y:S01]  /*5bc0*/  PRMT R180, R107, 0x7632, R180 ;  /* 0x000076326bb47816 */ /* 0x000fe200000000b4 */
[----:B------:R-:W-:Y:S01]  /*5bd0*/  FFMA.FTZ R195, R195, UR4, R126 ;  /* 0x00000004c3c37c23 */ /* 0x000fe2000801007e */
[----:B------:R-:W-:Y:S01]  /*5be0*/  SHF.L.U32 R181, R104, 0x10, RZ ;  /* 0x0000001068b57819 */ /* 0x000fe200000006ff */
[----:B------:R-:W-:Y:S01]  /*5bf0*/  FFMA.FTZ R170, R170, UR8, R185 ;  /* 0x00000008aaaa7c23 */ /* 0x000fe200080100b9 */
[----:B------:R-:W-:Y:S01]  /*5c00*/  SHF.L.U32 R185, R180, 0x10, RZ ;  /* 0x00000010b4b97819 */ /* 0x000fe200000006ff */
[----:B------:R-:W-:Y:S01]  /*5c10*/  FADD.FTZ R196, R196, -R195 ;  /* 0x800000c3c4c47221 */ /* 0x000fe20000010000 */
[----:B-----5:R-:W-:Y:S01]  /*5c20*/  PRMT R180, R120, 0x7632, R180 ;  /* 0x0000763278b47816 */ /* 0x020fe200000000b4 */
[----:B------:R-:W-:Y:S01]  /*5c30*/  FFMA.FTZ R181, R182, UR8, R181 ;  /* 0x00000008b6b57c23 */ /* 0x000fe200080100b5 */
[----:B------:R-:W-:Y:S01]  /*5c40*/  SHF.L.U32 R120, R120, 0x10, RZ ;  /* 0x0000001078787819 */ /* 0x000fe200000006ff */
[----:B------:R-:W-:Y:S01]  /*5c50*/  FFMA.FTZ R182, R196, UR8, R185 ;  /* 0x00000008c4b67c23 */ /* 0x000fe200080100b9 */
[----:B------:R-:W-:Y:S01]  /*5c60*/  SHF.L.U32 R184, R105, 0x10, RZ ;  /* 0x0000001069b87819 */ /* 0x000fe200000006ff */
[----:B------:R-:W-:Y:S01]  /*5c70*/  FMUL.FTZ R181, R181, UR7 ;  /* 0x00000007b5b57c20 */ /* 0x000fe20008410000 */
[----:B------:R-:W-:Y:S01]  /*5c80*/  SHF.L.U32 R185, R180, 0x10, RZ ;  /* 0x00000010b4b97819 */ /* 0x000fe200000006ff */
[----:B------:R-:W-:Y:S01]  /*5c90*/  FMUL.FTZ R190, R190, UR7 ;  /* 0x00000007bebe7c20 */ /* 0x000fe20008410000 */
[----:B------:R-:W-:Y:S01]  /*5ca0*/  FMUL.FTZ R192, R170, UR7 ;  /* 0x00000007aac07c20 */ /* 0x000fe20008410000 */
[----:B------:R-:W-:Y:S01]  /*5cb0*/  FMUL.FTZ R180, R181, R120 ;  /* 0x00000078b5b47220 */ /* 0x000fe20000410000 */
[----:B------:R-:W-:Y:S01]  /*5cc0*/  FMUL.FTZ R120, R44, R181 ;  /* 0x000000b52c787220 */ /* 0x000fe20000410000 */
[----:B------:R-:W-:Y:S01]  /*5cd0*/  FFMA.FTZ R184, R183, UR8, R184 ;  /* 0x00000008b7b87c23 */ /* 0x000fe200080100b8 */
[----:B------:R-:W-:Y:S01]  /*5ce0*/  FMUL.FTZ R189, R45, R190 ;  /* 0x000000be2dbd7220 */ /* 0x000fe20000410000 */
[----:B------:R-:W-:Y:S01]  /*5cf0*/  FMUL.FTZ R181, R190, R185 ;  /* 0x000000b9beb57220 */ /* 0x000fe20000410000 */
[----:B------:R-:W-:Y:S01]  /*5d00*/  SHF.L.U32 R183, R106, 0x10, RZ ;  /* 0x000000106ab77819 */ /* 0x000fe200000006ff */
[----:B------:R-:W-:Y:S01]  /*5d10*/  FMUL.FTZ R184, R184, UR7 ;  /* 0x00000007b8b87c20 */ /* 0x000fe20008410000 */
[----:B------:R-:W-:-:S02]  /*5d20*/  SHF.L.U32 R190, R107, 0x10, RZ ;  /* 0x000000106bbe7819 */ /* 0x000fc400000006ff */
[----:B------:R-:W-:Y:S01]  /*5d30*/  F2FP.BF16.F32.PACK_AB R120, R189, R120 ;  /* 0x00000078bd78723e */ /* 0x000fe200000010ff */
[----:B------:R-:W-:Y:S01]  /*5d40*/  FFMA.FTZ R186, R186, UR8, R183 ;  /* 0x00000008baba7c23 */ /* 0x000fe200080100b7 */
[----:B------:R-:W-:Y:S01]  /*5d50*/  PRMT R185, R122, 0x7632, R185 ;  /* 0x000076327ab97816 */ /* 0x000fe200000000b9 */
        /* <DEDUP_REMOVED lines=24> */
[----:B------:R-:W-:-:S02]  /*5ee0*/  FMUL.FTZ R190, R51, R190 ;  /* 0x000000be33be7220 */ /* 0x000fc40000410000 */
[----:B------:R-:W-:Y:S02]  /*5ef0*/  F2FP.BF16.F32.PACK_AB R121, R192, R121 ;  /* 0x00000079c079723e */ /* 0x000fe400000010ff */
[----:B------:R-:W-:Y:S02]  /*5f00*/  F2FP.BF16.F32.PACK_AB R122, R171, R122 ;  /* 0x0000007aab7a723e */ /* 0x000fe400000010ff */
[----:B------:R-:W-:-:S07]  /*5f10*/  F2FP.BF16.F32.PACK_AB R123, R190, R123 ;  /* 0x0000007bbe7b723e */ /* 0x000fce00000010ff */
.L_x_3311:
[----:B------:R-:W0:Y:S02]  /*5f20*/  @P0 LDC.64 R170, c[0x0][0x478] ;  /* 0x00011e00ffaa0b82 */ /* 0x000e240000000a00 */
[----:B0-----:R-:W-:-:S05]  /*5f30*/  @P0 IMAD.WIDE.U32 R170, R158, 0x10, R170 ;  /* 0x000000109eaa0825 */ /* 0x001fca00078e00aa */
[----:B------:R0:W-:Y:S02]  /*5f40*/  @P0 STG.E.128 desc[UR18][R170.64], R116 ;  /* 0x00000074aa000986 */ /* 0x0001e4000c101d12 */
[----:B0-----:R-:W-:Y:S01]  /*5f50*/  IMAD.WIDE.U32 R170, R158, 0x10, R222 ;  /* 0x000000109eaa7825 */ /* 0x001fe200078e00de */
[----:B------:R-:W-:-:S04]  /*5f60*/  IADD3 R158, PT, PT, R157, 0x200, RZ ;  /* 0x000002009d9e7810 */ /* 0x000fc80007ffe0ff */
[----:B------:R0:W-:Y:S02]  /*5f70*/  STG.E.128 desc[UR18][R170.64], R120 ;  /* 0x00000078aa007986 */ /* 0x0001e4000c101d12 */
[----:B0-----:R-:W-:-:S06]  /*5f80*/  IMAD.WIDE.U32 R120, R158, 0x10, R230 ;  /* 0x000000109e787825 */ /* 0x001fcc00078e00e6 */
[----:B------:R-:W5:Y:S01]  /*5f90*/  LDG.E.128 R120, desc[UR18][R120.64] ;  /* 0x0000001278787981 */ /* 0x000f62000c1e1d00 */
[----:B------:R-:W-:Y:S05]  /*5fa0*/  @!P0 BRA `(.L_x_3312) ;  /* 0x0000000400448947 */ /* 0x000fea0003800000 */
        /* <DEDUP_REMOVED lines=9> */
[--C-:B------:R-:W-:Y:S01]  /*6040*/  FFMA.FTZ R163, R163, UR4, R126.reuse ;  /* 0x00000004a3a37c23 */ /* 0x100fe2000801007e */
[----:B------:R-:W-:Y:S01]  /*6050*/  SHF.L.U32 R117, R116, 0x10, RZ ;  /* 0x0000001074757819 */ /* 0x000fe200000006ff */
[----:B------:R-:W-:Y:S01]  /*6060*/  FFMA.FTZ R150, R150, UR4, R126 ;  /* 0x0000000496967c23 */ /* 0x000fe2000801007e */
[----:B------:R-:W-:Y:S01]  /*6070*/  SHF.L.U32 R118, R108, 0x10, RZ ;  /* 0x000000106c767819 */ /* 0x000fe200000006ff */
[----:B------:R-:W-:Y:S01]  /*6080*/  FADD.FTZ R145, R145, -R144 ;  /* 0x8000009091917221 */ /* 0x000fe20000010000 */
[----:B------:R-:W-:Y:S01]  /*6090*/  FADD.FTZ R164, R164, -R163 ;  /* 0x800000a3a4a47221 */ /* 0x000fe20000010000 */
[----:B------:R-:W-:Y:S01]  /*60a0*/  FFMA.FTZ R149, R160, UR8, R117 ;  /* 0x00000008a0957c23 */ /* 0x000fe20008010075 */
[--C-:B------:R-:W-:Y:S01]  /*60b0*/  FFMA.FTZ R117, R148, UR8, R119.reuse ;  /* 0x0000000894757c23 */ /* 0x100fe20008010077 */
[C---:B------:R-:W-:Y:S01]  /*60c0*/  PRMT R119, R110.reuse, 0x7632, R119 ;  /* 0x000076326e777816 */ /* 0x040fe20000000077 */
[----:B------:R-:W-:Y:S01]  /*60d0*/  FADD.FTZ R150, R151, -R150 ;  /* 0x8000009697967221 */ /* 0x000fe20000010000 */
[----:B------:R-:W-:Y:S01]  /*60e0*/  SHF.L.U32 R147, R111, 0x10, RZ ;  /* 0x000000106f937819 */ /* 0x000fe200000006ff */
[----:B------:R-:W-:Y:S01]  /*60f0*/  FFMA.FTZ R116, R145, UR8, R118 ;  /* 0x0000000891747c23 */ /* 0x000fe20008010076 */
[----:B------:R-:W-:Y:S01]  /*6100*/  SHF.L.U32 R119, R119, 0x10, RZ ;  /* 0x0000001077777819 */ /* 0x000fe200000006ff */
[----:B------:R-:W-:Y:S01]  /*6110*/  FFMA.FTZ R161, R161, UR4, R126 ;  /* 0x00000004a1a17c23 */ /* 0x000fe2000801007e */
[----:B------:R-:W-:Y:S01]  /*6120*/  PRMT R118, R109, 0x7632, R118 ;  /* 0x000076326d767816 */ /* 0x000fe20000000076 */
[----:B------:R-:W-:Y:S01]  /*6130*/  FFMA.FTZ R165, R165, UR4, R126 ;  /* 0x00000004a5a57c23 */ /* 0x000fe2000801007e */
[----:B------:R-:W-:Y:S01]  /*6140*/  SHF.L.U32 R146, R110, 0x10, RZ ;  /* 0x000000106e927819 */ /* 0x000fe200000006ff */
[----:B------:R-:W-:Y:S01]  /*6150*/  FFMA.FTZ R145, R164, UR8, R119 ;  /* 0x00000008a4917c23 */ /* 0x000fe20008010077 */
[--C-:B------:R-:W-:Y:S01]  /*6160*/  FFMA.FTZ R119, R150, UR8, R147.reuse ;  /* 0x0000000896777c23 */ /* 0x100fe20008010093 */
[C---:B-----5:R-:W-:Y:S01]  /*6170*/  PRMT R147, R120.reuse, 0x7632, R147 ;  /* 0x0000763278937816 */ /* 0x060fe20000000093 */
[----:B------:R-:W-:Y:S01]  /*6180*/  FMUL.FTZ R150, R149, UR7 ;  /* 0x0000000795967c20 */ /* 0x000fe20008410000 */
[----:B------:R-:W-:Y:S01]  /*6190*/  SHF.L.U32 R120, R120, 0x10, RZ ;  /* 0x0000001078787819 */ /* 0x000fe200000006ff */
[----:B------:R-:W-:Y:S01]  /*61a0*/  FADD.FTZ R161, R162, -R161 ;  /* 0x800000a1a2a17221 */ /* 0x000fe20000010000 */
[----:B------:R-:W-:Y:S01]  /*61b0*/  SHF.L.U32 R151, R147, 0x10, RZ ;  /* 0x0000001093977819 */ /* 0x000fe200000006ff */
[----:B------:R-:W-:Y:S01]  /*61c0*/  FMUL.FTZ R147, R116, UR7 ;  /* 0x0000000774937c20 */ /* 0x000fe20008410000 */
[----:B------:R-:W-:Y:S01]  /*61d0*/  SHF.L.U32 R118, R118, 0x10, RZ ;  /* 0x0000001076767819 */ /* 0x000fe200000006ff */
[----:B------:R-:W-:Y:S01]  /*61e0*/  FFMA.FTZ R146, R159, UR8, R146 ;  /* 0x000000089f927c23 */ /* 0x000fe20008010092 */
[----:B------:R-:W-:Y:S01]  /*61f0*/  PRMT R144, R111, 0x7632, R144 ;  /* 0x000076326f907816 */ /* 0x000fe20000000090 */
[----:B------:R-:W-:Y:S01]  /*6200*/  FADD.FTZ R165, R166, -R165 ;  /* 0x800000a5a6a57221 */ /* 0x000fe20000010000 */
[----:B------:R-:W-:Y:S01]  /*6210*/  F2FP.BF16.F32.PACK_AB R116, R149, R116 ;  /* 0x000000749574723e */ /* 0x000fe200000010ff */
[----:B------:R-:W-:Y:S01]  /*6220*/  FMUL.FTZ R149, R147, R120 ;  /* 0x0000007893957220 */ /* 0x000fe20000410000 */
[C---:B------:R-:W-:Y:S01]  /*6230*/  PRMT R159, R121.reuse, 0x7632, R159 ;  /* 0x00007632799f7816 */ /* 0x040fe2000000009f */
[----:B------:R-:W-:Y:S01]  /*6240*/  FMUL.FTZ R120, R52, R147 ;  /* 0x0000009334787220 */ /* 0x000fe20000410000 */
[----:B------:R-:W-:Y:S01]  /*6250*/  SHF.L.U32 R160, R121, 0x10, RZ ;  /* 0x0000001079a07819 */ /* 0x000fe200000006ff */
[----:B------:R-:W-:Y:S01]  /*6260*/  FMUL.FTZ R121, R53, R150 ;  /* 0x0000009635797220 */ /* 0x000fe20000410000 */
[----:B------:R-:W-:Y:S01]  /*6270*/  SHF.L.U32 R144, R144, 0x10, RZ ;  /* 0x0000001090907819 */ /* 0x000fe200000006ff */
[----:B------:R-:W-:Y:S01]  /*6280*/  FFMA.FTZ R118, R161, UR8, R118 ;  /* 0x00000008a1767c23 */ /* 0x000fe20008010076 */
[----:B------:R-:W-:Y:S01]  /*6290*/  PRMT R147, R122, 0x7632, R147 ;  /* 0x000076327a937816 */ /* 0x000fe20000000093 */
[----:B------:R-:W-:Y:S01]  /*62a0*/  FMUL.FTZ R148, R150, R151 ;  /* 0x0000009796947220 */ /* 0x000fe20000410000 */
[----:B------:R-:W-:Y:S01]  /*62b0*/  SHF.L.U32 R162, R122, 0x10, RZ ;  /* 0x000000107aa27819 */ /* 0x000fe200000006ff */
[----:B------:R-:W-:Y:S01]  /*62c0*/  FFMA.FTZ R144, R165, UR8, R144 ;  /* 0x00000008a5907c23 */ /* 0x000fe20008010090 */
[----:B------:R-:W-:-:S02]  /*62d0*/  PRMT R122, R123, 0x7632, R122 ;  /* 0x000076327b7a7816 */ /* 0x000fc4000000007a */
[----:B------:R-:W-:Y:S01]  /*62e0*/  F2FP.BF16.F32.PACK_AB R120, R121, R120 ;  /* 0x000000787978723e */ /* 0x000fe200000010ff */
[----:B------:R-:W-:Y:S01]  /*62f0*/  FMUL.FTZ R121, R117, UR7 ;  /* 0x0000000775797c20 */ /* 0x000fe20008410000 */
[----:B------:R-:W-:Y:S01]  /*6300*/  SHF.L.U32 R163, R122, 0x10, RZ ;  /* 0x000000107aa37819 */ /* 0x000fe200000006ff */
[----:B------:R-:W-:Y:S01]  /*6310*/  FMUL.FTZ R122, R118, UR7 ;  /* 0x00000007767a7c20 */ /* 0x000fe20008410000 */
[----:B------:R-:W-:Y:S01]  /*6320*/  SHF.L.U32 R161, R147, 0x10, RZ ;  /* 0x0000001093a17819 */ /* 0x000fe200000006ff */
[----:B------:R-:W-:Y:S01]  /*6330*/  FMUL.FTZ R147, R146, UR7 ;  /* 0x0000000792937c20 */ /* 0x000fe20008410000 */
[----:B------:R-:W-:Y:S01]  /*6340*/  F2FP.BF16.F32.PACK_AB R117, R118, R117 ;  /* 0x000000757675723e */ /* 0x000fe200000010ff */
[----:B------:R-:W-:Y:S01]  /*6350*/  FMUL.FTZ R150, R121, R160 ;  /* 0x000000a079967220 */ /* 0x000fe20000410000 */
        /* <DEDUP_REMOVED lines=22> */
.L_x_3312:
[--C-:B------:R-:W-:Y:S01]  /*64c0*/  FFMA.FTZ R144, R144, UR4, R126.reuse ;  /* 0x0000000490907c23 */ /* 0x100fe2000801007e */
[----:B------:R-:W-:Y:S01]  /*64d0*/  FFMA.FTZ R171, R146, UR4, R126 ;  /* 0x0000000492ab7c23 */ /* 0x000fe2000801007e */
[----:B------:R-:W-:Y:S01]  /*64e0*/  PRMT R146, R108, 0x7632, R146 ;  /* 0x000076326c927816 */ /* 0x000fe20000000092 */
[----:B------:R-:W-:Y:S01]  /*64f0*/  FFMA.FTZ R159, R159, UR4, R126 ;  /* 0x000000049f9f7c23 */ /* 0x000fe2000801007e */
[----:B------:R-:W-:Y:S01]  /*6500*/  FADD.FTZ R145, R145, -R144 ;  /* 0x8000009091917221 */ /* 0x000fe20000010000 */
[--C-:B------:R-:W-:Y:S01]  /*6510*/  FFMA.FTZ R144, R147, UR4, R126.reuse ;  /* 0x0000000493907c23 */ /* 0x100fe2000801007e */
[----:B------:R-:W-:Y:S01]  /*6520*/  SHF.L.U32 R147, R146, 0x10, RZ ;  /* 0x0000001092937819 */ /* 0x000fe200000006ff */
[----:B------:R-:W-:Y:S01]  /*6530*/  FADD.FTZ R160, R160, -R159 ;  /* 0x8000009fa0a07221 */ /* 0x000fe20000010000 */
[----:B------:R-:W-:Y:S01]  /*6540*/  FFMA.FTZ R161, R161, UR4, R126 ;  /* 0x00000004a1a17c23 */ /* 0x000fe2000801007e */
[----:B------:R-:W-:Y:S01]  /*6550*/  FADD.FTZ R144, R149, -R144 ;  /* 0x8000009095907221 */ /* 0x000fe20000010000 */
[----:B------:R-:W-:Y:S01]  /*6560*/  PRMT R149, R109, 0x7632, R149 ;  /* 0x000076326d957816 */ /* 0x000fe20000000095 */
[--C-:B------:R-:W-:Y:S01]  /*6570*/  FFMA.FTZ R150, R150, UR4, R126.reuse ;  /* 0x0000000496967c23 */ /* 0x100fe2000801007e */
[--C-:B------:R-:W-:Y:S01]  /*6580*/  FFMA.FTZ R160, R160, UR8, R147.reuse ;  /* 0x00000008a0a07c23 */ /* 0x100fe20008010093 */
[----:B------:R-:W-:Y:S01]  /*6590*/  PRMT R147, R110, 0x7632, R147 ;  /* 0x000076326e937816 */ /* 0x000fe20000000093 */
[----:B------:R-:W-:Y:S01]  /*65a0*/  FFMA.FTZ R163, R163, UR4, R126 ;  /* 0x00000004a3a37c23 */ /* 0x000fe2000801007e */
[----:B------:R-:W-:Y:S01]  /*65b0*/  SHF.L.U32 R146, R149, 0x10, RZ ;  /* 0x0000001095927819 */ /* 0x000fe200000006ff */
[----:B------:R-:W-:Y:S01]  /*65c0*/  FADD.FTZ R161, R162, -R161 ;  /* 0x800000a1a2a17221 */ /* 0x000fe20000010000 */
[----:B------:R-:W-:Y:S01]  /*65d0*/  PRMT R149, R111, 0x7632, R149 ;  /* 0x000076326f957816 */ /* 0x000fe20000000095 */
[----:B------:R-:W-:Y:S01]  /*65e0*/  FADD.FTZ R151, R151, -R150 ;  /* 0x8000009697977221 */ /* 0x000fe20000010000 */
[----:B------:R-:W-:Y:S01]  /*65f0*/  SHF.L.U32 R162, R147, 0x10, RZ ;  /* 0x0000001093a27819 */ /* 0x000fe200000006ff */
[----:B------:R-:W-:Y:S01]  /*6600*/  FADD.FTZ R163, R164, -R163 ;  /* 0x800000a3a4a37221 */ /* 0x000fe20000010000 */
[----:B------:R-:W-:Y:S01]  /*6610*/  SHF.L.U32 R150, R108, 0x10, RZ ;  /* 0x000000106c967819 */ /* 0x000fe200000006ff */
[----:B------:R-:W-:Y:S01]  /*6620*/  FFMA.FTZ R146, R161, UR8, R146 ;  /* 0x00000008a1927c23 */ /* 0x000fe20008010092 */
[----:B------:R-:W-:Y:S01]  /*6630*/  SHF.L.U32 R164, R149, 0x10, RZ ;  /* 0x0000001095a47819 */ /* 0x000fe200000006ff */
[----:B------:R-:W-:Y:S01]  /*6640*/  FFMA.FTZ R147, R163, UR8, R162 ;  /* 0x00000008a3937c23 */ /* 0x000fe200080100a2 */
[----:B-----5:R-:W-:Y:S01]  /*6650*/  PRMT R149, R120, 0x7632, R149 ;  /* 0x0000763278957816 */ /* 0x020fe20000000095 */
[----:B------:R-:W-:Y:S01]  /*6660*/  FFMA.FTZ R150, R145, UR8, R150 ;  /* 0x0000000891967c23 */ /* 0x000fe20008010096 */
[----:B------:R-:W-:Y:S01]  /*6670*/  SHF.L.U32 R163, R109, 0x10, RZ ;  /* 0x000000106da37819 */ /* 0x000fe200000006ff */
[----:B------:R-:W-:Y:S01]  /*6680*/  FADD.FTZ R148, R148, -R171 ;  /* 0x800000ab94947221 */ /* 0x000fe20000010000 */
[----:B------:R-:W-:Y:S01]  /*6690*/  SHF.L.U32 R161, R149, 0x10, RZ ;  /* 0x0000001095a17819 */ /* 0x000fe200000006ff */
[----:B------:R-:W-:Y:S01]  /*66a0*/  FMUL.FTZ R160, R160, UR7 ;  /* 0x00000007a0a07c20 */ /* 0x000fe20008410000 */
[----:B------:R-:W-:Y:S01]  /*66b0*/  SHF.L.U32 R120, R120, 0x10, RZ ;  /* 0x0000001078787819 */ /* 0x000fe200000006ff */
[----:B------:R-:W-:Y:S01]  /*66c0*/  FMUL.FTZ R159, R150, UR7 ;  /* 0x00000007969f7c20 */ /* 0x000fe20008410000 */
[----:B------:R-:W-:Y:S01]  /*66d0*/  FFMA.FTZ R163, R148, UR8, R163 ;  /* 0x0000000894a37c23 */ /* 0x000fe200080100a3 */
[----:B------:R-:W-:Y:S01]  /*66e0*/  FMUL.FTZ R148, R160, R161 ;  /* 0x000000a1a0947220 */ /* 0x000fe20000410000 */
[----:B------:R-:W-:Y:S01]  /*66f0*/  SHF.L.U32 R161, R110, 0x10, RZ ;  /* 0x000000106ea17819 */ /* 0x000fe200000006ff */
[----:B------:R-:W-:Y:S01]  /*6700*/  FMUL.FTZ R149, R159, R120 ;  /* 0x000000789f957220 */ /* 0x000fe20000410000 */
[----:B------:R-:W-:Y:S01]  /*6710*/  SHF.L.U32 R150, R111, 0x10, RZ ;  /* 0x000000106f967819 */ /* 0x000fe200000006ff */
[----:B------:R-:W-:Y:S01]  /*6720*/  FFMA.FTZ R165, R165, UR4, R126 ;  /* 0x00000004a5a57c23 */ /* 0x000fe2000801007e */
[----:B------:R-:W-:Y:S01]  /*6730*/  FMUL.FTZ R120, R52, R159 ;  /* 0x0000009f34787220 */ /* 0x000fe20000410000 */
[----:B------:R-:W-:Y:S01]  /*6740*/  FMUL.FTZ R159, R53, R160 ;  /* 0x000000a0359f7220 */ /* 0x000fe20000410000 */
[----:B------:R-:W-:Y:S01]  /*6750*/  FFMA.FTZ R161, R144, UR8, R161 ;  /* 0x0000000890a17c23 */ /* 0x000fe200080100a1 */
[----:B------:R-:W-:Y:S01]  /*6760*/  FADD.FTZ R165, R166, -R165 ;  /* 0x800000a5a6a57221 */ /* 0x000fe20000010000 */
[----:B------:R-:W-:Y:S01]  /*6770*/  FFMA.FTZ R160, R151, UR8, R150 ;  /* 0x0000000897a07c23 */ /* 0x000fe20008010096 */
[----:B------:R-:W-:Y:S01]  /*6780*/  PRMT R144, R121, 0x7632, R144 ;  /* 0x0000763279907816 */ /* 0x000fe20000000090 */
[----:B------:R-:W-:Y:S01]  /*6790*/  FMUL.FTZ R161, R161, UR7 ;  /* 0x00000007a1a17c20 */ /* 0x000fe20008410000 */
[----:B------:R-:W-:Y:S01]  /*67a0*/  SHF.L.U32 R150, R121, 0x10, RZ ;  /* 0x0000001079967819 */ /* 0x000fe200000006ff */
[----:B------:R-:W-:Y:S01]  /*67b0*/  FFMA.FTZ R145, R165, UR8, R164 ;  /* 0x00000008a5917c23 */ /* 0x000fe200080100a4 */
[----:B------:R-:W-:Y:S01]  /*67c0*/  F2FP.BF16.F32.PACK_AB R120, R159, R120 ;  /* 0x000000789f78723e */ /* 0x000fe200000010ff */
[----:B------:R-:W-:Y:S01]  /*67d0*/  FMUL.FTZ R163, R163, UR7 ;  /* 0x00000007a3a37c20 */ /* 0x000fe20008410000 */
[----:B------:R-:W-:Y:S01]  /*67e0*/  PRMT R121, R122, 0x7632, R121 ;  /* 0x000076327a797816 */ /* 0x000fe20000000079 */
[----:B------:R-:W-:Y:S01]  /*67f0*/  FMUL.FTZ R146, R146, UR7 ;  /* 0x0000000792927c20 */ /* 0x000fe20008410000 */
[----:B------:R-:W-:Y:S01]  /*6800*/  PRMT R159, R123, 0x7632, R159 ;  /* 0x000076327b9f7816 */ /* 0x000fe2000000009f */
[----:B------:R-:W-:Y:S01]  /*6810*/  FMUL.FTZ R164, R145, UR7 ;  /* 0x0000000791a47c20 */ /* 0x000fe20008410000 */
[----:B------:R-:W-:Y:S01]  /*6820*/  SHF.L.U32 R122, R122, 0x10, RZ ;  /* 0x000000107a7a7819 */ /* 0x000fe200000006ff */
[----:B------:R-:W-:Y:S01]  /*6830*/  FMUL.FTZ R150, R163, R150 ;  /* 0x00000096a3967220 */ /* 0x000fe20000410000 */
[----:B------:R-:W-:-:S02]  /*6840*/  SHF.L.U32 R162, R123, 0x10, RZ ;  /* 0x000000107ba27819 */ /* 0x000fc400000006ff */
        /* <DEDUP_REMOVED lines=19> */
.L_x_3313:
[----:B------:R-:W0:Y:S01]  /*6980*/  @P0 LDC.64 R144, c[0x0][0x478] ;  /* 0x00011e00ff900b82 */ /* 0x000e220000000a00 */
[----:B------:R-:W-:-:S05]  /*6990*/  IADD3 R157, PT, PT, R157, 0x300, RZ ;  /* 0x000003009d9d7810 */ /* 0x000fca0007ffe0ff */
        /* <DEDUP_REMOVED lines=10> */
[--C-:B0-----:R-:W-:Y:S01]  /*6a40*/  FFMA.FTZ R146, R140, UR4, R126.reuse ;  /* 0x000000048c927c23 */ /* 0x101fe2000801007e */
[--C-:B------:R-:W-:Y:S01]  /*6a50*/  FFMA.FTZ R139, R139, UR4, R126.reuse ;  /* 0x000000048b8b7c23 */ /* 0x100fe2000801007e */
[--C-:B------:R-:W-:Y:S01]  /*6a60*/  FFMA.FTZ R141, R141, UR4, R126.reuse ;  /* 0x000000048d8d7c23 */ /* 0x100fe2000801007e */
[--C-:B------:R-:W-:Y:S01]  /*6a70*/  FFMA.FTZ R145, R142, UR4, R126.reuse ;  /* 0x000000048e917c23 */ /* 0x100fe2000801007e */
[----:B------:R-:W-:Y:S01]  /*6a80*/  FFMA.FTZ R143, R143, UR4, R126 ;  /* 0x000000048f8f7c23 */ /* 0x000fe2000801007e */
[----:B------:R-:W-:Y:S01]  /*6a90*/  FADD.FTZ R135, R129, -R128 ;  /* 0x8000008081877221 */ /* 0x000fe20000010000 */
[----:B------:R-:W-:Y:S01]  /*6aa0*/  FADD.FTZ R140, R130, -R137 ;  /* 0x80000089828c7221 */ /* 0x000fe20000010000 */
[C---:B------:R-:W-:Y:S01]  /*6ab0*/  PRMT R126, R112.reuse, 0x7632, R126 ;  /* 0x00007632707e7816 */ /* 0x040fe2000000007e */
[----:B------:R-:W-:Y:S01]  /*6ac0*/  FADD.FTZ R131, R131, -R144 ;  /* 0x8000009083837221 */ /* 0x000fe20000010000 */
[----:B------:R-:W-:Y:S01]  /*6ad0*/  SHF.L.U32 R128, R112, 0x10, RZ ;  /* 0x0000001070807819 */ /* 0x000fe200000006ff */
[----:B------:R-:W-:Y:S01]  /*6ae0*/  FADD.FTZ R139, R132, -R139 ;  /* 0x8000008b848b7221 */ /* 0x000fe20000010000 */
[----:B------:R-:W-:Y:S01]  /*6af0*/  SHF.L.U32 R130, R113, 0x10, RZ ;  /* 0x0000001071827819 */ /* 0x000fe200000006ff */
[----:B------:R-:W-:Y:S01]  /*6b00*/  FADD.FTZ R146, R133, -R146 ;  /* 0x8000009285927221 */ /* 0x000fe20000010000 */
[----:B------:R-:W-:Y:S01]  /*6b10*/  SHF.L.U32 R129, R126, 0x10, RZ ;  /* 0x000000107e817819 */ /* 0x000fe200000006ff */
[--C-:B------:R-:W-:Y:S01]  /*6b20*/  FFMA.FTZ R126, R135, UR8, R128.reuse ;  /* 0x00000008877e7c23 */ /* 0x100fe20008010080 */
[----:B------:R-:W-:Y:S01]  /*6b30*/  PRMT R128, R113, 0x7632, R128 ;  /* 0x0000763271807816 */ /* 0x000fe20000000080 */
[--C-:B------:R-:W-:Y:S01]  /*6b40*/  FFMA.FTZ R131, R131, UR8, R130.reuse ;  /* 0x0000000883837c23 */ /* 0x100fe20008010082 */
[----:B------:R-:W-:Y:S01]  /*6b50*/  PRMT R130, R114, 0x7632, R130 ;  /* 0x0000763272827816 */ /* 0x000fe20000000082 */
[----:B------:R-:W-:Y:S01]  /*6b60*/  FADD.FTZ R141, R134, -R141 ;  /* 0x8000008d868d7221 */ /* 0x000fe20000010000 */
[----:B------:R-:W-:Y:S01]  /*6b70*/  PRMT R132, R115, 0x7632, R132 ;  /* 0x0000763273847816 */ /* 0x000fe20000000084 */
[----:B------:R-:W-:Y:S01]  /*6b80*/  FADD.FTZ R145, R136, -R145 ;  /* 0x8000009188917221 */ /* 0x000fe20000010000 */
[----:B------:R-:W-:Y:S01]  /*6b90*/  SHF.L.U32 R128, R128, 0x10, RZ ;  /* 0x0000001080807819 */ /* 0x000fe200000006ff */
[----:B------:R-:W-:Y:S01]  /*6ba0*/  FADD.FTZ R136, R138, -R143 ;  /* 0x8000008f8a887221 */ /* 0x000fe20000010000 */
[----:B------:R-:W-:Y:S01]  /*6bb0*/  SHF.L.U32 R133, R114, 0x10, RZ ;  /* 0x0000001072857819 */ /* 0x000fe200000006ff */
[----:B------:R-:W-:Y:S01]  /*6bc0*/  FFMA.FTZ R129, R140, UR8, R129 ;  /* 0x000000088c817c23 */ /* 0x000fe20008010081 */
[----:B------:R-:W-:-:S02]  /*6bd0*/  SHF.L.U32 R130, R130, 0x10, RZ ;  /* 0x0000001082827819 */ /* 0x000fc400000006ff */
[----:B------:R-:W-:Y:S01]  /*6be0*/  SHF.L.U32 R134, R115, 0x10, RZ ;  /* 0x0000001073867819 */ /* 0x000fe200000006ff */
[----:B------:R-:W-:Y:S01]  /*6bf0*/  FFMA.FTZ R137, R146, UR8, R133 ;  /* 0x0000000892897c23 */ /* 0x000fe20008010085 */
[----:B------:R-:W-:Y:S01]  /*6c00*/  SHF.L.U32 R135, R132, 0x10, RZ ;  /* 0x0000001084877819 */ /* 0x000fe200000006ff */
[----:B------:R-:W-:Y:S01]  /*6c10*/  FFMA.FTZ R132, R139, UR8, R128 ;  /* 0x000000088b847c23 */ /* 0x000fe20008010080 */
[----:B-----5:R-:W-:Y:S01]  /*6c20*/  PRMT R116, R120, 0x7632, R116 ;  /* 0x0000763278747816 */ /* 0x020fe20000000074 */
[----:B------:R-:W-:Y:S01]  /*6c30*/  FFMA.FTZ R138, R141, UR8, R130 ;  /* 0x000000088d8a7c23 */ /* 0x000fe20008010082 */
[----:B------:R-:W-:Y:S01]  /*6c40*/  PRMT R117, R121, 0x7632, R117 ;  /* 0x0000763279757816 */ /* 0x000fe20000000075 */
[----:B------:R-:W-:Y:S01]  /*6c50*/  FFMA.FTZ R128, R145, UR8, R134 ;  /* 0x0000000891807c23 */ /* 0x000fe20008010086 */
[----:B------:R-:W-:Y:S01]  /*6c60*/  PRMT R118, R122, 0x7632, R118 ;  /* 0x000076327a767816 */ /* 0x000fe20000000076 */
[----:B------:R-:W-:Y:S01]  /*6c70*/  FFMA.FTZ R141, R136, UR8, R135 ;  /* 0x00000008888d7c23 */ /* 0x000fe20008010087 */
        /* <DEDUP_REMOVED lines=12> */
[----:B------:R-:W-:Y:S01]  /*6d40*/  F2FP.BF16.F32.PACK_AB R117, R132, R131 ;  /* 0x000000838475723e */ /* 0x000fe200000010ff */
[----:B------:R-:W-:Y:S01]  /*6d50*/  FMUL.FTZ R131, R137, UR7 ;  /* 0x0000000789837c20 */ /* 0x000fe20008410000 */
[C---:B------:R-:W-:Y:S01]  /*6d60*/  F2FP.BF16.F32.PACK_AB R118, R138.reuse, R137 ;  /* 0x000000898a76723e */ /* 0x040fe200000010ff */
[----:B------:R-:W-:Y:S01]  /*6d70*/  FMUL.FTZ R138, R138, UR7 ;  /* 0x000000078a8a7c20 */ /* 0x000fe20008410000 */
[----:B------:R-:W-:Y:S01]  /*6d80*/  SHF.L.U32 R120, R120, 0x10, RZ ;  /* 0x0000001078787819 */ /* 0x000fe200000006ff */
[----:B------:R-:W-:Y:S01]  /*6d90*/  FMUL.FTZ R132, R134, R121 ;  /* 0x0000007986847220 */ /* 0x000fe20000410000 */
[----:B------:R-:W-:Y:S01]  /*6da0*/  SHF.L.U32 R123, R123, 0x10, RZ ;  /* 0x000000107b7b7819 */ /* 0x000fe200000006ff */
[----:B------:R-:W-:Y:S01]  /*6db0*/  FMUL.FTZ R121, R62, R134 ;  /* 0x000000863e797220 */ /* 0x000fe20000410000 */
[----:B------:R-:W-:Y:S01]  /*6dc0*/  SHF.L.U32 R143, R119, 0x10, RZ ;  /* 0x00000010778f7819 */ /* 0x000fe200000006ff */
        /* <DEDUP_REMOVED lines=21> */
.L_x_3314:
[--C-:B------:R-:W-:Y:S01]  /*6f20*/  FFMA.FTZ R144, R128, UR4, R126.reuse ;  /* 0x0000000480907c23 */ /* 0x100fe2000801007e */
[--C-:B------:R-:W-:Y:S01]  /*6f30*/  FFMA.FTZ R140, R140, UR4, R126.reuse ;  /* 0x000000048c8c7c23 */ /* 0x100fe2000801007e */
[--C-:B------:R-:W-:Y:S01]  /*6f40*/  FFMA.FTZ R145, R137, UR4, R126.reuse ;  /* 0x0000000489917c23 */ /* 0x100fe2000801007e */
[----:B0-----:R-:W-:Y:S01]  /*6f50*/  FFMA.FTZ R146, R135, UR4, R126 ;  /* 0x0000000487927c23 */ /* 0x001fe2000801007e */
[----:B------:R-:W-:Y:S01]  /*6f60*/  FADD.FTZ R144, R129, -R144 ;  /* 0x8000009081907221 */ /* 0x000fe20000010000 */
[----:B------:R-:W-:Y:S01]  /*6f70*/  PRMT R129, R112, 0x7632, R129 ;  /* 0x0000763270817816 */ /* 0x000fe20000000081 */
[----:B------:R-:W-:Y:S01]  /*6f80*/  FADD.FTZ R140, R133, -R140 ;  /* 0x8000008c858c7221 */ /* 0x000fe20000010000 */
[----:B------:R-:W-:Y:S01]  /*6f90*/  FADD.FTZ R145, R130, -R145 ;  /* 0x8000009182917221 */ /* 0x000fe20000010000 */
[----:B------:R-:W-:Y:S01]  /*6fa0*/  SHF.L.U32 R133, R113, 0x10, RZ ;  /* 0x0000001071857819 */ /* 0x000fe200000006ff */
[--C-:B------:R-:W-:Y:S01]  /*6fb0*/  FFMA.FTZ R139, R139, UR4, R126.reuse ;  /* 0x000000048b8b7c23 */ /* 0x100fe2000801007e */
[----:B------:R-:W-:Y:S01]  /*6fc0*/  FFMA.FTZ R147, R142, UR4, R126 ;  /* 0x000000048e937c23 */ /* 0x000fe2000801007e */
[----:B------:R-:W-:Y:S01]  /*6fd0*/  FADD.FTZ R146, R131, -R146 ;  /* 0x8000009283927221 */ /* 0x000fe20000010000 */
[----:B------:R-:W-:Y:S01]  /*6fe0*/  SHF.L.U32 R130, R129, 0x10, RZ ;  /* 0x0000001081827819 */ /* 0x000fe200000006ff */
[--C-:B------:R-:W-:Y:S01]  /*6ff0*/  FFMA.FTZ R143, R143, UR4, R126.reuse ;  /* 0x000000048f8f7c23 */ /* 0x100fe2000801007e */
[----:B------:R-:W-:Y:S01]  /*7000*/  PRMT R129, R113, 0x7632, R129 ;  /* 0x0000763271817816 */ /* 0x000fe20000000081 */
[----:B------:R-:W-:Y:S01]  /*7010*/  FFMA.FTZ R141, R141, UR4, R126 ;  /* 0x000000048d8d7c23 */ /* 0x000fe2000801007e */
[----:B------:R-:W-:Y:S01]  /*7020*/  FADD.FTZ R139, R132, -R139 ;  /* 0x8000008b848b7221 */ /* 0x000fe20000010000 */
[----:B------:R-:W-:Y:S01]  /*7030*/  FADD.FTZ R147, R136, -R147 ;  /* 0x8000009388937221 */ /* 0x000fe20000010000 */
[--C-:B------:R-:W-:Y:S01]  /*7040*/  FFMA.FTZ R146, R146, UR8, R133.reuse ;  /* 0x0000000892927c23 */ /* 0x100fe20008010085 */
[----:B------:R-:W-:Y:S01]  /*7050*/  PRMT R133, R114, 0x7632, R133 ;  /* 0x0000763272857816 */ /* 0x000fe20000000085 */
[----:B------:R-:W-:Y:S01]  /*7060*/  FADD.FTZ R143, R138, -R143 ;  /* 0x8000008f8a8f7221 */ /* 0x000fe20000010000 */
[----:B------:R-:W-:Y:S01]  /*7070*/  PRMT R136, R115, 0x7632, R136 ;  /* 0x0000763273887816 */ /* 0x000fe20000000088 */
[----:B------:R-:W-:Y:S01]  /*7080*/  FADD.FTZ R141, R134, -R141 ;  /* 0x8000008d868d7221 */ /* 0x000fe20000010000 */
[----:B------:R-:W-:Y:S01]  /*7090*/  SHF.L.U32 R132, R129, 0x10, RZ ;  /* 0x0000001081847819 */ /* 0x000fe200000006ff */
[----:B------:R-:W-:Y:S01]  /*70a0*/  FFMA.FTZ R130, R145, UR8, R130 ;  /* 0x0000000891827c23 */ /* 0x000fe20008010082 */
[----:B------:R-:W-:Y:S01]  /*70b0*/  SHF.L.U32 R129, R114, 0x10, RZ ;  /* 0x0000001072817819 */ /* 0x000fe200000006ff */
[----:B------:R-:W-:Y:S01]  /*70c0*/  FMUL.FTZ R146, R146, UR7 ;  /* 0x0000000792927c20 */ /* 0x000fe20008410000 */
[----:B------:R-:W-:Y:S01]  /*70d0*/  SHF.L.U32 R131, R112, 0x10, RZ ;  /* 0x0000001070837819 */ /* 0x000fe200000006ff */
[----:B------:R-:W-:Y:S01]  /*70e0*/  FFMA.FTZ R132, R139, UR8, R132 ;  /* 0x000000088b847c23 */ /* 0x000fe20008010084 */
[----:B------:R-:W-:Y:S01]  /*70f0*/  SHF.L.U32 R138, R115, 0x10, RZ ;  /* 0x00000010738a7819 */ /* 0x000fe200000006ff */
[----:B------:R-:W-:Y:S01]  /*7100*/  FFMA.FTZ R129, R140, UR8, R129 ;  /* 0x000000088c817c23 */ /* 0x000fe20008010081 */
        /* <DEDUP_REMOVED lines=45> */
.L_x_3315:
[----:B------:R-:W0:Y:S01]  /*73e0*/  @P0 LDC.64 R128, c[0x0][0x478] ;  /* 0x00011e00ff800b82 */ /* 0x000e220000000a00 */
[----:B------:R-:W-:-:S04]  /*73f0*/  IMAD.WIDE.U32 R130, R157, 0x10, R222 ;  /* 0x000000109d827825 */ /* 0x000fc800078e00de */
[----:B0-----:R-:W-:-:S05]  /*7400*/  @P0 IMAD.WIDE.U32 R128, R157, 0x10, R128 ;  /* 0x000000109d800825 */ /* 0x001fca00078e0080 */
[----:B------:R0:W-:Y:S04]  /*7410*/  @P0 STG.E.128 desc[UR18][R128.64], R116 ;  /* 0x0000007480000986 */ /* 0x0001e8000c101d12 */
[----:B------:R0:W-:Y:S02]  /*7420*/  STG.E.128 desc[UR18][R130.64], R120 ;  /* 0x0000007882007986 */ /* 0x0001e4000c101d12 */
.L_x_3307:
        /* <DEDUP_REMOVED lines=36> */
[----:B------:R2:W5:Y:S01]  /*7670*/  LDL.LU R82, [R1] ;  /* 0x0000000001527983 */ /* 0x0005620000300800 */
[----:B------:R-:W-:Y:S02]  /*7680*/  MOV R95, R24 ;  /* 0x00000018005f7202 */ /* 0x000fe40000000f00 */
[----:B------:R-:W-:Y:S01]  /*7690*/  MOV R88, R25 ;  /* 0x0000001900587202 */ /* 0x000fe20000000f00 */
[----:B------:R2:W5:Y:S01]  /*76a0*/  LDL.LU R83, [R1+0x4] ;  /* 0x0000040001537983 */ /* 0x0005620000300800 */
[----:B------:R-:W-:Y:S02]  /*76b0*/  MOV R89, R26 ;  /* 0x0000001a00597202 */ /* 0x000fe40000000f00 */
[----:B------:R-:W-:Y:S01]  /*76c0*/  MOV R90, R27 ;  /* 0x0000001b005a7202 */ /* 0x000fe20000000f00 */
[----:B------:R2:W5:Y:S01]  /*76d0*/  LDL.LU R24, [R1+0x8] ;  /* 0x0000080001187983 */ /* 0x0005620000300800 */
[----:B------:R-:W-:Y:S02]  /*76e0*/  MOV R59, R4 ;  /* 0x00000004003b7202 */ /* 0x000fe40000000f00 */
[----:B------:R-:W-:Y:S01]  /*76f0*/  MOV R4, R5 ;  /* 0x0000000500047202 */ /* 0x000fe20000000f00 */
[----:B------:R2:W5:Y:S01]  /*7700*/  LDL.LU R25, [R1+0xc] ;  /* 0x00000c0001197983 */ /* 0x0005620000300800 */
[----:B------:R-:W-:-:S02]  /*7710*/  MOV R5, R6 ;  /* 0x0000000600057202 */ /* 0x000fc40000000f00 */
[----:B------:R-:W-:Y:S01]  /*7720*/  MOV R6, R7 ;  /* 0x0000000700067202 */ /* 0x000fe20000000f00 */
[----:B------:R2:W5:Y:S01]  /*7730*/  LDL.LU R26, [R1+0x10] ;  /* 0x00001000011a7983 */ /* 0x0005620000300800 */
[----:B------:R-:W-:Y:S02]  /*7740*/  MOV R7, R8 ;  /* 0x0000000800077202 */ /* 0x000fe40000000f00 */
[----:B------:R-:W-:Y:S01]  /*7750*/  MOV R8, R9 ;  /* 0x0000000900087202 */ /* 0x000fe20000000f00 */
[----:B------:R2:W5:Y:S01]  /*7760*/  LDL.LU R27, [R1+0x14] ;  /* 0x00001400011b7983 */ /* 0x0005620000300800 */
        /* <DEDUP_REMOVED lines=70> */
[----:B--2---:R-:W-:-:S07]  /*7bd0*/  MOV R31, R32 ;  /* 0x00000020001f7202 */ /* 0x004fce0000000f00 */
.L_x_3295:
[----:B------:R-:W2:Y:S01]  /*7be0*/  S2R R32, SR_TID.X ;  /* 0x0000000000207919 */ /* 0x000ea20000002100 */
[----:B------:R-:W3:Y:S08]  /*7bf0*/  S2UR UR4, SR_CTAID.X ;  /* 0x00000000000479c3 */ /* 0x000ef00000002500 */
[----:B------:R-:W3:Y:S08]  /*7c00*/  LDC R0, c[0x0][0x388] ;  /* 0x0000e200ff007b82 */ /* 0x000ef00000000800 */
[----:B------:R-:W4:Y:S08]  /*7c10*/  LDC.64 R2, c[0x0][0x440] ;  /* 0x00011000ff027b82 */ /* 0x000f300000000a00 */
[----:B------:R-:W1:Y:S08]  /*7c20*/  LDC.64 R20, c[0x0][0x448] ;  /* 0x00011200ff147b82 */ /* 0x000e700000000a00 */
[----:B------:R-:W0:Y:S01]  /*7c30*/  LDC.64 R22, c[0x0][0x460] ;  /* 0x00011800ff167b82 */ /* 0x000e220000000a00 */
[----:B---3--:R-:W-:-:S05]  /*7c40*/  IMAD R0, R0, UR4, RZ ;  /* 0x0000000400007c24 */ /* 0x008fca000f8e02ff */
[----:B--2---:R-:W-:-:S05]  /*7c50*/  LEA.HI R33, R0, R32, RZ, 0x1d ;  /* 0x0000002000217211 */ /* 0x004fca00078fe8ff */
[----:B----4-:R-:W-:-:S04]  /*7c60*/  IMAD.WIDE.U32 R2, R33, 0x20, R2 ;  /* 0x0000002021027825 */ /* 0x010fc800078e0002 */
[C---:B-1----:R-:W-:Y:S01]  /*7c70*/  IMAD.WIDE.U32 R20, R33.reuse, 0x20, R20 ;  /* 0x0000002021147825 */ /* 0x042fe200078e0014 */
[----:B0-----:R-:W-:Y:S04]  /*7c80*/  STG.E.128 desc[UR18][R2.64], R60 ;  /* 0x0000003c02007986 */ /* 0x001fe8000c101d12 */
[----:B------:R-:W-:Y:S01]  /*7c90*/  STG.E.128 desc[UR18][R2.64+0x10], R64 ;  /* 0x0000104002007986 */ /* 0x000fe2000c101d12 */
[----:B------:R-:W-:-:S03]  /*7ca0*/  IMAD.WIDE.U32 R22, R33, 0x20, R22 ;  /* 0x0000002021167825 */ /* 0x000fc600078e0016 */
        /* <DEDUP_REMOVED lines=16> */
[----:B-----5:R-:W-:Y:S04]  /*7db0*/  STG.E.128 desc[UR18][R2.64+0x6000], R80 ;  /* 0x0060005002007986 */ /* 0x020fe8000c101d12 */
[----:B------:R-:W-:Y:S04]  /*7dc0*/  STG.E.128 desc[UR18][R2.64+0x6010], R24 ;  /* 0x0060101802007986 */ /* 0x000fe8000c101d12 */
[----:B------:R-:W-:Y:S04]  /*7dd0*/  STG.E.128 desc[UR18][R20.64+0x6000], R88 ;  /* 0x0060005814007986 */ /* 0x000fe8000c101d12 */
[----:B------:R-:W-:Y:S04]  /*7de0*/  STG.E.128 desc[UR18][R20.64+0x6010], R28 ;  /* 0x0060101c14007986 */ /* 0x000fe8000c101d12 */
[----:B------:R-:W-:Y:S04]  /*7df0*/  STG.E.128 desc[UR18][R22.64+0x6000], R36 ;  /* 0x0060002416007986 */ /* 0x000fe8000c101d12 */
[----:B------:R-:W-:Y:S01]  /*7e00*/  STG.E.128 desc[UR18][R22.64+0x6010], R208 ;  /* 0x006010d016007986 */ /* 0x000fe2000c101d12 */
[----:B------:R-:W-:Y:S05]  /*7e10*/  EXIT ;  /* 0x000000000000794d */ /* 0x000fea0003800000 */
.L_x_3317:
        /* <DEDUP_REMOVED lines=14> */
.L_x_15623:


//--------------------- .text._ZN10layer_norm13ln_bwd_kernelINS_13Kernel_traitsIf13__nv_bfloat16S2_S2_fjLj8192ELj1ELj1ELj8ELj16ENS_18Kernel_traits_baseILj8192EfS2_S2_S2_fjLj256EEEEELb0ELb1ELb1ELb0EEEvNS_9BwdParamsE --------------------------
	.section	.text._ZN10layer_norm13ln_bwd_kernelINS_13Kernel_traitsIf13__nv_bfloat16S2_S2_fjLj8192ELj1ELj1ELj8ELj16ENS_18Kernel_traits_baseILj8192EfS2_S2_S2_fjLj256EEEEELb0ELb1ELb1ELb0EEEvNS_9BwdParamsE,"ax",@progbits
	.align	128
        .global         _ZN10layer_norm13ln_bwd_kernelINS_13Kernel_traitsIf13__nv_bfloat16S2_S2_fjLj8192ELj1ELj1ELj8ELj16ENS_18Kernel_traits_baseILj8192EfS2_S2_S2_fjLj256EEEEELb0ELb1ELb1ELb0EEEvNS_9BwdParamsE
        .type           _ZN10layer_norm13ln_bwd_kernelINS_13Kernel_traitsIf13__nv_bfloat16S2_S2_fjLj8192ELj1ELj1ELj8ELj16ENS_18Kernel_traits_baseILj8192EfS2_S2_S2_fjLj256EEEEELb0ELb1ELb1ELb0EEEvNS_9BwdParamsE,@function
        .size           _ZN10layer_norm13ln_bwd_kernelINS_13Kernel_traitsIf13__nv_bfloat16S2_S2_fjLj8192ELj1ELj1ELj8ELj16ENS_18Kernel_traits_baseILj8192EfS2_S2_S2_fjLj256EEEEELb0ELb1ELb1ELb0EEEvNS_9BwdParamsE,(.L_x_15624 - _ZN10layer_norm13ln_bwd_kernelINS_13Kernel_traitsIf13__nv_bfloat16S2_S2_fjLj8192ELj1ELj1ELj8ELj16ENS_18Kernel_traits_baseILj8192EfS2_S2_S2_fjLj256EEEEELb0ELb1ELb1ELb0EEEvNS_9BwdParamsE)
        .other          _ZN10layer_norm13ln_bwd_kernelINS_13Kernel_traitsIf13__nv_bfloat16S2_S2_fjLj8192ELj1ELj1ELj8ELj16ENS_18Kernel_traits_baseILj8192EfS2_S2_S2_fjLj256EEEEELb0ELb1ELb1ELb0EEEvNS_9BwdParamsE,@"STO_CUDA_ENTRY STV_DEFAULT"
_ZN10layer_norm13ln_bwd_kernelINS_13Kernel_traitsIf13__nv_bfloat16S2_S2_fjLj8192ELj1ELj1ELj8ELj16ENS_18Kernel_traits_baseILj8192EfS2_S2_S2_fjLj256EEEEELb0ELb1ELb1ELb0EEEvNS_9BwdParamsE:
.text._ZN10layer_norm13ln_bwd_kernelINS_13Kernel_traitsIf13__nv_bfloat16S2_S2_fjLj8192ELj1ELj1ELj8ELj16ENS_18Kernel_traits_baseILj8192EfS2_S2_S2_fjLj256EEEEELb0ELb1ELb1ELb0EEEvNS_9BwdParamsE:
[----:B------:R-:W0:Y:S02]  /*0000*/  LDC R1, c[0x0][0x37c] ;  /* 0x0000df00ff017b82 */ /* 0x000e240000000800 */
[----:B0-----:R-:W-:Y:S01]  /*0010*/  IADD3 R1, PT, PT, R1, -0x40, RZ ;  /* 0xffffffc001017810 */ /* 0x001fe20007ffe0ff */
[----:B------:R-:W0:Y:S01]  /*0020*/  S2R R235, SR_TID.X ;  /* 0x0000000000eb7919 */ /* 0x000e220000002100 */
[----:B------:R-:W1:Y:S03]  /*0030*/  LDCU UR10, c[0x0][0x388] ;  /* 0x00007100ff0a77ac */ /* 0x000e660008000800 */
[----:B------:R2:W3:Y:S04]  /*0040*/  LDL.64 R60, [R1+0x10] ;  /* 0x00001000013c7983 */ /* 0x0004e80000100a00 */
[----:B------:R2:W3:Y:S04]  /*0050*/  LDL.64 R62, [R1+0x18] ;  /* 0x00001800013e7983 */ /* 0x0004e80000100a00 */
[----:B------:R2:W4:Y:S04]  /*0060*/  LDL.64 R64, [R1+0x20] ;  /* 0x0000200001407983 */ /* 0x0005280000100a00 */
[----:B------:R2:W4:Y:S04]  /*0070*/  LDL.64 R66, [R1+0x28] ;  /* 0x0000280001427983 */ /* 0x0005280000100a00 */
[----:B------:R2:W2:Y:S04]  /*0080*/  LDL.64 R68, [R1+0x30] ;  /* 0x0000300001447983 */ /* 0x0004a80000100a00 */
[----:B------:R0:W2:Y:S04]  /*0090*/  LDL.64 R70, [R1+0x38] ;  /* 0x0000380001467983 */ /* 0x0000a80000100a00 */
[----:B------:R0:W2:Y:S04]  /*00a0*/  LDL.64 R24, [R1] ;  /* 0x0000000001187983 */ /* 0x0000a80000100a00 */
[----:B------:R2:W2:Y:S01]  /*00b0*/  LDL.64 R26, [R1+0x8] ;  /* 0x00000800011a7983 */ /* 0x0004a20000100a00 */
[----:B-1----:R-:W-:-:S04]  /*00c0*/  USHF.R.S32.HI UR4, URZ, 0x1f, UR10 ;  /* 0x0000001fff047899 */ /* 0x002fc8000801140a */
[----:B------:R-:W-:Y:S01]  /*00d0*/  ULEA.HI UR4, UR4, UR10, URZ, 0x3 ;  /* 0x0000000a04047291 */ /* 0x000fe2000f8f18ff */
[----:B0-----:R-:W-:-:S05]  /*00e0*/  LOP3.LUT R2, R235, 0xff, RZ, 0x3c, !PT ;  /* 0x000000ffeb027812 */ /* 0x001fca00078e3cff */
[----:B------:R-:W-:-:S04]  /*00f0*/  MOV R3, UR4 ;  /* 0x0000000400037c02 */ /* 0x000fc80008000f00 */
[----:B------:R-:W-:Y:S01]  /*0100*/  LEA.HI.SX32 R2, R3, R2, 0x1d ;  /* 0x0000000203027211 */ /* 0x000fe200078feaff */
[----:B------:R-:W0:Y:S03]  /*0110*/  LDCU.64 UR16, c[0x0][0x358] ;  /* 0x00006b00ff1077ac */ /* 0x000e260008000a00 */
[C---:B------:R-:W-:Y:S01]  /*0120*/  ISETP.GE.U32.AND P1, PT, R2.reuse, 0x100, PT ;  /* 0x000001000200780c */ /* 0x040fe20003f26070 */
[----:B------:R-:W1:Y:S01]  /*0130*/  S2UR UR26, SR_CTAID.X ;  /* 0x00000000001a79c3 */ /* 0x000e620000002500 */
[C---:B------:R-:W-:Y:S01]  /*0140*/  ISETP.GE.U32.AND P3, PT, R2.reuse, 0x200, PT ;  /* 0x000002000200780c */ /* 0x040fe20003f66070 */
[----:B------:R-:W1:Y:S10]  /*0150*/  LDCU UR4, c[0x0][0x384] ;  /* 0x00007080ff0477ac */ /* 0x000e740008000800 */
[----:B------:R-:W0:Y:S08]  /*0160*/  @P1 LDC.64 R4, c[0x0][0x3d0] ;  /* 0x0000f400ff041b82 */ /* 0x000e300000000a00 */
[----:B------:R-:W1:Y:S08]  /*0170*/  @P1 LDC.64 R6, c[0x0][0x3e8] ;  /* 0x0000fa00ff061b82 */ /* 0x000e700000000a00 */
[----:B------:R-:W1:Y:S01]  /*0180*/  @P3 LDC.64 R8, c[0x0][0x3d0] ;  /* 0x0000f400ff083b82 */ /* 0x000e620000000a00 */
[----:B------:R-:W-:-:S02]  /*0190*/  ISETP.GE.U32.AND P4, PT, R2, 0x300, PT ;  /* 0x000003000200780c */ /* 0x000fc40003f86070 */
[----:B------:R-:W-:Y:S02]  /*01a0*/  MOV R3, R235 ;  /* 0x000000eb00037202 */ /* 0x000fe40000000f00 */
[----:B------:R-:W-:-:S03]  /*01b0*/  ISETP.GE.U32.AND P5, PT, R2, 0x400, PT ;  /* 0x000004000200780c */ /* 0x000fc60003fa6070 */
[C---:B0-----:R-:W-:Y:S01]  /*01c0*/  @P1 IMAD.WIDE.U32 R4, R3.reuse, 0x20, R4 ;  /* 0x0000002003041825 */ /* 0x041fe200078e0004 */
[----:B------:R-:W0:Y:S03]  /*01d0*/  @P3 LDC.64 R10, c[0x0][0x3e8] ;  /* 0x0000fa00ff0a3b82 */ /* 0x000e260000000a00 */
[C---:B-1----:R-:W-:Y:S01]  /*01e0*/  @P1 IMAD.WIDE.U32 R6, R3.reuse, 0x20, R6 ;  /* 0x0000002003061825 */ /* 0x042fe200078e0006 */
[----:B------:R-:W-:-:S04]  /*01f0*/  @P1 LOP3.LUT R3, R3, 0x100, RZ, 0xfc, !PT ;  /* 0x0000010003031812 */ /* 0x000fc800078efcff */
[----:B------:R-:W1:Y:S01]  /*0200*/  @P4 LDC.64 R16, c[0x0][0x3d0] ;  /* 0x0000f400ff104b82 */ /* 0x000e620000000a00 */
[----:B------:R0:W5:Y:S01]  /*0210*/  @P1 LDG.E.128 R28, desc[UR16][R6.64] ;  /* 0x00000010061c1981 */ /* 0x000162000c1e1d00 */
[----:B------:R-:W-:-:S03]  /*0220*/  @P3 IMAD.WIDE.U32 R12, R3, 0x20, R8 ;  /* 0x00000020030c3825 */ /* 0x000fc600078e0008 */
[----:B------:R0:W5:Y:S03]  /*0230*/  @P1 LDG.E.128 R32, desc[UR16][R6.64+0x10] ;  /* 0x0000101006201981 */ /* 0x000166000c1e1d00 */
[----:B------:R-:W1:Y:S08]  /*0240*/  @P4 LDC.64 R18, c[0x0][0x3e8] ;  /* 0x0000fa00ff124b82 */ /* 0x000e700000000a00 */
[----:B------:R-:W1:Y:S08]  /*0250*/  @P5 LDC.64 R20, c[0x0][0x3d0] ;  /* 0x0000f400ff145b82 */ /* 0x000e700000000a00 */
[----:B------:R-:W1:Y:S01]  /*0260*/  @P5 LDC.64 R22, c[0x0][0x3e8] ;  /* 0x0000fa00ff165b82 */ /* 0x000e620000000a00 */
[C---:B0-----:R-:W-:Y:S01]  /*0270*/  @P3 IMAD.WIDE.U32 R14, R3.reuse, 0x20, R10 ;  /* 0x00000020030e3825 */ /* 0x041fe200078e000a */
[----:B------:R-:W-:-:S04]  /*0280*/  @P3 IADD3 R3, PT, PT, R3, 0x100, RZ ;  /* 0x0000010003033810 */ /* 0x000fc80007ffe0ff */
[----:B------:R0:W5:Y:S01]  /*0290*/  @P3 LDG.E.128 R36, desc[UR16][R14.64] ;  /* 0x000000100e243981 */ /* 0x000162000c1e1d00 */
[----:B-1----:R-:W-:-:S03]  /*02a0*/  @P4 IMAD.WIDE.U32 R16, R3, 0x20, R16 ;  /* 0x0000002003104825 */ /* 0x002fc600078e0010 */
[----:B------:R0:W5:Y:S01]  /*02b0*/  @P3 LDG.E.128 R40, desc[UR16][R14.64+0x10] ;  /* 0x000010100e283981 */ /* 0x000162000c1e1d00 */
[C---:B------:R-:W-:Y:S01]  /*02c0*/  @P4 IMAD.WIDE.U32 R18, R3.reuse, 0x20, R18 ;  /* 0x0000002003124825 */ /* 0x040fe200078e0012 */
[----:B------:R-:W-:Y:S02]  /*02d0*/  @P4 IADD3 R3, PT, PT, R3, 0x100, RZ ;  /* 0x0000010003034810 */ /* 0x000fe40007ffe0ff */
[----:B------:R0:W5:Y:S03]  /*02e0*/  @P4 LDG.E.128 R248, desc[UR16][R16.64] ;  /* 0x0000001010f84981 */ /* 0x000166000c1e1d00 */
[C---:B------:R-:W-:Y:S01]  /*02f0*/  @P5 IMAD.WIDE.U32 R8, R3.reuse, 0x20, R20 ;  /* 0x0000002003085825 */ /* 0x040fe200078e0014 */
[----:B------:R0:W5:Y:S04]  /*0300*/  @P4 LDG.E.128 R244, desc[UR16][R16.64+0x10] ;  /* 0x0000101010f44981 */ /* 0x000168000c1e1d00 */
[----:B------:R0:W5:Y:S01]  /*0310*/  @P4 LDG.E.128 R44, desc[UR16][R18.64] ;  /* 0x00000010122c4981 */ /* 0x000162000c1e1d00 */
[----:B------:R-:W-:-:S03]  /*0320*/  @P5 IMAD.WIDE.U32 R10, R3, 0x20, R22 ;  /* 0x00000020030a5825 */ /* 0x000fc600078e0016 */
[----:B------:R0:W5:Y:S04]  /*0330*/  @P4 LDG.E.128 R48, desc[UR16][R18.64+0x10] ;  /* 0x0000101012304981 */ /* 0x000168000c1e1d00 */
[----:B------:R0:W5:Y:S04]  /*0340*/  @P5 LDG.E.128 R240, desc[UR16][R8.64] ;  /* 0x0000001008f05981 */ /* 0x000168000c1e1d00 */
[----:B------:R0:W5:Y:S04]  /*0350*/  @P5 LDG.E.128 R236, desc[UR16][R8.64+0x10] ;  /* 0x0000101008ec5981 */ /* 0x000168000c1e1d00 */
[----:B------:R0:W5:Y:S04]  /*0360*/  @P5 LDG.E.128 R52, desc[UR16][R10.64] ;  /* 0x000000100a345981 */ /* 0x000168000c1e1d00 */
[----:B------:R0:W5:Y:S04]  /*0370*/  @P5 LDG.E.128 R56, desc[UR16][R10.64+0x10] ;  /* 0x000010100a385981 */ /* 0x000168000c1e1d00 */
[----:B---3--:R-:W3:Y:S04]  /*0380*/  @P3 LDG.E.128 R60, desc[UR16][R12.64] ;  /* 0x000000100c3c3981 */ /* 0x008ee8000c1e1d00 */
[----:B----4-:R-:W4:Y:S04]  /*0390*/  @P1 LDG.E.128 R64, desc[UR16][R4.64+0x10] ;  /* 0x0000101004401981 */ /* 0x010f28000c1e1d00 */
[----:B--2---:R-:W2:Y:S04]  /*03a0*/  @P1 LDG.E.128 R68, desc[UR16][R4.64] ;  /* 0x0000001004441981 */ /* 0x004ea8000c1e1d00 */
[----:B------:R-:W2:Y:S01]  /*03b0*/  @P3 LDG.E.128 R24, desc[UR16][R12.64+0x10] ;  /* 0x000010100c183981 */ /* 0x000ea2000c1e1d00 */
        /* <DEDUP_REMOVED lines=43> */
[----:B---3--:R1:W-:Y:S04]  /*0670*/  @P3 STL.64 [R1+0x10], R60 ;  /* 0x0000103c01003387 */ /* 0x0083e80000100a00 */
[----:B------:R3:W-:Y:S04]  /*0680*/  @P3 STL.64 [R1+0x18], R62 ;  /* 0x0000183e01003387 */ /* 0x0007e80000100a00 */
[----:B----4-:R4:W-:Y:S04]  /*0690*/  @P1 STL.64 [R1+0x20], R64 ;  /* 0x0000204001001387 */ /* 0x0109e80000100a00 */
[----:B------:R0:W-:Y:S04]  /*06a0*/  @P1 STL.64 [R1+0x28], R66 ;  /* 0x0000284201001387 */ /* 0x0001e80000100a00 */
[----:B--2---:R2:W-:Y:S04]  /*06b0*/  @P1 STL.64 [R1+0x30], R68 ;  /* 0x0000304401001387 */ /* 0x0045e80000100a00 */
[----:B------:R2:W-:Y:S04]  /*06c0*/  @P1 STL.64 [R1+0x38], R70 ;  /* 0x0000384601001387 */ /* 0x0005e80000100a00 */
[----:B------:R2:W-:Y:S04]  /*06d0*/  @P3 STL.64 [R1], R24 ;  /* 0x0000001801003387 */ /* 0x0005e80000100a00 */
[----:B------:R2:W-:Y:S01]  /*06e0*/  @P3 STL.64 [R1+0x8], R26 ;  /* 0x0000081a01003387 */ /* 0x0005e20000100a00 */
[----:B-1----:R-:W-:-:S02]  /*06f0*/  CS2R R60, SRZ ;  /* 0x00000000003c7805 */ /* 0x002fc4000001ff00 */
[----:B---3--:R-:W-:Y:S02]  /*0700*/  CS2R R62, SRZ ;  /* 0x00000000003e7805 */ /* 0x008fe4000001ff00 */
[----:B----4-:R-:W-:Y:S02]  /*0710*/  CS2R R64, SRZ ;  /* 0x0000000000407805 */ /* 0x010fe4000001ff00 */
[----:B0-----:R-:W-:Y:S02]  /*0720*/  CS2R R66, SRZ ;  /* 0x0000000000427805 */ /* 0x001fe4000001ff00 */
[----:B--2---:R-:W-:Y:S02]  /*0730*/  CS2R R68, SRZ ;  /* 0x0000000000447805 */ /* 0x004fe4000001ff00 */
[----:B------:R-:W-:Y:S01]  /*0740*/  CS2R R70, SRZ ;  /* 0x0000000000467805 */ /* 0x000fe2000001ff00 */
[----:B------:R-:W-:Y:S06]  /*0750*/  BRA.U UP0, `(.L_x_3318) ;  /* 0x0000009900347547 */ /* 0x000fec000b800000 */
        /* <DEDUP_REMOVED lines=50> */
[----:B------:R-:W1:Y:S01]  /*0a80*/  LDCU UR10, c[0x0][0x388] ;  /* 0x00007100ff0a77ac */ /* 0x000e620008000800 */
[----:B------:R-:W2:Y:S01]  /*0a90*/  LDCU.U8 UR27, c[0x0][0x410] ;  /* 0x00008200ff1b77ac */ /* 0x000ea20008000000 */
[----:B------:R-:W3:Y:S01]  /*0aa0*/  LDCU.64 UR18, c[0x0][0x3c8] ;  /* 0x00007900ff1277ac */ /* 0x000ee20008000a00 */
[----:B------:R-:W4:Y:S01]  /*0ab0*/  LDCU.64 UR20, c[0x0][0x3c0] ;  /* 0x00007800ff1477ac */ /* 0x000f220008000a00 */
[----:B------:R-:W0:Y:S01]  /*0ac0*/  LDCU UR28, c[0x0][0x400] ;  /* 0x00008000ff1c77ac */ /* 0x000e220008000800 */
[----:B------:R-:W0:Y:S01]  /*0ad0*/  LDCU.64 UR22, c[0x0][0x438] ;  /* 0x00008700ff1677ac */ /* 0x000e220008000a00 */
[----:B------:R-:W0:Y:S01]  /*0ae0*/  LDCU.64 UR4, c[0x0][0x478] ;  /* 0x00008f00ff0477ac */ /* 0x000e220008000a00 */
[----:B------:R-:W0:Y:S01]  /*0af0*/  LDCU.128 UR12, c[0x0][0x3f0] ;  /* 0x00007e00ff0c77ac */ /* 0x000e220008000c00 */
[----:B------:R-:W0:Y:S02]  /*0b00*/  LDCU.64 UR24, c[0x0][0x380] ;  /* 0x00007000ff1877ac */ /* 0x000e240008000a00 */
.L_x_3470:
[----:B---3--:R-:W-:-:S06]  /*0b10*/  UIMAD.WIDE UR6, UR26, 0x4, UR18 ;  /* 0x000000041a0678a5 */ /* 0x008fcc000f8e0212 */
[----:B012---:R-:W-:Y:S02]  /*0b20*/  MOV R180, UR6 ;  /* 0x0000000600b47c02 */ /* 0x007fe40008000f00 */
[----:B------:R-:W-:-:S05]  /*0b30*/  MOV R181, UR7 ;  /* 0x0000000700b57c02 */ /* 0x000fca0008000f00 */
[----:B------:R3:W2:Y:S01]  /*0b40*/  LDG.E R180, desc[UR16][R180.64] ;  /* 0x00000010b4b47981 */ /* 0x0006a2000c1e1900 */
[----:B0-----:R-:W-:-:S06]  /*0b50*/  UIMAD.WIDE UR6, UR26, 0x4, UR14 ;  /* 0x000000041a0678a5 */ /* 0x001fcc000f8e020e */
[----:B---3--:R-:W-:Y:S02]  /*0b60*/  MOV R181, UR7 ;  /* 0x0000000700b57c02 */ /* 0x008fe40008000f00 */
[----:B--2---:R-:W-:Y:S02]  /*0b70*/  R2UR UR30, R180 ;  /* 0x00000000b41e72ca */ /* 0x004fe400000e0000 */
[----:B------:R-:W-:-:S06]  /*0b80*/  MOV R180, UR6 ;  /* 0x0000000600b47c02 */ /* 0x000fcc0008000f00 */
[----:B------:R0:W2:Y:S01]  /*0b90*/  LDG.E R180, desc[UR16][R180.64] ;  /* 0x00000010b4b47981 */ /* 0x0000a2000c1e1900 */
[----:B------:R-:W-:-:S06]  /*0ba0*/  UIMAD.WIDE UR6, UR26, 0x4, UR12 ;  /* 0x000000041a0678a5 */ /* 0x000fcc000f8e020c */
[----:B0-----:R-:W-:Y:S02]  /*0bb0*/  MOV R181, UR7 ;  /* 0x0000000700b57c02 */ /* 0x001fe40008000f00 */
[----:B--2---:R-:W-:Y:S02]  /*0bc0*/  R2UR UR31, R180 ;  /* 0x00000000b41f72ca */ /* 0x004fe400000e0000 */
[----:B------:R-:W-:-:S06]  /*0bd0*/  MOV R180, UR6 ;  /* 0x0000000600b47c02 */ /* 0x000fcc0008000f00 */
[----:B------:R-:W2:Y:S01]  /*0be0*/  LDG.E R180, desc[UR16][R180.64] ;  /* 0x00000010b4b47981 */ /* 0x000ea2000c1e1900 */
[----:B------:R-:W-:Y:S01]  /*0bf0*/  BSSY.RECONVERGENT B0, `(.L_x_3319) ;  /* 0x00001c8000007945 */ /* 0x000fe20003800200 */
[----:B------:R-:W-:-:S03]  /*0c00*/  CS2R R232, SRZ ;  /* 0x0000000000e87805 */ /* 0x000fc6000001ff00 */
[----:B------:R-:W-:Y:S01]  /*0c10*/  UISETP.GE.AND UP2, UPT, UR31, 0x1, UPT ;  /* 0x000000011f00788c */ /* 0x000fe2000bf46270 */
[----:B--2---:R-:W-:-:S08]  /*0c20*/  R2UR UR11, R180 ;  /* 0x00000000b40b72ca */ /* 0x004fd000000e0000 */
[----:B-----5:R-:W-:Y:S07]  /*0c30*/  BRA.U !UP2, `(.L_x_3320) ;  /* 0x000000190a987547 */ /* 0x020fee000b800000 */
[----:B----4-:R-:W-:-:S06]  /*0c40*/  UIMAD.WIDE UR6, UR26, 0x4, UR20 ;  /* 0x000000041a0678a5 */ /* 0x010fcc000f8e0214 */
[----:B------:R-:W-:Y:S02]  /*0c50*/  MOV R180, UR6 ;  /* 0x0000000600b47c02 */ /* 0x000fe40008000f00 */
[----:B------:R-:W-:-:S05]  /*0c60*/  MOV R181, UR7 ;  /* 0x0000000700b57c02 */ /* 0x000fca0008000f00 */
[----:B------:R0:W2:Y:S01]  /*0c70*/  LDG.E R180, desc[UR16][R180.64] ;  /* 0x00000010b4b47981 */ /* 0x0000a2000c1e1900 */
[----:B------:R-:W-:Y:S01]  /*0c80*/  UIADD3 UR7, UPT, UPT, UR31, -0x1, URZ ;  /* 0xffffffff1f077890 */ /* 0x000fe2000fffe0ff */
[----:B------:R-:W-:Y:S01]  /*0c90*/  ISETP.NE.AND P0, PT, RZ, UR27, PT ;  /* 0x0000001bff007c0c */ /* 0x000fe2000bf05270 */
[----:B-1----:R-:W-:Y:S01]  /*0ca0*/  UIMAD UR6, UR26, UR10, URZ ;  /* 0x0000000a1a0672a4 */ /* 0x002fe2000f8e02ff */
[----:B------:R-:W1:Y:S01]  /*0cb0*/  S2R R235, SR_TID.X ;  /* 0x0000000000eb7919 */ /* 0x000e620000002100 */
[----:B------:R-:W-:Y:S01]  /*0cc0*/  UIMAD UR8, UR7, UR10, URZ ;  /* 0x0000000a070872a4 */ /* 0x000fe2000f8e02ff */
[----:B------:R-:W-:Y:S01]  /*0cd0*/  BSSY.RECONVERGENT B1, `(.L_x_3321) ;  /* 0x0000077000017945 */ /* 0x000fe20003800200 */
[----:B------:R-:W-:Y:S01]  /*0ce0*/  USHF.R.S32.HI UR7, URZ, 0x1f, UR6 ;  /* 0x0000001fff077899 */ /* 0x000fe20008011406 */
[C---:B------:R-:W-:Y:S01]  /*0cf0*/  ISETP.GE.U32.AND P3, PT, R2.reuse, 0x200, PT ;  /* 0x000002000200780c */ /* 0x040fe20003f66070 */
[----:B------:R-:W-:Y:S01]  /*0d00*/  USHF.R.S32.HI UR9, URZ, 0x1f, UR8 ;  /* 0x0000001fff097899 */ /* 0x000fe20008011408 */
[C---:B------:R-:W-:Y:S01]  /*0d10*/  ISETP.GE.U32.AND P2, PT, R2.reuse, 0x300, PT ;  /* 0x000003000200780c */ /* 0x040fe20003f46070 */
[----:B------:R-:W-:Y:S01]  /*0d20*/  ULEA.HI UR7, UR7, UR6, URZ, 0x3 ;  /* 0x0000000607077291 */ /* 0x000fe2000f8f18ff */
[----:B------:R-:W-:Y:S01]  /*0d30*/  ISETP.GE.U32.AND P1, PT, R2, 0x400, PT ;  /* 0x000004000200780c */ /* 0x000fe20003f26070 */
[----:B------:R-:W-:Y:S01]  /*0d40*/  ULEA.HI UR9, UR9, UR8, URZ, 0x3 ;  /* 0x0000000809097291 */ /* 0x000fe2000f8f18ff */
[----:B------:R-:W-:-:S03]  /*0d50*/  CS2R R232, SRZ ;  /* 0x0000000000e87805 */ /* 0x000fc6000001ff00 */
[----:B0-----:R-:W-:-:S04]  /*0d60*/  MOV R181, UR7 ;  /* 0x0000000700b57c02 */ /* 0x001fc80008000f00 */
[----:B-1----:R-:W-:-:S04]  /*0d70*/  LEA.HI.SX32 R231, R181, R235, 0x1d ;  /* 0x000000ebb5e77211 */ /* 0x002fc800078feaff */
[----:B------:R-:W-:Y:S02]  /*0d80*/  MOV R228, R231 ;  /* 0x000000e700e47202 */ /* 0x000fe40000000f00 */
[----:B--2---:R-:W-:Y:S02]  /*0d90*/  FSEL R180, R180, RZ, !P0 ;  /* 0x000000ffb4b47208 */ /* 0x004fe40004000000 */
[----:B------:R-:W-:Y:S02]  /*0da0*/  ISETP.GE.U32.AND P0, PT, R2, 0x100, PT ;  /* 0x000001000200780c */ /* 0x000fe40003f06070 */
[----:B------:R-:W-:Y:S02]  /*0db0*/  R2UR UR32, R180 ;  /* 0x00000000b42072ca */ /* 0x000fe400000e0000 */
[----:B------:R-:W-:-:S04]  /*0dc0*/  MOV R180, UR9 ;  /* 0x0000000900b47c02 */ /* 0x000fc80008000f00 */
[----:B------:R-:W-:-:S05]  /*0dd0*/  LEA.HI.SX32 R234, R180, R235, 0x1d ;  /* 0x000000ebb4ea7211 */ /* 0x000fca00078feaff */
[----:B------:R-:W-:Y:S05]  /*0de0*/  @!P0 BRA `(.L_x_3322) ;  /* 0x0000000400948947 */ /* 0x000fea0003800000 */
[----:B------:R-:W0:Y:S01]  /*0df0*/  LDC.64 R4, c[0x0][0x3a8] ;  /* 0x0000ea00ff047b82 */ /* 0x000e220000000a00 */
[----:B------:R-:W2:Y:S04]  /*0e00*/  LDL R227, [R1+0x30] ;  /* 0x0000300001e37983 */ /* 0x000ea80000100800 */
[----:B------:R-:W3:Y:S03]  /*0e10*/  LDL R230, [R1+0x28] ;  /* 0x0000280001e67983 */ /* 0x000ee60000100800 */
[----:B------:R-:W1:Y:S01]  /*0e20*/  LDC.64 R180, c[0x0][0x428] ;  /* 0x00010a00ffb47b82 */ /* 0x000e620000000a00 */
[----:B------:R-:W4:Y:S04]  /*0e30*/  LDL R229, [R1+0x34] ;  /* 0x0000340001e57983 */ /* 0x000f280000100800 */
[----:B------:R-:W3:Y:S04]  /*0e40*/  LDL R226, [R1+0x38] ;  /* 0x0000380001e27983 */ /* 0x000ee80000100800 */
[----:B------:R-:W3:Y:S04]  /*0e50*/  LDL R232, [R1+0x3c] ;  /* 0x00003c0001e87983 */ /* 0x000ee80000100800 */
[----:B------:R-:W3:Y:S01]  /*0e60*/  LDL R233, [R1+0x24] ;  /* 0x0000240001e97983 */ /* 0x000ee20000100800 */
[----:B0-----:R-:W-:-:S03]  /*0e70*/  IMAD.WIDE.U32 R4, R228, 0x10, R4 ;  /* 0x00000010e4047825 */ /* 0x001fc600078e0004 */
[----:B------:R-:W3:Y:S04]  /*0e80*/  LDL R252, [R1+0x2c] ;  /* 0x00002c0001fc7983 */ /* 0x000ee80000100800 */
[----:B------:R-:W2:Y:S01]  /*0e90*/  LDG.E.128 R4, desc[UR16][R4.64] ;  /* 0x0000001004047981 */ /* 0x000ea2000c1e1d00 */
[----:B-1----:R-:W-:-:S06]  /*0ea0*/  IMAD.WIDE.U32 R180, R234, 0x10, R180 ;  /* 0x00000010eab47825 */ /* 0x002fcc00078e00b4 */
[----:B------:R-:W4:Y:S01]  /*0eb0*/  LDG.E.128 R180, desc[UR16][R180.64] ;  /* 0x00000010b4b47981 */ /* 0x000f22000c1e1d00 */
[----:B------:R-:W-:-:S04]  /*0ec0*/  ISETP.NE.U32.AND P0, PT, RZ, UR22, PT ;  /* 0x00000016ff007c0c */ /* 0x000fc8000bf05070 */
[----:B------:R-:W-:-:S13]  /*0ed0*/  ISETP.NE.AND.EX P0, PT, RZ, UR23, PT, P0 ;  /* 0x00000017ff007c0c */ /* 0x000fda000bf05300 */
[----:B------:R-:W0:Y:S02]  /*0ee0*/  @P0 LDC.64 R184, c[0x0][0x438] ;  /* 0x00010e00ffb80b82 */ /* 0x000e240000000a00 */
[----:B0-----:R-:W-:-:S05]  /*0ef0*/  @P0 IMAD.WIDE.U32 R184, R228, 0x10, R184 ;  /* 0x00000010e4b80825 */ /* 0x001fca00078e00b8 */
[----:B------:R4:W5:Y:S01]  /*0f00*/  @P0 LDG.E.128 R164, desc[UR16][R184.64] ;  /* 0x00000010b8a40981 */ /* 0x000962000c1e1d00 */
[----:B--2---:R-:W-:Y:S02]  /*0f10*/  PRMT R186, R6, 0x7632, R186 ;  /* 0x0000763206ba7816 */ /* 0x004fe400000000ba */
[C---:B------:R-:W-:Y:S02]  /*0f20*/  PRMT R0, R5.reuse, 0x7632, R0 ;  /* 0x0000763205007816 */ /* 0x040fe40000000000 */
[----:B------:R-:W-:Y:S02]  /*0f30*/  SHF.L.U32 R222, R5, 0x10, RZ ;  /* 0x0000001005de7819 */ /* 0x000fe400000006ff */
[C---:B------:R-:W-:Y:S02]  /*0f40*/  PRMT R5, R7.reuse, 0x7632, R5 ;  /* 0x0000763207057816 */ /* 0x040fe40000000005 */
[----:B------:R-:W-:Y:S01]  /*0f50*/  SHF.L.U32 R221, R7, 0x10, RZ ;  /* 0x0000001007dd7819 */ /* 0x000fe200000006ff */
[C---:B----4-:R-:W-:Y:S01]  /*0f60*/  IMAD.U32 R185, R180.reuse, 0x10000, RZ ;  /* 0x00010000b4b97824 */ /* 0x050fe200078e00ff */
[----:B------:R-:W-:-:S02]  /*0f70*/  PRMT R7, R180, 0x7632, R7 ;  /* 0x00007632b4077816 */ /* 0x000fc40000000007 */
[----:B------:R-:W-:Y:S02]  /*0f80*/  SHF.L.U32 R180, R186, 0x10, RZ ;  /* 0x00000010bab47819 */ /* 0x000fe400000006ff */
[----:B------:R-:W2:Y:S01]  /*0f90*/  LDL R186, [R1+0x20] ;  /* 0x0000200001ba7983 */ /* 0x000ea20000100800 */
[----:B------:R-:W-:Y:S02]  /*0fa0*/  SHF.L.U32 R184, R4, 0x10, RZ ;  /* 0x0000001004b87819 */ /* 0x000fe400000006ff */
[----:B------:R-:W-:Y:S02]  /*0fb0*/  SHF.L.U32 R187, R6, 0x10, RZ ;  /* 0x0000001006bb7819 */ /* 0x000fe400000006ff */
[C---:B------:R-:W-:Y:S02]  /*0fc0*/  PRMT R223, R181.reuse, 0x7632, R223 ;  /* 0x00007632b5df7816 */ /* 0x040fe400000000df */
[----:B------:R-:W-:Y:S01]  /*0fd0*/  SHF.L.U32 R6, R181, 0x10, RZ ;  /* 0x00000010b5067819 */ /* 0x000fe200000006ff */
[----:B------:R-:W-:Y:S01]  /*0fe0*/  FADD.FTZ R181, R184, -UR32 ;  /* 0x80000020b8b57e21 */ /* 0x000fe20008010000 */
[----:B------:R-:W-:Y:S01]  /*0ff0*/  PRMT R8, R4, 0x7632, R8 ;  /* 0x0000763204087816 */ /* 0x000fe20000000008 */
[----:B------:R-:W-:Y:S01]  /*1000*/  FADD.FTZ R187, R187, -UR32 ;  /* 0x80000020bbbb7e21 */ /* 0x000fe20008010000 */
[----:B------:R-:W-:-:S02]  /*1010*/  PRMT R224, R182, 0x7632, R224 ;  /* 0x00007632b6e07816 */ /* 0x000fc400000000e0 */
[----:B------:R-:W-:Y:S01]  /*1020*/  SHF.L.U32 R4, R182, 0x10, RZ ;  /* 0x00000010b6047819 */ /* 0x000fe200000006ff */
[----:B------:R-:W-:Y:S01]  /*1030*/  FADD.FTZ R222, R222, -UR32 ;  /* 0x80000020dede7e21 */ /* 0x000fe20008010000 */
[C---:B------:R-:W-:Y:S02]  /*1040*/  PRMT R225, R183.reuse, 0x7632, R225 ;  /* 0x00007632b7e17816 */ /* 0x040fe400000000e1 */
[----:B------:R-:W-:Y:S02]  /*1050*/  SHF.L.U32 R3, R183, 0x10, RZ ;  /* 0x00000010b7037819 */ /* 0x000fe400000006ff */
[----:B------:R-:W-:Y:S02]  /*1060*/  SHF.L.U32 R182, R7, 0x10, RZ ;  /* 0x0000001007b67819 */ /* 0x000fe400000006ff */
[----:B------:R-:W-:Y:S01]  /*1070*/  SHF.L.U32 R183, R0, 0x10, RZ ;  /* 0x0000001000b77819 */ /* 0x000fe200000006ff */
[----:B------:R-:W-:Y:S01]  /*1080*/  FMUL.FTZ R0, R181, UR30 ;  /* 0x0000001eb5007c20 */ /* 0x000fe20008410000 */
[----:B------:R-:W-:Y:S01]  /*1090*/  SHF.L.U32 R7, R223, 0x10, RZ ;  /* 0x00000010df077819 */ /* 0x000fe200000006ff */
[----:B------:R-:W-:Y:S01]  /*10a0*/  FMUL.FTZ R223, R187, UR30 ;  /* 0x0000001ebbdf7c20 */ /* 0x000fe20008410000 */
[----:B------:R-:W-:Y:S01]  /*10b0*/  SHF.L.U32 R184, R8, 0x10, RZ ;  /* 0x0000001008b87819 */ /* 0x000fe200000006ff */
[----:B------:R-:W-:Y:S01]  /*10c0*/  FADD.FTZ R8, R221, -UR32 ;  /* 0x80000020dd087e21 */ /* 0x000fe20008010000 */
[----:B------:R-:W-:Y:S01]  /*10d0*/  SHF.L.U32 R181, R5, 0x10, RZ ;  /* 0x0000001005b57819 */ /* 0x000fe200000006ff */
[----:B------:R-:W-:Y:S01]  /*10e0*/  FMUL.FTZ R5, R227, R185 ;  /* 0x000000b9e3057220 */ /* 0x000fe20000410000 */
[----:B------:R-:W-:Y:S01]  /*10f0*/  FMUL.FTZ R227, R222, UR30 ;  /* 0x0000001edee37c20 */ /* 0x000fe20008410000 */
[----:B------:R-:W-:Y:S01]  /*1100*/  FADD.FTZ R104, R104, R4 ;  /* 0x0000000468687221 */ /* 0x000fe20000010000 */
[----:B------:R-:W-:Y:S01]  /*1110*/  FFMA.FTZ R64, R223, R4, R64 ;  /* 0x00000004df407223 */ /* 0x000fe20000010040 */
[----:B------:R-:W-:Y:S01]  /*1120*/  FADD.FTZ R184, R184, -UR32 ;  /* 0x80000020b8b87e21 */ /* 0x000fe20008010000 */
[----:B------:R-:W-:Y:S01]  /*1130*/  FADD.FTZ R106, R106, R3 ;  /* 0x000000036a6a7221 */ /* 0x000fe20000010000 */
[----:B------:R-:W-:Y:S01]  /*1140*/  FADD.FTZ R183, R183, -UR32 ;  /* 0x80000020b7b77e21 */ /* 0x000fe20008010000 */
[----:B------:R-:W-:Y:S01]  /*1150*/  FADD.FTZ R101, R101, R182 ;  /* 0x000000b665657221 */ /* 0x000fe20000010000 */
[----:B------:R-:W-:Y:S01]  /*1160*/  FMUL.FTZ R229, R229, R182 ;  /* 0x000000b6e5e57220 */ /* 0x000fe20000410000 */
[-C--:B---3--:R-:W-:Y:S01]  /*1170*/  FMUL.FTZ R226, R226, R6.reuse ;  /* 0x00000006e2e27220 */ /* 0x088fe20000410000 */
[----:B------:R-:W-:Y:S01]  /*1180*/  FADD.FTZ R102, R102, R6 ;  /* 0x0000000666667221 */ /* 0x000fe20000010000 */
[----:B------:R-:W-:Y:S01]  /*1190*/  FFMA.FTZ R62, R227, R6, R62 ;  /* 0x00000006e33e7223 */ /* 0x000fe2000001003e */
[----:B------:R-:W-:Y:S01]  /*11a0*/  SHF.L.U32 R6, R224, 0x10, RZ ;  /* 0x00000010e0067819 */ /* 0x000fe200000006ff */
[----:B------:R-:W-:Y:S01]  /*11b0*/  FADD.FTZ R180, R180, -UR32 ;  /* 0x80000020b4b47e21 */ /* 0x000fe20008010000 */
[----:B------:R-:W-:Y:S01]  /*11c0*/  FADD.FTZ R103, R103, R7 ;  /* 0x0000000767677221 */ /* 0x000fe20000010000 */
[----:B------:R-:W-:-:S02]  /*11d0*/  FMUL.FTZ R224, R232, R7 ;  /* 0x00000007e8e07220 */ /* 0x000fc40000410000 */
[----:B------:R-:W-:Y:S01]  /*11e0*/  FMUL.FTZ R221, R180, UR30 ;  /* 0x0000001eb4dd7c20 */ /* 0x000fe20008410000 */
[----:B------:R-:W-:Y:S01]  /*11f0*/  FADD.FTZ R181, R181, -UR32 ;  /* 0x80000020b5b57e21 */ /* 0x000fe20008010000 */
[----:B------:R-:W-:Y:S02]  /*1200*/  FADD.FTZ R105, R105, R6 ;  /* 0x0000000669697221 */ /* 0x000fe40000010000 */
[-C--:B------:R-:W-:Y:S01]  /*1210*/  FFMA.FTZ R65, R221, R6.reuse, R65 ;  /* 0x00000006dd417223 */ /* 0x080fe20000010041 */
[----:B------:R-:W-:Y:S01]  /*1220*/  FMUL.FTZ R6, R233, R6 ;  /* 0x00000006e9067220 */ /* 0x000fe20000410000 */
[----:B------:R-:W-:Y:S01]  /*1230*/  FADD.FTZ R100, R100, R185 ;  /* 0x000000b964647221 */ /* 0x000fe20000010000 */
[----:B------:R-:W-:Y:S01]  /*1240*/  FFMA.FTZ R60, R0, R185, R60 ;  /* 0x000000b9003c7223 */ /* 0x000fe2000001003c */
[----:B------:R-:W-:Y:S02]  /*1250*/  IADD3 R234, PT, PT, R234, 0x100, RZ ;  /* 0x00000100eaea7810 */ /* 0x000fe40007ffe0ff */
[----:B------:R-:W-:Y:S01]  /*1260*/  IADD3 R228, PT, PT, R228, 0x100, RZ ;  /* 0x00000100e4e47810 */ /* 0x000fe20007ffe0ff */
[----:B--2---:R-:W-:Y:S01]  /*1270*/  FMUL.FTZ R222, R186, R4 ;  /* 0x00000004bade7220 */ /* 0x004fe20000410000 */
[----:B------:R-:W-:-:S04]  /*1280*/  FMUL.FTZ R4, R8, UR30 ;  /* 0x0000001e08047c20 */ /* 0x000fc80008410000 */
[-C--:B------:R-:W-:Y:S01]  /*1290*/  FFMA.FTZ R66, R4, R3.reuse, R66 ;  /* 0x0000000304427223 */ /* 0x080fe20000010042 */
[----:B------:R-:W-:Y:S01]  /*12a0*/  FMUL.FTZ R3, R230, R3 ;  /* 0x00000003e6037220 */ /* 0x000fe20000410000 */
[----:B------:R-:W-:Y:S01]  /*12b0*/  FMUL.FTZ R230, R184, UR30 ;  /* 0x0000001eb8e67c20 */ /* 0x000fe20008410000 */
[----:B------:R-:W-:Y:S01]  /*12c0*/  SHF.L.U32 R8, R225, 0x10, RZ ;  /* 0x00000010e1087819 */ /* 0x000fe200000006ff */
[----:B------:R-:W-:Y:S01]  /*12d0*/  FMUL.FTZ R225, R183, UR30 ;  /* 0x0000001eb7e17c20 */ /* 0x000fe20008410000 */
[----:B------:R-:W-:Y:S01]  /*12e0*/  FFMA.FTZ R183, R0, R5, RZ ;  /* 0x0000000500b77223 */ /* 0x000fe200000100ff */
[C---:B------:R-:W-:Y:S01]  /*12f0*/  FFMA.FTZ R61, R230.reuse, R182, R61 ;  /* 0x000000b6e63d7223 */ /* 0x040fe2000001003d */
[----:B------:R-:W-:Y:S02]  /*1300*/  FADD.FTZ R182, RZ, R5 ;  /* 0x00000005ffb67221 */ /* 0x000fe40000010000 */
[----:B------:R-:W-:Y:S02]  /*1310*/  FFMA.FTZ R183, R230, R229, R183 ;  /* 0x000000e5e6b77223 */ /* 0x000fe400000100b7 */
[----:B------:R-:W-:Y:S01]  /*1320*/  FADD.FTZ R182, R182, R229 ;  /* 0x000000e5b6b67221 */ /* 0x000fe20000010000 */
[----:B------:R-:W-:Y:S01]  /*1330*/  FFMA.FTZ R63, R225, R7, R63 ;  /* 0x00000007e13f7223 */ /* 0x000fe2000001003f */
[----:B------:R-:W-:-:S02]  /*1340*/  FFMA.FTZ R183, R227, R226, R183 ;  /* 0x000000e2e3b77223 */ /* 0x000fc400000100b7 */
[----:B------:R-:W-:Y:S02]  /*1350*/  FADD.FTZ R7, R182, R226 ;  /* 0x000000e2b6077221 */ /* 0x000fe40000010000 */
[----:B------:R-:W-:Y:S02]  /*1360*/  FFMA.FTZ R183, R225, R224, R183 ;  /* 0x000000e0e1b77223 */ /* 0x000fe400000100b7 */
[----:B------:R-:W-:Y:S02]  /*1370*/  FADD.FTZ R7, R7, R224 ;  /* 0x000000e007077221 */ /* 0x000fe40000010000 */
[----:B------:R-:W-:Y:S02]  /*1380*/  FFMA.FTZ R183, R223, R222, R183 ;  /* 0x000000dedfb77223 */ /* 0x000fe400000100b7 */
[----:B------:R-:W-:Y:S01]  /*1390*/  FADD.FTZ R180, R7, R222 ;  /* 0x000000de07b47221 */ /* 0x000fe20000010000 */
[----:B------:R-:W-:Y:S01]  /*13a0*/  FMUL.FTZ R7, R181, UR30 ;  /* 0x0000001eb5077c20 */ /* 0x000fe20008410000 */
[----:B------:R-:W-:-:S02]  /*13b0*/  FFMA.FTZ R183, R221, R6, R183 ;  /* 0x00000006ddb77223 */ /* 0x000fc400000100b7 */
[----:B------:R-:W-:Y:S01]  /*13c0*/  FADD.FTZ R180, R180, R6 ;  /* 0x00000006b4b47221 */ /* 0x000fe20000010000 */
[----:B------:R-:W-:Y:S01]  /*13d0*/  FADD.FTZ R107, R107, R8 ;  /* 0x000000086b6b7221 */ /* 0x000fe20000010000 */
[-C--:B------:R-:W-:Y:S01]  /*13e0*/  FFMA.FTZ R67, R7, R8.reuse, R67 ;  /* 0x0000000807437223 */ /* 0x080fe20000010043 */
[----:B------:R-:W-:Y:S01]  /*13f0*/  FMUL.FTZ R8, R252, R8 ;  /* 0x00000008fc087220 */ /* 0x000fe20000410000 */
[----:B------:R-:W-:Y:S01]  /*1400*/  FADD.FTZ R180, R180, R3 ;  /* 0x00000003b4b47221 */ /* 0x000fe20000010000 */
[----:B------:R-:W-:-:S03]  /*1410*/  FFMA.FTZ R183, R4, R3, R183 ;  /* 0x0000000304b77223 */ /* 0x000fc600000100b7 */
[----:B------:R-:W-:Y:S01]  /*1420*/  FADD.FTZ R232, R180, R8 ;  /* 0x00000008b4e87221 */ /* 0x000fe20000010000 */
[----:B------:R-:W-:-:S07]  /*1430*/  FFMA.FTZ R233, R7, R8, R183 ;  /* 0x0000000807e97223 */ /* 0x000fce00000100b7 */
.L_x_3322:
[----:B------:R-:W-:Y:S05]  /*1440*/  BSYNC.RECONVERGENT B1 ;  /* 0x0000000000017941 */ /* 0x000fea0003800200 */
.L_x_3321:
[----:B------:R-:W-:Y:S04]  /*1450*/  BSSY.RECONVERGENT B1, `(.L_x_3323) ;  /* 0x0000067000017945 */ /* 0x000fe80003800200 */
[----:B------:R-:W-:Y:S05]  /*1460*/  @!P3 BRA `(.L_x_3324) ;  /* 0x000000040094b947 */ /* 0x000fea0003800000 */
[----:B------:R-:W0:Y:S01]  /*1470*/  LDC.64 R10, c[0x0][0x3a8] ;  /* 0x0000ea00ff0a7b82 */ /* 0x000e220000000a00 */
[----:B------:R-:W2:Y:S04]  /*1480*/  LDL R187, [R1+0x14] ;  /* 0x0000140001bb7983 */ /* 0x000ea80000100800 */
[----:B------:R-:W3:Y:S03]  /*1490*/  LDL R186, [R1+0x1c] ;  /* 0x00001c0001ba7983 */ /* 0x000ee60000100800 */
[----:B------:R-:W1:Y:S01]  /*14a0*/  LDC.64 R16, c[0x0][0x428] ;  /* 0x00010a00ff107b82 */ /* 0x000e620000000a00 */
[----:B------:R-:W4:Y:S04]  /*14b0*/  LDL R188, [R1] ;  /* 0x0000000001bc7983 */ /* 0x000f280000100800 */
[----:B------:R-:W3:Y:S04]  /*14c0*/  LDL R185, [R1+0x4] ;  /* 0x0000040001b97983 */ /* 0x000ee80000100800 */
[----:B------:R-:W3:Y:S04]  /*14d0*/  LDL R252, [R1+0x8] ;  /* 0x0000080001fc7983 */ /* 0x000ee80000100800 */
[----:B------:R-:W3:Y:S01]  /*14e0*/  LDL R184, [R1+0xc] ;  /* 0x00000c0001b87983 */ /* 0x000ee20000100800 */
[----:B0-----:R-:W-:-:S05]  /*14f0*/  IMAD.WIDE.U32 R10, R228, 0x10, R10 ;  /* 0x00000010e40a7825 */ /* 0x001fca00078e000a */
[----:B------:R0:W2:Y:S01]  /*1500*/  LDG.E.128 R12, desc[UR16][R10.64] ;  /* 0x000000100a0c7981 */ /* 0x0000a2000c1e1d00 */
[----:B-1----:R-:W-:-:S06]  /*1510*/  IMAD.WIDE.U32 R16, R234, 0x10, R16 ;  /* 0x00000010ea107825 */ /* 0x002fcc00078e0010 */
[----:B------:R-:W4:Y:S01]  /*1520*/  LDG.E.128 R16, desc[UR16][R16.64] ;  /* 0x0000001010107981 */ /* 0x000f22000c1e1d00 */
[----:B------:R-:W-:-:S04]  /*1530*/  ISETP.NE.U32.AND P0, PT, RZ, UR22, PT ;  /* 0x00000016ff007c0c */ /* 0x000fc8000bf05070 */
[----:B------:R-:W-:-:S13]  /*1540*/  ISETP.NE.AND.EX P0, PT, RZ, UR23, PT, P0 ;  /* 0x00000017ff007c0c */ /* 0x000fda000bf05300 */
[----:B0-----:R-:W0:Y:S02]  /*1550*/  @P0 LDC.64 R10, c[0x0][0x438] ;  /* 0x00010e00ff0a0b82 */ /* 0x001e240000000a00 */
[----:B0-----:R-:W-:-:S05]  /*1560*/  @P0 IMAD.WIDE.U32 R10, R228, 0x10, R10 ;  /* 0x00000010e40a0825 */ /* 0x001fca00078e000a */
[----:B------:R2:W5:Y:S02]  /*1570*/  @P0 LDG.E.128 R168, desc[UR16][R10.64] ;  /* 0x000000100aa80981 */ /* 0x000564000c1e1d00 */
[----:B--2---:R-:W-:Y:S02]  /*1580*/  PRMT R11, R12, 0x7632, R11 ;  /* 0x000076320c0b7816 */ /* 0x004fe4000000000b */
[C---:B------:R-:W-:Y:S02]  /*1590*/  SHF.L.U32 R22, R13.reuse, 0x10, RZ ;  /* 0x000000100d167819 */ /* 0x040fe400000006ff */
[----:B------:R-:W-:Y:S02]  /*15a0*/  SHF.L.U32 R20, R14, 0x10, RZ ;  /* 0x000000100e147819 */ /* 0x000fe400000006ff */
[----:B------:R-:W-:Y:S02]  /*15b0*/  PRMT R9, R13, 0x7632, R9 ;  /* 0x000076320d097816 */ /* 0x000fe40000000009 */
[----:B------:R-:W-:-:S02]  /*15c0*/  SHF.L.U32 R21, R12, 0x10, RZ ;  /* 0x000000100c157819 */ /* 0x000fc400000006ff */
[C---:B----4-:R-:W-:Y:S02]  /*15d0*/  PRMT R181, R17.reuse, 0x7632, R181 ;  /* 0x0000763211b57816 */ /* 0x050fe400000000b5 */
[----:B------:R-:W-:Y:S02]  /*15e0*/  SHF.L.U32 R13, R17, 0x10, RZ ;  /* 0x00000010110d7819 */ /* 0x000fe400000006ff */
[----:B------:R-:W-:Y:S01]  /*15f0*/  SHF.L.U32 R17, R11, 0x10, RZ ;  /* 0x000000100b117819 */ /* 0x000fe200000006ff */
[----:B------:R-:W-:Y:S01]  /*1600*/  FADD.FTZ R11, R22, -UR32 ;  /* 0x80000020160b7e21 */ /* 0x000fe20008010000 */
[----:B------:R-:W-:Y:S01]  /*1610*/  FADD.FTZ R22, R20, -UR32 ;  /* 0x8000002014167e21 */ /* 0x000fe20008010000 */
[----:B------:R-:W-:Y:S01]  /*1620*/  PRMT R12, R14, 0x7632, R12 ;  /* 0x000076320e0c7816 */ /* 0x000fe2000000000c */
[----:B------:R-:W2:Y:S01]  /*1630*/  LDL R20, [R1+0x10] ;  /* 0x0000100001147983 */ /* 0x000ea20000100800 */
[C---:B------:R-:W-:Y:S01]  /*1640*/  PRMT R182, R18.reuse, 0x7632, R182 ;  /* 0x0000763212b67816 */ /* 0x040fe200000000b6 */
[----:B------:R-:W-:Y:S01]  /*1650*/  IMAD.U32 R14, R18, 0x10000, RZ ;  /* 0x00010000120e7824 */ /* 0x000fe200078e00ff */
[C---:B------:R-:W-:Y:S01]  /*1660*/  PRMT R180, R16.reuse, 0x7632, R180 ;  /* 0x0000763210b47816 */ /* 0x040fe200000000b4 */
[----:B------:R-:W-:Y:S01]  /*1670*/  FADD.FTZ R18, R21, -UR32 ;  /* 0x8000002015127e21 */ /* 0x000fe20008010000 */
[----:B------:R-:W-:-:S02]  /*1680*/  SHF.L.U32 R10, R16, 0x10, RZ ;  /* 0x00000010100a7819 */ /* 0x000fc400000006ff */
[C---:B------:R-:W-:Y:S02]  /*1690*/  PRMT R183, R19.reuse, 0x7632, R183 ;  /* 0x0000763213b77816 */ /* 0x040fe400000000b7 */
[----:B------:R-:W-:Y:S02]  /*16a0*/  SHF.L.U32 R16, R19, 0x10, RZ ;  /* 0x0000001013107819 */ /* 0x000fe400000006ff */
[----:B------:R-:W-:Y:S01]  /*16b0*/  SHF.L.U32 R19, R9, 0x10, RZ ;  /* 0x0000001009137819 */ /* 0x000fe200000006ff */
[----:B------:R-:W-:Y:S01]  /*16c0*/  FMUL.FTZ R9, R18, UR30 ;  /* 0x0000001e12097c20 */ /* 0x000fe20008410000 */
[----:B------:R-:W-:Y:S02]  /*16d0*/  SHF.L.U32 R18, R180, 0x10, RZ ;  /* 0x00000010b4127819 */ /* 0x000fe400000006ff */
[----:B------:R-:W4:Y:S01]  /*16e0*/  LDL R180, [R1+0x18] ;  /* 0x0000180001b47983 */ /* 0x000f220000100800 */
[----:B------:R-:W-:Y:S01]  /*16f0*/  FADD.FTZ R17, R17, -UR32 ;  /* 0x8000002011117e21 */ /* 0x000fe20008010000 */
[----:B------:R-:W-:Y:S01]  /*1700*/  FADD.FTZ R108, R108, R10 ;  /* 0x0000000a6c6c7221 */ /* 0x000fe20000010000 */
[----:B------:R-:W-:-:S02]  /*1710*/  FFMA.FTZ R68, R9, R10, R68 ;  /* 0x0000000a09447223 */ /* 0x000fc40000010044 */
[----:B------:R-:W-:Y:S01]  /*1720*/  FMUL.FTZ R17, R17, UR30 ;  /* 0x0000001e11117c20 */ /* 0x000fe20008410000 */
[----:B------:R-:W-:Y:S01]  /*1730*/  SHF.L.U32 R21, R12, 0x10, RZ ;  /* 0x000000100c157819 */ /* 0x000fe200000006ff */
[----:B------:R-:W-:Y:S01]  /*1740*/  FMUL.FTZ R12, R22, UR30 ;  /* 0x0000001e160c7c20 */ /* 0x000fe20008410000 */
[----:B------:R-:W-:Y:S01]  /*1750*/  FMUL.FTZ R11, R11, UR30 ;  /* 0x0000001e0b0b7c20 */ /* 0x000fe20008410000 */
[----:B------:R-:W-:Y:S01]  /*1760*/  SHF.L.U32 R22, R182, 0x10, RZ ;  /* 0x00000010b6167819 */ /* 0x000fe200000006ff */
[----:B------:R-:W-:Y:S01]  /*1770*/  FADD.FTZ R19, R19, -UR32 ;  /* 0x8000002013137e21 */ /* 0x000fe20008010000 */
[----:B------:R-:W-:Y:S01]  /*1780*/  FADD.FTZ R109, R109, R18 ;  /* 0x000000126d6d7221 */ /* 0x000fe20000010000 */
[-C--:B------:R-:W-:Y:S01]  /*1790*/  FFMA.FTZ R69, R17, R18.reuse, R69 ;  /* 0x0000001211457223 */ /* 0x080fe20000010045 */
[----:B------:R-:W-:Y:S01]  /*17a0*/  FMUL.FTZ R18, R187, R18 ;  /* 0x00000012bb127220 */ /* 0x000fe20000410000 */
[----:B------:R-:W-:Y:S01]  /*17b0*/  FADD.FTZ R110, R110, R13 ;  /* 0x0000000d6e6e7221 */ /* 0x000fe20000010000 */
[----:B------:R-:W-:Y:S01]  /*17c0*/  FFMA.FTZ R70, R11, R13, R70 ;  /* 0x0000000d0b467223 */ /* 0x000fe20000010046 */
[----:B------:R-:W-:Y:S01]  /*17d0*/  FMUL.FTZ R19, R19, UR30 ;  /* 0x0000001e13137c20 */ /* 0x000fe20008410000 */
[----:B------:R-:W-:Y:S01]  /*17e0*/  PRMT R23, R15, 0x7632, R23 ;  /* 0x000076320f177816 */ /* 0x000fe20000000017 */
[----:B------:R-:W-:Y:S01]  /*17f0*/  FADD.FTZ R21, R21, -UR32 ;  /* 0x8000002015157e21 */ /* 0x000fe20008010000 */
[----:B------:R-:W-:Y:S01]  /*1800*/  SHF.L.U32 R15, R15, 0x10, RZ ;  /* 0x000000100f0f7819 */ /* 0x000fe200000006ff */
[----:B------:R-:W-:Y:S01]  /*1810*/  FADD.FTZ R112, R112, R14 ;  /* 0x0000000e70707221 */ /* 0x000fe20000010000 */
[-C--:B------:R-:W-:Y:S01]  /*1820*/  FFMA.FTZ R72, R12, R14.reuse, R72 ;  /* 0x0000000e0c487223 */ /* 0x080fe20000010048 */
[----:B------:R-:W-:Y:S01]  /*1830*/  FMUL.FTZ R21, R21, UR30 ;  /* 0x0000001e15157c20 */ /* 0x000fe20008410000 */
[----:B------:R-:W-:Y:S01]  /*1840*/  FMUL.FTZ R14, R188, R14 ;  /* 0x0000000ebc0e7220 */ /* 0x000fe20000410000 */
[----:B------:R-:W-:Y:S01]  /*1850*/  FADD.FTZ R15, R15, -UR32 ;  /* 0x800000200f0f7e21 */ /* 0x000fe20008010000 */
[----:B------:R-:W-:Y:S01]  /*1860*/  SHF.L.U32 R23, R23, 0x10, RZ ;  /* 0x0000001017177819 */ /* 0x000fe200000006ff */
[----:B------:R-:W-:Y:S01]  /*1870*/  FADD.FTZ R113, R113, R22 ;  /* 0x0000001671717221 */ /* 0x000fe20000010000 */
[-C--:B------:R-:W-:Y:S01]  /*1880*/  FFMA.FTZ R73, R21, R22.reuse, R73 ;  /* 0x0000001615497223 */ /* 0x080fe20000010049 */
[----:B------:R-:W-:Y:S01]  /*1890*/  FMUL.FTZ R15, R15, UR30 ;  /* 0x0000001e0f0f7c20 */ /* 0x000fe20008410000 */
[----:B---3--:R-:W-:Y:S01]  /*18a0*/  FMUL.FTZ R22, R185, R22 ;  /* 0x00000016b9167220 */ /* 0x008fe20000410000 */
[----:B------:R-:W-:Y:S01]  /*18b0*/  FADD.FTZ R114, R114, R16 ;  /* 0x0000001072727221 */ /* 0x000fe20000010000 */
[----:B------:R-:W-:Y:S01]  /*18c0*/  FADD.FTZ R23, R23, -UR32 ;  /* 0x8000002017177e21 */ /* 0x000fe20008010000 */
[-C--:B------:R-:W-:Y:S01]  /*18d0*/  FFMA.FTZ R74, R15, R16.reuse, R74 ;  /* 0x000000100f4a7223 */ /* 0x080fe2000001004a */
[----:B------:R-:W-:-:S02]  /*18e0*/  FMUL.FTZ R16, R252, R16 ;  /* 0x00000010fc107220 */ /* 0x000fc40000410000 */
[----:B------:R-:W-:Y:S01]  /*18f0*/  FMUL.FTZ R23, R23, UR30 ;  /* 0x0000001e17177c20 */ /* 0x000fe20008410000 */
[----:B------:R-:W-:Y:S02]  /*1900*/  IADD3 R234, PT, PT, R234, 0x100, RZ ;  /* 0x00000100eaea7810 */ /* 0x000fe40007ffe0ff */
[----:B------:R-:W-:Y:S01]  /*1910*/  IADD3 R228, PT, PT, R228, 0x100, RZ ;  /* 0x00000100e4e47810 */ /* 0x000fe20007ffe0ff */
[----:B--2---:R-:W-:Y:S01]  /*1920*/  FMUL.FTZ R10, R20, R10 ;  /* 0x0000000a140a7220 */ /* 0x004fe20000410000 */
[----:B------:R-:W-:-:S03]  /*1930*/  SHF.L.U32 R20, R181, 0x10, RZ ;  /* 0x00000010b5147819 */ /* 0x000fc600000006ff */
[----:B------:R-:W-:Y:S01]  /*1940*/  FADD.FTZ R181, R232, R10 ;  /* 0x0000000ae8b57221 */ /* 0x000fe20000010000 */
[----:B------:R-:W-:-:S03]  /*1950*/  FFMA.FTZ R182, R9, R10, R233 ;  /* 0x0000000a09b67223 */ /* 0x000fc600000100e9 */
[----:B------:R-:W-:Y:S01]  /*1960*/  FADD.FTZ R181, R181, R18 ;  /* 0x00000012b5b57221 */ /* 0x000fe20000010000 */
[----:B------:R-:W-:Y:S01]  /*1970*/  FFMA.FTZ R182, R17, R18, R182 ;  /* 0x0000001211b67223 */ /* 0x000fe200000100b6 */
[----:B------:R-:W-:Y:S01]  /*1980*/  FADD.FTZ R111, R111, R20 ;  /* 0x000000146f6f7221 */ /* 0x000fe20000010000 */
[-C--:B------:R-:W-:Y:S01]  /*1990*/  FFMA.FTZ R71, R19, R20.reuse, R71 ;  /* 0x0000001413477223 */ /* 0x080fe20000010047 */
[----:B----4-:R-:W-:Y:S01]  /*19a0*/  FMUL.FTZ R13, R180, R13 ;  /* 0x0000000db40d7220 */ /* 0x010fe20000410000 */
[----:B------:R-:W-:-:S03]  /*19b0*/  FMUL.FTZ R20, R186, R20 ;  /* 0x00000014ba147220 */ /* 0x000fc60000410000 */
[----:B------:R-:W-:Y:S01]  /*19c0*/  FADD.FTZ R181, R181, R13 ;  /* 0x0000000db5b57221 */ /* 0x000fe20000010000 */
[----:B------:R-:W-:-:S03]  /*19d0*/  FFMA.FTZ R182, R11, R13, R182 ;  /* 0x0000000d0bb67223 */ /* 0x000fc600000100b6 */
[----:B------:R-:W-:Y:S01]  /*19e0*/  FADD.FTZ R181, R181, R20 ;  /* 0x00000014b5b57221 */ /* 0x000fe20000010000 */
[----:B------:R-:W-:-:S03]  /*19f0*/  FFMA.FTZ R182, R19, R20, R182 ;  /* 0x0000001413b67223 */ /* 0x000fc600000100b6 */
[----:B------:R-:W-:Y:S01]  /*1a00*/  FADD.FTZ R181, R181, R14 ;  /* 0x0000000eb5b57221 */ /* 0x000fe20000010000 */
[----:B------:R-:W-:Y:S01]  /*1a10*/  FFMA.FTZ R182, R12, R14, R182 ;  /* 0x0000000e0cb67223 */ /* 0x000fe200000100b6 */
[----:B------:R-:W-:Y:S02]  /*1a20*/  SHF.L.U32 R180, R183, 0x10, RZ ;  /* 0x00000010b7b47819 */ /* 0x000fe400000006ff */
[----:B------:R-:W-:Y:S01]  /*1a30*/  FADD.FTZ R181, R181, R22 ;  /* 0x00000016b5b57221 */ /* 0x000fe20000010000 */
[----:B------:R-:W-:Y:S02]  /*1a40*/  FFMA.FTZ R182, R21, R22, R182 ;  /* 0x0000001615b67223 */ /* 0x000fe400000100b6 */
[----:B------:R-:W-:Y:S01]  /*1a50*/  FMUL.FTZ R188, R184, R180 ;  /* 0x000000b4b8bc7220 */ /* 0x000fe20000410000 */
[----:B------:R-:W-:Y:S01]  /*1a60*/  FADD.FTZ R181, R181, R16 ;  /* 0x00000010b5b57221 */ /* 0x000fe20000010000 */
[----:B------:R-:W-:Y:S01]  /*1a70*/  FFMA.FTZ R182, R15, R16, R182 ;  /* 0x000000100fb67223 */ /* 0x000fe200000100b6 */
[----:B------:R-:W-:Y:S01]  /*1a80*/  FADD.FTZ R115, R115, R180 ;  /* 0x000000b473737221 */ /* 0x000fe20000010000 */
[----:B------:R-:W-:Y:S01]  /*1a90*/  FFMA.FTZ R75, R23, R180, R75 ;  /* 0x000000b4174b7223 */ /* 0x000fe2000001004b */
[----:B------:R-:W-:Y:S01]  /*1aa0*/  FADD.FTZ R232, R181, R188 ;  /* 0x000000bcb5e87221 */ /* 0x000fe20000010000 */
[----:B------:R-:W-:-:S07]  /*1ab0*/  FFMA.FTZ R233, R23, R188, R182 ;  /* 0x000000bc17e97223 */ /* 0x000fce00000100b6 */
.L_x_3324:
[----:B------:R-:W-:Y:S05]  /*1ac0*/  BSYNC.RECONVERGENT B1 ;  /* 0x0000000000017941 */ /* 0x000fea0003800200 */
.L_x_3323:
        /* <DEDUP_REMOVED lines=15> */
[C---:B--2---:R-:W-:Y:S02]  /*1bc0*/  PRMT R190, R180.reuse, 0x7632, R190 ;  /* 0x00007632b4be7816 */ /* 0x044fe400000000be */
[----:B------:R-:W-:Y:S02]  /*1bd0*/  SHF.L.U32 R192, R180, 0x10, RZ ;  /* 0x00000010b4c07819 */ /* 0x000fe400000006ff */
[----:B------:R-:W-:Y:S02]  /*1be0*/  PRMT R189, R181, 0x7632, R189 ;  /* 0x00007632b5bd7816 */ /* 0x000fe400000000bd */
[----:B---3--:R-:W-:-:S02]  /*1bf0*/  PRMT R200, R187, 0x7632, R200 ;  /* 0x00007632bbc87816 */ /* 0x008fc400000000c8 */
[----:B------:R-:W-:Y:S01]  /*1c00*/  SHF.L.U32 R196, R187, 0x10, RZ ;  /* 0x00000010bbc47819 */ /* 0x000fe200000006ff */
[----:B------:R-:W-:Y:S01]  /*1c10*/  IMAD.U32 R187, R190, 0x10000, RZ ;  /* 0x00010000bebb7824 */ /* 0x000fe200078e00ff */
[C---:B------:R-:W-:Y:S02]  /*1c20*/  PRMT R199, R186.reuse, 0x7632, R199 ;  /* 0x00007632bac77816 */ /* 0x040fe400000000c7 */
[----:B------:R-:W-:Y:S01]  /*1c30*/  SHF.L.U32 R180, R186, 0x10, RZ ;  /* 0x00000010bab47819 */ /* 0x000fe200000006ff */
[----:B------:R-:W-:Y:S01]  /*1c40*/  FADD.FTZ R186, R192, -UR32 ;  /* 0x80000020c0ba7e21 */ /* 0x000fe20008010000 */
[----:B------:R-:W-:Y:S01]  /*1c50*/  SHF.L.U32 R193, R181, 0x10, RZ ;  /* 0x00000010b5c17819 */ /* 0x000fe200000006ff */
[----:B------:R-:W-:Y:S01]  /*1c60*/  FADD.FTZ R187, R187, -UR32 ;  /* 0x80000020bbbb7e21 */ /* 0x000fe20008010000 */
[C---:B------:R-:W-:Y:S02]  /*1c70*/  PRMT R181, R182.reuse, 0x7632, R181 ;  /* 0x00007632b6b57816 */ /* 0x040fe400000000b5 */
[----:B------:R-:W-:-:S02]  /*1c80*/  SHF.L.U32 R191, R182, 0x10, RZ ;  /* 0x00000010b6bf7819 */ /* 0x000fc400000006ff */
[C---:B------:R-:W-:Y:S02]  /*1c90*/  PRMT R197, R184.reuse, 0x7632, R197 ;  /* 0x00007632b8c57816 */ /* 0x040fe400000000c5 */
[----:B------:R-:W-:Y:S02]  /*1ca0*/  SHF.L.U32 R184, R184, 0x10, RZ ;  /* 0x00000010b8b87819 */ /* 0x000fe400000006ff */
[C---:B------:R-:W-:Y:S02]  /*1cb0*/  PRMT R198, R185.reuse, 0x7632, R198 ;  /* 0x00007632b9c67816 */ /* 0x040fe400000000c6 */
[----:B------:R-:W-:Y:S02]  /*1cc0*/  SHF.L.U32 R182, R185, 0x10, RZ ;  /* 0x00000010b9b67819 */ /* 0x000fe400000006ff */
[----:B------:R-:W-:Y:S01]  /*1cd0*/  SHF.L.U32 R185, R189, 0x10, RZ ;  /* 0x00000010bdb97819 */ /* 0x000fe200000006ff */
[----:B------:R-:W-:Y:S01]  /*1ce0*/  FMUL.FTZ R189, R186, UR30 ;  /* 0x0000001ebabd7c20 */ /* 0x000fe20008410000 */
[----:B------:R-:W-:Y:S01]  /*1cf0*/  SHF.L.U32 R186, R197, 0x10, RZ ;  /* 0x00000010c5ba7819 */ /* 0x000fe200000006ff */
[----:B------:R-:W-:Y:S01]  /*1d00*/  FMUL.FTZ R197, R187, UR30 ;  /* 0x0000001ebbc57c20 */ /* 0x000fe20008410000 */
[-C--:B-----5:R-:W-:Y:S01]  /*1d10*/  FMUL.FTZ R190, R248, R184.reuse ;  /* 0x000000b8f8be7220 */ /* 0x0a0fe20000410000 */
[----:B------:R-:W-:Y:S01]  /*1d20*/  FADD.FTZ R116, R116, R184 ;  /* 0x000000b874747221 */ /* 0x000fe20000010000 */
[----:B------:R-:W-:Y:S01]  /*1d30*/  FFMA.FTZ R76, R189, R184, R76 ;  /* 0x000000b8bd4c7223 */ /* 0x000fe2000001004c */
[----:B------:R-:W-:Y:S01]  /*1d40*/  FADD.FTZ R193, R193, -UR32 ;  /* 0x80000020c1c17e21 */ /* 0x000fe20008010000 */
[----:B------:R-:W-:Y:S01]  /*1d50*/  FADD.FTZ R192, R191, -UR32 ;  /* 0x80000020bfc07e21 */ /* 0x000fe20008010000 */
[----:B------:R-:W-:Y:S01]  /*1d60*/  SHF.L.U32 R184, R198, 0x10, RZ ;  /* 0x00000010c6b87819 */ /* 0x000fe200000006ff */
[----:B------:R-:W-:Y:S01]  /*1d70*/  FADD.FTZ R117, R117, R186 ;  /* 0x000000ba75757221 */ /* 0x000fe20000010000 */
[-C--:B------:R-:W-:Y:S01]  /*1d80*/  FFMA.FTZ R77, R197, R186.reuse, R77 ;  /* 0x000000bac54d7223 */ /* 0x080fe2000001004d */
[----:B------:R-:W-:Y:S01]  /*1d90*/  FMUL.FTZ R198, R249, R186 ;  /* 0x000000baf9c67220 */ /* 0x000fe20000410000 */
[----:B------:R-:W-:Y:S01]  /*1da0*/  FADD.FTZ R187, R232, R190 ;  /* 0x000000bee8bb7221 */ /* 0x000fe20000010000 */
[----:B------:R-:W-:Y:S01]  /*1db0*/  FFMA.FTZ R186, R189, R190, R233 ;  /* 0x000000bebdba7223 */ /* 0x000fe200000100e9 */
[----:B------:R-:W-:Y:S01]  /*1dc0*/  PRMT R194, R183, 0x7632, R194 ;  /* 0x00007632b7c27816 */ /* 0x000fe200000000c2 */
[----:B------:R-:W-:Y:S01]  /*1dd0*/  FMUL.FTZ R191, R193, UR30 ;  /* 0x0000001ec1bf7c20 */ /* 0x000fe20008410000 */
[----:B------:R-:W-:Y:S01]  /*1de0*/  SHF.L.U32 R195, R183, 0x10, RZ ;  /* 0x00000010b7c37819 */ /* 0x000fe200000006ff */
[----:B------:R-:W-:Y:S01]  /*1df0*/  FMUL.FTZ R192, R192, UR30 ;  /* 0x0000001ec0c07c20 */ /* 0x000fe20008410000 */
[----:B------:R-:W-:Y:S01]  /*1e00*/  SHF.L.U32 R183, R181, 0x10, RZ ;  /* 0x00000010b5b77819 */ /* 0x000fe200000006ff */
[----:B------:R-:W-:Y:S01]  /*1e10*/  FMUL.FTZ R193, R250, R182 ;  /* 0x000000b6fac17220 */ /* 0x000fe20000410000 */
[----:B------:R-:W-:Y:S01]  /*1e20*/  FADD.FTZ R185, R185, -UR32 ;  /* 0x80000020b9b97e21 */ /* 0x000fe20008010000 */
[----:B------:R-:W-:Y:S01]  /*1e30*/  FADD.FTZ R187, R187, R198 ;  /* 0x000000c6bbbb7221 */ /* 0x000fe20000010000 */
[----:B------:R-:W-:Y:S01]  /*1e40*/  FFMA.FTZ R186, R197, R198, R186 ;  /* 0x000000c6c5ba7223 */ /* 0x000fe200000100ba */
[----:B------:R-:W-:Y:S01]  /*1e50*/  SHF.L.U32 R181, R194, 0x10, RZ ;  /* 0x00000010c2b57819 */ /* 0x000fe200000006ff */
[----:B------:R-:W-:Y:S01]  /*1e60*/  FADD.FTZ R118, R118, R182 ;  /* 0x000000b676767221 */ /* 0x000fe20000010000 */
[----:B------:R-:W-:Y:S01]  /*1e70*/  FFMA.FTZ R78, R191, R182, R78 ;  /* 0x000000b6bf4e7223 */ /* 0x000fe2000001004e */
[----:B------:R-:W-:Y:S01]  /*1e80*/  FADD.FTZ R120, R120, R180 ;  /* 0x000000b478787221 */ /* 0x000fe20000010000 */
[-C--:B------:R-:W-:Y:S01]  /*1e90*/  FFMA.FTZ R80, R192, R180.reuse, R80 ;  /* 0x000000b4c0507223 */ /* 0x080fe20000010050 */
[----:B------:R-:W-:Y:S01]  /*1ea0*/  FMUL.FTZ R194, R244, R180 ;  /* 0x000000b4f4c27220 */ /* 0x000fe20000410000 */
[----:B------:R-:W-:Y:S01]  /*1eb0*/  SHF.L.U32 R182, R199, 0x10, RZ ;  /* 0x00000010c7b67819 */ /* 0x000fe200000006ff */
[----:B------:R-:W-:Y:S01]  /*1ec0*/  FADD.FTZ R183, R183, -UR32 ;  /* 0x80000020b7b77e21 */ /* 0x000fe20008010000 */
[----:B------:R-:W-:Y:S01]  /*1ed0*/  SHF.L.U32 R180, R200, 0x10, RZ ;  /* 0x00000010c8b47819 */ /* 0x000fe200000006ff */
[----:B------:R-:W-:Y:S01]  /*1ee0*/  FMUL.FTZ R199, R185, UR30 ;  /* 0x0000001eb9c77c20 */ /* 0x000fe20008410000 */
[----:B------:R-:W-:Y:S01]  /*1ef0*/  FMUL.FTZ R200, R251, R184 ;  /* 0x000000b8fbc87220 */ /* 0x000fe20000410000 */
[----:B------:R-:W-:Y:S01]  /*1f00*/  FADD.FTZ R187, R187, R193 ;  /* 0x000000c1bbbb7221 */ /* 0x000fe20000010000 */
[----:B------:R-:W-:Y:S01]  /*1f10*/  FFMA.FTZ R186, R191, R193, R186 ;  /* 0x000000c1bfba7223 */ /* 0x000fe200000100ba */
[----:B------:R-:W-:Y:S01]  /*1f20*/  FADD.FTZ R195, R195, -UR32 ;  /* 0x80000020c3c37e21 */ /* 0x000fe20008010000 */
[----:B------:R-:W-:Y:S01]  /*1f30*/  FMUL.FTZ R201, R183, UR30 ;  /* 0x0000001eb7c97c20 */ /* 0x000fe20008410000 */
[----:B------:R-:W-:Y:S01]  /*1f40*/  FADD.FTZ R183, R187, R200 ;  /* 0x000000c8bbb77221 */ /* 0x000fe20000010000 */
[----:B------:R-:W-:Y:S01]  /*1f50*/  FFMA.FTZ R186, R199, R200, R186 ;  /* 0x000000c8c7ba7223 */ /* 0x000fe200000100ba */
[----:B------:R-:W-:Y:S01]  /*1f60*/  FMUL.FTZ R195, R195, UR30 ;  /* 0x0000001ec3c37c20 */ /* 0x000fe20008410000 */
        /* <DEDUP_REMOVED lines=8> */
[----:B------:R-:W-:Y:S01]  /*1ff0*/  FADD.FTZ R181, R181, -UR32 ;  /* 0x80000020b5b57e21 */ /* 0x000fe20008010000 */
[----:B------:R-:W-:Y:S01]  /*2000*/  FADD.FTZ R183, R183, R202 ;  /* 0x000000cab7b77221 */ /* 0x000fe20000010000 */
        /* <DEDUP_REMOVED lines=11> */
.L_x_3326:
[----:B------:R-:W-:Y:S05]  /*20c0*/  BSYNC.RECONVERGENT B1 ;  /* 0x0000000000017941 */ /* 0x000fea0003800200 */
.L_x_3325:
        /* <DEDUP_REMOVED lines=15> */
[----:B------:R-:W-:Y:S02]  /*21c0*/  SHF.L.U32 R210, R182, 0x10, RZ ;  /* 0x00000010b6d27819 */ /* 0x000fe400000006ff */
[----:B------:R-:W-:Y:S02]  /*21d0*/  SHF.L.U32 R213, R181, 0x10, RZ ;  /* 0x00000010b5d57819 */ /* 0x000fe400000006ff */
[----:B------:R-:W-:-:S02]  /*21e0*/  PRMT R182, R183, 0x7632, R182 ;  /* 0x00007632b7b67816 */ /* 0x000fc400000000b6 */
[----:B------:R-:W-:Y:S02]  /*21f0*/  SHF.L.U32 R183, R183, 0x10, RZ ;  /* 0x00000010b7b77819 */ /* 0x000fe400000006ff */
[----:B------:R-:W-:Y:S02]  /*2200*/  SHF.L.U32 R212, R208, 0x10, RZ ;  /* 0x00000010d0d47819 */ /* 0x000fe400000006ff */
[----:B------:R-:W-:Y:S02]  /*2210*/  PRMT R205, R181, 0x7632, R205 ;  /* 0x00007632b5cd7816 */ /* 0x000fe400000000cd */
[C---:B---3--:R-:W-:Y:S02]  /*2220*/  PRMT R206, R184.reuse, 0x7632, R206 ;  /* 0x00007632b8ce7816 */ /* 0x048fe400000000ce */
[----:B------:R-:W-:Y:S01]  /*2230*/  SHF.L.U32 R207, R184, 0x10, RZ ;  /* 0x00000010b8cf7819 */ /* 0x000fe200000006ff */
[----:B------:R-:W-:Y:S01]  /*2240*/  FADD.FTZ R184, R211, -UR32 ;  /* 0x80000020d3b87e21 */ /* 0x000fe20008010000 */
[----:B------:R-:W-:Y:S01]  /*2250*/  PRMT R214, R185, 0x7632, R214 ;  /* 0x00007632b9d67816 */ /* 0x000fe200000000d6 */
[----:B------:R-:W-:Y:S01]  /*2260*/  FADD.FTZ R208, R213, -UR32 ;  /* 0x80000020d5d07e21 */ /* 0x000fe20008010000 */
[----:B------:R-:W-:Y:S01]  /*2270*/  SHF.L.U32 R181, R185, 0x10, RZ ;  /* 0x00000010b9b57819 */ /* 0x000fe200000006ff */
[----:B------:R-:W-:Y:S01]  /*2280*/  FADD.FTZ R211, R183, -UR32 ;  /* 0x80000020b7d37e21 */ /* 0x000fe20008010000 */
[----:B------:R-:W-:Y:S01]  /*2290*/  SHF.L.U32 R185, R205, 0x10, RZ ;  /* 0x00000010cdb97819 */ /* 0x000fe200000006ff */
[----:B------:R-:W-:Y:S01]  /*22a0*/  FADD.FTZ R213, R212, -UR32 ;  /* 0x80000020d4d57e21 */ /* 0x000fe20008010000 */
[----:B------:R-:W-:Y:S01]  /*22b0*/  FMUL.FTZ R205, R184, UR30 ;  /* 0x0000001eb8cd7c20 */ /* 0x000fe20008410000 */
[----:B------:R-:W-:Y:S01]  /*22c0*/  PRMT R216, R187, 0x7632, R216 ;  /* 0x00007632bbd87816 */ /* 0x000fe200000000d8 */
[----:B------:R-:W-:Y:S01]  /*22d0*/  FMUL.FTZ R211, R211, UR30 ;  /* 0x0000001ed3d37c20 */ /* 0x000fe20008410000 */
[----:B------:R-:W-:Y:S01]  /*22e0*/  SHF.L.U32 R187, R187, 0x10, RZ ;  /* 0x00000010bbbb7819 */ /* 0x000fe200000006ff */
[----:B------:R-:W-:Y:S01]  /*22f0*/  FMUL.FTZ R213, R213, UR30 ;  /* 0x0000001ed5d57c20 */ /* 0x000fe20008410000 */
[----:B------:R-:W-:Y:S01]  /*2300*/  SHF.L.U32 R184, R206, 0x10, RZ ;  /* 0x00000010ceb87819 */ /* 0x000fe200000006ff */
[----:B------:R-:W-:Y:S01]  /*2310*/  FADD.FTZ R84, R84, R207 ;  /* 0x000000cf54547221 */ /* 0x000fe20000010000 */
[-C--:B------:R-:W-:Y:S01]  /*2320*/  FFMA.FTZ R124, R205, R207.reuse, R124 ;  /* 0x000000cfcd7c7223 */ /* 0x080fe2000001007c */
[----:B-----5:R-:W-:Y:S01]  /*2330*/  FMUL.FTZ R206, R240, R207 ;  /* 0x000000cff0ce7220 */ /* 0x020fe20000410000 */
[----:B------:R-:W-:Y:S01]  /*2340*/  FADD.FTZ R210, R210, -UR32 ;  /* 0x80000020d2d27e21 */ /* 0x000fe20008010000 */
[----:B------:R-:W-:Y:S01]  /*2350*/  SHF.L.U32 R183, R182, 0x10, RZ ;  /* 0x00000010b6b77819 */ /* 0x000fe200000006ff */
[----:B------:R-:W-:Y:S01]  /*2360*/  FMUL.FTZ R207, R208, UR30 ;  /* 0x0000001ed0cf7c20 */ /* 0x000fe20008410000 */
[----:B------:R-:W-:Y:S01]  /*2370*/  PRMT R215, R186, 0x7632, R215 ;  /* 0x00007632bad77816 */ /* 0x000fe200000000d7 */
[----:B------:R-:W-:Y:S01]  /*2380*/  FADD.FTZ R94, R94, R187 ;  /* 0x000000bb5e5e7221 */ /* 0x000fe20000010000 */
[----:B------:R-:W-:Y:S01]  /*2390*/  SHF.L.U32 R182, R214, 0x10, RZ ;  /* 0x00000010d6b67819 */ /* 0x000fe200000006ff */
[-C--:B------:R-:W-:Y:S01]  /*23a0*/  FFMA.FTZ R130, R211, R187.reuse, R130 ;  /* 0x000000bbd3827223 */ /* 0x080fe20000010082 */
[----:B------:R-:W-:Y:S01]  /*23b0*/  SHF.L.U32 R180, R186, 0x10, RZ ;  /* 0x00000010bab47819 */ /* 0x000fe200000006ff */
[----:B------:R-:W-:Y:S01]  /*23c0*/  FMUL.FTZ R212, R238, R187 ;  /* 0x000000bbeed47220 */ /* 0x000fe20000410000 */
[----:B------:R-:W-:Y:S01]  /*23d0*/  FADD.FTZ R185, R185, -UR32 ;  /* 0x80000020b9b97e21 */ /* 0x000fe20008010000 */
[----:B------:R-:W-:Y:S01]  /*23e0*/  FADD.FTZ R85, R85, R184 ;  /* 0x000000b855557221 */ /* 0x000fe20000010000 */
[-C--:B------:R-:W-:Y:S01]  /*23f0*/  FFMA.FTZ R125, R213, R184.reuse, R125 ;  /* 0x000000b8d57d7223 */ /* 0x080fe2000001007d */
[----:B------:R-:W-:Y:S01]  /*2400*/  FMUL.FTZ R214, R241, R184 ;  /* 0x000000b8f1d67220 */ /* 0x000fe20000410000 */
[----:B------:R-:W-:-:S02]  /*2410*/  IMAD.U32 R186, R209, 0x10000, RZ ;  /* 0x00010000d1ba7824 */ /* 0x000fc400078e00ff */
[----:B------:R-:W-:Y:S01]  /*2420*/  FADD.FTZ R187, R232, R206 ;  /* 0x000000cee8bb7221 */ /* 0x000fe20000010000 */
[----:B------:R-:W-:Y:S01]  /*2430*/  FFMA.FTZ R184, R205, R206, R233 ;  /* 0x000000cecdb87223 */ /* 0x000fe200000100e9 */
[----:B------:R-:W-:Y:S01]  /*2440*/  FADD.FTZ R86, R86, R181 ;  /* 0x000000b556567221 */ /* 0x000fe20000010000 */
[----:B------:R-:W-:Y:S01]  /*2450*/  FMUL.FTZ R208, R210, UR30 ;  /* 0x0000001ed2d07c20 */ /* 0x000fe20008410000 */
[-C--:B------:R-:W-:Y:S01]  /*2460*/  FFMA.FTZ R126, R207, R181.reuse, R126 ;  /* 0x000000b5cf7e7223 */ /* 0x080fe2000001007e */
[----:B------:R-:W-:Y:S01]  /*2470*/  FMUL.FTZ R209, R242, R181 ;  /* 0x000000b5f2d17220 */ /* 0x000fe20000410000 */
[----:B------:R-:W-:Y:S01]  /*2480*/  SHF.L.U32 R181, R215, 0x10, RZ ;  /* 0x00000010d7b57819 */ /* 0x000fe200000006ff */
[----:B------:R-:W-:Y:S01]  /*2490*/  FMUL.FTZ R215, R185, UR30 ;  /* 0x0000001eb9d77c20 */ /* 0x000fe20008410000 */
[----:B------:R-:W-:Y:S01]  /*24a0*/  FADD.FTZ R187, R187, R214 ;  /* 0x000000d6bbbb7221 */ /* 0x000fe20000010000 */
[----:B------:R-:W-:Y:S01]  /*24b0*/  FFMA.FTZ R184, R213, R214, R184 ;  /* 0x000000d6d5b87223 */ /* 0x000fe200000100b8 */
[----:B------:R-:W-:Y:S01]  /*24c0*/  FADD.FTZ R92, R92, R180 ;  /* 0x000000b45c5c7221 */ /* 0x000fe20000010000 */
[-C--:B------:R-:W-:Y:S01]  /*24d0*/  FFMA.FTZ R128, R208, R180.reuse, R128 ;  /* 0x000000b4d0807223 */ /* 0x080fe20000010080 */
[----:B------:R-:W-:Y:S01]  /*24e0*/  FMUL.FTZ R210, R236, R180 ;  /* 0x000000b4ecd27220 */ /* 0x000fe20000410000 */
[----:B------:R-:W-:Y:S01]  /*24f0*/  SHF.L.U32 R180, R216, 0x10, RZ ;  /* 0x00000010d8b47819 */ /* 0x000fe200000006ff */
[----:B------:R-:W-:Y:S01]  /*2500*/  FADD.FTZ R186, R186, -UR32 ;  /* 0x80000020baba7e21 */ /* 0x000fe20008010000 */
[----:B------:R-:W-:Y:S01]  /*2510*/  FADD.FTZ R87, R87, R182 ;  /* 0x000000b657577221 */ /* 0x000fe20000010000 */
[-C--:B------:R-:W-:Y:S01]  /*2520*/  FFMA.FTZ R127, R215, R182.reuse, R127 ;  /* 0x000000b6d77f7223 */ /* 0x080fe2000001007f */
[----:B------:R-:W-:Y:S01]  /*2530*/  FMUL.FTZ R216, R243, R182 ;  /* 0x000000b6f3d87220 */ /* 0x000fe20000410000 */
[----:B------:R-:W-:Y:S01]  /*2540*/  FADD.FTZ R182, R187, R209 ;  /* 0x000000d1bbb67221 */ /* 0x000fe20000010000 */
[----:B------:R-:W-:Y:S01]  /*2550*/  FFMA.FTZ R184, R207, R209, R184 ;  /* 0x000000d1cfb87223 */ /* 0x000fe200000100b8 */
[----:B------:R-:W-:-:S02]  /*2560*/  FMUL.FTZ R217, R186, UR30 ;  /* 0x0000001ebad97c20 */ /* 0x000fc40008410000 */
[----:B------:R-:W-:Y:S01]  /*2570*/  FADD.FTZ R182, R182, R216 ;  /* 0x000000d8b6b67221 */ /* 0x000fe20000010000 */
[----:B------:R-:W-:Y:S01]  /*2580*/  FFMA.FTZ R184, R215, R216, R184 ;  /* 0x000000d8d7b87223 */ /* 0x000fe200000100b8 */
[----:B------:R-:W-:Y:S01]  /*2590*/  FADD.FTZ R93, R93, R181 ;  /* 0x000000b55d5d7221 */ /* 0x000fe20000010000 */
[-C--:B------:R-:W-:Y:S01]  /*25a0*/  FFMA.FTZ R129, R217, R181.reuse, R129 ;  /* 0x000000b5d9817223 */ /* 0x080fe20000010081 */
[----:B------:R-:W-:Y:S01]  /*25b0*/  FMUL.FTZ R218, R237, R181 ;  /* 0x000000b5edda7220 */ /* 0x000fe20000410000 */
[----:B------:R-:W-:Y:S01]  /*25c0*/  FADD.FTZ R182, R182, R210 ;  /* 0x000000d2b6b67221 */ /* 0x000fe20000010000 */
[----:B------:R-:W-:Y:S01]  /*25d0*/  FFMA.FTZ R181, R208, R210, R184 ;  /* 0x000000d2d0b57223 */ /* 0x000fe200000100b8 */
[----:B------:R-:W-:Y:S02]  /*25e0*/  FADD.FTZ R183, R183, -UR32 ;  /* 0x80000020b7b77e21 */ /* 0x000fe40008010000 */
[----:B------:R-:W-:Y:S01]  /*25f0*/  FADD.FTZ R182, R182, R218 ;  /* 0x000000dab6b67221 */ /* 0x000fe20000010000 */
[----:B------:R-:W-:Y:S01]  /*2600*/  FFMA.FTZ R181, R217, R218, R181 ;  /* 0x000000dad9b57223 */ /* 0x000fe200000100b5 */
[----:B------:R-:W-:Y:S01]  /*2610*/  FMUL.FTZ R219, R183, UR30 ;  /* 0x0000001eb7db7c20 */ /* 0x000fe20008410000 */
[----:B------:R-:W-:Y:S01]  /*2620*/  FMUL.FTZ R220, R239, R180 ;  /* 0x000000b4efdc7220 */ /* 0x000fe20000410000 */
[----:B------:R-:W-:Y:S01]  /*2630*/  FADD.FTZ R182, R182, R212 ;  /* 0x000000d4b6b67221 */ /* 0x000fe20000010000 */
[----:B------:R-:W-:Y:S01]  /*2640*/  FFMA.FTZ R181, R211, R212, R181 ;  /* 0x000000d4d3b57223 */ /* 0x000fe200000100b5 */
[----:B------:R-:W-:Y:S01]  /*2650*/  FADD.FTZ R95, R95, R180 ;  /* 0x000000b45f5f7221 */ /* 0x000fe20000010000 */
[C---:B------:R-:W-:Y:S01]  /*2660*/  FFMA.FTZ R131, R219.reuse, R180, R131 ;  /* 0x000000b4db837223 */ /* 0x040fe20000010083 */
[----:B------:R-:W-:Y:S01]  /*2670*/  FADD.FTZ R232, R182, R220 ;  /* 0x000000dcb6e87221 */ /* 0x000fe20000010000 */
[----:B------:R-:W-:Y:S01]  /*2680*/  FFMA.FTZ R233, R219, R220, R181 ;  /* 0x000000dcdbe97223 */ /* 0x000fe200000100b5 */
[----:B------:R-:W-:Y:S06]  /*2690*/  BRA `(.L_x_3327) ;  /* 0x0000000000747947 */ /* 0x000fec0003800000 */
.L_x_3320:
[----:B------:R-:W0:Y:S01]  /*26a0*/  S2R R235, SR_TID.X ;  /* 0x0000000000eb7919 */ /* 0x000e220000002100 */
[----:B-1----:R-:W-:Y:S02]  /*26b0*/  UIMAD UR6, UR26, UR10, URZ ;  /* 0x0000000a1a0672a4 */ /* 0x002fe4000f8e02ff */
        /* <DEDUP_REMOVED lines=27> */
.L_x_3327:
[----:B----4-:R-:W-:Y:S05]  /*2870*/  BSYNC.RECONVERGENT B0 ;  /* 0x0000000000007941 */ /* 0x010fea0003800200 */
.L_x_3319:
[----:B0-----:R-:W0:Y:S01]  /*2880*/  SHFL.DOWN PT, R180, R232, 0x10, 0x1f ;  /* 0x0a001f00e8b47f89 */ /* 0x001e2200000e0000 */
[----:B------:R-:W-:Y:S01]  /*2890*/  LOP3.LUT P0, RZ, R235, 0x1f, RZ, 0xc0, !PT ;  /* 0x0000001febff7812 */ /* 0x000fe2000780c0ff */
[----:B------:R-:W-:Y:S02]  /*28a0*/  BSSY.RECONVERGENT B0, `(.L_x_3328) ;  /* 0x000001d000007945 */ /* 0x000fe40003800200 */
[----:B------:R-:W1:Y:S01]  /*28b0*/  SHFL.DOWN PT, R181, R233, 0x10, 0x1f ;  /* 0x0a001f00e9b57f89 */ /* 0x000e6200000e0000 */
[----:B0-----:R-:W-:Y:S01]  /*28c0*/  FADD.FTZ R180, R180, R232 ;  /* 0x000000e8b4b47221 */ /* 0x001fe20000010000 */
[----:B-1----:R-:W-:-:S04]  /*28d0*/  FADD.FTZ R181, R181, R233 ;  /* 0x000000e9b5b57221 */ /* 0x002fc80000010000 */
        /* <DEDUP_REMOVED lines=25> */
.L_x_3329:
[----:B------:R-:W-:Y:S05]  /*2a70*/  BSYNC.RECONVERGENT B0 ;  /* 0x0000000000007941 */ /* 0x000fea0003800200 */
.L_x_3328:
        /* <DEDUP_REMOVED lines=38> */
[----:B------:R-:W-:-:S03]  /*2ce0*/  FADD.FTZ R181, R185, R181 ;  /* 0x000000b5b9b57221 */ /* 0x000fc60000010000 */
[----:B------:R-:W-:Y:S01]  /*2cf0*/  FADD.FTZ R180, R182, R180 ;  /* 0x000000b4b6b47221 */ /* 0x000fe20000010000 */
[----:B------:R-:W-:Y:S01]  /*2d00*/  FADD.FTZ R181, R183, R181 ;  /* 0x000000b5b7b57221 */ /* 0x000fe20000010000 */
[----:B------:R-:W-:Y:S01]  /*2d10*/  HFMA2 R182, -RZ, RZ, 0, 0 ;  /* 0x00000000ffb67431 */ /* 0x000fe200000001ff */
[----:B------:R-:W-:Y:S01]  /*2d20*/  MOV R183, R231 ;  /* 0x000000e700b77202 */ /* 0x000fe20000000f00 */
[----:B------:R-:W-:Y:S01]  /*2d30*/  FMUL.FTZ R180, R180, UR28 ;  /* 0x0000001cb4b47c20 */ /* 0x000fe20008410000 */
[----:B------:R-:W-:-:S04]  /*2d40*/  FMUL.FTZ R181, R181, UR28 ;  /* 0x0000001cb5b57c20 */ /* 0x000fc80008410000 */
[----:B------:R-:W-:Y:S02]  /*2d50*/  FSEL R180, R180, RZ, !P0 ;  /* 0x000000ffb4b47208 */ /* 0x000fe40004000000 */
[----:B------:R-:W-:Y:S02]  /*2d60*/  R2UR UR8, R181 ;  /* 0x00000000b50872ca */ /* 0x000fe400000e0000 */
[----:B------:R-:W-:Y:S02]  /*2d70*/  R2UR UR9, R180 ;  /* 0x00000000b40972ca */ /* 0x000fe400000e0000 */
[----:B------:R-:W-:-:S04]  /*2d80*/  MOV R180, UR7 ;  /* 0x0000000700b47c02 */ /* 0x000fc80008000f00 */
[----:B------:R-:W-:Y:S01]  /*2d90*/  @P2 LEA.HI.SX32 R182, R180, R235, 0x1d ;  /* 0x000000ebb4b62211 */ /* 0x000fe200078feaff */
[----:B------:R-:W-:Y:S08]  /*2da0*/  @!P1 BRA `(.L_x_3331) ;  /* 0x0000001c001c9947 */ /* 0x000ff00003800000 */
[----:B------:R-:W-:-:S04]  /*2db0*/  UISETP.NE.U32.AND UP0, UPT, UR22, URZ, UPT ;  /* 0x000000ff1600728c */ /* 0x000fc8000bf05070 */
[----:B------:R-:W-:Y:S01]  /*2dc0*/  UISETP.NE.AND.EX UP0, UPT, UR23, URZ, UPT, UP0 ;  /* 0x000000ff1700728c */ /* 0x000fe2000bf05300 */
[----:B------:R-:W-:Y:S10]  /*2dd0*/  BRA.U !UP3, `(.L_x_3332) ;  /* 0x000000010b0c7547 */ /* 0x000ff4000b800000 */
[----:B------:R-:W0:Y:S02]  /*2de0*/  LDC.64 R176, c[0x0][0x390] ;  /* 0x0000e400ffb07b82 */ /* 0x000e240000000a00 */
[----:B0-----:R-:W-:-:S06]  /*2df0*/  IMAD.WIDE.U32 R176, R182, 0x10, R176 ;  /* 0x00000010b6b07825 */ /* 0x001fcc00078e00b0 */
[----:B------:R-:W5:Y:S02]  /*2e00*/  LDG.E.128 R176, desc[UR16][R176.64] ;  /* 0x00000010b0b07981 */ /* 0x000f64000c1e1d00 */
.L_x_3332:
[----:B------:R-:W-:Y:S05]  /*2e10*/  BRA.U UP0, `(.L_x_3333) ;  /* 0x0000000d00687547 */ /* 0x000fea000b800000 */
[----:B------:R-:W-:-:S04]  /*2e20*/  UISETP.NE.U32.AND UP0, UPT, UR4, URZ, UPT ;  /* 0x000000ff0400728c */ /* 0x000fc8000bf05070 */
[----:B------:R-:W-:-:S09]  /*2e30*/  UISETP.NE.AND.EX UP0, UPT, UR5, URZ, UPT, UP0 ;  /* 0x000000ff0500728c */ /* 0x000fd2000bf05300 */
[----:B------:R-:W-:Y:S05]  /*2e40*/  BRA.U UP0, `(.L_x_3334) ;  /* 0x0000000500b47547 */ /* 0x000fea000b800000 */
[----:B------:R-:W-:Y:S05]  /*2e50*/  BRA.U !UP3, `(.L_x_3335) ;  /* 0x000000010b307547 */ /* 0x000fea000b800000 */
[----:B------:R-:W-:Y:S02]  /*2e60*/  MOV R180, UR8 ;  /* 0x0000000800b47c02 */ /* 0x000fe40008000f00 */
[----:B------:R-:W-:Y:S02]  /*2e70*/  ISETP.LT.AND P0, PT, RZ, UR31, PT ;  /* 0x0000001fff007c0c */ /* 0x000fe4000bf01270 */
[----:B-----5:R-:W-:Y:S01]  /*2e80*/  SHF.L.U32 R181, R176, 0x10, RZ ;  /* 0x00000010b0b57819 */ /* 0x020fe200000006ff */
[----:B------:R-:W-:-:S04]  /*2e90*/  FFMA.FTZ R180, R0, R180, UR9 ;  /* 0x0000000900b47e23 */ /* 0x000fc800080100b4 */
[----:B------:R-:W-:-:S04]  /*2ea0*/  FADD.FTZ R180, R5, -R180 ;  /* 0x800000b405b47221 */ /* 0x000fc80000010000 */
[----:B------:R-:W-:-:S05]  /*2eb0*/  FMUL.FTZ R180, R180, UR30 ;  /* 0x0000001eb4b47c20 */ /* 0x000fca0008410000 */
[----:B------:R-:W-:-:S05]  /*2ec0*/  FSEL R180, R180, RZ, P0 ;  /* 0x000000ffb4b47208 */ /* 0x000fca0000000000 */
[----:B------:R-:W-:-:S04]  /*2ed0*/  FMUL.FTZ R180, R180, UR29 ;  /* 0x0000001db4b47c20 */ /* 0x000fc80008410000 */
[----:B------:R-:W-:Y:S01]  /*2ee0*/  FFMA.FTZ R132, R180, R181, R132 ;  /* 0x000000b5b4847223 */ /* 0x000fe20000010084 */
[----:B------:R-:W-:-:S05]  /*2ef0*/  FMUL.FTZ R180, R28, R180 ;  /* 0x000000b41cb47220 */ /* 0x000fca0000410000 */
[----:B------:R-:W-:-:S04]  /*2f00*/  F2FP.BF16.F32.PACK_AB R180, RZ, R180 ;  /* 0x000000b4ffb4723e */ /* 0x000fc800000010ff */
[----:B------:R-:W-:-:S07]  /*2f10*/  PRMT R96, R180, 0x7610, R96 ;  /* 0x00007610b4607816 */ /* 0x000fce0000000060 */
.L_x_3335:
[----:B------:R-:W-:Y:S05]  /*2f20*/  BRA.U !UP3, `(.L_x_3336) ;  /* 0x000000010b347547 */ /* 0x000fea000b800000 */
[----:B------:R-:W-:Y:S02]  /*2f30*/  MOV R180, UR8 ;  /* 0x0000000800b47c02 */ /* 0x000fe40008000f00 */
[----:B------:R-:W-:Y:S02]  /*2f40*/  ISETP.LT.AND P0, PT, RZ, UR31, PT ;  /* 0x0000001fff007c0c */ /* 0x000fe4000bf01270 */
[----:B-----5:R-:W-:Y:S01]  /*2f50*/  PRMT R181, R176, 0x7632, R181 ;  /* 0x00007632b0b57816 */ /* 0x020fe200000000b5 */
[----:B------:R-:W-:-:S03]  /*2f60*/  FFMA.FTZ R180, R230, R180, UR9 ;  /* 0x00000009e6b47e23 */ /* 0x000fc600080100b4 */
[----:B------:R-:W-:Y:S01]  /*2f70*/  SHF.L.U32 R181, R181, 0x10, RZ ;  /* 0x00000010b5b57819 */ /* 0x000fe200000006ff */
        /* <DEDUP_REMOVED lines=8> */
.L_x_3336:
        /* <DEDUP_REMOVED lines=13> */
.L_x_3337:
[----:B------:R-:W-:Y:S05]  /*30d0*/  BRA.U !UP3, `(.L_x_3338) ;  /* 0x000000010b347547 */ /* 0x000fea000b800000 */
[----:B------:R-:W-:Y:S01]  /*30e0*/  IMAD.U32 R180, RZ, RZ, UR8 ;  /* 0x00000008ffb47e24 */ /* 0x000fe2000f8e00ff */
        /* <DEDUP_REMOVED lines=12> */
.L_x_3338:
        /* <DEDUP_REMOVED lines=13> */
.L_x_3339:
        /* <DEDUP_REMOVED lines=14> */
.L_x_3340:
        /* <DEDUP_REMOVED lines=13> */
.L_x_3341:
        /* <DEDUP_REMOVED lines=13> */
[----:B------:R-:W-:Y:S01]  /*3500*/  PRMT R99, R99, 0x5410, R180 ;  /* 0x0000541063637816 */ /* 0x000fe200000000b4 */
[----:B------:R-:W-:Y:S06]  /*3510*/  BRA `(.L_x_3342) ;  /* 0x0000001400147947 */ /* 0x000fec0003800000 */
.L_x_3334:
[----:B------:R-:W-:Y:S02]  /*3520*/  MOV R88, UR8 ;  /* 0x0000000800587c02 */ /* 0x000fe40008000f00 */
[----:B------:R-:W-:Y:S02]  /*3530*/  MOV R91, UR8 ;  /* 0x00000008005b7c02 */ /* 0x000fe40008000f00 */
[----:B------:R-:W-:Y:S01]  /*3540*/  ISETP.LT.AND P0, PT, RZ, UR31, PT ;  /* 0x0000001fff007c0c */ /* 0x000fe2000bf01270 */
[----:B------:R-:W-:Y:S02]  /*3550*/  FFMA.FTZ R88, R230, R88, UR9 ;  /* 0x00000009e6587e23 */ /* 0x000fe40008010058 */
[----:B------:R-:W-:Y:S02]  /*3560*/  FFMA.FTZ R91, R0, R91, UR9 ;  /* 0x00000009005b7e23 */ /* 0x000fe4000801005b */
[----:B------:R-:W-:Y:S02]  /*3570*/  FADD.FTZ R88, R229, -R88 ;  /* 0x80000058e5587221 */ /* 0x000fe40000010000 */
[----:B------:R-:W-:-:S02]  /*3580*/  FADD.FTZ R91, R5, -R91 ;  /* 0x8000005b055b7221 */ /* 0x000fc40000010000 */
[----:B------:R-:W-:Y:S02]  /*3590*/  FMUL.FTZ R88, R88, UR30 ;  /* 0x0000001e58587c20 */ /* 0x000fe40008410000 */
[----:B------:R-:W-:-:S03]  /*35a0*/  FMUL.FTZ R91, R91, UR30 ;  /* 0x0000001e5b5b7c20 */ /* 0x000fc60008410000 */
[----:B------:R-:W-:Y:S02]  /*35b0*/  FSEL R88, R88, RZ, P0 ;  /* 0x000000ff58587208 */ /* 0x000fe40000000000 */
[----:B------:R-:W-:Y:S01]  /*35c0*/  FSEL R91, R91, RZ, P0 ;  /* 0x000000ff5b5b7208 */ /* 0x000fe20000000000 */
[----:B------:R-:W-:Y:S06]  /*35d0*/  BRA.U !UP3, `(.L_x_3343) ;  /* 0x000000010b187547 */ /* 0x000fec000b800000 */
[----:B-----5:R-:W-:Y:S01]  /*35e0*/  SHF.L.U32 R89, R176, 0x10, RZ ;  /* 0x00000010b0597819 */ /* 0x020fe200000006ff */
[----:B------:R-:W-:-:S04]  /*35f0*/  FMUL.FTZ R90, R91, UR29 ;  /* 0x0000001d5b5a7c20 */ /* 0x000fc80008410000 */
[-C--:B------:R-:W-:Y:S01]  /*3600*/  FFMA.FTZ R132, R89, R90.reuse, R132 ;  /* 0x0000005a59847223 */ /* 0x080fe20000010084 */
[----:B------:R-:W-:-:S05]  /*3610*/  FMUL.FTZ R89, R28, R90 ;  /* 0x0000005a1c597220 */ /* 0x000fca0000410000 */
[----:B------:R-:W-:-:S04]  /*3620*/  F2FP.BF16.F32.PACK_AB R89, RZ, R89 ;  /* 0x00000059ff59723e */ /* 0x000fc800000010ff */
[----:B------:R-:W-:-:S07]  /*3630*/  PRMT R96, R89, 0x7610, R96 ;  /* 0x0000761059607816 */ /* 0x000fce0000000060 */
.L_x_3343:
[----:B------:R-:W-:Y:S05]  /*3640*/  BRA.U !UP3, `(.L_x_3344) ;  /* 0x000000010b1c7547 */ /* 0x000fea000b800000 */
[----:B-----5:R-:W-:Y:S01]  /*3650*/  PRMT R89, R176, 0x7632, R89 ;  /* 0x00007632b0597816 */ /* 0x020fe20000000059 */
[----:B------:R-:W-:-:S03]  /*3660*/  FMUL.FTZ R90, R88, UR29 ;  /* 0x0000001d585a7c20 */ /* 0x000fc60008410000 */
[----:B------:R-:W-:-:S05]  /*3670*/  SHF.L.U32 R89, R89, 0x10, RZ ;  /* 0x0000001059597819 */ /* 0x000fca00000006ff */
[----:B------:R-:W-:Y:S01]  /*3680*/  FFMA.FTZ R133, R90, R89, R133 ;  /* 0x000000595a857223 */ /* 0x000fe20000010085 */
[----:B------:R-:W-:-:S05]  /*3690*/  FMUL.FTZ R89, R29, R90 ;  /* 0x0000005a1d597220 */ /* 0x000fca0000410000 */
[----:B------:R-:W-:-:S04]  /*36a0*/  F2FP.BF16.F32.PACK_AB R89, RZ, R89 ;  /* 0x00000059ff59723e */ /* 0x000fc800000010ff */
[----:B------:R-:W-:-:S07]  /*36b0*/  PRMT R96, R96, 0x5410, R89 ;  /* 0x0000541060607816 */ /* 0x000fce0000000059 */
.L_x_3344:
[----:B------:R-:W-:-:S05]  /*36c0*/  MOV R89, UR8 ;  /* 0x0000000800597c02 */ /* 0x000fca0008000f00 */
[----:B------:R-:W-:-:S04]  /*36d0*/  FFMA.FTZ R89, R227, R89, UR9 ;  /* 0x00000009e3597e23 */ /* 0x000fc80008010059 */
[----:B------:R-:W-:-:S04]  /*36e0*/  FADD.FTZ R89, R226, -R89 ;  /* 0x80000059e2597221 */ /* 0x000fc80000010000 */
[----:B------:R-:W-:-:S05]  /*36f0*/  FMUL.FTZ R89, R89, UR30 ;  /* 0x0000001e59597c20 */ /* 0x000fca0008410000 */
        /* <DEDUP_REMOVED lines=8> */
.L_x_3345:
[----:B------:R-:W-:-:S05]  /*3780*/  MOV R90, UR8 ;  /* 0x00000008005a7c02 */ /* 0x000fca0008000f00 */
[----:B------:R-:W-:-:S04]  /*3790*/  FFMA.FTZ R90, R225, R90, UR9 ;  /* 0x00000009e15a7e23 */ /* 0x000fc8000801005a */
[----:B------:R-:W-:-:S04]  /*37a0*/  FADD.FTZ R90, R224, -R90 ;  /* 0x8000005ae05a7221 */ /* 0x000fc80000010000 */
[----:B------:R-:W-:-:S05]  /*37b0*/  FMUL.FTZ R90, R90, UR30 ;  /* 0x0000001e5a5a7c20 */ /* 0x000fca0008410000 */
[----:B------:R-:W-:Y:S01]  /*37c0*/  FSEL R180, R90, RZ, P0 ;  /* 0x000000ff5ab47208 */ /* 0x000fe20000000000 */
[----:B------:R-:W-:Y:S06]  /*37d0*/  BRA.U !UP3, `(.L_x_3346) ;  /* 0x000000010b1c7547 */ /* 0x000fec000b800000 */
[----:B-----5:R-:W-:Y:S01]  /*37e0*/  PRMT R90, R177, 0x7632, R90 ;  /* 0x00007632b15a7816 */ /* 0x020fe2000000005a */
[----:B------:R-:W-:-:S03]  /*37f0*/  FMUL.FTZ R181, R180, UR29 ;  /* 0x0000001db4b57c20 */ /* 0x000fc60008410000 */
[----:B------:R-:W-:-:S05]  /*3800*/  SHF.L.U32 R90, R90, 0x10, RZ ;  /* 0x000000105a5a7819 */ /* 0x000fca00000006ff */
[----:B------:R-:W-:Y:S01]  /*3810*/  FFMA.FTZ R135, R181, R90, R135 ;  /* 0x0000005ab5877223 */ /* 0x000fe20000010087 */
[----:B------:R-:W-:-:S05]  /*3820*/  FMUL.FTZ R90, R31, R181 ;  /* 0x000000b51f5a7220 */ /* 0x000fca0000410000 */
[----:B------:R-:W-:-:S04]  /*3830*/  F2FP.BF16.F32.PACK_AB R90, RZ, R90 ;  /* 0x0000005aff5a723e */ /* 0x000fc800000010ff */
[----:B------:R-:W-:-:S07]  /*3840*/  PRMT R97, R97, 0x5410, R90 ;  /* 0x0000541061617816 */ /* 0x000fce000000005a */
.L_x_3346:
        /* <DEDUP_REMOVED lines=12> */
.L_x_3347:
[----:B------:R-:W-:-:S04]  /*3910*/  IMAD.U32 R181, RZ, RZ, UR8 ;  /* 0x00000008ffb57e24 */ /* 0x000fc8000f8e00ff */
        /* <DEDUP_REMOVED lines=12> */
.L_x_3348:
[----:B------:R-:W-:Y:S02]  /*39e0*/  F2FP.BF16.F32.PACK_AB R89, R180, R89 ;  /* 0x00000059b459723e */ /* 0x000fe400000010ff */
[----:B------:R-:W-:Y:S02]  /*39f0*/  F2FP.BF16.F32.PACK_AB R88, R88, R91 ;  /* 0x0000005b5858723e */ /* 0x000fe400000010ff */
[----:B------:R-:W-:Y:S02]  /*3a00*/  MOV R180, UR8 ;  /* 0x0000000800b47c02 */ /* 0x000fe40008000f00 */
[----:B------:R-:W-:Y:S02]  /*3a10*/  MOV R91, UR8 ;  /* 0x00000008005b7c02 */ /* 0x000fe40008000f00 */
[----:B------:R-:W-:Y:S01]  /*3a20*/  F2FP.BF16.F32.PACK_AB R90, R181, R90 ;  /* 0x0000005ab55a723e */ /* 0x000fe200000010ff */
[----:B------:R-:W-:Y:S02]  /*3a30*/  FFMA.FTZ R180, R7, R180, UR9 ;  /* 0x0000000907b47e23 */ /* 0x000fe400080100b4 */
[----:B------:R-:W-:-:S02]  /*3a40*/  FFMA.FTZ R91, R4, R91, UR9 ;  /* 0x00000009045b7e23 */ /* 0x000fc4000801005b */
[----:B------:R-:W-:Y:S02]  /*3a50*/  FADD.FTZ R180, R8, -R180 ;  /* 0x800000b408b47221 */ /* 0x000fe40000010000 */
[----:B------:R-:W-:Y:S02]  /*3a60*/  FADD.FTZ R91, R3, -R91 ;  /* 0x8000005b035b7221 */ /* 0x000fe40000010000 */
        /* <DEDUP_REMOVED lines=11> */
.L_x_3349:
[----:B------:R-:W-:Y:S01]  /*3b20*/  F2FP.BF16.F32.PACK_AB R91, R180, R91 ;  /* 0x0000005bb45b723e */ /* 0x000fe200000010ff */
[----:B------:R-:W-:Y:S06]  /*3b30*/  BRA.U !UP3, `(.L_x_3342) ;  /* 0x0000000d0b8c7547 */ /* 0x000fec000b800000 */
[----:B-----5:R-:W-:Y:S01]  /*3b40*/  PRMT R181, R179, 0x7632, R181 ;  /* 0x00007632b3b57816 */ /* 0x020fe200000000b5 */
[----:B------:R-:W-:-:S03]  /*3b50*/  FMUL.FTZ R180, R180, UR29 ;  /* 0x0000001db4b47c20 */ /* 0x000fc60008410000 */
[----:B------:R-:W-:-:S05]  /*3b60*/  SHF.L.U32 R181, R181, 0x10, RZ ;  /* 0x00000010b5b57819 */ /* 0x000fca00000006ff */
[----:B------:R-:W-:Y:S01]  /*3b70*/  FFMA.FTZ R139, R180, R181, R139 ;  /* 0x000000b5b48b7223 */ /* 0x000fe2000001008b */
[----:B------:R-:W-:-:S05]  /*3b80*/  FMUL.FTZ R180, R35, R180 ;  /* 0x000000b423b47220 */ /* 0x000fca0000410000 */
[----:B------:R-:W-:-:S04]  /*3b90*/  F2FP.BF16.F32.PACK_AB R180, RZ, R180 ;  /* 0x000000b4ffb4723e */ /* 0x000fc800000010ff */
[----:B------:R-:W-:Y:S01]  /*3ba0*/  PRMT R99, R99, 0x5410, R180 ;  /* 0x0000541063637816 */ /* 0x000fe200000000b4 */
[----:B------:R-:W-:Y:S06]  /*3bb0*/  BRA `(.L_x_3342) ;  /* 0x0000000c006c7947 */ /* 0x000fec0003800000 */
.L_x_3333:
[----:B------:R-:W-:-:S04]  /*3bc0*/  UISETP.NE.U32.AND UP0, UPT, UR4, URZ, UPT ;  /* 0x000000ff0400728c */ /* 0x000fc8000bf05070 */
[----:B------:R-:W-:-:S09]  /*3bd0*/  UISETP.NE.AND.EX UP0, UPT, UR5, URZ, UPT, UP0 ;  /* 0x000000ff0500728c */ /* 0x000fd2000bf05300 */
[----:B------:R-:W-:Y:S05]  /*3be0*/  BRA.U UP0, `(.L_x_3350) ;  /* 0x0000000500a87547 */ /* 0x000fea000b800000 */
[----:B------:R-:W-:Y:S01]  /*3bf0*/  ISETP.LT.AND P0, PT, RZ, UR31, PT ;  /* 0x0000001fff007c0c */ /* 0x000fe2000bf01270 */
[----:B------:R-:W-:-:S12]  /*3c00*/  BRA.U !UP3, `(.L_x_3351) ;  /* 0x000000010b2c7547 */ /* 0x000fd8000b800000 */
[----:B------:R-:W-:Y:S02]  /*3c10*/  MOV R180, UR8 ;  /* 0x0000000800b47c02 */ /* 0x000fe40008000f00 */
[----:B-----5:R-:W-:-:S03]  /*3c20*/  SHF.L.U32 R181, R164, 0x10, RZ ;  /* 0x00000010a4b57819 */ /* 0x020fc600000006ff */
[----:B------:R-:W-:-:S04]  /*3c30*/  @P0 FFMA.FTZ R180, R0, R180, UR9 ;  /* 0x0000000900b40e23 */ /* 0x000fc800080100b4 */
[----:B------:R-:W-:-:S04]  /*3c40*/  @P0 FADD.FTZ R180, R5, -R180 ;  /* 0x800000b405b40221 */ /* 0x000fc80000010000 */
[----:B------:R-:W-:Y:S01]  /*3c50*/  @P0 FFMA.FTZ R181, R180, UR30, R181 ;  /* 0x0000001eb4b50c23 */ /* 0x000fe200080100b5 */
[----:B------:R-:W-:-:S03]  /*3c60*/  SHF.L.U32 R180, R176, 0x10, RZ ;  /* 0x00000010b0b47819 */ /* 0x000fc600000006ff */
[----:B------:R-:W-:-:S04]  /*3c70*/  FMUL.FTZ R181, R181, UR29 ;  /* 0x0000001db5b57c20 */ /* 0x000fc80008410000 */
[-C--:B------:R-:W-:Y:S01]  /*3c80*/  FFMA.FTZ R132, R180, R181.reuse, R132 ;  /* 0x000000b5b4847223 */ /* 0x080fe20000010084 */
[----:B------:R-:W-:-:S05]  /*3c90*/  FMUL.FTZ R180, R28, R181 ;  /* 0x000000b51cb47220 */ /* 0x000fca0000410000 */
[----:B------:R-:W-:-:S04]  /*3ca0*/  F2FP.BF16.F32.PACK_AB R180, RZ, R180 ;  /* 0x000000b4ffb4723e */ /* 0x000fc800000010ff */
[----:B------:R-:W-:-:S07]  /*3cb0*/  PRMT R96, R180, 0x7610, R96 ;  /* 0x00007610b4607816 */ /* 0x000fce0000000060 */
.L_x_3351:
[----:B------:R-:W-:Y:S05]  /*3cc0*/  BRA.U !UP3, `(.L_x_3352) ;  /* 0x000000010b347547 */ /* 0x000fea000b800000 */
[----:B------:R-:W-:Y:S02]  /*3cd0*/  MOV R181, UR8 ;  /* 0x0000000800b57c02 */ /* 0x000fe40008000f00 */
[----:B-----5:R-:W-:-:S03]  /*3ce0*/  PRMT R180, R164, 0x7632, R180 ;  /* 0x00007632a4b47816 */ /* 0x020fc600000000b4 */
[----:B------:R-:W-:Y:S01]  /*3cf0*/  @P0 FFMA.FTZ R181, R230, R181, UR9 ;  /* 0x00000009e6b50e23 */ /* 0x000fe200080100b5 */
[----:B------:R-:W-:-:S03]  /*3d00*/  SHF.L.U32 R180, R180, 0x10, RZ ;  /* 0x00000010b4b47819 */ /* 0x000fc600000006ff */
[----:B------:R-:W-:-:S04]  /*3d10*/  @P0 FADD.FTZ R181, R229, -R181 ;  /* 0x800000b5e5b50221 */ /* 0x000fc80000010000 */
[----:B------:R-:W-:Y:S01]  /*3d20*/  @P0 FFMA.FTZ R180, R181, UR30, R180 ;  /* 0x0000001eb5b40c23 */ /* 0x000fe200080100b4 */
[----:B------:R-:W-:-:S03]  /*3d30*/  PRMT R181, R176, 0x7632, R181 ;  /* 0x00007632b0b57816 */ /* 0x000fc600000000b5 */
[----:B------:R-:W-:Y:S01]  /*3d40*/  FMUL.FTZ R180, R180, UR29 ;  /* 0x0000001db4b47c20 */ /* 0x000fe20008410000 */
[----:B------:R-:W-:-:S05]  /*3d50*/  SHF.L.U32 R181, R181, 0x10, RZ ;  /* 0x00000010b5b57819 */ /* 0x000fca00000006ff */
[----:B------:R-:W-:Y:S01]  /*3d60*/  FFMA.FTZ R133, R180, R181, R133 ;  /* 0x000000b5b4857223 */ /* 0x000fe20000010085 */
[----:B------:R-:W-:-:S05]  /*3d70*/  FMUL.FTZ R180, R29, R180 ;  /* 0x000000b41db47220 */ /* 0x000fca0000410000 */
[----:B------:R-:W-:-:S04]  /*3d80*/  F2FP.BF16.F32.PACK_AB R180, RZ, R180 ;  /* 0x000000b4ffb4723e */ /* 0x000fc800000010ff */
[----:B------:R-:W-:-:S07]  /*3d90*/  PRMT R96, R96, 0x5410, R180 ;  /* 0x0000541060607816 */ /* 0x000fce00000000b4 */
.L_x_3352:
[----:B------:R-:W-:Y:S05]  /*3da0*/  BRA.U !UP3, `(.L_x_3353) ;  /* 0x000000010b2c7547 */ /* 0x000fea000b800000 */
        /* <DEDUP_REMOVED lines=11> */
.L_x_3353:
        /* <DEDUP_REMOVED lines=14> */
.L_x_3354:
[----:B------:R-:W-:Y:S05]  /*3f40*/  BRA.U !UP3, `(.L_x_3355) ;  /* 0x000000010b2c7547 */ /* 0x000fea000b800000 */
[----:B------:R-:W-:Y:S02]  /*3f50*/  MOV R180, UR8 ;  /* 0x0000000800b47c02 */ /* 0x000fe40008000f00 */
[----:B-----5:R-:W-:-:S03]  /*3f60*/  SHF.L.U32 R181, R166, 0x10, RZ ;  /* 0x00000010a6b57819 */ /* 0x020fc600000006ff */
[----:B------:R-:W-:-:S04]  /*3f70*/  @P0 FFMA.FTZ R180, R223, R180, UR9 ;  /* 0x00000009dfb40e23 */ /* 0x000fc800080100b4 */
[----:B------:R-:W-:-:S04]  /*3f80*/  @P0 FADD.FTZ R180, R222, -R180 ;  /* 0x800000b4deb40221 */ /* 0x000fc80000010000 */
[----:B------:R-:W-:Y:S01]  /*3f90*/  @P0 FFMA.FTZ R181, R180, UR30, R181 ;  /* 0x0000001eb4b50c23 */ /* 0x000fe200080100b5 */
[----:B------:R-:W-:-:S03]  /*3fa0*/  IMAD.U32 R180, R178, 0x10000, RZ ;  /* 0x00010000b2b47824 */ /* 0x000fc600078e00ff */
[----:B------:R-:W-:-:S04]  /*3fb0*/  FMUL.FTZ R181, R181, UR29 ;  /* 0x0000001db5b57c20 */ /* 0x000fc80008410000 */
[-C--:B------:R-:W-:Y:S01]  /*3fc0*/  FFMA.FTZ R136, R180, R181.reuse, R136 ;  /* 0x000000b5b4887223 */ /* 0x080fe20000010088 */
[----:B------:R-:W-:-:S05]  /*3fd0*/  FMUL.FTZ R180, R32, R181 ;  /* 0x000000b520b47220 */ /* 0x000fca0000410000 */
[----:B------:R-:W-:-:S04]  /*3fe0*/  F2FP.BF16.F32.PACK_AB R180, RZ, R180 ;  /* 0x000000b4ffb4723e */ /* 0x000fc800000010ff */
[----:B------:R-:W-:-:S07]  /*3ff0*/  PRMT R98, R180, 0x7610, R98 ;  /* 0x00007610b4627816 */ /* 0x000fce0000000062 */
.L_x_3355:
        /* <DEDUP_REMOVED lines=14> */
.L_x_3356:
        /* <DEDUP_REMOVED lines=12> */
.L_x_3357:
        /* <DEDUP_REMOVED lines=13> */
[----:B------:R-:W-:Y:S01]  /*4270*/  PRMT R99, R99, 0x5410, R180 ;  /* 0x0000541063637816 */ /* 0x000fe200000000b4 */
[----:B------:R-:W-:Y:S06]  /*4280*/  BRA `(.L_x_3342) ;  /* 0x0000000400b87947 */ /* 0x000fec0003800000 */
.L_x_3350:
[----:B------:R-:W-:Y:S02]  /*4290*/  ISETP.LT.AND P0, PT, RZ, UR31, PT ;  /* 0x0000001fff007c0c */ /* 0x000fe4000bf01270 */
[----:B------:R-:W-:Y:S02]  /*42a0*/  PLOP3.LUT P3, PT, PT, PT, UP2, 0x80, 0x8 ;  /* 0x000000000008781c */ /* 0x000fe40003f6f028 */
[----:B------:R-:W-:Y:S02]  /*42b0*/  MOV R89, UR8 ;  /* 0x0000000800597c02 */ /* 0x000fe40008000f00 */
[----:B-----5:R-:W-:Y:S02]  /*42c0*/  PRMT R88, R164, 0x7632, R88 ;  /* 0x00007632a4587816 */ /* 0x020fe40000000058 */
[----:B------:R-:W-:Y:S02]  /*42d0*/  MOV R91, UR8 ;  /* 0x00000008005b7c02 */ /* 0x000fe40008000f00 */
[----:B------:R-:W-:-:S02]  /*42e0*/  MOV R90, UR8 ;  /* 0x00000008005a7c02 */ /* 0x000fc40008000f00 */
[----:B------:R-:W-:Y:S01]  /*42f0*/  SHF.L.U32 R88, R88, 0x10, RZ ;  /* 0x0000001058587819 */ /* 0x000fe200000006ff */
[----:B------:R-:W-:Y:S01]  /*4300*/  @P0 FFMA.FTZ R89, R230, R89, UR9 ;  /* 0x00000009e6590e23 */ /* 0x000fe20008010059 */
[----:B------:R-:W-:Y:S01]  /*4310*/  @P0 FFMA.FTZ R91, R227, R91, UR9 ;  /* 0x00000009e35b0e23 */ /* 0x000fe2000801005b */
[----:B------:R-:W-:Y:S01]  /*4320*/  @P3 FFMA.FTZ R90, R0, R90, UR9 ;  /* 0x00000009005a3e23 */ /* 0x000fe2000801005a */
[----:B------:R-:W-:Y:S01]  /*4330*/  SHF.L.U32 R180, R164, 0x10, RZ ;  /* 0x00000010a4b47819 */ /* 0x000fe200000006ff */
[----:B------:R-:W-:Y:S01]  /*4340*/  @P0 FADD.FTZ R89, R229, -R89 ;  /* 0x80000059e5590221 */ /* 0x000fe20000010000 */
[----:B------:R-:W-:Y:S01]  /*4350*/  @P0 FADD.FTZ R91, R226, -R91 ;  /* 0x8000005be25b0221 */ /* 0x000fe20000010000 */
[----:B------:R-:W-:Y:S02]  /*4360*/  @P3 FADD.FTZ R90, R5, -R90 ;  /* 0x8000005a055a3221 */ /* 0x000fe40000010000 */
[----:B------:R-:W-:Y:S01]  /*4370*/  @P0 FFMA.FTZ R88, R89, UR30, R88 ;  /* 0x0000001e59580c23 */ /* 0x000fe20008010058 */
[----:B------:R-:W-:Y:S01]  /*4380*/  SHF.L.U32 R89, R165, 0x10, RZ ;  /* 0x00000010a5597819 */ /* 0x000fe200000006ff */
[----:B------:R-:W-:-:S04]  /*4390*/  @P3 FFMA.FTZ R180, R90, UR30, R180 ;  /* 0x0000001e5ab43c23 */ /* 0x000fc800080100b4 */
[----:B------:R-:W-:Y:S01]  /*43a0*/  @P0 FFMA.FTZ R89, R91, UR30, R89 ;  /* 0x0000001e5b590c23 */ /* 0x000fe20008010059 */
[----:B------:R-:W-:Y:S06]  /*43b0*/  BRA.U !UP3, `(.L_x_3358) ;  /* 0x000000010b187547 */ /* 0x000fec000b800000 */
[----:B------:R-:W-:Y:S01]  /*43c0*/  SHF.L.U32 R90, R176, 0x10, RZ ;  /* 0x00000010b05a7819 */ /* 0x000fe200000006ff */
[----:B------:R-:W-:-:S04]  /*43d0*/  FMUL.FTZ R91, R180, UR29 ;  /* 0x0000001db45b7c20 */ /* 0x000fc80008410000 */
[-C--:B------:R-:W-:Y:S01]  /*43e0*/  FFMA.FTZ R132, R90, R91.reuse, R132 ;  /* 0x0000005b5a847223 */ /* 0x080fe20000010084 */
[----:B------:R-:W-:-:S05]  /*43f0*/  FMUL.FTZ R90, R28, R91 ;  /* 0x0000005b1c5a7220 */ /* 0x000fca0000410000 */
[----:B------:R-:W-:-:S04]  /*4400*/  F2FP.BF16.F32.PACK_AB R90, RZ, R90 ;  /* 0x0000005aff5a723e */ /* 0x000fc800000010ff */
[----:B------:R-:W-:-:S07]  /*4410*/  PRMT R96, R90, 0x7610, R96 ;  /* 0x000076105a607816 */ /* 0x000fce0000000060 */
.L_x_3358:
[----:B------:R-:W-:Y:S05]  /*4420*/  BRA.U !UP3, `(.L_x_3359) ;  /* 0x000000010b1c7547 */ /* 0x000fea000b800000 */
[----:B------:R-:W-:Y:S01]  /*4430*/  PRMT R90, R176, 0x7632, R90 ;  /* 0x00007632b05a7816 */ /* 0x000fe2000000005a */
[----:B------:R-:W-:-:S03]  /*4440*/  FMUL.FTZ R91, R88, UR29 ;  /* 0x0000001d585b7c20 */ /* 0x000fc60008410000 */
[----:B------:R-:W-:-:S05]  /*4450*/  SHF.L.U32 R90, R90, 0x10, RZ ;  /* 0x000000105a5a7819 */ /* 0x000fca00000006ff */
[----:B------:R-:W-:Y:S01]  /*4460*/  FFMA.FTZ R133, R91, R90, R133 ;  /* 0x0000005a5b857223 */ /* 0x000fe20000010085 */
[----:B------:R-:W-:-:S05]  /*4470*/  FMUL.FTZ R90, R29, R91 ;  /* 0x0000005b1d5a7220 */ /* 0x000fca0000410000 */
[----:B------:R-:W-:-:S04]  /*4480*/  F2FP.BF16.F32.PACK_AB R90, RZ, R90 ;  /* 0x0000005aff5a723e */ /* 0x000fc800000010ff */
[----:B------:R-:W-:-:S07]  /*4490*/  PRMT R96, R96, 0x5410, R90 ;  /* 0x0000541060607816 */ /* 0x000fce000000005a */
.L_x_3359:
[----:B------:R-:W-:Y:S05]  /*44a0*/  BRA.U !UP3, `(.L_x_3360) ;  /* 0x000000010b187547 */ /* 0x000fea000b800000 */
[----:B------:R-:W-:Y:S01]  /*44b0*/  SHF.L.U32 R90, R177, 0x10, RZ ;  /* 0x00000010b15a7819 */ /* 0x000fe200000006ff */
[----:B------:R-:W-:-:S04]  /*44c0*/  FMUL.FTZ R91, R89, UR29 ;  /* 0x0000001d595b7c20 */ /* 0x000fc80008410000 */
[-C--:B------:R-:W-:Y:S01]  /*44d0*/  FFMA.FTZ R134, R90, R91.reuse, R134 ;  /* 0x0000005b5a867223 */ /* 0x080fe20000010086 */
[----:B------:R-:W-:-:S05]  /*44e0*/  FMUL.FTZ R90, R30, R91 ;  /* 0x0000005b1e5a7220 */ /* 0x000fca0000410000 */
[----:B------:R-:W-:-:S04]  /*44f0*/  F2FP.BF16.F32.PACK_AB R90, RZ, R90 ;  /* 0x0000005aff5a723e */ /* 0x000fc800000010ff */
[----:B------:R-:W-:-:S07]  /*4500*/  PRMT R97, R90, 0x7610, R97 ;  /* 0x000076105a617816 */ /* 0x000fce0000000061 */
.L_x_3360:
[----:B------:R-:W-:Y:S02]  /*4510*/  MOV R90, UR8 ;  /* 0x00000008005a7c02 */ /* 0x000fe40008000f00 */
[----:B------:R-:W-:-:S03]  /*4520*/  PRMT R91, R165, 0x7632, R91 ;  /* 0x00007632a55b7816 */ /* 0x000fc6000000005b */
[----:B------:R-:W-:Y:S02]  /*4530*/  @P0 FFMA.FTZ R90, R225, R90, UR9 ;  /* 0x00000009e15a0e23 */ /* 0x000fe4000801005a */
[----:B------:R-:W-:Y:S02]  /*4540*/  IMAD.U32 R181, R91, 0x10000, RZ ;  /* 0x000100005bb57824 */ /* 0x000fe400078e00ff */
[----:B------:R-:W-:-:S04]  /*4550*/  @P0 FADD.FTZ R90, R224, -R90 ;  /* 0x8000005ae05a0221 */ /* 0x000fc80000010000 */
[----:B------:R-:W-:Y:S01]  /*4560*/  @P0 FFMA.FTZ R181, R90, UR30, R181 ;  /* 0x0000001e5ab50c23 */ /* 0x000fe200080100b5 */
[----:B------:R-:W-:Y:S06]  /*4570*/  BRA.U !UP3, `(.L_x_3361) ;  /* 0x000000010b1c7547 */ /* 0x000fec000b800000 */
[----:B------:R-:W-:Y:S01]  /*4580*/  PRMT R90, R177, 0x7632, R90 ;  /* 0x00007632b15a7816 */ /* 0x000fe2000000005a */
[----:B------:R-:W-:-:S03]  /*4590*/  FMUL.FTZ R91, R181, UR29 ;  /* 0x0000001db55b7c20 */ /* 0x000fc60008410000 */
[----:B------:R-:W-:-:S05]  /*45a0*/  SHF.L.U32 R90, R90, 0x10, RZ ;  /* 0x000000105a5a7819 */ /* 0x000fca00000006ff */
[----:B------:R-:W-:Y:S01]  /*45b0*/  FFMA.FTZ R135, R91, R90, R135 ;  /* 0x0000005a5b877223 */ /* 0x000fe20000010087 */
[----:B------:R-:W-:-:S05]  /*45c0*/  FMUL.FTZ R90, R31, R91 ;  /* 0x0000005b1f5a7220 */ /* 0x000fca0000410000 */
[----:B------:R-:W-:-:S04]  /*45d0*/  F2FP.BF16.F32.PACK_AB R90, RZ, R90 ;  /* 0x0000005aff5a723e */ /* 0x000fc800000010ff */
[----:B------:R-:W-:-:S07]  /*45e0*/  PRMT R97, R97, 0x5410, R90 ;  /* 0x0000541061617816 */ /* 0x000fce000000005a */
.L_x_3361:
[----:B------:R-:W-:-:S05]  /*45f0*/  MOV R90, UR8 ;  /* 0x00000008005a7c02 */ /* 0x000fca0008000f00 */
[----:B------:R-:W-:-:S04]  /*4600*/  @P0 FFMA.FTZ R90, R223, R90, UR9 ;  /* 0x00000009df5a0e23 */ /* 0x000fc8000801005a */
[----:B------:R-:W-:Y:S01]  /*4610*/  @P0 FADD.FTZ R91, R222, -R90 ;  /* 0x8000005ade5b0221 */ /* 0x000fe20000010000 */
[----:B------:R-:W-:-:S05]  /*4620*/  SHF.L.U32 R90, R166, 0x10, RZ ;  /* 0x00000010a65a7819 */ /* 0x000fca00000006ff */
        /* <DEDUP_REMOVED lines=8> */
.L_x_3362:
[----:B------:R-:W-:Y:S02]  /*46b0*/  MOV R91, UR8 ;  /* 0x00000008005b7c02 */ /* 0x000fe40008000f00 */
[----:B------:R-:W-:-:S03]  /*46c0*/  PRMT R184, R166, 0x7632, R184 ;  /* 0x00007632a6b87816 */ /* 0x000fc600000000b8 */
[----:B------:R-:W-:Y:S01]  /*46d0*/  @P0 FFMA.FTZ R91, R221, R91, UR9 ;  /* 0x00000009dd5b0e23 */ /* 0x000fe2000801005b */
[----:B------:R-:W-:-:S03]  /*46e0*/  SHF.L.U32 R184, R184, 0x10, RZ ;  /* 0x00000010b8b87819 */ /* 0x000fc600000006ff */
        /* <DEDUP_REMOVED lines=10> */
.L_x_3363:
[----:B------:R-:W-:Y:S02]  /*4790*/  MOV R91, UR8 ;  /* 0x00000008005b7c02 */ /* 0x000fe40008000f00 */
[----:B------:R-:W-:Y:S02]  /*47a0*/  F2FP.BF16.F32.PACK_AB R89, R181, R89 ;  /* 0x00000059b559723e */ /* 0x000fe400000010ff */
[----:B------:R-:W-:Y:S01]  /*47b0*/  MOV R181, UR8 ;  /* 0x0000000800b57c02 */ /* 0x000fe20008000f00 */
[----:B------:R-:W-:Y:S01]  /*47c0*/  @P0 FFMA.FTZ R91, R4, R91, UR9 ;  /* 0x00000009045b0e23 */ /* 0x000fe2000801005b */
[----:B------:R-:W-:Y:S02]  /*47d0*/  F2FP.BF16.F32.PACK_AB R88, R88, R180 ;  /* 0x000000b45858723e */ /* 0x000fe400000010ff */
[----:B------:R-:W-:Y:S01]  /*47e0*/  PRMT R180, R167, 0x7632, R180 ;  /* 0x00007632a7b47816 */ /* 0x000fe200000000b4 */
[----:B------:R-:W-:Y:S01]  /*47f0*/  @P0 FFMA.FTZ R181, R7, R181, UR9 ;  /* 0x0000000907b50e23 */ /* 0x000fe200080100b5 */
[----:B------:R-:W-:Y:S01]  /*4800*/  @P0 FADD.FTZ R185, R3, -R91 ;  /* 0x8000005b03b90221 */ /* 0x000fe20000010000 */
[----:B------:R-:W-:-:S02]  /*4810*/  SHF.L.U32 R91, R167, 0x10, RZ ;  /* 0x00000010a75b7819 */ /* 0x000fc400000006ff */
[----:B------:R-:W-:Y:S01]  /*4820*/  SHF.L.U32 R180, R180, 0x10, RZ ;  /* 0x00000010b4b47819 */ /* 0x000fe200000006ff */
[----:B------:R-:W-:Y:S01]  /*4830*/  @P0 FADD.FTZ R181, R8, -R181 ;  /* 0x800000b508b50221 */ /* 0x000fe20000010000 */
[----:B------:R-:W-:Y:S01]  /*4840*/  F2FP.BF16.F32.PACK_AB R90, R184, R90 ;  /* 0x0000005ab85a723e */ /* 0x000fe200000010ff */
[----:B------:R-:W-:Y:S02]  /*4850*/  @P0 FFMA.FTZ R91, R185, UR30, R91 ;  /* 0x0000001eb95b0c23 */ /* 0x000fe4000801005b */
        /* <DEDUP_REMOVED lines=8> */
.L_x_3364:
[----:B------:R-:W-:Y:S01]  /*48e0*/  F2FP.BF16.F32.PACK_AB R91, R180, R91 ;  /* 0x0000005bb45b723e */ /* 0x000fe200000010ff */
        /* <DEDUP_REMOVED lines=8> */
.L_x_3342:
[----:B------:R-:W-:Y:S01]  /*4970*/  ISETP.NE.U32.AND P0, PT, RZ, UR4, PT ;  /* 0x00000004ff007c0c */ /* 0x000fe2000bf05070 */
[----:B------:R-:W0:Y:S03]  /*4980*/  @UP3 LDCU.64 UR6, c[0x0][0x468] ;  /* 0x00008d00ff0637ac */ /* 0x000e260008000a00 */
[----:B------:R-:W-:-:S13]  /*4990*/  ISETP.NE.AND.EX P0, PT, RZ, UR5, PT, P0 ;  /* 0x00000005ff007c0c */ /* 0x000fda000bf05300 */
[----:B------:R-:W1:Y:S02]  /*49a0*/  @P0 LDC.64 R180, c[0x0][0x478] ;  /* 0x00011e00ffb40b82 */ /* 0x000e640000000a00 */
[C---:B-1----:R-:W-:Y:S01]  /*49b0*/  @P0 IMAD.WIDE.U32 R180, R183.reuse, 0x10, R180 ;  /* 0x00000010b7b40825 */ /* 0x042fe200078e00b4 */
[----:B------:R-:W-:-:S04]  /*49c0*/  IADD3 R183, PT, PT, R183, 0x100, RZ ;  /* 0x00000100b7b77810 */ /* 0x000fc80007ffe0ff */
[----:B------:R1:W-:Y:S02]  /*49d0*/  @P0 STG.E.128 desc[UR16][R180.64], R88 ;  /* 0x00000058b4000986 */ /* 0x0003e4000c101d10 */
[----:B-1----:R-:W-:-:S05]  /*49e0*/  HFMA2 R180, -RZ, RZ, 0, 9.5367431640625e-07 ;  /* 0x00000010ffb47431 */ /* 0x002fca00000001ff */
[C---:B0-----:R-:W-:Y:S01]  /*49f0*/  @P2 IMAD.WIDE.U32 R180, R182.reuse, R180, UR6 ;  /* 0x00000006b6b42e25 */ /* 0x041fe2000f8e00b4 */
[----:B------:R-:W-:-:S04]  /*4a00*/  IADD3 R182, PT, PT, R182, 0x100, RZ ;  /* 0x00000100b6b67810 */ /* 0x000fc80007ffe0ff */
[----:B------:R0:W-:Y:S03]  /*4a10*/  @P2 STG.E.128 desc[UR16][R180.64], R96 ;  /* 0x00000060b4002986 */ /* 0x0001e6000c101d10 */
.L_x_3331:
[----:B------:R-:W-:Y:S05]  /*4a20*/  BSYNC.RECONVERGENT B0 ;  /* 0x0000000000007941 */ /* 0x000fea0003800200 */
.L_x_3330:
        /* <DEDUP_REMOVED lines=9> */
.L_x_3367:
[----:B------:R-:W-:Y:S05]  /*4ac0*/  BRA.U !UP0, `(.L_x_3368) ;  /* 0x0000000d08707547 */ /* 0x000fea000b800000 */
[----:B------:R-:W-:-:S04]  /*4ad0*/  UISETP.NE.U32.AND UP0, UPT, UR4, URZ, UPT ;  /* 0x000000ff0400728c */ /* 0x000fc8000bf05070 */
[----:B------:R-:W-:-:S06]  /*4ae0*/  UISETP.NE.AND.EX UP0, UPT, UR5, URZ, UPT, UP0 ;  /* 0x000000ff0500728c */ /* 0x000fcc000bf05300 */
[----:B------:R-:W-:-:S13]  /*4af0*/  PLOP3.LUT P0, PT, PT, PT, UP0, 0x80, 0x8 ;  /* 0x000000000008781c */ /* 0x000fda0003f0f008 */
[----:B------:R-:W-:Y:S05]  /*4b00*/  @!P0 BRA `(.L_x_3369) ;  /* 0x0000000400b88947 */ /* 0x000fea0003800000 */
[----:B------:R-:W-:Y:S01]  /*4b10*/  ISETP.LT.AND P4, PT, RZ, UR31, PT ;  /* 0x0000001fff007c0c */ /* 0x000fe2000bf81270 */
[----:B------:R-:W-:Y:S01]  /*4b20*/  IMAD.U32 R90, RZ, RZ, UR8 ;  /* 0x00000008ff5a7e24 */ /* 0x000fe2000f8e00ff */
[----:B------:R-:W-:Y:S02]  /*4b30*/  MOV R89, UR8 ;  /* 0x0000000800597c02 */ /* 0x000fe40008000f00 */
[----:B-----5:R-:W-:Y:S02]  /*4b40*/  PRMT R88, R168, 0x7632, R88 ;  /* 0x00007632a8587816 */ /* 0x020fe40000000058 */
[----:B------:R-:W-:Y:S02]  /*4b50*/  MOV R91, UR8 ;  /* 0x00000008005b7c02 */ /* 0x000fe40008000f00 */
[----:B------:R-:W-:Y:S02]  /*4b60*/  SHF.L.U32 R88, R88, 0x10, RZ ;  /* 0x0000001058587819 */ /* 0x000fe400000006ff */
[----:B0-----:R-:W-:-:S03]  /*4b70*/  SHF.L.U32 R180, R168, 0x10, RZ ;  /* 0x00000010a8b47819 */ /* 0x001fc600000006ff */
[----:B------:R-:W-:Y:S01]  /*4b80*/  @P4 FFMA.FTZ R89, R17, R89, UR9 ;  /* 0x0000000911594e23 */ /* 0x000fe20008010059 */
[----:B------:R-:W-:Y:S01]  /*4b90*/  @P4 FFMA.FTZ R91, R11, R91, UR9 ;  /* 0x000000090b5b4e23 */ /* 0x000fe2000801005b */
[----:B------:R-:W-:Y:S02]  /*4ba0*/  @P4 FFMA.FTZ R90, R9, R90, UR9 ;  /* 0x00000009095a4e23 */ /* 0x000fe4000801005a */
        /* <DEDUP_REMOVED lines=14> */
.L_x_3370:
        /* <DEDUP_REMOVED lines=8> */
.L_x_3371:
[----:B------:R-:W-:Y:S05]  /*4d10*/  BRA.U !UP3, `(.L_x_3372) ;  /* 0x000000010b187547 */ /* 0x000fea000b800000 */
[----:B------:R-:W-:Y:S01]  /*4d20*/  SHF.L.U32 R90, R177, 0x10, RZ ;  /* 0x00000010b15a7819 */ /* 0x000fe200000006ff */
[----:B------:R-:W-:-:S04]  /*4d30*/  FMUL.FTZ R91, R89, UR29 ;  /* 0x0000001d595b7c20 */ /* 0x000fc80008410000 */
[-C--:B------:R-:W-:Y:S01]  /*4d40*/  FFMA.FTZ R142, R90, R91.reuse, R142 ;  /* 0x0000005b5a8e7223 */ /* 0x080fe2000001008e */
[----:B------:R-:W-:-:S05]  /*4d50*/  FMUL.FTZ R90, R38, R91 ;  /* 0x0000005b265a7220 */ /* 0x000fca0000410000 */
[----:B------:R-:W-:-:S04]  /*4d60*/  F2FP.BF16.F32.PACK_AB R90, RZ, R90 ;  /* 0x0000005aff5a723e */ /* 0x000fc800000010ff */
[----:B------:R-:W-:-:S07]  /*4d70*/  PRMT R97, R90, 0x7610, R97 ;  /* 0x000076105a617816 */ /* 0x000fce0000000061 */
.L_x_3372:
        /* <DEDUP_REMOVED lines=14> */
.L_x_3373:
        /* <DEDUP_REMOVED lines=12> */
.L_x_3374:
        /* <DEDUP_REMOVED lines=14> */
.L_x_3375:
        /* <DEDUP_REMOVED lines=21> */
.L_x_3376:
[----:B------:R-:W-:Y:S01]  /*5150*/  F2FP.BF16.F32.PACK_AB R91, R180, R91 ;  /* 0x0000005bb45b723e */ /* 0x000fe200000010ff */
[----:B------:R-:W-:Y:S06]  /*5160*/  BRA.U !UP3, `(.L_x_3377) ;  /* 0x000000150b307547 */ /* 0x000fec000b800000 */
[----:B------:R-:W-:Y:S01]  /*5170*/  PRMT R181, R179, 0x7632, R181 ;  /* 0x00007632b3b57816 */ /* 0x000fe200000000b5 */
[----:B------:R-:W-:-:S04]  /*5180*/  FMUL.FTZ R180, R180, UR29 ;  /* 0x0000001db4b47c20 */ /* 0x000fc80008410000 */
[----:B------:R-:W-:-:S04]  /*5190*/  IMAD.U32 R181, R181, 0x10000, RZ ;  /* 0x00010000b5b57824 */ /* 0x000fc800078e00ff */
[----:B------:R-:W-:Y:S01]  /*51a0*/  FFMA.FTZ R147, R180, R181, R147 ;  /* 0x000000b5b4937223 */ /* 0x000fe20000010093 */
[----:B------:R-:W-:-:S05]  /*51b0*/  FMUL.FTZ R180, R43, R180 ;  /* 0x000000b42bb47220 */ /* 0x000fca0000410000 */
[----:B------:R-:W-:-:S04]  /*51c0*/  F2FP.BF16.F32.PACK_AB R180, RZ, R180 ;  /* 0x000000b4ffb4723e */ /* 0x000fc800000010ff */
[----:B------:R-:W-:Y:S01]  /*51d0*/  PRMT R99, R99, 0x5410, R180 ;  /* 0x0000541063637816 */ /* 0x000fe200000000b4 */
[----:B------:R-:W-:Y:S06]  /*51e0*/  BRA `(.L_x_3377) ;  /* 0x0000001400107947 */ /* 0x000fec0003800000 */
.L_x_3369:
[----:B------:R-:W-:Y:S01]  /*51f0*/  ISETP.LT.AND P4, PT, RZ, UR31, PT ;  /* 0x0000001fff007c0c */ /* 0x000fe2000bf81270 */
[----:B------:R-:W-:-:S12]  /*5200*/  BRA.U !UP3, `(.L_x_3378) ;  /* 0x000000010b2c7547 */ /* 0x000fd8000b800000 */
[----:B0-----:R-:W-:Y:S02]  /*5210*/  MOV R180, UR8 ;  /* 0x0000000800b47c02 */ /* 0x001fe40008000f00 */
        /* <DEDUP_REMOVED lines=10> */
.L_x_3378:
[----:B------:R-:W-:Y:S05]  /*52c0*/  BRA.U !UP3, `(.L_x_3379) ;  /* 0x000000010b347547 */ /* 0x000fea000b800000 */
[----:B0-----:R-:W-:Y:S02]  /*52d0*/  MOV R181, UR8 ;  /* 0x0000000800b57c02 */ /* 0x001fe40008000f00 */
        /* <DEDUP_REMOVED lines=12> */
.L_x_3379:
[----:B------:R-:W-:Y:S05]  /*53a0*/  BRA.U !UP3, `(.L_x_3380) ;  /* 0x000000010b2c7547 */ /* 0x000fea000b800000 */
        /* <DEDUP_REMOVED lines=11> */
.L_x_3380:
        /* <DEDUP_REMOVED lines=14> */
.L_x_3381:
        /* <DEDUP_REMOVED lines=12> */
.L_x_3382:
        /* <DEDUP_REMOVED lines=14> */
.L_x_3383:
[----:B------:R-:W-:Y:S05]  /*56e0*/  BRA.U !UP3, `(.L_x_3384) ;  /* 0x000000010b2c7547 */ /* 0x000fea000b800000 */
[----:B0-----:R-:W-:Y:S01]  /*56f0*/  MOV R180, UR8 ;  /* 0x0000000800b47c02 */ /* 0x001fe20008000f00 */
[----:B-----5:R-:W-:-:S04]  /*5700*/  IMAD.U32 R181, R171, 0x10000, RZ ;  /* 0x00010000abb57824 */ /* 0x020fc800078e00ff */
        /* <DEDUP_REMOVED lines=9> */
.L_x_3384:
        /* <DEDUP_REMOVED lines=15> */
.L_x_3368:
[----:B0-----:R-:W0:Y:S02]  /*5890*/  LDC.64 R180, c[0x0][0x478] ;  /* 0x00011e00ffb47b82 */ /* 0x001e240000000a00 */
[----:B0-----:R-:W-:-:S04]  /*58a0*/  ISETP.NE.U32.AND P0, PT, R180, RZ, PT ;  /* 0x000000ffb400720c */ /* 0x001fc80003f05070 */
[----:B------:R-:W-:-:S13]  /*58b0*/  ISETP.NE.AND.EX P0, PT, R181, RZ, PT, P0 ;  /* 0x000000ffb500720c */ /* 0x000fda0003f05300 */
[----:B------:R-:W-:Y:S05]  /*58c0*/  @!P0 BRA `(.L_x_3385) ;  /* 0x0000000400a88947 */ /* 0x000fea0003800000 */
        /* <DEDUP_REMOVED lines=18> */
.L_x_3386:
        /* <DEDUP_REMOVED lines=8> */
.L_x_3387:
        /* <DEDUP_REMOVED lines=12> */
.L_x_3388:
        /* <DEDUP_REMOVED lines=13> */
.L_x_3389:
        /* <DEDUP_REMOVED lines=12> */
.L_x_3390:
        /* <DEDUP_REMOVED lines=13> */
.L_x_3391:
        /* <DEDUP_REMOVED lines=20> */
.L_x_3392:
[----:B------:R-:W-:Y:S01]  /*5ed0*/  F2FP.BF16.F32.PACK_AB R91, R180, R91 ;  /* 0x0000005bb45b723e */ /* 0x000fe200000010ff */
[----:B------:R-:W-:Y:S06]  /*5ee0*/  BRA.U !UP3, `(.L_x_3377) ;  /* 0x000000050bd07547 */ /* 0x000fec000b800000 */
[----:B-----5:R-:W-:Y:S01]  /*5ef0*/  PRMT R181, R179, 0x7632, R181 ;  /* 0x00007632b3b57816 */ /* 0x020fe200000000b5 */
[----:B------:R-:W-:-:S04]  /*5f00*/  FMUL.FTZ R180, R180, UR29 ;  /* 0x0000001db4b47c20 */ /* 0x000fc80008410000 */
[----:B------:R-:W-:-:S04]  /*5f10*/  IMAD.U32 R181, R181, 0x10000, RZ ;  /* 0x00010000b5b57824 */ /* 0x000fc800078e00ff */
[----:B------:R-:W-:Y:S01]  /*5f20*/  FFMA.FTZ R147, R180, R181, R147 ;  /* 0x000000b5b4937223 */ /* 0x000fe20000010093 */
[----:B------:R-:W-:-:S05]  /*5f30*/  FMUL.FTZ R180, R43, R180 ;  /* 0x000000b42bb47220 */ /* 0x000fca0000410000 */
[----:B------:R-:W-:-:S04]  /*5f40*/  F2FP.BF16.F32.PACK_AB R180, RZ, R180 ;  /* 0x000000b4ffb4723e */ /* 0x000fc800000010ff */
[----:B------:R-:W-:Y:S01]  /*5f50*/  PRMT R99, R99, 0x5410, R180 ;  /* 0x0000541063637816 */ /* 0x000fe200000000b4 */
[----:B------:R-:W-:Y:S06]  /*5f60*/  BRA `(.L_x_3377) ;  /* 0x0000000400b07947 */ /* 0x000fec0003800000 */
.L_x_3385:
        /* <DEDUP_REMOVED lines=9> */
[-C--:B------:R-:W-:Y:S01]  /*6000*/  FFMA.FTZ R140, R181, R180.reuse, R140 ;  /* 0x000000b4b58c7223 */ /* 0x080fe2000001008c */
[----:B------:R-:W-:-:S05]  /*6010*/  FMUL.FTZ R180, R36, R180 ;  /* 0x000000b424b47220 */ /* 0x000fca0000410000 */
[----:B------:R-:W-:-:S04]  /*6020*/  F2FP.BF16.F32.PACK_AB R180, RZ, R180 ;  /* 0x000000b4ffb4723e */ /* 0x000fc800000010ff */
[----:B------:R-:W-:-:S07]  /*6030*/  PRMT R96, R180, 0x7610, R96 ;  /* 0x00007610b4607816 */ /* 0x000fce0000000060 */
.L_x_3393:
        /* <DEDUP_REMOVED lines=14> */
.L_x_3394:
        /* <DEDUP_REMOVED lines=13> */
.L_x_3395:
        /* <DEDUP_REMOVED lines=14> */
.L_x_3396:
        /* <DEDUP_REMOVED lines=13> */
.L_x_3397:
        /* <DEDUP_REMOVED lines=14> */
.L_x_3398:
        /* <DEDUP_REMOVED lines=13> */
.L_x_3399:
        /* <DEDUP_REMOVED lines=14> */
.L_x_3377:
[----:B0-----:R-:W0:Y:S01]  /*6630*/  @P0 LDC.64 R180, c[0x0][0x478] ;  /* 0x00011e00ffb40b82 */ /* 0x001e220000000a00 */
[----:B------:R-:W1:Y:S01]  /*6640*/  @UP3 LDCU.64 UR6, c[0x0][0x468] ;  /* 0x00008d00ff0637ac */ /* 0x000e620008000a00 */
[C---:B0-----:R-:W-:Y:S01]  /*6650*/  @P0 IMAD.WIDE.U32 R180, R183.reuse, 0x10, R180 ;  /* 0x00000010b7b40825 */ /* 0x041fe200078e00b4 */
[----:B------:R-:W-:-:S04]  /*6660*/  IADD3 R183, PT, PT, R183, 0x100, RZ ;  /* 0x00000100b7b77810 */ /* 0x000fc80007ffe0ff */
[----:B------:R0:W-:Y:S02]  /*6670*/  @P0 STG.E.128 desc[UR16][R180.64], R88 ;  /* 0x00000058b4000986 */ /* 0x0001e4000c101d10 */
[----:B0-----:R-:W-:-:S05]  /*6680*/  MOV R180, 0x10 ;  /* 0x0000001000b47802 */ /* 0x001fca0000000f00 */
[C---:B-1----:R-:W-:Y:S01]  /*6690*/  @P2 IMAD.WIDE.U32 R180, R182.reuse, R180, UR6 ;  /* 0x00000006b6b42e25 */ /* 0x042fe2000f8e00b4 */
[----:B------:R-:W-:-:S04]  /*66a0*/  IADD3 R182, PT, PT, R182, 0x100, RZ ;  /* 0x00000100b6b67810 */ /* 0x000fc80007ffe0ff */
[----:B------:R1:W-:Y:S03]  /*66b0*/  @P2 STG.E.128 desc[UR16][R180.64], R96 ;  /* 0x00000060b4002986 */ /* 0x0003e6000c101d10 */
.L_x_3366:
[----:B------:R-:W-:Y:S05]  /*66c0*/  BSYNC.RECONVERGENT B0 ;  /* 0x0000000000007941 */ /* 0x000fea0003800200 */
.L_x_3365:
        /* <DEDUP_REMOVED lines=9> */
.L_x_3402:
[----:B------:R-:W-:Y:S05]  /*6760*/  BRA.U !UP0, `(.L_x_3403) ;  /* 0x0000000d08707547 */ /* 0x000fea000b800000 */
[----:B------:R-:W-:-:S04]  /*6770*/  UISETP.NE.U32.AND UP0, UPT, UR4, URZ, UPT ;  /* 0x000000ff0400728c */ /* 0x000fc8000bf05070 */
[----:B------:R-:W-:-:S06]  /*6780*/  UISETP.NE.AND.EX UP0, UPT, UR5, URZ, UPT, UP0 ;  /* 0x000000ff0500728c */ /* 0x000fcc000bf05300 */
[----:B------:R-:W-:-:S13]  /*6790*/  PLOP3.LUT P0, PT, PT, PT, UP0, 0x80, 0x8 ;  /* 0x000000000008781c */ /* 0x000fda0003f0f008 */
[----:B------:R-:W-:Y:S05]  /*67a0*/  @!P0 BRA `(.L_x_3404) ;  /* 0x0000000400b88947 */ /* 0x000fea0003800000 */
[----:B------:R-:W-:Y:S01]  /*67b0*/  ISETP.LT.AND P5, PT, RZ, UR31, PT ;  /* 0x0000001fff007c0c */ /* 0x000fe2000bfa1270 */
[----:B------:R-:W-:Y:S01]  /*67c0*/  IMAD.U32 R89, RZ, RZ, UR8 ;  /* 0x00000008ff597e24 */ /* 0x000fe2000f8e00ff */
[----:B-----5:R-:W-:Y:S02]  /*67d0*/  PRMT R88, R172, 0x7632, R88 ;  /* 0x00007632ac587816 */ /* 0x020fe40000000058 */
[----:B------:R-:W-:Y:S02]  /*67e0*/  MOV R91, UR8 ;  /* 0x00000008005b7c02 */ /* 0x000fe40008000f00 */
[----:B------:R-:W-:Y:S02]  /*67f0*/  MOV R90, UR8 ;  /* 0x00000008005a7c02 */ /* 0x000fe40008000f00 */
[----:B------:R-:W-:Y:S02]  /*6800*/  SHF.L.U32 R88, R88, 0x10, RZ ;  /* 0x0000001058587819 */ /* 0x000fe400000006ff */
[----:B01----:R-:W-:-:S03]  /*6810*/  SHF.L.U32 R180, R172, 0x10, RZ ;  /* 0x00000010acb47819 */ /* 0x003fc600000006ff */
        /* <DEDUP_REMOVED lines=17> */
.L_x_3405:
        /* <DEDUP_REMOVED lines=8> */
.L_x_3406:
[----:B------:R-:W-:Y:S05]  /*69b0*/  BRA.U !UP3, `(.L_x_3407) ;  /* 0x000000010b187547 */ /* 0x000fea000b800000 */
[----:B------:R-:W-:Y:S01]  /*69c0*/  SHF.L.U32 R90, R177, 0x10, RZ ;  /* 0x00000010b15a7819 */ /* 0x000fe200000006ff */
[----:B------:R-:W-:-:S04]  /*69d0*/  FMUL.FTZ R91, R89, UR29 ;  /* 0x0000001d595b7c20 */ /* 0x000fc80008410000 */
[-C--:B------:R-:W-:Y:S01]  /*69e0*/  FFMA.FTZ R150, R90, R91.reuse, R150 ;  /* 0x0000005b5a967223 */ /* 0x080fe20000010096 */
[----:B------:R-:W-:-:S05]  /*69f0*/  FMUL.FTZ R90, R46, R91 ;  /* 0x0000005b2e5a7220 */ /* 0x000fca0000410000 */
[----:B------:R-:W-:-:S04]  /*6a00*/  F2FP.BF16.F32.PACK_AB R90, RZ, R90 ;  /* 0x0000005aff5a723e */ /* 0x000fc800000010ff */
[----:B------:R-:W-:-:S07]  /*6a10*/  PRMT R97, R90, 0x7610, R97 ;  /* 0x000076105a617816 */ /* 0x000fce0000000061 */
.L_x_3407:
        /* <DEDUP_REMOVED lines=14> */
.L_x_3408:
        /* <DEDUP_REMOVED lines=12> */
.L_x_3409:
        /* <DEDUP_REMOVED lines=14> */
.L_x_3410:
        /* <DEDUP_REMOVED lines=9> */
[----:B------:R-:W-:Y:S02]  /*6d30*/  IMAD.U32 R180, R180, 0x10000, RZ ;  /* 0x00010000b4b47824 */ /* 0x000fe400078e00ff */
        /* <DEDUP_REMOVED lines=11> */
.L_x_3411:
        /* <DEDUP_REMOVED lines=8> */
[----:B------:R-:W-:Y:S01]  /*6e70*/  PRMT R99, R99, 0x5410, R180 ;  /* 0x0000541063637816 */ /* 0x000fe200000000b4 */
[----:B------:R-:W-:Y:S06]  /*6e80*/  BRA `(.L_x_3412) ;  /* 0x0000001400107947 */ /* 0x000fec0003800000 */
.L_x_3404:
[----:B------:R-:W-:Y:S01]  /*6e90*/  ISETP.LT.AND P5, PT, RZ, UR31, PT ;  /* 0x0000001fff007c0c */ /* 0x000fe2000bfa1270 */
[----:B------:R-:W-:-:S12]  /*6ea0*/  BRA.U !UP3, `(.L_x_3413) ;  /* 0x000000010b2c7547 */ /* 0x000fd8000b800000 */
[----:B01----:R-:W-:Y:S02]  /*6eb0*/  MOV R180, UR8 ;  /* 0x0000000800b47c02 */ /* 0x003fe40008000f00 */
        /* <DEDUP_REMOVED lines=10> */
.L_x_3413:
[----:B------:R-:W-:Y:S05]  /*6f60*/  BRA.U !UP3, `(.L_x_3414) ;  /* 0x000000010b347547 */ /* 0x000fea000b800000 */
[----:B01----:R-:W-:Y:S02]  /*6f70*/  MOV R181, UR8 ;  /* 0x0000000800b57c02 */ /* 0x003fe40008000f00 */
        /* <DEDUP_REMOVED lines=12> */
.L_x_3414:
[----:B------:R-:W-:Y:S05]  /*7040*/  BRA.U !UP3, `(.L_x_3415) ;  /* 0x000000010b2c7547 */ /* 0x000fea000b800000 */
        /* <DEDUP_REMOVED lines=11> */
.L_x_3415:
        /* <DEDUP_REMOVED lines=14> */
.L_x_3416:
        /* <DEDUP_REMOVED lines=12> */
.L_x_3417:
        /* <DEDUP_REMOVED lines=14> */
.L_x_3418:
[----:B------:R-:W-:Y:S05]  /*7380*/  BRA.U !UP3, `(.L_x_3419) ;  /* 0x000000010b2c7547 */ /* 0x000fea000b800000 */
[----:B01----:R-:W-:Y:S01]  /*7390*/  IMAD.U32 R180, RZ, RZ, UR8 ;  /* 0x00000008ffb47e24 */ /* 0x003fe2000f8e00ff */
        /* <DEDUP_REMOVED lines=10> */
.L_x_3419:
        /* <DEDUP_REMOVED lines=15> */
.L_x_3403:
[----:B01----:R-:W0:Y:S02]  /*7530*/  LDC.64 R180, c[0x0][0x478] ;  /* 0x00011e00ffb47b82 */ /* 0x003e240000000a00 */
        /* <DEDUP_REMOVED lines=21> */
.L_x_3421:
        /* <DEDUP_REMOVED lines=8> */
.L_x_3422:
        /* <DEDUP_REMOVED lines=12> */
.L_x_3423:
        /* <DEDUP_REMOVED lines=13> */
.L_x_3424:
        /* <DEDUP_REMOVED lines=12> */
.L_x_3425:
        /* <DEDUP_REMOVED lines=13> */
.L_x_3426:
        /* <DEDUP_REMOVED lines=20> */
.L_x_3427:
        /* <DEDUP_REMOVED lines=10> */
.L_x_3420:
        /* <DEDUP_REMOVED lines=13> */
.L_x_3428:
        /* <DEDUP_REMOVED lines=14> */
.L_x_3429:
        /* <DEDUP_REMOVED lines=13> */
.L_x_3430:
        /* <DEDUP_REMOVED lines=14> */
.L_x_3431:
        /* <DEDUP_REMOVED lines=13> */
.L_x_3432:
        /* <DEDUP_REMOVED lines=14> */
.L_x_3433:
        /* <DEDUP_REMOVED lines=13> */
.L_x_3434:
        /* <DEDUP_REMOVED lines=14> */
.L_x_3412:
[----:B01----:R-:W0:Y:S01]  /*82d0*/  @P0 LDC.64 R180, c[0x0][0x478] ;  /* 0x00011e00ffb40b82 */ /* 0x003e220000000a00 */
[----:B------:R-:W1:Y:S01]  /*82e0*/  @UP3 LDCU.64 UR6, c[0x0][0x468] ;  /* 0x00008d00ff0637ac */ /* 0x000e620008000a00 */
[C---:B0-----:R-:W-:Y:S01]  /*82f0*/  @P0 IMAD.WIDE.U32 R180, R183.reuse, 0x10, R180 ;  /* 0x00000010b7b40825 */ /* 0x041fe200078e00b4 */
[----:B------:R-:W-:-:S04]  /*8300*/  IADD3 R183, PT, PT, R183, 0x100, RZ ;  /* 0x00000100b7b77810 */ /* 0x000fc80007ffe0ff */
[----:B------:R0:W-:Y:S02]  /*8310*/  @P0 STG.E.128 desc[UR16][R180.64], R88 ;  /* 0x00000058b4000986 */ /* 0x0001e4000c101d10 */
[----:B0-----:R-:W-:-:S05]  /*8320*/  HFMA2 R180, -RZ, RZ, 0, 9.5367431640625e-07 ;  /* 0x00000010ffb47431 */ /* 0x001fca00000001ff */
[C---:B-1----:R-:W-:Y:S01]  /*8330*/  @P2 IMAD.WIDE.U32 R180, R182.reuse, R180, UR6 ;  /* 0x00000006b6b42e25 */ /* 0x042fe2000f8e00b4 */
[----:B------:R-:W-:-:S04]  /*8340*/  IADD3 R182, PT, PT, R182, 0x100, RZ ;  /* 0x00000100b6b67810 */ /* 0x000fc80007ffe0ff */
[----:B------:R2:W-:Y:S03]  /*8350*/  @P2 STG.E.128 desc[UR16][R180.64], R96 ;  /* 0x00000060b4002986 */ /* 0x0005e6000c101d10 */
.L_x_3401:
[----:B------:R-:W-:Y:S05]  /*8360*/  BSYNC.RECONVERGENT B0 ;  /* 0x0000000000007941 */ /* 0x000fea0003800200 */
.L_x_3400:
        /* <DEDUP_REMOVED lines=9> */
.L_x_3437:
[----:B------:R-:W-:Y:S05]  /*8400*/  BRA.U !UP0, `(.L_x_3438) ;  /* 0x0000000d08707547 */ /* 0x000fea000b800000 */
[----:B------:R-:W-:-:S04]  /*8410*/  UISETP.NE.U32.AND UP0, UPT, UR4, URZ, UPT ;  /* 0x000000ff0400728c */ /* 0x000fc8000bf05070 */
[----:B------:R-:W-:-:S06]  /*8420*/  UISETP.NE.AND.EX UP0, UPT, UR5, URZ, UPT, UP0 ;  /* 0x000000ff0500728c */ /* 0x000fcc000bf05300 */
[----:B------:R-:W-:-:S13]  /*8430*/  PLOP3.LUT P0, PT, PT, PT, UP0, 0x80, 0x8 ;  /* 0x000000000008781c */ /* 0x000fda0003f0f008 */
[----:B------:R-:W-:Y:S05]  /*8440*/  @!P0 BRA `(.L_x_3439) ;  /* 0x0000000400b88947 */ /* 0x000fea0003800000 */
[----:B------:R-:W-:Y:S02]  /*8450*/  ISETP.LT.AND P6, PT, RZ, UR31, PT ;  /* 0x0000001fff007c0c */ /* 0x000fe4000bfc1270 */
[----:B------:R-:W-:Y:S02]  /*8460*/  MOV R89, UR8 ;  /* 0x0000000800597c02 */ /* 0x000fe40008000f00 */
[----:B-----5:R-:W-:Y:S02]  /*8470*/  PRMT R88, R24, 0x7632, R88 ;  /* 0x0000763218587816 */ /* 0x020fe40000000058 */
[----:B------:R-:W-:Y:S02]  /*8480*/  MOV R91, UR8 ;  /* 0x00000008005b7c02 */ /* 0x000fe40008000f00 */
[----:B------:R-:W-:Y:S01]  /*8490*/  MOV R90, UR8 ;  /* 0x00000008005a7c02 */ /* 0x000fe20008000f00 */
[----:B------:R-:W-:Y:S01]  /*84a0*/  IMAD.U32 R88, R88, 0x10000, RZ ;  /* 0x0001000058587824 */ /* 0x000fe200078e00ff */
[----:B012---:R-:W-:-:S03]  /*84b0*/  SHF.L.U32 R180, R24, 0x10, RZ ;  /* 0x0000001018b47819 */ /* 0x007fc600000006ff */
        /* <DEDUP_REMOVED lines=17> */
.L_x_3440:
        /* <DEDUP_REMOVED lines=8> */
.L_x_3441:
[----:B------:R-:W-:Y:S05]  /*8650*/  BRA.U !UP3, `(.L_x_3442) ;  /* 0x000000010b187547 */ /* 0x000fea000b800000 */
[----:B------:R-:W-:Y:S01]  /*8660*/  SHF.L.U32 R90, R177, 0x10, RZ ;  /* 0x00000010b15a7819 */ /* 0x000fe200000006ff */
[----:B------:R-:W-:-:S04]  /*8670*/  FMUL.FTZ R91, R89, UR29 ;  /* 0x0000001d595b7c20 */ /* 0x000fc80008410000 */
[-C--:B------:R-:W-:Y:S01]  /*8680*/  FFMA.FTZ R158, R90, R91.reuse, R158 ;  /* 0x0000005b5a9e7223 */ /* 0x080fe2000001009e */
[----:B------:R-:W-:-:S05]  /*8690*/  FMUL.FTZ R90, R54, R91 ;  /* 0x0000005b365a7220 */ /* 0x000fca0000410000 */
[----:B------:R-:W-:-:S04]  /*86a0*/  F2FP.BF16.F32.PACK_AB R90, RZ, R90 ;  /* 0x0000005aff5a723e */ /* 0x000fc800000010ff */
[----:B------:R-:W-:-:S07]  /*86b0*/  PRMT R97, R90, 0x7610, R97 ;  /* 0x000076105a617816 */ /* 0x000fce0000000061 */
.L_x_3442:
        /* <DEDUP_REMOVED lines=14> */
.L_x_3443:
        /* <DEDUP_REMOVED lines=12> */
.L_x_3444:
        /* <DEDUP_REMOVED lines=14> */
.L_x_3445:
        /* <DEDUP_REMOVED lines=15> */
[----:B------:R-:W-:Y:S02]  /*8a30*/  IMAD.U32 R181, R179, 0x10000, RZ ;  /* 0x00010000b3b57824 */ /* 0x000fe400078e00ff */
[----:B------:R-:W-:-:S04]  /*8a40*/  FMUL.FTZ R184, R91, UR29 ;  /* 0x0000001d5bb87c20 */ /* 0x000fc80008410000 */
[-C--:B------:R-:W-:Y:S01]  /*8a50*/  FFMA.FTZ R162, R181, R184.reuse, R162 ;  /* 0x000000b8b5a27223 */ /* 0x080fe200000100a2 */
[----:B------:R-:W-:-:S05]  /*8a60*/  FMUL.FTZ R181, R58, R184 ;  /* 0x000000b83ab57220 */ /* 0x000fca0000410000 */
[----:B------:R-:W-:-:S04]  /*8a70*/  F2FP.BF16.F32.PACK_AB R181, RZ, R181 ;  /* 0x000000b5ffb5723e */ /* 0x000fc800000010ff */
[----:B------:R-:W-:-:S07]  /*8a80*/  PRMT R99, R181, 0x7610, R99 ;  /* 0x00007610b5637816 */ /* 0x000fce0000000063 */
.L_x_3446:
        /* <DEDUP_REMOVED lines=10> */
.L_x_3439:
[----:B------:R-:W-:Y:S01]  /*8b30*/  ISETP.LT.AND P6, PT, RZ, UR31, PT ;  /* 0x0000001fff007c0c */ /* 0x000fe2000bfc1270 */
[----:B------:R-:W-:-:S12]  /*8b40*/  BRA.U !UP3, `(.L_x_3448) ;  /* 0x000000010b2c7547 */ /* 0x000fd8000b800000 */
[----:B012---:R-:W-:Y:S02]  /*8b50*/  MOV R180, UR8 ;  /* 0x0000000800b47c02 */ /* 0x007fe40008000f00 */
        /* <DEDUP_REMOVED lines=10> */
.L_x_3448:
[----:B------:R-:W-:Y:S05]  /*8c00*/  BRA.U !UP3, `(.L_x_3449) ;  /* 0x000000010b347547 */ /* 0x000fea000b800000 */
[----:B012---:R-:W-:Y:S02]  /*8c10*/  MOV R181, UR8 ;  /* 0x0000000800b57c02 */ /* 0x007fe40008000f00 */
        /* <DEDUP_REMOVED lines=12> */
.L_x_3449:
[----:B------:R-:W-:Y:S05]  /*8ce0*/  BRA.U !UP3, `(.L_x_3450) ;  /* 0x000000010b2c7547 */ /* 0x000fea000b800000 */
        /* <DEDUP_REMOVED lines=11> */
.L_x_3450:
        /* <DEDUP_REMOVED lines=14> */
.L_x_3451:
        /* <DEDUP_REMOVED lines=12> */
.L_x_3452:
        /* <DEDUP_REMOVED lines=14> */
.L_x_3453:
[----:B------:R-:W-:Y:S05]  /*9020*/  BRA.U !UP3, `(.L_x_3454) ;  /* 0x000000010b2c7547 */ /* 0x000fea000b800000 */
[----:B012---:R-:W-:Y:S01]  /*9030*/  MOV R180, UR8 ;  /* 0x0000000800b47c02 */ /* 0x007fe20008000f00 */
        /* <DEDUP_REMOVED lines=10> */
.L_x_3454:
        /* <DEDUP_REMOVED lines=15> */
.L_x_3438:
[----:B012---:R-:W0:Y:S02]  /*91d0*/  LDC.64 R180, c[0x0][0x478] ;  /* 0x00011e00ffb47b82 */ /* 0x007e240000000a00 */
        /* <DEDUP_REMOVED lines=21> */
.L_x_3456:
        /* <DEDUP_REMOVED lines=8> */
.L_x_3457:
        /* <DEDUP_REMOVED lines=12> */
.L_x_3458:
        /* <DEDUP_REMOVED lines=13> */
.L_x_3459:
        /* <DEDUP_REMOVED lines=12> */
.L_x_3460:
        /* <DEDUP_REMOVED lines=13> */
.L_x_3461:
        /* <DEDUP_REMOVED lines=20> */
.L_x_3462:
        /* <DEDUP_REMOVED lines=10> */
.L_x_3455:
[----:B------:R-:W-:Y:S05]  /*98b0*/  BRA.U !UP3, `(.L_x_3463) ;  /* 0x000000010b307547 */ /* 0x000fea000b800000 */
[----:B------:R-:W-:Y:S01]  /*98c0*/  IMAD.U32 R180, RZ, RZ, UR8 ;  /* 0x00000008ffb47e24 */ /* 0x000fe2000f8e00ff */
        /* <DEDUP_REMOVED lines=11> */
.L_x_3463:
        /* <DEDUP_REMOVED lines=14> */
.L_x_3464:
        /* <DEDUP_REMOVED lines=13> */
.L_x_3465:
        /* <DEDUP_REMOVED lines=14> */
.L_x_3466:
        /* <DEDUP_REMOVED lines=13> */
.L_x_3467:
        /* <DEDUP_REMOVED lines=14> */
.L_x_3468:
        /* <DEDUP_REMOVED lines=13> */
.L_x_3469:
        /* <DEDUP_REMOVED lines=14> */
.L_x_3447:
[----:B012---:R-:W0:Y:S01]  /*9f70*/  @P0 LDC.64 R180, c[0x0][0x478] ;  /* 0x00011e00ffb40b82 */ /* 0x007e220000000a00 */
[----:B------:R-:W1:Y:S01]  /*9f80*/  @UP3 LDCU.64 UR6, c[0x0][0x468] ;  /* 0x00008d00ff0637ac */ /* 0x000e620008000a00 */
[----:B0-----:R-:W-:Y:S01]  /*9f90*/  @P0 IMAD.WIDE.U32 R180, R183, 0x10, R180 ;  /* 0x00000010b7b40825 */ /* 0x001fe200078e00b4 */
[----:B------:R-:W-:-:S04]  /*9fa0*/  MOV R183, 0x10 ;  /* 0x0000001000b77802 */ /* 0x000fc80000000f00 */
[----:B------:R3:W-:Y:S01]  /*9fb0*/  @P0 STG.E.128 desc[UR16][R180.64], R88 ;  /* 0x00000058b4000986 */ /* 0x0007e2000c101d10 */
[----:B-1----:R-:W-:-:S05]  /*9fc0*/  @P2 IMAD.WIDE.U32 R182, R182, R183, UR6 ;  /* 0x00000006b6b62e25 */ /* 0x002fca000f8e00b7 */
[----:B------:R3:W-:Y:S02]  /*9fd0*/  @P2 STG.E.128 desc[UR16][R182.64], R96 ;  /* 0x00000060b6002986 */ /* 0x0007e4000c101d10 */
.L_x_3436:
[----:B------:R-:W-:Y:S05]  /*9fe0*/  BSYNC.RECONVERGENT B0 ;  /* 0x0000000000007941 */ /* 0x000fea0003800200 */
.L_x_3435:
[----:B------:R-:W-:Y:S02]  /*9ff0*/  UIADD3 UR26, UPT, UPT, UR26, UR24, URZ ;  /* 0x000000181a1a7290 */ /* 0x000fe4000fffe0ff */
[----:B------:R-:W-:Y:S02]  /*a000*/  UPLOP3.LUT UP1, UPT, UPT, UPT, UP1, 0x40, 0x4 ;  /* 0x000000000004789c */ /* 0x000fe40003f2e810 */
[----:B------:R-:W-:-:S09]  /*a010*/  UISETP.GE.AND UP0, UPT, UR26, UR25, UPT ;  /* 0x000000191a00728c */ /* 0x000fd2000bf06270 */
[----:B------:R-:W-:Y:S05]  /*a020*/  BRA.U !UP0, `(.L_x_3470) ;  /* 0xffffff6908b87547 */ /* 0x000fea000b83ffff */
.L_x_3318:
        /* <DEDUP_REMOVED lines=19> */
.L_x_3472:
[----:B------:R-:W-:Y:S05]  /*a160*/  BSYNC.RECONVERGENT B0 ;  /* 0x0000000000007941 */ /* 0x000fea0003800200 */
.L_x_3471:
        /* <DEDUP_REMOVED lines=15> */
.L_x_3474:
[----:B------:R-:W-:Y:S05]  /*a260*/  BSYNC.RECONVERGENT B0 ;  /* 0x0000000000007941 */ /* 0x000fea0003800200 */
.L_x_3473:
        /* <DEDUP_REMOVED lines=15> */
.L_x_3476:
[----:B------:R-:W-:Y:S05]  /*a360*/  BSYNC.RECONVERGENT B0 ;  /* 0x0000000000007941 */ /* 0x000fea0003800200 */
.L_x_3475:
        /* <DEDUP_REMOVED lines=14> */
.L_x_3477:
        /* <DEDUP_REMOVED lines=11> */
.L_x_15624:


//--------------------- .text._ZN10layer_norm13ln_bwd_kernelINS_13Kernel_traitsIf13__nv_bfloat16S2_S2_fjLj8192ELj1ELj1ELj8ELj16ENS_18Kernel_traits_baseILj8192EfS2_S2_S2_fjLj256EEEEELb0ELb1ELb1ELb1EEEvNS_9BwdParamsE --------------------------
	.section	.text._ZN10layer_norm13ln_bwd_kernelINS_13Kernel_traitsIf13__nv_bfloat16S2_S2_fjLj8192ELj1ELj1ELj8ELj16ENS_18Kernel_traits_baseILj8192EfS2_S2_S2_fjLj256EEEEELb0ELb1ELb1ELb1EEEvNS_9BwdParamsE,"ax",@progbits
	.align	128
        .global         _ZN10layer_norm13ln_bwd_kernelINS_13Kernel_traitsIf13__nv_bfloat16S2_S2_fjLj8192ELj1ELj1ELj8ELj16ENS_18Kernel_traits_baseILj8192EfS2_S2_S2_fjLj256EEEEELb0ELb1ELb1ELb1EEEvNS_9BwdParamsE
        .type           _ZN10layer_norm13ln_bwd_kernelINS_13Kernel_traitsIf13__nv_bfloat16S2_S2_fjLj8192ELj1ELj1ELj8ELj16ENS_18Kernel_traits_baseILj8192EfS2_S2_S2_fjLj256EEEEELb0ELb1ELb1ELb1EEEvNS_9BwdParamsE,@function
        .size           _ZN10layer_norm13ln_bwd_kernelINS_13Kernel_traitsIf13__nv_bfloat16S2_S2_fjLj8192ELj1ELj1ELj8ELj16ENS_18Kernel_traits_baseILj8192EfS2_S2_S2_fjLj256EEEEELb0ELb1ELb1ELb1EEEvNS_9BwdParamsE,(.L_x_15625 - _ZN10layer_norm13ln_bwd_kernelINS_13Kernel_traitsIf13__nv_bfloat16S2_S2_fjLj8192ELj1ELj1ELj8ELj16ENS_18Kernel_traits_baseILj8192EfS2_S2_S2_fjLj256EEEEELb0ELb1ELb1ELb1EEEvNS_9BwdParamsE)
        .other          _ZN10layer_norm13ln_bwd_kernelINS_13Kernel_traitsIf13__nv_bfloat16S2_S2_fjLj8192ELj1ELj1ELj8ELj16ENS_18Kernel_traits_baseILj8192EfS2_S2_S2_fjLj256EEEEELb0ELb1ELb1ELb1EEEvNS_9BwdParamsE,@"STO_CUDA_ENTRY STV_DEFAULT"
_ZN10layer_norm13ln_bwd_kernelINS_13Kernel_traitsIf13__nv_bfloat16S2_S2_fjLj8192ELj1ELj1ELj8ELj16ENS_18Kernel_traits_baseILj8192EfS2_S2_S2_fjLj256EEEEELb0ELb1ELb1ELb1EEEvNS_9BwdParamsE:
.text._ZN10layer_norm13ln_bwd_kernelINS_13Kernel_traitsIf13__nv_bfloat16S2_S2_fjLj8192ELj1ELj1ELj8ELj16ENS_18Kernel_traits_baseILj8192EfS2_S2_S2_fjLj256EEEEELb0ELb1ELb1ELb1EEEvNS_9BwdParamsE:
        /* <DEDUP_REMOVED lines=57> */
[----:B------:R-:W2:Y:S01]  /*0390*/  LDCU UR17, c[0x0][0x40c] ;  /* 0x00008180ff1177ac */ /* 0x000ea20008000800 */
[----:B------:R-:W3:Y:S06]  /*03a0*/  LDCU UR26, c[0x0][0x388] ;  /* 0x00007100ff1a77ac */ /* 0x000eec0008000800 */
[----:B------:R-:W4:Y:S01]  /*03b0*/  LDC.64 R4, c[0x0][0x3e8] ;  /* 0x0000fa00ff047b82 */ /* 0x000f220000000a00 */
[----:B------:R-:W0:Y:S01]  /*03c0*/  LDCU.U8 UR27, c[0x0][0x410] ;  /* 0x00008200ff1b77ac */ /* 0x000e220008000000 */
[----:B------:R-:W0:Y:S01]  /*03d0*/  LDCU.64 UR20, c[0x0][0x3c8] ;  /* 0x00007900ff1477ac */ /* 0x000e220008000a00 */
[----:B------:R-:W0:Y:S01]  /*03e0*/  LDCU UR28, c[0x0][0x400] ;  /* 0x00008000ff1c77ac */ /* 0x000e220008000800 */
[----:B------:R-:W0:Y:S01]  /*03f0*/  LDCU.64 UR4, c[0x0][0x438] ;  /* 0x00008700ff0477ac */ /* 0x000e220008000a00 */
[C---:B-1----:R-:W-:Y:S01]  /*0400*/  IMAD.WIDE.U32 R2, R252.reuse, 0x20, R2 ;  /* 0x00000020fc027825 */ /* 0x042fe200078e0002 */
[----:B------:R-:W1:Y:S04]  /*0410*/  LDCU.64 UR6, c[0x0][0x478] ;  /* 0x00008f00ff0677ac */ /* 0x000e680008000a00 */
[----:B0-----:R-:W2:Y:S01]  /*0420*/  LDG.E.128 R8, desc[UR18][R2.64+0x10] ;  /* 0x0000101202087981 */ /* 0x001ea2000c1e1d00 */
[----:B------:R-:W0:Y:S01]  /*0430*/  LDCU.128 UR12, c[0x0][0x3f0] ;  /* 0x00007e00ff0c77ac */ /* 0x000e220008000c00 */
[----:B----4-:R-:W-:-:S02]  /*0440*/  IMAD.WIDE.U32 R4, R252, 0x20, R4 ;  /* 0x00000020fc047825 */ /* 0x010fc400078e0004 */
[----:B------:R-:W4:Y:S01]  /*0450*/  LDG.E.128 R12, desc[UR18][R2.64] ;  /* 0x00000012020c7981 */ /* 0x000f22000c1e1d00 */
[----:B------:R-:W0:Y:S03]  /*0460*/  LDCU.64 UR22, c[0x0][0x3c0] ;  /* 0x00007800ff1677ac */ /* 0x000e260008000a00 */
[----:B------:R0:W5:Y:S01]  /*0470*/  LDG.E.128 R248, desc[UR18][R2.64+0x2000] ;  /* 0x0020001202f87981 */ /* 0x000162000c1e1d00 */
[----:B------:R-:W0:Y:S03]  /*0480*/  LDCU.64 UR24, c[0x0][0x380] ;  /* 0x00007000ff1877ac */ /* 0x000e260008000a00 */
[----:B------:R0:W5:Y:S04]  /*0490*/  LDG.E.128 R244, desc[UR18][R2.64+0x2010] ;  /* 0x0020101202f47981 */ /* 0x000168000c1e1d00 */
        /* <DEDUP_REMOVED lines=13> */
[----:B------:R-:W-:-:S02]  /*0570*/  UPLOP3.LUT UP1, UPT, UPT, UPT, UPT, 0x40, 0x4 ;  /* 0x000000000004789c */ /* 0x000fc40003f2e870 */
[----:B--2---:R2:W-:Y:S04]  /*0580*/  STL.64 [R1], R8 ;  /* 0x0000000801007387 */ /* 0x0045e80000100a00 */
[----:B------:R2:W-:Y:S04]  /*0590*/  STL.64 [R1+0x8], R10 ;  /* 0x0000080a01007387 */ /* 0x0005e80000100a00 */
[----:B----4-:R2:W-:Y:S04]  /*05a0*/  STL.64 [R1+0x10], R12 ;  /* 0x0000100c01007387 */ /* 0x0105e80000100a00 */
[----:B01-3--:R2:W-:Y:S02]  /*05b0*/  STL.64 [R1+0x18], R14 ;  /* 0x0000180e01007387 */ /* 0x00b5e40000100a00 */
.L_x_3614:
[----:B------:R-:W-:-:S06]  /*05c0*/  UIMAD.WIDE UR10, UR8, 0x4, UR20 ;  /* 0x00000004080a78a5 */ /* 0x000fcc000f8e0214 */
[----:B-1----:R-:W-:Y:S02]  /*05d0*/  MOV R188, UR10 ;  /* 0x0000000a00bc7c02 */ /* 0x002fe40008000f00 */
[----:B------:R-:W-:-:S05]  /*05e0*/  MOV R189, UR11 ;  /* 0x0000000b00bd7c02 */ /* 0x000fca0008000f00 */
[----:B0-----:R0:W3:Y:S01]  /*05f0*/  LDG.E R188, desc[UR18][R188.64] ;  /* 0x00000012bcbc7981 */ /* 0x0010e2000c1e1900 */
[----:B------:R-:W-:-:S06]  /*0600*/  UIMAD.WIDE UR10, UR8, 0x4, UR14 ;  /* 0x00000004080a78a5 */ /* 0x000fcc000f8e020e */
[----:B0-----:R-:W-:Y:S02]  /*0610*/  MOV R189, UR11 ;  /* 0x0000000b00bd7c02 */ /* 0x001fe40008000f00 */
[----:B---3--:R-:W-:Y:S02]  /*0620*/  R2UR UR29, R188 ;  /* 0x00000000bc1d72ca */ /* 0x008fe400000e0000 */
[----:B------:R-:W-:-:S06]  /*0630*/  MOV R188, UR10 ;  /* 0x0000000a00bc7c02 */ /* 0x000fcc0008000f00 */
[----:B------:R0:W3:Y:S01]  /*0640*/  LDG.E R188, desc[UR18][R188.64] ;  /* 0x00000012bcbc7981 */ /* 0x0000e2000c1e1900 */
[----:B------:R-:W-:-:S06]  /*0650*/  UIMAD.WIDE UR10, UR8, 0x4, UR12 ;  /* 0x00000004080a78a5 */ /* 0x000fcc000f8e020c */
[----:B0-----:R-:W-:Y:S02]  /*0660*/  MOV R189, UR11 ;  /* 0x0000000b00bd7c02 */ /* 0x001fe40008000f00 */
[----:B---3--:R-:W-:Y:S02]  /*0670*/  R2UR UR32, R188 ;  /* 0x00000000bc2072ca */ /* 0x008fe400000e0000 */
[----:B------:R-:W-:-:S06]  /*0680*/  MOV R188, UR10 ;  /* 0x0000000a00bc7c02 */ /* 0x000fcc0008000f00 */
[----:B------:R-:W3:Y:S05]  /*0690*/  LDG.E R188, desc[UR18][R188.64] ;  /* 0x00000012bcbc7981 */ /* 0x000eea000c1e1900 */
[----:B------:R-:W-:Y:S01]  /*06a0*/  UISETP.GE.AND UP3, UPT, UR32, 0x1, UPT ;  /* 0x000000012000788c */ /* 0x000fe2000bf66270 */
[----:B---3--:R-:W-:Y:S02]  /*06b0*/  R2UR UR16, R188 ;  /* 0x00000000bc1072ca */ /* 0x008fe400000e0000 */
[----:B------:R-:W-:-:S06]  /*06c0*/  CS2R R188, SRZ ;  /* 0x0000000000bc7805 */ /* 0x000fcc000001ff00 */
[----:B-----5:R-:W-:Y:S07]  /*06d0*/  BRA.U !UP3, `(.L_x_3479) ;  /* 0x000000190b307547 */ /* 0x020fee000b800000 */
[----:B--2---:R-:W0:Y:S01]  /*06e0*/  S2R R13, SR_TID.X ;  /* 0x00000000000d7919 */ /* 0x004e220000002100 */
[----:B------:R-:W-:Y:S01]  /*06f0*/  UIMAD UR9, UR8, UR26, URZ ;  /* 0x0000001a080972a4 */ /* 0x000fe2000f8e02ff */
[----:B------:R-:W1:Y:S01]  /*0700*/  LDC.64 R192, c[0x0][0x3a8] ;  /* 0x0000ea00ffc07b82 */ /* 0x000e620000000a00 */
[----:B------:R-:W-:Y:S02]  /*0710*/  UIADD3 UR11, UPT, UPT, UR32, -0x1, URZ ;  /* 0xffffffff200b7890 */ /* 0x000fe4000fffe0ff */
[----:B------:R-:W-:Y:S02]  /*0720*/  USHF.R.S32.HI UR10, URZ, 0x1f, UR9 ;  /* 0x0000001fff0a7899 */ /* 0x000fe40008011409 */
[----:B------:R-:W-:Y:S02]  /*0730*/  UIMAD UR11, UR11, UR26, URZ ;  /* 0x0000001a0b0b72a4 */ /* 0x000fe4000f8e02ff */
[----:B------:R-:W-:Y:S01]  /*0740*/  ULEA.HI UR10, UR10, UR9, URZ, 0x3 ;  /* 0x000000090a0a7291 */ /* 0x000fe2000f8f18ff */
[----:B------:R-:W2:Y:S01]  /*0750*/  LDC.64 R2, c[0x0][0x428] ;  /* 0x00010a00ff027b82 */ /* 0x000ea20000000a00 */
[----:B------:R-:W-:-:S04]  /*0760*/  USHF.R.S32.HI UR9, URZ, 0x1f, UR11 ;  /* 0x0000001fff097899 */ /* 0x000fc8000801140b */
[----:B------:R-:W-:Y:S01]  /*0770*/  ULEA.HI UR9, UR9, UR11, URZ, 0x3 ;  /* 0x0000000b09097291 */ /* 0x000fe2000f8f18ff */
[----:B------:R-:W-:Y:S01]  /*0780*/  MOV R210, UR10 ;  /* 0x0000000a00d27c02 */ /* 0x000fe20008000f00 */
[----:B------:R-:W-:-:S04]  /*0790*/  ULEA UR10, UP0, UR8, UR22, 0x2 ;  /* 0x00000016080a7291 */ /* 0x000fc8000f8010ff */
[----:B------:R-:W-:Y:S01]  /*07a0*/  MOV R0, UR9 ;  /* 0x0000000900007c02 */ /* 0x000fe20008000f00 */
[----:B------:R-:W-:-:S04]  /*07b0*/  USHF.R.S32.HI UR9, URZ, 0x1f, UR8 ;  /* 0x0000001fff097899 */ /* 0x000fc80008011408 */
[----:B------:R-:W-:Y:S01]  /*07c0*/  ULEA.HI.X UR9, UR8, UR23, UR9, 0x2, UP0 ;  /* 0x0000001708097291 */ /* 0x000fe200080f1409 */
[-C--:B0-----:R-:W-:Y:S02]  /*07d0*/  LEA.HI.SX32 R210, R210, R13.reuse, 0x1d ;  /* 0x0000000dd2d27211 */ /* 0x081fe400078feaff */
[----:B------:R-:W-:Y:S02]  /*07e0*/  LEA.HI.SX32 R13, R0, R13, 0x1d ;  /* 0x0000000d000d7211 */ /* 0x000fe400078feaff */
[C---:B------:R-:W-:Y:S01]  /*07f0*/  IADD3 R208, PT, PT, R210.reuse, 0x100, RZ ;  /* 0x00000100d2d07810 */ /* 0x040fe20007ffe0ff */
[C---:B-1----:R-:W-:Y:S01]  /*0800*/  IMAD.WIDE.U32 R16, R210.reuse, 0x10, R192 ;  /* 0x00000010d2107825 */ /* 0x042fe200078e00c0 */
[C---:B------:R-:W-:Y:S02]  /*0810*/  IADD3 R204, PT, PT, R210.reuse, 0x200, RZ ;  /* 0x00000200d2cc7810 */ /* 0x040fe40007ffe0ff */
[----:B------:R-:W-:Y:S01]  /*0820*/  IADD3 R206, PT, PT, R210, 0x300, RZ ;  /* 0x00000300d2ce7810 */ /* 0x000fe20007ffe0ff */
[----:B--2---:R-:W-:Y:S01]  /*0830*/  IMAD.WIDE.U32 R188, R13, 0x10, R2 ;  /* 0x000000100dbc7825 */ /* 0x004fe200078e0002 */
[----:B------:R-:W-:Y:S01]  /*0840*/  MOV R212, UR10 ;  /* 0x0000000a00d47c02 */ /* 0x000fe20008000f00 */
[----:B------:R-:W2:Y:S02]  /*0850*/  LDG.E.128 R16, desc[UR18][R16.64] ;  /* 0x0000001210107981 */ /* 0x000ea4000c1e1d00 */
[--C-:B------:R-:W-:Y:S01]  /*0860*/  IMAD.WIDE.U32 R196, R208, 0x10, R192.reuse ;  /* 0x00000010d0c47825 */ /* 0x100fe200078e00c0 */
[----:B------:R-:W-:Y:S01]  /*0870*/  MOV R213, UR9 ;  /* 0x0000000900d57c02 */ /* 0x000fe20008000f00 */
[----:B------:R-:W3:Y:S02]  /*0880*/  LDG.E.128 R188, desc[UR18][R188.64] ;  /* 0x00000012bcbc7981 */ /* 0x000ee4000c1e1d00 */
[----:B------:R-:W-:-:S02]  /*0890*/  IMAD.WIDE.U32 R200, R204, 0x10, R192 ;  /* 0x00000010ccc87825 */ /* 0x000fc400078e00c0 */
[----:B------:R-:W4:Y:S02]  /*08a0*/  LDG.E.128 R196, desc[UR18][R196.64] ;  /* 0x00000012c4c47981 */ /* 0x000f24000c1e1d00 */
[----:B------:R-:W-:Y:S02]  /*08b0*/  IMAD.WIDE.U32 R192, R206, 0x10, R192 ;  /* 0x00000010cec07825 */ /* 0x000fe400078e00c0 */
[----:B------:R-:W4:Y:S04]  /*08c0*/  LDG.E.128 R200, desc[UR18][R200.64] ;  /* 0x00000012c8c87981 */ /* 0x000f28000c1e1d00 */
[----:B------:R0:W4:Y:S01]  /*08d0*/  LDG.E R215, desc[UR18][R212.64] ;  /* 0x00000012d4d77981 */ /* 0x000122000c1e1900 */
[----:B------:R-:W-:-:S03]  /*08e0*/  IADD3 R9, PT, PT, R13, 0x200, RZ ;  /* 0x000002000d097810 */ /* 0x000fc60007ffe0ff */
[----:B------:R-:W4:Y:S01]  /*08f0*/  LDG.E.128 R192, desc[UR18][R192.64] ;  /* 0x00000012c0c07981 */ /* 0x000f22000c1e1d00 */
[----:B------:R-:W-:Y:S01]  /*0900*/  IADD3 R5, PT, PT, R13, 0x100, RZ ;  /* 0x000001000d057810 */ /* 0x000fe20007ffe0ff */
[----:B------:R-:W-:Y:S01]  /*0910*/  IMAD.WIDE.U32 R8, R9, 0x10, R2 ;  /* 0x0000001009087825 */ /* 0x000fe200078e0002 */
[----:B------:R-:W-:-:S03]  /*0920*/  IADD3 R13, PT, PT, R13, 0x300, RZ ;  /* 0x000003000d0d7810 */ /* 0x000fc60007ffe0ff */
[--C-:B------:R-:W-:Y:S02]  /*0930*/  IMAD.WIDE.U32 R4, R5, 0x10, R2.reuse ;  /* 0x0000001005047825 */ /* 0x100fe400078e0002 */
[----:B------:R-:W4:Y:S02]  /*0940*/  LDG.E.128 R8, desc[UR18][R8.64] ;  /* 0x0000001208087981 */ /* 0x000f24000c1e1d00 */
[----:B------:R-:W-:Y:S02]  /*0950*/  IMAD.WIDE.U32 R12, R13, 0x10, R2 ;  /* 0x000000100d0c7825 */ /* 0x000fe400078e0002 */
[----:B------:R-:W4:Y:S04]  /*0960*/  LDG.E.128 R4, desc[UR18][R4.64] ;  /* 0x0000001204047981 */ /* 0x000f28000c1e1d00 */
[----:B------:R-:W4:Y:S01]  /*0970*/  LDG.E.128 R12, desc[UR18][R12.64] ;  /* 0x000000120c0c7981 */ /* 0x000f22000c1e1d00 */
[----:B------:R-:W-:-:S04]  /*0980*/  UISETP.NE.U32.AND UP0, UPT, UR4, URZ, UPT ;  /* 0x000000ff0400728c */ /* 0x000fc8000bf05070 */
[----:B------:R-:W-:-:S06]  /*0990*/  UISETP.NE.AND.EX UP0, UPT, UR5, URZ, UPT, UP0 ;  /* 0x000000ff0500728c */ /* 0x000fcc000bf05300 */
[----:B------:R-:W-:-:S13]  /*09a0*/  PLOP3.LUT P0, PT, PT, PT, UP0, 0x80, 0x8 ;  /* 0x000000000008781c */ /* 0x000fda0003f0f008 */
[----:B------:R-:W1:Y:S08]  /*09b0*/  @P0 LDC.64 R216, c[0x0][0x438] ;  /* 0x00010e00ffd80b82 */ /* 0x000e700000000a00 */
[----:B------:R-:W1:Y:S08]  /*09c0*/  @P0 LDC.64 R2, c[0x0][0x438] ;  /* 0x00010e00ff020b82 */ /* 0x000e700000000a00 */
[----:B0-----:R-:W0:Y:S08]  /*09d0*/  @P0 LDC.64 R212, c[0x0][0x438] ;  /* 0x00010e00ffd40b82 */ /* 0x001e300000000a00 */
[----:B------:R-:W0:Y:S01]  /*09e0*/  @P0 LDC.64 R218, c[0x0][0x438] ;  /* 0x00010e00ffda0b82 */ /* 0x000e220000000a00 */
[----:B-1----:R-:W-:Y:S01]  /*09f0*/  @P0 IMAD.WIDE.U32 R204, R204, 0x10, R216 ;  /* 0x00000010cccc0825 */ /* 0x002fe200078e00d8 */
[----:B------:R-:W-:-:S04]  /*0a00*/  ISETP.NE.AND P1, PT, RZ, UR27, PT ;  /* 0x0000001bff007c0c */ /* 0x000fc8000bf25270 */
[----:B------:R1:W5:Y:S01]  /*0a10*/  @P0 LDG.E.128 R168, desc[UR18][R204.64] ;  /* 0x00000012cca80981 */ /* 0x000362000c1e1d00 */
[----:B------:R-:W-:-:S05]  /*0a20*/  @P0 IMAD.WIDE.U32 R210, R210, 0x10, R2 ;  /* 0x00000010d2d20825 */ /* 0x000fca00078e0002 */
[----:B------:R-:W5:Y:S01]  /*0a30*/  @P0 LDG.E.128 R160, desc[UR18][R210.64] ;  /* 0x00000012d2a00981 */ /* 0x000f62000c1e1d00 */
[----:B0-----:R-:W-:-:S05]  /*0a40*/  @P0 IMAD.WIDE.U32 R208, R208, 0x10, R212 ;  /* 0x00000010d0d00825 */ /* 0x001fca00078e00d4 */
[----:B------:R-:W5:Y:S01]  /*0a50*/  @P0 LDG.E.128 R164, desc[UR18][R208.64] ;  /* 0x00000012d0a40981 */ /* 0x000f62000c1e1d00 */
[----:B------:R-:W-:-:S05]  /*0a60*/  @P0 IMAD.WIDE.U32 R206, R206, 0x10, R218 ;  /* 0x00000010cece0825 */ /* 0x000fca00078e00da */
[----:B------:R0:W5:Y:S01]  /*0a70*/  @P0 LDG.E.128 R172, desc[UR18][R206.64] ;  /* 0x00000012ceac0981 */ /* 0x000162000c1e1d00 */
[C---:B--2---:R-:W-:Y:S02]  /*0a80*/  PRMT R3, R17.reuse, 0x7632, R3 ;  /* 0x0000763211037816 */ /* 0x044fe40000000003 */
[----:B------:R-:W-:Y:S02]  /*0a90*/  SHF.L.U32 R212, R17, 0x10, RZ ;  /* 0x0000001011d47819 */ /* 0x000fe400000006ff */
[C---:B------:R-:W-:Y:S02]  /*0aa0*/  PRMT R17, R19.reuse, 0x7632, R17 ;  /* 0x0000763213117816 */ /* 0x040fe40000000011 */
[----:B------:R-:W-:Y:S02]  /*0ab0*/  SHF.L.U32 R214, R19, 0x10, RZ ;  /* 0x0000001013d67819 */ /* 0x000fe400000006ff */
[C---:B---3--:R-:W-:Y:S02]  /*0ac0*/  PRMT R225, R191.reuse, 0x7632, R225 ;  /* 0x00007632bfe17816 */ /* 0x048fe400000000e1 */
[----:B------:R-:W-:-:S02]  /*0ad0*/  SHF.L.U32 R232, R191, 0x10, RZ ;  /* 0x00000010bfe87819 */ /* 0x000fc400000006ff */
[C---:B------:R-:W-:Y:S02]  /*0ae0*/  PRMT R2, R16.reuse, 0x7632, R2 ;  /* 0x0000763210027816 */ /* 0x040fe40000000002 */
[----:B------:R-:W-:Y:S02]  /*0af0*/  SHF.L.U32 R0, R16, 0x10, RZ ;  /* 0x0000001010007819 */ /* 0x000fe400000006ff */
[C---:B------:R-:W-:Y:S02]  /*0b00*/  PRMT R226, R189.reuse, 0x7632, R226 ;  /* 0x00007632bde27816 */ /* 0x040fe400000000e2 */
[----:B------:R-:W-:Y:S02]  /*0b10*/  SHF.L.U32 R234, R189, 0x10, RZ ;  /* 0x00000010bdea7819 */ /* 0x000fe400000006ff */
[C---:B----4-:R-:W-:Y:S02]  /*0b20*/  PRMT R19, R197.reuse, 0x7632, R19 ;  /* 0x00007632c5137816 */ /* 0x050fe40000000013 */
[----:B------:R-:W-:-:S02]  /*0b30*/  SHF.L.U32 R191, R197, 0x10, RZ ;  /* 0x00000010c5bf7819 */ /* 0x000fc400000006ff */
[----:B------:R-:W-:Y:S02]  /*0b40*/  PRMT R16, R18, 0x7632, R16 ;  /* 0x0000763212107816 */ /* 0x000fe40000000010 */
[C---:B-1----:R-:W-:Y:S02]  /*0b50*/  PRMT R204, R200.reuse, 0x7632, R204 ;  /* 0x00007632c8cc7816 */ /* 0x042fe400000000cc */
[----:B------:R-:W-:Y:S02]  /*0b60*/  SHF.L.U32 R197, R200, 0x10, RZ ;  /* 0x00000010c8c57819 */ /* 0x000fe400000006ff */
[----:B------:R-:W-:Y:S02]  /*0b70*/  FSEL R189, R215, RZ, !P1 ;  /* 0x000000ffd7bd7208 */ /* 0x000fe40004800000 */
[C---:B------:R-:W-:Y:S02]  /*0b80*/  PRMT R200, R201.reuse, 0x7632, R200 ;  /* 0x00007632c9c87816 */ /* 0x040fe400000000c8 */
[----:B------:R-:W-:-:S02]  /*0b90*/  SHF.L.U32 R205, R201, 0x10, RZ ;  /* 0x00000010c9cd7819 */ /* 0x000fc400000006ff */
[C---:B------:R-:W-:Y:S02]  /*0ba0*/  PRMT R201, R202.reuse, 0x7632, R201 ;  /* 0x00007632cac97816 */ /* 0x040fe400000000c9 */
[----:B0-----:R-:W-:Y:S02]  /*0bb0*/  SHF.L.U32 R206, R202, 0x10, RZ ;  /* 0x00000010cace7819 */ /* 0x001fe400000006ff */
[C---:B------:R-:W-:Y:S02]  /*0bc0*/  PRMT R202, R203.reuse, 0x7632, R202 ;  /* 0x00007632cbca7816 */ /* 0x040fe400000000ca */
[----:B------:R-:W-:Y:S02]  /*0bd0*/  SHF.L.U32 R208, R203, 0x10, RZ ;  /* 0x00000010cbd07819 */ /* 0x000fe400000006ff */
[C---:B------:R-:W-:Y:S02]  /*0be0*/  PRMT R221, R188.reuse, 0x7632, R221 ;  /* 0x00007632bcdd7816 */ /* 0x040fe400000000dd */
[----:B------:R-:W-:-:S02]  /*0bf0*/  SHF.L.U32 R235, R188, 0x10, RZ ;  /* 0x00000010bceb7819 */ /* 0x000fc400000006ff */
[C---:B------:R-:W-:Y:S02]  /*0c00*/  PRMT R203, R192.reuse, 0x7632, R203 ;  /* 0x00007632c0cb7816 */ /* 0x040fe400000000cb */
[----:B------:R-:W-:Y:S02]  /*0c10*/  SHF.L.U32 R209, R192, 0x10, RZ ;  /* 0x00000010c0d17819 */ /* 0x000fe400000006ff */
[----:B------:R-:W-:Y:S01]  /*0c20*/  SHF.L.U32 R230, R2, 0x10, RZ ;  /* 0x0000001002e67819 */ /* 0x000fe200000006ff */
[----:B------:R-:W-:Y:S01]  /*0c30*/  FADD.FTZ R2, -R189, R212 ;  /* 0x000000d4bd027221 */ /* 0x000fe20000010100 */
[----:B------:R-:W-:Y:S02]  /*0c40*/  SHF.L.U32 R16, R16, 0x10, RZ ;  /* 0x0000001010107819 */ /* 0x000fe400000006ff */
[----:B------:R-:W-:Y:S02]  /*0c50*/  PRMT R188, R199, 0x7632, R188 ;  /* 0x00007632c7bc7816 */ /* 0x000fe400000000bc */
[----:B------:R-:W-:-:S02]  /*0c60*/  SHF.L.U32 R192, R17, 0x10, RZ ;  /* 0x0000001011c07819 */ /* 0x000fc400000006ff */
[C---:B------:R-:W-:Y:S02]  /*0c70*/  PRMT R223, R190.reuse, 0x7632, R223 ;  /* 0x00007632bedf7816 */ /* 0x040fe400000000df */
[----:B------:R-:W-:Y:S02]  /*0c80*/  SHF.L.U32 R233, R190, 0x10, RZ ;  /* 0x00000010bee97819 */ /* 0x000fe400000006ff */
[----:B------:R-:W-:Y:S02]  /*0c90*/  SHF.L.U32 R199, R199, 0x10, RZ ;  /* 0x00000010c7c77819 */ /* 0x000fe400000006ff */
[----:B------:R-:W-:Y:S01]  /*0ca0*/  SHF.L.U32 R212, R19, 0x10, RZ ;  /* 0x0000001013d47819 */ /* 0x000fe200000006ff */
[C---:B------:R-:W-:Y:S01]  /*0cb0*/  FADD.FTZ R236, -R189.reuse, R214 ;  /* 0x000000d6bdec7221 */ /* 0x040fe20000010100 */
[----:B------:R-:W-:Y:S02]  /*0cc0*/  PRMT R190, R198, 0x7632, R190 ;  /* 0x00007632c6be7816 */ /* 0x000fe400000000be */
[----:B------:R-:W-:Y:S01]  /*0cd0*/  SHF.L.U32 R211, R194, 0x10, RZ ;  /* 0x00000010c2d37819 */ /* 0x000fe200000006ff */
[----:B------:R-:W-:Y:S01]  /*0ce0*/  FADD.FTZ R214, -R189, R16 ;  /* 0x00000010bdd67221 */ /* 0x000fe20000010100 */
[----:B------:R-:W-:Y:S01]  /*0cf0*/  SHF.L.U32 R210, R193, 0x10, RZ ;  /* 0x00000010c1d27819 */ /* 0x000fe200000006ff */
[C---:B------:R-:W-:Y:S01]  /*0d00*/  FADD.FTZ R16, -R189.reuse, R192 ;  /* 0x000000c0bd107221 */ /* 0x040fe20000010100 */
[----:B------:R-:W-:Y:S01]  /*0d10*/  SHF.L.U32 R222, R200, 0x10, RZ ;  /* 0x00000010c8de7819 */ /* 0x000fe200000006ff */
[----:B------:R-:W-:Y:S01]  /*0d20*/  FADD.FTZ R192, -R189, R199 ;  /* 0x000000c7bdc07221 */ /* 0x000fe20000010100 */
[----:B------:R-:W-:Y:S01]  /*0d30*/  PRMT R207, R193, 0x7632, R207 ;  /* 0x00007632c1cf7816 */ /* 0x000fe200000000cf */
[C---:B------:R-:W-:Y:S01]  /*0d40*/  FADD.FTZ R215, -R189.reuse, R212 ;  /* 0x000000d4bdd77221 */ /* 0x040fe20000010100 */
[----:B------:R-:W-:Y:S01]  /*0d50*/  SHF.L.U32 R216, R190, 0x10, RZ ;  /* 0x00000010bed87819 */ /* 0x000fe200000006ff */
[C---:B------:R-:W-:Y:S01]  /*0d60*/  FADD.FTZ R199, -R189.reuse, R206 ;  /* 0x000000cebdc77221 */ /* 0x040fe20000010100 */
[C---:B------:R-:W-:Y:S01]  /*0d70*/  FADD.FTZ R190, -R189.reuse, R211 ;  /* 0x000000d3bdbe7221 */ /* 0x040fe20000010100 */
[----:B------:R-:W-:Y:S01]  /*0d80*/  MOV R212, R221 ;  /* 0x000000dd00d47202 */ /* 0x000fe20000000f00 */
[C---:B------:R-:W-:Y:S01]  /*0d90*/  FADD.FTZ R206, -R189.reuse, R210 ;  /* 0x000000d2bdce7221 */ /* 0x040fe20000010100 */
[----:B------:R-:W-:Y:S01]  /*0da0*/  MOV R211, R223 ;  /* 0x000000df00d37202 */ /* 0x000fe20000000f00 */
[----:B------:R-:W-:Y:S01]  /*0db0*/  FADD.FTZ R223, -R189, R222 ;  /* 0x000000debddf7221 */ /* 0x000fe20000010100 */
[----:B------:R-:W-:-:S02]  /*0dc0*/  SHF.L.U32 R224, R201, 0x10, RZ ;  /* 0x00000010c9e07819 */ /* 0x000fc400000006ff */
[----:B------:R-:W-:Y:S02]  /*0dd0*/  SHF.L.U32 R210, R207, 0x10, RZ ;  /* 0x00000010cfd27819 */ /* 0x000fe400000006ff */
[C---:B------:R-:W-:Y:S02]  /*0de0*/  PRMT R222, R8.reuse, 0x7632, R222 ;  /* 0x0000763208de7816 */ /* 0x040fe400000000de */
[----:B------:R-:W-:Y:S02]  /*0df0*/  SHF.L.U32 R201, R8, 0x10, RZ ;  /* 0x0000001008c97819 */ /* 0x000fe400000006ff */
[----:B------:R-:W-:Y:S01]  /*0e00*/  MOV R8, R212 ;  /* 0x000000d400087202 */ /* 0x000fe20000000f00 */
[C---:B------:R-:W-:Y:S01]  /*0e10*/  FADD.FTZ R231, -R189.reuse, R210 ;  /* 0x000000d2bde77221 */ /* 0x040fe20000010100 */
[----:B------:R-:W-:Y:S01]  /*0e20*/  PRMT R193, R194, 0x7632, R193 ;  /* 0x00007632c2c17816 */ /* 0x000fe200000000c1 */
[----:B------:R-:W-:Y:S01]  /*0e30*/  FADD.FTZ R200, -R189, R208 ;  /* 0x000000d0bdc87221 */ /* 0x000fe20000010100 */
[----:B------:R-:W-:-:S02]  /*0e40*/  PRMT R238, R13, 0x7632, R238 ;  /* 0x000076320dee7816 */ /* 0x000fc400000000ee */
[----:B------:R-:W-:Y:S02]  /*0e50*/  SHF.L.U32 R210, R13, 0x10, RZ ;  /* 0x000000100dd27819 */ /* 0x000fe400000006ff */
[----:B------:R-:W-:Y:S02]  /*0e60*/  SHF.L.U32 R198, R198, 0x10, RZ ;  /* 0x00000010c6c67819 */ /* 0x000fe400000006ff */
[C---:B------:R-:W-:Y:S02]  /*0e70*/  PRMT R194, R195.reuse, 0x7632, R194 ;  /* 0x00007632c3c27816 */ /* 0x040fe400000000c2 */
[----:B------:R-:W-:Y:S02]  /*0e80*/  SHF.L.U32 R13, R8, 0x10, RZ ;  /* 0x00000010080d7819 */ /* 0x000fe400000006ff */
[----:B------:R-:W-:Y:S01]  /*0e90*/  SHF.L.U32 R213, R18, 0x10, RZ ;  /* 0x0000001012d57819 */ /* 0x000fe200000006ff */
[----:B------:R-:W2:Y:S01]  /*0ea0*/  LDL R8, [R1+0x8] ;  /* 0x0000080001087983 */ /* 0x000ea20000100800 */
[----:B------:R-:W-:-:S02]  /*0eb0*/  SHF.L.U32 R195, R195, 0x10, RZ ;  /* 0x00000010c3c37819 */ /* 0x000fc400000006ff */
[----:B------:R-:W-:Y:S02]  /*0ec0*/  SHF.L.U32 R208, R203, 0x10, RZ ;  /* 0x00000010cbd07819 */ /* 0x000fe400000006ff */
[C---:B------:R-:W-:Y:S02]  /*0ed0*/  PRMT R18, R196.reuse, 0x7632, R18 ;  /* 0x00007632c4127816 */ /* 0x040fe40000000012 */
[----:B------:R-:W-:Y:S01]  /*0ee0*/  SHF.L.U32 R196, R196, 0x10, RZ ;  /* 0x00000010c4c47819 */ /* 0x000fe200000006ff */
[C---:B------:R-:W-:Y:S01]  /*0ef0*/  FADD.FTZ R19, -R189.reuse, R198 ;  /* 0x000000c6bd137221 */ /* 0x040fe20000010100 */
[----:B------:R-:W-:Y:S01]  /*0f00*/  SHF.L.U32 R218, R188, 0x10, RZ ;  /* 0x00000010bcda7819 */ /* 0x000fe200000006ff */
[C---:B------:R-:W-:Y:S01]  /*0f10*/  FADD.FTZ R198, -R189.reuse, R205 ;  /* 0x000000cdbdc67221 */ /* 0x040fe20000010100 */
[C---:B------:R-:W-:Y:S01]  /*0f20*/  FADD.FTZ R188, -R189.reuse, R195 ;  /* 0x000000c3bdbc7221 */ /* 0x040fe20000010100 */
[C---:B------:R-:W-:Y:S01]  /*0f30*/  FADD.FTZ R229, -R189.reuse, R208 ;  /* 0x000000d0bde57221 */ /* 0x040fe20000010100 */
[C---:B------:R-:W-:Y:S01]  /*0f40*/  FADD.FTZ R205, -R189.reuse, R209 ;  /* 0x000000d1bdcd7221 */ /* 0x040fe20000010100 */
[C---:B------:R-:W-:Y:S01]  /*0f50*/  PRMT R195, R6.reuse, 0x7632, R195 ;  /* 0x0000763206c37816 */ /* 0x040fe200000000c3 */
[----:B------:R-:W-:Y:S01]  /*0f60*/  FADD.FTZ R17, -R189, R196 ;  /* 0x000000c4bd117221 */ /* 0x000fe20000010100 */
[----:B------:R-:W-:-:S02]  /*0f70*/  SHF.L.U32 R208, R6, 0x10, RZ ;  /* 0x0000001006d07819 */ /* 0x000fc400000006ff */
[----:B------:R-:W-:Y:S01]  /*0f80*/  MOV R209, R226 ;  /* 0x000000e200d17202 */ /* 0x000fe20000000f00 */
[----:B------:R-:W3:Y:S01]  /*0f90*/  LDL R6, [R1+0x18] ;  /* 0x0000180001067983 */ /* 0x000ee20000100800 */
[----:B------:R-:W-:Y:S02]  /*0fa0*/  SHF.L.U32 R220, R3, 0x10, RZ ;  /* 0x0000001003dc7819 */ /* 0x000fe400000006ff */
[----:B------:R-:W-:Y:S02]  /*0fb0*/  SHF.L.U32 R196, R18, 0x10, RZ ;  /* 0x0000001012c47819 */ /* 0x000fe400000006ff */
[----:B------:R-:W-:Y:S02]  /*0fc0*/  SHF.L.U32 R204, R204, 0x10, RZ ;  /* 0x00000010cccc7819 */ /* 0x000fe400000006ff */
[----:B------:R-:W-:Y:S02]  /*0fd0*/  SHF.L.U32 R202, R202, 0x10, RZ ;  /* 0x00000010caca7819 */ /* 0x000fe400000006ff */
[----:B------:R-:W-:-:S02]  /*0fe0*/  SHF.L.U32 R226, R193, 0x10, RZ ;  /* 0x00000010c1e27819 */ /* 0x000fc400000006ff */
[----:B------:R-:W-:Y:S01]  /*0ff0*/  SHF.L.U32 R194, R194, 0x10, RZ ;  /* 0x00000010c2c27819 */ /* 0x000fe200000006ff */
[C---:B------:R-:W-:Y:S01]  /*1000*/  FADD.FTZ R3, -R189.reuse, R213 ;  /* 0x000000d5bd037221 */ /* 0x040fe20000010100 */
[C---:B------:R-:W-:Y:S01]  /*1010*/  FADD.FTZ R18, -R189.reuse, R191 ;  /* 0x000000bfbd127221 */ /* 0x040fe20000010100 */
[----:B------:R-:W-:Y:S01]  /*1020*/  MOV R203, R225 ;  /* 0x000000e100cb7202 */ /* 0x000fe20000000f00 */
        /* <DEDUP_REMOVED lines=11> */
[--C-:B------:R-:W-:Y:S01]  /*10e0*/  FADD.FTZ R189, -R189, R194.reuse ;  /* 0x000000c2bdbd7221 */ /* 0x100fe20000010100 */
[----:B------:R-:W-:-:S02]  /*10f0*/  PRMT R194, R5, 0x7632, R194 ;  /* 0x0000763205c27816 */ /* 0x000fc400000000c2 */
[----:B------:R-:W-:Y:S02]  /*1100*/  SHF.L.U32 R218, R5, 0x10, RZ ;  /* 0x0000001005da7819 */ /* 0x000fe400000006ff */
[----:B------:R-:W4:Y:S01]  /*1110*/  LDL R5, [R1+0x10] ;  /* 0x0000100001057983 */ /* 0x000f220000100800 */
[C---:B------:R-:W-:Y:S02]  /*1120*/  PRMT R196, R7.reuse, 0x7632, R196 ;  /* 0x0000763207c47816 */ /* 0x040fe400000000c4 */
[----:B------:R-:W-:Y:S02]  /*1130*/  SHF.L.U32 R207, R7, 0x10, RZ ;  /* 0x0000001007cf7819 */ /* 0x000fe400000006ff */
[----:B------:R-:W4:Y:S01]  /*1140*/  LDL R7, [R1] ;  /* 0x0000000001077983 */ /* 0x000f220000100800 */
[C---:B------:R-:W-:Y:S02]  /*1150*/  PRMT R193, R4.reuse, 0x7632, R193 ;  /* 0x0000763204c17816 */ /* 0x040fe400000000c1 */
[----:B------:R-:W-:Y:S01]  /*1160*/  SHF.L.U32 R216, R4, 0x10, RZ ;  /* 0x0000001004d87819 */ /* 0x000fe200000006ff */
[----:B------:R-:W-:Y:S01]  /*1170*/  FMUL.FTZ R4, R236, UR29 ;  /* 0x0000001dec047c20 */ /* 0x000fe20008410000 */
[----:B------:R-:W-:Y:S01]  /*1180*/  FADD.FTZ R78, R78, R232 ;  /* 0x000000e84e4e7221 */ /* 0x000fe20000010000 */
[----:B------:R-:W-:Y:S01]  /*1190*/  FMUL.FTZ R2, R2, UR29 ;  /* 0x0000001d02027c20 */ /* 0x000fe20008410000 */
[----:B------:R-:W-:Y:S01]  /*11a0*/  FADD.FTZ R82, R82, R234 ;  /* 0x000000ea52527221 */ /* 0x000fe20000010000 */
[----:B------:R-:W-:Y:S01]  /*11b0*/  FFMA.FTZ R110, R4, R232, R110 ;  /* 0x000000e8046e7223 */ /* 0x000fe2000001006e */
[----:B------:R-:W4:Y:S01]  /*11c0*/  LDL R236, [R1+0x1c] ;  /* 0x00001c0001ec7983 */ /* 0x000f220000100800 */
[----:B------:R-:W-:Y:S01]  /*11d0*/  FFMA.FTZ R114, R2, R234, R114 ;  /* 0x000000ea02727223 */ /* 0x000fe20000010072 */
[----:B------:R-:W-:Y:S01]  /*11e0*/  FMUL.FTZ R0, R0, UR29 ;  /* 0x0000001d00007c20 */ /* 0x000fe20008410000 */
[----:B------:R-:W-:-:S03]  /*11f0*/  FADD.FTZ R80, R80, R235 ;  /* 0x000000eb50507221 */ /* 0x000fc60000010000 */
[----:B------:R-:W-:Y:S01]  /*1200*/  FFMA.FTZ R112, R0, R235, R112 ;  /* 0x000000eb00707223 */ /* 0x000fe20000010070 */
[----:B--2---:R-:W-:Y:S02]  /*1210*/  FMUL.FTZ R8, R8, R232 ;  /* 0x000000e808087220 */ /* 0x004fe40000410000 */
[----:B------:R-:W2:Y:S01]  /*1220*/  LDL R232, [R1+0x14] ;  /* 0x0000140001e87983 */ /* 0x000ea20000100800 */
[----:B---3--:R-:W-:-:S03]  /*1230*/  FMUL.FTZ R6, R6, R234 ;  /* 0x000000ea06067220 */ /* 0x008fc60000410000 */
[----:B------:R-:W3:Y:S01]  /*1240*/  LDL R234, [R1+0xc] ;  /* 0x00000c0001ea7983 */ /* 0x000ee20000100800 */
[----:B----4-:R-:W-:-:S03]  /*1250*/  FMUL.FTZ R5, R5, R235 ;  /* 0x000000eb05057220 */ /* 0x010fc60000410000 */
[----:B------:R-:W4:Y:S01]  /*1260*/  LDL R235, [R1+0x4] ;  /* 0x0000040001eb7983 */ /* 0x000f220000100800 */
[C---:B------:R-:W-:Y:S02]  /*1270*/  PRMT R224, R9.reuse, 0x7632, R224 ;  /* 0x0000763209e07816 */ /* 0x040fe400000000e0 */
[----:B------:R-:W-:Y:S02]  /*1280*/  SHF.L.U32 R202, R9, 0x10, RZ ;  /* 0x0000001009ca7819 */ /* 0x000fe400000006ff */
[C---:B------:R-:W-:Y:S02]  /*1290*/  PRMT R228, R11.reuse, 0x7632, R228 ;  /* 0x000076320be47816 */ /* 0x040fe400000000e4 */
[----:B------:R-:W-:Y:S02]  /*12a0*/  SHF.L.U32 R204, R11, 0x10, RZ ;  /* 0x000000100bcc7819 */ /* 0x000fe400000006ff */
[----:B------:R-:W-:Y:S02]  /*12b0*/  MOV R9, R203 ;  /* 0x000000cb00097202 */ /* 0x000fe40000000f00 */
[----:B------:R-:W-:Y:S01]  /*12c0*/  MOV R11, R209 ;  /* 0x000000d1000b7202 */ /* 0x000fe20000000f00 */
[----:B------:R-:W-:Y:S01]  /*12d0*/  FMUL.FTZ R3, R3, UR29 ;  /* 0x0000001d03037c20 */ /* 0x000fe20008410000 */
[----:B------:R-:W-:-:S02]  /*12e0*/  PRMT R226, R10, 0x7632, R226 ;  /* 0x000076320ae27816 */ /* 0x000fc400000000e2 */
[----:B------:R-:W-:Y:S01]  /*12f0*/  SHF.L.U32 R203, R10, 0x10, RZ ;  /* 0x000000100acb7819 */ /* 0x000fe200000006ff */
[----:B------:R-:W-:Y:S01]  /*1300*/  FMUL.FTZ R17, R17, UR29 ;  /* 0x0000001d11117c20 */ /* 0x000fe20008410000 */
[----:B------:R-:W-:Y:S02]  /*1310*/  MOV R10, R211 ;  /* 0x000000d3000a7202 */ /* 0x000fe40000000f00 */
[C---:B------:R-:W-:Y:S02]  /*1320*/  PRMT R239, R14.reuse, 0x7632, R239 ;  /* 0x000076320eef7816 */ /* 0x040fe400000000ef */
[----:B------:R-:W-:Y:S01]  /*1330*/  SHF.L.U32 R211, R14, 0x10, RZ ;  /* 0x000000100ed37819 */ /* 0x000fe200000006ff */
[----:B------:R-:W-:Y:S01]  /*1340*/  FMUL.FTZ R18, R18, UR29 ;  /* 0x0000001d12127c20 */ /* 0x000fe20008410000 */
[----:B------:R-:W-:Y:S01]  /*1350*/  SHF.L.U32 R14, R11, 0x10, RZ ;  /* 0x000000100b0e7819 */ /* 0x000fe200000006ff */
[----:B------:R-:W-:Y:S01]  /*1360*/  FMUL.FTZ R11, R214, UR29 ;  /* 0x0000001dd60b7c20 */ /* 0x000fe20008410000 */
[----:B------:R-:W-:Y:S01]  /*1370*/  FADD.FTZ R76, R76, R233 ;  /* 0x000000e94c4c7221 */ /* 0x000fe20000010000 */
[-C--:B------:R-:W-:Y:S01]  /*1380*/  FFMA.FTZ R108, R3, R233.reuse, R108 ;  /* 0x000000e9036c7223 */ /* 0x080fe2000001006c */
[----:B------:R-:W-:Y:S01]  /*1390*/  FMUL.FTZ R7, R7, R233 ;  /* 0x000000e907077220 */ /* 0x000fe20000410000 */
[----:B------:R-:W-:Y:S01]  /*13a0*/  SHF.L.U32 R214, R193, 0x10, RZ ;  /* 0x00000010c1d67819 */ /* 0x000fe200000006ff */
[----:B------:R-:W-:Y:S01]  /*13b0*/  FMUL.FTZ R19, R19, UR29 ;  /* 0x0000001d13137c20 */ /* 0x000fe20008410000 */
[C---:B------:R-:W-:Y:S01]  /*13c0*/  PRMT R252, R15.reuse, 0x7632, R252 ;  /* 0x000076320ffc7816 */ /* 0x040fe200000000fc */
[----:B------:R-:W-:Y:S01]  /*13d0*/  FMUL.FTZ R192, R192, UR29 ;  /* 0x0000001dc0c07c20 */ /* 0x000fe20008410000 */
[----:B------:R-:W-:Y:S01]  /*13e0*/  SHF.L.U32 R212, R15, 0x10, RZ ;  /* 0x000000100fd47819 */ /* 0x000fe200000006ff */
[----:B------:R-:W-:Y:S01]  /*13f0*/  FADD.FTZ R72, R72, R216 ;  /* 0x000000d848487221 */ /* 0x000fe20000010000 */
[----:B------:R-:W-:Y:S01]  /*1400*/  SHF.L.U32 R233, R9, 0x10, RZ ;  /* 0x0000001009e97819 */ /* 0x000fe200000006ff */
[-C--:B------:R-:W-:Y:S01]  /*1410*/  FFMA.FTZ R104, R17, R216.reuse, R104 ;  /* 0x000000d811687223 */ /* 0x080fe20000010068 */
[----:B-----5:R-:W-:Y:S01]  /*1420*/  FMUL.FTZ R193, R248, R216 ;  /* 0x000000d8f8c17220 */ /* 0x020fe20000410000 */
        /* <DEDUP_REMOVED lines=15> */
[----:B------:R-:W-:Y:S01]  /*1520*/  FADD.FTZ R81, R81, R13 ;  /* 0x0000000d51517221 */ /* 0x000fe20000010000 */
[----:B------:R-:W-:Y:S01]  /*1530*/  FFMA.FTZ R113, R9, R13, R113 ;  /* 0x0000000d09717223 */ /* 0x000fe20000010071 */
[----:B------:R-:W-:Y:S01]  /*1540*/  FMUL.FTZ R207, R190, UR29 ;  /* 0x0000001dbecf7c20 */ /* 0x000fe20008410000 */
[----:B------:R-:W-:Y:S01]  /*1550*/  FMUL.FTZ R208, R188, UR29 ;  /* 0x0000001dbcd07c20 */ /* 0x000fe20008410000 */
[----:B------:R-:W-:Y:S01]  /*1560*/  FFMA.FTZ R188, R0, R5, RZ ;  /* 0x0000000500bc7223 */ /* 0x000fe200000100ff */
[----:B------:R-:W-:Y:S01]  /*1570*/  FADD.FTZ R190, RZ, R5 ;  /* 0x00000005ffbe7221 */ /* 0x000fe20000010000 */
[----:B------:R-:W-:-:S02]  /*1580*/  PRMT R237, R12, 0x7632, R237 ;  /* 0x000076320ced7816 */ /* 0x000fc400000000ed */
[----:B------:R-:W-:Y:S01]  /*1590*/  SHF.L.U32 R209, R12, 0x10, RZ ;  /* 0x000000100cd17819 */ /* 0x000fe200000006ff */
[----:B------:R-:W-:Y:S01]  /*15a0*/  FMUL.FTZ R12, R16, UR29 ;  /* 0x0000001d100c7c20 */ /* 0x000fe20008410000 */
[----:B------:R-:W-:Y:S01]  /*15b0*/  FADD.FTZ R83, R83, R14 ;  /* 0x0000000e53537221 */ /* 0x000fe20000010000 */
[-C--:B------:R-:W-:Y:S01]  /*15c0*/  FFMA.FTZ R115, R10, R14.reuse, R115 ;  /* 0x0000000e0a737223 */ /* 0x080fe20000010073 */
[----:B------:R-:W-:Y:S01]  /*15d0*/  FADD.FTZ R79, R79, R233 ;  /* 0x000000e94f4f7221 */ /* 0x000fe20000010000 */
[----:B------:R-:W-:Y:S01]  /*15e0*/  FFMA.FTZ R111, R12, R233, R111 ;  /* 0x000000e90c6f7223 */ /* 0x000fe2000001006f */
[----:B------:R-:W-:Y:S01]  /*15f0*/  FMUL.FTZ R14, R236, R14 ;  /* 0x0000000eec0e7220 */ /* 0x000fe20000410000 */
[----:B------:R-:W-:Y:S01]  /*1600*/  FADD.FTZ R77, R77, R15 ;  /* 0x0000000f4d4d7221 */ /* 0x000fe20000010000 */
[----:B------:R-:W-:Y:S01]  /*1610*/  FFMA.FTZ R109, R11, R15, R109 ;  /* 0x0000000f0b6d7223 */ /* 0x000fe2000001006d */
[----:B------:R-:W-:Y:S01]  /*1620*/  FMUL.FTZ R213, R213, UR29 ;  /* 0x0000001dd5d57c20 */ /* 0x000fe20008410000 */
[----:B------:R-:W-:-:S03]  /*1630*/  FADD.FTZ R73, R73, R214 ;  /* 0x000000d649497221 */ /* 0x000fc60000010000 */
[-C--:B------:R-:W-:Y:S01]  /*1640*/  FFMA.FTZ R105, R213, R214.reuse, R105 ;  /* 0x000000d6d5697223 */ /* 0x080fe20000010069 */
[----:B------:R-:W-:Y:S01]  /*1650*/  FMUL.FTZ R214, R249, R214 ;  /* 0x000000d6f9d67220 */ /* 0x000fe20000410000 */
        /* <DEDUP_REMOVED lines=9> */
[----:B------:R-:W-:Y:S01]  /*16f0*/  FMUL.FTZ R197, R197, UR29 ;  /* 0x0000001dc5c57c20 */ /* 0x000fe20008410000 */
[----:B------:R-:W-:Y:S02]  /*1700*/  FADD.FTZ R71, R71, R220 ;  /* 0x000000dc47477221 */ /* 0x000fe40000010000 */
[-C--:B------:R-:W-:Y:S01]  /*1710*/  FFMA.FTZ R103, R219, R220.reuse, R103 ;  /* 0x000000dcdb677223 */ /* 0x080fe20000010067 */
[----:B------:R-:W-:Y:S01]  /*1720*/  FMUL.FTZ R220, R247, R220 ;  /* 0x000000dcf7dc7220 */ /* 0x000fe20000410000 */
[----:B------:R-:W-:Y:S01]  /*1730*/  SHF.L.U32 R222, R222, 0x10, RZ ;  /* 0x00000010dede7819 */ /* 0x000fe200000006ff */
[----:B------:R-:W-:Y:S01]  /*1740*/  FADD.FTZ R64, R64, R201 ;  /* 0x000000c940407221 */ /* 0x000fe20000010000 */
[-C--:B------:R-:W-:Y:S01]  /*1750*/  FFMA.FTZ R96, R197, R201.reuse, R96 ;  /* 0x000000c9c5607223 */ /* 0x080fe20000010060 */
[----:B------:R-:W-:Y:S01]  /*1760*/  FMUL.FTZ R221, R221, UR29 ;  /* 0x0000001ddddd7c20 */ /* 0x000fe20008410000 */
[----:B------:R-:W-:Y:S01]  /*1770*/  FMUL.FTZ R201, R240, R201 ;  /* 0x000000c9f0c97220 */ /* 0x000fe20000410000 */
[----:B------:R-:W-:Y:S01]  /*1780*/  FMUL.FTZ R198, R198, UR29 ;  /* 0x0000001dc6c67c20 */ /* 0x000fe20008410000 */
[----:B------:R-:W-:Y:S01]  /*1790*/  FADD.FTZ R65, R65, R222 ;  /* 0x000000de41417221 */ /* 0x000fe20000010000 */
        /* <DEDUP_REMOVED lines=38> */
[----:B------:R-:W-:Y:S01]  /*1a00*/  FADD.FTZ R58, R58, R210 ;  /* 0x000000d23a3a7221 */ /* 0x000fe20000010000 */
[-C--:B------:R-:W-:Y:S01]  /*1a10*/  FFMA.FTZ R90, R206, R210.reuse, R90 ;  /* 0x000000d2ce5a7223 */ /* 0x080fe2000001005a */
[----:B------:R-:W-:Y:S01]  /*1a20*/  FMUL.FTZ R231, R231, UR29 ;  /* 0x0000001de7e77c20 */ /* 0x000fe20008410000 */
[----:B------:R-:W-:Y:S01]  /*1a30*/  FMUL.FTZ R210, R122, R210 ;  /* 0x000000d27ad27220 */ /* 0x000fe20000410000 */
[----:B------:R-:W-:Y:S01]  /*1a40*/  FADD.FTZ R52, R52, R211 ;  /* 0x000000d334347221 */ /* 0x000fe20000010000 */
[----:B------:R-:W-:Y:S01]  /*1a50*/  FFMA.FTZ R84, R207, R211, R84 ;  /* 0x000000d3cf547223 */ /* 0x000fe20000010054 */
[----:B--2---:R-:W-:-:S04]  /*1a60*/  FMUL.FTZ R13, R232, R13 ;  /* 0x0000000de80d7220 */ /* 0x004fc80000410000 */
[----:B------:R-:W-:Y:S01]  /*1a70*/  FFMA.FTZ R188, R9, R13, R188 ;  /* 0x0000000d09bc7223 */ /* 0x000fe200000100bc */
[----:B------:R-:W-:-:S03]  /*1a80*/  FADD.FTZ R190, R13, R190 ;  /* 0x000000be0dbe7221 */ /* 0x000fc60000010000 */
[----:B------:R-:W-:-:S04]  /*1a90*/  FFMA.FTZ R188, R2, R6, R188 ;  /* 0x0000000602bc7223 */ /* 0x000fc800000100bc */
[----:B------:R-:W-:Y:S01]  /*1aa0*/  FFMA.FTZ R188, R10, R14, R188 ;  /* 0x0000000e0abc7223 */ /* 0x000fe200000100bc */
[----:B---3--:R-:W-:Y:S01]  /*1ab0*/  FMUL.FTZ R16, R234, R233 ;  /* 0x000000e9ea107220 */ /* 0x008fe20000410000 */
[----:B------:R-:W-:-:S04]  /*1ac0*/  FADD.FTZ R233, R6, R190 ;  /* 0x000000be06e97221 */ /* 0x000fc80000010000 */
[----:B------:R-:W-:Y:S01]  /*1ad0*/  FADD.FTZ R233, R14, R233 ;  /* 0x000000e90ee97221 */ /* 0x000fe20000010000 */
[----:B------:R-:W-:-:S03]  /*1ae0*/  FFMA.FTZ R234, R3, R7, R188 ;  /* 0x0000000703ea7223 */ /* 0x000fc600000100bc */
[----:B------:R-:W-:Y:S01]  /*1af0*/  FADD.FTZ R233, R7, R233 ;  /* 0x000000e907e97221 */ /* 0x000fe20000010000 */
[----:B----4-:R-:W-:-:S04]  /*1b00*/  FMUL.FTZ R15, R235, R15 ;  /* 0x0000000feb0f7220 */ /* 0x010fc80000410000 */
        /* <DEDUP_REMOVED lines=39> */
[----:B------:R-:W-:Y:S01]  /*1d80*/  FFMA.FTZ R234, R205, R209, R234 ;  /* 0x000000d1cdea7223 */ /* 0x000fe200000100ea */
[----:B------:R-:W-:-:S03]  /*1d90*/  FADD.FTZ R233, R209, R233 ;  /* 0x000000e9d1e97221 */ /* 0x000fc60000010000 */
[----:B------:R-:W-:Y:S01]  /*1da0*/  FFMA.FTZ R234, R229, R230, R234 ;  /* 0x000000e6e5ea7223 */ /* 0x000fe200000100ea */
[----:B------:R-:W-:Y:S01]  /*1db0*/  FADD.FTZ R233, R233, R230 ;  /* 0x000000e6e9e97221 */ /* 0x000fe20000010000 */
[----:B------:R-:W-:Y:S01]  /*1dc0*/  FADD.FTZ R59, R59, R232 ;  /* 0x000000e83b3b7221 */ /* 0x000fe20000010000 */
[-C--:B------:R-:W-:Y:S01]  /*1dd0*/  FFMA.FTZ R91, R231, R232.reuse, R91 ;  /* 0x000000e8e75b7223 */ /* 0x080fe2000001005b */
[----:B------:R-:W-:Y:S01]  /*1de0*/  FMUL.FTZ R232, R123, R232 ;  /* 0x000000e87be87220 */ /* 0x000fe20000410000 */
[----:B------:R-:W-:Y:S01]  /*1df0*/  FFMA.FTZ R234, R206, R210, R234 ;  /* 0x000000d2ceea7223 */ /* 0x000fe200000100ea */
[----:B------:R-:W-:Y:S01]  /*1e00*/  FADD.FTZ R235, R233, R210 ;  /* 0x000000d2e9eb7221 */ /* 0x000fe20000010000 */
[----:B------:R-:W-:Y:S01]  /*1e10*/  SHF.L.U32 R190, R239, 0x10, RZ ;  /* 0x00000010efbe7819 */ /* 0x000fe200000006ff */
[----:B------:R-:W-:Y:S01]  /*1e20*/  FMUL.FTZ R233, R191, UR29 ;  /* 0x0000001dbfe97c20 */ /* 0x000fe20008410000 */
[----:B------:R-:W-:Y:S01]  /*1e30*/  FMUL.FTZ R211, R124, R211 ;  /* 0x000000d37cd37220 */ /* 0x000fe20000410000 */
        /* <DEDUP_REMOVED lines=8> */
[----:B------:R-:W-:Y:S01]  /*1ec0*/  FADD.FTZ R54, R54, R212 ;  /* 0x000000d436367221 */ /* 0x000fe20000010000 */
[-C--:B------:R-:W-:Y:S01]  /*1ed0*/  FFMA.FTZ R86, R208, R212.reuse, R86 ;  /* 0x000000d4d0567223 */ /* 0x080fe20000010056 */
[----:B------:R-:W-:Y:S01]  /*1ee0*/  FMUL.FTZ R212, R126, R212 ;  /* 0x000000d47ed47220 */ /* 0x000fe20000410000 */
[----:B------:R-:W-:Y:S01]  /*1ef0*/  FFMA.FTZ R191, R233, R234, R191 ;  /* 0x000000eae9bf7223 */ /* 0x000fe200000100bf */
[----:B------:R-:W-:Y:S01]  /*1f00*/  FADD.FTZ R190, R190, R234 ;  /* 0x000000eabebe7221 */ /* 0x000fe20000010000 */
[----:B------:R-:W-:Y:S01]  /*1f10*/  FMUL.FTZ R235, R189, UR29 ;  /* 0x0000001dbdeb7c20 */ /* 0x000fe20008410000 */
[----:B------:R-:W-:Y:S01]  /*1f20*/  FMUL.FTZ R236, R127, R188 ;  /* 0x000000bc7fec7220 */ /* 0x000fe20000410000 */
[----:B------:R-:W-:Y:S01]  /*1f30*/  FFMA.FTZ R191, R208, R212, R191 ;  /* 0x000000d4d0bf7223 */ /* 0x000fe200000100bf */
[----:B------:R-:W-:Y:S01]  /*1f40*/  FADD.FTZ R190, R190, R212 ;  /* 0x000000d4bebe7221 */ /* 0x000fe20000010000 */
[----:B------:R-:W-:Y:S01]  /*1f50*/  FADD.FTZ R55, R55, R188 ;  /* 0x000000bc37377221 */ /* 0x000fe20000010000 */
[C---:B------:R-:W-:Y:S01]  /*1f60*/  FFMA.FTZ R87, R235.reuse, R188, R87 ;  /* 0x000000bceb577223 */ /* 0x040fe20000010057 */
[----:B------:R-:W-:Y:S01]  /*1f70*/  FFMA.FTZ R189, R235, R236, R191 ;  /* 0x000000ecebbd7223 */ /* 0x000fe200000100bf */
[----:B------:R-:W-:Y:S01]  /*1f80*/  FADD.FTZ R188, R190, R236 ;  /* 0x000000ecbebc7221 */ /* 0x000fe20000010000 */
[----:B------:R-:W-:Y:S06]  /*1f90*/  BRA `(.L_x_3480) ;  /* 0x0000000000547947 */ /* 0x000fec0003800000 */
.L_x_3479:
[----:B------:R-:W-:-:S04]  /*1fa0*/  ISETP.NE.U32.AND P0, PT, RZ, UR4, PT ;  /* 0x00000004ff007c0c */ /* 0x000fc8000bf05070 */
[----:B------:R-:W-:-:S13]  /*1fb0*/  ISETP.NE.AND.EX P0, PT, RZ, UR5, PT, P0 ;  /* 0x00000005ff007c0c */ /* 0x000fda000bf05300 */
[----:B------:R-:W-:Y:S05]  /*1fc0*/  @!P0 BRA `(.L_x_3480) ;  /* 0x0000000000488947 */ /* 0x000fea0003800000 */
[----:B------:R-:W0:Y:S01]  /*1fd0*/  S2R R160, SR_TID.X ;  /* 0x0000000000a07919 */ /* 0x000e220000002100 */
[----:B------:R-:W-:Y:S01]  /*1fe0*/  UIMAD UR9, UR8, UR26, URZ ;  /* 0x0000001a080972a4 */ /* 0x000fe2000f8e02ff */
[----:B------:R-:W1:Y:S03]  /*1ff0*/  LDC.64 R172, c[0x0][0x438] ;  /* 0x00010e00ffac7b82 */ /* 0x000e660000000a00 */
[----:B------:R-:W-:-:S04]  /*2000*/  USHF.R.S32.HI UR10, URZ, 0x1f, UR9 ;  /* 0x0000001fff0a7899 */ /* 0x000fc80008011409 */
[----:B------:R-:W-:-:S06]  /*2010*/  ULEA.HI UR10, UR10, UR9, URZ, 0x3 ;  /* 0x000000090a0a7291 */ /* 0x000fcc000f8f18ff */
[----:B------:R-:W-:-:S04]  /*2020*/  MOV R161, UR10 ;  /* 0x0000000a00a17c02 */ /* 0x000fc80008000f00 */
        /* <DEDUP_REMOVED lines=12> */
.L_x_3480:
[----:B------:R-:W0:Y:S01]  /*20f0*/  SHFL.DOWN PT, R191, R188, 0x10, 0x1f ;  /* 0x0a001f00bcbf7f89 */ /* 0x000e2200000e0000 */
[----:B------:R-:W-:Y:S03]  /*2100*/  BSSY.RECONVERGENT B0, `(.L_x_3481) ;  /* 0x000001f000007945 */ /* 0x000fe60003800200 */
[----:B------:R-:W1:Y:S01]  /*2110*/  SHFL.DOWN PT, R190, R189, 0x10, 0x1f ;  /* 0x0a001f00bdbe7f89 */ /* 0x000e6200000e0000 */
[----:B------:R-:W3:Y:S01]  /*2120*/  S2R R252, SR_TID.X ;  /* 0x0000000000fc7919 */ /* 0x000ee20000002100 */
[----:B0-----:R-:W-:Y:S01]  /*2130*/  FADD.FTZ R188, R191, R188 ;  /* 0x000000bcbfbc7221 */ /* 0x001fe20000010000 */
[----:B-1----:R-:W-:-:S04]  /*2140*/  FADD.FTZ R190, R190, R189 ;  /* 0x000000bdbebe7221 */ /* 0x002fc80000010000 */
[----:B------:R-:W0:Y:S04]  /*2150*/  SHFL.DOWN PT, R191, R188, 0x8, 0x1f ;  /* 0x09001f00bcbf7f89 */ /* 0x000e2800000e0000 */
[----:B------:R-:W1:Y:S01]  /*2160*/  SHFL.DOWN PT, R189, R190, 0x8, 0x1f ;  /* 0x09001f00bebd7f89 */ /* 0x000e6200000e0000 */
[----:B---3--:R-:W-:Y:S01]  /*2170*/  LOP3.LUT P1, RZ, R252, 0x1f, RZ, 0xc0, !PT ;  /* 0x0000001ffcff7812 */ /* 0x008fe2000782c0ff */
        /* <DEDUP_REMOVED lines=23> */
.L_x_3482:
[----:B------:R-:W-:Y:S05]  /*22f0*/  BSYNC.RECONVERGENT B0 ;  /* 0x0000000000007941 */ /* 0x000fea0003800200 */
.L_x_3481:
[----:B------:R-:W1:Y:S08]  /*2300*/  S2UR UR10, SR_CgaCtaId ;  /* 0x00000000000a79c3 */ /* 0x000e700000008800 */
[----:B------:R-:W-:Y:S01]  /*2310*/  BAR.SYNC.DEFER_BLOCKING 0x0 ;  /* 0x0000000000007b1d */ /* 0x000fe20000010000 */
[----:B------:R-:W-:-:S05]  /*2320*/  UISETP.GE.AND UP2, UPT, UR16, 0x1, UPT ;  /* 0x000000011000788c */ /* 0x000fca000bf46270 */
[----:B------:R-:W-:Y:S01]  /*2330*/  UMOV UR9, 0x400 ;  /* 0x0000040000097882 */ /* 0x000fe20000000000 */
[----:B------:R-:W-:-:S05]  /*2340*/  PLOP3.LUT P2, PT, PT, PT, UP2, 0x80, 0x8 ;  /* 0x000000000008781c */ /* 0x000fca0003f4f028 */
[----:B------:R-:W3:Y:S01]  /*2350*/  @UP2 LDCU.64 UR30, c[0x0][0x390] ;  /* 0x00007200ff1e27ac */ /* 0x000ee20008000a00 */
        /* <DEDUP_REMOVED lines=29> */
[----:B------:R-:W-:Y:S01]  /*2530*/  ISETP.NE.AND P1, PT, RZ, UR27, PT ;  /* 0x0000001bff007c0c */ /* 0x000fe2000bf25270 */
[----:B------:R-:W-:Y:S02]  /*2540*/  UIMAD UR9, UR8, UR26, URZ ;  /* 0x0000001a080972a4 */ /* 0x000fe4000f8e02ff */
[----:B------:R-:W-:-:S04]  /*2550*/  UISETP.NE.U32.AND UP0, UPT, UR4, URZ, UPT ;  /* 0x000000ff0400728c */ /* 0x000fc8000bf05070 */
[----:B------:R-:W-:Y:S01]  /*2560*/  UISETP.NE.AND.EX UP0, UPT, UR5, URZ, UPT, UP0 ;  /* 0x000000ff0500728c */ /* 0x000fe2000bf05300 */
[----:B0-----:R-:W-:Y:S01]  /*2570*/  FADD.FTZ R189, R238, R189 ;  /* 0x000000bdeebd7221 */ /* 0x001fe20000010000 */
[----:B------:R-:W-:-:S03]  /*2580*/  FADD.FTZ R188, R237, R188 ;  /* 0x000000bcedbc7221 */ /* 0x000fc60000010000 */
[----:B------:R-:W-:Y:S01]  /*2590*/  FADD.FTZ R189, R191, R189 ;  /* 0x000000bdbfbd7221 */ /* 0x000fe20000010000 */
[----:B------:R-:W-:Y:S01]  /*25a0*/  FADD.FTZ R191, R190, R188 ;  /* 0x000000bcbebf7221 */ /* 0x000fe20000010000 */
[----:B------:R-:W-:Y:S01]  /*25b0*/  MOV R188, UR10 ;  /* 0x0000000a00bc7c02 */ /* 0x000fe20008000f00 */
[----:B------:R-:W-:Y:S02]  /*25c0*/  HFMA2 R190, -RZ, RZ, 0, 0 ;  /* 0x00000000ffbe7431 */ /* 0x000fe400000001ff */
[----:B------:R-:W-:Y:S01]  /*25d0*/  FMUL.FTZ R189, R189, UR28 ;  /* 0x0000001cbdbd7c20 */ /* 0x000fe20008410000 */
[----:B------:R-:W-:Y:S01]  /*25e0*/  FMUL.FTZ R191, R191, UR28 ;  /* 0x0000001cbfbf7c20 */ /* 0x000fe20008410000 */
[----:B------:R-:W-:Y:S01]  /*25f0*/  @P2 LEA.HI.SX32 R190, R188, R252, 0x1d ;  /* 0x000000fcbcbe2211 */ /* 0x000fe200078feaff */
[----:B------:R-:W-:Y:S01]  /*2600*/  USHF.R.S32.HI UR10, URZ, 0x1f, UR9 ;  /* 0x0000001fff0a7899 */ /* 0x000fe20008011409 */
[----:B------:R-:W-:Y:S02]  /*2610*/  MOV R188, 0x10 ;  /* 0x0000001000bc7802 */ /* 0x000fe40000000f00 */
[----:B------:R-:W-:Y:S01]  /*2620*/  FSEL R191, R191, RZ, !P1 ;  /* 0x000000ffbfbf7208 */ /* 0x000fe20004800000 */
[----:B------:R-:W-:Y:S01]  /*2630*/  ULEA.HI UR10, UR10, UR9, URZ, 0x3 ;  /* 0x000000090a0a7291 */ /* 0x000fe2000f8f18ff */
[----:B------:R-:W-:Y:S01]  /*2640*/  R2UR UR16, R189 ;  /* 0x00000000bd1072ca */ /* 0x000fe200000e0000 */
[----:B---3--:R-:W-:Y:S01]  /*2650*/  @P2 IMAD.WIDE.U32 R188, R190, R188, UR30 ;  /* 0x0000001ebebc2e25 */ /* 0x008fe2000f8e00bc */
[----:B------:R-:W-:-:S04]  /*2660*/  R2UR UR30, R191 ;  /* 0x00000000bf1e72ca */ /* 0x000fc800000e0000 */
[----:B------:R0:W5:Y:S02]  /*2670*/  @P2 LDG.E.128 R176, desc[UR18][R188.64] ;  /* 0x00000012bcb02981 */ /* 0x000164000c1e1d00 */
[----:B0-----:R-:W-:-:S04]  /*2680*/  MOV R188, UR10 ;  /* 0x0000000a00bc7c02 */ /* 0x001fc80008000f00 */
[----:B------:R-:W-:Y:S01]  /*2690*/  LEA.HI.SX32 R188, R188, R252, 0x1d ;  /* 0x000000fcbcbc7211 */ /* 0x000fe200078feaff */
[----:B------:R-:W-:Y:S06]  /*26a0*/  BRA.U UP0, `(.L_x_3483) ;  /* 0x0000000d00687547 */ /* 0x000fec000b800000 */
        /* <DEDUP_REMOVED lines=16> */
.L_x_3485:
        /* <DEDUP_REMOVED lines=14> */
.L_x_3486:
        /* <DEDUP_REMOVED lines=13> */
.L_x_3487:
        /* <DEDUP_REMOVED lines=14> */
.L_x_3488:
        /* <DEDUP_REMOVED lines=13> */
.L_x_3489:
        /* <DEDUP_REMOVED lines=14> */
.L_x_3490:
        /* <DEDUP_REMOVED lines=13> */
.L_x_3491:
        /* <DEDUP_REMOVED lines=15> */
.L_x_3484:
        /* <DEDUP_REMOVED lines=18> */
.L_x_3493:
        /* <DEDUP_REMOVED lines=8> */
.L_x_3494:
        /* <DEDUP_REMOVED lines=12> */
.L_x_3495:
        /* <DEDUP_REMOVED lines=13> */
.L_x_3496:
        /* <DEDUP_REMOVED lines=12> */
.L_x_3497:
        /* <DEDUP_REMOVED lines=13> */
.L_x_3498:
        /* <DEDUP_REMOVED lines=20> */
.L_x_3499:
        /* <DEDUP_REMOVED lines=10> */
.L_x_3483:
        /* <DEDUP_REMOVED lines=16> */
.L_x_3501:
        /* <DEDUP_REMOVED lines=14> */
.L_x_3502:
        /* <DEDUP_REMOVED lines=12> */
.L_x_3503:
        /* <DEDUP_REMOVED lines=14> */
.L_x_3504:
        /* <DEDUP_REMOVED lines=12> */
.L_x_3505:
        /* <DEDUP_REMOVED lines=14> */
.L_x_3506:
        /* <DEDUP_REMOVED lines=12> */
.L_x_3507:
        /* <DEDUP_REMOVED lines=15> */
.L_x_3500:
[----:B------:R-:W-:Y:S02]  /*3b20*/  ISETP.LT.AND P1, PT, RZ, UR32, PT ;  /* 0x00000020ff007c0c */ /* 0x000fe4000bf21270 */
[----:B------:R-:W-:Y:S02]  /*3b30*/  MOV R184, UR16 ;  /* 0x0000001000b87c02 */ /* 0x000fe40008000f00 */
[----:B------:R-:W-:Y:S02]  /*3b40*/  PLOP3.LUT P3, PT, PT, PT, UP3, 0x80, 0x8 ;  /* 0x000000000008781c */ /* 0x000fe40003f6f038 */
[----:B------:R-:W-:Y:S02]  /*3b50*/  MOV R186, UR16 ;  /* 0x0000001000ba7c02 */ /* 0x000fe40008000f00 */
[----:B-----5:R-:W-:Y:S02]  /*3b60*/  SHF.L.U32 R191, R161, 0x10, RZ ;  /* 0x00000010a1bf7819 */ /* 0x020fe400000006ff */
[----:B------:R-:W-:-:S03]  /*3b70*/  SHF.L.U32 R189, R160, 0x10, RZ ;  /* 0x00000010a0bd7819 */ /* 0x000fc600000006ff */
[----:B------:R-:W-:Y:S01]  /*3b80*/  @P1 FFMA.FTZ R185, R9, R184, UR30 ;  /* 0x0000001e09b91e23 */ /* 0x000fe200080100b8 */
[----:B------:R-:W-:Y:S01]  /*3b90*/  PRMT R184, R160, 0x7632, R184 ;  /* 0x00007632a0b87816 */ /* 0x000fe200000000b8 */
[----:B------:R-:W-:Y:S02]  /*3ba0*/  @P1 FFMA.FTZ R186, R2, R186, UR30 ;  /* 0x0000001e02ba1e23 */ /* 0x000fe400080100ba */
[----:B------:R-:W-:Y:S01]  /*3bb0*/  @P1 FADD.FTZ R185, R13, -R185 ;  /* 0x800000b90db91221 */ /* 0x000fe20000010000 */
[----:B------:R-:W-:Y:S01]  /*3bc0*/  SHF.L.U32 R184, R184, 0x10, RZ ;  /* 0x00000010b8b87819 */ /* 0x000fe200000006ff */
[----:B------:R-:W-:-:S04]  /*3bd0*/  @P1 FADD.FTZ R186, R6, -R186 ;  /* 0x800000ba06ba1221 */ /* 0x000fc80000010000 */
[----:B------:R-:W-:Y:S01]  /*3be0*/  @P1 FFMA.FTZ R184, R185, UR29, R184 ;  /* 0x0000001db9b81c23 */ /* 0x000fe200080100b8 */
[----:B------:R-:W-:Y:S01]  /*3bf0*/  MOV R185, UR16 ;  /* 0x0000001000b97c02 */ /* 0x000fe20008000f00 */
[----:B------:R-:W-:-:S04]  /*3c00*/  @P1 FFMA.FTZ R191, R186, UR29, R191 ;  /* 0x0000001dbabf1c23 */ /* 0x000fc800080100bf */
[----:B------:R-:W-:-:S04]  /*3c10*/  @P3 FFMA.FTZ R185, R0, R185, UR30 ;  /* 0x0000001e00b93e23 */ /* 0x000fc800080100b9 */
[----:B------:R-:W-:-:S04]  /*3c20*/  @P3 FADD.FTZ R185, R5, -R185 ;  /* 0x800000b905b93221 */ /* 0x000fc80000010000 */
        /* <DEDUP_REMOVED lines=8> */
.L_x_3508:
        /* <DEDUP_REMOVED lines=8> */
.L_x_3509:
[----:B------:R-:W-:Y:S05]  /*3d30*/  BRA.U !UP2, `(.L_x_3510) ;  /* 0x000000010a187547 */ /* 0x000fea000b800000 */
[----:B------:R-:W-:Y:S01]  /*3d40*/  SHF.L.U32 R185, R177, 0x10, RZ ;  /* 0x00000010b1b97819 */ /* 0x000fe200000006ff */
[----:B------:R-:W-:-:S04]  /*3d50*/  FMUL.FTZ R186, R191, UR17 ;  /* 0x00000011bfba7c20 */ /* 0x000fc80008410000 */
[-C--:B------:R-:W-:Y:S01]  /*3d60*/  FFMA.FTZ R22, R185, R186.reuse, R22 ;  /* 0x000000bab9167223 */ /* 0x080fe20000010016 */
[----:B------:R-:W-:-:S05]  /*3d70*/  FMUL.FTZ R185, R158, R186 ;  /* 0x000000ba9eb97220 */ /* 0x000fca0000410000 */
[----:B------:R-:W-:-:S04]  /*3d80*/  F2FP.BF16.F32.PACK_AB R185, RZ, R185 ;  /* 0x000000b9ffb9723e */ /* 0x000fc800000010ff */
[----:B------:R-:W-:-:S07]  /*3d90*/  PRMT R181, R185, 0x7610, R181 ;  /* 0x00007610b9b57816 */ /* 0x000fce00000000b5 */
.L_x_3510:
        /* <DEDUP_REMOVED lines=14> */
.L_x_3511:
[----:B------:R-:W-:Y:S02]  /*3e80*/  MOV R186, UR16 ;  /* 0x0000001000ba7c02 */ /* 0x000fe40008000f00 */
[----:B------:R-:W-:-:S03]  /*3e90*/  SHF.L.U32 R237, R162, 0x10, RZ ;  /* 0x00000010a2ed7819 */ /* 0x000fc600000006ff */
        /* <DEDUP_REMOVED lines=10> */
.L_x_3512:
        /* <DEDUP_REMOVED lines=14> */
.L_x_3513:
[----:B------:R-:W-:Y:S02]  /*4020*/  MOV R187, UR16 ;  /* 0x0000001000bb7c02 */ /* 0x000fe40008000f00 */
[----:B------:R-:W-:Y:S02]  /*4030*/  F2FP.BF16.F32.PACK_AB R185, R185, R191 ;  /* 0x000000bfb9b9723e */ /* 0x000fe400000010ff */
[----:B------:R-:W-:Y:S01]  /*4040*/  MOV R191, UR16 ;  /* 0x0000001000bf7c02 */ /* 0x000fe20008000f00 */
[----:B------:R-:W-:Y:S01]  /*4050*/  @P1 FFMA.FTZ R187, R4, R187, UR30 ;  /* 0x0000001e04bb1e23 */ /* 0x000fe200080100bb */
[----:B------:R-:W-:Y:S02]  /*4060*/  F2FP.BF16.F32.PACK_AB R184, R184, R189 ;  /* 0x000000bdb8b8723e */ /* 0x000fe400000010ff */
[C---:B------:R-:W-:Y:S01]  /*4070*/  PRMT R189, R163.reuse, 0x7632, R189 ;  /* 0x00007632a3bd7816 */ /* 0x040fe200000000bd */
        /* <DEDUP_REMOVED lines=15> */
.L_x_3514:
        /* <DEDUP_REMOVED lines=9> */
.L_x_3492:
[----:B------:R-:W-:Y:S01]  /*4200*/  ISETP.NE.U32.AND P1, PT, RZ, UR6, PT ;  /* 0x00000006ff007c0c */ /* 0x000fe2000bf25070 */
[----:B------:R-:W0:Y:S03]  /*4210*/  @UP2 LDCU.64 UR10, c[0x0][0x468] ;  /* 0x00008d00ff0a27ac */ /* 0x000e260008000a00 */
[----:B------:R-:W-:-:S13]  /*4220*/  ISETP.NE.AND.EX P1, PT, RZ, UR7, PT, P1 ;  /* 0x00000007ff007c0c */ /* 0x000fda000bf25310 */
[----:B------:R-:W1:Y:S02]  /*4230*/  @P1 LDC.64 R238, c[0x0][0x478] ;  /* 0x00011e00ffee1b82 */ /* 0x000e640000000a00 */
[----:B-1----:R-:W-:-:S05]  /*4240*/  @P1 IMAD.WIDE.U32 R238, R188, 0x10, R238 ;  /* 0x00000010bcee1825 */ /* 0x002fca00078e00ee */
[----:B------:R1:W-:Y:S02]  /*4250*/  @P1 STG.E.128 desc[UR18][R238.64], R184 ;  /* 0x000000b8ee001986 */ /* 0x0003e4000c101d12 */
[----:B-1----:R-:W-:-:S05]  /*4260*/  HFMA2 R238, -RZ, RZ, 0, 9.5367431640625e-07 ;  /* 0x00000010ffee7431 */ /* 0x002fca00000001ff */
[----:B0-----:R-:W-:-:S05]  /*4270*/  @P2 IMAD.WIDE.U32 R238, R190, R238, UR10 ;  /* 0x0000000abeee2e25 */ /* 0x001fca000f8e00ee */
[----:B------:R0:W-:Y:S01]  /*4280*/  @P2 STG.E.128 desc[UR18][R238.64], R180 ;  /* 0x000000b4ee002986 */ /* 0x0001e2000c101d12 */
[----:B------:R-:W-:Y:S05]  /*4290*/  BRA.U !UP2, `(.L_x_3515) ;  /* 0x000000010a107547 */ /* 0x000fea000b800000 */
[----:B-----5:R-:W1:Y:S01]  /*42a0*/  LDC.64 R178, c[0x0][0x390] ;  /* 0x0000e400ffb27b82 */ /* 0x020e620000000a00 */
[----:B------:R-:W-:-:S05]  /*42b0*/  IADD3 R176, PT, PT, R190, 0x100, RZ ;  /* 0x00000100beb07810 */ /* 0x000fca0007ffe0ff */
[----:B-1----:R-:W-:-:S06]  /*42c0*/  IMAD.WIDE.U32 R176, R176, 0x10, R178 ;  /* 0x00000010b0b07825 */ /* 0x002fcc00078e00b2 */
[----:B------:R-:W5:Y:S02]  /*42d0*/  LDG.E.128 R176, desc[UR18][R176.64] ;  /* 0x00000012b0b07981 */ /* 0x000f64000c1e1d00 */
.L_x_3515:
[----:B------:R-:W-:Y:S05]  /*42e0*/  @!P0 BRA `(.L_x_3516) ;  /* 0x0000000c00648947 */ /* 0x000fea0003800000 */
[----:B------:R-:W-:Y:S05]  /*42f0*/  @!P1 BRA `(.L_x_3517) ;  /* 0x0000000400b89947 */ /* 0x000fea0003800000 */
[----:B------:R-:W-:Y:S02]  /*4300*/  ISETP.LT.AND P3, PT, RZ, UR32, PT ;  /* 0x00000020ff007c0c */ /* 0x000fe4000bf61270 */
[----:B------:R-:W-:Y:S02]  /*4310*/  MOV R184, UR16 ;  /* 0x0000001000b87c02 */ /* 0x000fe40008000f00 */
[----:B------:R-:W-:Y:S02]  /*4320*/  MOV R186, UR16 ;  /* 0x0000001000ba7c02 */ /* 0x000fe40008000f00 */
[----:B-----5:R-:W-:Y:S02]  /*4330*/  SHF.L.U32 R191, R165, 0x10, RZ ;  /* 0x00000010a5bf7819 */ /* 0x020fe400000006ff */
[----:B------:R-:W-:-:S05]  /*4340*/  SHF.L.U32 R189, R164, 0x10, RZ ;  /* 0x00000010a4bd7819 */ /* 0x000fca00000006ff */
        /* <DEDUP_REMOVED lines=18> */
[----:B0-----:R-:W-:-:S07]  /*4470*/  PRMT R180, R185, 0x7610, R180 ;  /* 0x00007610b9b47816 */ /* 0x001fce00000000b4 */
.L_x_3518:
[----:B------:R-:W-:Y:S05]  /*4480*/  BRA.U !UP2, `(.L_x_3519) ;  /* 0x000000010a1c7547 */ /* 0x000fea000b800000 */
[----:B------:R-:W-:Y:S01]  /*4490*/  PRMT R185, R176, 0x7632, R185 ;  /* 0x00007632b0b97816 */ /* 0x000fe200000000b9 */
[----:B------:R-:W-:-:S03]  /*44a0*/  FMUL.FTZ R186, R184, UR17 ;  /* 0x00000011b8ba7c20 */ /* 0x000fc60008410000 */
[----:B------:R-:W-:-:S05]  /*44b0*/  SHF.L.U32 R185, R185, 0x10, RZ ;  /* 0x00000010b9b97819 */ /* 0x000fca00000006ff */
[----:B------:R-:W-:Y:S01]  /*44c0*/  FFMA.FTZ R29, R186, R185, R29 ;  /* 0x000000b9ba1d7223 */ /* 0x000fe2000001001d */
[----:B------:R-:W-:-:S05]  /*44d0*/  FMUL.FTZ R185, R149, R186 ;  /* 0x000000ba95b97220 */ /* 0x000fca0000410000 */
[----:B------:R-:W-:-:S04]  /*44e0*/  F2FP.BF16.F32.PACK_AB R185, RZ, R185 ;  /* 0x000000b9ffb9723e */ /* 0x000fc800000010ff */
[----:B0-----:R-:W-:-:S07]  /*44f0*/  PRMT R180, R180, 0x5410, R185 ;  /* 0x00005410b4b47816 */ /* 0x001fce00000000b9 */
.L_x_3519:
[----:B------:R-:W-:Y:S05]  /*4500*/  BRA.U !UP2, `(.L_x_3520) ;  /* 0x000000010a187547 */ /* 0x000fea000b800000 */
[----:B------:R-:W-:Y:S01]  /*4510*/  SHF.L.U32 R185, R177, 0x10, RZ ;  /* 0x00000010b1b97819 */ /* 0x000fe200000006ff */
[----:B------:R-:W-:-:S04]  /*4520*/  FMUL.FTZ R186, R191, UR17 ;  /* 0x00000011bfba7c20 */ /* 0x000fc80008410000 */
[-C--:B------:R-:W-:Y:S01]  /*4530*/  FFMA.FTZ R30, R185, R186.reuse, R30 ;  /* 0x000000bab91e7223 */ /* 0x080fe2000001001e */
[----:B------:R-:W-:-:S05]  /*4540*/  FMUL.FTZ R185, R150, R186 ;  /* 0x000000ba96b97220 */ /* 0x000fca0000410000 */
[----:B------:R-:W-:-:S04]  /*4550*/  F2FP.BF16.F32.PACK_AB R185, RZ, R185 ;  /* 0x000000b9ffb9723e */ /* 0x000fc800000010ff */
[----:B0-----:R-:W-:-:S07]  /*4560*/  PRMT R181, R185, 0x7610, R181 ;  /* 0x00007610b9b57816 */ /* 0x001fce00000000b5 */
.L_x_3520:
        /* <DEDUP_REMOVED lines=13> */
[----:B0-----:R-:W-:-:S07]  /*4640*/  PRMT R181, R181, 0x5410, R186 ;  /* 0x00005410b5b57816 */ /* 0x001fce00000000ba */
.L_x_3521:
        /* <DEDUP_REMOVED lines=12> */
.L_x_3522:
        /* <DEDUP_REMOVED lines=8> */
[----:B0-----:R-:W-:-:S03]  /*4790*/  FMUL.FTZ R238, R186, UR17 ;  /* 0x00000011baee7c20 */ /* 0x001fc60008410000 */
[----:B------:R-:W-:-:S05]  /*47a0*/  SHF.L.U32 R187, R187, 0x10, RZ ;  /* 0x00000010bbbb7819 */ /* 0x000fca00000006ff */
[----:B------:R-:W-:Y:S01]  /*47b0*/  FFMA.FTZ R33, R238, R187, R33 ;  /* 0x000000bbee217223 */ /* 0x000fe20000010021 */
[----:B------:R-:W-:-:S05]  /*47c0*/  FMUL.FTZ R187, R145, R238 ;  /* 0x000000ee91bb7220 */ /* 0x000fca0000410000 */
[----:B------:R-:W-:-:S04]  /*47d0*/  F2FP.BF16.F32.PACK_AB R187, RZ, R187 ;  /* 0x000000bbffbb723e */ /* 0x000fc800000010ff */
[----:B------:R-:W-:-:S07]  /*47e0*/  PRMT R182, R182, 0x5410, R187 ;  /* 0x00005410b6b67816 */ /* 0x000fce00000000bb */
.L_x_3523:
[----:B------:R-:W-:Y:S02]  /*47f0*/  MOV R187, UR16 ;  /* 0x0000001000bb7c02 */ /* 0x000fe40008000f00 */
[----:B------:R-:W-:Y:S02]  /*4800*/  F2FP.BF16.F32.PACK_AB R185, R185, R191 ;  /* 0x000000bfb9b9723e */ /* 0x000fe400000010ff */
[----:B------:R-:W-:Y:S01]  /*4810*/  MOV R191, UR16 ;  /* 0x0000001000bf7c02 */ /* 0x000fe20008000f00 */
[----:B------:R-:W-:Y:S01]  /*4820*/  @P3 FFMA.FTZ R187, R192, R187, UR30 ;  /* 0x0000001ec0bb3e23 */ /* 0x000fe200080100bb */
[----:B------:R-:W-:Y:S02]  /*4830*/  F2FP.BF16.F32.PACK_AB R184, R184, R189 ;  /* 0x000000bdb8b8723e */ /* 0x000fe400000010ff */
[----:B------:R-:W-:Y:S01]  /*4840*/  PRMT R189, R167, 0x7632, R189 ;  /* 0x00007632a7bd7816 */ /* 0x000fe200000000bd */
[----:B------:R-:W-:Y:S01]  /*4850*/  @P3 FFMA.FTZ R191, R219, R191, UR30 ;  /* 0x0000001edbbf3e23 */ /* 0x000fe200080100bf */
[----:B0-----:R-:W-:Y:S01]  /*4860*/  @P3 FADD.FTZ R238, R196, -R187 ;  /* 0x800000bbc4ee3221 */ /* 0x001fe20000010000 */
        /* <DEDUP_REMOVED lines=13> */
.L_x_3524:
        /* <DEDUP_REMOVED lines=10> */
.L_x_3517:
        /* <DEDUP_REMOVED lines=12> */
[----:B0-----:R-:W-:-:S07]  /*4aa0*/  PRMT R180, R189, 0x7610, R180 ;  /* 0x00007610bdb47816 */ /* 0x001fce00000000b4 */
.L_x_3526:
        /* <DEDUP_REMOVED lines=13> */
[----:B0-----:R-:W-:-:S07]  /*4b80*/  PRMT R180, R180, 0x5410, R189 ;  /* 0x00005410b4b47816 */ /* 0x001fce00000000bd */
.L_x_3527:
        /* <DEDUP_REMOVED lines=12> */
.L_x_3528:
        /* <DEDUP_REMOVED lines=14> */
.L_x_3529:
        /* <DEDUP_REMOVED lines=12> */
.L_x_3530:
        /* <DEDUP_REMOVED lines=14> */
.L_x_3531:
        /* <DEDUP_REMOVED lines=12> */
.L_x_3532:
        /* <DEDUP_REMOVED lines=13> */
[----:B0-----:R-:W-:Y:S01]  /*5060*/  PRMT R183, R183, 0x5410, R189 ;  /* 0x00005410b7b77816 */ /* 0x001fe200000000bd */
[----:B------:R-:W-:Y:S06]  /*5070*/  BRA `(.L_x_3525) ;  /* 0x0000000c005c7947 */ /* 0x000fec0003800000 */
.L_x_3516:
        /* <DEDUP_REMOVED lines=18> */
[----:B0-----:R-:W-:-:S07]  /*51a0*/  PRMT R180, R185, 0x7610, R180 ;  /* 0x00007610b9b47816 */ /* 0x001fce00000000b4 */
.L_x_3534:
[----:B------:R-:W-:Y:S05]  /*51b0*/  BRA.U !UP2, `(.L_x_3535) ;  /* 0x000000010a1c7547 */ /* 0x000fea000b800000 */
[----:B-----5:R-:W-:Y:S01]  /*51c0*/  PRMT R185, R176, 0x7632, R185 ;  /* 0x00007632b0b97816 */ /* 0x020fe200000000b9 */
[----:B------:R-:W-:-:S03]  /*51d0*/  FMUL.FTZ R186, R184, UR17 ;  /* 0x00000011b8ba7c20 */ /* 0x000fc60008410000 */
[----:B------:R-:W-:-:S05]  /*51e0*/  SHF.L.U32 R185, R185, 0x10, RZ ;  /* 0x00000010b9b97819 */ /* 0x000fca00000006ff */
[----:B------:R-:W-:Y:S01]  /*51f0*/  FFMA.FTZ R29, R186, R185, R29 ;  /* 0x000000b9ba1d7223 */ /* 0x000fe2000001001d */
[----:B------:R-:W-:-:S05]  /*5200*/  FMUL.FTZ R185, R149, R186 ;  /* 0x000000ba95b97220 */ /* 0x000fca0000410000 */
[----:B------:R-:W-:-:S04]  /*5210*/  F2FP.BF16.F32.PACK_AB R185, RZ, R185 ;  /* 0x000000b9ffb9723e */ /* 0x000fc800000010ff */
[----:B0-----:R-:W-:-:S07]  /*5220*/  PRMT R180, R180, 0x5410, R185 ;  /* 0x00005410b4b47816 */ /* 0x001fce00000000b9 */
.L_x_3535:
        /* <DEDUP_REMOVED lines=12> */
.L_x_3536:
        /* <DEDUP_REMOVED lines=12> */
[----:B0-----:R-:W-:-:S07]  /*53b0*/  PRMT R181, R181, 0x5410, R186 ;  /* 0x00005410b5b57816 */ /* 0x001fce00000000ba */
.L_x_3537:
        /* <DEDUP_REMOVED lines=12> */
.L_x_3538:
[----:B------:R-:W-:-:S05]  /*5480*/  MOV R191, UR16 ;  /* 0x0000001000bf7c02 */ /* 0x000fca0008000f00 */
[----:B------:R-:W-:-:S04]  /*5490*/  FFMA.FTZ R191, R217, R191, UR30 ;  /* 0x0000001ed9bf7e23 */ /* 0x000fc800080100bf */
[----:B------:R-:W-:-:S04]  /*54a0*/  FADD.FTZ R191, R218, -R191 ;  /* 0x800000bfdabf7221 */ /* 0x000fc80000010000 */
[----:B------:R-:W-:-:S05]  /*54b0*/  FMUL.FTZ R191, R191, UR29 ;  /* 0x0000001dbfbf7c20 */ /* 0x000fca0008410000 */
[----:B------:R-:W-:Y:S01]  /*54c0*/  FSEL R191, R191, RZ, P3 ;  /* 0x000000ffbfbf7208 */ /* 0x000fe20001800000 */
[----:B------:R-:W-:Y:S06]  /*54d0*/  BRA.U !UP2, `(.L_x_3539) ;  /* 0x000000010a1c7547 */ /* 0x000fec000b800000 */
[----:B-----5:R-:W-:Y:S01]  /*54e0*/  PRMT R237, R178, 0x7632, R237 ;  /* 0x00007632b2ed7816 */ /* 0x020fe200000000ed */
[----:B0-----:R-:W-:-:S03]  /*54f0*/  FMUL.FTZ R238, R191, UR17 ;  /* 0x00000011bfee7c20 */ /* 0x001fc60008410000 */
[----:B------:R-:W-:-:S05]  /*5500*/  SHF.L.U32 R237, R237, 0x10, RZ ;  /* 0x00000010eded7819 */ /* 0x000fca00000006ff */
[----:B------:R-:W-:Y:S01]  /*5510*/  FFMA.FTZ R33, R238, R237, R33 ;  /* 0x000000edee217223 */ /* 0x000fe20000010021 */
[----:B------:R-:W-:-:S05]  /*5520*/  FMUL.FTZ R237, R145, R238 ;  /* 0x000000ee91ed7220 */ /* 0x000fca0000410000 */
[----:B------:R-:W-:-:S04]  /*5530*/  F2FP.BF16.F32.PACK_AB R237, RZ, R237 ;  /* 0x000000edffed723e */ /* 0x000fc800000010ff */
[----:B------:R-:W-:-:S07]  /*5540*/  PRMT R182, R182, 0x5410, R237 ;  /* 0x00005410b6b67816 */ /* 0x000fce00000000ed */
.L_x_3539:
        /* <DEDUP_REMOVED lines=20> */
.L_x_3540:
        /* <DEDUP_REMOVED lines=8> */
[----:B0-----:R-:W-:Y:S01]  /*5710*/  PRMT R183, R183, 0x5410, R189 ;  /* 0x00005410b7b77816 */ /* 0x001fe200000000bd */
[----:B------:R-:W-:Y:S06]  /*5720*/  BRA `(.L_x_3525) ;  /* 0x0000000400b07947 */ /* 0x000fec0003800000 */
.L_x_3533:
        /* <DEDUP_REMOVED lines=12> */
[----:B0-----:R-:W-:-:S07]  /*57f0*/  PRMT R180, R189, 0x7610, R180 ;  /* 0x00007610bdb47816 */ /* 0x001fce00000000b4 */
.L_x_3541:
        /* <DEDUP_REMOVED lines=13> */
[----:B0-----:R-:W-:-:S07]  /*58d0*/  PRMT R180, R180, 0x5410, R189 ;  /* 0x00005410b4b47816 */ /* 0x001fce00000000bd */
.L_x_3542:
        /* <DEDUP_REMOVED lines=13> */
.L_x_3543:
        /* <DEDUP_REMOVED lines=14> */
.L_x_3544:
        /* <DEDUP_REMOVED lines=13> */
.L_x_3545:
        /* <DEDUP_REMOVED lines=14> */
.L_x_3546:
        /* <DEDUP_REMOVED lines=13> */
.L_x_3547:
        /* <DEDUP_REMOVED lines=14> */
.L_x_3525:
[----:B0-----:R-:W0:Y:S01]  /*5df0*/  @P1 LDC.64 R238, c[0x0][0x478] ;  /* 0x00011e00ffee1b82 */ /* 0x001e220000000a00 */
[----:B------:R-:W1:Y:S01]  /*5e00*/  @UP2 LDCU.64 UR10, c[0x0][0x468] ;  /* 0x00008d00ff0a27ac */ /* 0x000e620008000a00 */
[----:B------:R-:W-:Y:S02]  /*5e10*/  @P1 IADD3 R189, PT, PT, R188, 0x100, RZ ;  /* 0x00000100bcbd1810 */ /* 0x000fe40007ffe0ff */
[----:B------:R-:W-:-:S03]  /*5e20*/  MOV R191, 0x10 ;  /* 0x0000001000bf7802 */ /* 0x000fc60000000f00 */
[----:B0-----:R-:W-:Y:S01]  /*5e30*/  @P1 IMAD.WIDE.U32 R238, R189, 0x10, R238 ;  /* 0x00000010bdee1825 */ /* 0x001fe200078e00ee */
[----:B------:R-:W-:-:S04]  /*5e40*/  @P2 IADD3 R189, PT, PT, R190, 0x100, RZ ;  /* 0x00000100bebd2810 */ /* 0x000fc80007ffe0ff */
[----:B------:R1:W-:Y:S02]  /*5e50*/  @P1 STG.E.128 desc[UR18][R238.64], R184 ;  /* 0x000000b8ee001986 */ /* 0x0003e4000c101d12 */
[----:B-1----:R-:W-:-:S05]  /*5e60*/  @P2 IMAD.WIDE.U32 R238, R189, R191, UR10 ;  /* 0x0000000abdee2e25 */ /* 0x002fca000f8e00bf */
[----:B------:R0:W-:Y:S01]  /*5e70*/  @P2 STG.E.128 desc[UR18][R238.64], R180 ;  /* 0x000000b4ee002986 */ /* 0x0001e2000c101d12 */
[----:B------:R-:W-:Y:S05]  /*5e80*/  BRA.U !UP2, `(.L_x_3548) ;  /* 0x000000010a107547 */ /* 0x000fea000b800000 */
[----:B-----5:R-:W1:Y:S01]  /*5e90*/  LDC.64 R178, c[0x0][0x390] ;  /* 0x0000e400ffb27b82 */ /* 0x020e620000000a00 */
[----:B------:R-:W-:-:S05]  /*5ea0*/  IADD3 R176, PT, PT, R190, 0x200, RZ ;  /* 0x00000200beb07810 */ /* 0x000fca0007ffe0ff */
[----:B-1----:R-:W-:-:S06]  /*5eb0*/  IMAD.WIDE.U32 R176, R176, 0x10, R178 ;  /* 0x00000010b0b07825 */ /* 0x002fcc00078e00b2 */
[----:B------:R-:W5:Y:S02]  /*5ec0*/  LDG.E.128 R176, desc[UR18][R176.64] ;  /* 0x00000012b0b07981 */ /* 0x000f64000c1e1d00 */
.L_x_3548:
        /* <DEDUP_REMOVED lines=26> */
.L_x_3551:
        /* <DEDUP_REMOVED lines=8> */
.L_x_3552:
[----:B------:R-:W-:Y:S05]  /*60f0*/  BRA.U !UP2, `(.L_x_3553) ;  /* 0x000000010a187547 */ /* 0x000fea000b800000 */
[----:B------:R-:W-:Y:S01]  /*6100*/  SHF.L.U32 R185, R177, 0x10, RZ ;  /* 0x00000010b1b97819 */ /* 0x000fe200000006ff */
[----:B------:R-:W-:-:S04]  /*6110*/  FMUL.FTZ R186, R191, UR17 ;  /* 0x00000011bfba7c20 */ /* 0x000fc80008410000 */
[-C--:B------:R-:W-:Y:S01]  /*6120*/  FFMA.FTZ R38, R185, R186.reuse, R38 ;  /* 0x000000bab9267223 */ /* 0x080fe20000010026 */
[----:B------:R-:W-:-:S05]  /*6130*/  FMUL.FTZ R185, R142, R186 ;  /* 0x000000ba8eb97220 */ /* 0x000fca0000410000 */
[----:B------:R-:W-:-:S04]  /*6140*/  F2FP.BF16.F32.PACK_AB R185, RZ, R185 ;  /* 0x000000b9ffb9723e */ /* 0x000fc800000010ff */
[----:B0-----:R-:W-:-:S07]  /*6150*/  PRMT R181, R185, 0x7610, R181 ;  /* 0x00007610b9b57816 */ /* 0x001fce00000000b5 */
.L_x_3553:
        /* <DEDUP_REMOVED lines=14> */
.L_x_3554:
        /* <DEDUP_REMOVED lines=12> */
.L_x_3555:
        /* <DEDUP_REMOVED lines=14> */
.L_x_3556:
        /* <DEDUP_REMOVED lines=21> */
.L_x_3557:
        /* <DEDUP_REMOVED lines=10> */
.L_x_3550:
        /* <DEDUP_REMOVED lines=13> */
.L_x_3559:
        /* <DEDUP_REMOVED lines=14> */
.L_x_3560:
        /* <DEDUP_REMOVED lines=12> */
.L_x_3561:
        /* <DEDUP_REMOVED lines=14> */
.L_x_3562:
        /* <DEDUP_REMOVED lines=12> */
.L_x_3563:
        /* <DEDUP_REMOVED lines=14> */
.L_x_3564:
        /* <DEDUP_REMOVED lines=12> */
.L_x_3565:
        /* <DEDUP_REMOVED lines=15> */
.L_x_3549:
        /* <DEDUP_REMOVED lines=19> */
.L_x_3567:
        /* <DEDUP_REMOVED lines=8> */
.L_x_3568:
        /* <DEDUP_REMOVED lines=12> */
.L_x_3569:
        /* <DEDUP_REMOVED lines=13> */
.L_x_3570:
        /* <DEDUP_REMOVED lines=12> */
.L_x_3571:
        /* <DEDUP_REMOVED lines=13> */
.L_x_3572:
        /* <DEDUP_REMOVED lines=20> */
.L_x_3573:
        /* <DEDUP_REMOVED lines=10> */
.L_x_3566:
        /* <DEDUP_REMOVED lines=13> */
.L_x_3574:
        /* <DEDUP_REMOVED lines=14> */
.L_x_3575:
        /* <DEDUP_REMOVED lines=13> */
.L_x_3576:
        /* <DEDUP_REMOVED lines=14> */
.L_x_3577:
        /* <DEDUP_REMOVED lines=13> */
.L_x_3578:
        /* <DEDUP_REMOVED lines=14> */
.L_x_3579:
        /* <DEDUP_REMOVED lines=13> */
.L_x_3580:
        /* <DEDUP_REMOVED lines=14> */
.L_x_3558:
[----:B0-----:R-:W0:Y:S01]  /*79e0*/  @P1 LDC.64 R238, c[0x0][0x478] ;  /* 0x00011e00ffee1b82 */ /* 0x001e220000000a00 */
[----:B------:R-:W1:Y:S01]  /*79f0*/  @UP2 LDCU.64 UR10, c[0x0][0x468] ;  /* 0x00008d00ff0a27ac */ /* 0x000e620008000a00 */
[----:B------:R-:W-:Y:S02]  /*7a00*/  @P1 IADD3 R189, PT, PT, R188, 0x200, RZ ;  /* 0x00000200bcbd1810 */ /* 0x000fe40007ffe0ff */
[----:B------:R-:W-:-:S03]  /*7a10*/  IADD3 R237, PT, PT, R190, 0x300, RZ ;  /* 0x00000300beed7810 */ /* 0x000fc60007ffe0ff */
[----:B0-----:R-:W-:Y:S01]  /*7a20*/  @P1 IMAD.WIDE.U32 R238, R189, 0x10, R238 ;  /* 0x00000010bdee1825 */ /* 0x001fe200078e00ee */
[----:B------:R-:W-:-:S04]  /*7a30*/  @P2 IADD3 R189, PT, PT, R190, 0x200, RZ ;  /* 0x00000200bebd2810 */ /* 0x000fc80007ffe0ff */
[----:B------:R0:W-:Y:S02]  /*7a40*/  @P1 STG.E.128 desc[UR18][R238.64], R184 ;  /* 0x000000b8ee001986 */ /* 0x0001e4000c101d12 */
[----:B0-----:R-:W-:-:S05]  /*7a50*/  HFMA2 R238, -RZ, RZ, 0, 9.5367431640625e-07 ;  /* 0x00000010ffee7431 */ /* 0x001fca00000001ff */
[----:B-1----:R-:W-:-:S05]  /*7a60*/  @P2 IMAD.WIDE.U32 R238, R189, R238, UR10 ;  /* 0x0000000abdee2e25 */ /* 0x002fca000f8e00ee */
[----:B------:R0:W-:Y:S01]  /*7a70*/  @P2 STG.E.128 desc[UR18][R238.64], R180 ;  /* 0x000000b4ee002986 */ /* 0x0001e2000c101d12 */
[----:B------:R-:W-:Y:S05]  /*7a80*/  BRA.U !UP2, `(.L_x_3581) ;  /* 0x000000010a0c7547 */ /* 0x000fea000b800000 */
[----:B-----5:R-:W1:Y:S02]  /*7a90*/  LDC.64 R176, c[0x0][0x390] ;  /* 0x0000e400ffb07b82 */ /* 0x020e640000000a00 */
[----:B-1----:R-:W-:-:S06]  /*7aa0*/  IMAD.WIDE.U32 R176, R237, 0x10, R176 ;  /* 0x00000010edb07825 */ /* 0x002fcc00078e00b0 */
[----:B------:R-:W5:Y:S02]  /*7ab0*/  LDG.E.128 R176, desc[UR18][R176.64] ;  /* 0x00000012b0b07981 */ /* 0x000f64000c1e1d00 */
.L_x_3581:
        /* <DEDUP_REMOVED lines=26> */
.L_x_3584:
        /* <DEDUP_REMOVED lines=8> */
.L_x_3585:
[----:B------:R-:W-:Y:S05]  /*7ce0*/  BRA.U !UP2, `(.L_x_3586) ;  /* 0x000000010a187547 */ /* 0x000fea000b800000 */
[----:B------:R-:W-:Y:S01]  /*7cf0*/  SHF.L.U32 R185, R177, 0x10, RZ ;  /* 0x00000010b1b97819 */ /* 0x000fe200000006ff */
[----:B------:R-:W-:-:S04]  /*7d00*/  FMUL.FTZ R186, R190, UR17 ;  /* 0x00000011beba7c20 */ /* 0x000fc80008410000 */
[-C--:B------:R-:W-:Y:S01]  /*7d10*/  FFMA.FTZ R46, R185, R186.reuse, R46 ;  /* 0x000000bab92e7223 */ /* 0x080fe2000001002e */
[----:B------:R-:W-:-:S05]  /*7d20*/  FMUL.FTZ R185, R134, R186 ;  /* 0x000000ba86b97220 */ /* 0x000fca0000410000 */
[----:B------:R-:W-:-:S04]  /*7d30*/  F2FP.BF16.F32.PACK_AB R185, RZ, R185 ;  /* 0x000000b9ffb9723e */ /* 0x000fc800000010ff */
[----:B0-----:R-:W-:-:S07]  /*7d40*/  PRMT R181, R185, 0x7610, R181 ;  /* 0x00007610b9b57816 */ /* 0x001fce00000000b5 */
.L_x_3586:
        /* <DEDUP_REMOVED lines=14> */
.L_x_3587:
        /* <DEDUP_REMOVED lines=12> */
.L_x_3588:
        /* <DEDUP_REMOVED lines=14> */
.L_x_3589:
        /* <DEDUP_REMOVED lines=21> */
.L_x_3590:
        /* <DEDUP_REMOVED lines=10> */
.L_x_3583:
        /* <DEDUP_REMOVED lines=13> */
.L_x_3592:
        /* <DEDUP_REMOVED lines=14> */
.L_x_3593:
        /* <DEDUP_REMOVED lines=12> */
.L_x_3594:
        /* <DEDUP_REMOVED lines=14> */
.L_x_3595:
        /* <DEDUP_REMOVED lines=12> */
.L_x_3596:
        /* <DEDUP_REMOVED lines=14> */
.L_x_3597:
        /* <DEDUP_REMOVED lines=12> */
.L_x_3598:
        /* <DEDUP_REMOVED lines=15> */
.L_x_3582:
        /* <DEDUP_REMOVED lines=19> */
.L_x_3600:
        /* <DEDUP_REMOVED lines=8> */
.L_x_3601:
        /* <DEDUP_REMOVED lines=12> */
.L_x_3602:
        /* <DEDUP_REMOVED lines=13> */
.L_x_3603:
        /* <DEDUP_REMOVED lines=12> */
.L_x_3604:
        /* <DEDUP_REMOVED lines=13> */
.L_x_3605:
        /* <DEDUP_REMOVED lines=20> */
.L_x_3606:
        /* <DEDUP_REMOVED lines=10> */
.L_x_3599:
        /* <DEDUP_REMOVED lines=13> */
.L_x_3607:
        /* <DEDUP_REMOVED lines=14> */
.L_x_3608:
        /* <DEDUP_REMOVED lines=13> */
.L_x_3609:
        /* <DEDUP_REMOVED lines=14> */
.L_x_3610:
        /* <DEDUP_REMOVED lines=13> */
.L_x_3611:
        /* <DEDUP_REMOVED lines=14> */
.L_x_3612:
        /* <DEDUP_REMOVED lines=13> */
.L_x_3613:
        /* <DEDUP_REMOVED lines=14> */
.L_x_3591:
[----:B------:R-:W1:Y:S01]  /*95d0*/  @P1 LDC.64 R190, c[0x0][0x478] ;  /* 0x00011e00ffbe1b82 */ /* 0x000e620000000a00 */
[----:B------:R-:W3:Y:S01]  /*95e0*/  @UP2 LDCU.64 UR10, c[0x0][0x468] ;  /* 0x00008d00ff0a27ac */ /* 0x000ee20008000a00 */
[----:B------:R-:W-:Y:S01]  /*95f0*/  @P1 IADD3 R188, PT, PT, R188, 0x300, RZ ;  /* 0x00000300bcbc1810 */ /* 0x000fe20007ffe0ff */
[----:B------:R-:W-:Y:S02]  /*9600*/  UIADD3 UR8, UPT, UPT, UR8, UR24, URZ ;  /* 0x0000001808087290 */ /* 0x000fe4000fffe0ff */
[----:B------:R-:W-:Y:S02]  /*9610*/  UPLOP3.LUT UP1, UPT, UPT, UPT, UP1, 0x40, 0x4 ;  /* 0x000000000004789c */ /* 0x000fe40003f2e810 */
[----:B------:R-:W-:Y:S01]  /*9620*/  UISETP.GE.AND UP0, UPT, UR8, UR25, UPT ;  /* 0x000000190800728c */ /* 0x000fe2000bf06270 */
[----:B-1----:R-:W-:-:S05]  /*9630*/  @P1 IMAD.WIDE.U32 R188, R188, 0x10, R190 ;  /* 0x00000010bcbc1825 */ /* 0x002fca00078e00be */
[----:B------:R1:W-:Y:S02]  /*9640*/  @P1 STG.E.128 desc[UR18][R188.64], R184 ;  /* 0x000000b8bc001986 */ /* 0x0003e4000c101d12 */
[----:B-1----:R-:W-:-:S05]  /*9650*/  MOV R188, 0x10 ;  /* 0x0000001000bc7802 */ /* 0x002fca0000000f00 */
[----:B---3--:R-:W-:-:S05]  /*9660*/  @P2 IMAD.WIDE.U32 R188, R237, R188, UR10 ;  /* 0x0000000aedbc2e25 */ /* 0x008fca000f8e00bc */
[----:B------:R1:W-:Y:S01]  /*9670*/  @P2 STG.E.128 desc[UR18][R188.64], R180 ;  /* 0x000000b4bc002986 */ /* 0x0003e2000c101d12 */
[----:B------:R-:W-:Y:S05]  /*9680*/  BRA.U !UP0, `(.L_x_3614) ;  /* 0xffffff6d08cc7547 */ /* 0x000fea000b83ffff */
.L_x_3478:
[----:B------:R-:W3:Y:S08]  /*9690*/  S2UR UR9, SR_CTAID.X ;  /* 0x00000000000979c3 */ /* 0x000ef00000002500 */
[----:B--2---:R-:W3:Y:S08]  /*96a0*/  LDC R9, c[0x0][0x388] ;  /* 0x0000e200ff097b82 */ /* 0x004ef00000000800 */
[----:B------:R-:W2:Y:S08]  /*96b0*/  LDC.64 R2, c[0x0][0x440] ;  /* 0x00011000ff027b82 */ /* 0x000eb00000000a00 */
[----:B------:R-:W4:Y:S08]  /*96c0*/  LDC.64 R4, c[0x0][0x448] ;  /* 0x00011200ff047b82 */ /* 0x000f300000000a00 */
[----:B------:R-:W1:Y:S01]  /*96d0*/  LDC.64 R6, c[0x0][0x460] ;  /* 0x00011800ff067b82 */ /* 0x000e620000000a00 */
[----:B---3--:R-:W-:-:S05]  /*96e0*/  IMAD R9, R9, UR9, RZ ;  /* 0x0000000909097c24 */ /* 0x008fca000f8e02ff */
[----:B------:R-:W-:-:S05]  /*96f0*/  LEA.HI R9, R9, R252, RZ, 0x1d ;  /* 0x000000fc09097211 */ /* 0x000fca00078fe8ff */
[----:B--2---:R-:W-:-:S04]  /*9700*/  IMAD.WIDE.U32 R2, R9, 0x20, R2 ;  /* 0x0000002009027825 */ /* 0x004fc800078e0002 */
[C---:B----4-:R-:W-:Y:S01]  /*9710*/  IMAD.WIDE.U32 R4, R9.reuse, 0x20, R4 ;  /* 0x0000002009047825 */ /* 0x050fe200078e0004 */
[----:B0-----:R-:W-:Y:S04]  /*9720*/  STG.E.128 desc[UR18][R2.64], R80 ;  /* 0x0000005002007986 */ /* 0x001fe8000c101d12 */
[----:B------:R-:W-:Y:S01]  /*9730*/  STG.E.128 desc[UR18][R2.64+0x10], R76 ;  /* 0x0000104c02007986 */ /* 0x000fe2000c101d12 */
[----:B-1----:R-:W-:-:S03]  /*9740*/  IMAD.WIDE.U32 R6, R9, 0x20, R6 ;  /* 0x0000002009067825 */ /* 0x002fc600078e0006 */
        /* <DEDUP_REMOVED lines=23> */
.L_x_3615:
        /* <DEDUP_REMOVED lines=12> */
.L_x_15625:


//--------------------- .text._ZN10layer_norm13ln_bwd_kernelINS_13Kernel_traitsIf13__nv_bfloat16S2_S2_fjLj8192ELj1ELj1ELj8ELj16ENS_18Kernel_traits_baseILj8192EfS2_S2_S2_fjLj256EEEEELb1ELb0ELb0ELb0EEEvNS_9BwdParamsE --------------------------
	.section	.text._ZN10layer_norm13ln_bwd_kernelINS_13Kernel_traitsIf13__nv_bfloat16S2_S2_fjLj8192ELj1ELj1ELj8ELj16ENS_18Kernel_traits_baseILj8192EfS2_S2_S2_fjLj256EEEEELb1ELb0ELb0ELb0EEEvNS_9BwdParamsE,"ax",@progbits
	.align	128
        .global         _ZN10layer_norm13ln_bwd_kernelINS_13Kernel_traitsIf13__nv_bfloat16S2_S2_fjLj8192ELj1ELj1ELj8ELj16ENS_18Kernel_traits_baseILj8192EfS2_S2_S2_fjLj256EEEEELb1ELb0ELb0ELb0EEEvNS_9BwdParamsE
        .type           _ZN10layer_norm13ln_bwd_kernelINS_13Kernel_traitsIf13__nv_bfloat16S2_S2_fjLj8192ELj1ELj1ELj8ELj16ENS_18Kernel_traits_baseILj8192EfS2_S2_S2_fjLj256EEEEELb1ELb0ELb0ELb0EEEvNS_9BwdParamsE,@function
        .size           _ZN10layer_norm13ln_bwd_kernelINS_13Kernel_traitsIf13__nv_bfloat16S2_S2_fjLj8192ELj1ELj1ELj8ELj16ENS_18Kernel_traits_baseILj8192EfS2_S2_S2_fjLj256EEEEELb1ELb0ELb0ELb0EEEvNS_9BwdParamsE,(.L_x_15626 - _ZN10layer_norm13ln_bwd_kernelINS_13Kernel_traitsIf13__nv_bfloat16S2_S2_fjLj8192ELj1ELj1ELj8ELj16ENS_18Kernel_traits_baseILj8192EfS2_S2_S2_fjLj256EEEEELb1ELb0ELb0ELb0EEEvNS_9BwdParamsE)
        .other          _ZN10layer_norm13ln_bwd_kernelINS_13Kernel_traitsIf13__nv_bfloat16S2_S2_fjLj8192ELj1ELj1ELj8ELj16ENS_18Kernel_traits_baseILj8192EfS2_S2_S2_fjLj256EEEEELb1ELb0ELb0ELb0EEEvNS_9BwdParamsE,@"STO_CUDA_ENTRY STV_DEFAULT"
_ZN10layer_norm13ln_bwd_kernelINS_13Kernel_traitsIf13__nv_bfloat16S2_S2_fjLj8192ELj1ELj1ELj8ELj16ENS_18Kernel_traits_baseILj8192EfS2_S2_S2_fjLj256EEEEELb1ELb0ELb0ELb0EEEvNS_9BwdParamsE:
.text._ZN10layer_norm13ln_bwd_kernelINS_13Kernel_traitsIf13__nv_bfloat16S2_S2_fjLj8192ELj1ELj1ELj8ELj16ENS_18Kernel_traits_baseILj8192EfS2_S2_S2_fjLj256EEEEELb1ELb0ELb0ELb0EEEvNS_9BwdParamsE:
        /* <DEDUP_REMOVED lines=113> */
.L_x_3655:
        /* <DEDUP_REMOVED lines=28> */
[----:B-1----:R-:W-:Y:S01]  /*08d0*/  IMAD.WIDE.U32 R152, R202, 0x10, R152 ;  /* 0x00000010ca987825 */ /* 0x002fe200078e0098 */
[----:B------:R-:W-:-:S05]  /*08e0*/  ISETP.NE.AND.EX P0, PT, RZ, UR9, PT, P0 ;  /* 0x00000009ff007c0c */ /* 0x000fca000bf05300 */
[----:B------:R-:W4:Y:S01]  /*08f0*/  LDG.E.128 R152, desc[UR4][R152.64] ;  /* 0x0000000498987981 */ /* 0x000f22000c1e1d00 */
[----:B--2---:R-:W-:-:S05]  /*0900*/  IMAD.WIDE.U32 R160, R202, 0x8, R160 ;  /* 0x00000008caa07825 */ /* 0x004fca00078e00a0 */
[----:B------:R0:W5:Y:S02]  /*0910*/  LDG.E.64 R212, desc[UR4][R160.64] ;  /* 0x00000004a0d47981 */ /* 0x000164000c1e1b00 */
[----:B------:R-:W1:Y:S02]  /*0920*/  @P0 LDC.64 R158, c[0x0][0x438] ;  /* 0x00010e00ff9e0b82 */ /* 0x000e640000000a00 */
[----:B-1----:R-:W-:-:S05]  /*0930*/  @P0 IMAD.WIDE.U32 R158, R202, 0x10, R158 ;  /* 0x00000010ca9e0825 */ /* 0x002fca00078e009e */
[----:B------:R1:W5:Y:S01]  /*0940*/  @P0 LDG.E.128 R40, desc[UR4][R158.64] ;  /* 0x000000049e280981 */ /* 0x000362000c1e1d00 */
[C---:B---3--:R-:W-:Y:S02]  /*0950*/  PRMT R162, R148.reuse, 0x7632, R162 ;  /* 0x0000763294a27816 */ /* 0x048fe400000000a2 */
[----:B------:R-:W-:Y:S02]  /*0960*/  SHF.L.U32 R148, R148, 0x10, RZ ;  /* 0x0000001094947819 */ /* 0x000fe400000006ff */
[C---:B------:R-:W-:Y:S02]  /*0970*/  PRMT R163, R149.reuse, 0x7632, R163 ;  /* 0x0000763295a37816 */ /* 0x040fe400000000a3 */
[----:B------:R-:W-:Y:S01]  /*0980*/  SHF.L.U32 R186, R149, 0x10, RZ ;  /* 0x0000001095ba7819 */ /* 0x000fe200000006ff */
[C---:B------:R-:W-:Y:S01]  /*0990*/  FADD.FTZ R203, -R157.reuse, R148 ;  /* 0x000000949dcb7221 */ /* 0x040fe20000010100 */
[----:B----4-:R-:W-:Y:S02]  /*09a0*/  PRMT R149, R152, 0x7632, R149 ;  /* 0x0000763298957816 */ /* 0x010fe40000000095 */
[----:B------:R-:W-:Y:S01]  /*09b0*/  SHF.L.U32 R162, R162, 0x10, RZ ;  /* 0x00000010a2a27819 */ /* 0x000fe200000006ff */
[----:B------:R-:W-:Y:S01]  /*09c0*/  FADD.FTZ R199, -R157, R186 ;  /* 0x000000ba9dc77221 */ /* 0x000fe20000010100 */
[----:B------:R-:W-:Y:S01]  /*09d0*/  SHF.L.U32 R201, R152, 0x10, RZ ;  /* 0x0000001098c97819 */ /* 0x000fe200000006ff */
[----:B-----5:R-:W-:Y:S01]  /*09e0*/  FMUL.FTZ R203, R204, R203 ;  /* 0x000000cbcccb7220 */ /* 0x020fe20000410000 */
[----:B------:R-:W-:Y:S01]  /*09f0*/  SHF.L.U32 R198, R149, 0x10, RZ ;  /* 0x0000001095c67819 */ /* 0x000fe200000006ff */
[----:B------:R-:W-:Y:S01]  /*0a00*/  FADD.FTZ R149, -R157, R162 ;  /* 0x000000a29d957221 */ /* 0x000fe20000010100 */
[----:B------:R-:W-:-:S02]  /*0a10*/  PRMT R188, R150, 0x7632, R188 ;  /* 0x0000763296bc7816 */ /* 0x000fc400000000bc */
[----:B------:R-:W-:Y:S02]  /*0a20*/  SHF.L.U32 R190, R150, 0x10, RZ ;  /* 0x0000001096be7819 */ /* 0x000fe400000006ff */
[----:B------:R-:W-:Y:S01]  /*0a30*/  PRMT R150, R153, 0x7632, R150 ;  /* 0x0000763299967816 */ /* 0x000fe20000000096 */
[----:B------:R-:W-:Y:S01]  /*0a40*/  FMUL.FTZ R199, R204, R199 ;  /* 0x000000c7ccc77220 */ /* 0x000fe20000410000 */
[----:B------:R-:W-:Y:S02]  /*0a50*/  SHF.L.U32 R192, R151, 0x10, RZ ;  /* 0x0000001097c07819 */ /* 0x000fe400000006ff */
[----:B------:R-:W-:Y:S01]  /*0a60*/  SHF.L.U32 R153, R153, 0x10, RZ ;  /* 0x0000001099997819 */ /* 0x000fe200000006ff */
[----:B------:R-:W-:Y:S01]  /*0a70*/  FADD.FTZ R72, R72, R201 ;  /* 0x000000c948487221 */ /* 0x000fe20000010000 */
[----:B------:R-:W-:Y:S01]  /*0a80*/  PRMT R189, R151, 0x7632, R189 ;  /* 0x0000763297bd7816 */ /* 0x000fe200000000bd */
[----:B------:R-:W-:Y:S01]  /*0a90*/  FFMA.FTZ R104, R203, R201, R104 ;  /* 0x000000c9cb687223 */ /* 0x000fe20000010068 */
[----:B------:R-:W-:Y:S01]  /*0aa0*/  SHF.L.U32 R148, R163, 0x10, RZ ;  /* 0x00000010a3947819 */ /* 0x000fe200000006ff */
[----:B------:R-:W-:Y:S01]  /*0ab0*/  FMUL.FTZ R200, R204, R149 ;  /* 0x00000095ccc87220 */ /* 0x000fe20000410000 */
[----:B------:R-:W-:Y:S01]  /*0ac0*/  PRMT R151, R154, 0x7632, R151 ;  /* 0x000076329a977816 */ /* 0x000fe20000000097 */
[----:B------:R-:W-:Y:S01]  /*0ad0*/  FMUL.FTZ R201, R112, R201 ;  /* 0x000000c970c97220 */ /* 0x000fe20000410000 */
[C---:B------:R-:W-:Y:S01]  /*0ae0*/  FADD.FTZ R195, -R157.reuse, R190 ;  /* 0x000000be9dc37221 */ /* 0x040fe20000010100 */
[----:B------:R-:W-:Y:S01]  /*0af0*/  FADD.FTZ R191, -R157, R192 ;  /* 0x000000c09dbf7221 */ /* 0x000fe20000010100 */
[----:B------:R-:W-:Y:S01]  /*0b00*/  FADD.FTZ R74, R74, R153 ;  /* 0x000000994a4a7221 */ /* 0x000fe20000010000 */
[-C--:B------:R-:W-:Y:S01]  /*0b10*/  FFMA.FTZ R106, R199, R153.reuse, R106 ;  /* 0x00000099c76a7223 */ /* 0x080fe2000001006a */
[----:B------:R-:W-:Y:S01]  /*0b20*/  FMUL.FTZ R197, R114, R153 ;  /* 0x0000009972c57220 */ /* 0x000fe20000410000 */
[----:B------:R-:W-:Y:S01]  /*0b30*/  SHF.L.U32 R190, R151, 0x10, RZ ;  /* 0x0000001097be7819 */ /* 0x000fe200000006ff */
[----:B------:R-:W-:Y:S01]  /*0b40*/  FADD.FTZ R153, -R157, R148 ;  /* 0x000000949d997221 */ /* 0x000fe20000010100 */
[----:B------:R-:W-:Y:S01]  /*0b50*/  FADD.FTZ R73, R73, R198 ;  /* 0x000000c649497221 */ /* 0x000fe20000010000 */
[-C--:B------:R-:W-:Y:S01]  /*0b60*/  FFMA.FTZ R105, R200, R198.reuse, R105 ;  /* 0x000000c6c8697223 */ /* 0x080fe20000010069 */
[----:B------:R-:W-:Y:S01]  /*0b70*/  PRMT R152, R155, 0x7632, R152 ;  /* 0x000076329b987816 */ /* 0x000fe20000000098 */
[----:B------:R-:W-:Y:S01]  /*0b80*/  FMUL.FTZ R198, R113, R198 ;  /* 0x000000c671c67220 */ /* 0x000fe20000410000 */
[----:B------:R-:W-:Y:S01]  /*0b90*/  FADD.FTZ R149, RZ, R201 ;  /* 0x000000c9ff957221 */ /* 0x000fe20000010000 */
[----:B------:R-:W-:Y:S01]  /*0ba0*/  FFMA.FTZ R151, R203, R201, RZ ;  /* 0x000000c9cb977223 */ /* 0x000fe200000100ff */
[----:B------:R-:W-:Y:S01]  /*0bb0*/  SHF.L.U32 R155, R155, 0x10, RZ ;  /* 0x000000109b9b7819 */ /* 0x000fe200000006ff */
[----:B------:R-:W-:Y:S01]  /*0bc0*/  FMUL.FTZ R191, R204, R191 ;  /* 0x000000bfccbf7220 */ /* 0x000fe20000410000 */
[----:B------:R-:W-:Y:S01]  /*0bd0*/  SHF.L.U32 R188, R188, 0x10, RZ ;  /* 0x00000010bcbc7819 */ /* 0x000fe200000006ff */
[----:B------:R-:W-:Y:S01]  /*0be0*/  FMUL.FTZ R196, R204, R153 ;  /* 0x00000099ccc47220 */ /* 0x000fe20000410000 */
[----:B------:R-:W-:Y:S01]  /*0bf0*/  SHF.L.U32 R194, R150, 0x10, RZ ;  /* 0x0000001096c27819 */ /* 0x000fe200000006ff */
[----:B------:R-:W-:Y:S01]  /*0c00*/  FADD.FTZ R148, R149, R198 ;  /* 0x000000c695947221 */ /* 0x000fe20000010000 */
[----:B------:R-:W-:Y:S01]  /*0c10*/  SHF.L.U32 R193, R154, 0x10, RZ ;  /* 0x000000109ac17819 */ /* 0x000fe200000006ff */
[----:B------:R-:W-:Y:S01]  /*0c20*/  FFMA.FTZ R150, R200, R198, R151 ;  /* 0x000000c6c8967223 */ /* 0x000fe20000010097 */
[----:B------:R-:W-:Y:S01]  /*0c30*/  SHF.L.U32 R154, R189, 0x10, RZ ;  /* 0x00000010bd9a7819 */ /* 0x000fe200000006ff */
[----:B------:R-:W-:Y:S01]  /*0c40*/  FADD.FTZ R70, R70, R155 ;  /* 0x0000009b46467221 */ /* 0x000fe20000010000 */
[-C--:B------:R-:W-:Y:S01]  /*0c50*/  FFMA.FTZ R102, R191, R155.reuse, R102 ;  /* 0x0000009bbf667223 */ /* 0x080fe20000010066 */
[----:B------:R-:W-:Y:S01]  /*0c60*/  FMUL.FTZ R189, R110, R155 ;  /* 0x0000009b6ebd7220 */ /* 0x000fe20000410000 */
[----:B------:R-:W-:Y:S01]  /*0c70*/  FMUL.FTZ R195, R204, R195 ;  /* 0x000000c3ccc37220 */ /* 0x000fe20000410000 */
[----:B------:R-:W-:Y:S01]  /*0c80*/  FADD.FTZ R155, -R157, R188 ;  /* 0x000000bc9d9b7221 */ /* 0x000fe20000010100 */
[----:B------:R-:W-:Y:S01]  /*0c90*/  FADD.FTZ R75, R75, R194 ;  /* 0x000000c24b4b7221 */ /* 0x000fe20000010000 */
[-C--:B------:R-:W-:Y:S01]  /*0ca0*/  FFMA.FTZ R107, R196, R194.reuse, R107 ;  /* 0x000000c2c46b7223 */ /* 0x080fe2000001006b */
        /* <DEDUP_REMOVED lines=15> */
[----:B------:R-:W-:Y:S01]  /*0da0*/  FADD.FTZ R153, -R157, R154 ;  /* 0x0000009a9d997221 */ /* 0x000fe20000010100 */
[----:B------:R-:W-:Y:S01]  /*0db0*/  FADD.FTZ R148, R149, R190 ;  /* 0x000000be95947221 */ /* 0x000fe20000010000 */
[----:B------:R-:W-:-:S02]  /*0dc0*/  FFMA.FTZ R150, R192, R190, R151 ;  /* 0x000000bec0967223 */ /* 0x000fc40000010097 */
[-C--:B------:R-:W-:Y:S01]  /*0dd0*/  FMUL.FTZ R186, R111, R152.reuse ;  /* 0x000000986fba7220 */ /* 0x080fe20000410000 */
[----:B------:R-:W-:Y:S01]  /*0de0*/  FMUL.FTZ R188, R204, R153 ;  /* 0x00000099ccbc7220 */ /* 0x000fe20000410000 */
[----:B0-----:R-:W-:Y:S01]  /*0df0*/  FADD.FTZ R161, R148, R189 ;  /* 0x000000bd94a17221 */ /* 0x001fe20000010000 */
[----:B------:R-:W-:Y:S01]  /*0e00*/  FFMA.FTZ R149, R191, R189, R150 ;  /* 0x000000bdbf957223 */ /* 0x000fe20000010096 */
[----:B------:R-:W-:Y:S01]  /*0e10*/  FADD.FTZ R71, R71, R152 ;  /* 0x0000009847477221 */ /* 0x000fe20000010000 */
[----:B------:R-:W-:Y:S01]  /*0e20*/  FFMA.FTZ R103, R188, R152, R103 ;  /* 0x00000098bc677223 */ /* 0x000fe20000010067 */
[----:B------:R-:W-:Y:S01]  /*0e30*/  IADD3 R163, PT, PT, R202, 0x100, RZ ;  /* 0x00000100caa37810 */ /* 0x000fe20007ffe0ff */
[----:B------:R-:W-:Y:S01]  /*0e40*/  FADD.FTZ R161, R161, R186 ;  /* 0x000000baa1a17221 */ /* 0x000fe20000010000 */
[----:B-1----:R-:W-:-:S07]  /*0e50*/  FFMA.FTZ R160, R188, R186, R149 ;  /* 0x000000babca07223 */ /* 0x002fce0000010095 */
.L_x_3618:
[----:B---34-:R-:W-:Y:S05]  /*0e60*/  BSYNC.RECONVERGENT B0 ;  /* 0x0000000000007941 */ /* 0x018fea0003800200 */
.L_x_3617:
        /* <DEDUP_REMOVED lines=16> */
[----:B------:R-:W-:Y:S02]  /*0f70*/  IADD3 R163, PT, PT, R163, 0x100, RZ ;  /* 0x00000100a3a37810 */ /* 0x000fe40007ffe0ff */
[C---:B---3--:R-:W-:Y:S02]  /*0f80*/  PRMT R7, R8.reuse, 0x7632, R7 ;  /* 0x0000763208077816 */ /* 0x048fe40000000007 */
[----:B------:R-:W-:Y:S02]  /*0f90*/  SHF.L.U32 R8, R8, 0x10, RZ ;  /* 0x0000001008087819 */ /* 0x000fe400000006ff */
[----:B------:R-:W-:Y:S02]  /*0fa0*/  SHF.L.U32 R152, R9, 0x10, RZ ;  /* 0x0000001009987819 */ /* 0x000fe400000006ff */
[C---:B------:R-:W-:Y:S02]  /*0fb0*/  PRMT R153, R10.reuse, 0x7632, R153 ;  /* 0x000076320a997816 */ /* 0x040fe40000000099 */
[----:B------:R-:W-:-:S02]  /*0fc0*/  SHF.L.U32 R154, R10, 0x10, RZ ;  /* 0x000000100a9a7819 */ /* 0x000fc400000006ff */
[C---:B------:R-:W-:Y:S02]  /*0fd0*/  PRMT R155, R11.reuse, 0x7632, R155 ;  /* 0x000076320b9b7816 */ /* 0x040fe4000000009b */
[----:B------:R-:W-:Y:S01]  /*0fe0*/  SHF.L.U32 R158, R11, 0x10, RZ ;  /* 0x000000100b9e7819 */ /* 0x000fe200000006ff */
[----:B------:R-:W-:Y:S01]  /*0ff0*/  FADD.FTZ R187, -R157, R8 ;  /* 0x000000089dbb7221 */ /* 0x000fe20000010100 */
[----:B----4-:R-:W-:Y:S02]  /*1000*/  PRMT R11, R13, 0x7632, R11 ;  /* 0x000076320d0b7816 */ /* 0x010fe4000000000b */
[----:B------:R-:W-:Y:S01]  /*1010*/  SHF.L.U32 R10, R7, 0x10, RZ ;  /* 0x00000010070a7819 */ /* 0x000fe200000006ff */
[----:B------:R-:W-:Y:S01]  /*1020*/  FADD.FTZ R183, -R157, R152 ;  /* 0x000000989db77221 */ /* 0x000fe20000010100 */
[----:B------:R-:W-:Y:S01]  /*1030*/  PRMT R16, R9, 0x7632, R16 ;  /* 0x0000763209107816 */ /* 0x000fe20000000010 */
[----:B-----5:R-:W-:Y:S01]  /*1040*/  FMUL.FTZ R187, R204, R187 ;  /* 0x000000bbccbb7220 */ /* 0x020fe20000410000 */
[----:B------:R-:W-:-:S02]  /*1050*/  PRMT R9, R12, 0x7632, R9 ;  /* 0x000076320c097816 */ /* 0x000fc40000000009 */
[----:B------:R-:W-:Y:S02]  /*1060*/  SHF.L.U32 R185, R12, 0x10, RZ ;  /* 0x000000100cb97819 */ /* 0x000fe400000006ff */
[----:B0-----:R-:W-:Y:S01]  /*1070*/  SHF.L.U32 R148, R11, 0x10, RZ ;  /* 0x000000100b947819 */ /* 0x001fe200000006ff */
[----:B------:R-:W-:Y:S01]  /*1080*/  FADD.FTZ R11, -R157, R10 ;  /* 0x0000000a9d0b7221 */ /* 0x000fe20000010100 */
        /* <DEDUP_REMOVED lines=8> */
[----:B------:R-:W-:Y:S01]  /*1110*/  PRMT R12, R14, 0x7632, R12 ;  /* 0x000076320e0c7816 */ /* 0x000fe2000000000c */
[----:B------:R-:W-:Y:S01]  /*1120*/  FADD.FTZ R66, R66, R13 ;  /* 0x0000000d42427221 */ /* 0x000fe20000010000 */
[----:B------:R-:W-:Y:S01]  /*1130*/  SHF.L.U32 R149, R14, 0x10, RZ ;  /* 0x000000100e957819 */ /* 0x000fe200000006ff */
[-C--:B------:R-:W-:Y:S01]  /*1140*/  FFMA.FTZ R98, R183, R13.reuse, R98 ;  /* 0x0000000db7627223 */ /* 0x080fe20000010062 */
[C---:B-1----:R-:W-:Y:S01]  /*1150*/  PRMT R151, R15.reuse, 0x7632, R151 ;  /* 0x000076320f977816 */ /* 0x042fe20000000097 */
[----:B------:R-:W-:Y:S01]  /*1160*/  FMUL.FTZ R181, R138, R13 ;  /* 0x0000000d8ab57220 */ /* 0x000fe20000410000 */
[----:B------:R-:W-:Y:S01]  /*1170*/  SHF.L.U32 R159, R15, 0x10, RZ ;  /* 0x000000100f9f7819 */ /* 0x000fe200000006ff */
[----:B------:R-:W-:Y:S01]  /*1180*/  FADD.FTZ R15, -R157, R158 ;  /* 0x0000009e9d0f7221 */ /* 0x000fe20000010100 */
[----:B------:R-:W-:Y:S01]  /*1190*/  SHF.L.U32 R14, R153, 0x10, RZ ;  /* 0x00000010990e7819 */ /* 0x000fe200000006ff */
[----:B------:R-:W-:Y:S01]  /*11a0*/  FADD.FTZ R13, -R157, R16 ;  /* 0x000000109d0d7221 */ /* 0x000fe20000010100 */
[----:B------:R-:W-:Y:S01]  /*11b0*/  FADD.FTZ R65, R65, R182 ;  /* 0x000000b641417221 */ /* 0x000fe20000010000 */
[-C--:B------:R-:W-:Y:S01]  /*11c0*/  FFMA.FTZ R97, R184, R182.reuse, R97 ;  /* 0x000000b6b8617223 */ /* 0x080fe20000010061 */
[----:B------:R-:W-:Y:S01]  /*11d0*/  FADD.FTZ R161, R161, R185 ;  /* 0x000000b9a1a17221 */ /* 0x000fe20000010000 */
[----:B------:R-:W-:Y:S01]  /*11e0*/  FMUL.FTZ R182, R137, R182 ;  /* 0x000000b689b67220 */ /* 0x000fe20000410000 */
[----:B------:R-:W-:Y:S01]  /*11f0*/  FFMA.FTZ R11, R187, R185, R160 ;  /* 0x000000b9bb0b7223 */ /* 0x000fe200000100a0 */
[----:B------:R-:W-:Y:S01]  /*1200*/  SHF.L.U32 R150, R12, 0x10, RZ ;  /* 0x000000100c967819 */ /* 0x000fe200000006ff */
[C---:B------:R-:W-:Y:S01]  /*1210*/  FMUL.FTZ R9, R204.reuse, R15 ;  /* 0x0000000fcc097220 */ /* 0x040fe20000410000 */
[----:B------:R-:W-:Y:S01]  /*1220*/  FADD.FTZ R15, -R157, R14 ;  /* 0x0000000e9d0f7221 */ /* 0x000fe20000010100 */
        /* <DEDUP_REMOVED lines=9> */
[C---:B------:R-:W-:Y:S01]  /*12c0*/  FMUL.FTZ R14, R204.reuse, R15 ;  /* 0x0000000fcc0e7220 */ /* 0x040fe20000410000 */
[----:B------:R-:W-:Y:S01]  /*12d0*/  FMUL.FTZ R7, R204, R7 ;  /* 0x00000007cc077220 */ /* 0x000fe20000410000 */
[----:B------:R-:W-:Y:S01]  /*12e0*/  FMUL.FTZ R8, R132, R149 ;  /* 0x0000009584087220 */ /* 0x000fe20000410000 */
        /* <DEDUP_REMOVED lines=8> */
[----:B------:R-:W-:Y:S01]  /*1370*/  SHF.L.U32 R154, R151, 0x10, RZ ;  /* 0x00000010979a7819 */ /* 0x000fe200000006ff */
[----:B------:R-:W-:Y:S01]  /*1380*/  FMUL.FTZ R10, R134, R159 ;  /* 0x0000009f860a7220 */ /* 0x000fe20000410000 */
[----:B------:R-:W-:Y:S01]  /*1390*/  FADD.FTZ R151, R148, R13 ;  /* 0x0000000d94977221 */ /* 0x000fe20000010000 */
[----:B------:R-:W-:Y:S01]  /*13a0*/  FADD.FTZ R153, -R157, R152 ;  /* 0x000000989d997221 */ /* 0x000fe20000010100 */
[C---:B------:R-:W-:Y:S01]  /*13b0*/  FFMA.FTZ R148, R14.reuse, R13, R149 ;  /* 0x0000000d0e947223 */ /* 0x040fe20000010095 */
        /* <DEDUP_REMOVED lines=12> */
.L_x_3620:
[----:B------:R-:W-:Y:S05]  /*1480*/  BSYNC.RECONVERGENT B0 ;  /* 0x0000000000007941 */ /* 0x000fea0003800200 */
.L_x_3619:
[----:B------:R-:W-:Y:S04]  /*1490*/  BSSY.RECONVERGENT B0, `(.L_x_3621) ;  /* 0x0000061000007945 */ /* 0x000fe80003800200 */
[----:B------:R-:W-:Y:S05]  /*14a0*/  @!P4 BRA `(.L_x_3622) ;  /* 0x00000004007cc947 */ /* 0x000fea0003800000 */
[----:B------:R-:W0:Y:S08]  /*14b0*/  LDC.64 R20, c[0x0][0x3a8] ;  /* 0x0000ea00ff147b82 */ /* 0x000e300000000a00 */
[----:B------:R-:W1:Y:S01]  /*14c0*/  LDC.64 R18, c[0x0][0x428] ;  /* 0x00010a00ff127b82 */ /* 0x000e620000000a00 */
[----:B0-----:R-:W-:-:S06]  /*14d0*/  IMAD.WIDE.U32 R20, R163, 0x10, R20 ;  /* 0x00000010a3147825 */ /* 0x001fcc00078e0014 */
[----:B------:R-:W2:Y:S01]  /*14e0*/  LDG.E.128 R20, desc[UR4][R20.64] ;  /* 0x0000000414147981 */ /* 0x000ea2000c1e1d00 */
[----:B-1----:R-:W-:Y:S01]  /*14f0*/  IMAD.WIDE.U32 R24, R163, 0x10, R18 ;  /* 0x00000010a3187825 */ /* 0x002fe200078e0012 */
[----:B------:R-:W-:Y:S01]  /*1500*/  ISETP.NE.U32.AND P0, PT, RZ, UR8, PT ;  /* 0x00000008ff007c0c */ /* 0x000fe2000bf05070 */
[----:B------:R-:W0:Y:S04]  /*1510*/  LDC.64 R18, c[0x0][0x3b0] ;  /* 0x0000ec00ff127b82 */ /* 0x000e280000000a00 */
[----:B------:R-:W3:Y:S01]  /*1520*/  LDG.E.128 R24, desc[UR4][R24.64] ;  /* 0x0000000418187981 */ /* 0x000ee2000c1e1d00 */
[----:B------:R-:W-:-:S13]  /*1530*/  ISETP.NE.AND.EX P0, PT, RZ, UR9, PT, P0 ;  /* 0x00000009ff007c0c */ /* 0x000fda000bf05300 */
[----:B------:R-:W1:Y:S01]  /*1540*/  @P0 LDC.64 R28, c[0x0][0x438] ;  /* 0x00010e00ff1c0b82 */ /* 0x000e620000000a00 */
[----:B0-----:R-:W-:-:S05]  /*1550*/  IMAD.WIDE.U32 R18, R163, 0x8, R18 ;  /* 0x00000008a3127825 */ /* 0x001fca00078e0012 */
[----:B------:R0:W5:Y:S01]  /*1560*/  LDG.E.64 R206, desc[UR4][R18.64] ;  /* 0x0000000412ce7981 */ /* 0x000162000c1e1b00 */
[----:B-1----:R-:W-:-:S05]  /*1570*/  @P0 IMAD.WIDE.U32 R28, R163, 0x10, R28 ;  /* 0x00000010a31c0825 */ /* 0x002fca00078e001c */
[----:B------:R1:W5:Y:S01]  /*1580*/  @P0 LDG.E.128 R32, desc[UR4][R28.64] ;  /* 0x000000041c200981 */ /* 0x000362000c1e1d00 */
[----:B------:R-:W-:Y:S02]  /*1590*/  IADD3 R163, PT, PT, R163, 0x100, RZ ;  /* 0x00000100a3a37810 */ /* 0x000fe40007ffe0ff */
[C---:B--2---:R-:W-:Y:S02]  /*15a0*/  SHF.L.U32 R30, R20.reuse, 0x10, RZ ;  /* 0x00000010141e7819 */ /* 0x044fe400000006ff */
[----:B------:R-:W-:Y:S02]  /*15b0*/  SHF.L.U32 R148, R21, 0x10, RZ ;  /* 0x0000001015947819 */ /* 0x000fe400000006ff */
[----:B------:R-:W-:Y:S01]  /*15c0*/  PRMT R17, R20, 0x7632, R17 ;  /* 0x0000763214117816 */ /* 0x000fe20000000011 */
[----:B0-----:R-:W-:Y:S01]  /*15d0*/  FADD.FTZ R19, -R157, R30 ;  /* 0x0000001e9d137221 */ /* 0x001fe20000010100 */
[----:B------:R-:W-:Y:S01]  /*15e0*/  PRMT R31, R21, 0x7632, R31 ;  /* 0x00007632151f7816 */ /* 0x000fe2000000001f */
[----:B------:R-:W-:Y:S01]  /*15f0*/  FADD.FTZ R149, -R157, R148 ;  /* 0x000000949d957221 */ /* 0x000fe20000010100 */
[----:B------:R-:W-:-:S02]  /*1600*/  SHF.L.U32 R152, R22, 0x10, RZ ;  /* 0x0000001016987819 */ /* 0x000fc400000006ff */
[C---:B------:R-:W-:Y:S02]  /*1610*/  PRMT R151, R23.reuse, 0x7632, R151 ;  /* 0x0000763217977816 */ /* 0x040fe40000000097 */
[----:B------:R-:W-:Y:S02]  /*1620*/  SHF.L.U32 R158, R23, 0x10, RZ ;  /* 0x00000010179e7819 */ /* 0x000fe400000006ff */
[----:B------:R-:W-:Y:S02]  /*1630*/  PRMT R150, R22, 0x7632, R150 ;  /* 0x0000763216967816 */ /* 0x000fe40000000096 */
[C---:B---3--:R-:W-:Y:S02]  /*1640*/  PRMT R23, R26.reuse, 0x7632, R23 ;  /* 0x000076321a177816 */ /* 0x048fe40000000017 */
[----:B-1----:R-:W-:Y:S02]  /*1650*/  SHF.L.U32 R29, R26, 0x10, RZ ;  /* 0x000000101a1d7819 */ /* 0x002fe400000006ff */
[----:B------:R-:W-:-:S02]  /*1660*/  PRMT R22, R25, 0x7632, R22 ;  /* 0x0000763219167816 */ /* 0x000fc40000000016 */
[----:B------:R-:W-:Y:S01]  /*1670*/  SHF.L.U32 R26, R17, 0x10, RZ ;  /* 0x00000010111a7819 */ /* 0x000fe200000006ff */
[----:B-----5:R-:W-:Y:S01]  /*1680*/  FMUL.FTZ R17, R204, R19 ;  /* 0x00000013cc117220 */ /* 0x020fe20000410000 */
[----:B------:R-:W-:Y:S01]  /*1690*/  PRMT R20, R24, 0x7632, R20 ;  /* 0x0000763218147816 */ /* 0x000fe20000000014 */
[----:B------:R-:W-:Y:S01]  /*16a0*/  FMUL.FTZ R19, R204, R149 ;  /* 0x00000095cc137220 */ /* 0x000fe20000410000 */
[----:B------:R-:W-:Y:S02]  /*16b0*/  SHF.L.U32 R21, R24, 0x10, RZ ;  /* 0x0000001018157819 */ /* 0x000fe400000006ff */
[----:B------:R-:W-:Y:S02]  /*16c0*/  SHF.L.U32 R25, R25, 0x10, RZ ;  /* 0x0000001019197819 */ /* 0x000fe400000006ff */
[----:B------:R-:W-:Y:S01]  /*16d0*/  SHF.L.U32 R30, R31, 0x10, RZ ;  /* 0x000000101f1e7819 */ /* 0x000fe200000006ff */
[C---:B------:R-:W-:Y:S01]  /*16e0*/  FADD.FTZ R31, -R157.reuse, R152 ;  /* 0x000000989d1f7221 */ /* 0x040fe20000010100 */
[----:B------:R-:W-:Y:S01]  /*16f0*/  FADD.FTZ R153, -R157, R158 ;  /* 0x0000009e9d997221 */ /* 0x000fe20000010100 */
[----:B------:R-:W-:Y:S01]  /*1700*/  SHF.L.U32 R28, R20, 0x10, RZ ;  /* 0x00000010141c7819 */ /* 0x000fe200000006ff */
[----:B------:R-:W-:Y:S01]  /*1710*/  FADD.FTZ R56, R56, R21 ;  /* 0x0000001538387221 */ /* 0x000fe20000010000 */
[-C--:B------:R-:W-:Y:S01]  /*1720*/  FFMA.FTZ R88, R17, R21.reuse, R88 ;  /* 0x0000001511587223 */ /* 0x080fe20000010058 */
[----:B------:R-:W-:Y:S01]  /*1730*/  FMUL.FTZ R18, R128, R21 ;  /* 0x0000001580127220 */ /* 0x000fe20000410000 */
[----:B------:R-:W-:Y:S01]  /*1740*/  FADD.FTZ R58, R58, R25 ;  /* 0x000000193a3a7221 */ /* 0x000fe20000010000 */
[-C--:B------:R-:W-:Y:S01]  /*1750*/  FFMA.FTZ R90, R19, R25.reuse, R90 ;  /* 0x00000019135a7223 */ /* 0x080fe2000001005a */
[----:B------:R-:W-:Y:S01]  /*1760*/  FMUL.FTZ R20, R130, R25 ;  /* 0x0000001982147220 */ /* 0x000fe20000410000 */
[----:B------:R-:W-:Y:S01]  /*1770*/  PRMT R24, R27, 0x7632, R24 ;  /* 0x000076321b187816 */ /* 0x000fe20000000018 */
[----:B------:R-:W-:Y:S01]  /*1780*/  FMUL.FTZ R21, R204, R31 ;  /* 0x0000001fcc157220 */ /* 0x000fe20000410000 */
[----:B------:R-:W-:Y:S01]  /*1790*/  SHF.L.U32 R154, R150, 0x10, RZ ;  /* 0x00000010969a7819 */ /* 0x000fe200000006ff */
[----:B------:R-:W-:Y:S01]  /*17a0*/  FADD.FTZ R25, -R157, R26 ;  /* 0x0000001a9d197221 */ /* 0x000fe20000010100 */
[----:B------:R-:W-:-:S02]  /*17b0*/  SHF.L.U32 R27, R27, 0x10, RZ ;  /* 0x000000101b1b7819 */ /* 0x000fc400000006ff */
[----:B------:R-:W-:Y:S01]  /*17c0*/  SHF.L.U32 R150, R23, 0x10, RZ ;  /* 0x0000001017967819 */ /* 0x000fe200000006ff */
[----:B------:R-:W-:Y:S01]  /*17d0*/  FMUL.FTZ R23, R204, R153 ;  /* 0x00000099cc177220 */ /* 0x000fe20000410000 */
[----:B------:R-:W-:Y:S01]  /*17e0*/  SHF.L.U32 R148, R22, 0x10, RZ ;  /* 0x0000001016947819 */ /* 0x000fe200000006ff */
[----:B------:R-:W-:Y:S01]  /*17f0*/  FADD.FTZ R52, R52, R29 ;  /* 0x0000001d34347221 */ /* 0x000fe20000010000 */
[-C--:B------:R-:W-:Y:S01]  /*1800*/  FFMA.FTZ R84, R21, R29.reuse, R84 ;  /* 0x0000001d15547223 */ /* 0x080fe20000010054 */
[----:B------:R-:W-:Y:S01]  /*1810*/  FMUL.FTZ R22, R124, R29 ;  /* 0x0000001d7c167220 */ /* 0x000fe20000410000 */
        /* <DEDUP_REMOVED lines=20> */
[----:B------:R-:W-:-:S02]  /*1960*/  FMUL.FTZ R30, R204, R31 ;  /* 0x0000001fcc1e7220 */ /* 0x000fc40000410000 */
        /* <DEDUP_REMOVED lines=8> */
[----:B------:R-:W-:Y:S02]  /*19f0*/  FADD.FTZ R153, -R157, R158 ;  /* 0x0000009e9d997221 */ /* 0x000fe40000010100 */
        /* <DEDUP_REMOVED lines=10> */
.L_x_3622:
[----:B------:R-:W-:Y:S05]  /*1aa0*/  BSYNC.RECONVERGENT B0 ;  /* 0x0000000000007941 */ /* 0x000fea0003800200 */
.L_x_3621:
        /* <DEDUP_REMOVED lines=14> */
[----:B--2---:R-:W-:-:S05]  /*1b90*/  IMAD.WIDE.U32 R158, R163, 0x8, R158 ;  /* 0x00000008a39e7825 */ /* 0x004fca00078e009e */
[----:B------:R-:W5:Y:S01]  /*1ba0*/  LDG.E.64 R208, desc[UR4][R158.64] ;  /* 0x000000049ed07981 */ /* 0x000f62000c1e1b00 */
[----:B0-----:R-:W-:-:S05]  /*1bb0*/  @P0 IMAD.WIDE.U32 R166, R163, 0x10, R166 ;  /* 0x00000010a3a60825 */ /* 0x001fca00078e00a6 */
[----:B------:R0:W5:Y:S01]  /*1bc0*/  @P0 LDG.E.128 R140, desc[UR4][R166.64] ;  /* 0x00000004a68c0981 */ /* 0x000162000c1e1d00 */
[C---:B---3--:R-:W-:Y:S02]  /*1bd0*/  PRMT R163, R149.reuse, 0x7632, R163 ;  /* 0x0000763295a37816 */ /* 0x048fe400000000a3 */
[C---:B------:R-:W-:Y:S02]  /*1be0*/  PRMT R169, R150.reuse, 0x7632, R169 ;  /* 0x0000763296a97816 */ /* 0x040fe400000000a9 */
[----:B------:R-:W-:Y:S02]  /*1bf0*/  SHF.L.U32 R150, R150, 0x10, RZ ;  /* 0x0000001096967819 */ /* 0x000fe400000006ff */
[C---:B------:R-:W-:Y:S02]  /*1c00*/  PRMT R162, R148.reuse, 0x7632, R162 ;  /* 0x0000763294a27816 */ /* 0x040fe400000000a2 */
[----:B0-----:R-:W-:Y:S02]  /*1c10*/  SHF.L.U32 R166, R148, 0x10, RZ ;  /* 0x0000001094a67819 */ /* 0x001fe400000006ff */
[----:B------:R-:W-:-:S02]  /*1c20*/  SHF.L.U32 R168, R149, 0x10, RZ ;  /* 0x0000001095a87819 */ /* 0x000fc400000006ff */
[----:B------:R-:W-:Y:S02]  /*1c30*/  SHF.L.U32 R148, R163, 0x10, RZ ;  /* 0x00000010a3947819 */ /* 0x000fe400000006ff */
[----:B------:R-:W-:Y:S01]  /*1c40*/  PRMT R149, R151, 0x7632, R149 ;  /* 0x0000763297957816 */ /* 0x000fe20000000095 */
[----:B------:R-:W-:Y:S01]  /*1c50*/  FADD.FTZ R163, -R157, R150 ;  /* 0x000000969da37221 */ /* 0x000fe20000010100 */
[----:B------:R-:W-:Y:S01]  /*1c60*/  SHF.L.U32 R150, R169, 0x10, RZ ;  /* 0x00000010a9967819 */ /* 0x000fe200000006ff */
[----:B------:R-:W-:Y:S01]  /*1c70*/  FADD.FTZ R159, -R157, R148 ;  /* 0x000000949d9f7221 */ /* 0x000fe20000010100 */
[----:B------:R-:W-:Y:S02]  /*1c80*/  SHF.L.U32 R170, R151, 0x10, RZ ;  /* 0x0000001097aa7819 */ /* 0x000fe400000006ff */
[----:B------:R-:W-:Y:S01]  /*1c90*/  SHF.L.U32 R158, R149, 0x10, RZ ;  /* 0x00000010959e7819 */ /* 0x000fe200000006ff */
[----:B------:R-:W-:Y:S01]  /*1ca0*/  FADD.FTZ R165, -R157, R166 ;  /* 0x000000a69da57221 */ /* 0x000fe20000010100 */
[----:B----4-:R-:W-:-:S02]  /*1cb0*/  PRMT R148, R152, 0x7632, R148 ;  /* 0x0000763298947816 */ /* 0x010fc40000000094 */
[----:B------:R-:W-:Y:S02]  /*1cc0*/  SHF.L.U32 R149, R152, 0x10, RZ ;  /* 0x0000001098957819 */ /* 0x000fe400000006ff */
[----:B------:R-:W-:Y:S01]  /*1cd0*/  SHF.L.U32 R162, R162, 0x10, RZ ;  /* 0x00000010a2a27819 */ /* 0x000fe200000006ff */
[C---:B------:R-:W-:Y:S01]  /*1ce0*/  FADD.FTZ R177, -R157.reuse, R150 ;  /* 0x000000969db17221 */ /* 0x040fe20000010100 */
[----:B------:R-:W-:Y:S01]  /*1cf0*/  SHF.L.U32 R171, R154, 0x10, RZ ;  /* 0x000000109aab7819 */ /* 0x000fe200000006ff */
[----:B-----5:R-:W-:Y:S01]  /*1d00*/  FMUL.FTZ R169, R204, R163 ;  /* 0x000000a3cca97220 */ /* 0x020fe20000410000 */
[C---:B------:R-:W-:Y:S01]  /*1d10*/  FADD.FTZ R173, -R157.reuse, R170 ;  /* 0x000000aa9dad7221 */ /* 0x040fe20000010100 */
[----:B------:R-:W-:Y:S01]  /*1d20*/  SHF.L.U32 R150, R148, 0x10, RZ ;  /* 0x0000001094967819 */ /* 0x000fe200000006ff */
[----:B------:R-:W-:Y:S01]  /*1d30*/  FMUL.FTZ R165, R204, R165 ;  /* 0x000000a5cca57220 */ /* 0x000fe20000410000 */
[----:B------:R-:W-:Y:S01]  /*1d40*/  FMUL.FTZ R166, R120, R149 ;  /* 0x0000009578a67220 */ /* 0x000fe20000410000 */
[----:B------:R-:W-:Y:S01]  /*1d50*/  FADD.FTZ R151, -R157, R162 ;  /* 0x000000a29d977221 */ /* 0x000fe20000010100 */
[----:B------:R-:W-:Y:S01]  /*1d60*/  FADD.FTZ R44, R44, R171 ;  /* 0x000000ab2c2c7221 */ /* 0x000fe20000010000 */
[-C--:B------:R-:W-:Y:S01]  /*1d70*/  FFMA.FTZ R76, R169, R171.reuse, R76 ;  /* 0x000000aba94c7223 */ /* 0x080fe2000001004c */
[----:B------:R-:W-:Y:S01]  /*1d80*/  FMUL.FTZ R170, R116, R171 ;  /* 0x000000ab74aa7220 */ /* 0x000fe20000410000 */
[C---:B------:R-:W-:Y:S01]  /*1d90*/  PRMT R152, R153.reuse, 0x7632, R152 ;  /* 0x0000763299987816 */ /* 0x040fe20000000098 */
[----:B------:R-:W-:Y:S01]  /*1da0*/  FMUL.FTZ R171, R204, R173 ;  /* 0x000000adccab7220 */ /* 0x000fe20000410000 */
[----:B------:R-:W-:Y:S01]  /*1db0*/  SHF.L.U32 R153, R153, 0x10, RZ ;  /* 0x0000001099997819 */ /* 0x000fe200000006ff */
[----:B------:R-:W-:Y:S01]  /*1dc0*/  FADD.FTZ R48, R48, R149 ;  /* 0x0000009530307221 */ /* 0x000fe20000010000 */
[----:B------:R-:W-:Y:S01]  /*1dd0*/  FFMA.FTZ R80, R165, R149, R80 ;  /* 0x00000095a5507223 */ /* 0x000fe20000010050 */
[----:B------:R-:W-:Y:S01]  /*1de0*/  FADD.FTZ R148, R161, R166 ;  /* 0x000000a6a1947221 */ /* 0x000fe20000010000 */
[----:B------:R-:W-:Y:S01]  /*1df0*/  FMUL.FTZ R173, R121, R150 ;  /* 0x0000009679ad7220 */ /* 0x000fe20000410000 */
[----:B------:R-:W-:Y:S01]  /*1e00*/  FADD.FTZ R167, -R157, R168 ;  /* 0x000000a89da77221 */ /* 0x000fe20000010100 */
[----:B------:R-:W-:Y:S01]  /*1e10*/  FMUL.FTZ R172, R204, R151 ;  /* 0x00000097ccac7220 */ /* 0x000fe20000410000 */
[----:B------:R-:W-:Y:S01]  /*1e20*/  FFMA.FTZ R149, R165, R166, R160 ;  /* 0x000000a6a5957223 */ /* 0x000fe200000100a0 */
[----:B------:R-:W-:Y:S01]  /*1e30*/  SHF.L.U32 R152, R152, 0x10, RZ ;  /* 0x0000001098987819 */ /* 0x000fe200000006ff */
[----:B------:R-:W-:Y:S01]  /*1e40*/  FADD.FTZ R151, R148, R173 ;  /* 0x000000ad94977221 */ /* 0x000fe20000010000 */
[----:B------:R-:W-:Y:S01]  /*1e50*/  FMUL.FTZ R167, R204, R167 ;  /* 0x000000a7cca77220 */ /* 0x000fe20000410000 */
[----:B------:R-:W-:Y:S01]  /*1e60*/  FMUL.FTZ R168, R122, R153 ;  /* 0x000000997aa87220 */ /* 0x000fe20000410000 */
[----:B------:R-:W-:Y:S01]  /*1e70*/  FFMA.FTZ R148, R172, R173, R149 ;  /* 0x000000adac947223 */ /* 0x000fe20000010095 */
[----:B------:R-:W-:Y:S01]  /*1e80*/  FADD.FTZ R215, -R157, R158 ;  /* 0x0000009e9dd77221 */ /* 0x000fe20000010100 */
[----:B------:R-:W-:Y:S01]  /*1e90*/  PRMT R157, R154, 0x7632, R157 ;  /* 0x000076329a9d7816 */ /* 0x000fe2000000009d */
[----:B------:R-:W-:Y:S01]  /*1ea0*/  FADD.FTZ R49, R49, R150 ;  /* 0x0000009631317221 */ /* 0x000fe20000010000 */
        /* <DEDUP_REMOVED lines=8> */
[C---:B------:R-:W-:Y:S01]  /*1f30*/  PRMT R158, R155.reuse, 0x7632, R158 ;  /* 0x000076329b9e7816 */ /* 0x040fe2000000009e */
[----:B------:R-:W-:Y:S01]  /*1f40*/  FMUL.FTZ R176, R204, R177 ;  /* 0x000000b1ccb07220 */ /* 0x000fe20000410000 */
[----:B------:R-:W-:Y:S01]  /*1f50*/  SHF.L.U32 R155, R155, 0x10, RZ ;  /* 0x000000109b9b7819 */ /* 0x000fe200000006ff */
[----:B------:R-:W-:Y:S01]  /*1f60*/  FMUL.FTZ R177, R117, R154 ;  /* 0x0000009a75b17220 */ /* 0x000fe20000410000 */
[----:B------:R-:W-:Y:S01]  /*1f70*/  FADD.FTZ R150, R151, R170 ;  /* 0x000000aa97967221 */ /* 0x000fe20000010000 */
[----:B------:R-:W-:Y:S01]  /*1f80*/  FFMA.FTZ R149, R169, R170, R148 ;  /* 0x000000aaa9957223 */ /* 0x000fe20000010094 */
        /* <DEDUP_REMOVED lines=20> */
.L_x_3624:
[----:B------:R-:W-:Y:S05]  /*20d0*/  BSYNC.RECONVERGENT B0 ;  /* 0x0000000000007941 */ /* 0x000fea0003800200 */
.L_x_3623:
        /* <DEDUP_REMOVED lines=61> */
[--C-:B------:R-:W-:Y:S01]  /*24b0*/  FADD.FTZ R162, R162, R215.reuse ;  /* 0x000000d7a2a27221 */ /* 0x100fe20000010000 */
[----:B------:R-:W-:Y:S02]  /*24c0*/  HFMA2 R156, -RZ, RZ, 1.875, 0 ;  /* 0x3f800000ff9c7431 */ /* 0x000fe400000001ff */
[----:B------:R-:W-:Y:S01]  /*24d0*/  FADD.FTZ R148, R163, R148 ;  /* 0x00000094a3947221 */ /* 0x000fe20000010000 */
[----:B------:R-:W-:Y:S01]  /*24e0*/  FMUL.FTZ R158, R162, UR10 ;  /* 0x0000000aa29e7c20 */ /* 0x000fe20008410000 */
[----:B------:R-:W-:Y:S01]  /*24f0*/  BSSY.RECONVERGENT B0, `(.L_x_3625) ;  /* 0x00004cb000007945 */ /* 0x000fe20003800200 */
[C---:B------:R-:W-:Y:S01]  /*2500*/  PRMT R215, R35.reuse, 0x7632, R215 ;  /* 0x0000763223d77816 */ /* 0x040fe200000000d7 */
[----:B------:R-:W-:Y:S01]  /*2510*/  FMUL.FTZ R157, R148, UR10 ;  /* 0x0000000a949d7c20 */ /* 0x000fe20008410000 */
[----:B------:R-:W-:Y:S02]  /*2520*/  PRMT R154, R35, 0x7632, R154 ;  /* 0x00007632239a7816 */ /* 0x000fe4000000009a */
[----:B------:R-:W-:-:S02]  /*2530*/  PRMT R155, R34, 0x7632, R155 ;  /* 0x00007632229b7816 */ /* 0x000fc4000000009b */
[C---:B------:R-:W-:Y:S02]  /*2540*/  PRMT R214, R33.reuse, 0x7632, R214 ;  /* 0x0000763221d67816 */ /* 0x040fe400000000d6 */
[----:B------:R-:W-:Y:S02]  /*2550*/  PRMT R163, R33, 0x7632, R163 ;  /* 0x0000763221a37816 */ /* 0x000fe400000000a3 */
[----:B------:R-:W-:Y:S02]  /*2560*/  PRMT R159, R143, 0x7632, R159 ;  /* 0x000076328f9f7816 */ /* 0x000fe4000000009f */
[----:B------:R-:W-:Y:S02]  /*2570*/  PRMT R160, R142, 0x7632, R160 ;  /* 0x000076328ea07816 */ /* 0x000fe400000000a0 */
[----:B------:R-:W-:Y:S02]  /*2580*/  PRMT R161, R141, 0x7632, R161 ;  /* 0x000076328da17816 */ /* 0x000fe400000000a1 */
[----:B------:R-:W-:-:S02]  /*2590*/  PRMT R162, R140, 0x7632, R162 ;  /* 0x000076328ca27816 */ /* 0x000fc400000000a2 */
[----:B--2---:R-:W-:Y:S02]  /*25a0*/  @P0 SHF.L.U32 R156, R205, 0x10, RZ ;  /* 0x00000010cd9c0819 */ /* 0x004fe400000006ff */
[----:B------:R-:W-:Y:S02]  /*25b0*/  ISETP.NE.AND P0, PT, RZ, UR7, PT ;  /* 0x00000007ff007c0c */ /* 0x000fe4000bf05270 */
[----:B------:R-:W-:Y:S02]  /*25c0*/  PRMT R205, R34, 0x7632, R205 ;  /* 0x0000763222cd7816 */ /* 0x000fe400000000cd */
        /* <DEDUP_REMOVED lines=69> */
.L_x_3629:
        /* <DEDUP_REMOVED lines=65> */
.L_x_3630:
[----:B------:R-:W0:Y:S08]  /*2e30*/  @P6 LDC.64 R154, c[0x0][0x478] ;  /* 0x00011e00ff9a6b82 */ /* 0x000e300000000a00 */
[----:B------:R-:W1:Y:S01]  /*2e40*/  LDC.64 R152, c[0x0][0x468] ;  /* 0x00011a00ff987b82 */ /* 0x000e620000000a00 */
[----:B0-----:R-:W-:-:S05]  /*2e50*/  @P6 IMAD.WIDE.U32 R154, R202, 0x10, R154 ;  /* 0x00000010ca9a6825 */ /* 0x001fca00078e009a */
[----:B------:R0:W-:Y:S01]  /*2e60*/  @P6 STG.E.128 desc[UR4][R154.64], R144 ;  /* 0x000000909a006986 */ /* 0x0001e2000c101d04 */
[C---:B-1----:R-:W-:Y:S01]  /*2e70*/  IMAD.WIDE.U32 R152, R202.reuse, 0x10, R152 ;  /* 0x00000010ca987825 */ /* 0x042fe200078e0098 */
[----:B------:R-:W-:-:S04]  /*2e80*/  IADD3 R202, PT, PT, R202, 0x100, RZ ;  /* 0x00000100caca7810 */ /* 0x000fc80007ffe0ff */
[----:B------:R0:W-:Y:S03]  /*2e90*/  STG.E.128 desc[UR4][R152.64], R148 ;  /* 0x0000009498007986 */ /* 0x0001e6000c101d04 */
.L_x_3628:
[----:B------:R-:W-:Y:S05]  /*2ea0*/  BSYNC.RECONVERGENT B1 ;  /* 0x0000000000017941 */ /* 0x000fea0003800200 */
.L_x_3627:
        /* <DEDUP_REMOVED lines=71> */
.L_x_3633:
        /* <DEDUP_REMOVED lines=61> */
.L_x_3634:
[----:B------:R-:W0:Y:S08]  /*36f0*/  @P6 LDC.64 R154, c[0x0][0x478] ;  /* 0x00011e00ff9a6b82 */ /* 0x000e300000000a00 */
[----:B------:R-:W1:Y:S01]  /*3700*/  LDC.64 R152, c[0x0][0x468] ;  /* 0x00011a00ff987b82 */ /* 0x000e620000000a00 */
[----:B0-----:R-:W-:-:S05]  /*3710*/  @P6 IMAD.WIDE.U32 R154, R202, 0x10, R154 ;  /* 0x00000010ca9a6825 */ /* 0x001fca00078e009a */
[----:B------:R2:W-:Y:S01]  /*3720*/  @P6 STG.E.128 desc[UR4][R154.64], R144 ;  /* 0x000000909a006986 */ /* 0x0005e2000c101d04 */
[C---:B-1----:R-:W-:Y:S01]  /*3730*/  IMAD.WIDE.U32 R152, R202.reuse, 0x10, R152 ;  /* 0x00000010ca987825 */ /* 0x042fe200078e0098 */
[----:B------:R-:W-:-:S04]  /*3740*/  IADD3 R202, PT, PT, R202, 0x100, RZ ;  /* 0x00000100caca7810 */ /* 0x000fc80007ffe0ff */
[----:B------:R2:W-:Y:S03]  /*3750*/  STG.E.128 desc[UR4][R152.64], R148 ;  /* 0x0000009498007986 */ /* 0x0005e6000c101d04 */
.L_x_3632:
[----:B------:R-:W-:Y:S05]  /*3760*/  BSYNC.RECONVERGENT B1 ;  /* 0x0000000000017941 */ /* 0x000fea0003800200 */
.L_x_3631:
        /* <DEDUP_REMOVED lines=71> */
.L_x_3637:
        /* <DEDUP_REMOVED lines=61> */
.L_x_3638:
[----:B------:R-:W0:Y:S08]  /*3fb0*/  @P6 LDC.64 R154, c[0x0][0x478] ;  /* 0x00011e00ff9a6b82 */ /* 0x000e300000000a00 */
[----:B------:R-:W1:Y:S01]  /*3fc0*/  LDC.64 R152, c[0x0][0x468] ;  /* 0x00011a00ff987b82 */ /* 0x000e620000000a00 */
[----:B0-----:R-:W-:-:S05]  /*3fd0*/  @P6 IMAD.WIDE.U32 R154, R202, 0x10, R154 ;  /* 0x00000010ca9a6825 */ /* 0x001fca00078e009a */
[----:B------:R3:W-:Y:S01]  /*3fe0*/  @P6 STG.E.128 desc[UR4][R154.64], R144 ;  /* 0x000000909a006986 */ /* 0x0007e2000c101d04 */
[C---:B-1----:R-:W-:Y:S01]  /*3ff0*/  IMAD.WIDE.U32 R152, R202.reuse, 0x10, R152 ;  /* 0x00000010ca987825 */ /* 0x042fe200078e0098 */
[----:B------:R-:W-:-:S04]  /*4000*/  IADD3 R202, PT, PT, R202, 0x100, RZ ;  /* 0x00000100caca7810 */ /* 0x000fc80007ffe0ff */
[----:B------:R3:W-:Y:S03]  /*4010*/  STG.E.128 desc[UR4][R152.64], R148 ;  /* 0x0000009498007986 */ /* 0x0007e6000c101d04 */
.L_x_3636:
[----:B------:R-:W-:Y:S05]  /*4020*/  BSYNC.RECONVERGENT B1 ;  /* 0x0000000000017941 */ /* 0x000fea0003800200 */
.L_x_3635:
        /* <DEDUP_REMOVED lines=70> */
.L_x_3640:
        /* <DEDUP_REMOVED lines=61> */
.L_x_3641:
[----:B------:R-:W0:Y:S08]  /*4860*/  @P6 LDC.64 R154, c[0x0][0x478] ;  /* 0x00011e00ff9a6b82 */ /* 0x000e300000000a00 */
[----:B------:R-:W1:Y:S01]  /*4870*/  LDC.64 R152, c[0x0][0x468] ;  /* 0x00011a00ff987b82 */ /* 0x000e620000000a00 */
[----:B0-----:R-:W-:-:S05]  /*4880*/  @P6 IMAD.WIDE.U32 R154, R202, 0x10, R154 ;  /* 0x00000010ca9a6825 */ /* 0x001fca00078e009a */
[----:B------:R0:W-:Y:S01]  /*4890*/  @P6 STG.E.128 desc[UR4][R154.64], R144 ;  /* 0x000000909a006986 */ /* 0x0001e2000c101d04 */
[----:B-1----:R-:W-:-:S05]  /*48a0*/  IMAD.WIDE.U32 R152, R202, 0x10, R152 ;  /* 0x00000010ca987825 */ /* 0x002fca00078e0098 */
[----:B------:R0:W-:Y:S01]  /*48b0*/  STG.E.128 desc[UR4][R152.64], R148 ;  /* 0x0000009498007986 */ /* 0x0001e2000c101d04 */
[----:B------:R-:W-:Y:S05]  /*48c0*/  BRA `(.L_x_3639) ;  /* 0x0000002800347947 */ /* 0x000fea0003800000 */
.L_x_3626:
        /* <DEDUP_REMOVED lines=83> */
.L_x_3644:
[----:B------:R-:W-:Y:S05]  /*4e00*/  BSYNC.RECONVERGENT B1 ;  /* 0x0000000000017941 */ /* 0x000fea0003800200 */
.L_x_3643:
        /* <DEDUP_REMOVED lines=79> */
.L_x_3646:
[----:B------:R-:W-:Y:S05]  /*5300*/  BSYNC.RECONVERGENT B1 ;  /* 0x0000000000017941 */ /* 0x000fea0003800200 */
.L_x_3645:
[----:B------:R-:W-:Y:S04]  /*5310*/  BSSY.RECONVERGENT B1, `(.L_x_3647) ;  /* 0x000004c000017945 */ /* 0x000fe80003800200 */
[----:B------:R-:W-:Y:S05]  /*5320*/  @!P4 BRA `(.L_x_3648) ;  /* 0x000000040028c947 */ /* 0x000fea0003800000 */
[-CC-:B01----:R-:W-:Y:S01]  /*5330*/  FFMA.FTZ R151, R23, R157.reuse, R158.reuse ;  /* 0x0000009d17977223 */ /* 0x183fe2000001009e */
[----:B------:R-:W-:Y:S01]  /*5340*/  SHF.L.U32 R149, R35, 0x10, RZ ;  /* 0x0000001023957819 */ /* 0x000fe200000006ff */
[-CC-:B------:R-:W-:Y:S01]  /*5350*/  FFMA.FTZ R150, R164, R157.reuse, R158.reuse ;  /* 0x0000009da4967223 */ /* 0x180fe2000001009e */
[----:B------:R-:W-:Y:S01]  /*5360*/  FFMA.FTZ R153, R21, R157, R158 ;  /* 0x0000009d15997223 */ /* 0x000fe2000001009e */
[----:B------:R-:W-:Y:S01]  /*5370*/  FADD.FTZ R151, R24, -R151 ;  /* 0x8000009718977221 */ /* 0x000fe20000010000 */
[----:B------:R-:W-:Y:S01]  /*5380*/  LOP3.LUT P0, RZ, R207, 0xff0000, RZ, 0xc0, !PT ;  /* 0x00ff0000cfff7812 */ /* 0x000fe2000780c0ff */
[----:B------:R-:W-:Y:S01]  /*5390*/  FADD.FTZ R152, R31, -R150 ;  /* 0x800000961f987221 */ /* 0x000fe20000010000 */
[----:B------:R-:W-:Y:S01]  /*53a0*/  FADD.FTZ R150, R22, -R153 ;  /* 0x8000009916967221 */ /* 0x000fe20000010000 */
[----:B-----5:R-:W-:Y:S01]  /*53b0*/  FFMA.FTZ R149, R204, R151, R149 ;  /* 0x00000097cc957223 */ /* 0x020fe20000010095 */
[----:B------:R-:W-:Y:S01]  /*53c0*/  SHF.L.U32 R151, R154, 0x10, RZ ;  /* 0x000000109a977819 */ /* 0x000fe200000006ff */
[-CC-:B------:R-:W-:Y:S01]  /*53d0*/  FFMA.FTZ R205, R19, R157.reuse, R158.reuse ;  /* 0x0000009d13cd7223 */ /* 0x180fe2000001009e */
[----:B------:R-:W-:Y:S01]  /*53e0*/  SHF.L.U32 R155, R155, 0x10, RZ ;  /* 0x000000109b9b7819 */ /* 0x000fe200000006ff */
[----:B------:R-:W-:Y:S01]  /*53f0*/  FMUL.FTZ R148, R149, R156 ;  /* 0x0000009c95947220 */ /* 0x000fe20000410000 */
[----:B------:R-:W-:Y:S01]  /*5400*/  SHF.L.U32 R149, R34, 0x10, RZ ;  /* 0x0000001022957819 */ /* 0x000fe200000006ff */
[----:B------:R-:W-:Y:S01]  /*5410*/  FFMA.FTZ R153, R204, R152, R151 ;  /* 0x00000098cc997223 */ /* 0x000fe20000010097 */
[----:B------:R-:W-:Y:S01]  /*5420*/  SHF.L.U32 R163, R163, 0x10, RZ ;  /* 0x00000010a3a37819 */ /* 0x000fe200000006ff */
[----:B------:R-:W-:Y:S01]  /*5430*/  FMUL.FTZ R148, R148, UR11 ;  /* 0x0000000b94947c20 */ /* 0x000fe20008410000 */
[-CC-:B------:R-:W-:Y:S01]  /*5440*/  FFMA.FTZ R217, R17, R157.reuse, R158.reuse ;  /* 0x0000009d11d97223 */ /* 0x180fe2000001009e */
[----:B------:R-:W-:Y:S01]  /*5450*/  FMUL.FTZ R153, R153, R156 ;  /* 0x0000009c99997220 */ /* 0x000fe20000410000 */
[----:B------:R-:W-:Y:S01]  /*5460*/  FFMA.FTZ R151, R204, R150, R149 ;  /* 0x00000096cc977223 */ /* 0x000fe20000010095 */
[----:B------:R-:W-:Y:S01]  /*5470*/  SHF.L.U32 R149, R33, 0x10, RZ ;  /* 0x0000001021957819 */ /* 0x000fe200000006ff */
[----:B------:R-:W-:Y:S01]  /*5480*/  FADD.FTZ R150, R20, -R205 ;  /* 0x800000cd14967221 */ /* 0x000fe20000010000 */
[----:B------:R-:W-:Y:S01]  /*5490*/  FSEL R214, R148, RZ, P0 ;  /* 0x000000ff94d67208 */ /* 0x000fe20000000000 */
[-C--:B------:R-:W-:Y:S01]  /*54a0*/  FFMA.FTZ R148, R30, R157.reuse, R158 ;  /* 0x0000009d1e947223 */ /* 0x080fe2000001009e */
[----:B------:R-:W-:Y:S01]  /*54b0*/  ISETP.GE.U32.AND P0, PT, R206, RZ, PT ;  /* 0x000000ffce00720c */ /* 0x000fe20003f06070 */
[----:B------:R-:W-:Y:S01]  /*54c0*/  FMUL.FTZ R151, R151, R156 ;  /* 0x0000009c97977220 */ /* 0x000fe20000410000 */
[----:B------:R-:W-:Y:S01]  /*54d0*/  FADD.FTZ R217, R18, -R217 ;  /* 0x800000d912d97221 */ /* 0x000fe20000010000 */
[----:B------:R-:W-:Y:S01]  /*54e0*/  FADD.FTZ R152, R29, -R148 ;  /* 0x800000941d987221 */ /* 0x000fe20000010000 */
[----:B------:R-:W-:Y:S01]  /*54f0*/  FMUL.FTZ R148, R153, UR11 ;  /* 0x0000000b99947c20 */ /* 0x000fe20008410000 */
[----:B------:R-:W-:Y:S01]  /*5500*/  ISETP.GE.U32.AND.EX P0, PT, R207, 0x1000000, PT, P0 ;  /* 0x01000000cf00780c */ /* 0x000fe20003f06100 */
[C---:B------:R-:W-:Y:S01]  /*5510*/  FFMA.FTZ R153, R204.reuse, R150, R149 ;  /* 0x00000096cc997223 */ /* 0x040fe20000010095 */
[----:B------:R-:W-:Y:S01]  /*5520*/  FFMA.FTZ R155, R204, R152, R155 ;  /* 0x00000098cc9b7223 */ /* 0x000fe2000001009b */
[-CC-:B------:R-:W-:Y:S01]  /*5530*/  FFMA.FTZ R152, R28, R157.reuse, R158.reuse ;  /* 0x0000009d1c987223 */ /* 0x180fe2000001009e */
[----:B------:R-:W-:Y:S01]  /*5540*/  FSEL R215, R148, RZ, P0 ;  /* 0x000000ff94d77208 */ /* 0x000fe20000000000 */
[----:B------:R-:W-:Y:S01]  /*5550*/  FFMA.FTZ R150, R26, R157, R158 ;  /* 0x0000009d1a967223 */ /* 0x000fe2000001009e */
[----:B------:R-:W-:Y:S01]  /*5560*/  PRMT R148, R32, 0x7632, R148 ;  /* 0x0000763220947816 */ /* 0x000fe20000000094 */
[----:B------:R-:W-:Y:S01]  /*5570*/  FMUL.FTZ R151, R151, UR11 ;  /* 0x0000000b97977c20 */ /* 0x000fe20008410000 */
[----:B------:R-:W-:Y:S01]  /*5580*/  LOP3.LUT P0, RZ, R207, 0xff, RZ, 0xc0, !PT ;  /* 0x000000ffcfff7812 */ /* 0x000fe2000780c0ff */
[-C--:B------:R-:W-:Y:S01]  /*5590*/  FMUL.FTZ R155, R155, R156.reuse ;  /* 0x0000009c9b9b7220 */ /* 0x080fe20000410000 */
[----:B------:R-:W-:Y:S01]  /*55a0*/  FADD.FTZ R154, R27, -R152 ;  /* 0x800000981b9a7221 */ /* 0x000fe20000010000 */
[----:B------:R-:W-:Y:S01]  /*55b0*/  FADD.FTZ R152, R25, -R150 ;  /* 0x8000009619987221 */ /* 0x000fe20000010000 */
[----:B------:R-:W-:Y:S01]  /*55c0*/  SHF.L.U32 R149, R148, 0x10, RZ ;  /* 0x0000001094957819 */ /* 0x000fe200000006ff */
[----:B------:R-:W-:Y:S01]  /*55d0*/  FMUL.FTZ R153, R153, R156 ;  /* 0x0000009c99997220 */ /* 0x000fe20000410000 */
[----:B------:R-:W-:Y:S01]  /*55e0*/  FMUL.FTZ R155, R155, UR11 ;  /* 0x0000000b9b9b7c20 */ /* 0x000fe20008410000 */
[----:B------:R-:W-:Y:S01]  /*55f0*/  FSEL R150, R151, RZ, P0 ;  /* 0x000000ff97967208 */ /* 0x000fe20000000000 */
[C---:B------:R-:W-:Y:S01]  /*5600*/  FFMA.FTZ R163, R204.reuse, R154, R163 ;  /* 0x0000009acca37223 */ /* 0x040fe200000100a3 */
[----:B------:R-:W-:Y:S01]  /*5610*/  LOP3.LUT P0, RZ, R207, 0xff00, RZ, 0xc0, !PT ;  /* 0x0000ff00cfff7812 */ /* 0x000fe2000780c0ff */
[----:B------:R-:W-:Y:S01]  /*5620*/  FFMA.FTZ R151, R204, R152, R149 ;  /* 0x00000098cc977223 */ /* 0x000fe20000010095 */
[----:B------:R-:W-:Y:S01]  /*5630*/  FMUL.FTZ R148, R153, UR11 ;  /* 0x0000000b99947c20 */ /* 0x000fe20008410000 */
[-C--:B------:R-:W-:Y:S01]  /*5640*/  FMUL.FTZ R163, R163, R156.reuse ;  /* 0x0000009ca3a37220 */ /* 0x080fe20000410000 */
[----:B------:R-:W-:Y:S01]  /*5650*/  FSEL R205, R155, RZ, P0 ;  /* 0x000000ff9bcd7208 */ /* 0x000fe20000000000 */
[----:B------:R-:W0:Y:S01]  /*5660*/  LDC.64 R152, c[0x0][0x468] ;  /* 0x00011a00ff987b82 */ /* 0x000e220000000a00 */
[----:B------:R-:W-:Y:S01]  /*5670*/  LOP3.LUT P0, RZ, R206, 0xff0000, RZ, 0xc0, !PT ;  /* 0x00ff0000ceff7812 */ /* 0x000fe2000780c0ff */
[----:B------:R-:W-:Y:S01]  /*5680*/  FMUL.FTZ R163, R163, UR11 ;  /* 0x0000000ba3a37c20 */ /* 0x000fe20008410000 */
[----:B------:R-:W-:Y:S01]  /*5690*/  SHF.L.U32 R149, R32, 0x10, RZ ;  /* 0x0000001020957819 */ /* 0x000fe200000006ff */
[----:B------:R-:W-:Y:S01]  /*56a0*/  FMUL.FTZ R151, R151, R156 ;  /* 0x0000009c97977220 */ /* 0x000fe20000410000 */
[----:B------:R-:W-:-:S02]  /*56b0*/  FSEL R154, R148, RZ, P0 ;  /* 0x000000ff949a7208 */ /* 0x000fc40000000000 */
[----:B------:R-:W-:Y:S01]  /*56c0*/  LOP3.LUT P0, RZ, R206, 0xff000000, RZ, 0xc0, !PT ;  /* 0xff000000ceff7812 */ /* 0x000fe2000780c0ff */
[----:B------:R-:W-:Y:S01]  /*56d0*/  FFMA.FTZ R149, R204, R217, R149 ;  /* 0x000000d9cc957223 */ /* 0x000fe20000010095 */
[----:B------:R-:W-:Y:S01]  /*56e0*/  FMUL.FTZ R151, R151, UR11 ;  /* 0x0000000b97977c20 */ /* 0x000fe20008410000 */
[----:B------:R-:W-:Y:S02]  /*56f0*/  F2FP.BF16.F32.PACK_AB R150, R205, R150 ;  /* 0x00000096cd96723e */ /* 0x000fe400000010ff */
[----:B------:R-:W-:Y:S01]  /*5700*/  FSEL R163, R163, RZ, P0 ;  /* 0x000000ffa3a37208 */ /* 0x000fe20000000000 */
[----:B------:R-:W-:Y:S01]  /*5710*/  FMUL.FTZ R149, R149, R156 ;  /* 0x0000009c95957220 */ /* 0x000fe20000410000 */
[----:B------:R-:W-:-:S03]  /*5720*/  LOP3.LUT P0, RZ, R206, 0xff00, RZ, 0xc0, !PT ;  /* 0x0000ff00ceff7812 */ /* 0x000fc6000780c0ff */
[----:B------:R-:W-:Y:S01]  /*5730*/  FMUL.FTZ R149, R149, UR11 ;  /* 0x0000000b95957c20 */ /* 0x000fe20008410000 */
[----:B------:R-:W-:Y:S02]  /*5740*/  FSEL R155, R151, RZ, P0 ;  /* 0x000000ff979b7208 */ /* 0x000fe40000000000 */
[----:B------:R-:W-:Y:S02]  /*5750*/  LOP3.LUT P0, RZ, R206, 0xff, RZ, 0xc0, !PT ;  /* 0x000000ffceff7812 */ /* 0x000fe4000780c0ff */
[----:B------:R-:W-:Y:S02]  /*5760*/  F2FP.BF16.F32.PACK_AB R151, R215, R214 ;  /* 0x000000d6d797723e */ /* 0x000fe400000010ff */
[----:B------:R-:W-:Y:S01]  /*5770*/  FSEL R148, R149, RZ, P0 ;  /* 0x000000ff95947208 */ /* 0x000fe20000000000 */
[----:B0-----:R-:W-:Y:S01]  /*5780*/  IMAD.WIDE.U32 R152, R202, 0x10, R152 ;  /* 0x00000010ca987825 */ /* 0x001fe200078e0098 */
[----:B------:R-:W-:Y:S02]  /*5790*/  F2FP.BF16.F32.PACK_AB R149, R163, R154 ;  /* 0x0000009aa395723e */ /* 0x000fe400000010ff */
[----:B------:R-:W-:-:S02]  /*57a0*/  F2FP.BF16.F32.PACK_AB R148, R155, R148 ;  /* 0x000000949b94723e */ /* 0x000fc400000010ff */
[----:B------:R-:W-:-:S03]  /*57b0*/  IADD3 R202, PT, PT, R202, 0x100, RZ ;  /* 0x00000100caca7810 */ /* 0x000fc60007ffe0ff */
[----:B------:R2:W-:Y:S04]  /*57c0*/  STG.E.128 desc[UR4][R152.64], R148 ;  /* 0x0000009498007986 */ /* 0x0005e8000c101d04 */
.L_x_3648:
[----:B------:R-:W-:Y:S05]  /*57d0*/  BSYNC.RECONVERGENT B1 ;  /* 0x0000000000017941 */ /* 0x000fea0003800200 */
.L_x_3647:
        /* <DEDUP_REMOVED lines=74> */
.L_x_3642:
        /* <DEDUP_REMOVED lines=12> */
[-C--:B------:R-:W-:Y:S01]  /*5d40*/  FFMA.FTZ R155, R192, R157.reuse, R158 ;  /* 0x0000009dc09b7223 */ /* 0x080fe2000001009e */
[----:B------:R-:W-:Y:S01]  /*5d50*/  SHF.L.U32 R150, R41, 0x10, RZ ;  /* 0x0000001029967819 */ /* 0x000fe200000006ff */
[-C--:B------:R-:W-:Y:S01]  /*5d60*/  FMUL.FTZ R148, R147, R156.reuse ;  /* 0x0000009c93947220 */ /* 0x080fe20000410000 */
[----:B------:R-:W-:Y:S01]  /*5d70*/  SHF.L.U32 R151, R145, 0x10, RZ ;  /* 0x0000001091977819 */ /* 0x000fe200000006ff */
[----:B------:R-:W-:Y:S01]  /*5d80*/  FADD.FTZ R145, R193, -R144 ;  /* 0x80000090c1917221 */ /* 0x000fe20000010000 */
[----:B------:R-:W-:Y:S01]  /*5d90*/  FFMA.FTZ R153, R196, R157, R158 ;  /* 0x0000009dc4997223 */ /* 0x000fe2000001009e */
[----:B------:R-:W-:Y:S01]  /*5da0*/  FMUL.FTZ R148, R148, UR11 ;  /* 0x0000000b94947c20 */ /* 0x000fe20008410000 */
[----:B------:R-:W-:Y:S01]  /*5db0*/  FADD.FTZ R155, R190, -R155 ;  /* 0x8000009bbe9b7221 */ /* 0x000fe20000010000 */
[C---:B------:R-:W-:Y:S01]  /*5dc0*/  FFMA.FTZ R144, R204.reuse, R149, R151 ;  /* 0x00000095cc907223 */ /* 0x040fe20000010097 */
[----:B------:R-:W-:Y:S01]  /*5dd0*/  FFMA.FTZ R145, R204, R145, R146 ;  /* 0x00000091cc917223 */ /* 0x000fe20000010092 */
[----:B------:R-:W-:Y:S01]  /*5de0*/  PRMT R149, R42, 0x7632, R149 ;  /* 0x000076322a957816 */ /* 0x000fe20000000095 */
[----:B------:R-:W-:Y:S01]  /*5df0*/  FFMA.FTZ R146, R199, R157, R158 ;  /* 0x0000009dc7927223 */ /* 0x000fe2000001009e */
[----:B------:R-:W-:Y:S01]  /*5e00*/  FSEL R151, R148, RZ, P0 ;  /* 0x000000ff94977208 */ /* 0x000fe20000000000 */
[-C--:B------:R-:W-:Y:S01]  /*5e10*/  FMUL.FTZ R152, R144, R156.reuse ;  /* 0x0000009c90987220 */ /* 0x080fe20000410000 */
[----:B------:R-:W-:Y:S01]  /*5e20*/  PRMT R148, R41, 0x7632, R148 ;  /* 0x0000763229947816 */ /* 0x000fe20000000094 */
[----:B------:R-:W-:Y:S01]  /*5e30*/  FADD.FTZ R153, R194, -R153 ;  /* 0x80000099c2997221 */ /* 0x000fe20000010000 */
[----:B------:R-:W-:Y:S01]  /*5e40*/  SHF.L.U32 R163, R149, 0x10, RZ ;  /* 0x0000001095a37819 */ /* 0x000fe200000006ff */
[----:B------:R-:W-:Y:S01]  /*5e50*/  FADD.FTZ R149, R197, -R146 ;  /* 0x80000092c5957221 */ /* 0x000fe20000010000 */
[----:B------:R-:W-:Y:S01]  /*5e60*/  ISETP.GE.U32.AND P0, PT, R212, RZ, PT ;  /* 0x000000ffd400720c */ /* 0x000fe20003f06070 */
[----:B------:R-:W-:Y:S01]  /*5e70*/  FMUL.FTZ R152, R152, UR11 ;  /* 0x0000000b98987c20 */ /* 0x000fe20008410000 */
[----:B------:R-:W-:Y:S01]  /*5e80*/  SHF.L.U32 R148, R148, 0x10, RZ ;  /* 0x0000001094947819 */ /* 0x000fe200000006ff */
[C---:B------:R-:W-:Y:S01]  /*5e90*/  FFMA.FTZ R217, R204.reuse, R149, R150 ;  /* 0x00000095ccd97223 */ /* 0x040fe20000010096 */
[----:B------:R-:W-:Y:S01]  /*5ea0*/  ISETP.GE.U32.AND.EX P0, PT, R213, 0x1000000, PT, P0 ;  /* 0x01000000d500780c */ /* 0x000fe20003f06100 */
[-C--:B------:R-:W-:Y:S01]  /*5eb0*/  FMUL.FTZ R149, R145, R156.reuse ;  /* 0x0000009c91957220 */ /* 0x080fe20000410000 */
[C---:B------:R-:W-:Y:S01]  /*5ec0*/  FFMA.FTZ R221, R204.reuse, R155, R163 ;  /* 0x0000009bccdd7223 */ /* 0x040fe200000100a3 */
[----:B------:R-:W-:Y:S01]  /*5ed0*/  FFMA.FTZ R218, R204, R153, R148 ;  /* 0x00000099ccda7223 */ /* 0x000fe20000010094 */
[----:B------:R-:W-:Y:S01]  /*5ee0*/  FSEL R222, R152, RZ, P0 ;  /* 0x000000ff98de7208 */ /* 0x000fe20000000000 */
[-C--:B------:R-:W-:Y:S01]  /*5ef0*/  FFMA.FTZ R155, R200, R157.reuse, R158 ;  /* 0x0000009dc89b7223 */ /* 0x080fe2000001009e */
[----:B------:R-:W-:Y:S01]  /*5f00*/  PRMT R148, R40, 0x7632, R148 ;  /* 0x0000763228947816 */ /* 0x000fe20000000094 */
[----:B------:R-:W-:Y:S01]  /*5f10*/  FMUL.FTZ R150, R149, UR11 ;  /* 0x0000000b95967c20 */ /* 0x000fe20008410000 */
[----:B------:R-:W-:Y:S01]  /*5f20*/  LOP3.LUT P0, RZ, R213, 0xff, RZ, 0xc0, !PT ;  /* 0x000000ffd5ff7812 */ /* 0x000fe2000780c0ff */
[-C--:B------:R-:W-:Y:S01]  /*5f30*/  FMUL.FTZ R152, R221, R156.reuse ;  /* 0x0000009cdd987220 */ /* 0x080fe20000410000 */
[----:B------:R-:W-:Y:S01]  /*5f40*/  FFMA.FTZ R146, R203, R157, R158 ;  /* 0x0000009dcb927223 */ /* 0x000fe2000001009e */
[----:B------:R-:W-:Y:S01]  /*5f50*/  FADD.FTZ R155, R198, -R155 ;  /* 0x8000009bc69b7221 */ /* 0x000fe20000010000 */
[----:B------:R-:W-:Y:S01]  /*5f60*/  SHF.L.U32 R148, R148, 0x10, RZ ;  /* 0x0000001094947819 */ /* 0x000fe200000006ff */
[----:B------:R-:W-:Y:S01]  /*5f70*/  FMUL.FTZ R152, R152, UR11 ;  /* 0x0000000b98987c20 */ /* 0x000fe20008410000 */
[----:B------:R-:W-:Y:S01]  /*5f80*/  SHF.L.U32 R153, R40, 0x10, RZ ;  /* 0x0000001028997819 */ /* 0x000fe200000006ff */
[----:B------:R-:W-:Y:S01]  /*5f90*/  FADD.FTZ R149, R201, -R146 ;  /* 0x80000092c9957221 */ /* 0x000fe20000010000 */
[----:B------:R-:W-:Y:S01]  /*5fa0*/  FSEL R220, R150, RZ, P0 ;  /* 0x000000ff96dc7208 */ /* 0x000fe20000000000 */
[-C--:B------:R-:W-:Y:S01]  /*5fb0*/  FMUL.FTZ R146, R217, R156.reuse ;  /* 0x0000009cd9927220 */ /* 0x080fe20000410000 */
[----:B------:R-:W-:Y:S01]  /*5fc0*/  LOP3.LUT P0, RZ, R213, 0xff00, RZ, 0xc0, !PT ;  /* 0x0000ff00d5ff7812 */ /* 0x000fe2000780c0ff */
[C---:B------:R-:W-:Y:S01]  /*5fd0*/  FFMA.FTZ R150, R204.reuse, R155, R148 ;  /* 0x0000009bcc967223 */ /* 0x040fe20000010094 */
        /* <DEDUP_REMOVED lines=11> */
[----:B------:R-:W-:Y:S01]  /*6090*/  FMUL.FTZ R148, R150, R156 ;  /* 0x0000009c96947220 */ /* 0x000fe20000410000 */
[----:B------:R-:W-:Y:S01]  /*60a0*/  LOP3.LUT P0, RZ, R212, 0xff000000, RZ, 0xc0, !PT ;  /* 0xff000000d4ff7812 */ /* 0x000fe2000780c0ff */
[----:B------:R-:W-:Y:S01]  /*60b0*/  FMUL.FTZ R146, R146, UR11 ;  /* 0x0000000b92927c20 */ /* 0x000fe20008410000 */
        /* <DEDUP_REMOVED lines=18> */
.L_x_3650:
[----:B------:R-:W-:Y:S05]  /*61e0*/  BSYNC.RECONVERGENT B1 ;  /* 0x0000000000017941 */ /* 0x000fea0003800200 */
.L_x_3649:
        /* <DEDUP_REMOVED lines=20> */
[-C--:B------:R-:W-:Y:S01]  /*6330*/  FFMA.FTZ R146, R183, R157.reuse, R158 ;  /* 0x0000009db7927223 */ /* 0x080fe2000001009e */
[----:B------:R-:W-:Y:S01]  /*6340*/  SHF.L.U32 R150, R37, 0x10, RZ ;  /* 0x0000001025967819 */ /* 0x000fe200000006ff */
[----:B------:R-:W-:Y:S01]  /*6350*/  FADD.FTZ R155, R13, -R154 ;  /* 0x8000009a0d9b7221 */ /* 0x000fe20000010000 */
[----:B------:R-:W-:Y:S01]  /*6360*/  FSEL R151, R148, RZ, P0 ;  /* 0x000000ff94977208 */ /* 0x000fe20000000000 */
[----:B------:R-:W-:Y:S01]  /*6370*/  FFMA.FTZ R152, R12, R157, R158 ;  /* 0x0000009d0c987223 */ /* 0x000fe2000001009e */
[----:B------:R-:W-:Y:S01]  /*6380*/  PRMT R148, R37, 0x7632, R148 ;  /* 0x0000763225947816 */ /* 0x000fe20000000094 */
[-C--:B------:R-:W-:Y:S01]  /*6390*/  FMUL.FTZ R154, R144, R156.reuse ;  /* 0x0000009c909a7220 */ /* 0x080fe20000410000 */
[----:B------:R-:W-:Y:S01]  /*63a0*/  SHF.L.U32 R163, R149, 0x10, RZ ;  /* 0x0000001095a37819 */ /* 0x000fe200000006ff */
[----:B------:R-:W-:Y:S01]  /*63b0*/  FADD.FTZ R149, R181, -R146 ;  /* 0x80000092b5957221 */ /* 0x000fe20000010000 */
[----:B------:R-:W-:Y:S01]  /*63c0*/  ISETP.GE.U32.AND P0, PT, R210, RZ, PT ;  /* 0x000000ffd200720c */ /* 0x000fe20003f06070 */
[----:B------:R-:W-:Y:S01]  /*63d0*/  FADD.FTZ R153, R11, -R152 ;  /* 0x800000980b997221 */ /* 0x000fe20000010000 */
[----:B------:R-:W-:Y:S01]  /*63e0*/  SHF.L.U32 R148, R148, 0x10, RZ ;  /* 0x0000001094947819 */ /* 0x000fe200000006ff */
[----:B------:R-:W-:Y:S01]  /*63f0*/  FMUL.FTZ R154, R154, UR11 ;  /* 0x0000000b9a9a7c20 */ /* 0x000fe20008410000 */
        /* <DEDUP_REMOVED lines=53> */
.L_x_3652:
[----:B------:R-:W-:Y:S05]  /*6750*/  BSYNC.RECONVERGENT B1 ;  /* 0x0000000000017941 */ /* 0x000fea0003800200 */
.L_x_3651:
[----:B------:R-:W-:Y:S04]  /*6760*/  BSSY.RECONVERGENT B1, `(.L_x_3653) ;  /* 0x0000053000017945 */ /* 0x000fe80003800200 */
[----:B------:R-:W-:Y:S05]  /*6770*/  @!P4 BRA `(.L_x_3654) ;  /* 0x000000040044c947 */ /* 0x000fea0003800000 */
[-CC-:B01----:R-:W-:Y:S01]  /*6780*/  FFMA.FTZ R145, R23, R157.reuse, R158.reuse ;  /* 0x0000009d17917223 */ /* 0x183fe2000001009e */
[----:B------:R-:W-:Y:S01]  /*6790*/  SHF.L.U32 R147, R35, 0x10, RZ ;  /* 0x0000001023937819 */ /* 0x000fe200000006ff */
[----:B------:R-:W-:Y:S01]  /*67a0*/  FFMA.FTZ R144, R164, R157, R158 ;  /* 0x0000009da4907223 */ /* 0x000fe2000001009e */
[----:B------:R-:W-:Y:S01]  /*67b0*/  SHF.L.U32 R215, R215, 0x10, RZ ;  /* 0x00000010d7d77819 */ /* 0x000fe200000006ff */
[----:B------:R-:W-:Y:S01]  /*67c0*/  FADD.FTZ R145, R24, -R145 ;  /* 0x8000009118917221 */ /* 0x000fe20000010000 */
[----:B------:R-:W-:Y:S01]  /*67d0*/  LOP3.LUT P0, RZ, R207, 0xff0000, RZ, 0xc0, !PT ;  /* 0x00ff0000cfff7812 */ /* 0x000fe2000780c0ff */
[----:B------:R-:W-:Y:S01]  /*67e0*/  FADD.FTZ R148, R31, -R144 ;  /* 0x800000901f947221 */ /* 0x000fe20000010000 */
[----:B------:R-:W-:Y:S01]  /*67f0*/  SHF.L.U32 R144, R34, 0x10, RZ ;  /* 0x0000001022907819 */ /* 0x000fe200000006ff */
[C---:B-----5:R-:W-:Y:S01]  /*6800*/  FFMA.FTZ R147, R204.reuse, R145, R147 ;  /* 0x00000091cc937223 */ /* 0x060fe20000010093 */
[-CC-:B------:R-:W-:Y:S01]  /*6810*/  FFMA.FTZ R145, R21, R157.reuse, R158.reuse ;  /* 0x0000009d15917223 */ /* 0x180fe2000001009e */
[----:B------:R-:W-:Y:S01]  /*6820*/  FFMA.FTZ R215, R204, R148, R215 ;  /* 0x00000094ccd77223 */ /* 0x000fe200000100d7 */
[-CC-:B------:R-:W-:Y:S01]  /*6830*/  FFMA.FTZ R149, R19, R157.reuse, R158.reuse ;  /* 0x0000009d13957223 */ /* 0x180fe2000001009e */
[-C--:B------:R-:W-:Y:S01]  /*6840*/  FMUL.FTZ R146, R147, R156.reuse ;  /* 0x0000009c93927220 */ /* 0x080fe20000410000 */
[----:B------:R-:W-:Y:S01]  /*6850*/  FADD.FTZ R145, R22, -R145 ;  /* 0x8000009116917221 */ /* 0x000fe20000010000 */
[----:B------:R-:W-:Y:S01]  /*6860*/  FFMA.FTZ R150, R30, R157, R158 ;  /* 0x0000009d1e967223 */ /* 0x000fe2000001009e */
[----:B------:R-:W-:Y:S01]  /*6870*/  SHF.L.U32 R205, R205, 0x10, RZ ;  /* 0x00000010cdcd7819 */ /* 0x000fe200000006ff */
[----:B------:R-:W-:Y:S01]  /*6880*/  FMUL.FTZ R146, R146, UR11 ;  /* 0x0000000b92927c20 */ /* 0x000fe20008410000 */
[----:B------:R-:W-:Y:S01]  /*6890*/  FFMA.FTZ R219, R204, R145, R144 ;  /* 0x00000091ccdb7223 */ /* 0x000fe20000010090 */
[----:B------:R-:W-:Y:S01]  /*68a0*/  FFMA.FTZ R148, R28, R157, R158 ;  /* 0x0000009d1c947223 */ /* 0x000fe2000001009e */
[----:B------:R-:W-:Y:S01]  /*68b0*/  FMUL.FTZ R144, R215, R156 ;  /* 0x0000009cd7907220 */ /* 0x000fe20000410000 */
[----:B------:R-:W-:Y:S01]  /*68c0*/  FADD.FTZ R149, R20, -R149 ;  /* 0x8000009514957221 */ /* 0x000fe20000010000 */
[----:B------:R-:W-:Y:S01]  /*68d0*/  FSEL R151, R146, RZ, P0 ;  /* 0x000000ff92977208 */ /* 0x000fe20000000000 */
[----:B------:R-:W-:Y:S01]  /*68e0*/  FADD.FTZ R150, R29, -R150 ;  /* 0x800000961d967221 */ /* 0x000fe20000010000 */
[----:B------:R-:W-:Y:S01]  /*68f0*/  SHF.L.U32 R146, R33, 0x10, RZ ;  /* 0x0000001021927819 */ /* 0x000fe200000006ff */
[----:B------:R-:W-:Y:S01]  /*6900*/  FADD.FTZ R148, R27, -R148 ;  /* 0x800000941b947221 */ /* 0x000fe20000010000 */
[----:B------:R-:W-:Y:S01]  /*6910*/  ISETP.GE.U32.AND P0, PT, R206, RZ, PT ;  /* 0x000000ffce00720c */ /* 0x000fe20003f06070 */
[----:B------:R-:W-:Y:S01]  /*6920*/  FMUL.FTZ R144, R144, UR11 ;  /* 0x0000000b90907c20 */ /* 0x000fe20008410000 */
[----:B------:R-:W-:Y:S01]  /*6930*/  SHF.L.U32 R145, R214, 0x10, RZ ;  /* 0x00000010d6917819 */ /* 0x000fe200000006ff */
[C-C-:B------:R-:W-:Y:S01]  /*6940*/  FFMA.FTZ R217, R204.reuse, R149, R146.reuse ;  /* 0x00000095ccd97223 */ /* 0x140fe20000010092 */
[----:B------:R-:W-:Y:S01]  /*6950*/  ISETP.GE.U32.AND.EX P0, PT, R207, 0x1000000, PT, P0 ;  /* 0x01000000cf00780c */ /* 0x000fe20003f06100 */
[----:B------:R-:W-:Y:S01]  /*6960*/  FFMA.FTZ R205, R204, R150, R205 ;  /* 0x00000096cccd7223 */ /* 0x000fe200000100cd */
[----:B------:R-:W-:Y:S01]  /*6970*/  FMUL.FTZ R152, R219, R156 ;  /* 0x0000009cdb987220 */ /* 0x000fe20000410000 */
[----:B------:R-:W-:Y:S01]  /*6980*/  PRMT R146, R32, 0x7632, R146 ;  /* 0x0000763220927816 */ /* 0x000fe20000000092 */
[-CC-:B------:R-:W-:Y:S01]  /*6990*/  FFMA.FTZ R150, R26, R157.reuse, R158.reuse ;  /* 0x0000009d1a967223 */ /* 0x180fe2000001009e */
[----:B------:R-:W-:Y:S01]  /*69a0*/  FFMA.FTZ R145, R204, R148, R145 ;  /* 0x00000094cc917223 */ /* 0x000fe20000010091 */
[----:B------:R-:W-:Y:S01]  /*69b0*/  FSEL R148, R144, RZ, P0 ;  /* 0x000000ff90947208 */ /* 0x000fe20000000000 */
[----:B------:R-:W-:Y:S01]  /*69c0*/  FMUL.FTZ R152, R152, UR11 ;  /* 0x0000000b98987c20 */ /* 0x000fe20008410000 */
[----:B------:R-:W-:Y:S01]  /*69d0*/  SHF.L.U32 R146, R146, 0x10, RZ ;  /* 0x0000001092927819 */ /* 0x000fe200000006ff */
[----:B------:R-:W-:Y:S01]  /*69e0*/  FFMA.FTZ R149, R17, R157, R158 ;  /* 0x0000009d11957223 */ /* 0x000fe2000001009e */
[----:B------:R-:W-:Y:S01]  /*69f0*/  LOP3.LUT P0, RZ, R207, 0xff, RZ, 0xc0, !PT ;  /* 0x000000ffcfff7812 */ /* 0x000fe2000780c0ff */
[-C--:B------:R-:W-:Y:S01]  /*6a00*/  FMUL.FTZ R144, R205, R156.reuse ;  /* 0x0000009ccd907220 */ /* 0x080fe20000410000 */
[----:B------:R-:W-:Y:S01]  /*6a10*/  FADD.FTZ R155, R25, -R150 ;  /* 0x80000096199b7221 */ /* 0x000fe20000010000 */
[----:B------:R-:W-:Y:S01]  /*6a20*/  SHF.L.U32 R153, R32, 0x10, RZ ;  /* 0x0000001020997819 */ /* 0x000fe200000006ff */
[----:B------:R-:W-:Y:S01]  /*6a30*/  FADD.FTZ R149, R18, -R149 ;  /* 0x8000009512957221 */ /* 0x000fe20000010000 */
[----:B------:R-:W-:Y:S01]  /*6a40*/  FMUL.FTZ R144, R144, UR11 ;  /* 0x0000000b90907c20 */ /* 0x000fe20008410000 */
        /* <DEDUP_REMOVED lines=10> */
[-C--:B------:R-:W-:Y:S01]  /*6af0*/  FMUL.FTZ R146, R163, R156.reuse ;  /* 0x0000009ca3927220 */ /* 0x080fe20000410000 */
[----:B------:R-:W-:Y:S01]  /*6b00*/  FMUL.FTZ R214, R216, R156 ;  /* 0x0000009cd8d67220 */ /* 0x000fe20000410000 */
[----:B------:R-:W-:Y:S01]  /*6b10*/  FSEL R218, R149, RZ, P0 ;  /* 0x000000ff95da7208 */ /* 0x000fe20000000000 */
[----:B------:R-:W1:Y:S01]  /*6b20*/  LDC.64 R152, c[0x0][0x468] ;  /* 0x00011a00ff987b82 */ /* 0x000e620000000a00 */
[----:B------:R-:W-:Y:S01]  /*6b30*/  FMUL.FTZ R144, R144, UR11 ;  /* 0x0000000b90907c20 */ /* 0x000fe20008410000 */
[----:B------:R-:W-:Y:S01]  /*6b40*/  LOP3.LUT P0, RZ, R206, 0xff000000, RZ, 0xc0, !PT ;  /* 0xff000000ceff7812 */ /* 0x000fe2000780c0ff */
[----:B------:R-:W-:Y:S01]  /*6b50*/  FMUL.FTZ R146, R146, UR11 ;  /* 0x0000000b92927c20 */ /* 0x000fe20008410000 */
[----:B------:R-:W-:Y:S01]  /*6b60*/  F2FP.BF16.F32.PACK_AB R147, R215, R147 ;  /* 0x00000093d793723e */ /* 0x000fe200000010ff */
[----:B------:R-:W-:Y:S01]  /*6b70*/  FMUL.FTZ R215, R214, UR11 ;  /* 0x0000000bd6d77c20 */ /* 0x000fe20008410000 */
[----:B------:R-:W-:-:S02]  /*6b80*/  FSEL R149, R144, RZ, P0 ;  /* 0x000000ff90957208 */ /* 0x000fc40000000000 */
[----:B------:R-:W-:Y:S02]  /*6b90*/  LOP3.LUT P0, RZ, R206, 0xff, RZ, 0xc0, !PT ;  /* 0x000000ffceff7812 */ /* 0x000fe4000780c0ff */
[----:B------:R-:W-:Y:S02]  /*6ba0*/  F2FP.BF16.F32.PACK_AB R145, R145, R217 ;  /* 0x000000d99191723e */ /* 0x000fe400000010ff */
[----:B------:R-:W-:Y:S02]  /*6bb0*/  FSEL R214, R146, RZ, P0 ;  /* 0x000000ff92d67208 */ /* 0x000fe40000000000 */
[----:B------:R-:W-:Y:S02]  /*6bc0*/  LOP3.LUT P0, RZ, R206, 0xff00, RZ, 0xc0, !PT ;  /* 0x0000ff00ceff7812 */ /* 0x000fe4000780c0ff */
[----:B------:R-:W-:Y:S01]  /*6bd0*/  F2FP.BF16.F32.PACK_AB R146, R205, R219 ;  /* 0x000000dbcd92723e */ /* 0x000fe200000010ff */
[----:B0-----:R-:W-:Y:S01]  /*6be0*/  IMAD.WIDE.U32 R154, R202, 0x10, R154 ;  /* 0x00000010ca9a7825 */ /* 0x001fe200078e009a */
[----:B------:R-:W-:-:S02]  /*6bf0*/  FSEL R215, R215, RZ, P0 ;  /* 0x000000ffd7d77208 */ /* 0x000fc40000000000 */
[----:B------:R-:W-:Y:S02]  /*6c00*/  F2FP.BF16.F32.PACK_AB R144, R216, R163 ;  /* 0x000000a3d890723e */ /* 0x000fe400000010ff */
[----:B------:R-:W-:Y:S02]  /*6c10*/  F2FP.BF16.F32.PACK_AB R151, R148, R151 ;  /* 0x000000979497723e */ /* 0x000fe400000010ff */
[----:B------:R-:W-:Y:S01]  /*6c20*/  F2FP.BF16.F32.PACK_AB R150, R150, R221 ;  /* 0x000000dd9696723e */ /* 0x000fe200000010ff */
[C---:B-1----:R-:W-:Y:S01]  /*6c30*/  IMAD.WIDE.U32 R152, R202.reuse, 0x10, R152 ;  /* 0x00000010ca987825 */ /* 0x042fe200078e0098 */
[----:B------:R-:W-:Y:S01]  /*6c40*/  F2FP.BF16.F32.PACK_AB R149, R149, R218 ;  /* 0x000000da9595723e */ /* 0x000fe200000010ff */
[----:B------:R2:W-:Y:S01]  /*6c50*/  STG.E.128 desc[UR4][R154.64], R144 ;  /* 0x000000909a007986 */ /* 0x0005e2000c101d04 */
[----:B------:R-:W-:Y:S02]  /*6c60*/  F2FP.BF16.F32.PACK_AB R148, R215, R214 ;  /* 0x000000d6d794723e */ /* 0x000fe400000010ff */
[----:B------:R-:W-:-:S03]  /*6c70*/  IADD3 R202, PT, PT, R202, 0x100, RZ ;  /* 0x00000100caca7810 */ /* 0x000fc60007ffe0ff */
[----:B------:R2:W-:Y:S04]  /*6c80*/  STG.E.128 desc[UR4][R152.64], R148 ;  /* 0x0000009498007986 */ /* 0x0005e8000c101d04 */
.L_x_3654:
[----:B------:R-:W-:Y:S05]  /*6c90*/  BSYNC.RECONVERGENT B1 ;  /* 0x0000000000017941 */ /* 0x000fea0003800200 */
.L_x_3653:
        /* <DEDUP_REMOVED lines=80> */
.L_x_3639:
[----:B------:R-:W-:Y:S05]  /*71a0*/  BSYNC.RECONVERGENT B0 ;  /* 0x0000000000007941 */ /* 0x000fea0003800200 */
.L_x_3625:
[----:B01234-:R-:W0:Y:S01]  /*71b0*/  LDC.64 R148, c[0x0][0x380] ;  /* 0x0000e000ff947b82 */ /* 0x01fe220000000a00 */
[----:B------:R-:W-:Y:S02]  /*71c0*/  PLOP3.LUT P1, PT, P1, PT, PT, 0x8, 0x80 ;  /* 0x000000000080781c */ /* 0x000fe40000f2e170 */
[----:B0-----:R-:W-:-:S04]  /*71d0*/  IADD3 R5, PT, PT, R5, R148, RZ ;  /* 0x0000009405057210 */ /* 0x001fc80007ffe0ff */
[----:B------:R-:W-:-:S13]  /*71e0*/  ISETP.GE.AND P0, PT, R5, R149, PT ;  /* 0x000000950500720c */ /* 0x000fda0003f06270 */
[----:B------:R-:W-:Y:S05]  /*71f0*/  @!P0 BRA `(.L_x_3655) ;  /* 0xffffff9400448947 */ /* 0x000fea000383ffff */
.L_x_3616:
        /* <DEDUP_REMOVED lines=39> */
.L_x_3656:
        /* <DEDUP_REMOVED lines=9> */
.L_x_15626:


//--------------------- .text._ZN10layer_norm13ln_bwd_kernelINS_13Kernel_traitsIf13__nv_bfloat16S2_S2_fjLj8192ELj1ELj1ELj8ELj16ENS_18Kernel_traits_baseILj8192EfS2_S2_S2_fjLj256EEEEELb1ELb0ELb0ELb1EEEvNS_9BwdParamsE --------------------------
	.section	.text._ZN10layer_norm13ln_bwd_kernelINS_13Kernel_traitsIf13__nv_bfloat16S2_S2_fjLj8192ELj1ELj1ELj8ELj16ENS_18Kernel_traits_baseILj8192EfS2_S2_S2_fjLj256EEEEELb1ELb0ELb0ELb1EEEvNS_9BwdParamsE,"ax",@progbits
	.align	128
        .global         _ZN10layer_norm13ln_bwd_kernelINS_13Kernel_traitsIf13__nv_bfloat16S2_S2_fjLj8192ELj1ELj1ELj8ELj16ENS_18Kernel_traits_baseILj8192EfS2_S2_S2_fjLj256EEEEELb1ELb0ELb0ELb1EEEvNS_9BwdParamsE
        .type           _ZN10layer_norm13ln_bwd_kernelINS_13Kernel_traitsIf13__nv_bfloat16S2_S2_fjLj8192ELj1ELj1ELj8ELj16ENS_18Kernel_traits_baseILj8192EfS2_S2_S2_fjLj256EEEEELb1ELb0ELb0ELb1EEEvNS_9BwdParamsE,@function
        .size           _ZN10layer_norm13ln_bwd_kernelINS_13Kernel_traitsIf13__nv_bfloat16S2_S2_fjLj8192ELj1ELj1ELj8ELj16ENS_18Kernel_traits_baseILj8192EfS2_S2_S2_fjLj256EEEEELb1ELb0ELb0ELb1EEEvNS_9BwdParamsE,(.L_x_15627 - _ZN10layer_norm13ln_bwd_kernelINS_13Kernel_traitsIf13__nv_bfloat16S2_S2_fjLj8192ELj1ELj1ELj8ELj16ENS_18Kernel_traits_baseILj8192EfS2_S2_S2_fjLj256EEEEELb1ELb0ELb0ELb1EEEvNS_9BwdParamsE)
        .other          _ZN10layer_norm13ln_bwd_kernelINS_13Kernel_traitsIf13__nv_bfloat16S2_S2_fjLj8192ELj1ELj1ELj8ELj16ENS_18Kernel_traits_baseILj8192EfS2_S2_S2_fjLj256EEEEELb1ELb0ELb0ELb1EEEvNS_9BwdParamsE,@"STO_CUDA_ENTRY STV_DEFAULT"
_ZN10layer_norm13ln_bwd_kernelINS_13Kernel_traitsIf13__nv_bfloat16S2_S2_fjLj8192ELj1ELj1ELj8ELj16ENS_18Kernel_traits_baseILj8192EfS2_S2_S2_fjLj256EEEEELb1ELb0ELb0ELb1EEEvNS_9BwdParamsE:
.text._ZN10layer_norm13ln_bwd_kernelINS_13Kernel_traitsIf13__nv_bfloat16S2_S2_fjLj8192ELj1ELj1ELj8ELj16ENS_18Kernel_traits_baseILj8192EfS2_S2_S2_fjLj256EEEEELb1ELb0ELb0ELb1EEEvNS_9BwdParamsE:
        /* <DEDUP_REMOVED lines=90> */
[----:B------:R-:W4:Y:S01]  /*05a0*/  LDCU UR12, c[0x0][0x400] ;  /* 0x00008000ff0c77ac */ /* 0x000f220008000800 */
[----:B--2---:R-:W-:Y:S01]  /*05b0*/  CS2R R2, SRZ ;  /* 0x0000000000027805 */ /* 0x004fe2000001ff00 */
[----:B------:R-:W2:Y:S01]  /*05c0*/  LDCU.64 UR14, c[0x0][0x478] ;  /* 0x00008f00ff0e77ac */ /* 0x000ea20008000a00 */
[----:B------:R-:W0:Y:S05]  /*05d0*/  LDCU.64 UR10, c[0x0][0x438] ;  /* 0x00008700ff0a77ac */ /* 0x000e2a0008000a00 */
.L_x_3669:
[----:B------:R-:W1:Y:S01]  /*05e0*/  LDC.64 R84, c[0x0][0x428] ;  /* 0x00010a00ff547b82 */ /* 0x000e620000000a00 */
[----:B---3--:R-:W-:-:S05]  /*05f0*/  IMAD R0, R152, UR9, RZ ;  /* 0x0000000998007c24 */ /* 0x008fca000f8e02ff */
[----:B------:R-:W-:Y:S02]  /*0600*/  SHF.R.S32.HI R57, RZ, 0x1f, R0 ;  /* 0x0000001fff397819 */ /* 0x000fe40000011400 */
[----:B------:R-:W3:Y:S02]  /*0610*/  LDC.64 R80, c[0x0][0x3a8] ;  /* 0x0000ea00ff507b82 */ /* 0x000ee40000000a00 */
[----:B------:R-:W-:-:S04]  /*0620*/  LEA.HI R57, R57, R0, RZ, 0x3 ;  /* 0x0000000039397211 */ /* 0x000fc800078f18ff */
[----:B------:R-:W-:Y:S02]  /*0630*/  LEA.HI.SX32 R157, R57, R142, 0x1d ;  /* 0x0000008e399d7211 */ /* 0x000fe400078feaff */
[----:B------:R-:W4:Y:S03]  /*0640*/  LDC.64 R158, c[0x0][0x3c0] ;  /* 0x0000f000ff9e7b82 */ /* 0x000f260000000a00 */
[C---:B-1----:R-:W-:Y:S01]  /*0650*/  IMAD.WIDE.U32 R60, R157.reuse, 0x10, R84 ;  /* 0x000000109d3c7825 */ /* 0x042fe200078e0054 */
[----:B------:R-:W-:-:S04]  /*0660*/  IADD3 R155, PT, PT, R157, 0x100, RZ ;  /* 0x000001009d9b7810 */ /* 0x000fc80007ffe0ff */
[----:B------:R-:W1:Y:S01]  /*0670*/  LDC.64 R160, c[0x0][0x3c8] ;  /* 0x0000f200ffa07b82 */ /* 0x000e620000000a00 */
[----:B------:R-:W2:Y:S01]  /*0680*/  LDG.E.128 R60, desc[UR6][R60.64] ;  /* 0x000000063c3c7981 */ /* 0x000ea2000c1e1d00 */
[C---:B---3--:R-:W-:Y:S01]  /*0690*/  IMAD.WIDE.U32 R56, R157.reuse, 0x10, R80 ;  /* 0x000000109d387825 */ /* 0x048fe200078e0050 */
[----:B------:R-:W-:-:S05]  /*06a0*/  IADD3 R154, PT, PT, R157, 0x200, RZ ;  /* 0x000002009d9a7810 */ /* 0x000fca0007ffe0ff */
[----:B------:R-:W3:Y:S01]  /*06b0*/  LDG.E.128 R56, desc[UR6][R56.64] ;  /* 0x0000000638387981 */ /* 0x000ee2000c1e1d00 */
[----:B------:R-:W-:Y:S01]  /*06c0*/  IMAD.WIDE.U32 R64, R155, 0x10, R80 ;  /* 0x000000109b407825 */ /* 0x000fe200078e0050 */
[----:B------:R-:W-:-:S03]  /*06d0*/  IADD3 R153, PT, PT, R157, 0x300, RZ ;  /* 0x000003009d997810 */ /* 0x000fc60007ffe0ff */
[----:B------:R-:W-:Y:S02]  /*06e0*/  IMAD.WIDE.U32 R68, R155, 0x10, R84 ;  /* 0x000000109b447825 */ /* 0x000fe400078e0054 */
[----:B------:R-:W3:Y:S02]  /*06f0*/  LDG.E.128 R64, desc[UR6][R64.64] ;  /* 0x0000000640407981 */ /* 0x000ee4000c1e1d00 */
[C---:B------:R-:W-:Y:S02]  /*0700*/  IMAD.WIDE.U32 R72, R154.reuse, 0x10, R80 ;  /* 0x000000109a487825 */ /* 0x040fe400078e0050 */
[----:B------:R-:W3:Y:S02]  /*0710*/  LDG.E.128 R68, desc[UR6][R68.64] ;  /* 0x0000000644447981 */ /* 0x000ee4000c1e1d00 */
[----:B------:R-:W-:Y:S02]  /*0720*/  IMAD.WIDE.U32 R76, R154, 0x10, R84 ;  /* 0x000000109a4c7825 */ /* 0x000fe400078e0054 */
[----:B------:R-:W3:Y:S02]  /*0730*/  LDG.E.128 R72, desc[UR6][R72.64] ;  /* 0x0000000648487981 */ /* 0x000ee4000c1e1d00 */
[----:B------:R-:W-:-:S02]  /*0740*/  IMAD.WIDE.U32 R80, R153, 0x10, R80 ;  /* 0x0000001099507825 */ /* 0x000fc400078e0050 */
[----:B------:R-:W3:Y:S02]  /*0750*/  LDG.E.128 R76, desc[UR6][R76.64] ;  /* 0x000000064c4c7981 */ /* 0x000ee4000c1e1d00 */
[C---:B----4-:R-:W-:Y:S02]  /*0760*/  IMAD.WIDE R158, R152.reuse, 0x4, R158 ;  /* 0x00000004989e7825 */ /* 0x050fe400078e029e */
[----:B------:R-:W4:Y:S04]  /*0770*/  LDG.E.128 R80, desc[UR6][R80.64] ;  /* 0x0000000650507981 */ /* 0x000f28000c1e1d00 */
[----:B------:R-:W4:Y:S01]  /*0780*/  LDG.E R179, desc[UR6][R158.64] ;  /* 0x000000069eb37981 */ /* 0x000f22000c1e1900 */
[----:B-1----:R-:W-:-:S05]  /*0790*/  IMAD.WIDE R160, R152, 0x4, R160 ;  /* 0x0000000498a07825 */ /* 0x002fca00078e02a0 */
[----:B------:R1:W4:Y:S01]  /*07a0*/  LDG.E R156, desc[UR6][R160.64] ;  /* 0x00000006a09c7981 */ /* 0x000322000c1e1900 */
[----:B------:R-:W-:-:S06]  /*07b0*/  IMAD.WIDE.U32 R84, R153, 0x10, R84 ;  /* 0x0000001099547825 */ /* 0x000fcc00078e0054 */
[----:B------:R-:W4:Y:S01]  /*07c0*/  LDG.E.128 R84, desc[UR6][R84.64] ;  /* 0x0000000654547981 */ /* 0x000f22000c1e1d00 */
[----:B0-----:R-:W-:-:S04]  /*07d0*/  ISETP.NE.U32.AND P3, PT, RZ, UR10, PT ;  /* 0x0000000aff007c0c */ /* 0x001fc8000bf65070 */
[----:B------:R-:W-:Y:S02]  /*07e0*/  ISETP.NE.AND.EX P3, PT, RZ, UR11, PT, P3 ;  /* 0x0000000bff007c0c */ /* 0x000fe4000bf65330 */
[----:B------:R-:W-:Y:S02]  /*07f0*/  ISETP.NE.AND P5, PT, RZ, UR8, PT ;  /* 0x00000008ff007c0c */ /* 0x000fe4000bfa5270 */
[C---:B--2---:R-:W-:Y:S02]  /*0800*/  PRMT R0, R62.reuse, 0x7632, R0 ;  /* 0x000076323e007816 */ /* 0x044fe40000000000 */
[----:B------:R-:W-:Y:S02]  /*0810*/  SHF.L.U32 R175, R62, 0x10, RZ ;  /* 0x000000103eaf7819 */ /* 0x000fe400000006ff */
[C---:B------:R-:W-:Y:S02]  /*0820*/  PRMT R166, R63.reuse, 0x7632, R166 ;  /* 0x000076323fa67816 */ /* 0x040fe400000000a6 */
[----:B------:R-:W-:-:S03]  /*0830*/  SHF.L.U32 R171, R63, 0x10, RZ ;  /* 0x000000103fab7819 */ /* 0x000fc600000006ff */
[----:B------:R-:W0:Y:S01]  /*0840*/  @P3 LDC.64 R62, c[0x0][0x438] ;  /* 0x00010e00ff3e3b82 */ /* 0x000e220000000a00 */
[C---:B---3--:R-:W-:Y:S02]  /*0850*/  PRMT R168, R56.reuse, 0x7632, R168 ;  /* 0x0000763238a87816 */ /* 0x048fe400000000a8 */
[----:B------:R-:W-:Y:S02]  /*0860*/  SHF.L.U32 R229, R56, 0x10, RZ ;  /* 0x0000001038e57819 */ /* 0x000fe400000006ff */
[C---:B------:R-:W-:Y:S02]  /*0870*/  PRMT R170, R57.reuse, 0x7632, R170 ;  /* 0x0000763239aa7816 */ /* 0x040fe400000000aa */
[----:B------:R-:W-:Y:S02]  /*0880*/  SHF.L.U32 R231, R57, 0x10, RZ ;  /* 0x0000001039e77819 */ /* 0x000fe400000006ff */
[C---:B------:R-:W-:Y:S01]  /*0890*/  PRMT R172, R58.reuse, 0x7632, R172 ;  /* 0x000076323aac7816 */ /* 0x040fe200000000ac */
[----:B------:R-:W2:Y:S01]  /*08a0*/  LDC.64 R56, c[0x0][0x3b0] ;  /* 0x0000ec00ff387b82 */ /* 0x000ea20000000a00 */
[----:B------:R-:W-:-:S02]  /*08b0*/  SHF.L.U32 R233, R58, 0x10, RZ ;  /* 0x000000103ae97819 */ /* 0x000fc400000006ff */
[C---:B------:R-:W-:Y:S02]  /*08c0*/  PRMT R174, R59.reuse, 0x7632, R174 ;  /* 0x000076323bae7816 */ /* 0x040fe400000000ae */
[----:B------:R-:W-:Y:S02]  /*08d0*/  SHF.L.U32 R235, R59, 0x10, RZ ;  /* 0x000000103beb7819 */ /* 0x000fe400000006ff */
[C---:B------:R-:W-:Y:S01]  /*08e0*/  PRMT R164, R60.reuse, 0x7632, R164 ;  /* 0x000076323ca47816 */ /* 0x040fe200000000a4 */
[----:B------:R-:W3:Y:S01]  /*08f0*/  @P3 LDC.64 R58, c[0x0][0x438] ;  /* 0x00010e00ff3a3b82 */ /* 0x000ee20000000a00 */
        /* <DEDUP_REMOVED lines=8> */
[C---:B-1----:R-:W-:Y:S02]  /*0980*/  PRMT R160, R68.reuse, 0x7632, R160 ;  /* 0x0000763244a07816 */ /* 0x042fe400000000a0 */
        /* <DEDUP_REMOVED lines=15> */
[----:B------:R-:W-:Y:S02]  /*0a80*/  PRMT R176, R64, 0x7632, R176 ;  /* 0x0000763240b07816 */ /* 0x000fe400000000b0 */
[----:B------:R-:W-:Y:S02]  /*0a90*/  PRMT R177, R65, 0x7632, R177 ;  /* 0x0000763241b17816 */ /* 0x000fe400000000b1 */
[----:B----4-:R-:W-:Y:S02]  /*0aa0*/  PRMT R74, R80, 0x7632, R74 ;  /* 0x00007632504a7816 */ /* 0x010fe4000000004a */
[----:B------:R-:W-:-:S02]  /*0ab0*/  PRMT R75, R81, 0x7632, R75 ;  /* 0x00007632514b7816 */ /* 0x000fc4000000004b */
[----:B------:R-:W-:Y:S02]  /*0ac0*/  PRMT R76, R82, 0x7632, R76 ;  /* 0x00007632524c7816 */ /* 0x000fe4000000004c */
[----:B------:R-:W-:Y:S02]  /*0ad0*/  PRMT R77, R83, 0x7632, R77 ;  /* 0x00007632534d7816 */ /* 0x000fe4000000004d */
[----:B------:R-:W-:Y:S02]  /*0ae0*/  SHF.L.U32 R211, R64, 0x10, RZ ;  /* 0x0000001040d37819 */ /* 0x000fe400000006ff */
[----:B------:R-:W-:Y:S02]  /*0af0*/  SHF.L.U32 R207, R65, 0x10, RZ ;  /* 0x0000001041cf7819 */ /* 0x000fe400000006ff */
[----:B------:R-:W1:Y:S01]  /*0b00*/  @P3 LDC.64 R64, c[0x0][0x438] ;  /* 0x00010e00ff403b82 */ /* 0x000e620000000a00 */
[C---:B------:R-:W-:Y:S02]  /*0b10*/  PRMT R234, R78.reuse, 0x7632, R234 ;  /* 0x000076324eea7816 */ /* 0x040fe400000000ea */
        /* <DEDUP_REMOVED lines=21> */
[----:B0-----:R-:W-:Y:S01]  /*0c70*/  @P3 IMAD.WIDE.U32 R62, R157, 0x10, R62 ;  /* 0x000000109d3e3825 */ /* 0x001fe200078e003e */
[----:B------:R-:W-:Y:S02]  /*0c80*/  FSEL R78, R179, RZ, !P5 ;  /* 0x000000ffb34e7208 */ /* 0x000fe40006800000 */
[C---:B------:R-:W-:Y:S02]  /*0c90*/  PRMT R236, R79.reuse, 0x7632, R236 ;  /* 0x000076324fec7816 */ /* 0x040fe400000000ec */
        /* <DEDUP_REMOVED lines=33> */
[----:B--2---:R-:W-:Y:S01]  /*0eb0*/  IMAD.WIDE.U32 R78, R157, 0x8, R56 ;  /* 0x000000089d4e7825 */ /* 0x004fe200078e0038 */
[----:B-----5:R0:W5:Y:S03]  /*0ec0*/  @P3 LDG.E.128 R36, desc[UR6][R62.64] ;  /* 0x000000063e243981 */ /* 0x020166000c1e1d00 */
[----:B------:R-:W-:Y:S01]  /*0ed0*/  FMUL.FTZ R227, R32, R163 ;  /* 0x000000a320e37220 */ /* 0x000fe20000410000 */
[----:B---3--:R-:W-:-:S04]  /*0ee0*/  @P3 IMAD.WIDE.U32 R58, R153, 0x10, R58 ;  /* 0x00000010993a3825 */ /* 0x008fc800078e003a */
[----:B------:R-:W-:Y:S01]  /*0ef0*/  @P1 IMAD.WIDE R60, R152, 0x2, R60 ;  /* 0x00000002983c1825 */ /* 0x000fe200078e023c */
[----:B------:R2:W5:Y:S03]  /*0f00*/  @P3 LDG.E.128 R48, desc[UR6][R58.64] ;  /* 0x000000063a303981 */ /* 0x000566000c1e1d00 */
[----:B------:R-:W-:Y:S01]  /*0f10*/  FMUL.FTZ R218, R34, R169 ;  /* 0x000000a922da7220 */ /* 0x000fe20000410000 */
[----:B------:R-:W-:Y:S01]  /*0f20*/  FMUL.FTZ R220, R28, R175 ;  /* 0x000000af1cdc7220 */ /* 0x000fe20000410000 */
[----:B------:R-:W-:Y:S01]  /*0f30*/  IMAD.WIDE.U32 R76, R155, 0x8, R56 ;  /* 0x000000089b4c7825 */ /* 0x000fe200078e0038 */
[----:B0-----:R-:W-:-:S03]  /*0f40*/  SHF.L.U32 R62, R0, 0x10, RZ ;  /* 0x00000010003e7819 */ /* 0x001fc600000006ff */
[----:B------:R-:W-:Y:S01]  /*0f50*/  FMUL.FTZ R222, R30, R171 ;  /* 0x000000ab1ede7220 */ /* 0x000fe20000410000 */
[----:B------:R-:W-:Y:S01]  /*0f60*/  FMUL.FTZ R206, R24, R67 ;  /* 0x0000004318ce7220 */ /* 0x000fe20000410000 */
[----:B------:R-:W-:-:S04]  /*0f70*/  IMAD.WIDE.U32 R74, R154, 0x8, R56 ;  /* 0x000000089a4a7825 */ /* 0x000fc800078e0038 */
[C---:B------:R-:W-:Y:S01]  /*0f80*/  FMUL.FTZ R0, R156.reuse, R229 ;  /* 0x000000e59c007220 */ /* 0x040fe20000410000 */
[----:B------:R-:W-:Y:S01]  /*0f90*/  FMUL.FTZ R225, R156, R225 ;  /* 0x000000e19ce17220 */ /* 0x000fe20000410000 */
[----:B------:R0:W3:Y:S01]  /*0fa0*/  @P1 LDG.E.U16 R192, desc[UR6][R60.64] ;  /* 0x000000063cc01981 */ /* 0x0000e2000c1e1500 */
[----:B------:R-:W-:Y:S01]  /*0fb0*/  IMAD.WIDE.U32 R72, R153, 0x8, R56 ;  /* 0x0000000899487825 */ /* 0x000fe200078e0038 */
[----:B------:R-:W-:-:S03]  /*0fc0*/  SHF.L.U32 R56, R164, 0x10, RZ ;  /* 0x00000010a4387819 */ /* 0x000fc600000006ff */
[----:B------:R-:W-:Y:S01]  /*0fd0*/  FADD.FTZ R57, RZ, R227 ;  /* 0x000000e3ff397221 */ /* 0x000fe20000010000 */
[----:B--2---:R-:W-:Y:S01]  /*0fe0*/  FFMA.FTZ R58, R0, R227, RZ ;  /* 0x000000e3003a7223 */ /* 0x004fe200000100ff */
[----:B------:R-:W-:Y:S01]  /*0ff0*/  FMUL.FTZ R223, R156, R223 ;  /* 0x000000df9cdf7220 */ /* 0x000fe20000410000 */
[----:B-1----:R-:W-:-:S04]  /*1000*/  @P3 IMAD.WIDE.U32 R64, R155, 0x10, R64 ;  /* 0x000000109b403825 */ /* 0x002fc800078e0040 */
[----:B------:R-:W-:Y:S01]  /*1010*/  FMUL.FTZ R224, R33, R56 ;  /* 0x0000003821e07220 */ /* 0x000fe20000410000 */
[C---:B------:R-:W-:Y:S01]  /*1020*/  FMUL.FTZ R229, R156.reuse, R231 ;  /* 0x000000e79ce57220 */ /* 0x040fe20000410000 */
[----:B------:R-:W-:Y:S01]  /*1030*/  FMUL.FTZ R216, R156, R249 ;  /* 0x000000f99cd87220 */ /* 0x000fe20000410000 */
[----:B0-----:R-:W-:Y:S01]  /*1040*/  SHF.L.U32 R60, R162, 0x10, RZ ;  /* 0x00000010a23c7819 */ /* 0x001fe200000006ff */
[----:B------:R-:W-:Y:S01]  /*1050*/  FADD.FTZ R57, R57, R224 ;  /* 0x000000e039397221 */ /* 0x000fe20000010000 */
[----:B------:R-:W-:Y:S01]  /*1060*/  FFMA.FTZ R58, R225, R224, R58 ;  /* 0x000000e0e13a7223 */ /* 0x000fe2000001003a */
[----:B------:R0:W5:Y:S01]  /*1070*/  @P3 LDG.E.128 R40, desc[UR6][R64.64] ;  /* 0x0000000640283981 */ /* 0x000162000c1e1d00 */
[----:B------:R-:W-:Y:S01]  /*1080*/  PRMT R158, R69, 0x7632, R158 ;  /* 0x00007632459e7816 */ /* 0x000fe2000000009e */
[----:B------:R-:W-:Y:S01]  /*1090*/  FMUL.FTZ R226, R35, R60 ;  /* 0x0000003c23e27220 */ /* 0x000fe20000410000 */
[----:B------:R-:W-:Y:S01]  /*10a0*/  FADD.FTZ R57, R57, R218 ;  /* 0x000000da39397221 */ /* 0x000fe20000010000 */
[----:B------:R-:W-:Y:S01]  /*10b0*/  FFMA.FTZ R58, R229, R218, R58 ;  /* 0x000000dae53a7223 */ /* 0x000fe2000001003a */
[----:B------:R-:W-:Y:S01]  /*10c0*/  FMUL.FTZ R231, R156, R233 ;  /* 0x000000e99ce77220 */ /* 0x000fe20000410000 */
[----:B------:R-:W-:Y:S01]  /*10d0*/  SHF.L.U32 R66, R166, 0x10, RZ ;  /* 0x00000010a6427819 */ /* 0x000fe200000006ff */
[----:B------:R-:W-:Y:S01]  /*10e0*/  FADD.FTZ R57, R57, R226 ;  /* 0x000000e239397221 */ /* 0x000fe20000010000 */
[----:B------:R-:W-:Y:S01]  /*10f0*/  FFMA.FTZ R58, R223, R226, R58 ;  /* 0x000000e2df3a7223 */ /* 0x000fe2000001003a */
[C---:B------:R-:W-:Y:S01]  /*1100*/  FMUL.FTZ R233, R156.reuse, R235 ;  /* 0x000000eb9ce97220 */ /* 0x040fe20000410000 */
[----:B------:R-:W-:Y:S01]  /*1110*/  FMUL.FTZ R235, R29, R62 ;  /* 0x0000003e1deb7220 */ /* 0x000fe20000410000 */
[----:B0-----:R-:W-:Y:S01]  /*1120*/  FADD.FTZ R64, R57, R220 ;  /* 0x000000dc39407221 */ /* 0x001fe20000010000 */
[----:B------:R-:W-:Y:S01]  /*1130*/  FFMA.FTZ R57, R231, R220, R58 ;  /* 0x000000dce7397223 */ /* 0x000fe2000001003a */
[----:B------:R-:W-:Y:S01]  /*1140*/  FMUL.FTZ R214, R156, R209 ;  /* 0x000000d19cd67220 */ /* 0x000fe20000410000 */
[----:B------:R-:W-:Y:S01]  /*1150*/  SHF.L.U32 R68, R160, 0x10, RZ ;  /* 0x00000010a0447819 */ /* 0x000fe200000006ff */
[----:B------:R-:W-:Y:S01]  /*1160*/  FADD.FTZ R59, R64, R235 ;  /* 0x000000eb403b7221 */ /* 0x000fe20000010000 */
[----:B------:R-:W-:Y:S01]  /*1170*/  FFMA.FTZ R58, R216, R235, R57 ;  /* 0x000000ebd83a7223 */ /* 0x000fe20000010039 */
[----:B------:R-:W-:Y:S01]  /*1180*/  FMUL.FTZ R237, R31, R66 ;  /* 0x000000421fed7220 */ /* 0x000fe20000410000 */
[C---:B------:R-:W-:Y:S01]  /*1190*/  FMUL.FTZ R211, R156.reuse, R211 ;  /* 0x000000d39cd37220 */ /* 0x040fe20000410000 */
[----:B------:R-:W-:Y:S01]  /*11a0*/  FADD.FTZ R64, R59, R222 ;  /* 0x000000de3b407221 */ /* 0x000fe20000010000 */
[----:B------:R-:W-:Y:S01]  /*11b0*/  FFMA.FTZ R57, R233, R222, R58 ;  /* 0x000000dee9397223 */ /* 0x000fe2000001003a */
[C---:B------:R-:W-:Y:S01]  /*11c0*/  FMUL.FTZ R204, R156.reuse, R205 ;  /* 0x000000cd9ccc7220 */ /* 0x040fe20000410000 */
[----:B------:R-:W-:Y:S01]  /*11d0*/  FMUL.FTZ R207, R156, R207 ;  /* 0x000000cf9ccf7220 */ /* 0x000fe20000410000 */
[----:B------:R-:W-:Y:S01]  /*11e0*/  FADD.FTZ R59, R64, R237 ;  /* 0x000000ed403b7221 */ /* 0x000fe20000010000 */
[----:B------:R-:W-:Y:S01]  /*11f0*/  FFMA.FTZ R64, R214, R237, R57 ;  /* 0x000000edd6407223 */ /* 0x000fe20000010039 */
        /* <DEDUP_REMOVED lines=37> */
[----:B------:R-:W0:Y:S01]  /*1450*/  @P3 LDC.64 R80, c[0x0][0x438] ;  /* 0x00010e00ff503b82 */ /* 0x000e220000000a00 */
        /* <DEDUP_REMOVED lines=27> */
[----:B0-----:R-:W-:Y:S01]  /*1610*/  @P3 IMAD.WIDE.U32 R80, R154, 0x10, R80 ;  /* 0x000000109a503825 */ /* 0x001fe200078e0050 */
[----:B------:R-:W-:-:S03]  /*1620*/  PRMT R238, R84, 0x7632, R238 ;  /* 0x0000763254ee7816 */ /* 0x000fc600000000ee */
[----:B------:R-:W-:Y:S01]  /*1630*/  FMUL.FTZ R178, R15, R236 ;  /* 0x000000ec0fb27220 */ /* 0x000fe20000410000 */
[----:B------:R-:W-:Y:S01]  /*1640*/  SHF.L.U32 R83, R84, 0x10, RZ ;  /* 0x0000001054537819 */ /* 0x000fe200000006ff */
[----:B------:R-:W-:Y:S01]  /*1650*/  FMUL.FTZ R180, R156, R239 ;  /* 0x000000ef9cb47220 */ /* 0x000fe20000410000 */
[----:B------:R-:W-:Y:S01]  /*1660*/  FADD.FTZ R57, R57, R164 ;  /* 0x000000a439397221 */ /* 0x000fe20000010000 */
[----:B------:R-:W-:Y:S01]  /*1670*/  FFMA.FTZ R59, R187, R164, R58 ;  /* 0x000000a4bb3b7223 */ /* 0x000fe2000001003a */
[----:B------:R0:W5:Y:S01]  /*1680*/  @P3 LDG.E.128 R44, desc[UR6][R80.64] ;  /* 0x00000006502c3981 */ /* 0x000162000c1e1d00 */
[----:B------:R-:W-:Y:S01]  /*1690*/  SHF.L.U32 R238, R238, 0x10, RZ ;  /* 0x00000010eeee7819 */ /* 0x000fe200000006ff */
[----:B------:R-:W-:Y:S01]  /*16a0*/  FADD.FTZ R57, R57, R178 ;  /* 0x000000b239397221 */ /* 0x000fe20000010000 */
[----:B------:R-:W-:Y:S01]  /*16b0*/  FFMA.FTZ R58, R180, R178, R59 ;  /* 0x000000b2b43a7223 */ /* 0x000fe2000001003b */
[C---:B------:R-:W-:Y:S01]  /*16c0*/  PRMT R240, R85.reuse, 0x7632, R240 ;  /* 0x0000763255f07816 */ /* 0x040fe200000000f0 */
[----:B------:R-:W-:Y:S01]  /*16d0*/  FMUL.FTZ R84, R156, R219 ;  /* 0x000000db9c547220 */ /* 0x000fe20000410000 */
[----:B------:R-:W-:-:S02]  /*16e0*/  SHF.L.U32 R177, R85, 0x10, RZ ;  /* 0x0000001055b17819 */ /* 0x000fc400000006ff */
[C---:B------:R-:W-:Y:S02]  /*16f0*/  PRMT R244, R87.reuse, 0x7632, R244 ;  /* 0x0000763257f47816 */ /* 0x040fe400000000f4 */
[----:B------:R-:W-:Y:S01]  /*1700*/  SHF.L.U32 R189, R87, 0x10, RZ ;  /* 0x0000001057bd7819 */ /* 0x000fe200000006ff */
[----:B0-----:R-:W-:Y:S01]  /*1710*/  FMUL.FTZ R80, R8, R83 ;  /* 0x0000005308507220 */ /* 0x001fe20000410000 */
[----:B------:R-:W-:Y:S01]  /*1720*/  FMUL.FTZ R81, R156, R221 ;  /* 0x000000dd9c517220 */ /* 0x000fe20000410000 */
[----:B------:R-:W-:Y:S01]  /*1730*/  FMUL.FTZ R82, R9, R238 ;  /* 0x000000ee09527220 */ /* 0x000fe20000410000 */
[----:B------:R-:W-:Y:S01]  /*1740*/  PRMT R242, R86, 0x7632, R242 ;  /* 0x0000763256f27816 */ /* 0x000fe200000000f2 */
        /* <DEDUP_REMOVED lines=30> */
[----:B------:R-:W-:-:S02]  /*1930*/  LOP3.LUT P4, RZ, R142, 0x1f, RZ, 0xc0, !PT ;  /* 0x0000001f8eff7812 */ /* 0x000fc4000788c0ff */
[----:B------:R-:W-:Y:S01]  /*1940*/  PLOP3.LUT P0, PT, PT, PT, PT, 0x80, 0x8 ;  /* 0x000000000008781c */ /* 0x000fe20003f0f070 */
[----:B------:R-:W-:Y:S01]  /*1950*/  FADD.FTZ R57, R57, R194 ;  /* 0x000000c239397221 */ /* 0x000fe20000010000 */
[----:B------:R-:W-:Y:S01]  /*1960*/  FFMA.FTZ R59, R196, R194, R59 ;  /* 0x000000c2c43b7223 */ /* 0x000fe2000001003b */
[----:B------:R-:W-:Y:S01]  /*1970*/  FADD.FTZ R150, R163, R150 ;  /* 0x00000096a3967221 */ /* 0x000fe20000010000 */
[----:B------:R-:W-:Y:S01]  /*1980*/  FFMA.FTZ R151, R0, R163, R151 ;  /* 0x000000a300977223 */ /* 0x000fe20000010097 */
[----:B------:R-:W5:Y:S04]  /*1990*/  LDG.E.64 R78, desc[UR6][R78.64] ;  /* 0x000000064e4e7981 */ /* 0x000f68000c1e1b00 */
[----:B------:R-:W0:Y:S04]  /*19a0*/  SHFL.DOWN PT, R58, R57, 0x10, 0x1f ;  /* 0x0a001f00393a7f89 */ /* 0x000e2800000e0000 */
[----:B------:R-:W1:Y:S04]  /*19b0*/  SHFL.DOWN PT, R64, R59, 0x10, 0x1f ;  /* 0x0a001f003b407f89 */ /* 0x000e6800000e0000 */
[----:B------:R-:W5:Y:S04]  /*19c0*/  LDG.E.64 R76, desc[UR6][R76.64] ;  /* 0x000000064c4c7981 */ /* 0x000f68000c1e1b00 */
[----:B------:R-:W5:Y:S04]  /*19d0*/  LDG.E.64 R74, desc[UR6][R74.64] ;  /* 0x000000064a4a7981 */ /* 0x000f68000c1e1b00 */
[----:B------:R-:W5:Y:S01]  /*19e0*/  LDG.E.64 R72, desc[UR6][R72.64] ;  /* 0x0000000648487981 */ /* 0x000f62000c1e1b00 */
        /* <DEDUP_REMOVED lines=8> */
[----:B------:R-:W2:Y:S01]  /*1a70*/  S2R R65, SR_CgaCtaId ;  /* 0x0000000000417919 */ /* 0x000ea20000008800 */
[----:B0-----:R-:W-:Y:S01]  /*1a80*/  FADD.FTZ R248, R61, R248 ;  /* 0x000000f83df87221 */ /* 0x001fe20000010000 */
[----:B-1----:R-:W-:-:S04]  /*1a90*/  FADD.FTZ R250, R63, R250 ;  /* 0x000000fa3ffa7221 */ /* 0x002fc80000010000 */
[----:B------:R-:W0:Y:S04]  /*1aa0*/  SHFL.DOWN PT, R57, R248, 0x2, 0x1f ;  /* 0x08401f00f8397f89 */ /* 0x000e2800000e0000 */
[----:B------:R-:W1:Y:S01]  /*1ab0*/  SHFL.DOWN PT, R59, R250, 0x2, 0x1f ;  /* 0x08401f00fa3b7f89 */ /* 0x000e6200000e0000 */
[----:B------:R-:W-:-:S04]  /*1ac0*/  MOV R58, 0x400 ;  /* 0x00000400003a7802 */ /* 0x000fc80000000f00 */
[----:B--2---:R-:W-:Y:S01]  /*1ad0*/  LEA R65, R65, R58, 0x18 ;  /* 0x0000003a41417211 */ /* 0x004fe200078ec0ff */
[----:B0-----:R-:W-:Y:S01]  /*1ae0*/  FADD.FTZ R57, R248, R57 ;  /* 0x00000039f8397221 */ /* 0x001fe20000010000 */
[----:B-1----:R-:W-:-:S04]  /*1af0*/  FADD.FTZ R59, R250, R59 ;  /* 0x0000003bfa3b7221 */ /* 0x002fc80000010000 */
[----:B------:R-:W0:Y:S04]  /*1b00*/  SHFL.DOWN PT, R64, R57, 0x1, 0x1f ;  /* 0x08201f0039407f89 */ /* 0x000e2800000e0000 */
[----:B------:R-:W1:Y:S01]  /*1b10*/  SHFL.DOWN PT, R58, R59, 0x1, 0x1f ;  /* 0x08201f003b3a7f89 */ /* 0x000e6200000e0000 */
[----:B------:R-:W-:Y:S02]  /*1b20*/  @!P4 PLOP3.LUT P0, PT, P2, PT, PT, 0x80, 0x8 ;  /* 0x000000000008c81c */ /* 0x000fe4000170f070 */
[----:B------:R-:W-:-:S04]  /*1b30*/  IADD3 R213, PT, PT, R65, 0x8040, RZ ;  /* 0x0000804041d57810 */ /* 0x000fc80007ffe0ff */
[----:B------:R-:W-:Y:S02]  /*1b40*/  @!P4 MOV R61, R213 ;  /* 0x000000d5003dc202 */ /* 0x000fe40000000f00 */
[C---:B------:R-:W-:Y:S02]  /*1b50*/  IADD3 R63, PT, PT, R65.reuse, 0x8050, RZ ;  /* 0x00008050413f7810 */ /* 0x040fe40007ffe0ff */
[----:B------:R-:W-:-:S03]  /*1b60*/  IADD3 R215, PT, PT, R65, 0x8060, RZ ;  /* 0x0000806041d77810 */ /* 0x000fc60007ffe0ff */
[C---:B------:R-:W-:Y:S02]  /*1b70*/  @!P0 IADD3 R61, PT, PT, R65.reuse, 0x8000, RZ ;  /* 0x00008000413d8810 */ /* 0x040fe40007ffe0ff */
[C---:B------:R-:W-:Y:S02]  /*1b80*/  IADD3 R195, PT, PT, R65.reuse, 0x8070, RZ ;  /* 0x0000807041c37810 */ /* 0x040fe40007ffe0ff */
[C---:B------:R-:W-:Y:S02]  /*1b90*/  @!P2 IADD3 R63, PT, PT, R65.reuse, 0x8010, RZ ;  /* 0x00008010413fa810 */ /* 0x040fe40007ffe0ff */
[----:B------:R-:W-:Y:S01]  /*1ba0*/  @!P2 IADD3 R215, PT, PT, R65, 0x8020, RZ ;  /* 0x0000802041d7a810 */ /* 0x000fe20007ffe0ff */
[----:B0-----:R-:W-:Y:S01]  /*1bb0*/  FADD.FTZ R64, R57, R64 ;  /* 0x0000004039407221 */ /* 0x001fe20000010000 */
[C---:B------:R-:W-:Y:S02]  /*1bc0*/  @!P2 IADD3 R195, PT, PT, R65.reuse, 0x8030, RZ ;  /* 0x0000803041c3a810 */ /* 0x040fe40007ffe0ff */
[----:B------:R-:W-:Y:S01]  /*1bd0*/  @!P2 IADD3 R213, PT, PT, R65, 0x8000, RZ ;  /* 0x0000800041d5a810 */ /* 0x000fe20007ffe0ff */
[----:B-1----:R-:W-:Y:S01]  /*1be0*/  FADD.FTZ R65, R59, R58 ;  /* 0x0000003a3b417221 */ /* 0x002fe20000010000 */
[----:B------:R-:W-:-:S05]  /*1bf0*/  @!P4 LEA R163, R149, R61, 0x3 ;  /* 0x0000003d95a3c211 */ /* 0x000fca00078e18ff */
        /* <DEDUP_REMOVED lines=12> */
[----:B------:R-:W0:Y:S04]  /*1cc0*/  LDS.128 R56, [R213] ;  /* 0x00000000d5387984 */ /* 0x000e280000000c00 */
[----:B------:R-:W1:Y:S04]  /*1cd0*/  LDS.128 R60, [R63] ;  /* 0x000000003f3c7984 */ /* 0x000e680000000c00 */
[----:B------:R-:W2:Y:S01]  /*1ce0*/  LDS.128 R64, [R215] ;  /* 0x00000000d7407984 */ /* 0x000ea20000000c00 */
        /* <DEDUP_REMOVED lines=71> */
[----:B---3--:R-:W-:Y:S01]  /*2160*/  @P1 SHF.L.U32 R68, R192, 0x10, RZ ;  /* 0x00000010c0441819 */ /* 0x008fe200000006ff */
        /* <DEDUP_REMOVED lines=14> */
[-CC-:B------:R-:W-:Y:S01]  /*2250*/  FFMA.FTZ R229, R229, R66.reuse, R67.reuse ;  /* 0x00000042e5e57223 */ /* 0x180fe20000010043 */
[----:B------:R-:W-:Y:S01]  /*2260*/  FADD.FTZ R227, R227, -R0 ;  /* 0x80000000e3e37221 */ /* 0x000fe20000010000 */
[-C--:B------:R-:W-:Y:S01]  /*2270*/  FFMA.FTZ R0, R87, R66.reuse, R67 ;  /* 0x0000004257007223 */ /* 0x080fe20000010043 */
[----:B------:R-:W-:Y:S01]  /*2280*/  SHF.L.U32 R87, R36, 0x10, RZ ;  /* 0x0000001024577819 */ /* 0x000fe200000006ff */
[----:B------:R-:W-:Y:S01]  /*2290*/  FADD.FTZ R225, R224, -R225 ;  /* 0x800000e1e0e17221 */ /* 0x000fe20000010000 */
[----:B------:R-:W-:Y:S01]  /*22a0*/  SHF.L.U32 R56, R56, 0x10, RZ ;  /* 0x0000001038387819 */ /* 0x000fe200000006ff */
[----:B------:R-:W-:Y:S01]  /*22b0*/  FADD.FTZ R229, R218, -R229 ;  /* 0x800000e5dae57221 */ /* 0x000fe20000010000 */
[----:B------:R-:W-:Y:S01]  /*22c0*/  SHF.L.U32 R64, R37, 0x10, RZ ;  /* 0x0000001025407819 */ /* 0x000fe200000006ff */
[----:B------:R-:W-:Y:S01]  /*22d0*/  FFMA.FTZ R87, R156, R227, R87 ;  /* 0x000000e39c577223 */ /* 0x000fe20000010057 */
[----:B------:R-:W-:Y:S01]  /*22e0*/  LOP3.LUT P4, RZ, R78, 0xff, RZ, 0xc0, !PT ;  /* 0x000000ff4eff7812 */ /* 0x000fe2000788c0ff */
[C---:B------:R-:W-:Y:S01]  /*22f0*/  FFMA.FTZ R225, R156.reuse, R225, R56 ;  /* 0x000000e19ce17223 */ /* 0x040fe20000010038 */
[--C-:B------:R-:W-:Y:S01]  /*2300*/  FFMA.FTZ R223, R223, R66, R67.reuse ;  /* 0x00000042dfdf7223 */ /* 0x100fe20000010043 */
[----:B------:R-:W-:Y:S01]  /*2310*/  FFMA.FTZ R229, R156, R229, R64 ;  /* 0x000000e59ce57223 */ /* 0x000fe20000010040 */
[-C--:B------:R-:W-:Y:S01]  /*2320*/  FMUL.FTZ R87, R87, R68.reuse ;  /* 0x0000004457577220 */ /* 0x080fe20000410000 */
[----:B------:R-:W-:Y:S01]  /*2330*/  FMUL.FTZ R225, R225, R68 ;  /* 0x00000044e1e17220 */ /* 0x000fe20000410000 */
[--C-:B------:R-:W-:Y:S01]  /*2340*/  FFMA.FTZ R231, R231, R66, R67.reuse ;  /* 0x00000042e7e77223 */ /* 0x100fe20000010043 */
[----:B------:R-:W-:Y:S01]  /*2350*/  FMUL.FTZ R229, R229, R68 ;  /* 0x00000044e5e57220 */ /* 0x000fe20000410000 */
        /* <DEDUP_REMOVED lines=43> */
[C---:B------:R-:W-:Y:S01]  /*2610*/  LOP3.LUT P3, RZ, R79.reuse, 0xff, RZ, 0xc0, !PT ;  /* 0x000000ff4fff7812 */ /* 0x040fe2000786c0ff */
[----:B------:R-:W-:Y:S01]  /*2620*/  FADD.FTZ R207, R208, -R207 ;  /* 0x800000cfd0cf7221 */ /* 0x000fe20000010000 */
[C---:B------:R-:W-:Y:S01]  /*2630*/  LOP3.LUT P5, RZ, R79.reuse, 0xff00, RZ, 0xc0, !PT ;  /* 0x0000ff004fff7812 */ /* 0x040fe200078ac0ff */
[----:B------:R-:W-:Y:S01]  /*2640*/  FADD.FTZ R165, R166, -R71 ;  /* 0x80000047a6a57221 */ /* 0x000fe20000010000 */
[C---:B------:R-:W-:Y:S01]  /*2650*/  LOP3.LUT P6, RZ, R79.reuse, 0xff0000, RZ, 0xc0, !PT ;  /* 0x00ff00004fff7812 */ /* 0x040fe200078cc0ff */
        /* <DEDUP_REMOVED lines=11> */
[----:B------:R-:W-:Y:S01]  /*2710*/  LOP3.LUT P0, RZ, R78, 0xff000000, RZ, 0xc0, !PT ;  /* 0xff0000004eff7812 */ /* 0x000fe2000780c0ff */
[C---:B------:R-:W-:Y:S01]  /*2720*/  FFMA.FTZ R231, R156.reuse, R231, R56 ;  /* 0x000000e79ce77223 */ /* 0x040fe20000010038 */
[----:B------:R-:W-:Y:S01]  /*2730*/  PRMT R78, R39, 0x7632, R78 ;  /* 0x00007632274e7816 */ /* 0x000fe2000000004e */
[----:B------:R-:W-:Y:S01]  /*2740*/  FFMA.FTZ R235, R156, R235, R70 ;  /* 0x000000eb9ceb7223 */ /* 0x000fe20000010046 */
[C---:B------:R-:W-:Y:S01]  /*2750*/  PRMT R56, R40.reuse, 0x7632, R56 ;  /* 0x0000763228387816 */ /* 0x040fe20000000038 */
[-C--:B------:R-:W-:Y:S01]  /*2760*/  FMUL.FTZ R79, R79, R68.reuse ;  /* 0x000000444f4f7220 */ /* 0x080fe20000410000 */
[----:B------:R-:W-:Y:S01]  /*2770*/  SHF.L.U32 R159, R40, 0x10, RZ ;  /* 0x00000010289f7819 */ /* 0x000fe200000006ff */
[-C--:B------:R-:W-:Y:S01]  /*2780*/  FMUL.FTZ R231, R231, R68.reuse ;  /* 0x00000044e7e77220 */ /* 0x080fe20000410000 */
[----:B------:R-:W-:Y:S01]  /*2790*/  SHF.L.U32 R84, R39, 0x10, RZ ;  /* 0x0000001027547819 */ /* 0x000fe200000006ff */
[----:B------:R-:W-:Y:S01]  /*27a0*/  FMUL.FTZ R79, R79, UR4 ;  /* 0x000000044f4f7c20 */ /* 0x000fe20008410000 */
[----:B------:R-:W-:Y:S01]  /*27b0*/  SHF.L.U32 R78, R78, 0x10, RZ ;  /* 0x000000104e4e7819 */ /* 0x000fe200000006ff */
[----:B------:R-:W-:Y:S01]  /*27c0*/  FFMA.FTZ R211, R156, R211, R159 ;  /* 0x000000d39cd37223 */ /* 0x000fe2000001009f */
[----:B------:R-:W-:Y:S01]  /*27d0*/  SHF.L.U32 R56, R56, 0x10, RZ ;  /* 0x0000001038387819 */ /* 0x000fe200000006ff */
[C---:B------:R-:W-:Y:S01]  /*27e0*/  FFMA.FTZ R233, R156.reuse, R233, R84 ;  /* 0x000000e99ce97223 */ /* 0x040fe20000010054 */
[----:B------:R-:W-:Y:S01]  /*27f0*/  SHF.L.U32 R70, R41, 0x10, RZ ;  /* 0x0000001029467819 */ /* 0x000fe200000006ff */
[-C--:B------:R-:W-:Y:S01]  /*2800*/  FMUL.FTZ R235, R235, R68.reuse ;  /* 0x00000044ebeb7220 */ /* 0x080fe20000410000 */
[C---:B------:R-:W-:Y:S01]  /*2810*/  FFMA.FTZ R237, R156.reuse, R237, R78 ;  /* 0x000000ed9ced7223 */ /* 0x040fe2000001004e */
[C---:B------:R-:W-:Y:S01]  /*2820*/  FFMA.FTZ R209, R156.reuse, R209, R56 ;  /* 0x000000d19cd17223 */ /* 0x040fe20000010038 */
[-C--:B------:R-:W-:Y:S01]  /*2830*/  FMUL.FTZ R211, R211, R68.reuse ;  /* 0x00000044d3d37220 */ /* 0x080fe20000410000 */
[----:B------:R-:W-:Y:S01]  /*2840*/  FFMA.FTZ R207, R156, R207, R70 ;  /* 0x000000cf9ccf7223 */ /* 0x000fe20000010046 */
        /* <DEDUP_REMOVED lines=27> */
[----:B------:R-:W-:Y:S01]  /*2a00*/  LOP3.LUT P6, RZ, R76, 0xff000000, RZ, 0xc0, !PT ;  /* 0xff0000004cff7812 */ /* 0x000fe200078cc0ff */
        /* <DEDUP_REMOVED lines=15> */
[----:B------:R-:W-:-:S02]  /*2b00*/  SHF.L.U32 R71, R56, 0x10, RZ ;  /* 0x0000001038477819 */ /* 0x000fc400000006ff */
[C---:B------:R-:W-:Y:S02]  /*2b10*/  PRMT R77, R42.reuse, 0x7632, R77 ;  /* 0x000076322a4d7816 */ /* 0x040fe4000000004d */
[----:B------:R-:W-:Y:S01]  /*2b20*/  SHF.L.U32 R56, R42, 0x10, RZ ;  /* 0x000000102a387819 */ /* 0x000fe200000006ff */
[C---:B------:R-:W-:Y:S01]  /*2b30*/  FFMA.FTZ R71, R156.reuse, R205, R71 ;  /* 0x000000cd9c477223 */ /* 0x040fe20000010047 */
[----:B------:R-:W-:Y:S02]  /*2b40*/  SHF.L.U32 R158, R77, 0x10, RZ ;  /* 0x000000104d9e7819 */ /* 0x000fe400000006ff */
        /* <DEDUP_REMOVED lines=11> */
[----:B------:R-:W-:Y:S01]  /*2c00*/  FMUL.FTZ R71, R71, UR4 ;  /* 0x0000000447477c20 */ /* 0x000fe20008410000 */
[----:B------:R-:W-:Y:S01]  /*2c10*/  SHF.L.U32 R158, R45, 0x10, RZ ;  /* 0x000000102d9e7819 */ /* 0x000fe200000006ff */
[-C--:B------:R-:W-:Y:S01]  /*2c20*/  FMUL.FTZ R201, R201, R68.reuse ;  /* 0x00000044c9c97220 */ /* 0x080fe20000410000 */
[C---:B------:R-:W-:Y:S01]  /*2c30*/  FFMA.FTZ R199, R156.reuse, R199, R166 ;  /* 0x000000c79cc77223 */ /* 0x040fe200000100a6 */
[C---:B------:R-:W-:Y:S01]  /*2c40*/  FFMA.FTZ R197, R156.reuse, R197, R160 ;  /* 0x000000c59cc57223 */ /* 0x040fe200000100a0 */
[C---:B------:R-:W-:Y:S01]  /*2c50*/  FFMA.FTZ R167, R156.reuse, R165, R56 ;  /* 0x000000a59ca77223 */ /* 0x040fe20000010038 */
[----:B------:R-:W-:Y:S01]  /*2c60*/  FFMA.FTZ R183, R156, R183, R158 ;  /* 0x000000b79cb77223 */ /* 0x000fe2000001009e */
[-C--:B------:R-:W-:Y:S01]  /*2c70*/  FMUL.FTZ R181, R181, R68.reuse ;  /* 0x00000044b5b57220 */ /* 0x080fe20000410000 */
[----:B------:R-:W-:Y:S01]  /*2c80*/  FMUL.FTZ R77, R203, UR4 ;  /* 0x00000004cb4d7c20 */ /* 0x000fe20008410000 */
[----:B------:R-:W-:Y:S01]  /*2c90*/  FMUL.FTZ R158, R201, UR4 ;  /* 0x00000004c99e7c20 */ /* 0x000fe20008410000 */
[----:B------:R-:W-:Y:S01]  /*2ca0*/  FSEL R71, R71, RZ, P6 ;  /* 0x000000ff47477208 */ /* 0x000fe20003000000 */
[-C--:B------:R-:W-:Y:S01]  /*2cb0*/  FMUL.FTZ R199, R199, R68.reuse ;  /* 0x00000044c7c77220 */ /* 0x080fe20000410000 */
        /* <DEDUP_REMOVED lines=11> */
[----:B------:R-:W-:-:S02]  /*2d70*/  LOP3.LUT P4, RZ, R74, 0xff00, RZ, 0xc0, !PT ;  /* 0x0000ff004aff7812 */ /* 0x000fc4000788c0ff */
[----:B------:R-:W-:Y:S02]  /*2d80*/  LOP3.LUT P3, RZ, R74, 0xff0000, RZ, 0xc0, !PT ;  /* 0x00ff00004aff7812 */ /* 0x000fe4000786c0ff */
[----:B------:R-:W-:Y:S02]  /*2d90*/  FSEL R160, R160, RZ, P6 ;  /* 0x000000ffa0a07208 */ /* 0x000fe40003000000 */
[----:B------:R-:W-:Y:S02]  /*2da0*/  ISETP.GE.U32.AND P6, PT, R74, RZ, PT ;  /* 0x000000ff4a00720c */ /* 0x000fe40003fc6070 */
[----:B------:R-:W-:Y:S02]  /*2db0*/  PRMT R0, R46, 0x7632, R0 ;  /* 0x000076322e007816 */ /* 0x000fe40000000000 */
[----:B------:R-:W-:Y:S02]  /*2dc0*/  FSEL R165, R165, RZ, P5 ;  /* 0x000000ffa5a57208 */ /* 0x000fe40002800000 */
[----:B------:R-:W-:-:S02]  /*2dd0*/  FSEL R168, R168, RZ, P0 ;  /* 0x000000ffa8a87208 */ /* 0x000fc40000000000 */
[----:B------:R-:W-:Y:S02]  /*2de0*/  FSEL R167, R167, RZ, P4 ;  /* 0x000000ffa7a77208 */ /* 0x000fe40002000000 */
[----:B------:R-:W-:Y:S02]  /*2df0*/  FSEL R166, R166, RZ, P3 ;  /* 0x000000ffa6a67208 */ /* 0x000fe40001800000 */
[----:B------:R-:W-:Y:S02]  /*2e00*/  LOP3.LUT P5, RZ, R74, 0xff000000, RZ, 0xc0, !PT ;  /* 0xff0000004aff7812 */ /* 0x000fe400078ac0ff */
[C---:B------:R-:W-:Y:S02]  /*2e10*/  LOP3.LUT P0, RZ, R75.reuse, 0xff, RZ, 0xc0, !PT ;  /* 0x000000ff4bff7812 */ /* 0x040fe4000780c0ff */
[C---:B------:R-:W-:Y:S02]  /*2e20*/  LOP3.LUT P4, RZ, R75.reuse, 0xff0000, RZ, 0xc0, !PT ;  /* 0x00ff00004bff7812 */ /* 0x040fe4000788c0ff */
[----:B------:R-:W-:-:S02]  /*2e30*/  LOP3.LUT P3, RZ, R75, 0xff00, RZ, 0xc0, !PT ;  /* 0x0000ff004bff7812 */ /* 0x000fc4000786c0ff */
[----:B------:R-:W-:Y:S01]  /*2e40*/  ISETP.GE.U32.AND.EX P6, PT, R75, 0x1000000, PT, P6 ;  /* 0x010000004b00780c */ /* 0x000fe20003fc6160 */
[----:B------:R-:W-:Y:S01]  /*2e50*/  FADD.FTZ R75, R174, -R59 ;  /* 0x8000003bae4b7221 */ /* 0x000fe20000010000 */
[----:B------:R-:W-:Y:S02]  /*2e60*/  SHF.L.U32 R0, R0, 0x10, RZ ;  /* 0x0000001000007819 */ /* 0x000fe400000006ff */
[----:B------:R-:W-:Y:S02]  /*2e70*/  SHF.L.U32 R74, R47, 0x10, RZ ;  /* 0x000000102f4a7819 */ /* 0x000fe400000006ff */
[----:B------:R-:W-:Y:S01]  /*2e80*/  PRMT R56, R45, 0x7632, R56 ;  /* 0x000076322d387816 */ /* 0x000fe20000000038 */
[C---:B------:R-:W-:Y:S01]  /*2e90*/  FFMA.FTZ R75, R156.reuse, R75, R0 ;  /* 0x0000004b9c4b7223 */ /* 0x040fe20000010000 */
[----:B------:R-:W-:Y:S01]  /*2ea0*/  SHF.L.U32 R0, R49, 0x10, RZ ;  /* 0x0000001031007819 */ /* 0x000fe200000006ff */
[----:B------:R-:W-:Y:S01]  /*2eb0*/  FFMA.FTZ R187, R156, R187, R74 ;  /* 0x000000bb9cbb7223 */ /* 0x000fe2000001004a */
[----:B------:R-:W-:Y:S01]  /*2ec0*/  SHF.L.U32 R59, R56, 0x10, RZ ;  /* 0x00000010383b7819 */ /* 0x000fe200000006ff */
[-C--:B------:R-:W-:Y:S01]  /*2ed0*/  FMUL.FTZ R75, R75, R68.reuse ;  /* 0x000000444b4b7220 */ /* 0x080fe20000410000 */
[----:B------:R-:W-:Y:S01]  /*2ee0*/  PRMT R80, R47, 0x7632, R80 ;  /* 0x000076322f507816 */ /* 0x000fe20000000050 */
[-C--:B------:R-:W-:Y:S01]  /*2ef0*/  FMUL.FTZ R187, R187, R68.reuse ;  /* 0x00000044bbbb7220 */ /* 0x080fe20000410000 */
[----:B------:R-:W-:Y:S01]  /*2f00*/  SHF.L.U32 R56, R46, 0x10, RZ ;  /* 0x000000102e387819 */ /* 0x000fe200000006ff */
[----:B------:R-:W-:Y:S01]  /*2f10*/  FFMA.FTZ R57, R156, R57, R59 ;  /* 0x000000399c397223 */ /* 0x000fe2000001003b */
[----:B------:R-:W-:Y:S01]  /*2f20*/  SHF.L.U32 R80, R80, 0x10, RZ ;  /* 0x0000001050507819 */ /* 0x000fe200000006ff */
[C---:B------:R-:W-:Y:S01]  /*2f30*/  FFMA.FTZ R85, R156.reuse, R85, R0 ;  /* 0x000000559c557223 */ /* 0x040fe20000010000 */
[----:B------:R-:W-:Y:S01]  /*2f40*/  FMUL.FTZ R187, R187, UR4 ;  /* 0x00000004bbbb7c20 */ /* 0x000fe20008410000 */
[----:B------:R-:W-:Y:S01]  /*2f50*/  FFMA.FTZ R185, R156, R185, R56 ;  /* 0x000000b99cb97223 */ /* 0x000fe20000010038 */
[----:B------:R-:W-:Y:S01]  /*2f60*/  SHF.L.U32 R56, R50, 0x10, RZ ;  /* 0x0000001032387819 */ /* 0x000fe200000006ff */
[-C--:B------:R-:W-:Y:S01]  /*2f70*/  FMUL.FTZ R57, R57, R68.reuse ;  /* 0x0000004439397220 */ /* 0x080fe20000410000 */
[-C--:B------:R-:W-:Y:S01]  /*2f80*/  FMUL.FTZ R85, R85, R68.reuse ;  /* 0x0000004455557220 */ /* 0x080fe20000410000 */
[----:B------:R-:W-:Y:S01]  /*2f90*/  FFMA.FTZ R59, R156, R65, R80 ;  /* 0x000000419c3b7223 */ /* 0x000fe20000010050 */
[----:B------:R-:W-:Y:S01]  /*2fa0*/  SHF.L.U32 R65, R48, 0x10, RZ ;  /* 0x0000001030417819 */ /* 0x000fe200000006ff */
[----:B------:R-:W-:Y:S01]  /*2fb0*/  FFMA.FTZ R191, R156, R191, R56 ;  /* 0x000000bf9cbf7223 */ /* 0x000fe20000010038 */
[----:B------:R-:W-:Y:S01]  /*2fc0*/  FMUL.FTZ R57, R57, UR4 ;  /* 0x0000000439397c20 */ /* 0x000fe20008410000 */
[----:B------:R-:W-:Y:S01]  /*2fd0*/  FSEL R187, R187, RZ, P4 ;  /* 0x000000ffbbbb7208 */ /* 0x000fe20002000000 */
[----:B------:R-:W-:Y:S01]  /*2fe0*/  FMUL.FTZ R56, R85, UR4 ;  /* 0x0000000455387c20 */ /* 0x000fe20008410000 */
[-C--:B------:R-:W-:Y:S01]  /*2ff0*/  FMUL.FTZ R185, R185, R68.reuse ;  /* 0x00000044b9b97220 */ /* 0x080fe20000410000 */
[-C--:B------:R-:W-:Y:S01]  /*3000*/  FMUL.FTZ R59, R59, R68.reuse ;  /* 0x000000443b3b7220 */ /* 0x080fe20000410000 */
[----:B------:R-:W-:Y:S01]  /*3010*/  LOP3.LUT P4, RZ, R72, 0xff0000, RZ, 0xc0, !PT ;  /* 0x00ff000048ff7812 */ /* 0x000fe2000788c0ff */
[----:B------:R-:W-:Y:S01]  /*3020*/  FFMA.FTZ R81, R156, R81, R65 ;  /* 0x000000519c517223 */ /* 0x000fe20000010041 */
[----:B------:R-:W-:Y:S01]  /*3030*/  FMUL.FTZ R185, R185, UR4 ;  /* 0x00000004b9b97c20 */ /* 0x000fe20008410000 */
[----:B------:R-:W-:Y:S01]  /*3040*/  FSEL R65, R57, RZ, P5 ;  /* 0x000000ff39417208 */ /* 0x000fe20002800000 */
[----:B------:R-:W-:Y:S01]  /*3050*/  FMUL.FTZ R59, R59, UR4 ;  /* 0x000000043b3b7c20 */ /* 0x000fe20008410000 */
[----:B------:R-:W-:Y:S01]  /*3060*/  FSEL R164, R56, RZ, P4 ;  /* 0x000000ff38a47208 */ /* 0x000fe20002000000 */
[----:B------:R-:W-:Y:S01]  /*3070*/  FMUL.FTZ R75, R75, UR4 ;  /* 0x000000044b4b7c20 */ /* 0x000fe20008410000 */
[----:B------:R-:W0:Y:S01]  /*3080*/  LDC.64 R56, c[0x0][0x468] ;  /* 0x00011a00ff387b82 */ /* 0x000e220000000a00 */
[----:B------:R-:W-:Y:S01]  /*3090*/  FSEL R185, R185, RZ, P0 ;  /* 0x000000ffb9b97208 */ /* 0x000fe20000000000 */
[-C--:B------:R-:W-:Y:S01]  /*30a0*/  FMUL.FTZ R81, R81, R68.reuse ;  /* 0x0000004451517220 */ /* 0x080fe20000410000 */
[----:B------:R-:W-:Y:S01]  /*30b0*/  FSEL R162, R59, RZ, P6 ;  /* 0x000000ff3ba27208 */ /* 0x000fe20003000000 */
[----:B------:R-:W-:Y:S01]  /*30c0*/  FMUL.FTZ R191, R191, R68 ;  /* 0x00000044bfbf7220 */ /* 0x000fe20000410000 */
[C---:B------:R-:W-:Y:S01]  /*30d0*/  LOP3.LUT P5, RZ, R72.reuse, 0xff, RZ, 0xc0, !PT ;  /* 0x000000ff48ff7812 */ /* 0x040fe200078ac0ff */
[----:B------:R-:W-:Y:S01]  /*30e0*/  FMUL.FTZ R81, R81, UR4 ;  /* 0x0000000451517c20 */ /* 0x000fe20008410000 */
[C---:B------:R-:W-:Y:S01]  /*30f0*/  LOP3.LUT P0, RZ, R72.reuse, 0xff00, RZ, 0xc0, !PT ;  /* 0x0000ff0048ff7812 */ /* 0x040fe2000780c0ff */
[----:B------:R-:W-:Y:S01]  /*3100*/  FMUL.FTZ R191, R191, UR4 ;  /* 0x00000004bfbf7c20 */ /* 0x000fe20008410000 */
[----:B------:R-:W-:-:S02]  /*3110*/  LOP3.LUT P6, RZ, R72, 0xff000000, RZ, 0xc0, !PT ;  /* 0xff00000048ff7812 */ /* 0x000fc400078cc0ff */
[----:B------:R-:W-:Y:S02]  /*3120*/  ISETP.GE.U32.AND P4, PT, R72, RZ, PT ;  /* 0x000000ff4800720c */ /* 0x000fe40003f86070 */
        /* <DEDUP_REMOVED lines=35> */
[----:B------:R-:W-:-:S02]  /*3360*/  FSEL R86, R86, RZ, P4 ;  /* 0x000000ff56567208 */ /* 0x000fc40002000000 */
[----:B------:R-:W-:Y:S02]  /*3370*/  FSEL R70, R83, RZ, P5 ;  /* 0x000000ff53467208 */ /* 0x000fe40002800000 */
[----:B------:R-:W-:Y:S02]  /*3380*/  FSEL R77, R82, RZ, P6 ;  /* 0x000000ff524d7208 */ /* 0x000fe40003000000 */
[----:B------:R-:W-:Y:S02]  /*3390*/  FSEL R68, R69, RZ, P0 ;  /* 0x000000ff45447208 */ /* 0x000fe40000000000 */
[----:B------:R-:W-:Y:S02]  /*33a0*/  F2FP.BF16.F32.PACK_AB R59, R163, R84 ;  /* 0x00000054a33b723e */ /* 0x000fe400000010ff */
[----:B------:R-:W-:Y:S02]  /*33b0*/  F2FP.BF16.F32.PACK_AB R57, R79, R66 ;  /* 0x000000424f39723e */ /* 0x000fe400000010ff */
[----:B------:R-:W-:-:S02]  /*33c0*/  F2FP.BF16.F32.PACK_AB R56, R87, R64 ;  /* 0x000000405738723e */ /* 0x000fc400000010ff */
[----:B------:R-:W-:Y:S02]  /*33d0*/  F2FP.BF16.F32.PACK_AB R63, R168, R165 ;  /* 0x000000a5a83f723e */ /* 0x000fe400000010ff */
[----:B------:R-:W-:Y:S01]  /*33e0*/  F2FP.BF16.F32.PACK_AB R60, R161, R78 ;  /* 0x0000004ea13c723e */ /* 0x000fe200000010ff */
[----:B------:R0:W-:Y:S01]  /*33f0*/  STG.E.128 desc[UR6][R72.64], R56 ;  /* 0x0000003848007986 */ /* 0x0001e2000c101d06 */
        /* <DEDUP_REMOVED lines=12> */
.L_x_3659:
[-CC-:B------:R-:W-:Y:S01]  /*34c0*/  FFMA.FTZ R231, R231, R66.reuse, R67.reuse ;  /* 0x00000042e7e77223 */ /* 0x180fe20000010043 */
[----:B------:R-:W-:Y:S01]  /*34d0*/  SHF.L.U32 R54, R38, 0x10, RZ ;  /* 0x0000001026367819 */ /* 0x000fe200000006ff */
[-C--:B------:R-:W-:Y:S01]  /*34e0*/  FFMA.FTZ R233, R233, R66.reuse, R67 ;  /* 0x00000042e9e97223 */ /* 0x080fe20000010043 */
[C---:B------:R-:W-:Y:S01]  /*34f0*/  PRMT R52, R39.reuse, 0x7632, R52 ;  /* 0x0000763227347816 */ /* 0x040fe20000000034 */
[----:B------:R-:W-:Y:S01]  /*3500*/  FADD.FTZ R53, R220, -R231 ;  /* 0x800000e7dc357221 */ /* 0x000fe20000010000 */
[----:B------:R-:W-:Y:S01]  /*3510*/  FFMA.FTZ R214, R214, R66, R67 ;  /* 0x00000042d6d67223 */ /* 0x000fe20000010043 */
[----:B------:R-:W-:Y:S01]  /*3520*/  SHF.L.U32 R55, R39, 0x10, RZ ;  /* 0x0000001027377819 */ /* 0x000fe200000006ff */
[----:B------:R-:W-:Y:S01]  /*3530*/  FADD.FTZ R233, R222, -R233 ;  /* 0x800000e9dee97221 */ /* 0x000fe20000010000 */
[----:B------:R-:W-:Y:S01]  /*3540*/  FFMA.FTZ R53, R156, R53, R54 ;  /* 0x000000359c357223 */ /* 0x000fe20000010036 */
[----:B------:R-:W-:Y:S01]  /*3550*/  SHF.L.U32 R64, R52, 0x10, RZ ;  /* 0x0000001034407819 */ /* 0x000fe200000006ff */
[----:B------:R-:W-:Y:S01]  /*3560*/  FADD.FTZ R237, R237, -R214 ;  /* 0x800000d6eded7221 */ /* 0x000fe20000010000 */
[C---:B------:R-:W-:Y:S01]  /*3570*/  FFMA.FTZ R52, R156.reuse, R233, R55 ;  /* 0x000000e99c347223 */ /* 0x040fe20000010037 */
[-C--:B------:R-:W-:Y:S01]  /*3580*/  FMUL.FTZ R54, R53, R68.reuse ;  /* 0x0000004435367220 */ /* 0x080fe20000410000 */
[----:B------:R-:W-:Y:S01]  /*3590*/  LOP3.LUT P3, RZ, R79, 0xff, RZ, 0xc0, !PT ;  /* 0x000000ff4fff7812 */ /* 0x000fe2000786c0ff */
[----:B------:R-:W-:Y:S01]  /*35a0*/  FFMA.FTZ R55, R156, R237, R64 ;  /* 0x000000ed9c377223 */ /* 0x000fe20000010040 */
[-C--:B------:R-:W-:Y:S01]  /*35b0*/  FMUL.FTZ R57, R52, R68.reuse ;  /* 0x0000004434397220 */ /* 0x080fe20000410000 */
[----:B------:R-:W-:Y:S01]  /*35c0*/  FMUL.FTZ R54, R54, UR4 ;  /* 0x0000000436367c20 */ /* 0x000fe20008410000 */
[----:B------:R-:W-:Y:S01]  /*35d0*/  ISETP.GE.U32.AND P6, PT, R78, RZ, PT ;  /* 0x000000ff4e00720c */ /* 0x000fe20003fc6070 */
[----:B------:R-:W-:Y:S01]  /*35e0*/  FMUL.FTZ R59, R55, R68 ;  /* 0x00000044373b7220 */ /* 0x000fe20000410000 */
[----:B------:R-:W-:Y:S01]  /*35f0*/  FMUL.FTZ R57, R57, UR4 ;  /* 0x0000000439397c20 */ /* 0x000fe20008410000 */
[----:B------:R-:W-:Y:S01]  /*3600*/  LOP3.LUT P4, RZ, R79, 0xff0000, RZ, 0xc0, !PT ;  /* 0x00ff00004fff7812 */ /* 0x000fe2000788c0ff */
[-CC-:B------:R-:W-:Y:S01]  /*3610*/  FFMA.FTZ R0, R0, R66.reuse, R67.reuse ;  /* 0x0000004200007223 */ /* 0x180fe20000010043 */
[----:B------:R-:W-:Y:S01]  /*3620*/  FSEL R64, R54, RZ, P3 ;  /* 0x000000ff36407208 */ /* 0x000fe20001800000 */
[----:B------:R-:W-:Y:S01]  /*3630*/  FMUL.FTZ R59, R59, UR4 ;  /* 0x000000043b3b7c20 */ /* 0x000fe20008410000 */
[----:B------:R-:W-:Y:S01]  /*3640*/  PRMT R54, R38, 0x7632, R54 ;  /* 0x0000763226367816 */ /* 0x000fe20000000036 */
[-CC-:B------:R-:W-:Y:S01]  /*3650*/  FFMA.FTZ R216, R216, R66.reuse, R67.reuse ;  /* 0x00000042d8d87223 */ /* 0x180fe20000010043 */
[----:B------:R-:W-:Y:S01]  /*3660*/  ISETP.GE.U32.AND.EX P6, PT, R79, 0x1000000, PT, P6 ;  /* 0x010000004f00780c */ /* 0x000fe20003fc6160 */
[----:B------:R-:W-:Y:S01]  /*3670*/  FADD.FTZ R71, R227, -R0 ;  /* 0x80000000e3477221 */ /* 0x000fe20000010000 */
[----:B------:R-:W-:Y:S01]  /*3680*/  FSEL R214, R57, RZ, P4 ;  /* 0x000000ff39d67208 */ /* 0x000fe20002000000 */
[----:B------:R-:W-:Y:S01]  /*3690*/  FADD.FTZ R235, R235, -R216 ;  /* 0x800000d8ebeb7221 */ /* 0x000fe20000010000 */
[----:B------:R-:W-:Y:S01]  /*36a0*/  PRMT R0, R37, 0x7632, R0 ;  /* 0x0000763225007816 */ /* 0x000fe20000000000 */
[-CC-:B------:R-:W-:Y:S01]  /*36b0*/  FFMA.FTZ R229, R229, R66.reuse, R67.reuse ;  /* 0x00000042e5e57223 */ /* 0x180fe20000010043 */
[----:B------:R-:W-:Y:S01]  /*36c0*/  SHF.L.U32 R57, R54, 0x10, RZ ;  /* 0x0000001036397819 */ /* 0x000fe200000006ff */
[-CC-:B------:R-:W-:Y:S01]  /*36d0*/  FFMA.FTZ R223, R223, R66.reuse, R67.reuse ;  /* 0x00000042dfdf7223 */ /* 0x180fe20000010043 */
[----:B------:R-:W-:Y:S01]  /*36e0*/  FSEL R65, R59, RZ, P6 ;  /* 0x000000ff3b417208 */ /* 0x000fe20003000000 */
[-C--:B------:R-:W-:Y:S01]  /*36f0*/  FFMA.FTZ R225, R225, R66.reuse, R67 ;  /* 0x00000042e1e17223 */ /* 0x080fe20000010043 */
[----:B------:R-:W-:Y:S01]  /*3700*/  LOP3.LUT P0, RZ, R78, 0xff, RZ, 0xc0, !PT ;  /* 0x000000ff4eff7812 */ /* 0x000fe2000780c0ff */
[----:B------:R-:W-:Y:S01]  /*3710*/  FFMA.FTZ R54, R156, R235, R57 ;  /* 0x000000eb9c367223 */ /* 0x000fe20000010039 */
[----:B------:R-:W-:Y:S01]  /*3720*/  LOP3.LUT P5, RZ, R78, 0xff00, RZ, 0xc0, !PT ;  /* 0x0000ff004eff7812 */ /* 0x000fe200078ac0ff */
[----:B------:R-:W-:Y:S01]  /*3730*/  FADD.FTZ R63, R218, -R229 ;  /* 0x800000e5da3f7221 */ /* 0x000fe20000010000 */
[----:B------:R-:W-:Y:S01]  /*3740*/  LOP3.LUT P4, RZ, R78, 0xff0000, RZ, 0xc0, !PT ;  /* 0x00ff00004eff7812 */ /* 0x000fe2000788c0ff */
[----:B------:R-:W-:Y:S01]  /*3750*/  FADD.FTZ R223, R226, -R223 ;  /* 0x800000dfe2df7221 */ /* 0x000fe20000010000 */
[----:B------:R-:W-:Y:S01]  /*3760*/  LOP3.LUT P6, RZ, R78, 0xff000000, RZ, 0xc0, !PT ;  /* 0xff0000004eff7812 */ /* 0x000fe200078cc0ff */
[----:B------:R-:W-:Y:S01]  /*3770*/  FADD.FTZ R173, R224, -R225 ;  /* 0x800000e1e0ad7221 */ /* 0x000fe20000010000 */
[----:B------:R-:W-:Y:S01]  /*3780*/  SHF.L.U32 R78, R0, 0x10, RZ ;  /* 0x00000010004e7819 */ /* 0x000fe200000006ff */
[-CC-:B------:R-:W-:Y:S01]  /*3790*/  FFMA.FTZ R198, R198, R66.reuse, R67.reuse ;  /* 0x00000042c6c67223 */ /* 0x180fe20000010043 */
[C---:B------:R-:W-:Y:S01]  /*37a0*/  PRMT R0, R36.reuse, 0x7632, R0 ;  /* 0x0000763224007816 */ /* 0x040fe20000000000 */
[----:B------:R-:W-:Y:S01]  /*37b0*/  FFMA.FTZ R199, R199, R66, R67 ;  /* 0x00000042c7c77223 */ /* 0x000fe20000010043 */
[----:B------:R-:W-:Y:S01]  /*37c0*/  SHF.L.U32 R70, R37, 0x10, RZ ;  /* 0x0000001025467819 */ /* 0x000fe200000006ff */
[----:B------:R-:W-:Y:S01]  /*37d0*/  FADD.FTZ R197, R197, -R198 ;  /* 0x800000c6c5c57221 */ /* 0x000fe20000010000 */
[----:B------:R-:W-:Y:S01]  /*37e0*/  SHF.L.U32 R57, R36, 0x10, RZ ;  /* 0x0000001024397819 */ /* 0x000fe200000006ff */
[----:B------:R-:W-:Y:S01]  /*37f0*/  FADD.FTZ R169, R212, -R199 ;  /* 0x800000c7d4a97221 */ /* 0x000fe20000010000 */
[----:B------:R-:W-:Y:S01]  /*3800*/  SHF.L.U32 R0, R0, 0x10, RZ ;  /* 0x0000001000007819 */ /* 0x000fe200000006ff */
[C---:B------:R-:W-:Y:S01]  /*3810*/  FFMA.FTZ R63, R156.reuse, R63, R70 ;  /* 0x0000003f9c3f7223 */ /* 0x040fe20000010046 */
[C---:B------:R-:W-:Y:S01]  /*3820*/  PRMT R59, R43.reuse, 0x7632, R59 ;  /* 0x000076322b3b7816 */ /* 0x040fe2000000003b */
[----:B------:R-:W-:Y:S01]  /*3830*/  FFMA.FTZ R71, R156, R71, R57 ;  /* 0x000000479c477223 */ /* 0x000fe20000010039 */
[-C--:B------:R-:W-:Y:S01]  /*3840*/  FMUL.FTZ R57, R54, R68.reuse ;  /* 0x0000004436397220 */ /* 0x080fe20000410000 */
[C---:B------:R-:W-:Y:S01]  /*3850*/  FFMA.FTZ R70, R156.reuse, R223, R78 ;  /* 0x000000df9c467223 */ /* 0x040fe2000001004e */
[----:B------:R-:W-:Y:S01]  /*3860*/  SHF.L.U32 R78, R43, 0x10, RZ ;  /* 0x000000102b4e7819 */ /* 0x000fe200000006ff */
[----:B------:R-:W-:Y:S01]  /*3870*/  FFMA.FTZ R173, R156, R173, R0 ;  /* 0x000000ad9cad7223 */ /* 0x000fe20000010000 */
[----:B------:R-:W-:Y:S01]  /*3880*/  LOP3.LUT P3, RZ, R79, 0xff00, RZ, 0xc0, !PT ;  /* 0x0000ff004fff7812 */ /* 0x000fe2000786c0ff */
[-C--:B------:R-:W-:Y:S01]  /*3890*/  FMUL.FTZ R0, R63, R68.reuse ;  /* 0x000000443f007220 */ /* 0x080fe20000410000 */
[----:B------:R-:W-:Y:S01]  /*38a0*/  SHF.L.U32 R198, R59, 0x10, RZ ;  /* 0x000000103bc67819 */ /* 0x000fe200000006ff */
[----:B------:R-:W-:Y:S01]  /*38b0*/  FMUL.FTZ R79, R57, UR4 ;  /* 0x00000004394f7c20 */ /* 0x000fe20008410000 */
[----:B------:R-:W-:Y:S01]  /*38c0*/  FMUL.FTZ R57, R70, R68 ;  /* 0x0000004446397220 */ /* 0x000fe20000410000 */
[----:B------:R-:W-:Y:S01]  /*38d0*/  FFMA.FTZ R203, R203, R66, R67 ;  /* 0x00000042cbcb7223 */ /* 0x000fe20000010043 */
[----:B------:R-:W-:Y:S01]  /*38e0*/  FFMA.FTZ R169, R156, R169, R78 ;  /* 0x000000a99ca97223 */ /* 0x000fe2000001004e */
[----:B------:R-:W-:Y:S01]  /*38f0*/  FMUL.FTZ R171, R0, UR4 ;  /* 0x0000000400ab7c20 */ /* 0x000fe20008410000 */
[----:B------:R-:W-:Y:S01]  /*3900*/  FFMA.FTZ R78, R156, R197, R198 ;  /* 0x000000c59c4e7223 */ /* 0x000fe200000100c6 */
[-C--:B------:R-:W-:Y:S01]  /*3910*/  FMUL.FTZ R0, R71, R68.reuse ;  /* 0x0000004447007220 */ /* 0x080fe20000410000 */
[----:B------:R-:W-:Y:S01]  /*3920*/  SHF.L.U32 R192, R42, 0x10, RZ ;  /* 0x000000102ac07819 */ /* 0x000fe200000006ff */
[----:B------:R-:W-:Y:S01]  /*3930*/  FMUL.FTZ R198, R57, UR4 ;  /* 0x0000000439c67c20 */ /* 0x000fe20008410000 */
[----:B------:R-:W-:Y:S01]  /*3940*/  FADD.FTZ R167, R210, -R203 ;  /* 0x800000cbd2a77221 */ /* 0x000fe20000010000 */
[----:B------:R-:W-:Y:S01]  /*3950*/  FMUL.FTZ R57, R173, R68 ;  /* 0x00000044ad397220 */ /* 0x000fe20000410000 */
[----:B------:R-:W-:Y:S01]  /*3960*/  FMUL.FTZ R0, R0, UR4 ;  /* 0x0000000400007c20 */ /* 0x000fe20008410000 */
[--C-:B------:R-:W-:Y:S01]  /*3970*/  FFMA.FTZ R210, R204, R66, R67.reuse ;  /* 0x00000042ccd27223 */ /* 0x100fe20000010043 */
[----:B------:R-:W-:Y:S01]  /*3980*/  FFMA.FTZ R167, R156, R167, R192 ;  /* 0x000000a79ca77223 */ /* 0x000fe200000100c0 */
[----:B------:R-:W-:Y:S01]  /*3990*/  FMUL.FTZ R57, R57, UR4 ;  /* 0x0000000439397c20 */ /* 0x000fe20008410000 */
[-C--:B------:R-:W-:Y:S01]  /*39a0*/  FMUL.FTZ R59, R169, R68.reuse ;  /* 0x00000044a93b7220 */ /* 0x080fe20000410000 */
[----:B------:R-:W-:Y:S01]  /*39b0*/  FSEL R175, R0, RZ, P0 ;  /* 0x000000ff00af7208 */ /* 0x000fe20000000000 */
[----:B------:R-:W-:Y:S01]  /*39c0*/  FMUL.FTZ R0, R167, R68 ;  /* 0x00000044a7007220 */ /* 0x000fe20000410000 */
[----:B------:R-:W-:Y:S01]  /*39d0*/  FSEL R198, R198, RZ, P6 ;  /* 0x000000ffc6c67208 */ /* 0x000fe20003000000 */
[-CC-:B------:R-:W-:Y:S01]  /*39e0*/  FFMA.FTZ R187, R187, R66.reuse, R67.reuse ;  /* 0x00000042bbbb7223 */ /* 0x180fe20000010043 */
[----:B------:R-:W-:Y:S01]  /*39f0*/  FSEL R204, R57, RZ, P5 ;  /* 0x000000ff39cc7208 */ /* 0x000fe20002800000 */
[----:B------:R-:W-:Y:S01]  /*3a00*/  FFMA.FTZ R57, R185, R66, R67 ;  /* 0x00000042b9397223 */ /* 0x000fe20000010043 */
[----:B------:R-:W-:Y:S01]  /*3a10*/  FMUL.FTZ R0, R0, UR4 ;  /* 0x0000000400007c20 */ /* 0x000fe20008410000 */
[----:B------:R-:W-:Y:S01]  /*3a20*/  LOP3.LUT P6, RZ, R77, 0xff, RZ, 0xc0, !PT ;  /* 0x000000ff4dff7812 */ /* 0x000fe200078cc0ff */
[----:B------:R-:W-:Y:S01]  /*3a30*/  FMUL.FTZ R69, R78, R68 ;  /* 0x000000444e457220 */ /* 0x000fe20000410000 */
[----:B------:R-:W-:Y:S01]  /*3a40*/  ISETP.GE.U32.AND P0, PT, R76, RZ, PT ;  /* 0x000000ff4c00720c */ /* 0x000fe20003f06070 */
[----:B------:R-:W-:Y:S01]  /*3a50*/  FADD.FTZ R177, R162, -R57 ;  /* 0x80000039a2b17221 */ /* 0x000fe20000010000 */
[----:B------:R-:W-:Y:S01]  /*3a60*/  FMUL.FTZ R59, R59, UR4 ;  /* 0x000000043b3b7c20 */ /* 0x000fe20008410000 */
[-C--:B------:R-:W-:Y:S01]  /*3a70*/  FFMA.FTZ R207, R207, R66.reuse, R67 ;  /* 0x00000042cfcf7223 */ /* 0x080fe20000010043 */
[----:B------:R-:W-:Y:S01]  /*3a80*/  PRMT R57, R42, 0x7632, R57 ;  /* 0x000076322a397816 */ /* 0x000fe20000000039 */
[-C--:B------:R-:W-:Y:S01]  /*3a90*/  FFMA.FTZ R200, R200, R66.reuse, R67 ;  /* 0x00000042c8c87223 */ /* 0x080fe20000010043 */
[----:B------:R-:W-:Y:S01]  /*3aa0*/  LOP3.LUT P5, RZ, R77, 0xff0000, RZ, 0xc0, !PT ;  /* 0x00ff00004dff7812 */ /* 0x000fe200078ac0ff */
[----:B------:R-:W-:Y:S01]  /*3ab0*/  FADD.FTZ R179, R164, -R187 ;  /* 0x800000bba4b37221 */ /* 0x000fe20000010000 */
[----:B------:R-:W-:Y:S01]  /*3ac0*/  FSEL R0, R0, RZ, P6 ;  /* 0x000000ff00007208 */ /* 0x000fe20003000000 */
[----:B------:R-:W-:Y:S01]  /*3ad0*/  FMUL.FTZ R69, R69, UR4 ;  /* 0x0000000445457c20 */ /* 0x000fe20008410000 */
[C---:B------:R-:W-:Y:S01]  /*3ae0*/  ISETP.GE.U32.AND.EX P0, PT, R77.reuse, 0x1000000, PT, P0 ;  /* 0x010000004d00780c */ /* 0x040fe20003f06100 */
[-C--:B------:R-:W-:Y:S01]  /*3af0*/  FFMA.FTZ R159, R180, R66.reuse, R67 ;  /* 0x00000042b49f7223 */ /* 0x080fe20000010043 */
[----:B------:R-:W-:Y:S01]  /*3b00*/  LOP3.LUT P6, RZ, R77, 0xff00, RZ, 0xc0, !PT ;  /* 0x0000ff004dff7812 */ /* 0x000fe200078cc0ff */
[----:B------:R-:W-:Y:S01]  /*3b10*/  FADD.FTZ R77, R208, -R207 ;  /* 0x800000cfd04d7221 */ /* 0x000fe20000010000 */
[----:B------:R-:W-:Y:S01]  /*3b20*/  SHF.L.U32 R164, R41, 0x10, RZ ;  /* 0x0000001029a47819 */ /* 0x000fe200000006ff */
[----:B------:R-:W-:Y:S01]  /*3b30*/  FADD.FTZ R201, R201, -R200 ;  /* 0x800000c8c9c97221 */ /* 0x000fe20000010000 */
[----:B------:R-:W-:Y:S01]  /*3b40*/  SHF.L.U32 R83, R57, 0x10, RZ ;  /* 0x0000001039537819 */ /* 0x000fe200000006ff */
[-CC-:B------:R-:W-:Y:S01]  /*3b50*/  FFMA.FTZ R202, R202, R66.reuse, R67.reuse ;  /* 0x00000042caca7223 */ /* 0x180fe20000010043 */
[----:B------:R-:W-:Y:S01]  /*3b60*/  FSEL R192, R59, RZ, P5 ;  /* 0x000000ff3bc07208 */ /* 0x000fe20002800000 */
[-C--:B------:R-:W-:Y:S01]  /*3b70*/  FFMA.FTZ R211, R211, R66.reuse, R67 ;  /* 0x00000042d3d37223 */ /* 0x080fe20000010043 */
[----:B------:R-:W-:Y:S01]  /*3b80*/  PRMT R57, R40, 0x7632, R57 ;  /* 0x0000763228397816 */ /* 0x000fe20000000039 */
[----:B------:R-:W-:Y:S01]  /*3b90*/  FFMA.FTZ R77, R156, R77, R164 ;  /* 0x0000004d9c4d7223 */ /* 0x000fe200000100a4 */
        /* <DEDUP_REMOVED lines=11> */
[-CC-:B------:R-:W-:Y:S01]  /*3c50*/  FFMA.FTZ R181, R181, R66.reuse, R67.reuse ;  /* 0x00000042b5b57223 */ /* 0x180fe20000010043 */
[C---:B------:R-:W-:Y:S01]  /*3c60*/  LOP3.LUT P5, RZ, R76.reuse, 0xff0000, RZ, 0xc0, !PT ;  /* 0x00ff00004cff7812 */ /* 0x040fe200078ac0ff */
[-C--:B------:R-:W-:Y:S01]  /*3c70*/  FFMA.FTZ R183, R183, R66.reuse, R67 ;  /* 0x00000042b7b77223 */ /* 0x080fe20000010043 */
[----:B------:R-:W-:Y:S01]  /*3c80*/  LOP3.LUT P0, RZ, R76, 0xff000000, RZ, 0xc0, !PT ;  /* 0xff0000004cff7812 */ /* 0x000fe2000780c0ff */
[----:B------:R-:W-:Y:S01]  /*3c90*/  FFMA.FTZ R76, R156, R201, R83 ;  /* 0x000000c99c4c7223 */ /* 0x000fe20000010053 */
[----:B------:R-:W-:Y:S01]  /*3ca0*/  SHF.L.U32 R164, R57, 0x10, RZ ;  /* 0x0000001039a47819 */ /* 0x000fe200000006ff */
[----:B------:R-:W-:Y:S01]  /*3cb0*/  FFMA.FTZ R81, R81, R66, R67 ;  /* 0x0000004251517223 */ /* 0x000fe20000010043 */
[----:B------:R-:W-:Y:S01]  /*3cc0*/  SHF.L.U32 R178, R59, 0x10, RZ ;  /* 0x000000103bb27819 */ /* 0x000fe200000006ff */
[-C--:B------:R-:W-:Y:S01]  /*3cd0*/  FMUL.FTZ R59, R76, R68.reuse ;  /* 0x000000444c3b7220 */ /* 0x080fe20000410000 */
[----:B------:R-:W-:Y:S01]  /*3ce0*/  PRMT R57, R47, 0x7632, R57 ;  /* 0x000076322f397816 */ /* 0x000fe20000000039 */
[----:B------:R-:W-:Y:S01]  /*3cf0*/  FFMA.FTZ R189, R156, R189, R164 ;  /* 0x000000bd9cbd7223 */ /* 0x000fe200000100a4 */
[----:B------:R-:W-:Y:S01]  /*3d00*/  SHF.L.U32 R162, R40, 0x10, RZ ;  /* 0x0000001028a27819 */ /* 0x000fe200000006ff */
[C---:B------:R-:W-:Y:S01]  /*3d10*/  FFMA.FTZ R185, R156.reuse, R185, R178 ;  /* 0x000000b99cb97223 */ /* 0x040fe200000100b2 */
[----:B------:R-:W-:Y:S01]  /*3d20*/  SHF.L.U32 R180, R57, 0x10, RZ ;  /* 0x0000001039b47819 */ /* 0x000fe200000006ff */
[-C--:B------:R-:W-:Y:S01]  /*3d30*/  FMUL.FTZ R57, R77, R68.reuse ;  /* 0x000000444d397220 */ /* 0x080fe20000410000 */
[----:B------:R-:W-:Y:S01]  /*3d40*/  FMUL.FTZ R165, R59, UR4 ;  /* 0x000000043ba57c20 */ /* 0x000fe20008410000 */
[----:B------:R-:W-:Y:S01]  /*3d50*/  FFMA.FTZ R187, R156, R211, R162 ;  /* 0x000000d39cbb7223 */ /* 0x000fe200000100a2 */
[-C--:B------:R-:W-:Y:S01]  /*3d60*/  FMUL.FTZ R59, R185, R68.reuse ;  /* 0x00000044b93b7220 */ /* 0x080fe20000410000 */
[----:B------:R-:W-:Y:S01]  /*3d70*/  FMUL.FTZ R178, R57, UR4 ;  /* 0x0000000439b27c20 */ /* 0x000fe20008410000 */
[----:B------:R-:W-:Y:S01]  /*3d80*/  SHF.L.U32 R83, R47, 0x10, RZ ;  /* 0x000000102f537819 */ /* 0x000fe200000006ff */
[-C--:B------:R-:W-:Y:S01]  /*3d90*/  FMUL.FTZ R57, R187, R68.reuse ;  /* 0x00000044bb397220 */ /* 0x080fe20000410000 */
[----:B------:R-:W-:Y:S01]  /*3da0*/  SHF.L.U32 R162, R46, 0x10, RZ ;  /* 0x000000102ea27819 */ /* 0x000fe200000006ff */
[----:B------:R-:W-:Y:S01]  /*3db0*/  FMUL.FTZ R163, R59, UR4 ;  /* 0x000000043ba37c20 */ /* 0x000fe20008410000 */
[-C--:B------:R-:W-:Y:S01]  /*3dc0*/  FMUL.FTZ R59, R189, R68.reuse ;  /* 0x00000044bd3b7220 */ /* 0x080fe20000410000 */
[----:B------:R-:W-:Y:S01]  /*3dd0*/  FMUL.FTZ R57, R57, UR4 ;  /* 0x0000000439397c20 */ /* 0x000fe20008410000 */
[C---:B------:R-:W-:Y:S01]  /*3de0*/  FFMA.FTZ R179, R156.reuse, R179, R83 ;  /* 0x000000b39cb37223 */ /* 0x040fe20000010053 */
[C---:B------:R-:W-:Y:S01]  /*3df0*/  FFMA.FTZ R177, R156.reuse, R177, R162 ;  /* 0x000000b19cb17223 */ /* 0x040fe200000100a2 */
[----:B------:R-:W-:Y:S01]  /*3e00*/  FMUL.FTZ R59, R59, UR4 ;  /* 0x000000043b3b7c20 */ /* 0x000fe20008410000 */
[----:B------:R-:W-:Y:S01]  /*3e10*/  FFMA.FTZ R180, R156, R159, R180 ;  /* 0x0000009f9cb47223 */ /* 0x000fe200000100b4 */
[-C--:B------:R-:W-:Y:S01]  /*3e20*/  FMUL.FTZ R83, R179, R68.reuse ;  /* 0x00000044b3537220 */ /* 0x080fe20000410000 */
[----:B------:R-:W-:Y:S01]  /*3e30*/  FSEL R164, R57, RZ, P3 ;  /* 0x000000ff39a47208 */ /* 0x000fe20001800000 */
[-C--:B------:R-:W-:Y:S01]  /*3e40*/  FMUL.FTZ R57, R177, R68.reuse ;  /* 0x00000044b1397220 */ /* 0x080fe20000410000 */
[----:B------:R-:W-:Y:S01]  /*3e50*/  FSEL R161, R59, RZ, P4 ;  /* 0x000000ff3ba17208 */ /* 0x000fe20002000000 */
[----:B------:R-:W-:Y:S01]  /*3e60*/  FMUL.FTZ R83, R83, UR4 ;  /* 0x0000000453537c20 */ /* 0x000fe20008410000 */
[----:B------:R-:W-:Y:S01]  /*3e70*/  FSEL R163, R163, RZ, P0 ;  /* 0x000000ffa3a37208 */ /* 0x000fe20000000000 */
[----:B------:R-:W-:Y:S01]  /*3e80*/  FMUL.FTZ R57, R57, UR4 ;  /* 0x0000000439397c20 */ /* 0x000fe20008410000 */
[C---:B------:R-:W-:Y:S01]  /*3e90*/  LOP3.LUT P4, RZ, R75.reuse, 0xff0000, RZ, 0xc0, !PT ;  /* 0x00ff00004bff7812 */ /* 0x040fe2000788c0ff */
[----:B------:R-:W-:Y:S01]  /*3ea0*/  FMUL.FTZ R159, R180, R68 ;  /* 0x00000044b49f7220 */ /* 0x000fe20000410000 */
[----:B------:R-:W-:Y:S01]  /*3eb0*/  LOP3.LUT P0, RZ, R75, 0xff, RZ, 0xc0, !PT ;  /* 0x000000ff4bff7812 */ /* 0x000fe2000780c0ff */
[-CC-:B------:R-:W-:Y:S01]  /*3ec0*/  FFMA.FTZ R199, R84, R66.reuse, R67.reuse ;  /* 0x0000004254c77223 */ /* 0x180fe20000010043 */
[----:B------:R-:W-:Y:S01]  /*3ed0*/  ISETP.GE.U32.AND P3, PT, R74, RZ, PT ;  /* 0x000000ff4a00720c */ /* 0x000fe20003f66070 */
[----:B------:R-:W-:Y:S01]  /*3ee0*/  FMUL.FTZ R159, R159, UR4 ;  /* 0x000000049f9f7c20 */ /* 0x000fe20008410000 */
[----:B------:R-:W-:Y:S01]  /*3ef0*/  FSEL R162, R83, RZ, P4 ;  /* 0x000000ff53a27208 */ /* 0x000fe20002000000 */
[-CC-:B------:R-:W-:Y:S01]  /*3f00*/  FFMA.FTZ R201, R182, R66.reuse, R67.reuse ;  /* 0x00000042b6c97223 */ /* 0x180fe20000010043 */
[----:B------:R-:W-:Y:S01]  /*3f10*/  FSEL R83, R57, RZ, P0 ;  /* 0x000000ff39537208 */ /* 0x000fe20000000000 */
[-CC-:B------:R-:W-:Y:S01]  /*3f20*/  FFMA.FTZ R57, R168, R66.reuse, R67.reuse ;  /* 0x00000042a8397223 */ /* 0x180fe20000010043 */
[----:B------:R-:W-:Y:S01]  /*3f30*/  ISETP.GE.U32.AND.EX P3, PT, R75, 0x1000000, PT, P3 ;  /* 0x010000004b00780c */ /* 0x000fe20003f66130 */
[-C--:B------:R-:W-:Y:S01]  /*3f40*/  FFMA.FTZ R191, R191, R66.reuse, R67 ;  /* 0x00000042bfbf7223 */ /* 0x080fe20000010043 */
[----:B------:R-:W-:Y:S01]  /*3f50*/  FSEL R165, R165, RZ, P6 ;  /* 0x000000ffa5a57208 */ /* 0x000fe20003000000 */
[----:B------:R-:W-:Y:S01]  /*3f60*/  FADD.FTZ R59, R166, -R57 ;  /* 0x80000039a63b7221 */ /* 0x000fe20000010000 */
[----:B------:R-:W-:Y:S01]  /*3f70*/  FSEL R178, R178, RZ, P5 ;  /* 0x000000ffb2b27208 */ /* 0x000fe20002800000 */
[-CC-:B------:R-:W-:Y:S01]  /*3f80*/  FFMA.FTZ R203, R188, R66.reuse, R67.reuse ;  /* 0x00000042bccb7223 */ /* 0x180fe20000010043 */
[----:B------:R-:W-:Y:S01]  /*3f90*/  FSEL R159, R159, RZ, P3 ;  /* 0x000000ff9f9f7208 */ /* 0x000fe20001800000 */
[----:B------:R-:W-:Y:S01]  /*3fa0*/  FFMA.FTZ R205, R193, R66, R67 ;  /* 0x00000042c1cd7223 */ /* 0x000fe20000010043 */
[----:B------:R-:W-:Y:S01]  /*3fb0*/  SHF.L.U32 R57, R56, 0x10, RZ ;  /* 0x0000001038397819 */ /* 0x000fe200000006ff */
[----:B------:R-:W-:Y:S01]  /*3fc0*/  FADD.FTZ R84, R174, -R195 ;  /* 0x800000c3ae547221 */ /* 0x000fe20000010000 */
[----:B------:R-:W-:Y:S01]  /*3fd0*/  LOP3.LUT P6, RZ, R74, 0xff, RZ, 0xc0, !PT ;  /* 0x000000ff4aff7812 */ /* 0x000fe200078cc0ff */
[----:B------:R-:W-:Y:S01]  /*3fe0*/  FADD.FTZ R81, R80, -R81 ;  /* 0x8000005150517221 */ /* 0x000fe20000010000 */
[----:B------:R-:W-:Y:S01]  /*3ff0*/  LOP3.LUT P5, RZ, R74, 0xff00, RZ, 0xc0, !PT ;  /* 0x0000ff004aff7812 */ /* 0x000fe200078ac0ff */
[----:B------:R-:W-:Y:S01]  /*4000*/  FFMA.FTZ R84, R156, R84, R57 ;  /* 0x000000549c547223 */ /* 0x000fe20000010039 */
[----:B------:R-:W-:Y:S01]  /*4010*/  LOP3.LUT P4, RZ, R74, 0xff0000, RZ, 0xc0, !PT ;  /* 0x00ff00004aff7812 */ /* 0x000fe2000788c0ff */
[----:B------:R-:W-:Y:S01]  /*4020*/  FADD.FTZ R183, R160, -R183 ;  /* 0x800000b7a0b77221 */ /* 0x000fe20000010000 */
[----:B------:R-:W-:Y:S01]  /*4030*/  LOP3.LUT P3, RZ, R74, 0xff000000, RZ, 0xc0, !PT ;  /* 0xff0000004aff7812 */ /* 0x000fe2000786c0ff */
[-CC-:B------:R-:W-:Y:S01]  /*4040*/  FFMA.FTZ R74, R87, R66.reuse, R67.reuse ;  /* 0x00000042574a7223 */ /* 0x180fe20000010043 */
[----:B------:R-:W-:Y:S01]  /*4050*/  LOP3.LUT P0, RZ, R75, 0xff00, RZ, 0xc0, !PT ;  /* 0x0000ff004bff7812 */ /* 0x000fe2000780c0ff */
[-CC-:B------:R-:W-:Y:S01]  /*4060*/  FFMA.FTZ R75, R172, R66.reuse, R67.reuse ;  /* 0x00000042ac4b7223 */ /* 0x180fe20000010043 */
[----:B------:R-:W-:Y:S01]  /*4070*/  PRMT R56, R44, 0x7632, R56 ;  /* 0x000076322c387816 */ /* 0x000fe20000000038 */
        /* <DEDUP_REMOVED lines=8> */
[----:B------:R-:W-:Y:S01]  /*4100*/  FFMA.FTZ R168, R156, R59, R56 ;  /* 0x0000003b9ca87223 */ /* 0x000fe20000010038 */
[-C--:B------:R-:W-:Y:S01]  /*4110*/  FMUL.FTZ R56, R84, R68.reuse ;  /* 0x0000004454387220 */ /* 0x080fe20000410000 */
[----:B------:R-:W-:Y:S01]  /*4120*/  SHF.L.U32 R66, R44, 0x10, RZ ;  /* 0x000000102c427819 */ /* 0x000fe200000006ff */
[C---:B------:R-:W-:Y:S01]  /*4130*/  FFMA.FTZ R85, R156.reuse, R183, R74 ;  /* 0x000000b79c557223 */ /* 0x040fe2000001004a */
[----:B------:R-:W-:Y:S01]  /*4140*/  FFMA.FTZ R87, R156, R75, R80 ;  /* 0x0000004b9c577223 */ /* 0x000fe20000010050 */
[----:B------:R-:W-:Y:S01]  /*4150*/  FMUL.FTZ R56, R56, UR4 ;  /* 0x0000000438387c20 */ /* 0x000fe20008410000 */
[----:B------:R-:W-:Y:S01]  /*4160*/  FADD.FTZ R193, R184, -R191 ;  /* 0x800000bfb8c17221 */ /* 0x000fe20000010000 */
[----:B------:R-:W-:Y:S01]  /*4170*/  FFMA.FTZ R181, R156, R181, R66 ;  /* 0x000000b59cb57223 */ /* 0x000fe20000010042 */
[-C--:B------:R-:W-:Y:S01]  /*4180*/  FMUL.FTZ R57, R85, R68.reuse ;  /* 0x0000004455397220 */ /* 0x080fe20000410000 */
[-C--:B------:R-:W-:Y:S01]  /*4190*/  FMUL.FTZ R59, R87, R68.reuse ;  /* 0x00000044573b7220 */ /* 0x080fe20000410000 */
[----:B------:R-:W-:Y:S01]  /*41a0*/  SHF.L.U32 R191, R48, 0x10, RZ ;  /* 0x0000001030bf7819 */ /* 0x000fe200000006ff */
[----:B------:R-:W-:Y:S01]  /*41b0*/  FADD.FTZ R199, R82, -R199 ;  /* 0x800000c752c77221 */ /* 0x000fe20000010000 */
[----:B------:R-:W-:Y:S01]  /*41c0*/  FSEL R158, R56, RZ, P0 ;  /* 0x000000ff389e7208 */ /* 0x000fe20000000000 */
[----:B------:R-:W-:Y:S01]  /*41d0*/  FMUL.FTZ R57, R57, UR4 ;  /* 0x0000000439397c20 */ /* 0x000fe20008410000 */
[-C--:B------:R-:W-:Y:S01]  /*41e0*/  FMUL.FTZ R56, R181, R68.reuse ;  /* 0x00000044b5387220 */ /* 0x080fe20000410000 */
[----:B------:R-:W-:Y:S01]  /*41f0*/  FMUL.FTZ R59, R59, UR4 ;  /* 0x000000043b3b7c20 */ /* 0x000fe20008410000 */
[----:B------:R-:W-:Y:S01]  /*4200*/  SHF.L.U32 R66, R49, 0x10, RZ ;  /* 0x0000001031427819 */ /* 0x000fe200000006ff */
[----:B------:R-:W-:Y:S01]  /*4210*/  FFMA.FTZ R191, R156, R81, R191 ;  /* 0x000000519cbf7223 */ /* 0x000fe200000100bf */
[----:B------:R-:W-:Y:S01]  /*4220*/  FMUL.FTZ R56, R56, UR4 ;  /* 0x0000000438387c20 */ /* 0x000fe20008410000 */
[----:B------:R-:W-:Y:S01]  /*4230*/  FSEL R160, R57, RZ, P4 ;  /* 0x000000ff39a07208 */ /* 0x000fe20002000000 */
[-C--:B------:R-:W-:Y:S01]  /*4240*/  FMUL.FTZ R57, R168, R68.reuse ;  /* 0x00000044a8397220 */ /* 0x080fe20000410000 */
[----:B------:R-:W-:Y:S01]  /*4250*/  FSEL R183, R59, RZ, P3 ;  /* 0x000000ff3bb77208 */ /* 0x000fe20001800000 */
[----:B------:R-:W-:Y:S01]  /*4260*/  FFMA.FTZ R195, R156, R195, R66 ;  /* 0x000000c39cc37223 */ /* 0x000fe20000010042 */
[-C--:B------:R-:W-:Y:S01]  /*4270*/  FMUL.FTZ R59, R191, R68.reuse ;  /* 0x00000044bf3b7220 */ /* 0x080fe20000410000 */
[----:B------:R-:W-:Y:S01]  /*4280*/  FSEL R172, R56, RZ, P6 ;  /* 0x000000ff38ac7208 */ /* 0x000fe20003000000 */
[----:B------:R-:W-:Y:S01]  /*4290*/  FMUL.FTZ R57, R57, UR4 ;  /* 0x0000000439397c20 */ /* 0x000fe20008410000 */
[----:B------:R-:W-:Y:S01]  /*42a0*/  FMUL.FTZ R56, R195, R68 ;  /* 0x00000044c3387220 */ /* 0x000fe20000410000 */
[----:B------:R-:W-:Y:S01]  /*42b0*/  FMUL.FTZ R59, R59, UR4 ;  /* 0x000000043b3b7c20 */ /* 0x000fe20008410000 */
[----:B------:R-:W-:Y:S01]  /*42c0*/  LOP3.LUT P0, RZ, R72, 0xff, RZ, 0xc0, !PT ;  /* 0x000000ff48ff7812 */ /* 0x000fe2000780c0ff */
[----:B------:R-:W-:Y:S01]  /*42d0*/  FADD.FTZ R67, R194, -R67 ;  /* 0x80000043c2437221 */ /* 0x000fe20000010000 */
[----:B------:R-:W-:Y:S01]  /*42e0*/  FSEL R197, R57, RZ, P5 ;  /* 0x000000ff39c57208 */ /* 0x000fe20002800000 */
[----:B------:R-:W-:Y:S01]  /*42f0*/  FMUL.FTZ R170, R56, UR4 ;  /* 0x0000000438aa7c20 */ /* 0x000fe20008410000 */
[----:B------:R-:W-:Y:S01]  /*4300*/  FSEL R166, R59, RZ, P0 ;  /* 0x000000ff3ba67208 */ /* 0x000fe20000000000 */
[----:B------:R-:W0:Y:S01]  /*4310*/  LDC.64 R56, c[0x0][0x478] ;  /* 0x00011e00ff387b82 */ /* 0x000e220000000a00 */
[----:B------:R-:W-:Y:S01]  /*4320*/  SHF.L.U32 R59, R58, 0x10, RZ ;  /* 0x000000103a3b7819 */ /* 0x000fe200000006ff */
[----:B------:R-:W-:Y:S01]  /*4330*/  FADD.FTZ R201, R86, -R201 ;  /* 0x800000c956c97221 */ /* 0x000fe20000010000 */
[----:B------:R-:W-:Y:S01]  /*4340*/  SHF.L.U32 R74, R50, 0x10, RZ ;  /* 0x00000010324a7819 */ /* 0x000fe200000006ff */
[----:B------:R-:W-:Y:S01]  /*4350*/  FADD.FTZ R203, R186, -R203 ;  /* 0x800000cbbacb7221 */ /* 0x000fe20000010000 */
[----:B------:R-:W-:Y:S01]  /*4360*/  LOP3.LUT P5, RZ, R73, 0xff, RZ, 0xc0, !PT ;  /* 0x000000ff49ff7812 */ /* 0x000fe200078ac0ff */
[C---:B------:R-:W-:Y:S01]  /*4370*/  FFMA.FTZ R199, R156.reuse, R199, R59 ;  /* 0x000000c79cc77223 */ /* 0x040fe2000001003b */
[----:B------:R-:W-:Y:S01]  /*4380*/  F2FP.BF16.F32.PACK_AB R55, R55, R52 ;  /* 0x000000343737723e */ /* 0x000fe200000010ff */
[----:B------:R-:W1:Y:S01]  /*4390*/  LDC.64 R58, c[0x0][0x468] ;  /* 0x00011a00ff3a7b82 */ /* 0x000e620000000a00 */
[----:B------:R-:W-:Y:S01]  /*43a0*/  FFMA.FTZ R193, R156, R193, R74 ;  /* 0x000000c19cc17223 */ /* 0x000fe2000001004a */
[----:B------:R-:W-:Y:S01]  /*43b0*/  F2FP.BF16.F32.PACK_AB R54, R54, R53 ;  /* 0x000000353636723e */ /* 0x000fe200000010ff */
[----:B------:R-:W-:Y:S01]  /*43c0*/  FADD.FTZ R205, R190, -R205 ;  /* 0x800000cdbecd7221 */ /* 0x000fe20000010000 */
[----:B------:R-:W-:Y:S01]  /*43d0*/  F2FP.BF16.F32.PACK_AB R53, R70, R63 ;  /* 0x0000003f4635723e */ /* 0x000fe200000010ff */
[----:B------:R-:W-:Y:S01]  /*43e0*/  FMUL.FTZ R66, R193, R68 ;  /* 0x00000044c1427220 */ /* 0x000fe20000410000 */
[----:B------:R-:W-:-:S02]  /*43f0*/  F2FP.BF16.F32.PACK_AB R52, R173, R71 ;  /* 0x00000047ad34723e */ /* 0x000fc400000010ff */
[----:B------:R-:W-:Y:S01]  /*4400*/  SHF.L.U32 R61, R61, 0x10, RZ ;  /* 0x000000103d3d7819 */ /* 0x000fe200000006ff */
[----:B------:R-:W-:Y:S01]  /*4410*/  FMUL.FTZ R66, R66, UR4 ;  /* 0x0000000442427c20 */ /* 0x000fe20008410000 */
[----:B------:R-:W-:Y:S02]  /*4420*/  SHF.L.U32 R62, R62, 0x10, RZ ;  /* 0x000000103e3e7819 */ /* 0x000fe400000006ff */
[----:B------:R-:W-:Y:S01]  /*4430*/  LOP3.LUT P3, RZ, R72, 0xff0000, RZ, 0xc0, !PT ;  /* 0x00ff000048ff7812 */ /* 0x000fe2000786c0ff */
[----:B------:R-:W-:Y:S01]  /*4440*/  FFMA.FTZ R201, R156, R201, R61 ;  /* 0x000000c99cc97223 */ /* 0x000fe2000001003d */
[----:B------:R-:W-:Y:S01]  /*4450*/  FSEL R174, R66, RZ, P5 ;  /* 0x000000ff42ae7208 */ /* 0x000fe20002800000 */
[----:B------:R-:W-:Y:S01]  /*4460*/  FFMA.FTZ R203, R156, R203, R62 ;  /* 0x000000cb9ccb7223 */ /* 0x000fe2000001003e */
[----:B------:R-:W-:Y:S01]  /*4470*/  SHF.L.U32 R66, R60, 0x10, RZ ;  /* 0x000000103c427819 */ /* 0x000fe200000006ff */
[----:B0-----:R-:W-:Y:S01]  /*4480*/  IMAD.WIDE.U32 R70, R157, 0x10, R56 ;  /* 0x000000109d467825 */ /* 0x001fe200078e0038 */
[----:B------:R-:W-:-:S02]  /*4490*/  SHF.L.U32 R60, R51, 0x10, RZ ;  /* 0x00000010333c7819 */ /* 0x000fc400000006ff */
[----:B------:R-:W-:Y:S01]  /*44a0*/  ISETP.GE.U32.AND P0, PT, R72, RZ, PT ;  /* 0x000000ff4800720c */ /* 0x000fe20003f06070 */
[C---:B------:R-:W-:Y:S01]  /*44b0*/  FFMA.FTZ R82, R156.reuse, R67, R66 ;  /* 0x000000439c527223 */ /* 0x040fe20000010042 */
[----:B------:R0:W-:Y:S01]  /*44c0*/  STG.E.128 desc[UR6][R70.64], R52 ;  /* 0x0000003446007986 */ /* 0x0001e2000c101d06 */
[----:B------:R-:W-:Y:S01]  /*44d0*/  F2FP.BF16.F32.PACK_AB R67, R65, R214 ;  /* 0x000000d64143723e */ /* 0x000fe200000010ff */
[----:B------:R-:W-:Y:S01]  /*44e0*/  FFMA.FTZ R205, R156, R205, R60 ;  /* 0x000000cd9ccd7223 */ /* 0x000fe2000001003c */
[----:B------:R-:W-:Y:S01]  /*44f0*/  F2FP.BF16.F32.PACK_AB R66, R79, R64 ;  /* 0x000000404f42723e */ /* 0x000fe200000010ff */
[--C-:B------:R-:W-:Y:S01]  /*4500*/  IMAD.WIDE.U32 R80, R155, 0x10, R56.reuse ;  /* 0x000000109b507825 */ /* 0x100fe200078e0038 */
[----:B------:R-:W-:Y:S02]  /*4510*/  F2FP.BF16.F32.PACK_AB R65, R198, R171 ;  /* 0x000000abc641723e */ /* 0x000fe400000010ff */
[----:B------:R-:W-:Y:S01]  /*4520*/  F2FP.BF16.F32.PACK_AB R64, R204, R175 ;  /* 0x000000afcc40723e */ /* 0x000fe200000010ff */
[----:B------:R-:W-:Y:S01]  /*4530*/  IMAD.WIDE.U32 R74, R153, 0x10, R56 ;  /* 0x00000010994a7825 */ /* 0x000fe200078e0038 */
[----:B------:R-:W-:-:S02]  /*4540*/  F2FP.BF16.F32.PACK_AB R63, R78, R169 ;  /* 0x000000a94e3f723e */ /* 0x000fc400000010ff */
[----:B------:R-:W-:Y:S01]  /*4550*/  F2FP.BF16.F32.PACK_AB R62, R76, R167 ;  /* 0x000000a74c3e723e */ /* 0x000fe200000010ff */
[--C-:B-1----:R-:W-:Y:S01]  /*4560*/  IMAD.WIDE.U32 R78, R153, 0x10, R58.reuse ;  /* 0x00000010994e7825 */ /* 0x102fe200078e003a */
[----:B------:R-:W-:Y:S02]  /*4570*/  F2FP.BF16.F32.PACK_AB R61, R185, R77 ;  /* 0x0000004db93d723e */ /* 0x000fe400000010ff */
[----:B------:R-:W-:Y:S01]  /*4580*/  F2FP.BF16.F32.PACK_AB R60, R189, R187 ;  /* 0x000000bbbd3c723e */ /* 0x000fe200000010ff */
[--C-:B------:R-:W-:Y:S01]  /*4590*/  IMAD.WIDE.U32 R76, R155, 0x10, R58.reuse ;  /* 0x000000109b4c7825 */ /* 0x100fe200078e003a */
[----:B------:R-:W-:Y:S02]  /*45a0*/  FSEL R170, R170, RZ, P3 ;  /* 0x000000ffaaaa7208 */ /* 0x000fe40001800000 */
[----:B0-----:R-:W-:Y:S01]  /*45b0*/  F2FP.BF16.F32.PACK_AB R52, R199, R191 ;  /* 0x000000bfc734723e */ /* 0x001fe200000010ff */
[----:B------:R-:W-:Y:S01]  /*45c0*/  IMAD.WIDE.U32 R70, R157, 0x10, R58 ;  /* 0x000000109d467825 */ /* 0x000fe200078e003a */
[----:B------:R-:W-:-:S03]  /*45d0*/  F2FP.BF16.F32.PACK_AB R53, R201, R195 ;  /* 0x000000c3c935723e */ /* 0x000fc600000010ff */
[-C--:B------:R-:W-:Y:S01]  /*45e0*/  FMUL.FTZ R199, R199, R68.reuse ;  /* 0x00000044c7c77220 */ /* 0x080fe20000410000 */
[----:B------:R-:W-:Y:S01]  /*45f0*/  F2FP.BF16.F32.PACK_AB R54, R203, R193 ;  /* 0x000000c1cb36723e */ /* 0x000fe200000010ff */
[-C--:B------:R-:W-:Y:S01]  /*4600*/  FMUL.FTZ R201, R201, R68.reuse ;  /* 0x00000044c9c97220 */ /* 0x080fe20000410000 */
[----:B------:R0:W-:Y:S01]  /*4610*/  STG.E.128 desc[UR6][R70.64], R64 ;  /* 0x0000004046007986 */ /* 0x0001e2000c101d06 */
[----:B------:R-:W-:Y:S01]  /*4620*/  FMUL.FTZ R203, R203, R68 ;  /* 0x00000044cbcb7220 */ /* 0x000fe20000410000 */
[----:B------:R-:W-:Y:S01]  /*4630*/  LOP3.LUT P5, RZ, R73, 0xff0000, RZ, 0xc0, !PT ;  /* 0x00ff000049ff7812 */ /* 0x000fe200078ac0ff */
[----:B------:R-:W-:Y:S01]  /*4640*/  FMUL.FTZ R201, R201, UR4 ;  /* 0x00000004c9c97c20 */ /* 0x000fe20008410000 */
[----:B------:R-:W-:Y:S01]  /*4650*/  ISETP.GE.U32.AND.EX P0, PT, R73, 0x1000000, PT, P0 ;  /* 0x010000004900780c */ /* 0x000fe20003f06100 */
[----:B------:R-:W-:Y:S01]  /*4660*/  FMUL.FTZ R203, R203, UR4 ;  /* 0x00000004cbcb7c20 */ /* 0x000fe20008410000 */
[----:B------:R-:W-:Y:S01]  /*4670*/  FMUL.FTZ R199, R199, UR4 ;  /* 0x00000004c7c77c20 */ /* 0x000fe20008410000 */
[C---:B------:R-:W-:Y:S01]  /*4680*/  LOP3.LUT P4, RZ, R72.reuse, 0xff00, RZ, 0xc0, !PT ;  /* 0x0000ff0048ff7812 */ /* 0x040fe2000788c0ff */
[----:B------:R1:W-:Y:S01]  /*4690*/  STG.E.128 desc[UR6][R80.64], R60 ;  /* 0x0000003c50007986 */ /* 0x0003e2000c101d06 */
[----:B------:R-:W-:-:S02]  /*46a0*/  LOP3.LUT P6, RZ, R72, 0xff000000, RZ, 0xc0, !PT ;  /* 0xff00000048ff7812 */ /* 0x000fc400078cc0ff */
[----:B------:R-:W-:Y:S01]  /*46b0*/  LOP3.LUT P3, RZ, R73, 0xff00, RZ, 0xc0, !PT ;  /* 0x0000ff0049ff7812 */ /* 0x000fe2000786c0ff */
[C---:B------:R-:W-:Y:S01]  /*46c0*/  IMAD.WIDE.U32 R72, R154.reuse, 0x10, R56 ;  /* 0x000000109a487825 */ /* 0x040fe200078e0038 */
[----:B------:R-:W-:Y:S02]  /*46d0*/  FSEL R199, R199, RZ, P4 ;  /* 0x000000ffc7c77208 */ /* 0x000fe40002000000 */
[----:B------:R-:W-:Y:S01]  /*46e0*/  FSEL R203, R203, RZ, P3 ;  /* 0x000000ffcbcb7208 */ /* 0x000fe20001800000 */
[----:B------:R-:W-:Y:S01]  /*46f0*/  IMAD.WIDE.U32 R154, R154, 0x10, R58 ;  /* 0x000000109a9a7825 */ /* 0x000fe200078e003a */
[----:B------:R-:W-:-:S03]  /*4700*/  F2FP.BF16.F32.PACK_AB R59, R180, R179 ;  /* 0x000000b3b43b723e */ /* 0x000fc600000010ff */
[-C--:B0-----:R-:W-:Y:S01]  /*4710*/  FMUL.FTZ R70, R205, R68.reuse ;  /* 0x00000044cd467220 */ /* 0x081fe20000410000 */
[----:B------:R-:W-:Y:S01]  /*4720*/  FMUL.FTZ R68, R82, R68 ;  /* 0x0000004452447220 */ /* 0x000fe20000410000 */
[----:B------:R-:W-:Y:S02]  /*4730*/  F2FP.BF16.F32.PACK_AB R58, R84, R177 ;  /* 0x000000b1543a723e */ /* 0x000fe400000010ff */
[----:B------:R-:W-:Y:S01]  /*4740*/  FMUL.FTZ R70, R70, UR4 ;  /* 0x0000000446467c20 */ /* 0x000fe20008410000 */
[----:B------:R-:W-:Y:S01]  /*4750*/  FMUL.FTZ R68, R68, UR4 ;  /* 0x0000000444447c20 */ /* 0x000fe20008410000 */
[----:B------:R-:W-:Y:S02]  /*4760*/  F2FP.BF16.F32.PACK_AB R57, R87, R85 ;  /* 0x000000555739723e */ /* 0x000fe400000010ff */
[----:B-1----:R-:W-:Y:S02]  /*4770*/  F2FP.BF16.F32.PACK_AB R63, R69, R192 ;  /* 0x000000c0453f723e */ /* 0x002fe400000010ff */
[----:B------:R-:W-:-:S02]  /*4780*/  FSEL R70, R70, RZ, P5 ;  /* 0x000000ff46467208 */ /* 0x000fc40002800000 */
[----:B------:R-:W-:Y:S02]  /*4790*/  FSEL R71, R68, RZ, P0 ;  /* 0x000000ff44477208 */ /* 0x000fe40000000000 */
[----:B------:R-:W-:Y:S02]  /*47a0*/  F2FP.BF16.F32.PACK_AB R62, R165, R0 ;  /* 0x00000000a53e723e */ /* 0x000fe400000010ff */
[----:B------:R-:W-:Y:S02]  /*47b0*/  F2FP.BF16.F32.PACK_AB R61, R163, R178 ;  /* 0x000000b2a33d723e */ /* 0x000fe400000010ff */
[----:B------:R-:W-:Y:S02]  /*47c0*/  F2FP.BF16.F32.PACK_AB R60, R161, R164 ;  /* 0x000000a4a13c723e */ /* 0x000fe400000010ff */
[----:B------:R-:W-:Y:S02]  /*47d0*/  FSEL R69, R201, RZ, P6 ;  /* 0x000000ffc9457208 */ /* 0x000fe40003000000 */
[----:B------:R-:W-:Y:S01]  /*47e0*/  F2FP.BF16.F32.PACK_AB R56, R168, R181 ;  /* 0x000000b5a838723e */ /* 0x000fe200000010ff */
[----:B------:R1:W-:Y:S01]  /*47f0*/  STG.E.128 desc[UR6][R76.64], R60 ;  /* 0x0000003c4c007986 */ /* 0x0003e2000c101d06 */
[----:B------:R-:W-:-:S02]  /*4800*/  F2FP.BF16.F32.PACK_AB R67, R159, R162 ;  /* 0x000000a29f43723e */ /* 0x000fc400000010ff */
        /* <DEDUP_REMOVED lines=13> */
.L_x_3658:
        /* <DEDUP_REMOVED lines=65> */
.L_x_3661:
        /* <DEDUP_REMOVED lines=11> */
[----:B-----5:R-:W-:Y:S01]  /*4da0*/  LOP3.LUT P6, RZ, R79, 0xff0000, RZ, 0xc0, !PT ;  /* 0x00ff00004fff7812 */ /* 0x020fe200078cc0ff */
[-C--:B------:R-:W-:Y:S01]  /*4db0*/  FMUL.FTZ R53, R55, R68.reuse ;  /* 0x0000004437357220 */ /* 0x080fe20000410000 */
        /* <DEDUP_REMOVED lines=21> */
[C---:B------:R-:W-:Y:S01]  /*4f10*/  FMUL.FTZ R223, R156.reuse, R223 ;  /* 0x000000df9cdf7220 */ /* 0x040fe20000410000 */
[----:B------:R-:W-:Y:S01]  /*4f20*/  FSEL R63, R53, RZ, P6 ;  /* 0x000000ff353f7208 */ /* 0x000fe20003000000 */
[----:B------:R-:W-:Y:S01]  /*4f30*/  FMUL.FTZ R53, R156, R229 ;  /* 0x000000e59c357220 */ /* 0x000fe20000410000 */
[----:B------:R-:W-:Y:S01]  /*4f40*/  FSEL R58, R52, RZ, P5 ;  /* 0x000000ff343a7208 */ /* 0x000fe20002800000 */
[C---:B------:R-:W-:Y:S01]  /*4f50*/  FMUL.FTZ R52, R156.reuse, R225 ;  /* 0x000000e19c347220 */ /* 0x040fe20000410000 */
[----:B------:R-:W-:Y:S01]  /*4f60*/  FMUL.FTZ R227, R156, R227 ;  /* 0x000000e39ce37220 */ /* 0x000fe20000410000 */
[----:B------:R-:W-:Y:S01]  /*4f70*/  FSEL R62, R57, RZ, P3 ;  /* 0x000000ff393e7208 */ /* 0x000fe20001800000 */
        /* <DEDUP_REMOVED lines=22> */
[----:B------:R-:W-:Y:S02]  /*50e0*/  F2FP.BF16.F32.PACK_AB R57, R60, R57 ;  /* 0x000000393c39723e */ /* 0x000fe400000010ff */
[----:B------:R-:W-:-:S07]  /*50f0*/  F2FP.BF16.F32.PACK_AB R56, R61, R0 ;  /* 0x000000003d38723e */ /* 0x000fce00000010ff */
.L_x_3662:
[----:B------:R-:W0:Y:S08]  /*5100*/  @P0 LDC.64 R62, c[0x0][0x478] ;  /* 0x00011e00ff3e0b82 */ /* 0x000e300000000a00 */
[----:B------:R-:W1:Y:S01]  /*5110*/  LDC.64 R60, c[0x0][0x468] ;  /* 0x00011a00ff3c7b82 */ /* 0x000e620000000a00 */
[----:B0-----:R-:W-:-:S05]  /*5120*/  @P0 IMAD.WIDE.U32 R62, R157, 0x10, R62 ;  /* 0x000000109d3e0825 */ /* 0x001fca00078e003e */
[----:B------:R0:W-:Y:S01]  /*5130*/  @P0 STG.E.128 desc[UR6][R62.64], R52 ;  /* 0x000000343e000986 */ /* 0x0001e2000c101d06 */
[----:B-1----:R-:W-:-:S05]  /*5140*/  IMAD.WIDE.U32 R64, R157, 0x10, R60 ;  /* 0x000000109d407825 */ /* 0x002fca00078e003c */
[----:B------:R0:W-:Y:S01]  /*5150*/  STG.E.128 desc[UR6][R64.64], R56 ;  /* 0x0000003840007986 */ /* 0x0001e2000c101d06 */
[----:B------:R-:W-:Y:S05]  /*5160*/  @!P0 BRA `(.L_x_3663) ;  /* 0x0000000400088947 */ /* 0x000fea0003800000 */
[-CC-:B------:R-:W-:Y:S01]  /*5170*/  FFMA.FTZ R199, R199, R66.reuse, R67.reuse ;  /* 0x00000042c7c77223 */ /* 0x180fe20000010043 */
[-CC-:B------:R-:W-:Y:S01]  /*5180*/  FFMA.FTZ R203, R203, R66.reuse, R67.reuse ;  /* 0x00000042cbcb7223 */ /* 0x180fe20000010043 */
[-CC-:B------:R-:W-:Y:S01]  /*5190*/  FFMA.FTZ R200, R200, R66.reuse, R67.reuse ;  /* 0x00000042c8c87223 */ /* 0x180fe20000010043 */
[----:B------:R-:W-:Y:S01]  /*51a0*/  FFMA.FTZ R198, R198, R66, R67 ;  /* 0x00000042c6c67223 */ /* 0x000fe20000010043 */
[----:B0-----:R-:W-:Y:S01]  /*51b0*/  FADD.FTZ R55, R212, -R199 ;  /* 0x800000c7d4377221 */ /* 0x001fe20000010000 */
        /* <DEDUP_REMOVED lines=8> */
[----:B------:R-:W-:Y:S01]  /*5240*/  FMUL.FTZ R0, R57, R68 ;  /* 0x0000004439007220 */ /* 0x000fe20000410000 */
[----:B------:R-:W-:Y:S01]  /*5250*/  LOP3.LUT P6, RZ, R77, 0xff0000, RZ, 0xc0, !PT ;  /* 0x00ff00004dff7812 */ /* 0x000fe200078cc0ff */
[--C-:B------:R-:W-:Y:S01]  /*5260*/  FFMA.FTZ R207, R207, R66, R67.reuse ;  /* 0x00000042cfcf7223 */ /* 0x100fe20000010043 */
[----:B------:R-:W-:Y:S01]  /*5270*/  FMUL.FTZ R53, R52, UR4 ;  /* 0x0000000434357c20 */ /* 0x000fe20008410000 */
[----:B------:R-:W-:Y:S01]  /*5280*/  FMUL.FTZ R52, R54, R68 ;  /* 0x0000004436347220 */ /* 0x000fe20000410000 */
[--C-:B------:R-:W-:Y:S01]  /*5290*/  FFMA.FTZ R202, R202, R66, R67.reuse ;  /* 0x00000042caca7223 */ /* 0x100fe20000010043 */
[----:B------:R-:W-:Y:S01]  /*52a0*/  FMUL.FTZ R58, R56, R68 ;  /* 0x00000044383a7220 */ /* 0x000fe20000410000 */
[----:B------:R-:W-:Y:S01]  /*52b0*/  FMUL.FTZ R0, R0, UR4 ;  /* 0x0000000400007c20 */ /* 0x000fe20008410000 */
[-CC-:B------:R-:W-:Y:S01]  /*52c0*/  FFMA.FTZ R204, R204, R66.reuse, R67.reuse ;  /* 0x00000042cccc7223 */ /* 0x180fe20000010043 */
[----:B------:R-:W-:Y:S01]  /*52d0*/  FFMA.FTZ R211, R211, R66, R67 ;  /* 0x00000042d3d37223 */ /* 0x000fe20000010043 */
[----:B------:R-:W-:Y:S01]  /*52e0*/  LOP3.LUT P5, RZ, R77, 0xff, RZ, 0xc0, !PT ;  /* 0x000000ff4dff7812 */ /* 0x000fe200078ac0ff */
[----:B------:R-:W-:Y:S01]  /*52f0*/  FMUL.FTZ R52, R52, UR4 ;  /* 0x0000000434347c20 */ /* 0x000fe20008410000 */
[----:B------:R-:W-:Y:S01]  /*5300*/  ISETP.GE.U32.AND P3, PT, R76, RZ, PT ;  /* 0x000000ff4c00720c */ /* 0x000fe20003f66070 */
[----:B------:R-:W-:Y:S01]  /*5310*/  FADD.FTZ R205, R205, -R202 ;  /* 0x800000cacdcd7221 */ /* 0x000fe20000010000 */
[----:B------:R-:W-:Y:S01]  /*5320*/  FSEL R69, R53, RZ, P6 ;  /* 0x000000ff35457208 */ /* 0x000fe20003000000 */
        /* <DEDUP_REMOVED lines=38> */
.L_x_3663:
        /* <DEDUP_REMOVED lines=33> */
[----:B0-----:R-:W-:Y:S01]  /*57a0*/  FSEL R58, R203, RZ, P6 ;  /* 0x000000ffcb3a7208 */ /* 0x001fe20003000000 */
        /* <DEDUP_REMOVED lines=27> */
.L_x_3664:
[----:B------:R-:W0:Y:S01]  /*5960*/  @P0 LDC.64 R62, c[0x0][0x478] ;  /* 0x00011e00ff3e0b82 */ /* 0x000e220000000a00 */
[----:B------:R-:W-:-:S04]  /*5970*/  IMAD.WIDE.U32 R64, R155, 0x10, R60 ;  /* 0x000000109b407825 */ /* 0x000fc800078e003c */
[----:B0-----:R-:W-:-:S05]  /*5980*/  @P0 IMAD.WIDE.U32 R62, R155, 0x10, R62 ;  /* 0x000000109b3e0825 */ /* 0x001fca00078e003e */
[----:B------:R0:W-:Y:S04]  /*5990*/  @P0 STG.E.128 desc[UR6][R62.64], R52 ;  /* 0x000000343e000986 */ /* 0x0001e8000c101d06 */
[----:B------:R0:W-:Y:S01]  /*59a0*/  STG.E.128 desc[UR6][R64.64], R56 ;  /* 0x0000003840007986 */ /* 0x0001e2000c101d06 */
[----:B------:R-:W-:Y:S05]  /*59b0*/  @!P0 BRA `(.L_x_3665) ;  /* 0x0000000400088947 */ /* 0x000fea0003800000 */
        /* <DEDUP_REMOVED lines=10> */
[----:B------:R-:W-:Y:S01]  /*5a60*/  LOP3.LUT P6, RZ, R75, 0xff0000, RZ, 0xc0, !PT ;  /* 0x00ff00004bff7812 */ /* 0x000fe200078cc0ff */
[C---:B------:R-:W-:Y:S01]  /*5a70*/  FMUL.FTZ R57, R156.reuse, R57 ;  /* 0x000000399c397220 */ /* 0x040fe20000410000 */
[----:B------:R-:W-:Y:S01]  /*5a80*/  FMUL.FTZ R52, R55, R68 ;  /* 0x0000004437347220 */ /* 0x000fe20000410000 */
[----:B------:R-:W-:Y:S01]  /*5a90*/  FMUL.FTZ R56, R156, R59 ;  /* 0x0000003b9c387220 */ /* 0x000fe20000410000 */
[--C-:B------:R-:W-:Y:S01]  /*5aa0*/  FFMA.FTZ R183, R183, R66, R67.reuse ;  /* 0x00000042b7b77223 */ /* 0x100fe20000010043 */
[-C--:B------:R-:W-:Y:S01]  /*5ab0*/  FMUL.FTZ R0, R57, R68.reuse ;  /* 0x0000004439007220 */ /* 0x080fe20000410000 */
[----:B------:R-:W-:Y:S01]  /*5ac0*/  FMUL.FTZ R53, R52, UR4 ;  /* 0x0000000434357c20 */ /* 0x000fe20008410000 */
[----:B------:R-:W-:Y:S01]  /*5ad0*/  FMUL.FTZ R52, R54, R68 ;  /* 0x0000004436347220 */ /* 0x000fe20000410000 */
[--C-:B------:R-:W-:Y:S01]  /*5ae0*/  FFMA.FTZ R63, R172, R66, R67.reuse ;  /* 0x00000042ac3f7223 */ /* 0x100fe20000010043 */
[----:B------:R-:W-:Y:S01]  /*5af0*/  FMUL.FTZ R58, R56, R68 ;  /* 0x00000044383a7220 */ /* 0x000fe20000410000 */
[----:B------:R-:W-:Y:S01]  /*5b00*/  FMUL.FTZ R0, R0, UR4 ;  /* 0x0000000400007c20 */ /* 0x000fe20008410000 */
[----:B------:R-:W-:Y:S01]  /*5b10*/  FSEL R69, R53, RZ, P6 ;  /* 0x000000ff35457208 */ /* 0x000fe20003000000 */
[-CC-:B------:R-:W-:Y:S01]  /*5b20*/  FFMA.FTZ R53, R168, R66.reuse, R67.reuse ;  /* 0x00000042a8357223 */ /* 0x180fe20000010043 */
[----:B------:R-:W-:Y:S01]  /*5b30*/  FFMA.FTZ R181, R181, R66, R67 ;  /* 0x00000042b5b57223 */ /* 0x000fe20000010043 */
[C---:B------:R-:W-:Y:S01]  /*5b40*/  LOP3.LUT P5, RZ, R75.reuse, 0xff, RZ, 0xc0, !PT ;  /* 0x000000ff4bff7812 */ /* 0x040fe200078ac0ff */
[----:B------:R-:W-:Y:S01]  /*5b50*/  FMUL.FTZ R52, R52, UR4 ;  /* 0x0000000434347c20 */ /* 0x000fe20008410000 */
[----:B------:R-:W-:Y:S01]  /*5b60*/  ISETP.GE.U32.AND P3, PT, R74, RZ, PT ;  /* 0x000000ff4a00720c */ /* 0x000fe20003f66070 */
[----:B------:R-:W-:Y:S01]  /*5b70*/  FADD.FTZ R59, R166, -R53 ;  /* 0x80000035a63b7221 */ /* 0x000fe20000010000 */
[----:B------:R-:W-:Y:S01]  /*5b80*/  FADD.FTZ R53, R160, -R183 ;  /* 0x800000b7a0357221 */ /* 0x000fe20000010000 */
[----:B------:R-:W-:Y:S01]  /*5b90*/  FADD.FTZ R63, R170, -R63 ;  /* 0x8000003faa3f7221 */ /* 0x000fe20000010000 */
[C---:B------:R-:W-:Y:S01]  /*5ba0*/  LOP3.LUT P6, RZ, R75.reuse, 0xff00, RZ, 0xc0, !PT ;  /* 0x0000ff004bff7812 */ /* 0x040fe200078cc0ff */
[----:B------:R-:W-:Y:S01]  /*5bb0*/  FMUL.FTZ R58, R58, UR4 ;  /* 0x000000043a3a7c20 */ /* 0x000fe20008410000 */
        /* <DEDUP_REMOVED lines=34> */
.L_x_3665:
[-CC-:B------:R-:W-:Y:S01]  /*5de0*/  FFMA.FTZ R185, R185, R66.reuse, R67.reuse ;  /* 0x00000042b9b97223 */ /* 0x180fe20000010043 */
[-CC-:B0-----:R-:W-:Y:S01]  /*5df0*/  FFMA.FTZ R57, R168, R66.reuse, R67.reuse ;  /* 0x00000042a8397223 */ /* 0x181fe20000010043 */
        /* <DEDUP_REMOVED lines=59> */
.L_x_3666:
        /* <DEDUP_REMOVED lines=18> */
[----:B------:R-:W-:Y:S01]  /*62d0*/  FMUL.FTZ R0, R63, R68 ;  /* 0x000000443f007220 */ /* 0x000fe20000410000 */
[-CC-:B------:R-:W-:Y:S01]  /*62e0*/  FFMA.FTZ R71, R182, R66.reuse, R67.reuse ;  /* 0x00000042b6477223 */ /* 0x180fe20000010043 */
[--C-:B------:R-:W-:Y:S01]  /*62f0*/  FFMA.FTZ R75, R196, R66, R67.reuse ;  /* 0x00000042c44b7223 */ /* 0x100fe20000010043 */
[-C--:B------:R-:W-:Y:S01]  /*6300*/  FMUL.FTZ R52, R55, R68.reuse ;  /* 0x0000004437347220 */ /* 0x080fe20000410000 */
[----:B------:R-:W-:Y:S01]  /*6310*/  FMUL.FTZ R57, R0, UR4 ;  /* 0x0000000400397c20 */ /* 0x000fe20008410000 */
[----:B------:R-:W-:Y:S01]  /*6320*/  FMUL.FTZ R0, R53, R68 ;  /* 0x0000004435007220 */ /* 0x000fe20000410000 */
[-CC-:B------:R-:W-:Y:S01]  /*6330*/  FFMA.FTZ R69, R84, R66.reuse, R67.reuse ;  /* 0x0000004254457223 */ /* 0x180fe20000010043 */
[----:B------:R-:W-:Y:S01]  /*6340*/  LOP3.LUT P5, RZ, R73, 0xff0000, RZ, 0xc0, !PT ;  /* 0x00ff000049ff7812 */ /* 0x000fe200078ac0ff */
[----:B------:R-:W-:Y:S01]  /*6350*/  FFMA.FTZ R67, R81, R66, R67 ;  /* 0x0000004251437223 */ /* 0x000fe20000010043 */
[----:B------:R-:W-:Y:S01]  /*6360*/  FMUL.FTZ R0, R0, UR4 ;  /* 0x0000000400007c20 */ /* 0x000fe20008410000 */
[----:B------:R-:W-:Y:S01]  /*6370*/  LOP3.LUT P6, RZ, R72, 0xff0000, RZ, 0xc0, !PT ;  /* 0x00ff000048ff7812 */ /* 0x000fe200078cc0ff */
[-C--:B------:R-:W-:Y:S01]  /*6380*/  FMUL.FTZ R56, R54, R68.reuse ;  /* 0x0000004436387220 */ /* 0x080fe20000410000 */
[----:B------:R-:W-:Y:S01]  /*6390*/  FMUL.FTZ R52, R52, UR4 ;  /* 0x0000000434347c20 */ /* 0x000fe20008410000 */
[----:B------:R-:W-:Y:S01]  /*63a0*/  FADD.FTZ R71, R86, -R71 ;  /* 0x8000004756477221 */ /* 0x000fe20000010000 */
[----:B------:R-:W-:Y:S01]  /*63b0*/  FADD.FTZ R75, R194, -R75 ;  /* 0x8000004bc24b7221 */ /* 0x000fe20000010000 */
[----:B------:R-:W-:Y:S01]  /*63c0*/  LOP3.LUT P3, RZ, R73, 0xff, RZ, 0xc0, !PT ;  /* 0x000000ff49ff7812 */ /* 0x000fe2000786c0ff */
[----:B------:R-:W-:Y:S01]  /*63d0*/  FADD.FTZ R69, R82, -R69 ;  /* 0x8000004552457221 */ /* 0x000fe20000010000 */
[----:B------:R-:W-:Y:S01]  /*63e0*/  FSEL R64, R57, RZ, P5 ;  /* 0x000000ff39407208 */ /* 0x000fe20002800000 */
[----:B------:R-:W-:Y:S01]  /*63f0*/  FMUL.FTZ R56, R56, UR4 ;  /* 0x0000000438387c20 */ /* 0x000fe20008410000 */
[----:B------:R-:W-:Y:S01]  /*6400*/  FSEL R59, R0, RZ, P6 ;  /* 0x000000ff003b7208 */ /* 0x000fe20003000000 */
[----:B------:R-:W-:Y:S01]  /*6410*/  FADD.FTZ R57, R80, -R67 ;  /* 0x8000004350397221 */ /* 0x000fe20000010000 */
[----:B------:R-:W-:Y:S01]  /*6420*/  LOP3.LUT P5, RZ, R73, 0xff00, RZ, 0xc0, !PT ;  /* 0x0000ff0049ff7812 */ /* 0x000fe200078ac0ff */
[C---:B------:R-:W-:Y:S01]  /*6430*/  FMUL.FTZ R0, R156.reuse, R71 ;  /* 0x000000479c007220 */ /* 0x040fe20000410000 */
[----:B------:R-:W-:Y:S01]  /*6440*/  FMUL.FTZ R62, R156, R75 ;  /* 0x0000004b9c3e7220 */ /* 0x000fe20000410000 */
[----:B------:R-:W-:Y:S01]  /*6450*/  FSEL R58, R52, RZ, P3 ;  /* 0x000000ff343a7208 */ /* 0x000fe20001800000 */
[C---:B------:R-:W-:Y:S01]  /*6460*/  FMUL.FTZ R52, R156.reuse, R69 ;  /* 0x000000459c347220 */ /* 0x040fe20000410000 */
[----:B------:R-:W-:Y:S01]  /*6470*/  FMUL.FTZ R57, R156, R57 ;  /* 0x000000399c397220 */ /* 0x000fe20000410000 */
[----:B------:R-:W-:Y:S01]  /*6480*/  FSEL R65, R56, RZ, P5 ;  /* 0x000000ff38417208 */ /* 0x000fe20002800000 */
[----:B------:R-:W-:Y:S01]  /*6490*/  FMUL.FTZ R56, R0, R68 ;  /* 0x0000004400387220 */ /* 0x000fe20000410000 */
[----:B------:R-:W-:-:S02]  /*64a0*/  F2FP.BF16.F32.PACK_AB R54, R54, R55 ;  /* 0x000000373636723e */ /* 0x000fc400000010ff */
[----:B------:R-:W-:Y:S01]  /*64b0*/  F2FP.BF16.F32.PACK_AB R53, R0, R53 ;  /* 0x000000350035723e */ /* 0x000fe200000010ff */
[-C--:B------:R-:W-:Y:S01]  /*64c0*/  FMUL.FTZ R0, R52, R68.reuse ;  /* 0x0000004434007220 */ /* 0x080fe20000410000 */
[C---:B------:R-:W-:Y:S01]  /*64d0*/  F2FP.BF16.F32.PACK_AB R55, R62.reuse, R63 ;  /* 0x0000003f3e37723e */ /* 0x040fe200000010ff */
        /* <DEDUP_REMOVED lines=15> */
[----:B------:R-:W-:Y:S02]  /*65d0*/  F2FP.BF16.F32.PACK_AB R52, R52, R57 ;  /* 0x000000393434723e */ /* 0x000fe400000010ff */
[----:B------:R-:W-:Y:S02]  /*65e0*/  F2FP.BF16.F32.PACK_AB R57, R62, R59 ;  /* 0x0000003b3e39723e */ /* 0x000fe400000010ff */
[----:B------:R-:W-:Y:S02]  /*65f0*/  F2FP.BF16.F32.PACK_AB R58, R65, R58 ;  /* 0x0000003a413a723e */ /* 0x000fe400000010ff */
[----:B------:R-:W-:Y:S02]  /*6600*/  F2FP.BF16.F32.PACK_AB R59, R67, R64 ;  /* 0x00000040433b723e */ /* 0x000fe400000010ff */
[----:B------:R-:W-:Y:S01]  /*6610*/  F2FP.BF16.F32.PACK_AB R56, R63, R56 ;  /* 0x000000383f38723e */ /* 0x000fe200000010ff */
[----:B------:R-:W-:Y:S06]  /*6620*/  BRA `(.L_x_3668) ;  /* 0x0000000000f47947 */ /* 0x000fec0003800000 */
.L_x_3667:
        /* <DEDUP_REMOVED lines=9> */
[----:B------:R-:W-:Y:S01]  /*66c0*/  FADD.FTZ R85, R85, -R0 ;  /* 0x8000000055557221 */ /* 0x000fe20000010000 */
[----:B------:R-:W-:Y:S01]  /*66d0*/  FMUL.FTZ R191, R156, R191 ;  /* 0x000000bf9cbf7220 */ /* 0x000fe20000410000 */
[-C--:B------:R-:W-:Y:S01]  /*66e0*/  FFMA.FTZ R59, R182, R66.reuse, R67 ;  /* 0x00000042b63b7223 */ /* 0x080fe20000010043 */
[----:B------:R-:W-:Y:S01]  /*66f0*/  FADD.FTZ R193, R190, -R193 ;  /* 0x800000c1bec17221 */ /* 0x000fe20000010000 */
[----:B------:R-:W-:Y:S01]  /*6700*/  FFMA.FTZ R67, R81, R66, R67 ;  /* 0x0000004251437223 */ /* 0x000fe20000010043 */
[----:B------:R-:W-:Y:S01]  /*6710*/  FADD.FTZ R63, R186, -R63 ;  /* 0x8000003fba3f7221 */ /* 0x000fe20000010000 */
[-C--:B------:R-:W-:Y:S01]  /*6720*/  FMUL.FTZ R57, R57, R68.reuse ;  /* 0x0000004439397220 */ /* 0x080fe20000410000 */
[----:B------:R-:W-:Y:S01]  /*6730*/  FADD.FTZ R65, R194, -R65 ;  /* 0x80000041c2417221 */ /* 0x000fe20000010000 */
[C---:B------:R-:W-:Y:S01]  /*6740*/  FMUL.FTZ R85, R156.reuse, R85 ;  /* 0x000000559c557220 */ /* 0x040fe20000410000 */
[-C--:B------:R-:W-:Y:S01]  /*6750*/  FMUL.FTZ R191, R191, R68.reuse ;  /* 0x00000044bfbf7220 */ /* 0x080fe20000410000 */
[----:B------:R-:W-:Y:S01]  /*6760*/  FMUL.FTZ R193, R156, R193 ;  /* 0x000000c19cc17220 */ /* 0x000fe20000410000 */
[----:B------:R-:W-:Y:S01]  /*6770*/  FADD.FTZ R59, R86, -R59 ;  /* 0x8000003b563b7221 */ /* 0x000fe20000010000 */
[----:B------:R-:W-:Y:S01]  /*6780*/  FADD.FTZ R67, R80, -R67 ;  /* 0x8000004350437221 */ /* 0x000fe20000010000 */
[C---:B------:R-:W-:Y:S01]  /*6790*/  FMUL.FTZ R63, R156.reuse, R63 ;  /* 0x0000003f9c3f7220 */ /* 0x040fe20000410000 */
[----:B------:R-:W-:Y:S01]  /*67a0*/  FMUL.FTZ R57, R57, UR4 ;  /* 0x0000000439397c20 */ /* 0x000fe20008410000 */
[----:B------:R-:W-:Y:S01]  /*67b0*/  FMUL.FTZ R65, R156, R65 ;  /* 0x000000419c417220 */ /* 0x000fe20000410000 */
[-C--:B------:R-:W-:Y:S01]  /*67c0*/  FMUL.FTZ R85, R85, R68.reuse ;  /* 0x0000004455557220 */ /* 0x080fe20000410000 */
[----:B------:R-:W-:Y:S01]  /*67d0*/  LOP3.LUT P3, RZ, R72, 0xff00, RZ, 0xc0, !PT ;  /* 0x0000ff0048ff7812 */ /* 0x000fe2000786c0ff */
[----:B------:R-:W-:Y:S01]  /*67e0*/  FMUL.FTZ R191, R191, UR4 ;  /* 0x00000004bfbf7c20 */ /* 0x000fe20008410000 */
[-C--:B------:R-:W-:Y:S01]  /*67f0*/  FMUL.FTZ R193, R193, R68.reuse ;  /* 0x00000044c1c17220 */ /* 0x080fe20000410000 */
[----:B------:R-:W-:Y:S01]  /*6800*/  LOP3.LUT P6, RZ, R73, 0xff, RZ, 0xc0, !PT ;  /* 0x000000ff49ff7812 */ /* 0x000fe200078cc0ff */
[C---:B------:R-:W-:Y:S01]  /*6810*/  FMUL.FTZ R59, R156.reuse, R59 ;  /* 0x0000003b9c3b7220 */ /* 0x040fe20000410000 */
[----:B------:R-:W-:Y:S01]  /*6820*/  FMUL.FTZ R67, R156, R67 ;  /* 0x000000439c437220 */ /* 0x000fe20000410000 */
[-C--:B------:R-:W-:Y:S01]  /*6830*/  FMUL.FTZ R0, R63, R68.reuse ;  /* 0x000000443f007220 */ /* 0x080fe20000410000 */
[-C--:B------:R-:W-:Y:S01]  /*6840*/  FMUL.FTZ R65, R65, R68.reuse ;  /* 0x0000004441417220 */ /* 0x080fe20000410000 */
[----:B------:R-:W-:Y:S01]  /*6850*/  FMUL.FTZ R85, R85, UR4 ;  /* 0x0000000455557c20 */ /* 0x000fe20008410000 */
[----:B------:R-:W-:Y:S01]  /*6860*/  FSEL R63, R57, RZ, P3 ;  /* 0x000000ff393f7208 */ /* 0x000fe20001800000 */
[----:B------:R-:W-:Y:S01]  /*6870*/  FMUL.FTZ R193, R193, UR4 ;  /* 0x00000004c1c17c20 */ /* 0x000fe20008410000 */
[C---:B------:R-:W-:Y:S01]  /*6880*/  LOP3.LUT P5, RZ, R72.reuse, 0xff0000, RZ, 0xc0, !PT ;  /* 0x00ff000048ff7812 */ /* 0x040fe200078ac0ff */
[-C--:B------:R-:W-:Y:S01]  /*6890*/  FMUL.FTZ R59, R59, R68.reuse ;  /* 0x000000443b3b7220 */ /* 0x080fe20000410000 */
[----:B------:R-:W-:Y:S01]  /*68a0*/  ISETP.GE.U32.AND P3, PT, R72, RZ, PT ;  /* 0x000000ff4800720c */ /* 0x000fe20003f66070 */
[----:B------:R-:W-:Y:S01]  /*68b0*/  FMUL.FTZ R67, R67, R68 ;  /* 0x0000004443437220 */ /* 0x000fe20000410000 */
[----:B------:R-:W-:Y:S01]  /*68c0*/  FSEL R58, R191, RZ, P6 ;  /* 0x000000ffbf3a7208 */ /* 0x000fe20003000000 */
[----:B------:R-:W-:Y:S01]  /*68d0*/  FMUL.FTZ R65, R65, UR4 ;  /* 0x0000000441417c20 */ /* 0x000fe20008410000 */
[----:B------:R-:W-:Y:S01]  /*68e0*/  LOP3.LUT P6, RZ, R73, 0xff0000, RZ, 0xc0, !PT ;  /* 0x00ff000049ff7812 */ /* 0x000fe200078cc0ff */
[----:B------:R-:W-:Y:S01]  /*68f0*/  FMUL.FTZ R0, R0, UR4 ;  /* 0x0000000400007c20 */ /* 0x000fe20008410000 */
[----:B------:R-:W-:Y:S01]  /*6900*/  FSEL R57, R85, RZ, P5 ;  /* 0x000000ff55397208 */ /* 0x000fe20002800000 */
[----:B------:R-:W-:Y:S01]  /*6910*/  FMUL.FTZ R59, R59, UR4 ;  /* 0x000000043b3b7c20 */ /* 0x000fe20008410000 */
[----:B------:R-:W-:Y:S01]  /*6920*/  ISETP.GE.U32.AND.EX P3, PT, R73, 0x1000000, PT, P3 ;  /* 0x010000004900780c */ /* 0x000fe20003f66130 */
[----:B------:R-:W-:Y:S01]  /*6930*/  FMUL.FTZ R67, R67, UR4 ;  /* 0x0000000443437c20 */ /* 0x000fe20008410000 */
[----:B------:R-:W-:-:S02]  /*6940*/  LOP3.LUT P5, RZ, R73, 0xff00, RZ, 0xc0, !PT ;  /* 0x0000ff0049ff7812 */ /* 0x000fc400078ac0ff */
[----:B------:R-:W-:Y:S02]  /*6950*/  FSEL R193, R193, RZ, P6 ;  /* 0x000000ffc1c17208 */ /* 0x000fe40003000000 */
        /* <DEDUP_REMOVED lines=9> */
[----:B------:R-:W-:-:S07]  /*69f0*/  F2FP.BF16.F32.PACK_AB R56, R63, R56 ;  /* 0x000000383f38723e */ /* 0x000fce00000010ff */
.L_x_3668:
[----:B------:R-:W0:Y:S01]  /*6a00*/  @P0 LDC.64 R62, c[0x0][0x478] ;  /* 0x00011e00ff3e0b82 */ /* 0x000e220000000a00 */
[----:B------:R-:W-:-:S04]  /*6a10*/  IMAD.WIDE.U32 R60, R153, 0x10, R60 ;  /* 0x00000010993c7825 */ /* 0x000fc800078e003c */
[----:B0-----:R-:W-:-:S05]  /*6a20*/  @P0 IMAD.WIDE.U32 R62, R153, 0x10, R62 ;  /* 0x00000010993e0825 */ /* 0x001fca00078e003e */
[----:B------:R2:W-:Y:S04]  /*6a30*/  @P0 STG.E.128 desc[UR6][R62.64], R52 ;  /* 0x000000343e000986 */ /* 0x0005e8000c101d06 */
[----:B------:R2:W-:Y:S02]  /*6a40*/  STG.E.128 desc[UR6][R60.64], R56 ;  /* 0x000000383c007986 */ /* 0x0005e4000c101d06 */
.L_x_3660:
        /* <DEDUP_REMOVED lines=69> */
.L_x_3657:
        /* <DEDUP_REMOVED lines=24> */
.L_x_3670:
        /* <DEDUP_REMOVED lines=14> */
.L_x_15627:


//--------------------- .text._ZN10layer_norm22ln_bwd_finalize_kernelINS_22Kernel_traits_finalizeILj8192Ef13__nv_bfloat16S2_S2_fjLb0ELj1024ELj4ENS_18Kernel_traits_baseILj8192EfS2_S2_S2_fjLj1024EEEEELb0ELb0EEEvNS_9BwdParamsE --------------------------
	.section	.text._ZN10layer_norm22ln_bwd_finalize_kernelINS_22Kernel_traits_finalizeILj8192Ef13__nv_bfloat16S2_S2_fjLb0ELj1024ELj4ENS_18Kernel_traits_baseILj8192EfS2_S2_S2_fjLj1024EEEEELb0ELb0EEEvNS_9BwdParamsE,"ax",@progbits
	.align	128
        .global         _ZN10layer_norm22ln_bwd_finalize_kernelINS_22Kernel_traits_finalizeILj8192Ef13__nv_bfloat16S2_S2_fjLb0ELj1024ELj4ENS_18Kernel_traits_baseILj8192EfS2_S2_S2_fjLj1024EEEEELb0ELb0EEEvNS_9BwdParamsE
        .type           _ZN10layer_norm22ln_bwd_finalize_kernelINS_22Kernel_traits_finalizeILj8192Ef13__nv_bfloat16S2_S2_fjLb0ELj1024ELj4ENS_18Kernel_traits_baseILj8192EfS2_S2_S2_fjLj1024EEEEELb0ELb0EEEvNS_9BwdParamsE,@function
        .size           _ZN10layer_norm22ln_bwd_finalize_kernelINS_22Kernel_traits_finalizeILj8192Ef13__nv_bfloat16S2_S2_fjLb0ELj1024ELj4ENS_18Kernel_traits_baseILj8192EfS2_S2_S2_fjLj1024EEEEELb0ELb0EEEvNS_9BwdParamsE,(.L_x_15628 - _ZN10layer_norm22ln_bwd_finalize_kernelINS_22Kernel_traits_finalizeILj8192Ef13__nv_bfloat16S2_S2_fjLb0ELj1024ELj4ENS_18Kernel_traits_baseILj8192EfS2_S2_S2_fjLj1024EEEEELb0ELb0EEEvNS_9BwdParamsE)
        .other          _ZN10layer_norm22ln_bwd_finalize_kernelINS_22Kernel_traits_finalizeILj8192Ef13__nv_bfloat16S2_S2_fjLb0ELj1024ELj4ENS_18Kernel_traits_baseILj8192EfS2_S2_S2_fjLj1024EEEEELb0ELb0EEEvNS_9BwdParamsE,@"STO_CUDA_ENTRY STV_DEFAULT"
_ZN10layer_norm22ln_bwd_finalize_kernelINS_22Kernel_traits_finalizeILj8192Ef13__nv_bfloat16S2_S2_fjLb0ELj1024ELj4ENS_18Kernel_traits_baseILj8192EfS2_S2_S2_fjLj1024EEEEELb0ELb0EEEvNS_9BwdParamsE:
.text._ZN10layer_norm22ln_bwd_finalize_kernelINS_22Kernel_traits_finalizeILj8192Ef13__nv_bfloat16S2_S2_fjLb0ELj1024ELj4ENS_18Kernel_traits_baseILj8192EfS2_S2_S2_fjLj1024EEEEELb0ELb0EEEvNS_9BwdParamsE:
        /* <DEDUP_REMOVED lines=13> */
[----:B------:R-:W-:Y:S02]  /*00d0*/  LOP3.LUT R17, R2, 0x1f, RZ, 0xc0, !PT ;  /* 0x0000001f02117812 */ /* 0x000fe400078ec0ff */
        /* <DEDUP_REMOVED lines=24> */
[C---:B------:R-:W-:Y:S01]  /*0260*/  LOP3.LUT R13, R58.reuse, 0x1c0, RZ, 0xfc, !PT ;  /* 0x000001c03a0d7812 */ /* 0x040fe200078efcff */
[-CC-:B------:R-:W-:Y:S01]  /*0270*/  IMAD R12, R11, R56.reuse, R59.reuse ;  /* 0x000000380b0c7224 */ /* 0x180fe200078e023b */
[----:B------:R-:W-:Y:S01]  /*0280*/  LOP3.LUT R15, R58, 0x1e0, RZ, 0xfc, !PT ;  /* 0x000001e03a0f7812 */ /* 0x000fe200078efcff */
[-CC-:B------:R-:W-:Y:S01]  /*0290*/  IMAD R4, R4, R56.reuse, R59.reuse ;  /* 0x0000003804047224 */ /* 0x180fe200078e023b */
[C---:B------:R-:W-:Y:S01]  /*02a0*/  LOP3.LUT R2, R58.reuse, 0x100, RZ, 0xfc, !PT ;  /* 0x000001003a027812 */ /* 0x040fe200078efcff */
[-CC-:B------:R-:W-:Y:S01]  /*02b0*/  IMAD R14, R13, R56.reuse, R59.reuse ;  /* 0x000000380d0e7224 */ /* 0x180fe200078e023b */
[C---:B------:R-:W-:Y:S01]  /*02c0*/  LOP3.LUT R3, R58.reuse, 0x120, RZ, 0xfc, !PT ;  /* 0x000001203a037812 */ /* 0x040fe200078efcff */
[-CC-:B------:R-:W-:Y:S01]  /*02d0*/  IMAD R18, R15, R56.reuse, R59.reuse ;  /* 0x000000380f127224 */ /* 0x180fe200078e023b */
[----:B------:R-:W-:Y:S01]  /*02e0*/  LOP3.LUT R7, R58, 0x160, RZ, 0xfc, !PT ;  /* 0x000001603a077812 */ /* 0x000fe200078efcff */
[-CC-:B------:R-:W-:Y:S01]  /*02f0*/  IMAD R2, R2, R56.reuse, R59.reuse ;  /* 0x0000003802027224 */ /* 0x180fe200078e023b */
[C---:B------:R-:W-:Y:S01]  /*0300*/  LOP3.LUT R16, R58.reuse, 0x80, RZ, 0xfc, !PT ;  /* 0x000000803a107812 */ /* 0x040fe200078efcff */
[----:B------:R-:W-:Y:S01]  /*0310*/  HFMA2 R36, -RZ, RZ, 0, 0 ;  /* 0x00000000ff247431 */ /* 0x000fe200000001ff */
        /* <DEDUP_REMOVED lines=29> */
[----:B------:R-:W-:Y:S02]  /*04f0*/  IADD3 R17, PT, PT, R17, R30, RZ ;  /* 0x0000001e11117210 */ /* 0x000fe40007ffe0ff */
[----:B------:R-:W-:Y:S02]  /*0500*/  MOV R2, R58 ;  /* 0x0000003a00027202 */ /* 0x000fe40000000f00 */
[----:B------:R-:W-:-:S07]  /*0510*/  IADD3 R19, PT, PT, -R29, RZ, RZ ;  /* 0x000000ff1d137210 */ /* 0x000fce0007ffe1ff */
.L_x_3675:
        /* <DEDUP_REMOVED lines=118> */
.L_x_3674:
[----:B------:R-:W-:Y:S05]  /*0c80*/  BSYNC.RECONVERGENT B1 ;  /* 0x0000000000017941 */ /* 0x000fea0003800200 */
.L_x_3673:
        /* <DEDUP_REMOVED lines=75> */
.L_x_3677:
[----:B------:R-:W-:Y:S05]  /*1140*/  BSYNC.RECONVERGENT B1 ;  /* 0x0000000000017941 */ /* 0x000fea0003800200 */
.L_x_3676:
        /* <DEDUP_REMOVED lines=37> */
.L_x_3679:
[----:B------:R-:W-:Y:S05]  /*13a0*/  BSYNC.RECONVERGENT B1 ;  /* 0x0000000000017941 */ /* 0x000fea0003800200 */
.L_x_3678:
[----:B------:R-:W-:Y:S05]  /*13b0*/  @!P1 BRA `(.L_x_3672) ;  /* 0x0000000000409947 */ /* 0x000fea0003800000 */
[----:B------:R-:W0:Y:S01]  /*13c0*/  LDC.64 R6, c[0x0][0x440] ;  /* 0x00011000ff067b82 */ /* 0x000e220000000a00 */
[----:B------:R-:W-:Y:S01]  /*13d0*/  IMAD R59, R2, R56, R59 ;  /* 0x00000038023b7224 */ /* 0x000fe200078e023b */
[----:B------:R-:W-:Y:S02]  /*13e0*/  LOP3.LUT R8, R8, 0x1f, RZ, 0xc0, !PT ;  /* 0x0000001f08087812 */ /* 0x000fe400078ec0ff */
[----:B------:R-:W-:Y:S02]  /*13f0*/  IADD3 R9, PT, PT, -R9, RZ, RZ ;  /* 0x000000ff09097210 */ /* 0x000fe40007ffe1ff */
[----:B------:R-:W-:Y:S02]  /*1400*/  IADD3 R59, PT, PT, R8, R59, RZ ;  /* 0x0000003b083b7210 */ /* 0x000fe40007ffe0ff */
[----:B------:R-:W1:Y:S05]  /*1410*/  LDC.64 R10, c[0x0][0x448] ;  /* 0x00011200ff0a7b82 */ /* 0x000e6a0000000a00 */
.L_x_3680:
        /* <DEDUP_REMOVED lines=10> */
.L_x_3672:
[----:B------:R-:W-:Y:S05]  /*14c0*/  BSYNC.RECONVERGENT B0 ;  /* 0x0000000000007941 */ /* 0x000fea0003800200 */
.L_x_3671:
        /* <DEDUP_REMOVED lines=51> */
[----:B------:R-:W3:Y:S01]  /*1800*/  LDC.64 R8, c[0x0][0x480] ;  /* 0x00012000ff087b82 */ /* 0x000ee20000000a00 */
[----:B0-----:R-:W-:-:S04]  /*1810*/  IMAD.WIDE.U32 R6, R57, 0x8, R6 ;  /* 0x0000000839067825 */ /* 0x001fc800078e0006 */
[----:B---3--:R-:W-:Y:S01]  /*1820*/  IMAD.WIDE.U32 R8, R57, 0x8, R8 ;  /* 0x0000000839087825 */ /* 0x008fe200078e0008 */
[----:B-1----:R-:W-:Y:S04]  /*1830*/  STG.E.64 desc[UR6][R6.64], R4 ;  /* 0x0000000406007986 */ /* 0x002fe8000c101b06 */
[----:B--2---:R-:W-:Y:S01]  /*1840*/  STG.E.64 desc[UR6][R8.64], R2 ;  /* 0x0000000208007986 */ /* 0x004fe2000c101b06 */
[----:B------:R-:W-:Y:S05]  /*1850*/  EXIT ;  /* 0x000000000000794d */ /* 0x000fea0003800000 */
.L_x_3681:
        /* <DEDUP_REMOVED lines=10> */
.L_x_15628:


//--------------------- .text._ZN10layer_norm13ln_bwd_kernelINS_13Kernel_traitsIf13__nv_bfloat16S2_S2_fjLj8192ELj1ELj1ELj8ELj16ENS_18Kernel_traits_baseILj8192EfS2_S2_S2_fjLj256EEEEELb1ELb0ELb1ELb0EEEvNS_9BwdParamsE --------------------------
	.section	.text._ZN10layer_norm13ln_bwd_kernelINS_13Kernel_traitsIf13__nv_bfloat16S2_S2_fjLj8192ELj1ELj1ELj8ELj16ENS_18Kernel_traits_baseILj8192EfS2_S2_S2_fjLj256EEEEELb1ELb0ELb1ELb0EEEvNS_9BwdParamsE,"ax",@progbits
	.align	128
        .global         _ZN10layer_norm13ln_bwd_kernelINS_13Kernel_traitsIf13__nv_bfloat16S2_S2_fjLj8192ELj1ELj1ELj8ELj16ENS_18Kernel_traits_baseILj8192EfS2_S2_S2_fjLj256EEEEELb1ELb0ELb1ELb0EEEvNS_9BwdParamsE
        .type           _ZN10layer_norm13ln_bwd_kernelINS_13Kernel_traitsIf13__nv_bfloat16S2_S2_fjLj8192ELj1ELj1ELj8ELj16ENS_18Kernel_traits_baseILj8192EfS2_S2_S2_fjLj256EEEEELb1ELb0ELb1ELb0EEEvNS_9BwdParamsE,@function
        .size           _ZN10layer_norm13ln_bwd_kernelINS_13Kernel_traitsIf13__nv_bfloat16S2_S2_fjLj8192ELj1ELj1ELj8ELj16ENS_18Kernel_traits_baseILj8192EfS2_S2_S2_fjLj256EEEEELb1ELb0ELb1ELb0EEEvNS_9BwdParamsE,(.L_x_15629 - _ZN10layer_norm13ln_bwd_kernelINS_13Kernel_traitsIf13__nv_bfloat16S2_S2_fjLj8192ELj1ELj1ELj8ELj16ENS_18Kernel_traits_baseILj8192EfS2_S2_S2_fjLj256EEEEELb1ELb0ELb1ELb0EEEvNS_9BwdParamsE)
        .other          _ZN10layer_norm13ln_bwd_kernelINS_13Kernel_traitsIf13__nv_bfloat16S2_S2_fjLj8192ELj1ELj1ELj8ELj16ENS_18Kernel_traits_baseILj8192EfS2_S2_S2_fjLj256EEEEELb1ELb0ELb1ELb0EEEvNS_9BwdParamsE,@"STO_CUDA_ENTRY STV_DEFAULT"
_ZN10layer_norm13ln_bwd_kernelINS_13Kernel_traitsIf13__nv_bfloat16S2_S2_fjLj8192ELj1ELj1ELj8ELj16ENS_18Kernel_traits_baseILj8192EfS2_S2_S2_fjLj256EEEEELb1ELb0ELb1ELb0EEEvNS_9BwdParamsE:
.text._ZN10layer_norm13ln_bwd_kernelINS_13Kernel_traitsIf13__nv_bfloat16S2_S2_fjLj8192ELj1ELj1ELj8ELj16ENS_18Kernel_traits_baseILj8192EfS2_S2_S2_fjLj256EEEEELb1ELb0ELb1ELb0EEEvNS_9BwdParamsE:
        /* <DEDUP_REMOVED lines=9> */
[----:B------:R-:W-:Y:S01]  /*0090*/  LEA.HI.SX32 R2, R0, R3, 0x1d ;  /* 0x0000000300027211 */ /* 0x000fe200078feaff */
[----:B------:R-:W-:-:S03]  /*00a0*/  IMAD.MOV.U32 R3, RZ, RZ, R215 ;  /* 0x000000ffff037224 */ /* 0x000fc600078e00d7 */
        /* <DEDUP_REMOVED lines=12> */
[----:B------:R-:W-:Y:S02]  /*0170*/  @P1 IADD3 R3, PT, PT, R3, 0x100, RZ ;  /* 0x0000010003031810 */ /* 0x000fe40007ffe0ff */
[----:B------:R0:W5:Y:S04]  /*0180*/  @P0 LDG.E.128 R128, desc[UR10][R6.64+0x10] ;  /* 0x0000100a06800981 */ /* 0x000168000c1e1d00 */
[----:B------:R0:W5:Y:S01]  /*0190*/  @P1 LDG.E.128 R124, desc[UR10][R10.64] ;  /* 0x0000000a0a7c1981 */ /* 0x000162000c1e1d00 */
[----:B----4-:R-:W-:-:S03]  /*01a0*/  @P2 IMAD.WIDE.U32 R12, R3, 0x20, R12 ;  /* 0x00000020030c2825 */ /* 0x010fc600078e000c */
[----:B------:R0:W5:Y:S01]  /*01b0*/  @P1 LDG.E.128 R120, desc[UR10][R10.64+0x10] ;  /* 0x0000100a0a781981 */ /* 0x000162000c1e1d00 */
[----:B------:R-:W-:-:S03]  /*01c0*/  @P2 VIADD R3, R3, 0x100 ;  /* 0x0000010003032836 */ /* 0x000fc60000000000 */
[----:B------:R0:W5:Y:S01]  /*01d0*/  @P2 LDG.E.128 R116, desc[UR10][R12.64] ;  /* 0x0000000a0c742981 */ /* 0x000162000c1e1d00 */
[----:B---3--:R-:W-:-:S03]  /*01e0*/  @P3 IMAD.WIDE.U32 R8, R3, 0x20, R14 ;  /* 0x0000002003083825 */ /* 0x008fc600078e000e */
[----:B------:R0:W5:Y:S04]  /*01f0*/  @P2 LDG.E.128 R112, desc[UR10][R12.64+0x10] ;  /* 0x0000100a0c702981 */ /* 0x000168000c1e1d00 */
[----:B------:R0:W5:Y:S04]  /*0200*/  @P3 LDG.E.128 R108, desc[UR10][R8.64] ;  /* 0x0000000a086c3981 */ /* 0x000168000c1e1d00 */
[----:B------:R0:W5:Y:S01]  /*0210*/  @P3 LDG.E.128 R104, desc[UR10][R8.64+0x10] ;  /* 0x0000100a08683981 */ /* 0x000162000c1e1d00 */
[----:B------:R-:W1:Y:S01]  /*0220*/  S2UR UR4, SR_CTAID.X ;  /* 0x00000000000479c3 */ /* 0x000e620000002500 */
[----:B------:R-:W-:-:S02]  /*0230*/  CS2R R100, SRZ ;  /* 0x0000000000647805 */ /* 0x000fc4000001ff00 */
[----:B------:R-:W-:Y:S02]  /*0240*/  CS2R R102, SRZ ;  /* 0x0000000000667805 */ /* 0x000fe4000001ff00 */
[----:B------:R-:W-:Y:S02]  /*0250*/  CS2R R96, SRZ ;  /* 0x0000000000607805 */ /* 0x000fe4000001ff00 */
[----:B------:R-:W-:Y:S02]  /*0260*/  CS2R R98, SRZ ;  /* 0x0000000000627805 */ /* 0x000fe4000001ff00 */
[----:B------:R-:W-:Y:S02]  /*0270*/  CS2R R92, SRZ ;  /* 0x00000000005c7805 */ /* 0x000fe4000001ff00 */
        /* <DEDUP_REMOVED lines=68> */
.L_x_3831:
[----:B0-----:R-:W0:Y:S08]  /*06c0*/  LDC.64 R6, c[0x0][0x3f8] ;  /* 0x0000fe00ff067b82 */ /* 0x001e300000000a00 */
[----:B------:R-:W1:Y:S08]  /*06d0*/  LDC.64 R4, c[0x0][0x3c8] ;  /* 0x0000f200ff047b82 */ /* 0x000e700000000a00 */
[----:B--23--:R-:W2:Y:S01]  /*06e0*/  LDC.64 R154, c[0x0][0x3f0] ;  /* 0x0000fc00ff9a7b82 */ /* 0x00cea20000000a00 */
        /* <DEDUP_REMOVED lines=14> */
[----:B------:R-:W-:Y:S01]  /*07d0*/  VIADD R154, R6, 0xffffffff ;  /* 0xffffffff069a7836 */ /* 0x000fe20000000000 */
[C---:B------:R-:W-:Y:S01]  /*07e0*/  ISETP.GE.U32.AND P0, PT, R2.reuse, 0x100, PT ;  /* 0x000001000200780c */ /* 0x040fe20003f06070 */
[----:B------:R-:W-:Y:S01]  /*07f0*/  IMAD.MOV.U32 R160, RZ, RZ, RZ ;  /* 0x000000ffffa07224 */ /* 0x000fe200078e00ff */
[----:B------:R-:W-:Y:S01]  /*0800*/  ISETP.NE.AND P5, PT, RZ, UR9, PT ;  /* 0x00000009ff007c0c */ /* 0x000fe2000bfa5270 */
[----:B------:R-:W-:Y:S01]  /*0810*/  BSSY.RECONVERGENT B1, `(.L_x_3685) ;  /* 0x0000077000017945 */ /* 0x000fe20003800200 */
[C---:B------:R-:W-:Y:S01]  /*0820*/  ISETP.GE.U32.AND P1, PT, R2.reuse, 0x200, PT ;  /* 0x000002000200780c */ /* 0x040fe20003f26070 */
[----:B------:R-:W-:Y:S01]  /*0830*/  IMAD.MOV.U32 R218, RZ, RZ, RZ ;  /* 0x000000ffffda7224 */ /* 0x000fe200078e00ff */
[----:B------:R-:W-:-:S02]  /*0840*/  ISETP.GE.U32.AND P2, PT, R2, 0x300, PT ;  /* 0x000003000200780c */ /* 0x000fc40003f46070 */
[----:B------:R-:W-:-:S03]  /*0850*/  ISETP.GE.U32.AND P3, PT, R2, 0x400, PT ;  /* 0x000004000200780c */ /* 0x000fc60003f66070 */
[----:B------:R-:W-:Y:S01]  /*0860*/  @P4 IADD3 R156, PT, PT, R7, -0x1, RZ ;  /* 0xffffffff079c4810 */ /* 0x000fe20007ffe0ff */
[-C--:B0-----:R-:W-:Y:S02]  /*0870*/  IMAD R8, R0, R5.reuse, RZ ;  /* 0x0000000500087224 */ /* 0x081fe400078e02ff */
[-C--:B------:R-:W-:Y:S02]  /*0880*/  IMAD R154, R154, R5.reuse, RZ ;  /* 0x000000059a9a7224 */ /* 0x080fe400078e02ff */
[----:B------:R-:W-:Y:S01]  /*0890*/  @P4 IMAD R156, R156, R5, RZ ;  /* 0x000000059c9c4224 */ /* 0x000fe200078e02ff */
[----:B------:R-:W-:Y:S02]  /*08a0*/  SHF.R.S32.HI R155, RZ, 0x1f, R8 ;  /* 0x0000001fff9b7819 */ /* 0x000fe40000011408 */
[----:B------:R-:W-:Y:S02]  /*08b0*/  SHF.R.S32.HI R157, RZ, 0x1f, R154 ;  /* 0x0000001fff9d7819 */ /* 0x000fe4000001149a */
[----:B------:R-:W-:-:S02]  /*08c0*/  @P4 SHF.R.S32.HI R159, RZ, 0x1f, R156 ;  /* 0x0000001fff9f4819 */ /* 0x000fc4000001149c */
[----:B------:R-:W-:Y:S02]  /*08d0*/  LEA.HI R8, R155, R8, RZ, 0x3 ;  /* 0x000000089b087211 */ /* 0x000fe400078f18ff */
[----:B------:R-:W-:Y:S02]  /*08e0*/  LEA.HI R154, R157, R154, RZ, 0x3 ;  /* 0x0000009a9d9a7211 */ /* 0x000fe400078f18ff */
[----:B------:R-:W-:Y:S02]  /*08f0*/  @P4 LEA.HI R156, R159, R156, RZ, 0x3 ;  /* 0x0000009c9f9c4211 */ /* 0x000fe400078f18ff */
[-C--:B------:R-:W-:Y:S02]  /*0900*/  LEA.HI.SX32 R8, R8, R215.reuse, 0x1d ;  /* 0x000000d708087211 */ /* 0x080fe400078feaff */
[-C--:B------:R-:W-:Y:S02]  /*0910*/  LEA.HI.SX32 R167, R154, R215.reuse, 0x1d ;  /* 0x000000d79aa77211 */ /* 0x080fe400078feaff */
[----:B------:R-:W-:Y:S01]  /*0920*/  @P4 LEA.HI.SX32 R160, R156, R215, 0x1d ;  /* 0x000000d79ca04211 */ /* 0x000fe200078feaff */
[----:B------:R-:W-:Y:S01]  /*0930*/  HFMA2 R215, -RZ, RZ, 0, 0 ;  /* 0x00000000ffd77431 */ /* 0x000fe200000001ff */
[----:B------:R-:W-:-:S02]  /*0940*/  MOV R161, R8 ;  /* 0x0000000800a17202 */ /* 0x000fc40000000f00 */
[----:B--2---:R-:W-:Y:S01]  /*0950*/  FSEL R166, R152, RZ, !P5 ;  /* 0x000000ff98a67208 */ /* 0x004fe20006800000 */
[----:B------:R-:W-:Y:S06]  /*0960*/  @!P0 BRA `(.L_x_3686) ;  /* 0x0000000400848947 */ /* 0x000fec0003800000 */
        /* <DEDUP_REMOVED lines=14> */
[----:B------:R-:W-:Y:S01]  /*0a50*/  VIADD R167, R167, 0x100 ;  /* 0x00000100a7a77836 */ /* 0x000fe20000000000 */
[----:B------:R-:W-:Y:S01]  /*0a60*/  IADD3 R160, PT, PT, R160, 0x100, RZ ;  /* 0x00000100a0a07810 */ /* 0x000fe20007ffe0ff */
[----:B------:R-:W-:Y:S01]  /*0a70*/  VIADD R161, R161, 0x100 ;  /* 0x00000100a1a17836 */ /* 0x000fe20000000000 */
[C---:B--2---:R-:W-:Y:S01]  /*0a80*/  PRMT R3, R12.reuse, 0x7632, R3 ;  /* 0x000076320c037816 */ /* 0x044fe20000000003 */
[----:B------:R-:W-:Y:S01]  /*0a90*/  IMAD.U32 R9, R12, 0x10000, RZ ;  /* 0x000100000c097824 */ /* 0x000fe200078e00ff */
[----:B------:R-:W-:Y:S02]  /*0aa0*/  SHF.L.U32 R153, R13, 0x10, RZ ;  /* 0x000000100d997819 */ /* 0x000fe400000006ff */
[C---:B------:R-:W-:Y:S02]  /*0ab0*/  PRMT R152, R15.reuse, 0x7632, R152 ;  /* 0x000076320f987816 */ /* 0x040fe40000000098 */
[----:B------:R-:W-:-:S02]  /*0ac0*/  SHF.L.U32 R159, R15, 0x10, RZ ;  /* 0x000000100f9f7819 */ /* 0x000fc400000006ff */
[----:B------:R-:W-:Y:S01]  /*0ad0*/  SHF.L.U32 R15, R3, 0x10, RZ ;  /* 0x00000010030f7819 */ /* 0x000fe200000006ff */
[----:B------:R-:W-:Y:S01]  /*0ae0*/  FADD.FTZ R9, -R166, R9 ;  /* 0x00000009a6097221 */ /* 0x000fe20000010100 */
[----:B------:R-:W-:Y:S01]  /*0af0*/  PRMT R22, R13, 0x7632, R22 ;  /* 0x000076320d167816 */ /* 0x000fe20000000016 */
[C---:B---3--:R-:W-:Y:S01]  /*0b00*/  IMAD.U32 R13, R16.reuse, 0x10000, RZ ;  /* 0x00010000100d7824 */ /* 0x048fe200078e00ff */
[----:B------:R-:W-:Y:S01]  /*0b10*/  PRMT R12, R16, 0x7632, R12 ;  /* 0x00007632100c7816 */ /* 0x000fe2000000000c */
[C---:B------:R-:W-:Y:S01]  /*0b20*/  FADD.FTZ R153, -R166.reuse, R153 ;  /* 0x00000099a6997221 */ /* 0x040fe20000010100 */
[----:B0-----:R-:W-:Y:S01]  /*0b30*/  PRMT R11, R17, 0x7632, R11 ;  /* 0x00007632110b7816 */ /* 0x001fe2000000000b */
[----:B------:R-:W-:Y:S01]  /*0b40*/  FADD.FTZ R15, -R166, R15 ;  /* 0x0000000fa60f7221 */ /* 0x000fe20000010100 */
[C---:B------:R-:W-:Y:S01]  /*0b50*/  PRMT R16, R19.reuse, 0x7632, R16 ;  /* 0x0000763213107816 */ /* 0x040fe20000000010 */
[----:B------:R-:W-:Y:S01]  /*0b60*/  FMUL.FTZ R3, R4, R9 ;  /* 0x0000000904037220 */ /* 0x000fe20000410000 */
[----:B------:R-:W-:Y:S01]  /*0b70*/  SHF.L.U32 R163, R19, 0x10, RZ ;  /* 0x0000001013a37819 */ /* 0x000fe200000006ff */
[----:B------:R-:W-:Y:S01]  /*0b80*/  IMAD.U32 R19, R22, 0x10000, RZ ;  /* 0x0001000016137824 */ /* 0x000fe200078e00ff */
[----:B------:R-:W-:Y:S01]  /*0b90*/  SHF.L.U32 R17, R17, 0x10, RZ ;  /* 0x0000001011117819 */ /* 0x000fe200000006ff */
[----:B------:R-:W-:Y:S01]  /*0ba0*/  IMAD.U32 R155, R14, 0x10000, RZ ;  /* 0x000100000e9b7824 */ /* 0x000fe200078e00ff */
[----:B-1----:R-:W-:Y:S01]  /*0bb0*/  SHF.L.U32 R20, R12, 0x10, RZ ;  /* 0x000000100c147819 */ /* 0x002fe200000006ff */
[----:B------:R-:W-:Y:S01]  /*0bc0*/  FMUL.FTZ R10, R132, R13 ;  /* 0x0000000d840a7220 */ /* 0x000fe20000410000 */
[----:B------:R-:W-:Y:S01]  /*0bd0*/  PRMT R24, R14, 0x7632, R24 ;  /* 0x000076320e187816 */ /* 0x000fe20000000018 */
[----:B------:R-:W-:Y:S01]  /*0be0*/  FMUL.FTZ R9, R4, R153 ;  /* 0x0000009904097220 */ /* 0x000fe20000410000 */
[C---:B------:R-:W-:Y:S01]  /*0bf0*/  PRMT R14, R18.reuse, 0x7632, R14 ;  /* 0x00007632120e7816 */ /* 0x040fe2000000000e */
[----:B------:R-:W-:-:S02]  /*0c00*/  IMAD.U32 R21, R18, 0x10000, RZ ;  /* 0x0001000012157824 */ /* 0x000fc400078e00ff */
[----:B------:R-:W-:Y:S01]  /*0c10*/  FMUL.FTZ R18, R4, R15 ;  /* 0x0000000f04127220 */ /* 0x000fe20000410000 */
[----:B------:R-:W-:Y:S01]  /*0c20*/  FADD.FTZ R19, -R166, R19 ;  /* 0x00000013a6137221 */ /* 0x000fe20000010100 */
[----:B------:R-:W-:Y:S01]  /*0c30*/  FADD.FTZ R70, R70, R17 ;  /* 0x0000001146467221 */ /* 0x000fe20000010000 */
[-C--:B------:R-:W-:Y:S01]  /*0c40*/  FFMA.FTZ R102, R9, R17.reuse, R102 ;  /* 0x0000001109667223 */ /* 0x080fe20000010066 */
[----:B------:R-:W-:Y:S01]  /*0c50*/  FMUL.FTZ R12, R134, R17 ;  /* 0x00000011860c7220 */ /* 0x000fe20000410000 */
[----:B------:R-:W-:Y:S01]  /*0c60*/  FMUL.FTZ R15, R133, R20 ;  /* 0x00000014850f7220 */ /* 0x000fe20000410000 */
[----:B------:R-:W-:Y:S01]  /*0c70*/  FADD.FTZ R22, RZ, R10 ;  /* 0x0000000aff167221 */ /* 0x000fe20000010000 */
[----:B------:R-:W-:Y:S01]  /*0c80*/  FFMA.FTZ R17, R3, R10, RZ ;  /* 0x0000000a03117223 */ /* 0x000fe200000100ff */
[----:B------:R-:W-:Y:S01]  /*0c90*/  SHF.L.U32 R157, R24, 0x10, RZ ;  /* 0x00000010189d7819 */ /* 0x000fe200000006ff */
[----:B------:R-:W-:Y:S01]  /*0ca0*/  FADD.FTZ R69, R69, R20 ;  /* 0x0000001445457221 */ /* 0x000fe20000010000 */
[----:B------:R-:W-:Y:S01]  /*0cb0*/  FFMA.FTZ R101, R18, R20, R101 ;  /* 0x0000001412657223 */ /* 0x000fe20000010065 */
[----:B------:R-:W-:Y:S01]  /*0cc0*/  FADD.FTZ R155, -R166, R155 ;  /* 0x0000009ba69b7221 */ /* 0x000fe20000010100 */
[----:B------:R-:W-:-:S02]  /*0cd0*/  IMAD.U32 R24, R11, 0x10000, RZ ;  /* 0x000100000b187824 */ /* 0x000fc400078e00ff */
[----:B------:R-:W-:Y:S01]  /*0ce0*/  FMUL.FTZ R20, R4, R19 ;  /* 0x0000001304147220 */ /* 0x000fe20000410000 */
[----:B------:R-:W-:Y:S01]  /*0cf0*/  FADD.FTZ R19, R22, R15 ;  /* 0x0000000f16137221 */ /* 0x000fe20000010000 */
[----:B------:R-:W-:Y:S01]  /*0d00*/  FFMA.FTZ R22, R18, R15, R17 ;  /* 0x0000000f12167223 */ /* 0x000fe20000010011 */
[----:B------:R-:W-:Y:S01]  /*0d10*/  FMUL.FTZ R11, R4, R155 ;  /* 0x0000009b040b7220 */ /* 0x000fe20000410000 */
[----:B------:R-:W-:Y:S01]  /*0d20*/  FADD.FTZ R157, -R166, R157 ;  /* 0x0000009da69d7221 */ /* 0x000fe20000010100 */
[----:B------:R-:W-:Y:S01]  /*0d30*/  FADD.FTZ R71, R71, R24 ;  /* 0x0000001847477221 */ /* 0x000fe20000010000 */
[-C--:B------:R-:W-:Y:S01]  /*0d40*/  FFMA.FTZ R103, R20, R24.reuse, R103 ;  /* 0x0000001814677223 */ /* 0x080fe20000010067 */
[----:B------:R-:W-:Y:S01]  /*0d50*/  FMUL.FTZ R17, R135, R24 ;  /* 0x0000001887117220 */ /* 0x000fe20000410000 */
[----:B------:R-:W-:Y:S01]  /*0d60*/  FADD.FTZ R24, R19, R12 ;  /* 0x0000000c13187221 */ /* 0x000fe20000010000 */
[----:B------:R-:W-:Y:S02]  /*0d70*/  IMAD.U32 R165, R152, 0x10000, RZ ;  /* 0x0001000098a57824 */ /* 0x000fe400078e00ff */
[----:B------:R-:W-:Y:S01]  /*0d80*/  FFMA.FTZ R19, R9, R12, R22 ;  /* 0x0000000c09137223 */ /* 0x000fe20000010016 */
[----:B------:R-:W-:Y:S01]  /*0d90*/  SHF.L.U32 R152, R14, 0x10, RZ ;  /* 0x000000100e987819 */ /* 0x000fe200000006ff */
[----:B------:R-:W-:Y:S01]  /*0da0*/  FADD.FTZ R64, R64, R21 ;  /* 0x0000001540407221 */ /* 0x000fe20000010000 */
[-C--:B------:R-:W-:Y:S01]  /*0db0*/  FFMA.FTZ R96, R11, R21.reuse, R96 ;  /* 0x000000150b607223 */ /* 0x080fe20000010060 */
        /* <DEDUP_REMOVED lines=9> */
[----:B------:R-:W-:Y:S01]  /*0e50*/  FADD.FTZ R159, -R166, R159 ;  /* 0x0000009fa69f7221 */ /* 0x000fe20000010100 */
[----:B------:R-:W-:Y:S01]  /*0e60*/  FFMA.FTZ R21, R11, R14, R24 ;  /* 0x0000000e0b157223 */ /* 0x000fe20000010018 */
[----:B------:R-:W-:-:S02]  /*0e70*/  IMAD.U32 R154, R16, 0x10000, RZ ;  /* 0x00010000109a7824 */ /* 0x000fc400078e00ff */
[----:B------:R-:W-:Y:S01]  /*0e80*/  FMUL.FTZ R24, R4, R165 ;  /* 0x000000a504187220 */ /* 0x000fe20000410000 */
[----:B------:R-:W-:Y:S01]  /*0e90*/  FADD.FTZ R68, R68, R13 ;  /* 0x0000000d44447221 */ /* 0x000fe20000010000 */
[----:B------:R-:W-:Y:S01]  /*0ea0*/  FFMA.FTZ R100, R3, R13, R100 ;  /* 0x0000000d03647223 */ /* 0x000fe20000010064 */
[----:B------:R-:W-:Y:S01]  /*0eb0*/  FMUL.FTZ R16, R130, R163 ;  /* 0x000000a382107220 */ /* 0x000fe20000410000 */
[----:B------:R-:W-:Y:S01]  /*0ec0*/  FADD.FTZ R153, R152, R19 ;  /* 0x0000001398997221 */ /* 0x000fe20000010000 */
[----:B------:R-:W-:Y:S01]  /*0ed0*/  FMUL.FTZ R13, R4, R159 ;  /* 0x0000009f040d7220 */ /* 0x000fe20000410000 */
[----:B------:R-:W-:Y:S01]  /*0ee0*/  FFMA.FTZ R152, R22, R19, R21 ;  /* 0x0000001316987223 */ /* 0x000fe20000010015 */
[----:B------:R-:W-:Y:S01]  /*0ef0*/  FADD.FTZ R67, R67, R154 ;  /* 0x0000009a43437221 */ /* 0x000fe20000010000 */
[-C--:B------:R-:W-:Y:S01]  /*0f00*/  FFMA.FTZ R99, R24, R154.reuse, R99 ;  /* 0x0000009a18637223 */ /* 0x080fe20000010063 */
[----:B------:R-:W-:Y:S01]  /*0f10*/  FMUL.FTZ R21, R131, R154 ;  /* 0x0000009a83157220 */ /* 0x000fe20000410000 */
[----:B------:R-:W-:Y:S01]  /*0f20*/  FADD.FTZ R154, R153, R16 ;  /* 0x00000010999a7221 */ /* 0x000fe20000010000 */
[C---:B------:R-:W-:Y:S01]  /*0f30*/  FFMA.FTZ R153, R13.reuse, R16, R152 ;  /* 0x000000100d997223 */ /* 0x040fe20000010098 */
[----:B------:R-:W-:Y:S01]  /*0f40*/  FADD.FTZ R66, R66, R163 ;  /* 0x000000a342427221 */ /* 0x000fe20000010000 */
[----:B------:R-:W-:Y:S01]  /*0f50*/  FFMA.FTZ R98, R13, R163, R98 ;  /* 0x000000a30d627223 */ /* 0x000fe20000010062 */
[----:B------:R-:W-:Y:S01]  /*0f60*/  FADD.FTZ R215, R154, R21 ;  /* 0x000000159ad77221 */ /* 0x000fe20000010000 */
[----:B------:R-:W-:-:S07]  /*0f70*/  FFMA.FTZ R218, R24, R21, R153 ;  /* 0x0000001518da7223 */ /* 0x000fce0000010099 */
.L_x_3686:
[----:B----4-:R-:W-:Y:S05]  /*0f80*/  BSYNC.RECONVERGENT B1 ;  /* 0x0000000000017941 */ /* 0x010fea0003800200 */
.L_x_3685:
        /* <DEDUP_REMOVED lines=12> */
[----:B------:R-:W5:Y:S07]  /*1050*/  LDG.E.64 R182, desc[UR10][R156.64] ;  /* 0x0000000a9cb67981 */ /* 0x000f6e000c1e1b00 */
[----:B------:R-:W0:Y:S02]  /*1060*/  @P5 LDC.64 R26, c[0x0][0x438] ;  /* 0x00010e00ff1a5b82 */ /* 0x000e240000000a00 */
[----:B0-----:R-:W-:-:S05]  /*1070*/  @P5 IMAD.WIDE.U32 R26, R161, 0x10, R26 ;  /* 0x00000010a11a5825 */ /* 0x001fca00078e001a */
[----:B------:R4:W5:Y:S01]  /*1080*/  @P5 LDG.E.128 R32, desc[UR10][R26.64] ;  /* 0x0000000a1a205981 */ /* 0x000962000c1e1d00 */
[----:B------:R-:W-:Y:S01]  /*1090*/  IADD3 R167, PT, PT, R167, 0x100, RZ ;  /* 0x00000100a7a77810 */ /* 0x000fe20007ffe0ff */
[----:B------:R-:W-:Y:S01]  /*10a0*/  VIADD R160, R160, 0x100 ;  /* 0x00000100a0a07836 */ /* 0x000fe20000000000 */
[----:B------:R-:W-:Y:S02]  /*10b0*/  IADD3 R161, PT, PT, R161, 0x100, RZ ;  /* 0x00000100a1a17810 */ /* 0x000fe40007ffe0ff */
[C---:B---3--:R-:W-:Y:S02]  /*10c0*/  SHF.L.U32 R159, R28.reuse, 0x10, RZ ;  /* 0x000000101c9f7819 */ /* 0x048fe400000006ff */
[----:B------:R-:W-:Y:S02]  /*10d0*/  PRMT R23, R28, 0x7632, R23 ;  /* 0x000076321c177816 */ /* 0x000fe40000000017 */
[----:B------:R-:W-:Y:S01]  /*10e0*/  SHF.L.U32 R169, R30, 0x10, RZ ;  /* 0x000000101ea97819 */ /* 0x000fe200000006ff */
[----:B------:R-:W-:Y:S01]  /*10f0*/  FADD.FTZ R159, -R166, R159 ;  /* 0x0000009fa69f7221 */ /* 0x000fe20000010100 */
[----:B------:R-:W-:Y:S01]  /*1100*/  IMAD.U32 R163, R29, 0x10000, RZ ;  /* 0x000100001da37824 */ /* 0x000fe200078e00ff */
[C---:B----4-:R-:W-:Y:S01]  /*1110*/  SHF.L.U32 R27, R152.reuse, 0x10, RZ ;  /* 0x00000010981b7819 */ /* 0x050fe200000006ff */
[----:B------:R-:W-:Y:S01]  /*1120*/  IMAD.U32 R157, R23, 0x10000, RZ ;  /* 0x00010000179d7824 */ /* 0x000fe200078e00ff */
[----:B------:R-:W-:Y:S01]  /*1130*/  PRMT R25, R152, 0x7632, R25 ;  /* 0x0000763298197816 */ /* 0x000fe20000000019 */
[----:B------:R-:W-:Y:S01]  /*1140*/  FMUL.FTZ R23, R4, R159 ;  /* 0x0000009f04177220 */ /* 0x000fe20000410000 */
[----:B------:R-:W-:-:S02]  /*1150*/  IMAD.U32 R173, R31, 0x10000, RZ ;  /* 0x000100001fad7824 */ /* 0x000fc400078e00ff */
[C---:B------:R-:W-:Y:S01]  /*1160*/  FADD.FTZ R169, -R166.reuse, R169 ;  /* 0x000000a9a6a97221 */ /* 0x040fe20000010100 */
[----:B------:R-:W-:Y:S01]  /*1170*/  PRMT R158, R29, 0x7632, R158 ;  /* 0x000076321d9e7816 */ /* 0x000fe2000000009e */
[----:B------:R-:W-:Y:S01]  /*1180*/  FADD.FTZ R163, -R166, R163 ;  /* 0x000000a3a6a37221 */ /* 0x000fe20000010100 */
[----:B------:R-:W-:Y:S01]  /*1190*/  PRMT R162, R30, 0x7632, R162 ;  /* 0x000076321ea27816 */ /* 0x000fe200000000a2 */
[----:B------:R-:W-:Y:S01]  /*11a0*/  FADD.FTZ R60, R60, R27 ;  /* 0x0000001b3c3c7221 */ /* 0x000fe20000010000 */
[----:B------:R-:W-:Y:S01]  /*11b0*/  PRMT R30, R31, 0x7632, R30 ;  /* 0x000076321f1e7816 */ /* 0x000fe2000000001e */
[-C--:B------:R-:W-:Y:S01]  /*11c0*/  FFMA.FTZ R92, R23, R27.reuse, R92 ;  /* 0x0000001b175c7223 */ /* 0x080fe2000001005c */
[----:B------:R-:W-:Y:S01]  /*11d0*/  PRMT R29, R154, 0x7632, R29 ;  /* 0x000076329a1d7816 */ /* 0x000fe2000000001d */
[----:B------:R-:W-:Y:S01]  /*11e0*/  FMUL.FTZ R26, R124, R27 ;  /* 0x0000001b7c1a7220 */ /* 0x000fe20000410000 */
[----:B------:R-:W-:Y:S01]  /*11f0*/  SHF.L.U32 R31, R154, 0x10, RZ ;  /* 0x000000109a1f7819 */ /* 0x000fe200000006ff */
[----:B------:R-:W-:Y:S01]  /*1200*/  FADD.FTZ R173, -R166, R173 ;  /* 0x000000ada6ad7221 */ /* 0x000fe20000010100 */
[----:B------:R-:W-:Y:S01]  /*1210*/  PRMT R28, R153, 0x7632, R28 ;  /* 0x00007632991c7816 */ /* 0x000fe2000000001c */
[----:B------:R-:W-:Y:S01]  /*1220*/  IMAD.U32 R154, R25, 0x10000, RZ ;  /* 0x00010000199a7824 */ /* 0x000fe200078e00ff */
[----:B------:R-:W-:Y:S01]  /*1230*/  PRMT R152, R155, 0x7632, R152 ;  /* 0x000076329b987816 */ /* 0x000fe20000000098 */
[----:B------:R-:W-:Y:S01]  /*1240*/  FMUL.FTZ R27, R4, R169 ;  /* 0x000000a9041b7220 */ /* 0x000fe20000410000 */
[----:B------:R-:W-:-:S02]  /*1250*/  IMAD.U32 R153, R153, 0x10000, RZ ;  /* 0x0001000099997824 */ /* 0x000fc400078e00ff */
[----:B------:R-:W-:Y:S01]  /*1260*/  FMUL.FTZ R25, R4, R163 ;  /* 0x000000a304197220 */ /* 0x000fe20000410000 */
[----:B------:R-:W-:Y:S01]  /*1270*/  SHF.L.U32 R165, R158, 0x10, RZ ;  /* 0x000000109ea57819 */ /* 0x000fe200000006ff */
[----:B------:R-:W-:Y:S01]  /*1280*/  FADD.FTZ R157, -R166, R157 ;  /* 0x0000009da69d7221 */ /* 0x000fe20000010100 */
[----:B------:R-:W-:Y:S01]  /*1290*/  IMAD.U32 R171, R162, 0x10000, RZ ;  /* 0x00010000a2ab7824 */ /* 0x000fe200078e00ff */
[----:B------:R-:W-:Y:S01]  /*12a0*/  SHF.L.U32 R159, R30, 0x10, RZ ;  /* 0x000000101e9f7819 */ /* 0x000fe200000006ff */
[----:B------:R-:W-:Y:S01]  /*12b0*/  IMAD.U32 R158, R29, 0x10000, RZ ;  /* 0x000100001d9e7824 */ /* 0x000fe200078e00ff */
[----:B------:R-:W-:Y:S01]  /*12c0*/  SHF.L.U32 R156, R28, 0x10, RZ ;  /* 0x000000101c9c7819 */ /* 0x000fe200000006ff */
[----:B------:R-:W-:Y:S02]  /*12d0*/  IMAD.U32 R155, R155, 0x10000, RZ ;  /* 0x000100009b9b7824 */ /* 0x000fe400078e00ff */
[----:B------:R-:W-:Y:S01]  /*12e0*/  FADD.FTZ R56, R56, R31 ;  /* 0x0000001f38387221 */ /* 0x000fe20000010000 */
[-C--:B------:R-:W-:Y:S01]  /*12f0*/  FFMA.FTZ R88, R27, R31.reuse, R88 ;  /* 0x0000001f1b587223 */ /* 0x080fe20000010058 */
[----:B------:R-:W-:Y:S01]  /*1300*/  FMUL.FTZ R30, R120, R31 ;  /* 0x0000001f781e7220 */ /* 0x000fe20000410000 */
[----:B------:R-:W-:Y:S01]  /*1310*/  FMUL.FTZ R29, R4, R173 ;  /* 0x000000ad041d7220 */ /* 0x000fe20000410000 */
[----:B------:R-:W-:Y:S01]  /*1320*/  SHF.L.U32 R162, R152, 0x10, RZ ;  /* 0x0000001098a27819 */ /* 0x000fe200000006ff */
[----:B------:R-:W-:Y:S01]  /*1330*/  FADD.FTZ R62, R62, R153 ;  /* 0x000000993e3e7221 */ /* 0x000fe20000010000 */
[-C--:B------:R-:W-:Y:S01]  /*1340*/  FFMA.FTZ R94, R25, R153.reuse, R94 ;  /* 0x00000099195e7223 */ /* 0x080fe2000001005e */
[----:B------:R-:W-:Y:S01]  /*1350*/  FMUL.FTZ R28, R126, R153 ;  /* 0x000000997e1c7220 */ /* 0x000fe20000410000 */
[----:B------:R-:W-:Y:S01]  /*1360*/  FADD.FTZ R152, R215, R26 ;  /* 0x0000001ad7987221 */ /* 0x000fe20000010000 */
[----:B------:R-:W-:Y:S01]  /*1370*/  FMUL.FTZ R31, R125, R154 ;  /* 0x0000009a7d1f7220 */ /* 0x000fe20000410000 */
[----:B------:R-:W-:Y:S01]  /*1380*/  FMUL.FTZ R170, R4, R157 ;  /* 0x0000009d04aa7220 */ /* 0x000fe20000410000 */
[----:B------:R-:W-:Y:S01]  /*1390*/  FFMA.FTZ R153, R23, R26, R218 ;  /* 0x0000001a17997223 */ /* 0x000fe200000100da */
[----:B------:R-:W-:Y:S01]  /*13a0*/  FADD.FTZ R58, R58, R155 ;  /* 0x0000009b3a3a7221 */ /* 0x000fe20000010000 */
[-C--:B------:R-:W-:Y:S01]  /*13b0*/  FFMA.FTZ R90, R29, R155.reuse, R90 ;  /* 0x0000009b1d5a7223 */ /* 0x080fe2000001005a */
        /* <DEDUP_REMOVED lines=9> */
[----:B------:R-:W-:Y:S01]  /*1450*/  FFMA.FTZ R153, R25, R28, R152 ;  /* 0x0000001c19997223 */ /* 0x000fe20000010098 */
[----:B------:R-:W-:-:S02]  /*1460*/  FADD.FTZ R171, -R166, R171 ;  /* 0x000000aba6ab7221 */ /* 0x000fc40000010100 */
[----:B------:R-:W-:Y:S01]  /*1470*/  FADD.FTZ R155, R154, R169 ;  /* 0x000000a99a9b7221 */ /* 0x000fe20000010000 */
[----:B------:R-:W-:Y:S01]  /*1480*/  FFMA.FTZ R152, R172, R169, R153 ;  /* 0x000000a9ac987223 */ /* 0x000fe20000010099 */
[----:B------:R-:W-:Y:S01]  /*1490*/  FMUL.FTZ R174, R4, R171 ;  /* 0x000000ab04ae7220 */ /* 0x000fe20000410000 */
        /* <DEDUP_REMOVED lines=18> */
.L_x_3688:
[----:B------:R-:W-:Y:S05]  /*15c0*/  BSYNC.RECONVERGENT B1 ;  /* 0x0000000000017941 */ /* 0x000fea0003800200 */
.L_x_3687:
        /* <DEDUP_REMOVED lines=16> */
[----:B------:R-:W-:Y:S01]  /*16d0*/  VIADD R167, R167, 0x100 ;  /* 0x00000100a7a77836 */ /* 0x000fe20000000000 */
[----:B------:R-:W-:Y:S01]  /*16e0*/  IADD3 R160, PT, PT, R160, 0x100, RZ ;  /* 0x00000100a0a07810 */ /* 0x000fe20007ffe0ff */
[----:B------:R-:W-:Y:S01]  /*16f0*/  VIADD R161, R161, 0x100 ;  /* 0x00000100a1a17836 */ /* 0x000fe20000000000 */
[C---:B---3--:R-:W-:Y:S01]  /*1700*/  PRMT R177, R152.reuse, 0x7632, R177 ;  /* 0x0000763298b17816 */ /* 0x048fe200000000b1 */
[----:B------:R-:W-:Y:S01]  /*1710*/  IMAD.U32 R179, R152, 0x10000, RZ ;  /* 0x0001000098b37824 */ /* 0x000fe200078e00ff */
[C---:B------:R-:W-:Y:S01]  /*1720*/  PRMT R188, R154.reuse, 0x7632, R188 ;  /* 0x000076329abc7816 */ /* 0x040fe200000000bc */
[----:B------:R-:W-:Y:S01]  /*1730*/  IMAD.U32 R191, R154, 0x10000, RZ ;  /* 0x000100009abf7824 */ /* 0x000fe200078e00ff */
[----:B------:R-:W-:Y:S02]  /*1740*/  PRMT R154, R155, 0x7632, R154 ;  /* 0x000076329b9a7816 */ /* 0x000fe4000000009a */
[C---:B------:R-:W-:Y:S01]  /*1750*/  PRMT R178, R153.reuse, 0x7632, R178 ;  /* 0x0000763299b27816 */ /* 0x040fe200000000b2 */
[----:B------:R-:W-:Y:S01]  /*1760*/  FADD.FTZ R179, -R166, R179 ;  /* 0x000000b3a6b37221 */ /* 0x000fe20000010100 */
[----:B------:R-:W-:Y:S01]  /*1770*/  SHF.L.U32 R189, R153, 0x10, RZ ;  /* 0x0000001099bd7819 */ /* 0x000fe200000006ff */
[C---:B----4-:R-:W-:Y:S01]  /*1780*/  IMAD.U32 R153, R156.reuse, 0x10000, RZ ;  /* 0x000100009c997824 */ /* 0x050fe200078e00ff */
[----:B------:R-:W-:-:S02]  /*1790*/  PRMT R152, R156, 0x7632, R152 ;  /* 0x000076329c987816 */ /* 0x000fc40000000098 */
[----:B------:R-:W-:Y:S02]  /*17a0*/  SHF.L.U32 R197, R155, 0x10, RZ ;  /* 0x000000109bc57819 */ /* 0x000fe400000006ff */
[----:B0-----:R-:W-:Y:S01]  /*17b0*/  SHF.L.U32 R165, R177, 0x10, RZ ;  /* 0x00000010b1a57819 */ /* 0x001fe200000006ff */
[----:B------:R-:W-:Y:S01]  /*17c0*/  IMAD.U32 R199, R154, 0x10000, RZ ;  /* 0x000100009ac77824 */ /* 0x000fe200078e00ff */
[----:B------:R-:W-:Y:S01]  /*17d0*/  PRMT R155, R157, 0x7632, R155 ;  /* 0x000076329d9b7816 */ /* 0x000fe2000000009b */
[----:B------:R-:W-:Y:S01]  /*17e0*/  IMAD.U32 R193, R178, 0x10000, RZ ;  /* 0x00010000b2c17824 */ /* 0x000fe200078e00ff */
[----:B------:R-:W-:Y:S01]  /*17f0*/  SHF.L.U32 R154, R152, 0x10, RZ ;  /* 0x00000010989a7819 */ /* 0x000fe200000006ff */
[----:B------:R-:W-:Y:S01]  /*1800*/  FMUL.FTZ R177, R4, R179 ;  /* 0x000000b304b17220 */ /* 0x000fe20000410000 */
[----:B------:R-:W-:Y:S01]  /*1810*/  FMUL.FTZ R178, R116, R153 ;  /* 0x0000009974b27220 */ /* 0x000fe20000410000 */
[----:B------:R-:W-:Y:S01]  /*1820*/  FADD.FTZ R165, -R166, R165 ;  /* 0x000000a5a6a57221 */ /* 0x000fe20000010100 */
[----:B------:R-:W-:-:S02]  /*1830*/  IMAD.U32 R156, R155, 0x10000, RZ ;  /* 0x000100009b9c7824 */ /* 0x000fc400078e00ff */
        /* <DEDUP_REMOVED lines=10> */
[C---:B------:R-:W-:Y:S01]  /*18e0*/  FMUL.FTZ R179, R4.reuse, R189 ;  /* 0x000000bd04b37220 */ /* 0x040fe20000410000 */
[----:B------:R-:W-:Y:S01]  /*18f0*/  FMUL.FTZ R196, R4, R155 ;  /* 0x0000009b04c47220 */ /* 0x000fe20000410000 */
[----:B------:R-:W-:Y:S01]  /*1900*/  FADD.FTZ R155, R152, R193 ;  /* 0x000000c1989b7221 */ /* 0x000fe20000010000 */
[----:B------:R-:W-:Y:S01]  /*1910*/  FMUL.FTZ R188, R118, R157 ;  /* 0x0000009d76bc7220 */ /* 0x000fe20000410000 */
[----:B------:R-:W-:Y:S01]  /*1920*/  FFMA.FTZ R152, R194, R193, R153 ;  /* 0x000000c1c2987223 */ /* 0x000fe20000010099 */
[----:B------:R-:W-:Y:S01]  /*1930*/  FADD.FTZ R54, R54, R157 ;  /* 0x0000009d36367221 */ /* 0x000fe20000010000 */
[----:B------:R-:W-:Y:S01]  /*1940*/  FFMA.FTZ R86, R179, R157, R86 ;  /* 0x0000009db3567223 */ /* 0x000fe20000010056 */
[----:B------:R-:W-:Y:S01]  /*1950*/  PRMT R162, R158, 0x7632, R162 ;  /* 0x000076329ea27816 */ /* 0x000fe200000000a2 */
[----:B------:R-:W-:Y:S01]  /*1960*/  FADD.FTZ R157, -R166, R195 ;  /* 0x000000c3a69d7221 */ /* 0x000fe20000010100 */
[----:B------:R-:W-:Y:S01]  /*1970*/  FADD.FTZ R53, R53, R154 ;  /* 0x0000009a35357221 */ /* 0x000fe20000010000 */
[----:B------:R-:W-:Y:S01]  /*1980*/  FFMA.FTZ R85, R194, R154, R85 ;  /* 0x0000009ac2557223 */ /* 0x000fe20000010055 */
[----:B------:R-:W-:-:S02]  /*1990*/  IMAD.U32 R163, R158, 0x10000, RZ ;  /* 0x000100009ea37824 */ /* 0x000fc400078e00ff */
[C---:B------:R-:W-:Y:S01]  /*19a0*/  FADD.FTZ R191, -R166.reuse, R191 ;  /* 0x000000bfa6bf7221 */ /* 0x040fe20000010100 */
[----:B------:R-:W-:Y:S01]  /*19b0*/  FMUL.FTZ R195, R119, R156 ;  /* 0x0000009c77c37220 */ /* 0x000fe20000410000 */
[----:B------:R-:W-:Y:S01]  /*19c0*/  FADD.FTZ R154, R155, R188 ;  /* 0x000000bc9b9a7221 */ /* 0x000fe20000010000 */
[----:B------:R-:W-:Y:S01]  /*19d0*/  FFMA.FTZ R153, R179, R188, R152 ;  /* 0x000000bcb3997223 */ /* 0x000fe20000010098 */
[----:B------:R-:W-:Y:S01]  /*19e0*/  FADD.FTZ R197, -R166, R197 ;  /* 0x000000c5a6c57221 */ /* 0x000fe20000010100 */
[----:B------:R-:W-:Y:S01]  /*19f0*/  SHF.L.U32 R162, R162, 0x10, RZ ;  /* 0x00000010a2a27819 */ /* 0x000fe200000006ff */
[----:B------:R-:W-:Y:S01]  /*1a00*/  FMUL.FTZ R189, R4, R191 ;  /* 0x000000bf04bd7220 */ /* 0x000fe20000410000 */
[----:B------:R-:W-:Y:S01]  /*1a10*/  FMUL.FTZ R190, R112, R163 ;  /* 0x000000a370be7220 */ /* 0x000fe20000410000 */
[----:B------:R-:W-:Y:S01]  /*1a20*/  FADD.FTZ R155, R154, R195 ;  /* 0x000000c39a9b7221 */ /* 0x000fe20000010000 */
[----:B------:R-:W-:Y:S01]  /*1a30*/  FFMA.FTZ R152, R196, R195, R153 ;  /* 0x000000c3c4987223 */ /* 0x000fe20000010099 */
[C---:B------:R-:W-:Y:S01]  /*1a40*/  PRMT R158, R159.reuse, 0x7632, R158 ;  /* 0x000076329f9e7816 */ /* 0x040fe2000000009e */
[C---:B------:R-:W-:Y:S01]  /*1a50*/  FMUL.FTZ R191, R4.reuse, R197 ;  /* 0x000000c504bf7220 */ /* 0x040fe20000410000 */
[----:B------:R-:W-:Y:S01]  /*1a60*/  SHF.L.U32 R159, R159, 0x10, RZ ;  /* 0x000000109f9f7819 */ /* 0x000fe200000006ff */
[----:B------:R-:W-:Y:S01]  /*1a70*/  FMUL.FTZ R198, R4, R157 ;  /* 0x0000009d04c67220 */ /* 0x000fe20000410000 */
[----:B------:R-:W-:Y:S01]  /*1a80*/  FMUL.FTZ R197, R113, R162 ;  /* 0x000000a271c57220 */ /* 0x000fe20000410000 */
        /* <DEDUP_REMOVED lines=23> */
.L_x_3690:
[----:B------:R-:W-:Y:S05]  /*1c00*/  BSYNC.RECONVERGENT B1 ;  /* 0x0000000000017941 */ /* 0x000fea0003800200 */
.L_x_3689:
        /* <DEDUP_REMOVED lines=15> */
[C---:B---3--:R-:W-:Y:S01]  /*1d00*/  PRMT R160, R152.reuse, 0x7632, R160 ;  /* 0x0000763298a07816 */ /* 0x048fe200000000a0 */
[C---:B------:R-:W-:Y:S01]  /*1d10*/  IMAD.U32 R167, R153.reuse, 0x10000, RZ ;  /* 0x0001000099a77824 */ /* 0x040fe200078e00ff */
[----:B------:R-:W-:Y:S02]  /*1d20*/  SHF.L.U32 R161, R152, 0x10, RZ ;  /* 0x0000001098a17819 */ /* 0x000fe400000006ff */
[C---:B------:R-:W-:Y:S02]  /*1d30*/  PRMT R175, R154.reuse, 0x7632, R175 ;  /* 0x000076329aaf7816 */ /* 0x040fe400000000af */
[----:B------:R-:W-:Y:S02]  /*1d40*/  SHF.L.U32 R201, R154, 0x10, RZ ;  /* 0x000000109ac97819 */ /* 0x000fe400000006ff */
[----:B------:R-:W-:Y:S02]  /*1d50*/  PRMT R152, R153, 0x7632, R152 ;  /* 0x0000763299987816 */ /* 0x000fe40000000098 */
[C---:B------:R-:W-:Y:S01]  /*1d60*/  PRMT R154, R155.reuse, 0x7632, R154 ;  /* 0x000076329b9a7816 */ /* 0x040fe2000000009a */
[----:B------:R-:W-:Y:S01]  /*1d70*/  IMAD.U32 R155, R155, 0x10000, RZ ;  /* 0x000100009b9b7824 */ /* 0x000fe200078e00ff */
[----:B------:R-:W-:Y:S01]  /*1d80*/  SHF.L.U32 R153, R160, 0x10, RZ ;  /* 0x00000010a0997819 */ /* 0x000fe200000006ff */
[----:B0-----:R-:W-:Y:S01]  /*1d90*/  IMAD.U32 R163, R152, 0x10000, RZ ;  /* 0x0001000098a37824 */ /* 0x001fe200078e00ff */
[----:B------:R-:W-:Y:S01]  /*1da0*/  SHF.L.U32 R175, R175, 0x10, RZ ;  /* 0x00000010afaf7819 */ /* 0x000fe200000006ff */
[----:B------:R-:W-:Y:S01]  /*1db0*/  FADD.FTZ R205, -R166, R155 ;  /* 0x0000009ba6cd7221 */ /* 0x000fe20000010100 */
[----:B----4-:R-:W-:Y:S01]  /*1dc0*/  PRMT R152, R156, 0x7632, R152 ;  /* 0x000076329c987816 */ /* 0x010fe20000000098 */
[----:B------:R-:W-:Y:S01]  /*1dd0*/  FADD.FTZ R155, -R166, R153 ;  /* 0x00000099a69b7221 */ /* 0x000fe20000010100 */
[----:B------:R-:W-:Y:S01]  /*1de0*/  SHF.L.U32 R153, R156, 0x10, RZ ;  /* 0x000000109c997819 */ /* 0x000fe200000006ff */
[----:B------:R-:W-:Y:S01]  /*1df0*/  FADD.FTZ R161, -R166, R161 ;  /* 0x000000a1a6a17221 */ /* 0x000fe20000010100 */
[----:B------:R-:W-:-:S02]  /*1e00*/  IMAD.U32 R165, R154, 0x10000, RZ ;  /* 0x000100009aa57824 */ /* 0x000fc400078e00ff */
[----:B------:R-:W-:Y:S01]  /*1e10*/  FADD.FTZ R211, -R166, R175 ;  /* 0x000000afa6d37221 */ /* 0x000fe20000010100 */
[----:B------:R-:W-:Y:S01]  /*1e20*/  SHF.L.U32 R154, R152, 0x10, RZ ;  /* 0x00000010989a7819 */ /* 0x000fe200000006ff */
[----:B------:R-:W-:Y:S01]  /*1e30*/  FMUL.FTZ R175, R4, R161 ;  /* 0x000000a104af7220 */ /* 0x000fe20000410000 */
[-C--:B------:R-:W-:Y:S01]  /*1e40*/  FMUL.FTZ R202, R108, R153.reuse ;  /* 0x000000996cca7220 */ /* 0x080fe20000410000 */
[----:B------:R-:W-:Y:S01]  /*1e50*/  PRMT R156, R157, 0x7632, R156 ;  /* 0x000076329d9c7816 */ /* 0x000fe2000000009c */
[----:B------:R-:W-:Y:S01]  /*1e60*/  FADD.FTZ R44, R44, R153 ;  /* 0x000000992c2c7221 */ /* 0x000fe20000010000 */
[----:B------:R-:W-:Y:S01]  /*1e70*/  FFMA.FTZ R76, R175, R153, R76 ;  /* 0x00000099af4c7223 */ /* 0x000fe2000001004c */
[----:B------:R-:W-:Y:S01]  /*1e80*/  FADD.FTZ R152, R215, R202 ;  /* 0x000000cad7987221 */ /* 0x000fe20000010000 */
[----:B------:R-:W-:Y:S01]  /*1e90*/  FMUL.FTZ R207, R109, R154 ;  /* 0x0000009a6dcf7220 */ /* 0x000fe20000410000 */
[----:B------:R-:W-:Y:S01]  /*1ea0*/  FADD.FTZ R167, -R166, R167 ;  /* 0x000000a7a6a77221 */ /* 0x000fe20000010100 */
[----:B------:R-:W-:-:S02]  /*1eb0*/  IMAD.U32 R157, R157, 0x10000, RZ ;  /* 0x000100009d9d7824 */ /* 0x000fc400078e00ff */
[----:B------:R-:W-:Y:S01]  /*1ec0*/  FMUL.FTZ R208, R4, R155 ;  /* 0x0000009b04d07220 */ /* 0x000fe20000410000 */
[----:B------:R-:W-:Y:S01]  /*1ed0*/  FFMA.FTZ R153, R175, R202, R218 ;  /* 0x000000caaf997223 */ /* 0x000fe200000100da */
[----:B------:R-:W-:Y:S01]  /*1ee0*/  FADD.FTZ R203, -R166, R201 ;  /* 0x000000c9a6cb7221 */ /* 0x000fe20000010100 */
[----:B------:R-:W-:Y:S01]  /*1ef0*/  FADD.FTZ R155, R152, R207 ;  /* 0x000000cf989b7221 */ /* 0x000fe20000010000 */
[----:B------:R-:W-:Y:S01]  /*1f00*/  FADD.FTZ R163, -R166, R163 ;  /* 0x000000a3a6a37221 */ /* 0x000fe20000010100 */
[----:B------:R-:W-:Y:S01]  /*1f10*/  FMUL.FTZ R201, R4, R167 ;  /* 0x000000a704c97220 */ /* 0x000fe20000410000 */
[----:B------:R-:W-:Y:S02]  /*1f20*/  IMAD.U32 R156, R156, 0x10000, RZ ;  /* 0x000100009c9c7824 */ /* 0x000fe400078e00ff */
        /* <DEDUP_REMOVED lines=16> */
[C---:B------:R-:W-:Y:S01]  /*2030*/  PRMT R158, R159.reuse, 0x7632, R158 ;  /* 0x000076329f9e7816 */ /* 0x040fe2000000009e */
[----:B------:R-:W-:Y:S01]  /*2040*/  FMUL.FTZ R212, R4, R211 ;  /* 0x000000d304d47220 */ /* 0x000fe20000410000 */
[----:B------:R-:W-:-:S02]  /*2050*/  IMAD.U32 R159, R159, 0x10000, RZ ;  /* 0x000100009f9f7824 */ /* 0x000fc400078e00ff */
[----:B------:R-:W-:Y:S01]  /*2060*/  FMUL.FTZ R211, R105, R160 ;  /* 0x000000a069d37220 */ /* 0x000fe20000410000 */
[----:B------:R-:W-:Y:S01]  /*2070*/  FADD.FTZ R154, R155, R206 ;  /* 0x000000ce9b9a7221 */ /* 0x000fe20000010000 */
[----:B------:R-:W-:Y:S01]  /*2080*/  FFMA.FTZ R153, R203, R206, R152 ;  /* 0x000000cecb997223 */ /* 0x000fe20000010098 */
[----:B------:R-:W-:Y:S02]  /*2090*/  IMAD.U32 R158, R158, 0x10000, RZ ;  /* 0x000100009e9e7824 */ /* 0x000fe400078e00ff */
        /* <DEDUP_REMOVED lines=23> */
.L_x_3684:
        /* <DEDUP_REMOVED lines=39> */
.L_x_3692:
        /* <DEDUP_REMOVED lines=36> */
.L_x_3691:
[----:B----4-:R-:W-:Y:S05]  /*26c0*/  BSYNC.RECONVERGENT B0 ;  /* 0x0000000000007941 */ /* 0x010fea0003800200 */
.L_x_3683:
        /* <DEDUP_REMOVED lines=32> */
.L_x_3694:
[----:B------:R-:W-:Y:S05]  /*28d0*/  BSYNC.RECONVERGENT B0 ;  /* 0x0000000000007941 */ /* 0x000fea0003800200 */
.L_x_3693:
        /* <DEDUP_REMOVED lines=22> */
[----:B------:R-:W-:Y:S02]  /*2a40*/  @P4 IADD3 R154, PT, PT, R7, -0x1, RZ ;  /* 0xffffffff079a4810 */ /* 0x000fe40007ffe0ff */
[----:B-1----:R-:W-:Y:S01]  /*2a50*/  FADD.FTZ R217, R217, R156 ;  /* 0x0000009cd9d97221 */ /* 0x002fe20000010000 */
[----:B------:R-:W-:Y:S01]  /*2a60*/  FADD.FTZ R152, R152, R157 ;  /* 0x0000009d98987221 */ /* 0x000fe20000010000 */
[----:B------:R-:W-:Y:S02]  /*2a70*/  IMAD.MOV.U32 R157, RZ, RZ, RZ ;  /* 0x000000ffff9d7224 */ /* 0x000fe400078e00ff */
[----:B------:R-:W-:Y:S01]  /*2a80*/  FADD.FTZ R217, R158, R217 ;  /* 0x000000d99ed97221 */ /* 0x000fe20000010000 */
[----:B------:R-:W-:Y:S01]  /*2a90*/  FADD.FTZ R152, R159, R152 ;  /* 0x000000989f987221 */ /* 0x000fe20000010000 */
[----:B------:R-:W-:-:S02]  /*2aa0*/  @P4 IMAD R154, R154, R5, RZ ;  /* 0x000000059a9a4224 */ /* 0x000fc400078e02ff */
[----:B--2---:R-:W-:Y:S01]  /*2ab0*/  FADD.FTZ R217, R217, R160 ;  /* 0x000000a0d9d97221 */ /* 0x004fe20000010000 */
[----:B------:R-:W-:Y:S02]  /*2ac0*/  FADD.FTZ R152, R152, R161 ;  /* 0x000000a198987221 */ /* 0x000fe40000010000 */
[----:B------:R-:W-:Y:S01]  /*2ad0*/  @P4 SHF.R.S32.HI R7, RZ, 0x1f, R154 ;  /* 0x0000001fff074819 */ /* 0x000fe2000001149a */
[----:B------:R-:W-:Y:S01]  /*2ae0*/  FADD.FTZ R217, R162, R217 ;  /* 0x000000d9a2d97221 */ /* 0x000fe20000010000 */
[----:B------:R-:W-:Y:S02]  /*2af0*/  FADD.FTZ R152, R163, R152 ;  /* 0x00000098a3987221 */ /* 0x000fe40000010000 */
[----:B------:R-:W-:Y:S01]  /*2b00*/  @P4 LEA.HI R154, R7, R154, RZ, 0x3 ;  /* 0x0000009a079a4211 */ /* 0x000fe200078f18ff */
[----:B---3--:R-:W-:Y:S01]  /*2b10*/  FADD.FTZ R217, R217, R164 ;  /* 0x000000a4d9d97221 */ /* 0x008fe20000010000 */
[----:B------:R-:W-:Y:S02]  /*2b20*/  FADD.FTZ R152, R152, R165 ;  /* 0x000000a598987221 */ /* 0x000fe40000010000 */
[----:B------:R-:W-:Y:S01]  /*2b30*/  @P4 LEA.HI.SX32 R157, R154, R215, 0x1d ;  /* 0x000000d79a9d4211 */ /* 0x000fe200078feaff */
        /* <DEDUP_REMOVED lines=26> */
.L_x_3699:
        /* <DEDUP_REMOVED lines=12> */
.L_x_3700:
        /* <DEDUP_REMOVED lines=12> */
.L_x_3701:
        /* <DEDUP_REMOVED lines=12> */
.L_x_3702:
        /* <DEDUP_REMOVED lines=12> */
.L_x_3703:
        /* <DEDUP_REMOVED lines=12> */
.L_x_3704:
        /* <DEDUP_REMOVED lines=12> */
.L_x_3705:
        /* <DEDUP_REMOVED lines=14> */
.L_x_3698:
        /* <DEDUP_REMOVED lines=17> */
.L_x_3707:
        /* <DEDUP_REMOVED lines=11> */
.L_x_3708:
        /* <DEDUP_REMOVED lines=11> */
.L_x_3709:
[----:B------:R-:W-:Y:S01]  /*34b0*/  FFMA.FTZ R150, R22, R7, R156 ;  /* 0x0000000716967223 */ /* 0x000fe2000001009c */
[----:B------:R-:W-:Y:S01]  /*34c0*/  FMUL.FTZ R151, R4, R151 ;  /* 0x0000009704977220 */ /* 0x000fe20000410000 */
[----:B------:R-:W-:Y:S01]  /*34d0*/  FADD.FTZ R149, R14, -R155 ;  /* 0x8000009b0e957221 */ /* 0x000fe20000010000 */
[----:B------:R-:W-:Y:S01]  /*34e0*/  F2FP.BF16.F32.PACK_AB R154, RZ, R153 ;  /* 0x00000099ff9a723e */ /* 0x000fe200000010ff */
[----:B------:R-:W-:Y:S01]  /*34f0*/  FADD.FTZ R153, R19, -R150 ;  /* 0x8000009613997221 */ /* 0x000fe20000010000 */
[-CC-:B------:R-:W-:Y:S01]  /*3500*/  FFMA.FTZ R155, R13, R7.reuse, R156.reuse ;  /* 0x000000070d9b7223 */ /* 0x180fe2000001009c */
        /* <DEDUP_REMOVED lines=10> */
.L_x_3710:
        /* <DEDUP_REMOVED lines=12> */
.L_x_3711:
        /* <DEDUP_REMOVED lines=11> */
.L_x_3712:
        /* <DEDUP_REMOVED lines=10> */
.L_x_3713:
        /* <DEDUP_REMOVED lines=13> */
.L_x_3697:
        /* <DEDUP_REMOVED lines=17> */
.L_x_3715:
[----:B------:R-:W-:Y:S05]  /*39a0*/  @!P4 BRA `(.L_x_3716) ;  /* 0x00000000002cc947 */ /* 0x000fea0003800000 */
[----:B-----5:R-:W-:Y:S01]  /*39b0*/  PRMT R152, R36, 0x7632, R152 ;  /* 0x0000763224987816 */ /* 0x020fe20000000098 */
[----:B------:R-:W-:Y:S01]  /*39c0*/  @P5 FFMA.FTZ R154, R18, R7, R156 ;  /* 0x00000007129a5223 */ /* 0x000fe2000001009c */
        /* <DEDUP_REMOVED lines=9> */
.L_x_3716:
        /* <DEDUP_REMOVED lines=11> */
.L_x_3717:
        /* <DEDUP_REMOVED lines=12> */
.L_x_3718:
        /* <DEDUP_REMOVED lines=11> */
.L_x_3719:
        /* <DEDUP_REMOVED lines=12> */
.L_x_3720:
        /* <DEDUP_REMOVED lines=11> */
.L_x_3721:
[----:B------:R-:W-:Y:S05]  /*3df0*/  @!P4 BRA `(.L_x_3706) ;  /* 0x0000000400d4c947 */ /* 0x000fea0003800000 */
[----:B-----5:R-:W-:Y:S01]  /*3e00*/  PRMT R152, R39, 0x7632, R152 ;  /* 0x0000763227987816 */ /* 0x020fe20000000098 */
[----:B------:R-:W-:-:S04]  /*3e10*/  @P5 FFMA.FTZ R154, R24, R7, R156 ;  /* 0x00000007189a5223 */ /* 0x000fc8000001009c */
[----:B------:R-:W-:Y:S02]  /*3e20*/  IMAD.U32 R153, R152, 0x10000, RZ ;  /* 0x0001000098997824 */ /* 0x000fe400078e00ff */
        /* <DEDUP_REMOVED lines=10> */
.L_x_3714:
[----:B------:R-:W-:Y:S01]  /*3ed0*/  ISETP.GT.AND P5, PT, R6, RZ, PT ;  /* 0x000000ff0600720c */ /* 0x000fe20003fa4270 */
[----:B------:R-:W-:Y:S01]  /*3ee0*/  @P6 FFMA.FTZ R151, R3, R7, R156 ;  /* 0x0000000703976223 */ /* 0x000fe2000001009c */
[----:B-----5:R-:W-:Y:S01]  /*3ef0*/  PRMT R148, R36, 0x7632, R148 ;  /* 0x0000763224947816 */ /* 0x020fe20000000094 */
[C---:B------:R-:W-:Y:S01]  /*3f00*/  IMAD.U32 R153, R37.reuse, 0x10000, RZ ;  /* 0x0001000025997824 */ /* 0x040fe200078e00ff */
[----:B------:R-:W-:Y:S01]  /*3f10*/  PRMT R150, R37, 0x7632, R150 ;  /* 0x0000763225967816 */ /* 0x000fe20000000096 */
[----:B------:R-:W-:Y:S01]  /*3f20*/  @P6 FADD.FTZ R152, R10, -R151 ;  /* 0x800000970a986221 */ /* 0x000fe20000010000 */
[----:B------:R-:W-:Y:S01]  /*3f30*/  SHF.L.U32 R151, R148, 0x10, RZ ;  /* 0x0000001094977819 */ /* 0x000fe200000006ff */
[----:B------:R-:W-:Y:S01]  /*3f40*/  IMAD.U32 R163, R39, 0x10000, RZ ;  /* 0x0001000027a37824 */ /* 0x000fe200078e00ff */
[----:B------:R-:W-:Y:S01]  /*3f50*/  SHF.L.U32 R149, R36, 0x10, RZ ;  /* 0x0000001024957819 */ /* 0x000fe200000006ff */
[----:B------:R-:W-:-:S04]  /*3f60*/  IMAD.U32 R155, R150, 0x10000, RZ ;  /* 0x00010000969b7824 */ /* 0x000fc800078e00ff */
[-CC-:B------:R-:W-:Y:S01]  /*3f70*/  @P5 FFMA.FTZ R148, R18, R7.reuse, R156.reuse ;  /* 0x0000000712945223 */ /* 0x180fe2000001009c */
[-CC-:B------:R-:W-:Y:S01]  /*3f80*/  @P5 FFMA.FTZ R159, R9, R7.reuse, R156.reuse ;  /* 0x00000007099f5223 */ /* 0x180fe2000001009c */
[-CC-:B------:R-:W-:Y:S01]  /*3f90*/  @P5 FFMA.FTZ R154, R20, R7.reuse, R156.reuse ;  /* 0x00000007149a5223 */ /* 0x180fe2000001009c */
[-C--:B------:R-:W-:Y:S01]  /*3fa0*/  @P5 FFMA.FTZ R165, R11, R7.reuse, R156 ;  /* 0x000000070ba55223 */ /* 0x080fe2000001009c */
[----:B------:R-:W-:Y:S01]  /*3fb0*/  @P5 FADD.FTZ R148, R15, -R148 ;  /* 0x800000940f945221 */ /* 0x000fe20000010000 */
[----:B------:R-:W-:Y:S01]  /*3fc0*/  @P5 FADD.FTZ R150, R12, -R159 ;  /* 0x8000009f0c965221 */ /* 0x000fe20000010000 */
[----:B------:R-:W-:Y:S01]  /*3fd0*/  @P5 FADD.FTZ R154, R17, -R154 ;  /* 0x8000009a119a5221 */ /* 0x000fe20000010000 */
[----:B------:R-:W-:Y:S01]  /*3fe0*/  SHF.L.U32 R159, R38, 0x10, RZ ;  /* 0x00000010269f7819 */ /* 0x000fe200000006ff */
[----:B------:R-:W-:Y:S01]  /*3ff0*/  @P5 FFMA.FTZ R151, R4, R148, R151 ;  /* 0x0000009404975223 */ /* 0x000fe20000010097 */
[----:B------:R-:W-:Y:S01]  /*4000*/  PRMT R148, R38, 0x7632, R148 ;  /* 0x0000763226947816 */ /* 0x000fe20000000094 */
[C---:B------:R-:W-:Y:S01]  /*4010*/  @P5 FFMA.FTZ R153, R4.reuse, R150, R153 ;  /* 0x0000009604995223 */ /* 0x040fe20000010099 */
[----:B------:R-:W-:Y:S01]  /*4020*/  PRMT R150, R39, 0x7632, R150 ;  /* 0x0000763227967816 */ /* 0x000fe20000000096 */
[----:B------:R-:W-:Y:S01]  /*4030*/  @P5 FFMA.FTZ R155, R4, R154, R155 ;  /* 0x0000009a049b5223 */ /* 0x000fe2000001009b */
[----:B------:R-:W-:Y:S01]  /*4040*/  SHF.L.U32 R161, R148, 0x10, RZ ;  /* 0x0000001094a17819 */ /* 0x000fe200000006ff */
[-CC-:B------:R-:W-:Y:S01]  /*4050*/  @P5 FFMA.FTZ R148, R22, R7.reuse, R156.reuse ;  /* 0x0000000716945223 */ /* 0x180fe2000001009c */
[-CC-:B------:R-:W-:Y:S01]  /*4060*/  @P5 FFMA.FTZ R167, R13, R7.reuse, R156.reuse ;  /* 0x000000070da75223 */ /* 0x180fe2000001009c */
[----:B------:R-:W-:Y:S01]  /*4070*/  @P5 FADD.FTZ R165, R14, -R165 ;  /* 0x800000a50ea55221 */ /* 0x000fe20000010000 */
[----:B------:R-:W-:Y:S01]  /*4080*/  @P5 FFMA.FTZ R154, R24, R7, R156 ;  /* 0x00000007189a5223 */ /* 0x000fe2000001009c */
[----:B------:R-:W-:Y:S01]  /*4090*/  @P5 FADD.FTZ R148, R19, -R148 ;  /* 0x8000009413945221 */ /* 0x000fe20000010000 */
[----:B------:R-:W-:Y:S01]  /*40a0*/  @P6 FFMA.FTZ R149, R4, R152, R149 ;  /* 0x0000009804956223 */ /* 0x000fe20000010095 */
[----:B------:R-:W-:-:S02]  /*40b0*/  IMAD.U32 R152, R150, 0x10000, RZ ;  /* 0x0001000096987824 */ /* 0x000fc400078e00ff */
[----:B------:R-:W-:Y:S01]  /*40c0*/  @P5 FADD.FTZ R150, R16, -R167 ;  /* 0x800000a710965221 */ /* 0x000fe20000010000 */
[C---:B------:R-:W-:Y:S01]  /*40d0*/  @P5 FFMA.FTZ R159, R4.reuse, R165, R159 ;  /* 0x000000a5049f5223 */ /* 0x040fe2000001009f */
[C---:B------:R-:W-:Y:S01]  /*40e0*/  @P5 FFMA.FTZ R161, R4.reuse, R148, R161 ;  /* 0x0000009404a15223 */ /* 0x040fe200000100a1 */
[----:B------:R-:W-:Y:S01]  /*40f0*/  @P5 FADD.FTZ R167, R21, -R154 ;  /* 0x8000009a15a75221 */ /* 0x000fe20000010000 */
[C---:B------:R-:W-:Y:S01]  /*4100*/  @P5 FFMA.FTZ R163, R4.reuse, R150, R163 ;  /* 0x0000009604a35223 */ /* 0x040fe200000100a3 */
[----:B------:R-:W-:Y:S02]  /*4110*/  F2FP.BF16.F32.PACK_AB R154, RZ, R149 ;  /* 0x00000095ff9a723e */ /* 0x000fe400000010ff */
[----:B------:R-:W-:Y:S01]  /*4120*/  @P5 FFMA.FTZ R152, R4, R167, R152 ;  /* 0x000000a704985223 */ /* 0x000fe20000010098 */
[----:B------:R-:W-:Y:S02]  /*4130*/  F2FP.BF16.F32.PACK_AB R158, RZ, R151 ;  /* 0x00000097ff9e723e */ /* 0x000fe400000010ff */
[----:B------:R-:W-:-:S02]  /*4140*/  F2FP.BF16.F32.PACK_AB R160, RZ, R153 ;  /* 0x00000099ffa0723e */ /* 0x000fc400000010ff */
        /* <DEDUP_REMOVED lines=10> */
.L_x_3722:
[----:B------:R-:W-:Y:S05]  /*41f0*/  @!P4 BRA `(.L_x_3723) ;  /* 0x000000000018c947 */ /* 0x000fea0003800000 */
[----:B------:R-:W-:Y:S01]  /*4200*/  FMUL.FTZ R151, R151, UR17 ;  /* 0x0000001197977c20 */ /* 0x000fe20008410000 */
[----:B------:R-:W-:-:S03]  /*4210*/  LOP3.LUT P5, RZ, R180, 0xff00, RZ, 0xc0, !PT ;  /* 0x0000ff00b4ff7812 */ /* 0x000fc600078ac0ff */
[----:B------:R-:W-:-:S05]  /*4220*/  FMUL.FTZ R151, R151, UR16 ;  /* 0x0000001097977c20 */ /* 0x000fca0008410000 */
[----:B------:R-:W-:-:S04]  /*4230*/  FSEL R151, R151, RZ, P5 ;  /* 0x000000ff97977208 */ /* 0x000fc80002800000 */
[----:B------:R-:W-:-:S04]  /*4240*/  F2FP.BF16.F32.PACK_AB R151, RZ, R151 ;  /* 0x00000097ff97723e */ /* 0x000fc800000010ff */
[----:B------:R-:W-:-:S07]  /*4250*/  PRMT R144, R144, 0x5410, R151 ;  /* 0x0000541090907816 */ /* 0x000fce0000000097 */
.L_x_3723:
[----:B------:R-:W-:Y:S05]  /*4260*/  @!P4 BRA `(.L_x_3724) ;  /* 0x000000000018c947 */ /* 0x000fea0003800000 */
[----:B------:R-:W-:Y:S01]  /*4270*/  FMUL.FTZ R153, R153, UR17 ;  /* 0x0000001199997c20 */ /* 0x000fe20008410000 */
[----:B------:R-:W-:-:S03]  /*4280*/  LOP3.LUT P5, RZ, R180, 0xff0000, RZ, 0xc0, !PT ;  /* 0x00ff0000b4ff7812 */ /* 0x000fc600078ac0ff */
[----:B------:R-:W-:-:S05]  /*4290*/  FMUL.FTZ R153, R153, UR16 ;  /* 0x0000001099997c20 */ /* 0x000fca0008410000 */
[----:B------:R-:W-:-:S04]  /*42a0*/  FSEL R153, R153, RZ, P5 ;  /* 0x000000ff99997208 */ /* 0x000fc80002800000 */
[----:B------:R-:W-:-:S04]  /*42b0*/  F2FP.BF16.F32.PACK_AB R153, RZ, R153 ;  /* 0x00000099ff99723e */ /* 0x000fc800000010ff */
[----:B------:R-:W-:-:S07]  /*42c0*/  PRMT R145, R153, 0x7610, R145 ;  /* 0x0000761099917816 */ /* 0x000fce0000000091 */
.L_x_3724:
[----:B------:R-:W-:Y:S05]  /*42d0*/  @!P4 BRA `(.L_x_3725) ;  /* 0x000000000018c947 */ /* 0x000fea0003800000 */
[----:B------:R-:W-:Y:S01]  /*42e0*/  FMUL.FTZ R155, R155, UR17 ;  /* 0x000000119b9b7c20 */ /* 0x000fe20008410000 */
[----:B------:R-:W-:-:S03]  /*42f0*/  LOP3.LUT P5, RZ, R180, 0xff000000, RZ, 0xc0, !PT ;  /* 0xff000000b4ff7812 */ /* 0x000fc600078ac0ff */
[----:B------:R-:W-:-:S05]  /*4300*/  FMUL.FTZ R155, R155, UR16 ;  /* 0x000000109b9b7c20 */ /* 0x000fca0008410000 */
[----:B------:R-:W-:-:S04]  /*4310*/  FSEL R155, R155, RZ, P5 ;  /* 0x000000ff9b9b7208 */ /* 0x000fc80002800000 */
[----:B------:R-:W-:-:S04]  /*4320*/  F2FP.BF16.F32.PACK_AB R155, RZ, R155 ;  /* 0x0000009bff9b723e */ /* 0x000fc800000010ff */
[----:B------:R-:W-:-:S07]  /*4330*/  PRMT R145, R145, 0x5410, R155 ;  /* 0x0000541091917816 */ /* 0x000fce000000009b */
.L_x_3725:
[----:B------:R-:W-:Y:S05]  /*4340*/  @!P4 BRA `(.L_x_3726) ;  /* 0x000000000018c947 */ /* 0x000fea0003800000 */
[----:B------:R-:W-:Y:S01]  /*4350*/  FMUL.FTZ R159, R159, UR17 ;  /* 0x000000119f9f7c20 */ /* 0x000fe20008410000 */
[----:B------:R-:W-:-:S03]  /*4360*/  LOP3.LUT P5, RZ, R181, 0xff, RZ, 0xc0, !PT ;  /* 0x000000ffb5ff7812 */ /* 0x000fc600078ac0ff */
[----:B------:R-:W-:-:S05]  /*4370*/  FMUL.FTZ R159, R159, UR16 ;  /* 0x000000109f9f7c20 */ /* 0x000fca0008410000 */
[----:B------:R-:W-:-:S04]  /*4380*/  FSEL R159, R159, RZ, P5 ;  /* 0x000000ff9f9f7208 */ /* 0x000fc80002800000 */
[----:B------:R-:W-:-:S04]  /*4390*/  F2FP.BF16.F32.PACK_AB R159, RZ, R159 ;  /* 0x0000009fff9f723e */ /* 0x000fc800000010ff */
[----:B------:R-:W-:-:S07]  /*43a0*/  PRMT R146, R159, 0x7610, R146 ;  /* 0x000076109f927816 */ /* 0x000fce0000000092 */
.L_x_3726:
[----:B------:R-:W-:Y:S05]  /*43b0*/  @!P4 BRA `(.L_x_3727) ;  /* 0x000000000018c947 */ /* 0x000fea0003800000 */
[----:B------:R-:W-:Y:S01]  /*43c0*/  FMUL.FTZ R161, R161, UR17 ;  /* 0x00000011a1a17c20 */ /* 0x000fe20008410000 */
[----:B------:R-:W-:-:S03]  /*43d0*/  LOP3.LUT P5, RZ, R181, 0xff00, RZ, 0xc0, !PT ;  /* 0x0000ff00b5ff7812 */ /* 0x000fc600078ac0ff */
[----:B------:R-:W-:-:S05]  /*43e0*/  FMUL.FTZ R161, R161, UR16 ;  /* 0x00000010a1a17c20 */ /* 0x000fca0008410000 */
[----:B------:R-:W-:-:S04]  /*43f0*/  FSEL R161, R161, RZ, P5 ;  /* 0x000000ffa1a17208 */ /* 0x000fc80002800000 */
[----:B------:R-:W-:-:S04]  /*4400*/  F2FP.BF16.F32.PACK_AB R161, RZ, R161 ;  /* 0x000000a1ffa1723e */ /* 0x000fc800000010ff */
[----:B------:R-:W-:-:S07]  /*4410*/  PRMT R146, R146, 0x5410, R161 ;  /* 0x0000541092927816 */ /* 0x000fce00000000a1 */
.L_x_3727:
[----:B------:R-:W-:Y:S05]  /*4420*/  @!P4 BRA `(.L_x_3728) ;  /* 0x000000000018c947 */ /* 0x000fea0003800000 */
[----:B------:R-:W-:Y:S01]  /*4430*/  FMUL.FTZ R148, R163, UR17 ;  /* 0x00000011a3947c20 */ /* 0x000fe20008410000 */
[----:B------:R-:W-:-:S03]  /*4440*/  LOP3.LUT P5, RZ, R181, 0xff0000, RZ, 0xc0, !PT ;  /* 0x00ff0000b5ff7812 */ /* 0x000fc600078ac0ff */
[----:B------:R-:W-:-:S05]  /*4450*/  FMUL.FTZ R148, R148, UR16 ;  /* 0x0000001094947c20 */ /* 0x000fca0008410000 */
[----:B------:R-:W-:-:S04]  /*4460*/  FSEL R148, R148, RZ, P5 ;  /* 0x000000ff94947208 */ /* 0x000fc80002800000 */
[----:B------:R-:W-:-:S04]  /*4470*/  F2FP.BF16.F32.PACK_AB R148, RZ, R148 ;  /* 0x00000094ff94723e */ /* 0x000fc800000010ff */
[----:B------:R-:W-:-:S07]  /*4480*/  PRMT R147, R148, 0x7610, R147 ;  /* 0x0000761094937816 */ /* 0x000fce0000000093 */
.L_x_3728:
        /* <DEDUP_REMOVED lines=12> */
.L_x_3706:
[----:B------:R-:W-:Y:S01]  /*4550*/  ISETP.NE.U32.AND P5, PT, RZ, UR4, PT ;  /* 0x00000004ff007c0c */ /* 0x000fe2000bfa5070 */
[----:B------:R-:W0:Y:S03]  /*4560*/  @P4 LDC.64 R152, c[0x0][0x468] ;  /* 0x00011a00ff984b82 */ /* 0x000e260000000a00 */
[----:B------:R-:W-:-:S13]  /*4570*/  ISETP.NE.AND.EX P5, PT, RZ, UR5, PT, P5 ;  /* 0x00000005ff007c0c */ /* 0x000fda000bfa5350 */
[----:B------:R-:W1:Y:S01]  /*4580*/  @P5 LDC.64 R154, c[0x0][0x478] ;  /* 0x00011e00ff9a5b82 */ /* 0x000e620000000a00 */
[C---:B0-----:R-:W-:Y:S01]  /*4590*/  @P4 IMAD.WIDE.U32 R152, R157.reuse, 0x10, R152 ;  /* 0x000000109d984825 */ /* 0x041fe200078e0098 */
[----:B------:R-:W-:-:S03]  /*45a0*/  IADD3 R157, PT, PT, R157, 0x100, RZ ;  /* 0x000001009d9d7810 */ /* 0x000fc60007ffe0ff */
[----:B-1----:R-:W-:-:S04]  /*45b0*/  @P5 IMAD.WIDE.U32 R154, R8, 0x10, R154 ;  /* 0x00000010089a5825 */ /* 0x002fc800078e009a */
[----:B------:R-:W-:Y:S01]  /*45c0*/  VIADD R8, R8, 0x100 ;  /* 0x0000010008087836 */ /* 0x000fe20000000000 */
[----:B------:R0:W-:Y:S04]  /*45d0*/  @P5 STG.E.128 desc[UR10][R154.64], R148 ;  /* 0x000000949a005986 */ /* 0x0001e8000c101d0a */
[----:B------:R0:W-:Y:S02]  /*45e0*/  @P4 STG.E.128 desc[UR10][R152.64], R144 ;  /* 0x0000009098004986 */ /* 0x0001e4000c101d0a */
.L_x_3696:
[----:B------:R-:W-:Y:S05]  /*45f0*/  BSYNC.RECONVERGENT B0 ;  /* 0x0000000000007941 */ /* 0x000fea0003800200 */
.L_x_3695:
        /* <DEDUP_REMOVED lines=10> */
[----:B0----5:R-:W-:Y:S01]  /*46a0*/  IMAD.U32 R155, R33, 0x10000, RZ ;  /* 0x00010000219b7824 */ /* 0x021fe200078e00ff */
[----:B------:R-:W-:Y:S01]  /*46b0*/  PRMT R148, R32, 0x7632, R148 ;  /* 0x0000763220947816 */ /* 0x000fe20000000094 */
[----:B------:R-:W-:Y:S01]  /*46c0*/  IMAD.U32 R165, R35, 0x10000, RZ ;  /* 0x0001000023a57824 */ /* 0x000fe200078e00ff */
[----:B------:R-:W-:Y:S02]  /*46d0*/  PRMT R150, R33, 0x7632, R150 ;  /* 0x0000763221967816 */ /* 0x000fe40000000096 */
[----:B------:R-:W-:Y:S02]  /*46e0*/  SHF.L.U32 R153, R148, 0x10, RZ ;  /* 0x0000001094997819 */ /* 0x000fe400000006ff */
        /* <DEDUP_REMOVED lines=12> */
[C---:B------:R-:W-:Y:S01]  /*47b0*/  @P6 FFMA.FTZ R155, R4.reuse, R150, R155 ;  /* 0x00000096049b6223 */ /* 0x040fe2000001009b */
[----:B------:R-:W-:Y:S01]  /*47c0*/  @P6 FADD.FTZ R152, R169, -R152 ;  /* 0x80000098a9986221 */ /* 0x000fe20000010000 */
[----:B------:R-:W-:Y:S01]  /*47d0*/  @P6 FFMA.FTZ R149, R4, R151, R149 ;  /* 0x0000009704956223 */ /* 0x000fe20000010095 */
[----:B------:R-:W-:Y:S01]  /*47e0*/  SHF.L.U32 R163, R148, 0x10, RZ ;  /* 0x0000001094a37819 */ /* 0x000fe200000006ff */
[-C--:B------:R-:W-:Y:S01]  /*47f0*/  @P6 FFMA.FTZ R148, R174, R7.reuse, R156 ;  /* 0x00000007ae946223 */ /* 0x080fe2000001009c */
[----:B------:R-:W-:Y:S01]  /*4800*/  PRMT R150, R35, 0x7632, R150 ;  /* 0x0000763223967816 */ /* 0x000fe20000000096 */
[-C--:B------:R-:W-:Y:S01]  /*4810*/  @P6 FFMA.FTZ R167, R29, R7.reuse, R156 ;  /* 0x000000071da76223 */ /* 0x080fe2000001009c */
[----:B------:R-:W-:Y:S01]  /*4820*/  SHF.L.U32 R151, R34, 0x10, RZ ;  /* 0x0000001022977819 */ /* 0x000fe200000006ff */
[----:B------:R-:W-:Y:S01]  /*4830*/  @P6 FADD.FTZ R159, R30, -R159 ;  /* 0x8000009f1e9f6221 */ /* 0x000fe20000010000 */
[----:B------:R-:W-:Y:S01]  /*4840*/  @P6 FADD.FTZ R148, R171, -R148 ;  /* 0x80000094ab946221 */ /* 0x000fe20000010000 */
[----:B------:R-:W-:Y:S01]  /*4850*/  @P6 FFMA.FTZ R154, R176, R7, R156 ;  /* 0x00000007b09a6223 */ /* 0x000fe2000001009c */
        /* <DEDUP_REMOVED lines=21> */
.L_x_3733:
[----:B------:R-:W-:Y:S05]  /*49b0*/  @!P4 BRA `(.L_x_3734) ;  /* 0x000000000018c947 */ /* 0x000fea0003800000 */
[----:B------:R-:W-:Y:S01]  /*49c0*/  FMUL.FTZ R153, R153, UR17 ;  /* 0x0000001199997c20 */ /* 0x000fe20008410000 */
[----:B------:R-:W-:-:S03]  /*49d0*/  LOP3.LUT P6, RZ, R182, 0xff00, RZ, 0xc0, !PT ;  /* 0x0000ff00b6ff7812 */ /* 0x000fc600078cc0ff */
[----:B------:R-:W-:-:S05]  /*49e0*/  FMUL.FTZ R153, R153, UR16 ;  /* 0x0000001099997c20 */ /* 0x000fca0008410000 */
[----:B------:R-:W-:-:S04]  /*49f0*/  FSEL R153, R153, RZ, P6 ;  /* 0x000000ff99997208 */ /* 0x000fc80003000000 */
[----:B------:R-:W-:-:S04]  /*4a00*/  F2FP.BF16.F32.PACK_AB R153, RZ, R153 ;  /* 0x00000099ff99723e */ /* 0x000fc800000010ff */
[----:B------:R-:W-:-:S07]  /*4a10*/  PRMT R144, R144, 0x5410, R153 ;  /* 0x0000541090907816 */ /* 0x000fce0000000099 */
.L_x_3734:
[----:B------:R-:W-:Y:S05]  /*4a20*/  @!P4 BRA `(.L_x_3735) ;  /* 0x000000000018c947 */ /* 0x000fea0003800000 */
[----:B------:R-:W-:Y:S01]  /*4a30*/  FMUL.FTZ R155, R155, UR17 ;  /* 0x000000119b9b7c20 */ /* 0x000fe20008410000 */
[----:B------:R-:W-:-:S03]  /*4a40*/  LOP3.LUT P6, RZ, R182, 0xff0000, RZ, 0xc0, !PT ;  /* 0x00ff0000b6ff7812 */ /* 0x000fc600078cc0ff */
[----:B------:R-:W-:-:S05]  /*4a50*/  FMUL.FTZ R155, R155, UR16 ;  /* 0x000000109b9b7c20 */ /* 0x000fca0008410000 */
[----:B------:R-:W-:-:S04]  /*4a60*/  FSEL R155, R155, RZ, P6 ;  /* 0x000000ff9b9b7208 */ /* 0x000fc80003000000 */
[----:B------:R-:W-:-:S04]  /*4a70*/  F2FP.BF16.F32.PACK_AB R155, RZ, R155 ;  /* 0x0000009bff9b723e */ /* 0x000fc800000010ff */
[----:B------:R-:W-:-:S07]  /*4a80*/  PRMT R145, R155, 0x7610, R145 ;  /* 0x000076109b917816 */ /* 0x000fce0000000091 */
.L_x_3735:
[----:B------:R-:W-:Y:S05]  /*4a90*/  @!P4 BRA `(.L_x_3736) ;  /* 0x000000000018c947 */ /* 0x000fea0003800000 */
[----:B------:R-:W-:Y:S01]  /*4aa0*/  FMUL.FTZ R161, R161, UR17 ;  /* 0x00000011a1a17c20 */ /* 0x000fe20008410000 */
[----:B------:R-:W-:-:S03]  /*4ab0*/  LOP3.LUT P6, RZ, R182, 0xff000000, RZ, 0xc0, !PT ;  /* 0xff000000b6ff7812 */ /* 0x000fc600078cc0ff */
[----:B------:R-:W-:-:S05]  /*4ac0*/  FMUL.FTZ R161, R161, UR16 ;  /* 0x00000010a1a17c20 */ /* 0x000fca0008410000 */
[----:B------:R-:W-:-:S04]  /*4ad0*/  FSEL R161, R161, RZ, P6 ;  /* 0x000000ffa1a17208 */ /* 0x000fc80003000000 */
[----:B------:R-:W-:-:S04]  /*4ae0*/  F2FP.BF16.F32.PACK_AB R161, RZ, R161 ;  /* 0x000000a1ffa1723e */ /* 0x000fc800000010ff */
[----:B------:R-:W-:-:S07]  /*4af0*/  PRMT R145, R145, 0x5410, R161 ;  /* 0x0000541091917816 */ /* 0x000fce00000000a1 */
.L_x_3736:
[----:B------:R-:W-:Y:S05]  /*4b00*/  @!P4 BRA `(.L_x_3737) ;  /* 0x000000000018c947 */ /* 0x000fea0003800000 */
[----:B------:R-:W-:Y:S01]  /*4b10*/  FMUL.FTZ R151, R151, UR17 ;  /* 0x0000001197977c20 */ /* 0x000fe20008410000 */
[----:B------:R-:W-:-:S03]  /*4b20*/  LOP3.LUT P6, RZ, R183, 0xff, RZ, 0xc0, !PT ;  /* 0x000000ffb7ff7812 */ /* 0x000fc600078cc0ff */
[----:B------:R-:W-:-:S05]  /*4b30*/  FMUL.FTZ R151, R151, UR16 ;  /* 0x0000001097977c20 */ /* 0x000fca0008410000 */
[----:B------:R-:W-:-:S04]  /*4b40*/  FSEL R151, R151, RZ, P6 ;  /* 0x000000ff97977208 */ /* 0x000fc80003000000 */
[----:B------:R-:W-:-:S04]  /*4b50*/  F2FP.BF16.F32.PACK_AB R151, RZ, R151 ;  /* 0x00000097ff97723e */ /* 0x000fc800000010ff */
[----:B------:R-:W-:-:S07]  /*4b60*/  PRMT R146, R151, 0x7610, R146 ;  /* 0x0000761097927816 */ /* 0x000fce0000000092 */
.L_x_3737:
[----:B------:R-:W-:Y:S05]  /*4b70*/  @!P4 BRA `(.L_x_3738) ;  /* 0x000000000018c947 */ /* 0x000fea0003800000 */
[----:B------:R-:W-:Y:S01]  /*4b80*/  FMUL.FTZ R163, R163, UR17 ;  /* 0x00000011a3a37c20 */ /* 0x000fe20008410000 */
[----:B------:R-:W-:-:S03]  /*4b90*/  LOP3.LUT P6, RZ, R183, 0xff00, RZ, 0xc0, !PT ;  /* 0x0000ff00b7ff7812 */ /* 0x000fc600078cc0ff */
[----:B------:R-:W-:-:S05]  /*4ba0*/  FMUL.FTZ R163, R163, UR16 ;  /* 0x00000010a3a37c20 */ /* 0x000fca0008410000 */
[----:B------:R-:W-:-:S04]  /*4bb0*/  FSEL R163, R163, RZ, P6 ;  /* 0x000000ffa3a37208 */ /* 0x000fc80003000000 */
[----:B------:R-:W-:-:S04]  /*4bc0*/  F2FP.BF16.F32.PACK_AB R163, RZ, R163 ;  /* 0x000000a3ffa3723e */ /* 0x000fc800000010ff */
[----:B------:R-:W-:-:S07]  /*4bd0*/  PRMT R146, R146, 0x5410, R163 ;  /* 0x0000541092927816 */ /* 0x000fce00000000a3 */
.L_x_3738:
[----:B------:R-:W-:Y:S05]  /*4be0*/  @!P4 BRA `(.L_x_3739) ;  /* 0x000000000018c947 */ /* 0x000fea0003800000 */
[----:B------:R-:W-:Y:S01]  /*4bf0*/  FMUL.FTZ R148, R165, UR17 ;  /* 0x00000011a5947c20 */ /* 0x000fe20008410000 */
[----:B------:R-:W-:-:S03]  /*4c00*/  LOP3.LUT P6, RZ, R183, 0xff0000, RZ, 0xc0, !PT ;  /* 0x00ff0000b7ff7812 */ /* 0x000fc600078cc0ff */
[----:B------:R-:W-:-:S05]  /*4c10*/  FMUL.FTZ R148, R148, UR16 ;  /* 0x0000001094947c20 */ /* 0x000fca0008410000 */
[----:B------:R-:W-:-:S04]  /*4c20*/  FSEL R148, R148, RZ, P6 ;  /* 0x000000ff94947208 */ /* 0x000fc80003000000 */
[----:B------:R-:W-:-:S04]  /*4c30*/  F2FP.BF16.F32.PACK_AB R148, RZ, R148 ;  /* 0x00000094ff94723e */ /* 0x000fc800000010ff */
[----:B------:R-:W-:-:S07]  /*4c40*/  PRMT R147, R148, 0x7610, R147 ;  /* 0x0000761094937816 */ /* 0x000fce0000000093 */
.L_x_3739:
        /* <DEDUP_REMOVED lines=13> */
.L_x_3732:
[----:B------:R-:W-:Y:S01]  /*4d20*/  ISETP.GT.AND P6, PT, R6, RZ, PT ;  /* 0x000000ff0600720c */ /* 0x000fe20003fc4270 */
[----:B------:R-:W-:-:S12]  /*4d30*/  @!P4 BRA `(.L_x_3741) ;  /* 0x000000000030c947 */ /* 0x000fd80003800000 */
[----:B0-----:R-:W-:Y:S01]  /*4d40*/  @P6 FFMA.FTZ R155, R23, R7, R156 ;  /* 0x00000007179b6223 */ /* 0x001fe2000001009c */
[----:B-----5:R-:W-:Y:S02]  /*4d50*/  SHF.L.U32 R153, R32, 0x10, RZ ;  /* 0x0000001020997819 */ /* 0x020fe400000006ff */
[----:B------:R-:W-:Y:S01]  /*4d60*/  P2R R152, PR, RZ, 0x1 ;  /* 0x00000001ff987803 */ /* 0x000fe20000000000 */
        /* <DEDUP_REMOVED lines=9> */
.L_x_3741:
[----:B------:R-:W-:Y:S05]  /*4e00*/  @!P4 BRA `(.L_x_3742) ;  /* 0x000000000034c947 */ /* 0x000fea0003800000 */
[----:B0----5:R-:W-:Y:S01]  /*4e10*/  PRMT R152, R32, 0x7632, R152 ;  /* 0x0000763220987816 */ /* 0x021fe20000000098 */
[----:B------:R-:W-:Y:S01]  /*4e20*/  @P6 FFMA.FTZ R154, R170, R7, R156 ;  /* 0x00000007aa9a6223 */ /* 0x000fe2000001009c */
[----:B------:R-:W-:Y:S02]  /*4e30*/  P2R R155, PR, RZ, 0x1 ;  /* 0x00000001ff9b7803 */ /* 0x000fe40000000000 */
[----:B------:R-:W-:Y:S01]  /*4e40*/  LOP3.LUT P0, RZ, R182, 0xff00, RZ, 0xc0, !PT ;  /* 0x0000ff00b6ff7812 */ /* 0x000fe2000780c0ff */
[----:B------:R-:W-:Y:S02]  /*4e50*/  IMAD.U32 R153, R152, 0x10000, RZ ;  /* 0x0001000098997824 */ /* 0x000fe400078e00ff */
[----:B------:R-:W-:-:S04]  /*4e60*/  @P6 FADD.FTZ R154, R31, -R154 ;  /* 0x8000009a1f9a6221 */ /* 0x000fc80000010000 */
[----:B------:R-:W-:-:S04]  /*4e70*/  @P6 FFMA.FTZ R153, R4, R154, R153 ;  /* 0x0000009a04996223 */ /* 0x000fc80000010099 */
[----:B------:R-:W-:-:S04]  /*4e80*/  FMUL.FTZ R153, R153, UR17 ;  /* 0x0000001199997c20 */ /* 0x000fc80008410000 */
[----:B------:R-:W-:-:S05]  /*4e90*/  FMUL.FTZ R153, R153, UR16 ;  /* 0x0000001099997c20 */ /* 0x000fca0008410000 */
[----:B------:R-:W-:Y:S02]  /*4ea0*/  FSEL R153, R153, RZ, P0 ;  /* 0x000000ff99997208 */ /* 0x000fe40000000000 */
[----:B------:R-:W-:Y:S02]  /*4eb0*/  ISETP.NE.AND P0, PT, R155, RZ, PT ;  /* 0x000000ff9b00720c */ /* 0x000fe40003f05270 */
[----:B------:R-:W-:-:S04]  /*4ec0*/  F2FP.BF16.F32.PACK_AB R153, RZ, R153 ;  /* 0x00000099ff99723e */ /* 0x000fc800000010ff */
[----:B------:R-:W-:-:S07]  /*4ed0*/  PRMT R144, R144, 0x5410, R153 ;  /* 0x0000541090907816 */ /* 0x000fce0000000099 */
.L_x_3742:
[----:B------:R-:W-:Y:S05]  /*4ee0*/  @!P4 BRA `(.L_x_3743) ;  /* 0x000000000030c947 */ /* 0x000fea0003800000 */
        /* <DEDUP_REMOVED lines=12> */
.L_x_3743:
        /* <DEDUP_REMOVED lines=14> */
.L_x_3744:
        /* <DEDUP_REMOVED lines=13> */
.L_x_3745:
        /* <DEDUP_REMOVED lines=14> */
.L_x_3746:
        /* <DEDUP_REMOVED lines=13> */
.L_x_3747:
[----:B------:R-:W-:Y:S05]  /*5310*/  @!P4 BRA `(.L_x_3740) ;  /* 0x0000000c005cc947 */ /* 0x000fea0003800000 */
[----:B0----5:R-:W-:Y:S01]  /*5320*/  PRMT R152, R35, 0x7632, R152 ;  /* 0x0000763223987816 */ /* 0x021fe20000000098 */
        /* <DEDUP_REMOVED lines=12> */
.L_x_3731:
        /* <DEDUP_REMOVED lines=13> */
[----:B------:R-:W-:Y:S01]  /*54c0*/  FFMA.FTZ R153, R27, R7, R156 ;  /* 0x000000071b997223 */ /* 0x000fe2000001009c */
[C---:B------:R-:W-:Y:S01]  /*54d0*/  FMUL.FTZ R148, R4.reuse, R149 ;  /* 0x0000009504947220 */ /* 0x040fe20000410000 */
[----:B------:R-:W-:Y:S01]  /*54e0*/  FMUL.FTZ R149, R4, R151 ;  /* 0x0000009704957220 */ /* 0x000fe20000410000 */
[----:B------:R-:W-:Y:S01]  /*54f0*/  FADD.FTZ R161, R171, -R154 ;  /* 0x8000009aaba17221 */ /* 0x000fe20000010000 */
[----:B------:R-:W-:Y:S01]  /*5500*/  FSEL R159, R150, RZ, P6 ;  /* 0x000000ff969f7208 */ /* 0x000fe20003000000 */
[-CC-:B------:R-:W-:Y:S01]  /*5510*/  FFMA.FTZ R150, R172, R7.reuse, R156.reuse ;  /* 0x00000007ac967223 */ /* 0x180fe2000001009c */
[----:B------:R-:W-:Y:S01]  /*5520*/  FADD.FTZ R153, R30, -R153 ;  /* 0x800000991e997221 */ /* 0x000fe20000010000 */
[-CC-:B------:R-:W-:Y:S01]  /*5530*/  FFMA.FTZ R163, R29, R7.reuse, R156.reuse ;  /* 0x000000071da37223 */ /* 0x180fe2000001009c */
[----:B------:R-:W-:Y:S01]  /*5540*/  FFMA.FTZ R160, R176, R7, R156 ;  /* 0x00000007b0a07223 */ /* 0x000fe2000001009c */
[----:B------:R-:W-:Y:S01]  /*5550*/  FADD.FTZ R151, R169, -R150 ;  /* 0x80000096a9977221 */ /* 0x000fe20000010000 */
[----:B------:R-:W-:Y:S01]  /*5560*/  FSEL R155, R148, RZ, P6 ;  /* 0x000000ff949b7208 */ /* 0x000fe20003000000 */
[----:B------:R-:W-:Y:S01]  /*5570*/  FADD.FTZ R163, R168, -R163 ;  /* 0x800000a3a8a37221 */ /* 0x000fe20000010000 */
[----:B------:R-:W-:Y:S01]  /*5580*/  FSEL R158, R149, RZ, P6 ;  /* 0x000000ff959e7208 */ /* 0x000fe20003000000 */
        /* <DEDUP_REMOVED lines=24> */
.L_x_3749:
[----:B------:R-:W-:Y:S05]  /*5710*/  @!P4 BRA `(.L_x_3750) ;  /* 0x000000000018c947 */ /* 0x000fea0003800000 */
[----:B------:R-:W-:Y:S01]  /*5720*/  FMUL.FTZ R150, R158, UR17 ;  /* 0x000000119e967c20 */ /* 0x000fe20008410000 */
[----:B-----5:R-:W-:-:S03]  /*5730*/  LOP3.LUT P6, RZ, R182, 0xff00, RZ, 0xc0, !PT ;  /* 0x0000ff00b6ff7812 */ /* 0x020fc600078cc0ff */
[----:B------:R-:W-:-:S05]  /*5740*/  FMUL.FTZ R150, R150, UR16 ;  /* 0x0000001096967c20 */ /* 0x000fca0008410000 */
[----:B------:R-:W-:-:S04]  /*5750*/  FSEL R150, R150, RZ, P6 ;  /* 0x000000ff96967208 */ /* 0x000fc80003000000 */
[----:B------:R-:W-:-:S04]  /*5760*/  F2FP.BF16.F32.PACK_AB R150, RZ, R150 ;  /* 0x00000096ff96723e */ /* 0x000fc800000010ff */
[----:B------:R-:W-:-:S07]  /*5770*/  PRMT R144, R144, 0x5410, R150 ;  /* 0x0000541090907816 */ /* 0x000fce0000000096 */
.L_x_3750:
[----:B------:R-:W-:Y:S05]  /*5780*/  @!P4 BRA `(.L_x_3751) ;  /* 0x000000000018c947 */ /* 0x000fea0003800000 */
[----:B------:R-:W-:Y:S01]  /*5790*/  FMUL.FTZ R150, R159, UR17 ;  /* 0x000000119f967c20 */ /* 0x000fe20008410000 */
[----:B-----5:R-:W-:-:S03]  /*57a0*/  LOP3.LUT P6, RZ, R182, 0xff0000, RZ, 0xc0, !PT ;  /* 0x00ff0000b6ff7812 */ /* 0x020fc600078cc0ff */
[----:B------:R-:W-:-:S05]  /*57b0*/  FMUL.FTZ R150, R150, UR16 ;  /* 0x0000001096967c20 */ /* 0x000fca0008410000 */
[----:B------:R-:W-:-:S04]  /*57c0*/  FSEL R150, R150, RZ, P6 ;  /* 0x000000ff96967208 */ /* 0x000fc80003000000 */
[----:B------:R-:W-:-:S04]  /*57d0*/  F2FP.BF16.F32.PACK_AB R150, RZ, R150 ;  /* 0x00000096ff96723e */ /* 0x000fc800000010ff */
[----:B------:R-:W-:-:S07]  /*57e0*/  PRMT R145, R150, 0x7610, R145 ;  /* 0x0000761096917816 */ /* 0x000fce0000000091 */
.L_x_3751:
[----:B------:R-:W-:Y:S05]  /*57f0*/  @!P4 BRA `(.L_x_3752) ;  /* 0x000000000018c947 */ /* 0x000fea0003800000 */
[----:B------:R-:W-:Y:S01]  /*5800*/  FMUL.FTZ R150, R160, UR17 ;  /* 0x00000011a0967c20 */ /* 0x000fe20008410000 */
[----:B-----5:R-:W-:-:S03]  /*5810*/  LOP3.LUT P6, RZ, R182, 0xff000000, RZ, 0xc0, !PT ;  /* 0xff000000b6ff7812 */ /* 0x020fc600078cc0ff */
[----:B------:R-:W-:-:S05]  /*5820*/  FMUL.FTZ R150, R150, UR16 ;  /* 0x0000001096967c20 */ /* 0x000fca0008410000 */
[----:B------:R-:W-:-:S04]  /*5830*/  FSEL R150, R150, RZ, P6 ;  /* 0x000000ff96967208 */ /* 0x000fc80003000000 */
[----:B------:R-:W-:-:S04]  /*5840*/  F2FP.BF16.F32.PACK_AB R150, RZ, R150 ;  /* 0x00000096ff96723e */ /* 0x000fc800000010ff */
[----:B------:R-:W-:-:S07]  /*5850*/  PRMT R145, R145, 0x5410, R150 ;  /* 0x0000541091917816 */ /* 0x000fce0000000096 */
.L_x_3752:
[----:B------:R-:W-:Y:S05]  /*5860*/  @!P4 BRA `(.L_x_3753) ;  /* 0x000000000018c947 */ /* 0x000fea0003800000 */
[----:B------:R-:W-:Y:S01]  /*5870*/  FMUL.FTZ R150, R151, UR17 ;  /* 0x0000001197967c20 */ /* 0x000fe20008410000 */
[----:B-----5:R-:W-:-:S03]  /*5880*/  LOP3.LUT P6, RZ, R183, 0xff, RZ, 0xc0, !PT ;  /* 0x000000ffb7ff7812 */ /* 0x020fc600078cc0ff */
[----:B------:R-:W-:-:S05]  /*5890*/  FMUL.FTZ R150, R150, UR16 ;  /* 0x0000001096967c20 */ /* 0x000fca0008410000 */
[----:B------:R-:W-:-:S04]  /*58a0*/  FSEL R150, R150, RZ, P6 ;  /* 0x000000ff96967208 */ /* 0x000fc80003000000 */
[----:B------:R-:W-:-:S04]  /*58b0*/  F2FP.BF16.F32.PACK_AB R150, RZ, R150 ;  /* 0x00000096ff96723e */ /* 0x000fc800000010ff */
[----:B------:R-:W-:-:S07]  /*58c0*/  PRMT R146, R150, 0x7610, R146 ;  /* 0x0000761096927816 */ /* 0x000fce0000000092 */
.L_x_3753:
[----:B------:R-:W-:Y:S05]  /*58d0*/  @!P4 BRA `(.L_x_3754) ;  /* 0x000000000018c947 */ /* 0x000fea0003800000 */
[----:B------:R-:W-:Y:S01]  /*58e0*/  FMUL.FTZ R150, R162, UR17 ;  /* 0x00000011a2967c20 */ /* 0x000fe20008410000 */
[----:B-----5:R-:W-:-:S03]  /*58f0*/  LOP3.LUT P6, RZ, R183, 0xff00, RZ, 0xc0, !PT ;  /* 0x0000ff00b7ff7812 */ /* 0x020fc600078cc0ff */
[----:B------:R-:W-:-:S05]  /*5900*/  FMUL.FTZ R150, R150, UR16 ;  /* 0x0000001096967c20 */ /* 0x000fca0008410000 */
[----:B------:R-:W-:-:S04]  /*5910*/  FSEL R150, R150, RZ, P6 ;  /* 0x000000ff96967208 */ /* 0x000fc80003000000 */
[----:B------:R-:W-:-:S04]  /*5920*/  F2FP.BF16.F32.PACK_AB R150, RZ, R150 ;  /* 0x00000096ff96723e */ /* 0x000fc800000010ff */
[----:B------:R-:W-:-:S07]  /*5930*/  PRMT R146, R146, 0x5410, R150 ;  /* 0x0000541092927816 */ /* 0x000fce0000000096 */
.L_x_3754:
[----:B------:R-:W-:Y:S05]  /*5940*/  @!P4 BRA `(.L_x_3755) ;  /* 0x000000000018c947 */ /* 0x000fea0003800000 */
[----:B------:R-:W-:Y:S01]  /*5950*/  FMUL.FTZ R150, R154, UR17 ;  /* 0x000000119a967c20 */ /* 0x000fe20008410000 */
[----:B-----5:R-:W-:-:S03]  /*5960*/  LOP3.LUT P6, RZ, R183, 0xff0000, RZ, 0xc0, !PT ;  /* 0x00ff0000b7ff7812 */ /* 0x020fc600078cc0ff */
[----:B------:R-:W-:-:S05]  /*5970*/  FMUL.FTZ R150, R150, UR16 ;  /* 0x0000001096967c20 */ /* 0x000fca0008410000 */
[----:B------:R-:W-:-:S04]  /*5980*/  FSEL R150, R150, RZ, P6 ;  /* 0x000000ff96967208 */ /* 0x000fc80003000000 */
[----:B------:R-:W-:-:S04]  /*5990*/  F2FP.BF16.F32.PACK_AB R150, RZ, R150 ;  /* 0x00000096ff96723e */ /* 0x000fc800000010ff */
[----:B------:R-:W-:-:S07]  /*59a0*/  PRMT R147, R150, 0x7610, R147 ;  /* 0x0000761096937816 */ /* 0x000fce0000000093 */
.L_x_3755:
        /* <DEDUP_REMOVED lines=13> */
.L_x_3748:
        /* <DEDUP_REMOVED lines=12> */
.L_x_3756:
        /* <DEDUP_REMOVED lines=12> */
.L_x_3757:
        /* <DEDUP_REMOVED lines=12> */
.L_x_3758:
        /* <DEDUP_REMOVED lines=12> */
.L_x_3759:
        /* <DEDUP_REMOVED lines=12> */
.L_x_3760:
        /* <DEDUP_REMOVED lines=12> */
.L_x_3761:
        /* <DEDUP_REMOVED lines=12> */
.L_x_3762:
        /* <DEDUP_REMOVED lines=13> */
.L_x_3740:
[----:B0-----:R-:W0:Y:S08]  /*6090*/  @P5 LDC.64 R154, c[0x0][0x478] ;  /* 0x00011e00ff9a5b82 */ /* 0x001e300000000a00 */
[----:B------:R-:W1:Y:S01]  /*60a0*/  @P4 LDC.64 R152, c[0x0][0x468] ;  /* 0x00011a00ff984b82 */ /* 0x000e620000000a00 */
[C---:B0-----:R-:W-:Y:S01]  /*60b0*/  @P5 IMAD.WIDE.U32 R154, R8.reuse, 0x10, R154 ;  /* 0x00000010089a5825 */ /* 0x041fe200078e009a */
[----:B------:R-:W-:-:S04]  /*60c0*/  IADD3 R8, PT, PT, R8, 0x100, RZ ;  /* 0x0000010008087810 */ /* 0x000fc80007ffe0ff */
[----:B------:R2:W-:Y:S01]  /*60d0*/  @P5 STG.E.128 desc[UR10][R154.64], R148 ;  /* 0x000000949a005986 */ /* 0x0005e2000c101d0a */
[----:B-1----:R-:W-:-:S04]  /*60e0*/  @P4 IMAD.WIDE.U32 R152, R157, 0x10, R152 ;  /* 0x000000109d984825 */ /* 0x002fc800078e0098 */
[----:B------:R-:W-:Y:S01]  /*60f0*/  VIADD R157, R157, 0x100 ;  /* 0x000001009d9d7836 */ /* 0x000fe20000000000 */
[----:B------:R2:W-:Y:S06]  /*6100*/  @P4 STG.E.128 desc[UR10][R152.64], R144 ;  /* 0x0000009098004986 */ /* 0x0005ec000c101d0a */
.L_x_3730:
[----:B------:R-:W-:Y:S05]  /*6110*/  BSYNC.RECONVERGENT B0 ;  /* 0x0000000000007941 */ /* 0x000fea0003800200 */
.L_x_3729:
        /* <DEDUP_REMOVED lines=10> */
[----:B0-2--5:R-:W-:Y:S01]  /*61c0*/  IMAD.U32 R155, R137, 0x10000, RZ ;  /* 0x00010000899b7824 */ /* 0x025fe200078e00ff */
        /* <DEDUP_REMOVED lines=48> */
.L_x_3767:
[----:B------:R-:W-:Y:S05]  /*64d0*/  @!P4 BRA `(.L_x_3768) ;  /* 0x000000000018c947 */ /* 0x000fea0003800000 */
[----:B------:R-:W-:Y:S01]  /*64e0*/  FMUL.FTZ R153, R153, UR17 ;  /* 0x0000001199997c20 */ /* 0x000fe20008410000 */
[----:B------:R-:W-:-:S03]  /*64f0*/  LOP3.LUT P6, RZ, R184, 0xff00, RZ, 0xc0, !PT ;  /* 0x0000ff00b8ff7812 */ /* 0x000fc600078cc0ff */
[----:B------:R-:W-:-:S05]  /*6500*/  FMUL.FTZ R153, R153, UR16 ;  /* 0x0000001099997c20 */ /* 0x000fca0008410000 */
[----:B------:R-:W-:-:S04]  /*6510*/  FSEL R153, R153, RZ, P6 ;  /* 0x000000ff99997208 */ /* 0x000fc80003000000 */
[----:B------:R-:W-:-:S04]  /*6520*/  F2FP.BF16.F32.PACK_AB R153, RZ, R153 ;  /* 0x00000099ff99723e */ /* 0x000fc800000010ff */
[----:B------:R-:W-:-:S07]  /*6530*/  PRMT R144, R144, 0x5410, R153 ;  /* 0x0000541090907816 */ /* 0x000fce0000000099 */
.L_x_3768:
[----:B------:R-:W-:Y:S05]  /*6540*/  @!P4 BRA `(.L_x_3769) ;  /* 0x000000000018c947 */ /* 0x000fea0003800000 */
[----:B------:R-:W-:Y:S01]  /*6550*/  FMUL.FTZ R155, R155, UR17 ;  /* 0x000000119b9b7c20 */ /* 0x000fe20008410000 */
[----:B------:R-:W-:-:S03]  /*6560*/  LOP3.LUT P6, RZ, R184, 0xff0000, RZ, 0xc0, !PT ;  /* 0x00ff0000b8ff7812 */ /* 0x000fc600078cc0ff */
[----:B------:R-:W-:-:S05]  /*6570*/  FMUL.FTZ R155, R155, UR16 ;  /* 0x000000109b9b7c20 */ /* 0x000fca0008410000 */
[----:B------:R-:W-:-:S04]  /*6580*/  FSEL R155, R155, RZ, P6 ;  /* 0x000000ff9b9b7208 */ /* 0x000fc80003000000 */
[----:B------:R-:W-:-:S04]  /*6590*/  F2FP.BF16.F32.PACK_AB R155, RZ, R155 ;  /* 0x0000009bff9b723e */ /* 0x000fc800000010ff */
[----:B------:R-:W-:-:S07]  /*65a0*/  PRMT R145, R155, 0x7610, R145 ;  /* 0x000076109b917816 */ /* 0x000fce0000000091 */
.L_x_3769:
[----:B------:R-:W-:Y:S05]  /*65b0*/  @!P4 BRA `(.L_x_3770) ;  /* 0x000000000018c947 */ /* 0x000fea0003800000 */
[----:B------:R-:W-:Y:S01]  /*65c0*/  FMUL.FTZ R161, R161, UR17 ;  /* 0x00000011a1a17c20 */ /* 0x000fe20008410000 */
[----:B------:R-:W-:-:S03]  /*65d0*/  LOP3.LUT P6, RZ, R184, 0xff000000, RZ, 0xc0, !PT ;  /* 0xff000000b8ff7812 */ /* 0x000fc600078cc0ff */
[----:B------:R-:W-:-:S05]  /*65e0*/  FMUL.FTZ R161, R161, UR16 ;  /* 0x00000010a1a17c20 */ /* 0x000fca0008410000 */
[----:B------:R-:W-:-:S04]  /*65f0*/  FSEL R161, R161, RZ, P6 ;  /* 0x000000ffa1a17208 */ /* 0x000fc80003000000 */
[----:B------:R-:W-:-:S04]  /*6600*/  F2FP.BF16.F32.PACK_AB R161, RZ, R161 ;  /* 0x000000a1ffa1723e */ /* 0x000fc800000010ff */
[----:B------:R-:W-:-:S07]  /*6610*/  PRMT R145, R145, 0x5410, R161 ;  /* 0x0000541091917816 */ /* 0x000fce00000000a1 */
.L_x_3770:
[----:B------:R-:W-:Y:S05]  /*6620*/  @!P4 BRA `(.L_x_3771) ;  /* 0x000000000018c947 */ /* 0x000fea0003800000 */
[----:B------:R-:W-:Y:S01]  /*6630*/  FMUL.FTZ R151, R151, UR17 ;  /* 0x0000001197977c20 */ /* 0x000fe20008410000 */
[----:B------:R-:W-:-:S03]  /*6640*/  LOP3.LUT P6, RZ, R185, 0xff, RZ, 0xc0, !PT ;  /* 0x000000ffb9ff7812 */ /* 0x000fc600078cc0ff */
[----:B------:R-:W-:-:S05]  /*6650*/  FMUL.FTZ R151, R151, UR16 ;  /* 0x0000001097977c20 */ /* 0x000fca0008410000 */
[----:B------:R-:W-:-:S04]  /*6660*/  FSEL R151, R151, RZ, P6 ;  /* 0x000000ff97977208 */ /* 0x000fc80003000000 */
[----:B------:R-:W-:-:S04]  /*6670*/  F2FP.BF16.F32.PACK_AB R151, RZ, R151 ;  /* 0x00000097ff97723e */ /* 0x000fc800000010ff */
[----:B------:R-:W-:-:S07]  /*6680*/  PRMT R146, R151, 0x7610, R146 ;  /* 0x0000761097927816 */ /* 0x000fce0000000092 */
.L_x_3771:
[----:B------:R-:W-:Y:S05]  /*6690*/  @!P4 BRA `(.L_x_3772) ;  /* 0x000000000018c947 */ /* 0x000fea0003800000 */
[----:B------:R-:W-:Y:S01]  /*66a0*/  FMUL.FTZ R163, R163, UR17 ;  /* 0x00000011a3a37c20 */ /* 0x000fe20008410000 */
[----:B------:R-:W-:-:S03]  /*66b0*/  LOP3.LUT P6, RZ, R185, 0xff00, RZ, 0xc0, !PT ;  /* 0x0000ff00b9ff7812 */ /* 0x000fc600078cc0ff */
[----:B------:R-:W-:-:S05]  /*66c0*/  FMUL.FTZ R163, R163, UR16 ;  /* 0x00000010a3a37c20 */ /* 0x000fca0008410000 */
[----:B------:R-:W-:-:S04]  /*66d0*/  FSEL R163, R163, RZ, P6 ;  /* 0x000000ffa3a37208 */ /* 0x000fc80003000000 */
[----:B------:R-:W-:-:S04]  /*66e0*/  F2FP.BF16.F32.PACK_AB R163, RZ, R163 ;  /* 0x000000a3ffa3723e */ /* 0x000fc800000010ff */
[----:B------:R-:W-:-:S07]  /*66f0*/  PRMT R146, R146, 0x5410, R163 ;  /* 0x0000541092927816 */ /* 0x000fce00000000a3 */
.L_x_3772:
[----:B------:R-:W-:Y:S05]  /*6700*/  @!P4 BRA `(.L_x_3773) ;  /* 0x000000000018c947 */ /* 0x000fea0003800000 */
[----:B------:R-:W-:Y:S01]  /*6710*/  FMUL.FTZ R148, R165, UR17 ;  /* 0x00000011a5947c20 */ /* 0x000fe20008410000 */
[----:B------:R-:W-:-:S03]  /*6720*/  LOP3.LUT P6, RZ, R185, 0xff0000, RZ, 0xc0, !PT ;  /* 0x00ff0000b9ff7812 */ /* 0x000fc600078cc0ff */
[----:B------:R-:W-:-:S05]  /*6730*/  FMUL.FTZ R148, R148, UR16 ;  /* 0x0000001094947c20 */ /* 0x000fca0008410000 */
[----:B------:R-:W-:-:S04]  /*6740*/  FSEL R148, R148, RZ, P6 ;  /* 0x000000ff94947208 */ /* 0x000fc80003000000 */
[----:B------:R-:W-:-:S04]  /*6750*/  F2FP.BF16.F32.PACK_AB R148, RZ, R148 ;  /* 0x00000094ff94723e */ /* 0x000fc800000010ff */
[----:B------:R-:W-:-:S07]  /*6760*/  PRMT R147, R148, 0x7610, R147 ;  /* 0x0000761094937816 */ /* 0x000fce0000000093 */
.L_x_3773:
        /* <DEDUP_REMOVED lines=13> */
.L_x_3766:
[----:B------:R-:W-:Y:S01]  /*6840*/  ISETP.GT.AND P6, PT, R6, RZ, PT ;  /* 0x000000ff0600720c */ /* 0x000fe20003fc4270 */
[----:B------:R-:W-:-:S12]  /*6850*/  @!P4 BRA `(.L_x_3775) ;  /* 0x000000000030c947 */ /* 0x000fd80003800000 */
[----:B0-2---:R-:W-:Y:S01]  /*6860*/  @P6 FFMA.FTZ R155, R177, R7, R156 ;  /* 0x00000007b19b6223 */ /* 0x005fe2000001009c */
        /* <DEDUP_REMOVED lines=11> */
.L_x_3775:
[----:B------:R-:W-:Y:S05]  /*6920*/  @!P4 BRA `(.L_x_3776) ;  /* 0x000000000034c947 */ /* 0x000fea0003800000 */
[----:B0-2--5:R-:W-:Y:S01]  /*6930*/  PRMT R152, R136, 0x7632, R152 ;  /* 0x0000763288987816 */ /* 0x025fe20000000098 */
        /* <DEDUP_REMOVED lines=12> */
.L_x_3776:
[----:B------:R-:W-:Y:S05]  /*6a00*/  @!P4 BRA `(.L_x_3777) ;  /* 0x000000000030c947 */ /* 0x000fea0003800000 */
        /* <DEDUP_REMOVED lines=12> */
.L_x_3777:
        /* <DEDUP_REMOVED lines=14> */
.L_x_3778:
        /* <DEDUP_REMOVED lines=13> */
.L_x_3779:
        /* <DEDUP_REMOVED lines=14> */
.L_x_3780:
        /* <DEDUP_REMOVED lines=13> */
.L_x_3781:
[----:B------:R-:W-:Y:S05]  /*6e30*/  @!P4 BRA `(.L_x_3774) ;  /* 0x0000000c005cc947 */ /* 0x000fea0003800000 */
[----:B0-2--5:R-:W-:Y:S01]  /*6e40*/  PRMT R152, R139, 0x7632, R152 ;  /* 0x000076328b987816 */ /* 0x025fe20000000098 */
        /* <DEDUP_REMOVED lines=12> */
.L_x_3765:
        /* <DEDUP_REMOVED lines=50> */
.L_x_3783:
[----:B------:R-:W-:Y:S05]  /*7230*/  @!P4 BRA `(.L_x_3784) ;  /* 0x000000000018c947 */ /* 0x000fea0003800000 */
[----:B------:R-:W-:Y:S01]  /*7240*/  FMUL.FTZ R150, R158, UR17 ;  /* 0x000000119e967c20 */ /* 0x000fe20008410000 */
[----:B-----5:R-:W-:-:S03]  /*7250*/  LOP3.LUT P6, RZ, R184, 0xff00, RZ, 0xc0, !PT ;  /* 0x0000ff00b8ff7812 */ /* 0x020fc600078cc0ff */
[----:B------:R-:W-:-:S05]  /*7260*/  FMUL.FTZ R150, R150, UR16 ;  /* 0x0000001096967c20 */ /* 0x000fca0008410000 */
[----:B------:R-:W-:-:S04]  /*7270*/  FSEL R150, R150, RZ, P6 ;  /* 0x000000ff96967208 */ /* 0x000fc80003000000 */
[----:B------:R-:W-:-:S04]  /*7280*/  F2FP.BF16.F32.PACK_AB R150, RZ, R150 ;  /* 0x00000096ff96723e */ /* 0x000fc800000010ff */
[----:B------:R-:W-:-:S07]  /*7290*/  PRMT R144, R144, 0x5410, R150 ;  /* 0x0000541090907816 */ /* 0x000fce0000000096 */
.L_x_3784:
[----:B------:R-:W-:Y:S05]  /*72a0*/  @!P4 BRA `(.L_x_3785) ;  /* 0x000000000018c947 */ /* 0x000fea0003800000 */
[----:B------:R-:W-:Y:S01]  /*72b0*/  FMUL.FTZ R150, R159, UR17 ;  /* 0x000000119f967c20 */ /* 0x000fe20008410000 */
[----:B-----5:R-:W-:-:S03]  /*72c0*/  LOP3.LUT P6, RZ, R184, 0xff0000, RZ, 0xc0, !PT ;  /* 0x00ff0000b8ff7812 */ /* 0x020fc600078cc0ff */
[----:B------:R-:W-:-:S05]  /*72d0*/  FMUL.FTZ R150, R150, UR16 ;  /* 0x0000001096967c20 */ /* 0x000fca0008410000 */
[----:B------:R-:W-:-:S04]  /*72e0*/  FSEL R150, R150, RZ, P6 ;  /* 0x000000ff96967208 */ /* 0x000fc80003000000 */
[----:B------:R-:W-:-:S04]  /*72f0*/  F2FP.BF16.F32.PACK_AB R150, RZ, R150 ;  /* 0x00000096ff96723e */ /* 0x000fc800000010ff */
[----:B------:R-:W-:-:S07]  /*7300*/  PRMT R145, R150, 0x7610, R145 ;  /* 0x0000761096917816 */ /* 0x000fce0000000091 */
.L_x_3785:
[----:B------:R-:W-:Y:S05]  /*7310*/  @!P4 BRA `(.L_x_3786) ;  /* 0x000000000018c947 */ /* 0x000fea0003800000 */
[----:B------:R-:W-:Y:S01]  /*7320*/  FMUL.FTZ R150, R160, UR17 ;  /* 0x00000011a0967c20 */ /* 0x000fe20008410000 */
[----:B-----5:R-:W-:-:S03]  /*7330*/  LOP3.LUT P6, RZ, R184, 0xff000000, RZ, 0xc0, !PT ;  /* 0xff000000b8ff7812 */ /* 0x020fc600078cc0ff */
[----:B------:R-:W-:-:S05]  /*7340*/  FMUL.FTZ R150, R150, UR16 ;  /* 0x0000001096967c20 */ /* 0x000fca0008410000 */
[----:B------:R-:W-:-:S04]  /*7350*/  FSEL R150, R150, RZ, P6 ;  /* 0x000000ff96967208 */ /* 0x000fc80003000000 */
[----:B------:R-:W-:-:S04]  /*7360*/  F2FP.BF16.F32.PACK_AB R150, RZ, R150 ;  /* 0x00000096ff96723e */ /* 0x000fc800000010ff */
[----:B------:R-:W-:-:S07]  /*7370*/  PRMT R145, R145, 0x5410, R150 ;  /* 0x0000541091917816 */ /* 0x000fce0000000096 */
.L_x_3786:
[----:B------:R-:W-:Y:S05]  /*7380*/  @!P4 BRA `(.L_x_3787) ;  /* 0x000000000018c947 */ /* 0x000fea0003800000 */
[----:B------:R-:W-:Y:S01]  /*7390*/  FMUL.FTZ R150, R151, UR17 ;  /* 0x0000001197967c20 */ /* 0x000fe20008410000 */
[----:B-----5:R-:W-:-:S03]  /*73a0*/  LOP3.LUT P6, RZ, R185, 0xff, RZ, 0xc0, !PT ;  /* 0x000000ffb9ff7812 */ /* 0x020fc600078cc0ff */
[----:B------:R-:W-:-:S05]  /*73b0*/  FMUL.FTZ R150, R150, UR16 ;  /* 0x0000001096967c20 */ /* 0x000fca0008410000 */
[----:B------:R-:W-:-:S04]  /*73c0*/  FSEL R150, R150, RZ, P6 ;  /* 0x000000ff96967208 */ /* 0x000fc80003000000 */
[----:B------:R-:W-:-:S04]  /*73d0*/  F2FP.BF16.F32.PACK_AB R150, RZ, R150 ;  /* 0x00000096ff96723e */ /* 0x000fc800000010ff */
[----:B------:R-:W-:-:S07]  /*73e0*/  PRMT R146, R150, 0x7610, R146 ;  /* 0x0000761096927816 */ /* 0x000fce0000000092 */
.L_x_3787:
[----:B------:R-:W-:Y:S05]  /*73f0*/  @!P4 BRA `(.L_x_3788) ;  /* 0x000000000018c947 */ /* 0x000fea0003800000 */
[----:B------:R-:W-:Y:S01]  /*7400*/  FMUL.FTZ R150, R162, UR17 ;  /* 0x00000011a2967c20 */ /* 0x000fe20008410000 */
[----:B-----5:R-:W-:-:S03]  /*7410*/  LOP3.LUT P6, RZ, R185, 0xff00, RZ, 0xc0, !PT ;  /* 0x0000ff00b9ff7812 */ /* 0x020fc600078cc0ff */
[----:B------:R-:W-:-:S05]  /*7420*/  FMUL.FTZ R150, R150, UR16 ;  /* 0x0000001096967c20 */ /* 0x000fca0008410000 */
[----:B------:R-:W-:-:S04]  /*7430*/  FSEL R150, R150, RZ, P6 ;  /* 0x000000ff96967208 */ /* 0x000fc80003000000 */
[----:B------:R-:W-:-:S04]  /*7440*/  F2FP.BF16.F32.PACK_AB R150, RZ, R150 ;  /* 0x00000096ff96723e */ /* 0x000fc800000010ff */
[----:B------:R-:W-:-:S07]  /*7450*/  PRMT R146, R146, 0x5410, R150 ;  /* 0x0000541092927816 */ /* 0x000fce0000000096 */
.L_x_3788:
[----:B------:R-:W-:Y:S05]  /*7460*/  @!P4 BRA `(.L_x_3789) ;  /* 0x000000000018c947 */ /* 0x000fea0003800000 */
[----:B------:R-:W-:Y:S01]  /*7470*/  FMUL.FTZ R150, R154, UR17 ;  /* 0x000000119a967c20 */ /* 0x000fe20008410000 */
[----:B-----5:R-:W-:-:S03]  /*7480*/  LOP3.LUT P6, RZ, R185, 0xff0000, RZ, 0xc0, !PT ;  /* 0x00ff0000b9ff7812 */ /* 0x020fc600078cc0ff */
[----:B------:R-:W-:-:S05]  /*7490*/  FMUL.FTZ R150, R150, UR16 ;  /* 0x0000001096967c20 */ /* 0x000fca0008410000 */
[----:B------:R-:W-:-:S04]  /*74a0*/  FSEL R150, R150, RZ, P6 ;  /* 0x000000ff96967208 */ /* 0x000fc80003000000 */
[----:B------:R-:W-:-:S04]  /*74b0*/  F2FP.BF16.F32.PACK_AB R150, RZ, R150 ;  /* 0x00000096ff96723e */ /* 0x000fc800000010ff */
[----:B------:R-:W-:-:S07]  /*74c0*/  PRMT R147, R150, 0x7610, R147 ;  /* 0x0000761096937816 */ /* 0x000fce0000000093 */
.L_x_3789:
        /* <DEDUP_REMOVED lines=13> */
.L_x_3782:
        /* <DEDUP_REMOVED lines=12> */
.L_x_3790:
        /* <DEDUP_REMOVED lines=12> */
.L_x_3791:
        /* <DEDUP_REMOVED lines=12> */
.L_x_3792:
        /* <DEDUP_REMOVED lines=12> */
.L_x_3793:
        /* <DEDUP_REMOVED lines=12> */
.L_x_3794:
        /* <DEDUP_REMOVED lines=12> */
.L_x_3795:
        /* <DEDUP_REMOVED lines=12> */
.L_x_3796:
        /* <DEDUP_REMOVED lines=13> */
.L_x_3774:
[----:B0-2---:R-:W0:Y:S08]  /*7bb0*/  @P5 LDC.64 R154, c[0x0][0x478] ;  /* 0x00011e00ff9a5b82 */ /* 0x005e300000000a00 */
[----:B------:R-:W1:Y:S01]  /*7bc0*/  @P4 LDC.64 R152, c[0x0][0x468] ;  /* 0x00011a00ff984b82 */ /* 0x000e620000000a00 */
[C---:B0-----:R-:W-:Y:S01]  /*7bd0*/  @P5 IMAD.WIDE.U32 R154, R8.reuse, 0x10, R154 ;  /* 0x00000010089a5825 */ /* 0x041fe200078e009a */
[----:B------:R-:W-:-:S04]  /*7be0*/  IADD3 R8, PT, PT, R8, 0x100, RZ ;  /* 0x0000010008087810 */ /* 0x000fc80007ffe0ff */
[----:B------:R3:W-:Y:S01]  /*7bf0*/  @P5 STG.E.128 desc[UR10][R154.64], R148 ;  /* 0x000000949a005986 */ /* 0x0007e2000c101d0a */
[----:B-1----:R-:W-:-:S04]  /*7c00*/  @P4 IMAD.WIDE.U32 R152, R157, 0x10, R152 ;  /* 0x000000109d984825 */ /* 0x002fc800078e0098 */
[----:B------:R-:W-:Y:S01]  /*7c10*/  VIADD R157, R157, 0x100 ;  /* 0x000001009d9d7836 */ /* 0x000fe20000000000 */
[----:B------:R3:W-:Y:S06]  /*7c20*/  @P4 STG.E.128 desc[UR10][R152.64], R144 ;  /* 0x0000009098004986 */ /* 0x0007ec000c101d0a */
.L_x_3764:
[----:B------:R-:W-:Y:S05]  /*7c30*/  BSYNC.RECONVERGENT B0 ;  /* 0x0000000000007941 */ /* 0x000fea0003800200 */
.L_x_3763:
        /* <DEDUP_REMOVED lines=10> */
[C---:B0-23-5:R-:W-:Y:S01]  /*7ce0*/  IMAD.U32 R153, R141.reuse, 0x10000, RZ ;  /* 0x000100008d997824 */ /* 0x06dfe200078e00ff */
[----:B------:R-:W-:Y:S02]  /*7cf0*/  PRMT R6, R140, 0x7632, R6 ;  /* 0x000076328c067816 */ /* 0x000fe40000000006 */
[----:B------:R-:W-:Y:S02]  /*7d00*/  PRMT R150, R141, 0x7632, R150 ;  /* 0x000076328d967816 */ /* 0x000fe40000000096 */
[----:B------:R-:W-:-:S03]  /*7d10*/  SHF.L.U32 R6, R6, 0x10, RZ ;  /* 0x0000001006067819 */ /* 0x000fc600000006ff */
        /* <DEDUP_REMOVED lines=9> */
[----:B------:R-:W-:Y:S01]  /*7db0*/  SHF.L.U32 R7, R140, 0x10, RZ ;  /* 0x000000108c077819 */ /* 0x000fe200000006ff */
[----:B------:R-:W-:Y:S01]  /*7dc0*/  @P6 FADD.FTZ R151, R207, -R148 ;  /* 0x80000094cf976221 */ /* 0x000fe20000010000 */
[----:B------:R-:W-:Y:S01]  /*7dd0*/  @P6 FADD.FTZ R149, R202, -R149 ;  /* 0x80000095ca956221 */ /* 0x000fe20000010000 */
[----:B------:R-:W-:Y:S01]  /*7de0*/  @P6 FADD.FTZ R148, R204, -R155 ;  /* 0x8000009bcc946221 */ /* 0x000fe20000010000 */
[----:B------:R-:W-:Y:S01]  /*7df0*/  @P6 FADD.FTZ R155, R209, -R152 ;  /* 0x80000098d19b6221 */ /* 0x000fe20000010000 */
[C---:B------:R-:W-:Y:S01]  /*7e00*/  @P6 FFMA.FTZ R6, R4.reuse, R151, R6 ;  /* 0x0000009704066223 */ /* 0x040fe20000010006 */
[C---:B------:R-:W-:Y:S01]  /*7e10*/  @P6 FFMA.FTZ R7, R4.reuse, R149, R7 ;  /* 0x0000009504076223 */ /* 0x040fe20000010007 */
[----:B------:R-:W-:Y:S01]  /*7e20*/  @P6 FFMA.FTZ R153, R4, R148, R153 ;  /* 0x0000009404996223 */ /* 0x000fe20000010099 */
[----:B------:R-:W-:Y:S01]  /*7e30*/  PRMT R148, R142, 0x7632, R148 ;  /* 0x000076328e947816 */ /* 0x000fe20000000094 */
[----:B------:R-:W-:Y:S01]  /*7e40*/  @P6 FFMA.FTZ R150, R4, R155, R150 ;  /* 0x0000009b04966223 */ /* 0x000fe20000010096 */
[C---:B------:R-:W-:Y:S01]  /*7e50*/  PRMT R149, R143.reuse, 0x7632, R149 ;  /* 0x000076328f957816 */ /* 0x040fe20000000095 */
[----:B------:R-:W-:Y:S01]  /*7e60*/  IMAD.U32 R155, R143, 0x10000, RZ ;  /* 0x000100008f9b7824 */ /* 0x000fe200078e00ff */
[----:B------:R-:W-:Y:S01]  /*7e70*/  SHF.L.U32 R152, R148, 0x10, RZ ;  /* 0x0000001094987819 */ /* 0x000fe200000006ff */
[----:B------:R-:W-:Y:S01]  /*7e80*/  @P6 FADD.FTZ R148, R214, -R161 ;  /* 0x800000a1d6946221 */ /* 0x000fe20000010000 */
[----:B------:R-:W-:Y:S01]  /*7e90*/  SHF.L.U32 R156, R149, 0x10, RZ ;  /* 0x00000010959c7819 */ /* 0x000fe200000006ff */
[----:B------:R-:W-:Y:S01]  /*7ea0*/  @P6 FADD.FTZ R149, R211, -R154 ;  /* 0x8000009ad3956221 */ /* 0x000fe20000010000 */
[----:B------:R-:W-:Y:S01]  /*7eb0*/  SHF.L.U32 R151, R142, 0x10, RZ ;  /* 0x000000108e977819 */ /* 0x000fe200000006ff */
        /* <DEDUP_REMOVED lines=15> */
.L_x_3801:
[----:B------:R-:W-:Y:S05]  /*7fb0*/  @!P4 BRA `(.L_x_3802) ;  /* 0x000000000018c947 */ /* 0x000fea0003800000 */
[----:B------:R-:W-:Y:S01]  /*7fc0*/  FMUL.FTZ R6, R6, UR17 ;  /* 0x0000001106067c20 */ /* 0x000fe20008410000 */
[----:B------:R-:W-:-:S03]  /*7fd0*/  LOP3.LUT P6, RZ, R186, 0xff00, RZ, 0xc0, !PT ;  /* 0x0000ff00baff7812 */ /* 0x000fc600078cc0ff */
[----:B------:R-:W-:-:S05]  /*7fe0*/  FMUL.FTZ R6, R6, UR16 ;  /* 0x0000001006067c20 */ /* 0x000fca0008410000 */
[----:B------:R-:W-:-:S04]  /*7ff0*/  FSEL R6, R6, RZ, P6 ;  /* 0x000000ff06067208 */ /* 0x000fc80003000000 */
[----:B------:R-:W-:-:S04]  /*8000*/  F2FP.BF16.F32.PACK_AB R6, RZ, R6 ;  /* 0x00000006ff06723e */ /* 0x000fc800000010ff */
[----:B------:R-:W-:-:S07]  /*8010*/  PRMT R144, R144, 0x5410, R6 ;  /* 0x0000541090907816 */ /* 0x000fce0000000006 */
.L_x_3802:
[----:B------:R-:W-:Y:S05]  /*8020*/  @!P4 BRA `(.L_x_3803) ;  /* 0x000000000018c947 */ /* 0x000fea0003800000 */
[----:B------:R-:W-:Y:S01]  /*8030*/  FMUL.FTZ R153, R153, UR17 ;  /* 0x0000001199997c20 */ /* 0x000fe20008410000 */
[----:B------:R-:W-:-:S03]  /*8040*/  LOP3.LUT P6, RZ, R186, 0xff0000, RZ, 0xc0, !PT ;  /* 0x00ff0000baff7812 */ /* 0x000fc600078cc0ff */
[----:B------:R-:W-:-:S05]  /*8050*/  FMUL.FTZ R153, R153, UR16 ;  /* 0x0000001099997c20 */ /* 0x000fca0008410000 */
[----:B------:R-:W-:-:S04]  /*8060*/  FSEL R153, R153, RZ, P6 ;  /* 0x000000ff99997208 */ /* 0x000fc80003000000 */
[----:B------:R-:W-:-:S04]  /*8070*/  F2FP.BF16.F32.PACK_AB R153, RZ, R153 ;  /* 0x00000099ff99723e */ /* 0x000fc800000010ff */
[----:B------:R-:W-:-:S07]  /*8080*/  PRMT R145, R153, 0x7610, R145 ;  /* 0x0000761099917816 */ /* 0x000fce0000000091 */
.L_x_3803:
[----:B------:R-:W-:Y:S05]  /*8090*/  @!P4 BRA `(.L_x_3804) ;  /* 0x000000000018c947 */ /* 0x000fea0003800000 */
[----:B------:R-:W-:Y:S01]  /*80a0*/  FMUL.FTZ R150, R150, UR17 ;  /* 0x0000001196967c20 */ /* 0x000fe20008410000 */
[----:B------:R-:W-:-:S03]  /*80b0*/  LOP3.LUT P6, RZ, R186, 0xff000000, RZ, 0xc0, !PT ;  /* 0xff000000baff7812 */ /* 0x000fc600078cc0ff */
[----:B------:R-:W-:-:S05]  /*80c0*/  FMUL.FTZ R150, R150, UR16 ;  /* 0x0000001096967c20 */ /* 0x000fca0008410000 */
[----:B------:R-:W-:-:S04]  /*80d0*/  FSEL R150, R150, RZ, P6 ;  /* 0x000000ff96967208 */ /* 0x000fc80003000000 */
[----:B------:R-:W-:-:S04]  /*80e0*/  F2FP.BF16.F32.PACK_AB R150, RZ, R150 ;  /* 0x00000096ff96723e */ /* 0x000fc800000010ff */
[----:B------:R-:W-:-:S07]  /*80f0*/  PRMT R145, R145, 0x5410, R150 ;  /* 0x0000541091917816 */ /* 0x000fce0000000096 */
.L_x_3804:
[----:B------:R-:W-:Y:S05]  /*8100*/  @!P4 BRA `(.L_x_3805) ;  /* 0x000000000018c947 */ /* 0x000fea0003800000 */
[----:B------:R-:W-:Y:S01]  /*8110*/  FMUL.FTZ R4, R151, UR17 ;  /* 0x0000001197047c20 */ /* 0x000fe20008410000 */
[----:B------:R-:W-:-:S03]  /*8120*/  LOP3.LUT P6, RZ, R187, 0xff, RZ, 0xc0, !PT ;  /* 0x000000ffbbff7812 */ /* 0x000fc600078cc0ff */
[----:B------:R-:W-:-:S05]  /*8130*/  FMUL.FTZ R4, R4, UR16 ;  /* 0x0000001004047c20 */ /* 0x000fca0008410000 */
[----:B------:R-:W-:-:S04]  /*8140*/  FSEL R4, R4, RZ, P6 ;  /* 0x000000ff04047208 */ /* 0x000fc80003000000 */
[----:B------:R-:W-:-:S04]  /*8150*/  F2FP.BF16.F32.PACK_AB R4, RZ, R4 ;  /* 0x00000004ff04723e */ /* 0x000fc800000010ff */
[----:B------:R-:W-:-:S07]  /*8160*/  PRMT R146, R4, 0x7610, R146 ;  /* 0x0000761004927816 */ /* 0x000fce0000000092 */
.L_x_3805:
[----:B------:R-:W-:Y:S05]  /*8170*/  @!P4 BRA `(.L_x_3806) ;  /* 0x000000000018c947 */ /* 0x000fea0003800000 */
[----:B------:R-:W-:Y:S01]  /*8180*/  FMUL.FTZ R4, R152, UR17 ;  /* 0x0000001198047c20 */ /* 0x000fe20008410000 */
[----:B------:R-:W-:-:S03]  /*8190*/  LOP3.LUT P6, RZ, R187, 0xff00, RZ, 0xc0, !PT ;  /* 0x0000ff00bbff7812 */ /* 0x000fc600078cc0ff */
[----:B------:R-:W-:-:S05]  /*81a0*/  FMUL.FTZ R4, R4, UR16 ;  /* 0x0000001004047c20 */ /* 0x000fca0008410000 */
[----:B------:R-:W-:-:S04]  /*81b0*/  FSEL R4, R4, RZ, P6 ;  /* 0x000000ff04047208 */ /* 0x000fc80003000000 */
[----:B------:R-:W-:-:S04]  /*81c0*/  F2FP.BF16.F32.PACK_AB R4, RZ, R4 ;  /* 0x00000004ff04723e */ /* 0x000fc800000010ff */
[----:B------:R-:W-:-:S07]  /*81d0*/  PRMT R146, R146, 0x5410, R4 ;  /* 0x0000541092927816 */ /* 0x000fce0000000004 */
.L_x_3806:
[----:B------:R-:W-:Y:S05]  /*81e0*/  @!P4 BRA `(.L_x_3807) ;  /* 0x000000000018c947 */ /* 0x000fea0003800000 */
[----:B------:R-:W-:Y:S01]  /*81f0*/  FMUL.FTZ R4, R155, UR17 ;  /* 0x000000119b047c20 */ /* 0x000fe20008410000 */
[----:B------:R-:W-:-:S03]  /*8200*/  LOP3.LUT P6, RZ, R187, 0xff0000, RZ, 0xc0, !PT ;  /* 0x00ff0000bbff7812 */ /* 0x000fc600078cc0ff */
[----:B------:R-:W-:-:S05]  /*8210*/  FMUL.FTZ R4, R4, UR16 ;  /* 0x0000001004047c20 */ /* 0x000fca0008410000 */
[----:B------:R-:W-:-:S04]  /*8220*/  FSEL R4, R4, RZ, P6 ;  /* 0x000000ff04047208 */ /* 0x000fc80003000000 */
[----:B------:R-:W-:-:S04]  /*8230*/  F2FP.BF16.F32.PACK_AB R4, RZ, R4 ;  /* 0x00000004ff04723e */ /* 0x000fc800000010ff */
[----:B------:R-:W-:-:S07]  /*8240*/  PRMT R147, R4, 0x7610, R147 ;  /* 0x0000761004937816 */ /* 0x000fce0000000093 */
.L_x_3807:
        /* <DEDUP_REMOVED lines=11> */
.L_x_3800:
        /* <DEDUP_REMOVED lines=14> */
.L_x_3809:
        /* <DEDUP_REMOVED lines=14> */
.L_x_3810:
[----:B------:R-:W-:Y:S05]  /*84c0*/  @!P4 BRA `(.L_x_3811) ;  /* 0x000000000030c947 */ /* 0x000fea0003800000 */
[----:B0-23--:R-:W-:Y:S01]  /*84d0*/  @P6 FFMA.FTZ R155, R201, R7, R156 ;  /* 0x00000007c99b6223 */ /* 0x00dfe2000001009c */
        /* <DEDUP_REMOVED lines=11> */
.L_x_3811:
[----:B------:R-:W-:Y:S05]  /*8590*/  @!P4 BRA `(.L_x_3812) ;  /* 0x000000000034c947 */ /* 0x000fea0003800000 */
[----:B-----5:R-:W-:Y:S01]  /*85a0*/  PRMT R6, R141, 0x7632, R6 ;  /* 0x000076328d067816 */ /* 0x020fe20000000006 */
[----:B0-23--:R-:W-:Y:S01]  /*85b0*/  @P6 FFMA.FTZ R152, R210, R7, R156 ;  /* 0x00000007d2986223 */ /* 0x00dfe2000001009c */
        /* <DEDUP_REMOVED lines=11> */
.L_x_3812:
        /* <DEDUP_REMOVED lines=13> */
.L_x_3813:
        /* <DEDUP_REMOVED lines=14> */
.L_x_3814:
        /* <DEDUP_REMOVED lines=13> */
.L_x_3815:
        /* <DEDUP_REMOVED lines=14> */
.L_x_3799:
        /* <DEDUP_REMOVED lines=46> */
.L_x_3817:
[----:B------:R-:W-:Y:S05]  /*8cb0*/  @!P4 BRA `(.L_x_3818) ;  /* 0x000000000018c947 */ /* 0x000fea0003800000 */
[----:B------:R-:W-:Y:S01]  /*8cc0*/  FMUL.FTZ R4, R7, UR17 ;  /* 0x0000001107047c20 */ /* 0x000fe20008410000 */
[----:B-----5:R-:W-:-:S03]  /*8cd0*/  LOP3.LUT P6, RZ, R186, 0xff00, RZ, 0xc0, !PT ;  /* 0x0000ff00baff7812 */ /* 0x020fc600078cc0ff */
[----:B------:R-:W-:-:S05]  /*8ce0*/  FMUL.FTZ R4, R4, UR16 ;  /* 0x0000001004047c20 */ /* 0x000fca0008410000 */
[----:B------:R-:W-:-:S04]  /*8cf0*/  FSEL R4, R4, RZ, P6 ;  /* 0x000000ff04047208 */ /* 0x000fc80003000000 */
[----:B------:R-:W-:-:S04]  /*8d00*/  F2FP.BF16.F32.PACK_AB R4, RZ, R4 ;  /* 0x00000004ff04723e */ /* 0x000fc800000010ff */
[----:B------:R-:W-:-:S07]  /*8d10*/  PRMT R144, R144, 0x5410, R4 ;  /* 0x0000541090907816 */ /* 0x000fce0000000004 */
.L_x_3818:
[----:B------:R-:W-:Y:S05]  /*8d20*/  @!P4 BRA `(.L_x_3819) ;  /* 0x000000000018c947 */ /* 0x000fea0003800000 */
[----:B------:R-:W-:Y:S01]  /*8d30*/  FMUL.FTZ R4, R153, UR17 ;  /* 0x0000001199047c20 */ /* 0x000fe20008410000 */
[----:B-----5:R-:W-:-:S03]  /*8d40*/  LOP3.LUT P6, RZ, R186, 0xff0000, RZ, 0xc0, !PT ;  /* 0x00ff0000baff7812 */ /* 0x020fc600078cc0ff */
[----:B------:R-:W-:-:S05]  /*8d50*/  FMUL.FTZ R4, R4, UR16 ;  /* 0x0000001004047c20 */ /* 0x000fca0008410000 */
[----:B------:R-:W-:-:S04]  /*8d60*/  FSEL R4, R4, RZ, P6 ;  /* 0x000000ff04047208 */ /* 0x000fc80003000000 */
[----:B------:R-:W-:-:S04]  /*8d70*/  F2FP.BF16.F32.PACK_AB R4, RZ, R4 ;  /* 0x00000004ff04723e */ /* 0x000fc800000010ff */
[----:B------:R-:W-:-:S07]  /*8d80*/  PRMT R145, R4, 0x7610, R145 ;  /* 0x0000761004917816 */ /* 0x000fce0000000091 */
.L_x_3819:
[----:B------:R-:W-:Y:S05]  /*8d90*/  @!P4 BRA `(.L_x_3820) ;  /* 0x000000000018c947 */ /* 0x000fea0003800000 */
[----:B------:R-:W-:Y:S01]  /*8da0*/  FMUL.FTZ R4, R154, UR17 ;  /* 0x000000119a047c20 */ /* 0x000fe20008410000 */
[----:B-----5:R-:W-:-:S03]  /*8db0*/  LOP3.LUT P6, RZ, R186, 0xff000000, RZ, 0xc0, !PT ;  /* 0xff000000baff7812 */ /* 0x020fc600078cc0ff */
[----:B------:R-:W-:-:S05]  /*8dc0*/  FMUL.FTZ R4, R4, UR16 ;  /* 0x0000001004047c20 */ /* 0x000fca0008410000 */
[----:B------:R-:W-:-:S04]  /*8dd0*/  FSEL R4, R4, RZ, P6 ;  /* 0x000000ff04047208 */ /* 0x000fc80003000000 */
[----:B------:R-:W-:-:S04]  /*8de0*/  F2FP.BF16.F32.PACK_AB R4, RZ, R4 ;  /* 0x00000004ff04723e */ /* 0x000fc800000010ff */
[----:B------:R-:W-:-:S07]  /*8df0*/  PRMT R145, R145, 0x5410, R4 ;  /* 0x0000541091917816 */ /* 0x000fce0000000004 */
.L_x_3820:
[----:B------:R-:W-:Y:S05]  /*8e00*/  @!P4 BRA `(.L_x_3821) ;  /* 0x000000000018c947 */ /* 0x000fea0003800000 */
[----:B------:R-:W-:Y:S01]  /*8e10*/  FMUL.FTZ R4, R150, UR17 ;  /* 0x0000001196047c20 */ /* 0x000fe20008410000 */
[----:B-----5:R-:W-:-:S03]  /*8e20*/  LOP3.LUT P6, RZ, R187, 0xff, RZ, 0xc0, !PT ;  /* 0x000000ffbbff7812 */ /* 0x020fc600078cc0ff */
[----:B------:R-:W-:-:S05]  /*8e30*/  FMUL.FTZ R4, R4, UR16 ;  /* 0x0000001004047c20 */ /* 0x000fca0008410000 */
[----:B------:R-:W-:-:S04]  /*8e40*/  FSEL R4, R4, RZ, P6 ;  /* 0x000000ff04047208 */ /* 0x000fc80003000000 */
[----:B------:R-:W-:-:S04]  /*8e50*/  F2FP.BF16.F32.PACK_AB R4, RZ, R4 ;  /* 0x00000004ff04723e */ /* 0x000fc800000010ff */
[----:B------:R-:W-:-:S07]  /*8e60*/  PRMT R146, R4, 0x7610, R146 ;  /* 0x0000761004927816 */ /* 0x000fce0000000092 */
.L_x_3821:
[----:B------:R-:W-:Y:S05]  /*8e70*/  @!P4 BRA `(.L_x_3822) ;  /* 0x000000000018c947 */ /* 0x000fea0003800000 */
[----:B------:R-:W-:Y:S01]  /*8e80*/  FMUL.FTZ R4, R151, UR17 ;  /* 0x0000001197047c20 */ /* 0x000fe20008410000 */
[----:B-----5:R-:W-:-:S03]  /*8e90*/  LOP3.LUT P6, RZ, R187, 0xff00, RZ, 0xc0, !PT ;  /* 0x0000ff00bbff7812 */ /* 0x020fc600078cc0ff */
[----:B------:R-:W-:-:S05]  /*8ea0*/  FMUL.FTZ R4, R4, UR16 ;  /* 0x0000001004047c20 */ /* 0x000fca0008410000 */
[----:B------:R-:W-:-:S04]  /*8eb0*/  FSEL R4, R4, RZ, P6 ;  /* 0x000000ff04047208 */ /* 0x000fc80003000000 */
[----:B------:R-:W-:-:S04]  /*8ec0*/  F2FP.BF16.F32.PACK_AB R4, RZ, R4 ;  /* 0x00000004ff04723e */ /* 0x000fc800000010ff */
[----:B------:R-:W-:-:S07]  /*8ed0*/  PRMT R146, R146, 0x5410, R4 ;  /* 0x0000541092927816 */ /* 0x000fce0000000004 */
.L_x_3822:
[----:B------:R-:W-:Y:S05]  /*8ee0*/  @!P4 BRA `(.L_x_3823) ;  /* 0x000000000018c947 */ /* 0x000fea0003800000 */
[----:B------:R-:W-:Y:S01]  /*8ef0*/  FMUL.FTZ R4, R152, UR17 ;  /* 0x0000001198047c20 */ /* 0x000fe20008410000 */
[----:B-----5:R-:W-:-:S03]  /*8f00*/  LOP3.LUT P6, RZ, R187, 0xff0000, RZ, 0xc0, !PT ;  /* 0x00ff0000bbff7812 */ /* 0x020fc600078cc0ff */
[----:B------:R-:W-:-:S05]  /*8f10*/  FMUL.FTZ R4, R4, UR16 ;  /* 0x0000001004047c20 */ /* 0x000fca0008410000 */
[----:B------:R-:W-:-:S04]  /*8f20*/  FSEL R4, R4, RZ, P6 ;  /* 0x000000ff04047208 */ /* 0x000fc80003000000 */
[----:B------:R-:W-:-:S04]  /*8f30*/  F2FP.BF16.F32.PACK_AB R4, RZ, R4 ;  /* 0x00000004ff04723e */ /* 0x000fc800000010ff */
[----:B------:R-:W-:-:S07]  /*8f40*/  PRMT R147, R4, 0x7610, R147 ;  /* 0x0000761004937816 */ /* 0x000fce0000000093 */
.L_x_3823:
        /* <DEDUP_REMOVED lines=11> */
.L_x_3816:
        /* <DEDUP_REMOVED lines=12> */
.L_x_3824:
        /* <DEDUP_REMOVED lines=12> */
.L_x_3825:
        /* <DEDUP_REMOVED lines=12> */
.L_x_3826:
        /* <DEDUP_REMOVED lines=12> */
.L_x_3827:
        /* <DEDUP_REMOVED lines=12> */
.L_x_3828:
        /* <DEDUP_REMOVED lines=12> */
.L_x_3829:
        /* <DEDUP_REMOVED lines=12> */
.L_x_3830:
        /* <DEDUP_REMOVED lines=13> */
.L_x_3808:
[----:B0-23--:R-:W0:Y:S08]  /*9610*/  @P5 LDC.64 R152, c[0x0][0x478] ;  /* 0x00011e00ff985b82 */ /* 0x00de300000000a00 */
[----:B------:R-:W1:Y:S01]  /*9620*/  @P4 LDC.64 R6, c[0x0][0x468] ;  /* 0x00011a00ff064b82 */ /* 0x000e620000000a00 */
[----:B0-----:R-:W-:-:S05]  /*9630*/  @P5 IMAD.WIDE.U32 R152, R8, 0x10, R152 ;  /* 0x0000001008985825 */ /* 0x001fca00078e0098 */
[----:B------:R4:W-:Y:S01]  /*9640*/  @P5 STG.E.128 desc[UR10][R152.64], R148 ;  /* 0x0000009498005986 */ /* 0x0009e2000c101d0a */
[----:B-1----:R-:W-:-:S05]  /*9650*/  @P4 IMAD.WIDE.U32 R6, R157, 0x10, R6 ;  /* 0x000000109d064825 */ /* 0x002fca00078e0006 */
[----:B------:R4:W-:Y:S02]  /*9660*/  @P4 STG.E.128 desc[UR10][R6.64], R144 ;  /* 0x0000009006004986 */ /* 0x0009e4000c101d0a */
.L_x_3798:
[----:B------:R-:W-:Y:S05]  /*9670*/  BSYNC.RECONVERGENT B0 ;  /* 0x0000000000007941 */ /* 0x000fea0003800200 */
.L_x_3797:
[----:B----4-:R-:W1:Y:S01]  /*9680*/  LDC.64 R6, c[0x0][0x380] ;  /* 0x0000e000ff067b82 */ /* 0x010e620000000a00 */
[----:B------:R-:W-:Y:S01]  /*9690*/  UPLOP3.LUT UP1, UPT, UPT, UPT, UP1, 0x40, 0x4 ;  /* 0x000000000004789c */ /* 0x000fe20003f2e810 */
[----:B-1----:R-:W-:-:S04]  /*96a0*/  IADD3 R0, PT, PT, R0, R6, RZ ;  /* 0x0000000600007210 */ /* 0x002fc80007ffe0ff */
[----:B------:R-:W-:-:S13]  /*96b0*/  ISETP.GE.AND P4, PT, R0, R7, PT ;  /* 0x000000070000720c */ /* 0x000fda0003f86270 */
[----:B------:R-:W-:Y:S05]  /*96c0*/  @!P4 BRA `(.L_x_3831) ;  /* 0xffffff6c00fcc947 */ /* 0x000fea000383ffff */
.L_x_3682:
        /* <DEDUP_REMOVED lines=10> */
[----:B------:R0:W-:Y:S03]  /*9770*/  @P0 STG.E.128 desc[UR10][R2.64], R68 ;  /* 0x0000004402000986 */ /* 0x0001e6000c101d0a */
[----:B------:R-:W-:Y:S01]  /*9780*/  @P0 VIADD R215, R215, 0x100 ;  /* 0x00000100d7d70836 */ /* 0x000fe20000000000 */
[----:B------:R0:W-:Y:S02]  /*9790*/  @P0 STG.E.128 desc[UR10][R2.64+0x10], R64 ;  /* 0x0000104002000986 */ /* 0x0001e4000c101d0a */
[----:B------:R-:W3:Y:S01]  /*97a0*/  LDC.64 R14, c[0x0][0x448] ;  /* 0x00011200ff0e7b82 */ /* 0x000ee20000000a00 */
[C---:B--2---:R-:W-:Y:S01]  /*97b0*/  @P1 IMAD.WIDE.U32 R8, R215.reuse, 0x20, R8 ;  /* 0x00000020d7081825 */ /* 0x044fe200078e0008 */
        /* <DEDUP_REMOVED lines=25> */
.L_x_3832:
        /* <DEDUP_REMOVED lines=11> */
.L_x_15629:


//--------------------- .text._ZN10layer_norm22ln_bwd_finalize_kernelINS_22Kernel_traits_finalizeILj8192Ef13__nv_bfloat16S2_S2_fjLb0ELj1024ELj4ENS_18Kernel_traits_baseILj8192EfS2_S2_S2_fjLj1024EEEEELb0ELb1EEEvNS_9BwdParamsE --------------------------
	.section	.text._ZN10layer_norm22ln_bwd_finalize_kernelINS_22Kernel_traits_finalizeILj8192Ef13__nv_bfloat16S2_S2_fjLb0ELj1024ELj4ENS_18Kernel_traits_baseILj8192EfS2_S2_S2_fjLj1024EEEEELb0ELb1EEEvNS_9BwdParamsE,"ax",@progbits
	.align	128
        .global         _ZN10layer_norm22ln_bwd_finalize_kernelINS_22Kernel_traits_finalizeILj8192Ef13__nv_bfloat16S2_S2_fjLb0ELj1024ELj4ENS_18Kernel_traits_baseILj8192EfS2_S2_S2_fjLj1024EEEEELb0ELb1EEEvNS_9BwdParamsE
        .type           _ZN10layer_norm22ln_bwd_finalize_kernelINS_22Kernel_traits_finalizeILj8192Ef13__nv_bfloat16S2_S2_fjLb0ELj1024ELj4ENS_18Kernel_traits_baseILj8192EfS2_S2_S2_fjLj1024EEEEELb0ELb1EEEvNS_9BwdParamsE,@function
        .size           _ZN10layer_norm22ln_bwd_finalize_kernelINS_22Kernel_traits_finalizeILj8192Ef13__nv_bfloat16S2_S2_fjLb0ELj1024ELj4ENS_18Kernel_traits_baseILj8192EfS2_S2_S2_fjLj1024EEEEELb0ELb1EEEvNS_9BwdParamsE,(.L_x_15630 - _ZN10layer_norm22ln_bwd_finalize_kernelINS_22Kernel_traits_finalizeILj8192Ef13__nv_bfloat16S2_S2_fjLb0ELj1024ELj4ENS_18Kernel_traits_baseILj8192EfS2_S2_S2_fjLj1024EEEEELb0ELb1EEEvNS_9BwdParamsE)
        .other          _ZN10layer_norm22ln_bwd_finalize_kernelINS_22Kernel_traits_finalizeILj8192Ef13__nv_bfloat16S2_S2_fjLb0ELj1024ELj4ENS_18Kernel_traits_baseILj8192EfS2_S2_S2_fjLj1024EEEEELb0ELb1EEEvNS_9BwdParamsE,@"STO_CUDA_ENTRY STV_DEFAULT"
_ZN10layer_norm22ln_bwd_finalize_kernelINS_22Kernel_traits_finalizeILj8192Ef13__nv_bfloat16S2_S2_fjLb0ELj1024ELj4ENS_18Kernel_traits_baseILj8192EfS2_S2_S2_fjLj1024EEEEELb0ELb1EEEvNS_9BwdParamsE:
.text._ZN10layer_norm22ln_bwd_finalize_kernelINS_22Kernel_traits_finalizeILj8192Ef13__nv_bfloat16S2_S2_fjLb0ELj1024ELj4ENS_18Kernel_traits_baseILj8192EfS2_S2_S2_fjLj1024EEEEELb0ELb1EEEvNS_9BwdParamsE:
        /* <DEDUP_REMOVED lines=21> */
[----:B------:R-:W-:Y:S02]  /*0150*/  LOP3.LUT R3, RZ, R0, RZ, 0x33, !PT ;  /* 0x00000000ff037212 */ /* 0x000fe400078e33ff */
[----:B------:R-:W-:Y:S02]  /*0160*/  VIMNMX.U32 R2, PT, PT, R8, UR10, !PT ;  /* 0x0000000a08027c48 */ /* 0x000fe4000ffe0000 */
[----:B------:R-:W-:Y:S02]  /*0170*/  MOV R26, RZ ;  /* 0x000000ff001a7202 */ /* 0x000fe40000000f00 */
[----:B------:R-:W-:Y:S02]  /*0180*/  IADD3 R5, PT, PT, R2, R3, RZ ;  /* 0x0000000302057210 */ /* 0x000fe40007ffe0ff */
[----:B------:R-:W-:-:S02]  /*0190*/  MOV R2, RZ ;  /* 0x000000ff00027202 */ /* 0x000fc40000000f00 */
[C---:B------:R-:W-:Y:S02]  /*01a0*/  ISETP.GE.U32.AND P0, PT, R5.reuse, 0x1e0, PT ;  /* 0x000001e00500780c */ /* 0x040fe40003f06070 */
[----:B------:R-:W-:Y:S02]  /*01b0*/  MOV R3, R0 ;  /* 0x0000000000037202 */ /* 0x000fe40000000f00 */
        /* <DEDUP_REMOVED lines=25> */
[-C--:B------:R-:W-:Y:S01]  /*0350*/  IMAD R29, R28, R5.reuse, UR7 ;  /* 0x000000071c1d7e24 */ /* 0x080fe2000f8e0205 */
[C---:B------:R-:W-:Y:S01]  /*0360*/  IADD3 R8, PT, PT, R4.reuse, R8, RZ ;  /* 0x0000000804087210 */ /* 0x040fe20007ffe0ff */
[-C--:B------:R-:W-:Y:S01]  /*0370*/  IMAD R27, R27, R5.reuse, UR7 ;  /* 0x000000071b1b7e24 */ /* 0x080fe2000f8e0205 */
[C---:B------:R-:W-:Y:S01]  /*0380*/  IADD3 R10, PT, PT, R4.reuse, R10, RZ ;  /* 0x0000000a040a7210 */ /* 0x040fe20007ffe0ff */
[-C--:B------:R-:W-:Y:S01]  /*0390*/  IMAD R23, R23, R5.reuse, UR7 ;  /* 0x0000000717177e24 */ /* 0x080fe2000f8e0205 */
[----:B------:R-:W-:Y:S01]  /*03a0*/  IADD3 R12, PT, PT, R4, R12, RZ ;  /* 0x0000000c040c7210 */ /* 0x000fe20007ffe0ff */
[-C--:B------:R-:W-:Y:S01]  /*03b0*/  IMAD R7, R7, R5.reuse, UR7 ;  /* 0x0000000707077e24 */ /* 0x080fe2000f8e0205 */
[----:B------:R-:W-:Y:S01]  /*03c0*/  IADD3 R24, PT, PT, -R24, RZ, RZ ;  /* 0x000000ff18187210 */ /* 0x000fe20007ffe1ff */
[----:B------:R-:W-:-:S02]  /*03d0*/  IMAD R19, R19, R5, UR7 ;  /* 0x0000000713137e24 */ /* 0x000fc4000f8e0205 */
        /* <DEDUP_REMOVED lines=11> */
[C---:B------:R-:W-:Y:S01]  /*0490*/  IADD3 R9, PT, PT, R4.reuse, R9, RZ ;  /* 0x0000000904097210 */ /* 0x040fe20007ffe0ff */
[----:B------:R-:W-:Y:S01]  /*04a0*/  HFMA2 R2, -RZ, RZ, 0, 0 ;  /* 0x00000000ff027431 */ /* 0x000fe200000001ff */
[----:B------:R-:W-:-:S02]  /*04b0*/  IADD3 R11, PT, PT, R4, R11, RZ ;  /* 0x0000000b040b7210 */ /* 0x000fc40007ffe0ff */
[C---:B------:R-:W-:Y:S02]  /*04c0*/  IADD3 R13, PT, PT, R4.reuse, R13, RZ ;  /* 0x0000000d040d7210 */ /* 0x040fe40007ffe0ff */
[C---:B------:R-:W-:Y:S02]  /*04d0*/  IADD3 R6, PT, PT, R4.reuse, R21, RZ ;  /* 0x0000001504067210 */ /* 0x040fe40007ffe0ff */
[C---:B------:R-:W-:Y:S02]  /*04e0*/  IADD3 R17, PT, PT, R4.reuse, R17, RZ ;  /* 0x0000001104117210 */ /* 0x040fe40007ffe0ff */
[----:B------:R-:W-:Y:S02]  /*04f0*/  IADD3 R4, PT, PT, R4, R3, RZ ;  /* 0x0000000304047210 */ /* 0x000fe40007ffe0ff */
[----:B------:R-:W-:-:S07]  /*0500*/  MOV R3, R0 ;  /* 0x0000000000037202 */ /* 0x000fce0000000f00 */
.L_x_3837:
        /* <DEDUP_REMOVED lines=118> */
.L_x_3836:
[----:B------:R-:W-:Y:S05]  /*0c70*/  BSYNC.RECONVERGENT B1 ;  /* 0x0000000000017941 */ /* 0x000fea0003800200 */
.L_x_3835:
        /* <DEDUP_REMOVED lines=25> */
[----:B--2---:R-:W-:Y:S01]  /*0e10*/  IMAD.WIDE.U32 R20, R19, 0x4, R14 ;  /* 0x0000000413147825 */ /* 0x004fe200078e000e */
[----:B------:R0:W2:Y:S04]  /*0e20*/  LDG.E R22, desc[UR8][R12.64] ;  /* 0x000000080c167981 */ /* 0x0000a8000c1e1900 */
[----:B------:R1:W4:Y:S01]  /*0e30*/  LDG.E R23, desc[UR8][R20.64] ;  /* 0x0000000814177981 */ /* 0x000322000c1e1900 */
[----:B------:R-:W-:-:S04]  /*0e40*/  LEA R17, R18, R19, 0x6 ;  /* 0x0000001312117211 */ /* 0x000fc800078e30ff */
[C---:B------:R-:W-:Y:S02]  /*0e50*/  LEA R27, R18.reuse, R17, 0x5 ;  /* 0x00000011121b7211 */ /* 0x040fe400078e28ff */
[----:B------:R-:W-:Y:S01]  /*0e60*/  LEA R19, R18, R19, 0x7 ;  /* 0x0000001312137211 */ /* 0x000fe200078e38ff */
[----:B------:R-:W-:-:S04]  /*0e70*/  IMAD.WIDE.U32 R24, R25, 0x4, R14 ;  /* 0x0000000419187825 */ /* 0x000fc800078e000e */
[----:B0-----:R-:W-:-:S04]  /*0e80*/  IMAD.WIDE.U32 R12, R27, 0x4, R10 ;  /* 0x000000041b0c7825 */ /* 0x001fc800078e000a */
[--C-:B-1----:R-:W-:Y:S02]  /*0e90*/  IMAD.WIDE.U32 R20, R19, 0x4, R10.reuse ;  /* 0x0000000413147825 */ /* 0x102fe400078e000a */
[----:B------:R-:W5:Y:S02]  /*0ea0*/  LDG.E R13, desc[UR8][R12.64] ;  /* 0x000000080c0d7981 */ /* 0x000f64000c1e1900 */
[----:B------:R-:W-:Y:S02]  /*0eb0*/  IMAD.WIDE.U32 R28, R17, 0x4, R10 ;  /* 0x00000004111c7825 */ /* 0x000fe400078e000a */
[----:B------:R0:W5:Y:S04]  /*0ec0*/  LDG.E R8, desc[UR8][R20.64] ;  /* 0x0000000814087981 */ /* 0x000168000c1e1900 */
[----:B------:R1:W5:Y:S04]  /*0ed0*/  LDG.E R9, desc[UR8][R28.64] ;  /* 0x000000081c097981 */ /* 0x000368000c1e1900 */
[----:B------:R1:W5:Y:S01]  /*0ee0*/  LDG.E R12, desc[UR8][R24.64] ;  /* 0x00000008180c7981 */ /* 0x000362000c1e1900 */
[CC--:B0-----:R-:W-:Y:S01]  /*0ef0*/  LEA R21, R18.reuse, R19.reuse, 0x5 ;  /* 0x0000001312157211 */ /* 0x0c1fe200078e28ff */
[----:B-1----:R-:W-:Y:S01]  /*0f00*/  IMAD.WIDE.U32 R28, R19, 0x4, R14 ;  /* 0x00000004131c7825 */ /* 0x002fe200078e000e */
[----:B------:R-:W-:-:S03]  /*0f10*/  LEA R19, R18, R19, 0x6 ;  /* 0x0000001312137211 */ /* 0x000fc600078e30ff */
[----:B------:R-:W-:-:S04]  /*0f20*/  IMAD.WIDE.U32 R24, R21, 0x4, R10 ;  /* 0x0000000415187825 */ /* 0x000fc800078e000a */
[----:B------:R-:W-:-:S06]  /*0f30*/  IMAD.WIDE.U32 R20, R21, 0x4, R14 ;  /* 0x0000000415147825 */ /* 0x000fcc00078e000e */
[----:B------:R-:W5:Y:S01]  /*0f40*/  LDG.E R20, desc[UR8][R20.64] ;  /* 0x0000000814147981 */ /* 0x000f62000c1e1900 */
[----:B---3--:R-:W-:Y:S01]  /*0f50*/  FADD.FTZ R26, R26, R16 ;  /* 0x000000101a1a7221 */ /* 0x008fe20000010000 */
[----:B------:R-:W-:-:S04]  /*0f60*/  IMAD.WIDE.U32 R16, R17, 0x4, R14 ;  /* 0x0000000411107825 */ /* 0x000fc800078e000e */
[----:B--2---:R-:W-:Y:S01]  /*0f70*/  FADD.FTZ R22, R26, R22 ;  /* 0x000000161a167221 */ /* 0x004fe20000010000 */
[----:B------:R-:W-:Y:S01]  /*0f80*/  IMAD.WIDE.U32 R26, R27, 0x4, R14 ;  /* 0x000000041b1a7825 */ /* 0x000fe200078e000e */
[----:B------:R-:W2:Y:S03]  /*0f90*/  LDG.E R16, desc[UR8][R16.64] ;  /* 0x0000000810107981 */ /* 0x000ea6000c1e1900 */
[----:B----4-:R-:W-:Y:S02]  /*0fa0*/  FADD.FTZ R23, R2, R23 ;  /* 0x0000001702177221 */ /* 0x010fe40000010000 */
[----:B------:R-:W3:Y:S04]  /*0fb0*/  LDG.E R26, desc[UR8][R26.64] ;  /* 0x000000081a1a7981 */ /* 0x000ee8000c1e1900 */
[----:B------:R0:W4:Y:S04]  /*0fc0*/  LDG.E R2, desc[UR8][R24.64] ;  /* 0x0000000818027981 */ /* 0x000128000c1e1900 */
[----:B------:R1:W4:Y:S01]  /*0fd0*/  LDG.E R17, desc[UR8][R28.64] ;  /* 0x000000081c117981 */ /* 0x000322000c1e1900 */
[----:B0-----:R-:W-:Y:S01]  /*0fe0*/  LEA R25, R18, R19, 0x5 ;  /* 0x0000001312197211 */ /* 0x001fe200078e28ff */
[----:B-1----:R-:W-:-:S04]  /*0ff0*/  IMAD.WIDE.U32 R28, R19, 0x4, R10 ;  /* 0x00000004131c7825 */ /* 0x002fc800078e000a */
[----:B------:R-:W-:Y:S01]  /*1000*/  IMAD.WIDE.U32 R18, R19, 0x4, R14 ;  /* 0x0000000413127825 */ /* 0x000fe200078e000e */
[----:B------:R-:W4:Y:S03]  /*1010*/  LDG.E R24, desc[UR8][R28.64] ;  /* 0x000000081c187981 */ /* 0x000f26000c1e1900 */
[C---:B------:R-:W-:Y:S02]  /*1020*/  IMAD.WIDE.U32 R10, R25.reuse, 0x4, R10 ;  /* 0x00000004190a7825 */ /* 0x040fe400078e000a */
[----:B------:R-:W4:Y:S02]  /*1030*/  LDG.E R18, desc[UR8][R18.64] ;  /* 0x0000000812127981 */ /* 0x000f24000c1e1900 */
[----:B------:R-:W-:Y:S02]  /*1040*/  IMAD.WIDE.U32 R14, R25, 0x4, R14 ;  /* 0x00000004190e7825 */ /* 0x000fe400078e000e */
[----:B------:R-:W4:Y:S04]  /*1050*/  LDG.E R10, desc[UR8][R10.64] ;  /* 0x000000080a0a7981 */ /* 0x000f28000c1e1900 */
[----:B------:R-:W4:Y:S01]  /*1060*/  LDG.E R14, desc[UR8][R14.64] ;  /* 0x000000080e0e7981 */ /* 0x000f22000c1e1900 */
[----:B-----5:R-:W-:Y:S01]  /*1070*/  FADD.FTZ R23, R23, R12 ;  /* 0x0000000c17177221 */ /* 0x020fe20000010000 */
[----:B------:R-:W-:-:S04]  /*1080*/  FADD.FTZ R22, R22, R9 ;  /* 0x0000000916167221 */ /* 0x000fc80000010000 */
[----:B------:R-:W-:-:S04]  /*1090*/  FADD.FTZ R13, R22, R13 ;  /* 0x0000000d160d7221 */ /* 0x000fc80000010000 */
[----:B------:R-:W-:Y:S01]  /*10a0*/  FADD.FTZ R13, R13, R8 ;  /* 0x000000080d0d7221 */ /* 0x000fe20000010000 */
[----:B------:R-:W-:Y:S01]  /*10b0*/  IADD3 R3, PT, PT, R3, 0x100, RZ ;  /* 0x0000010003037810 */ /* 0x000fe20007ffe0ff */
[----:B--2---:R-:W-:-:S04]  /*10c0*/  FADD.FTZ R23, R23, R16 ;  /* 0x0000001017177221 */ /* 0x004fc80000010000 */
[----:B---3--:R-:W-:Y:S01]  /*10d0*/  FADD.FTZ R26, R23, R26 ;  /* 0x0000001a171a7221 */ /* 0x008fe20000010000 */
[----:B----4-:R-:W-:-:S03]  /*10e0*/  FADD.FTZ R13, R13, R2 ;  /* 0x000000020d0d7221 */ /* 0x010fc60000010000 */
[----:B------:R-:W-:-:S04]  /*10f0*/  FADD.FTZ R17, R26, R17 ;  /* 0x000000111a117221 */ /* 0x000fc80000010000 */
[----:B------:R-:W-:Y:S01]  /*1100*/  FADD.FTZ R17, R17, R20 ;  /* 0x0000001411117221 */ /* 0x000fe20000010000 */
[----:B------:R-:W-:-:S03]  /*1110*/  FADD.FTZ R13, R13, R24 ;  /* 0x000000180d0d7221 */ /* 0x000fc60000010000 */
[----:B------:R-:W-:Y:S01]  /*1120*/  FADD.FTZ R17, R17, R18 ;  /* 0x0000001211117221 */ /* 0x000fe20000010000 */
[----:B------:R-:W-:-:S03]  /*1130*/  FADD.FTZ R26, R13, R10 ;  /* 0x0000000a0d1a7221 */ /* 0x000fc60000010000 */
[----:B------:R-:W-:-:S07]  /*1140*/  FADD.FTZ R2, R17, R14 ;  /* 0x0000000e11027221 */ /* 0x000fce0000010000 */
.L_x_3839:
[----:B------:R-:W-:Y:S05]  /*1150*/  BSYNC.RECONVERGENT B1 ;  /* 0x0000000000017941 */ /* 0x000fea0003800200 */
.L_x_3838:
        /* <DEDUP_REMOVED lines=16> */
[----:B------:R-:W3:Y:S01]  /*1260*/  LDG.E R7, desc[UR8][R22.64] ;  /* 0x0000000816077981 */ /* 0x000ee2000c1e1900 */
[----:B------:R-:W-:Y:S01]  /*1270*/  LEA R25, R12, R15, 0x5 ;  /* 0x0000000f0c197211 */ /* 0x000fe200078e28ff */
[----:B------:R-:W-:Y:S02]  /*1280*/  IMAD.WIDE.U32 R16, R17, 0x4, R8 ;  /* 0x0000000411107825 */ /* 0x000fe400078e0008 */
        /* <DEDUP_REMOVED lines=19> */
.L_x_3841:
[----:B------:R-:W-:Y:S05]  /*13c0*/  BSYNC.RECONVERGENT B1 ;  /* 0x0000000000017941 */ /* 0x000fea0003800200 */
.L_x_3840:
[----:B------:R-:W-:Y:S05]  /*13d0*/  @!P1 BRA `(.L_x_3834) ;  /* 0x0000000000449947 */ /* 0x000fea0003800000 */
[----:B------:R-:W0:Y:S01]  /*13e0*/  LDC R14, c[0x0][0x388] ;  /* 0x0000e200ff0e7b82 */ /* 0x000e220000000800 */
[----:B------:R-:W-:Y:S02]  /*13f0*/  LOP3.LUT R6, R6, 0x1f, RZ, 0xc0, !PT ;  /* 0x0000001f06067812 */ /* 0x000fe400078ec0ff */
[----:B------:R-:W-:-:S05]  /*1400*/  IADD3 R12, PT, PT, -R5, RZ, RZ ;  /* 0x000000ff050c7210 */ /* 0x000fca0007ffe1ff */
[----:B------:R-:W1:Y:S08]  /*1410*/  LDC.64 R8, c[0x0][0x440] ;  /* 0x00011000ff087b82 */ /* 0x000e700000000a00 */
[----:B------:R-:W2:Y:S01]  /*1420*/  LDC.64 R10, c[0x0][0x448] ;  /* 0x00011200ff0a7b82 */ /* 0x000ea20000000a00 */
[----:B0-----:R-:W-:-:S05]  /*1430*/  IMAD R3, R3, R14, UR7 ;  /* 0x0000000703037e24 */ /* 0x001fca000f8e020e */
[----:B------:R-:W-:-:S07]  /*1440*/  IADD3 R3, PT, PT, R6, R3, RZ ;  /* 0x0000000306037210 */ /* 0x000fce0007ffe0ff */
.L_x_3842:
        /* <DEDUP_REMOVED lines=10> */
.L_x_3834:
[----:B------:R-:W-:Y:S05]  /*14f0*/  BSYNC.RECONVERGENT B0 ;  /* 0x0000000000007941 */ /* 0x000fea0003800200 */
.L_x_3833:
        /* <DEDUP_REMOVED lines=55> */
.L_x_3843:
        /* <DEDUP_REMOVED lines=9> */
.L_x_15630:


//--------------------- .text._ZN10layer_norm13ln_bwd_kernelINS_13Kernel_traitsIf13__nv_bfloat16S2_S2_fjLj8192ELj1ELj1ELj8ELj16ENS_18Kernel_traits_baseILj8192EfS2_S2_S2_fjLj256EEEEELb1ELb0ELb1ELb1EEEvNS_9BwdParamsE --------------------------
	.section	.text._ZN10layer_norm13ln_bwd_kernelINS_13Kernel_traitsIf13__nv_bfloat16S2_S2_fjLj8192ELj1ELj1ELj8ELj16ENS_18Kernel_traits_baseILj8192EfS2_S2_S2_fjLj256EEEEELb1ELb0ELb1ELb1EEEvNS_9BwdParamsE,"ax",@progbits
	.align	128
        .global         _ZN10layer_norm13ln_bwd_kernelINS_13Kernel_traitsIf13__nv_bfloat16S2_S2_fjLj8192ELj1ELj1ELj8ELj16ENS_18Kernel_traits_baseILj8192EfS2_S2_S2_fjLj256EEEEELb1ELb0ELb1ELb1EEEvNS_9BwdParamsE
        .type           _ZN10layer_norm13ln_bwd_kernelINS_13Kernel_traitsIf13__nv_bfloat16S2_S2_fjLj8192ELj1ELj1ELj8ELj16ENS_18Kernel_traits_baseILj8192EfS2_S2_S2_fjLj256EEEEELb1ELb0ELb1ELb1EEEvNS_9BwdParamsE,@function
        .size           _ZN10layer_norm13ln_bwd_kernelINS_13Kernel_traitsIf13__nv_bfloat16S2_S2_fjLj8192ELj1ELj1ELj8ELj16ENS_18Kernel_traits_baseILj8192EfS2_S2_S2_fjLj256EEEEELb1ELb0ELb1ELb1EEEvNS_9BwdParamsE,(.L_x_15631 - _ZN10layer_norm13ln_bwd_kernelINS_13Kernel_traitsIf13__nv_bfloat16S2_S2_fjLj8192ELj1ELj1ELj8ELj16ENS_18Kernel_traits_baseILj8192EfS2_S2_S2_fjLj256EEEEELb1ELb0ELb1ELb1EEEvNS_9BwdParamsE)
        .other          _ZN10layer_norm13ln_bwd_kernelINS_13Kernel_traitsIf13__nv_bfloat16S2_S2_fjLj8192ELj1ELj1ELj8ELj16ENS_18Kernel_traits_baseILj8192EfS2_S2_S2_fjLj256EEEEELb1ELb0ELb1ELb1EEEvNS_9BwdParamsE,@"STO_CUDA_ENTRY STV_DEFAULT"
_ZN10layer_norm13ln_bwd_kernelINS_13Kernel_traitsIf13__nv_bfloat16S2_S2_fjLj8192ELj1ELj1ELj8ELj16ENS_18Kernel_traits_baseILj8192EfS2_S2_S2_fjLj256EEEEELb1ELb0ELb1ELb1EEEvNS_9BwdParamsE:
.text._ZN10layer_norm13ln_bwd_kernelINS_13Kernel_traitsIf13__nv_bfloat16S2_S2_fjLj8192ELj1ELj1ELj8ELj16ENS_18Kernel_traits_baseILj8192EfS2_S2_S2_fjLj256EEEEELb1ELb0ELb1ELb1EEEvNS_9BwdParamsE:
        /* <DEDUP_REMOVED lines=58> */
.L_x_3978:
[----:B------:R-:W1:Y:S08]  /*03a0*/  LDC.64 R152, c[0x0][0x3f8] ;  /* 0x0000fe00ff987b82 */ /* 0x000e700000000a00 */
[----:B------:R-:W2:Y:S08]  /*03b0*/  LDC.64 R156, c[0x0][0x3c8] ;  /* 0x0000f200ff9c7b82 */ /* 0x000eb00000000a00 */
[----:B------:R-:W3:Y:S01]  /*03c0*/  LDC.64 R154, c[0x0][0x3f0] ;  /* 0x0000fc00ff9a7b82 */ /* 0x000ee20000000a00 */
[----:B-1----:R-:W-:-:S07]  /*03d0*/  IMAD.WIDE R158, R0, 0x4, R152 ;  /* 0x00000004009e7825 */ /* 0x002fce00078e0298 */
[----:B------:R-:W1:Y:S01]  /*03e0*/  LDC.64 R152, c[0x0][0x3c0] ;  /* 0x0000f000ff987b82 */ /* 0x000e620000000a00 */
[----:B------:R-:W4:Y:S01]  /*03f0*/  LDG.E R209, desc[UR12][R158.64] ;  /* 0x0000000c9ed17981 */ /* 0x000f22000c1e1900 */
[----:B--2---:R-:W-:-:S05]  /*0400*/  IMAD.WIDE R156, R0, 0x4, R156 ;  /* 0x00000004009c7825 */ /* 0x004fca00078e029c */
[----:B-----5:R2:W5:Y:S01]  /*0410*/  LDG.E R212, desc[UR12][R156.64] ;  /* 0x0000000c9cd47981 */ /* 0x020562000c1e1900 */
[----:B---3--:R-:W-:-:S05]  /*0420*/  IMAD.WIDE R154, R0, 0x4, R154 ;  /* 0x00000004009a7825 */ /* 0x008fca00078e029a */
[----:B------:R2:W5:Y:S01]  /*0430*/  LDG.E R214, desc[UR12][R154.64] ;  /* 0x0000000c9ad67981 */ /* 0x000562000c1e1900 */
[----:B----4-:R-:W-:-:S13]  /*0440*/  ISETP.GE.AND P1, PT, R209, 0x1, PT ;  /* 0x00000001d100780c */ /* 0x010fda0003f26270 */
[----:B-12---:R-:W-:Y:S05]  /*0450*/  @!P1 BRA `(.L_x_3845) ;  /* 0x0000001800249947 */ /* 0x006fea0003800000 */
        /* <DEDUP_REMOVED lines=9> */
[----:B------:R-:W-:-:S03]  /*04f0*/  IMAD R6, R6, R167, RZ ;  /* 0x000000a706067224 */ /* 0x000fc600078e02ff */
[----:B------:R-:W-:Y:S02]  /*0500*/  LEA.HI R2, R3, R2, RZ, 0x3 ;  /* 0x0000000203027211 */ /* 0x000fe400078f18ff */
[----:B------:R-:W-:Y:S02]  /*0510*/  SHF.R.S32.HI R3, RZ, 0x1f, R6 ;  /* 0x0000001fff037819 */ /* 0x000fe40000011406 */
[-C--:B------:R-:W-:Y:S02]  /*0520*/  LEA.HI.SX32 R169, R2, R211.reuse, 0x1d ;  /* 0x000000d302a97211 */ /* 0x080fe400078feaff */
[----:B------:R-:W-:Y:S02]  /*0530*/  LEA.HI R6, R3, R6, RZ, 0x3 ;  /* 0x0000000603067211 */ /* 0x000fe400078f18ff */
[C---:B------:R-:W-:Y:S01]  /*0540*/  IADD3 R171, PT, PT, R169.reuse, 0x100, RZ ;  /* 0x00000100a9ab7810 */ /* 0x040fe20007ffe0ff */
[C---:B------:R-:W-:Y:S01]  /*0550*/  VIADD R173, R169.reuse, 0x200 ;  /* 0x00000200a9ad7836 */ /* 0x040fe20000000000 */
[----:B------:R-:W-:Y:S01]  /*0560*/  LEA.HI.SX32 R7, R6, R211, 0x1d ;  /* 0x000000d306077211 */ /* 0x000fe200078feaff */
[C-C-:B-1----:R-:W-:Y:S01]  /*0570*/  IMAD.WIDE.U32 R156, R169.reuse, 0x10, R12.reuse ;  /* 0x00000010a99c7825 */ /* 0x142fe200078e000c */
[----:B------:R-:W-:Y:S01]  /*0580*/  IADD3 R175, PT, PT, R169, 0x300, RZ ;  /* 0x00000300a9af7810 */ /* 0x000fe20007ffe0ff */
[----:B------:R1:W3:Y:S01]  /*0590*/  LDG.E R3, desc[UR12][R152.64] ;  /* 0x0000000c98037981 */ /* 0x0002e2000c1e1900 */
[----:B------:R-:W-:Y:S01]  /*05a0*/  IADD3 R9, PT, PT, R7, 0x200, RZ ;  /* 0x0000020007097810 */ /* 0x000fe20007ffe0ff */
[--C-:B------:R-:W-:Y:S01]  /*05b0*/  IMAD.WIDE.U32 R24, R171, 0x10, R12.reuse ;  /* 0x00000010ab187825 */ /* 0x100fe200078e000c */
[----:B------:R-:W-:Y:S01]  /*05c0*/  IADD3 R21, PT, PT, R7, 0x100, RZ ;  /* 0x0000010007157810 */ /* 0x000fe20007ffe0ff */
[----:B------:R-:W4:Y:S02]  /*05d0*/  LDG.E.128 R156, desc[UR12][R156.64] ;  /* 0x0000000c9c9c7981 */ /* 0x000f24000c1e1d00 */
[----:B------:R-:W-:-:S02]  /*05e0*/  IMAD.WIDE.U32 R16, R173, 0x10, R12 ;  /* 0x00000010ad107825 */ /* 0x000fc400078e000c */
[----:B------:R-:W4:Y:S02]  /*05f0*/  LDG.E.128 R24, desc[UR12][R24.64] ;  /* 0x0000000c18187981 */ /* 0x000f24000c1e1d00 */
[----:B--2---:R-:W-:Y:S02]  /*0600*/  IMAD.WIDE.U32 R8, R9, 0x10, R4 ;  /* 0x0000001009087825 */ /* 0x004fe400078e0004 */
[----:B------:R-:W2:Y:S02]  /*0610*/  LDG.E.128 R16, desc[UR12][R16.64] ;  /* 0x0000000c10107981 */ /* 0x000ea4000c1e1d00 */
[----:B------:R-:W-:Y:S02]  /*0620*/  IMAD.WIDE.U32 R12, R175, 0x10, R12 ;  /* 0x00000010af0c7825 */ /* 0x000fe400078e000c */
[----:B------:R-:W2:Y:S02]  /*0630*/  LDG.E.128 R8, desc[UR12][R8.64] ;  /* 0x0000000c08087981 */ /* 0x000ea4000c1e1d00 */
[C-C-:B------:R-:W-:Y:S01]  /*0640*/  IMAD.WIDE.U32 R28, R7.reuse, 0x10, R4.reuse ;  /* 0x00000010071c7825 */ /* 0x140fe200078e0004 */
[----:B------:R-:W-:Y:S01]  /*0650*/  IADD3 R7, PT, PT, R7, 0x300, RZ ;  /* 0x0000030007077810 */ /* 0x000fe20007ffe0ff */
[----:B------:R-:W2:Y:S02]  /*0660*/  LDG.E.128 R12, desc[UR12][R12.64] ;  /* 0x0000000c0c0c7981 */ /* 0x000ea4000c1e1d00 */
[----:B------:R-:W-:-:S02]  /*0670*/  IMAD.WIDE.U32 R20, R21, 0x10, R4 ;  /* 0x0000001015147825 */ /* 0x000fc400078e0004 */
[----:B------:R-:W2:Y:S02]  /*0680*/  LDG.E.128 R28, desc[UR12][R28.64] ;  /* 0x0000000c1c1c7981 */ /* 0x000ea4000c1e1d00 */
[----:B------:R-:W-:Y:S02]  /*0690*/  IMAD.WIDE.U32 R4, R7, 0x10, R4 ;  /* 0x0000001007047825 */ /* 0x000fe400078e0004 */
[----:B------:R-:W2:Y:S04]  /*06a0*/  LDG.E.128 R20, desc[UR12][R20.64] ;  /* 0x0000000c14147981 */ /* 0x000ea8000c1e1d00 */
[----:B------:R-:W2:Y:S01]  /*06b0*/  LDG.E.128 R4, desc[UR12][R4.64] ;  /* 0x0000000c04047981 */ /* 0x000ea2000c1e1d00 */
[----:B------:R-:W-:Y:S02]  /*06c0*/  ISETP.NE.U32.AND P0, PT, RZ, UR6, PT ;  /* 0x00000006ff007c0c */ /* 0x000fe4000bf05070 */
[----:B-----5:R-:W-:-:S02]  /*06d0*/  ISETP.GE.AND P2, PT, R214, 0x1, PT ;  /* 0x00000001d600780c */ /* 0x020fc40003f46270 */
[----:B------:R-:W-:-:S11]  /*06e0*/  ISETP.NE.AND.EX P0, PT, R213, RZ, PT, P0 ;  /* 0x000000ffd500720c */ /* 0x000fd60003f05300 */
[----:B------:R-:W-:Y:S02]  /*06f0*/  @P2 IADD3 R2, PT, PT, R214, -0x1, RZ ;  /* 0xffffffffd6022810 */ /* 0x000fe40007ffe0ff */
[----:B------:R-:W0:Y:S03]  /*0700*/  @P0 LDC.64 R162, c[0x0][0x438] ;  /* 0x00010e00ffa20b82 */ /* 0x000e260000000a00 */
[----:B------:R-:W-:-:S05]  /*0710*/  @P2 IMAD R2, R2, R167, RZ ;  /* 0x000000a702022224 */ /* 0x000fca00078e02ff */
[----:B-1----:R-:W-:Y:S01]  /*0720*/  @P2 SHF.R.S32.HI R153, RZ, 0x1f, R2 ;  /* 0x0000001fff992819 */ /* 0x002fe20000011402 */
[----:B------:R-:W-:Y:S01]  /*0730*/  IMAD.MOV.U32 R197, RZ, RZ, RZ ;  /* 0x000000ffffc57224 */ /* 0x000fe200078e00ff */
[----:B------:R-:W1:Y:S02]  /*0740*/  @P0 LDC.64 R154, c[0x0][0x438] ;  /* 0x00010e00ff9a0b82 */ /* 0x000e640000000a00 */
[----:B------:R-:W-:-:S04]  /*0750*/  @P2 LEA.HI R2, R153, R2, RZ, 0x3 ;  /* 0x0000000299022211 */ /* 0x000fc800078f18ff */
[----:B------:R-:W-:Y:S02]  /*0760*/  @P2 LEA.HI.SX32 R197, R2, R211, 0x1d ;  /* 0x000000d302c52211 */ /* 0x000fe400078feaff */
[----:B------:R-:W1:Y:S02]  /*0770*/  @P0 LDC.64 R160, c[0x0][0x438] ;  /* 0x00010e00ffa00b82 */ /* 0x000e640000000a00 */
[C---:B------:R-:W-:Y:S02]  /*0780*/  IADD3 R195, PT, PT, R197.reuse, 0x100, RZ ;  /* 0x00000100c5c37810 */ /* 0x040fe40007ffe0ff */
[----:B------:R-:W-:Y:S01]  /*0790*/  IADD3 R193, PT, PT, R197, 0x200, RZ ;  /* 0x00000200c5c17810 */ /* 0x000fe20007ffe0ff */
[----:B0-----:R-:W-:Y:S01]  /*07a0*/  @P0 IMAD.WIDE.U32 R162, R173, 0x10, R162 ;  /* 0x00000010ada20825 */ /* 0x001fe200078e00a2 */
[C---:B------:R-:W-:Y:S02]  /*07b0*/  IADD3 R173, PT, PT, R197.reuse, 0x300, RZ ;  /* 0x00000300c5ad7810 */ /* 0x040fe40007ffe0ff */
[----:B------:R-:W0:Y:S01]  /*07c0*/  @P0 LDC.64 R164, c[0x0][0x438] ;  /* 0x00010e00ffa40b82 */ /* 0x000e220000000a00 */
[--C-:B------:R-:W-:Y:S01]  /*07d0*/  IMAD.WIDE.U32 R196, R197, 0x8, R190.reuse ;  /* 0x00000008c5c47825 */ /* 0x100fe200078e00be */
[----:B------:R-:W5:Y:S03]  /*07e0*/  @P0 LDG.E.128 R36, desc[UR12][R162.64] ;  /* 0x0000000ca2240981 */ /* 0x000f66000c1e1d00 */
[----:B------:R-:W-:-:S02]  /*07f0*/  IMAD.WIDE.U32 R194, R195, 0x8, R190 ;  /* 0x00000008c3c27825 */ /* 0x000fc400078e00be */
[----:B------:R-:W5:Y:S02]  /*0800*/  LDG.E.64 R196, desc[UR12][R196.64] ;  /* 0x0000000cc4c47981 */ /* 0x000f64000c1e1b00 */
[--C-:B------:R-:W-:Y:S02]  /*0810*/  IMAD.WIDE.U32 R192, R193, 0x8, R190.reuse ;  /* 0x00000008c1c07825 */ /* 0x100fe400078e00be */
[----:B------:R-:W5:Y:S02]  /*0820*/  LDG.E.64 R194, desc[UR12][R194.64] ;  /* 0x0000000cc2c27981 */ /* 0x000f64000c1e1b00 */
[----:B------:R-:W-:Y:S02]  /*0830*/  IMAD.WIDE.U32 R190, R173, 0x8, R190 ;  /* 0x00000008adbe7825 */ /* 0x000fe400078e00be */
[----:B------:R-:W5:Y:S04]  /*0840*/  LDG.E.64 R192, desc[UR12][R192.64] ;  /* 0x0000000cc0c07981 */ /* 0x000f68000c1e1b00 */
[----:B------:R-:W5:Y:S01]  /*0850*/  LDG.E.64 R190, desc[UR12][R190.64] ;  /* 0x0000000cbebe7981 */ /* 0x000f62000c1e1b00 */
[----:B-1----:R-:W-:-:S04]  /*0860*/  @P0 IMAD.WIDE.U32 R154, R169, 0x10, R154 ;  /* 0x00000010a99a0825 */ /* 0x002fc800078e009a */
[----:B------:R-:W-:Y:S01]  /*0870*/  @P0 IMAD.WIDE.U32 R160, R171, 0x10, R160 ;  /* 0x00000010aba00825 */ /* 0x000fe200078e00a0 */
[----:B------:R-:W5:Y:S03]  /*0880*/  @P0 LDG.E.128 R44, desc[UR12][R154.64] ;  /* 0x0000000c9a2c0981 */ /* 0x000f66000c1e1d00 */
[----:B0-----:R-:W-:Y:S01]  /*0890*/  @P0 IMAD.WIDE.U32 R164, R175, 0x10, R164 ;  /* 0x00000010afa40825 */ /* 0x001fe200078e00a4 */
[----:B------:R-:W5:Y:S04]  /*08a0*/  @P0 LDG.E.128 R40, desc[UR12][R160.64] ;  /* 0x0000000ca0280981 */ /* 0x000f68000c1e1d00 */
[----:B------:R3:W5:Y:S01]  /*08b0*/  @P0 LDG.E.128 R32, desc[UR12][R164.64] ;  /* 0x0000000ca4200981 */ /* 0x000762000c1e1d00 */
[----:B------:R-:W-:-:S04]  /*08c0*/  ISETP.NE.AND P0, PT, RZ, UR11, PT ;  /* 0x0000000bff007c0c */ /* 0x000fc8000bf05270 */
[----:B---3--:R-:W-:Y:S02]  /*08d0*/  FSEL R164, R3, RZ, !P0 ;  /* 0x000000ff03a47208 */ /* 0x008fe40004000000 */
[C---:B----4-:R-:W-:Y:S02]  /*08e0*/  PRMT R167, R157.reuse, 0x7632, R167 ;  /* 0x000076329da77816 */ /* 0x050fe400000000a7 */
[----:B------:R-:W-:Y:S02]  /*08f0*/  PRMT R166, R156, 0x7632, R166 ;  /* 0x000076329ca67816 */ /* 0x000fe400000000a6 */
[----:B------:R-:W-:Y:S02]  /*0900*/  PRMT R174, R24, 0x7632, R174 ;  /* 0x0000763218ae7816 */ /* 0x000fe400000000ae */
[----:B------:R-:W-:Y:S02]  /*0910*/  SHF.L.U32 R157, R157, 0x10, RZ ;  /* 0x000000109d9d7819 */ /* 0x000fe400000006ff */
[----:B------:R-:W-:-:S02]  /*0920*/  PRMT R172, R159, 0x7632, R172 ;  /* 0x000076329fac7816 */ /* 0x000fc400000000ac */
[----:B------:R-:W-:Y:S02]  /*0930*/  PRMT R153, R27, 0x7632, R153 ;  /* 0x000076321b997816 */ /* 0x000fe40000000099 */
[C---:B--2---:R-:W-:Y:S01]  /*0940*/  PRMT R162, R8.reuse, 0x7632, R162 ;  /* 0x0000763208a27816 */ /* 0x044fe200000000a2 */
[----:B------:R-:W-:Y:S01]  /*0950*/  IMAD.U32 R205, R8, 0x10000, RZ ;  /* 0x0001000008cd7824 */ /* 0x000fe200078e00ff */
[----:B------:R-:W-:Y:S02]  /*0960*/  SHF.L.U32 R159, R159, 0x10, RZ ;  /* 0x000000109f9f7819 */ /* 0x000fe400000006ff */
[----:B------:R-:W-:Y:S01]  /*0970*/  PRMT R8, R12, 0x7632, R8 ;  /* 0x000076320c087816 */ /* 0x000fe20000000008 */
[----:B------:R-:W-:Y:S01]  /*0980*/  IMAD.U32 R211, R14, 0x10000, RZ ;  /* 0x000100000ed37824 */ /* 0x000fe200078e00ff */
[----:B------:R-:W-:Y:S02]  /*0990*/  SHF.L.U32 R217, R12, 0x10, RZ ;  /* 0x000000100cd97819 */ /* 0x000fe400000006ff */
[----:B------:R-:W-:Y:S01]  /*09a0*/  PRMT R12, R14, 0x7632, R12 ;  /* 0x000076320e0c7816 */ /* 0x000fe2000000000c */
[C---:B------:R-:W-:Y:S01]  /*09b0*/  IMAD.U32 R171, R29.reuse, 0x10000, RZ ;  /* 0x000100001dab7824 */ /* 0x040fe200078e00ff */
[----:B------:R-:W-:-:S02]  /*09c0*/  PRMT R152, R29, 0x7632, R152 ;  /* 0x000076321d987816 */ /* 0x000fc40000000098 */
[----:B------:R-:W-:Y:S01]  /*09d0*/  PRMT R14, R15, 0x7632, R14 ;  /* 0x000076320f0e7816 */ /* 0x000fe2000000000e */
[----:B------:R-:W-:Y:S01]  /*09e0*/  IMAD.U32 R174, R174, 0x10000, RZ ;  /* 0x00010000aeae7824 */ /* 0x000fe200078e00ff */
[C---:B------:R-:W-:Y:S02]  /*09f0*/  PRMT R29, R30.reuse, 0x7632, R29 ;  /* 0x000076321e1d7816 */ /* 0x040fe4000000001d */
[----:B------:R-:W-:Y:S02]  /*0a00*/  SHF.L.U32 R169, R30, 0x10, RZ ;  /* 0x000000101ea97819 */ /* 0x000fe400000006ff */
[----:B------:R-:W-:Y:S02]  /*0a10*/  PRMT R177, R25, 0x7632, R177 ;  /* 0x0000763219b17816 */ /* 0x000fe400000000b1 */
[----:B------:R-:W-:Y:S02]  /*0a20*/  SHF.L.U32 R156, R156, 0x10, RZ ;  /* 0x000000109c9c7819 */ /* 0x000fe400000006ff */
[----:B------:R-:W-:-:S02]  /*0a30*/  PRMT R30, R10, 0x7632, R30 ;  /* 0x000076320a1e7816 */ /* 0x000fc4000000001e */
[----:B------:R-:W-:Y:S01]  /*0a40*/  SHF.L.U32 R187, R10, 0x10, RZ ;  /* 0x000000100abb7819 */ /* 0x000fe200000006ff */
[----:B------:R-:W-:Y:S01]  /*0a50*/  IMAD.U32 R176, R24, 0x10000, RZ ;  /* 0x0001000018b07824 */ /* 0x000fe200078e00ff */
[----:B------:R-:W-:Y:S02]  /*0a60*/  PRMT R155, R18, 0x7632, R155 ;  /* 0x00007632129b7816 */ /* 0x000fe4000000009b */
[C---:B------:R-:W-:Y:S02]  /*0a70*/  PRMT R160, R9.reuse, 0x7632, R160 ;  /* 0x0000763209a07816 */ /* 0x040fe400000000a0 */
[----:B------:R-:W-:Y:S01]  /*0a80*/  SHF.L.U32 R189, R9, 0x10, RZ ;  /* 0x0000001009bd7819 */ /* 0x000fe200000006ff */
[----:B------:R-:W-:Y:S01]  /*0a90*/  FADD.FTZ R9, -R164, R157 ;  /* 0x0000009da4097221 */ /* 0x000fe20000010100 */
[----:B------:R-:W-:Y:S02]  /*0aa0*/  PRMT R10, R13, 0x7632, R10 ;  /* 0x000076320d0a7816 */ /* 0x000fe4000000000a */
[----:B------:R-:W-:-:S02]  /*0ab0*/  SHF.L.U32 R166, R166, 0x10, RZ ;  /* 0x00000010a6a67819 */ /* 0x000fc400000006ff */
[----:B------:R-:W-:Y:S01]  /*0ac0*/  SHF.L.U32 R153, R153, 0x10, RZ ;  /* 0x0000001099997819 */ /* 0x000fe200000006ff */
[----:B------:R-:W-:Y:S01]  /*0ad0*/  IMAD.U32 R207, R22, 0x10000, RZ ;  /* 0x0001000016cf7824 */ /* 0x000fe200078e00ff */
[----:B------:R-:W-:Y:S01]  /*0ae0*/  PRMT R168, R158, 0x7632, R168 ;  /* 0x000076329ea87816 */ /* 0x000fe200000000a8 */
[----:B------:R-:W-:Y:S01]  /*0af0*/  FADD.FTZ R231, -R164, R159 ;  /* 0x0000009fa4e77221 */ /* 0x000fe20000010100 */
[C---:B------:R-:W-:Y:S02]  /*0b00*/  PRMT R154, R11.reuse, 0x7632, R154 ;  /* 0x000076320b9a7816 */ /* 0x040fe4000000009a */
[----:B------:R-:W-:Y:S02]  /*0b10*/  SHF.L.U32 R173, R11, 0x10, RZ ;  /* 0x000000100bad7819 */ /* 0x000fe400000006ff */
[----:B------:R-:W-:Y:S02]  /*0b20*/  SHF.L.U32 R14, R14, 0x10, RZ ;  /* 0x000000100e0e7819 */ /* 0x000fe400000006ff */
[----:B------:R-:W-:-:S02]  /*0b30*/  PRMT R24, R22, 0x7632, R24 ;  /* 0x0000763216187816 */ /* 0x000fc40000000018 */
[----:B------:R-:W-:Y:S02]  /*0b40*/  SHF.L.U32 R223, R18, 0x10, RZ ;  /* 0x0000001012df7819 */ /* 0x000fe400000006ff */
[----:B------:R-:W-:Y:S02]  /*0b50*/  SHF.L.U32 R11, R167, 0x10, RZ ;  /* 0x00000010a70b7819 */ /* 0x000fe400000006ff */
[----:B------:R-:W-:Y:S01]  /*0b60*/  SHF.L.U32 R179, R177, 0x10, RZ ;  /* 0x00000010b1b37819 */ /* 0x000fe200000006ff */
[----:B------:R-:W-:Y:S01]  /*0b70*/  FADD.FTZ R177, -R164, R174 ;  /* 0x000000aea4b17221 */ /* 0x000fe20000010100 */
[----:B------:R-:W-:Y:S01]  /*0b80*/  PRMT R2, R28, 0x7632, R2 ;  /* 0x000076321c027816 */ /* 0x000fe20000000002 */
[----:B------:R-:W-:Y:S01]  /*0b90*/  FADD.FTZ R3, -R164, R156 ;  /* 0x0000009ca4037221 */ /* 0x000fe20000010100 */
[----:B------:R-:W-:Y:S02]  /*0ba0*/  SHF.L.U32 R175, R28, 0x10, RZ ;  /* 0x000000101caf7819 */ /* 0x000fe400000006ff */
[----:B------:R-:W-:-:S02]  /*0bb0*/  PRMT R22, R16, 0x7632, R22 ;  /* 0x0000763210167816 */ /* 0x000fc40000000016 */
[----:B------:R-:W-:Y:S02]  /*0bc0*/  SHF.L.U32 R225, R16, 0x10, RZ ;  /* 0x0000001010e17819 */ /* 0x000fe400000006ff */
[----:B------:R-:W-:Y:S01]  /*0bd0*/  SHF.L.U32 R8, R8, 0x10, RZ ;  /* 0x0000001008087819 */ /* 0x000fe200000006ff */
[C---:B------:R-:W-:Y:S01]  /*0be0*/  FADD.FTZ R183, -R164.reuse, R153 ;  /* 0x00000099a4b77221 */ /* 0x040fe20000010100 */
[----:B------:R-:W-:Y:S02]  /*0bf0*/  PRMT R28, R31, 0x7632, R28 ;  /* 0x000076321f1c7816 */ /* 0x000fe4000000001c */
[C---:B------:R-:W-:Y:S02]  /*0c00*/  PRMT R16, R17.reuse, 0x7632, R16 ;  /* 0x0000763211107816 */ /* 0x040fe40000000010 */
[----:B------:R-:W-:Y:S01]  /*0c10*/  SHF.L.U32 R221, R17, 0x10, RZ ;  /* 0x0000001011dd7819 */ /* 0x000fe200000006ff */
[----:B------:R-:W-:Y:S01]  /*0c20*/  FADD.FTZ R17, -R164, R166 ;  /* 0x000000a6a4117221 */ /* 0x000fe20000010100 */
[----:B------:R-:W-:-:S02]  /*0c30*/  SHF.L.U32 R215, R13, 0x10, RZ ;  /* 0x000000100dd77819 */ /* 0x000fc400000006ff */
[----:B------:R-:W-:Y:S02]  /*0c40*/  SHF.L.U32 R155, R155, 0x10, RZ ;  /* 0x000000109b9b7819 */ /* 0x000fe400000006ff */
[----:B------:R-:W-:Y:S02]  /*0c50*/  SHF.L.U32 R10, R10, 0x10, RZ ;  /* 0x000000100a0a7819 */ /* 0x000fe400000006ff */
[C---:B------:R-:W-:Y:S02]  /*0c60*/  PRMT R174, R5.reuse, 0x7632, R174 ;  /* 0x0000763205ae7816 */ /* 0x040fe400000000ae */
[----:B------:R-:W-:Y:S01]  /*0c70*/  SHF.L.U32 R235, R5, 0x10, RZ ;  /* 0x0000001005eb7819 */ /* 0x000fe200000006ff */
[----:B------:R-:W-:Y:S01]  /*0c80*/  FMUL.FTZ R5, R212, R9 ;  /* 0x00000009d4057220 */ /* 0x000fe20000410000 */
[----:B------:R-:W-:Y:S01]  /*0c90*/  SHF.L.U32 R31, R31, 0x10, RZ ;  /* 0x000000101f1f7819 */ /* 0x000fe200000006ff */
[----:B------:R-:W-:Y:S01]  /*0ca0*/  FADD.FTZ R153, -R164, R14 ;  /* 0x0000000ea4997221 */ /* 0x000fe20000010100 */
[----:B------:R-:W-:Y:S01]  /*0cb0*/  SHF.L.U32 R13, R168, 0x10, RZ ;  /* 0x00000010a80d7819 */ /* 0x000fe200000006ff */
[----:B------:R-:W-:Y:S01]  /*0cc0*/  FMUL.FTZ R9, R212, R231 ;  /* 0x000000e7d4097220 */ /* 0x000fe20000410000 */
[----:B------:R-:W-:Y:S01]  /*0cd0*/  SHF.L.U32 R12, R12, 0x10, RZ ;  /* 0x000000100c0c7819 */ /* 0x000fe200000006ff */
[C---:B------:R-:W-:Y:S01]  /*0ce0*/  FADD.FTZ R11, -R164.reuse, R11 ;  /* 0x0000000ba40b7221 */ /* 0x040fe20000010100 */
[----:B------:R-:W-:Y:S01]  /*0cf0*/  FADD.FTZ R223, -R164, R223 ;  /* 0x000000dfa4df7221 */ /* 0x000fe20000010100 */
[----:B------:R-:W-:Y:S01]  /*0d00*/  SHF.L.U32 R14, R2, 0x10, RZ ;  /* 0x00000010020e7819 */ /* 0x000fe200000006ff */
[----:B------:R-:W-:Y:S01]  /*0d10*/  FADD.FTZ R161, -R164, R8 ;  /* 0x00000008a4a17221 */ /* 0x000fe20000010100 */
[----:B------:R-:W-:Y:S01]  /*0d20*/  SHF.L.U32 R170, R158, 0x10, RZ ;  /* 0x000000109eaa7819 */ /* 0x000fe200000006ff */
[----:B------:R-:W-:Y:S01]  /*0d30*/  FMUL.FTZ R3, R212, R3 ;  /* 0x00000003d4037220 */ /* 0x000fe20000410000 */
[----:B------:R-:W-:Y:S01]  /*0d40*/  PRMT R18, R19, 0x7632, R18 ;  /* 0x0000763213127816 */ /* 0x000fe20000000012 */
[----:B------:R-:W-:Y:S01]  /*0d50*/  FMUL.FTZ R2, R76, R175 ;  /* 0x000000af4c027220 */ /* 0x000fe20000410000 */
[----:B------:R-:W-:Y:S01]  /*0d60*/  SHF.L.U32 R201, R15, 0x10, RZ ;  /* 0x000000100fc97819 */ /* 0x000fe200000006ff */
[C---:B------:R-:W-:Y:S01]  /*0d70*/  FADD.FTZ R165, -R164.reuse, R155 ;  /* 0x0000009ba4a57221 */ /* 0x040fe20000010100 */
[----:B------:R-:W-:Y:S01]  /*0d80*/  PRMT R158, R23, 0x7632, R158 ;  /* 0x00007632179e7816 */ /* 0x000fe2000000009e */
[----:B------:R-:W-:Y:S01]  /*0d90*/  FADD.FTZ R157, -R164, R10 ;  /* 0x0000000aa49d7221 */ /* 0x000fe20000010100 */
[----:B------:R-:W-:Y:S01]  /*0da0*/  SHF.L.U32 R15, R172, 0x10, RZ ;  /* 0x00000010ac0f7819 */ /* 0x000fe200000006ff */
[----:B------:R-:W-:Y:S01]  /*0db0*/  FMUL.FTZ R8, R212, R17 ;  /* 0x00000011d4087220 */ /* 0x000fe20000410000 */
[C---:B------:R-:W-:Y:S01]  /*0dc0*/  FADD.FTZ R13, -R164.reuse, R13 ;  /* 0x0000000da40d7221 */ /* 0x040fe20000010100 */
[----:B------:R-:W-:Y:S01]  /*0dd0*/  FADD.FTZ R155, -R164, R12 ;  /* 0x0000000ca49b7221 */ /* 0x000fe20000010100 */
[----:B------:R-:W-:Y:S01]  /*0de0*/  SHF.L.U32 R152, R152, 0x10, RZ ;  /* 0x0000001098987819 */ /* 0x000fe200000006ff */
[----:B------:R-:W-:Y:S01]  /*0df0*/  FADD.FTZ R138, R138, R31 ;  /* 0x0000001f8a8a7221 */ /* 0x000fe20000010000 */
[-C--:B------:R-:W-:Y:S01]  /*0e00*/  FFMA.FTZ R86, R9, R31.reuse, R86 ;  /* 0x0000001f09567223 */ /* 0x080fe20000010056 */
[----:B------:R-:W-:Y:S01]  /*0e10*/  FMUL.FTZ R10, R74, R31 ;  /* 0x0000001f4a0a7220 */ /* 0x000fe20000410000 */
[C---:B------:R-:W-:Y:S01]  /*0e20*/  FMUL.FTZ R12, R212.reuse, R11 ;  /* 0x0000000bd40c7220 */ /* 0x040fe20000410000 */
[----:B------:R-:W-:Y:S01]  /*0e30*/  FMUL.FTZ R31, R212, R223 ;  /* 0x000000dfd41f7220 */ /* 0x000fe20000410000 */
[----:B------:R-:W-:Y:S01]  /*0e40*/  SHF.L.U32 R16, R16, 0x10, RZ ;  /* 0x0000001010107819 */ /* 0x000fe200000006ff */
[----:B------:R-:W-:Y:S01]  /*0e50*/  FADD.FTZ R140, R140, R175 ;  /* 0x000000af8c8c7221 */ /* 0x000fe20000010000 */
[----:B------:R-:W-:Y:S01]  /*0e60*/  FFMA.FTZ R80, R3, R175, R80 ;  /* 0x000000af03507223 */ /* 0x000fe20000010050 */
[----:B------:R-:W-:Y:S01]  /*0e70*/  FMUL.FTZ R11, R77, R14 ;  /* 0x0000000e4d0b7220 */ /* 0x000fe20000410000 */
[----:B------:R-:W-:Y:S01]  /*0e80*/  FADD.FTZ R172, RZ, R2 ;  /* 0x00000002ffac7221 */ /* 0x000fe20000010000 */
[----:B------:R-:W-:Y:S01]  /*0e90*/  PRMT R180, R26, 0x7632, R180 ;  /* 0x000076321ab47816 */ /* 0x000fe200000000b4 */
[----:B------:R-:W-:-:S02]  /*0ea0*/  IMAD.U32 R18, R18, 0x10000, RZ ;  /* 0x0001000012127824 */ /* 0x000fc400078e00ff */
[----:B------:R-:W-:Y:S01]  /*0eb0*/  FADD.FTZ R141, R141, R14 ;  /* 0x0000000e8d8d7221 */ /* 0x000fe20000010000 */
[----:B------:R-:W-:Y:S01]  /*0ec0*/  FFMA.FTZ R81, R8, R14, R81 ;  /* 0x0000000e08517223 */ /* 0x000fe20000010051 */
[----:B------:R-:W-:Y:S01]  /*0ed0*/  SHF.L.U32 R184, R158, 0x10, RZ ;  /* 0x000000109eb87819 */ /* 0x000fe200000006ff */
[----:B------:R-:W-:Y:S01]  /*0ee0*/  FFMA.FTZ R175, R3, R2, RZ ;  /* 0x0000000203af7223 */ /* 0x000fe200000100ff */
[C-C-:B------:R-:W-:Y:S01]  /*0ef0*/  FADD.FTZ R229, -R164.reuse, R170.reuse ;  /* 0x000000aaa4e57221 */ /* 0x140fe20000010100 */
[----:B------:R-:W-:Y:S01]  /*0f00*/  FADD.FTZ R15, -R164, R15 ;  /* 0x0000000fa40f7221 */ /* 0x000fe20000010100 */
[----:B------:R-:W-:Y:S01]  /*0f10*/  FMUL.FTZ R14, R212, R13 ;  /* 0x0000000dd40e7220 */ /* 0x000fe20000410000 */
[----:B------:R-:W-:Y:S01]  /*0f20*/  SHF.L.U32 R158, R30, 0x10, RZ ;  /* 0x000000101e9e7819 */ /* 0x000fe200000006ff */
[----:B------:R-:W-:Y:S01]  /*0f30*/  FADD.FTZ R221, -R164, R221 ;  /* 0x000000dda4dd7221 */ /* 0x000fe20000010100 */
        /* <DEDUP_REMOVED lines=8> */
[----:B------:R-:W-:Y:S01]  /*0fc0*/  SHF.L.U32 R181, R26, 0x10, RZ ;  /* 0x000000101ab57819 */ /* 0x000fe200000006ff */
[----:B------:R-:W-:Y:S01]  /*0fd0*/  FMUL.FTZ R4, R78, R171 ;  /* 0x000000ab4e047220 */ /* 0x000fe20000410000 */
[----:B------:R-:W-:Y:S01]  /*0fe0*/  SHF.L.U32 R152, R174, 0x10, RZ ;  /* 0x00000010ae987819 */ /* 0x000fe200000006ff */
[----:B------:R-:W-:Y:S01]  /*0ff0*/  FADD.FTZ R187, R172, R11 ;  /* 0x0000000bacbb7221 */ /* 0x000fe20000010000 */
[----:B------:R-:W-:Y:S01]  /*1000*/  SHF.L.U32 R178, R25, 0x10, RZ ;  /* 0x0000001019b27819 */ /* 0x000fe200000006ff */
[C---:B------:R-:W-:Y:S01]  /*1010*/  FADD.FTZ R167, -R164.reuse, R16 ;  /* 0x00000010a4a77221 */ /* 0x040fe20000010100 */
[----:B------:R-:W-:Y:S01]  /*1020*/  SHF.L.U32 R227, R27, 0x10, RZ ;  /* 0x000000101be37819 */ /* 0x000fe200000006ff */
[----:B------:R-:W-:Y:S01]  /*1030*/  FADD.FTZ R163, -R164, R18 ;  /* 0x00000012a4a37221 */ /* 0x000fe20000010100 */
[----:B------:R-:W-:Y:S01]  /*1040*/  SHF.L.U32 R219, R19, 0x10, RZ ;  /* 0x0000001013db7819 */ /* 0x000fe200000006ff */
[----:B------:R-:W-:Y:S01]  /*1050*/  FFMA.FTZ R174, R8, R11, R175 ;  /* 0x0000000b08ae7223 */ /* 0x000fe200000100af */
[----:B------:R-:W-:Y:S01]  /*1060*/  SHF.L.U32 R180, R180, 0x10, RZ ;  /* 0x00000010b4b47819 */ /* 0x000fe200000006ff */
[----:B------:R-:W-:Y:S01]  /*1070*/  FMUL.FTZ R16, R212, R15 ;  /* 0x0000000fd4107220 */ /* 0x000fe20000410000 */
[----:B------:R-:W-:-:S02]  /*1080*/  SHF.L.U32 R22, R22, 0x10, RZ ;  /* 0x0000001016167819 */ /* 0x000fc400000006ff */
[----:B------:R-:W-:Y:S01]  /*1090*/  SHF.L.U32 R28, R28, 0x10, RZ ;  /* 0x000000101c1c7819 */ /* 0x000fe200000006ff */
[----:B------:R-:W-:Y:S01]  /*10a0*/  FADD.FTZ R19, -R164, R176 ;  /* 0x000000b0a4137221 */ /* 0x000fe20000010100 */
[----:B------:R-:W-:Y:S01]  /*10b0*/  SHF.L.U32 R18, R29, 0x10, RZ ;  /* 0x000000101d127819 */ /* 0x000fe200000006ff */
[----:B------:R-:W-:Y:S01]  /*10c0*/  FMUL.FTZ R29, R212, R221 ;  /* 0x000000ddd41d7220 */ /* 0x000fe20000410000 */
[C---:B------:R-:W-:Y:S01]  /*10d0*/  PRMT R26, R20.reuse, 0x7632, R26 ;  /* 0x00007632141a7816 */ /* 0x040fe2000000001a */
[----:B------:R-:W-:Y:S01]  /*10e0*/  FADD.FTZ R176, R187, R4 ;  /* 0x00000004bbb07221 */ /* 0x000fe20000010000 */
[----:B------:R-:W-:Y:S01]  /*10f0*/  SHF.L.U32 R27, R20, 0x10, RZ ;  /* 0x00000010141b7819 */ /* 0x000fe200000006ff */
[----:B------:R-:W-:Y:S01]  /*1100*/  FFMA.FTZ R187, R5, R4, R174 ;  /* 0x0000000405bb7223 */ /* 0x000fe200000100ae */
[----:B------:R-:W-:Y:S01]  /*1110*/  SHF.L.U32 R199, R23, 0x10, RZ ;  /* 0x0000001017c77819 */ /* 0x000fe200000006ff */
[C---:B------:R-:W-:Y:S01]  /*1120*/  FADD.FTZ R23, -R164.reuse, R181 ;  /* 0x000000b5a4177221 */ /* 0x040fe20000010100 */
[C---:B------:R-:W-:Y:S01]  /*1130*/  PRMT R20, R21.reuse, 0x7632, R20 ;  /* 0x0000763215147816 */ /* 0x040fe20000000014 */
[C---:B------:R-:W-:Y:S01]  /*1140*/  FADD.FTZ R227, -R164.reuse, R227 ;  /* 0x000000e3a4e37221 */ /* 0x040fe20000010100 */
        /* <DEDUP_REMOVED lines=11> */
[----:B------:R-:W-:Y:S01]  /*1200*/  FADD.FTZ R139, R139, R28 ;  /* 0x0000001c8b8b7221 */ /* 0x000fe20000010000 */
[-C--:B------:R-:W-:Y:S01]  /*1210*/  FFMA.FTZ R87, R16, R28.reuse, R87 ;  /* 0x0000001c10577223 */ /* 0x080fe20000010057 */
[----:B------:R-:W-:Y:S01]  /*1220*/  FMUL.FTZ R17, R75, R28 ;  /* 0x0000001c4b117220 */ /* 0x000fe20000410000 */
[C---:B------:R-:W-:Y:S01]  /*1230*/  PRMT R164, R6.reuse, 0x7632, R164 ;  /* 0x0000763206a47816 */ /* 0x040fe200000000a4 */
[----:B------:R-:W-:-:S02]  /*1240*/  IMAD.U32 R203, R6, 0x10000, RZ ;  /* 0x0001000006cb7824 */ /* 0x000fc400078e00ff */
[----:B------:R-:W-:Y:S01]  /*1250*/  FADD.FTZ R126, R126, R189 ;  /* 0x000000bd7e7e7221 */ /* 0x000fe20000010000 */
[-C--:B------:R-:W-:Y:S01]  /*1260*/  FFMA.FTZ R98, R29, R189.reuse, R98 ;  /* 0x000000bd1d627223 */ /* 0x080fe20000010062 */
[----:B------:R-:W-:Y:S01]  /*1270*/  FMUL.FTZ R28, R62, R189 ;  /* 0x000000bd3e1c7220 */ /* 0x000fe20000410000 */
[C---:B------:R-:W-:Y:S01]  /*1280*/  PRMT R156, R7.reuse, 0x7632, R156 ;  /* 0x00007632079c7816 */ /* 0x040fe2000000009c */
[----:B------:R-:W-:Y:S01]  /*1290*/  FMUL.FTZ R6, R72, R169 ;  /* 0x000000a948067220 */ /* 0x000fe20000410000 */
[----:B------:R-:W-:Y:S01]  /*12a0*/  SHF.L.U32 R159, R7, 0x10, RZ ;  /* 0x00000010079f7819 */ /* 0x000fe200000006ff */
[----:B------:R-:W-:Y:S01]  /*12b0*/  FADD.FTZ R189, R176, R13 ;  /* 0x0000000db0bd7221 */ /* 0x000fe20000010000 */
[----:B------:R-:W-:Y:S01]  /*12c0*/  FMUL.FTZ R7, R212, R229 ;  /* 0x000000e5d4077220 */ /* 0x000fe20000410000 */
[----:B------:R-:W-:Y:S01]  /*12d0*/  FFMA.FTZ R174, R12, R13, R187 ;  /* 0x0000000d0cae7223 */ /* 0x000fe200000100bb */
[----:B------:R-:W-:Y:S01]  /*12e0*/  FMUL.FTZ R15, R73, R18 ;  /* 0x00000012490f7220 */ /* 0x000fe20000410000 */
[----:B------:R-:W-:-:S02]  /*12f0*/  FADD.FTZ R176, R189, R6 ;  /* 0x00000006bdb07221 */ /* 0x000fc40000010000 */
[----:B------:R-:W-:Y:S02]  /*1300*/  FFMA.FTZ R187, R7, R6, R174 ;  /* 0x0000000607bb7223 */ /* 0x000fe400000100ae */
[----:B------:R-:W-:Y:S02]  /*1310*/  FADD.FTZ R189, R176, R15 ;  /* 0x0000000fb0bd7221 */ /* 0x000fe40000010000 */
[----:B------:R-:W-:Y:S01]  /*1320*/  FFMA.FTZ R178, R14, R15, R187 ;  /* 0x0000000f0eb27223 */ /* 0x000fe200000100bb */
[----:B------:R-:W-:Y:S01]  /*1330*/  FMUL.FTZ R176, R212, R177 ;  /* 0x000000b1d4b07220 */ /* 0x000fe20000410000 */
[----:B------:R-:W-:Y:S02]  /*1340*/  FADD.FTZ R180, R189, R10 ;  /* 0x0000000abdb47221 */ /* 0x000fe40000010000 */
[----:B------:R-:W-:Y:S01]  /*1350*/  FFMA.FTZ R177, R9, R10, R178 ;  /* 0x0000000a09b17223 */ /* 0x000fe200000100b2 */
[----:B------:R-:W-:Y:S01]  /*1360*/  FADD.FTZ R137, R137, R18 ;  /* 0x0000001289897221 */ /* 0x000fe20000010000 */
[----:B------:R-:W-:Y:S01]  /*1370*/  FFMA.FTZ R85, R14, R18, R85 ;  /* 0x000000120e557223 */ /* 0x000fe20000010055 */
        /* <DEDUP_REMOVED lines=9> */
[----:B------:R-:W-:-:S02]  /*1410*/  IMAD.U32 R186, R20, 0x10000, RZ ;  /* 0x0001000014ba7824 */ /* 0x000fc400078e00ff */
[----:B------:R-:W-:Y:S01]  /*1420*/  FMUL.FTZ R20, R70, R25 ;  /* 0x0000001946147220 */ /* 0x000fe20000410000 */
[----:B------:R-:W-:Y:S01]  /*1430*/  FADD.FTZ R133, R133, R182 ;  /* 0x000000b685857221 */ /* 0x000fe20000010000 */
[----:B------:R-:W-:Y:S01]  /*1440*/  FFMA.FTZ R89, R176, R182, R89 ;  /* 0x000000b6b0597223 */ /* 0x000fe20000010059 */
[----:B------:R-:W-:Y:S01]  /*1450*/  FADD.FTZ R187, R180, R177 ;  /* 0x000000b1b4bb7221 */ /* 0x000fe20000010000 */
[----:B------:R-:W-:Y:S01]  /*1460*/  FMUL.FTZ R21, R212, R21 ;  /* 0x00000015d4157220 */ /* 0x000fe20000410000 */
[----:B------:R-:W-:Y:S01]  /*1470*/  FFMA.FTZ R182, R176, R177, R179 ;  /* 0x000000b1b0b67223 */ /* 0x000fe200000100b3 */
[----:B------:R-:W-:Y:S01]  /*1480*/  FADD.FTZ R135, R135, R186 ;  /* 0x000000ba87877221 */ /* 0x000fe20000010000 */
[-C--:B------:R-:W-:Y:S01]  /*1490*/  FFMA.FTZ R91, R178, R186.reuse, R91 ;  /* 0x000000bab25b7223 */ /* 0x080fe2000001005b */
        /* <DEDUP_REMOVED lines=44> */
[----:B------:R-:W-:Y:S01]  /*1760*/  FADD.FTZ R127, R127, R160 ;  /* 0x000000a07f7f7221 */ /* 0x000fe20000010000 */
[-C--:B------:R-:W-:Y:S01]  /*1770*/  FFMA.FTZ R99, R186, R160.reuse, R99 ;  /* 0x000000a0ba637223 */ /* 0x080fe20000010063 */
[----:B------:R-:W-:Y:S01]  /*1780*/  FMUL.FTZ R187, R63, R160 ;  /* 0x000000a03fbb7220 */ /* 0x000fe20000410000 */
[----:B------:R-:W-:Y:S01]  /*1790*/  FADD.FTZ R160, R189, R28 ;  /* 0x0000001cbda07221 */ /* 0x000fe20000010000 */
[----:B------:R-:W-:-:S03]  /*17a0*/  FFMA.FTZ R165, R29, R28, R166 ;  /* 0x0000001c1da57223 */ /* 0x000fc600000100a6 */
        /* <DEDUP_REMOVED lines=20> */
[----:B------:R-:W-:Y:S01]  /*18f0*/  FMUL.FTZ R175, R212, R211 ;  /* 0x000000d3d4af7220 */ /* 0x000fe20000410000 */
        /* <DEDUP_REMOVED lines=12> */
[-C--:B------:R-:W-:Y:S01]  /*19c0*/  FFMA.FTZ R105, R200, R154.reuse, R105 ;  /* 0x0000009ac8697223 */ /* 0x080fe20000010069 */
[----:B------:R-:W-:Y:S01]  /*19d0*/  FMUL.FTZ R203, R53, R154 ;  /* 0x0000009a35cb7220 */ /* 0x000fe20000410000 */
[----:B------:R-:W-:Y:S01]  /*19e0*/  FADD.FTZ R154, R161, R170 ;  /* 0x000000aaa19a7221 */ /* 0x000fe20000010000 */
[----:B------:R-:W-:Y:S01]  /*19f0*/  FFMA.FTZ R161, R171, R170, R158 ;  /* 0x000000aaaba17223 */ /* 0x000fe2000001009e */
        /* <DEDUP_REMOVED lines=10> */
[-C--:B------:R-:W-:Y:S01]  /*1aa0*/  FFMA.FTZ R107, R202, R152.reuse, R107 ;  /* 0x00000098ca6b7223 */ /* 0x080fe2000001006b */
[----:B------:R-:W-:Y:S01]  /*1ab0*/  FMUL.FTZ R205, R55, R152 ;  /* 0x0000009837cd7220 */ /* 0x000fe20000410000 */
[----:B------:R-:W-:Y:S01]  /*1ac0*/  FADD.FTZ R152, R157, R172 ;  /* 0x000000ac9d987221 */ /* 0x000fe20000010000 */
[----:B------:R-:W-:Y:S01]  /*1ad0*/  FFMA.FTZ R157, R173, R172, R154 ;  /* 0x000000acad9d7223 */ /* 0x000fe2000001009a */
[----:B------:R-:W-:Y:S01]  /*1ae0*/  FMUL.FTZ R204, R212, R155 ;  /* 0x0000009bd4cc7220 */ /* 0x000fe20000410000 */
[----:B------:R-:W-:Y:S01]  /*1af0*/  SHF.L.U32 R164, R164, 0x10, RZ ;  /* 0x00000010a4a47819 */ /* 0x000fe200000006ff */
[----:B------:R-:W-:Y:S01]  /*1b00*/  FADD.FTZ R155, R152, R205 ;  /* 0x000000cd989b7221 */ /* 0x000fe20000010000 */
[----:B------:R-:W-:Y:S01]  /*1b10*/  FFMA.FTZ R152, R202, R205, R157 ;  /* 0x000000cdca987223 */ /* 0x000fe2000001009d */
[----:B------:R-:W-:Y:S01]  /*1b20*/  FADD.FTZ R128, R128, R207 ;  /* 0x000000cf80807221 */ /* 0x000fe20000010000 */
[----:B------:R-:W-:Y:S01]  /*1b30*/  FFMA.FTZ R92, R23, R207, R92 ;  /* 0x000000cf175c7223 */ /* 0x000fe2000001005c */
[----:B------:R-:W-:Y:S01]  /*1b40*/  FADD.FTZ R154, R155, R174 ;  /* 0x000000ae9b9a7221 */ /* 0x000fe20000010000 */
        /* <DEDUP_REMOVED lines=22> */
[C---:B------:R-:W-:Y:S01]  /*1cb0*/  FFMA.FTZ R111, R210.reuse, R156, R111 ;  /* 0x0000009cd26f7223 */ /* 0x040fe2000001006f */
[----:B------:R-:W-:Y:S01]  /*1cc0*/  FADD.FTZ R157, R157, R208 ;  /* 0x000000d09d9d7221 */ /* 0x000fe20000010000 */
[----:B------:R-:W-:Y:S01]  /*1cd0*/  FFMA.FTZ R153, R210, R208, R153 ;  /* 0x000000d0d2997223 */ /* 0x000fe20000010099 */
[----:B------:R-:W-:Y:S06]  /*1ce0*/  BRA `(.L_x_3846) ;  /* 0x0000000000dc7947 */ /* 0x000fec0003800000 */
.L_x_3845:
[----:B-----5:R-:W-:Y:S01]  /*1cf0*/  ISETP.GE.AND P2, PT, R214, 0x1, PT ;  /* 0x00000001d600780c */ /* 0x020fe20003f46270 */
[----:B------:R-:W-:Y:S01]  /*1d00*/  IMAD.MOV.U32 R157, RZ, RZ, RZ ;  /* 0x000000ffff9d7224 */ /* 0x000fe200078e00ff */
[----:B------:R-:W-:Y:S02]  /*1d10*/  MOV R213, UR7 ;  /* 0x0000000700d57c02 */ /* 0x000fe40008000f00 */
[----:B------:R-:W-:Y:S02]  /*1d20*/  ISETP.NE.U32.AND P0, PT, RZ, UR6, PT ;  /* 0x00000006ff007c0c */ /* 0x000fe4000bf05070 */
[----:B------:R-:W-:Y:S02]  /*1d30*/  MOV R197, RZ ;  /* 0x000000ff00c57202 */ /* 0x000fe40000000f00 */
[----:B------:R-:W-:-:S05]  /*1d40*/  ISETP.NE.AND.EX P0, PT, R213, RZ, PT, P0 ;  /* 0x000000ffd500720c */ /* 0x000fca0003f05300 */
[----:B------:R-:W1:Y:S01]  /*1d50*/  @P2 LDC R153, c[0x0][0x388] ;  /* 0x0000e200ff992b82 */ /* 0x000e620000000800 */
[----:B------:R-:W-:-:S05]  /*1d60*/  @P2 IADD3 R152, PT, PT, R214, -0x1, RZ ;  /* 0xffffffffd6982810 */ /* 0x000fca0007ffe0ff */
[----:B-1----:R-:W-:-:S05]  /*1d70*/  @P2 IMAD R152, R152, R153, RZ ;  /* 0x0000009998982224 */ /* 0x002fca00078e02ff */
[----:B------:R-:W-:-:S04]  /*1d80*/  @P2 SHF.R.S32.HI R153, RZ, 0x1f, R152 ;  /* 0x0000001fff992819 */ /* 0x000fc80000011498 */
[----:B------:R-:W-:Y:S01]  /*1d90*/  @P2 LEA.HI R152, R153, R152, RZ, 0x3 ;  /* 0x0000009899982211 */ /* 0x000fe200078f18ff */
[----:B------:R-:W-:-:S03]  /*1da0*/  HFMA2 R153, -RZ, RZ, 0, 0 ;  /* 0x00000000ff997431 */ /* 0x000fc600000001ff */
[----:B------:R-:W-:Y:S01]  /*1db0*/  @P2 LEA.HI.SX32 R197, R152, R211, 0x1d ;  /* 0x000000d398c52211 */ /* 0x000fe200078feaff */
[----:B------:R-:W-:Y:S06]  /*1dc0*/  @P0 BRA `(.L_x_3847) ;  /* 0x0000000000340947 */ /* 0x000fec0003800000 */
[----:B------:R-:W1:Y:S01]  /*1dd0*/  LDC.64 R190, c[0x0][0x3b0] ;  /* 0x0000ec00ffbe7b82 */ /* 0x000e620000000a00 */
[C---:B------:R-:W-:Y:S02]  /*1de0*/  IADD3 R195, PT, PT, R197.reuse, 0x100, RZ ;  /* 0x00000100c5c37810 */ /* 0x040fe40007ffe0ff */
[C---:B------:R-:W-:Y:S02]  /*1df0*/  IADD3 R193, PT, PT, R197.reuse, 0x200, RZ ;  /* 0x00000200c5c17810 */ /* 0x040fe40007ffe0ff */
[C---:B------:R-:W-:Y:S01]  /*1e00*/  IADD3 R155, PT, PT, R197.reuse, 0x300, RZ ;  /* 0x00000300c59b7810 */ /* 0x040fe20007ffe0ff */
        /* <DEDUP_REMOVED lines=9> */
.L_x_3847:
[----:B------:R-:W1:Y:S01]  /*1ea0*/  LDC.64 R190, c[0x0][0x3b0] ;  /* 0x0000ec00ffbe7b82 */ /* 0x000e620000000a00 */
[----:B------:R-:W-:Y:S01]  /*1eb0*/  IMAD R34, R0, UR15, RZ ;  /* 0x0000000f00227c24 */ /* 0x000fe2000f8e02ff */
[C---:B------:R-:W-:Y:S01]  /*1ec0*/  IADD3 R195, PT, PT, R197.reuse, 0x100, RZ ;  /* 0x00000100c5c37810 */ /* 0x040fe20007ffe0ff */
[C---:B------:R-:W-:Y:S01]  /*1ed0*/  VIADD R39, R197.reuse, 0x300 ;  /* 0x00000300c5277836 */ /* 0x040fe20000000000 */
[----:B------:R-:W-:Y:S02]  /*1ee0*/  IADD3 R193, PT, PT, R197, 0x200, RZ ;  /* 0x00000200c5c17810 */ /* 0x000fe40007ffe0ff */
[----:B------:R-:W-:Y:S02]  /*1ef0*/  SHF.R.S32.HI R35, RZ, 0x1f, R34 ;  /* 0x0000001fff237819 */ /* 0x000fe40000011422 */
[----:B------:R-:W2:Y:S02]  /*1f00*/  LDC.64 R32, c[0x0][0x438] ;  /* 0x00010e00ff207b82 */ /* 0x000ea40000000a00 */
[----:B------:R-:W-:-:S04]  /*1f10*/  LEA.HI R34, R35, R34, RZ, 0x3 ;  /* 0x0000002223227211 */ /* 0x000fc800078f18ff */
[----:B------:R-:W-:-:S04]  /*1f20*/  LEA.HI.SX32 R45, R34, R211, 0x1d ;  /* 0x000000d3222d7211 */ /* 0x000fc800078feaff */
[C---:B------:R-:W-:Y:S02]  /*1f30*/  IADD3 R41, PT, PT, R45.reuse, 0x100, RZ ;  /* 0x000001002d297810 */ /* 0x040fe40007ffe0ff */
[C---:B------:R-:W-:Y:S02]  /*1f40*/  IADD3 R37, PT, PT, R45.reuse, 0x200, RZ ;  /* 0x000002002d257810 */ /* 0x040fe40007ffe0ff */
[----:B------:R-:W-:Y:S01]  /*1f50*/  IADD3 R35, PT, PT, R45, 0x300, RZ ;  /* 0x000003002d237810 */ /* 0x000fe20007ffe0ff */
[----:B-1----:R-:W-:-:S04]  /*1f60*/  IMAD.WIDE.U32 R196, R197, 0x8, R190 ;  /* 0x00000008c5c47825 */ /* 0x002fc800078e00be */
[--C-:B------:R-:W-:Y:S02]  /*1f70*/  IMAD.WIDE.U32 R194, R195, 0x8, R190.reuse ;  /* 0x00000008c3c27825 */ /* 0x100fe400078e00be */
[----:B------:R-:W5:Y:S02]  /*1f80*/  LDG.E.64 R196, desc[UR12][R196.64] ;  /* 0x0000000cc4c47981 */ /* 0x000f64000c1e1b00 */
[----:B------:R-:W-:Y:S02]  /*1f90*/  IMAD.WIDE.U32 R192, R193, 0x8, R190 ;  /* 0x00000008c1c07825 */ /* 0x000fe400078e00be */
[----:B------:R-:W5:Y:S02]  /*1fa0*/  LDG.E.64 R194, desc[UR12][R194.64] ;  /* 0x0000000cc2c27981 */ /* 0x000f64000c1e1b00 */
[--C-:B--2---:R-:W-:Y:S02]  /*1fb0*/  IMAD.WIDE.U32 R44, R45, 0x10, R32.reuse ;  /* 0x000000102d2c7825 */ /* 0x104fe400078e0020 */
[----:B------:R-:W5:Y:S02]  /*1fc0*/  LDG.E.64 R192, desc[UR12][R192.64] ;  /* 0x0000000cc0c07981 */ /* 0x000f64000c1e1b00 */
[----:B------:R-:W-:-:S02]  /*1fd0*/  IMAD.WIDE.U32 R40, R41, 0x10, R32 ;  /* 0x0000001029287825 */ /* 0x000fc400078e0020 */
[----:B------:R-:W5:Y:S02]  /*1fe0*/  LDG.E.128 R44, desc[UR12][R44.64] ;  /* 0x0000000c2c2c7981 */ /* 0x000f64000c1e1d00 */
[----:B------:R-:W-:Y:S02]  /*1ff0*/  IMAD.WIDE.U32 R36, R37, 0x10, R32 ;  /* 0x0000001025247825 */ /* 0x000fe400078e0020 */
[----:B------:R-:W5:Y:S02]  /*2000*/  LDG.E.128 R40, desc[UR12][R40.64] ;  /* 0x0000000c28287981 */ /* 0x000f64000c1e1d00 */
[----:B------:R-:W-:Y:S02]  /*2010*/  IMAD.WIDE.U32 R190, R39, 0x8, R190 ;  /* 0x0000000827be7825 */ /* 0x000fe400078e00be */
[----:B------:R-:W5:Y:S02]  /*2020*/  LDG.E.128 R36, desc[UR12][R36.64] ;  /* 0x0000000c24247981 */ /* 0x000f64000c1e1d00 */
[----:B------:R-:W-:-:S02]  /*2030*/  IMAD.WIDE.U32 R32, R35, 0x10, R32 ;  /* 0x0000001023207825 */ /* 0x000fc400078e0020 */
[----:B------:R-:W5:Y:S04]  /*2040*/  LDG.E.64 R190, desc[UR12][R190.64] ;  /* 0x0000000cbebe7981 */ /* 0x000f68000c1e1b00 */
[----:B------:R-:W5:Y:S02]  /*2050*/  LDG.E.128 R32, desc[UR12][R32.64] ;  /* 0x0000000c20207981 */ /* 0x000f64000c1e1d00 */
.L_x_3846:
        /* <DEDUP_REMOVED lines=32> */
.L_x_3849:
[----:B------:R-:W-:Y:S05]  /*2260*/  BSYNC.RECONVERGENT B0 ;  /* 0x0000000000007941 */ /* 0x000fea0003800200 */
.L_x_3848:
[----:B------:R-:W2:Y:S08]  /*2270*/  S2UR UR5, SR_CgaCtaId ;  /* 0x00000000000579c3 */ /* 0x000eb00000008800 */
[----:B------:R-:W-:Y:S01]  /*2280*/  BAR.SYNC.DEFER_BLOCKING 0x0 ;  /* 0x0000000000007b1d */ /* 0x000fe20000010000 */
[----:B------:R-:W-:Y:S02]  /*2290*/  ISETP.NE.U32.AND P0, PT, RZ, UR6, PT ;  /* 0x00000006ff007c0c */ /* 0x000fe4000bf05070 */
[----:B------:R-:W-:-:S02]  /*22a0*/  @P2 IADD3 R214, PT, PT, R214, -0x1, RZ ;  /* 0xffffffffd6d62810 */ /* 0x000fc40007ffe0ff */
[----:B------:R-:W-:Y:S01]  /*22b0*/  ISETP.NE.AND.EX P0, PT, R213, RZ, PT, P0 ;  /* 0x000000ffd500720c */ /* 0x000fe20003f05300 */
[----:B------:R-:W-:Y:S02]  /*22c0*/  UMOV UR4, 0x400 ;  /* 0x0000040000047882 */ /* 0x000fe40000000000 */
[----:B------:R-:W3:Y:S01]  /*22d0*/  LDC R217, c[0x0][0x388] ;  /* 0x0000e200ffd97b82 */ /* 0x000ee20000000800 */
[----:B------:R-:W-:Y:S01]  /*22e0*/  ISETP.NE.AND P3, PT, RZ, UR11, PT ;  /* 0x0000000bff007c0c */ /* 0x000fe2000bf65270 */
[----:B--2---:R-:W-:-:S04]  /*22f0*/  ULEA UR4, UR5, UR4, 0x18 ;  /* 0x0000000405047291 */ /* 0x004fc8000f8ec0ff */
[----:B------:R-:W-:Y:S02]  /*2300*/  UIADD3 UR5, UPT, UPT, UR4, 0x8040, URZ ;  /* 0x0000804004057890 */ /* 0x000fe4000fffe0ff */
[----:B------:R-:W-:Y:S02]  /*2310*/  @!UP1 UIADD3 UR5, UPT, UPT, UR4, 0x8000, URZ ;  /* 0x0000800004059890 */ /* 0x000fe4000fffe0ff */
[----:B------:R-:W-:Y:S01]  /*2320*/  UIADD3 UR10, UPT, UPT, UR4, 0x8050, URZ ;  /* 0x00008050040a7890 */ /* 0x000fe2000fffe0ff */
[----:B---3--:R-:W-:Y:S01]  /*2330*/  @P2 IMAD R214, R214, R217, RZ ;  /* 0x000000d9d6d62224 */ /* 0x008fe200078e02ff */
[----:B------:R-:W-:-:S05]  /*2340*/  @!UP1 UIADD3 UR10, UPT, UPT, UR4, 0x8010, URZ ;  /* 0x00008010040a9890 */ /* 0x000fca000fffe0ff */
        /* <DEDUP_REMOVED lines=10> */
[----:B------:R-:W-:Y:S02]  /*23f0*/  IMAD R153, R0, R217, RZ ;  /* 0x000000d900997224 */ /* 0x000fe400078e02ff */
[----:B------:R-:W-:Y:S01]  /*2400*/  FADD.FTZ R215, R154, R215 ;  /* 0x000000d79ad77221 */ /* 0x000fe20000010000 */
[----:B------:R-:W-:Y:S01]  /*2410*/  FADD.FTZ R152, R155, R152 ;  /* 0x000000989b987221 */ /* 0x000fe20000010000 */
[----:B------:R-:W-:-:S02]  /*2420*/  @P2 SHF.R.S32.HI R155, RZ, 0x1f, R214 ;  /* 0x0000001fff9b2819 */ /* 0x000fc400000114d6 */
[----:B--2---:R-:W-:Y:S01]  /*2430*/  FADD.FTZ R215, R215, R156 ;  /* 0x0000009cd7d77221 */ /* 0x004fe20000010000 */
[----:B------:R-:W-:Y:S01]  /*2440*/  FADD.FTZ R152, R152, R157 ;  /* 0x0000009d98987221 */ /* 0x000fe20000010000 */
[----:B------:R-:W-:Y:S02]  /*2450*/  SHF.R.S32.HI R154, RZ, 0x1f, R153 ;  /* 0x0000001fff9a7819 */ /* 0x000fe40000011499 */
[----:B------:R-:W-:Y:S01]  /*2460*/  FADD.FTZ R215, R158, R215 ;  /* 0x000000d79ed77221 */ /* 0x000fe20000010000 */
[----:B------:R-:W-:Y:S01]  /*2470*/  FADD.FTZ R152, R159, R152 ;  /* 0x000000989f987221 */ /* 0x000fe20000010000 */
[----:B------:R-:W-:Y:S02]  /*2480*/  LEA.HI R154, R154, R153, RZ, 0x3 ;  /* 0x000000999a9a7211 */ /* 0x000fe400078f18ff */
[----:B---3--:R-:W-:Y:S01]  /*2490*/  FADD.FTZ R215, R215, R160 ;  /* 0x000000a0d7d77221 */ /* 0x008fe20000010000 */
[----:B------:R-:W-:Y:S01]  /*24a0*/  FADD.FTZ R152, R152, R161 ;  /* 0x000000a198987221 */ /* 0x000fe20000010000 */
[----:B------:R-:W-:-:S02]  /*24b0*/  @P2 LEA.HI R214, R155, R214, RZ, 0x3 ;  /* 0x000000d69bd62211 */ /* 0x000fc400078f18ff */
[----:B------:R-:W-:Y:S01]  /*24c0*/  FADD.FTZ R215, R162, R215 ;  /* 0x000000d7a2d77221 */ /* 0x000fe20000010000 */
[----:B------:R-:W-:Y:S01]  /*24d0*/  FADD.FTZ R152, R163, R152 ;  /* 0x00000098a3987221 */ /* 0x000fe20000010000 */
[----:B------:R-:W-:Y:S02]  /*24e0*/  MOV R159, RZ ;  /* 0x000000ff009f7202 */ /* 0x000fe40000000f00 */
[----:B----4-:R-:W-:Y:S01]  /*24f0*/  FADD.FTZ R215, R215, R164 ;  /* 0x000000a4d7d77221 */ /* 0x010fe20000010000 */
        /* <DEDUP_REMOVED lines=26> */
.L_x_3852:
        /* <DEDUP_REMOVED lines=12> */
.L_x_3853:
        /* <DEDUP_REMOVED lines=12> */
.L_x_3854:
        /* <DEDUP_REMOVED lines=12> */
.L_x_3855:
        /* <DEDUP_REMOVED lines=12> */
.L_x_3856:
        /* <DEDUP_REMOVED lines=12> */
.L_x_3857:
        /* <DEDUP_REMOVED lines=12> */
.L_x_3858:
        /* <DEDUP_REMOVED lines=14> */
.L_x_3851:
        /* <DEDUP_REMOVED lines=17> */
.L_x_3860:
        /* <DEDUP_REMOVED lines=10> */
.L_x_3861:
        /* <DEDUP_REMOVED lines=9> */
.L_x_3862:
        /* <DEDUP_REMOVED lines=24> */
.L_x_3863:
        /* <DEDUP_REMOVED lines=12> */
.L_x_3864:
[----:B------:R-:W-:Y:S05]  /*3080*/  @!P2 BRA `(.L_x_3865) ;  /* 0x000000000018a947 */ /* 0x000fea0003800000 */
[----:B------:R-:W-:Y:S01]  /*3090*/  FMUL.FTZ R149, R153, UR17 ;  /* 0x0000001199957c20 */ /* 0x000fe20008410000 */
[----:B-----5:R-:W-:-:S03]  /*30a0*/  LOP3.LUT P0, RZ, R197, 0xff00, RZ, 0xc0, !PT ;  /* 0x0000ff00c5ff7812 */ /* 0x020fc6000780c0ff */
[----:B------:R-:W-:-:S05]  /*30b0*/  FMUL.FTZ R149, R149, UR16 ;  /* 0x0000001095957c20 */ /* 0x000fca0008410000 */
[----:B------:R-:W-:-:S04]  /*30c0*/  FSEL R149, R149, RZ, P0 ;  /* 0x000000ff95957208 */ /* 0x000fc80000000000 */
[----:B------:R-:W-:-:S04]  /*30d0*/  F2FP.BF16.F32.PACK_AB R149, RZ, R149 ;  /* 0x00000095ff95723e */ /* 0x000fc800000010ff */
[----:B------:R-:W-:-:S07]  /*30e0*/  PRMT R146, R146, 0x5410, R149 ;  /* 0x0000541092927816 */ /* 0x000fce0000000095 */
.L_x_3865:
[----:B------:R-:W-:Y:S05]  /*30f0*/  @!P2 BRA `(.L_x_3866) ;  /* 0x000000000018a947 */ /* 0x000fea0003800000 */
[----:B------:R-:W-:Y:S01]  /*3100*/  FMUL.FTZ R149, R155, UR17 ;  /* 0x000000119b957c20 */ /* 0x000fe20008410000 */
[----:B-----5:R-:W-:-:S03]  /*3110*/  LOP3.LUT P0, RZ, R197, 0xff0000, RZ, 0xc0, !PT ;  /* 0x00ff0000c5ff7812 */ /* 0x020fc6000780c0ff */
[----:B------:R-:W-:-:S05]  /*3120*/  FMUL.FTZ R149, R149, UR16 ;  /* 0x0000001095957c20 */ /* 0x000fca0008410000 */
[----:B------:R-:W-:-:S04]  /*3130*/  FSEL R149, R149, RZ, P0 ;  /* 0x000000ff95957208 */ /* 0x000fc80000000000 */
[----:B------:R-:W-:-:S04]  /*3140*/  F2FP.BF16.F32.PACK_AB R149, RZ, R149 ;  /* 0x00000095ff95723e */ /* 0x000fc800000010ff */
[----:B------:R-:W-:-:S07]  /*3150*/  PRMT R147, R149, 0x7610, R147 ;  /* 0x0000761095937816 */ /* 0x000fce0000000093 */
.L_x_3866:
        /* <DEDUP_REMOVED lines=13> */
.L_x_3850:
        /* <DEDUP_REMOVED lines=17> */
.L_x_3868:
        /* <DEDUP_REMOVED lines=12> */
.L_x_3869:
        /* <DEDUP_REMOVED lines=11> */
.L_x_3870:
        /* <DEDUP_REMOVED lines=12> */
.L_x_3871:
        /* <DEDUP_REMOVED lines=11> */
.L_x_3872:
        /* <DEDUP_REMOVED lines=12> */
.L_x_3873:
        /* <DEDUP_REMOVED lines=11> */
.L_x_3874:
        /* <DEDUP_REMOVED lines=14> */
.L_x_3867:
[----:B------:R-:W-:Y:S01]  /*3870*/  ISETP.GT.AND P0, PT, R209, RZ, PT ;  /* 0x000000ffd100720c */ /* 0x000fe20003f04270 */
[----:B------:R-:W-:Y:S01]  /*3880*/  @P1 FFMA.FTZ R215, R3, R156, R157 ;  /* 0x0000009c03d71223 */ /* 0x000fe2000001009d */
[----:B-----5:R-:W-:Y:S02]  /*3890*/  PRMT R148, R44, 0x7632, R148 ;  /* 0x000076322c947816 */ /* 0x020fe40000000094 */
[----:B------:R-:W-:Y:S02]  /*38a0*/  PRMT R149, R46, 0x7632, R149 ;  /* 0x000076322e957816 */ /* 0x000fe40000000095 */
[C---:B------:R-:W-:Y:S01]  /*38b0*/  SHF.L.U32 R153, R45.reuse, 0x10, RZ ;  /* 0x000000102d997819 */ /* 0x040fe200000006ff */
[----:B------:R-:W-:Y:S01]  /*38c0*/  IMAD.U32 R151, R148, 0x10000, RZ ;  /* 0x0001000094977824 */ /* 0x000fe200078e00ff */
[----:B------:R-:W-:Y:S02]  /*38d0*/  PRMT R148, R45, 0x7632, R148 ;  /* 0x000076322d947816 */ /* 0x000fe40000000094 */
[----:B------:R-:W-:-:S02]  /*38e0*/  SHF.L.U32 R165, R149, 0x10, RZ ;  /* 0x0000001095a57819 */ /* 0x000fc400000006ff */
[----:B------:R-:W-:Y:S01]  /*38f0*/  SHF.L.U32 R155, R148, 0x10, RZ ;  /* 0x00000010949b7819 */ /* 0x000fe200000006ff */
[-CC-:B------:R-:W-:Y:S01]  /*3900*/  @P0 FFMA.FTZ R150, R8, R156.reuse, R157.reuse ;  /* 0x0000009c08960223 */ /* 0x180fe2000001009d */
[-CC-:B------:R-:W-:Y:S01]  /*3910*/  @P0 FFMA.FTZ R149, R5, R156.reuse, R157.reuse ;  /* 0x0000009c05950223 */ /* 0x180fe2000001009d */
[-CC-:B------:R-:W-:Y:S01]  /*3920*/  @P0 FFMA.FTZ R148, R12, R156.reuse, R157.reuse ;  /* 0x0000009c0c940223 */ /* 0x180fe2000001009d */
[-CC-:B------:R-:W-:Y:S01]  /*3930*/  @P0 FFMA.FTZ R167, R7, R156.reuse, R157.reuse ;  /* 0x0000009c07a70223 */ /* 0x180fe2000001009d */
[----:B------:R-:W-:Y:S01]  /*3940*/  @P0 FADD.FTZ R150, R11, -R150 ;  /* 0x800000960b960221 */ /* 0x000fe20000010000 */
[----:B------:R-:W-:Y:S01]  /*3950*/  @P0 FFMA.FTZ R152, R14, R156, R157 ;  /* 0x0000009c0e980223 */ /* 0x000fe2000001009d */
[----:B------:R-:W-:Y:S01]  /*3960*/  @P0 FADD.FTZ R149, R4, -R149 ;  /* 0x8000009504950221 */ /* 0x000fe20000010000 */
[----:B------:R-:W-:Y:S01]  /*3970*/  @P0 FADD.FTZ R148, R13, -R148 ;  /* 0x800000940d940221 */ /* 0x000fe20000010000 */
[----:B------:R-:W-:Y:S01]  /*3980*/  @P0 FFMA.FTZ R151, R212, R150, R151 ;  /* 0x00000096d4970223 */ /* 0x000fe20000010097 */
[----:B------:R-:W-:Y:S01]  /*3990*/  SHF.L.U32 R163, R46, 0x10, RZ ;  /* 0x000000102ea37819 */ /* 0x000fe200000006ff */
[----:B------:R-:W-:Y:S01]  /*39a0*/  @P0 FADD.FTZ R150, R6, -R167 ;  /* 0x800000a706960221 */ /* 0x000fe20000010000 */
[----:B------:R-:W-:Y:S01]  /*39b0*/  @P0 FADD.FTZ R152, R15, -R152 ;  /* 0x800000980f980221 */ /* 0x000fe20000010000 */
[C---:B------:R-:W-:Y:S01]  /*39c0*/  @P0 FFMA.FTZ R153, R212.reuse, R149, R153 ;  /* 0x00000095d4990223 */ /* 0x040fe20000010099 */
[----:B------:R-:W-:Y:S01]  /*39d0*/  @P0 FFMA.FTZ R155, R212, R148, R155 ;  /* 0x00000094d49b0223 */ /* 0x000fe2000001009b */
[----:B------:R-:W-:Y:S01]  /*39e0*/  PRMT R148, R47, 0x7632, R148 ;  /* 0x000076322f947816 */ /* 0x000fe20000000094 */
[-CC-:B------:R-:W-:Y:S01]  /*39f0*/  @P0 FFMA.FTZ R149, R9, R156.reuse, R157.reuse ;  /* 0x0000009c09950223 */ /* 0x180fe2000001009d */
[----:B------:R-:W-:Y:S01]  /*3a00*/  @P0 FFMA.FTZ R154, R16, R156, R157 ;  /* 0x0000009c109a0223 */ /* 0x000fe2000001009d */
[C---:B------:R-:W-:Y:S01]  /*3a10*/  @P0 FFMA.FTZ R163, R212.reuse, R150, R163 ;  /* 0x00000096d4a30223 */ /* 0x040fe200000100a3 */
[----:B------:R-:W-:Y:S01]  /*3a20*/  @P0 FFMA.FTZ R165, R212, R152, R165 ;  /* 0x00000098d4a50223 */ /* 0x000fe200000100a5 */
[----:B------:R-:W-:Y:S01]  /*3a30*/  SHF.L.U32 R167, R47, 0x10, RZ ;  /* 0x000000102fa77819 */ /* 0x000fe200000006ff */
[----:B------:R-:W-:Y:S01]  /*3a40*/  @P0 FADD.FTZ R150, R10, -R149 ;  /* 0x800000950a960221 */ /* 0x000fe20000010000 */
[----:B------:R-:W-:Y:S01]  /*3a50*/  SHF.L.U32 R152, R148, 0x10, RZ ;  /* 0x0000001094987819 */ /* 0x000fe200000006ff */
[----:B------:R-:W-:Y:S01]  /*3a60*/  @P0 FADD.FTZ R217, R17, -R154 ;  /* 0x8000009a11d90221 */ /* 0x000fe20000010000 */
[----:B------:R-:W-:-:S02]  /*3a70*/  IMAD.U32 R149, R44, 0x10000, RZ ;  /* 0x000100002c957824 */ /* 0x000fc400078e00ff */
[----:B------:R-:W-:Y:S01]  /*3a80*/  @P1 FADD.FTZ R148, R2, -R215 ;  /* 0x800000d702941221 */ /* 0x000fe20000010000 */
        /* <DEDUP_REMOVED lines=11> */
.L_x_3875:
[----:B------:R-:W-:Y:S05]  /*3b40*/  @!P2 BRA `(.L_x_3876) ;  /* 0x000000000018a947 */ /* 0x000fea0003800000 */
[----:B------:R-:W-:Y:S01]  /*3b50*/  FMUL.FTZ R148, R151, UR17 ;  /* 0x0000001197947c20 */ /* 0x000fe20008410000 */
[----:B------:R-:W-:-:S03]  /*3b60*/  LOP3.LUT P0, RZ, R196, 0xff00, RZ, 0xc0, !PT ;  /* 0x0000ff00c4ff7812 */ /* 0x000fc6000780c0ff */
[----:B------:R-:W-:-:S05]  /*3b70*/  FMUL.FTZ R148, R148, UR16 ;  /* 0x0000001094947c20 */ /* 0x000fca0008410000 */
[----:B------:R-:W-:-:S04]  /*3b80*/  FSEL R148, R148, RZ, P0 ;  /* 0x000000ff94947208 */ /* 0x000fc80000000000 */
[----:B------:R-:W-:-:S04]  /*3b90*/  F2FP.BF16.F32.PACK_AB R148, RZ, R148 ;  /* 0x00000094ff94723e */ /* 0x000fc800000010ff */
[----:B------:R-:W-:-:S07]  /*3ba0*/  PRMT R144, R144, 0x5410, R148 ;  /* 0x0000541090907816 */ /* 0x000fce0000000094 */
.L_x_3876:
[----:B------:R-:W-:Y:S05]  /*3bb0*/  @!P2 BRA `(.L_x_3877) ;  /* 0x000000000018a947 */ /* 0x000fea0003800000 */
[----:B------:R-:W-:Y:S01]  /*3bc0*/  FMUL.FTZ R148, R153, UR17 ;  /* 0x0000001199947c20 */ /* 0x000fe20008410000 */
[----:B------:R-:W-:-:S03]  /*3bd0*/  LOP3.LUT P0, RZ, R196, 0xff0000, RZ, 0xc0, !PT ;  /* 0x00ff0000c4ff7812 */ /* 0x000fc6000780c0ff */
[----:B------:R-:W-:-:S05]  /*3be0*/  FMUL.FTZ R148, R148, UR16 ;  /* 0x0000001094947c20 */ /* 0x000fca0008410000 */
[----:B------:R-:W-:-:S04]  /*3bf0*/  FSEL R148, R148, RZ, P0 ;  /* 0x000000ff94947208 */ /* 0x000fc80000000000 */
[----:B------:R-:W-:-:S04]  /*3c00*/  F2FP.BF16.F32.PACK_AB R148, RZ, R148 ;  /* 0x00000094ff94723e */ /* 0x000fc800000010ff */
[----:B------:R-:W-:-:S07]  /*3c10*/  PRMT R145, R148, 0x7610, R145 ;  /* 0x0000761094917816 */ /* 0x000fce0000000091 */
.L_x_3877:
[----:B------:R-:W-:Y:S05]  /*3c20*/  @!P2 BRA `(.L_x_3878) ;  /* 0x000000000018a947 */ /* 0x000fea0003800000 */
[----:B------:R-:W-:Y:S01]  /*3c30*/  FMUL.FTZ R148, R155, UR17 ;  /* 0x000000119b947c20 */ /* 0x000fe20008410000 */
[----:B------:R-:W-:-:S03]  /*3c40*/  LOP3.LUT P0, RZ, R196, 0xff000000, RZ, 0xc0, !PT ;  /* 0xff000000c4ff7812 */ /* 0x000fc6000780c0ff */
[----:B------:R-:W-:-:S05]  /*3c50*/  FMUL.FTZ R148, R148, UR16 ;  /* 0x0000001094947c20 */ /* 0x000fca0008410000 */
[----:B------:R-:W-:-:S04]  /*3c60*/  FSEL R148, R148, RZ, P0 ;  /* 0x000000ff94947208 */ /* 0x000fc80000000000 */
[----:B------:R-:W-:-:S04]  /*3c70*/  F2FP.BF16.F32.PACK_AB R148, RZ, R148 ;  /* 0x00000094ff94723e */ /* 0x000fc800000010ff */
[----:B------:R-:W-:-:S07]  /*3c80*/  PRMT R145, R145, 0x5410, R148 ;  /* 0x0000541091917816 */ /* 0x000fce0000000094 */
.L_x_3878:
[----:B------:R-:W-:Y:S05]  /*3c90*/  @!P2 BRA `(.L_x_3879) ;  /* 0x000000000018a947 */ /* 0x000fea0003800000 */
[----:B------:R-:W-:Y:S01]  /*3ca0*/  FMUL.FTZ R163, R163, UR17 ;  /* 0x00000011a3a37c20 */ /* 0x000fe20008410000 */
[----:B------:R-:W-:-:S03]  /*3cb0*/  LOP3.LUT P0, RZ, R197, 0xff, RZ, 0xc0, !PT ;  /* 0x000000ffc5ff7812 */ /* 0x000fc6000780c0ff */
[----:B------:R-:W-:-:S05]  /*3cc0*/  FMUL.FTZ R163, R163, UR16 ;  /* 0x00000010a3a37c20 */ /* 0x000fca0008410000 */
[----:B------:R-:W-:-:S04]  /*3cd0*/  FSEL R163, R163, RZ, P0 ;  /* 0x000000ffa3a37208 */ /* 0x000fc80000000000 */
[----:B------:R-:W-:-:S04]  /*3ce0*/  F2FP.BF16.F32.PACK_AB R163, RZ, R163 ;  /* 0x000000a3ffa3723e */ /* 0x000fc800000010ff */
[----:B------:R-:W-:-:S07]  /*3cf0*/  PRMT R146, R163, 0x7610, R146 ;  /* 0x00007610a3927816 */ /* 0x000fce0000000092 */
.L_x_3879:
[----:B------:R-:W-:Y:S05]  /*3d00*/  @!P2 BRA `(.L_x_3880) ;  /* 0x000000000018a947 */ /* 0x000fea0003800000 */
[----:B------:R-:W-:Y:S01]  /*3d10*/  FMUL.FTZ R148, R165, UR17 ;  /* 0x00000011a5947c20 */ /* 0x000fe20008410000 */
[----:B------:R-:W-:-:S03]  /*3d20*/  LOP3.LUT P0, RZ, R197, 0xff00, RZ, 0xc0, !PT ;  /* 0x0000ff00c5ff7812 */ /* 0x000fc6000780c0ff */
[----:B------:R-:W-:-:S05]  /*3d30*/  FMUL.FTZ R148, R148, UR16 ;  /* 0x0000001094947c20 */ /* 0x000fca0008410000 */
[----:B------:R-:W-:-:S04]  /*3d40*/  FSEL R148, R148, RZ, P0 ;  /* 0x000000ff94947208 */ /* 0x000fc80000000000 */
[----:B------:R-:W-:-:S04]  /*3d50*/  F2FP.BF16.F32.PACK_AB R148, RZ, R148 ;  /* 0x00000094ff94723e */ /* 0x000fc800000010ff */
[----:B------:R-:W-:-:S07]  /*3d60*/  PRMT R146, R146, 0x5410, R148 ;  /* 0x0000541092927816 */ /* 0x000fce0000000094 */
.L_x_3880:
        /* <DEDUP_REMOVED lines=13> */
.L_x_3881:
        /* <DEDUP_REMOVED lines=11> */
.L_x_3859:
[----:B------:R-:W-:Y:S01]  /*3ef0*/  ISETP.NE.U32.AND P0, PT, RZ, UR4, PT ;  /* 0x00000004ff007c0c */ /* 0x000fe2000bf05070 */
[----:B------:R-:W1:Y:S01]  /*3f00*/  @P2 LDC.64 R152, c[0x0][0x468] ;  /* 0x00011a00ff982b82 */ /* 0x000e620000000a00 */
[----:B------:R-:W-:Y:S02]  /*3f10*/  ISETP.NE.U32.AND P1, PT, RZ, UR6, PT ;  /* 0x00000006ff007c0c */ /* 0x000fe4000bf25070 */
[----:B------:R-:W-:Y:S02]  /*3f20*/  ISETP.NE.AND.EX P0, PT, RZ, UR5, PT, P0 ;  /* 0x00000005ff007c0c */ /* 0x000fe4000bf05300 */
[----:B------:R-:W-:-:S11]  /*3f30*/  ISETP.NE.AND.EX P1, PT, R213, RZ, PT, P1 ;  /* 0x000000ffd500720c */ /* 0x000fd60003f25310 */
[----:B------:R-:W2:Y:S01]  /*3f40*/  @P0 LDC.64 R154, c[0x0][0x478] ;  /* 0x00011e00ff9a0b82 */ /* 0x000ea20000000a00 */
[----:B-1----:R-:W-:-:S04]  /*3f50*/  @P2 IMAD.WIDE.U32 R152, R159, 0x10, R152 ;  /* 0x000000109f982825 */ /* 0x002fc800078e0098 */
[----:B--2---:R-:W-:-:S05]  /*3f60*/  @P0 IMAD.WIDE.U32 R154, R161, 0x10, R154 ;  /* 0x00000010a19a0825 */ /* 0x004fca00078e009a */
[----:B------:R1:W-:Y:S04]  /*3f70*/  @P0 STG.E.128 desc[UR12][R154.64], R148 ;  /* 0x000000949a000986 */ /* 0x0003e8000c101d0c */
[----:B------:R1:W-:Y:S01]  /*3f80*/  @P2 STG.E.128 desc[UR12][R152.64], R144 ;  /* 0x0000009098002986 */ /* 0x0003e2000c101d0c */
[----:B------:R-:W-:Y:S05]  /*3f90*/  @!P1 BRA `(.L_x_3882) ;  /* 0x0000000c001c9947 */ /* 0x000fea0003800000 */
[----:B------:R-:W-:Y:S05]  /*3fa0*/  @!P0 BRA `(.L_x_3883) ;  /* 0x00000004009c8947 */ /* 0x000fea0003800000 */
[----:B------:R-:W-:Y:S02]  /*3fb0*/  ISETP.GT.AND P3, PT, R209, RZ, PT ;  /* 0x000000ffd100720c */ /* 0x000fe40003f64270 */
[----:B-1---5:R-:W-:Y:S02]  /*3fc0*/  PRMT R148, R40, 0x7632, R148 ;  /* 0x0000763228947816 */ /* 0x022fe40000000094 */
[C---:B------:R-:W-:Y:S02]  /*3fd0*/  PRMT R150, R41.reuse, 0x7632, R150 ;  /* 0x0000763229967816 */ /* 0x040fe40000000096 */
        /* <DEDUP_REMOVED lines=15> */
[----:B------:R-:W-:Y:S01]  /*40d0*/  @P3 FFMA.FTZ R165, R212, R152, R165 ;  /* 0x00000098d4a53223 */ /* 0x000fe200000100a5 */
[----:B------:R-:W-:Y:S01]  /*40e0*/  PRMT R152, R43, 0x7632, R152 ;  /* 0x000076322b987816 */ /* 0x000fe20000000098 */
[----:B------:R-:W-:Y:S01]  /*40f0*/  @P3 FFMA.FTZ R213, R25, R156, R157 ;  /* 0x0000009c19d53223 */ /* 0x000fe2000001009d */
[----:B------:R-:W-:-:S02]  /*4100*/  IMAD.U32 R150, R148, 0x10000, RZ ;  /* 0x0001000094967824 */ /* 0x000fc400078e00ff */
[-CC-:B------:R-:W-:Y:S01]  /*4110*/  @P3 FFMA.FTZ R148, R180, R156.reuse, R157.reuse ;  /* 0x0000009cb4943223 */ /* 0x180fe2000001009d */
[-CC-:B------:R-:W-:Y:S01]  /*4120*/  @P3 FFMA.FTZ R163, R23, R156.reuse, R157.reuse ;  /* 0x0000009c17a33223 */ /* 0x180fe2000001009d */
[----:B------:R-:W-:Y:S01]  /*4130*/  @P3 FFMA.FTZ R154, R182, R156, R157 ;  /* 0x0000009cb69a3223 */ /* 0x000fe2000001009d */
[----:B------:R-:W-:Y:S01]  /*4140*/  @P3 FFMA.FTZ R149, R212, R151, R149 ;  /* 0x00000097d4953223 */ /* 0x000fe20000010095 */
[----:B------:R-:W-:Y:S01]  /*4150*/  @P3 FADD.FTZ R167, R181, -R148 ;  /* 0x80000094b5a73221 */ /* 0x000fe20000010000 */
[----:B------:R-:W-:Y:S01]  /*4160*/  SHF.L.U32 R151, R42, 0x10, RZ ;  /* 0x000000102a977819 */ /* 0x000fe200000006ff */
[----:B------:R-:W-:Y:S01]  /*4170*/  @P3 FADD.FTZ R148, R24, -R213 ;  /* 0x800000d518943221 */ /* 0x000fe20000010000 */
[----:B------:R-:W-:Y:S01]  /*4180*/  SHF.L.U32 R197, R43, 0x10, RZ ;  /* 0x000000102bc57819 */ /* 0x000fe200000006ff */
[----:B------:R-:W-:Y:S01]  /*4190*/  @P3 FADD.FTZ R163, R22, -R163 ;  /* 0x800000a316a33221 */ /* 0x000fe20000010000 */
[----:B------:R-:W-:Y:S01]  /*41a0*/  SHF.L.U32 R152, R152, 0x10, RZ ;  /* 0x0000001098987819 */ /* 0x000fe200000006ff */
[----:B------:R-:W-:Y:S01]  /*41b0*/  @P3 FADD.FTZ R213, R183, -R154 ;  /* 0x8000009ab7d53221 */ /* 0x000fe20000010000 */
[C---:B------:R-:W-:Y:S01]  /*41c0*/  @P3 FFMA.FTZ R150, R212.reuse, R167, R150 ;  /* 0x000000a7d4963223 */ /* 0x040fe20000010096 */
[C---:B------:R-:W-:Y:S01]  /*41d0*/  @P3 FFMA.FTZ R151, R212.reuse, R163, R151 ;  /* 0x000000a3d4973223 */ /* 0x040fe20000010097 */
[C---:B------:R-:W-:Y:S01]  /*41e0*/  @P3 FFMA.FTZ R197, R212.reuse, R148, R197 ;  /* 0x00000094d4c53223 */ /* 0x040fe200000100c5 */
[----:B------:R-:W-:Y:S01]  /*41f0*/  @P3 FFMA.FTZ R152, R212, R213, R152 ;  /* 0x000000d5d4983223 */ /* 0x000fe20000010098 */
        /* <DEDUP_REMOVED lines=11> */
.L_x_3884:
[----:B------:R-:W-:Y:S05]  /*42b0*/  @!P2 BRA `(.L_x_3885) ;  /* 0x000000000018a947 */ /* 0x000fea0003800000 */
[----:B------:R-:W-:Y:S01]  /*42c0*/  FMUL.FTZ R153, R153, UR17 ;  /* 0x0000001199997c20 */ /* 0x000fe20008410000 */
[----:B------:R-:W-:-:S03]  /*42d0*/  LOP3.LUT P3, RZ, R194, 0xff00, RZ, 0xc0, !PT ;  /* 0x0000ff00c2ff7812 */ /* 0x000fc6000786c0ff */
[----:B------:R-:W-:-:S05]  /*42e0*/  FMUL.FTZ R153, R153, UR16 ;  /* 0x0000001099997c20 */ /* 0x000fca0008410000 */
[----:B------:R-:W-:-:S04]  /*42f0*/  FSEL R153, R153, RZ, P3 ;  /* 0x000000ff99997208 */ /* 0x000fc80001800000 */
[----:B------:R-:W-:-:S04]  /*4300*/  F2FP.BF16.F32.PACK_AB R153, RZ, R153 ;  /* 0x00000099ff99723e */ /* 0x000fc800000010ff */
[----:B------:R-:W-:-:S07]  /*4310*/  PRMT R144, R144, 0x5410, R153 ;  /* 0x0000541090907816 */ /* 0x000fce0000000099 */
.L_x_3885:
[----:B------:R-:W-:Y:S05]  /*4320*/  @!P2 BRA `(.L_x_3886) ;  /* 0x000000000018a947 */ /* 0x000fea0003800000 */
[----:B------:R-:W-:Y:S01]  /*4330*/  FMUL.FTZ R155, R155, UR17 ;  /* 0x000000119b9b7c20 */ /* 0x000fe20008410000 */
[----:B------:R-:W-:-:S03]  /*4340*/  LOP3.LUT P3, RZ, R194, 0xff0000, RZ, 0xc0, !PT ;  /* 0x00ff0000c2ff7812 */ /* 0x000fc6000786c0ff */
[----:B------:R-:W-:-:S05]  /*4350*/  FMUL.FTZ R155, R155, UR16 ;  /* 0x000000109b9b7c20 */ /* 0x000fca0008410000 */
[----:B------:R-:W-:-:S04]  /*4360*/  FSEL R155, R155, RZ, P3 ;  /* 0x000000ff9b9b7208 */ /* 0x000fc80001800000 */
[----:B------:R-:W-:-:S04]  /*4370*/  F2FP.BF16.F32.PACK_AB R155, RZ, R155 ;  /* 0x0000009bff9b723e */ /* 0x000fc800000010ff */
[----:B------:R-:W-:-:S07]  /*4380*/  PRMT R145, R155, 0x7610, R145 ;  /* 0x000076109b917816 */ /* 0x000fce0000000091 */
.L_x_3886:
[----:B------:R-:W-:Y:S05]  /*4390*/  @!P2 BRA `(.L_x_3887) ;  /* 0x000000000018a947 */ /* 0x000fea0003800000 */
[----:B------:R-:W-:Y:S01]  /*43a0*/  FMUL.FTZ R165, R165, UR17 ;  /* 0x00000011a5a57c20 */ /* 0x000fe20008410000 */
[----:B------:R-:W-:-:S03]  /*43b0*/  LOP3.LUT P3, RZ, R194, 0xff000000, RZ, 0xc0, !PT ;  /* 0xff000000c2ff7812 */ /* 0x000fc6000786c0ff */
[----:B------:R-:W-:-:S05]  /*43c0*/  FMUL.FTZ R165, R165, UR16 ;  /* 0x00000010a5a57c20 */ /* 0x000fca0008410000 */
[----:B------:R-:W-:-:S04]  /*43d0*/  FSEL R165, R165, RZ, P3 ;  /* 0x000000ffa5a57208 */ /* 0x000fc80001800000 */
[----:B------:R-:W-:-:S04]  /*43e0*/  F2FP.BF16.F32.PACK_AB R165, RZ, R165 ;  /* 0x000000a5ffa5723e */ /* 0x000fc800000010ff */
[----:B------:R-:W-:-:S07]  /*43f0*/  PRMT R145, R145, 0x5410, R165 ;  /* 0x0000541091917816 */ /* 0x000fce00000000a5 */
.L_x_3887:
[----:B------:R-:W-:Y:S05]  /*4400*/  @!P2 BRA `(.L_x_3888) ;  /* 0x000000000018a947 */ /* 0x000fea0003800000 */
[----:B------:R-:W-:Y:S01]  /*4410*/  FMUL.FTZ R148, R151, UR17 ;  /* 0x0000001197947c20 */ /* 0x000fe20008410000 */
[----:B------:R-:W-:-:S03]  /*4420*/  LOP3.LUT P3, RZ, R195, 0xff, RZ, 0xc0, !PT ;  /* 0x000000ffc3ff7812 */ /* 0x000fc6000786c0ff */
[----:B------:R-:W-:-:S05]  /*4430*/  FMUL.FTZ R148, R148, UR16 ;  /* 0x0000001094947c20 */ /* 0x000fca0008410000 */
[----:B------:R-:W-:-:S04]  /*4440*/  FSEL R148, R148, RZ, P3 ;  /* 0x000000ff94947208 */ /* 0x000fc80001800000 */
[----:B------:R-:W-:-:S04]  /*4450*/  F2FP.BF16.F32.PACK_AB R148, RZ, R148 ;  /* 0x00000094ff94723e */ /* 0x000fc800000010ff */
[----:B------:R-:W-:-:S07]  /*4460*/  PRMT R146, R148, 0x7610, R146 ;  /* 0x0000761094927816 */ /* 0x000fce0000000092 */
.L_x_3888:
[----:B------:R-:W-:Y:S05]  /*4470*/  @!P2 BRA `(.L_x_3889) ;  /* 0x000000000018a947 */ /* 0x000fea0003800000 */
[----:B------:R-:W-:Y:S01]  /*4480*/  FMUL.FTZ R148, R150, UR17 ;  /* 0x0000001196947c20 */ /* 0x000fe20008410000 */
[----:B------:R-:W-:-:S03]  /*4490*/  LOP3.LUT P3, RZ, R195, 0xff00, RZ, 0xc0, !PT ;  /* 0x0000ff00c3ff7812 */ /* 0x000fc6000786c0ff */
[----:B------:R-:W-:-:S05]  /*44a0*/  FMUL.FTZ R148, R148, UR16 ;  /* 0x0000001094947c20 */ /* 0x000fca0008410000 */
[----:B------:R-:W-:-:S04]  /*44b0*/  FSEL R148, R148, RZ, P3 ;  /* 0x000000ff94947208 */ /* 0x000fc80001800000 */
[----:B------:R-:W-:-:S04]  /*44c0*/  F2FP.BF16.F32.PACK_AB R148, RZ, R148 ;  /* 0x00000094ff94723e */ /* 0x000fc800000010ff */
[----:B------:R-:W-:-:S07]  /*44d0*/  PRMT R146, R146, 0x5410, R148 ;  /* 0x0000541092927816 */ /* 0x000fce0000000094 */
.L_x_3889:
[----:B------:R-:W-:Y:S05]  /*44e0*/  @!P2 BRA `(.L_x_3890) ;  /* 0x000000000018a947 */ /* 0x000fea0003800000 */
[----:B------:R-:W-:Y:S01]  /*44f0*/  FMUL.FTZ R148, R197, UR17 ;  /* 0x00000011c5947c20 */ /* 0x000fe20008410000 */
[----:B------:R-:W-:-:S03]  /*4500*/  LOP3.LUT P3, RZ, R195, 0xff0000, RZ, 0xc0, !PT ;  /* 0x00ff0000c3ff7812 */ /* 0x000fc6000786c0ff */
[----:B------:R-:W-:-:S05]  /*4510*/  FMUL.FTZ R148, R148, UR16 ;  /* 0x0000001094947c20 */ /* 0x000fca0008410000 */
[----:B------:R-:W-:-:S04]  /*4520*/  FSEL R148, R148, RZ, P3 ;  /* 0x000000ff94947208 */ /* 0x000fc80001800000 */
[----:B------:R-:W-:-:S04]  /*4530*/  F2FP.BF16.F32.PACK_AB R148, RZ, R148 ;  /* 0x00000094ff94723e */ /* 0x000fc800000010ff */
[----:B------:R-:W-:-:S07]  /*4540*/  PRMT R147, R148, 0x7610, R147 ;  /* 0x0000761094937816 */ /* 0x000fce0000000093 */
.L_x_3890:
        /* <DEDUP_REMOVED lines=13> */
.L_x_3883:
[----:B------:R-:W-:Y:S01]  /*4620*/  ISETP.GT.AND P3, PT, R209, RZ, PT ;  /* 0x000000ffd100720c */ /* 0x000fe20003f64270 */
[----:B------:R-:W-:-:S12]  /*4630*/  @!P2 BRA `(.L_x_3892) ;  /* 0x000000000028a947 */ /* 0x000fd80003800000 */
[----:B-1----:R-:W-:Y:S01]  /*4640*/  @P3 FFMA.FTZ R155, R19, R156, R157 ;  /* 0x0000009c139b3223 */ /* 0x002fe2000001009d */
        /* <DEDUP_REMOVED lines=9> */
.L_x_3892:
[----:B------:R-:W-:Y:S05]  /*46e0*/  @!P2 BRA `(.L_x_3893) ;  /* 0x00000000002ca947 */ /* 0x000fea0003800000 */
[----:B-1---5:R-:W-:Y:S01]  /*46f0*/  PRMT R152, R40, 0x7632, R152 ;  /* 0x0000763228987816 */ /* 0x022fe20000000098 */
        /* <DEDUP_REMOVED lines=10> */
.L_x_3893:
[----:B------:R-:W-:Y:S05]  /*47a0*/  @!P2 BRA `(.L_x_3894) ;  /* 0x000000000028a947 */ /* 0x000fea0003800000 */
        /* <DEDUP_REMOVED lines=10> */
.L_x_3894:
        /* <DEDUP_REMOVED lines=12> */
.L_x_3895:
        /* <DEDUP_REMOVED lines=11> */
.L_x_3896:
[----:B------:R-:W-:Y:S05]  /*49c0*/  @!P2 BRA `(.L_x_3897) ;  /* 0x00000000002ca947 */ /* 0x000fea0003800000 */
[----:B-1---5:R-:W-:Y:S01]  /*49d0*/  PRMT R152, R42, 0x7632, R152 ;  /* 0x000076322a987816 */ /* 0x022fe20000000098 */
        /* <DEDUP_REMOVED lines=10> */
.L_x_3897:
        /* <DEDUP_REMOVED lines=11> */
.L_x_3898:
[----:B------:R-:W-:Y:S05]  /*4b30*/  @!P2 BRA `(.L_x_3891) ;  /* 0x0000000c0040a947 */ /* 0x000fea0003800000 */
[----:B-1---5:R-:W-:Y:S01]  /*4b40*/  PRMT R152, R43, 0x7632, R152 ;  /* 0x000076322b987816 */ /* 0x022fe20000000098 */
        /* <DEDUP_REMOVED lines=12> */
.L_x_3882:
[----:B------:R-:W-:Y:S05]  /*4c10*/  @!P0 BRA `(.L_x_3899) ;  /* 0x0000000400848947 */ /* 0x000fea0003800000 */
[-CC-:B-1----:R-:W-:Y:S01]  /*4c20*/  FFMA.FTZ R149, R19, R156.reuse, R157.reuse ;  /* 0x0000009c13957223 */ /* 0x182fe2000001009d */
        /* <DEDUP_REMOVED lines=17> */
.L_x_3900:
        /* <DEDUP_REMOVED lines=9> */
.L_x_3901:
        /* <DEDUP_REMOVED lines=24> */
.L_x_3902:
[----:B------:R-:W-:Y:S05]  /*4f50*/  @!P2 BRA `(.L_x_3903) ;  /* 0x000000000018a947 */ /* 0x000fea0003800000 */
[----:B------:R-:W-:Y:S01]  /*4f60*/  FMUL.FTZ R149, R153, UR17 ;  /* 0x0000001199957c20 */ /* 0x000fe20008410000 */
[----:B-----5:R-:W-:-:S03]  /*4f70*/  LOP3.LUT P4, RZ, R194, 0xff000000, RZ, 0xc0, !PT ;  /* 0xff000000c2ff7812 */ /* 0x020fc6000788c0ff */
[----:B------:R-:W-:-:S05]  /*4f80*/  FMUL.FTZ R149, R149, UR16 ;  /* 0x0000001095957c20 */ /* 0x000fca0008410000 */
[----:B------:R-:W-:-:S04]  /*4f90*/  FSEL R149, R149, RZ, P4 ;  /* 0x000000ff95957208 */ /* 0x000fc80002000000 */
[----:B------:R-:W-:-:S04]  /*4fa0*/  F2FP.BF16.F32.PACK_AB R149, RZ, R149 ;  /* 0x00000095ff95723e */ /* 0x000fc800000010ff */
[----:B------:R-:W-:-:S07]  /*4fb0*/  PRMT R145, R145, 0x5410, R149 ;  /* 0x0000541091917816 */ /* 0x000fce0000000095 */
.L_x_3903:
        /* <DEDUP_REMOVED lines=12> */
.L_x_3904:
[----:B------:R-:W-:Y:S05]  /*5080*/  @!P2 BRA `(.L_x_3905) ;  /* 0x000000000018a947 */ /* 0x000fea0003800000 */
[----:B------:R-:W-:Y:S01]  /*5090*/  FMUL.FTZ R150, R152, UR17 ;  /* 0x0000001198967c20 */ /* 0x000fe20008410000 */
[----:B-----5:R-:W-:-:S03]  /*50a0*/  LOP3.LUT P4, RZ, R195, 0xff00, RZ, 0xc0, !PT ;  /* 0x0000ff00c3ff7812 */ /* 0x020fc6000788c0ff */
[----:B------:R-:W-:-:S05]  /*50b0*/  FMUL.FTZ R150, R150, UR16 ;  /* 0x0000001096967c20 */ /* 0x000fca0008410000 */
[----:B------:R-:W-:-:S04]  /*50c0*/  FSEL R150, R150, RZ, P4 ;  /* 0x000000ff96967208 */ /* 0x000fc80002000000 */
[----:B------:R-:W-:-:S04]  /*50d0*/  F2FP.BF16.F32.PACK_AB R150, RZ, R150 ;  /* 0x00000096ff96723e */ /* 0x000fc800000010ff */
[----:B------:R-:W-:-:S07]  /*50e0*/  PRMT R146, R146, 0x5410, R150 ;  /* 0x0000541092927816 */ /* 0x000fce0000000096 */
.L_x_3905:
        /* <DEDUP_REMOVED lines=10> */
.L_x_3906:
        /* <DEDUP_REMOVED lines=10> */
.L_x_3899:
[----:B------:R-:W-:Y:S05]  /*5230*/  @!P2 BRA `(.L_x_3907) ;  /* 0x00000000002ca947 */ /* 0x000fea0003800000 */
[----:B-1----:R-:W-:Y:S01]  /*5240*/  FFMA.FTZ R153, R19, R156, R157 ;  /* 0x0000009c13997223 */ /* 0x002fe2000001009d */
        /* <DEDUP_REMOVED lines=10> */
.L_x_3907:
        /* <DEDUP_REMOVED lines=12> */
.L_x_3908:
        /* <DEDUP_REMOVED lines=12> */
.L_x_3909:
        /* <DEDUP_REMOVED lines=12> */
.L_x_3910:
        /* <DEDUP_REMOVED lines=12> */
.L_x_3911:
        /* <DEDUP_REMOVED lines=12> */
.L_x_3912:
        /* <DEDUP_REMOVED lines=12> */
.L_x_3913:
[----:B------:R-:W-:Y:S05]  /*5770*/  @!P2 BRA `(.L_x_3891) ;  /* 0x000000000030a947 */ /* 0x000fea0003800000 */
[----:B-1----:R-:W-:Y:S01]  /*5780*/  FFMA.FTZ R152, R182, R156, R157 ;  /* 0x0000009cb6987223 */ /* 0x002fe2000001009d */
        /* <DEDUP_REMOVED lines=11> */
.L_x_3891:
        /* <DEDUP_REMOVED lines=10> */
[----:B------:R-:W-:Y:S02]  /*58e0*/  ISETP.GT.AND P3, PT, R209, RZ, PT ;  /* 0x000000ffd100720c */ /* 0x000fe40003f64270 */
[C---:B-1---5:R-:W-:Y:S02]  /*58f0*/  PRMT R148, R36.reuse, 0x7632, R148 ;  /* 0x0000763224947816 */ /* 0x062fe40000000094 */
        /* <DEDUP_REMOVED lines=45> */
.L_x_3916:
[----:B------:R-:W-:Y:S05]  /*5bd0*/  @!P2 BRA `(.L_x_3917) ;  /* 0x000000000018a947 */ /* 0x000fea0003800000 */
[----:B------:R-:W-:Y:S01]  /*5be0*/  FMUL.FTZ R153, R153, UR17 ;  /* 0x0000001199997c20 */ /* 0x000fe20008410000 */
[----:B------:R-:W-:-:S03]  /*5bf0*/  LOP3.LUT P3, RZ, R192, 0xff00, RZ, 0xc0, !PT ;  /* 0x0000ff00c0ff7812 */ /* 0x000fc6000786c0ff */
[----:B------:R-:W-:-:S05]  /*5c00*/  FMUL.FTZ R153, R153, UR16 ;  /* 0x0000001099997c20 */ /* 0x000fca0008410000 */
[----:B------:R-:W-:-:S04]  /*5c10*/  FSEL R153, R153, RZ, P3 ;  /* 0x000000ff99997208 */ /* 0x000fc80001800000 */
[----:B------:R-:W-:-:S04]  /*5c20*/  F2FP.BF16.F32.PACK_AB R153, RZ, R153 ;  /* 0x00000099ff99723e */ /* 0x000fc800000010ff */
[----:B------:R-:W-:-:S07]  /*5c30*/  PRMT R144, R144, 0x5410, R153 ;  /* 0x0000541090907816 */ /* 0x000fce0000000099 */
.L_x_3917:
[----:B------:R-:W-:Y:S05]  /*5c40*/  @!P2 BRA `(.L_x_3918) ;  /* 0x000000000018a947 */ /* 0x000fea0003800000 */
[----:B------:R-:W-:Y:S01]  /*5c50*/  FMUL.FTZ R155, R155, UR17 ;  /* 0x000000119b9b7c20 */ /* 0x000fe20008410000 */
[----:B------:R-:W-:-:S03]  /*5c60*/  LOP3.LUT P3, RZ, R192, 0xff0000, RZ, 0xc0, !PT ;  /* 0x00ff0000c0ff7812 */ /* 0x000fc6000786c0ff */
[----:B------:R-:W-:-:S05]  /*5c70*/  FMUL.FTZ R155, R155, UR16 ;  /* 0x000000109b9b7c20 */ /* 0x000fca0008410000 */
[----:B------:R-:W-:-:S04]  /*5c80*/  FSEL R155, R155, RZ, P3 ;  /* 0x000000ff9b9b7208 */ /* 0x000fc80001800000 */
[----:B------:R-:W-:-:S04]  /*5c90*/  F2FP.BF16.F32.PACK_AB R155, RZ, R155 ;  /* 0x0000009bff9b723e */ /* 0x000fc800000010ff */
[----:B------:R-:W-:-:S07]  /*5ca0*/  PRMT R145, R155, 0x7610, R145 ;  /* 0x000076109b917816 */ /* 0x000fce0000000091 */
.L_x_3918:
[----:B------:R-:W-:Y:S05]  /*5cb0*/  @!P2 BRA `(.L_x_3919) ;  /* 0x000000000018a947 */ /* 0x000fea0003800000 */
[----:B------:R-:W-:Y:S01]  /*5cc0*/  FMUL.FTZ R152, R152, UR17 ;  /* 0x0000001198987c20 */ /* 0x000fe20008410000 */
[----:B------:R-:W-:-:S03]  /*5cd0*/  LOP3.LUT P3, RZ, R192, 0xff000000, RZ, 0xc0, !PT ;  /* 0xff000000c0ff7812 */ /* 0x000fc6000786c0ff */
[----:B------:R-:W-:-:S05]  /*5ce0*/  FMUL.FTZ R152, R152, UR16 ;  /* 0x0000001098987c20 */ /* 0x000fca0008410000 */
[----:B------:R-:W-:-:S04]  /*5cf0*/  FSEL R152, R152, RZ, P3 ;  /* 0x000000ff98987208 */ /* 0x000fc80001800000 */
[----:B------:R-:W-:-:S04]  /*5d00*/  F2FP.BF16.F32.PACK_AB R152, RZ, R152 ;  /* 0x00000098ff98723e */ /* 0x000fc800000010ff */
[----:B------:R-:W-:-:S07]  /*5d10*/  PRMT R145, R145, 0x5410, R152 ;  /* 0x0000541091917816 */ /* 0x000fce0000000098 */
.L_x_3919:
[----:B------:R-:W-:Y:S05]  /*5d20*/  @!P2 BRA `(.L_x_3920) ;  /* 0x000000000018a947 */ /* 0x000fea0003800000 */
[----:B------:R-:W-:Y:S01]  /*5d30*/  FMUL.FTZ R148, R163, UR17 ;  /* 0x00000011a3947c20 */ /* 0x000fe20008410000 */
[----:B------:R-:W-:-:S03]  /*5d40*/  LOP3.LUT P3, RZ, R193, 0xff, RZ, 0xc0, !PT ;  /* 0x000000ffc1ff7812 */ /* 0x000fc6000786c0ff */
[----:B------:R-:W-:-:S05]  /*5d50*/  FMUL.FTZ R148, R148, UR16 ;  /* 0x0000001094947c20 */ /* 0x000fca0008410000 */
[----:B------:R-:W-:-:S04]  /*5d60*/  FSEL R148, R148, RZ, P3 ;  /* 0x000000ff94947208 */ /* 0x000fc80001800000 */
[----:B------:R-:W-:-:S04]  /*5d70*/  F2FP.BF16.F32.PACK_AB R148, RZ, R148 ;  /* 0x00000094ff94723e */ /* 0x000fc800000010ff */
[----:B------:R-:W-:-:S07]  /*5d80*/  PRMT R146, R148, 0x7610, R146 ;  /* 0x0000761094927816 */ /* 0x000fce0000000092 */
.L_x_3920:
[----:B------:R-:W-:Y:S05]  /*5d90*/  @!P2 BRA `(.L_x_3921) ;  /* 0x000000000018a947 */ /* 0x000fea0003800000 */
[----:B------:R-:W-:Y:S01]  /*5da0*/  FMUL.FTZ R148, R150, UR17 ;  /* 0x0000001196947c20 */ /* 0x000fe20008410000 */
[----:B------:R-:W-:-:S03]  /*5db0*/  LOP3.LUT P3, RZ, R193, 0xff00, RZ, 0xc0, !PT ;  /* 0x0000ff00c1ff7812 */ /* 0x000fc6000786c0ff */
[----:B------:R-:W-:-:S05]  /*5dc0*/  FMUL.FTZ R148, R148, UR16 ;  /* 0x0000001094947c20 */ /* 0x000fca0008410000 */
[----:B------:R-:W-:-:S04]  /*5dd0*/  FSEL R148, R148, RZ, P3 ;  /* 0x000000ff94947208 */ /* 0x000fc80001800000 */
[----:B------:R-:W-:-:S04]  /*5de0*/  F2FP.BF16.F32.PACK_AB R148, RZ, R148 ;  /* 0x00000094ff94723e */ /* 0x000fc800000010ff */
[----:B------:R-:W-:-:S07]  /*5df0*/  PRMT R146, R146, 0x5410, R148 ;  /* 0x0000541092927816 */ /* 0x000fce0000000094 */
.L_x_3921:
        /* <DEDUP_REMOVED lines=9> */
.L_x_3922:
        /* <DEDUP_REMOVED lines=10> */
.L_x_3915:
        /* <DEDUP_REMOVED lines=12> */
.L_x_3924:
        /* <DEDUP_REMOVED lines=12> */
.L_x_3925:
        /* <DEDUP_REMOVED lines=11> */
.L_x_3926:
        /* <DEDUP_REMOVED lines=12> */
.L_x_3927:
        /* <DEDUP_REMOVED lines=11> */
.L_x_3928:
        /* <DEDUP_REMOVED lines=12> */
.L_x_3929:
        /* <DEDUP_REMOVED lines=11> */
.L_x_3930:
        /* <DEDUP_REMOVED lines=14> */
.L_x_3914:
[----:B------:R-:W-:Y:S05]  /*6520*/  @!P0 BRA `(.L_x_3931) ;  /* 0x00000004007c8947 */ /* 0x000fea0003800000 */
[-CC-:B-1----:R-:W-:Y:S01]  /*6530*/  FFMA.FTZ R149, R27, R156.reuse, R157.reuse ;  /* 0x0000009c1b957223 */ /* 0x182fe2000001009d */
        /* <DEDUP_REMOVED lines=17> */
.L_x_3932:
[----:B------:R-:W-:Y:S05]  /*6650*/  @!P2 BRA `(.L_x_3933) ;  /* 0x000000000018a947 */ /* 0x000fea0003800000 */
[----:B------:R-:W-:Y:S01]  /*6660*/  FMUL.FTZ R149, R151, UR17 ;  /* 0x0000001197957c20 */ /* 0x000fe20008410000 */
[----:B-----5:R-:W-:-:S03]  /*6670*/  LOP3.LUT P4, RZ, R192, 0xff00, RZ, 0xc0, !PT ;  /* 0x0000ff00c0ff7812 */ /* 0x020fc6000788c0ff */
[----:B------:R-:W-:-:S05]  /*6680*/  FMUL.FTZ R149, R149, UR16 ;  /* 0x0000001095957c20 */ /* 0x000fca0008410000 */
[----:B------:R-:W-:-:S04]  /*6690*/  FSEL R149, R149, RZ, P4 ;  /* 0x000000ff95957208 */ /* 0x000fc80002000000 */
[----:B------:R-:W-:-:S04]  /*66a0*/  F2FP.BF16.F32.PACK_AB R149, RZ, R149 ;  /* 0x00000095ff95723e */ /* 0x000fc800000010ff */
[----:B------:R-:W-:-:S07]  /*66b0*/  PRMT R144, R144, 0x5410, R149 ;  /* 0x0000541090907816 */ /* 0x000fce0000000095 */
.L_x_3933:
        /* <DEDUP_REMOVED lines=26> */
.L_x_3934:
[----:B------:R-:W-:Y:S05]  /*6860*/  @!P2 BRA `(.L_x_3935) ;  /* 0x000000000018a947 */ /* 0x000fea0003800000 */
[----:B------:R-:W-:Y:S01]  /*6870*/  FMUL.FTZ R149, R155, UR17 ;  /* 0x000000119b957c20 */ /* 0x000fe20008410000 */
[----:B-----5:R-:W-:-:S03]  /*6880*/  LOP3.LUT P4, RZ, R192, 0xff000000, RZ, 0xc0, !PT ;  /* 0xff000000c0ff7812 */ /* 0x020fc6000788c0ff */
[----:B------:R-:W-:-:S05]  /*6890*/  FMUL.FTZ R149, R149, UR16 ;  /* 0x0000001095957c20 */ /* 0x000fca0008410000 */
[----:B------:R-:W-:-:S04]  /*68a0*/  FSEL R149, R149, RZ, P4 ;  /* 0x000000ff95957208 */ /* 0x000fc80002000000 */
[----:B------:R-:W-:-:S04]  /*68b0*/  F2FP.BF16.F32.PACK_AB R149, RZ, R149 ;  /* 0x00000095ff95723e */ /* 0x000fc800000010ff */
[----:B------:R-:W-:-:S07]  /*68c0*/  PRMT R145, R145, 0x5410, R149 ;  /* 0x0000541091917816 */ /* 0x000fce0000000095 */
.L_x_3935:
        /* <DEDUP_REMOVED lines=12> */
.L_x_3936:
[----:B------:R-:W-:Y:S05]  /*6990*/  @!P2 BRA `(.L_x_3937) ;  /* 0x000000000018a947 */ /* 0x000fea0003800000 */
[----:B------:R-:W-:Y:S01]  /*69a0*/  FMUL.FTZ R150, R152, UR17 ;  /* 0x0000001198967c20 */ /* 0x000fe20008410000 */
[----:B-----5:R-:W-:-:S03]  /*69b0*/  LOP3.LUT P3, RZ, R193, 0xff00, RZ, 0xc0, !PT ;  /* 0x0000ff00c1ff7812 */ /* 0x020fc6000786c0ff */
[----:B------:R-:W-:-:S05]  /*69c0*/  FMUL.FTZ R150, R150, UR16 ;  /* 0x0000001096967c20 */ /* 0x000fca0008410000 */
[----:B------:R-:W-:-:S04]  /*69d0*/  FSEL R150, R150, RZ, P3 ;  /* 0x000000ff96967208 */ /* 0x000fc80001800000 */
[----:B------:R-:W-:-:S04]  /*69e0*/  F2FP.BF16.F32.PACK_AB R150, RZ, R150 ;  /* 0x00000096ff96723e */ /* 0x000fc800000010ff */
[----:B------:R-:W-:-:S07]  /*69f0*/  PRMT R146, R146, 0x5410, R150 ;  /* 0x0000541092927816 */ /* 0x000fce0000000096 */
.L_x_3937:
[----:B------:R-:W-:Y:S05]  /*6a00*/  @!P2 BRA `(.L_x_3938) ;  /* 0x000000000018a947 */ /* 0x000fea0003800000 */
[----:B------:R-:W-:Y:S01]  /*6a10*/  FMUL.FTZ R150, R153, UR17 ;  /* 0x0000001199967c20 */ /* 0x000fe20008410000 */
[----:B-----5:R-:W-:-:S03]  /*6a20*/  LOP3.LUT P3, RZ, R193, 0xff0000, RZ, 0xc0, !PT ;  /* 0x00ff0000c1ff7812 */ /* 0x020fc6000786c0ff */
[----:B------:R-:W-:-:S05]  /*6a30*/  FMUL.FTZ R150, R150, UR16 ;  /* 0x0000001096967c20 */ /* 0x000fca0008410000 */
[----:B------:R-:W-:-:S04]  /*6a40*/  FSEL R150, R150, RZ, P3 ;  /* 0x000000ff96967208 */ /* 0x000fc80001800000 */
[----:B------:R-:W-:-:S04]  /*6a50*/  F2FP.BF16.F32.PACK_AB R150, RZ, R150 ;  /* 0x00000096ff96723e */ /* 0x000fc800000010ff */
[----:B------:R-:W-:-:S07]  /*6a60*/  PRMT R147, R150, 0x7610, R147 ;  /* 0x0000761096937816 */ /* 0x000fce0000000093 */
.L_x_3938:
        /* <DEDUP_REMOVED lines=11> */
.L_x_3931:
        /* <DEDUP_REMOVED lines=12> */
.L_x_3939:
        /* <DEDUP_REMOVED lines=12> */
.L_x_3940:
        /* <DEDUP_REMOVED lines=12> */
.L_x_3941:
        /* <DEDUP_REMOVED lines=12> */
.L_x_3942:
        /* <DEDUP_REMOVED lines=12> */
.L_x_3943:
        /* <DEDUP_REMOVED lines=12> */
.L_x_3944:
        /* <DEDUP_REMOVED lines=12> */
.L_x_3945:
        /* <DEDUP_REMOVED lines=13> */
.L_x_3923:
[----:B-1----:R-:W1:Y:S01]  /*7130*/  @P0 LDC.64 R152, c[0x0][0x478] ;  /* 0x00011e00ff980b82 */ /* 0x002e620000000a00 */
[----:B------:R-:W-:Y:S01]  /*7140*/  @P0 VIADD R163, R161, 0x200 ;  /* 0x00000200a1a30836 */ /* 0x000fe20000000000 */
[----:B------:R-:W-:-:S06]  /*7150*/  @P2 IADD3 R165, PT, PT, R159, 0x200, RZ ;  /* 0x000002009fa52810 */ /* 0x000fcc0007ffe0ff */
        /* <DEDUP_REMOVED lines=9> */
[----:B------:R-:W-:Y:S02]  /*71f0*/  SHF.L.U32 R151, R32, 0x10, RZ ;  /* 0x0000001020977819 */ /* 0x000fe400000006ff */
[C---:B------:R-:W-:Y:S02]  /*7200*/  SHF.L.U32 R155, R33.reuse, 0x10, RZ ;  /* 0x00000010219b7819 */ /* 0x040fe400000006ff */
[----:B------:R-:W-:Y:S02]  /*7210*/  SHF.L.U32 R150, R148, 0x10, RZ ;  /* 0x0000001094967819 */ /* 0x000fe400000006ff */
[----:B------:R-:W-:-:S03]  /*7220*/  PRMT R153, R33, 0x7632, R153 ;  /* 0x0000763221997816 */ /* 0x000fc60000000099 */
        /* <DEDUP_REMOVED lines=10> */
[----:B------:R-:W-:Y:S01]  /*72d0*/  SHF.L.U32 R154, R153, 0x10, RZ ;  /* 0x00000010999a7819 */ /* 0x000fe200000006ff */
[C---:B------:R-:W-:Y:S01]  /*72e0*/  @P1 FFMA.FTZ R151, R212.reuse, R149, R151 ;  /* 0x00000095d4971223 */ /* 0x040fe20000010097 */
[----:B------:R-:W-:Y:S01]  /*72f0*/  @P1 FFMA.FTZ R155, R212, R148, R155 ;  /* 0x00000094d49b1223 */ /* 0x000fe2000001009b */
[----:B------:R-:W-:Y:S01]  /*7300*/  @P1 FADD.FTZ R153, R203, -R152 ;  /* 0x80000098cb991221 */ /* 0x000fe20000010000 */
[----:B------:R-:W-:Y:S01]  /*7310*/  @P1 FADD.FTZ R157, R205, -R158 ;  /* 0x8000009ecd9d1221 */ /* 0x000fe20000010000 */
[----:B------:R-:W-:Y:S01]  /*7320*/  PRMT R148, R34, 0x7632, R148 ;  /* 0x0000763222947816 */ /* 0x000fe20000000094 */
[----:B------:R-:W-:Y:S01]  /*7330*/  @P1 FADD.FTZ R165, R174, -R165 ;  /* 0x800000a5aea51221 */ /* 0x000fe20000010000 */
[C---:B------:R-:W-:Y:S01]  /*7340*/  PRMT R149, R35.reuse, 0x7632, R149 ;  /* 0x0000763223957816 */ /* 0x040fe20000000095 */
[C---:B------:R-:W-:Y:S01]  /*7350*/  @P1 FFMA.FTZ R150, R212.reuse, R153, R150 ;  /* 0x00000099d4961223 */ /* 0x040fe20000010096 */
[----:B------:R-:W-:Y:S01]  /*7360*/  @P1 FFMA.FTZ R154, R212, R157, R154 ;  /* 0x0000009dd49a1223 */ /* 0x000fe2000001009a */
[----:B------:R-:W-:Y:S01]  /*7370*/  SHF.L.U32 R152, R148, 0x10, RZ ;  /* 0x0000001094987819 */ /* 0x000fe200000006ff */
[----:B------:R-:W-:Y:S01]  /*7380*/  IMAD.U32 R157, R35, 0x10000, RZ ;  /* 0x00010000239d7824 */ /* 0x000fe200078e00ff */
[----:B------:R-:W-:Y:S01]  /*7390*/  SHF.L.U32 R156, R149, 0x10, RZ ;  /* 0x00000010959c7819 */ /* 0x000fe200000006ff */
[----:B------:R-:W-:Y:S01]  /*73a0*/  @P1 FADD.FTZ R149, R207, -R160 ;  /* 0x800000a0cf951221 */ /* 0x000fe20000010000 */
[----:B------:R-:W-:Y:S01]  /*73b0*/  SHF.L.U32 R153, R34, 0x10, RZ ;  /* 0x0000001022997819 */ /* 0x000fe200000006ff */
[----:B------:R-:W-:Y:S01]  /*73c0*/  @P1 FADD.FTZ R148, R206, -R167 ;  /* 0x800000a7ce941221 */ /* 0x000fe20000010000 */
[----:B------:R-:W-:Y:S01]  /*73d0*/  @P1 FADD.FTZ R193, R208, -R193 ;  /* 0x800000c1d0c11221 */ /* 0x000fe20000010000 */
[----:B------:R-:W-:Y:S01]  /*73e0*/  @P1 FFMA.FTZ R152, R212, R149, R152 ;  /* 0x00000095d4981223 */ /* 0x000fe20000010098 */
[----:B------:R-:W-:Y:S01]  /*73f0*/  F2FP.BF16.F32.PACK_AB R149, R154, R155 ;  /* 0x0000009b9a95723e */ /* 0x000fe200000010ff */
[C---:B------:R-:W-:Y:S01]  /*7400*/  @P1 FFMA.FTZ R157, R212.reuse, R148, R157 ;  /* 0x00000094d49d1223 */ /* 0x040fe2000001009d */
[C---:B------:R-:W-:Y:S01]  /*7410*/  @P1 FFMA.FTZ R153, R212.reuse, R165, R153 ;  /* 0x000000a5d4991223 */ /* 0x040fe20000010099 */
[----:B------:R-:W-:Y:S01]  /*7420*/  @P1 FFMA.FTZ R156, R212, R193, R156 ;  /* 0x000000c1d49c1223 */ /* 0x000fe2000001009c */
        /* <DEDUP_REMOVED lines=8> */
.L_x_3948:
[----:B------:R-:W-:Y:S05]  /*74b0*/  @!P2 BRA `(.L_x_3949) ;  /* 0x000000000018a947 */ /* 0x000fea0003800000 */
[----:B------:R-:W-:Y:S01]  /*74c0*/  FMUL.FTZ R150, R150, UR17 ;  /* 0x0000001196967c20 */ /* 0x000fe20008410000 */
[----:B------:R-:W-:-:S03]  /*74d0*/  LOP3.LUT P1, RZ, R190, 0xff00, RZ, 0xc0, !PT ;  /* 0x0000ff00beff7812 */ /* 0x000fc6000782c0ff */
[----:B------:R-:W-:-:S05]  /*74e0*/  FMUL.FTZ R150, R150, UR16 ;  /* 0x0000001096967c20 */ /* 0x000fca0008410000 */
[----:B------:R-:W-:-:S04]  /*74f0*/  FSEL R150, R150, RZ, P1 ;  /* 0x000000ff96967208 */ /* 0x000fc80000800000 */
[----:B------:R-:W-:-:S04]  /*7500*/  F2FP.BF16.F32.PACK_AB R150, RZ, R150 ;  /* 0x00000096ff96723e */ /* 0x000fc800000010ff */
[----:B------:R-:W-:-:S07]  /*7510*/  PRMT R144, R144, 0x5410, R150 ;  /* 0x0000541090907816 */ /* 0x000fce0000000096 */
.L_x_3949:
[----:B------:R-:W-:Y:S05]  /*7520*/  @!P2 BRA `(.L_x_3950) ;  /* 0x000000000018a947 */ /* 0x000fea0003800000 */
[----:B------:R-:W-:Y:S01]  /*7530*/  FMUL.FTZ R155, R155, UR17 ;  /* 0x000000119b9b7c20 */ /* 0x000fe20008410000 */
[----:B------:R-:W-:-:S03]  /*7540*/  LOP3.LUT P1, RZ, R190, 0xff0000, RZ, 0xc0, !PT ;  /* 0x00ff0000beff7812 */ /* 0x000fc6000782c0ff */
[----:B------:R-:W-:-:S05]  /*7550*/  FMUL.FTZ R155, R155, UR16 ;  /* 0x000000109b9b7c20 */ /* 0x000fca0008410000 */
[----:B------:R-:W-:-:S04]  /*7560*/  FSEL R155, R155, RZ, P1 ;  /* 0x000000ff9b9b7208 */ /* 0x000fc80000800000 */
[----:B------:R-:W-:-:S04]  /*7570*/  F2FP.BF16.F32.PACK_AB R155, RZ, R155 ;  /* 0x0000009bff9b723e */ /* 0x000fc800000010ff */
[----:B------:R-:W-:-:S07]  /*7580*/  PRMT R145, R155, 0x7610, R145 ;  /* 0x000076109b917816 */ /* 0x000fce0000000091 */
.L_x_3950:
[----:B------:R-:W-:Y:S05]  /*7590*/  @!P2 BRA `(.L_x_3951) ;  /* 0x000000000018a947 */ /* 0x000fea0003800000 */
[----:B------:R-:W-:Y:S01]  /*75a0*/  FMUL.FTZ R154, R154, UR17 ;  /* 0x000000119a9a7c20 */ /* 0x000fe20008410000 */
[----:B------:R-:W-:-:S03]  /*75b0*/  LOP3.LUT P1, RZ, R190, 0xff000000, RZ, 0xc0, !PT ;  /* 0xff000000beff7812 */ /* 0x000fc6000782c0ff */
[----:B------:R-:W-:-:S05]  /*75c0*/  FMUL.FTZ R154, R154, UR16 ;  /* 0x000000109a9a7c20 */ /* 0x000fca0008410000 */
[----:B------:R-:W-:-:S04]  /*75d0*/  FSEL R154, R154, RZ, P1 ;  /* 0x000000ff9a9a7208 */ /* 0x000fc80000800000 */
[----:B------:R-:W-:-:S04]  /*75e0*/  F2FP.BF16.F32.PACK_AB R154, RZ, R154 ;  /* 0x0000009aff9a723e */ /* 0x000fc800000010ff */
[----:B------:R-:W-:-:S07]  /*75f0*/  PRMT R145, R145, 0x5410, R154 ;  /* 0x0000541091917816 */ /* 0x000fce000000009a */
.L_x_3951:
[----:B------:R-:W-:Y:S05]  /*7600*/  @!P2 BRA `(.L_x_3952) ;  /* 0x000000000018a947 */ /* 0x000fea0003800000 */
[----:B------:R-:W-:Y:S01]  /*7610*/  FMUL.FTZ R150, R153, UR17 ;  /* 0x0000001199967c20 */ /* 0x000fe20008410000 */
[----:B------:R-:W-:-:S03]  /*7620*/  LOP3.LUT P1, RZ, R191, 0xff, RZ, 0xc0, !PT ;  /* 0x000000ffbfff7812 */ /* 0x000fc6000782c0ff */
[----:B------:R-:W-:-:S05]  /*7630*/  FMUL.FTZ R150, R150, UR16 ;  /* 0x0000001096967c20 */ /* 0x000fca0008410000 */
[----:B------:R-:W-:-:S04]  /*7640*/  FSEL R150, R150, RZ, P1 ;  /* 0x000000ff96967208 */ /* 0x000fc80000800000 */
[----:B------:R-:W-:-:S04]  /*7650*/  F2FP.BF16.F32.PACK_AB R150, RZ, R150 ;  /* 0x00000096ff96723e */ /* 0x000fc800000010ff */
[----:B------:R-:W-:-:S07]  /*7660*/  PRMT R146, R150, 0x7610, R146 ;  /* 0x0000761096927816 */ /* 0x000fce0000000092 */
.L_x_3952:
[----:B------:R-:W-:Y:S05]  /*7670*/  @!P2 BRA `(.L_x_3953) ;  /* 0x000000000018a947 */ /* 0x000fea0003800000 */
[----:B------:R-:W-:Y:S01]  /*7680*/  FMUL.FTZ R150, R152, UR17 ;  /* 0x0000001198967c20 */ /* 0x000fe20008410000 */
[----:B------:R-:W-:-:S03]  /*7690*/  LOP3.LUT P1, RZ, R191, 0xff00, RZ, 0xc0, !PT ;  /* 0x0000ff00bfff7812 */ /* 0x000fc6000782c0ff */
[----:B------:R-:W-:-:S05]  /*76a0*/  FMUL.FTZ R150, R150, UR16 ;  /* 0x0000001096967c20 */ /* 0x000fca0008410000 */
[----:B------:R-:W-:-:S04]  /*76b0*/  FSEL R150, R150, RZ, P1 ;  /* 0x000000ff96967208 */ /* 0x000fc80000800000 */
[----:B------:R-:W-:-:S04]  /*76c0*/  F2FP.BF16.F32.PACK_AB R150, RZ, R150 ;  /* 0x00000096ff96723e */ /* 0x000fc800000010ff */
[----:B------:R-:W-:-:S07]  /*76d0*/  PRMT R146, R146, 0x5410, R150 ;  /* 0x0000541092927816 */ /* 0x000fce0000000096 */
.L_x_3953:
[----:B------:R-:W-:Y:S05]  /*76e0*/  @!P2 BRA `(.L_x_3954) ;  /* 0x000000000018a947 */ /* 0x000fea0003800000 */
[----:B------:R-:W-:Y:S01]  /*76f0*/  FMUL.FTZ R150, R157, UR17 ;  /* 0x000000119d967c20 */ /* 0x000fe20008410000 */
[----:B------:R-:W-:-:S03]  /*7700*/  LOP3.LUT P1, RZ, R191, 0xff0000, RZ, 0xc0, !PT ;  /* 0x00ff0000bfff7812 */ /* 0x000fc6000782c0ff */
[----:B------:R-:W-:-:S05]  /*7710*/  FMUL.FTZ R150, R150, UR16 ;  /* 0x0000001096967c20 */ /* 0x000fca0008410000 */
[----:B------:R-:W-:-:S04]  /*7720*/  FSEL R150, R150, RZ, P1 ;  /* 0x000000ff96967208 */ /* 0x000fc80000800000 */
[----:B------:R-:W-:-:S04]  /*7730*/  F2FP.BF16.F32.PACK_AB R150, RZ, R150 ;  /* 0x00000096ff96723e */ /* 0x000fc800000010ff */
[----:B------:R-:W-:-:S07]  /*7740*/  PRMT R147, R150, 0x7610, R147 ;  /* 0x0000761096937816 */ /* 0x000fce0000000093 */
.L_x_3954:
        /* <DEDUP_REMOVED lines=11> */
.L_x_3947:
        /* <DEDUP_REMOVED lines=12> */
.L_x_3956:
        /* <DEDUP_REMOVED lines=12> */
.L_x_3957:
        /* <DEDUP_REMOVED lines=11> */
.L_x_3958:
        /* <DEDUP_REMOVED lines=12> */
.L_x_3959:
[----:B------:R-:W-:Y:S05]  /*7af0*/  @!P2 BRA `(.L_x_3960) ;  /* 0x000000000028a947 */ /* 0x000fea0003800000 */
[----:B-1----:R-:W-:Y:S01]  /*7b00*/  @P1 FFMA.FTZ R155, R175, R156, R157 ;  /* 0x0000009caf9b1223 */ /* 0x002fe2000001009d */
        /* <DEDUP_REMOVED lines=9> */
.L_x_3960:
        /* <DEDUP_REMOVED lines=12> */
.L_x_3961:
        /* <DEDUP_REMOVED lines=11> */
.L_x_3962:
        /* <DEDUP_REMOVED lines=14> */
.L_x_3946:
[----:B------:R-:W-:Y:S05]  /*7df0*/  @!P0 BRA `(.L_x_3963) ;  /* 0x00000004007c8947 */ /* 0x000fea0003800000 */
[-CC-:B-1----:R-:W-:Y:S01]  /*7e00*/  FFMA.FTZ R149, R171, R156.reuse, R157.reuse ;  /* 0x0000009cab957223 */ /* 0x182fe2000001009d */
        /* <DEDUP_REMOVED lines=9> */
[----:B------:R-:W-:Y:S01]  /*7ea0*/  FMUL.FTZ R148, R212, R149 ;  /* 0x00000095d4947220 */ /* 0x000fe20000410000 */
[----:B------:R-:W-:Y:S01]  /*7eb0*/  FADD.FTZ R153, R172, -R153 ;  /* 0x80000099ac997221 */ /* 0x000fe20000010000 */
[----:B------:R-:W-:Y:S01]  /*7ec0*/  FMUL.FTZ R149, R212, R151 ;  /* 0x00000097d4957220 */ /* 0x000fe20000410000 */
[----:B------:R-:W-:Y:S01]  /*7ed0*/  ISETP.GT.AND P1, PT, R209, RZ, PT ;  /* 0x000000ffd100720c */ /* 0x000fe20003f24270 */
        /* <DEDUP_REMOVED lines=20> */
.L_x_3964:
[----:B------:R-:W-:Y:S05]  /*8020*/  @!P2 BRA `(.L_x_3965) ;  /* 0x000000000018a947 */ /* 0x000fea0003800000 */
[----:B------:R-:W-:Y:S01]  /*8030*/  FMUL.FTZ R148, R156, UR17 ;  /* 0x000000119c947c20 */ /* 0x000fe20008410000 */
[----:B-----5:R-:W-:-:S03]  /*8040*/  LOP3.LUT P3, RZ, R190, 0xff00, RZ, 0xc0, !PT ;  /* 0x0000ff00beff7812 */ /* 0x020fc6000786c0ff */
[----:B------:R-:W-:-:S05]  /*8050*/  FMUL.FTZ R148, R148, UR16 ;  /* 0x0000001094947c20 */ /* 0x000fca0008410000 */
[----:B------:R-:W-:-:S04]  /*8060*/  FSEL R148, R148, RZ, P3 ;  /* 0x000000ff94947208 */ /* 0x000fc80001800000 */
[----:B------:R-:W-:-:S04]  /*8070*/  F2FP.BF16.F32.PACK_AB R148, RZ, R148 ;  /* 0x00000094ff94723e */ /* 0x000fc800000010ff */
[----:B------:R-:W-:-:S07]  /*8080*/  PRMT R144, R144, 0x5410, R148 ;  /* 0x0000541090907816 */ /* 0x000fce0000000094 */
.L_x_3965:
        /* <DEDUP_REMOVED lines=10> */
.L_x_3966:
[----:B------:R-:W-:Y:S05]  /*8130*/  @!P2 BRA `(.L_x_3967) ;  /* 0x000000000018a947 */ /* 0x000fea0003800000 */
[----:B------:R-:W-:Y:S01]  /*8140*/  FMUL.FTZ R149, R151, UR17 ;  /* 0x0000001197957c20 */ /* 0x000fe20008410000 */
[----:B-----5:R-:W-:-:S03]  /*8150*/  LOP3.LUT P3, RZ, R190, 0xff000000, RZ, 0xc0, !PT ;  /* 0xff000000beff7812 */ /* 0x020fc6000786c0ff */
[----:B------:R-:W-:-:S05]  /*8160*/  FMUL.FTZ R149, R149, UR16 ;  /* 0x0000001095957c20 */ /* 0x000fca0008410000 */
[----:B------:R-:W-:-:S04]  /*8170*/  FSEL R149, R149, RZ, P3 ;  /* 0x000000ff95957208 */ /* 0x000fc80001800000 */
[----:B------:R-:W-:-:S04]  /*8180*/  F2FP.BF16.F32.PACK_AB R149, RZ, R149 ;  /* 0x00000095ff95723e */ /* 0x000fc800000010ff */
[----:B------:R-:W-:-:S07]  /*8190*/  PRMT R145, R145, 0x5410, R149 ;  /* 0x0000541091917816 */ /* 0x000fce0000000095 */
.L_x_3967:
        /* <DEDUP_REMOVED lines=12> */
.L_x_3968:
[----:B------:R-:W-:Y:S05]  /*8260*/  @!P2 BRA `(.L_x_3969) ;  /* 0x000000000018a947 */ /* 0x000fea0003800000 */
[----:B------:R-:W-:Y:S01]  /*8270*/  FMUL.FTZ R150, R153, UR17 ;  /* 0x0000001199967c20 */ /* 0x000fe20008410000 */
[----:B-----5:R-:W-:-:S03]  /*8280*/  LOP3.LUT P1, RZ, R191, 0xff00, RZ, 0xc0, !PT ;  /* 0x0000ff00bfff7812 */ /* 0x020fc6000782c0ff */
[----:B------:R-:W-:-:S05]  /*8290*/  FMUL.FTZ R150, R150, UR16 ;  /* 0x0000001096967c20 */ /* 0x000fca0008410000 */
[----:B------:R-:W-:-:S04]  /*82a0*/  FSEL R150, R150, RZ, P1 ;  /* 0x000000ff96967208 */ /* 0x000fc80000800000 */
[----:B------:R-:W-:-:S04]  /*82b0*/  F2FP.BF16.F32.PACK_AB R150, RZ, R150 ;  /* 0x00000096ff96723e */ /* 0x000fc800000010ff */
[----:B------:R-:W-:-:S07]  /*82c0*/  PRMT R146, R146, 0x5410, R150 ;  /* 0x0000541092927816 */ /* 0x000fce0000000096 */
.L_x_3969:
[----:B------:R-:W-:Y:S05]  /*82d0*/  @!P2 BRA `(.L_x_3970) ;  /* 0x000000000018a947 */ /* 0x000fea0003800000 */
[----:B------:R-:W-:Y:S01]  /*82e0*/  FMUL.FTZ R150, R151, UR17 ;  /* 0x0000001197967c20 */ /* 0x000fe20008410000 */
[----:B-----5:R-:W-:-:S03]  /*82f0*/  LOP3.LUT P1, RZ, R191, 0xff0000, RZ, 0xc0, !PT ;  /* 0x00ff0000bfff7812 */ /* 0x020fc6000782c0ff */
[----:B------:R-:W-:-:S05]  /*8300*/  FMUL.FTZ R150, R150, UR16 ;  /* 0x0000001096967c20 */ /* 0x000fca0008410000 */
[----:B------:R-:W-:-:S04]  /*8310*/  FSEL R150, R150, RZ, P1 ;  /* 0x000000ff96967208 */ /* 0x000fc80000800000 */
[----:B------:R-:W-:-:S04]  /*8320*/  F2FP.BF16.F32.PACK_AB R150, RZ, R150 ;  /* 0x00000096ff96723e */ /* 0x000fc800000010ff */
[----:B------:R-:W-:-:S07]  /*8330*/  PRMT R147, R150, 0x7610, R147 ;  /* 0x0000761096937816 */ /* 0x000fce0000000093 */
.L_x_3970:
        /* <DEDUP_REMOVED lines=11> */
.L_x_3963:
        /* <DEDUP_REMOVED lines=12> */
.L_x_3971:
        /* <DEDUP_REMOVED lines=12> */
.L_x_3972:
        /* <DEDUP_REMOVED lines=12> */
.L_x_3973:
        /* <DEDUP_REMOVED lines=12> */
.L_x_3974:
        /* <DEDUP_REMOVED lines=12> */
.L_x_3975:
        /* <DEDUP_REMOVED lines=12> */
.L_x_3976:
        /* <DEDUP_REMOVED lines=12> */
.L_x_3977:
[----:B------:R-:W-:Y:S05]  /*8930*/  @!P2 BRA `(.L_x_3955) ;  /* 0x000000000030a947 */ /* 0x000fea0003800000 */
[----:B------:R-:W-:Y:S01]  /*8940*/  FFMA.FTZ R157, R210, R156, R157 ;  /* 0x0000009cd29d7223 */ /* 0x000fe2000001009d */
[----:B------:R-:W-:-:S03]  /*8950*/  ISETP.GT.AND P1, PT, R209, RZ, PT ;  /* 0x000000ffd100720c */ /* 0x000fc60003f24270 */
[----:B------:R-:W-:-:S04]  /*8960*/  FADD.FTZ R157, R208, -R157 ;  /* 0x8000009dd09d7221 */ /* 0x000fc80000010000 */
[----:B-1----:R-:W-:-:S05]  /*8970*/  FMUL.FTZ R152, R212, R157 ;  /* 0x0000009dd4987220 */ /* 0x002fca0000410000 */
        /* <DEDUP_REMOVED lines=8> */
.L_x_3955:
[----:B-1----:R-:W1:Y:S01]  /*8a00*/  @P0 LDC.64 R152, c[0x0][0x478] ;  /* 0x00011e00ff980b82 */ /* 0x002e620000000a00 */
        /* <DEDUP_REMOVED lines=12> */
.L_x_3844:
        /* <DEDUP_REMOVED lines=25> */
.L_x_3979:
        /* <DEDUP_REMOVED lines=10> */
.L_x_15631:


//--------------------- .text._ZN10layer_norm13ln_bwd_kernelINS_13Kernel_traitsIf13__nv_bfloat16S2_S2_fjLj8192ELj1ELj1ELj8ELj16ENS_18Kernel_traits_baseILj8192EfS2_S2_S2_fjLj256EEEEELb1ELb1ELb0ELb0EEEvNS_9BwdParamsE --------------------------
	.section	.text._ZN10layer_norm13ln_bwd_kernelINS_13Kernel_traitsIf13__nv_bfloat16S2_S2_fjLj8192ELj1ELj1ELj8ELj16ENS_18Kernel_traits_baseILj8192EfS2_S2_S2_fjLj256EEEEELb1ELb1ELb0ELb0EEEvNS_9BwdParamsE,"ax",@progbits
	.align	128
        .global         _ZN10layer_norm13ln_bwd_kernelINS_13Kernel_traitsIf13__nv_bfloat16S2_S2_fjLj8192ELj1ELj1ELj8ELj16ENS_18Kernel_traits_baseILj8192EfS2_S2_S2_fjLj256EEEEELb1ELb1ELb0ELb0EEEvNS_9BwdParamsE
        .type           _ZN10layer_norm13ln_bwd_kernelINS_13Kernel_traitsIf13__nv_bfloat16S2_S2_fjLj8192ELj1ELj1ELj8ELj16ENS_18Kernel_traits_baseILj8192EfS2_S2_S2_fjLj256EEEEELb1ELb1ELb0ELb0EEEvNS_9BwdParamsE,@function
        .size           _ZN10layer_norm13ln_bwd_kernelINS_13Kernel_traitsIf13__nv_bfloat16S2_S2_fjLj8192ELj1ELj1ELj8ELj16ENS_18Kernel_traits_baseILj8192EfS2_S2_S2_fjLj256EEEEELb1ELb1ELb0ELb0EEEvNS_9BwdParamsE,(.L_x_15632 - _ZN10layer_norm13ln_bwd_kernelINS_13Kernel_traitsIf13__nv_bfloat16S2_S2_fjLj8192ELj1ELj1ELj8ELj16ENS_18Kernel_traits_baseILj8192EfS2_S2_S2_fjLj256EEEEELb1ELb1ELb0ELb0EEEvNS_9BwdParamsE)
        .other          _ZN10layer_norm13ln_bwd_kernelINS_13Kernel_traitsIf13__nv_bfloat16S2_S2_fjLj8192ELj1ELj1ELj8ELj16ENS_18Kernel_traits_baseILj8192EfS2_S2_S2_fjLj256EEEEELb1ELb1ELb0ELb0EEEvNS_9BwdParamsE,@"STO_CUDA_ENTRY STV_DEFAULT"
_ZN10layer_norm13ln_bwd_kernelINS_13Kernel_traitsIf13__nv_bfloat16S2_S2_fjLj8192ELj1ELj1ELj8ELj16ENS_18Kernel_traits_baseILj8192EfS2_S2_S2_fjLj256EEEEELb1ELb1ELb0ELb0EEEvNS_9BwdParamsE:
.text._ZN10layer_norm13ln_bwd_kernelINS_13Kernel_traitsIf13__nv_bfloat16S2_S2_fjLj8192ELj1ELj1ELj8ELj16ENS_18Kernel_traits_baseILj8192EfS2_S2_S2_fjLj256EEEEELb1ELb1ELb0ELb0EEEvNS_9BwdParamsE:
        /* <DEDUP_REMOVED lines=12> */
[----:B-1----:R-:W-:Y:S01]  /*00c0*/  USHF.R.S32.HI UR4, URZ, 0x1f, UR6 ;  /* 0x0000001fff047899 */ /* 0x002fe20008011406 */
[----:B0-----:R-:W-:Y:S01]  /*00d0*/  LOP3.LUT R230, R0, 0xff, RZ, 0x3c, !PT ;  /* 0x000000ff00e67812 */ /* 0x001fe200078e3cff */
[----:B------:R-:W0:Y:S01]  /*00e0*/  LDCU.64 UR12, c[0x0][0x358] ;  /* 0x00006b00ff0c77ac */ /* 0x000e220008000a00 */
[----:B------:R-:W-:Y:S01]  /*00f0*/  MOV R23, R0 ;  /* 0x0000000000177202 */ /* 0x000fe20000000f00 */
[----:B------:R-:W-:-:S06]  /*0100*/  ULEA.HI UR4, UR4, UR6, URZ, 0x3 ;  /* 0x0000000604047291 */ /* 0x000fcc000f8f18ff */
[----:B------:R-:W-:-:S04]  /*0110*/  MOV R3, UR4 ;  /* 0x0000000400037c02 */ /* 0x000fc80008000f00 */
[----:B------:R-:W-:Y:S01]  /*0120*/  LEA.HI.SX32 R230, R3, R230, 0x1d ;  /* 0x000000e603e67211 */ /* 0x000fe200078feaff */
[----:B------:R-:W1:Y:S01]  /*0130*/  S2UR UR7, SR_CTAID.X ;  /* 0x00000000000779c3 */ /* 0x000e620000002500 */
[----:B------:R-:W1:Y:S02]  /*0140*/  LDCU UR4, c[0x0][0x384] ;  /* 0x00007080ff0477ac */ /* 0x000e640008000800 */
[C---:B------:R-:W-:Y:S02]  /*0150*/  ISETP.GE.U32.AND P3, PT, R230.reuse, 0x100, PT ;  /* 0x00000100e600780c */ /* 0x040fe40003f66070 */
[C---:B------:R-:W-:Y:S02]  /*0160*/  ISETP.GE.U32.AND P0, PT, R230.reuse, 0x200, PT ;  /* 0x00000200e600780c */ /* 0x040fe40003f06070 */
[C---:B------:R-:W-:Y:S02]  /*0170*/  ISETP.GE.U32.AND P1, PT, R230.reuse, 0x300, PT ;  /* 0x00000300e600780c */ /* 0x040fe40003f26070 */
[----:B------:R-:W-:-:S02]  /*0180*/  ISETP.GE.U32.AND P2, PT, R230, 0x400, PT ;  /* 0x00000400e600780c */ /* 0x000fc40003f46070 */
[----:B------:R-:W-:Y:S02]  /*0190*/  CS2R R140, SRZ ;  /* 0x00000000008c7805 */ /* 0x000fe4000001ff00 */
[----:B------:R-:W-:Y:S02]  /*01a0*/  P2R R252, PR, RZ, 0x8 ;  /* 0x00000008fffc7803 */ /* 0x000fe40000000000 */
[----:B------:R-:W-:Y:S02]  /*01b0*/  CS2R R142, SRZ ;  /* 0x00000000008e7805 */ /* 0x000fe4000001ff00 */
[----:B------:R-:W-:Y:S01]  /*01c0*/  P2R R248, PR, RZ, 0x4 ;  /* 0x00000004fff87803 */ /* 0x000fe20000000000 */
[----:B------:R-:W0:Y:S08]  /*01d0*/  @P3 LDC.64 R2, c[0x0][0x3d0] ;  /* 0x0000f400ff023b82 */ /* 0x000e300000000a00 */
[----:B------:R-:W1:Y:S08]  /*01e0*/  @P3 LDC.64 R4, c[0x0][0x3e8] ;  /* 0x0000fa00ff043b82 */ /* 0x000e700000000a00 */
[----:B------:R-:W1:Y:S08]  /*01f0*/  @P0 LDC.64 R6, c[0x0][0x3d0] ;  /* 0x0000f400ff060b82 */ /* 0x000e700000000a00 */
[----:B------:R-:W1:Y:S01]  /*0200*/  @P0 LDC.64 R8, c[0x0][0x3e8] ;  /* 0x0000fa00ff080b82 */ /* 0x000e620000000a00 */
[----:B0-----:R-:W-:-:S04]  /*0210*/  @P3 IMAD.WIDE.U32 R2, R23, 0x20, R2 ;  /* 0x0000002017023825 */ /* 0x001fc800078e0002 */
[C---:B-1----:R-:W-:Y:S01]  /*0220*/  @P3 IMAD.WIDE.U32 R4, R23.reuse, 0x20, R4 ;  /* 0x0000002017043825 */ /* 0x042fe200078e0004 */
[----:B------:R-:W-:Y:S02]  /*0230*/  @P3 LOP3.LUT R23, R23, 0x100, RZ, 0xfc, !PT ;  /* 0x0000010017173812 */ /* 0x000fe400078efcff */
[----:B------:R-:W0:Y:S02]  /*0240*/  @P1 LDC.64 R14, c[0x0][0x3d0] ;  /* 0x0000f400ff0e1b82 */ /* 0x000e240000000a00 */
[----:B------:R1:W5:Y:S01]  /*0250*/  @P3 LDG.E.128 R172, desc[UR12][R4.64] ;  /* 0x0000000c04ac3981 */ /* 0x000362000c1e1d00 */
[----:B------:R-:W-:-:S03]  /*0260*/  @P0 IMAD.WIDE.U32 R10, R23, 0x20, R6 ;  /* 0x00000020170a0825 */ /* 0x000fc600078e0006 */
[----:B------:R1:W5:Y:S02]  /*0270*/  @P3 LDG.E.128 R168, desc[UR12][R4.64+0x10] ;  /* 0x0000100c04a83981 */ /* 0x000364000c1e1d00 */
[----:B------:R-:W1:Y:S01]  /*0280*/  @P1 LDC.64 R16, c[0x0][0x3e8] ;  /* 0x0000fa00ff101b82 */ /* 0x000e620000000a00 */
[C---:B------:R-:W-:Y:S01]  /*0290*/  @P0 IMAD.WIDE.U32 R12, R23.reuse, 0x20, R8 ;  /* 0x00000020170c0825 */ /* 0x040fe200078e0008 */
[----:B------:R-:W-:-:S06]  /*02a0*/  @P0 IADD3 R23, PT, PT, R23, 0x100, RZ ;  /* 0x0000010017170810 */ /* 0x000fcc0007ffe0ff */
[----:B------:R-:W1:Y:S01]  /*02b0*/  @P2 LDC.64 R18, c[0x0][0x3d0] ;  /* 0x0000f400ff122b82 */ /* 0x000e620000000a00 */
[----:B------:R0:W5:Y:S04]  /*02c0*/  @P0 LDG.E.128 R164, desc[UR12][R12.64] ;  /* 0x0000000c0ca40981 */ /* 0x000168000c1e1d00 */
[----:B------:R0:W5:Y:S03]  /*02d0*/  @P0 LDG.E.128 R160, desc[UR12][R12.64+0x10] ;  /* 0x0000100c0ca00981 */ /* 0x000166000c1e1d00 */
[----:B------:R-:W1:Y:S01]  /*02e0*/  @P2 LDC.64 R20, c[0x0][0x3e8] ;  /* 0x0000fa00ff142b82 */ /* 0x000e620000000a00 */
[----:B0-----:R-:W-:-:S05]  /*02f0*/  @P1 IMAD.WIDE.U32 R14, R23, 0x20, R14 ;  /* 0x00000020170e1825 */ /* 0x001fca00078e000e */
[----:B------:R0:W5:Y:S01]  /*0300*/  @P1 LDG.E.128 R244, desc[UR12][R14.64] ;  /* 0x0000000c0ef41981 */ /* 0x000162000c1e1d00 */
[C---:B-1----:R-:W-:Y:S01]  /*0310*/  @P1 IMAD.WIDE.U32 R16, R23.reuse, 0x20, R16 ;  /* 0x0000002017101825 */ /* 0x042fe200078e0010 */
[----:B------:R-:W-:Y:S02]  /*0320*/  @P1 IADD3 R23, PT, PT, R23, 0x100, RZ ;  /* 0x0000010017171810 */ /* 0x000fe40007ffe0ff */
[----:B------:R0:W5:Y:S04]  /*0330*/  @P1 LDG.E.128 R240, desc[UR12][R14.64+0x10] ;  /* 0x0000100c0ef01981 */ /* 0x000168000c1e1d00 */
[----:B------:R0:W5:Y:S01]  /*0340*/  @P1 LDG.E.128 R156, desc[UR12][R16.64] ;  /* 0x0000000c109c1981 */ /* 0x000162000c1e1d00 */
[----:B------:R-:W-:-:S03]  /*0350*/  @P2 IMAD.WIDE.U32 R6, R23, 0x20, R18 ;  /* 0x0000002017062825 */ /* 0x000fc600078e0012 */
[----:B------:R0:W5:Y:S04]  /*0360*/  @P1 LDG.E.128 R152, desc[UR12][R16.64+0x10] ;  /* 0x0000100c10981981 */ /* 0x000168000c1e1d00 */
[----:B------:R0:W5:Y:S01]  /*0370*/  @P2 LDG.E.128 R236, desc[UR12][R6.64] ;  /* 0x0000000c06ec2981 */ /* 0x000162000c1e1d00 */
[----:B------:R-:W-:-:S03]  /*0380*/  @P2 IMAD.WIDE.U32 R8, R23, 0x20, R20 ;  /* 0x0000002017082825 */ /* 0x000fc600078e0014 */
        /* <DEDUP_REMOVED lines=62> */
[----:B------:R-:W-:Y:S05]  /*0770*/  BRA.U UP0, `(.L_x_3980) ;  /* 0x000000a100287547 */ /* 0x000fea000b800000 */
[----:B------:R-:W1:Y:S01]  /*0780*/  LDCU.64 UR4, c[0x0][0x3e0] ;  /* 0x00007c00ff0477ac */ /* 0x000e620008000a00 */
        /* <DEDUP_REMOVED lines=17> */
[----:B-1----:R-:W-:Y:S01]  /*08a0*/  UISETP.NE.U32.AND UP0, UPT, UR4, URZ, UPT ;  /* 0x000000ff0400728c */ /* 0x002fe2000bf05070 */
        /* <DEDUP_REMOVED lines=33> */
[----:B------:R-:W-:Y:S01]  /*0ac0*/  UISETP.NE.AND.EX UP0, UPT, UR5, URZ, UPT, UP0 ;  /* 0x000000ff0500728c */ /* 0x000fe2000bf05300 */
[----:B------:R-:W2:Y:S01]  /*0ad0*/  LDCU UR6, c[0x0][0x388] ;  /* 0x00007100ff0677ac */ /* 0x000ea20008000800 */
[----:B------:R-:W3:Y:S01]  /*0ae0*/  LDCU.U8 UR16, c[0x0][0x410] ;  /* 0x00008200ff1077ac */ /* 0x000ee20008000000 */
[----:B------:R-:W4:Y:S01]  /*0af0*/  LDCU UR17, c[0x0][0x400] ;  /* 0x00008000ff1177ac */ /* 0x000f220008000800 */
[----:B------:R-:W0:Y:S01]  /*0b00*/  LDCU.64 UR20, c[0x0][0x478] ;  /* 0x00008f00ff1477ac */ /* 0x000e220008000a00 */
[----:B------:R-:W0:Y:S01]  /*0b10*/  LDCU.64 UR18, c[0x0][0x438] ;  /* 0x00008700ff1277ac */ /* 0x000e220008000a00 */
[----:B------:R-:W0:Y:S01]  /*0b20*/  LDCU.128 UR8, c[0x0][0x3c0] ;  /* 0x00007800ff0877ac */ /* 0x000e220008000c00 */
[----:B------:R-:W0:Y:S04]  /*0b30*/  LDCU.64 UR24, c[0x0][0x380] ;  /* 0x00007000ff1877ac */ /* 0x000e280008000a00 */
.L_x_4022:
[----:B------:R-:W1:Y:S01]  /*0b40*/  @UP0 LDCU.64 UR4, c[0x0][0x3e0] ;  /* 0x00007c00ff0407ac */ /* 0x000e620008000a00 */
[----:B------:R-:W-:Y:S01]  /*0b50*/  PLOP3.LUT P0, PT, PT, PT, UP0, 0x80, 0x8 ;  /* 0x000000000008781c */ /* 0x000fe20003f0f008 */
[----:B0-----:R-:W-:Y:S02]  /*0b60*/  UIMAD.WIDE UR14, UR7, 0x4, UR10 ;  /* 0x00000004070e78a5 */ /* 0x001fe4000f8e020a */
[----:B-1----:R-:W-:-:S06]  /*0b70*/  @UP0 UIMAD.WIDE UR4, UR7, 0x2, UR4 ;  /* 0x00000002070408a5 */ /* 0x002fcc000f8e0204 */
[----:B------:R-:W-:Y:S02]  /*0b80*/  MOV R176, UR4 ;  /* 0x0000000400b07c02 */ /* 0x000fe40008000f00 */
[----:B------:R-:W-:Y:S01]  /*0b90*/  MOV R177, UR5 ;  /* 0x0000000500b17c02 */ /* 0x000fe20008000f00 */
[----:B------:R-:W-:-:S04]  /*0ba0*/  UIMAD.WIDE UR4, UR7, 0x4, UR8 ;  /* 0x00000004070478a5 */ /* 0x000fc8000f8e0208 */
[----:B------:R0:W4:Y:S02]  /*0bb0*/  @P0 LDG.E.U16 R21, desc[UR12][R176.64] ;  /* 0x0000000cb0150981 */ /* 0x000124000c1e1500 */
[----:B0-----:R-:W-:Y:S02]  /*0bc0*/  MOV R176, UR14 ;  /* 0x0000000e00b07c02 */ /* 0x001fe40008000f00 */
[----:B------:R-:W-:-:S05]  /*0bd0*/  MOV R177, UR15 ;  /* 0x0000000f00b17c02 */ /* 0x000fca0008000f00 */
[----:B------:R0:W4:Y:S02]  /*0be0*/  LDG.E R178, desc[UR12][R176.64] ;  /* 0x0000000cb0b27981 */ /* 0x000124000c1e1900 */
[----:B0-----:R-:W-:Y:S02]  /*0bf0*/  MOV R176, UR4 ;  /* 0x0000000400b07c02 */ /* 0x001fe40008000f00 */
[----:B------:R-:W-:-:S05]  /*0c00*/  MOV R177, UR5 ;  /* 0x0000000500b17c02 */ /* 0x000fca0008000f00 */
[----:B------:R-:W4:Y:S01]  /*0c10*/  LDG.E R176, desc[UR12][R176.64] ;  /* 0x0000000cb0b07981 */ /* 0x000f22000c1e1900 */
[----:B--2---:R-:W-:Y:S01]  /*0c20*/  UIMAD UR4, UR7, UR6, URZ ;  /* 0x00000006070472a4 */ /* 0x004fe2000f8e02ff */
[C---:B------:R-:W-:Y:S01]  /*0c30*/  ISETP.GE.U32.AND P4, PT, R230.reuse, 0x100, PT ;  /* 0x00000100e600780c */ /* 0x040fe20003f86070 */
[----:B------:R-:W-:Y:S01]  /*0c40*/  UMOV UR14, 0x3f800000 ;  /* 0x3f800000000e7882 */ /* 0x000fe20000000000 */
[----:B------:R-:W0:Y:S01]  /*0c50*/  S2R R231, SR_TID.X ;  /* 0x0000000000e77919 */ /* 0x000e220000002100 */
[----:B------:R-:W-:Y:S01]  /*0c60*/  USHF.R.S32.HI UR5, URZ, 0x1f, UR4 ;  /* 0x0000001fff057899 */ /* 0x000fe20008011404 */
[----:B---3--:R-:W-:Y:S01]  /*0c70*/  ISETP.NE.AND P3, PT, RZ, UR16, PT ;  /* 0x00000010ff007c0c */ /* 0x008fe2000bf65270 */
[----:B------:R-:W-:Y:S01]  /*0c80*/  BSSY.RECONVERGENT B0, `(.L_x_3981) ;  /* 0x0000077000007945 */ /* 0x000fe20003800200 */
[C---:B------:R-:W-:Y:S01]  /*0c90*/  ISETP.GE.U32.AND P5, PT, R230.reuse, 0x400, PT ;  /* 0x00000400e600780c */ /* 0x040fe20003fa6070 */
[----:B------:R-:W-:Y:S01]  /*0ca0*/  ULEA.HI UR5, UR5, UR4, URZ, 0x3 ;  /* 0x0000000405057291 */ /* 0x000fe2000f8f18ff */
[----:B------:R-:W-:-:S02]  /*0cb0*/  ISETP.GE.U32.AND P1, PT, R230, 0x300, PT ;  /* 0x00000300e600780c */ /* 0x000fc40003f26070 */
[----:B------:R-:W-:Y:S02]  /*0cc0*/  CS2R R228, SRZ ;  /* 0x0000000000e47805 */ /* 0x000fe4000001ff00 */
[----:B------:R-:W-:Y:S02]  /*0cd0*/  P2R R252, PR, RZ, 0x10 ;  /* 0x00000010fffc7803 */ /* 0x000fe40000000000 */
[----:B------:R-:W-:Y:S02]  /*0ce0*/  P2R R248, PR, RZ, 0x20 ;  /* 0x00000020fff87803 */ /* 0x000fe40000000000 */
[----:B----4-:R-:W-:Y:S02]  /*0cf0*/  @P0 R2UR UR15, R21 ;  /* 0x00000000150f02ca */ /* 0x010fe400000e0000 */
[----:B------:R-:W-:Y:S02]  /*0d00*/  MOV R21, UR5 ;  /* 0x0000000500157c02 */ /* 0x000fe40008000f00 */
[----:B------:R-:W-:-:S02]  /*0d10*/  ISETP.GE.U32.AND P0, PT, R230, 0x200, PT ;  /* 0x00000200e600780c */ /* 0x000fc40003f06070 */
[----:B0-----:R-:W-:-:S04]  /*0d20*/  LEA.HI.SX32 R21, R21, R231, 0x1d ;  /* 0x000000e715157211 */ /* 0x001fc800078feaff */
[----:B------:R-:W-:-:S03]  /*0d30*/  MOV R227, R21 ;  /* 0x0000001500e37202 */ /* 0x000fc60000000f00 */
[----:B------:R-:W-:Y:S01]  /*0d40*/  @UP0 USHF.L.U32 UR14, UR15, 0x10, URZ ;  /* 0x000000100f0e0899 */ /* 0x000fe200080006ff */
[----:B------:R-:W-:Y:S02]  /*0d50*/  R2UR UR23, R178 ;  /* 0x00000000b21772ca */ /* 0x000fe400000e0000 */
[----:B------:R-:W-:Y:S01]  /*0d60*/  FSEL R195, R176, RZ, !P3 ;  /* 0x000000ffb0c37208 */ /* 0x000fe20005800000 */
[----:B-----5:R-:W-:-:S12]  /*0d70*/  @!P4 BRA `(.L_x_3982) ;  /* 0x00000004009cc947 */ /* 0x020fd80003800000 */
[----:B------:R-:W0:Y:S01]  /*0d80*/  LDC.64 R176, c[0x0][0x3a8] ;  /* 0x0000ea00ffb07b82 */ /* 0x000e220000000a00 */
[----:B------:R-:W2:Y:S04]  /*0d90*/  LDL R229, [R1+0x30] ;  /* 0x0000300001e57983 */ /* 0x000ea80000100800 */
[----:B------:R-:W3:Y:S03]  /*0da0*/  LDL R228, [R1+0x20] ;  /* 0x0000200001e47983 */ /* 0x000ee60000100800 */
[----:B------:R-:W1:Y:S01]  /*0db0*/  LDC.64 R180, c[0x0][0x428] ;  /* 0x00010a00ffb47b82 */ /* 0x000e620000000a00 */
[----:B------:R-:W-:Y:S01]  /*0dc0*/  ISETP.NE.U32.AND P2, PT, RZ, UR18, PT ;  /* 0x00000012ff007c0c */ /* 0x000fe2000bf45070 */
[----:B------:R-:W4:Y:S04]  /*0dd0*/  LDL R227, [R1+0x28] ;  /* 0x0000280001e37983 */ /* 0x000f280000100800 */
[----:B------:R-:W4:Y:S02]  /*0de0*/  LDL R226, [R1+0x34] ;  /* 0x0000340001e27983 */ /* 0x000f240000100800 */
[----:B------:R-:W1:Y:S02]  /*0df0*/  LDC.64 R182, c[0x0][0x3b0] ;  /* 0x0000ec00ffb67b82 */ /* 0x000e640000000a00 */
[----:B------:R-:W4:Y:S04]  /*0e00*/  LDL R225, [R1+0x38] ;  /* 0x0000380001e17983 */ /* 0x000f280000100800 */
[----:B------:R-:W4:Y:S01]  /*0e10*/  LDL R251, [R1+0x3c] ;  /* 0x00003c0001fb7983 */ /* 0x000f220000100800 */
[----:B0-----:R-:W-:-:S03]  /*0e20*/  IMAD.WIDE.U32 R176, R21, 0x10, R176 ;  /* 0x0000001015b07825 */ /* 0x001fc600078e00b0 */
[----:B------:R-:W4:Y:S04]  /*0e30*/  LDL R250, [R1+0x24] ;  /* 0x0000240001fa7983 */ /* 0x000f280000100800 */
[----:B------:R-:W2:Y:S01]  /*0e40*/  LDG.E.128 R176, desc[UR12][R176.64] ;  /* 0x0000000cb0b07981 */ /* 0x000ea2000c1e1d00 */
[----:B-1----:R-:W-:-:S03]  /*0e50*/  IMAD.WIDE.U32 R180, R21, 0x10, R180 ;  /* 0x0000001015b47825 */ /* 0x002fc600078e00b4 */
[----:B------:R-:W4:Y:S04]  /*0e60*/  LDL R249, [R1+0x2c] ;  /* 0x00002c0001f97983 */ /* 0x000f280000100800 */
[----:B------:R0:W3:Y:S01]  /*0e70*/  LDG.E.128 R184, desc[UR12][R180.64] ;  /* 0x0000000cb4b87981 */ /* 0x0000e2000c1e1d00 */
[----:B------:R-:W-:-:S13]  /*0e80*/  ISETP.NE.AND.EX P2, PT, RZ, UR19, PT, P2 ;  /* 0x00000013ff007c0c */ /* 0x000fda000bf45320 */
[----:B0-----:R-:W0:Y:S02]  /*0e90*/  @P2 LDC.64 R180, c[0x0][0x438] ;  /* 0x00010e00ffb42b82 */ /* 0x001e240000000a00 */
[----:B0-----:R-:W-:-:S05]  /*0ea0*/  @P2 IMAD.WIDE.U32 R180, R21, 0x10, R180 ;  /* 0x0000001015b42825 */ /* 0x001fca00078e00b4 */
[----:B------:R0:W5:Y:S02]  /*0eb0*/  @P2 LDG.E.128 R44, desc[UR12][R180.64] ;  /* 0x0000000cb42c2981 */ /* 0x000164000c1e1d00 */
[----:B0-----:R-:W-:-:S06]  /*0ec0*/  IMAD.WIDE.U32 R180, R21, 0x8, R182 ;  /* 0x0000000815b47825 */ /* 0x001fcc00078e00b6 */
[----:B------:R-:W5:Y:S01]  /*0ed0*/  LDG.E.64 R180, desc[UR12][R180.64] ;  /* 0x0000000cb4b47981 */ /* 0x000f62000c1e1b00 */
[----:B--2---:R-:W-:Y:S02]  /*0ee0*/  SHF.L.U32 R224, R176, 0x10, RZ ;  /* 0x00000010b0e07819 */ /* 0x004fe400000006ff */
[----:B------:R-:W-:Y:S02]  /*0ef0*/  SHF.L.U32 R223, R177, 0x10, RZ ;  /* 0x00000010b1df7819 */ /* 0x000fe400000006ff */
[C---:B------:R-:W-:Y:S02]  /*0f00*/  PRMT R0, R178.reuse, 0x7632, R0 ;  /* 0x00007632b2007816 */ /* 0x040fe40000000000 */
[----:B------:R-:W-:Y:S01]  /*0f10*/  SHF.L.U32 R178, R178, 0x10, RZ ;  /* 0x00000010b2b27819 */ /* 0x000fe200000006ff */
[----:B------:R-:W-:Y:S01]  /*0f20*/  FADD.FTZ R224, -R195, R224 ;  /* 0x000000e0c3e07221 */ /* 0x000fe20000010100 */
[----:B------:R-:W-:Y:S02]  /*0f30*/  PRMT R183, R179, 0x7632, R183 ;  /* 0x00007632b3b77816 */ /* 0x000fe400000000b7 */
[----:B------:R-:W-:-:S02]  /*0f40*/  PRMT R221, R177, 0x7632, R221 ;  /* 0x00007632b1dd7816 */ /* 0x000fc400000000dd */
[----:B------:R-:W-:Y:S02]  /*0f50*/  SHF.L.U32 R179, R179, 0x10, RZ ;  /* 0x00000010b3b37819 */ /* 0x000fe400000006ff */
[C---:B---3--:R-:W-:Y:S02]  /*0f60*/  PRMT R20, R186.reuse, 0x7632, R20 ;  /* 0x00007632ba147816 */ /* 0x048fe40000000014 */
[----:B------:R-:W-:Y:S01]  /*0f70*/  SHF.L.U32 R182, R186, 0x10, RZ ;  /* 0x00000010bab67819 */ /* 0x000fe200000006ff */
[C---:B------:R-:W-:Y:S01]  /*0f80*/  FADD.FTZ R186, -R195.reuse, R223 ;  /* 0x000000dfc3ba7221 */ /* 0x040fe20000010100 */
[C---:B------:R-:W-:Y:S01]  /*0f90*/  PRMT R193, R184.reuse, 0x7632, R193 ;  /* 0x00007632b8c17816 */ /* 0x040fe200000000c1 */
[----:B------:R-:W-:Y:S01]  /*0fa0*/  FADD.FTZ R223, -R195, R178 ;  /* 0x000000b2c3df7221 */ /* 0x000fe20000010100 */
[----:B------:R-:W-:Y:S02]  /*0fb0*/  SHF.L.U32 R184, R184, 0x10, RZ ;  /* 0x00000010b8b87819 */ /* 0x000fe400000006ff */
[----:B------:R-:W-:-:S02]  /*0fc0*/  PRMT R177, R185, 0x7632, R177 ;  /* 0x00007632b9b17816 */ /* 0x000fc400000000b1 */
[----:B------:R-:W-:Y:S02]  /*0fd0*/  SHF.L.U32 R222, R185, 0x10, RZ ;  /* 0x00000010b9de7819 */ /* 0x000fe400000006ff */
[----:B------:R-:W-:Y:S01]  /*0fe0*/  SHF.L.U32 R178, R0, 0x10, RZ ;  /* 0x0000001000b27819 */ /* 0x000fe200000006ff */
[----:B------:R-:W-:Y:S01]  /*0ff0*/  FMUL.FTZ R0, R224, UR23 ;  /* 0x00000017e0007c20 */ /* 0x000fe20008410000 */
[----:B------:R-:W-:Y:S01]  /*1000*/  SHF.L.U32 R185, R221, 0x10, RZ ;  /* 0x00000010ddb97819 */ /* 0x000fe200000006ff */
[----:B------:R-:W-:Y:S01]  /*1010*/  FADD.FTZ R221, -R195, R179 ;  /* 0x000000b3c3dd7221 */ /* 0x000fe20000010100 */
[----:B------:R-:W-:Y:S02]  /*1020*/  PRMT R220, R176, 0x7632, R220 ;  /* 0x00007632b0dc7816 */ /* 0x000fe400000000dc */
[----:B------:R-:W-:Y:S01]  /*1030*/  SHF.L.U32 R179, R183, 0x10, RZ ;  /* 0x00000010b7b37819 */ /* 0x000fe200000006ff */
[----:B------:R-:W-:Y:S01]  /*1040*/  FADD.FTZ R108, R108, R184 ;  /* 0x000000b86c6c7221 */ /* 0x000fe20000010000 */
[----:B------:R-:W-:Y:S01]  /*1050*/  SHF.L.U32 R183, R193, 0x10, RZ ;  /* 0x00000010c1b77819 */ /* 0x000fe200000006ff */
[-C--:B------:R-:W-:Y:S01]  /*1060*/  FFMA.FTZ R140, R0, R184.reuse, R140 ;  /* 0x000000b8008c7223 */ /* 0x080fe2000001008c */
[----:B------:R-:W-:Y:S01]  /*1070*/  FMUL.FTZ R193, R229, R184 ;  /* 0x000000b8e5c17220 */ /* 0x000fe20000410000 */
[----:B------:R-:W-:Y:S01]  /*1080*/  FMUL.FTZ R184, R223, UR23 ;  /* 0x00000017dfb87c20 */ /* 0x000fe20008410000 */
[----:B------:R-:W-:Y:S01]  /*1090*/  SHF.L.U32 R220, R220, 0x10, RZ ;  /* 0x00000010dcdc7819 */ /* 0x000fe200000006ff */
[----:B------:R-:W-:Y:S01]  /*10a0*/  FADD.FTZ R104, R104, R182 ;  /* 0x000000b668687221 */ /* 0x000fe20000010000 */
[C---:B------:R-:W-:Y:S01]  /*10b0*/  PRMT R176, R187.reuse, 0x7632, R176 ;  /* 0x00007632bbb07816 */ /* 0x040fe200000000b0 */
[-C--:B------:R-:W-:Y:S01]  /*10c0*/  FFMA.FTZ R136, R184, R182.reuse, R136 ;  /* 0x000000b6b8887223 */ /* 0x080fe20000010088 */
[----:B------:R-:W-:Y:S01]  /*10d0*/  SHF.L.U32 R187, R187, 0x10, RZ ;  /* 0x00000010bbbb7819 */ /* 0x000fe200000006ff */
[----:B------:R-:W-:Y:S01]  /*10e0*/  FMUL.FTZ R223, R228, R182 ;  /* 0x000000b6e4df7220 */ /* 0x000fe20000410000 */
[----:B------:R-:W-:Y:S01]  /*10f0*/  FMUL.FTZ R182, R221, UR23 ;  /* 0x00000017ddb67c20 */ /* 0x000fe20008410000 */
[----:B------:R-:W-:-:S02]  /*1100*/  FADD.FTZ R220, -R195, R220 ;  /* 0x000000dcc3dc7221 */ /* 0x000fc40000010100 */
[----:B------:R-:W-:Y:S01]  /*1110*/  FADD.FTZ R106, R106, R187 ;  /* 0x000000bb6a6a7221 */ /* 0x000fe20000010000 */
[-C--:B------:R-:W-:Y:S01]  /*1120*/  FFMA.FTZ R138, R182, R187.reuse, R138 ;  /* 0x000000bbb68a7223 */ /* 0x080fe2000001008a */
[----:B----4-:R-:W-:Y:S01]  /*1130*/  FMUL.FTZ R221, R227, R187 ;  /* 0x000000bbe3dd7220 */ /* 0x010fe20000410000 */
[----:B------:R-:W-:Y:S01]  /*1140*/  FMUL.FTZ R187, R220, UR23 ;  /* 0x00000017dcbb7c20 */ /* 0x000fe20008410000 */
[----:B------:R-:W-:Y:S01]  /*1150*/  FADD.FTZ R185, -R195, R185 ;  /* 0x000000b9c3b97221 */ /* 0x000fe20000010100 */
[----:B------:R-:W-:Y:S01]  /*1160*/  FADD.FTZ R109, R109, R183 ;  /* 0x000000b76d6d7221 */ /* 0x000fe20000010000 */
[-C--:B------:R-:W-:Y:S01]  /*1170*/  FMUL.FTZ R226, R226, R183.reuse ;  /* 0x000000b7e2e27220 */ /* 0x080fe20000410000 */
[----:B------:R-:W-:Y:S01]  /*1180*/  FFMA.FTZ R141, R187, R183, R141 ;  /* 0x000000b7bb8d7223 */ /* 0x000fe2000001008d */
[----:B------:R-:W-:Y:S01]  /*1190*/  FADD.FTZ R183, RZ, R193 ;  /* 0x000000c1ffb77221 */ /* 0x000fe20000010000 */
[----:B------:R-:W-:Y:S01]  /*11a0*/  FFMA.FTZ R220, R0, R193, RZ ;  /* 0x000000c100dc7223 */ /* 0x000fe200000100ff */
[----:B------:R-:W-:Y:S01]  /*11b0*/  SHF.L.U32 R177, R177, 0x10, RZ ;  /* 0x00000010b1b17819 */ /* 0x000fe200000006ff */
[----:B------:R-:W-:Y:S01]  /*11c0*/  FMUL.FTZ R185, R185, UR23 ;  /* 0x00000017b9b97c20 */ /* 0x000fe20008410000 */
[----:B------:R-:W-:Y:S01]  /*11d0*/  FMUL.FTZ R186, R186, UR23 ;  /* 0x00000017baba7c20 */ /* 0x000fe20008410000 */
        /* <DEDUP_REMOVED lines=14> */
[----:B------:R-:W-:Y:S01]  /*12c0*/  FFMA.FTZ R142, R186, R222, R142 ;  /* 0x000000deba8e7223 */ /* 0x000fe2000001008e */
        /* <DEDUP_REMOVED lines=8> */
[----:B------:R-:W-:Y:S01]  /*1350*/  FFMA.FTZ R137, R183, R20, R137 ;  /* 0x00000014b7897223 */ /* 0x000fe20000010089 */
[----:B------:R-:W-:Y:S01]  /*1360*/  FMUL.FTZ R20, R179, UR23 ;  /* 0x00000017b3147c20 */ /* 0x000fe20008410000 */
        /* <DEDUP_REMOVED lines=8> */
.L_x_3982:
[----:B------:R-:W-:Y:S05]  /*13f0*/  BSYNC.RECONVERGENT B0 ;  /* 0x0000000000007941 */ /* 0x000fea0003800200 */
.L_x_3981:
[----:B------:R-:W-:Y:S04]  /*1400*/  BSSY.RECONVERGENT B0, `(.L_x_3983) ;  /* 0x0000069000007945 */ /* 0x000fe80003800200 */
[----:B------:R-:W-:Y:S05]  /*1410*/  @!P0 BRA `(.L_x_3984) ;  /* 0x00000004009c8947 */ /* 0x000fea0003800000 */
[----:B------:R-:W0:Y:S01]  /*1420*/  LDC.64 R16, c[0x0][0x3a8] ;  /* 0x0000ea00ff107b82 */ /* 0x000e220000000a00 */
[----:B------:R-:W2:Y:S04]  /*1430*/  LDL R219, [R1+0x10] ;  /* 0x0000100001db7983 */ /* 0x000ea80000100800 */
[----:B------:R-:W3:Y:S03]  /*1440*/  LDL R250, [R1+0x8] ;  /* 0x0000080001fa7983 */ /* 0x000ee60000100800 */
[----:B------:R-:W1:Y:S01]  /*1450*/  LDC.64 R26, c[0x0][0x428] ;  /* 0x00010a00ff1a7b82 */ /* 0x000e620000000a00 */
[----:B------:R-:W-:Y:S01]  /*1460*/  ISETP.NE.U32.AND P2, PT, RZ, UR18, PT ;  /* 0x00000012ff007c0c */ /* 0x000fe2000bf45070 */
[----:B------:R-:W4:Y:S04]  /*1470*/  LDL R251, [R1+0x1c] ;  /* 0x00001c0001fb7983 */ /* 0x000f280000100800 */
[----:B------:R-:W4:Y:S02]  /*1480*/  LDL R249, [R1+0xc] ;  /* 0x00000c0001f97983 */ /* 0x000f240000100800 */
[----:B------:R-:W1:Y:S01]  /*1490*/  LDC.64 R188, c[0x0][0x3b0] ;  /* 0x0000ec00ffbc7b82 */ /* 0x000e620000000a00 */
[----:B0-----:R-:W-:-:S06]  /*14a0*/  IMAD.WIDE.U32 R16, R227, 0x10, R16 ;  /* 0x00000010e3107825 */ /* 0x001fcc00078e0010 */
[----:B------:R-:W2:Y:S01]  /*14b0*/  LDG.E.128 R16, desc[UR12][R16.64] ;  /* 0x0000000c10107981 */ /* 0x000ea2000c1e1d00 */
[----:B-1----:R-:W-:-:S05]  /*14c0*/  IMAD.WIDE.U32 R26, R227, 0x10, R26 ;  /* 0x00000010e31a7825 */ /* 0x002fca00078e001a */
        /* <DEDUP_REMOVED lines=8> */
[C---:B------:R-:W-:Y:S02]  /*1550*/  PRMT R191, R17.reuse, 0x7632, R191 ;  /* 0x0000763211bf7816 */ /* 0x040fe400000000bf */
[----:B------:R-:W-:Y:S02]  /*1560*/  SHF.L.U32 R217, R17, 0x10, RZ ;  /* 0x0000001011d97819 */ /* 0x000fe400000006ff */
[----:B------:R-:W-:Y:S02]  /*1570*/  PRMT R189, R19, 0x7632, R189 ;  /* 0x0000763213bd7816 */ /* 0x000fe400000000bd */
[C---:B---3--:R-:W-:Y:S02]  /*1580*/  PRMT R17, R177.reuse, 0x7632, R17 ;  /* 0x00007632b1117816 */ /* 0x048fe40000000011 */
[----:B------:R-:W-:Y:S01]  /*1590*/  SHF.L.U32 R214, R177, 0x10, RZ ;  /* 0x00000010b1d67819 */ /* 0x000fe200000006ff */
[----:B------:R-:W-:Y:S01]  /*15a0*/  FADD.FTZ R177, -R195, R218 ;  /* 0x000000dac3b17221 */ /* 0x000fe20000010100 */
[----:B------:R-:W-:Y:S01]  /*15b0*/  SHF.L.U32 R213, R19, 0x10, RZ ;  /* 0x0000001013d57819 */ /* 0x000fe200000006ff */
[----:B------:R-:W2:Y:S01]  /*15c0*/  LDL R218, [R1] ;  /* 0x0000000001da7983 */ /* 0x000ea20000100800 */
[----:B------:R-:W-:-:S02]  /*15d0*/  PRMT R19, R176, 0x7632, R19 ;  /* 0x00007632b0137816 */ /* 0x000fc40000000013 */
[----:B------:R-:W-:Y:S02]  /*15e0*/  SHF.L.U32 R215, R176, 0x10, RZ ;  /* 0x00000010b0d77819 */ /* 0x000fe400000006ff */
[C---:B------:R-:W-:Y:S02]  /*15f0*/  PRMT R176, R179.reuse, 0x7632, R176 ;  /* 0x00007632b3b07816 */ /* 0x040fe400000000b0 */
[----:B------:R-:W-:Y:S02]  /*1600*/  SHF.L.U32 R190, R179, 0x10, RZ ;  /* 0x00000010b3be7819 */ /* 0x000fe400000006ff */
[----:B------:R-:W-:Y:S01]  /*1610*/  SHF.L.U32 R179, R191, 0x10, RZ ;  /* 0x00000010bfb37819 */ /* 0x000fe200000006ff */
[----:B------:R-:W-:Y:S01]  /*1620*/  FMUL.FTZ R191, R177, UR23 ;  /* 0x00000017b1bf7c20 */ /* 0x000fe20008410000 */
[----:B------:R-:W-:Y:S01]  /*1630*/  FADD.FTZ R100, R100, R215 ;  /* 0x000000d764647221 */ /* 0x000fe20000010000 */
[-C--:B------:R-:W-:Y:S02]  /*1640*/  FMUL.FTZ R219, R219, R215.reuse ;  /* 0x000000d7dbdb7220 */ /* 0x080fe40000410000 */
[----:B------:R-:W-:-:S02]  /*1650*/  FFMA.FTZ R132, R191, R215, R132 ;  /* 0x000000d7bf847223 */ /* 0x000fc40000010084 */
[----:B------:R-:W3:Y:S01]  /*1660*/  LDL R215, [R1+0x18] ;  /* 0x0000180001d77983 */ /* 0x000ee20000100800 */
[----:B------:R-:W-:Y:S02]  /*1670*/  SHF.L.U32 R216, R18, 0x10, RZ ;  /* 0x0000001012d87819 */ /* 0x000fe400000006ff */
[----:B------:R-:W-:-:S03]  /*1680*/  PRMT R212, R16, 0x7632, R212 ;  /* 0x0000763210d47816 */ /* 0x000fc600000000d4 */
[----:B------:R-:W-:Y:S01]  /*1690*/  FADD.FTZ R216, -R195, R216 ;  /* 0x000000d8c3d87221 */ /* 0x000fe20000010100 */
[----:B------:R-:W-:Y:S02]  /*16a0*/  PRMT R188, R18, 0x7632, R188 ;  /* 0x0000763212bc7816 */ /* 0x000fe400000000bc */
[C---:B------:R-:W-:Y:S02]  /*16b0*/  PRMT R16, R178.reuse, 0x7632, R16 ;  /* 0x00007632b2107816 */ /* 0x040fe40000000010 */
[----:B------:R-:W-:Y:S02]  /*16c0*/  SHF.L.U32 R18, R178, 0x10, RZ ;  /* 0x00000010b2127819 */ /* 0x000fe400000006ff */
[----:B------:R-:W-:Y:S01]  /*16d0*/  SHF.L.U32 R178, R19, 0x10, RZ ;  /* 0x0000001013b27819 */ /* 0x000fe200000006ff */
[----:B------:R-:W-:Y:S02]  /*16e0*/  FMUL.FTZ R19, R216, UR23 ;  /* 0x00000017d8137c20 */ /* 0x000fe40008410000 */
[----:B------:R-:W4:Y:S01]  /*16f0*/  LDL R216, [R1+0x14] ;  /* 0x0000140001d87983 */ /* 0x000f220000100800 */
[C---:B------:R-:W-:Y:S01]  /*1700*/  FADD.FTZ R217, -R195.reuse, R217 ;  /* 0x000000d9c3d97221 */ /* 0x040fe20000010100 */
[----:B------:R-:W-:Y:S01]  /*1710*/  FADD.FTZ R213, -R195, R213 ;  /* 0x000000d5c3d57221 */ /* 0x000fe20000010100 */
[----:B------:R-:W-:-:S02]  /*1720*/  SHF.L.U32 R177, R189, 0x10, RZ ;  /* 0x00000010bdb17819 */ /* 0x000fc400000006ff */
[----:B------:R-:W-:Y:S01]  /*1730*/  FMUL.FTZ R189, R217, UR23 ;  /* 0x00000017d9bd7c20 */ /* 0x000fe20008410000 */
[----:B------:R-:W-:Y:S01]  /*1740*/  FADD.FTZ R96, R96, R18 ;  /* 0x0000001260607221 */ /* 0x000fe20000010000 */
[----:B------:R-:W-:Y:S01]  /*1750*/  FFMA.FTZ R128, R19, R18, R128 ;  /* 0x0000001213807223 */ /* 0x000fe20000010080 */
[----:B------:R-:W-:Y:S01]  /*1760*/  SHF.L.U32 R212, R212, 0x10, RZ ;  /* 0x00000010d4d47819 */ /* 0x000fe200000006ff */
[----:B---3--:R-:W-:Y:S01]  /*1770*/  FMUL.FTZ R217, R215, R214 ;  /* 0x000000d6d7d97220 */ /* 0x008fe20000410000 */
[----:B--2---:R-:W-:Y:S01]  /*1780*/  FMUL.FTZ R215, R218, R18 ;  /* 0x00000012dad77220 */ /* 0x004fe20000410000 */
[----:B------:R-:W-:Y:S01]  /*1790*/  FMUL.FTZ R18, R213, UR23 ;  /* 0x00000017d5127c20 */ /* 0x000fe20008410000 */
[----:B------:R-:W-:Y:S02]  /*17a0*/  FMUL.FTZ R213, R250, R190 ;  /* 0x000000befad57220 */ /* 0x000fe40000410000 */
[----:B------:R-:W2:Y:S01]  /*17b0*/  LDL R250, [R1+0x4] ;  /* 0x0000040001fa7983 */ /* 0x000ea20000100800 */
[----:B------:R-:W-:Y:S01]  /*17c0*/  FADD.FTZ R102, R102, R214 ;  /* 0x000000d666667221 */ /* 0x000fe20000010000 */
[----:B------:R-:W-:Y:S01]  /*17d0*/  FFMA.FTZ R134, R189, R214, R134 ;  /* 0x000000d6bd867223 */ /* 0x000fe20000010086 */
[----:B------:R-:W-:Y:S01]  /*17e0*/  FADD.FTZ R214, -R195, R212 ;  /* 0x000000d4c3d67221 */ /* 0x000fe20000010100 */
[----:B------:R-:W-:Y:S01]  /*17f0*/  FADD.FTZ R98, R98, R190 ;  /* 0x000000be62627221 */ /* 0x000fe20000010000 */
[----:B------:R-:W-:-:S02]  /*1800*/  FFMA.FTZ R130, R18, R190, R130 ;  /* 0x000000be12827223 */ /* 0x000fc40000010082 */
[----:B------:R-:W-:Y:S01]  /*1810*/  FMUL.FTZ R190, R214, UR23 ;  /* 0x00000017d6be7c20 */ /* 0x000fe20008410000 */
[----:B------:R-:W-:Y:S01]  /*1820*/  FADD.FTZ R101, R101, R178 ;  /* 0x000000b265657221 */ /* 0x000fe20000010000 */
[----:B------:R-:W-:Y:S01]  /*1830*/  SHF.L.U32 R188, R188, 0x10, RZ ;  /* 0x00000010bcbc7819 */ /* 0x000fe200000006ff */
[----:B------:R-:W-:Y:S01]  /*1840*/  FADD.FTZ R214, R229, R219 ;  /* 0x000000dbe5d67221 */ /* 0x000fe20000010000 */
[-C--:B------:R-:W-:Y:S01]  /*1850*/  FFMA.FTZ R133, R190, R178.reuse, R133 ;  /* 0x000000b2be857223 */ /* 0x080fe20000010085 */
[----:B----4-:R-:W-:Y:S01]  /*1860*/  FMUL.FTZ R218, R216, R178 ;  /* 0x000000b2d8da7220 */ /* 0x010fe20000410000 */
[----:B------:R-:W-:Y:S01]  /*1870*/  FFMA.FTZ R178, R191, R219, R228 ;  /* 0x000000dbbfb27223 */ /* 0x000fe200000100e4 */
[----:B------:R-:W-:Y:S01]  /*1880*/  FADD.FTZ R212, -R195, R179 ;  /* 0x000000b3c3d47221 */ /* 0x000fe20000010100 */
[----:B------:R-:W-:Y:S01]  /*1890*/  SHF.L.U32 R17, R17, 0x10, RZ ;  /* 0x0000001011117819 */ /* 0x000fe200000006ff */
[----:B------:R-:W-:Y:S01]  /*18a0*/  FADD.FTZ R214, R214, R218 ;  /* 0x000000dad6d67221 */ /* 0x000fe20000010000 */
[----:B------:R-:W-:Y:S01]  /*18b0*/  FFMA.FTZ R178, R190, R218, R178 ;  /* 0x000000dabeb27223 */ /* 0x000fe200000100b2 */
[----:B------:R-:W-:Y:S01]  /*18c0*/  FADD.FTZ R179, -R195, R188 ;  /* 0x000000bcc3b37221 */ /* 0x000fe20000010100 */
[----:B------:R-:W-:Y:S01]  /*18d0*/  FMUL.FTZ R188, R212, UR23 ;  /* 0x00000017d4bc7c20 */ /* 0x000fe20008410000 */
[----:B------:R-:W-:Y:S01]  /*18e0*/  FMUL.FTZ R216, R251, R17 ;  /* 0x00000011fbd87220 */ /* 0x000fe20000410000 */
[----:B------:R-:W-:Y:S01]  /*18f0*/  FADD.FTZ R214, R214, R217 ;  /* 0x000000d9d6d67221 */ /* 0x000fe20000010000 */
[----:B------:R-:W-:Y:S01]  /*1900*/  FFMA.FTZ R178, R189, R217, R178 ;  /* 0x000000d9bdb27223 */ /* 0x000fe200000100b2 */
[----:B------:R-:W-:Y:S01]  /*1910*/  FADD.FTZ R103, R103, R17 ;  /* 0x0000001167677221 */ /* 0x000fe20000010000 */
[----:B------:R-:W-:Y:S01]  /*1920*/  FFMA.FTZ R135, R188, R17, R135 ;  /* 0x00000011bc877223 */ /* 0x000fe20000010087 */
[----:B------:R-:W-:Y:S01]  /*1930*/  SHF.L.U32 R16, R16, 0x10, RZ ;  /* 0x0000001010107819 */ /* 0x000fe200000006ff */
[----:B------:R-:W-:Y:S01]  /*1940*/  FMUL.FTZ R17, R179, UR23 ;  /* 0x00000017b3117c20 */ /* 0x000fe20008410000 */
        /* <DEDUP_REMOVED lines=8> */
[----:B------:R-:W-:Y:S01]  /*19d0*/  FMUL.FTZ R212, R249, R176 ;  /* 0x000000b0f9d47220 */ /* 0x000fe20000410000 */
[----:B------:R-:W-:Y:S01]  /*19e0*/  FADD.FTZ R99, R99, R176 ;  /* 0x000000b063637221 */ /* 0x000fe20000010000 */
[----:B------:R-:W-:Y:S01]  /*19f0*/  IADD3 R227, PT, PT, R227, 0x100, RZ ;  /* 0x00000100e3e37810 */ /* 0x000fe20007ffe0ff */
[----:B--2---:R-:W-:-:S04]  /*1a00*/  FMUL.FTZ R214, R250, R16 ;  /* 0x00000010fad67220 */ /* 0x004fc80000410000 */
[----:B------:R-:W-:Y:S01]  /*1a10*/  FADD.FTZ R179, R179, R214 ;  /* 0x000000d6b3b37221 */ /* 0x000fe20000010000 */
[----:B------:R-:W-:Y:S01]  /*1a20*/  FFMA.FTZ R178, R17, R214, R178 ;  /* 0x000000d611b27223 */ /* 0x000fe200000100b2 */
[----:B------:R-:W-:Y:S02]  /*1a30*/  FMUL.FTZ R16, R177, UR23 ;  /* 0x00000017b1107c20 */ /* 0x000fe40008410000 */
[----:B------:R-:W-:Y:S01]  /*1a40*/  FADD.FTZ R179, R179, R213 ;  /* 0x000000d5b3b37221 */ /* 0x000fe20000010000 */
[----:B------:R-:W-:Y:S01]  /*1a50*/  FFMA.FTZ R178, R18, R213, R178 ;  /* 0x000000d512b27223 */ /* 0x000fe200000100b2 */
[C---:B------:R-:W-:Y:S02]  /*1a60*/  FFMA.FTZ R131, R16.reuse, R176, R131 ;  /* 0x000000b010837223 */ /* 0x040fe40000010083 */
[----:B------:R-:W-:Y:S01]  /*1a70*/  FADD.FTZ R229, R179, R212 ;  /* 0x000000d4b3e57221 */ /* 0x000fe20000010000 */
[----:B------:R-:W-:-:S07]  /*1a80*/  FFMA.FTZ R228, R16, R212, R178 ;  /* 0x000000d410e47223 */ /* 0x000fce00000100b2 */
.L_x_3984:
[----:B------:R-:W-:Y:S05]  /*1a90*/  BSYNC.RECONVERGENT B0 ;  /* 0x0000000000007941 */ /* 0x000fea0003800200 */
.L_x_3983:
        /* <DEDUP_REMOVED lines=10> */
[----:B------:R-:W4:Y:S08]  /*1b40*/  LDG.E.128 R12, desc[UR12][R12.64] ;  /* 0x0000000c0c0c7981 */ /* 0x000f30000c1e1d00 */
[----:B------:R-:W0:Y:S02]  /*1b50*/  @P2 LDC.64 R24, c[0x0][0x438] ;  /* 0x00010e00ff182b82 */ /* 0x000e240000000a00 */
[----:B0-----:R-:W-:-:S05]  /*1b60*/  @P2 IMAD.WIDE.U32 R24, R227, 0x10, R24 ;  /* 0x00000010e3182825 */ /* 0x001fca00078e0018 */
[----:B------:R2:W5:Y:S02]  /*1b70*/  @P2 LDG.E.128 R36, desc[UR12][R24.64] ;  /* 0x0000000c18242981 */ /* 0x000564000c1e1d00 */
[----:B--2---:R-:W-:-:S06]  /*1b80*/  IMAD.WIDE.U32 R24, R227, 0x8, R176 ;  /* 0x00000008e3187825 */ /* 0x004fcc00078e00b0 */
[----:B------:R-:W5:Y:S01]  /*1b90*/  LDG.E.64 R24, desc[UR12][R24.64] ;  /* 0x0000000c18187981 */ /* 0x000f62000c1e1b00 */
[----:B------:R-:W-:Y:S02]  /*1ba0*/  IADD3 R227, PT, PT, R227, 0x100, RZ ;  /* 0x00000100e3e37810 */ /* 0x000fe40007ffe0ff */
[----:B---3--:R-:W-:Y:S02]  /*1bb0*/  SHF.L.U32 R210, R9, 0x10, RZ ;  /* 0x0000001009d27819 */ /* 0x008fe400000006ff */
[C---:B------:R-:W-:Y:S02]  /*1bc0*/  PRMT R204, R8.reuse, 0x7632, R204 ;  /* 0x0000763208cc7816 */ /* 0x040fe400000000cc */
[----:B------:R-:W-:Y:S02]  /*1bd0*/  SHF.L.U32 R211, R8, 0x10, RZ ;  /* 0x0000001008d37819 */ /* 0x000fe400000006ff */
[C---:B----4-:R-:W-:Y:S02]  /*1be0*/  PRMT R177, R12.reuse, 0x7632, R177 ;  /* 0x000076320cb17816 */ /* 0x050fe400000000b1 */
[----:B------:R-:W-:-:S02]  /*1bf0*/  SHF.L.U32 R207, R12, 0x10, RZ ;  /* 0x000000100ccf7819 */ /* 0x000fc400000006ff */
[C---:B------:R-:W-:Y:S02]  /*1c00*/  PRMT R8, R14.reuse, 0x7632, R8 ;  /* 0x000076320e087816 */ /* 0x040fe40000000008 */
[----:B------:R-:W-:Y:S01]  /*1c10*/  SHF.L.U32 R12, R14, 0x10, RZ ;  /* 0x000000100e0c7819 */ /* 0x000fe200000006ff */
[----:B------:R-:W-:Y:S01]  /*1c20*/  FADD.FTZ R14, -R195, R210 ;  /* 0x000000d2c30e7221 */ /* 0x000fe20000010100 */
[----:B------:R-:W-:Y:S02]  /*1c30*/  SHF.L.U32 R209, R10, 0x10, RZ ;  /* 0x000000100ad17819 */ /* 0x000fe400000006ff */
[----:B------:R-:W-:Y:S01]  /*1c40*/  PRMT R205, R9, 0x7632, R205 ;  /* 0x0000763209cd7816 */ /* 0x000fe200000000cd */
[----:B------:R-:W-:Y:S01]  /*1c50*/  FMUL.FTZ R14, R14, UR23 ;  /* 0x000000170e0e7c20 */ /* 0x000fe20008410000 */
[----:B------:R-:W-:Y:S02]  /*1c60*/  SHF.L.U32 R206, R13, 0x10, RZ ;  /* 0x000000100dce7819 */ /* 0x000fe400000006ff */
[----:B------:R-:W-:-:S02]  /*1c70*/  SHF.L.U32 R204, R204, 0x10, RZ ;  /* 0x00000010cccc7819 */ /* 0x000fc400000006ff */
[----:B------:R-:W-:Y:S02]  /*1c80*/  PRMT R178, R10, 0x7632, R178 ;  /* 0x000076320ab27816 */ /* 0x000fe400000000b2 */
[C---:B------:R-:W-:Y:S02]  /*1c90*/  PRMT R10, R11.reuse, 0x7632, R10 ;  /* 0x000076320b0a7816 */ /* 0x040fe4000000000a */
[----:B------:R-:W-:Y:S02]  /*1ca0*/  SHF.L.U32 R208, R11, 0x10, RZ ;  /* 0x000000100bd07819 */ /* 0x000fe400000006ff */
[----:B------:R-:W-:Y:S01]  /*1cb0*/  PRMT R9, R13, 0x7632, R9 ;  /* 0x000076320d097816 */ /* 0x000fe20000000009 */
[----:B------:R-:W-:Y:S01]  /*1cc0*/  FADD.FTZ R13, -R195, R209 ;  /* 0x000000d1c30d7221 */ /* 0x000fe20000010100 */
[C---:B------:R-:W-:Y:S02]  /*1cd0*/  PRMT R176, R15.reuse, 0x7632, R176 ;  /* 0x000076320fb07816 */ /* 0x040fe400000000b0 */
[----:B------:R-:W-:Y:S01]  /*1ce0*/  SHF.L.U32 R179, R15, 0x10, RZ ;  /* 0x000000100fb37819 */ /* 0x000fe200000006ff */
[----:B------:R-:W-:Y:S01]  /*1cf0*/  FADD.FTZ R15, -R195, R211 ;  /* 0x000000d3c30f7221 */ /* 0x000fe20000010100 */
[----:B------:R-:W-:Y:S01]  /*1d00*/  SHF.L.U32 R11, R205, 0x10, RZ ;  /* 0x00000010cd0b7819 */ /* 0x000fe200000006ff */
[----:B------:R-:W-:Y:S01]  /*1d10*/  FADD.FTZ R94, R94, R206 ;  /* 0x000000ce5e5e7221 */ /* 0x000fe20000010000 */
[-C--:B------:R-:W-:Y:S01]  /*1d20*/  FFMA.FTZ R126, R14, R206.reuse, R126 ;  /* 0x000000ce0e7e7223 */ /* 0x080fe2000001007e */
[----:B-----5:R-:W-:Y:S01]  /*1d30*/  FMUL.FTZ R209, R246, R206 ;  /* 0x000000cef6d17220 */ /* 0x020fe20000410000 */
[----:B------:R-:W-:Y:S01]  /*1d40*/  FADD.FTZ R206, -R195, R204 ;  /* 0x000000ccc3ce7221 */ /* 0x000fe20000010100 */
[----:B------:R-:W-:Y:S01]  /*1d50*/  FMUL.FTZ R15, R15, UR23 ;  /* 0x000000170f0f7c20 */ /* 0x000fe20008410000 */
[----:B------:R-:W-:Y:S01]  /*1d60*/  SHF.L.U32 R177, R177, 0x10, RZ ;  /* 0x00000010b1b17819 */ /* 0x000fe200000006ff */
[----:B------:R-:W-:Y:S01]  /*1d70*/  FMUL.FTZ R13, R13, UR23 ;  /* 0x000000170d0d7c20 */ /* 0x000fe20008410000 */
[C---:B------:R-:W-:Y:S01]  /*1d80*/  FADD.FTZ R204, -R195.reuse, R11 ;  /* 0x0000000bc3cc7221 */ /* 0x040fe20000010100 */
[----:B------:R-:W-:Y:S01]  /*1d90*/  FADD.FTZ R205, -R195, R208 ;  /* 0x000000d0c3cd7221 */ /* 0x000fe20000010100 */
[----:B------:R-:W-:Y:S01]  /*1da0*/  FMUL.FTZ R11, R206, UR23 ;  /* 0x00000017ce0b7c20 */ /* 0x000fe20008410000 */
[-C--:B------:R-:W-:Y:S01]  /*1db0*/  FMUL.FTZ R211, R244, R207.reuse ;  /* 0x000000cff4d37220 */ /* 0x080fe20000410000 */
[----:B------:R-:W-:Y:S01]  /*1dc0*/  FADD.FTZ R92, R92, R207 ;  /* 0x000000cf5c5c7221 */ /* 0x000fe20000010000 */
[----:B------:R-:W-:Y:S01]  /*1dd0*/  FFMA.FTZ R124, R15, R207, R124 ;  /* 0x000000cf0f7c7223 */ /* 0x000fe2000001007c */
[----:B------:R-:W-:Y:S01]  /*1de0*/  FADD.FTZ R88, R88, R12 ;  /* 0x0000000c58587221 */ /* 0x000fe20000010000 */
[-C--:B------:R-:W-:Y:S01]  /*1df0*/  FFMA.FTZ R120, R13, R12.reuse, R120 ;  /* 0x0000000c0d787223 */ /* 0x080fe20000010078 */
[----:B------:R-:W-:Y:S01]  /*1e00*/  FMUL.FTZ R207, R240, R12 ;  /* 0x0000000cf0cf7220 */ /* 0x000fe20000410000 */
[----:B------:R-:W-:Y:S01]  /*1e10*/  SHF.L.U32 R178, R178, 0x10, RZ ;  /* 0x00000010b2b27819 */ /* 0x000fe200000006ff */
[----:B------:R-:W-:Y:S01]  /*1e20*/  FMUL.FTZ R12, R205, UR23 ;  /* 0x00000017cd0c7c20 */ /* 0x000fe20008410000 */
[----:B------:R-:W-:Y:S01]  /*1e30*/  FADD.FTZ R93, R93, R177 ;  /* 0x000000b15d5d7221 */ /* 0x000fe20000010000 */
[-C--:B------:R-:W-:Y:S01]  /*1e40*/  FFMA.FTZ R125, R11, R177.reuse, R125 ;  /* 0x000000b10b7d7223 */ /* 0x080fe2000001007d */
[----:B------:R-:W-:Y:S01]  /*1e50*/  FMUL.FTZ R210, R245, R177 ;  /* 0x000000b1f5d27220 */ /* 0x000fe20000410000 */
[----:B------:R-:W-:Y:S01]  /*1e60*/  SHF.L.U32 R10, R10, 0x10, RZ ;  /* 0x000000100a0a7819 */ /* 0x000fe200000006ff */
[----:B------:R-:W-:Y:S01]  /*1e70*/  FADD.FTZ R206, R229, R211 ;  /* 0x000000d3e5ce7221 */ /* 0x000fe20000010000 */
[----:B------:R-:W-:Y:S01]  /*1e80*/  FFMA.FTZ R177, R15, R211, R228 ;  /* 0x000000d30fb17223 */ /* 0x000fe200000100e4 */
[----:B------:R-:W-:Y:S01]  /*1e90*/  SHF.L.U32 R9, R9, 0x10, RZ ;  /* 0x0000001009097819 */ /* 0x000fe200000006ff */
[----:B------:R-:W-:Y:S01]  /*1ea0*/  FADD.FTZ R90, R90, R179 ;  /* 0x000000b35a5a7221 */ /* 0x000fe20000010000 */
[-C--:B------:R-:W-:Y:S01]  /*1eb0*/  FFMA.FTZ R122, R12, R179.reuse, R122 ;  /* 0x000000b30c7a7223 */ /* 0x080fe2000001007a */
[----:B------:R-:W-:Y:S01]  /*1ec0*/  FMUL.FTZ R205, R242, R179 ;  /* 0x000000b3f2cd7220 */ /* 0x000fe20000410000 */
[----:B------:R-:W-:Y:S01]  /*1ed0*/  FADD.FTZ R179, -R195, R178 ;  /* 0x000000b2c3b37221 */ /* 0x000fe20000010100 */
        /* <DEDUP_REMOVED lines=13> */
[----:B------:R-:W-:Y:S01]  /*1fb0*/  FMUL.FTZ R206, R241, R8 ;  /* 0x00000008f1ce7220 */ /* 0x000fe20000410000 */
[----:B------:R-:W-:Y:S01]  /*1fc0*/  FADD.FTZ R179, R179, R207 ;  /* 0x000000cfb3b37221 */ /* 0x000fe20000010000 */
[----:B------:R-:W-:Y:S01]  /*1fd0*/  FFMA.FTZ R177, R13, R207, R177 ;  /* 0x000000cf0db17223 */ /* 0x000fe200000100b1 */
[----:B------:R-:W-:Y:S02]  /*1fe0*/  SHF.L.U32 R176, R176, 0x10, RZ ;  /* 0x00000010b0b07819 */ /* 0x000fe400000006ff */
        /* <DEDUP_REMOVED lines=11> */
[----:B------:R-:W-:-:S07]  /*20a0*/  FFMA.FTZ R228, R8, R204, R177 ;  /* 0x000000cc08e47223 */ /* 0x000fce00000100b1 */
.L_x_3986:
[----:B------:R-:W-:Y:S05]  /*20b0*/  BSYNC.RECONVERGENT B0 ;  /* 0x0000000000007941 */ /* 0x000fea0003800200 */
.L_x_3985:
[----:B------:R-:W-:Y:S04]  /*20c0*/  BSSY.RECONVERGENT B0, `(.L_x_3987) ;  /* 0x0000060000007945 */ /* 0x000fe80003800200 */
[----:B------:R-:W-:Y:S05]  /*20d0*/  @!P5 BRA `(.L_x_3988) ;  /* 0x000000040078d947 */ /* 0x000fea0003800000 */
[----:B------:R-:W0:Y:S08]  /*20e0*/  LDC.64 R2, c[0x0][0x3a8] ;  /* 0x0000ea00ff027b82 */ /* 0x000e300000000a00 */
[----:B------:R-:W1:Y:S01]  /*20f0*/  LDC.64 R22, c[0x0][0x428] ;  /* 0x00010a00ff167b82 */ /* 0x000e620000000a00 */
[----:B------:R-:W-:-:S07]  /*2100*/  ISETP.NE.U32.AND P2, PT, RZ, UR18, PT ;  /* 0x00000012ff007c0c */ /* 0x000fce000bf45070 */
[----:B------:R-:W2:Y:S01]  /*2110*/  LDC.64 R196, c[0x0][0x3b0] ;  /* 0x0000ec00ffc47b82 */ /* 0x000ea20000000a00 */
[----:B0-----:R-:W-:-:S05]  /*2120*/  IMAD.WIDE.U32 R2, R227, 0x10, R2 ;  /* 0x00000010e3027825 */ /* 0x001fca00078e0002 */
[----:B------:R1:W3:Y:S02]  /*2130*/  LDG.E.128 R4, desc[UR12][R2.64] ;  /* 0x0000000c02047981 */ /* 0x0002e4000c1e1d00 */
[----:B-1----:R-:W-:-:S05]  /*2140*/  IMAD.WIDE.U32 R2, R227, 0x10, R22 ;  /* 0x00000010e3027825 */ /* 0x002fca00078e0016 */
[----:B------:R0:W4:Y:S01]  /*2150*/  LDG.E.128 R176, desc[UR12][R2.64] ;  /* 0x0000000c02b07981 */ /* 0x000122000c1e1d00 */
[----:B------:R-:W-:-:S13]  /*2160*/  ISETP.NE.AND.EX P2, PT, RZ, UR19, PT, P2 ;  /* 0x00000013ff007c0c */ /* 0x000fda000bf45320 */
[----:B0-----:R-:W0:Y:S02]  /*2170*/  @P2 LDC.64 R2, c[0x0][0x438] ;  /* 0x00010e00ff022b82 */ /* 0x001e240000000a00 */
[----:B0-----:R-:W-:-:S04]  /*2180*/  @P2 IMAD.WIDE.U32 R22, R227, 0x10, R2 ;  /* 0x00000010e3162825 */ /* 0x001fc800078e0002 */
[----:B--2---:R-:W-:Y:S01]  /*2190*/  IMAD.WIDE.U32 R2, R227, 0x8, R196 ;  /* 0x00000008e3027825 */ /* 0x004fe200078e00c4 */
[----:B------:R-:W5:Y:S04]  /*21a0*/  @P2 LDG.E.128 R32, desc[UR12][R22.64] ;  /* 0x0000000c16202981 */ /* 0x000f68000c1e1d00 */
[----:B------:R0:W5:Y:S01]  /*21b0*/  LDG.E.64 R22, desc[UR12][R2.64] ;  /* 0x0000000c02167981 */ /* 0x000162000c1e1b00 */
[C---:B---3--:R-:W-:Y:S02]  /*21c0*/  PRMT R194, R4.reuse, 0x7632, R194 ;  /* 0x0000763204c27816 */ /* 0x048fe400000000c2 */
[----:B------:R-:W-:Y:S02]  /*21d0*/  SHF.L.U32 R192, R4, 0x10, RZ ;  /* 0x0000001004c07819 */ /* 0x000fe400000006ff */
[----:B------:R-:W-:-:S02]  /*21e0*/  PRMT R4, R5, 0x7632, R4 ;  /* 0x0000763205047816 */ /* 0x000fc40000000004 */
[----:B0-----:R-:W-:Y:S01]  /*21f0*/  PRMT R3, R6, 0x7632, R3 ;  /* 0x0000763206037816 */ /* 0x001fe20000000003 */
[----:B------:R-:W-:Y:S01]  /*2200*/  FADD.FTZ R192, -R195, R192 ;  /* 0x000000c0c3c07221 */ /* 0x000fe20000010100 */
[----:B------:R-:W-:Y:S02]  /*2210*/  PRMT R2, R7, 0x7632, R2 ;  /* 0x0000763207027816 */ /* 0x000fe40000000002 */
[----:B------:R-:W-:Y:S01]  /*2220*/  SHF.L.U32 R196, R5, 0x10, RZ ;  /* 0x0000001005c47819 */ /* 0x000fe200000006ff */
[----:B------:R-:W-:Y:S01]  /*2230*/  FMUL.FTZ R192, R192, UR23 ;  /* 0x00000017c0c07c20 */ /* 0x000fe20008410000 */
        /* <DEDUP_REMOVED lines=8> */
[----:B------:R-:W-:Y:S01]  /*22c0*/  SHF.L.U32 R2, R2, 0x10, RZ ;  /* 0x0000001002027819 */ /* 0x000fe200000006ff */
[C---:B------:R-:W-:Y:S01]  /*22d0*/  FADD.FTZ R5, -R195.reuse, R5 ;  /* 0x00000005c3057221 */ /* 0x040fe20000010100 */
[C---:B----4-:R-:W-:Y:S01]  /*22e0*/  PRMT R199, R176.reuse, 0x7632, R199 ;  /* 0x00007632b0c77816 */ /* 0x050fe200000000c7 */
[C---:B------:R-:W-:Y:S01]  /*22f0*/  FADD.FTZ R4, -R195.reuse, R4 ;  /* 0x00000004c3047221 */ /* 0x040fe20000010100 */
[----:B------:R-:W-:Y:S01]  /*2300*/  SHF.L.U32 R203, R176, 0x10, RZ ;  /* 0x00000010b0cb7819 */ /* 0x000fe200000006ff */
[C---:B------:R-:W-:Y:S01]  /*2310*/  FADD.FTZ R3, -R195.reuse, R3 ;  /* 0x00000003c3037221 */ /* 0x040fe20000010100 */
[----:B------:R-:W-:Y:S01]  /*2320*/  FADD.FTZ R2, -R195, R2 ;  /* 0x00000002c3027221 */ /* 0x000fe20000010100 */
[C---:B------:R-:W-:Y:S01]  /*2330*/  PRMT R176, R179.reuse, 0x7632, R176 ;  /* 0x00007632b3b07816 */ /* 0x040fe200000000b0 */
[----:B------:R-:W-:Y:S01]  /*2340*/  FMUL.FTZ R202, R194, UR23 ;  /* 0x00000017c2ca7c20 */ /* 0x000fe20008410000 */
[----:B------:R-:W-:Y:S01]  /*2350*/  SHF.L.U32 R195, R179, 0x10, RZ ;  /* 0x00000010b3c37819 */ /* 0x000fe200000006ff */
[----:B------:R-:W-:Y:S01]  /*2360*/  FADD.FTZ R84, R84, R203 ;  /* 0x000000cb54547221 */ /* 0x000fe20000010000 */
[----:B------:R-:W-:Y:S01]  /*2370*/  SHF.L.U32 R179, R199, 0x10, RZ ;  /* 0x00000010c7b37819 */ /* 0x000fe200000006ff */
[-C--:B------:R-:W-:Y:S01]  /*2380*/  FFMA.FTZ R116, R192, R203.reuse, R116 ;  /* 0x000000cbc0747223 */ /* 0x080fe20000010074 */
[----:B-----5:R-:W-:Y:S01]  /*2390*/  FMUL.FTZ R203, R236, R203 ;  /* 0x000000cbeccb7220 */ /* 0x020fe20000410000 */
[C---:B------:R-:W-:Y:S01]  /*23a0*/  PRMT R197, R177.reuse, 0x7632, R197 ;  /* 0x00007632b1c57816 */ /* 0x040fe200000000c5 */
[----:B------:R-:W-:Y:S01]  /*23b0*/  FMUL.FTZ R4, R4, UR23 ;  /* 0x0000001704047c20 */ /* 0x000fe20008410000 */
[----:B------:R-:W-:Y:S01]  /*23c0*/  SHF.L.U32 R196, R177, 0x10, RZ ;  /* 0x00000010b1c47819 */ /* 0x000fe200000006ff */
[----:B------:R-:W-:Y:S01]  /*23d0*/  FADD.FTZ R85, R85, R179 ;  /* 0x000000b355557221 */ /* 0x000fe20000010000 */
[-C--:B------:R-:W-:Y:S01]  /*23e0*/  FFMA.FTZ R117, R202, R179.reuse, R117 ;  /* 0x000000b3ca757223 */ /* 0x080fe20000010075 */
[----:B------:R-:W-:Y:S01]  /*23f0*/  FMUL.FTZ R201, R237, R179 ;  /* 0x000000b3edc97220 */ /* 0x000fe20000410000 */
[----:B------:R-:W-:Y:S01]  /*2400*/  FADD.FTZ R194, R229, R203 ;  /* 0x000000cbe5c27221 */ /* 0x000fe20000010000 */
[----:B------:R-:W-:Y:S01]  /*2410*/  FFMA.FTZ R179, R192, R203, R228 ;  /* 0x000000cbc0b37223 */ /* 0x000fe200000100e4 */
[C---:B------:R-:W-:Y:S01]  /*2420*/  PRMT R177, R178.reuse, 0x7632, R177 ;  /* 0x00007632b2b17816 */ /* 0x040fe200000000b1 */
[----:B------:R-:W-:Y:S01]  /*2430*/  FMUL.FTZ R7, R7, UR23 ;  /* 0x0000001707077c20 */ /* 0x000fe20008410000 */
[----:B------:R-:W-:Y:S01]  /*2440*/  SHF.L.U32 R198, R178, 0x10, RZ ;  /* 0x00000010b2c67819 */ /* 0x000fe200000006ff */
[----:B------:R-:W-:Y:S01]  /*2450*/  FMUL.FTZ R200, R238, R196 ;  /* 0x000000c4eec87220 */ /* 0x000fe20000410000 */
[----:B------:R-:W-:Y:S01]  /*2460*/  SHF.L.U32 R178, R197, 0x10, RZ ;  /* 0x00000010c5b27819 */ /* 0x000fe200000006ff */
[----:B------:R-:W-:Y:S01]  /*2470*/  FADD.FTZ R194, R194, R201 ;  /* 0x000000c9c2c27221 */ /* 0x000fe20000010000 */
[----:B------:R-:W-:Y:S01]  /*2480*/  FFMA.FTZ R179, R202, R201, R179 ;  /* 0x000000c9cab37223 */ /* 0x000fe200000100b3 */
[----:B------:R-:W-:Y:S01]  /*2490*/  FMUL.FTZ R6, R6, UR23 ;  /* 0x0000001706067c20 */ /* 0x000fe20008410000 */
[----:B------:R-:W-:Y:S01]  /*24a0*/  SHF.L.U32 R177, R177, 0x10, RZ ;  /* 0x00000010b1b17819 */ /* 0x000fe200000006ff */
        /* <DEDUP_REMOVED lines=18> */
[----:B------:R-:W-:Y:S01]  /*25d0*/  FMUL.FTZ R196, R234, R195 ;  /* 0x000000c3eac47220 */ /* 0x000fe20000410000 */
[----:B------:R-:W-:Y:S01]  /*25e0*/  FADD.FTZ R178, R178, R197 ;  /* 0x000000c5b2b27221 */ /* 0x000fe20000010000 */
[----:B------:R-:W-:Y:S01]  /*25f0*/  FFMA.FTZ R179, R3, R197, R179 ;  /* 0x000000c503b37223 */ /* 0x000fe200000100b3 */
[----:B------:R-:W-:Y:S01]  /*2600*/  FMUL.FTZ R2, R2, UR23 ;  /* 0x0000001702027c20 */ /* 0x000fe20008410000 */
        /* <DEDUP_REMOVED lines=11> */
.L_x_3988:
[----:B------:R-:W-:Y:S05]  /*26c0*/  BSYNC.RECONVERGENT B0 ;  /* 0x0000000000007941 */ /* 0x000fea0003800200 */
.L_x_3987:
        /* <DEDUP_REMOVED lines=31> */
.L_x_3990:
[----:B------:R-:W-:Y:S05]  /*28c0*/  BSYNC.RECONVERGENT B0 ;  /* 0x0000000000007941 */ /* 0x000fea0003800200 */
.L_x_3989:
        /* <DEDUP_REMOVED lines=48> */
[----:B------:R-:W-:Y:S01]  /*2bd0*/  FFMA.FTZ R227, R186, UR4, R195 ;  /* 0x00000004bae37c23 */ /* 0x000fe200080100c3 */
[C---:B-----5:R-:W-:Y:S02]  /*2be0*/  LOP3.LUT P4, RZ, R180.reuse, 0xff0000, RZ, 0xc0, !PT ;  /* 0x00ff0000b4ff7812 */ /* 0x060fe4000788c0ff */
[----:B------:R-:W-:Y:S01]  /*2bf0*/  LOP3.LUT P3, RZ, R180, 0xff000000, RZ, 0xc0, !PT ;  /* 0xff000000b4ff7812 */ /* 0x000fe2000786c0ff */
[----:B------:R-:W-:Y:S01]  /*2c00*/  FADD.FTZ R227, R225, -R227 ;  /* 0x800000e3e1e37221 */ /* 0x000fe20000010000 */
[C---:B------:R-:W-:Y:S02]  /*2c10*/  LOP3.LUT P5, RZ, R181.reuse, 0xff, RZ, 0xc0, !PT ;  /* 0x000000ffb5ff7812 */ /* 0x040fe400078ac0ff */
[----:B------:R-:W-:Y:S01]  /*2c20*/  LOP3.LUT P6, RZ, R181, 0xff0000, RZ, 0xc0, !PT ;  /* 0x00ff0000b5ff7812 */ /* 0x000fe200078cc0ff */
[----:B------:R-:W-:-:S04]  /*2c30*/  FMUL.FTZ R227, R227, UR23 ;  /* 0x00000017e3e37c20 */ /* 0x000fc80008410000 */
[----:B------:R-:W-:Y:S02]  /*2c40*/  FMUL.FTZ R227, R227, UR14 ;  /* 0x0000000ee3e37c20 */ /* 0x000fe40008410000 */
[----:B------:R-:W-:Y:S02]  /*2c50*/  @P4 SHF.L.U32 R229, R177, 0x10, RZ ;  /* 0x00000010b1e54819 */ /* 0x000fe400000006ff */
[----:B------:R-:W-:Y:S01]  /*2c60*/  FMUL.FTZ R228, R227, UR22 ;  /* 0x00000016e3e47c20 */ /* 0x000fe20008410000 */
[----:B------:R-:W-:Y:S01]  /*2c70*/  HFMA2 R227, -RZ, RZ, 0, 0 ;  /* 0x00000000ffe37431 */ /* 0x000fe200000001ff */
[----:B------:R-:W-:Y:S02]  /*2c80*/  @P3 PRMT R177, R177, 0x7632, R177 ;  /* 0x00007632b1b13816 */ /* 0x000fe400000000b1 */
[----:B------:R-:W-:Y:S01]  /*2c90*/  @P4 FMUL.FTZ R227, R229, R228 ;  /* 0x000000e4e5e34220 */ /* 0x000fe20000410000 */
[----:B------:R-:W-:Y:S02]  /*2ca0*/  @P5 SHF.L.U32 R231, R178, 0x10, RZ ;  /* 0x00000010b2e75819 */ /* 0x000fe400000006ff */
[----:B------:R-:W-:Y:S01]  /*2cb0*/  @P3 SHF.L.U32 R177, R177, 0x10, RZ ;  /* 0x00000010b1b13819 */ /* 0x000fe200000006ff */
[----:B------:R-:W-:Y:S01]  /*2cc0*/  FADD.FTZ R78, R78, R227 ;  /* 0x000000e34e4e7221 */ /* 0x000fe20000010000 */
[----:B------:R-:W-:Y:S01]  /*2cd0*/  FFMA.FTZ R227, R185, UR4, R195 ;  /* 0x00000004b9e37c23 */ /* 0x000fe200080100c3 */
[----:B------:R-:W-:-:S03]  /*2ce0*/  @P6 SHF.L.U32 R249, R179, 0x10, RZ ;  /* 0x00000010b3f96819 */ /* 0x000fc600000006ff */
[----:B------:R-:W-:-:S04]  /*2cf0*/  FADD.FTZ R227, R224, -R227 ;  /* 0x800000e3e0e37221 */ /* 0x000fc80000010000 */
[----:B------:R-:W-:-:S04]  /*2d00*/  FMUL.FTZ R227, R227, UR23 ;  /* 0x00000017e3e37c20 */ /* 0x000fc80008410000 */
[----:B------:R-:W-:-:S04]  /*2d10*/  FMUL.FTZ R227, R227, UR14 ;  /* 0x0000000ee3e37c20 */ /* 0x000fc80008410000 */
[----:B------:R-:W-:Y:S01]  /*2d20*/  FMUL.FTZ R229, R227, UR22 ;  /* 0x00000016e3e57c20 */ /* 0x000fe20008410000 */
[----:B------:R-:W-:-:S03]  /*2d30*/  MOV R227, RZ ;  /* 0x000000ff00e37202 */ /* 0x000fc60000000f00 */
[-C--:B------:R-:W-:Y:S01]  /*2d40*/  @P3 FMUL.FTZ R227, R177, R229.reuse ;  /* 0x000000e5b1e33220 */ /* 0x080fe20000410000 */
[----:B------:R-:W-:Y:S01]  /*2d50*/  FFMA.FTZ R177, R184, UR4, R195 ;  /* 0x00000004b8b17c23 */ /* 0x000fe200080100c3 */
[----:B------:R-:W-:Y:S02]  /*2d60*/  FMUL.FTZ R229, R175, R229 ;  /* 0x000000e5afe57220 */ /* 0x000fe40000410000 */
[----:B------:R-:W-:Y:S01]  /*2d70*/  FADD.FTZ R79, R79, R227 ;  /* 0x000000e34f4f7221 */ /* 0x000fe20000010000 */
[----:B------:R-:W-:Y:S02]  /*2d80*/  FADD.FTZ R177, R223, -R177 ;  /* 0x800000b1dfb17221 */ /* 0x000fe40000010000 */
[----:B------:R-:W-:Y:S02]  /*2d90*/  FSEL R229, R229, RZ, P3 ;  /* 0x000000ffe5e57208 */ /* 0x000fe40001800000 */
[----:B------:R-:W-:Y:S01]  /*2da0*/  FMUL.FTZ R177, R177, UR23 ;  /* 0x00000017b1b17c20 */ /* 0x000fe20008410000 */
[----:B------:R-:W-:-:S03]  /*2db0*/  LOP3.LUT P3, RZ, R180, 0xff00, RZ, 0xc0, !PT ;  /* 0x0000ff00b4ff7812 */ /* 0x000fc6000786c0ff */
[----:B------:R-:W-:-:S04]  /*2dc0*/  FMUL.FTZ R177, R177, UR14 ;  /* 0x0000000eb1b17c20 */ /* 0x000fc80008410000 */
[----:B------:R-:W-:Y:S01]  /*2dd0*/  FMUL.FTZ R227, R177, UR22 ;  /* 0x00000016b1e37c20 */ /* 0x000fe20008410000 */
[----:B------:R-:W-:-:S03]  /*2de0*/  HFMA2 R177, -RZ, RZ, 0, 0 ;  /* 0x00000000ffb17431 */ /* 0x000fc600000001ff */
[----:B------:R-:W-:-:S04]  /*2df0*/  @P5 FMUL.FTZ R177, R231, R227 ;  /* 0x000000e3e7b15220 */ /* 0x000fc80000410000 */
[----:B------:R-:W-:Y:S01]  /*2e00*/  FADD.FTZ R177, R72, R177 ;  /* 0x000000b148b17221 */ /* 0x000fe20000010000 */
[----:B------:R-:W-:Y:S01]  /*2e10*/  FMUL.FTZ R72, R168, R227 ;  /* 0x000000e3a8487220 */ /* 0x000fe20000410000 */
[----:B------:R-:W-:-:S04]  /*2e20*/  FFMA.FTZ R227, R183, UR4, R195 ;  /* 0x00000004b7e37c23 */ /* 0x000fc800080100c3 */
[----:B------:R-:W-:Y:S01]  /*2e30*/  FSEL R72, R72, RZ, P5 ;  /* 0x000000ff48487208 */ /* 0x000fe20002800000 */
[----:B------:R-:W-:Y:S01]  /*2e40*/  FADD.FTZ R227, R222, -R227 ;  /* 0x800000e3dee37221 */ /* 0x000fe20000010000 */
[----:B------:R-:W-:-:S03]  /*2e50*/  LOP3.LUT P5, RZ, R181, 0xff00, RZ, 0xc0, !PT ;  /* 0x0000ff00b5ff7812 */ /* 0x000fc600078ac0ff */
[----:B------:R-:W-:-:S04]  /*2e60*/  FMUL.FTZ R227, R227, UR23 ;  /* 0x00000017e3e37c20 */ /* 0x000fc80008410000 */
[----:B------:R-:W-:-:S04]  /*2e70*/  FMUL.FTZ R227, R227, UR14 ;  /* 0x0000000ee3e37c20 */ /* 0x000fc80008410000 */
[----:B------:R-:W-:Y:S01]  /*2e80*/  FMUL.FTZ R231, R227, UR22 ;  /* 0x00000016e3e77c20 */ /* 0x000fe20008410000 */
[----:B------:R-:W-:Y:S02]  /*2e90*/  MOV R227, RZ ;  /* 0x000000ff00e37202 */ /* 0x000fe40000000f00 */
[----:B------:R-:W-:-:S04]  /*2ea0*/  @P5 PRMT R178, R178, 0x7632, R178 ;  /* 0x00007632b2b25816 */ /* 0x000fc800000000b2 */
[----:B------:R-:W-:-:S05]  /*2eb0*/  @P5 SHF.L.U32 R178, R178, 0x10, RZ ;  /* 0x00000010b2b25819 */ /* 0x000fca00000006ff */
[----:B------:R-:W-:Y:S01]  /*2ec0*/  @P5 FMUL.FTZ R227, R178, R231 ;  /* 0x000000e7b2e35220 */ /* 0x000fe20000410000 */
[----:B------:R-:W-:-:S03]  /*2ed0*/  HFMA2 R178, -RZ, RZ, 0, 0 ;  /* 0x00000000ffb27431 */ /* 0x000fc600000001ff */
[----:B------:R-:W-:Y:S01]  /*2ee0*/  FADD.FTZ R227, R73, R227 ;  /* 0x000000e349e37221 */ /* 0x000fe20000010000 */
[----:B------:R-:W-:-:S04]  /*2ef0*/  FFMA.FTZ R73, R182, UR4, R195 ;  /* 0x00000004b6497c23 */ /* 0x000fc800080100c3 */
[----:B------:R-:W-:-:S04]  /*2f00*/  FADD.FTZ R73, R221, -R73 ;  /* 0x80000049dd497221 */ /* 0x000fc80000010000 */
[----:B------:R-:W-:-:S04]  /*2f10*/  FMUL.FTZ R73, R73, UR23 ;  /* 0x0000001749497c20 */ /* 0x000fc80008410000 */
[----:B------:R-:W-:-:S04]  /*2f20*/  FMUL.FTZ R73, R73, UR14 ;  /* 0x0000000e49497c20 */ /* 0x000fc80008410000 */
[----:B------:R-:W-:-:S04]  /*2f30*/  FMUL.FTZ R73, R73, UR22 ;  /* 0x0000001649497c20 */ /* 0x000fc80008410000 */
[-C--:B------:R-:W-:Y:S01]  /*2f40*/  @P6 FMUL.FTZ R178, R249, R73.reuse ;  /* 0x00000049f9b26220 */ /* 0x080fe20000410000 */
[----:B------:R-:W-:Y:S01]  /*2f50*/  FMUL.FTZ R73, R170, R73 ;  /* 0x00000049aa497220 */ /* 0x000fe20000410000 */
[----:B------:R-:W-:Y:S02]  /*2f60*/  MOV R249, RZ ;  /* 0x000000ff00f97202 */ /* 0x000fe40000000f00 */
[----:B------:R-:W-:Y:S01]  /*2f70*/  FADD.FTZ R178, R74, R178 ;  /* 0x000000b24ab27221 */ /* 0x000fe20000010000 */
[----:B------:R-:W-:Y:S01]  /*2f80*/  FFMA.FTZ R74, R20, UR4, R195 ;  /* 0x00000004144a7c23 */ /* 0x000fe200080100c3 */
[----:B------:R-:W-:Y:S02]  /*2f90*/  FSEL R73, R73, RZ, P6 ;  /* 0x000000ff49497208 */ /* 0x000fe40003000000 */
[----:B------:R-:W-:Y:S01]  /*2fa0*/  ISETP.GE.U32.AND P6, PT, R180, RZ, PT ;  /* 0x000000ffb400720c */ /* 0x000fe20003fc6070 */
[----:B------:R-:W-:-:S03]  /*2fb0*/  FADD.FTZ R74, R220, -R74 ;  /* 0x8000004adc4a7221 */ /* 0x000fc60000010000 */
[----:B------:R-:W-:Y:S01]  /*2fc0*/  ISETP.GE.U32.AND.EX P6, PT, R181, 0x1000000, PT, P6 ;  /* 0x01000000b500780c */ /* 0x000fe20003fc6160 */
[----:B------:R-:W-:-:S04]  /*2fd0*/  FMUL.FTZ R74, R74, UR23 ;  /* 0x000000174a4a7c20 */ /* 0x000fc80008410000 */
[----:B------:R-:W-:-:S04]  /*2fe0*/  FMUL.FTZ R74, R74, UR14 ;  /* 0x0000000e4a4a7c20 */ /* 0x000fc80008410000 */
[----:B------:R-:W-:-:S04]  /*2ff0*/  FMUL.FTZ R74, R74, UR22 ;  /* 0x000000164a4a7c20 */ /* 0x000fc80008410000 */
[----:B------:R-:W-:-:S04]  /*3000*/  @P6 PRMT R179, R179, 0x7632, R179 ;  /* 0x00007632b3b36816 */ /* 0x000fc800000000b3 */
[----:B------:R-:W-:-:S05]  /*3010*/  @P6 SHF.L.U32 R179, R179, 0x10, RZ ;  /* 0x00000010b3b36819 */ /* 0x000fca00000006ff */
[----:B------:R-:W-:-:S04]  /*3020*/  @P6 FMUL.FTZ R249, R179, R74 ;  /* 0x0000004ab3f96220 */ /* 0x000fc80000410000 */
[----:B------:R-:W-:Y:S01]  /*3030*/  FADD.FTZ R179, R75, R249 ;  /* 0x000000f94bb37221 */ /* 0x000fe20000010000 */
[----:B------:R-:W-:Y:S01]  /*3040*/  FMUL.FTZ R75, R171, R74 ;  /* 0x0000004aab4b7220 */ /* 0x000fe20000410000 */
[----:B------:R-:W-:-:S04]  /*3050*/  FMUL.FTZ R74, R169, R231 ;  /* 0x000000e7a94a7220 */ /* 0x000fc80000410000 */
[----:B------:R-:W-:Y:S02]  /*3060*/  FSEL R75, R75, RZ, P6 ;  /* 0x000000ff4b4b7208 */ /* 0x000fe40003000000 */
[----:B------:R-:W-:Y:S02]  /*3070*/  FSEL R74, R74, RZ, P5 ;  /* 0x000000ff4a4a7208 */ /* 0x000fe40002800000 */
[----:B------:R-:W-:Y:S01]  /*3080*/  F2FP.BF16.F32.PACK_AB R75, R75, R73 ;  /* 0x000000494b4b723e */ /* 0x000fe200000010ff */
[----:B------:R-:W-:Y:S01]  /*3090*/  FMUL.FTZ R73, R174, R228 ;  /* 0x000000e4ae497220 */ /* 0x000fe20000410000 */
[----:B------:R-:W-:Y:S01]  /*30a0*/  F2FP.BF16.F32.PACK_AB R74, R74, R72 ;  /* 0x000000484a4a723e */ /* 0x000fe200000010ff */
[----:B------:R-:W-:Y:S01]  /*30b0*/  FFMA.FTZ R72, R0, UR4, R195 ;  /* 0x0000000400487c23 */ /* 0x000fe200080100c3 */
[----:B------:R-:W-:Y:S02]  /*30c0*/  HFMA2 R228, -RZ, RZ, 0, 0 ;  /* 0x00000000ffe47431 */ /* 0x000fe400000001ff */
[----:B------:R-:W-:Y:S01]  /*30d0*/  FSEL R73, R73, RZ, P4 ;  /* 0x000000ff49497208 */ /* 0x000fe20002000000 */
[----:B------:R-:W-:Y:S01]  /*30e0*/  FADD.FTZ R72, R193, -R72 ;  /* 0x80000048c1487221 */ /* 0x000fe20000010000 */
[----:B------:R-:W-:-:S02]  /*30f0*/  LOP3.LUT P4, RZ, R180, 0xff, RZ, 0xc0, !PT ;  /* 0x000000ffb4ff7812 */ /* 0x000fc4000788c0ff */
[----:B------:R-:W-:Y:S01]  /*3100*/  F2FP.BF16.F32.PACK_AB R73, R229, R73 ;  /* 0x00000049e549723e */ /* 0x000fe200000010ff */
[----:B------:R-:W-:-:S04]  /*3110*/  FMUL.FTZ R72, R72, UR23 ;  /* 0x0000001748487c20 */ /* 0x000fc80008410000 */
[----:B------:R-:W-:-:S04]  /*3120*/  FMUL.FTZ R72, R72, UR14 ;  /* 0x0000000e48487c20 */ /* 0x000fc80008410000 */
[----:B------:R-:W-:Y:S02]  /*3130*/  FMUL.FTZ R72, R72, UR22 ;  /* 0x0000001648487c20 */ /* 0x000fe40008410000 */
[C---:B------:R-:W-:Y:S02]  /*3140*/  @P4 SHF.L.U32 R229, R176.reuse, 0x10, RZ ;  /* 0x00000010b0e54819 */ /* 0x040fe400000006ff */
[----:B------:R-:W-:-:S03]  /*3150*/  @P3 PRMT R176, R176, 0x7632, R176 ;  /* 0x00007632b0b03816 */ /* 0x000fc600000000b0 */
[-C--:B------:R-:W-:Y:S01]  /*3160*/  @P4 FMUL.FTZ R228, R229, R72.reuse ;  /* 0x00000048e5e44220 */ /* 0x080fe20000410000 */
[----:B------:R-:W-:Y:S01]  /*3170*/  @P3 SHF.L.U32 R176, R176, 0x10, RZ ;  /* 0x00000010b0b03819 */ /* 0x000fe200000006ff */
[----:B------:R-:W-:Y:S02]  /*3180*/  FMUL.FTZ R72, R172, R72 ;  /* 0x00000048ac487220 */ /* 0x000fe40000410000 */
[----:B------:R-:W-:Y:S01]  /*3190*/  FADD.FTZ R228, R76, R228 ;  /* 0x000000e44ce47221 */ /* 0x000fe20000010000 */
[----:B------:R-:W-:Y:S02]  /*31a0*/  FFMA.FTZ R76, R187, UR4, R195 ;  /* 0x00000004bb4c7c23 */ /* 0x000fe400080100c3 */
[----:B------:R-:W-:Y:S02]  /*31b0*/  FSEL R72, R72, RZ, P4 ;  /* 0x000000ff48487208 */ /* 0x000fe40002000000 */
[----:B------:R-:W-:-:S04]  /*31c0*/  FADD.FTZ R76, R226, -R76 ;  /* 0x8000004ce24c7221 */ /* 0x000fc80000010000 */
[----:B------:R-:W-:-:S04]  /*31d0*/  FMUL.FTZ R76, R76, UR23 ;  /* 0x000000174c4c7c20 */ /* 0x000fc80008410000 */
[----:B------:R-:W-:-:S04]  /*31e0*/  FMUL.FTZ R76, R76, UR14 ;  /* 0x0000000e4c4c7c20 */ /* 0x000fc80008410000 */
[----:B------:R-:W-:Y:S01]  /*31f0*/  FMUL.FTZ R229, R76, UR22 ;  /* 0x000000164ce57c20 */ /* 0x000fe20008410000 */
[----:B------:R-:W-:-:S03]  /*3200*/  MOV R76, RZ ;  /* 0x000000ff004c7202 */ /* 0x000fc60000000f00 */
[-C--:B------:R-:W-:Y:S01]  /*3210*/  @P3 FMUL.FTZ R76, R176, R229.reuse ;  /* 0x000000e5b04c3220 */ /* 0x080fe20000410000 */
[----:B------:R-:W-:-:S05]  /*3220*/  FMUL.FTZ R176, R173, R229 ;  /* 0x000000e5adb07220 */ /* 0x000fca0000410000 */
[----:B------:R-:W-:Y:S01]  /*3230*/  FSEL R229, R176, RZ, P3 ;  /* 0x000000ffb0e57208 */ /* 0x000fe20001800000 */
[----:B------:R-:W-:-:S03]  /*3240*/  FADD.FTZ R176, R77, R76 ;  /* 0x0000004c4db07221 */ /* 0x000fc60000010000 */
[----:B------:R-:W-:Y:S01]  /*3250*/  F2FP.BF16.F32.PACK_AB R72, R229, R72 ;  /* 0x00000048e548723e */ /* 0x000fe200000010ff */
[----:B------:R-:W-:Y:S06]  /*3260*/  BRA `(.L_x_3996) ;  /* 0x0000000400b47947 */ /* 0x000fec0003800000 */
.L_x_3995:
[--C-:B------:R-:W-:Y:S01]  /*3270*/  FFMA.FTZ R28, R186, UR4, R195.reuse ;  /* 0x00000004ba1c7c23 */ /* 0x100fe200080100c3 */
[C---:B-----5:R-:W-:Y:S01]  /*3280*/  LOP3.LUT P4, RZ, R180.reuse, 0xff0000, RZ, 0xc0, !PT ;  /* 0x00ff0000b4ff7812 */ /* 0x060fe2000788c0ff */
[----:B------:R-:W-:Y:S01]  /*3290*/  HFMA2 R227, -RZ, RZ, 0, 0 ;  /* 0x00000000ffe37431 */ /* 0x000fe200000001ff */
[----:B------:R-:W-:Y:S01]  /*32a0*/  LOP3.LUT P3, RZ, R180, 0xff000000, RZ, 0xc0, !PT ;  /* 0xff000000b4ff7812 */ /* 0x000fe2000786c0ff */
[----:B------:R-:W-:Y:S01]  /*32b0*/  FADD.FTZ R28, R225, -R28 ;  /* 0x8000001ce11c7221 */ /* 0x000fe20000010000 */
[----:B------:R-:W-:Y:S01]  /*32c0*/  HFMA2 R249, -RZ, RZ, 0, 0 ;  /* 0x00000000fff97431 */ /* 0x000fe200000001ff */
[----:B------:R-:W-:Y:S02]  /*32d0*/  MOV R251, RZ ;  /* 0x000000ff00fb7202 */ /* 0x000fe40000000f00 */
[----:B------:R-:W-:Y:S01]  /*32e0*/  FMUL.FTZ R29, R28, UR23 ;  /* 0x000000171c1d7c20 */ /* 0x000fe20008410000 */
[----:B------:R-:W-:-:S03]  /*32f0*/  FFMA.FTZ R28, R185, UR4, R195 ;  /* 0x00000004b91c7c23 */ /* 0x000fc600080100c3 */
[----:B------:R-:W-:Y:S01]  /*3300*/  FMUL.FTZ R30, R29, UR14 ;  /* 0x0000000e1d1e7c20 */ /* 0x000fe20008410000 */
[----:B------:R-:W-:Y:S01]  /*3310*/  FADD.FTZ R28, R224, -R28 ;  /* 0x8000001ce01c7221 */ /* 0x000fe20000010000 */
[C---:B------:R-:W-:Y:S02]  /*3320*/  @P4 SHF.L.U32 R31, R177.reuse, 0x10, RZ ;  /* 0x00000010b11f4819 */ /* 0x040fe400000006ff */
[----:B------:R-:W-:Y:S01]  /*3330*/  FMUL.FTZ R30, R30, UR22 ;  /* 0x000000161e1e7c20 */ /* 0x000fe20008410000 */
[----:B------:R-:W-:Y:S01]  /*3340*/  FMUL.FTZ R28, R28, UR23 ;  /* 0x000000171c1c7c20 */ /* 0x000fe20008410000 */
[----:B------:R-:W-:Y:S02]  /*3350*/  @P3 PRMT R177, R177, 0x7632, R177 ;  /* 0x00007632b1b13816 */ /* 0x000fe400000000b1 */
[----:B------:R-:W-:Y:S01]  /*3360*/  @P4 FMUL.FTZ R227, R31, R30 ;  /* 0x0000001e1fe34220 */ /* 0x000fe20000410000 */
[----:B------:R-:W-:Y:S01]  /*3370*/  FMUL.FTZ R31, R28, UR14 ;  /* 0x0000000e1c1f7c20 */ /* 0x000fe20008410000 */
[----:B------:R-:W-:-:S02]  /*3380*/  @P3 SHF.L.U32 R228, R177, 0x10, RZ ;  /* 0x00000010b1e43819 */ /* 0x000fc400000006ff */
[----:B------:R-:W-:Y:S01]  /*3390*/  FADD.FTZ R78, R78, R227 ;  /* 0x000000e34e4e7221 */ /* 0x000fe20000010000 */
[----:B------:R-:W-:Y:S01]  /*33a0*/  FMUL.FTZ R227, R174, R30 ;  /* 0x0000001eaee37220 */ /* 0x000fe20000410000 */
[----:B------:R-:W-:Y:S01]  /*33b0*/  FFMA.FTZ R30, R184, UR4, R195 ;  /* 0x00000004b81e7c23 */ /* 0x000fe200080100c3 */
[----:B------:R-:W-:Y:S01]  /*33c0*/  FMUL.FTZ R177, R31, UR22 ;  /* 0x000000161fb17c20 */ /* 0x000fe20008410000 */
[----:B------:R-:W-:Y:S02]  /*33d0*/  MOV R31, RZ ;  /* 0x000000ff001f7202 */ /* 0x000fe40000000f00 */
[----:B------:R-:W-:Y:S01]  /*33e0*/  FSEL R229, R227, RZ, P4 ;  /* 0x000000ffe3e57208 */ /* 0x000fe20002000000 */
[----:B------:R-:W-:Y:S01]  /*33f0*/  FADD.FTZ R30, R223, -R30 ;  /* 0x8000001edf1e7221 */ /* 0x000fe20000010000 */
[----:B------:R-:W-:Y:S01]  /*3400*/  LOP3.LUT P4, RZ, R181, 0xff, RZ, 0xc0, !PT ;  /* 0x000000ffb5ff7812 */ /* 0x000fe2000788c0ff */
[-C--:B------:R-:W-:Y:S01]  /*3410*/  FMUL.FTZ R227, R175, R177.reuse ;  /* 0x000000b1afe37220 */ /* 0x080fe20000410000 */
[----:B------:R-:W-:Y:S01]  /*3420*/  @P3 FMUL.FTZ R31, R228, R177 ;  /* 0x000000b1e41f3220 */ /* 0x000fe20000410000 */
[----:B------:R-:W-:Y:S01]  /*3430*/  FMUL.FTZ R30, R30, UR23 ;  /* 0x000000171e1e7c20 */ /* 0x000fe20008410000 */
[----:B------:R-:W-:Y:S01]  /*3440*/  HFMA2 R177, -RZ, RZ, 0, 0 ;  /* 0x00000000ffb17431 */ /* 0x000fe200000001ff */
[----:B------:R-:W-:Y:S01]  /*3450*/  F2FP.BF16.F32.PACK_AB R29, R28, R29 ;  /* 0x0000001d1c1d723e */ /* 0x000fe200000010ff */
[----:B------:R-:W-:Y:S01]  /*3460*/  FADD.FTZ R79, R79, R31 ;  /* 0x0000001f4f4f7221 */ /* 0x000fe20000010000 */
[----:B------:R-:W-:Y:S01]  /*3470*/  FSEL R231, R227, RZ, P3 ;  /* 0x000000ffe3e77208 */ /* 0x000fe20001800000 */
[----:B------:R-:W-:Y:S01]  /*3480*/  FMUL.FTZ R31, R30, UR14 ;  /* 0x0000000e1e1f7c20 */ /* 0x000fe20008410000 */
[----:B------:R-:W-:Y:S01]  /*3490*/  LOP3.LUT P3, RZ, R181, 0xff00, RZ, 0xc0, !PT ;  /* 0x0000ff00b5ff7812 */ /* 0x000fe2000786c0ff */
[----:B------:R-:W-:-:S02]  /*34a0*/  FFMA.FTZ R227, R183, UR4, R195 ;  /* 0x00000004b7e37c23 */ /* 0x000fc400080100c3 */
[----:B------:R-:W-:Y:S01]  /*34b0*/  FMUL.FTZ R31, R31, UR22 ;  /* 0x000000161f1f7c20 */ /* 0x000fe20008410000 */
[----:B------:R-:W-:Y:S01]  /*34c0*/  @P4 SHF.L.U32 R228, R178, 0x10, RZ ;  /* 0x00000010b2e44819 */ /* 0x000fe200000006ff */
[----:B------:R-:W-:-:S04]  /*34d0*/  FADD.FTZ R227, R222, -R227 ;  /* 0x800000e3dee37221 */ /* 0x000fc80000010000 */
[----:B------:R-:W-:Y:S01]  /*34e0*/  @P4 FMUL.FTZ R177, R228, R31 ;  /* 0x0000001fe4b14220 */ /* 0x000fe20000410000 */
[----:B------:R-:W-:Y:S01]  /*34f0*/  FMUL.FTZ R228, R227, UR23 ;  /* 0x00000017e3e47c20 */ /* 0x000fe20008410000 */
[----:B------:R-:W-:Y:S02]  /*3500*/  MOV R227, RZ ;  /* 0x000000ff00e37202 */ /* 0x000fe40000000f00 */
[----:B------:R-:W-:Y:S01]  /*3510*/  FADD.FTZ R177, R72, R177 ;  /* 0x000000b148b17221 */ /* 0x000fe20000010000 */
[----:B------:R-:W-:Y:S01]  /*3520*/  @P3 PRMT R72, R178, 0x7632, R72 ;  /* 0x00007632b2483816 */ /* 0x000fe20000000048 */
[C---:B------:R-:W-:Y:S01]  /*3530*/  FMUL.FTZ R178, R228.reuse, UR14 ;  /* 0x0000000ee4b27c20 */ /* 0x040fe20008410000 */
[----:B------:R-:W-:Y:S02]  /*3540*/  F2FP.BF16.F32.PACK_AB R30, R228, R30 ;  /* 0x0000001ee41e723e */ /* 0x000fe400000010ff */
[----:B------:R-:W-:Y:S01]  /*3550*/  @P3 SHF.L.U32 R72, R72, 0x10, RZ ;  /* 0x0000001048483819 */ /* 0x000fe200000006ff */
[----:B------:R-:W-:-:S04]  /*3560*/  FMUL.FTZ R178, R178, UR22 ;  /* 0x00000016b2b27c20 */ /* 0x000fc80008410000 */
[----:B------:R-:W-:Y:S01]  /*3570*/  @P3 FMUL.FTZ R227, R72, R178 ;  /* 0x000000b248e33220 */ /* 0x000fe20000410000 */
[----:B------:R-:W-:Y:S01]  /*3580*/  FMUL.FTZ R72, R168, R31 ;  /* 0x0000001fa8487220 */ /* 0x000fe20000410000 */
[----:B------:R-:W-:Y:S02]  /*3590*/  FFMA.FTZ R31, R182, UR4, R195 ;  /* 0x00000004b61f7c23 */ /* 0x000fe400080100c3 */
[----:B------:R-:W-:Y:S02]  /*35a0*/  FADD.FTZ R227, R73, R227 ;  /* 0x000000e349e37221 */ /* 0x000fe40000010000 */
[----:B------:R-:W-:Y:S01]  /*35b0*/  FSEL R72, R72, RZ, P4 ;  /* 0x000000ff48487208 */ /* 0x000fe20002000000 */
[----:B------:R-:W-:Y:S01]  /*35c0*/  FADD.FTZ R31, R221, -R31 ;  /* 0x8000001fdd1f7221 */ /* 0x000fe20000010000 */
[----:B------:R-:W-:-:S03]  /*35d0*/  LOP3.LUT P4, RZ, R181, 0xff0000, RZ, 0xc0, !PT ;  /* 0x00ff0000b5ff7812 */ /* 0x000fc6000788c0ff */
[----:B------:R-:W-:-:S04]  /*35e0*/  FMUL.FTZ R31, R31, UR23 ;  /* 0x000000171f1f7c20 */ /* 0x000fc80008410000 */
[----:B------:R-:W-:-:S04]  /*35f0*/  FMUL.FTZ R73, R31, UR14 ;  /* 0x0000000e1f497c20 */ /* 0x000fc80008410000 */
[----:B------:R-:W-:Y:S02]  /*3600*/  FMUL.FTZ R73, R73, UR22 ;  /* 0x0000001649497c20 */ /* 0x000fe40008410000 */
[----:B------:R-:W-:-:S05]  /*3610*/  @P4 SHF.L.U32 R250, R179, 0x10, RZ ;  /* 0x00000010b3fa4819 */ /* 0x000fca00000006ff */
[----:B------:R-:W-:Y:S01]  /*3620*/  @P4 FMUL.FTZ R249, R250, R73 ;  /* 0x00000049faf94220 */ /* 0x000fe20000410000 */
[----:B------:R-:W-:-:S03]  /*3630*/  FMUL.FTZ R250, R169, R178 ;  /* 0x000000b2a9fa7220 */ /* 0x000fc60000410000 */
[----:B------:R-:W-:Y:S01]  /*3640*/  FADD.FTZ R178, R74, R249 ;  /* 0x000000f94ab27221 */ /* 0x000fe20000010000 */
[----:B------:R-:W-:Y:S01]  /*3650*/  FFMA.FTZ R249, R20, UR4, R195 ;  /* 0x0000000414f97c23 */ /* 0x000fe200080100c3 */
[----:B------:R-:W-:Y:S02]  /*3660*/  FSEL R74, R250, RZ, P3 ;  /* 0x000000fffa4a7208 */ /* 0x000fe40001800000 */
[----:B------:R-:W-:Y:S01]  /*3670*/  ISETP.GE.U32.AND P3, PT, R180, RZ, PT ;  /* 0x000000ffb400720c */ /* 0x000fe20003f66070 */
[----:B------:R-:W-:Y:S01]  /*3680*/  FADD.FTZ R249, R220, -R249 ;  /* 0x800000f9dcf97221 */ /* 0x000fe20000010000 */
[----:B------:R-:W-:Y:S02]  /*3690*/  F2FP.BF16.F32.PACK_AB R74, R74, R72 ;  /* 0x000000484a4a723e */ /* 0x000fe400000010ff */
[----:B------:R-:W-:Y:S01]  /*36a0*/  ISETP.GE.U32.AND.EX P3, PT, R181, 0x1000000, PT, P3 ;  /* 0x01000000b500780c */ /* 0x000fe20003f66130 */
[----:B------:R-:W-:-:S04]  /*36b0*/  FMUL.FTZ R250, R249, UR23 ;  /* 0x00000017f9fa7c20 */ /* 0x000fc80008410000 */
[C---:B------:R-:W-:Y:S01]  /*36c0*/  FMUL.FTZ R249, R250.reuse, UR14 ;  /* 0x0000000efaf97c20 */ /* 0x040fe20008410000 */
[----:B------:R-:W-:-:S03]  /*36d0*/  F2FP.BF16.F32.PACK_AB R31, R250, R31 ;  /* 0x0000001ffa1f723e */ /* 0x000fc600000010ff */
[----:B------:R-:W-:-:S04]  /*36e0*/  FMUL.FTZ R249, R249, UR22 ;  /* 0x00000016f9f97c20 */ /* 0x000fc80008410000 */
[----:B------:R-:W-:-:S04]  /*36f0*/  @P3 PRMT R179, R179, 0x7632, R179 ;  /* 0x00007632b3b33816 */ /* 0x000fc800000000b3 */
[----:B------:R-:W-:-:S05]  /*3700*/  @P3 SHF.L.U32 R179, R179, 0x10, RZ ;  /* 0x00000010b3b33819 */ /* 0x000fca00000006ff */
[-C--:B------:R-:W-:Y:S01]  /*3710*/  @P3 FMUL.FTZ R251, R179, R249.reuse ;  /* 0x000000f9b3fb3220 */ /* 0x080fe20000410000 */
[----:B------:R-:W-:-:S03]  /*3720*/  FMUL.FTZ R249, R171, R249 ;  /* 0x000000f9abf97220 */ /* 0x000fc60000410000 */
        /* <DEDUP_REMOVED lines=9> */
[----:B------:R-:W-:Y:S01]  /*37c0*/  HFMA2 R28, -RZ, RZ, 0, 0 ;  /* 0x00000000ff1c7431 */ /* 0x000fe200000001ff */
[----:B------:R-:W-:-:S05]  /*37d0*/  @P4 SHF.L.U32 R228, R176, 0x10, RZ ;  /* 0x00000010b0e44819 */ /* 0x000fca00000006ff */
[-C--:B------:R-:W-:Y:S01]  /*37e0*/  @P4 FMUL.FTZ R28, R228, R73.reuse ;  /* 0x00000049e41c4220 */ /* 0x080fe20000410000 */
[----:B------:R-:W-:-:S03]  /*37f0*/  FMUL.FTZ R73, R172, R73 ;  /* 0x00000049ac497220 */ /* 0x000fc60000410000 */
[----:B------:R-:W-:Y:S01]  /*3800*/  FADD.FTZ R228, R76, R28 ;  /* 0x0000001c4ce47221 */ /* 0x000fe20000010000 */
[----:B------:R-:W-:Y:S01]  /*3810*/  FFMA.FTZ R28, R187, UR4, R195 ;  /* 0x00000004bb1c7c23 */ /* 0x000fe200080100c3 */
[----:B------:R-:W-:Y:S02]  /*3820*/  FSEL R76, R249, RZ, P3 ;  /* 0x000000fff94c7208 */ /* 0x000fe40001800000 */
[----:B------:R-:W-:Y:S01]  /*3830*/  LOP3.LUT P3, RZ, R180, 0xff00, RZ, 0xc0, !PT ;  /* 0x0000ff00b4ff7812 */ /* 0x000fe2000786c0ff */
[----:B------:R-:W-:Y:S01]  /*3840*/  FADD.FTZ R28, R226, -R28 ;  /* 0x8000001ce21c7221 */ /* 0x000fe20000010000 */
[----:B------:R-:W-:Y:S02]  /*3850*/  F2FP.BF16.F32.PACK_AB R75, R76, R75 ;  /* 0x0000004b4c4b723e */ /* 0x000fe400000010ff */
[----:B------:R-:W-:Y:S01]  /*3860*/  FSEL R72, R73, RZ, P4 ;  /* 0x000000ff49487208 */ /* 0x000fe20002000000 */
[----:B------:R-:W-:Y:S01]  /*3870*/  FMUL.FTZ R249, R28, UR23 ;  /* 0x000000171cf97c20 */ /* 0x000fe20008410000 */
[----:B------:R-:W-:-:S04]  /*3880*/  F2FP.BF16.F32.PACK_AB R73, R231, R229 ;  /* 0x000000e5e749723e */ /* 0x000fc800000010ff */
[C---:B------:R-:W-:Y:S01]  /*3890*/  F2FP.BF16.F32.PACK_AB R28, R249.reuse, R250 ;  /* 0x000000faf91c723e */ /* 0x040fe200000010ff */
[----:B------:R-:W-:Y:S01]  /*38a0*/  FMUL.FTZ R249, R249, UR14 ;  /* 0x0000000ef9f97c20 */ /* 0x000fe20008410000 */
[----:B------:R-:W-:Y:S02]  /*38b0*/  MOV R250, RZ ;  /* 0x000000ff00fa7202 */ /* 0x000fe40000000f00 */
[----:B------:R-:W-:Y:S01]  /*38c0*/  @P3 PRMT R176, R176, 0x7632, R176 ;  /* 0x00007632b0b03816 */ /* 0x000fe200000000b0 */
[----:B------:R-:W-:-:S03]  /*38d0*/  FMUL.FTZ R249, R249, UR22 ;  /* 0x00000016f9f97c20 */ /* 0x000fc60008410000 */
[----:B------:R-:W-:Y:S01]  /*38e0*/  @P3 SHF.L.U32 R176, R176, 0x10, RZ ;  /* 0x00000010b0b03819 */ /* 0x000fe200000006ff */
[----:B------:R-:W-:-:S04]  /*38f0*/  FMUL.FTZ R76, R173, R249 ;  /* 0x000000f9ad4c7220 */ /* 0x000fc80000410000 */
[----:B------:R-:W-:Y:S01]  /*3900*/  @P3 FMUL.FTZ R250, R176, R249 ;  /* 0x000000f9b0fa3220 */ /* 0x000fe20000410000 */
[----:B------:R-:W-:-:S03]  /*3910*/  FSEL R76, R76, RZ, P3 ;  /* 0x000000ff4c4c7208 */ /* 0x000fc60001800000 */
[----:B------:R-:W-:Y:S01]  /*3920*/  FADD.FTZ R176, R77, R250 ;  /* 0x000000fa4db07221 */ /* 0x000fe20000010000 */
[----:B------:R-:W-:-:S07]  /*3930*/  F2FP.BF16.F32.PACK_AB R72, R76, R72 ;  /* 0x000000484c48723e */ /* 0x000fce00000010ff */
.L_x_3996:
        /* <DEDUP_REMOVED lines=13> */
.L_x_3994:
[----:B------:R-:W-:Y:S05]  /*3a10*/  BSYNC.RECONVERGENT B1 ;  /* 0x0000000000017941 */ /* 0x000fea0003800200 */
.L_x_3993:
        /* <DEDUP_REMOVED lines=116> */
[----:B------:R-:W-:Y:S01]  /*4160*/  F2FP.BF16.F32.PACK_AB R64, R68, R64 ;  /* 0x000000404440723e */ /* 0x000fe200000010ff */
[----:B------:R-:W-:Y:S06]  /*4170*/  BRA `(.L_x_4000) ;  /* 0x0000000400a47947 */ /* 0x000fec0003800000 */
.L_x_3999:
        /* <DEDUP_REMOVED lines=104> */
[----:B------:R-:W-:-:S07]  /*4800*/  F2FP.BF16.F32.PACK_AB R64, R229, R64 ;  /* 0x00000040e540723e */ /* 0x000fce00000010ff */
.L_x_4000:
        /* <DEDUP_REMOVED lines=13> */
.L_x_3998:
[----:B------:R-:W-:Y:S05]  /*48e0*/  BSYNC.RECONVERGENT B1 ;  /* 0x0000000000017941 */ /* 0x000fea0003800200 */
.L_x_3997:
        /* <DEDUP_REMOVED lines=9> */
[C---:B------:R-:W-:Y:S01]  /*4980*/  LOP3.LUT P4, RZ, R24.reuse, 0xff0000, RZ, 0xc0, !PT ;  /* 0x00ff000018ff7812 */ /* 0x040fe2000788c0ff */
        /* <DEDUP_REMOVED lines=9> */
[C---:B-----5:R-:W-:Y:S02]  /*4a20*/  @P4 SHF.L.U32 R31, R177.reuse, 0x10, RZ ;  /* 0x00000010b11f4819 */ /* 0x060fe400000006ff */
        /* <DEDUP_REMOVED lines=98> */
.L_x_4003:
[----:B------:R-:W-:Y:S01]  /*5050*/  FFMA.FTZ R227, R14, UR4, R195 ;  /* 0x000000040ee37c23 */ /* 0x000fe200080100c3 */
[C---:B------:R-:W-:Y:S02]  /*5060*/  LOP3.LUT P4, RZ, R24.reuse, 0xff0000, RZ, 0xc0, !PT ;  /* 0x00ff000018ff7812 */ /* 0x040fe4000788c0ff */
[----:B------:R-:W-:Y:S01]  /*5070*/  LOP3.LUT P3, RZ, R24, 0xff000000, RZ, 0xc0, !PT ;  /* 0xff00000018ff7812 */ /* 0x000fe2000786c0ff */
[----:B------:R-:W-:Y:S01]  /*5080*/  FADD.FTZ R227, R209, -R227 ;  /* 0x800000e3d1e37221 */ /* 0x000fe20000010000 */
[C---:B------:R-:W-:Y:S02]  /*5090*/  LOP3.LUT P5, RZ, R25.reuse, 0xff, RZ, 0xc0, !PT ;  /* 0x000000ff19ff7812 */ /* 0x040fe400078ac0ff */
[----:B------:R-:W-:Y:S01]  /*50a0*/  LOP3.LUT P6, RZ, R25, 0xff0000, RZ, 0xc0, !PT ;  /* 0x00ff000019ff7812 */ /* 0x000fe200078cc0ff */
[----:B------:R-:W-:-:S04]  /*50b0*/  FMUL.FTZ R227, R227, UR23 ;  /* 0x00000017e3e37c20 */ /* 0x000fc80008410000 */
[----:B------:R-:W-:Y:S02]  /*50c0*/  FMUL.FTZ R227, R227, UR14 ;  /* 0x0000000ee3e37c20 */ /* 0x000fe40008410000 */
[----:B-----5:R-:W-:Y:S02]  /*50d0*/  @P4 SHF.L.U32 R229, R177, 0x10, RZ ;  /* 0x00000010b1e54819 */ /* 0x020fe400000006ff */
        /* <DEDUP_REMOVED lines=96> */
.L_x_4004:
        /* <DEDUP_REMOVED lines=13> */
.L_x_4002:
[----:B------:R-:W-:Y:S05]  /*57b0*/  BSYNC.RECONVERGENT B1 ;  /* 0x0000000000017941 */ /* 0x000fea0003800200 */
.L_x_4001:
[----:B------:R-:W-:-:S13]  /*57c0*/  ISETP.NE.AND P2, PT, R248, RZ, PT ;  /* 0x000000fff800720c */ /* 0x000fda0003f45270 */
        /* <DEDUP_REMOVED lines=81> */
[----:B------:R-:W-:Y:S01]  /*5ce0*/  @P3 FMUL.FTZ R251, R249, R179 ;  /* 0x000000b3f9fb3220 */ /* 0x000fe20000410000 */
        /* <DEDUP_REMOVED lines=20> */
[----:B------:R-:W-:Y:S01]  /*5e30*/  MOV R249, RZ ;  /* 0x000000ff00f97202 */ /* 0x000fe20000000f00 */
[----:B------:R-:W-:Y:S01]  /*5e40*/  FMUL.FTZ R28, R28, UR23 ;  /* 0x000000171c1c7c20 */ /* 0x000fe20008410000 */
[----:B------:R-:W-:-:S02]  /*5e50*/  FSEL R48, R49, RZ, P4 ;  /* 0x000000ff31307208 */ /* 0x000fc40002000000 */
[----:B------:R-:W-:Y:S01]  /*5e60*/  F2FP.BF16.F32.PACK_AB R49, R231, R229 ;  /* 0x000000e5e731723e */ /* 0x000fe200000010ff */
[C---:B------:R-:W-:Y:S01]  /*5e70*/  FMUL.FTZ R195, R28.reuse, UR14 ;  /* 0x0000000e1cc37c20 */ /* 0x040fe20008410000 */
[----:B------:R-:W-:-:S03]  /*5e80*/  F2FP.BF16.F32.PACK_AB R28, R28, R250 ;  /* 0x000000fa1c1c723e */ /* 0x000fc600000010ff */
        /* <DEDUP_REMOVED lines=9> */
.L_x_4006:
        /* <DEDUP_REMOVED lines=78> */
[--C-:B------:R-:W-:Y:S01]  /*6400*/  FFMA.FTZ R48, R192, UR4, R195.reuse ;  /* 0x00000004c0307c23 */ /* 0x100fe200080100c3 */
[----:B------:R-:W-:Y:S01]  /*6410*/  FFMA.FTZ R195, R202, UR4, R195 ;  /* 0x00000004cac37c23 */ /* 0x000fe200080100c3 */
[----:B------:R-:W-:Y:S01]  /*6420*/  HFMA2 R228, -RZ, RZ, 0, 0 ;  /* 0x00000000ffe47431 */ /* 0x000fe200000001ff */
[----:B------:R-:W-:Y:S01]  /*6430*/  FSEL R49, R49, RZ, P4 ;  /* 0x000000ff31317208 */ /* 0x000fe20002000000 */
[----:B------:R-:W-:Y:S01]  /*6440*/  FADD.FTZ R48, R203, -R48 ;  /* 0x80000030cb307221 */ /* 0x000fe20000010000 */
[----:B------:R-:W-:Y:S01]  /*6450*/  LOP3.LUT P4, RZ, R22, 0xff, RZ, 0xc0, !PT ;  /* 0x000000ff16ff7812 */ /* 0x000fe2000788c0ff */
[----:B------:R-:W-:Y:S01]  /*6460*/  FADD.FTZ R195, R201, -R195 ;  /* 0x800000c3c9c37221 */ /* 0x000fe20000010000 */
        /* <DEDUP_REMOVED lines=10> */
[----:B------:R-:W-:Y:S02]  /*6510*/  FMUL.FTZ R52, R195, UR23 ;  /* 0x00000017c3347c20 */ /* 0x000fe40008410000 */
[----:B------:R-:W-:Y:S02]  /*6520*/  FSEL R48, R48, RZ, P4 ;  /* 0x000000ff30307208 */ /* 0x000fe40002000000 */
        /* <DEDUP_REMOVED lines=8> */
.L_x_4007:
        /* <DEDUP_REMOVED lines=13> */
.L_x_3992:
[----:B------:R-:W-:Y:S01]  /*6680*/  ISETP.NE.AND P2, PT, R252, RZ, PT ;  /* 0x000000fffc00720c */ /* 0x000fe20003f45270 */
[----:B------:R-:W-:-:S12]  /*6690*/  BSSY.RECONVERGENT B1, `(.L_x_4008) ;  /* 0x0000106000017945 */ /* 0x000fd80003800200 */
        /* <DEDUP_REMOVED lines=8> */
[C---:B-----5:R-:W-:Y:S02]  /*6720*/  LOP3.LUT P3, RZ, R180.reuse, 0xff0000, RZ, 0xc0, !PT ;  /* 0x00ff0000b4ff7812 */ /* 0x060fe4000786c0ff */
[----:B------:R-:W-:Y:S01]  /*6730*/  SHF.L.U32 R228, R45, 0x10, RZ ;  /* 0x000000102de47819 */ /* 0x000fe200000006ff */
[----:B------:R-:W-:Y:S01]  /*6740*/  FADD.FTZ R227, R225, -R227 ;  /* 0x800000e3e1e37221 */ /* 0x000fe20000010000 */
[----:B------:R-:W-:Y:S02]  /*6750*/  LOP3.LUT P4, RZ, R180, 0xff000000, RZ, 0xc0, !PT ;  /* 0xff000000b4ff7812 */ /* 0x000fe4000788c0ff */
[----:B------:R-:W-:Y:S01]  /*6760*/  LOP3.LUT P2, RZ, R181, 0xff, RZ, 0xc0, !PT ;  /* 0x000000ffb5ff7812 */ /* 0x000fe2000784c0ff */
[----:B------:R-:W-:-:S04]  /*6770*/  FFMA.FTZ R227, R227, UR23, R228 ;  /* 0x00000017e3e37c23 */ /* 0x000fc800080100e4 */
[----:B------:R-:W-:Y:S02]  /*6780*/  FMUL.FTZ R227, R227, UR14 ;  /* 0x0000000ee3e37c20 */ /* 0x000fe40008410000 */
[----:B------:R-:W-:Y:S02]  /*6790*/  @P3 SHF.L.U32 R229, R177, 0x10, RZ ;  /* 0x00000010b1e53819 */ /* 0x000fe400000006ff */
[----:B------:R-:W-:Y:S01]  /*67a0*/  FMUL.FTZ R228, R227, UR22 ;  /* 0x00000016e3e47c20 */ /* 0x000fe20008410000 */
[----:B------:R-:W-:Y:S01]  /*67b0*/  HFMA2 R227, -RZ, RZ, 0, 0 ;  /* 0x00000000ffe37431 */ /* 0x000fe200000001ff */
[----:B------:R-:W-:Y:S02]  /*67c0*/  PRMT R177, R45, 0x7632, R177 ;  /* 0x000076322db17816 */ /* 0x000fe400000000b1 */
[----:B------:R-:W-:Y:S01]  /*67d0*/  @P3 FMUL.FTZ R227, R228, R229 ;  /* 0x000000e5e4e33220 */ /* 0x000fe20000410000 */
[----:B------:R-:W-:Y:S02]  /*67e0*/  @P2 SHF.L.U32 R231, R178, 0x10, RZ ;  /* 0x00000010b2e72819 */ /* 0x000fe400000006ff */
[----:B------:R-:W-:Y:S01]  /*67f0*/  SHF.L.U32 R229, R177, 0x10, RZ ;  /* 0x00000010b1e57819 */ /* 0x000fe200000006ff */
[----:B------:R-:W-:Y:S01]  /*6800*/  FADD.FTZ R78, R78, R227 ;  /* 0x000000e34e4e7221 */ /* 0x000fe20000010000 */
[----:B------:R-:W-:Y:S01]  /*6810*/  FFMA.FTZ R227, R185, UR4, R195 ;  /* 0x00000004b9e37c23 */ /* 0x000fe200080100c3 */
[----:B------:R-:W-:-:S02]  /*6820*/  @P4 PRMT R177, R177, 0x7632, R177 ;  /* 0x00007632b1b14816 */ /* 0x000fc400000000b1 */
[----:B------:R-:W-:Y:S01]  /*6830*/  PRMT R178, R46, 0x7632, R178 ;  /* 0x000076322eb27816 */ /* 0x000fe200000000b2 */
[----:B------:R-:W-:Y:S01]  /*6840*/  FADD.FTZ R227, R224, -R227 ;  /* 0x800000e3e0e37221 */ /* 0x000fe20000010000 */
[----:B------:R-:W-:-:S03]  /*6850*/  @P4 SHF.L.U32 R177, R177, 0x10, RZ ;  /* 0x00000010b1b14819 */ /* 0x000fc600000006ff */
[----:B------:R-:W-:-:S04]  /*6860*/  FFMA.FTZ R227, R227, UR23, R229 ;  /* 0x00000017e3e37c23 */ /* 0x000fc800080100e5 */
[----:B------:R-:W-:-:S04]  /*6870*/  FMUL.FTZ R227, R227, UR14 ;  /* 0x0000000ee3e37c20 */ /* 0x000fc80008410000 */
[----:B------:R-:W-:Y:S01]  /*6880*/  FMUL.FTZ R229, R227, UR22 ;  /* 0x00000016e3e57c20 */ /* 0x000fe20008410000 */
[----:B------:R-:W-:-:S03]  /*6890*/  MOV R227, RZ ;  /* 0x000000ff00e37202 */ /* 0x000fc60000000f00 */
[----:B------:R-:W-:Y:S01]  /*68a0*/  @P4 FMUL.FTZ R227, R229, R177 ;  /* 0x000000b1e5e34220 */ /* 0x000fe20000410000 */
[----:B------:R-:W-:Y:S01]  /*68b0*/  FFMA.FTZ R177, R184, UR4, R195 ;  /* 0x00000004b8b17c23 */ /* 0x000fe200080100c3 */
[----:B------:R-:W-:Y:S02]  /*68c0*/  FMUL.FTZ R229, R175, R229 ;  /* 0x000000e5afe57220 */ /* 0x000fe40000410000 */
[----:B------:R-:W-:Y:S01]  /*68d0*/  FADD.FTZ R79, R79, R227 ;  /* 0x000000e34f4f7221 */ /* 0x000fe20000010000 */
[----:B------:R-:W-:Y:S01]  /*68e0*/  SHF.L.U32 R227, R46, 0x10, RZ ;  /* 0x000000102ee37819 */ /* 0x000fe200000006ff */
[----:B------:R-:W-:Y:S01]  /*68f0*/  FADD.FTZ R177, R223, -R177 ;  /* 0x800000b1dfb17221 */ /* 0x000fe20000010000 */
[----:B------:R-:W-:-:S03]  /*6900*/  FSEL R229, R229, RZ, P4 ;  /* 0x000000ffe5e57208 */ /* 0x000fc60002000000 */
[----:B------:R-:W-:-:S04]  /*6910*/  FFMA.FTZ R177, R177, UR23, R227 ;  /* 0x00000017b1b17c23 */ /* 0x000fc800080100e3 */
[----:B------:R-:W-:-:S04]  /*6920*/  FMUL.FTZ R177, R177, UR14 ;  /* 0x0000000eb1b17c20 */ /* 0x000fc80008410000 */
[----:B------:R-:W-:Y:S01]  /*6930*/  FMUL.FTZ R227, R177, UR22 ;  /* 0x00000016b1e37c20 */ /* 0x000fe20008410000 */
[----:B------:R-:W-:-:S03]  /*6940*/  HFMA2 R177, -RZ, RZ, 0, 0 ;  /* 0x00000000ffb17431 */ /* 0x000fc600000001ff */
[----:B------:R-:W-:Y:S01]  /*6950*/  @P2 FMUL.FTZ R177, R227, R231 ;  /* 0x000000e7e3b12220 */ /* 0x000fe20000410000 */
[----:B------:R-:W-:Y:S01]  /*6960*/  SHF.L.U32 R231, R178, 0x10, RZ ;  /* 0x00000010b2e77819 */ /* 0x000fe200000006ff */
[----:B------:R-:W-:Y:S02]  /*6970*/  FMUL.FTZ R227, R168, R227 ;  /* 0x000000e3a8e37220 */ /* 0x000fe40000410000 */
[----:B------:R-:W-:Y:S01]  /*6980*/  FADD.FTZ R177, R72, R177 ;  /* 0x000000b148b17221 */ /* 0x000fe20000010000 */
[----:B------:R-:W-:-:S04]  /*6990*/  FFMA.FTZ R72, R183, UR4, R195 ;  /* 0x00000004b7487c23 */ /* 0x000fc800080100c3 */
[----:B------:R-:W-:-:S04]  /*69a0*/  FADD.FTZ R72, R222, -R72 ;  /* 0x80000048de487221 */ /* 0x000fc80000010000 */
[----:B------:R-:W-:Y:S01]  /*69b0*/  FFMA.FTZ R231, R72, UR23, R231 ;  /* 0x0000001748e77c23 */ /* 0x000fe200080100e7 */
[----:B------:R-:W-:Y:S02]  /*69c0*/  FSEL R72, R227, RZ, P2 ;  /* 0x000000ffe3487208 */ /* 0x000fe40001000000 */
[----:B------:R-:W-:Y:S01]  /*69d0*/  LOP3.LUT P2, RZ, R181, 0xff00, RZ, 0xc0, !PT ;  /* 0x0000ff00b5ff7812 */ /* 0x000fe2000784c0ff */
[----:B------:R-:W-:-:S12]  /*69e0*/  FMUL.FTZ R231, R231, UR14 ;  /* 0x0000000ee7e77c20 */ /* 0x000fd80008410000 */
[----:B------:R-:W-:-:S04]  /*69f0*/  @P2 PRMT R178, R178, 0x7632, R178 ;  /* 0x00007632b2b22816 */ /* 0x000fc800000000b2 */
[----:B------:R-:W-:Y:S01]  /*6a00*/  @P2 SHF.L.U32 R227, R178, 0x10, RZ ;  /* 0x00000010b2e32819 */ /* 0x000fe200000006ff */
[----:B------:R-:W-:Y:S01]  /*6a10*/  FMUL.FTZ R178, R231, UR22 ;  /* 0x00000016e7b27c20 */ /* 0x000fe20008410000 */
[----:B------:R-:W-:-:S03]  /*6a20*/  MOV R231, RZ ;  /* 0x000000ff00e77202 */ /* 0x000fc60000000f00 */
[----:B------:R-:W-:Y:S01]  /*6a30*/  @P2 FMUL.FTZ R231, R178, R227 ;  /* 0x000000e3b2e72220 */ /* 0x000fe20000410000 */
[----:B------:R-:W-:-:S03]  /*6a40*/  FMUL.FTZ R178, R169, R178 ;  /* 0x000000b2a9b27220 */ /* 0x000fc60000410000 */
[----:B------:R-:W-:Y:S01]  /*6a50*/  FADD.FTZ R227, R73, R231 ;  /* 0x000000e749e37221 */ /* 0x000fe20000010000 */
[----:B------:R-:W-:Y:S01]  /*6a60*/  FFMA.FTZ R73, R182, UR4, R195 ;  /* 0x00000004b6497c23 */ /* 0x000fe200080100c3 */
[----:B------:R-:W-:-:S03]  /*6a70*/  SHF.L.U32 R231, R47, 0x10, RZ ;  /* 0x000000102fe77819 */ /* 0x000fc600000006ff */
[----:B------:R-:W-:-:S04]  /*6a80*/  FADD.FTZ R73, R221, -R73 ;  /* 0x80000049dd497221 */ /* 0x000fc80000010000 */
[----:B------:R-:W-:Y:S01]  /*6a90*/  FFMA.FTZ R231, R73, UR23, R231 ;  /* 0x0000001749e77c23 */ /* 0x000fe200080100e7 */
[----:B------:R-:W-:Y:S02]  /*6aa0*/  FSEL R73, R178, RZ, P2 ;  /* 0x000000ffb2497208 */ /* 0x000fe40001000000 */
[----:B------:R-:W-:Y:S01]  /*6ab0*/  LOP3.LUT P2, RZ, R181, 0xff0000, RZ, 0xc0, !PT ;  /* 0x00ff0000b5ff7812 */ /* 0x000fe2000784c0ff */
[----:B------:R-:W-:-:S04]  /*6ac0*/  FMUL.FTZ R178, R231, UR14 ;  /* 0x0000000ee7b27c20 */ /* 0x000fc80008410000 */
[----:B------:R-:W-:Y:S01]  /*6ad0*/  FMUL.FTZ R231, R178, UR22 ;  /* 0x00000016b2e77c20 */ /* 0x000fe20008410000 */
[----:B------:R-:W-:-:S07]  /*6ae0*/  HFMA2 R178, -RZ, RZ, 0, 0 ;  /* 0x00000000ffb27431 */ /* 0x000fce00000001ff */
[----:B------:R-:W-:Y:S02]  /*6af0*/  @P2 SHF.L.U32 R249, R179, 0x10, RZ ;  /* 0x00000010b3f92819 */ /* 0x000fe400000006ff */
[----:B------:R-:W-:-:S03]  /*6b00*/  PRMT R179, R47, 0x7632, R179 ;  /* 0x000076322fb37816 */ /* 0x000fc600000000b3 */
        /* <DEDUP_REMOVED lines=8> */
[----:B------:R-:W-:Y:S01]  /*6b90*/  ISETP.GE.U32.AND P2, PT, R180, RZ, PT ;  /* 0x000000ffb400720c */ /* 0x000fe20003f46070 */
[----:B------:R-:W-:Y:S01]  /*6ba0*/  FMUL.FTZ R231, R249, UR14 ;  /* 0x0000000ef9e77c20 */ /* 0x000fe20008410000 */
[----:B------:R-:W-:Y:S02]  /*6bb0*/  MOV R249, RZ ;  /* 0x000000ff00f97202 */ /* 0x000fe40000000f00 */
[----:B------:R-:W-:Y:S01]  /*6bc0*/  ISETP.GE.U32.AND.EX P2, PT, R181, 0x1000000, PT, P2 ;  /* 0x01000000b500780c */ /* 0x000fe20003f46120 */
[----:B------:R-:W-:-:S12]  /*6bd0*/  FMUL.FTZ R231, R231, UR22 ;  /* 0x00000016e7e77c20 */ /* 0x000fd80008410000 */
[----:B------:R-:W-:-:S04]  /*6be0*/  @P2 PRMT R179, R179, 0x7632, R179 ;  /* 0x00007632b3b32816 */ /* 0x000fc800000000b3 */
[----:B------:R-:W-:-:S05]  /*6bf0*/  @P2 SHF.L.U32 R179, R179, 0x10, RZ ;  /* 0x00000010b3b32819 */ /* 0x000fca00000006ff */
[----:B------:R-:W-:-:S04]  /*6c00*/  @P2 FMUL.FTZ R249, R231, R179 ;  /* 0x000000b3e7f92220 */ /* 0x000fc80000410000 */
[----:B------:R-:W-:Y:S01]  /*6c10*/  FADD.FTZ R179, R75, R249 ;  /* 0x000000f94bb37221 */ /* 0x000fe20000010000 */
[----:B------:R-:W-:-:S05]  /*6c20*/  FMUL.FTZ R75, R171, R231 ;  /* 0x000000e7ab4b7220 */ /* 0x000fca0000410000 */
[----:B------:R-:W-:Y:S02]  /*6c30*/  FSEL R75, R75, RZ, P2 ;  /* 0x000000ff4b4b7208 */ /* 0x000fe40001000000 */
[----:B------:R-:W-:Y:S02]  /*6c40*/  LOP3.LUT P2, RZ, R180, 0xff, RZ, 0xc0, !PT ;  /* 0x000000ffb4ff7812 */ /* 0x000fe4000784c0ff */
[----:B------:R-:W-:Y:S02]  /*6c50*/  F2FP.BF16.F32.PACK_AB R75, R75, R74 ;  /* 0x0000004a4b4b723e */ /* 0x000fe400000010ff */
[----:B------:R-:W-:Y:S01]  /*6c60*/  F2FP.BF16.F32.PACK_AB R74, R73, R72 ;  /* 0x00000048494a723e */ /* 0x000fe200000010ff */
[----:B------:R-:W-:Y:S01]  /*6c70*/  FFMA.FTZ R72, R0, UR4, R195 ;  /* 0x0000000400487c23 */ /* 0x000fe200080100c3 */
[----:B------:R-:W-:-:S03]  /*6c80*/  SHF.L.U32 R73, R44, 0x10, RZ ;  /* 0x000000102c497819 */ /* 0x000fc600000006ff */
[----:B------:R-:W-:-:S04]  /*6c90*/  FADD.FTZ R72, R193, -R72 ;  /* 0x80000048c1487221 */ /* 0x000fc80000010000 */
[----:B------:R-:W-:Y:S01]  /*6ca0*/  FFMA.FTZ R72, R72, UR23, R73 ;  /* 0x0000001748487c23 */ /* 0x000fe20008010049 */
[----:B------:R-:W-:Y:S01]  /*6cb0*/  FMUL.FTZ R73, R174, R228 ;  /* 0x000000e4ae497220 */ /* 0x000fe20000410000 */
[----:B------:R-:W-:Y:S02]  /*6cc0*/  @P2 SHF.L.U32 R228, R176, 0x10, RZ ;  /* 0x00000010b0e42819 */ /* 0x000fe400000006ff */
[----:B------:R-:W-:Y:S01]  /*6cd0*/  FMUL.FTZ R72, R72, UR14 ;  /* 0x0000000e48487c20 */ /* 0x000fe20008410000 */
[----:B------:R-:W-:Y:S02]  /*6ce0*/  PRMT R176, R44, 0x7632, R176 ;  /* 0x000076322cb07816 */ /* 0x000fe400000000b0 */
[----:B------:R-:W-:Y:S01]  /*6cf0*/  FSEL R73, R73, RZ, P3 ;  /* 0x000000ff49497208 */ /* 0x000fe20001800000 */
[----:B------:R-:W-:Y:S01]  /*6d00*/  FMUL.FTZ R72, R72, UR22 ;  /* 0x0000001648487c20 */ /* 0x000fe20008410000 */
[----:B------:R-:W-:Y:S02]  /*6d10*/  LOP3.LUT P3, RZ, R180, 0xff00, RZ, 0xc0, !PT ;  /* 0x0000ff00b4ff7812 */ /* 0x000fe4000786c0ff */
[----:B------:R-:W-:Y:S01]  /*6d20*/  F2FP.BF16.F32.PACK_AB R73, R229, R73 ;  /* 0x00000049e549723e */ /* 0x000fe200000010ff */
[----:B------:R-:W-:-:S02]  /*6d30*/  HFMA2 R229, -RZ, RZ, 0, 0 ;  /* 0x00000000ffe57431 */ /* 0x000fc400000001ff */
[----:B------:R-:W-:Y:S01]  /*6d40*/  @P2 FMUL.FTZ R229, R72, R228 ;  /* 0x000000e448e52220 */ /* 0x000fe20000410000 */
[----:B------:R-:W-:Y:S01]  /*6d50*/  SHF.L.U32 R228, R176, 0x10, RZ ;  /* 0x00000010b0e47819 */ /* 0x000fe200000006ff */
[----:B------:R-:W-:Y:S02]  /*6d60*/  FMUL.FTZ R72, R172, R72 ;  /* 0x00000048ac487220 */ /* 0x000fe40000410000 */
[----:B------:R-:W-:Y:S01]  /*6d70*/  FADD.FTZ R229, R76, R229 ;  /* 0x000000e54ce57221 */ /* 0x000fe20000010000 */
[----:B------:R-:W-:Y:S02]  /*6d80*/  FFMA.FTZ R76, R187, UR4, R195 ;  /* 0x00000004bb4c7c23 */ /* 0x000fe400080100c3 */
[----:B------:R-:W-:Y:S02]  /*6d90*/  FSEL R72, R72, RZ, P2 ;  /* 0x000000ff48487208 */ /* 0x000fe40001000000 */
[----:B------:R-:W-:Y:S01]  /*6da0*/  FADD.FTZ R76, R226, -R76 ;  /* 0x8000004ce24c7221 */ /* 0x000fe20000010000 */
[----:B------:R-:W-:-:S03]  /*6db0*/  @P3 PRMT R176, R176, 0x7632, R176 ;  /* 0x00007632b0b03816 */ /* 0x000fc600000000b0 */
[----:B------:R-:W-:Y:S01]  /*6dc0*/  FFMA.FTZ R76, R76, UR23, R228 ;  /* 0x000000174c4c7c23 */ /* 0x000fe200080100e4 */
[----:B------:R-:W-:-:S03]  /*6dd0*/  @P3 SHF.L.U32 R176, R176, 0x10, RZ ;  /* 0x00000010b0b03819 */ /* 0x000fc600000006ff */
[----:B------:R-:W-:-:S04]  /*6de0*/  FMUL.FTZ R76, R76, UR14 ;  /* 0x0000000e4c4c7c20 */ /* 0x000fc80008410000 */
[----:B------:R-:W-:Y:S01]  /*6df0*/  FMUL.FTZ R228, R76, UR22 ;  /* 0x000000164ce47c20 */ /* 0x000fe20008410000 */
[----:B------:R-:W-:-:S03]  /*6e00*/  MOV R76, RZ ;  /* 0x000000ff004c7202 */ /* 0x000fc60000000f00 */
[----:B------:R-:W-:Y:S01]  /*6e10*/  @P3 FMUL.FTZ R76, R228, R176 ;  /* 0x000000b0e44c3220 */ /* 0x000fe20000410000 */
[----:B------:R-:W-:-:S05]  /*6e20*/  FMUL.FTZ R176, R173, R228 ;  /* 0x000000e4adb07220 */ /* 0x000fca0000410000 */
[----:B------:R-:W-:Y:S01]  /*6e30*/  FSEL R228, R176, RZ, P3 ;  /* 0x000000ffb0e47208 */ /* 0x000fe20001800000 */
[----:B------:R-:W-:-:S03]  /*6e40*/  FADD.FTZ R176, R77, R76 ;  /* 0x0000004c4db07221 */ /* 0x000fc60000010000 */
[----:B------:R-:W-:Y:S01]  /*6e50*/  F2FP.BF16.F32.PACK_AB R72, R228, R72 ;  /* 0x00000048e448723e */ /* 0x000fe200000010ff */
[----:B------:R-:W-:Y:S06]  /*6e60*/  BRA `(.L_x_4011) ;  /* 0x0000000400e47947 */ /* 0x000fec0003800000 */
.L_x_4010:
[--C-:B------:R-:W-:Y:S01]  /*6e70*/  FFMA.FTZ R29, R186, UR4, R195.reuse ;  /* 0x00000004ba1d7c23 */ /* 0x100fe200080100c3 */
[----:B-----5:R-:W-:Y:S01]  /*6e80*/  PRMT R28, R45, 0x7632, R28 ;  /* 0x000076322d1c7816 */ /* 0x020fe2000000001c */
        /* <DEDUP_REMOVED lines=9> */
[----:B------:R-:W-:Y:S01]  /*6f20*/  LOP3.LUT P4, RZ, R181, 0xff, RZ, 0xc0, !PT ;  /* 0x000000ffb5ff7812 */ /* 0x000fe2000788c0ff */
[----:B------:R-:W-:Y:S01]  /*6f30*/  FFMA.FTZ R28, R30, UR23, R28 ;  /* 0x000000171e1c7c23 */ /* 0x000fe2000801001c */
[----:B------:R-:W-:-:S03]  /*6f40*/  FMUL.FTZ R30, R29, UR14 ;  /* 0x0000000e1d1e7c20 */ /* 0x000fc60008410000 */
[----:B------:R-:W-:Y:S01]  /*6f50*/  FMUL.FTZ R31, R28, UR14 ;  /* 0x0000000e1c1f7c20 */ /* 0x000fe20008410000 */
[----:B------:R-:W-:Y:S01]  /*6f60*/  FMUL.FTZ R227, R30, UR22 ;  /* 0x000000161ee37c20 */ /* 0x000fe20008410000 */
[----:B------:R-:W-:Y:S02]  /*6f70*/  @P2 SHF.L.U32 R30, R177, 0x10, RZ ;  /* 0x00000010b11e2819 */ /* 0x000fe400000006ff */
[----:B------:R-:W-:Y:S01]  /*6f80*/  FMUL.FTZ R228, R31, UR22 ;  /* 0x000000161fe47c20 */ /* 0x000fe20008410000 */
[----:B------:R-:W-:Y:S02]  /*6f90*/  MOV R31, RZ ;  /* 0x000000ff001f7202 */ /* 0x000fe40000000f00 */
[-C--:B------:R-:W-:Y:S01]  /*6fa0*/  @P2 FMUL.FTZ R229, R30, R227.reuse ;  /* 0x000000e31ee52220 */ /* 0x080fe20000410000 */
[----:B------:R-:W-:Y:S01]  /*6fb0*/  @P3 PRMT R30, R177, 0x7632, R30 ;  /* 0x00007632b11e3816 */ /* 0x000fe2000000001e */
[----:B------:R-:W-:Y:S01]  /*6fc0*/  FMUL.FTZ R227, R174, R227 ;  /* 0x000000e3aee37220 */ /* 0x000fe20000410000 */
[----:B------:R-:W-:Y:S01]  /*6fd0*/  SHF.L.U32 R177, R46, 0x10, RZ ;  /* 0x000000102eb17819 */ /* 0x000fe200000006ff */
[----:B------:R-:W-:Y:S01]  /*6fe0*/  FADD.FTZ R78, R78, R229 ;  /* 0x000000e54e4e7221 */ /* 0x000fe20000010000 */
[----:B------:R-:W-:-:S02]  /*6ff0*/  @P3 SHF.L.U32 R30, R30, 0x10, RZ ;  /* 0x000000101e1e3819 */ /* 0x000fc400000006ff */
[----:B------:R-:W-:Y:S02]  /*7000*/  @P4 SHF.L.U32 R229, R178, 0x10, RZ ;  /* 0x00000010b2e54819 */ /* 0x000fe400000006ff */
[----:B------:R-:W-:Y:S01]  /*7010*/  FSEL R231, R227, RZ, P2 ;  /* 0x000000ffe3e77208 */ /* 0x000fe20001000000 */
[----:B------:R-:W-:Y:S01]  /*7020*/  @P3 FMUL.FTZ R31, R30, R228 ;  /* 0x000000e41e1f3220 */ /* 0x000fe20000410000 */
[----:B------:R-:W-:Y:S01]  /*7030*/  FFMA.FTZ R30, R184, UR4, R195 ;  /* 0x00000004b81e7c23 */ /* 0x000fe200080100c3 */
[----:B------:R-:W-:Y:S02]  /*7040*/  LOP3.LUT P2, RZ, R181, 0xff00, RZ, 0xc0, !PT ;  /* 0x0000ff00b5ff7812 */ /* 0x000fe4000784c0ff */
[----:B------:R-:W-:Y:S01]  /*7050*/  FADD.FTZ R79, R79, R31 ;  /* 0x0000001f4f4f7221 */ /* 0x000fe20000010000 */
[----:B------:R-:W-:Y:S01]  /*7060*/  FADD.FTZ R30, R223, -R30 ;  /* 0x8000001edf1e7221 */ /* 0x000fe20000010000 */
[----:B------:R-:W-:Y:S02]  /*7070*/  PRMT R178, R46, 0x7632, R178 ;  /* 0x000076322eb27816 */ /* 0x000fe400000000b2 */
[----:B------:R-:W-:Y:S01]  /*7080*/  F2FP.BF16.F32.PACK_AB R29, R28, R29 ;  /* 0x0000001d1c1d723e */ /* 0x000fe200000010ff */
[----:B------:R-:W-:Y:S01]  /*7090*/  FFMA.FTZ R30, R30, UR23, R177 ;  /* 0x000000171e1e7c23 */ /* 0x000fe200080100b1 */
[----:B------:R-:W-:Y:S01]  /*70a0*/  HFMA2 R177, -RZ, RZ, 0, 0 ;  /* 0x00000000ffb17431 */ /* 0x000fe200000001ff */
[----:B------:R-:W-:-:S02]  /*70b0*/  SHF.L.U32 R227, R178, 0x10, RZ ;  /* 0x00000010b2e37819 */ /* 0x000fc400000006ff */
[----:B------:R-:W-:-:S04]  /*70c0*/  FMUL.FTZ R31, R30, UR14 ;  /* 0x0000000e1e1f7c20 */ /* 0x000fc80008410000 */
[----:B------:R-:W-:-:S04]  /*70d0*/  FMUL.FTZ R31, R31, UR22 ;  /* 0x000000161f1f7c20 */ /* 0x000fc80008410000 */
[----:B------:R-:W-:Y:S01]  /*70e0*/  @P4 FMUL.FTZ R177, R229, R31 ;  /* 0x0000001fe5b14220 */ /* 0x000fe20000410000 */
[----:B------:R-:W-:-:S03]  /*70f0*/  FFMA.FTZ R229, R183, UR4, R195 ;  /* 0x00000004b7e57c23 */ /* 0x000fc600080100c3 */
[----:B------:R-:W-:Y:S01]  /*7100*/  FADD.FTZ R177, R72, R177 ;  /* 0x000000b148b17221 */ /* 0x000fe20000010000 */
[----:B------:R-:W-:Y:S01]  /*7110*/  FADD.FTZ R229, R222, -R229 ;  /* 0x800000e5dee57221 */ /* 0x000fe20000010000 */
[----:B------:R-:W-:-:S03]  /*7120*/  @P2 PRMT R72, R178, 0x7632, R72 ;  /* 0x00007632b2482816 */ /* 0x000fc60000000048 */
[----:B------:R-:W-:Y:S01]  /*7130*/  FFMA.FTZ R229, R229, UR23, R227 ;  /* 0x00000017e5e57c23 */ /* 0x000fe200080100e3 */
[----:B------:R-:W-:-:S03]  /*7140*/  @P2 SHF.L.U32 R72, R72, 0x10, RZ ;  /* 0x0000001048482819 */ /* 0x000fc600000006ff */
[C---:B------:R-:W-:Y:S01]  /*7150*/  FMUL.FTZ R178, R229.reuse, UR14 ;  /* 0x0000000ee5b27c20 */ /* 0x040fe20008410000 */
[----:B------:R-:W-:-:S03]  /*7160*/  F2FP.BF16.F32.PACK_AB R30, R229, R30 ;  /* 0x0000001ee51e723e */ /* 0x000fc600000010ff */
[----:B------:R-:W-:Y:S01]  /*7170*/  FMUL.FTZ R250, R178, UR22 ;  /* 0x00000016b2fa7c20 */ /* 0x000fe20008410000 */
[----:B------:R-:W-:-:S03]  /*7180*/  MOV R178, RZ ;  /* 0x000000ff00b27202 */ /* 0x000fc60000000f00 */
[-C--:B------:R-:W-:Y:S01]  /*7190*/  @P2 FMUL.FTZ R178, R72, R250.reuse ;  /* 0x000000fa48b22220 */ /* 0x080fe20000410000 */
[----:B------:R-:W-:Y:S01]  /*71a0*/  FMUL.FTZ R72, R168, R31 ;  /* 0x0000001fa8487220 */ /* 0x000fe20000410000 */
[----:B------:R-:W-:Y:S01]  /*71b0*/  FFMA.FTZ R31, R182, UR4, R195 ;  /* 0x00000004b61f7c23 */ /* 0x000fe200080100c3 */
[----:B------:R-:W-:Y:S01]  /*71c0*/  FMUL.FTZ R251, R169, R250 ;  /* 0x000000faa9fb7220 */ /* 0x000fe20000410000 */
[----:B------:R-:W-:Y:S01]  /*71d0*/  FADD.FTZ R227, R73, R178 ;  /* 0x000000b249e37221 */ /* 0x000fe20000010000 */
[----:B------:R-:W-:Y:S01]  /*71e0*/  SHF.L.U32 R73, R47, 0x10, RZ ;  /* 0x000000102f497819 */ /* 0x000fe200000006ff */
[----:B------:R-:W-:Y:S01]  /*71f0*/  FADD.FTZ R31, R221, -R31 ;  /* 0x8000001fdd1f7221 */ /* 0x000fe20000010000 */
[----:B------:R-:W-:Y:S02]  /*7200*/  FSEL R72, R72, RZ, P4 ;  /* 0x000000ff48487208 */ /* 0x000fe40002000000 */
[----:B------:R-:W-:Y:S01]  /*7210*/  LOP3.LUT P4, RZ, R181, 0xff0000, RZ, 0xc0, !PT ;  /* 0x00ff0000b5ff7812 */ /* 0x000fe2000788c0ff */
[----:B------:R-:W-:-:S04]  /*7220*/  FFMA.FTZ R31, R31, UR23, R73 ;  /* 0x000000171f1f7c23 */ /* 0x000fc80008010049 */
[----:B------:R-:W-:-:S04]  /*7230*/  FMUL.FTZ R73, R31, UR14 ;  /* 0x0000000e1f497c20 */ /* 0x000fc80008410000 */
[----:B------:R-:W-:Y:S01]  /*7240*/  FMUL.FTZ R249, R73, UR22 ;  /* 0x0000001649f97c20 */ /* 0x000fe20008410000 */
[----:B------:R-:W-:-:S03]  /*7250*/  HFMA2 R73, -RZ, RZ, 0, 0 ;  /* 0x00000000ff497431 */ /* 0x000fc600000001ff */
[----:B------:R-:W-:Y:S01]  /*7260*/  @P4 SHF.L.U32 R178, R179, 0x10, RZ ;  /* 0x00000010b3b24819 */ /* 0x000fe200000006ff */
[----:B------:R-:W-:-:S04]  /*7270*/  FMUL.FTZ R229, R170, R249 ;  /* 0x000000f9aae57220 */ /* 0x000fc80000410000 */
[----:B------:R-:W-:-:S04]  /*7280*/  @P4 FMUL.FTZ R73, R178, R249 ;  /* 0x000000f9b2494220 */ /* 0x000fc80000410000 */
[----:B------:R-:W-:Y:S01]  /*7290*/  FADD.FTZ R178, R74, R73 ;  /* 0x000000494ab27221 */ /* 0x000fe20000010000 */
[----:B------:R-:W-:Y:S01]  /*72a0*/  PRMT R74, R47, 0x7632, R74 ;  /* 0x000076322f4a7816 */ /* 0x000fe2000000004a */
[----:B------:R-:W-:-:S03]  /*72b0*/  FFMA.FTZ R73, R20, UR4, R195 ;  /* 0x0000000414497c23 */ /* 0x000fc600080100c3 */
[----:B------:R-:W-:Y:S01]  /*72c0*/  SHF.L.U32 R74, R74, 0x10, RZ ;  /* 0x000000104a4a7819 */ /* 0x000fe200000006ff */
[----:B------:R-:W-:-:S04]  /*72d0*/  FADD.FTZ R73, R220, -R73 ;  /* 0x80000049dc497221 */ /* 0x000fc80000010000 */
[----:B------:R-:W-:Y:S01]  /*72e0*/  FFMA.FTZ R250, R73, UR23, R74 ;  /* 0x0000001749fa7c23 */ /* 0x000fe2000801004a */
[----:B------:R-:W-:Y:S02]  /*72f0*/  FSEL R74, R251, RZ, P2 ;  /* 0x000000fffb4a7208 */ /* 0x000fe40001000000 */
[----:B------:R-:W-:Y:S01]  /*7300*/  ISETP.GE.U32.AND P2, PT, R180, RZ, PT ;  /* 0x000000ffb400720c */ /* 0x000fe20003f46070 */
[C---:B------:R-:W-:Y:S01]  /*7310*/  FMUL.FTZ R73, R250.reuse, UR14 ;  /* 0x0000000efa497c20 */ /* 0x040fe20008410000 */
[----:B------:R-:W-:Y:S02]  /*7320*/  MOV R251, RZ ;  /* 0x000000ff00fb7202 */ /* 0x000fe40000000f00 */
[----:B------:R-:W-:Y:S01]  /*7330*/  ISETP.GE.U32.AND.EX P2, PT, R181, 0x1000000, PT, P2 ;  /* 0x01000000b500780c */ /* 0x000fe20003f46120 */
[----:B------:R-:W-:Y:S01]  /*7340*/  FMUL.FTZ R73, R73, UR22 ;  /* 0x0000001649497c20 */ /* 0x000fe20008410000 */
[----:B------:R-:W-:Y:S02]  /*7350*/  F2FP.BF16.F32.PACK_AB R31, R250, R31 ;  /* 0x0000001ffa1f723e */ /* 0x000fe400000010ff */
[----:B------:R-:W-:-:S02]  /*7360*/  SHF.L.U32 R250, R44, 0x10, RZ ;  /* 0x000000102cfa7819 */ /* 0x000fc400000006ff */
[----:B------:R-:W-:Y:S01]  /*7370*/  F2FP.BF16.F32.PACK_AB R74, R74, R72 ;  /* 0x000000484a4a723e */ /* 0x000fe200000010ff */
[----:B------:R-:W-:-:S05]  /*7380*/  FMUL.FTZ R72, R175, R228 ;  /* 0x000000e4af487220 */ /* 0x000fca0000410000 */
[----:B------:R-:W-:Y:S02]  /*7390*/  FSEL R72, R72, RZ, P3 ;  /* 0x000000ff48487208 */ /* 0x000fe40001800000 */
[----:B------:R-:W-:-:S04]  /*73a0*/  @P2 PRMT R179, R179, 0x7632, R179 ;  /* 0x00007632b3b32816 */ /* 0x000fc800000000b3 */
[----:B------:R-:W-:-:S05]  /*73b0*/  @P2 SHF.L.U32 R179, R179, 0x10, RZ ;  /* 0x00000010b3b32819 */ /* 0x000fca00000006ff */
[-C--:B------:R-:W-:Y:S01]  /*73c0*/  @P2 FMUL.FTZ R251, R179, R73.reuse ;  /* 0x00000049b3fb2220 */ /* 0x080fe20000410000 */
[----:B------:R-:W-:-:S03]  /*73d0*/  FMUL.FTZ R73, R171, R73 ;  /* 0x00000049ab497220 */ /* 0x000fc60000410000 */
[----:B------:R-:W-:Y:S01]  /*73e0*/  FADD.FTZ R179, R75, R251 ;  /* 0x000000fb4bb37221 */ /* 0x000fe20000010000 */
[----:B------:R-:W-:Y:S01]  /*73f0*/  FFMA.FTZ R75, R0, UR4, R195 ;  /* 0x00000004004b7c23 */ /* 0x000fe200080100c3 */
[----:B------:R-:W-:Y:S02]  /*7400*/  FSEL R73, R73, RZ, P2 ;  /* 0x000000ff49497208 */ /* 0x000fe40001000000 */
[----:B------:R-:W-:Y:S01]  /*7410*/  LOP3.LUT P2, RZ, R180, 0xff00, RZ, 0xc0, !PT ;  /* 0x0000ff00b4ff7812 */ /* 0x000fe2000784c0ff */
[----:B------:R-:W-:-:S04]  /*7420*/  FADD.FTZ R75, R193, -R75 ;  /* 0x8000004bc14b7221 */ /* 0x000fc80000010000 */
[----:B------:R-:W-:Y:S01]  /*7430*/  FFMA.FTZ R250, R75, UR23, R250 ;  /* 0x000000174bfa7c23 */ /* 0x000fe200080100fa */
[----:B------:R-:W-:Y:S02]  /*7440*/  FSEL R75, R229, RZ, P4 ;  /* 0x000000ffe54b7208 */ /* 0x000fe40002000000 */
[----:B------:R-:W-:Y:S01]  /*7450*/  LOP3.LUT P4, RZ, R180, 0xff, RZ, 0xc0, !PT ;  /* 0x000000ffb4ff7812 */ /* 0x000fe2000788c0ff */
[----:B------:R-:W-:Y:S01]  /*7460*/  FMUL.FTZ R28, R250, UR14 ;  /* 0x0000000efa1c7c20 */ /* 0x000fe20008410000 */
[----:B------:R-:W-:-:S03]  /*7470*/  F2FP.BF16.F32.PACK_AB R75, R73, R75 ;  /* 0x0000004b494b723e */ /* 0x000fc600000010ff */
[----:B------:R-:W-:Y:S01]  /*7480*/  FMUL.FTZ R249, R28, UR22 ;  /* 0x000000161cf97c20 */ /* 0x000fe20008410000 */
[----:B------:R-:W-:-:S03]  /*7490*/  HFMA2 R28, -RZ, RZ, 0, 0 ;  /* 0x00000000ff1c7431 */ /* 0x000fc600000001ff */
[----:B------:R-:W-:-:S04]  /*74a0*/  FMUL.FTZ R73, R172, R249 ;  /* 0x000000f9ac497220 */ /* 0x000fc80000410000 */
[C---:B------:R-:W-:Y:S02]  /*74b0*/  @P4 SHF.L.U32 R229, R176.reuse, 0x10, RZ ;  /* 0x00000010b0e54819 */ /* 0x040fe400000006ff */
[----:B------:R-:W-:-:S03]  /*74c0*/  @P2 PRMT R176, R176, 0x7632, R176 ;  /* 0x00007632b0b02816 */ /* 0x000fc600000000b0 */
[----:B------:R-:W-:Y:S01]  /*74d0*/  @P4 FMUL.FTZ R28, R229, R249 ;  /* 0x000000f9e51c4220 */ /* 0x000fe20000410000 */
[----:B------:R-:W-:-:S03]  /*74e0*/  @P2 SHF.L.U32 R176, R176, 0x10, RZ ;  /* 0x00000010b0b02819 */ /* 0x000fc600000006ff */
[----:B------:R-:W-:Y:S01]  /*74f0*/  FADD.FTZ R229, R76, R28 ;  /* 0x0000001c4ce57221 */ /* 0x000fe20000010000 */
[----:B------:R-:W-:Y:S01]  /*7500*/  PRMT R76, R44, 0x7632, R76 ;  /* 0x000076322c4c7816 */ /* 0x000fe2000000004c */
[----:B------:R-:W-:-:S03]  /*7510*/  FFMA.FTZ R28, R187, UR4, R195 ;  /* 0x00000004bb1c7c23 */ /* 0x000fc600080100c3 */
[----:B------:R-:W-:Y:S01]  /*7520*/  SHF.L.U32 R76, R76, 0x10, RZ ;  /* 0x000000104c4c7819 */ /* 0x000fe200000006ff */
[----:B------:R-:W-:-:S04]  /*7530*/  FADD.FTZ R28, R226, -R28 ;  /* 0x8000001ce21c7221 */ /* 0x000fc80000010000 */
[----:B------:R-:W-:-:S05]  /*7540*/  FFMA.FTZ R76, R28, UR23, R76 ;  /* 0x000000171c4c7c23 */ /* 0x000fca000801004c */
[C---:B------:R-:W-:Y:S01]  /*7550*/  F2FP.BF16.F32.PACK_AB R28, R76.reuse, R250 ;  /* 0x000000fa4c1c723e */ /* 0x040fe200000010ff */
[----:B------:R-:W-:Y:S01]  /*7560*/  FMUL.FTZ R76, R76, UR14 ;  /* 0x0000000e4c4c7c20 */ /* 0x000fe20008410000 */
[----:B------:R-:W-:-:S03]  /*7570*/  MOV R250, RZ ;  /* 0x000000ff00fa7202 */ /* 0x000fc60000000f00 */
[----:B------:R-:W-:-:S04]  /*7580*/  FMUL.FTZ R76, R76, UR22 ;  /* 0x000000164c4c7c20 */ /* 0x000fc80008410000 */
[-C--:B------:R-:W-:Y:S01]  /*7590*/  @P2 FMUL.FTZ R250, R176, R76.reuse ;  /* 0x0000004cb0fa2220 */ /* 0x080fe20000410000 */
[----:B------:R-:W-:-:S03]  /*75a0*/  FMUL.FTZ R76, R173, R76 ;  /* 0x0000004cad4c7220 */ /* 0x000fc60000410000 */
[----:B------:R-:W-:Y:S01]  /*75b0*/  FADD.FTZ R176, R77, R250 ;  /* 0x000000fa4db07221 */ /* 0x000fe20000010000 */
[----:B------:R-:W-:Y:S02]  /*75c0*/  FSEL R77, R73, RZ, P4 ;  /* 0x000000ff494d7208 */ /* 0x000fe40002000000 */
[----:B------:R-:W-:Y:S02]  /*75d0*/  FSEL R76, R76, RZ, P2 ;  /* 0x000000ff4c4c7208 */ /* 0x000fe40001000000 */
[----:B------:R-:W-:Y:S02]  /*75e0*/  F2FP.BF16.F32.PACK_AB R73, R72, R231 ;  /* 0x000000e74849723e */ /* 0x000fe400000010ff */
[----:B------:R-:W-:-:S07]  /*75f0*/  F2FP.BF16.F32.PACK_AB R72, R76, R77 ;  /* 0x0000004d4c48723e */ /* 0x000fce00000010ff */
.L_x_4011:
        /* <DEDUP_REMOVED lines=15> */
.L_x_4009:
[----:B------:R-:W-:Y:S05]  /*76f0*/  BSYNC.RECONVERGENT B1 ;  /* 0x0000000000017941 */ /* 0x000fea0003800200 */
.L_x_4008:
        /* <DEDUP_REMOVED lines=9> */
[----:B-----5:R-:W-:Y:S01]  /*7790*/  LOP3.LUT P4, RZ, R26, 0xff0000, RZ, 0xc0, !PT ;  /* 0x00ff00001aff7812 */ /* 0x020fe2000788c0ff */
[----:B------:R-:W-:Y:S01]  /*77a0*/  FFMA.FTZ R30, R188, UR4, R195 ;  /* 0x00000004bc1e7c23 */ /* 0x000fe200080100c3 */
[----:B------:R-:W-:Y:S01]  /*77b0*/  PRMT R28, R41, 0x7632, R28 ;  /* 0x00007632291c7816 */ /* 0x000fe2000000001c */
[----:B------:R-:W-:Y:S01]  /*77c0*/  FADD.FTZ R29, R217, -R29 ;  /* 0x8000001dd91d7221 */ /* 0x000fe20000010000 */
[----:B------:R-:W-:Y:S01]  /*77d0*/  SHF.L.U32 R31, R41, 0x10, RZ ;  /* 0x00000010291f7819 */ /* 0x000fe200000006ff */
[----:B------:R-:W-:Y:S01]  /*77e0*/  FADD.FTZ R30, R216, -R30 ;  /* 0x8000001ed81e7221 */ /* 0x000fe20000010000 */
[----:B------:R-:W-:Y:S01]  /*77f0*/  SHF.L.U32 R28, R28, 0x10, RZ ;  /* 0x000000101c1c7819 */ /* 0x000fe200000006ff */
[----:B------:R-:W-:Y:S01]  /*7800*/  HFMA2 R227, -RZ, RZ, 0, 0 ;  /* 0x00000000ffe37431 */ /* 0x000fe200000001ff */
[----:B------:R-:W-:Y:S01]  /*7810*/  LOP3.LUT P3, RZ, R26, 0xff000000, RZ, 0xc0, !PT ;  /* 0xff0000001aff7812 */ /* 0x000fe2000786c0ff */
[----:B------:R-:W-:Y:S01]  /*7820*/  FFMA.FTZ R29, R29, UR23, R31 ;  /* 0x000000171d1d7c23 */ /* 0x000fe2000801001f */
[----:B------:R-:W-:Y:S01]  /*7830*/  FFMA.FTZ R229, R19, UR4, R195 ;  /* 0x0000000413e57c23 */ /* 0x000fe200080100c3 */
[----:B------:R-:W-:-:S02]  /*7840*/  FFMA.FTZ R28, R30, UR23, R28 ;  /* 0x000000171e1c7c23 */ /* 0x000fc4000801001c */
[----:B------:R-:W-:Y:S01]  /*7850*/  FMUL.FTZ R30, R29, UR14 ;  /* 0x0000000e1d1e7c20 */ /* 0x000fe20008410000 */
[----:B------:R-:W-:Y:S02]  /*7860*/  @P4 SHF.L.U32 R31, R177, 0x10, RZ ;  /* 0x00000010b11f4819 */ /* 0x000fe400000006ff */
[----:B------:R-:W-:Y:S01]  /*7870*/  F2FP.BF16.F32.PACK_AB R29, R28, R29 ;  /* 0x0000001d1c1d723e */ /* 0x000fe200000010ff */
[----:B------:R-:W-:-:S04]  /*7880*/  FMUL.FTZ R30, R30, UR22 ;  /* 0x000000161e1e7c20 */ /* 0x000fc80008410000 */
[----:B------:R-:W-:Y:S01]  /*7890*/  @P4 FMUL.FTZ R227, R30, R31 ;  /* 0x0000001f1ee34220 */ /* 0x000fe20000410000 */
[----:B------:R-:W-:Y:S01]  /*78a0*/  @P3 PRMT R177, R177, 0x7632, R177 ;  /* 0x00007632b1b13816 */ /* 0x000fe200000000b1 */
[----:B------:R-:W-:Y:S02]  /*78b0*/  FMUL.FTZ R31, R28, UR14 ;  /* 0x0000000e1c1f7c20 */ /* 0x000fe40008410000 */
[----:B------:R-:W-:Y:S01]  /*78c0*/  FADD.FTZ R70, R70, R227 ;  /* 0x000000e346467221 */ /* 0x000fe20000010000 */
[----:B------:R-:W-:Y:S01]  /*78d0*/  @P3 SHF.L.U32 R228, R177, 0x10, RZ ;  /* 0x00000010b1e43819 */ /* 0x000fe200000006ff */
[----:B------:R-:W-:Y:S01]  /*78e0*/  FMUL.FTZ R177, R31, UR22 ;  /* 0x000000161fb17c20 */ /* 0x000fe20008410000 */
[----:B------:R-:W-:-:S03]  /*78f0*/  MOV R31, RZ ;  /* 0x000000ff001f7202 */ /* 0x000fc60000000f00 */
[----:B------:R-:W-:Y:S01]  /*7900*/  @P3 FMUL.FTZ R31, R177, R228 ;  /* 0x000000e4b11f3220 */ /* 0x000fe20000410000 */
[----:B------:R-:W-:Y:S01]  /*7910*/  FMUL.FTZ R228, R166, R30 ;  /* 0x0000001ea6e47220 */ /* 0x000fe20000410000 */
[----:B------:R-:W-:Y:S01]  /*7920*/  FADD.FTZ R30, R215, -R229 ;  /* 0x800000e5d71e7221 */ /* 0x000fe20000010000 */
[----:B------:R-:W-:Y:S01]  /*7930*/  SHF.L.U32 R229, R42, 0x10, RZ ;  /* 0x000000102ae57819 */ /* 0x000fe200000006ff */
[----:B------:R-:W-:Y:S01]  /*7940*/  FADD.FTZ R71, R71, R31 ;  /* 0x0000001f47477221 */ /* 0x000fe20000010000 */
[----:B------:R-:W-:Y:S01]  /*7950*/  FMUL.FTZ R227, R167, R177 ;  /* 0x000000b1a7e37220 */ /* 0x000fe20000410000 */
[----:B------:R-:W-:Y:S01]  /*7960*/  FSEL R228, R228, RZ, P4 ;  /* 0x000000ffe4e47208 */ /* 0x000fe20002000000 */
[----:B------:R-:W-:Y:S01]  /*7970*/  HFMA2 R177, -RZ, RZ, 0, 0 ;  /* 0x00000000ffb17431 */ /* 0x000fe200000001ff */
[----:B------:R-:W-:Y:S01]  /*7980*/  LOP3.LUT P4, RZ, R27, 0xff, RZ, 0xc0, !PT ;  /* 0x000000ff1bff7812 */ /* 0x000fe2000788c0ff */
[----:B------:R-:W-:Y:S01]  /*7990*/  FFMA.FTZ R30, R30, UR23, R229 ;  /* 0x000000171e1e7c23 */ /* 0x000fe200080100e5 */
[----:B------:R-:W-:-:S02]  /*79a0*/  FSEL R231, R227, RZ, P3 ;  /* 0x000000ffe3e77208 */ /* 0x000fc40001800000 */
[----:B------:R-:W-:Y:S01]  /*79b0*/  LOP3.LUT P3, RZ, R27, 0xff00, RZ, 0xc0, !PT ;  /* 0x0000ff001bff7812 */ /* 0x000fe2000786c0ff */
[----:B------:R-:W-:-:S04]  /*79c0*/  FMUL.FTZ R31, R30, UR14 ;  /* 0x0000000e1e1f7c20 */ /* 0x000fc80008410000 */
[----:B------:R-:W-:-:S04]  /*79d0*/  FMUL.FTZ R31, R31, UR22 ;  /* 0x000000161f1f7c20 */ /* 0x000fc80008410000 */
[----:B------:R-:W-:Y:S02]  /*79e0*/  @P4 SHF.L.U32 R229, R178, 0x10, RZ ;  /* 0x00000010b2e54819 */ /* 0x000fe400000006ff */
[----:B------:R-:W-:-:S03]  /*79f0*/  PRMT R178, R42, 0x7632, R178 ;  /* 0x000076322ab27816 */ /* 0x000fc600000000b2 */
[----:B------:R-:W-:Y:S01]  /*7a00*/  @P4 FMUL.FTZ R177, R31, R229 ;  /* 0x000000e51fb14220 */ /* 0x000fe20000410000 */
[----:B------:R-:W-:Y:S01]  /*7a10*/  FFMA.FTZ R229, R17, UR4, R195 ;  /* 0x0000000411e57c23 */ /* 0x000fe200080100c3 */
[----:B------:R-:W-:Y:S02]  /*7a20*/  SHF.L.U32 R227, R178, 0x10, RZ ;  /* 0x00000010b2e37819 */ /* 0x000fe400000006ff */
        /* <DEDUP_REMOVED lines=9> */
[----:B------:R-:W-:Y:S01]  /*7ac0*/  @P3 FMUL.FTZ R178, R250, R64 ;  /* 0x00000040fab23220 */ /* 0x000fe20000410000 */
        /* <DEDUP_REMOVED lines=29> */
[----:B------:R-:W-:-:S07]  /*7ca0*/  F2FP.BF16.F32.PACK_AB R66, R66, R64 ;  /* 0x000000404242723e */ /* 0x000fce00000010ff */
[----:B------:R-:W-:-:S04]  /*7cb0*/  @P3 PRMT R179, R179, 0x7632, R179 ;  /* 0x00007632b3b33816 */ /* 0x000fc800000000b3 */
[----:B------:R-:W-:-:S05]  /*7cc0*/  @P3 SHF.L.U32 R179, R179, 0x10, RZ ;  /* 0x00000010b3b33819 */ /* 0x000fca00000006ff */
[----:B------:R-:W-:Y:S01]  /*7cd0*/  @P3 FMUL.FTZ R251, R65, R179 ;  /* 0x000000b341fb3220 */ /* 0x000fe20000410000 */
        /* <DEDUP_REMOVED lines=15> */
[----:B------:R-:W-:Y:S02]  /*7dd0*/  @P3 PRMT R176, R176, 0x7632, R176 ;  /* 0x00007632b0b03816 */ /* 0x000fe400000000b0 */
[----:B------:R-:W-:Y:S01]  /*7de0*/  FSEL R64, R65, RZ, P4 ;  /* 0x000000ff41407208 */ /* 0x000fe20002000000 */
[----:B------:R-:W-:Y:S01]  /*7df0*/  @P4 FMUL.FTZ R28, R249, R229 ;  /* 0x000000e5f91c4220 */ /* 0x000fe20000410000 */
[----:B------:R-:W-:Y:S02]  /*7e00*/  @P3 SHF.L.U32 R176, R176, 0x10, RZ ;  /* 0x00000010b0b03819 */ /* 0x000fe400000006ff */
[----:B------:R-:W-:Y:S01]  /*7e10*/  F2FP.BF16.F32.PACK_AB R65, R231, R228 ;  /* 0x000000e4e741723e */ /* 0x000fe200000010ff */
        /* <DEDUP_REMOVED lines=10> */
[----:B------:R-:W-:Y:S01]  /*7ec0*/  @P3 FMUL.FTZ R250, R68, R176 ;  /* 0x000000b044fa3220 */ /* 0x000fe20000410000 */
[----:B------:R-:W-:-:S03]  /*7ed0*/  FMUL.FTZ R68, R165, R68 ;  /* 0x00000044a5447220 */ /* 0x000fc60000410000 */
[----:B------:R-:W-:Y:S02]  /*7ee0*/  FADD.FTZ R176, R69, R250 ;  /* 0x000000fa45b07221 */ /* 0x000fe40000010000 */
[----:B------:R-:W-:-:S04]  /*7ef0*/  FSEL R68, R68, RZ, P3 ;  /* 0x000000ff44447208 */ /* 0x000fc80001800000 */
[----:B------:R-:W-:Y:S01]  /*7f00*/  F2FP.BF16.F32.PACK_AB R64, R68, R64 ;  /* 0x000000404440723e */ /* 0x000fe200000010ff */
[----:B------:R-:W-:Y:S06]  /*7f10*/  BRA `(.L_x_4015) ;  /* 0x0000000400d47947 */ /* 0x000fec0003800000 */
.L_x_4014:
[----:B------:R-:W-:Y:S01]  /*7f20*/  FFMA.FTZ R227, R189, UR4, R195 ;  /* 0x00000004bde37c23 */ /* 0x000fe200080100c3 */
[C---:B-----5:R-:W-:Y:S02]  /*7f30*/  LOP3.LUT P4, RZ, R26.reuse, 0xff0000, RZ, 0xc0, !PT ;  /* 0x00ff00001aff7812 */ /* 0x060fe4000788c0ff */
[----:B------:R-:W-:Y:S01]  /*7f40*/  SHF.L.U32 R228, R41, 0x10, RZ ;  /* 0x0000001029e47819 */ /* 0x000fe200000006ff */
[----:B------:R-:W-:Y:S01]  /*7f50*/  FADD.FTZ R227, R217, -R227 ;  /* 0x800000e3d9e37221 */ /* 0x000fe20000010000 */
[----:B------:R-:W-:Y:S02]  /*7f60*/  LOP3.LUT P3, RZ, R26, 0xff000000, RZ, 0xc0, !PT ;  /* 0xff0000001aff7812 */ /* 0x000fe4000786c0ff */
[----:B------:R-:W-:Y:S01]  /*7f70*/  LOP3.LUT P5, RZ, R27, 0xff, RZ, 0xc0, !PT ;  /* 0x000000ff1bff7812 */ /* 0x000fe200078ac0ff */
[----:B------:R-:W-:Y:S01]  /*7f80*/  FFMA.FTZ R227, R227, UR23, R228 ;  /* 0x00000017e3e37c23 */ /* 0x000fe200080100e4 */
[----:B------:R-:W-:-:S03]  /*7f90*/  LOP3.LUT P6, RZ, R27, 0xff0000, RZ, 0xc0, !PT ;  /* 0x00ff00001bff7812 */ /* 0x000fc600078cc0ff */
[----:B------:R-:W-:Y:S02]  /*7fa0*/  FMUL.FTZ R227, R227, UR14 ;  /* 0x0000000ee3e37c20 */ /* 0x000fe40008410000 */
[----:B------:R-:W-:Y:S02]  /*7fb0*/  @P4 SHF.L.U32 R229, R177, 0x10, RZ ;  /* 0x00000010b1e54819 */ /* 0x000fe400000006ff */
[----:B------:R-:W-:Y:S01]  /*7fc0*/  FMUL.FTZ R228, R227, UR22 ;  /* 0x00000016e3e47c20 */ /* 0x000fe20008410000 */
[----:B------:R-:W-:Y:S01]  /*7fd0*/  HFMA2 R227, -RZ, RZ, 0, 0 ;  /* 0x00000000ffe37431 */ /* 0x000fe200000001ff */
[----:B------:R-:W-:Y:S02]  /*7fe0*/  PRMT R177, R41, 0x7632, R177 ;  /* 0x0000763229b17816 */ /* 0x000fe400000000b1 */
[----:B------:R-:W-:Y:S01]  /*7ff0*/  @P4 FMUL.FTZ R227, R229, R228 ;  /* 0x000000e4e5e34220 */ /* 0x000fe20000410000 */
[----:B------:R-:W-:Y:S02]  /*8000*/  @P5 SHF.L.U32 R231, R178, 0x10, RZ ;  /* 0x00000010b2e75819 */ /* 0x000fe400000006ff */
[C---:B------:R-:W-:Y:S01]  /*8010*/  SHF.L.U32 R229, R177.reuse, 0x10, RZ ;  /* 0x00000010b1e57819 */ /* 0x040fe200000006ff */
[----:B------:R-:W-:Y:S01]  /*8020*/  FADD.FTZ R70, R70, R227 ;  /* 0x000000e346467221 */ /* 0x000fe20000010000 */
[----:B------:R-:W-:Y:S01]  /*8030*/  FFMA.FTZ R227, R188, UR4, R195 ;  /* 0x00000004bce37c23 */ /* 0x000fe200080100c3 */
[----:B------:R-:W-:-:S02]  /*8040*/  @P3 PRMT R177, R177, 0x7632, R177 ;  /* 0x00007632b1b13816 */ /* 0x000fc400000000b1 */
[----:B------:R-:W-:Y:S01]  /*8050*/  PRMT R178, R42, 0x7632, R178 ;  /* 0x000076322ab27816 */ /* 0x000fe200000000b2 */
[----:B------:R-:W-:Y:S01]  /*8060*/  FADD.FTZ R227, R216, -R227 ;  /* 0x800000e3d8e37221 */ /* 0x000fe20000010000 */
[----:B------:R-:W-:Y:S02]  /*8070*/  @P3 SHF.L.U32 R177, R177, 0x10, RZ ;  /* 0x00000010b1b13819 */ /* 0x000fe400000006ff */
[----:B------:R-:W-:Y:S01]  /*8080*/  @P6 SHF.L.U32 R249, R179, 0x10, RZ ;  /* 0x00000010b3f96819 */ /* 0x000fe200000006ff */
[----:B------:R-:W-:-:S04]  /*8090*/  FFMA.FTZ R227, R227, UR23, R229 ;  /* 0x00000017e3e37c23 */ /* 0x000fc800080100e5 */
[----:B------:R-:W-:-:S04]  /*80a0*/  FMUL.FTZ R227, R227, UR14 ;  /* 0x0000000ee3e37c20 */ /* 0x000fc80008410000 */
[----:B------:R-:W-:Y:S01]  /*80b0*/  FMUL.FTZ R229, R227, UR22 ;  /* 0x00000016e3e57c20 */ /* 0x000fe20008410000 */
[----:B------:R-:W-:-:S03]  /*80c0*/  MOV R227, RZ ;  /* 0x000000ff00e37202 */ /* 0x000fc60000000f00 */
[----:B------:R-:W-:Y:S01]  /*80d0*/  @P3 FMUL.FTZ R227, R177, R229 ;  /* 0x000000e5b1e33220 */ /* 0x000fe20000410000 */
[----:B------:R-:W-:-:S03]  /*80e0*/  FFMA.FTZ R177, R19, UR4, R195 ;  /* 0x0000000413b17c23 */ /* 0x000fc600080100c3 */
[----:B------:R-:W-:Y:S01]  /*80f0*/  FADD.FTZ R71, R71, R227 ;  /* 0x000000e347477221 */ /* 0x000fe20000010000 */
[----:B------:R-:W-:Y:S01]  /*8100*/  SHF.L.U32 R227, R42, 0x10, RZ ;  /* 0x000000102ae37819 */ /* 0x000fe200000006ff */
[----:B------:R-:W-:-:S04]  /*8110*/  FADD.FTZ R177, R215, -R177 ;  /* 0x800000b1d7b17221 */ /* 0x000fc80000010000 */
[----:B------:R-:W-:-:S04]  /*8120*/  FFMA.FTZ R177, R177, UR23, R227 ;  /* 0x00000017b1b17c23 */ /* 0x000fc800080100e3 */
[----:B------:R-:W-:-:S04]  /*8130*/  FMUL.FTZ R177, R177, UR14 ;  /* 0x0000000eb1b17c20 */ /* 0x000fc80008410000 */
[----:B------:R-:W-:Y:S01]  /*8140*/  FMUL.FTZ R227, R177, UR22 ;  /* 0x00000016b1e37c20 */ /* 0x000fe20008410000 */
[----:B------:R-:W-:-:S03]  /*8150*/  HFMA2 R177, -RZ, RZ, 0, 0 ;  /* 0x00000000ffb17431 */ /* 0x000fc600000001ff */
[----:B------:R-:W-:Y:S01]  /*8160*/  @P5 FMUL.FTZ R177, R231, R227 ;  /* 0x000000e3e7b15220 */ /* 0x000fe20000410000 */
[----:B------:R-:W-:-:S03]  /*8170*/  FFMA.FTZ R231, R17, UR4, R195 ;  /* 0x0000000411e77c23 */ /* 0x000fc600080100c3 */
[----:B------:R-:W-:Y:S01]  /*8180*/  FADD.FTZ R177, R64, R177 ;  /* 0x000000b140b17221 */ /* 0x000fe20000010000 */
[----:B------:R-:W-:Y:S01]  /*8190*/  FMUL.FTZ R64, R160, R227 ;  /* 0x000000e3a0407220 */ /* 0x000fe20000410000 */
[----:B------:R-:W-:Y:S01]  /*81a0*/  SHF.L.U32 R227, R178, 0x10, RZ ;  /* 0x00000010b2e37819 */ /* 0x000fe200000006ff */
[----:B------:R-:W-:-:S03]  /*81b0*/  FADD.FTZ R231, R214, -R231 ;  /* 0x800000e7d6e77221 */ /* 0x000fc60000010000 */
[----:B------:R-:W-:Y:S01]  /*81c0*/  FSEL R64, R64, RZ, P5 ;  /* 0x000000ff40407208 */ /* 0x000fe20002800000 */
[----:B------:R-:W-:Y:S01]  /*81d0*/  FFMA.FTZ R227, R231, UR23, R227 ;  /* 0x00000017e7e37c23 */ /* 0x000fe200080100e3 */
[----:B------:R-:W-:-:S03]  /*81e0*/  LOP3.LUT P5, RZ, R27, 0xff00, RZ, 0xc0, !PT ;  /* 0x0000ff001bff7812 */ /* 0x000fc600078ac0ff */
[----:B------:R-:W-:-:S04]  /*81f0*/  FMUL.FTZ R227, R227, UR14 ;  /* 0x0000000ee3e37c20 */ /* 0x000fc80008410000 */
[----:B------:R-:W-:Y:S01]  /*8200*/  FMUL.FTZ R231, R227, UR22 ;  /* 0x00000016e3e77c20 */ /* 0x000fe20008410000 */
[----:B------:R-:W-:-:S05]  /*8210*/  MOV R227, RZ ;  /* 0x000000ff00e37202 */ /* 0x000fca0000000f00 */
[----:B------:R-:W-:-:S04]  /*8220*/  @P5 PRMT R178, R178, 0x7632, R178 ;  /* 0x00007632b2b25816 */ /* 0x000fc800000000b2 */
[----:B------:R-:W-:-:S05]  /*8230*/  @P5 SHF.L.U32 R178, R178, 0x10, RZ ;  /* 0x00000010b2b25819 */ /* 0x000fca00000006ff */
[----:B------:R-:W-:Y:S01]  /*8240*/  @P5 FMUL.FTZ R227, R178, R231 ;  /* 0x000000e7b2e35220 */ /* 0x000fe20000410000 */
[----:B------:R-:W-:-:S03]  /*8250*/  SHF.L.U32 R178, R43, 0x10, RZ ;  /* 0x000000102bb27819 */ /* 0x000fc600000006ff */
[----:B------:R-:W-:Y:S01]  /*8260*/  FADD.FTZ R227, R65, R227 ;  /* 0x000000e341e37221 */ /* 0x000fe20000010000 */
[----:B------:R-:W-:-:S04]  /*8270*/  FFMA.FTZ R65, R18, UR4, R195 ;  /* 0x0000000412417c23 */ /* 0x000fc800080100c3 */
[----:B------:R-:W-:-:S04]  /*8280*/  FADD.FTZ R65, R213, -R65 ;  /* 0x80000041d5417221 */ /* 0x000fc80000010000 */
[----:B------:R-:W-:Y:S01]  /*8290*/  FFMA.FTZ R65, R65, UR23, R178 ;  /* 0x0000001741417c23 */ /* 0x000fe200080100b2 */
[----:B------:R-:W-:-:S03]  /*82a0*/  HFMA2 R178, -RZ, RZ, 0, 0 ;  /* 0x00000000ffb27431 */ /* 0x000fc600000001ff */
[----:B------:R-:W-:-:S04]  /*82b0*/  FMUL.FTZ R65, R65, UR14 ;  /* 0x0000000e41417c20 */ /* 0x000fc80008410000 */
[----:B------:R-:W-:-:S04]  /*82c0*/  FMUL.FTZ R65, R65, UR22 ;  /* 0x0000001641417c20 */ /* 0x000fc80008410000 */
[-C--:B------:R-:W-:Y:S01]  /*82d0*/  @P6 FMUL.FTZ R178, R249, R65.reuse ;  /* 0x00000041f9b26220 */ /* 0x080fe20000410000 */
[----:B------:R-:W-:Y:S01]  /*82e0*/  FMUL.FTZ R65, R162, R65 ;  /* 0x00000041a2417220 */ /* 0x000fe20000410000 */
[----:B------:R-:W-:Y:S02]  /*82f0*/  FFMA.FTZ R249, R16, UR4, R195 ;  /* 0x0000000410f97c23 */ /* 0x000fe400080100c3 */
[----:B------:R-:W-:Y:S01]  /*8300*/  FADD.FTZ R178, R66, R178 ;  /* 0x000000b242b27221 */ /* 0x000fe20000010000 */
[----:B------:R-:W-:Y:S01]  /*8310*/  PRMT R66, R43, 0x7632, R66 ;  /* 0x000076322b427816 */ /* 0x000fe20000000042 */
[----:B------:R-:W-:Y:S01]  /*8320*/  FADD.FTZ R249, R212, -R249 ;  /* 0x800000f9d4f97221 */ /* 0x000fe20000010000 */
[----:B------:R-:W-:Y:S02]  /*8330*/  FSEL R65, R65, RZ, P6 ;  /* 0x000000ff41417208 */ /* 0x000fe40003000000 */
[----:B------:R-:W-:Y:S02]  /*8340*/  ISETP.GE.U32.AND P6, PT, R26, RZ, PT ;  /* 0x000000ff1a00720c */ /* 0x000fe40003fc6070 */
[----:B------:R-:W-:-:S02]  /*8350*/  SHF.L.U32 R66, R66, 0x10, RZ ;  /* 0x0000001042427819 */ /* 0x000fc400000006ff */
[----:B------:R-:W-:-:S03]  /*8360*/  ISETP.GE.U32.AND.EX P6, PT, R27, 0x1000000, PT, P6 ;  /* 0x010000001b00780c */ /* 0x000fc60003fc6160 */
[----:B------:R-:W-:Y:S01]  /*8370*/  FFMA.FTZ R66, R249, UR23, R66 ;  /* 0x00000017f9427c23 */ /* 0x000fe20008010042 */
[----:B------:R-:W-:-:S03]  /*8380*/  MOV R249, RZ ;  /* 0x000000ff00f97202 */ /* 0x000fc60000000f00 */
[----:B------:R-:W-:-:S04]  /*8390*/  FMUL.FTZ R66, R66, UR14 ;  /* 0x0000000e42427c20 */ /* 0x000fc80008410000 */
[----:B------:R-:W-:Y:S02]  /*83a0*/  FMUL.FTZ R66, R66, UR22 ;  /* 0x0000001642427c20 */ /* 0x000fe40008410000 */
        /* <DEDUP_REMOVED lines=12> */
[----:B------:R-:W-:Y:S02]  /*8470*/  SHF.L.U32 R228, R40, 0x10, RZ ;  /* 0x0000001028e47819 */ /* 0x000fe400000006ff */
[----:B------:R-:W-:Y:S01]  /*8480*/  FSEL R65, R65, RZ, P4 ;  /* 0x000000ff41417208 */ /* 0x000fe20002000000 */
[----:B------:R-:W-:Y:S01]  /*8490*/  FADD.FTZ R64, R219, -R64 ;  /* 0x80000040db407221 */ /* 0x000fe20000010000 */
[----:B------:R-:W-:-:S03]  /*84a0*/  LOP3.LUT P4, RZ, R26, 0xff, RZ, 0xc0, !PT ;  /* 0x000000ff1aff7812 */ /* 0x000fc6000788c0ff */
[----:B------:R-:W-:Y:S01]  /*84b0*/  FFMA.FTZ R64, R64, UR23, R228 ;  /* 0x0000001740407c23 */ /* 0x000fe200080100e4 */
[----:B------:R-:W-:Y:S01]  /*84c0*/  FMUL.FTZ R228, R167, R229 ;  /* 0x000000e5a7e47220 */ /* 0x000fe20000410000 */
[----:B------:R-:W-:Y:S02]  /*84d0*/  HFMA2 R229, -RZ, RZ, 0, 0 ;  /* 0x00000000ffe57431 */ /* 0x000fe400000001ff */
[----:B------:R-:W-:Y:S02]  /*84e0*/  FMUL.FTZ R64, R64, UR14 ;  /* 0x0000000e40407c20 */ /* 0x000fe40008410000 */
[----:B------:R-:W-:Y:S02]  /*84f0*/  FSEL R228, R228, RZ, P3 ;  /* 0x000000ffe4e47208 */ /* 0x000fe40001800000 */
[----:B------:R-:W-:Y:S01]  /*8500*/  FMUL.FTZ R64, R64, UR22 ;  /* 0x0000001640407c20 */ /* 0x000fe20008410000 */
[----:B------:R-:W-:Y:S02]  /*8510*/  LOP3.LUT P3, RZ, R26, 0xff00, RZ, 0xc0, !PT ;  /* 0x0000ff001aff7812 */ /* 0x000fe4000786c0ff */
[----:B------:R-:W-:-:S02]  /*8520*/  F2FP.BF16.F32.PACK_AB R65, R228, R65 ;  /* 0x00000041e441723e */ /* 0x000fc400000010ff */
[----:B------:R-:W-:Y:S02]  /*8530*/  @P4 SHF.L.U32 R228, R176, 0x10, RZ ;  /* 0x00000010b0e44819 */ /* 0x000fe400000006ff */
[----:B------:R-:W-:-:S03]  /*8540*/  PRMT R176, R40, 0x7632, R176 ;  /* 0x0000763228b07816 */ /* 0x000fc600000000b0 */
[-C--:B------:R-:W-:Y:S01]  /*8550*/  @P4 FMUL.FTZ R229, R228, R64.reuse ;  /* 0x00000040e4e54220 */ /* 0x080fe20000410000 */
[----:B------:R-:W-:Y:S01]  /*8560*/  SHF.L.U32 R228, R176, 0x10, RZ ;  /* 0x00000010b0e47819 */ /* 0x000fe200000006ff */
[----:B------:R-:W-:Y:S02]  /*8570*/  FMUL.FTZ R64, R164, R64 ;  /* 0x00000040a4407220 */ /* 0x000fe40000410000 */
[----:B------:R-:W-:Y:S01]  /*8580*/  FADD.FTZ R229, R68, R229 ;  /* 0x000000e544e57221 */ /* 0x000fe20000010000 */
[----:B------:R-:W-:Y:S01]  /*8590*/  FFMA.FTZ R68, R190, UR4, R195 ;  /* 0x00000004be447c23 */ /* 0x000fe200080100c3 */
[----:B------:R-:W-:Y:S02]  /*85a0*/  @P3 PRMT R176, R176, 0x7632, R176 ;  /* 0x00007632b0b03816 */ /* 0x000fe400000000b0 */
[----:B------:R-:W-:Y:S01]  /*85b0*/  FSEL R64, R64, RZ, P4 ;  /* 0x000000ff40407208 */ /* 0x000fe20002000000 */
[----:B------:R-:W-:Y:S01]  /*85c0*/  FADD.FTZ R68, R218, -R68 ;  /* 0x80000044da447221 */ /* 0x000fe20000010000 */
[----:B------:R-:W-:-:S03]  /*85d0*/  @P3 SHF.L.U32 R176, R176, 0x10, RZ ;  /* 0x00000010b0b03819 */ /* 0x000fc600000006ff */
[----:B------:R-:W-:-:S04]  /*85e0*/  FFMA.FTZ R68, R68, UR23, R228 ;  /* 0x0000001744447c23 */ /* 0x000fc800080100e4 */
        /* <DEDUP_REMOVED lines=8> */
.L_x_4015:
        /* <DEDUP_REMOVED lines=13> */
.L_x_4013:
[----:B------:R-:W-:Y:S05]  /*8740*/  BSYNC.RECONVERGENT B1 ;  /* 0x0000000000017941 */ /* 0x000fea0003800200 */
.L_x_4012:
        /* <DEDUP_REMOVED lines=9> */
[----:B------:R-:W-:Y:S01]  /*87e0*/  LOP3.LUT P4, RZ, R24, 0xff0000, RZ, 0xc0, !PT ;  /* 0x00ff000018ff7812 */ /* 0x000fe2000788c0ff */
        /* <DEDUP_REMOVED lines=12> */
[----:B-----5:R-:W-:Y:S02]  /*88b0*/  @P4 SHF.L.U32 R31, R177, 0x10, RZ ;  /* 0x00000010b11f4819 */ /* 0x020fe400000006ff */
        /* <DEDUP_REMOVED lines=107> */
.L_x_4018:
[----:B------:R-:W-:Y:S01]  /*8f70*/  FFMA.FTZ R227, R14, UR4, R195 ;  /* 0x000000040ee37c23 */ /* 0x000fe200080100c3 */
[C---:B------:R-:W-:Y:S02]  /*8f80*/  LOP3.LUT P4, RZ, R24.reuse, 0xff0000, RZ, 0xc0, !PT ;  /* 0x00ff000018ff7812 */ /* 0x040fe4000788c0ff */
[----:B------:R-:W-:Y:S01]  /*8f90*/  SHF.L.U32 R228, R37, 0x10, RZ ;  /* 0x0000001025e47819 */ /* 0x000fe200000006ff */
[----:B------:R-:W-:Y:S01]  /*8fa0*/  FADD.FTZ R227, R209, -R227 ;  /* 0x800000e3d1e37221 */ /* 0x000fe20000010000 */
[----:B------:R-:W-:Y:S02]  /*8fb0*/  LOP3.LUT P3, RZ, R24, 0xff000000, RZ, 0xc0, !PT ;  /* 0xff00000018ff7812 */ /* 0x000fe4000786c0ff */
[----:B------:R-:W-:Y:S01]  /*8fc0*/  LOP3.LUT P5, RZ, R25, 0xff, RZ, 0xc0, !PT ;  /* 0x000000ff19ff7812 */ /* 0x000fe200078ac0ff */
[----:B------:R-:W-:Y:S01]  /*8fd0*/  FFMA.FTZ R227, R227, UR23, R228 ;  /* 0x00000017e3e37c23 */ /* 0x000fe200080100e4 */
[----:B------:R-:W-:-:S03]  /*8fe0*/  LOP3.LUT P6, RZ, R25, 0xff0000, RZ, 0xc0, !PT ;  /* 0x00ff000019ff7812 */ /* 0x000fc600078cc0ff */
[----:B------:R-:W-:Y:S02]  /*8ff0*/  FMUL.FTZ R227, R227, UR14 ;  /* 0x0000000ee3e37c20 */ /* 0x000fe40008410000 */
[----:B-----5:R-:W-:Y:S02]  /*9000*/  @P4 SHF.L.U32 R229, R177, 0x10, RZ ;  /* 0x00000010b1e54819 */ /* 0x020fe400000006ff */
        /* <DEDUP_REMOVED lines=107> */
.L_x_4019:
        /* <DEDUP_REMOVED lines=13> */
.L_x_4017:
[----:B------:R-:W-:Y:S05]  /*9790*/  BSYNC.RECONVERGENT B1 ;  /* 0x0000000000017941 */ /* 0x000fea0003800200 */
.L_x_4016:
        /* <DEDUP_REMOVED lines=22> */
[----:B-----5:R-:W-:-:S03]  /*9900*/  @P4 SHF.L.U32 R31, R177, 0x10, RZ ;  /* 0x00000010b11f4819 */ /* 0x020fc600000006ff */
[----:B------:R-:W-:-:S04]  /*9910*/  FMUL.FTZ R30, R30, UR22 ;  /* 0x000000161e1e7c20 */ /* 0x000fc80008410000 */
[----:B------:R-:W-:Y:S01]  /*9920*/  @P4 FMUL.FTZ R227, R30, R31 ;  /* 0x0000001f1ee34220 */ /* 0x000fe20000410000 */
[----:B------:R-:W-:Y:S01]  /*9930*/  @P3 PRMT R177, R177, 0x7632, R177 ;  /* 0x00007632b1b13816 */ /* 0x000fe200000000b1 */
[C---:B------:R-:W-:Y:S01]  /*9940*/  FMUL.FTZ R31, R29.reuse, UR14 ;  /* 0x0000000e1d1f7c20 */ /* 0x040fe20008410000 */
[----:B------:R-:W-:Y:S01]  /*9950*/  F2FP.BF16.F32.PACK_AB R29, R29, R28 ;  /* 0x0000001c1d1d723e */ /* 0x000fe200000010ff */
        /* <DEDUP_REMOVED lines=88> */
[----:B------:R-:W-:Y:S01]  /*9ee0*/  FFMA.FTZ R28, R202, UR4, R195 ;  /* 0x00000004ca1c7c23 */ /* 0x000fe200080100c3 */
[----:B------:R-:W-:-:S02]  /*9ef0*/  MOV R195, RZ ;  /* 0x000000ff00c37202 */ /* 0x000fc40000000f00 */
[----:B------:R-:W-:Y:S01]  /*9f00*/  SHF.L.U32 R52, R52, 0x10, RZ ;  /* 0x0000001034347819 */ /* 0x000fe200000006ff */
[----:B------:R-:W-:-:S04]  /*9f10*/  FADD.FTZ R28, R201, -R28 ;  /* 0x8000001cc91c7221 */ /* 0x000fc80000010000 */
[----:B------:R-:W-:-:S04]  /*9f20*/  FFMA.FTZ R28, R28, UR23, R52 ;  /* 0x000000171c1c7c23 */ /* 0x000fc80008010034 */
[C---:B------:R-:W-:Y:S01]  /*9f30*/  FMUL.FTZ R52, R28.reuse, UR14 ;  /* 0x0000000e1c347c20 */ /* 0x040fe20008410000 */
[----:B------:R-:W-:-:S03]  /*9f40*/  F2FP.BF16.F32.PACK_AB R28, R28, R250 ;  /* 0x000000fa1c1c723e */ /* 0x000fc600000010ff */
[----:B------:R-:W-:-:S04]  /*9f50*/  FMUL.FTZ R52, R52, UR22 ;  /* 0x0000001634347c20 */ /* 0x000fc80008410000 */
[----:B------:R-:W-:Y:S01]  /*9f60*/  @P3 FMUL.FTZ R195, R52, R176 ;  /* 0x000000b034c33220 */ /* 0x000fe20000410000 */
[----:B------:R-:W-:-:S03]  /*9f70*/  FMUL.FTZ R52, R149, R52 ;  /* 0x0000003495347220 */ /* 0x000fc60000410000 */
[----:B------:R-:W-:Y:S02]  /*9f80*/  FADD.FTZ R176, R53, R195 ;  /* 0x000000c335b07221 */ /* 0x000fe40000010000 */
[----:B------:R-:W-:-:S04]  /*9f90*/  FSEL R52, R52, RZ, P3 ;  /* 0x000000ff34347208 */ /* 0x000fc80001800000 */
[----:B------:R-:W-:Y:S01]  /*9fa0*/  F2FP.BF16.F32.PACK_AB R48, R52, R48 ;  /* 0x000000303430723e */ /* 0x000fe200000010ff */
[----:B------:R-:W-:Y:S06]  /*9fb0*/  BRA `(.L_x_4021) ;  /* 0x0000000400d47947 */ /* 0x000fec0003800000 */
.L_x_4020:
[----:B------:R-:W-:Y:S01]  /*9fc0*/  FFMA.FTZ R227, R7, UR4, R195 ;  /* 0x0000000407e37c23 */ /* 0x000fe200080100c3 */
[----:B------:R-:W-:Y:S02]  /*9fd0*/  LOP3.LUT P4, RZ, R22, 0xff0000, RZ, 0xc0, !PT ;  /* 0x00ff000016ff7812 */ /* 0x000fe4000788c0ff */
        /* <DEDUP_REMOVED lines=98> */
[----:B------:R-:W-:-:S03]  /*a600*/  FMUL.FTZ R48, R148, R48 ;  /* 0x0000003094307220 */ /* 0x000fc60000410000 */
[----:B------:R-:W-:Y:S01]  /*a610*/  FADD.FTZ R229, R52, R229 ;  /* 0x000000e534e57221 */ /* 0x000fe20000010000 */
[----:B------:R-:W-:Y:S01]  /*a620*/  FFMA.FTZ R52, R202, UR4, R195 ;  /* 0x00000004ca347c23 */ /* 0x000fe200080100c3 */
[C---:B------:R-:W-:Y:S02]  /*a630*/  SHF.L.U32 R195, R176.reuse, 0x10, RZ ;  /* 0x00000010b0c37819 */ /* 0x040fe400000006ff */
[----:B------:R-:W-:Y:S01]  /*a640*/  @P3 PRMT R176, R176, 0x7632, R176 ;  /* 0x00007632b0b03816 */ /* 0x000fe200000000b0 */
[----:B------:R-:W-:Y:S01]  /*a650*/  FADD.FTZ R52, R201, -R52 ;  /* 0x80000034c9347221 */ /* 0x000fe20000010000 */
[----:B------:R-:W-:Y:S02]  /*a660*/  FSEL R48, R48, RZ, P4 ;  /* 0x000000ff30307208 */ /* 0x000fe40002000000 */
[----:B------:R-:W-:Y:S01]  /*a670*/  @P3 SHF.L.U32 R176, R176, 0x10, RZ ;  /* 0x00000010b0b03819 */ /* 0x000fe200000006ff */
        /* <DEDUP_REMOVED lines=9> */
.L_x_4021:
        /* <DEDUP_REMOVED lines=12> */
.L_x_4005:
[----:B------:R-:W-:Y:S05]  /*a7d0*/  BSYNC.RECONVERGENT B0 ;  /* 0x0000000000007941 */ /* 0x000fea0003800200 */
.L_x_3991:
[----:B------:R-:W-:Y:S02]  /*a7e0*/  UIADD3 UR7, UPT, UPT, UR7, UR24, URZ ;  /* 0x0000001807077290 */ /* 0x000fe4000fffe0ff */
[----:B------:R-:W-:Y:S02]  /*a7f0*/  UPLOP3.LUT UP2, UPT, UPT, UPT, UP2, 0x40, 0x4 ;  /* 0x000000000004789c */ /* 0x000fe40003f4e820 */
[----:B------:R-:W-:-:S09]  /*a800*/  UISETP.GE.AND UP1, UPT, UR7, UR25, UPT ;  /* 0x000000190700728c */ /* 0x000fd2000bf26270 */
[----:B------:R-:W-:Y:S05]  /*a810*/  BRA.U !UP1, `(.L_x_4022) ;  /* 0xffffff6109c87547 */ /* 0x000fea000b83ffff */
.L_x_3980:
[----:B------:R-:W1:Y:S01]  /*a820*/  S2UR UR4, SR_CTAID.X ;  /* 0x00000000000479c3 */ /* 0x000e620000002500 */
[----:B------:R-:W2:Y:S01]  /*a830*/  S2R R21, SR_TID.X ;  /* 0x0000000000157919 */ /* 0x000ea20000002100 */
[----:B------:R-:W-:Y:S01]  /*a840*/  ISETP.NE.AND P2, PT, R252, RZ, PT ;  /* 0x000000fffc00720c */ /* 0x000fe20003f45270 */
[----:B------:R-:W-:Y:S01]  /*a850*/  BSSY.RECONVERGENT B0, `(.L_x_4023) ;  /* 0x0000012000007945 */ /* 0x000fe20003800200 */
[----:B-1----:R-:W-:-:S06]  /*a860*/  UIMAD UR4, UR4, UR6, URZ ;  /* 0x00000006040472a4 */ /* 0x002fcc000f8e02ff */
[----:B0-----:R-:W-:-:S04]  /*a870*/  MOV R9, UR4 ;  /* 0x0000000400097c02 */ /* 0x001fc80008000f00 */
[----:B--2---:R-:W-:Y:S01]  /*a880*/  LEA.HI R9, R9, R21, RZ, 0x1d ;  /* 0x0000001509097211 */ /* 0x004fe200078fe8ff */
        /* <DEDUP_REMOVED lines=14> */
.L_x_4024:
[----:B------:R-:W-:Y:S05]  /*a970*/  BSYNC.RECONVERGENT B0 ;  /* 0x0000000000007941 */ /* 0x000fea0003800200 */
.L_x_4023:
        /* <DEDUP_REMOVED lines=15> */
.L_x_4026:
[----:B------:R-:W-:Y:S05]  /*aa70*/  BSYNC.RECONVERGENT B0 ;  /* 0x0000000000007941 */ /* 0x000fea0003800200 */
.L_x_4025:
        /* <DEDUP_REMOVED lines=15> */
.L_x_4028:
[----:B------:R-:W-:Y:S05]  /*ab70*/  BSYNC.RECONVERGENT B0 ;  /* 0x0000000000007941 */ /* 0x000fea0003800200 */
.L_x_4027:
[----:B------:R-:W-:-:S13]  /*ab80*/  ISETP.NE.AND P0, PT, R248, RZ, PT ;  /* 0x000000fff800720c */ /* 0x000fda0003f05270 */
        /* <DEDUP_REMOVED lines=14> */
.L_x_4029:
        /* <DEDUP_REMOVED lines=9> */
.L_x_15632:


//--------------------- .text._ZN10layer_norm13ln_bwd_kernelINS_13Kernel_traitsIf13__nv_bfloat16S2_S2_fjLj8192ELj1ELj1ELj8ELj16ENS_18Kernel_traits_baseILj8192EfS2_S2_S2_fjLj256EEEEELb1ELb1ELb0ELb1EEEvNS_9BwdParamsE --------------------------
	.section	.text._ZN10layer_norm13ln_bwd_kernelINS_13Kernel_traitsIf13__nv_bfloat16S2_S2_fjLj8192ELj1ELj1ELj8ELj16ENS_18Kernel_traits_baseILj8192EfS2_S2_S2_fjLj256EEEEELb1ELb1ELb0ELb1EEEvNS_9BwdParamsE,"ax",@progbits
	.align	128
        .global         _ZN10layer_norm13ln_bwd_kernelINS_13Kernel_traitsIf13__nv_bfloat16S2_S2_fjLj8192ELj1ELj1ELj8ELj16ENS_18Kernel_traits_baseILj8192EfS2_S2_S2_fjLj256EEEEELb1ELb1ELb0ELb1EEEvNS_9BwdParamsE
        .type           _ZN10layer_norm13ln_bwd_kernelINS_13Kernel_traitsIf13__nv_bfloat16S2_S2_fjLj8192ELj1ELj1ELj8ELj16ENS_18Kernel_traits_baseILj8192EfS2_S2_S2_fjLj256EEEEELb1ELb1ELb0ELb1EEEvNS_9BwdParamsE,@function
        .size           _ZN10layer_norm13ln_bwd_kernelINS_13Kernel_traitsIf13__nv_bfloat16S2_S2_fjLj8192ELj1ELj1ELj8ELj16ENS_18Kernel_traits_baseILj8192EfS2_S2_S2_fjLj256EEEEELb1ELb1ELb0ELb1EEEvNS_9BwdParamsE,(.L_x_15633 - _ZN10layer_norm13ln_bwd_kernelINS_13Kernel_traitsIf13__nv_bfloat16S2_S2_fjLj8192ELj1ELj1ELj8ELj16ENS_18Kernel_traits_baseILj8192EfS2_S2_S2_fjLj256EEEEELb1ELb1ELb0ELb1EEEvNS_9BwdParamsE)
        .other          _ZN10layer_norm13ln_bwd_kernelINS_13Kernel_traitsIf13__nv_bfloat16S2_S2_fjLj8192ELj1ELj1ELj8ELj16ENS_18Kernel_traits_baseILj8192EfS2_S2_S2_fjLj256EEEEELb1ELb1ELb0ELb1EEEvNS_9BwdParamsE,@"STO_CUDA_ENTRY STV_DEFAULT"
_ZN10layer_norm13ln_bwd_kernelINS_13Kernel_traitsIf13__nv_bfloat16S2_S2_fjLj8192ELj1ELj1ELj8ELj16ENS_18Kernel_traits_baseILj8192EfS2_S2_S2_fjLj256EEEEELb1ELb1ELb0ELb1EEEvNS_9BwdParamsE:
.text._ZN10layer_norm13ln_bwd_kernelINS_13Kernel_traitsIf13__nv_bfloat16S2_S2_fjLj8192ELj1ELj1ELj8ELj16ENS_18Kernel_traits_baseILj8192EfS2_S2_S2_fjLj256EEEEELb1ELb1ELb0ELb1EEEvNS_9BwdParamsE:
        /* <DEDUP_REMOVED lines=56> */
[----:B------:R1:W-:Y:S01]  /*0380*/  STL [R1+0x8], RZ ;  /* 0x000008ff01007387 */ /* 0x0003e20000100800 */
[----:B------:R-:W2:Y:S01]  /*0390*/  LDC.64 R2, c[0x0][0x3d0] ;  /* 0x0000f400ff027b82 */ /* 0x000ea20000000a00 */
[----:B------:R-:W3:Y:S02]  /*03a0*/  LDCU.64 UR4, c[0x0][0x3e0] ;  /* 0x00007c00ff0477ac */ /* 0x000ee40008000a00 */
[----:B------:R1:W-:Y:S05]  /*03b0*/  STL [R1+0x4], RZ ;  /* 0x000004ff01007387 */ /* 0x0003ea0000100800 */
[----:B------:R-:W4:Y:S01]  /*03c0*/  LDC.64 R4, c[0x0][0x3e8] ;  /* 0x0000fa00ff047b82 */ /* 0x000f220000000a00 */
[----:B------:R1:W-:Y:S01]  /*03d0*/  STL [R1], RZ ;  /* 0x000000ff01007387 */ /* 0x0003e20000100800 */
[----:B------:R-:W-:Y:S01]  /*03e0*/  PLOP3.LUT P0, PT, PT, PT, PT, 0x8, 0x80 ;  /* 0x000000000080781c */ /* 0x000fe20003f0e170 */
[----:B------:R-:W-:Y:S01]  /*03f0*/  HFMA2 R252, -RZ, RZ, 0, 0 ;  /* 0x00000000fffc7431 */ /* 0x000fe200000001ff */
[----:B------:R-:W0:Y:S01]  /*0400*/  LDCU UR7, c[0x0][0x408] ;  /* 0x00008100ff0777ac */ /* 0x000e220008000800 */
[----:B------:R1:W-:Y:S01]  /*0410*/  STL [R1+0x3c], RZ ;  /* 0x00003cff01007387 */ /* 0x0003e20000100800 */
[----:B------:R-:W-:Y:S01]  /*0420*/  HFMA2 R190, -RZ, RZ, 0, 0 ;  /* 0x00000000ffbe7431 */ /* 0x000fe200000001ff */
[----:B------:R-:W-:-:S02]  /*0430*/  CS2R R234, SRZ ;  /* 0x0000000000ea7805 */ /* 0x000fc4000001ff00 */
[----:B------:R-:W-:Y:S01]  /*0440*/  CS2R R232, SRZ ;  /* 0x0000000000e87805 */ /* 0x000fe2000001ff00 */
[----:B------:R1:W-:Y:S01]  /*0450*/  STL [R1+0x38], RZ ;  /* 0x000038ff01007387 */ /* 0x0003e20000100800 */
[----:B------:R-:W-:Y:S02]  /*0460*/  CS2R R230, SRZ ;  /* 0x0000000000e67805 */ /* 0x000fe4000001ff00 */
[----:B------:R-:W-:Y:S02]  /*0470*/  CS2R R236, SRZ ;  /* 0x0000000000ec7805 */ /* 0x000fe4000001ff00 */
[----:B------:R-:W-:Y:S01]  /*0480*/  CS2R R240, SRZ ;  /* 0x0000000000f07805 */ /* 0x000fe2000001ff00 */
[----:B------:R1:W-:Y:S01]  /*0490*/  STL [R1+0x34], RZ ;  /* 0x000034ff01007387 */ /* 0x0003e20000100800 */
[----:B------:R-:W-:Y:S02]  /*04a0*/  CS2R R238, SRZ ;  /* 0x0000000000ee7805 */ /* 0x000fe4000001ff00 */
[----:B------:R-:W-:Y:S01]  /*04b0*/  CS2R R228, SRZ ;  /* 0x0000000000e47805 */ /* 0x000fe2000001ff00 */
[----:B--2---:R-:W-:Y:S01]  /*04c0*/  IMAD.WIDE.U32 R2, R0, 0x20, R2 ;  /* 0x0000002000027825 */ /* 0x004fe200078e0002 */
[----:B------:R1:W-:Y:S01]  /*04d0*/  STL [R1+0x30], RZ ;  /* 0x000030ff01007387 */ /* 0x0003e20000100800 */
[----:B------:R-:W-:-:S02]  /*04e0*/  CS2R R242, SRZ ;  /* 0x0000000000f27805 */ /* 0x000fc4000001ff00 */
[----:B------:R-:W-:Y:S02]  /*04f0*/  CS2R R246, SRZ ;  /* 0x0000000000f67805 */ /* 0x000fe4000001ff00 */
[----:B------:R-:W-:Y:S01]  /*0500*/  CS2R R244, SRZ ;  /* 0x0000000000f47805 */ /* 0x000fe2000001ff00 */
[----:B------:R1:W-:Y:S01]  /*0510*/  STL [R1+0x2c], RZ ;  /* 0x00002cff01007387 */ /* 0x0003e20000100800 */
[----:B------:R-:W-:Y:S02]  /*0520*/  CS2R R226, SRZ ;  /* 0x0000000000e27805 */ /* 0x000fe4000001ff00 */
[----:B------:R-:W-:Y:S01]  /*0530*/  CS2R R248, SRZ ;  /* 0x0000000000f87805 */ /* 0x000fe2000001ff00 */
[----:B----4-:R-:W-:Y:S01]  /*0540*/  IMAD.WIDE.U32 R4, R0, 0x20, R4 ;  /* 0x0000002000047825 */ /* 0x010fe200078e0004 */
[----:B------:R1:W-:Y:S01]  /*0550*/  STL [R1+0x28], RZ ;  /* 0x000028ff01007387 */ /* 0x0003e20000100800 */
[----:B------:R-:W-:Y:S02]  /*0560*/  CS2R R250, SRZ ;  /* 0x0000000000fa7805 */ /* 0x000fe4000001ff00 */
        /* <DEDUP_REMOVED lines=8> */
[----:B------:R-:W-:-:S02]  /*05f0*/  CS2R R210, SRZ ;  /* 0x0000000000d27805 */ /* 0x000fc4000001ff00 */
[----:B------:R-:W-:Y:S01]  /*0600*/  CS2R R208, SRZ ;  /* 0x0000000000d07805 */ /* 0x000fe2000001ff00 */
[----:B------:R1:W-:Y:S01]  /*0610*/  STL [R1+0x1c], RZ ;  /* 0x00001cff01007387 */ /* 0x0003e20000100800 */
[----:B------:R-:W-:Y:S02]  /*0620*/  CS2R R206, SRZ ;  /* 0x0000000000ce7805 */ /* 0x000fe4000001ff00 */
[----:B------:R-:W-:Y:S02]  /*0630*/  CS2R R204, SRZ ;  /* 0x0000000000cc7805 */ /* 0x000fe4000001ff00 */
[----:B------:R-:W-:Y:S01]  /*0640*/  MOV R203, RZ ;  /* 0x000000ff00cb7202 */ /* 0x000fe20000000f00 */
[----:B------:R1:W-:Y:S01]  /*0650*/  STL [R1+0x18], RZ ;  /* 0x000018ff01007387 */ /* 0x0003e20000100800 */
[----:B------:R-:W-:Y:S02]  /*0660*/  MOV R183, RZ ;  /* 0x000000ff00b77202 */ /* 0x000fe40000000f00 */
        /* <DEDUP_REMOVED lines=11> */
[----:B---3--:R-:W-:Y:S01]  /*0720*/  UISETP.NE.U32.AND UP0, UPT, UR4, URZ, UPT ;  /* 0x000000ff0400728c */ /* 0x008fe2000bf05070 */
[----:B------:R-:W-:Y:S02]  /*0730*/  P2R R0, PR, RZ, 0x1 ;  /* 0x00000001ff007803 */ /* 0x000fe40000000000 */
[----:B------:R-:W-:Y:S01]  /*0740*/  CS2R R14, SRZ ;  /* 0x00000000000e7805 */ /* 0x000fe2000001ff00 */
[----:B0-----:R-:W5:Y:S01]  /*0750*/  LDG.E.128 R96, desc[UR12][R2.64] ;  /* 0x0000000c02607981 */ /* 0x001f62000c1e1d00 */
[----:B------:R-:W-:Y:S02]  /*0760*/  CS2R R12, SRZ ;  /* 0x00000000000c7805 */ /* 0x000fe4000001ff00 */
[----:B------:R-:W-:Y:S02]  /*0770*/  CS2R R10, SRZ ;  /* 0x00000000000a7805 */ /* 0x000fe4000001ff00 */
[----:B------:R-:W-:Y:S01]  /*0780*/  CS2R R8, SRZ ;  /* 0x0000000000087805 */ /* 0x000fe2000001ff00 */
[----:B------:R-:W5:Y:S01]  /*0790*/  LDG.E.128 R92, desc[UR12][R2.64+0x10] ;  /* 0x0000100c025c7981 */ /* 0x000f62000c1e1d00 */
[----:B------:R-:W-:Y:S01]  /*07a0*/  CS2R R6, SRZ ;  /* 0x0000000000067805 */ /* 0x000fe2000001ff00 */
[----:B------:R-:W0:Y:S02]  /*07b0*/  LDCU UR15, c[0x0][0x388] ;  /* 0x00007100ff0f77ac */ /* 0x000e240008000800 */
[----:B------:R-:W5:Y:S01]  /*07c0*/  LDG.E.128 R88, desc[UR12][R2.64+0x2000] ;  /* 0x0020000c02587981 */ /* 0x000f62000c1e1d00 */
[----:B------:R-:W2:Y:S03]  /*07d0*/  LDCU.64 UR22, c[0x0][0x390] ;  /* 0x00007200ff1677ac */ /* 0x000ea60008000a00 */
[----:B------:R-:W5:Y:S01]  /*07e0*/  LDG.E.128 R84, desc[UR12][R2.64+0x2010] ;  /* 0x0020100c02547981 */ /* 0x000f62000c1e1d00 */
[----:B------:R-:W3:Y:S03]  /*07f0*/  LDCU.U8 UR14, c[0x0][0x410] ;  /* 0x00008200ff0e77ac */ /* 0x000ee60008000000 */
[----:B------:R-:W5:Y:S01]  /*0800*/  LDG.E.128 R80, desc[UR12][R2.64+0x4000] ;  /* 0x0040000c02507981 */ /* 0x000f62000c1e1d00 */
[----:B------:R-:W4:Y:S03]  /*0810*/  LDCU UR18, c[0x0][0x400] ;  /* 0x00008000ff1277ac */ /* 0x000f260008000800 */
[----:B------:R-:W5:Y:S01]  /*0820*/  LDG.E.128 R76, desc[UR12][R2.64+0x4010] ;  /* 0x0040100c024c7981 */ /* 0x000f62000c1e1d00 */
[----:B------:R-:W0:Y:S03]  /*0830*/  LDCU.64 UR20, c[0x0][0x478] ;  /* 0x00008f00ff1477ac */ /* 0x000e260008000a00 */
[----:B------:R-:W5:Y:S01]  /*0840*/  LDG.E.128 R72, desc[UR12][R2.64+0x6000] ;  /* 0x0060000c02487981 */ /* 0x000f62000c1e1d00 */
[----:B------:R-:W0:Y:S03]  /*0850*/  LDCU.128 UR8, c[0x0][0x3c0] ;  /* 0x00007800ff0877ac */ /* 0x000e260008000c00 */
[----:B------:R1:W5:Y:S01]  /*0860*/  LDG.E.128 R68, desc[UR12][R2.64+0x6010] ;  /* 0x0060100c02447981 */ /* 0x000362000c1e1d00 */
[----:B------:R-:W0:Y:S03]  /*0870*/  LDCU.64 UR16, c[0x0][0x438] ;  /* 0x00008700ff1077ac */ /* 0x000e260008000a00 */
[----:B------:R-:W5:Y:S01]  /*0880*/  LDG.E.128 R64, desc[UR12][R4.64+0x6010] ;  /* 0x0060100c04407981 */ /* 0x000f62000c1e1d00 */
[----:B------:R-:W0:Y:S03]  /*0890*/  LDCU.64 UR24, c[0x0][0x380] ;  /* 0x00007000ff1877ac */ /* 0x000e260008000a00 */
[----:B------:R-:W5:Y:S01]  /*08a0*/  LDG.E.128 R60, desc[UR12][R4.64+0x6000] ;  /* 0x0060000c043c7981 */ /* 0x000f62000c1e1d00 */
[----:B-1----:R-:W-:-:S03]  /*08b0*/  CS2R R2, SRZ ;  /* 0x0000000000027805 */ /* 0x002fc6000001ff00 */
[----:B------:R-:W5:Y:S04]  /*08c0*/  LDG.E.128 R56, desc[UR12][R4.64+0x4010] ;  /* 0x0040100c04387981 */ /* 0x000f68000c1e1d00 */
[----:B------:R-:W5:Y:S04]  /*08d0*/  LDG.E.128 R52, desc[UR12][R4.64+0x4000] ;  /* 0x0040000c04347981 */ /* 0x000f68000c1e1d00 */
[----:B------:R-:W5:Y:S04]  /*08e0*/  LDG.E.128 R48, desc[UR12][R4.64+0x2010] ;  /* 0x0020100c04307981 */ /* 0x000f68000c1e1d00 */
[----:B------:R-:W5:Y:S04]  /*08f0*/  LDG.E.128 R44, desc[UR12][R4.64+0x2000] ;  /* 0x0020000c042c7981 */ /* 0x000f68000c1e1d00 */
[----:B------:R-:W5:Y:S04]  /*0900*/  LDG.E.128 R40, desc[UR12][R4.64+0x10] ;  /* 0x0000100c04287981 */ /* 0x000f68000c1e1d00 */
[----:B------:R1:W5:Y:S01]  /*0910*/  LDG.E.128 R36, desc[UR12][R4.64] ;  /* 0x0000000c04247981 */ /* 0x000362000c1e1d00 */
[----:B------:R-:W-:Y:S01]  /*0920*/  UISETP.NE.AND.EX UP0, UPT, UR5, URZ, UPT, UP0 ;  /* 0x000000ff0500728c */ /* 0x000fe2000bf05300 */
[----:B01234-:R-:W-:-:S10]  /*0930*/  CS2R R4, SRZ ;  /* 0x0000000000047805 */ /* 0x01ffd4000001ff00 */
.L_x_4049:
[----:B0-----:R-:W0:Y:S01]  /*0940*/  S2R R153, SR_TID.X ;  /* 0x0000000000997919 */ /* 0x001e220000002100 */
[----:B------:R-:W1:Y:S01]  /*0950*/  LDC.64 R142, c[0x0][0x3a8] ;  /* 0x0000ea00ff8e7b82 */ /* 0x000e620000000a00 */
[----:B------:R-:W-:Y:S01]  /*0960*/  UIMAD UR4, UR6, UR15, URZ ;  /* 0x0000000f060472a4 */ /* 0x000fe2000f8e02ff */
[----:B------:R-:W-:Y:S01]  /*0970*/  ISETP.NE.AND P3, PT, R0, RZ, PT ;  /* 0x000000ff0000720c */ /* 0x000fe20003f65270 */
[----:B-----5:R2:W-:Y:S02]  /*0980*/  STL [R1+0x40], R36 ;  /* 0x0000402401007387 */ /* 0x0205e40000100800 */
[----:B------:R-:W-:-:S03]  /*0990*/  USHF.R.S32.HI UR5, URZ, 0x1f, UR4 ;  /* 0x0000001fff057899 */ /* 0x000fc60008011404 */
[----:B------:R-:W3:Y:S01]  /*09a0*/  LDC.64 R148, c[0x0][0x428] ;  /* 0x00010a00ff947b82 */ /* 0x000ee20000000a00 */
[----:B------:R-:W-:Y:S01]  /*09b0*/  ULEA.HI UR5, UR5, UR4, URZ, 0x3 ;  /* 0x0000000405057291 */ /* 0x000fe2000f8f18ff */
[----:B--2---:R-:W2:Y:S05]  /*09c0*/  LDL.LU R36, [R1+0x10] ;  /* 0x0000100001247983 */ /* 0x004eaa0000300800 */
[----:B------:R-:W-:Y:S01]  /*09d0*/  MOV R32, UR5 ;  /* 0x0000000500207c02 */ /* 0x000fe20008000f00 */
[----:B------:R-:W-:-:S06]  /*09e0*/  UIMAD.WIDE UR4, UR6, 0x4, UR10 ;  /* 0x00000004060478a5 */ /* 0x000fcc000f8e020a */
[----:B------:R-:W-:Y:S02]  /*09f0*/  MOV R34, UR4 ;  /* 0x0000000400227c02 */ /* 0x000fe40008000f00 */
[----:B------:R-:W-:Y:S01]  /*0a00*/  MOV R35, UR5 ;  /* 0x0000000500237c02 */ /* 0x000fe20008000f00 */
[----:B------:R-:W-:-:S04]  /*0a10*/  UIMAD.WIDE UR4, UR6, 0x4, UR8 ;  /* 0x00000004060478a5 */ /* 0x000fc8000f8e0208 */
[----:B------:R4:W2:Y:S01]  /*0a20*/  LDG.E R154, desc[UR12][R34.64] ;  /* 0x0000000c229a7981 */ /* 0x0008a2000c1e1900 */
[----:B0-----:R-:W-:-:S04]  /*0a30*/  LEA.HI.SX32 R32, R32, R153, 0x1d ;  /* 0x0000009920207211 */ /* 0x001fc800078feaff */
[C---:B------:R-:W-:Y:S01]  /*0a40*/  IADD3 R33, PT, PT, R32.reuse, 0x100, RZ ;  /* 0x0000010020217810 */ /* 0x040fe20007ffe0ff */
[C---:B-1----:R-:W-:Y:S01]  /*0a50*/  IMAD.WIDE.U32 R120, R32.reuse, 0x10, R142 ;  /* 0x0000001020787825 */ /* 0x042fe200078e008e */
[C---:B------:R-:W-:Y:S02]  /*0a60*/  IADD3 R158, PT, PT, R32.reuse, 0x200, RZ ;  /* 0x00000200209e7810 */ /* 0x040fe40007ffe0ff */
[C---:B----4-:R-:W-:Y:S01]  /*0a70*/  IADD3 R34, PT, PT, R32.reuse, 0x300, RZ ;  /* 0x0000030020227810 */ /* 0x050fe20007ffe0ff */
[--C-:B---3--:R-:W-:Y:S01]  /*0a80*/  IMAD.WIDE.U32 R124, R32, 0x10, R148.reuse ;  /* 0x00000010207c7825 */ /* 0x108fe200078e0094 */
[----:B------:R-:W-:Y:S01]  /*0a90*/  MOV R140, UR4 ;  /* 0x00000004008c7c02 */ /* 0x000fe20008000f00 */
[----:B------:R-:W3:Y:S01]  /*0aa0*/  LDG.E.128 R120, desc[UR12][R120.64] ;  /* 0x0000000c78787981 */ /* 0x000ee2000c1e1d00 */
[----:B------:R-:W-:Y:S01]  /*0ab0*/  MOV R141, UR5 ;  /* 0x00000005008d7c02 */ /* 0x000fe20008000f00 */
[----:B------:R-:W-:Y:S01]  /*0ac0*/  IMAD.WIDE.U32 R132, R33, 0x10, R148 ;  /* 0x0000001021847825 */ /* 0x000fe200078e0094 */
[----:B------:R-:W-:Y:S01]  /*0ad0*/  LOP3.LUT P1, RZ, R153, 0x1f, RZ, 0xc0, !PT ;  /* 0x0000001f99ff7812 */ /* 0x000fe2000782c0ff */
[----:B------:R-:W4:Y:S01]  /*0ae0*/  LDG.E.128 R124, desc[UR12][R124.64] ;  /* 0x0000000c7c7c7981 */ /* 0x000f22000c1e1d00 */
[----:B------:R-:W-:Y:S01]  /*0af0*/  PLOP3.LUT P0, PT, PT, PT, PT, 0x80, 0x8 ;  /* 0x000000000008781c */ /* 0x000fe20003f0f070 */
[--C-:B------:R-:W-:Y:S01]  /*0b00*/  IMAD.WIDE.U32 R136, R158, 0x10, R142.reuse ;  /* 0x000000109e887825 */ /* 0x100fe200078e008e */
[----:B------:R-:W-:Y:S01]  /*0b10*/  MOV R184, 0x400 ;  /* 0x0000040000b87802 */ /* 0x000fe20000000f00 */
[----:B------:R-:W4:Y:S01]  /*0b20*/  LDG.E R152, desc[UR12][R140.64] ;  /* 0x0000000c8c987981 */ /* 0x000f22000c1e1900 */
[----:B------:R-:W-:Y:S01]  /*0b30*/  ISETP.NE.AND P2, PT, RZ, UR14, PT ;  /* 0x0000000eff007c0c */ /* 0x000fe2000bf45270 */
[--C-:B------:R-:W-:Y:S01]  /*0b40*/  IMAD.WIDE.U32 R128, R33, 0x10, R142.reuse ;  /* 0x0000001021807825 */ /* 0x100fe200078e008e */
[----:B------:R-:W0:Y:S01]  /*0b50*/  @UP0 LDCU.64 UR4, c[0x0][0x3e0] ;  /* 0x00007c00ff0407ac */ /* 0x000e220008000a00 */
[----:B------:R-:W4:Y:S02]  /*0b60*/  LDG.E.128 R132, desc[UR12][R132.64] ;  /* 0x0000000c84847981 */ /* 0x000f24000c1e1d00 */
[----:B------:R-:W-:-:S02]  /*0b70*/  IMAD.WIDE.U32 R142, R34, 0x10, R142 ;  /* 0x00000010228e7825 */ /* 0x000fc400078e008e */
[----:B------:R-:W4:Y:S02]  /*0b80*/  LDG.E.128 R136, desc[UR12][R136.64] ;  /* 0x0000000c88887981 */ /* 0x000f24000c1e1d00 */
[----:B------:R-:W-:Y:S02]  /*0b90*/  IMAD.WIDE.U32 R144, R158, 0x10, R148 ;  /* 0x000000109e907825 */ /* 0x000fe400078e0094 */
[----:B------:R-:W4:Y:S04]  /*0ba0*/  LDG.E.128 R140, desc[UR12][R142.64] ;  /* 0x0000000c8e8c7981 */ /* 0x000f28000c1e1d00 */
[----:B------:R-:W4:Y:S04]  /*0bb0*/  LDG.E.128 R128, desc[UR12][R128.64] ;  /* 0x0000000c80807981 */ /* 0x000f28000c1e1d00 */
[----:B------:R-:W4:Y:S01]  /*0bc0*/  LDG.E.128 R144, desc[UR12][R144.64] ;  /* 0x0000000c90907981 */ /* 0x000f22000c1e1d00 */
[----:B------:R-:W1:Y:S01]  /*0bd0*/  S2R R35, SR_CgaCtaId ;  /* 0x0000000000237919 */ /* 0x000e620000008800 */
[----:B------:R-:W-:-:S02]  /*0be0*/  @!P1 PLOP3.LUT P0, PT, P3, PT, PT, 0x80, 0x8 ;  /* 0x000000000008981c */ /* 0x000fc40001f0f070 */
[----:B------:R-:W-:-:S04]  /*0bf0*/  @!P1 SHF.R.U32.HI R153, RZ, 0x2, R153 ;  /* 0x00000002ff999819 */ /* 0x000fc80000011699 */
[----:B------:R-:W-:Y:S01]  /*0c00*/  @!P1 LOP3.LUT R153, R153, 0x38, RZ, 0xc0, !PT ;  /* 0x0000003899999812 */ /* 0x000fe200078ec0ff */
[----:B------:R-:W-:-:S06]  /*0c10*/  IMAD.WIDE.U32 R148, R34, 0x10, R148 ;  /* 0x0000001022947825 */ /* 0x000fcc00078e0094 */
[----:B------:R-:W4:Y:S01]  /*0c20*/  LDG.E.128 R148, desc[UR12][R148.64] ;  /* 0x0000000c94947981 */ /* 0x000f22000c1e1d00 */
[----:B-1----:R-:W-:-:S04]  /*0c30*/  LEA R184, R35, R184, 0x18 ;  /* 0x000000b823b87211 */ /* 0x002fc800078ec0ff */
[----:B------:R-:W-:-:S04]  /*0c40*/  IADD3 R200, PT, PT, R184, 0x8040, RZ ;  /* 0x00008040b8c87810 */ /* 0x000fc80007ffe0ff */
[----:B------:R-:W-:Y:S02]  /*0c50*/  @!P1 MOV R35, R200 ;  /* 0x000000c800239202 */ /* 0x000fe40000000f00 */
[----:B------:R-:W-:-:S04]  /*0c60*/  @!P0 IADD3 R35, PT, PT, R184, 0x8000, RZ ;  /* 0x00008000b8238810 */ /* 0x000fc80007ffe0ff */
[----:B------:R-:W-:Y:S02]  /*0c70*/  @!P1 IADD3 R159, PT, PT, R153, R35, RZ ;  /* 0x00000023999f9210 */ /* 0x000fe40007ffe0ff */
[----:B--2---:R-:W-:Y:S02]  /*0c80*/  R2UR UR19, R154 ;  /* 0x000000009a1372ca */ /* 0x004fe400000e0000 */
[----:B---3--:R-:W-:Y:S02]  /*0c90*/  PRMT R153, R122, 0x7632, R153 ;  /* 0x000076327a997816 */ /* 0x008fe40000000099 */
        /* <DEDUP_REMOVED lines=10> */
[----:B------:R-:W-:Y:S01]  /*0d40*/  PRMT R133, R139, 0x7632, R133 ;  /* 0x000076328b857816 */ /* 0x000fe20000000085 */
[----:B------:R-:W-:Y:S01]  /*0d50*/  FADD.FTZ R195, -R124, R153 ;  /* 0x000000997cc37221 */ /* 0x000fe20000010100 */
[----:B------:R-:W-:Y:S02]  /*0d60*/  SHF.L.U32 R164, R140, 0x10, RZ ;  /* 0x000000108ca47819 */ /* 0x000fe400000006ff */
[----:B------:R-:W-:Y:S02]  /*0d70*/  SHF.L.U32 R153, R133, 0x10, RZ ;  /* 0x0000001085997819 */ /* 0x000fe400000006ff */
[----:B------:R-:W-:Y:S01]  /*0d80*/  SHF.L.U32 R165, R128, 0x10, RZ ;  /* 0x0000001080a57819 */ /* 0x000fe200000006ff */
[C---:B------:R-:W-:Y:S02]  /*0d90*/  FADD.FTZ R133, -R124.reuse, R164 ;  /* 0x000000a47c857221 */ /* 0x040fe40000010100 */
[----:B------:R-:W-:Y:S01]  /*0da0*/  FADD.FTZ R164, -R124, R153 ;  /* 0x000000997ca47221 */ /* 0x000fe20000010100 */
[----:B------:R-:W-:Y:S01]  /*0db0*/  SHF.L.U32 R153, R146, 0x10, RZ ;  /* 0x0000001092997819 */ /* 0x000fe200000006ff */
[----:B------:R-:W-:Y:S01]  /*0dc0*/  FADD.FTZ R165, -R124, R165 ;  /* 0x000000a57ca57221 */ /* 0x000fe20000010100 */
[----:B------:R-:W-:-:S02]  /*0dd0*/  SHF.L.U32 R188, R122, 0x10, RZ ;  /* 0x000000107abc7819 */ /* 0x000fc400000006ff */
[C---:B------:R-:W-:Y:S01]  /*0de0*/  PRMT R122, R132.reuse, 0x7632, R122 ;  /* 0x00007632847a7816 */ /* 0x040fe2000000007a */
[----:B------:R-:W-:Y:S01]  /*0df0*/  FMUL.FTZ R165, R165, UR19 ;  /* 0x00000013a5a57c20 */ /* 0x000fe20008410000 */
[----:B------:R-:W-:Y:S01]  /*0e00*/  SHF.L.U32 R132, R132, 0x10, RZ ;  /* 0x0000001084847819 */ /* 0x000fe200000006ff */
[----:B------:R-:W-:-:S04]  /*0e10*/  FADD.FTZ R36, R153, R36 ;  /* 0x0000002499247221 */ /* 0x000fc80000010000 */
[----:B------:R-:W-:Y:S01]  /*0e20*/  FADD.FTZ R211, R132, R211 ;  /* 0x000000d384d37221 */ /* 0x000fe20000010000 */
[-C--:B------:R-:W-:Y:S01]  /*0e30*/  FFMA.FTZ R10, R165, R132.reuse, R10 ;  /* 0x00000084a50a7223 */ /* 0x080fe2000001000a */
[----:B------:R-:W-:Y:S02]  /*0e40*/  FMUL.FTZ R168, R88, R132 ;  /* 0x0000008458a87220 */ /* 0x000fe40000410000 */
[----:B------:R-:W2:Y:S04]  /*0e50*/  LDL.LU R132, [R1+0xc] ;  /* 0x00000c0001847983 */ /* 0x000ea80000300800 */
[----:B------:R1:W-:Y:S04]  /*0e60*/  STL [R1+0x10], R36 ;  /* 0x0000102401007387 */ /* 0x0003e80000100800 */
[----:B-1----:R-:W3:Y:S01]  /*0e70*/  LDL.LU R36, [R1+0x18] ;  /* 0x0000180001247983 */ /* 0x002ee20000300800 */
[----:B------:R-:W-:-:S02]  /*0e80*/  PRMT R160, R120, 0x7632, R160 ;  /* 0x0000763278a07816 */ /* 0x000fc400000000a0 */
[----:B------:R-:W-:Y:S02]  /*0e90*/  SHF.L.U32 R186, R120, 0x10, RZ ;  /* 0x0000001078ba7819 */ /* 0x000fe400000006ff */
[----:B------:R-:W-:-:S03]  /*0ea0*/  SHF.L.U32 R201, R160, 0x10, RZ ;  /* 0x00000010a0c97819 */ /* 0x000fc600000006ff */
[C---:B------:R-:W-:Y:S02]  /*0eb0*/  FADD.FTZ R186, -R124.reuse, R186 ;  /* 0x000000ba7cba7221 */ /* 0x040fe40000010100 */
[----:B------:R-:W-:Y:S02]  /*0ec0*/  FADD.FTZ R201, -R124, R201 ;  /* 0x000000c97cc97221 */ /* 0x000fe40000010100 */
[----:B------:R-:W-:Y:S01]  /*0ed0*/  FMUL.FTZ R186, R186, UR19 ;  /* 0x00000013baba7c20 */ /* 0x000fe20008410000 */
[----:B------:R-:W-:Y:S01]  /*0ee0*/  SHF.L.U32 R123, R123, 0x10, RZ ;  /* 0x000000107b7b7819 */ /* 0x000fe200000006ff */
[----:B------:R-:W-:Y:S01]  /*0ef0*/  FADD.FTZ R199, -R124, R199 ;  /* 0x000000c77cc77221 */ /* 0x000fe20000010100 */
[----:B------:R-:W-:Y:S01]  /*0f00*/  FADD.FTZ R203, R189, R203 ;  /* 0x000000cbbdcb7221 */ /* 0x000fe20000010000 */
[-C--:B------:R-:W-:Y:S01]  /*0f10*/  FFMA.FTZ R2, R186, R189.reuse, R2 ;  /* 0x000000bdba027223 */ /* 0x080fe20000010002 */
[----:B------:R-:W-:Y:S01]  /*0f20*/  FMUL.FTZ R201, R201, UR19 ;  /* 0x00000013c9c97c20 */ /* 0x000fe20008410000 */
[----:B------:R-:W-:Y:S01]  /*0f30*/  FMUL.FTZ R189, R96, R189 ;  /* 0x000000bd60bd7220 */ /* 0x000fe20000410000 */
[----:B------:R-:W-:Y:S01]  /*0f40*/  SHF.L.U32 R198, R125, 0x10, RZ ;  /* 0x000000107dc67819 */ /* 0x000fe200000006ff */
[----:B------:R-:W-:Y:S01]  /*0f50*/  FMUL.FTZ R199, R199, UR19 ;  /* 0x00000013c7c77c20 */ /* 0x000fe20008410000 */
[----:B------:R-:W-:Y:S01]  /*0f60*/  PRMT R161, R125, 0x7632, R161 ;  /* 0x000076327da17816 */ /* 0x000fe200000000a1 */
[----:B------:R-:W-:Y:S01]  /*0f70*/  FADD.FTZ R204, R123, R204 ;  /* 0x000000cc7bcc7221 */ /* 0x000fe20000010000 */
[-C--:B------:R-:W-:Y:S01]  /*0f80*/  FFMA.FTZ R3, R201, R123.reuse, R3 ;  /* 0x0000007bc9037223 */ /* 0x080fe20000010003 */
[----:B------:R-:W-:Y:S01]  /*0f90*/  FMUL.FTZ R202, R97, R123 ;  /* 0x0000007b61ca7220 */ /* 0x000fe20000410000 */
[----:B------:R-:W-:Y:S01]  /*0fa0*/  FADD.FTZ R123, RZ, R189 ;  /* 0x000000bdff7b7221 */ /* 0x000fe20000010000 */
[----:B------:R-:W-:Y:S01]  /*0fb0*/  FADD.FTZ R188, -R124, R188 ;  /* 0x000000bc7cbc7221 */ /* 0x000fe20000010100 */
[----:B------:R-:W-:Y:S01]  /*0fc0*/  SHF.L.U32 R161, R161, 0x10, RZ ;  /* 0x00000010a1a17819 */ /* 0x000fe200000006ff */
[----:B------:R-:W-:Y:S01]  /*0fd0*/  FADD.FTZ R205, R198, R205 ;  /* 0x000000cdc6cd7221 */ /* 0x000fe20000010000 */
[-C--:B------:R-:W-:Y:S01]  /*0fe0*/  FFMA.FTZ R4, R199, R198.reuse, R4 ;  /* 0x000000c6c7047223 */ /* 0x080fe20000010004 */
[----:B------:R-:W-:Y:S01]  /*0ff0*/  FMUL.FTZ R198, R98, R198 ;  /* 0x000000c662c67220 */ /* 0x000fe20000410000 */
[----:B------:R-:W-:Y:S01]  /*1000*/  FADD.FTZ R123, R202, R123 ;  /* 0x0000007bca7b7221 */ /* 0x000fe20000010000 */
[----:B------:R-:W-:Y:S01]  /*1010*/  SHF.L.U32 R194, R126, 0x10, RZ ;  /* 0x000000107ec27819 */ /* 0x000fe200000006ff */
[----:B------:R-:W-:Y:S01]  /*1020*/  FMUL.FTZ R188, R188, UR19 ;  /* 0x00000013bcbc7c20 */ /* 0x000fe20008410000 */
[----:B------:R-:W-:-:S02]  /*1030*/  PRMT R155, R127, 0x7632, R155 ;  /* 0x000076327f9b7816 */ /* 0x000fc4000000009b */
[----:B------:R-:W-:Y:S01]  /*1040*/  SHF.L.U32 R187, R127, 0x10, RZ ;  /* 0x000000107fbb7819 */ /* 0x000fe200000006ff */
[----:B------:R-:W-:Y:S01]  /*1050*/  FMUL.FTZ R185, R99, R161 ;  /* 0x000000a163b97220 */ /* 0x000fe20000410000 */
[----:B------:R-:W-:Y:S01]  /*1060*/  PRMT R157, R126, 0x7632, R157 ;  /* 0x000076327e9d7816 */ /* 0x000fe2000000009d */
[----:B------:R-:W-:Y:S01]  /*1070*/  FADD.FTZ R123, R198, R123 ;  /* 0x0000007bc67b7221 */ /* 0x000fe20000010000 */
[C---:B------:R-:W-:Y:S02]  /*1080*/  PRMT R127, R131.reuse, 0x7632, R127 ;  /* 0x00007632837f7816 */ /* 0x040fe4000000007f */
[----:B------:R-:W-:Y:S02]  /*1090*/  SHF.L.U32 R173, R131, 0x10, RZ ;  /* 0x0000001083ad7819 */ /* 0x000fe400000006ff */
[C---:B------:R-:W-:Y:S02]  /*10a0*/  PRMT R131, R138.reuse, 0x7632, R131 ;  /* 0x000076328a837816 */ /* 0x040fe40000000083 */
[----:B------:R-:W-:-:S02]  /*10b0*/  SHF.L.U32 R163, R138, 0x10, RZ ;  /* 0x000000108aa37819 */ /* 0x000fc400000006ff */
[----:B------:R-:W-:Y:S02]  /*10c0*/  PRMT R126, R128, 0x7632, R126 ;  /* 0x00007632807e7816 */ /* 0x000fe4000000007e */
[----:B------:R-:W-:Y:S02]  /*10d0*/  SHF.L.U32 R139, R139, 0x10, RZ ;  /* 0x000000108b8b7819 */ /* 0x000fe400000006ff */
[----:B------:R-:W-:Y:S01]  /*10e0*/  PRMT R138, R142, 0x7632, R138 ;  /* 0x000076328e8a7816 */ /* 0x000fe2000000008a */
[----:B------:R-:W-:Y:S01]  /*10f0*/  FADD.FTZ R193, -R124, R193 ;  /* 0x000000c17cc17221 */ /* 0x000fe20000010100 */
[C---:B------:R-:W-:Y:S01]  /*1100*/  PRMT R128, R129.reuse, 0x7632, R128 ;  /* 0x0000763281807816 */ /* 0x040fe20000000080 */
[----:B------:R-:W-:Y:S01]  /*1110*/  FADD.FTZ R207, R194, R207 ;  /* 0x000000cfc2cf7221 */ /* 0x000fe20000010000 */
[----:B------:R-:W-:Y:S01]  /*1120*/  SHF.L.U32 R169, R129, 0x10, RZ ;  /* 0x0000001081a97819 */ /* 0x000fe200000006ff */
[-C--:B------:R-:W-:Y:S01]  /*1130*/  FFMA.FTZ R6, R188, R194.reuse, R6 ;  /* 0x000000c2bc067223 */ /* 0x080fe20000010006 */
[----:B------:R-:W-:Y:S01]  /*1140*/  SHF.L.U32 R142, R142, 0x10, RZ ;  /* 0x000000108e8e7819 */ /* 0x000fe200000006ff */
[----:B------:R-:W-:Y:S01]  /*1150*/  FMUL.FTZ R194, R92, R194 ;  /* 0x000000c25cc27220 */ /* 0x000fe20000410000 */
[C---:B------:R-:W-:Y:S01]  /*1160*/  PRMT R125, R130.reuse, 0x7632, R125 ;  /* 0x00007632827d7816 */ /* 0x040fe2000000007d */
[----:B------:R-:W-:Y:S01]  /*1170*/  FADD.FTZ R123, R185, R123 ;  /* 0x0000007bb97b7221 */ /* 0x000fe20000010000 */
        /* <DEDUP_REMOVED lines=8> */
[----:B------:R-:W-:Y:S01]  /*1200*/  PRMT R136, R141, 0x7632, R136 ;  /* 0x000076328d887816 */ /* 0x000fe20000000088 */
[C---:B------:R-:W-:Y:S01]  /*1210*/  FADD.FTZ R160, -R124.reuse, R139 ;  /* 0x0000008b7ca07221 */ /* 0x040fe20000010100 */
[----:B------:R-:W-:Y:S01]  /*1220*/  PRMT R140, R143, 0x7632, R140 ;  /* 0x000076328f8c7816 */ /* 0x000fe2000000008c */
[----:B------:R-:W-:Y:S01]  /*1230*/  FADD.FTZ R139, -R124, R142 ;  /* 0x0000008e7c8b7221 */ /* 0x000fe20000010100 */
[----:B------:R-:W-:Y:S01]  /*1240*/  SHF.L.U32 R137, R137, 0x10, RZ ;  /* 0x0000001089897819 */ /* 0x000fe200000006ff */
[----:B------:R-:W-:Y:S01]  /*1250*/  FMUL.FTZ R193, R193, UR19 ;  /* 0x00000013c1c17c20 */ /* 0x000fe20008410000 */
[----:B------:R-:W-:Y:S01]  /*1260*/  SHF.L.U32 R166, R141, 0x10, RZ ;  /* 0x000000108da67819 */ /* 0x000fe200000006ff */
[----:B------:R-:W-:Y:S01]  /*1270*/  FMUL.FTZ R196, R93, R157 ;  /* 0x0000009d5dc47220 */ /* 0x000fe20000410000 */
[----:B------:R-:W-:Y:S01]  /*1280*/  SHF.L.U32 R143, R143, 0x10, RZ ;  /* 0x000000108f8f7819 */ /* 0x000fe200000006ff */
[----:B------:R-:W-:Y:S01]  /*1290*/  FADD.FTZ R123, R194, R123 ;  /* 0x0000007bc27b7221 */ /* 0x000fe20000010000 */
        /* <DEDUP_REMOVED lines=12> */
[----:B------:R-:W-:Y:S01]  /*1360*/  SHF.L.U32 R140, R140, 0x10, RZ ;  /* 0x000000108c8c7819 */ /* 0x000fe200000006ff */
[----:B------:R-:W-:Y:S01]  /*1370*/  FADD.FTZ R209, R187, R209 ;  /* 0x000000d1bbd17221 */ /* 0x000fe20000010000 */
[----:B------:R-:W-:Y:S01]  /*1380*/  SHF.L.U32 R155, R155, 0x10, RZ ;  /* 0x000000109b9b7819 */ /* 0x000fe200000006ff */
[-C--:B------:R-:W-:Y:S01]  /*1390*/  FFMA.FTZ R8, R193, R187.reuse, R8 ;  /* 0x000000bbc1087223 */ /* 0x080fe20000010008 */
[C---:B------:R-:W-:Y:S01]  /*13a0*/  FADD.FTZ R125, -R124.reuse, R137 ;  /* 0x000000897c7d7221 */ /* 0x040fe20000010100 */
[----:B------:R-:W-:Y:S01]  /*13b0*/  FADD.FTZ R152, -R124, R163 ;  /* 0x000000a37c987221 */ /* 0x000fe20000010100 */
        /* <DEDUP_REMOVED lines=21> */
[----:B------:R-:W-:Y:S01]  /*1510*/  PRMT R140, R147, 0x7632, R140 ;  /* 0x00007632938c7816 */ /* 0x000fe2000000008c */
[----:B------:R-:W-:Y:S01]  /*1520*/  FMUL.FTZ R192, R95, R155 ;  /* 0x0000009b5fc07220 */ /* 0x000fe20000410000 */
[----:B------:R-:W-:Y:S01]  /*1530*/  SHF.L.U32 R162, R147, 0x10, RZ ;  /* 0x0000001093a27819 */ /* 0x000fe200000006ff */
[----:B------:R-:W-:Y:S01]  /*1540*/  FMUL.FTZ R147, R125, UR19 ;  /* 0x000000137d937c20 */ /* 0x000fe20008410000 */
[----:B------:R-:W-:Y:S01]  /*1550*/  FADD.FTZ R123, R187, R123 ;  /* 0x0000007bbb7b7221 */ /* 0x000fe20000010000 */
[----:B------:R-:W-:Y:S01]  /*1560*/  FFMA.FTZ R125, R186, R189, RZ ;  /* 0x000000bdba7d7223 */ /* 0x000fe200000100ff */
        /* <DEDUP_REMOVED lines=9> */
[----:B------:R-:W-:Y:S01]  /*1600*/  FMUL.FTZ R197, R197, UR19 ;  /* 0x00000013c5c57c20 */ /* 0x000fe20008410000 */
[----:B------:R-:W-:Y:S01]  /*1610*/  FFMA.FTZ R122, R199, R198, R125 ;  /* 0x000000c6c77a7223 */ /* 0x000fe2000001007d */
[----:B------:R-:W-:Y:S01]  /*1620*/  SHF.L.U32 R121, R121, 0x10, RZ ;  /* 0x0000001079797819 */ /* 0x000fe200000006ff */
[----:B------:R-:W-:Y:S01]  /*1630*/  FADD.FTZ R213, R171, R213 ;  /* 0x000000d5abd57221 */ /* 0x000fe20000010000 */
[-C--:B------:R-:W-:Y:S01]  /*1640*/  FFMA.FTZ R12, R169, R171.reuse, R12 ;  /* 0x000000aba90c7223 */ /* 0x080fe2000001000c */
[----:B------:R-:W-:Y:S01]  /*1650*/  FMUL.FTZ R177, R177, UR19 ;  /* 0x00000013b1b17c20 */ /* 0x000fe20008410000 */
[----:B------:R-:W-:Y:S01]  /*1660*/  FMUL.FTZ R171, R90, R171 ;  /* 0x000000ab5aab7220 */ /* 0x000fe20000410000 */
[----:B------:R-:W-:Y:S01]  /*1670*/  FADD.FTZ R123, R176, R123 ;  /* 0x0000007bb07b7221 */ /* 0x000fe20000010000 */
[----:B------:R-:W-:Y:S01]  /*1680*/  FFMA.FTZ R122, R197, R185, R122 ;  /* 0x000000b9c57a7223 */ /* 0x000fe2000001007a */
[C---:B------:R-:W-:Y:S01]  /*1690*/  PRMT R35, R134.reuse, 0x7632, R35 ;  /* 0x0000763286237816 */ /* 0x040fe20000000023 */
[----:B------:R-:W-:Y:S01]  /*16a0*/  FADD.FTZ R216, R121, R216 ;  /* 0x000000d879d87221 */ /* 0x000fe20000010000 */
[----:B------:R-:W-:Y:S01]  /*16b0*/  SHF.L.U32 R134, R134, 0x10, RZ ;  /* 0x0000001086867819 */ /* 0x000fe200000006ff */
[-C--:B------:R-:W-:Y:S01]  /*16c0*/  FFMA.FTZ R13, R177, R121.reuse, R13 ;  /* 0x00000079b10d7223 */ /* 0x080fe2000001000d */
[----:B------:R-:W-:Y:S01]  /*16d0*/  FMUL.FTZ R178, R91, R121 ;  /* 0x000000795bb27220 */ /* 0x000fe20000410000 */
[----:B------:R-:W-:Y:S01]  /*16e0*/  FADD.FTZ R121, R171, R123 ;  /* 0x0000007bab797221 */ /* 0x000fe20000010000 */
[----:B------:R-:W-:Y:S01]  /*16f0*/  FMUL.FTZ R195, R195, UR19 ;  /* 0x00000013c3c37c20 */ /* 0x000fe20008410000 */
[----:B------:R-:W-:Y:S01]  /*1700*/  FFMA.FTZ R122, R188, R194, R122 ;  /* 0x000000c2bc7a7223 */ /* 0x000fe2000001007a */
[----:B------:R-:W-:Y:S01]  /*1710*/  SHF.L.U32 R35, R35, 0x10, RZ ;  /* 0x0000001023237819 */ /* 0x000fe200000006ff */
[----:B------:R-:W-:Y:S01]  /*1720*/  FMUL.FTZ R172, R84, R134 ;  /* 0x0000008654ac7220 */ /* 0x000fe20000410000 */
        /* <DEDUP_REMOVED lines=17> */
[----:B------:R-:W-:Y:S01]  /*1840*/  PRMT R130, R144, 0x7632, R130 ;  /* 0x0000763290827816 */ /* 0x000fe20000000082 */
[----:B------:R-:W-:Y:S01]  /*1850*/  FADD.FTZ R220, R120, R220 ;  /* 0x000000dc78dc7221 */ /* 0x000fe20000010000 */
[----:B------:R-:W-:Y:S01]  /*1860*/  SHF.L.U32 R144, R144, 0x10, RZ ;  /* 0x0000001090907819 */ /* 0x000fe200000006ff */
[-C--:B------:R-:W-:Y:S01]  /*1870*/  FFMA.FTZ R17, R181, R120.reuse, R17 ;  /* 0x00000078b5117223 */ /* 0x080fe20000010011 */
        /* <DEDUP_REMOVED lines=8> */
[----:B------:R-:W-:Y:S01]  /*1900*/  PRMT R127, R145, 0x7632, R127 ;  /* 0x00007632917f7816 */ /* 0x000fe2000000007f */
[----:B------:R-:W-:Y:S01]  /*1910*/  FADD.FTZ R210, R155, R210 ;  /* 0x000000d29bd27221 */ /* 0x000fe20000010000 */
[----:B------:R-:W-:Y:S01]  /*1920*/  SHF.L.U32 R136, R145, 0x10, RZ ;  /* 0x0000001091887819 */ /* 0x000fe200000006ff */
[----:B------:R-:W-:Y:S01]  /*1930*/  FFMA.FTZ R9, R191, R155, R9 ;  /* 0x0000009bbf097223 */ /* 0x000fe20000010009 */
[----:B------:R-:W-:Y:S01]  /*1940*/  FMUL.FTZ R155, R81, R130 ;  /* 0x00000082519b7220 */ /* 0x000fe20000410000 */
[----:B------:R-:W-:Y:S01]  /*1950*/  FADD.FTZ R120, R146, R120 ;  /* 0x0000007892787221 */ /* 0x000fe20000010000 */
[----:B------:R-:W-:Y:S01]  /*1960*/  FFMA.FTZ R35, R169, R171, R35 ;  /* 0x000000aba9237223 */ /* 0x000fe20000010023 */
[----:B------:R-:W-:-:S02]  /*1970*/  PRMT R214, R150, 0x7632, R214 ;  /* 0x0000763296d67816 */ /* 0x000fc400000000d6 */
[----:B------:R-:W-:Y:S01]  /*1980*/  SHF.L.U32 R126, R150, 0x10, RZ ;  /* 0x00000010967e7819 */ /* 0x000fe200000006ff */
[----:B------:R-:W-:Y:S01]  /*1990*/  FMUL.FTZ R150, R82, R136 ;  /* 0x0000008852967220 */ /* 0x000fe20000410000 */
[----:B------:R-:W-:Y:S01]  /*19a0*/  SHF.L.U32 R127, R127, 0x10, RZ ;  /* 0x000000107f7f7819 */ /* 0x000fe200000006ff */
[----:B------:R-:W-:Y:S01]  /*19b0*/  FADD.FTZ R120, R155, R120 ;  /* 0x000000789b787221 */ /* 0x000fe20000010000 */
[----:B------:R-:W-:Y:S01]  /*19c0*/  FMUL.FTZ R170, R170, UR19 ;  /* 0x00000013aaaa7c20 */ /* 0x000fe20008410000 */
[----:B------:R-:W-:Y:S01]  /*19d0*/  FFMA.FTZ R35, R177, R178, R35 ;  /* 0x000000b2b1237223 */ /* 0x000fe20000010023 */
[----:B------:R-:W-:Y:S01]  /*19e0*/  FADD.FTZ R208, R157, R208 ;  /* 0x000000d09dd07221 */ /* 0x000fe20000010000 */
[----:B------:R-:W-:Y:S01]  /*19f0*/  FFMA.FTZ R7, R195, R157, R7 ;  /* 0x0000009dc3077223 */ /* 0x000fe20000010007 */
[----:B------:R-:W-:Y:S01]  /*1a00*/  FMUL.FTZ R152, R152, UR19 ;  /* 0x0000001398987c20 */ /* 0x000fe20008410000 */
[----:B------:R-:W-:Y:S01]  /*1a10*/  FMUL.FTZ R157, R83, R127 ;  /* 0x0000007f539d7220 */ /* 0x000fe20000410000 */
[----:B------:R-:W-:Y:S01]  /*1a20*/  FADD.FTZ R120, R150, R120 ;  /* 0x0000007896787221 */ /* 0x000fe20000010000 */
[----:B------:R-:W-:Y:S01]  /*1a30*/  FFMA.FTZ R35, R170, R172, R35 ;  /* 0x000000acaa237223 */ /* 0x000fe20000010023 */
[----:B------:R-:W-:Y:S01]  /*1a40*/  SHF.L.U32 R131, R131, 0x10, RZ ;  /* 0x0000001083837819 */ /* 0x000fe200000006ff */
[-C--:B------:R-:W-:Y:S01]  /*1a50*/  FFMA.FTZ R22, R152, R153.reuse, R22 ;  /* 0x0000009998167223 */ /* 0x080fe20000010016 */
[----:B------:R-:W-:Y:S01]  /*1a60*/  FMUL.FTZ R153, R76, R153 ;  /* 0x000000994c997220 */ /* 0x000fe20000410000 */
[----:B------:R-:W-:Y:S01]  /*1a70*/  FADD.FTZ R120, R157, R120 ;  /* 0x000000789d787221 */ /* 0x000fe20000010000 */
[----:B------:R-:W-:Y:S01]  /*1a80*/  FFMA.FTZ R35, R179, R180, R35 ;  /* 0x000000b4b3237223 */ /* 0x000fe20000010023 */
[----:B------:R-:W-:Y:S01]  /*1a90*/  FADD.FTZ R206, R161, R206 ;  /* 0x000000cea1ce7221 */ /* 0x000fe20000010000 */
[----:B------:R-:W-:Y:S01]  /*1aa0*/  FFMA.FTZ R5, R197, R161, R5 ;  /* 0x000000a1c5057223 */ /* 0x000fe20000010005 */
[----:B------:R-:W-:Y:S01]  /*1ab0*/  FMUL.FTZ R160, R160, UR19 ;  /* 0x00000013a0a07c20 */ /* 0x000fe20008410000 */
[----:B------:R-:W-:Y:S01]  /*1ac0*/  FMUL.FTZ R145, R141, UR19 ;  /* 0x000000138d917c20 */ /* 0x000fe20008410000 */
[----:B------:R-:W-:Y:S01]  /*1ad0*/  FADD.FTZ R125, R153, R120 ;  /* 0x00000078997d7221 */ /* 0x000fe20000010000 */
[----:B------:R-:W-:Y:S01]  /*1ae0*/  FMUL.FTZ R161, R77, R131 ;  /* 0x000000834da17220 */ /* 0x000fe20000410000 */
[----:B------:R-:W-:Y:S01]  /*1af0*/  FFMA.FTZ R141, R173, R174, R35 ;  /* 0x000000aead8d7223 */ /* 0x000fe20000010023 */
[----:B------:R-:W-:Y:S01]  /*1b00*/  FMUL.FTZ R156, R156, UR19 ;  /* 0x000000139c9c7c20 */ /* 0x000fe20008410000 */
[----:B------:R-:W-:Y:S01]  /*1b10*/  SHF.L.U32 R140, R140, 0x10, RZ ;  /* 0x000000108c8c7819 */ /* 0x000fe200000006ff */
[----:B------:R-:W-:Y:S01]  /*1b20*/  FFMA.FTZ R24, R160, R162, R24 ;  /* 0x000000a2a0187223 */ /* 0x000fe20000010018 */
[----:B------:R-:W-:Y:S01]  /*1b30*/  FADD.FTZ R125, R161, R125 ;  /* 0x0000007da17d7221 */ /* 0x000fe20000010000 */
[----:B------:R-:W-:Y:S01]  /*1b40*/  FFMA.FTZ R141, R181, R182, R141 ;  /* 0x000000b6b58d7223 */ /* 0x000fe2000001008d */
[----:B------:R-:W-:Y:S01]  /*1b50*/  PRMT R129, R148, 0x7632, R129 ;  /* 0x0000763294817816 */ /* 0x000fe20000000081 */
[----:B------:R-:W-:Y:S01]  /*1b60*/  FFMA.FTZ R21, R156, R127, R21 ;  /* 0x0000007f9c157223 */ /* 0x000fe20000010015 */
[----:B------:R-:W-:-:S02]  /*1b70*/  SHF.L.U32 R148, R148, 0x10, RZ ;  /* 0x0000001094947819 */ /* 0x000fc400000006ff */
[----:B------:R-:W-:Y:S01]  /*1b80*/  PRMT R215, R151, 0x7632, R215 ;  /* 0x0000763297d77816 */ /* 0x000fe200000000d7 */
[----:B------:R-:W-:Y:S01]  /*1b90*/  FMUL.FTZ R154, R154, UR19 ;  /* 0x000000139a9a7c20 */ /* 0x000fe20008410000 */
[----:B------:R-:W-:Y:S01]  /*1ba0*/  FFMA.FTZ R141, R145, R146, R141 ;  /* 0x00000092918d7223 */ /* 0x000fe2000001008d */
[----:B------:R-:W-:Y:S01]  /*1bb0*/  SHF.L.U32 R129, R129, 0x10, RZ ;  /* 0x0000001081817819 */ /* 0x000fe200000006ff */
[----:B------:R-:W-:Y:S01]  /*1bc0*/  FMUL.FTZ R35, R72, R148 ;  /* 0x0000009448237220 */ /* 0x000fe20000410000 */
[C---:B------:R-:W-:Y:S01]  /*1bd0*/  PRMT R128, R149.reuse, 0x7632, R128 ;  /* 0x0000763295807816 */ /* 0x040fe20000000080 */
[----:B------:R-:W-:Y:S01]  /*1be0*/  FFMA.FTZ R141, R154, R155, R141 ;  /* 0x0000009b9a8d7223 */ /* 0x000fe2000001008d */
[----:B------:R-:W-:Y:S01]  /*1bf0*/  SHF.L.U32 R149, R149, 0x10, RZ ;  /* 0x0000001095957819 */ /* 0x000fe200000006ff */
[----:B------:R-:W-:Y:S02]  /*1c00*/  FMUL.FTZ R120, R73, R129 ;  /* 0x0000008149787220 */ /* 0x000fe40000410000 */
[----:B------:R-:W-:Y:S01]  /*1c10*/  FFMA.FTZ R141, R147, R150, R141 ;  /* 0x00000096938d7223 */ /* 0x000fe2000001008d */
[----:B------:R-:W-:Y:S01]  /*1c20*/  SHF.L.U32 R128, R128, 0x10, RZ ;  /* 0x0000001080807819 */ /* 0x000fe200000006ff */
[----:B------:R-:W-:-:S02]  /*1c30*/  FMUL.FTZ R121, R74, R149 ;  /* 0x000000954a797220 */ /* 0x000fc40000410000 */
[----:B------:R-:W-:Y:S01]  /*1c40*/  FFMA.FTZ R141, R156, R157, R141 ;  /* 0x0000009d9c8d7223 */ /* 0x000fe2000001008d */
[----:B------:R-:W-:Y:S01]  /*1c50*/  FMUL.FTZ R163, R163, UR19 ;  /* 0x00000013a3a37c20 */ /* 0x000fe20008410000 */
[----:B------:R-:W-:Y:S02]  /*1c60*/  FMUL.FTZ R122, R75, R128 ;  /* 0x000000804b7a7220 */ /* 0x000fe40000410000 */
[----:B------:R-:W-:Y:S01]  /*1c70*/  FFMA.FTZ R141, R152, R153, R141 ;  /* 0x00000099988d7223 */ /* 0x000fe2000001008d */
[----:B------:R-:W-:Y:S01]  /*1c80*/  SHF.L.U32 R214, R214, 0x10, RZ ;  /* 0x00000010d6d67819 */ /* 0x000fe200000006ff */
[----:B------:R-:W-:Y:S01]  /*1c90*/  FMUL.FTZ R123, R68, R126 ;  /* 0x0000007e447b7220 */ /* 0x000fe20000410000 */
[----:B--2---:R-:W-:Y:S01]  /*1ca0*/  FADD.FTZ R132, R127, R132 ;  /* 0x000000847f847221 */ /* 0x004fe20000010000 */
[----:B------:R-:W-:Y:S01]  /*1cb0*/  SHF.L.U32 R127, R151, 0x10, RZ ;  /* 0x00000010977f7819 */ /* 0x000fe200000006ff */
[----:B------:R-:W-:Y:S01]  /*1cc0*/  FMUL.FTZ R151, R79, R140 ;  /* 0x0000008c4f977220 */ /* 0x000fe20000410000 */
[----:B---3--:R-:W-:Y:S01]  /*1cd0*/  FADD.FTZ R36, R162, R36 ;  /* 0x00000024a2247221 */ /* 0x008fe20000010000 */
[----:B------:R-:W-:-:S04]  /*1ce0*/  FMUL.FTZ R162, R78, R162 ;  /* 0x000000a24ea27220 */ /* 0x000fc80000410000 */
[----:B------:R-:W-:-:S04]  /*1cf0*/  FADD.FTZ R125, R162, R125 ;  /* 0x0000007da27d7221 */ /* 0x000fc80000010000 */
[----:B------:R-:W-:-:S04]  /*1d00*/  FADD.FTZ R125, R151, R125 ;  /* 0x0000007d977d7221 */ /* 0x000fc80000010000 */
[----:B------:R-:W-:-:S04]  /*1d10*/  FADD.FTZ R125, R35, R125 ;  /* 0x0000007d237d7221 */ /* 0x000fc80000010000 */
[----:B------:R-:W-:-:S04]  /*1d20*/  FADD.FTZ R125, R125, R120 ;  /* 0x000000787d7d7221 */ /* 0x000fc80000010000 */
[----:B------:R-:W-:Y:S01]  /*1d30*/  FADD.FTZ R125, R125, R121 ;  /* 0x000000797d7d7221 */ /* 0x000fe20000010000 */
[----:B------:R-:W-:-:S03]  /*1d40*/  FFMA.FTZ R141, R163, R161, R141 ;  /* 0x000000a1a38d7223 */ /* 0x000fc6000001008d */
[----:B------:R-:W-:Y:S01]  /*1d50*/  FADD.FTZ R125, R125, R122 ;  /* 0x0000007a7d7d7221 */ /* 0x000fe20000010000 */
[----:B------:R1:W-:Y:S01]  /*1d60*/  STL [R1+0xc], R132 ;  /* 0x00000c8401007387 */ /* 0x0003e20000100800 */
[----:B------:R-:W-:Y:S01]  /*1d70*/  FMUL.FTZ R164, R164, UR19 ;  /* 0x00000013a4a47c20 */ /* 0x000fe20008410000 */
[----:B------:R-:W-:Y:S01]  /*1d80*/  FFMA.FTZ R141, R160, R162, R141 ;  /* 0x000000a2a08d7223 */ /* 0x000fe2000001008d */
[----:B------:R-:W-:Y:S01]  /*1d90*/  FADD.FTZ R125, R125, R123 ;  /* 0x0000007b7d7d7221 */ /* 0x000fe20000010000 */
[----:B------:R-:W-:Y:S01]  /*1da0*/  FADD.FTZ R217, R134, R217 ;  /* 0x000000d986d97221 */ /* 0x000fe20000010000 */
[----:B------:R-:W-:Y:S01]  /*1db0*/  FFMA.FTZ R14, R170, R134, R14 ;  /* 0x00000086aa0e7223 */ /* 0x000fe2000001000e */
[----:B------:R-:W-:Y:S01]  /*1dc0*/  SHF.L.U32 R215, R215, 0x10, RZ ;  /* 0x00000010d7d77819 */ /* 0x000fe200000006ff */
[----:B-1----:R-:W-:Y:S01]  /*1dd0*/  FMUL.FTZ R132, R69, R214 ;  /* 0x000000d645847220 */ /* 0x002fe20000410000 */
[----:B------:R-:W-:Y:S01]  /*1de0*/  FMUL.FTZ R134, R70, R127 ;  /* 0x0000007f46867220 */ /* 0x000fe20000410000 */
[----:B------:R-:W-:Y:S01]  /*1df0*/  FMUL.FTZ R133, R133, UR19 ;  /* 0x0000001385857c20 */ /* 0x000fe20008410000 */
[----:B------:R-:W-:Y:S01]  /*1e00*/  FFMA.FTZ R141, R164, R151, R141 ;  /* 0x00000097a48d7223 */ /* 0x000fe2000001008d */
[----:B------:R-:W-:Y:S01]  /*1e10*/  FADD.FTZ R125, R125, R132 ;  /* 0x000000847d7d7221 */ /* 0x000fe20000010000 */
[----:B------:R-:W-:Y:S01]  /*1e20*/  FADD.FTZ R223, R136, R223 ;  /* 0x000000df88df7221 */ /* 0x000fe20000010000 */
        /* <DEDUP_REMOVED lines=8> */
[----:B------:R-:W-:Y:S01]  /*1eb0*/  FADD.FTZ R222, R130, R222 ;  /* 0x000000de82de7221 */ /* 0x000fe20000010000 */
[----:B------:R-:W-:Y:S01]  /*1ec0*/  FFMA.FTZ R19, R154, R130, R19 ;  /* 0x000000829a137223 */ /* 0x000fe20000010013 */
[----:B------:R-:W-:Y:S01]  /*1ed0*/  FMUL.FTZ R138, R138, UR19 ;  /* 0x000000138a8a7c20 */ /* 0x000fe20008410000 */
[----:B------:R-:W-:Y:S01]  /*1ee0*/  FFMA.FTZ R141, R137, R121, R141 ;  /* 0x00000079898d7223 */ /* 0x000fe2000001008d */
[----:B------:R-:W1:Y:S01]  /*1ef0*/  SHFL.DOWN PT, R130, R125, 0x10, 0x1f ;  /* 0x0a001f007d827f89 */ /* 0x000e6200000e0000 */
[----:B------:R-:W-:Y:S02]  /*1f00*/  FMUL.FTZ R139, R139, UR19 ;  /* 0x000000138b8b7c20 */ /* 0x000fe40008410000 */
[----:B------:R-:W-:Y:S01]  /*1f10*/  FFMA.FTZ R141, R138, R122, R141 ;  /* 0x0000007a8a8d7223 */ /* 0x000fe2000001008d */
[----:B------:R-:W-:-:S03]  /*1f20*/  FMUL.FTZ R142, R142, UR19 ;  /* 0x000000138e8e7c20 */ /* 0x000fc60008410000 */
[----:B------:R-:W-:Y:S01]  /*1f30*/  FFMA.FTZ R141, R139, R123, R141 ;  /* 0x0000007b8b8d7223 */ /* 0x000fe2000001008d */
[----:B------:R-:W-:Y:S01]  /*1f40*/  FMUL.FTZ R143, R143, UR19 ;  /* 0x000000138f8f7c20 */ /* 0x000fe20008410000 */
[----:B------:R-:W-:Y:S02]  /*1f50*/  FADD.FTZ R221, R144, R221 ;  /* 0x000000dd90dd7221 */ /* 0x000fe40000010000 */
[----:B------:R-:W-:Y:S01]  /*1f60*/  FFMA.FTZ R141, R142, R132, R141 ;  /* 0x000000848e8d7223 */ /* 0x000fe2000001008d */
[----:B------:R-:W-:Y:S01]  /*1f70*/  FFMA.FTZ R18, R145, R144, R18 ;  /* 0x0000009091127223 */ /* 0x000fe20000010012 */
[----:B------:R-:W-:Y:S02]  /*1f80*/  FMUL.FTZ R144, R124, UR19 ;  /* 0x000000137c907c20 */ /* 0x000fe40008410000 */
[----:B------:R-:W-:-:S04]  /*1f90*/  FFMA.FTZ R124, R143, R134, R141 ;  /* 0x000000868f7c7223 */ /* 0x000fc8000001008d */
[----:B------:R-:W-:Y:S01]  /*1fa0*/  FFMA.FTZ R124, R144, R136, R124 ;  /* 0x00000088907c7223 */ /* 0x000fe2000001007c */
[----:B-1----:R-:W-:-:S04]  /*1fb0*/  FADD.FTZ R130, R125, R130 ;  /* 0x000000827d827221 */ /* 0x002fc80000010000 */
[----:B------:R-:W1:Y:S02]  /*1fc0*/  SHFL.DOWN PT, R125, R124, 0x10, 0x1f ;  /* 0x0a001f007c7d7f89 */ /* 0x000e6400000e0000 */
[----:B-1----:R-:W-:Y:S02]  /*1fd0*/  FADD.FTZ R124, R124, R125 ;  /* 0x0000007d7c7c7221 */ /* 0x002fe40000010000 */
[----:B------:R-:W1:Y:S02]  /*1fe0*/  SHFL.DOWN PT, R125, R130, 0x8, 0x1f ;  /* 0x09001f00827d7f89 */ /* 0x000e6400000e0000 */
[----:B-1----:R-:W-:Y:S02]  /*1ff0*/  FADD.FTZ R130, R130, R125 ;  /* 0x0000007d82827221 */ /* 0x002fe40000010000 */
[----:B------:R-:W1:Y:S04]  /*2000*/  SHFL.DOWN PT, R125, R124, 0x8, 0x1f ;  /* 0x09001f007c7d7f89 */ /* 0x000e6800000e0000 */
[----:B------:R2:W-:Y:S04]  /*2010*/  STL [R1+0x18], R36 ;  /* 0x0000182401007387 */ /* 0x0005e80000100800 */
[----:B--2---:R-:W2:Y:S04]  /*2020*/  LDL.LU R36, [R1+0x1c] ;  /* 0x00001c0001247983 */ /* 0x004ea80000300800 */
[----:B------:R-:W3:Y:S04]  /*2030*/  LDL.LU R167, [R1+0x20] ;  /* 0x0000200001a77983 */ /* 0x000ee80000300800 */
[----:B------:R-:W4:Y:S01]  /*2040*/  LDL.LU R166, [R1+0x28] ;  /* 0x0000280001a67983 */ /* 0x000f220000300800 */
[----:B-1----:R-:W-:-:S03]  /*2050*/  FADD.FTZ R124, R124, R125 ;  /* 0x0000007d7c7c7221 */ /* 0x002fc60000010000 */
[----:B------:R-:W1:Y:S04]  /*2060*/  SHFL.DOWN PT, R125, R130, 0x4, 0x1f ;  /* 0x08801f00827d7f89 */ /* 0x000e6800000e0000 */
[----:B------:R-:W3:Y:S01]  /*2070*/  LDL.LU R141, [R1+0x14] ;  /* 0x00001400018d7983 */ /* 0x000ee20000300800 */
[----:B-1----:R-:W-:-:S03]  /*2080*/  FADD.FTZ R130, R130, R125 ;  /* 0x0000007d82827221 */ /* 0x002fc60000010000 */
[----:B------:R-:W1:Y:S02]  /*2090*/  SHFL.DOWN PT, R125, R124, 0x4, 0x1f ;  /* 0x08801f007c7d7f89 */ /* 0x000e6400000e0000 */
[----:B-1----:R-:W-:Y:S02]  /*20a0*/  FADD.FTZ R124, R124, R125 ;  /* 0x0000007d7c7c7221 */ /* 0x002fe40000010000 */
[----:B------:R-:W1:Y:S02]  /*20b0*/  SHFL.DOWN PT, R125, R130, 0x2, 0x1f ;  /* 0x08401f00827d7f89 */ /* 0x000e6400000e0000 */
[----:B-1----:R-:W-:Y:S02]  /*20c0*/  FADD.FTZ R130, R130, R125 ;  /* 0x0000007d82827221 */ /* 0x002fe40000010000 */
[----:B------:R-:W1:Y:S02]  /*20d0*/  SHFL.DOWN PT, R125, R124, 0x2, 0x1f ;  /* 0x08401f007c7d7f89 */ /* 0x000e6400000e0000 */
[----:B-1----:R-:W-:-:S02]  /*20e0*/  FADD.FTZ R125, R124, R125 ;  /* 0x0000007d7c7d7221 */ /* 0x002fc40000010000 */
[----:B------:R-:W1:Y:S02]  /*20f0*/  SHFL.DOWN PT, R124, R130, 0x1, 0x1f ;  /* 0x08201f00827c7f89 */ /* 0x000e6400000e0000 */
[----:B-1----:R-:W-:Y:S02]  /*2100*/  FADD.FTZ R124, R130, R124 ;  /* 0x0000007c827c7221 */ /* 0x002fe40000010000 */
[----:B------:R-:W1:Y:S01]  /*2110*/  SHFL.DOWN PT, R130, R125, 0x1, 0x1f ;  /* 0x08201f007d827f89 */ /* 0x000e6200000e0000 */
[----:B------:R-:W-:Y:S01]  /*2120*/  ISETP.NE.U32.AND P0, PT, RZ, UR16, PT ;  /* 0x00000010ff007c0c */ /* 0x000fe2000bf05070 */
[----:B0-----:R-:W-:-:S03]  /*2130*/  @UP0 UIMAD.WIDE UR4, UR6, 0x2, UR4 ;  /* 0x00000002060408a5 */ /* 0x001fc6000f8e0204 */
[----:B------:R-:W-:Y:S01]  /*2140*/  ISETP.NE.AND.EX P0, PT, RZ, UR17, PT, P0 ;  /* 0x00000011ff007c0c */ /* 0x000fe2000bf05300 */
[----:B-1----:R-:W-:-:S05]  /*2150*/  FADD.FTZ R125, R125, R130 ;  /* 0x000000827d7d7221 */ /* 0x002fca0000010000 */
[----:B------:R0:W-:Y:S01]  /*2160*/  @!P1 STS.64 [R159], R124 ;  /* 0x0000007c9f009388 */ /* 0x0001e20000000a00 */
[----:B------:R-:W-:Y:S02]  /*2170*/  PLOP3.LUT P1, PT, PT, PT, UP0, 0x80, 0x8 ;  /* 0x000000000008781c */ /* 0x000fe40003f2f008 */
[----:B0-----:R-:W-:Y:S02]  /*2180*/  MOV R124, UR4 ;  /* 0x00000004007c7c02 */ /* 0x001fe40008000f00 */
[----:B------:R-:W-:-:S09]  /*2190*/  MOV R125, UR5 ;  /* 0x00000005007d7c02 */ /* 0x000fd20008000f00 */
[----:B------:R0:W4:Y:S02]  /*21a0*/  @P1 LDG.E.U16 R130, desc[UR12][R124.64] ;  /* 0x0000000c7c821981 */ /* 0x000124000c1e1500 */
        /* <DEDUP_REMOVED lines=9> */
[----:B0-----:R-:W0:Y:S01]  /*2240*/  @P0 LDC.64 R124, c[0x0][0x438] ;  /* 0x00010e00ff7c0b82 */ /* 0x001e220000000a00 */
[----:B--2---:R-:W-:Y:S01]  /*2250*/  FADD.FTZ R36, R140, R36 ;  /* 0x000000248c247221 */ /* 0x004fe20000010000 */
[----:B---3--:R-:W-:Y:S01]  /*2260*/  FADD.FTZ R141, R131, R141 ;  /* 0x0000008d838d7221 */ /* 0x008fe20000010000 */
[----:B0-----:R-:W-:-:S05]  /*2270*/  @P0 IMAD.WIDE.U32 R124, R34, 0x10, R124 ;  /* 0x00000010227c0825 */ /* 0x001fca00078e007c */
[----:B------:R0:W5:Y:S02]  /*2280*/  @P0 LDG.E.128 R112, desc[UR12][R124.64] ;  /* 0x0000000c7c700981 */ /* 0x000164000c1e1d00 */
[----:B0-----:R-:W0:Y:S01]  /*2290*/  LDC.64 R124, c[0x0][0x3b0] ;  /* 0x0000ec00ff7c7b82 */ /* 0x001e220000000a00 */
[----:B------:R-:W-:Y:S01]  /*22a0*/  FADD.FTZ R167, R148, R167 ;  /* 0x000000a794a77221 */ /* 0x000fe20000010000 */
[----:B------:R1:W-:Y:S01]  /*22b0*/  STL [R1+0x1c], R36 ;  /* 0x00001c2401007387 */ /* 0x0003e20000100800 */
[----:B----4-:R-:W-:Y:S01]  /*22c0*/  FADD.FTZ R166, R149, R166 ;  /* 0x000000a695a67221 */ /* 0x010fe20000010000 */
[----:B------:R-:W-:Y:S02]  /*22d0*/  FFMA.FTZ R23, R163, R131, R23 ;  /* 0x00000083a3177223 */ /* 0x000fe40000010017 */
[----:B------:R2:W-:Y:S01]  /*22e0*/  STL [R1+0x14], R141 ;  /* 0x0000148d01007387 */ /* 0x0005e20000100800 */
[----:B------:R-:W-:Y:S01]  /*22f0*/  FFMA.FTZ R26, R133, R148, R26 ;  /* 0x00000094851a7223 */ /* 0x000fe2000001001a */
[----:B------:R-:W-:Y:S01]  /*2300*/  FFMA.FTZ R28, R137, R149, R28 ;  /* 0x00000095891c7223 */ /* 0x000fe2000001001c */
[----:B------:R-:W-:Y:S01]  /*2310*/  FFMA.FTZ R25, R164, R140, R25 ;  /* 0x0000008ca4197223 */ /* 0x000fe20000010019 */
[----:B-1----:R-:W3:Y:S04]  /*2320*/  LDL.LU R36, [R1+0x30] ;  /* 0x0000300001247983 */ /* 0x002ee80000300800 */
[----:B------:R-:W4:Y:S04]  /*2330*/  LDL.LU R131, [R1+0x2c] ;  /* 0x00002c0001837983 */ /* 0x000f280000300800 */
[----:B------:R-:W-:Y:S01]  /*2340*/  STL [R1+0x20], R167 ;  /* 0x000020a701007387 */ /* 0x000fe20000100800 */
[----:B0-----:R-:W-:-:S03]  /*2350*/  IMAD.WIDE.U32 R148, R158, 0x8, R124 ;  /* 0x000000089e947825 */ /* 0x001fc600078e007c */
[----:B------:R0:W-:Y:S01]  /*2360*/  STL [R1+0x28], R166 ;  /* 0x000028a601007387 */ /* 0x0001e20000100800 */
[----:B------:R-:W-:-:S03]  /*2370*/  IMAD.WIDE.U32 R158, R33, 0x8, R124 ;  /* 0x00000008219e7825 */ /* 0x000fc600078e007c */
[----:B------:R-:W5:Y:S01]  /*2380*/  LDG.E.64 R148, desc[UR12][R148.64] ;  /* 0x0000000c94947981 */ /* 0x000f62000c1e1b00 */
[----:B--2---:R-:W-:-:S03]  /*2390*/  IMAD.WIDE.U32 R140, R34, 0x8, R124 ;  /* 0x00000008228c7825 */ /* 0x004fc600078e007c */
[----:B------:R-:W5:Y:S01]  /*23a0*/  LDG.E.64 R158, desc[UR12][R158.64] ;  /* 0x0000000c9e9e7981 */ /* 0x000f62000c1e1b00 */
[----:B0-----:R-:W-:-:S03]  /*23b0*/  IMAD.WIDE.U32 R166, R32, 0x8, R124 ;  /* 0x0000000820a67825 */ /* 0x001fc600078e007c */
[----:B------:R-:W2:Y:S04]  /*23c0*/  LDL.LU R124, [R1+0x38] ;  /* 0x00003800017c7983 */ /* 0x000ea80000300800 */
[----:B------:R-:W4:Y:S04]  /*23d0*/  LDL.LU R125, [R1+0x24] ;  /* 0x00002400017d7983 */ /* 0x000f280000300800 */
[----:B------:R-:W5:Y:S04]  /*23e0*/  LDG.E.64 R166, desc[UR12][R166.64] ;  /* 0x0000000ca6a67981 */ /* 0x000f68000c1e1b00 */
[----:B------:R-:W5:Y:S01]  /*23f0*/  LDG.E.64 R140, desc[UR12][R140.64] ;  /* 0x0000000c8c8c7981 */ /* 0x000f62000c1e1b00 */
[----:B------:R-:W-:Y:S01]  /*2400*/  @!P3 IADD3 R200, PT, PT, R184, 0x8000, RZ ;  /* 0x00008000b8c8b810 */ /* 0x000fe20007ffe0ff */
[----:B------:R-:W-:Y:S01]  /*2410*/  FFMA.FTZ R30, R139, R126, R30 ;  /* 0x0000007e8b1e7223 */ /* 0x000fe2000001001e */
[----:B------:R-:W-:Y:S01]  /*2420*/  FFMA.FTZ R183, R143, R127, R183 ;  /* 0x0000007f8fb77223 */ /* 0x000fe200000100b7 */
[----:B------:R-:W-:Y:S01]  /*2430*/  FFMA.FTZ R27, R135, R129, R27 ;  /* 0x00000081871b7223 */ /* 0x000fe2000001001b */
[----:B------:R-:W-:Y:S01]  /*2440*/  FFMA.FTZ R29, R138, R128, R29 ;  /* 0x000000808a1d7223 */ /* 0x000fe2000001001d */
[----:B------:R-:W-:Y:S01]  /*2450*/  @P1 R2UR UR4, R130 ;  /* 0x00000000820412ca */ /* 0x000fe200000e0000 */
[----:B---3--:R-:W-:-:S05]  /*2460*/  FADD.FTZ R36, R126, R36 ;  /* 0x000000247e247221 */ /* 0x008fca0000010000 */
[----:B------:R0:W-:Y:S04]  /*2470*/  STL [R1+0x30], R36 ;  /* 0x0000302401007387 */ /* 0x0001e80000100800 */
[----:B0-----:R0:W5:Y:S01]  /*2480*/  LDL.LU R36, [R1+0x40] ;  /* 0x0000400001247983 */ /* 0x0011620000300800 */
[----:B--2---:R-:W-:Y:S01]  /*2490*/  FADD.FTZ R124, R127, R124 ;  /* 0x0000007c7f7c7221 */ /* 0x004fe20000010000 */
[----:B----4-:R-:W-:-:S04]  /*24a0*/  FADD.FTZ R125, R129, R125 ;  /* 0x0000007d817d7221 */ /* 0x010fc80000010000 */
[----:B------:R-:W-:Y:S04]  /*24b0*/  STL [R1+0x38], R124 ;  /* 0x0000387c01007387 */ /* 0x000fe80000100800 */
[----:B------:R-:W-:Y:S01]  /*24c0*/  STL [R1+0x24], R125 ;  /* 0x0000247d01007387 */ /* 0x000fe20000100800 */
[----:B------:R-:W-:Y:S06]  /*24d0*/  BAR.SYNC.DEFER_BLOCKING 0x0 ;  /* 0x0000000000007b1d */ /* 0x000fec0000010000 */
[----:B------:R1:W2:Y:S01]  /*24e0*/  LDS.128 R124, [R200] ;  /* 0x00000000c87c7984 */ /* 0x0002a20000000c00 */
[----:B------:R-:W-:-:S02]  /*24f0*/  IADD3 R129, PT, PT, R184, 0x8050, RZ ;  /* 0x00008050b8817810 */ /* 0x000fc40007ffe0ff */
[----:B------:R-:W-:Y:S01]  /*2500*/  @!P3 IADD3 R129, PT, PT, R184, 0x8010, RZ ;  /* 0x00008010b881b810 */ /* 0x000fe20007ffe0ff */
[----:B------:R-:W-:Y:S01]  /*2510*/  FADD.FTZ R131, R128, R131 ;  /* 0x0000008380837221 */ /* 0x000fe20000010000 */
[----:B-1----:R-:W3:Y:S01]  /*2520*/  LDL.LU R200, [R1+0x3c] ;  /* 0x00003c0001c87983 */ /* 0x002ee20000300800 */
[----:B--2---:R-:W-:Y:S01]  /*2530*/  FADD.FTZ R124, RZ, R124 ;  /* 0x0000007cff7c7221 */ /* 0x004fe20000010000 */
[----:B------:R-:W-:-:S03]  /*2540*/  FADD.FTZ R125, RZ, R125 ;  /* 0x0000007dff7d7221 */ /* 0x000fc60000010000 */
[----:B------:R-:W-:Y:S01]  /*2550*/  FADD.FTZ R128, R126, R124 ;  /* 0x0000007c7e807221 */ /* 0x000fe20000010000 */
[----:B------:R-:W-:Y:S02]  /*2560*/  FADD.FTZ R130, R127, R125 ;  /* 0x0000007d7f827221 */ /* 0x000fe40000010000 */
[----:B------:R-:W1:Y:S02]  /*2570*/  LDS.128 R124, [R129] ;  /* 0x00000000817c7984 */ /* 0x000e640000000c00 */
[----:B-1----:R-:W-:Y:S01]  /*2580*/  FADD.FTZ R128, R128, R124 ;  /* 0x0000007c80807221 */ /* 0x002fe20000010000 */
[----:B------:R-:W-:Y:S01]  /*2590*/  IADD3 R124, PT, PT, R184, 0x8060, RZ ;  /* 0x00008060b87c7810 */ /* 0x000fe20007ffe0ff */
[----:B------:R-:W-:Y:S01]  /*25a0*/  FADD.FTZ R125, R130, R125 ;  /* 0x0000007d827d7221 */ /* 0x000fe20000010000 */
[----:B------:R-:W-:Y:S01]  /*25b0*/  @!P3 IADD3 R124, PT, PT, R184, 0x8020, RZ ;  /* 0x00008020b87cb810 */ /* 0x000fe20007ffe0ff */
[----:B------:R-:W-:Y:S02]  /*25c0*/  FADD.FTZ R128, R126, R128 ;  /* 0x000000807e807221 */ /* 0x000fe40000010000 */
[----:B------:R-:W-:-:S03]  /*25d0*/  FADD.FTZ R129, R127, R125 ;  /* 0x0000007d7f817221 */ /* 0x000fc60000010000 */
[----:B------:R-:W1:Y:S04]  /*25e0*/  LDS.128 R124, [R124] ;  /* 0x000000007c7c7984 */ /* 0x000e680000000c00 */
[----:B------:R-:W-:Y:S01]  /*25f0*/  STL [R1+0x2c], R131 ;  /* 0x00002c8301007387 */ /* 0x000fe20000100800 */
[----:B-1----:R-:W-:Y:S01]  /*2600*/  FADD.FTZ R125, R129, R125 ;  /* 0x0000007d817d7221 */ /* 0x002fe20000010000 */
[C---:B------:R-:W-:Y:S02]  /*2610*/  IADD3 R129, PT, PT, R184.reuse, 0x8070, RZ ;  /* 0x00008070b8817810 */ /* 0x040fe40007ffe0ff */
[----:B------:R-:W-:Y:S02]  /*2620*/  @!P3 IADD3 R129, PT, PT, R184, 0x8030, RZ ;  /* 0x00008030b881b810 */ /* 0x000fe40007ffe0ff */
[----:B------:R-:W2:Y:S01]  /*2630*/  LDL.LU R184, [R1+0x34] ;  /* 0x0000340001b87983 */ /* 0x000ea20000300800 */
[----:B------:R-:W-:-:S03]  /*2640*/  FADD.FTZ R124, R128, R124 ;  /* 0x0000007c807c7221 */ /* 0x000fc60000010000 */
[----:B------:R-:W1:Y:S01]  /*2650*/  LDS.128 R128, [R129] ;  /* 0x0000000081807984 */ /* 0x000e620000000c00 */
[----:B------:R-:W-:Y:S01]  /*2660*/  FADD.FTZ R125, R127, R125 ;  /* 0x0000007d7f7d7221 */ /* 0x000fe20000010000 */
[----:B------:R-:W-:Y:S01]  /*2670*/  FADD.FTZ R124, R126, R124 ;  /* 0x0000007c7e7c7221 */ /* 0x000fe20000010000 */
[----:B------:R-:W-:-:S04]  /*2680*/  UISETP.NE.U32.AND UP1, UPT, UR16, URZ, UPT ;  /* 0x000000ff1000728c */ /* 0x000fc8000bf25070 */
[----:B------:R-:W-:Y:S01]  /*2690*/  UISETP.NE.AND.EX UP1, UPT, UR17, URZ, UPT, UP1 ;  /* 0x000000ff1100728c */ /* 0x000fe2000bf25310 */
[----:B------:R-:W-:Y:S01]  /*26a0*/  FFMA.FTZ R31, R142, R214, R31 ;  /* 0x000000d68e1f7223 */ /* 0x000fe2000001001f */
[----:B------:R-:W-:Y:S01]  /*26b0*/  FFMA.FTZ R190, R144, R215, R190 ;  /* 0x000000d790be7223 */ /* 0x000fe200000100be */
[----:B------:R-:W-:Y:S01]  /*26c0*/  UMOV UR5, 0x3f800000 ;  /* 0x3f80000000057882 */ /* 0x000fe20000000000 */
[----:B------:R-:W-:Y:S01]  /*26d0*/  @UP0 USHF.L.U32 UR5, UR4, 0x10, URZ ;  /* 0x0000001004050899 */ /* 0x000fe200080006ff */
[----:B-1----:R-:W-:-:S04]  /*26e0*/  FADD.FTZ R125, R125, R129 ;  /* 0x000000817d7d7221 */ /* 0x002fc80000010000 */
[----:B------:R-:W-:Y:S01]  /*26f0*/  FADD.FTZ R125, R131, R125 ;  /* 0x0000007d837d7221 */ /* 0x000fe20000010000 */
[----:B------:R-:W-:-:S03]  /*2700*/  FADD.FTZ R124, R124, R128 ;  /* 0x000000807c7c7221 */ /* 0x000fc60000010000 */
[----:B------:R-:W-:Y:S01]  /*2710*/  FMUL.FTZ R125, R125, UR18 ;  /* 0x000000127d7d7c20 */ /* 0x000fe20008410000 */
[----:B------:R-:W-:-:S04]  /*2720*/  FADD.FTZ R124, R130, R124 ;  /* 0x0000007c827c7221 */ /* 0x000fc80000010000 */
[----:B------:R-:W-:Y:S01]  /*2730*/  R2UR UR26, R125 ;  /* 0x000000007d1a72ca */ /* 0x000fe200000e0000 */
[----:B------:R-:W-:-:S05]  /*2740*/  FMUL.FTZ R124, R124, UR18 ;  /* 0x000000127c7c7c20 */ /* 0x000fca0008410000 */
[----:B------:R-:W-:Y:S01]  /*2750*/  FSEL R130, R124, RZ, !P2 ;  /* 0x000000ff7c827208 */ /* 0x000fe20005000000 */
[----:B---3--:R-:W-:Y:S01]  /*2760*/  FADD.FTZ R200, R215, R200 ;  /* 0x000000c8d7c87221 */ /* 0x008fe20000010000 */
[----:B--2---:R-:W-:-:S05]  /*2770*/  FADD.FTZ R184, R214, R184 ;  /* 0x000000b8d6b87221 */ /* 0x004fca0000010000 */
[----:B------:R0:W-:Y:S04]  /*2780*/  STL [R1+0x34], R184 ;  /* 0x000034b801007387 */ /* 0x0001e80000100800 */
[----:B------:R0:W-:Y:S01]  /*2790*/  STL [R1+0x3c], R200 ;  /* 0x00003cc801007387 */ /* 0x0001e20000100800 */
[----:B------:R-:W-:Y:S05]  /*27a0*/  BRA.U UP1, `(.L_x_4031) ;  /* 0x0000003101e47547 */ /* 0x000fea000b800000 */
[----:B------:R-:W-:Y:S01]  /*27b0*/  ISETP.NE.U32.AND P1, PT, RZ, UR20, PT ;  /* 0x00000014ff007c0c */ /* 0x000fe2000bf25070 */
[----:B------:R-:W-:-:S03]  /*27c0*/  HFMA2 R125, -RZ, RZ, 0, 9.5367431640625e-07 ;  /* 0x00000010ff7d7431 */ /* 0x000fc600000001ff */
[----:B------:R-:W-:Y:S02]  /*27d0*/  ISETP.NE.AND.EX P1, PT, RZ, UR21, PT, P1 ;  /* 0x00000015ff007c0c */ /* 0x000fe4000bf25310 */
[----:B------:R-:W-:-:S06]  /*27e0*/  IMAD.WIDE.U32 R124, R32, R125, UR22 ;  /* 0x00000016207c7e25 */ /* 0x000fcc000f8e007d */
[----:B------:R-:W5:Y:S05]  /*27f0*/  LDG.E.128 R124, desc[UR12][R124.64] ;  /* 0x0000000c7c7c7981 */ /* 0x000f6a000c1e1d00 */
[----:B------:R-:W-:Y:S05]  /*2800*/  @P1 BRA `(.L_x_4032) ;  /* 0x0000000400881947 */ /* 0x000fea0003800000 */
[--C-:B------:R-:W-:Y:S01]  /*2810*/  FFMA.FTZ R199, R199, UR26, R130.reuse ;  /* 0x0000001ac7c77c23 */ /* 0x100fe20008010082 */
[C---:B-----5:R-:W-:Y:S01]  /*2820*/  LOP3.LUT P5, RZ, R166.reuse, 0xff0000, RZ, 0xc0, !PT ;  /* 0x00ff0000a6ff7812 */ /* 0x060fe200078ac0ff */
[--C-:B------:R-:W-:Y:S01]  /*2830*/  FFMA.FTZ R197, R197, UR26, R130.reuse ;  /* 0x0000001ac5c57c23 */ /* 0x100fe20008010082 */
[----:B------:R-:W-:Y:S01]  /*2840*/  LOP3.LUT P4, RZ, R166, 0xff000000, RZ, 0xc0, !PT ;  /* 0xff000000a6ff7812 */ /* 0x000fe2000788c0ff */
[----:B------:R-:W-:Y:S01]  /*2850*/  FADD.FTZ R199, R198, -R199 ;  /* 0x800000c7c6c77221 */ /* 0x000fe20000010000 */
[----:B------:R-:W-:Y:S01]  /*2860*/  UMOV UR4, UR7 ;  /* 0x0000000700047c82 */ /* 0x000fe20008000000 */
[----:B------:R-:W-:Y:S01]  /*2870*/  FADD.FTZ R185, R185, -R197 ;  /* 0x800000c5b9b97221 */ /* 0x000fe20000010000 */
[----:B------:R-:W-:Y:S01]  /*2880*/  MOV R131, RZ ;  /* 0x000000ff00837202 */ /* 0x000fe20000000f00 */
[----:B------:R-:W-:Y:S01]  /*2890*/  FMUL.FTZ R199, R199, UR19 ;  /* 0x00000013c7c77c20 */ /* 0x000fe20008410000 */
[--C-:B------:R-:W-:Y:S01]  /*28a0*/  FFMA.FTZ R188, R188, UR26, R130.reuse ;  /* 0x0000001abcbc7c23 */ /* 0x100fe20008010082 */
[----:B------:R-:W-:Y:S01]  /*28b0*/  FMUL.FTZ R185, R185, UR19 ;  /* 0x00000013b9b97c20 */ /* 0x000fe20008410000 */
[----:B------:R-:W-:Y:S01]  /*28c0*/  LOP3.LUT P0, RZ, R167, 0xff, RZ, 0xc0, !PT ;  /* 0x000000ffa7ff7812 */ /* 0x000fe2000780c0ff */
[----:B------:R-:W-:Y:S01]  /*28d0*/  FMUL.FTZ R128, R199, UR5 ;  /* 0x00000005c7807c20 */ /* 0x000fe20008410000 */
[----:B------:R-:W-:Y:S01]  /*28e0*/  LOP3.LUT P3, RZ, R167, 0xff00, RZ, 0xc0, !PT ;  /* 0x0000ff00a7ff7812 */ /* 0x000fe2000786c0ff */
[--C-:B------:R-:W-:Y:S01]  /*28f0*/  FFMA.FTZ R195, R195, UR26, R130.reuse ;  /* 0x0000001ac3c37c23 */ /* 0x100fe20008010082 */
[----:B------:R-:W-:Y:S01]  /*2900*/  @P5 SHF.L.U32 R129, R125, 0x10, RZ ;  /* 0x000000107d815819 */ /* 0x000fe200000006ff */
[----:B------:R-:W-:Y:S01]  /*2910*/  FMUL.FTZ R128, R128, UR4 ;  /* 0x0000000480807c20 */ /* 0x000fe20008410000 */
[--C-:B------:R-:W-:Y:S01]  /*2920*/  FFMA.FTZ R193, R193, UR26, R130.reuse ;  /* 0x0000001ac1c17c23 */ /* 0x100fe20008010082 */
[----:B------:R-:W-:Y:S01]  /*2930*/  FADD.FTZ R196, R196, -R195 ;  /* 0x800000c3c4c47221 */ /* 0x000fe20000010000 */
[----:B------:R-:W-:Y:S01]  /*2940*/  LOP3.LUT P2, RZ, R167, 0xff0000, RZ, 0xc0, !PT ;  /* 0x00ff0000a7ff7812 */ /* 0x000fe2000784c0ff */
[----:B------:R-:W-:Y:S01]  /*2950*/  @P5 FMUL.FTZ R131, R128, R129 ;  /* 0x0000008180835220 */ /* 0x000fe20000410000 */
[----:B------:R-:W-:Y:S01]  /*2960*/  @P4 PRMT R129, R125, 0x7632, R129 ;  /* 0x000076327d814816 */ /* 0x000fe20000000081 */
[----:B------:R-:W-:Y:S01]  /*2970*/  FMUL.FTZ R125, R185, UR5 ;  /* 0x00000005b97d7c20 */ /* 0x000fe20008410000 */
[----:B0-----:R-:W-:Y:S01]  /*2980*/  CS2R R184, SRZ ;  /* 0x0000000000b87805 */ /* 0x001fe2000001ff00 */
[----:B------:R-:W-:Y:S01]  /*2990*/  FMUL.FTZ R196, R196, UR19 ;  /* 0x00000013c4c47c20 */ /* 0x000fe20008410000 */
[----:B------:R-:W-:Y:S01]  /*29a0*/  @P4 SHF.L.U32 R129, R129, 0x10, RZ ;  /* 0x0000001081814819 */ /* 0x000fe200000006ff */
[----:B------:R-:W-:Y:S01]  /*29b0*/  FMUL.FTZ R125, R125, UR4 ;  /* 0x000000047d7d7c20 */ /* 0x000fe20008410000 */
[----:B------:R-:W-:Y:S01]  /*29c0*/  FADD.FTZ R193, R187, -R193 ;  /* 0x800000c1bbc17221 */ /* 0x000fe20000010000 */
[----:B------:R-:W-:Y:S01]  /*29d0*/  MOV R187, RZ ;  /* 0x000000ff00bb7202 */ /* 0x000fe20000000f00 */
[----:B------:R-:W-:Y:S01]  /*29e0*/  FFMA.FTZ R191, R191, UR26, R130 ;  /* 0x0000001abfbf7c23 */ /* 0x000fe20008010082 */
[----:B------:R-:W-:Y:S01]  /*29f0*/  @P4 FMUL.FTZ R185, R125, R129 ;  /* 0x000000817db94220 */ /* 0x000fe20000410000 */
[----:B------:R-:W-:Y:S01]  /*2a00*/  FADD.FTZ R129, R194, -R188 ;  /* 0x800000bcc2817221 */ /* 0x000fe20000010000 */
[C---:B------:R-:W-:Y:S01]  /*2a10*/  @P0 SHF.L.U32 R188, R126.reuse, 0x10, RZ ;  /* 0x000000107ebc0819 */ /* 0x040fe200000006ff */
[----:B------:R-:W-:Y:S01]  /*2a20*/  FMUL.FTZ R193, R193, UR19 ;  /* 0x00000013c1c17c20 */ /* 0x000fe20008410000 */
[----:B------:R-:W-:Y:S01]  /*2a30*/  @P3 PRMT R194, R126, 0x7632, R194 ;  /* 0x000076327ec23816 */ /* 0x000fe200000000c2 */
[----:B------:R-:W-:Y:S01]  /*2a40*/  FMUL.FTZ R129, R129, UR19 ;  /* 0x0000001381817c20 */ /* 0x000fe20008410000 */
[----:B------:R-:W-:Y:S01]  /*2a50*/  FMUL.FTZ R126, R196, UR5 ;  /* 0x00000005c47e7c20 */ /* 0x000fe20008410000 */
[----:B------:R-:W-:Y:S01]  /*2a60*/  FMUL.FTZ R193, R193, UR5 ;  /* 0x00000005c1c17c20 */ /* 0x000fe20008410000 */
[----:B------:R-:W-:Y:S01]  /*2a70*/  @P3 SHF.L.U32 R194, R194, 0x10, RZ ;  /* 0x00000010c2c23819 */ /* 0x000fe200000006ff */
[----:B------:R-:W-:Y:S01]  /*2a80*/  FMUL.FTZ R129, R129, UR5 ;  /* 0x0000000581817c20 */ /* 0x000fe20008410000 */
[----:B------:R-:W-:Y:S01]  /*2a90*/  FMUL.FTZ R126, R126, UR4 ;  /* 0x000000047e7e7c20 */ /* 0x000fe20008410000 */
[----:B------:R-:W-:Y:S01]  /*2aa0*/  FMUL.FTZ R193, R193, UR4 ;  /* 0x00000004c1c17c20 */ /* 0x000fe20008410000 */
[--C-:B------:R-:W-:Y:S01]  /*2ab0*/  FFMA.FTZ R201, R201, UR26, R130.reuse ;  /* 0x0000001ac9c97c23 */ /* 0x100fe20008010082 */
[----:B------:R-:W-:Y:S01]  /*2ac0*/  FMUL.FTZ R129, R129, UR4 ;  /* 0x0000000481817c20 */ /* 0x000fe20008410000 */
[----:B------:R-:W-:Y:S01]  /*2ad0*/  FADD.FTZ R191, R192, -R191 ;  /* 0x800000bfc0bf7221 */ /* 0x000fe20000010000 */
[----:B------:R-:W-:Y:S01]  /*2ae0*/  FMUL.FTZ R128, R38, R128 ;  /* 0x0000008026807220 */ /* 0x000fe20000410000 */
[----:B------:R-:W-:Y:S01]  /*2af0*/  FADD.FTZ R202, R202, -R201 ;  /* 0x800000c9caca7221 */ /* 0x000fe20000010000 */
[----:B------:R-:W-:Y:S01]  /*2b00*/  @P0 FMUL.FTZ R184, R129, R188 ;  /* 0x000000bc81b80220 */ /* 0x000fe20000410000 */
[----:B------:R-:W-:Y:S01]  /*2b10*/  MOV R188, RZ ;  /* 0x000000ff00bc7202 */ /* 0x000fe20000000f00 */
[----:B------:R-:W-:Y:S01]  /*2b20*/  FMUL.FTZ R129, R40, R129 ;  /* 0x0000008128817220 */ /* 0x000fe20000410000 */
[----:B------:R-:W-:Y:S01]  /*2b30*/  @P3 FMUL.FTZ R188, R126, R194 ;  /* 0x000000c27ebc3220 */ /* 0x000fe20000410000 */
[----:B------:R-:W-:Y:S01]  /*2b40*/  @P2 SHF.L.U32 R194, R127, 0x10, RZ ;  /* 0x000000107fc22819 */ /* 0x000fe200000006ff */
[----:B------:R-:W-:Y:S01]  /*2b50*/  FMUL.FTZ R126, R41, R126 ;  /* 0x0000007e297e7220 */ /* 0x000fe20000410000 */
[----:B------:R-:W-:Y:S01]  /*2b60*/  FMUL.FTZ R191, R191, UR19 ;  /* 0x00000013bfbf7c20 */ /* 0x000fe20008410000 */
[----:B------:R-:W-:Y:S01]  /*2b70*/  FSEL R129, R129, RZ, P0 ;  /* 0x000000ff81817208 */ /* 0x000fe20000000000 */
[----:B------:R-:W-:Y:S01]  /*2b80*/  FMUL.FTZ R202, R202, UR19 ;  /* 0x00000013caca7c20 */ /* 0x000fe20008410000 */
[----:B------:R-:W-:Y:S01]  /*2b90*/  ISETP.GE.U32.AND P0, PT, R166, RZ, PT ;  /* 0x000000ffa600720c */ /* 0x000fe20003f06070 */
[----:B------:R-:W-:Y:S01]  /*2ba0*/  @P2 FMUL.FTZ R187, R193, R194 ;  /* 0x000000c2c1bb2220 */ /* 0x000fe20000410000 */
[----:B------:R-:W-:Y:S01]  /*2bb0*/  FMUL.FTZ R193, R42, R193 ;  /* 0x000000c12ac17220 */ /* 0x000fe20000410000 */
[----:B------:R-:W-:Y:S01]  /*2bc0*/  FSEL R126, R126, RZ, P3 ;  /* 0x000000ff7e7e7208 */ /* 0x000fe20001800000 */
[----:B------:R-:W-:Y:S01]  /*2bd0*/  FMUL.FTZ R202, R202, UR5 ;  /* 0x00000005caca7c20 */ /* 0x000fe20008410000 */
[----:B------:R-:W-:Y:S01]  /*2be0*/  ISETP.GE.U32.AND.EX P0, PT, R167, 0x1000000, PT, P0 ;  /* 0x01000000a700780c */ /* 0x000fe20003f06100 */
[----:B------:R-:W-:Y:S01]  /*2bf0*/  FFMA.FTZ R167, R186, UR26, R130 ;  /* 0x0000001abaa77c23 */ /* 0x000fe20008010082 */
[C---:B------:R-:W-:Y:S01]  /*2c00*/  LOP3.LUT P3, RZ, R166.reuse, 0xff, RZ, 0xc0, !PT ;  /* 0x000000ffa6ff7812 */ /* 0x040fe2000786c0ff */
[----:B------:R-:W-:Y:S01]  /*2c10*/  FMUL.FTZ R125, R39, R125 ;  /* 0x0000007d277d7220 */ /* 0x000fe20000410000 */
[----:B------:R-:W-:Y:S01]  /*2c20*/  FSEL R193, R193, RZ, P2 ;  /* 0x000000ffc1c17208 */ /* 0x000fe20001000000 */
[----:B------:R-:W-:Y:S01]  /*2c30*/  FADD.FTZ R167, R189, -R167 ;  /* 0x800000a7bda77221 */ /* 0x000fe20000010000 */
[----:B------:R-:W-:-:S02]  /*2c40*/  LOP3.LUT P2, RZ, R166, 0xff00, RZ, 0xc0, !PT ;  /* 0x0000ff00a6ff7812 */ /* 0x000fc4000784c0ff */
[----:B------:R-:W-:Y:S01]  /*2c50*/  MOV R166, RZ ;  /* 0x000000ff00a67202 */ /* 0x000fe20000000f00 */
[----:B------:R-:W-:Y:S01]  /*2c60*/  FMUL.FTZ R167, R167, UR19 ;  /* 0x00000013a7a77c20 */ /* 0x000fe20008410000 */
[----:B------:R-:W-:Y:S02]  /*2c70*/  FSEL R128, R128, RZ, P5 ;  /* 0x000000ff80807208 */ /* 0x000fe40002800000 */
[----:B------:R-:W-:Y:S01]  /*2c80*/  FSEL R125, R125, RZ, P4 ;  /* 0x000000ff7d7d7208 */ /* 0x000fe20002000000 */
        /* <DEDUP_REMOVED lines=8> */
[----:B------:R-:W-:Y:S01]  /*2d10*/  F2FP.BF16.F32.PACK_AB R126, R126, R129 ;  /* 0x000000817e7e723e */ /* 0x000fe200000010ff */
[----:B------:R-:W-:Y:S01]  /*2d20*/  @P0 FMUL.FTZ R166, R127, R186 ;  /* 0x000000ba7fa60220 */ /* 0x000fe20000410000 */
[----:B------:R-:W-:Y:S01]  /*2d30*/  @P2 SHF.L.U32 R191, R124, 0x10, RZ ;  /* 0x000000107cbf2819 */ /* 0x000fe200000006ff */
[----:B------:R-:W-:Y:S01]  /*2d40*/  FMUL.FTZ R124, R202, UR4 ;  /* 0x00000004ca7c7c20 */ /* 0x000fe20008410000 */
[----:B------:R-:W-:Y:S01]  /*2d50*/  MOV R186, RZ ;  /* 0x000000ff00ba7202 */ /* 0x000fe20000000f00 */
[----:B------:R-:W-:Y:S01]  /*2d60*/  @P3 FMUL.FTZ R186, R167, R189 ;  /* 0x000000bda7ba3220 */ /* 0x000fe20000410000 */
[----:B------:R-:W-:Y:S01]  /*2d70*/  MOV R189, RZ ;  /* 0x000000ff00bd7202 */ /* 0x000fe20000000f00 */
[----:B------:R-:W-:Y:S01]  /*2d80*/  @P2 FMUL.FTZ R189, R124, R191 ;  /* 0x000000bf7cbd2220 */ /* 0x000fe20000410000 */
[----:B------:R-:W-:Y:S01]  /*2d90*/  FMUL.FTZ R127, R43, R127 ;  /* 0x0000007f2b7f7220 */ /* 0x000fe20000410000 */
[----:B------:R-:W-:Y:S01]  /*2da0*/  FMUL.FTZ R167, R36, R167 ;  /* 0x000000a724a77220 */ /* 0x000fe20000410000 */
[----:B------:R-:W-:Y:S01]  /*2db0*/  FMUL.FTZ R124, R37, R124 ;  /* 0x0000007c257c7220 */ /* 0x000fe20000410000 */
[----:B------:R-:W-:-:S02]  /*2dc0*/  F2FP.BF16.F32.PACK_AB R125, R125, R128 ;  /* 0x000000807d7d723e */ /* 0x000fc400000010ff */
[----:B------:R-:W-:Y:S02]  /*2dd0*/  FSEL R127, R127, RZ, P0 ;  /* 0x000000ff7f7f7208 */ /* 0x000fe40000000000 */
[----:B------:R-:W-:Y:S02]  /*2de0*/  FSEL R167, R167, RZ, P3 ;  /* 0x000000ffa7a77208 */ /* 0x000fe40001800000 */
[----:B------:R-:W-:Y:S02]  /*2df0*/  FSEL R124, R124, RZ, P2 ;  /* 0x000000ff7c7c7208 */ /* 0x000fe40001000000 */
[----:B------:R-:W-:Y:S02]  /*2e00*/  F2FP.BF16.F32.PACK_AB R127, R127, R193 ;  /* 0x000000c17f7f723e */ /* 0x000fe400000010ff */
[----:B------:R-:W-:Y:S01]  /*2e10*/  F2FP.BF16.F32.PACK_AB R124, R124, R167 ;  /* 0x000000a77c7c723e */ /* 0x000fe200000010ff */
[----:B------:R-:W-:Y:S06]  /*2e20*/  BRA `(.L_x_4033) ;  /* 0x0000000400947947 */ /* 0x000fec0003800000 */
.L_x_4032:
[--C-:B------:R-:W-:Y:S01]  /*2e30*/  FFMA.FTZ R199, R199, UR26, R130.reuse ;  /* 0x0000001ac7c77c23 */ /* 0x100fe20008010082 */
[C---:B-----5:R-:W-:Y:S01]  /*2e40*/  LOP3.LUT P2, RZ, R166.reuse, 0xff0000, RZ, 0xc0, !PT ;  /* 0x00ff0000a6ff7812 */ /* 0x060fe2000784c0ff */
[----:B------:R-:W-:Y:S01]  /*2e50*/  FFMA.FTZ R116, R197, UR26, R130 ;  /* 0x0000001ac5747c23 */ /* 0x000fe20008010082 */
        /* <DEDUP_REMOVED lines=8> */
[----:B0-----:R-:W-:Y:S01]  /*2ee0*/  CS2R R184, SRZ ;  /* 0x0000000000b87805 */ /* 0x001fe2000001ff00 */
[----:B------:R-:W-:Y:S01]  /*2ef0*/  FMUL.FTZ R128, R117, UR5 ;  /* 0x0000000575807c20 */ /* 0x000fe20008410000 */
[----:B------:R-:W-:Y:S01]  /*2f00*/  LOP3.LUT P4, RZ, R167, 0xff, RZ, 0xc0, !PT ;  /* 0x000000ffa7ff7812 */ /* 0x000fe2000788c0ff */
[--C-:B------:R-:W-:Y:S01]  /*2f10*/  FFMA.FTZ R193, R193, UR26, R130.reuse ;  /* 0x0000001ac1c17c23 */ /* 0x100fe20008010082 */
[----:B------:R-:W-:Y:S01]  /*2f20*/  @P2 SHF.L.U32 R118, R125, 0x10, RZ ;  /* 0x000000107d762819 */ /* 0x000fe200000006ff */
[----:B------:R-:W-:Y:S01]  /*2f30*/  FMUL.FTZ R128, R128, UR4 ;  /* 0x0000000480807c20 */ /* 0x000fe20008410000 */
[----:B------:R-:W-:Y:S01]  /*2f40*/  LOP3.LUT P5, RZ, R167, 0xff00, RZ, 0xc0, !PT ;  /* 0x0000ff00a7ff7812 */ /* 0x000fe200078ac0ff */
[----:B------:R-:W-:Y:S01]  /*2f50*/  FFMA.FTZ R191, R191, UR26, R130 ;  /* 0x0000001abfbf7c23 */ /* 0x000fe20008010082 */
[----:B------:R-:W-:Y:S01]  /*2f60*/  ISETP.GE.U32.AND P0, PT, R166, RZ, PT ;  /* 0x000000ffa600720c */ /* 0x000fe20003f06070 */
[----:B------:R-:W-:Y:S01]  /*2f70*/  @P2 FMUL.FTZ R131, R128, R118 ;  /* 0x0000007680832220 */ /* 0x000fe20000410000 */
[----:B------:R-:W-:Y:S01]  /*2f80*/  @P3 PRMT R118, R125, 0x7632, R118 ;  /* 0x000076327d763816 */ /* 0x000fe20000000076 */
[----:B------:R-:W-:Y:S01]  /*2f90*/  FMUL.FTZ R125, R116, UR5 ;  /* 0x00000005747d7c20 */ /* 0x000fe20008410000 */
[----:B------:R-:W-:Y:S01]  /*2fa0*/  ISETP.GE.U32.AND.EX P0, PT, R167, 0x1000000, PT, P0 ;  /* 0x01000000a700780c */ /* 0x000fe20003f06100 */
[----:B------:R-:W-:Y:S01]  /*2fb0*/  FADD.FTZ R187, R187, -R193 ;  /* 0x800000c1bbbb7221 */ /* 0x000fe20000010000 */
[----:B------:R-:W-:Y:S01]  /*2fc0*/  @P3 SHF.L.U32 R118, R118, 0x10, RZ ;  /* 0x0000001076763819 */ /* 0x000fe200000006ff */
[----:B------:R-:W-:Y:S01]  /*2fd0*/  FMUL.FTZ R125, R125, UR4 ;  /* 0x000000047d7d7c20 */ /* 0x000fe20008410000 */
[----:B------:R-:W-:Y:S01]  /*2fe0*/  @P4 SHF.L.U32 R129, R126, 0x10, RZ ;  /* 0x000000107e814819 */ /* 0x000fe200000006ff */
[--C-:B------:R-:W-:Y:S01]  /*2ff0*/  FADD.FTZ R192, R192, -R191.reuse ;  /* 0x800000bfc0c07221 */ /* 0x100fe20000010000 */
[----:B------:R-:W-:Y:S01]  /*3000*/  LOP3.LUT P6, RZ, R167, 0xff0000, RZ, 0xc0, !PT ;  /* 0x00ff0000a7ff7812 */ /* 0x000fe200078cc0ff */
[----:B------:R-:W-:Y:S01]  /*3010*/  @P3 FMUL.FTZ R185, R125, R118 ;  /* 0x000000767db93220 */ /* 0x000fe20000410000 */
[----:B------:R-:W-:Y:S01]  /*3020*/  FADD.FTZ R118, R194, -R188 ;  /* 0x800000bcc2767221 */ /* 0x000fe20000010000 */
[----:B------:R-:W-:Y:S01]  /*3030*/  FFMA.FTZ R194, R195, UR26, R130 ;  /* 0x0000001ac3c27c23 */ /* 0x000fe20008010082 */
[----:B------:R-:W-:Y:S01]  /*3040*/  MOV R188, RZ ;  /* 0x000000ff00bc7202 */ /* 0x000fe20000000f00 */
[----:B------:R-:W-:Y:S01]  /*3050*/  FMUL.FTZ R192, R192, UR19 ;  /* 0x00000013c0c07c20 */ /* 0x000fe20008410000 */
[----:B------:R-:W-:Y:S01]  /*3060*/  FMUL.FTZ R118, R118, UR19 ;  /* 0x0000001376767c20 */ /* 0x000fe20008410000 */
[----:B------:R-:W-:Y:S01]  /*3070*/  FADD.FTZ R194, R196, -R194 ;  /* 0x800000c2c4c27221 */ /* 0x000fe20000010000 */
[--C-:B------:R-:W-:Y:S01]  /*3080*/  FFMA.FTZ R186, R186, UR26, R130.reuse ;  /* 0x0000001ababa7c23 */ /* 0x100fe20008010082 */
[----:B------:R-:W-:Y:S01]  /*3090*/  FFMA.FTZ R201, R201, UR26, R130 ;  /* 0x0000001ac9c97c23 */ /* 0x000fe20008010082 */
[----:B------:R-:W-:Y:S01]  /*30a0*/  FMUL.FTZ R119, R118, UR5 ;  /* 0x0000000576777c20 */ /* 0x000fe20008410000 */
[----:B------:R-:W-:Y:S01]  /*30b0*/  FMUL.FTZ R194, R194, UR19 ;  /* 0x00000013c2c27c20 */ /* 0x000fe20008410000 */
[----:B------:R-:W-:Y:S01]  /*30c0*/  @P0 PRMT R191, R127, 0x7632, R191 ;  /* 0x000076327fbf0816 */ /* 0x000fe200000000bf */
[----:B------:R-:W-:Y:S01]  /*30d0*/  FADD.FTZ R189, R189, -R186 ;  /* 0x800000babdbd7221 */ /* 0x000fe20000010000 */
[----:B------:R-:W-:Y:S01]  /*30e0*/  FMUL.FTZ R119, R119, UR4 ;  /* 0x0000000477777c20 */ /* 0x000fe20008410000 */
[----:B------:R-:W-:Y:S01]  /*30f0*/  @P6 SHF.L.U32 R167, R127, 0x10, RZ ;  /* 0x000000107fa76819 */ /* 0x000fe200000006ff */
[----:B------:R-:W-:Y:S01]  /*3100*/  FMUL.FTZ R127, R192, UR5 ;  /* 0x00000005c07f7c20 */ /* 0x000fe20008410000 */
[----:B------:R-:W-:Y:S01]  /*3110*/  FADD.FTZ R202, R202, -R201 ;  /* 0x800000c9caca7221 */ /* 0x000fe20000010000 */
[----:B------:R-:W-:Y:S01]  /*3120*/  @P4 FMUL.FTZ R184, R119, R129 ;  /* 0x0000008177b84220 */ /* 0x000fe20000410000 */
[----:B------:R-:W-:Y:S01]  /*3130*/  @P5 PRMT R129, R126, 0x7632, R129 ;  /* 0x000076327e815816 */ /* 0x000fe20000000081 */
[----:B------:R-:W-:Y:S01]  /*3140*/  FMUL.FTZ R126, R194, UR5 ;  /* 0x00000005c27e7c20 */ /* 0x000fe20008410000 */
[----:B------:R-:W-:Y:S01]  /*3150*/  FMUL.FTZ R119, R40, R119 ;  /* 0x0000007728777220 */ /* 0x000fe20000410000 */
[----:B------:R-:W-:Y:S01]  /*3160*/  @P0 SHF.L.U32 R191, R191, 0x10, RZ ;  /* 0x00000010bfbf0819 */ /* 0x000fe200000006ff */
[----:B------:R-:W-:Y:S01]  /*3170*/  FMUL.FTZ R127, R127, UR4 ;  /* 0x000000047f7f7c20 */ /* 0x000fe20008410000 */
[----:B------:R-:W-:Y:S01]  /*3180*/  @P5 SHF.L.U32 R129, R129, 0x10, RZ ;  /* 0x0000001081815819 */ /* 0x000fe200000006ff */
[----:B------:R-:W-:Y:S01]  /*3190*/  FMUL.FTZ R126, R126, UR4 ;  /* 0x000000047e7e7c20 */ /* 0x000fe20008410000 */
[----:B------:R-:W-:Y:S01]  /*31a0*/  F2FP.BF16.F32.PACK_AB R117, R116, R117 ;  /* 0x000000757475723e */ /* 0x000fe200000010ff */
[----:B------:R-:W-:Y:S01]  /*31b0*/  FMUL.FTZ R116, R202, UR19 ;  /* 0x00000013ca747c20 */ /* 0x000fe20008410000 */
[----:B------:R-:W-:Y:S01]  /*31c0*/  MOV R186, RZ ;  /* 0x000000ff00ba7202 */ /* 0x000fe20000000f00 */
[----:B------:R-:W-:Y:S01]  /*31d0*/  @P5 FMUL.FTZ R188, R126, R129 ;  /* 0x000000817ebc5220 */ /* 0x000fe20000410000 */
[----:B------:R-:W-:Y:S01]  /*31e0*/  FMUL.FTZ R129, R41, R126 ;  /* 0x0000007e29817220 */ /* 0x000fe20000410000 */
[----:B------:R-:W-:Y:S01]  /*31f0*/  FSEL R126, R119, RZ, P4 ;  /* 0x000000ff777e7208 */ /* 0x000fe20002000000 */
[----:B------:R-:W-:Y:S01]  /*3200*/  FMUL.FTZ R119, R187, UR19 ;  /* 0x00000013bb777c20 */ /* 0x000fe20008410000 */
[----:B------:R-:W-:Y:S01]  /*3210*/  LOP3.LUT P4, RZ, R166, 0xff, RZ, 0xc0, !PT ;  /* 0x000000ffa6ff7812 */ /* 0x000fe2000788c0ff */
[----:B------:R-:W-:Y:S01]  /*3220*/  FMUL.FTZ R128, R38, R128 ;  /* 0x0000008026807220 */ /* 0x000fe20000410000 */
[----:B------:R-:W-:Y:S01]  /*3230*/  FSEL R129, R129, RZ, P5 ;  /* 0x000000ff81817208 */ /* 0x000fe20002800000 */
[----:B------:R-:W-:Y:S01]  /*3240*/  FMUL.FTZ R125, R39, R125 ;  /* 0x0000007d277d7220 */ /* 0x000fe20000410000 */
[----:B------:R-:W-:Y:S01]  /*3250*/  LOP3.LUT P5, RZ, R166, 0xff00, RZ, 0xc0, !PT ;  /* 0x0000ff00a6ff7812 */ /* 0x000fe200078ac0ff */
[----:B------:R-:W-:Y:S01]  /*3260*/  FMUL.FTZ R166, R119, UR5 ;  /* 0x0000000577a67c20 */ /* 0x000fe20008410000 */
[----:B------:R-:W-:-:S02]  /*3270*/  MOV R187, RZ ;  /* 0x000000ff00bb7202 */ /* 0x000fc40000000f00 */
[----:B------:R-:W-:Y:S01]  /*3280*/  F2FP.BF16.F32.PACK_AB R119, R192, R119 ;  /* 0x00000077c077723e */ /* 0x000fe200000010ff */
[----:B------:R-:W-:Y:S01]  /*3290*/  FMUL.FTZ R166, R166, UR4 ;  /* 0x00000004a6a67c20 */ /* 0x000fe20008410000 */
[----:B------:R-:W-:Y:S01]  /*32a0*/  FMUL.FTZ R192, R189, UR19 ;  /* 0x00000013bdc07c20 */ /* 0x000fe20008410000 */
[----:B------:R-:W-:Y:S02]  /*32b0*/  FSEL R128, R128, RZ, P2 ;  /* 0x000000ff80807208 */ /* 0x000fe40001000000 */
[----:B------:R-:W-:Y:S01]  /*32c0*/  @P6 FMUL.FTZ R187, R166, R167 ;  /* 0x000000a7a6bb6220 */ /* 0x000fe20000410000 */
[----:B------:R-:W-:Y:S01]  /*32d0*/  FMUL.FTZ R167, R42, R166 ;  /* 0x000000a62aa77220 */ /* 0x000fe20000410000 */
[----:B------:R-:W-:Y:S01]  /*32e0*/  MOV R166, RZ ;  /* 0x000000ff00a67202 */ /* 0x000fe20000000f00 */
[----:B------:R-:W-:Y:S01]  /*32f0*/  @P0 FMUL.FTZ R166, R127, R191 ;  /* 0x000000bf7fa60220 */ /* 0x000fe20000410000 */
[----:B------:R-:W-:Y:S01]  /*3300*/  FMUL.FTZ R191, R192, UR5 ;  /* 0x00000005c0bf7c20 */ /* 0x000fe20008410000 */
[C---:B------:R-:W-:Y:S01]  /*3310*/  @P4 SHF.L.U32 R189, R124.reuse, 0x10, RZ ;  /* 0x000000107cbd4819 */ /* 0x040fe200000006ff */
[----:B------:R-:W-:Y:S01]  /*3320*/  FMUL.FTZ R127, R43, R127 ;  /* 0x0000007f2b7f7220 */ /* 0x000fe20000410000 */
[----:B------:R-:W-:Y:S01]  /*3330*/  @P5 PRMT R193, R124, 0x7632, R193 ;  /* 0x000076327cc15816 */ /* 0x000fe200000000c1 */
[----:B------:R-:W-:Y:S01]  /*3340*/  FMUL.FTZ R124, R116, UR5 ;  /* 0x00000005747c7c20 */ /* 0x000fe20008410000 */
[----:B------:R-:W-:Y:S01]  /*3350*/  FMUL.FTZ R191, R191, UR4 ;  /* 0x00000004bfbf7c20 */ /* 0x000fe20008410000 */
[----:B------:R-:W-:-:S02]  /*3360*/  FSEL R167, R167, RZ, P6 ;  /* 0x000000ffa7a77208 */ /* 0x000fc40003000000 */
[----:B------:R-:W-:Y:S01]  /*3370*/  @P5 SHF.L.U32 R193, R193, 0x10, RZ ;  /* 0x00000010c1c15819 */ /* 0x000fe200000006ff */
[----:B------:R-:W-:Y:S01]  /*3380*/  FMUL.FTZ R124, R124, UR4 ;  /* 0x000000047c7c7c20 */ /* 0x000fe20008410000 */
[----:B------:R-:W-:Y:S01]  /*3390*/  @P4 FMUL.FTZ R186, R191, R189 ;  /* 0x000000bdbfba4220 */ /* 0x000fe20000410000 */
[----:B------:R-:W-:Y:S01]  /*33a0*/  MOV R189, RZ ;  /* 0x000000ff00bd7202 */ /* 0x000fe20000000f00 */
[----:B------:R-:W-:Y:S01]  /*33b0*/  FMUL.FTZ R191, R36, R191 ;  /* 0x000000bf24bf7220 */ /* 0x000fe20000410000 */
[----:B------:R-:W-:Y:S01]  /*33c0*/  @P5 FMUL.FTZ R189, R124, R193 ;  /* 0x000000c17cbd5220 */ /* 0x000fe20000410000 */
[----:B------:R-:W-:Y:S01]  /*33d0*/  FMUL.FTZ R124, R37, R124 ;  /* 0x0000007c257c7220 */ /* 0x000fe20000410000 */
        /* <DEDUP_REMOVED lines=10> */
.L_x_4033:
[----:B------:R-:W0:Y:S01]  /*3480*/  @P1 LDC.64 R128, c[0x0][0x478] ;  /* 0x00011e00ff801b82 */ /* 0x000e220000000a00 */
[----:B------:R-:W-:-:S07]  /*3490*/  MOV R194, 0x10 ;  /* 0x0000001000c27802 */ /* 0x000fce0000000f00 */
[----:B------:R-:W1:Y:S01]  /*34a0*/  LDC.64 R192, c[0x0][0x468] ;  /* 0x00011a00ffc07b82 */ /* 0x000e620000000a00 */
[----:B0-----:R-:W-:-:S05]  /*34b0*/  @P1 IMAD.WIDE.U32 R128, R32, 0x10, R128 ;  /* 0x0000001020801825 */ /* 0x001fca00078e0080 */
[----:B------:R1:W-:Y:S02]  /*34c0*/  @P1 STG.E.128 desc[UR12][R128.64], R116 ;  /* 0x0000007480001986 */ /* 0x0003e4000c101d0c */
[----:B-1----:R-:W-:-:S05]  /*34d0*/  IMAD.WIDE.U32 R128, R32, 0x10, R192 ;  /* 0x0000001020807825 */ /* 0x002fca00078e00c0 */
[----:B------:R0:W-:Y:S02]  /*34e0*/  STG.E.128 desc[UR12][R128.64], R124 ;  /* 0x0000007c80007986 */ /* 0x0001e4000c101d0c */
[----:B0-----:R-:W-:-:S06]  /*34f0*/  IMAD.WIDE.U32 R124, R33, R194, UR22 ;  /* 0x00000016217c7e25 */ /* 0x001fcc000f8e00c2 */
        /* <DEDUP_REMOVED lines=9> */
[C---:B------:R-:W-:Y:S01]  /*3590*/  LOP3.LUT P4, RZ, R159.reuse, 0xff, RZ, 0xc0, !PT ;  /* 0x000000ff9fff7812 */ /* 0x040fe2000788c0ff */
[----:B------:R-:W-:Y:S01]  /*35a0*/  FMUL.FTZ R117, R116, UR19 ;  /* 0x0000001374757c20 */ /* 0x000fe20008410000 */
[----:B------:R-:W-:Y:S01]  /*35b0*/  LOP3.LUT P5, RZ, R159, 0xff00, RZ, 0xc0, !PT ;  /* 0x0000ff009fff7812 */ /* 0x000fe200078ac0ff */
[----:B------:R-:W-:Y:S01]  /*35c0*/  FMUL.FTZ R116, R177, UR19 ;  /* 0x00000013b1747c20 */ /* 0x000fe20008410000 */
[--C-:B------:R-:W-:Y:S01]  /*35d0*/  FFMA.FTZ R175, R175, UR26, R130.reuse ;  /* 0x0000001aafaf7c23 */ /* 0x100fe20008010082 */
[----:B------:R-:W-:Y:S01]  /*35e0*/  FMUL.FTZ R128, R117, UR5 ;  /* 0x0000000575807c20 */ /* 0x000fe20008410000 */
[----:B------:R-:W-:Y:S01]  /*35f0*/  MOV R169, RZ ;  /* 0x000000ff00a97202 */ /* 0x000fe20000000f00 */
[----:B------:R-:W-:Y:S01]  /*3600*/  FFMA.FTZ R179, R179, UR26, R130 ;  /* 0x0000001ab3b37c23 */ /* 0x000fe20008010082 */
[C---:B-----5:R-:W-:Y:S01]  /*3610*/  @P2 SHF.L.U32 R119, R125.reuse, 0x10, RZ ;  /* 0x000000107d772819 */ /* 0x060fe200000006ff */
[----:B------:R-:W-:Y:S01]  /*3620*/  FMUL.FTZ R128, R128, UR4 ;  /* 0x0000000480807c20 */ /* 0x000fe20008410000 */
[----:B------:R-:W-:Y:S01]  /*3630*/  @P3 PRMT R118, R125, 0x7632, R118 ;  /* 0x000076327d763816 */ /* 0x000fe20000000076 */
[----:B------:R-:W-:Y:S01]  /*3640*/  FMUL.FTZ R125, R116, UR5 ;  /* 0x00000005747d7c20 */ /* 0x000fe20008410000 */
[----:B------:R-:W-:Y:S01]  /*3650*/  FADD.FTZ R176, R176, -R175 ;  /* 0x800000afb0b07221 */ /* 0x000fe20000010000 */
[----:B------:R-:W-:Y:S01]  /*3660*/  @P2 FMUL.FTZ R167, R128, R119 ;  /* 0x0000007780a72220 */ /* 0x000fe20000410000 */
[----:B------:R-:W-:Y:S01]  /*3670*/  @P3 SHF.L.U32 R118, R118, 0x10, RZ ;  /* 0x0000001076763819 */ /* 0x000fe200000006ff */
[----:B------:R-:W-:Y:S01]  /*3680*/  FMUL.FTZ R125, R125, UR4 ;  /* 0x000000047d7d7c20 */ /* 0x000fe20008410000 */
[----:B------:R-:W-:Y:S01]  /*3690*/  FFMA.FTZ R119, R170, UR26, R130 ;  /* 0x0000001aaa777c23 */ /* 0x000fe20008010082 */
[----:B------:R-:W-:Y:S01]  /*36a0*/  FADD.FTZ R175, R180, -R179 ;  /* 0x800000b3b4af7221 */ /* 0x000fe20000010000 */
[----:B------:R-:W-:Y:S01]  /*36b0*/  @P5 PRMT R129, R126, 0x7632, R129 ;  /* 0x000076327e815816 */ /* 0x000fe20000000081 */
[----:B------:R-:W-:Y:S01]  /*36c0*/  @P3 FMUL.FTZ R169, R125, R118 ;  /* 0x000000767da93220 */ /* 0x000fe20000410000 */
[----:B------:R-:W-:Y:S01]  /*36d0*/  FADD.FTZ R118, R172, -R119 ;  /* 0x80000077ac767221 */ /* 0x000fe20000010000 */
[----:B------:R-:W-:Y:S01]  /*36e0*/  FMUL.FTZ R175, R175, UR19 ;  /* 0x00000013afaf7c20 */ /* 0x000fe20008410000 */
[----:B------:R-:W-:-:S02]  /*36f0*/  @P4 SHF.L.U32 R172, R126, 0x10, RZ ;  /* 0x000000107eac4819 */ /* 0x000fc400000006ff */
[----:B------:R-:W-:Y:S01]  /*3700*/  CS2R R170, SRZ ;  /* 0x0000000000aa7805 */ /* 0x000fe2000001ff00 */
[----:B------:R-:W-:Y:S01]  /*3710*/  FMUL.FTZ R118, R118, UR19 ;  /* 0x0000001376767c20 */ /* 0x000fe20008410000 */
[----:B------:R-:W-:Y:S01]  /*3720*/  FMUL.FTZ R126, R175, UR5 ;  /* 0x00000005af7e7c20 */ /* 0x000fe20008410000 */
[----:B------:R-:W-:Y:S01]  /*3730*/  @P5 SHF.L.U32 R129, R129, 0x10, RZ ;  /* 0x0000001081815819 */ /* 0x000fe200000006ff */
[--C-:B------:R-:W-:Y:S01]  /*3740*/  FFMA.FTZ R173, R173, UR26, R130.reuse ;  /* 0x0000001aadad7c23 */ /* 0x100fe20008010082 */
[----:B------:R-:W-:Y:S01]  /*3750*/  FMUL.FTZ R119, R118, UR5 ;  /* 0x0000000576777c20 */ /* 0x000fe20008410000 */
[----:B------:R-:W-:Y:S01]  /*3760*/  FMUL.FTZ R126, R126, UR4 ;  /* 0x000000047e7e7c20 */ /* 0x000fe20008410000 */
[----:B------:R-:W-:Y:S01]  /*3770*/  LOP3.LUT P6, RZ, R159, 0xff0000, RZ, 0xc0, !PT ;  /* 0x00ff00009fff7812 */ /* 0x000fe200078cc0ff */
[----:B------:R-:W-:Y:S01]  /*3780*/  FADD.FTZ R174, R174, -R173 ;  /* 0x800000adaeae7221 */ /* 0x000fe20000010000 */
[----:B------:R-:W-:Y:S01]  /*3790*/  FMUL.FTZ R119, R119, UR4 ;  /* 0x0000000477777c20 */ /* 0x000fe20008410000 */
[----:B------:R-:W-:Y:S01]  /*37a0*/  @P5 FMUL.FTZ R171, R126, R129 ;  /* 0x000000817eab5220 */ /* 0x000fe20000410000 */
[----:B------:R-:W-:Y:S01]  /*37b0*/  FMUL.FTZ R129, R49, R126 ;  /* 0x0000007e31817220 */ /* 0x000fe20000410000 */
[----:B------:R-:W-:Y:S01]  /*37c0*/  ISETP.GE.U32.AND P0, PT, R158, RZ, PT ;  /* 0x000000ff9e00720c */ /* 0x000fe20003f06070 */
[----:B------:R-:W-:Y:S01]  /*37d0*/  @P4 FMUL.FTZ R170, R119, R172 ;  /* 0x000000ac77aa4220 */ /* 0x000fe20000410000 */
[----:B------:R-:W-:Y:S01]  /*37e0*/  FMUL.FTZ R119, R48, R119 ;  /* 0x0000007730777220 */ /* 0x000fe20000410000 */
[--C-:B------:R-:W-:Y:S01]  /*37f0*/  FFMA.FTZ R181, R181, UR26, R130.reuse ;  /* 0x0000001ab5b57c23 */ /* 0x100fe20008010082 */
[----:B------:R-:W-:Y:S01]  /*3800*/  FSEL R129, R129, RZ, P5 ;  /* 0x000000ff81817208 */ /* 0x000fe20002800000 */
[----:B------:R-:W-:Y:S01]  /*3810*/  FFMA.FTZ R165, R165, UR26, R130 ;  /* 0x0000001aa5a57c23 */ /* 0x000fe20008010082 */
[----:B------:R-:W-:Y:S01]  /*3820*/  ISETP.GE.U32.AND.EX P0, PT, R159, 0x1000000, PT, P0 ;  /* 0x010000009f00780c */ /* 0x000fe20003f06100 */
[----:B------:R-:W-:Y:S01]  /*3830*/  FADD.FTZ R181, R182, -R181 ;  /* 0x800000b5b6b57221 */ /* 0x000fe20000010000 */
[----:B------:R-:W-:Y:S01]  /*3840*/  FSEL R126, R119, RZ, P4 ;  /* 0x000000ff777e7208 */ /* 0x000fe20002000000 */
[----:B------:R-:W-:Y:S01]  /*3850*/  FMUL.FTZ R119, R174, UR19 ;  /* 0x00000013ae777c20 */ /* 0x000fe20008410000 */
[----:B------:R-:W-:Y:S01]  /*3860*/  LOP3.LUT P4, RZ, R158, 0xff, RZ, 0xc0, !PT ;  /* 0x000000ff9eff7812 */ /* 0x000fe2000788c0ff */
[----:B------:R-:W-:Y:S01]  /*3870*/  FADD.FTZ R174, R168, -R165 ;  /* 0x800000a5a8ae7221 */ /* 0x000fe20000010000 */
[----:B------:R-:W-:Y:S01]  /*3880*/  LOP3.LUT P5, RZ, R158, 0xff00, RZ, 0xc0, !PT ;  /* 0x0000ff009eff7812 */ /* 0x000fe200078ac0ff */
[----:B------:R-:W-:Y:S01]  /*3890*/  FMUL.FTZ R158, R119, UR5 ;  /* 0x00000005779e7c20 */ /* 0x000fe20008410000 */
[----:B------:R-:W-:Y:S01]  /*38a0*/  FMUL.FTZ R168, R181, UR19 ;  /* 0x00000013b5a87c20 */ /* 0x000fe20008410000 */
[----:B------:R-:W-:-:S02]  /*38b0*/  HFMA2 R172, -RZ, RZ, 0, 0 ;  /* 0x00000000ffac7431 */ /* 0x000fc400000001ff */
[----:B------:R-:W-:Y:S01]  /*38c0*/  FMUL.FTZ R174, R174, UR19 ;  /* 0x00000013aeae7c20 */ /* 0x000fe20008410000 */
[----:B------:R-:W-:Y:S01]  /*38d0*/  FMUL.FTZ R173, R158, UR4 ;  /* 0x000000049ead7c20 */ /* 0x000fe20008410000 */
[----:B------:R-:W-:Y:S01]  /*38e0*/  @P6 SHF.L.U32 R158, R127, 0x10, RZ ;  /* 0x000000107f9e6819 */ /* 0x000fe200000006ff */
[----:B------:R-:W-:Y:S01]  /*38f0*/  FMUL.FTZ R128, R46, R128 ;  /* 0x000000802e807220 */ /* 0x000fe20000410000 */
[----:B------:R-:W-:Y:S01]  /*3900*/  F2FP.BF16.F32.PACK_AB R118, R175, R118 ;  /* 0x00000076af76723e */ /* 0x000fe200000010ff */
[----:B------:R-:W-:Y:S01]  /*3910*/  FMUL.FTZ R175, R176, UR19 ;  /* 0x00000013b0af7c20 */ /* 0x000fe20008410000 */
[C---:B------:R-:W-:Y:S01]  /*3920*/  F2FP.BF16.F32.PACK_AB R119, R168.reuse, R119 ;  /* 0x00000077a877723e */ /* 0x040fe200000010ff */
[----:B------:R-:W-:Y:S01]  /*3930*/  @P6 FMUL.FTZ R172, R173, R158 ;  /* 0x0000009eadac6220 */ /* 0x000fe20000410000 */
[----:B------:R-:W-:Y:S01]  /*3940*/  @P0 PRMT R158, R127, 0x7632, R158 ;  /* 0x000076327f9e0816 */ /* 0x000fe2000000009e */
[----:B------:R-:W-:Y:S01]  /*3950*/  FMUL.FTZ R127, R168, UR5 ;  /* 0x00000005a87f7c20 */ /* 0x000fe20008410000 */
[----:B------:R-:W-:Y:S01]  /*3960*/  FMUL.FTZ R168, R174, UR5 ;  /* 0x00000005aea87c20 */ /* 0x000fe20008410000 */
[----:B------:R-:W-:Y:S01]  /*3970*/  @P4 SHF.L.U32 R165, R124, 0x10, RZ ;  /* 0x000000107ca54819 */ /* 0x000fe200000006ff */
[----:B------:R-:W-:Y:S01]  /*3980*/  FMUL.FTZ R173, R50, R173 ;  /* 0x000000ad32ad7220 */ /* 0x000fe20000410000 */
[----:B------:R-:W-:Y:S01]  /*3990*/  @P5 PRMT R177, R124, 0x7632, R177 ;  /* 0x000076327cb15816 */ /* 0x000fe200000000b1 */
[----:B------:R-:W-:Y:S01]  /*39a0*/  FMUL.FTZ R124, R175, UR5 ;  /* 0x00000005af7c7c20 */ /* 0x000fe20008410000 */
[----:B------:R-:W-:Y:S01]  /*39b0*/  FMUL.FTZ R168, R168, UR4 ;  /* 0x00000004a8a87c20 */ /* 0x000fe20008410000 */
[----:B------:R-:W-:Y:S01]  /*39c0*/  @P0 SHF.L.U32 R178, R158, 0x10, RZ ;  /* 0x000000109eb20819 */ /* 0x000fe200000006ff */
[----:B------:R-:W-:Y:S01]  /*39d0*/  FMUL.FTZ R127, R127, UR4 ;  /* 0x000000047f7f7c20 */ /* 0x000fe20008410000 */
[----:B------:R-:W-:-:S02]  /*39e0*/  @P5 SHF.L.U32 R177, R177, 0x10, RZ ;  /* 0x00000010b1b15819 */ /* 0x000fc400000006ff */
[----:B------:R-:W-:Y:S01]  /*39f0*/  CS2R R158, SRZ ;  /* 0x00000000009e7805 */ /* 0x000fe2000001ff00 */
[----:B------:R-:W-:Y:S01]  /*3a00*/  FMUL.FTZ R124, R124, UR4 ;  /* 0x000000047c7c7c20 */ /* 0x000fe20008410000 */
[----:B------:R-:W-:Y:S01]  /*3a10*/  @P4 FMUL.FTZ R159, R168, R165 ;  /* 0x000000a5a89f4220 */ /* 0x000fe20000410000 */
[----:B------:R-:W-:Y:S01]  /*3a20*/  MOV R165, RZ ;  /* 0x000000ff00a57202 */ /* 0x000fe20000000f00 */
[----:B------:R-:W-:Y:S01]  /*3a30*/  @P0 FMUL.FTZ R158, R127, R178 ;  /* 0x000000b27f9e0220 */ /* 0x000fe20000410000 */
[----:B------:R-:W-:Y:S01]  /*3a40*/  @P5 FMUL.FTZ R165, R124, R177 ;  /* 0x000000b17ca55220 */ /* 0x000fe20000410000 */
[----:B------:R-:W-:Y:S01]  /*3a50*/  FMUL.FTZ R127, R51, R127 ;  /* 0x0000007f337f7220 */ /* 0x000fe20000410000 */
[----:B------:R-:W-:Y:S01]  /*3a60*/  FMUL.FTZ R125, R47, R125 ;  /* 0x0000007d2f7d7220 */ /* 0x000fe20000410000 */
[----:B------:R-:W-:Y:S01]  /*3a70*/  FMUL.FTZ R168, R44, R168 ;  /* 0x000000a82ca87220 */ /* 0x000fe20000410000 */
[----:B------:R-:W-:Y:S01]  /*3a80*/  FMUL.FTZ R124, R45, R124 ;  /* 0x0000007c2d7c7220 */ /* 0x000fe20000410000 */
[----:B------:R-:W-:-:S02]  /*3a90*/  F2FP.BF16.F32.PACK_AB R126, R129, R126 ;  /* 0x0000007e817e723e */ /* 0x000fc400000010ff */
[----:B------:R-:W-:Y:S02]  /*3aa0*/  FSEL R173, R173, RZ, P6 ;  /* 0x000000ffadad7208 */ /* 0x000fe40003000000 */
[----:B------:R-:W-:Y:S02]  /*3ab0*/  FSEL R176, R127, RZ, P0 ;  /* 0x000000ff7fb07208 */ /* 0x000fe40000000000 */
        /* <DEDUP_REMOVED lines=10> */
.L_x_4034:
        /* <DEDUP_REMOVED lines=9> */
[----:B------:R-:W-:Y:S01]  /*3bf0*/  MOV R169, RZ ;  /* 0x000000ff00a97202 */ /* 0x000fe20000000f00 */
[----:B------:R-:W-:Y:S01]  /*3c00*/  FMUL.FTZ R178, R178, UR19 ;  /* 0x00000013b2b27c20 */ /* 0x000fe20008410000 */
[----:B------:R-:W-:Y:S01]  /*3c10*/  LOP3.LUT P3, RZ, R159, 0xff00, RZ, 0xc0, !PT ;  /* 0x0000ff009fff7812 */ /* 0x000fe2000786c0ff */
[----:B------:R-:W-:Y:S01]  /*3c20*/  FMUL.FTZ R128, R128, UR5 ;  /* 0x0000000580807c20 */ /* 0x000fe20008410000 */
[--C-:B------:R-:W-:Y:S01]  /*3c30*/  FFMA.FTZ R173, R173, UR26, R130.reuse ;  /* 0x0000001aadad7c23 */ /* 0x100fe20008010082 */
[----:B-----5:R-:W-:Y:S01]  /*3c40*/  @P5 SHF.L.U32 R129, R125, 0x10, RZ ;  /* 0x000000107d815819 */ /* 0x020fe200000006ff */
[--C-:B------:R-:W-:Y:S01]  /*3c50*/  FFMA.FTZ R179, R179, UR26, R130.reuse ;  /* 0x0000001ab3b37c23 */ /* 0x100fe20008010082 */
[----:B------:R-:W-:Y:S01]  /*3c60*/  FMUL.FTZ R128, R128, UR4 ;  /* 0x0000000480807c20 */ /* 0x000fe20008410000 */
[----:B------:R-:W-:Y:S01]  /*3c70*/  LOP3.LUT P2, RZ, R159, 0xff0000, RZ, 0xc0, !PT ;  /* 0x00ff00009fff7812 */ /* 0x000fe2000784c0ff */
[----:B------:R-:W-:Y:S01]  /*3c80*/  FADD.FTZ R173, R174, -R173 ;  /* 0x800000adaead7221 */ /* 0x000fe20000010000 */
[----:B------:R-:W-:Y:S01]  /*3c90*/  FADD.FTZ R180, R180, -R179 ;  /* 0x800000b3b4b47221 */ /* 0x000fe20000010000 */
[----:B------:R-:W-:Y:S01]  /*3ca0*/  @P5 FMUL.FTZ R167, R129, R128 ;  /* 0x0000008081a75220 */ /* 0x000fe20000410000 */
[----:B------:R-:W-:Y:S01]  /*3cb0*/  @P4 PRMT R129, R125, 0x7632, R129 ;  /* 0x000076327d814816 */ /* 0x000fe20000000081 */
[----:B------:R-:W-:Y:S01]  /*3cc0*/  FMUL.FTZ R125, R178, UR5 ;  /* 0x00000005b27d7c20 */ /* 0x000fe20008410000 */
[--C-:B------:R-:W-:Y:S01]  /*3cd0*/  FFMA.FTZ R175, R175, UR26, R130.reuse ;  /* 0x0000001aafaf7c23 */ /* 0x100fe20008010082 */
[----:B------:R-:W-:Y:S01]  /*3ce0*/  FMUL.FTZ R173, R173, UR19 ;  /* 0x00000013adad7c20 */ /* 0x000fe20008410000 */
[----:B------:R-:W-:Y:S01]  /*3cf0*/  @P4 SHF.L.U32 R129, R129, 0x10, RZ ;  /* 0x0000001081814819 */ /* 0x000fe200000006ff */
[----:B------:R-:W-:Y:S01]  /*3d00*/  FMUL.FTZ R125, R125, UR4 ;  /* 0x000000047d7d7c20 */ /* 0x000fe20008410000 */
[----:B------:R-:W-:Y:S01]  /*3d10*/  FMUL.FTZ R180, R180, UR19 ;  /* 0x00000013b4b47c20 */ /* 0x000fe20008410000 */
[--C-:B------:R-:W-:Y:S01]  /*3d20*/  FADD.FTZ R176, R176, -R175.reuse ;  /* 0x800000afb0b07221 */ /* 0x100fe20000010000 */
[----:B------:R-:W-:Y:S01]  /*3d30*/  @P3 PRMT R175, R126, 0x7632, R175 ;  /* 0x000076327eaf3816 */ /* 0x000fe200000000af */
[----:B------:R-:W-:Y:S01]  /*3d40*/  @P4 FMUL.FTZ R169, R129, R125 ;  /* 0x0000007d81a94220 */ /* 0x000fe20000410000 */
[----:B------:R-:W-:Y:S01]  /*3d50*/  FFMA.FTZ R129, R170, UR26, R130 ;  /* 0x0000001aaa817c23 */ /* 0x000fe20008010082 */
[----:B------:R-:W-:Y:S01]  /*3d60*/  FMUL.FTZ R173, R173, UR5 ;  /* 0x00000005adad7c20 */ /* 0x000fe20008410000 */
[----:B------:R-:W-:-:S02]  /*3d70*/  CS2R R170, SRZ ;  /* 0x0000000000aa7805 */ /* 0x000fc4000001ff00 */
[----:B------:R-:W-:Y:S01]  /*3d80*/  @P2 SHF.L.U32 R174, R127, 0x10, RZ ;  /* 0x000000107fae2819 */ /* 0x000fe200000006ff */
[----:B------:R-:W-:Y:S01]  /*3d90*/  FADD.FTZ R129, R172, -R129 ;  /* 0x80000081ac817221 */ /* 0x000fe20000010000 */
[----:B------:R-:W-:Y:S01]  /*3da0*/  @P0 SHF.L.U32 R172, R126, 0x10, RZ ;  /* 0x000000107eac0819 */ /* 0x000fe200000006ff */
[----:B------:R-:W-:Y:S01]  /*3db0*/  FMUL.FTZ R126, R180, UR5 ;  /* 0x00000005b47e7c20 */ /* 0x000fe20008410000 */
[----:B------:R-:W-:Y:S01]  /*3dc0*/  @P3 SHF.L.U32 R175, R175, 0x10, RZ ;  /* 0x00000010afaf3819 */ /* 0x000fe200000006ff */
[----:B------:R-:W-:Y:S01]  /*3dd0*/  FMUL.FTZ R129, R129, UR19 ;  /* 0x0000001381817c20 */ /* 0x000fe20008410000 */
[----:B------:R-:W-:Y:S01]  /*3de0*/  FMUL.FTZ R173, R173, UR4 ;  /* 0x00000004adad7c20 */ /* 0x000fe20008410000 */
[----:B------:R-:W-:Y:S01]  /*3df0*/  FMUL.FTZ R126, R126, UR4 ;  /* 0x000000047e7e7c20 */ /* 0x000fe20008410000 */
[--C-:B------:R-:W-:Y:S01]  /*3e00*/  FFMA.FTZ R181, R181, UR26, R130.reuse ;  /* 0x0000001ab5b57c23 */ /* 0x100fe20008010082 */
[----:B------:R-:W-:Y:S01]  /*3e10*/  FMUL.FTZ R129, R129, UR5 ;  /* 0x0000000581817c20 */ /* 0x000fe20008410000 */
[----:B------:R-:W-:Y:S01]  /*3e20*/  FFMA.FTZ R165, R165, UR26, R130 ;  /* 0x0000001aa5a57c23 */ /* 0x000fe20008010082 */
[----:B------:R-:W-:Y:S01]  /*3e30*/  @P3 FMUL.FTZ R171, R175, R126 ;  /* 0x0000007eafab3220 */ /* 0x000fe20000410000 */
[----:B------:R-:W-:Y:S01]  /*3e40*/  FADD.FTZ R181, R182, -R181 ;  /* 0x800000b5b6b57221 */ /* 0x000fe20000010000 */
[----:B------:R-:W-:Y:S01]  /*3e50*/  FMUL.FTZ R129, R129, UR4 ;  /* 0x0000000481817c20 */ /* 0x000fe20008410000 */
[----:B------:R-:W-:Y:S01]  /*3e60*/  FADD.FTZ R165, R168, -R165 ;  /* 0x800000a5a8a57221 */ /* 0x000fe20000010000 */
[----:B------:R-:W-:Y:S01]  /*3e70*/  FMUL.FTZ R176, R176, UR19 ;  /* 0x00000013b0b07c20 */ /* 0x000fe20008410000 */
[----:B------:R-:W-:Y:S01]  /*3e80*/  FMUL.FTZ R168, R181, UR19 ;  /* 0x00000013b5a87c20 */ /* 0x000fe20008410000 */
[-C--:B------:R-:W-:Y:S01]  /*3e90*/  @P0 FMUL.FTZ R170, R172, R129.reuse ;  /* 0x00000081acaa0220 */ /* 0x080fe20000410000 */
[----:B------:R-:W-:Y:S01]  /*3ea0*/  FMUL.FTZ R129, R48, R129 ;  /* 0x0000008130817220 */ /* 0x000fe20000410000 */
[----:B------:R-:W-:-:S02]  /*3eb0*/  HFMA2 R172, -RZ, RZ, 0, 0 ;  /* 0x00000000ffac7431 */ /* 0x000fc400000001ff */
[-C--:B------:R-:W-:Y:S01]  /*3ec0*/  @P2 FMUL.FTZ R172, R174, R173.reuse ;  /* 0x000000adaeac2220 */ /* 0x080fe20000410000 */
[----:B------:R-:W-:Y:S01]  /*3ed0*/  FMUL.FTZ R174, R49, R126 ;  /* 0x0000007e31ae7220 */ /* 0x000fe20000410000 */
[----:B------:R-:W-:Y:S01]  /*3ee0*/  FMUL.FTZ R173, R50, R173 ;  /* 0x000000ad32ad7220 */ /* 0x000fe20000410000 */
[----:B------:R-:W-:Y:S01]  /*3ef0*/  FSEL R126, R129, RZ, P0 ;  /* 0x000000ff817e7208 */ /* 0x000fe20000000000 */
[----:B------:R-:W-:Y:S01]  /*3f00*/  FMUL.FTZ R168, R168, UR5 ;  /* 0x00000005a8a87c20 */ /* 0x000fe20008410000 */
[----:B------:R-:W-:Y:S01]  /*3f10*/  ISETP.GE.U32.AND P0, PT, R158, RZ, PT ;  /* 0x000000ff9e00720c */ /* 0x000fe20003f06070 */
[----:B------:R-:W-:Y:S01]  /*3f20*/  FMUL.FTZ R165, R165, UR19 ;  /* 0x00000013a5a57c20 */ /* 0x000fe20008410000 */
[----:B------:R-:W-:Y:S01]  /*3f30*/  FSEL R129, R174, RZ, P3 ;  /* 0x000000ffae817208 */ /* 0x000fe20001800000 */
[----:B------:R-:W-:Y:S01]  /*3f40*/  FMUL.FTZ R168, R168, UR4 ;  /* 0x00000004a8a87c20 */ /* 0x000fe20008410000 */
[----:B------:R-:W-:Y:S01]  /*3f50*/  ISETP.GE.U32.AND.EX P0, PT, R159, 0x1000000, PT, P0 ;  /* 0x010000009f00780c */ /* 0x000fe20003f06100 */
[----:B------:R-:W-:Y:S01]  /*3f60*/  FMUL.FTZ R175, R165, UR5 ;  /* 0x00000005a5af7c20 */ /* 0x000fe20008410000 */
[----:B------:R-:W-:Y:S01]  /*3f70*/  FSEL R173, R173, RZ, P2 ;  /* 0x000000ffadad7208 */ /* 0x000fe20001000000 */
[----:B------:R-:W-:Y:S01]  /*3f80*/  FMUL.FTZ R128, R46, R128 ;  /* 0x000000802e807220 */ /* 0x000fe20000410000 */
[C---:B------:R-:W-:Y:S01]  /*3f90*/  LOP3.LUT P3, RZ, R158.reuse, 0xff, RZ, 0xc0, !PT ;  /* 0x000000ff9eff7812 */ /* 0x040fe2000786c0ff */
[----:B------:R-:W-:Y:S01]  /*3fa0*/  FMUL.FTZ R175, R175, UR4 ;  /* 0x00000004afaf7c20 */ /* 0x000fe20008410000 */
[----:B------:R-:W-:-:S02]  /*3fb0*/  LOP3.LUT P2, RZ, R158, 0xff00, RZ, 0xc0, !PT ;  /* 0x0000ff009eff7812 */ /* 0x000fc4000784c0ff */
[----:B------:R-:W-:Y:S02]  /*3fc0*/  CS2R R158, SRZ ;  /* 0x00000000009e7805 */ /* 0x000fe4000001ff00 */
[----:B------:R-:W-:Y:S01]  /*3fd0*/  MOV R165, RZ ;  /* 0x000000ff00a57202 */ /* 0x000fe20000000f00 */
[----:B------:R-:W-:Y:S01]  /*3fe0*/  FMUL.FTZ R125, R47, R125 ;  /* 0x0000007d2f7d7220 */ /* 0x000fe20000410000 */
[----:B------:R-:W-:Y:S02]  /*3ff0*/  FSEL R128, R128, RZ, P5 ;  /* 0x000000ff80807208 */ /* 0x000fe40002800000 */
[----:B------:R-:W-:Y:S02]  /*4000*/  F2FP.BF16.F32.PACK_AB R126, R129, R126 ;  /* 0x0000007e817e723e */ /* 0x000fe400000010ff */
[----:B------:R-:W-:Y:S02]  /*4010*/  @P0 PRMT R127, R127, 0x7632, R127 ;  /* 0x000076327f7f0816 */ /* 0x000fe4000000007f */
[----:B------:R-:W-:-:S02]  /*4020*/  FSEL R125, R125, RZ, P4 ;  /* 0x000000ff7d7d7208 */ /* 0x000fc40002000000 */
[----:B------:R-:W-:Y:S02]  /*4030*/  @P0 SHF.L.U32 R127, R127, 0x10, RZ ;  /* 0x000000107f7f0819 */ /* 0x000fe400000006ff */
[C---:B------:R-:W-:Y:S02]  /*4040*/  @P3 SHF.L.U32 R174, R124.reuse, 0x10, RZ ;  /* 0x000000107cae3819 */ /* 0x040fe400000006ff */
[----:B------:R-:W-:Y:S01]  /*4050*/  F2FP.BF16.F32.PACK_AB R125, R125, R128 ;  /* 0x000000807d7d723e */ /* 0x000fe200000010ff */
[-C--:B------:R-:W-:Y:S01]  /*4060*/  @P0 FMUL.FTZ R158, R127, R168.reuse ;  /* 0x000000a87f9e0220 */ /* 0x080fe20000410000 */
[----:B------:R-:W-:Y:S01]  /*4070*/  @P2 PRMT R127, R124, 0x7632, R127 ;  /* 0x000076327c7f2816 */ /* 0x000fe2000000007f */
[----:B------:R-:W-:Y:S01]  /*4080*/  FMUL.FTZ R124, R176, UR5 ;  /* 0x00000005b07c7c20 */ /* 0x000fe20008410000 */
[-C--:B------:R-:W-:Y:S01]  /*4090*/  @P3 FMUL.FTZ R159, R174, R175.reuse ;  /* 0x000000afae9f3220 */ /* 0x080fe20000410000 */
[----:B------:R-:W-:Y:S01]  /*40a0*/  FMUL.FTZ R168, R51, R168 ;  /* 0x000000a833a87220 */ /* 0x000fe20000410000 */
[----:B------:R-:W-:Y:S01]  /*40b0*/  @P2 SHF.L.U32 R127, R127, 0x10, RZ ;  /* 0x000000107f7f2819 */ /* 0x000fe200000006ff */
[----:B------:R-:W-:Y:S01]  /*40c0*/  FMUL.FTZ R124, R124, UR4 ;  /* 0x000000047c7c7c20 */ /* 0x000fe20008410000 */
[----:B------:R-:W-:-:S02]  /*40d0*/  FMUL.FTZ R175, R44, R175 ;  /* 0x000000af2caf7220 */ /* 0x000fc40000410000 */
[----:B------:R-:W-:Y:S01]  /*40e0*/  FSEL R168, R168, RZ, P0 ;  /* 0x000000ffa8a87208 */ /* 0x000fe20000000000 */
[-C--:B------:R-:W-:Y:S01]  /*40f0*/  @P2 FMUL.FTZ R165, R127, R124.reuse ;  /* 0x0000007c7fa52220 */ /* 0x080fe20000410000 */
[----:B------:R-:W-:Y:S01]  /*4100*/  FMUL.FTZ R124, R45, R124 ;  /* 0x0000007c2d7c7220 */ /* 0x000fe20000410000 */
[----:B------:R-:W-:Y:S02]  /*4110*/  FSEL R175, R175, RZ, P3 ;  /* 0x000000ffafaf7208 */ /* 0x000fe40001800000 */
[----:B------:R-:W-:Y:S02]  /*4120*/  F2FP.BF16.F32.PACK_AB R127, R168, R173 ;  /* 0x000000ada87f723e */ /* 0x000fe400000010ff */
[----:B------:R-:W-:-:S04]  /*4130*/  FSEL R124, R124, RZ, P2 ;  /* 0x000000ff7c7c7208 */ /* 0x000fc80001000000 */
[----:B------:R-:W-:-:S07]  /*4140*/  F2FP.BF16.F32.PACK_AB R124, R124, R175 ;  /* 0x000000af7c7c723e */ /* 0x000fce00000010ff */
.L_x_4035:
[----:B------:R-:W0:Y:S02]  /*4150*/  @P1 LDC.64 R128, c[0x0][0x478] ;  /* 0x00011e00ff801b82 */ /* 0x000e240000000a00 */
[----:B0-----:R-:W-:-:S05]  /*4160*/  @P1 IMAD.WIDE.U32 R128, R33, 0x10, R128 ;  /* 0x0000001021801825 */ /* 0x001fca00078e0080 */
[----:B------:R0:W-:Y:S02]  /*4170*/  @P1 STG.E.128 desc[UR12][R128.64], R116 ;  /* 0x0000007480001986 */ /* 0x0001e4000c101d0c */
[----:B0-----:R-:W-:Y:S01]  /*4180*/  IMAD.WIDE.U32 R128, R33, 0x10, R192 ;  /* 0x0000001021807825 */ /* 0x001fe200078e00c0 */
[----:B------:R-:W-:-:S04]  /*4190*/  MOV R33, 0x10 ;  /* 0x0000001000217802 */ /* 0x000fc80000000f00 */
[----:B------:R0:W-:Y:S02]  /*41a0*/  STG.E.128 desc[UR12][R128.64], R124 ;  /* 0x0000007c80007986 */ /* 0x0001e4000c101d0c */
[----:B0-----:R-:W-:-:S05]  /*41b0*/  IADD3 R128, PT, PT, R32, 0x200, RZ ;  /* 0x0000020020807810 */ /* 0x001fca0007ffe0ff */
[----:B------:R-:W-:-:S06]  /*41c0*/  IMAD.WIDE.U32 R124, R128, R33, UR22 ;  /* 0x00000016807c7e25 */ /* 0x000fcc000f8e0021 */
[----:B------:R-:W5:Y:S01]  /*41d0*/  LDG.E.128 R124, desc[UR12][R124.64] ;  /* 0x0000000c7c7c7981 */ /* 0x000f62000c1e1d00 */
[----:B------:R-:W-:Y:S05]  /*41e0*/  @!P1 BRA `(.L_x_4036) ;  /* 0x0000000400909947 */ /* 0x000fea0003800000 */
[--C-:B------:R-:W-:Y:S01]  /*41f0*/  FFMA.FTZ R152, R152, UR26, R130.reuse ;  /* 0x0000001a98987c23 */ /* 0x100fe20008010082 */
[----:B------:R-:W-:Y:S01]  /*4200*/  LOP3.LUT P0, RZ, R149, 0xff, RZ, 0xc0, !PT ;  /* 0x000000ff95ff7812 */ /* 0x000fe2000780c0ff */
[----:B------:R-:W-:Y:S01]  /*4210*/  FFMA.FTZ R32, R163, UR26, R130 ;  /* 0x0000001aa3207c23 */ /* 0x000fe20008010082 */
[----:B------:R-:W-:Y:S01]  /*4220*/  LOP3.LUT P3, RZ, R149, 0xff00, RZ, 0xc0, !PT ;  /* 0x0000ff0095ff7812 */ /* 0x000fe2000786c0ff */
[----:B------:R-:W-:Y:S01]  /*4230*/  FADD.FTZ R117, R153, -R152 ;  /* 0x8000009899757221 */ /* 0x000fe20000010000 */
[----:B------:R-:W-:Y:S01]  /*4240*/  FFMA.FTZ R33, R160, UR26, R130 ;  /* 0x0000001aa0217c23 */ /* 0x000fe20008010082 */
[----:B------:R-:W-:Y:S01]  /*4250*/  FADD.FTZ R118, R161, -R32 ;  /* 0x80000020a1767221 */ /* 0x000fe20000010000 */
[----:B------:R-:W-:Y:S01]  /*4260*/  CS2R R152, SRZ ;  /* 0x0000000000987805 */ /* 0x000fe2000001ff00 */
[----:B------:R-:W-:Y:S01]  /*4270*/  FMUL.FTZ R117, R117, UR19 ;  /* 0x0000001375757c20 */ /* 0x000fe20008410000 */
[----:B------:R-:W-:Y:S01]  /*4280*/  FADD.FTZ R33, R162, -R33 ;  /* 0x80000021a2217221 */ /* 0x000fe20000010000 */
[----:B------:R-:W-:Y:S01]  /*4290*/  FMUL.FTZ R118, R118, UR19 ;  /* 0x0000001376767c20 */ /* 0x000fe20008410000 */
[----:B------:R-:W-:Y:S01]  /*42a0*/  LOP3.LUT P2, RZ, R149, 0xff0000, RZ, 0xc0, !PT ;  /* 0x00ff000095ff7812 */ /* 0x000fe2000784c0ff */
[----:B------:R-:W-:Y:S01]  /*42b0*/  FMUL.FTZ R32, R117, UR5 ;  /* 0x0000000575207c20 */ /* 0x000fe20008410000 */
[----:B------:R-:W-:Y:S01]  /*42c0*/  FMUL.FTZ R119, R33, UR19 ;  /* 0x0000001321777c20 */ /* 0x000fe20008410000 */
[----:B------:R-:W-:Y:S01]  /*42d0*/  LOP3.LUT P5, RZ, R148, 0xff0000, RZ, 0xc0, !PT ;  /* 0x00ff000094ff7812 */ /* 0x000fe200078ac0ff */
[----:B------:R-:W-:Y:S01]  /*42e0*/  FFMA.FTZ R147, R147, UR26, R130 ;  /* 0x0000001a93937c23 */ /* 0x000fe20008010082 */
[----:B------:R-:W-:Y:S01]  /*42f0*/  FMUL.FTZ R129, R32, UR4 ;  /* 0x0000000420817c20 */ /* 0x000fe20008410000 */
[C---:B-----5:R-:W-:Y:S01]  /*4300*/  @P0 SHF.L.U32 R32, R126.reuse, 0x10, RZ ;  /* 0x000000107e200819 */ /* 0x060fe200000006ff */
[----:B------:R-:W-:Y:S01]  /*4310*/  HFMA2 R160, -RZ, RZ, 0, 0 ;  /* 0x00000000ffa07431 */ /* 0x000fe200000001ff */
[----:B------:R-:W-:Y:S01]  /*4320*/  @P3 PRMT R126, R126, 0x7632, R126 ;  /* 0x000076327e7e3816 */ /* 0x000fe2000000007e */
[----:B------:R-:W-:Y:S01]  /*4330*/  FMUL.FTZ R33, R56, R129 ;  /* 0x0000008138217220 */ /* 0x000fe20000410000 */
[----:B------:R-:W-:Y:S01]  /*4340*/  LOP3.LUT P4, RZ, R148, 0xff000000, RZ, 0xc0, !PT ;  /* 0xff00000094ff7812 */ /* 0x000fe2000788c0ff */
[----:B------:R-:W-:Y:S01]  /*4350*/  @P0 FMUL.FTZ R152, R129, R32 ;  /* 0x0000002081980220 */ /* 0x000fe20000410000 */
[----:B------:R-:W-:Y:S01]  /*4360*/  FMUL.FTZ R32, R118, UR5 ;  /* 0x0000000576207c20 */ /* 0x000fe20008410000 */
[----:B------:R-:W-:Y:S01]  /*4370*/  @P3 SHF.L.U32 R126, R126, 0x10, RZ ;  /* 0x000000107e7e3819 */ /* 0x000fe200000006ff */
[--C-:B------:R-:W-:Y:S01]  /*4380*/  FFMA.FTZ R156, R156, UR26, R130.reuse ;  /* 0x0000001a9c9c7c23 */ /* 0x100fe20008010082 */
[----:B------:R-:W-:Y:S01]  /*4390*/  FSEL R33, R33, RZ, P0 ;  /* 0x000000ff21217208 */ /* 0x000fe20000000000 */
[----:B------:R-:W-:Y:S01]  /*43a0*/  FMUL.FTZ R116, R32, UR4 ;  /* 0x0000000420747c20 */ /* 0x000fe20008410000 */
[----:B------:R-:W-:Y:S01]  /*43b0*/  FMUL.FTZ R32, R119, UR5 ;  /* 0x0000000577207c20 */ /* 0x000fe20008410000 */
[--C-:B------:R-:W-:Y:S01]  /*43c0*/  FFMA.FTZ R154, R154, UR26, R130.reuse ;  /* 0x0000001a9a9a7c23 */ /* 0x100fe20008010082 */
[----:B------:R-:W-:Y:S01]  /*43d0*/  ISETP.GE.U32.AND P0, PT, R148, RZ, PT ;  /* 0x000000ff9400720c */ /* 0x000fe20003f06070 */
[----:B------:R-:W-:Y:S01]  /*43e0*/  @P3 FMUL.FTZ R153, R116, R126 ;  /* 0x0000007e74993220 */ /* 0x000fe20000410000 */
[----:B------:R-:W-:Y:S01]  /*43f0*/  FMUL.FTZ R161, R32, UR4 ;  /* 0x0000000420a17c20 */ /* 0x000fe20008410000 */
[----:B------:R-:W-:Y:S01]  /*4400*/  @P2 SHF.L.U32 R32, R127, 0x10, RZ ;  /* 0x000000107f202819 */ /* 0x000fe200000006ff */
[----:B------:R-:W-:Y:S01]  /*4410*/  FMUL.FTZ R126, R57, R116 ;  /* 0x00000074397e7220 */ /* 0x000fe20000410000 */
[----:B------:R-:W-:Y:S01]  /*4420*/  FADD.FTZ R116, R150, -R147 ;  /* 0x8000009396747221 */ /* 0x000fe20000010000 */
[----:B------:R-:W-:Y:S01]  /*4430*/  FFMA.FTZ R164, R164, UR26, R130 ;  /* 0x0000001aa4a47c23 */ /* 0x000fe20008010082 */
[----:B------:R-:W-:Y:S01]  /*4440*/  FADD.FTZ R156, R157, -R156 ;  /* 0x8000009c9d9c7221 */ /* 0x000fe20000010000 */
[----:B------:R-:W-:Y:S01]  /*4450*/  @P2 FMUL.FTZ R160, R161, R32 ;  /* 0x00000020a1a02220 */ /* 0x000fe20000410000 */
[----:B------:R-:W-:Y:S01]  /*4460*/  FMUL.FTZ R32, R58, R161 ;  /* 0x000000a13a207220 */ /* 0x000fe20000410000 */
[----:B------:R-:W-:Y:S01]  /*4470*/  FFMA.FTZ R145, R145, UR26, R130 ;  /* 0x0000001a91917c23 */ /* 0x000fe20008010082 */
[----:B------:R-:W-:Y:S01]  /*4480*/  FMUL.FTZ R116, R116, UR19 ;  /* 0x0000001374747c20 */ /* 0x000fe20008410000 */
[----:B------:R-:W-:Y:S01]  /*4490*/  FADD.FTZ R155, R155, -R154 ;  /* 0x8000009a9b9b7221 */ /* 0x000fe20000010000 */
[----:B------:R-:W-:Y:S01]  /*44a0*/  FSEL R126, R126, RZ, P3 ;  /* 0x000000ff7e7e7208 */ /* 0x000fe20001800000 */
[----:B------:R-:W-:Y:S01]  /*44b0*/  FADD.FTZ R154, R151, -R164 ;  /* 0x800000a4979a7221 */ /* 0x000fe20000010000 */
[----:B------:R-:W-:Y:S01]  /*44c0*/  FSEL R32, R32, RZ, P2 ;  /* 0x000000ff20207208 */ /* 0x000fe20001000000 */
[----:B------:R-:W-:Y:S01]  /*44d0*/  FMUL.FTZ R151, R156, UR19 ;  /* 0x000000139c977c20 */ /* 0x000fe20008410000 */
[----:B------:R-:W-:Y:S01]  /*44e0*/  ISETP.GE.U32.AND.EX P0, PT, R149, 0x1000000, PT, P0 ;  /* 0x010000009500780c */ /* 0x000fe20003f06100 */
[----:B------:R-:W-:Y:S01]  /*44f0*/  FMUL.FTZ R129, R116, UR5 ;  /* 0x0000000574817c20 */ /* 0x000fe20008410000 */
[C---:B------:R-:W-:Y:S01]  /*4500*/  LOP3.LUT P3, RZ, R148.reuse, 0xff, RZ, 0xc0, !PT ;  /* 0x000000ff94ff7812 */ /* 0x040fe2000786c0ff */
[----:B------:R-:W-:Y:S01]  /*4510*/  FMUL.FTZ R150, R151, UR5 ;  /* 0x0000000597967c20 */ /* 0x000fe20008410000 */
[----:B------:R-:W-:Y:S01]  /*4520*/  LOP3.LUT P2, RZ, R148, 0xff00, RZ, 0xc0, !PT ;  /* 0x0000ff0094ff7812 */ /* 0x000fe2000784c0ff */
[----:B------:R-:W-:Y:S01]  /*4530*/  FADD.FTZ R148, R146, -R145 ;  /* 0x8000009192947221 */ /* 0x000fe20000010000 */
[----:B------:R-:W-:Y:S01]  /*4540*/  @P5 SHF.L.U32 R146, R125, 0x10, RZ ;  /* 0x000000107d925819 */ /* 0x000fe200000006ff */
[----:B------:R-:W-:Y:S01]  /*4550*/  FMUL.FTZ R129, R129, UR4 ;  /* 0x0000000481817c20 */ /* 0x000fe20008410000 */
[----:B------:R-:W-:Y:S01]  /*4560*/  @P4 PRMT R125, R125, 0x7632, R125 ;  /* 0x000076327d7d4816 */ /* 0x000fe2000000007d */
[----:B------:R-:W-:Y:S01]  /*4570*/  FMUL.FTZ R150, R150, UR4 ;  /* 0x0000000496967c20 */ /* 0x000fe20008410000 */
[----:B------:R-:W-:Y:S01]  /*4580*/  MOV R145, RZ ;  /* 0x000000ff00917202 */ /* 0x000fe20000000f00 */
[----:B------:R-:W-:Y:S01]  /*4590*/  @P5 FMUL.FTZ R145, R129, R146 ;  /* 0x0000009281915220 */ /* 0x000fe20000410000 */
[----:B------:R-:W-:Y:S01]  /*45a0*/  @P4 SHF.L.U32 R125, R125, 0x10, RZ ;  /* 0x000000107d7d4819 */ /* 0x000fe200000006ff */
[----:B------:R-:W-:Y:S01]  /*45b0*/  FMUL.FTZ R154, R154, UR19 ;  /* 0x000000139a9a7c20 */ /* 0x000fe20008410000 */
[----:B------:R-:W-:-:S02]  /*45c0*/  CS2R R146, SRZ ;  /* 0x0000000000927805 */ /* 0x000fc4000001ff00 */
[----:B------:R-:W-:Y:S01]  /*45d0*/  @P0 PRMT R127, R127, 0x7632, R127 ;  /* 0x000076327f7f0816 */ /* 0x000fe2000000007f */
[----:B------:R-:W-:Y:S01]  /*45e0*/  FMUL.FTZ R162, R155, UR19 ;  /* 0x000000139ba27c20 */ /* 0x000fe20008410000 */
[----:B------:R-:W-:Y:S01]  /*45f0*/  @P4 FMUL.FTZ R146, R150, R125 ;  /* 0x0000007d96924220 */ /* 0x000fe20000410000 */
[----:B------:R-:W-:Y:S01]  /*4600*/  FMUL.FTZ R125, R154, UR5 ;  /* 0x000000059a7d7c20 */ /* 0x000fe20008410000 */
[----:B------:R-:W-:Y:S01]  /*4610*/  @P0 SHF.L.U32 R149, R127, 0x10, RZ ;  /* 0x000000107f950819 */ /* 0x000fe200000006ff */
[----:B------:R-:W-:Y:S01]  /*4620*/  FMUL.FTZ R127, R148, UR19 ;  /* 0x00000013947f7c20 */ /* 0x000fe20008410000 */
[----:B------:R-:W-:Y:S01]  /*4630*/  @P3 SHF.L.U32 R156, R124, 0x10, RZ ;  /* 0x000000107c9c3819 */ /* 0x000fe200000006ff */
[----:B------:R-:W-:Y:S01]  /*4640*/  FMUL.FTZ R164, R125, UR4 ;  /* 0x000000047da47c20 */ /* 0x000fe20008410000 */
[----:B------:R-:W-:Y:S01]  /*4650*/  F2FP.BF16.F32.PACK_AB R119, R154, R119 ;  /* 0x000000779a77723e */ /* 0x000fe200000010ff */
[----:B------:R-:W-:Y:S01]  /*4660*/  FMUL.FTZ R125, R127, UR5 ;  /* 0x000000057f7d7c20 */ /* 0x000fe20008410000 */
[----:B------:R-:W-:-:S02]  /*4670*/  HFMA2 R148, -RZ, RZ, 0, 0 ;  /* 0x00000000ff947431 */ /* 0x000fc400000001ff */
[----:B------:R-:W-:Y:S01]  /*4680*/  @P0 FMUL.FTZ R147, R164, R149 ;  /* 0x00000095a4930220 */ /* 0x000fe20000410000 */
[----:B------:R-:W-:Y:S01]  /*4690*/  @P2 PRMT R149, R124, 0x7632, R149 ;  /* 0x000076327c952816 */ /* 0x000fe20000000095 */
[----:B------:R-:W-:Y:S01]  /*46a0*/  FMUL.FTZ R124, R162, UR5 ;  /* 0x00000005a27c7c20 */ /* 0x000fe20008410000 */
[----:B------:R-:W-:Y:S01]  /*46b0*/  FMUL.FTZ R125, R125, UR4 ;  /* 0x000000047d7d7c20 */ /* 0x000fe20008410000 */
[----:B------:R-:W-:Y:S01]  /*46c0*/  FMUL.FTZ R154, R59, R164 ;  /* 0x000000a43b9a7220 */ /* 0x000fe20000410000 */
[----:B------:R-:W-:Y:S01]  /*46d0*/  @P2 SHF.L.U32 R155, R149, 0x10, RZ ;  /* 0x00000010959b2819 */ /* 0x000fe200000006ff */
[----:B------:R-:W-:Y:S01]  /*46e0*/  FMUL.FTZ R124, R124, UR4 ;  /* 0x000000047c7c7c20 */ /* 0x000fe20008410000 */
[----:B------:R-:W-:Y:S01]  /*46f0*/  MOV R149, RZ ;  /* 0x000000ff00957202 */ /* 0x000fe20000000f00 */
[----:B------:R-:W-:Y:S01]  /*4700*/  @P3 FMUL.FTZ R148, R125, R156 ;  /* 0x0000009c7d943220 */ /* 0x000fe20000410000 */
[----:B------:R-:W-:Y:S01]  /*4710*/  F2FP.BF16.F32.PACK_AB R118, R118, R117 ;  /* 0x000000757676723e */ /* 0x000fe200000010ff */
[----:B------:R-:W-:Y:S01]  /*4720*/  @P2 FMUL.FTZ R149, R124, R155 ;  /* 0x0000009b7c952220 */ /* 0x000fe20000410000 */
[----:B------:R-:W-:Y:S01]  /*4730*/  F2FP.BF16.F32.PACK_AB R117, R151, R116 ;  /* 0x000000749775723e */ /* 0x000fe200000010ff */
[----:B------:R-:W-:Y:S01]  /*4740*/  FMUL.FTZ R129, R54, R129 ;  /* 0x0000008136817220 */ /* 0x000fe20000410000 */
[----:B------:R-:W-:Y:S01]  /*4750*/  FSEL R151, R154, RZ, P0 ;  /* 0x000000ff9a977208 */ /* 0x000fe20000000000 */
[----:B------:R-:W-:Y:S01]  /*4760*/  FMUL.FTZ R150, R55, R150 ;  /* 0x0000009637967220 */ /* 0x000fe20000410000 */
[----:B------:R-:W-:Y:S01]  /*4770*/  FMUL.FTZ R125, R52, R125 ;  /* 0x0000007d347d7220 */ /* 0x000fe20000410000 */
[----:B------:R-:W-:Y:S01]  /*4780*/  FMUL.FTZ R124, R53, R124 ;  /* 0x0000007c357c7220 */ /* 0x000fe20000410000 */
[----:B------:R-:W-:-:S02]  /*4790*/  F2FP.BF16.F32.PACK_AB R116, R162, R127 ;  /* 0x0000007fa274723e */ /* 0x000fc400000010ff */
[----:B------:R-:W-:Y:S02]  /*47a0*/  F2FP.BF16.F32.PACK_AB R127, R151, R32 ;  /* 0x00000020977f723e */ /* 0x000fe400000010ff */
[----:B------:R-:W-:Y:S02]  /*47b0*/  F2FP.BF16.F32.PACK_AB R126, R126, R33 ;  /* 0x000000217e7e723e */ /* 0x000fe400000010ff */
[----:B------:R-:W-:Y:S02]  /*47c0*/  FSEL R129, R129, RZ, P5 ;  /* 0x000000ff81817208 */ /* 0x000fe40002800000 */
[----:B------:R-:W-:Y:S02]  /*47d0*/  FSEL R150, R150, RZ, P4 ;  /* 0x000000ff96967208 */ /* 0x000fe40002000000 */
[----:B------:R-:W-:Y:S02]  /*47e0*/  FSEL R32, R125, RZ, P3 ;  /* 0x000000ff7d207208 */ /* 0x000fe40001800000 */
[----:B------:R-:W-:-:S02]  /*47f0*/  FSEL R33, R124, RZ, P2 ;  /* 0x000000ff7c217208 */ /* 0x000fc40001000000 */
[----:B------:R-:W-:Y:S02]  /*4800*/  F2FP.BF16.F32.PACK_AB R125, R150, R129 ;  /* 0x00000081967d723e */ /* 0x000fe400000010ff */
[----:B------:R-:W-:Y:S01]  /*4810*/  F2FP.BF16.F32.PACK_AB R124, R33, R32 ;  /* 0x00000020217c723e */ /* 0x000fe200000010ff */
[----:B------:R-:W-:Y:S06]  /*4820*/  BRA `(.L_x_4037) ;  /* 0x00000004007c7947 */ /* 0x000fec0003800000 */
.L_x_4036:
[--C-:B------:R-:W-:Y:S01]  /*4830*/  FFMA.FTZ R152, R152, UR26, R130.reuse ;  /* 0x0000001a98987c23 */ /* 0x100fe20008010082 */
[----:B------:R-:W-:Y:S01]  /*4840*/  LOP3.LUT P0, RZ, R149, 0xff, RZ, 0xc0, !PT ;  /* 0x000000ff95ff7812 */ /* 0x000fe2000780c0ff */
[----:B------:R-:W-:Y:S01]  /*4850*/  FFMA.FTZ R32, R163, UR26, R130 ;  /* 0x0000001aa3207c23 */ /* 0x000fe20008010082 */
[----:B------:R-:W-:Y:S01]  /*4860*/  LOP3.LUT P3, RZ, R149, 0xff00, RZ, 0xc0, !PT ;  /* 0x0000ff0095ff7812 */ /* 0x000fe2000786c0ff */
[----:B------:R-:W-:Y:S01]  /*4870*/  FADD.FTZ R152, R153, -R152 ;  /* 0x8000009899987221 */ /* 0x000fe20000010000 */
[----:B------:R-:W-:Y:S01]  /*4880*/  FFMA.FTZ R129, R160, UR26, R130 ;  /* 0x0000001aa0817c23 */ /* 0x000fe20008010082 */
[----:B------:R-:W-:Y:S01]  /*4890*/  FADD.FTZ R161, R161, -R32 ;  /* 0x80000020a1a17221 */ /* 0x000fe20000010000 */
[----:B------:R-:W-:Y:S01]  /*48a0*/  LOP3.LUT P2, RZ, R149, 0xff0000, RZ, 0xc0, !PT ;  /* 0x00ff000095ff7812 */ /* 0x000fe2000784c0ff */
[----:B------:R-:W-:Y:S01]  /*48b0*/  FMUL.FTZ R33, R152, UR19 ;  /* 0x0000001398217c20 */ /* 0x000fe20008410000 */
[----:B------:R-:W-:Y:S01]  /*48c0*/  CS2R R152, SRZ ;  /* 0x0000000000987805 */ /* 0x000fe2000001ff00 */
[----:B------:R-:W-:Y:S01]  /*48d0*/  FADD.FTZ R162, R162, -R129 ;  /* 0x80000081a2a27221 */ /* 0x000fe20000010000 */
[C---:B------:R-:W-:Y:S01]  /*48e0*/  LOP3.LUT P5, RZ, R148.reuse, 0xff0000, RZ, 0xc0, !PT ;  /* 0x00ff000094ff7812 */ /* 0x040fe200078ac0ff */
[----:B------:R-:W-:Y:S01]  /*48f0*/  FMUL.FTZ R33, R33, UR5 ;  /* 0x0000000521217c20 */ /* 0x000fe20008410000 */
[----:B------:R-:W-:Y:S01]  /*4900*/  LOP3.LUT P4, RZ, R148, 0xff000000, RZ, 0xc0, !PT ;  /* 0xff00000094ff7812 */ /* 0x000fe2000788c0ff */
[----:B------:R-:W-:Y:S01]  /*4910*/  FMUL.FTZ R162, R162, UR19 ;  /* 0x00000013a2a27c20 */ /* 0x000fe20008410000 */
[C---:B-----5:R-:W-:Y:S01]  /*4920*/  @P0 SHF.L.U32 R32, R126.reuse, 0x10, RZ ;  /* 0x000000107e200819 */ /* 0x060fe200000006ff */
[----:B------:R-:W-:Y:S01]  /*4930*/  FMUL.FTZ R33, R33, UR4 ;  /* 0x0000000421217c20 */ /* 0x000fe20008410000 */
[----:B------:R-:W-:Y:S01]  /*4940*/  @P3 PRMT R126, R126, 0x7632, R126 ;  /* 0x000076327e7e3816 */ /* 0x000fe2000000007e */
[--C-:B------:R-:W-:Y:S01]  /*4950*/  FFMA.FTZ R147, R147, UR26, R130.reuse ;  /* 0x0000001a93937c23 */ /* 0x100fe20008010082 */
[----:B------:R-:W-:Y:S01]  /*4960*/  FFMA.FTZ R156, R156, UR26, R130 ;  /* 0x0000001a9c9c7c23 */ /* 0x000fe20008010082 */
[-C--:B------:R-:W-:Y:S01]  /*4970*/  @P0 FMUL.FTZ R152, R32, R33.reuse ;  /* 0x0000002120980220 */ /* 0x080fe20000410000 */
[----:B------:R-:W-:Y:S01]  /*4980*/  FMUL.FTZ R32, R161, UR19 ;  /* 0x00000013a1207c20 */ /* 0x000fe20008410000 */
[----:B------:R-:W-:Y:S01]  /*4990*/  @P3 SHF.L.U32 R129, R126, 0x10, RZ ;  /* 0x000000107e813819 */ /* 0x000fe200000006ff */
[----:B------:R-:W-:Y:S01]  /*49a0*/  FMUL.FTZ R33, R56, R33 ;  /* 0x0000002138217220 */ /* 0x000fe20000410000 */
[----:B------:R-:W-:Y:S01]  /*49b0*/  FADD.FTZ R147, R150, -R147 ;  /* 0x8000009396937221 */ /* 0x000fe20000010000 */
[----:B------:R-:W-:Y:S01]  /*49c0*/  FMUL.FTZ R32, R32, UR5 ;  /* 0x0000000520207c20 */ /* 0x000fe20008410000 */
[----:B------:R-:W-:-:S02]  /*49d0*/  HFMA2 R160, -RZ, RZ, 0, 0 ;  /* 0x00000000ffa07431 */ /* 0x000fc400000001ff */
[----:B------:R-:W-:Y:S01]  /*49e0*/  FADD.FTZ R156, R157, -R156 ;  /* 0x8000009c9d9c7221 */ /* 0x000fe20000010000 */
[--C-:B------:R-:W-:Y:S01]  /*49f0*/  FFMA.FTZ R145, R145, UR26, R130.reuse ;  /* 0x0000001a91917c23 */ /* 0x100fe20008010082 */
[----:B------:R-:W-:Y:S01]  /*4a00*/  FMUL.FTZ R126, R32, UR4 ;  /* 0x00000004207e7c20 */ /* 0x000fe20008410000 */
[----:B------:R-:W-:Y:S01]  /*4a10*/  FMUL.FTZ R32, R162, UR5 ;  /* 0x00000005a2207c20 */ /* 0x000fe20008410000 */
[----:B------:R-:W-:Y:S01]  /*4a20*/  FSEL R33, R33, RZ, P0 ;  /* 0x000000ff21217208 */ /* 0x000fe20000000000 */
[----:B------:R-:W-:Y:S01]  /*4a30*/  FMUL.FTZ R150, R156, UR19 ;  /* 0x000000139c967c20 */ /* 0x000fe20008410000 */
[-C--:B------:R-:W-:Y:S01]  /*4a40*/  @P3 FMUL.FTZ R153, R129, R126.reuse ;  /* 0x0000007e81993220 */ /* 0x080fe20000410000 */
[----:B------:R-:W-:Y:S01]  /*4a50*/  FMUL.FTZ R129, R32, UR4 ;  /* 0x0000000420817c20 */ /* 0x000fe20008410000 */
[----:B------:R-:W-:Y:S01]  /*4a60*/  @P2 SHF.L.U32 R32, R127, 0x10, RZ ;  /* 0x000000107f202819 */ /* 0x000fe200000006ff */
[----:B------:R-:W-:Y:S01]  /*4a70*/  FMUL.FTZ R150, R150, UR5 ;  /* 0x0000000596967c20 */ /* 0x000fe20008410000 */
[----:B------:R-:W-:Y:S01]  /*4a80*/  ISETP.GE.U32.AND P0, PT, R148, RZ, PT ;  /* 0x000000ff9400720c */ /* 0x000fe20003f06070 */
[----:B------:R-:W-:Y:S01]  /*4a90*/  FFMA.FTZ R164, R164, UR26, R130 ;  /* 0x0000001aa4a47c23 */ /* 0x000fe20008010082 */
[----:B------:R-:W-:Y:S01]  /*4aa0*/  FMUL.FTZ R126, R57, R126 ;  /* 0x0000007e397e7220 */ /* 0x000fe20000410000 */
[-C--:B------:R-:W-:Y:S01]  /*4ab0*/  @P2 FMUL.FTZ R160, R32, R129.reuse ;  /* 0x0000008120a02220 */ /* 0x080fe20000410000 */
[----:B------:R-:W-:Y:S01]  /*4ac0*/  FMUL.FTZ R32, R58, R129 ;  /* 0x000000813a207220 */ /* 0x000fe20000410000 */
[----:B------:R-:W-:Y:S01]  /*4ad0*/  FMUL.FTZ R129, R147, UR19 ;  /* 0x0000001393817c20 */ /* 0x000fe20008410000 */
[----:B------:R-:W-:Y:S01]  /*4ae0*/  FADD.FTZ R147, R146, -R145 ;  /* 0x8000009192937221 */ /* 0x000fe20000010000 */
[----:B------:R-:W-:Y:S01]  /*4af0*/  @P5 SHF.L.U32 R146, R125, 0x10, RZ ;  /* 0x000000107d925819 */ /* 0x000fe200000006ff */
[----:B------:R-:W-:Y:S01]  /*4b00*/  FMUL.FTZ R150, R150, UR4 ;  /* 0x0000000496967c20 */ /* 0x000fe20008410000 */
[----:B------:R-:W-:Y:S01]  /*4b10*/  FMUL.FTZ R129, R129, UR5 ;  /* 0x0000000581817c20 */ /* 0x000fe20008410000 */
[----:B------:R-:W-:Y:S01]  /*4b20*/  @P4 PRMT R125, R125, 0x7632, R125 ;  /* 0x000076327d7d4816 */ /* 0x000fe2000000007d */
[----:B------:R-:W-:Y:S01]  /*4b30*/  FADD.FTZ R164, R151, -R164 ;  /* 0x800000a497a47221 */ /* 0x000fe20000010000 */
[----:B------:R-:W-:Y:S01]  /*4b40*/  ISETP.GE.U32.AND.EX P0, PT, R149, 0x1000000, PT, P0 ;  /* 0x010000009500780c */ /* 0x000fe20003f06100 */
[----:B------:R-:W-:Y:S01]  /*4b50*/  FMUL.FTZ R129, R129, UR4 ;  /* 0x0000000481817c20 */ /* 0x000fe20008410000 */
[----:B------:R-:W-:Y:S01]  /*4b60*/  @P4 SHF.L.U32 R125, R125, 0x10, RZ ;  /* 0x000000107d7d4819 */ /* 0x000fe200000006ff */
[----:B------:R-:W-:Y:S01]  /*4b70*/  FFMA.FTZ R154, R154, UR26, R130 ;  /* 0x0000001a9a9a7c23 */ /* 0x000fe20008010082 */
[----:B------:R-:W-:Y:S01]  /*4b80*/  MOV R145, RZ ;  /* 0x000000ff00917202 */ /* 0x000fe20000000f00 */
[-C--:B------:R-:W-:Y:S01]  /*4b90*/  @P5 FMUL.FTZ R145, R146, R129.reuse ;  /* 0x0000008192915220 */ /* 0x080fe20000410000 */
[----:B------:R-:W-:Y:S01]  /*4ba0*/  HFMA2 R146, -RZ, RZ, 0, 0 ;  /* 0x00000000ff927431 */ /* 0x000fe200000001ff */
[----:B------:R-:W-:Y:S01]  /*4bb0*/  FSEL R126, R126, RZ, P3 ;  /* 0x000000ff7e7e7208 */ /* 0x000fe20001800000 */
[----:B------:R-:W-:Y:S01]  /*4bc0*/  @P4 FMUL.FTZ R146, R125, R150 ;  /* 0x000000967d924220 */ /* 0x000fe20000410000 */
[----:B------:R-:W-:Y:S01]  /*4bd0*/  FSEL R32, R32, RZ, P2 ;  /* 0x000000ff20207208 */ /* 0x000fe20001000000 */
[----:B------:R-:W-:Y:S01]  /*4be0*/  FMUL.FTZ R125, R164, UR19 ;  /* 0x00000013a47d7c20 */ /* 0x000fe20008410000 */
[C---:B------:R-:W-:Y:S01]  /*4bf0*/  LOP3.LUT P3, RZ, R148.reuse, 0xff, RZ, 0xc0, !PT ;  /* 0x000000ff94ff7812 */ /* 0x040fe2000786c0ff */
[----:B------:R-:W-:Y:S01]  /*4c00*/  FADD.FTZ R155, R155, -R154 ;  /* 0x8000009a9b9b7221 */ /* 0x000fe20000010000 */
[----:B------:R-:W-:Y:S01]  /*4c10*/  LOP3.LUT P2, RZ, R148, 0xff00, RZ, 0xc0, !PT ;  /* 0x0000ff0094ff7812 */ /* 0x000fe2000784c0ff */
[----:B------:R-:W-:Y:S01]  /*4c20*/  FMUL.FTZ R125, R125, UR5 ;  /* 0x000000057d7d7c20 */ /* 0x000fe20008410000 */
[----:B------:R-:W-:Y:S01]  /*4c30*/  @P0 PRMT R148, R127, 0x7632, R148 ;  /* 0x000076327f940816 */ /* 0x000fe20000000094 */
[----:B------:R-:W-:Y:S01]  /*4c40*/  FMUL.FTZ R127, R147, UR19 ;  /* 0x00000013937f7c20 */ /* 0x000fe20008410000 */
[----:B------:R-:W-:Y:S01]  /*4c50*/  FMUL.FTZ R155, R155, UR19 ;  /* 0x000000139b9b7c20 */ /* 0x000fe20008410000 */
[----:B------:R-:W-:Y:S01]  /*4c60*/  FMUL.FTZ R154, R125, UR4 ;  /* 0x000000047d9a7c20 */ /* 0x000fe20008410000 */
[----:B------:R-:W-:Y:S01]  /*4c70*/  @P0 SHF.L.U32 R149, R148, 0x10, RZ ;  /* 0x0000001094950819 */ /* 0x000fe200000006ff */
[----:B------:R-:W-:Y:S01]  /*4c80*/  FMUL.FTZ R125, R127, UR5 ;  /* 0x000000057f7d7c20 */ /* 0x000fe20008410000 */
[----:B------:R-:W-:Y:S01]  /*4c90*/  MOV R147, RZ ;  /* 0x000000ff00937202 */ /* 0x000fe20000000f00 */
[----:B------:R-:W-:Y:S01]  /*4ca0*/  FMUL.FTZ R129, R54, R129 ;  /* 0x0000008136817220 */ /* 0x000fe20000410000 */
[----:B------:R-:W-:Y:S01]  /*4cb0*/  F2FP.BF16.F32.PACK_AB R126, R126, R33 ;  /* 0x000000217e7e723e */ /* 0x000fe200000010ff */
[----:B------:R-:W-:Y:S01]  /*4cc0*/  FMUL.FTZ R151, R125, UR4 ;  /* 0x000000047d977c20 */ /* 0x000fe20008410000 */
[C---:B------:R-:W-:Y:S01]  /*4cd0*/  @P3 SHF.L.U32 R156, R124.reuse, 0x10, RZ ;  /* 0x000000107c9c3819 */ /* 0x040fe200000006ff */
[-C--:B------:R-:W-:Y:S01]  /*4ce0*/  FMUL.FTZ R125, R59, R154.reuse ;  /* 0x0000009a3b7d7220 */ /* 0x080fe20000410000 */
[----:B------:R-:W-:Y:S01]  /*4cf0*/  @P2 PRMT R127, R124, 0x7632, R127 ;  /* 0x000076327c7f2816 */ /* 0x000fe2000000007f */
[----:B------:R-:W-:Y:S01]  /*4d00*/  FMUL.FTZ R124, R155, UR5 ;  /* 0x000000059b7c7c20 */ /* 0x000fe20008410000 */
[----:B------:R-:W-:Y:S01]  /*4d10*/  @P0 FMUL.FTZ R147, R149, R154 ;  /* 0x0000009a95930220 */ /* 0x000fe20000410000 */
[----:B------:R-:W-:-:S02]  /*4d20*/  CS2R R148, SRZ ;  /* 0x0000000000947805 */ /* 0x000fc4000001ff00 */
[----:B------:R-:W-:Y:S01]  /*4d30*/  @P2 SHF.L.U32 R127, R127, 0x10, RZ ;  /* 0x000000107f7f2819 */ /* 0x000fe200000006ff */
[----:B------:R-:W-:Y:S01]  /*4d40*/  FMUL.FTZ R124, R124, UR4 ;  /* 0x000000047c7c7c20 */ /* 0x000fe20008410000 */
[----:B------:R-:W-:Y:S01]  /*4d50*/  FSEL R125, R125, RZ, P0 ;  /* 0x000000ff7d7d7208 */ /* 0x000fe20000000000 */
[----:B------:R-:W-:Y:S01]  /*4d60*/  FMUL.FTZ R150, R55, R150 ;  /* 0x0000009637967220 */ /* 0x000fe20000410000 */
[-C--:B------:R-:W-:Y:S01]  /*4d70*/  @P3 FMUL.FTZ R148, R156, R151.reuse ;  /* 0x000000979c943220 */ /* 0x080fe20000410000 */
[----:B------:R-:W-:Y:S01]  /*4d80*/  @P2 FMUL.FTZ R149, R127, R124 ;  /* 0x0000007c7f952220 */ /* 0x000fe20000410000 */
[----:B------:R-:W-:Y:S01]  /*4d90*/  F2FP.BF16.F32.PACK_AB R127, R125, R32 ;  /* 0x000000207d7f723e */ /* 0x000fe200000010ff */
[----:B------:R-:W-:Y:S01]  /*4da0*/  FMUL.FTZ R32, R52, R151 ;  /* 0x0000009734207220 */ /* 0x000fe20000410000 */
[----:B------:R-:W-:Y:S01]  /*4db0*/  FMUL.FTZ R33, R53, R124 ;  /* 0x0000007c35217220 */ /* 0x000fe20000410000 */
[----:B------:R-:W-:Y:S02]  /*4dc0*/  FSEL R125, R129, RZ, P5 ;  /* 0x000000ff817d7208 */ /* 0x000fe40002800000 */
[----:B------:R-:W-:-:S02]  /*4dd0*/  FSEL R150, R150, RZ, P4 ;  /* 0x000000ff96967208 */ /* 0x000fc40002000000 */
[----:B------:R-:W-:Y:S02]  /*4de0*/  FSEL R32, R32, RZ, P3 ;  /* 0x000000ff20207208 */ /* 0x000fe40001800000 */
[----:B------:R-:W-:Y:S02]  /*4df0*/  FSEL R33, R33, RZ, P2 ;  /* 0x000000ff21217208 */ /* 0x000fe40001000000 */
[----:B------:R-:W-:Y:S02]  /*4e00*/  F2FP.BF16.F32.PACK_AB R125, R150, R125 ;  /* 0x0000007d967d723e */ /* 0x000fe400000010ff */
[----:B------:R-:W-:-:S07]  /*4e10*/  F2FP.BF16.F32.PACK_AB R124, R33, R32 ;  /* 0x00000020217c723e */ /* 0x000fce00000010ff */
.L_x_4037:
[----:B------:R-:W0:Y:S01]  /*4e20*/  @P1 LDC.64 R32, c[0x0][0x478] ;  /* 0x00011e00ff201b82 */ /* 0x000e220000000a00 */
[----:B------:R-:W-:Y:S01]  /*4e30*/  MOV R129, 0x10 ;  /* 0x0000001000817802 */ /* 0x000fe20000000f00 */
[----:B0-----:R-:W-:-:S05]  /*4e40*/  @P1 IMAD.WIDE.U32 R32, R128, 0x10, R32 ;  /* 0x0000001080201825 */ /* 0x001fca00078e0020 */
[----:B------:R0:W-:Y:S02]  /*4e50*/  @P1 STG.E.128 desc[UR12][R32.64], R116 ;  /* 0x0000007420001986 */ /* 0x0001e4000c101d0c */
[----:B0-----:R-:W-:-:S04]  /*4e60*/  IMAD.WIDE.U32 R32, R128, 0x10, R192 ;  /* 0x0000001080207825 */ /* 0x001fc800078e00c0 */
[----:B------:R-:W-:Y:S01]  /*4e70*/  IMAD.WIDE.U32 R128, R34, R129, UR22 ;  /* 0x0000001622807e25 */ /* 0x000fe2000f8e0081 */
[----:B------:R0:W-:Y:S04]  /*4e80*/  STG.E.128 desc[UR12][R32.64], R124 ;  /* 0x0000007c20007986 */ /* 0x0001e8000c101d0c */
[----:B0-----:R0:W5:Y:S01]  /*4e90*/  LDG.E.128 R124, desc[UR12][R128.64] ;  /* 0x0000000c807c7981 */ /* 0x001162000c1e1d00 */
[----:B------:R-:W-:Y:S05]  /*4ea0*/  @!P1 BRA `(.L_x_4038) ;  /* 0x0000000400909947 */ /* 0x000fea0003800000 */
[--C-:B------:R-:W-:Y:S01]  /*4eb0*/  FFMA.FTZ R32, R137, UR26, R130.reuse ;  /* 0x0000001a89207c23 */ /* 0x100fe20008010082 */
[----:B------:R-:W-:Y:S01]  /*4ec0*/  LOP3.LUT P0, RZ, R140, 0xff0000, RZ, 0xc0, !PT ;  /* 0x00ff00008cff7812 */ /* 0x000fe2000780c0ff */
[--C-:B------:R-:W-:Y:S01]  /*4ed0*/  FFMA.FTZ R117, R138, UR26, R130.reuse ;  /* 0x0000001a8a757c23 */ /* 0x100fe20008010082 */
[----:B------:R-:W-:Y:S01]  /*4ee0*/  FFMA.FTZ R118, R139, UR26, R130 ;  /* 0x0000001a8b767c23 */ /* 0x000fe20008010082 */
[----:B------:R-:W-:Y:S01]  /*4ef0*/  FADD.FTZ R32, R121, -R32 ;  /* 0x8000002079207221 */ /* 0x000fe20000010000 */
[----:B------:R-:W-:Y:S01]  /*4f00*/  LOP3.LUT P5, RZ, R141, 0xff, RZ, 0xc0, !PT ;  /* 0x000000ff8dff7812 */ /* 0x000fe200078ac0ff */
[----:B------:R-:W-:Y:S01]  /*4f10*/  FADD.FTZ R122, R122, -R117 ;  /* 0x800000757a7a7221 */ /* 0x000fe20000010000 */
[----:B------:R-:W-:Y:S01]  /*4f20*/  LOP3.LUT P2, RZ, R140, 0xff000000, RZ, 0xc0, !PT ;  /* 0xff0000008cff7812 */ /* 0x000fe2000784c0ff */
[----:B------:R-:W-:Y:S01]  /*4f30*/  FADD.FTZ R118, R123, -R118 ;  /* 0x800000767b767221 */ /* 0x000fe20000010000 */
[----:B------:R-:W-:Y:S01]  /*4f40*/  FMUL.FTZ R117, R32, UR19 ;  /* 0x0000001320757c20 */ /* 0x000fe20008410000 */
[----:B------:R-:W-:Y:S01]  /*4f50*/  FMUL.FTZ R32, R122, UR19 ;  /* 0x000000137a207c20 */ /* 0x000fe20008410000 */
[--C-:B------:R-:W-:Y:S01]  /*4f60*/  FFMA.FTZ R135, R135, UR26, R130.reuse ;  /* 0x0000001a87877c23 */ /* 0x100fe20008010082 */
[----:B------:R-:W-:Y:S01]  /*4f70*/  FMUL.FTZ R118, R118, UR19 ;  /* 0x0000001376767c20 */ /* 0x000fe20008410000 */
[----:B------:R-:W-:Y:S01]  /*4f80*/  FMUL.FTZ R119, R117, UR5 ;  /* 0x0000000575777c20 */ /* 0x000fe20008410000 */
[----:B-----5:R-:W-:Y:S01]  /*4f90*/  @P0 SHF.L.U32 R121, R125, 0x10, RZ ;  /* 0x000000107d790819 */ /* 0x020fe200000006ff */
[----:B------:R-:W-:Y:S01]  /*4fa0*/  FMUL.FTZ R122, R32, UR5 ;  /* 0x00000005207a7c20 */ /* 0x000fe20008410000 */
[----:B------:R-:W-:Y:S01]  /*4fb0*/  FMUL.FTZ R123, R118, UR5 ;  /* 0x00000005767b7c20 */ /* 0x000fe20008410000 */
[----:B------:R-:W-:Y:S01]  /*4fc0*/  FMUL.FTZ R119, R119, UR4 ;  /* 0x0000000477777c20 */ /* 0x000fe20008410000 */
[--C-:B------:R-:W-:Y:S01]  /*4fd0*/  FFMA.FTZ R137, R142, UR26, R130.reuse ;  /* 0x0000001a8e897c23 */ /* 0x100fe20008010082 */
[--C-:B------:R-:W-:Y:S01]  /*4fe0*/  FFMA.FTZ R143, R143, UR26, R130.reuse ;  /* 0x0000001a8f8f7c23 */ /* 0x100fe20008010082 */
[--C-:B------:R-:W-:Y:S01]  /*4ff0*/  FFMA.FTZ R33, R144, UR26, R130.reuse ;  /* 0x0000001a90217c23 */ /* 0x100fe20008010082 */
[----:B------:R-:W-:Y:S01]  /*5000*/  FFMA.FTZ R116, R133, UR26, R130 ;  /* 0x0000001a85747c23 */ /* 0x000fe20008010082 */
[----:B0-----:R-:W-:-:S02]  /*5010*/  CS2R R128, SRZ ;  /* 0x0000000000807805 */ /* 0x001fc4000001ff00 */
[----:B------:R-:W-:Y:S01]  /*5020*/  @P5 SHF.L.U32 R130, R126, 0x10, RZ ;  /* 0x000000107e825819 */ /* 0x000fe200000006ff */
[----:B------:R-:W-:Y:S01]  /*5030*/  FMUL.FTZ R133, R123, UR4 ;  /* 0x000000047b857c20 */ /* 0x000fe20008410000 */
[----:B------:R-:W-:Y:S01]  /*5040*/  @P0 FMUL.FTZ R129, R119, R121 ;  /* 0x0000007977810220 */ /* 0x000fe20000410000 */
[----:B------:R-:W-:Y:S01]  /*5050*/  @P2 PRMT R125, R125, 0x7632, R125 ;  /* 0x000076327d7d2816 */ /* 0x000fe2000000007d */
[----:B------:R-:W-:Y:S01]  /*5060*/  FMUL.FTZ R122, R122, UR4 ;  /* 0x000000047a7a7c20 */ /* 0x000fe20008410000 */
[----:B------:R-:W-:Y:S01]  /*5070*/  FMUL.FTZ R121, R62, R119 ;  /* 0x000000773e797220 */ /* 0x000fe20000410000 */
[----:B------:R-:W-:Y:S01]  /*5080*/  @P5 FMUL.FTZ R128, R133, R130 ;  /* 0x0000008285805220 */ /* 0x000fe20000410000 */
[----:B------:R-:W-:Y:S01]  /*5090*/  @P2 SHF.L.U32 R125, R125, 0x10, RZ ;  /* 0x000000107d7d2819 */ /* 0x000fe200000006ff */
[----:B------:R-:W-:Y:S01]  /*50a0*/  FMUL.FTZ R130, R63, R122 ;  /* 0x0000007a3f827220 */ /* 0x000fe20000410000 */
[----:B------:R-:W-:Y:S01]  /*50b0*/  HFMA2 R138, -RZ, RZ, 0, 0 ;  /* 0x00000000ff8a7431 */ /* 0x000fe200000001ff */
[----:B------:R-:W-:Y:S01]  /*50c0*/  FSEL R121, R121, RZ, P0 ;  /* 0x000000ff79797208 */ /* 0x000fe20000000000 */
[----:B------:R-:W-:Y:S01]  /*50d0*/  FADD.FTZ R123, R132, -R137 ;  /* 0x80000089847b7221 */ /* 0x000fe20000010000 */
[----:B------:R-:W-:Y:S01]  /*50e0*/  ISETP.GE.U32.AND P0, PT, R140, RZ, PT ;  /* 0x000000ff8c00720c */ /* 0x000fe20003f06070 */
[----:B------:R-:W-:Y:S01]  /*50f0*/  @P2 FMUL.FTZ R138, R122, R125 ;  /* 0x0000007d7a8a2220 */ /* 0x000fe20000410000 */
[----:B------:R-:W-:Y:S01]  /*5100*/  FSEL R130, R130, RZ, P2 ;  /* 0x000000ff82827208 */ /* 0x000fe20001000000 */
[----:B------:R-:W-:Y:S01]  /*5110*/  FMUL.FTZ R122, R64, R133 ;  /* 0x00000085407a7220 */ /* 0x000fe20000410000 */
[----:B------:R-:W-:Y:S01]  /*5120*/  LOP3.LUT P2, RZ, R140, 0xff00, RZ, 0xc0, !PT ;  /* 0x0000ff008cff7812 */ /* 0x000fe2000784c0ff */
[----:B------:R-:W-:Y:S01]  /*5130*/  FMUL.FTZ R123, R123, UR19 ;  /* 0x000000137b7b7c20 */ /* 0x000fe20008410000 */
[C---:B------:R-:W-:Y:S01]  /*5140*/  ISETP.GE.U32.AND.EX P0, PT, R141.reuse, 0x1000000, PT, P0 ;  /* 0x010000008d00780c */ /* 0x040fe20003f06100 */
[----:B------:R-:W-:Y:S01]  /*5150*/  FADD.FTZ R136, R136, -R33 ;  /* 0x8000002188887221 */ /* 0x000fe20000010000 */
[----:B------:R-:W-:Y:S01]  /*5160*/  LOP3.LUT P4, RZ, R141, 0xff00, RZ, 0xc0, !PT ;  /* 0x0000ff008dff7812 */ /* 0x000fe2000788c0ff */
[----:B------:R-:W-:Y:S01]  /*5170*/  FMUL.FTZ R33, R123, UR5 ;  /* 0x000000057b217c20 */ /* 0x000fe20008410000 */
[----:B------:R-:W-:Y:S01]  /*5180*/  LOP3.LUT P3, RZ, R140, 0xff, RZ, 0xc0, !PT ;  /* 0x000000ff8cff7812 */ /* 0x000fe2000786c0ff */
[----:B------:R-:W-:Y:S01]  /*5190*/  FADD.FTZ R143, R134, -R143 ;  /* 0x8000008f868f7221 */ /* 0x000fe20000010000 */
[----:B------:R-:W-:Y:S01]  /*51a0*/  FSEL R122, R122, RZ, P5 ;  /* 0x000000ff7a7a7208 */ /* 0x000fe20002800000 */
[----:B------:R-:W-:Y:S01]  /*51b0*/  FADD.FTZ R116, R35, -R116 ;  /* 0x8000007423747221 */ /* 0x000fe20000010000 */
[----:B------:R-:W-:Y:S01]  /*51c0*/  LOP3.LUT P5, RZ, R141, 0xff0000, RZ, 0xc0, !PT ;  /* 0x00ff00008dff7812 */ /* 0x000fe200078ac0ff */
[----:B------:R-:W-:Y:S01]  /*51d0*/  FADD.FTZ R135, R120, -R135 ;  /* 0x8000008778877221 */ /* 0x000fe20000010000 */
[----:B------:R-:W-:Y:S01]  /*51e0*/  FMUL.FTZ R139, R33, UR4 ;  /* 0x00000004218b7c20 */ /* 0x000fe20008410000 */
[----:B------:R-:W-:Y:S01]  /*51f0*/  @P2 PRMT R33, R124, 0x7632, R33 ;  /* 0x000076327c212816 */ /* 0x000fe20000000021 */
[----:B------:R-:W-:Y:S01]  /*5200*/  FMUL.FTZ R140, R136, UR19 ;  /* 0x00000013888c7c20 */ /* 0x000fe20008410000 */
[----:B------:R-:W-:Y:S01]  /*5210*/  @P0 PRMT R120, R127, 0x7632, R120 ;  /* 0x000076327f780816 */ /* 0x000fe20000000078 */
[----:B------:R-:W-:Y:S01]  /*5220*/  FMUL.FTZ R143, R143, UR19 ;  /* 0x000000138f8f7c20 */ /* 0x000fe20008410000 */
[----:B------:R-:W-:Y:S01]  /*5230*/  @P4 PRMT R126, R126, 0x7632, R126 ;  /* 0x000076327e7e4816 */ /* 0x000fe2000000007e */
        /* <DEDUP_REMOVED lines=8> */
[----:B------:R-:W-:Y:S01]  /*52c0*/  FMUL.FTZ R116, R137, UR5 ;  /* 0x0000000589747c20 */ /* 0x000fe20008410000 */
[----:B------:R-:W-:Y:S01]  /*52d0*/  @P3 SHF.L.U32 R35, R124, 0x10, RZ ;  /* 0x000000107c233819 */ /* 0x000fe200000006ff */
[----:B------:R-:W-:Y:S01]  /*52e0*/  FMUL.FTZ R141, R120, UR4 ;  /* 0x00000004788d7c20 */ /* 0x000fe20008410000 */
[----:B------:R-:W-:Y:S01]  /*52f0*/  MOV R125, RZ ;  /* 0x000000ff007d7202 */ /* 0x000fe20000000f00 */
[----:B------:R-:W-:Y:S01]  /*5300*/  FMUL.FTZ R142, R134, UR4 ;  /* 0x00000004868e7c20 */ /* 0x000fe20008410000 */
[----:B------:R-:W-:Y:S01]  /*5310*/  FMUL.FTZ R33, R33, UR4 ;  /* 0x0000000421217c20 */ /* 0x000fe20008410000 */
[----:B------:R-:W-:Y:S01]  /*5320*/  @P5 SHF.L.U32 R132, R127, 0x10, RZ ;  /* 0x000000107f845819 */ /* 0x000fe200000006ff */
[----:B------:R-:W-:Y:S01]  /*5330*/  @P4 FMUL.FTZ R125, R139, R126 ;  /* 0x0000007e8b7d4220 */ /* 0x000fe20000410000 */
[----:B------:R-:W-:Y:S01]  /*5340*/  FMUL.FTZ R134, R116, UR4 ;  /* 0x0000000474867c20 */ /* 0x000fe20008410000 */
[----:B------:R-:W-:-:S02]  /*5350*/  CS2R R126, SRZ ;  /* 0x00000000007e7805 */ /* 0x000fc4000001ff00 */
[----:B------:R-:W-:Y:S01]  /*5360*/  F2FP.BF16.F32.PACK_AB R118, R123, R118 ;  /* 0x000000767b76723e */ /* 0x000fe200000010ff */
[----:B------:R-:W-:Y:S01]  /*5370*/  @P3 FMUL.FTZ R127, R33, R35 ;  /* 0x00000023217f3220 */ /* 0x000fe20000410000 */
[----:B------:R-:W-:Y:S01]  /*5380*/  F2FP.BF16.F32.PACK_AB R117, R32, R117 ;  /* 0x000000752075723e */ /* 0x000fe200000010ff */
[----:B------:R-:W-:Y:S01]  /*5390*/  FMUL.FTZ R120, R66, R141 ;  /* 0x0000008d42787220 */ /* 0x000fe20000410000 */
[----:B------:R-:W-:Y:S01]  /*53a0*/  FMUL.FTZ R123, R67, R142 ;  /* 0x0000008e437b7220 */ /* 0x000fe20000410000 */
[----:B------:R-:W-:Y:S01]  /*53b0*/  FMUL.FTZ R32, R60, R33 ;  /* 0x000000213c207220 */ /* 0x000fe20000410000 */
[----:B------:R-:W-:Y:S01]  /*53c0*/  FMUL.FTZ R35, R65, R139 ;  /* 0x0000008b41237220 */ /* 0x000fe20000410000 */
[----:B------:R-:W-:Y:S01]  /*53d0*/  FMUL.FTZ R33, R61, R134 ;  /* 0x000000863d217220 */ /* 0x000fe20000410000 */
[----:B------:R-:W-:Y:S01]  /*53e0*/  FSEL R120, R120, RZ, P5 ;  /* 0x000000ff78787208 */ /* 0x000fe20002800000 */
[----:B------:R-:W-:Y:S01]  /*53f0*/  HFMA2 R133, -RZ, RZ, 0, 0 ;  /* 0x00000000ff857431 */ /* 0x000fe200000001ff */
[----:B------:R-:W-:Y:S01]  /*5400*/  FSEL R123, R123, RZ, P0 ;  /* 0x000000ff7b7b7208 */ /* 0x000fe20000000000 */
[----:B------:R-:W-:Y:S01]  /*5410*/  @P5 FMUL.FTZ R126, R141, R132 ;  /* 0x000000848d7e5220 */ /* 0x000fe20000410000 */
[----:B------:R-:W-:Y:S01]  /*5420*/  FSEL R35, R35, RZ, P4 ;  /* 0x000000ff23237208 */ /* 0x000fe20002000000 */
[----:B------:R-:W-:Y:S01]  /*5430*/  @P0 FMUL.FTZ R133, R142, R135 ;  /* 0x000000878e850220 */ /* 0x000fe20000410000 */
[----:B------:R-:W-:-:S02]  /*5440*/  FSEL R32, R32, RZ, P3 ;  /* 0x000000ff20207208 */ /* 0x000fc40001800000 */
[----:B------:R-:W-:Y:S02]  /*5450*/  FSEL R33, R33, RZ, P2 ;  /* 0x000000ff21217208 */ /* 0x000fe40001000000 */
[----:B------:R-:W-:Y:S01]  /*5460*/  MOV R124, RZ ;  /* 0x000000ff007c7202 */ /* 0x000fe20000000f00 */
[----:B------:R-:W-:Y:S01]  /*5470*/  @P2 FMUL.FTZ R124, R134, R119 ;  /* 0x00000077867c2220 */ /* 0x000fe20000410000 */
[----:B------:R-:W-:Y:S02]  /*5480*/  F2FP.BF16.F32.PACK_AB R123, R123, R120 ;  /* 0x000000787b7b723e */ /* 0x000fe400000010ff */
[----:B------:R-:W-:Y:S02]  /*5490*/  F2FP.BF16.F32.PACK_AB R119, R140, R143 ;  /* 0x0000008f8c77723e */ /* 0x000fe400000010ff */
[----:B------:R-:W-:Y:S02]  /*54a0*/  F2FP.BF16.F32.PACK_AB R116, R137, R136 ;  /* 0x000000888974723e */ /* 0x000fe400000010ff */
[----:B------:R-:W-:-:S02]  /*54b0*/  F2FP.BF16.F32.PACK_AB R122, R35, R122 ;  /* 0x0000007a237a723e */ /* 0x000fc400000010ff */
[----:B------:R-:W-:Y:S02]  /*54c0*/  F2FP.BF16.F32.PACK_AB R121, R130, R121 ;  /* 0x000000798279723e */ /* 0x000fe400000010ff */
[----:B------:R-:W-:Y:S01]  /*54d0*/  F2FP.BF16.F32.PACK_AB R120, R33, R32 ;  /* 0x000000202178723e */ /* 0x000fe200000010ff */
[----:B------:R-:W-:Y:S06]  /*54e0*/  BRA `(.L_x_4039) ;  /* 0x00000004007c7947 */ /* 0x000fec0003800000 */
.L_x_4038:
[C---:B------:R-:W-:Y:S01]  /*54f0*/  LOP3.LUT P0, RZ, R140.reuse, 0xff0000, RZ, 0xc0, !PT ;  /* 0x00ff00008cff7812 */ /* 0x040fe2000780c0ff */
[--C-:B------:R-:W-:Y:S01]  /*5500*/  FFMA.FTZ R32, R137, UR26, R130.reuse ;  /* 0x0000001a89207c23 */ /* 0x100fe20008010082 */
[----:B------:R-:W-:Y:S01]  /*5510*/  LOP3.LUT P2, RZ, R140, 0xff000000, RZ, 0xc0, !PT ;  /* 0xff0000008cff7812 */ /* 0x000fe2000784c0ff */
[--C-:B0-----:R-:W-:Y:S01]  /*5520*/  FFMA.FTZ R129, R138, UR26, R130.reuse ;  /* 0x0000001a8a817c23 */ /* 0x101fe20008010082 */
[----:B------:R-:W-:Y:S01]  /*5530*/  FFMA.FTZ R128, R139, UR26, R130 ;  /* 0x0000001a8b807c23 */ /* 0x000fe20008010082 */
[----:B------:R-:W-:Y:S01]  /*5540*/  FADD.FTZ R32, R121, -R32 ;  /* 0x8000002079207221 */ /* 0x000fe20000010000 */
[----:B------:R-:W-:Y:S01]  /*5550*/  FFMA.FTZ R137, R142, UR26, R130 ;  /* 0x0000001a8e897c23 */ /* 0x000fe20008010082 */
[----:B------:R-:W-:Y:S01]  /*5560*/  FADD.FTZ R122, R122, -R129 ;  /* 0x800000817a7a7221 */ /* 0x000fe20000010000 */
[----:B------:R-:W-:Y:S01]  /*5570*/  FADD.FTZ R123, R123, -R128 ;  /* 0x800000807b7b7221 */ /* 0x000fe20000010000 */
[----:B------:R-:W-:Y:S01]  /*5580*/  FMUL.FTZ R32, R32, UR19 ;  /* 0x0000001320207c20 */ /* 0x000fe20008410000 */
[--C-:B------:R-:W-:Y:S01]  /*5590*/  FFMA.FTZ R135, R135, UR26, R130.reuse ;  /* 0x0000001a87877c23 */ /* 0x100fe20008010082 */
[----:B------:R-:W-:Y:S01]  /*55a0*/  FMUL.FTZ R121, R122, UR19 ;  /* 0x000000137a797c20 */ /* 0x000fe20008410000 */
[--C-:B------:R-:W-:Y:S01]  /*55b0*/  FFMA.FTZ R143, R143, UR26, R130.reuse ;  /* 0x0000001a8f8f7c23 */ /* 0x100fe20008010082 */
[C---:B-----5:R-:W-:Y:S01]  /*55c0*/  @P0 SHF.L.U32 R142, R125.reuse, 0x10, RZ ;  /* 0x000000107d8e0819 */ /* 0x060fe200000006ff */
[----:B------:R-:W-:Y:S01]  /*55d0*/  FMUL.FTZ R32, R32, UR5 ;  /* 0x0000000520207c20 */ /* 0x000fe20008410000 */
[----:B------:R-:W-:Y:S01]  /*55e0*/  @P2 PRMT R125, R125, 0x7632, R125 ;  /* 0x000076327d7d2816 */ /* 0x000fe2000000007d */
[----:B------:R-:W-:Y:S01]  /*55f0*/  FMUL.FTZ R121, R121, UR5 ;  /* 0x0000000579797c20 */ /* 0x000fe20008410000 */
[--C-:B------:R-:W-:Y:S01]  /*5600*/  FFMA.FTZ R33, R144, UR26, R130.reuse ;  /* 0x0000001a90217c23 */ /* 0x100fe20008010082 */
[----:B------:R-:W-:Y:S01]  /*5610*/  FFMA.FTZ R130, R133, UR26, R130 ;  /* 0x0000001a85827c23 */ /* 0x000fe20008010082 */
[----:B------:R-:W-:Y:S01]  /*5620*/  FMUL.FTZ R122, R123, UR19 ;  /* 0x000000137b7a7c20 */ /* 0x000fe20008410000 */
[----:B------:R-:W-:Y:S01]  /*5630*/  @P2 SHF.L.U32 R133, R125, 0x10, RZ ;  /* 0x000000107d852819 */ /* 0x000fe200000006ff */
[----:B------:R-:W-:Y:S01]  /*5640*/  FMUL.FTZ R123, R32, UR4 ;  /* 0x00000004207b7c20 */ /* 0x000fe20008410000 */
[----:B------:R-:W-:Y:S01]  /*5650*/  FMUL.FTZ R32, R121, UR4 ;  /* 0x0000000479207c20 */ /* 0x000fe20008410000 */
[C---:B------:R-:W-:Y:S01]  /*5660*/  LOP3.LUT P5, RZ, R141.reuse, 0xff, RZ, 0xc0, !PT ;  /* 0x000000ff8dff7812 */ /* 0x040fe200078ac0ff */
[----:B------:R-:W-:Y:S01]  /*5670*/  HFMA2 R138, -RZ, RZ, 0, 0 ;  /* 0x00000000ff8a7431 */ /* 0x000fe200000001ff */
[----:B------:R-:W-:Y:S01]  /*5680*/  LOP3.LUT P4, RZ, R141, 0xff00, RZ, 0xc0, !PT ;  /* 0x0000ff008dff7812 */ /* 0x000fe2000788c0ff */
[-C--:B------:R-:W-:Y:S01]  /*5690*/  @P2 FMUL.FTZ R138, R133, R32.reuse ;  /* 0x00000020858a2220 */ /* 0x080fe20000410000 */
[-C--:B------:R-:W-:Y:S01]  /*56a0*/  FMUL.FTZ R121, R62, R123.reuse ;  /* 0x0000007b3e797220 */ /* 0x080fe20000410000 */
[----:B------:R-:W-:Y:S01]  /*56b0*/  FMUL.FTZ R32, R63, R32 ;  /* 0x000000203f207220 */ /* 0x000fe20000410000 */
[----:B------:R-:W-:Y:S01]  /*56c0*/  FMUL.FTZ R122, R122, UR5 ;  /* 0x000000057a7a7c20 */ /* 0x000fe20008410000 */
[----:B------:R-:W-:Y:S01]  /*56d0*/  CS2R R128, SRZ ;  /* 0x0000000000807805 */ /* 0x000fe2000001ff00 */
[----:B------:R-:W-:Y:S01]  /*56e0*/  FADD.FTZ R137, R132, -R137 ;  /* 0x8000008984897221 */ /* 0x000fe20000010000 */
[----:B------:R-:W-:Y:S01]  /*56f0*/  @P0 FMUL.FTZ R129, R142, R123 ;  /* 0x0000007b8e810220 */ /* 0x000fe20000410000 */
[----:B------:R-:W-:Y:S01]  /*5700*/  FSEL R121, R121, RZ, P0 ;  /* 0x000000ff79797208 */ /* 0x000fe20000000000 */
[----:B------:R-:W-:Y:S01]  /*5710*/  FMUL.FTZ R125, R122, UR4 ;  /* 0x000000047a7d7c20 */ /* 0x000fe20008410000 */
[----:B------:R-:W-:Y:S01]  /*5720*/  FSEL R32, R32, RZ, P2 ;  /* 0x000000ff20207208 */ /* 0x000fe20001000000 */
[----:B------:R-:W-:Y:S01]  /*5730*/  FMUL.FTZ R137, R137, UR19 ;  /* 0x0000001389897c20 */ /* 0x000fe20008410000 */
[----:B------:R-:W-:Y:S01]  /*5740*/  ISETP.GE.U32.AND P0, PT, R140, RZ, PT ;  /* 0x000000ff8c00720c */ /* 0x000fe20003f06070 */
[-C--:B------:R-:W-:Y:S01]  /*5750*/  FMUL.FTZ R122, R64, R125.reuse ;  /* 0x0000007d407a7220 */ /* 0x080fe20000410000 */
[----:B------:R-:W-:Y:S01]  /*5760*/  LOP3.LUT P2, RZ, R140, 0xff00, RZ, 0xc0, !PT ;  /* 0x0000ff008cff7812 */ /* 0x000fe2000784c0ff */
[----:B------:R-:W-:Y:S01]  /*5770*/  FADD.FTZ R123, R136, -R33 ;  /* 0x80000021887b7221 */ /* 0x000fe20000010000 */
[C---:B------:R-:W-:Y:S01]  /*5780*/  @P5 SHF.L.U32 R144, R126.reuse, 0x10, RZ ;  /* 0x000000107e905819 */ /* 0x040fe200000006ff */
[----:B------:R-:W-:Y:S01]  /*5790*/  FMUL.FTZ R33, R137, UR5 ;  /* 0x0000000589217c20 */ /* 0x000fe20008410000 */
[----:B------:R-:W-:Y:S01]  /*57a0*/  ISETP.GE.U32.AND.EX P0, PT, R141, 0x1000000, PT, P0 ;  /* 0x010000008d00780c */ /* 0x000fe20003f06100 */
[----:B------:R-:W-:Y:S01]  /*57b0*/  FADD.FTZ R130, R35, -R130 ;  /* 0x8000008223827221 */ /* 0x000fe20000010000 */
[----:B------:R-:W-:Y:S01]  /*57c0*/  @P4 PRMT R126, R126, 0x7632, R126 ;  /* 0x000076327e7e4816 */ /* 0x000fe2000000007e */
[----:B------:R-:W-:Y:S01]  /*57d0*/  @P5 FMUL.FTZ R128, R144, R125 ;  /* 0x0000007d90805220 */ /* 0x000fe20000410000 */
[----:B------:R-:W-:Y:S01]  /*57e0*/  LOP3.LUT P3, RZ, R140, 0xff, RZ, 0xc0, !PT ;  /* 0x000000ff8cff7812 */ /* 0x000fe2000786c0ff */
[----:B------:R-:W-:Y:S01]  /*57f0*/  FADD.FTZ R143, R134, -R143 ;  /* 0x8000008f868f7221 */ /* 0x000fe20000010000 */
[----:B------:R-:W-:Y:S01]  /*5800*/  FSEL R122, R122, RZ, P5 ;  /* 0x000000ff7a7a7208 */ /* 0x000fe20002800000 */
[----:B------:R-:W-:Y:S01]  /*5810*/  FMUL.FTZ R134, R33, UR4 ;  /* 0x0000000421867c20 */ /* 0x000fe20008410000 */
[----:B------:R-:W-:Y:S01]  /*5820*/  @P4 SHF.L.U32 R35, R126, 0x10, RZ ;  /* 0x000000107e234819 */ /* 0x000fe200000006ff */
[----:B------:R-:W-:Y:S01]  /*5830*/  FADD.FTZ R135, R120, -R135 ;  /* 0x8000008778877221 */ /* 0x000fe20000010000 */
[----:B------:R-:W-:Y:S01]  /*5840*/  LOP3.LUT P5, RZ, R141, 0xff0000, RZ, 0xc0, !PT ;  /* 0x00ff00008dff7812 */ /* 0x000fe200078ac0ff */
[----:B------:R-:W-:Y:S01]  /*5850*/  FMUL.FTZ R143, R143, UR19 ;  /* 0x000000138f8f7c20 */ /* 0x000fe20008410000 */
[----:B------:R-:W-:Y:S01]  /*5860*/  MOV R125, RZ ;  /* 0x000000ff007d7202 */ /* 0x000fe20000000f00 */
[----:B------:R-:W-:Y:S01]  /*5870*/  @P4 FMUL.FTZ R125, R35, R134 ;  /* 0x00000086237d4220 */ /* 0x000fe20000410000 */
[----:B------:R-:W-:Y:S01]  /*5880*/  @P2 PRMT R120, R124, 0x7632, R120 ;  /* 0x000076327c782816 */ /* 0x000fe20000000078 */
[----:B------:R-:W-:Y:S01]  /*5890*/  FMUL.FTZ R123, R123, UR19 ;  /* 0x000000137b7b7c20 */ /* 0x000fe20008410000 */
[----:B------:R-:W-:Y:S01]  /*58a0*/  FMUL.FTZ R33, R130, UR19 ;  /* 0x0000001382217c20 */ /* 0x000fe20008410000 */
[----:B------:R-:W-:Y:S01]  /*58b0*/  FMUL.FTZ R35, R135, UR19 ;  /* 0x0000001387237c20 */ /* 0x000fe20008410000 */
[----:B------:R-:W-:Y:S01]  /*58c0*/  @P0 PRMT R132, R127, 0x7632, R132 ;  /* 0x000076327f840816 */ /* 0x000fe20000000084 */
[----:B------:R-:W-:Y:S01]  /*58d0*/  FMUL.FTZ R123, R123, UR5 ;  /* 0x000000057b7b7c20 */ /* 0x000fe20008410000 */
[----:B------:R-:W-:Y:S01]  /*58e0*/  @P2 SHF.L.U32 R137, R120, 0x10, RZ ;  /* 0x0000001078892819 */ /* 0x000fe200000006ff */
[----:B------:R-:W-:Y:S01]  /*58f0*/  FMUL.FTZ R120, R143, UR5 ;  /* 0x000000058f787c20 */ /* 0x000fe20008410000 */
[----:B------:R-:W-:Y:S01]  /*5900*/  FMUL.FTZ R33, R33, UR5 ;  /* 0x0000000521217c20 */ /* 0x000fe20008410000 */
        /* <DEDUP_REMOVED lines=8> */
[----:B------:R-:W-:Y:S01]  /*5990*/  CS2R R126, SRZ ;  /* 0x00000000007e7805 */ /* 0x000fe2000001ff00 */
[----:B------:R-:W-:-:S02]  /*59a0*/  HFMA2 R133, -RZ, RZ, 0, 0 ;  /* 0x00000000ff857431 */ /* 0x000fc400000001ff */
[----:B------:R-:W-:Y:S01]  /*59b0*/  @P0 FMUL.FTZ R133, R139, R130 ;  /* 0x000000828b850220 */ /* 0x000fe20000410000 */
[----:B------:R-:W-:Y:S01]  /*59c0*/  @P3 FMUL.FTZ R127, R136, R33 ;  /* 0x00000021887f3220 */ /* 0x000fe20000410000 */
[----:B------:R-:W-:Y:S01]  /*59d0*/  FMUL.FTZ R123, R66, R135 ;  /* 0x00000087427b7220 */ /* 0x000fe20000410000 */
[----:B------:R-:W-:Y:S01]  /*59e0*/  FMUL.FTZ R120, R65, R134 ;  /* 0x0000008641787220 */ /* 0x000fe20000410000 */
[----:B------:R-:W-:Y:S01]  /*59f0*/  FMUL.FTZ R130, R67, R130 ;  /* 0x0000008243827220 */ /* 0x000fe20000410000 */
[----:B------:R-:W-:Y:S01]  /*5a00*/  FMUL.FTZ R33, R60, R33 ;  /* 0x000000213c217220 */ /* 0x000fe20000410000 */
[-C--:B------:R-:W-:Y:S01]  /*5a10*/  FMUL.FTZ R35, R61, R132.reuse ;  /* 0x000000843d237220 */ /* 0x080fe20000410000 */
[----:B------:R-:W-:Y:S01]  /*5a20*/  MOV R124, RZ ;  /* 0x000000ff007c7202 */ /* 0x000fe20000000f00 */
[----:B------:R-:W-:Y:S01]  /*5a30*/  @P5 FMUL.FTZ R126, R140, R135 ;  /* 0x000000878c7e5220 */ /* 0x000fe20000410000 */
[----:B------:R-:W-:Y:S01]  /*5a40*/  @P2 FMUL.FTZ R124, R137, R132 ;  /* 0x00000084897c2220 */ /* 0x000fe20000410000 */
[----:B------:R-:W-:-:S02]  /*5a50*/  FSEL R132, R123, RZ, P5 ;  /* 0x000000ff7b847208 */ /* 0x000fc40002800000 */
[----:B------:R-:W-:Y:S02]  /*5a60*/  FSEL R135, R120, RZ, P4 ;  /* 0x000000ff78877208 */ /* 0x000fe40002000000 */
[----:B------:R-:W-:Y:S02]  /*5a70*/  FSEL R123, R130, RZ, P0 ;  /* 0x000000ff827b7208 */ /* 0x000fe40000000000 */
[----:B------:R-:W-:Y:S02]  /*5a80*/  FSEL R33, R33, RZ, P3 ;  /* 0x000000ff21217208 */ /* 0x000fe40001800000 */
[----:B------:R-:W-:Y:S02]  /*5a90*/  FSEL R120, R35, RZ, P2 ;  /* 0x000000ff23787208 */ /* 0x000fe40001000000 */
[----:B------:R-:W-:Y:S02]  /*5aa0*/  F2FP.BF16.F32.PACK_AB R123, R123, R132 ;  /* 0x000000847b7b723e */ /* 0x000fe400000010ff */
[----:B------:R-:W-:-:S02]  /*5ab0*/  F2FP.BF16.F32.PACK_AB R122, R135, R122 ;  /* 0x0000007a877a723e */ /* 0x000fc400000010ff */
[----:B------:R-:W-:Y:S02]  /*5ac0*/  F2FP.BF16.F32.PACK_AB R121, R32, R121 ;  /* 0x000000792079723e */ /* 0x000fe400000010ff */
[----:B------:R-:W-:-:S07]  /*5ad0*/  F2FP.BF16.F32.PACK_AB R120, R120, R33 ;  /* 0x000000217878723e */ /* 0x000fce00000010ff */
.L_x_4039:
[----:B------:R-:W0:Y:S02]  /*5ae0*/  @P1 LDC.64 R32, c[0x0][0x478] ;  /* 0x00011e00ff201b82 */ /* 0x000e240000000a00 */
[----:B0-----:R-:W-:-:S04]  /*5af0*/  @P1 IMAD.WIDE.U32 R32, R34, 0x10, R32 ;  /* 0x0000001022201825 */ /* 0x001fc800078e0020 */
[----:B------:R-:W-:Y:S01]  /*5b00*/  IMAD.WIDE.U32 R34, R34, 0x10, R192 ;  /* 0x0000001022227825 */ /* 0x000fe200078e00c0 */
[----:B------:R0:W-:Y:S04]  /*5b10*/  @P1 STG.E.128 desc[UR12][R32.64], R116 ;  /* 0x0000007420001986 */ /* 0x0001e8000c101d0c */
[----:B------:R0:W-:Y:S01]  /*5b20*/  STG.E.128 desc[UR12][R34.64], R120 ;  /* 0x0000007822007986 */ /* 0x0001e2000c101d0c */
[----:B------:R-:W-:Y:S05]  /*5b30*/  BRA `(.L_x_4040) ;  /* 0x0000003800747947 */ /* 0x000fea0003800000 */
.L_x_4031:
[----:B------:R-:W-:-:S05]  /*5b40*/  HFMA2 R124, -RZ, RZ, 0, 9.5367431640625e-07 ;  /* 0x00000010ff7c7431 */ /* 0x000fca00000001ff */
[----:B------:R-:W-:-:S06]  /*5b50*/  IMAD.WIDE.U32 R124, R32, R124, UR22 ;  /* 0x00000016207c7e25 */ /* 0x000fcc000f8e007c */
[----:B------:R-:W5:Y:S01]  /*5b60*/  LDG.E.128 R124, desc[UR12][R124.64] ;  /* 0x0000000c7c7c7981 */ /* 0x000f62000c1e1d00 */
[----:B------:R-:W-:-:S04]  /*5b70*/  UISETP.NE.U32.AND UP1, UPT, UR20, URZ, UPT ;  /* 0x000000ff1400728c */ /* 0x000fc8000bf25070 */
[----:B------:R-:W-:-:S09]  /*5b80*/  UISETP.NE.AND.EX UP1, UPT, UR21, URZ, UPT, UP1 ;  /* 0x000000ff1500728c */ /* 0x000fd2000bf25310 */
[----:B------:R-:W-:Y:S05]  /*5b90*/  BRA.U UP1, `(.L_x_4041) ;  /* 0x0000000501b87547 */ /* 0x000fea000b800000 */
[----:B------:R-:W-:Y:S01]  /*5ba0*/  FFMA.FTZ R186, R186, UR26, R130 ;  /* 0x0000001ababa7c23 */ /* 0x000fe20008010082 */
[----:B-----5:R-:W-:Y:S01]  /*5bb0*/  LOP3.LUT P4, RZ, R166, 0xff, RZ, 0xc0, !PT ;  /* 0x000000ffa6ff7812 */ /* 0x020fe2000788c0ff */
[----:B------:R-:W-:Y:S01]  /*5bc0*/  UMOV UR4, UR7 ;  /* 0x0000000700047c82 */ /* 0x000fe20008000000 */
[----:B------:R-:W-:Y:S01]  /*5bd0*/  SHF.L.U32 R34, R100, 0x10, RZ ;  /* 0x0000001064227819 */ /* 0x000fe200000006ff */
[----:B------:R-:W-:Y:S01]  /*5be0*/  FADD.FTZ R186, R189, -R186 ;  /* 0x800000babdba7221 */ /* 0x000fe20000010000 */
[----:B------:R-:W-:Y:S01]  /*5bf0*/  LOP3.LUT P1, RZ, R166, 0xff00, RZ, 0xc0, !PT ;  /* 0x0000ff00a6ff7812 */ /* 0x000fe2000782c0ff */
[--C-:B------:R-:W-:Y:S01]  /*5c00*/  FFMA.FTZ R201, R201, UR26, R130.reuse ;  /* 0x0000001ac9c97c23 */ /* 0x100fe20008010082 */
[----:B------:R-:W-:Y:S01]  /*5c10*/  FFMA.FTZ R199, R199, UR26, R130 ;  /* 0x0000001ac7c77c23 */ /* 0x000fe20008010082 */
[----:B------:R-:W-:Y:S01]  /*5c20*/  FFMA.FTZ R34, R186, UR19, R34 ;  /* 0x00000013ba227c23 */ /* 0x000fe20008010022 */
[----:B------:R-:W-:Y:S01]  /*5c30*/  MOV R186, RZ ;  /* 0x000000ff00ba7202 */ /* 0x000fe20000000f00 */
[----:B------:R-:W-:Y:S01]  /*5c40*/  FADD.FTZ R202, R202, -R201 ;  /* 0x800000c9caca7221 */ /* 0x000fe20000010000 */
[----:B------:R-:W-:Y:S01]  /*5c50*/  MOV R189, RZ ;  /* 0x000000ff00bd7202 */ /* 0x000fe20000000f00 */
[----:B------:R-:W-:Y:S01]  /*5c60*/  FMUL.FTZ R34, R34, UR5 ;  /* 0x0000000522227c20 */ /* 0x000fe20008410000 */
[----:B------:R-:W-:Y:S01]  /*5c70*/  LOP3.LUT P3, RZ, R166, 0xff0000, RZ, 0xc0, !PT ;  /* 0x00ff0000a6ff7812 */ /* 0x000fe2000786c0ff */
[----:B------:R-:W-:Y:S01]  /*5c80*/  FADD.FTZ R199, R198, -R199 ;  /* 0x800000c7c6c77221 */ /* 0x000fe20000010000 */
[----:B------:R-:W-:Y:S01]  /*5c90*/  @P4 SHF.L.U32 R128, R124, 0x10, RZ ;  /* 0x000000107c804819 */ /* 0x000fe200000006ff */
[----:B------:R-:W-:Y:S01]  /*5ca0*/  FMUL.FTZ R34, R34, UR4 ;  /* 0x0000000422227c20 */ /* 0x000fe20008410000 */
[----:B------:R-:W-:Y:S01]  /*5cb0*/  MOV R131, RZ ;  /* 0x000000ff00837202 */ /* 0x000fe20000000f00 */
[----:B------:R-:W-:Y:S01]  /*5cc0*/  FFMA.FTZ R197, R197, UR26, R130 ;  /* 0x0000001ac5c57c23 */ /* 0x000fe20008010082 */
[----:B------:R-:W-:Y:S01]  /*5cd0*/  @P1 PRMT R124, R124, 0x7632, R124 ;  /* 0x000076327c7c1816 */ /* 0x000fe2000000007c */
[----:B------:R-:W-:Y:S01]  /*5ce0*/  @P4 FMUL.FTZ R186, R34, R128 ;  /* 0x0000008022ba4220 */ /* 0x000fe20000410000 */
[----:B------:R-:W-:Y:S01]  /*5cf0*/  PRMT R128, R100, 0x7632, R128 ;  /* 0x0000763264807816 */ /* 0x000fe20000000080 */
[----:B------:R-:W-:Y:S01]  /*5d00*/  FADD.FTZ R185, R185, -R197 ;  /* 0x800000c5b9b97221 */ /* 0x000fe20000010000 */
[----:B------:R-:W-:Y:S01]  /*5d10*/  LOP3.LUT P2, RZ, R166, 0xff000000, RZ, 0xc0, !PT ;  /* 0xff000000a6ff7812 */ /* 0x000fe2000784c0ff */
[--C-:B------:R-:W-:Y:S01]  /*5d20*/  FFMA.FTZ R188, R188, UR26, R130.reuse ;  /* 0x0000001abcbc7c23 */ /* 0x100fe20008010082 */
[----:B------:R-:W-:Y:S01]  /*5d30*/  SHF.L.U32 R128, R128, 0x10, RZ ;  /* 0x0000001080807819 */ /* 0x000fe200000006ff */
[----:B------:R-:W-:Y:S01]  /*5d40*/  FFMA.FTZ R195, R195, UR26, R130 ;  /* 0x0000001ac3c37c23 */ /* 0x000fe20008010082 */
[C---:B------:R-:W-:Y:S01]  /*5d50*/  LOP3.LUT P0, RZ, R167.reuse, 0xff, RZ, 0xc0, !PT ;  /* 0x000000ffa7ff7812 */ /* 0x040fe2000780c0ff */
[----:B------:R-:W-:Y:S01]  /*5d60*/  FADD.FTZ R188, R194, -R188 ;  /* 0x800000bcc2bc7221 */ /* 0x000fe20000010000 */
[----:B------:R-:W-:Y:S01]  /*5d70*/  LOP3.LUT P5, RZ, R167, 0xff00, RZ, 0xc0, !PT ;  /* 0x0000ff00a7ff7812 */ /* 0x000fe200078ac0ff */
[----:B------:R-:W-:Y:S01]  /*5d80*/  FFMA.FTZ R128, R202, UR19, R128 ;  /* 0x00000013ca807c23 */ /* 0x000fe20008010080 */
[----:B------:R-:W-:Y:S01]  /*5d90*/  FADD.FTZ R196, R196, -R195 ;  /* 0x800000c3c4c47221 */ /* 0x000fe20000010000 */
[--C-:B------:R-:W-:Y:S01]  /*5da0*/  FFMA.FTZ R193, R193, UR26, R130.reuse ;  /* 0x0000001ac1c17c23 */ /* 0x100fe20008010082 */
[----:B------:R-:W-:Y:S01]  /*5db0*/  FFMA.FTZ R191, R191, UR26, R130 ;  /* 0x0000001abfbf7c23 */ /* 0x000fe20008010082 */
[----:B------:R-:W-:Y:S01]  /*5dc0*/  FMUL.FTZ R129, R128, UR5 ;  /* 0x0000000580817c20 */ /* 0x000fe20008410000 */
[----:B------:R-:W-:Y:S01]  /*5dd0*/  @P1 SHF.L.U32 R128, R124, 0x10, RZ ;  /* 0x000000107c801819 */ /* 0x000fe200000006ff */
[----:B------:R-:W-:Y:S01]  /*5de0*/  FADD.FTZ R193, R187, -R193 ;  /* 0x800000c1bbc17221 */ /* 0x000fe20000010000 */
[----:B------:R-:W-:Y:S01]  /*5df0*/  SHF.L.U32 R187, R103, 0x10, RZ ;  /* 0x0000001067bb7819 */ /* 0x000fe200000006ff */
[----:B------:R-:W-:Y:S01]  /*5e00*/  FMUL.FTZ R124, R129, UR4 ;  /* 0x00000004817c7c20 */ /* 0x000fe20008410000 */
[C---:B------:R-:W-:Y:S01]  /*5e10*/  @P3 SHF.L.U32 R129, R125.reuse, 0x10, RZ ;  /* 0x000000107d813819 */ /* 0x040fe200000006ff */
[----:B------:R-:W-:Y:S01]  /*5e20*/  FADD.FTZ R191, R192, -R191 ;  /* 0x800000bfc0bf7221 */ /* 0x000fe20000010000 */
[----:B------:R-:W-:Y:S01]  /*5e30*/  @P2 PRMT R125, R125, 0x7632, R125 ;  /* 0x000076327d7d2816 */ /* 0x000fe2000000007d */
[----:B------:R-:W-:Y:S01]  /*5e40*/  @P1 FMUL.FTZ R189, R124, R128 ;  /* 0x000000807cbd1220 */ /* 0x000fe20000410000 */
[----:B------:R-:W-:Y:S01]  /*5e50*/  SHF.L.U32 R128, R101, 0x10, RZ ;  /* 0x0000001065807819 */ /* 0x000fe200000006ff */
[----:B------:R-:W-:Y:S01]  /*5e60*/  FFMA.FTZ R187, R193, UR19, R187 ;  /* 0x00000013c1bb7c23 */ /* 0x000fe200080100bb */
[----:B------:R-:W-:Y:S01]  /*5e70*/  @P5 PRMT R194, R126, 0x7632, R194 ;  /* 0x000076327ec25816 */ /* 0x000fe200000000c2 */
[----:B------:R-:W-:Y:S01]  /*5e80*/  FMUL.FTZ R34, R36, R34 ;  /* 0x0000002224227220 */ /* 0x000fe20000410000 */
[----:B------:R-:W-:Y:S01]  /*5e90*/  FMUL.FTZ R124, R37, R124 ;  /* 0x0000007c257c7220 */ /* 0x000fe20000410000 */
[----:B------:R-:W-:Y:S01]  /*5ea0*/  FFMA.FTZ R128, R199, UR19, R128 ;  /* 0x00000013c7807c23 */ /* 0x000fe20008010080 */
[----:B------:R-:W-:Y:S01]  /*5eb0*/  @P5 SHF.L.U32 R194, R194, 0x10, RZ ;  /* 0x00000010c2c25819 */ /* 0x000fe200000006ff */
[----:B------:R-:W-:Y:S01]  /*5ec0*/  FMUL.FTZ R187, R187, UR5 ;  /* 0x00000005bbbb7c20 */ /* 0x000fe20008410000 */
[----:B------:R-:W-:Y:S01]  /*5ed0*/  FSEL R34, R34, RZ, P4 ;  /* 0x000000ff22227208 */ /* 0x000fe20002000000 */
[----:B------:R-:W-:Y:S01]  /*5ee0*/  FMUL.FTZ R128, R128, UR5 ;  /* 0x0000000580807c20 */ /* 0x000fe20008410000 */
[----:B------:R-:W-:Y:S01]  /*5ef0*/  FSEL R124, R124, RZ, P1 ;  /* 0x000000ff7c7c7208 */ /* 0x000fe20000800000 */
[----:B------:R-:W-:Y:S01]  /*5f00*/  FMUL.FTZ R193, R187, UR4 ;  /* 0x00000004bbc17c20 */ /* 0x000fe20008410000 */
[----:B------:R-:W-:Y:S01]  /*5f10*/  MOV R187, RZ ;  /* 0x000000ff00bb7202 */ /* 0x000fe20000000f00 */
[----:B------:R-:W-:Y:S01]  /*5f20*/  FMUL.FTZ R128, R128, UR4 ;  /* 0x0000000480807c20 */ /* 0x000fe20008410000 */
[----:B------:R-:W-:-:S03]  /*5f30*/  F2FP.BF16.F32.PACK_AB R124, R124, R34 ;  /* 0x000000227c7c723e */ /* 0x000fc600000010ff */
[----:B------:R-:W-:Y:S01]  /*5f40*/  @P3 FMUL.FTZ R131, R128, R129 ;  /* 0x0000008180833220 */ /* 0x000fe20000410000 */
[----:B------:R-:W-:Y:S01]  /*5f50*/  PRMT R129, R101, 0x7632, R129 ;  /* 0x0000763265817816 */ /* 0x000fe20000000081 */
[----:B------:R-:W-:-:S03]  /*5f60*/  FMUL.FTZ R128, R38, R128 ;  /* 0x0000008026807220 */ /* 0x000fc60000410000 */
[----:B------:R-:W-:Y:S02]  /*5f70*/  SHF.L.U32 R129, R129, 0x10, RZ ;  /* 0x0000001081817819 */ /* 0x000fe400000006ff */
[----:B------:R-:W-:-:S03]  /*5f80*/  FSEL R128, R128, RZ, P3 ;  /* 0x000000ff80807208 */ /* 0x000fc60001800000 */
[----:B------:R-:W-:-:S04]  /*5f90*/  FFMA.FTZ R129, R185, UR19, R129 ;  /* 0x00000013b9817c23 */ /* 0x000fc80008010081 */
[----:B0-----:R-:W-:Y:S01]  /*5fa0*/  FMUL.FTZ R184, R129, UR5 ;  /* 0x0000000581b87c20 */ /* 0x001fe20008410000 */
[----:B------:R-:W-:-:S03]  /*5fb0*/  @P2 SHF.L.U32 R129, R125, 0x10, RZ ;  /* 0x000000107d812819 */ /* 0x000fc600000006ff */
[----:B------:R-:W-:Y:S01]  /*5fc0*/  FMUL.FTZ R125, R184, UR4 ;  /* 0x00000004b87d7c20 */ /* 0x000fe20008410000 */
[----:B------:R-:W-:-:S03]  /*5fd0*/  CS2R R184, SRZ ;  /* 0x0000000000b87805 */ /* 0x000fc6000001ff00 */
[----:B------:R-:W-:Y:S01]  /*5fe0*/  @P2 FMUL.FTZ R185, R125, R129 ;  /* 0x000000817db92220 */ /* 0x000fe20000410000 */
[----:B------:R-:W-:Y:S01]  /*5ff0*/  SHF.L.U32 R129, R102, 0x10, RZ ;  /* 0x0000001066817819 */ /* 0x000fe200000006ff */
[----:B------:R-:W-:-:S04]  /*6000*/  FMUL.FTZ R125, R39, R125 ;  /* 0x0000007d277d7220 */ /* 0x000fc80000410000 */
[----:B------:R-:W-:Y:S01]  /*6010*/  FFMA.FTZ R129, R188, UR19, R129 ;  /* 0x00000013bc817c23 */ /* 0x000fe20008010081 */
[----:B------:R-:W-:Y:S02]  /*6020*/  @P0 SHF.L.U32 R188, R126, 0x10, RZ ;  /* 0x000000107ebc0819 */ /* 0x000fe400000006ff */
[----:B------:R-:W-:Y:S01]  /*6030*/  FSEL R125, R125, RZ, P2 ;  /* 0x000000ff7d7d7208 */ /* 0x000fe20001000000 */
[----:B------:R-:W-:-:S03]  /*6040*/  FMUL.FTZ R129, R129, UR5 ;  /* 0x0000000581817c20 */ /* 0x000fc60008410000 */
[----:B------:R-:W-:Y:S01]  /*6050*/  F2FP.BF16.F32.PACK_AB R125, R125, R128 ;  /* 0x000000807d7d723e */ /* 0x000fe200000010ff */
[----:B------:R-:W-:-:S04]  /*6060*/  FMUL.FTZ R129, R129, UR4 ;  /* 0x0000000481817c20 */ /* 0x000fc80008410000 */
[----:B------:R-:W-:Y:S01]  /*6070*/  @P0 FMUL.FTZ R184, R129, R188 ;  /* 0x000000bc81b80220 */ /* 0x000fe20000410000 */
[----:B------:R-:W-:Y:S01]  /*6080*/  PRMT R188, R102, 0x7632, R188 ;  /* 0x0000763266bc7816 */ /* 0x000fe200000000bc */
[----:B------:R-:W-:-:S03]  /*6090*/  FMUL.FTZ R129, R40, R129 ;  /* 0x0000008128817220 */ /* 0x000fc60000410000 */
[----:B------:R-:W-:Y:S02]  /*60a0*/  SHF.L.U32 R188, R188, 0x10, RZ ;  /* 0x00000010bcbc7819 */ /* 0x000fe400000006ff */
[----:B------:R-:W-:Y:S02]  /*60b0*/  FSEL R129, R129, RZ, P0 ;  /* 0x000000ff81817208 */ /* 0x000fe40000000000 */
[----:B------:R-:W-:Y:S01]  /*60c0*/  LOP3.LUT P0, RZ, R167, 0xff0000, RZ, 0xc0, !PT ;  /* 0x00ff0000a7ff7812 */ /* 0x000fe2000780c0ff */
[----:B------:R-:W-:-:S04]  /*60d0*/  FFMA.FTZ R188, R196, UR19, R188 ;  /* 0x00000013c4bc7c23 */ /* 0x000fc800080100bc */
[----:B------:R-:W-:Y:S01]  /*60e0*/  FMUL.FTZ R126, R188, UR5 ;  /* 0x00000005bc7e7c20 */ /* 0x000fe20008410000 */
[----:B------:R-:W-:-:S03]  /*60f0*/  MOV R188, RZ ;  /* 0x000000ff00bc7202 */ /* 0x000fc60000000f00 */
[----:B------:R-:W-:-:S04]  /*6100*/  FMUL.FTZ R126, R126, UR4 ;  /* 0x000000047e7e7c20 */ /* 0x000fc80008410000 */
[----:B------:R-:W-:Y:S01]  /*6110*/  @P5 FMUL.FTZ R188, R126, R194 ;  /* 0x000000c27ebc5220 */ /* 0x000fe20000410000 */
[----:B------:R-:W-:Y:S01]  /*6120*/  @P0 SHF.L.U32 R194, R127, 0x10, RZ ;  /* 0x000000107fc20819 */ /* 0x000fe200000006ff */
[----:B------:R-:W-:-:S04]  /*6130*/  FMUL.FTZ R126, R41, R126 ;  /* 0x0000007e297e7220 */ /* 0x000fc80000410000 */
[----:B------:R-:W-:Y:S01]  /*6140*/  @P0 FMUL.FTZ R187, R193, R194 ;  /* 0x000000c2c1bb0220 */ /* 0x000fe20000410000 */
[----:B------:R-:W-:Y:S01]  /*6150*/  FMUL.FTZ R193, R42, R193 ;  /* 0x000000c12ac17220 */ /* 0x000fe20000410000 */
[----:B------:R-:W-:-:S04]  /*6160*/  FSEL R126, R126, RZ, P5 ;  /* 0x000000ff7e7e7208 */ /* 0x000fc80002800000 */
[----:B------:R-:W-:Y:S02]  /*6170*/  FSEL R193, R193, RZ, P0 ;  /* 0x000000ffc1c17208 */ /* 0x000fe40000000000 */
[----:B------:R-:W-:Y:S02]  /*6180*/  ISETP.GE.U32.AND P0, PT, R166, RZ, PT ;  /* 0x000000ffa600720c */ /* 0x000fe40003f06070 */
[----:B------:R-:W-:Y:S02]  /*6190*/  PRMT R166, R103, 0x7632, R166 ;  /* 0x0000763267a67816 */ /* 0x000fe400000000a6 */
[----:B------:R-:W-:Y:S02]  /*61a0*/  ISETP.GE.U32.AND.EX P0, PT, R167, 0x1000000, PT, P0 ;  /* 0x01000000a700780c */ /* 0x000fe40003f06100 */
[----:B------:R-:W-:Y:S02]  /*61b0*/  SHF.L.U32 R166, R166, 0x10, RZ ;  /* 0x00000010a6a67819 */ /* 0x000fe400000006ff */
[----:B------:R-:W-:-:S03]  /*61c0*/  F2FP.BF16.F32.PACK_AB R126, R126, R129 ;  /* 0x000000817e7e723e */ /* 0x000fc600000010ff */
[----:B------:R-:W-:-:S04]  /*61d0*/  FFMA.FTZ R166, R191, UR19, R166 ;  /* 0x00000013bfa67c23 */ /* 0x000fc800080100a6 */
[----:B------:R-:W-:Y:S02]  /*61e0*/  FMUL.FTZ R166, R166, UR5 ;  /* 0x00000005a6a67c20 */ /* 0x000fe40008410000 */
[----:B------:R-:W-:Y:S02]  /*61f0*/  @P0 PRMT R127, R127, 0x7632, R127 ;  /* 0x000076327f7f0816 */ /* 0x000fe4000000007f */
[----:B------:R-:W-:Y:S01]  /*6200*/  FMUL.FTZ R167, R166, UR4 ;  /* 0x00000004a6a77c20 */ /* 0x000fe20008410000 */
[----:B------:R-:W-:Y:S02]  /*6210*/  MOV R166, RZ ;  /* 0x000000ff00a67202 */ /* 0x000fe40000000f00 */
[----:B------:R-:W-:-:S05]  /*6220*/  @P0 SHF.L.U32 R127, R127, 0x10, RZ ;  /* 0x000000107f7f0819 */ /* 0x000fca00000006ff */
[----:B------:R-:W-:Y:S01]  /*6230*/  @P0 FMUL.FTZ R166, R167, R127 ;  /* 0x0000007fa7a60220 */ /* 0x000fe20000410000 */
[----:B------:R-:W-:-:S05]  /*6240*/  FMUL.FTZ R167, R43, R167 ;  /* 0x000000a72ba77220 */ /* 0x000fca0000410000 */
[----:B------:R-:W-:-:S04]  /*6250*/  FSEL R127, R167, RZ, P0 ;  /* 0x000000ffa77f7208 */ /* 0x000fc80000000000 */
[----:B------:R-:W-:Y:S01]  /*6260*/  F2FP.BF16.F32.PACK_AB R127, R127, R193 ;  /* 0x000000c17f7f723e */ /* 0x000fe200000010ff */
[----:B------:R-:W-:Y:S06]  /*6270*/  BRA `(.L_x_4042) ;  /* 0x0000000400c47947 */ /* 0x000fec0003800000 */
.L_x_4041:
[--C-:B------:R-:W-:Y:S01]  /*6280*/  FFMA.FTZ R199, R199, UR26, R130.reuse ;  /* 0x0000001ac7c77c23 */ /* 0x100fe20008010082 */
[----:B-----5:R-:W-:Y:S01]  /*6290*/  LOP3.LUT P1, RZ, R166, 0xff0000, RZ, 0xc0, !PT ;  /* 0x00ff0000a6ff7812 */ /* 0x020fe2000782c0ff */
[----:B------:R-:W-:Y:S01]  /*62a0*/  UMOV UR4, UR7 ;  /* 0x0000000700047c82 */ /* 0x000fe20008000000 */
[----:B------:R-:W-:Y:S01]  /*62b0*/  SHF.L.U32 R34, R101, 0x10, RZ ;  /* 0x0000001065227819 */ /* 0x000fe200000006ff */
[----:B------:R-:W-:Y:S01]  /*62c0*/  FADD.FTZ R117, R198, -R199 ;  /* 0x800000c7c6757221 */ /* 0x000fe20000010000 */
[----:B------:R-:W-:Y:S01]  /*62d0*/  MOV R131, RZ ;  /* 0x000000ff00837202 */ /* 0x000fe20000000f00 */
[----:B------:R-:W-:Y:S01]  /*62e0*/  FFMA.FTZ R116, R197, UR26, R130 ;  /* 0x0000001ac5747c23 */ /* 0x000fe20008010082 */
[----:B------:R-:W-:Y:S01]  /*62f0*/  LOP3.LUT P2, RZ, R166, 0xff000000, RZ, 0xc0, !PT ;  /* 0xff000000a6ff7812 */ /* 0x000fe2000784c0ff */
[----:B------:R-:W-:Y:S01]  /*6300*/  FFMA.FTZ R117, R117, UR19, R34 ;  /* 0x0000001375757c23 */ /* 0x000fe20008010022 */
[----:B------:R-:W-:Y:S01]  /*6310*/  FFMA.FTZ R188, R188, UR26, R130 ;  /* 0x0000001abcbc7c23 */ /* 0x000fe20008010082 */
[----:B------:R-:W-:Y:S01]  /*6320*/  FADD.FTZ R116, R185, -R116 ;  /* 0x80000074b9747221 */ /* 0x000fe20000010000 */
[----:B0-----:R-:W-:Y:S01]  /*6330*/  CS2R R184, SRZ ;  /* 0x0000000000b87805 */ /* 0x001fe2000001ff00 */
[----:B------:R-:W-:Y:S01]  /*6340*/  FMUL.FTZ R34, R117, UR5 ;  /* 0x0000000575227c20 */ /* 0x000fe20008410000 */
[----:B------:R-:W-:Y:S01]  /*6350*/  LOP3.LUT P5, RZ, R167, 0xff, RZ, 0xc0, !PT ;  /* 0x000000ffa7ff7812 */ /* 0x000fe200078ac0ff */
[----:B------:R-:W-:Y:S01]  /*6360*/  FFMA.FTZ R129, R195, UR26, R130 ;  /* 0x0000001ac3817c23 */ /* 0x000fe20008010082 */
[----:B------:R-:W-:Y:S01]  /*6370*/  @P1 SHF.L.U32 R118, R125, 0x10, RZ ;  /* 0x000000107d761819 */ /* 0x000fe200000006ff */
[----:B------:R-:W-:Y:S01]  /*6380*/  FMUL.FTZ R34, R34, UR4 ;  /* 0x0000000422227c20 */ /* 0x000fe20008410000 */
[----:B------:R-:W-:Y:S01]  /*6390*/  SHF.L.U32 R119, R102, 0x10, RZ ;  /* 0x0000001066777819 */ /* 0x000fe200000006ff */
[----:B------:R-:W-:Y:S01]  /*63a0*/  FADD.FTZ R129, R196, -R129 ;  /* 0x80000081c4817221 */ /* 0x000fe20000010000 */
[----:B------:R-:W-:Y:S01]  /*63b0*/  LOP3.LUT P3, RZ, R167, 0xff00, RZ, 0xc0, !PT ;  /* 0x0000ff00a7ff7812 */ /* 0x000fe2000786c0ff */
[-C--:B------:R-:W-:Y:S01]  /*63c0*/  @P1 FMUL.FTZ R131, R118, R34.reuse ;  /* 0x0000002276831220 */ /* 0x080fe20000410000 */
[----:B------:R-:W-:Y:S01]  /*63d0*/  PRMT R118, R101, 0x7632, R118 ;  /* 0x0000763265767816 */ /* 0x000fe20000000076 */
[--C-:B------:R-:W-:Y:S01]  /*63e0*/  FFMA.FTZ R193, R193, UR26, R130.reuse ;  /* 0x0000001ac1c17c23 */ /* 0x100fe20008010082 */
[--C-:B------:R-:W-:Y:S01]  /*63f0*/  FFMA.FTZ R191, R191, UR26, R130.reuse ;  /* 0x0000001abfbf7c23 */ /* 0x100fe20008010082 */
[----:B------:R-:W-:Y:S01]  /*6400*/  LOP3.LUT P6, RZ, R167, 0xff0000, RZ, 0xc0, !PT ;  /* 0x00ff0000a7ff7812 */ /* 0x000fe200078cc0ff */
[----:B------:R-:W-:Y:S01]  /*6410*/  FFMA.FTZ R186, R186, UR26, R130 ;  /* 0x0000001ababa7c23 */ /* 0x000fe20008010082 */
[----:B------:R-:W-:Y:S01]  /*6420*/  SHF.L.U32 R118, R118, 0x10, RZ ;  /* 0x0000001076767819 */ /* 0x000fe200000006ff */
[----:B------:R-:W-:Y:S01]  /*6430*/  FADD.FTZ R187, R187, -R193 ;  /* 0x800000c1bbbb7221 */ /* 0x000fe20000010000 */
[----:B------:R-:W-:Y:S01]  /*6440*/  @P5 SHF.L.U32 R128, R126, 0x10, RZ ;  /* 0x000000107e805819 */ /* 0x000fe200000006ff */
[----:B------:R-:W-:Y:S01]  /*6450*/  FADD.FTZ R192, R192, -R191 ;  /* 0x800000bfc0c07221 */ /* 0x000fe20000010000 */
[----:B------:R-:W-:Y:S01]  /*6460*/  ISETP.GE.U32.AND P0, PT, R166, RZ, PT ;  /* 0x000000ffa600720c */ /* 0x000fe20003f06070 */
[--C-:B------:R-:W-:Y:S01]  /*6470*/  FFMA.FTZ R116, R116, UR19, R118.reuse ;  /* 0x0000001374747c23 */ /* 0x100fe20008010076 */
[----:B------:R-:W-:Y:S01]  /*6480*/  @P2 PRMT R118, R125, 0x7632, R118 ;  /* 0x000076327d762816 */ /* 0x000fe20000000076 */
[----:B------:R-:W-:Y:S01]  /*6490*/  FADD.FTZ R186, R189, -R186 ;  /* 0x800000babdba7221 */ /* 0x000fe20000010000 */
[----:B------:R-:W-:Y:S01]  /*64a0*/  LOP3.LUT P4, RZ, R166, 0xff, RZ, 0xc0, !PT ;  /* 0x000000ffa6ff7812 */ /* 0x000fe2000788c0ff */
[----:B------:R-:W-:Y:S01]  /*64b0*/  FMUL.FTZ R125, R116, UR5 ;  /* 0x00000005747d7c20 */ /* 0x000fe20008410000 */
[----:B------:R-:W-:Y:S01]  /*64c0*/  @P2 SHF.L.U32 R118, R118, 0x10, RZ ;  /* 0x0000001076762819 */ /* 0x000fe200000006ff */
[----:B------:R-:W-:Y:S01]  /*64d0*/  FFMA.FTZ R201, R201, UR26, R130 ;  /* 0x0000001ac9c97c23 */ /* 0x000fe20008010082 */
[----:B------:R-:W-:Y:S01]  /*64e0*/  ISETP.GE.U32.AND.EX P0, PT, R167, 0x1000000, PT, P0 ;  /* 0x01000000a700780c */ /* 0x000fe20003f06100 */
[----:B------:R-:W-:Y:S01]  /*64f0*/  FMUL.FTZ R125, R125, UR4 ;  /* 0x000000047d7d7c20 */ /* 0x000fe20008410000 */
[----:B------:R-:W-:Y:S01]  /*6500*/  @P6 SHF.L.U32 R167, R127, 0x10, RZ ;  /* 0x000000107fa76819 */ /* 0x000fe200000006ff */
[----:B------:R-:W-:Y:S01]  /*6510*/  FADD.FTZ R202, R202, -R201 ;  /* 0x800000c9caca7221 */ /* 0x000fe20000010000 */
[----:B------:R-:W-:Y:S01]  /*6520*/  F2FP.BF16.F32.PACK_AB R117, R116, R117 ;  /* 0x000000757475723e */ /* 0x000fe200000010ff */
[-C--:B------:R-:W-:Y:S01]  /*6530*/  @P2 FMUL.FTZ R185, R118, R125.reuse ;  /* 0x0000007d76b92220 */ /* 0x080fe20000410000 */
[----:B------:R-:W-:Y:S01]  /*6540*/  FADD.FTZ R118, R194, -R188 ;  /* 0x800000bcc2767221 */ /* 0x000fe20000010000 */
[----:B------:R-:W-:Y:S01]  /*6550*/  MOV R188, RZ ;  /* 0x000000ff00bc7202 */ /* 0x000fe20000000f00 */
[----:B------:R-:W-:Y:S01]  /*6560*/  FMUL.FTZ R34, R38, R34 ;  /* 0x0000002226227220 */ /* 0x000fe20000410000 */
[----:B------:R-:W-:Y:S01]  /*6570*/  @P4 SHF.L.U32 R116, R124, 0x10, RZ ;  /* 0x000000107c744819 */ /* 0x000fe200000006ff */
[----:B------:R-:W-:Y:S01]  /*6580*/  FFMA.FTZ R118, R118, UR19, R119 ;  /* 0x0000001376767c23 */ /* 0x000fe20008010077 */
[----:B------:R-:W-:Y:S01]  /*6590*/  MOV R189, RZ ;  /* 0x000000ff00bd7202 */ /* 0x000fe20000000f00 */
[----:B------:R-:W-:Y:S01]  /*65a0*/  FMUL.FTZ R125, R39, R125 ;  /* 0x0000007d277d7220 */ /* 0x000fe20000410000 */
[----:B------:R-:W-:Y:S01]  /*65b0*/  FSEL R34, R34, RZ, P1 ;  /* 0x000000ff22227208 */ /* 0x000fe20000800000 */
[----:B------:R-:W-:-:S03]  /*65c0*/  FMUL.FTZ R119, R118, UR5 ;  /* 0x0000000576777c20 */ /* 0x000fc60008410000 */
[----:B------:R-:W-:Y:S01]  /*65d0*/  FSEL R125, R125, RZ, P2 ;  /* 0x000000ff7d7d7208 */ /* 0x000fe20001000000 */
[----:B------:R-:W-:-:S03]  /*65e0*/  FMUL.FTZ R119, R119, UR4 ;  /* 0x0000000477777c20 */ /* 0x000fc60008410000 */
[----:B------:R-:W-:Y:S01]  /*65f0*/  F2FP.BF16.F32.PACK_AB R125, R125, R34 ;  /* 0x000000227d7d723e */ /* 0x000fe200000010ff */
[-C--:B------:R-:W-:Y:S01]  /*6600*/  @P5 FMUL.FTZ R184, R128, R119.reuse ;  /* 0x0000007780b85220 */ /* 0x080fe20000410000 */
[----:B------:R-:W-:Y:S01]  /*6610*/  PRMT R128, R102, 0x7632, R128 ;  /* 0x0000763266807816 */ /* 0x000fe20000000080 */
[----:B------:R-:W-:-:S03]  /*6620*/  FMUL.FTZ R191, R40, R119 ;  /* 0x0000007728bf7220 */ /* 0x000fc60000410000 */
[----:B------:R-:W-:-:S05]  /*6630*/  SHF.L.U32 R128, R128, 0x10, RZ ;  /* 0x0000001080807819 */ /* 0x000fca00000006ff */
[--C-:B------:R-:W-:Y:S01]  /*6640*/  FFMA.FTZ R129, R129, UR19, R128.reuse ;  /* 0x0000001381817c23 */ /* 0x100fe20008010080 */
[----:B------:R-:W-:-:S03]  /*6650*/  @P3 PRMT R128, R126, 0x7632, R128 ;  /* 0x000076327e803816 */ /* 0x000fc60000000080 */
[C---:B------:R-:W-:Y:S01]  /*6660*/  FMUL.FTZ R126, R129.reuse, UR5 ;  /* 0x00000005817e7c20 */ /* 0x040fe20008410000 */
[----:B------:R-:W-:Y:S02]  /*6670*/  @P3 SHF.L.U32 R128, R128, 0x10, RZ ;  /* 0x0000001080803819 */ /* 0x000fe400000006ff */
[----:B------:R-:W-:Y:S01]  /*6680*/  F2FP.BF16.F32.PACK_AB R118, R129, R118 ;  /* 0x000000768176723e */ /* 0x000fe200000010ff */
[----:B------:R-:W-:-:S04]  /*6690*/  FMUL.FTZ R126, R126, UR4 ;  /* 0x000000047e7e7c20 */ /* 0x000fc80008410000 */
[-C--:B------:R-:W-:Y:S01]  /*66a0*/  @P3 FMUL.FTZ R188, R128, R126.reuse ;  /* 0x0000007e80bc3220 */ /* 0x080fe20000410000 */
[----:B------:R-:W-:Y:S01]  /*66b0*/  SHF.L.U32 R128, R103, 0x10, RZ ;  /* 0x0000001067807819 */ /* 0x000fe200000006ff */
[----:B------:R-:W-:-:S04]  /*66c0*/  FMUL.FTZ R126, R41, R126 ;  /* 0x0000007e297e7220 */ /* 0x000fc80000410000 */
[----:B------:R-:W-:Y:S01]  /*66d0*/  FFMA.FTZ R119, R187, UR19, R128 ;  /* 0x00000013bb777c23 */ /* 0x000fe20008010080 */
[----:B------:R-:W-:Y:S02]  /*66e0*/  FSEL R128, R191, RZ, P5 ;  /* 0x000000ffbf807208 */ /* 0x000fe40002800000 */
[----:B------:R-:W-:Y:S01]  /*66f0*/  LOP3.LUT P5, RZ, R166, 0xff00, RZ, 0xc0, !PT ;  /* 0x0000ff00a6ff7812 */ /* 0x000fe200078ac0ff */
[----:B------:R-:W-:Y:S01]  /*6700*/  FMUL.FTZ R166, R119, UR5 ;  /* 0x0000000577a67c20 */ /* 0x000fe20008410000 */
[----:B------:R-:W-:Y:S02]  /*6710*/  MOV R187, RZ ;  /* 0x000000ff00bb7202 */ /* 0x000fe40000000f00 */
[----:B------:R-:W-:Y:S01]  /*6720*/  @P0 PRMT R191, R127, 0x7632, R191 ;  /* 0x000076327fbf0816 */ /* 0x000fe200000000bf */
[----:B------:R-:W-:Y:S01]  /*6730*/  FMUL.FTZ R166, R166, UR4 ;  /* 0x00000004a6a67c20 */ /* 0x000fe20008410000 */
[----:B------:R-:W-:Y:S02]  /*6740*/  FSEL R126, R126, RZ, P3 ;  /* 0x000000ff7e7e7208 */ /* 0x000fe40001800000 */
[----:B------:R-:W-:Y:S01]  /*6750*/  @P0 SHF.L.U32 R191, R191, 0x10, RZ ;  /* 0x00000010bfbf0819 */ /* 0x000fe200000006ff */
[-C--:B------:R-:W-:Y:S01]  /*6760*/  @P6 FMUL.FTZ R187, R167, R166.reuse ;  /* 0x000000a6a7bb6220 */ /* 0x080fe20000410000 */
[----:B------:R-:W-:Y:S01]  /*6770*/  FMUL.FTZ R167, R42, R166 ;  /* 0x000000a62aa77220 */ /* 0x000fe20000410000 */
[----:B------:R-:W-:-:S02]  /*6780*/  PRMT R166, R103, 0x7632, R166 ;  /* 0x0000763267a67816 */ /* 0x000fc400000000a6 */
[----:B------:R-:W-:Y:S02]  /*6790*/  F2FP.BF16.F32.PACK_AB R126, R126, R128 ;  /* 0x000000807e7e723e */ /* 0x000fe400000010ff */
[----:B------:R-:W-:Y:S02]  /*67a0*/  SHF.L.U32 R166, R166, 0x10, RZ ;  /* 0x00000010a6a67819 */ /* 0x000fe400000006ff */
[----:B------:R-:W-:-:S03]  /*67b0*/  FSEL R167, R167, RZ, P6 ;  /* 0x000000ffa7a77208 */ /* 0x000fc60003000000 */
[----:B------:R-:W-:Y:S01]  /*67c0*/  FFMA.FTZ R192, R192, UR19, R166 ;  /* 0x00000013c0c07c23 */ /* 0x000fe200080100a6 */
[----:B------:R-:W-:-:S03]  /*67d0*/  MOV R166, RZ ;  /* 0x000000ff00a67202 */ /* 0x000fc60000000f00 */
[C---:B------:R-:W-:Y:S01]  /*67e0*/  FMUL.FTZ R127, R192.reuse, UR5 ;  /* 0x00000005c07f7c20 */ /* 0x040fe20008410000 */
[----:B------:R-:W-:-:S03]  /*67f0*/  F2FP.BF16.F32.PACK_AB R119, R192, R119 ;  /* 0x00000077c077723e */ /* 0x000fc600000010ff */
[----:B------:R-:W-:-:S04]  /*6800*/  FMUL.FTZ R127, R127, UR4 ;  /* 0x000000047f7f7c20 */ /* 0x000fc80008410000 */
[-C--:B------:R-:W-:Y:S01]  /*6810*/  @P0 FMUL.FTZ R166, R191, R127.reuse ;  /* 0x0000007fbfa60220 */ /* 0x080fe20000410000 */
[----:B------:R-:W-:Y:S01]  /*6820*/  SHF.L.U32 R191, R100, 0x10, RZ ;  /* 0x0000001064bf7819 */ /* 0x000fe200000006ff */
[----:B------:R-:W-:-:S04]  /*6830*/  FMUL.FTZ R127, R43, R127 ;  /* 0x0000007f2b7f7220 */ /* 0x000fc80000410000 */
[----:B------:R-:W-:Y:S01]  /*6840*/  FFMA.FTZ R191, R186, UR19, R191 ;  /* 0x00000013babf7c23 */ /* 0x000fe200080100bf */
[----:B------:R-:W-:Y:S02]  /*6850*/  PRMT R186, R100, 0x7632, R186 ;  /* 0x0000763264ba7816 */ /* 0x000fe400000000ba */
[----:B------:R-:W-:Y:S01]  /*6860*/  FSEL R127, R127, RZ, P0 ;  /* 0x000000ff7f7f7208 */ /* 0x000fe20000000000 */
[----:B------:R-:W-:Y:S01]  /*6870*/  FMUL.FTZ R129, R191, UR5 ;  /* 0x00000005bf817c20 */ /* 0x000fe20008410000 */
[----:B------:R-:W-:Y:S02]  /*6880*/  SHF.L.U32 R186, R186, 0x10, RZ ;  /* 0x00000010baba7819 */ /* 0x000fe400000006ff */
[----:B------:R-:W-:Y:S01]  /*6890*/  F2FP.BF16.F32.PACK_AB R127, R127, R167 ;  /* 0x000000a77f7f723e */ /* 0x000fe200000010ff */
[----:B------:R-:W-:Y:S02]  /*68a0*/  FMUL.FTZ R129, R129, UR4 ;  /* 0x0000000481817c20 */ /* 0x000fe40008410000 */
[----:B------:R-:W-:Y:S01]  /*68b0*/  FFMA.FTZ R202, R202, UR19, R186 ;  /* 0x00000013caca7c23 */ /* 0x000fe200080100ba */
[----:B------:R-:W-:Y:S01]  /*68c0*/  MOV R186, RZ ;  /* 0x000000ff00ba7202 */ /* 0x000fe20000000f00 */
[-C--:B------:R-:W-:Y:S01]  /*68d0*/  @P4 FMUL.FTZ R186, R116, R129.reuse ;  /* 0x0000008174ba4220 */ /* 0x080fe20000410000 */
[----:B------:R-:W-:Y:S01]  /*68e0*/  @P5 PRMT R116, R124, 0x7632, R116 ;  /* 0x000076327c745816 */ /* 0x000fe20000000074 */
[----:B------:R-:W-:Y:S01]  /*68f0*/  FMUL.FTZ R124, R202, UR5 ;  /* 0x00000005ca7c7c20 */ /* 0x000fe20008410000 */
[----:B------:R-:W-:-:S02]  /*6900*/  FMUL.FTZ R129, R36, R129 ;  /* 0x0000008124817220 */ /* 0x000fc40000410000 */
[----:B------:R-:W-:Y:S01]  /*6910*/  @P5 SHF.L.U32 R116, R116, 0x10, RZ ;  /* 0x0000001074745819 */ /* 0x000fe200000006ff */
[----:B------:R-:W-:Y:S02]  /*6920*/  FMUL.FTZ R124, R124, UR4 ;  /* 0x000000047c7c7c20 */ /* 0x000fe40008410000 */
[----:B------:R-:W-:Y:S02]  /*6930*/  FSEL R129, R129, RZ, P4 ;  /* 0x000000ff81817208 */ /* 0x000fe40002000000 */
[-C--:B------:R-:W-:Y:S01]  /*6940*/  @P5 FMUL.FTZ R189, R116, R124.reuse ;  /* 0x0000007c74bd5220 */ /* 0x080fe20000410000 */
[----:B------:R-:W-:Y:S01]  /*6950*/  FMUL.FTZ R124, R37, R124 ;  /* 0x0000007c257c7220 */ /* 0x000fe20000410000 */
[----:B------:R-:W-:-:S04]  /*6960*/  F2FP.BF16.F32.PACK_AB R116, R202, R191 ;  /* 0x000000bfca74723e */ /* 0x000fc800000010ff */
[----:B------:R-:W-:-:S04]  /*6970*/  FSEL R124, R124, RZ, P5 ;  /* 0x000000ff7c7c7208 */ /* 0x000fc80002800000 */
[----:B------:R-:W-:-:S07]  /*6980*/  F2FP.BF16.F32.PACK_AB R124, R124, R129 ;  /* 0x000000817c7c723e */ /* 0x000fce00000010ff */
.L_x_4042:
[----:B------:R-:W-:Y:S01]  /*6990*/  ISETP.NE.U32.AND P0, PT, RZ, UR20, PT ;  /* 0x00000014ff007c0c */ /* 0x000fe2000bf05070 */
[----:B------:R-:W0:Y:S01]  /*69a0*/  LDC.64 R192, c[0x0][0x468] ;  /* 0x00011a00ffc07b82 */ /* 0x000e220000000a00 */
[----:B------:R-:W-:Y:S02]  /*69b0*/  MOV R34, 0x10 ;  /* 0x0000001000227802 */ /* 0x000fe40000000f00 */
[----:B------:R-:W-:-:S13]  /*69c0*/  ISETP.NE.AND.EX P0, PT, RZ, UR21, PT, P0 ;  /* 0x00000015ff007c0c */ /* 0x000fda000bf05300 */
[----:B------:R-:W1:Y:S02]  /*69d0*/  @P0 LDC.64 R128, c[0x0][0x478] ;  /* 0x00011e00ff800b82 */ /* 0x000e640000000a00 */
[----:B-1----:R-:W-:-:S05]  /*69e0*/  @P0 IMAD.WIDE.U32 R128, R32, 0x10, R128 ;  /* 0x0000001020800825 */ /* 0x002fca00078e0080 */
[----:B------:R0:W-:Y:S02]  /*69f0*/  @P0 STG.E.128 desc[UR12][R128.64], R116 ;  /* 0x0000007480000986 */ /* 0x0001e4000c101d0c */
[----:B0-----:R-:W-:-:S05]  /*6a00*/  IMAD.WIDE.U32 R128, R32, 0x10, R192 ;  /* 0x0000001020807825 */ /* 0x001fca00078e00c0 */
[----:B------:R0:W-:Y:S02]  /*6a10*/  STG.E.128 desc[UR12][R128.64], R124 ;  /* 0x0000007c80007986 */ /* 0x0001e4000c101d0c */
[----:B0-----:R-:W-:-:S06]  /*6a20*/  IMAD.WIDE.U32 R124, R33, R34, UR22 ;  /* 0x00000016217c7e25 */ /* 0x001fcc000f8e0022 */
[----:B------:R-:W5:Y:S01]  /*6a30*/  LDG.E.128 R124, desc[UR12][R124.64] ;  /* 0x0000000c7c7c7981 */ /* 0x000f62000c1e1d00 */
[----:B------:R-:W-:Y:S05]  /*6a40*/  @!P0 BRA `(.L_x_4043) ;  /* 0x0000000400c08947 */ /* 0x000fea0003800000 */
[--C-:B------:R-:W-:Y:S01]  /*6a50*/  FFMA.FTZ R34, R169, UR26, R130.reuse ;  /* 0x0000001aa9227c23 */ /* 0x100fe20008010082 */
[--C-:B------:R-:W-:Y:S01]  /*6a60*/  FFMA.FTZ R119, R170, UR26, R130.reuse ;  /* 0x0000001aaa777c23 */ /* 0x100fe20008010082 */
[----:B------:R-:W-:Y:S01]  /*6a70*/  LOP3.LUT P5, RZ, R158, 0xff0000, RZ, 0xc0, !PT ;  /* 0x00ff00009eff7812 */ /* 0x000fe200078ac0ff */
[----:B------:R-:W-:Y:S01]  /*6a80*/  FFMA.FTZ R177, R177, UR26, R130 ;  /* 0x0000001ab1b17c23 */ /* 0x000fe20008010082 */
[----:B------:R-:W-:Y:S01]  /*6a90*/  FADD.FTZ R117, R171, -R34 ;  /* 0x80000022ab757221 */ /* 0x000fe20000010000 */
[C---:B------:R-:W-:Y:S01]  /*6aa0*/  SHF.L.U32 R34, R105.reuse, 0x10, RZ ;  /* 0x0000001069227819 */ /* 0x040fe200000006ff */
        /* <DEDUP_REMOVED lines=8> */
[----:B------:R-:W-:Y:S01]  /*6b30*/  FMUL.FTZ R34, R117, UR5 ;  /* 0x0000000575227c20 */ /* 0x000fe20008410000 */
[----:B------:R-:W-:Y:S01]  /*6b40*/  LOP3.LUT P3, RZ, R159, 0xff00, RZ, 0xc0, !PT ;  /* 0x0000ff009fff7812 */ /* 0x000fe2000786c0ff */
[----:B------:R-:W-:Y:S01]  /*6b50*/  FFMA.FTZ R116, R116, UR19, R119 ;  /* 0x0000001374747c23 */ /* 0x000fe20008010077 */
[----:B-----5:R-:W-:Y:S01]  /*6b60*/  @P5 SHF.L.U32 R119, R125, 0x10, RZ ;  /* 0x000000107d775819 */ /* 0x020fe200000006ff */
[----:B------:R-:W-:Y:S01]  /*6b70*/  FMUL.FTZ R34, R34, UR4 ;  /* 0x0000000422227c20 */ /* 0x000fe20008410000 */
[--C-:B------:R-:W-:Y:S01]  /*6b80*/  FFMA.FTZ R179, R179, UR26, R130.reuse ;  /* 0x0000001ab3b37c23 */ /* 0x100fe20008010082 */
[----:B------:R-:W-:Y:S01]  /*6b90*/  MOV R169, RZ ;  /* 0x000000ff00a97202 */ /* 0x000fe20000000f00 */
[--C-:B------:R-:W-:Y:S01]  /*6ba0*/  FFMA.FTZ R173, R173, UR26, R130.reuse ;  /* 0x0000001aadad7c23 */ /* 0x100fe20008010082 */
[----:B------:R-:W-:Y:S01]  /*6bb0*/  @P5 FMUL.FTZ R167, R34, R119 ;  /* 0x0000007722a75220 */ /* 0x000fe20000410000 */
[----:B------:R-:W-:Y:S01]  /*6bc0*/  @P4 PRMT R119, R125, 0x7632, R119 ;  /* 0x000076327d774816 */ /* 0x000fe20000000077 */
[----:B------:R-:W-:Y:S01]  /*6bd0*/  FADD.FTZ R128, R180, -R179 ;  /* 0x800000b3b4807221 */ /* 0x000fe20000010000 */
[----:B------:R-:W-:Y:S01]  /*6be0*/  FMUL.FTZ R125, R116, UR5 ;  /* 0x00000005747d7c20 */ /* 0x000fe20008410000 */
[----:B------:R-:W-:Y:S01]  /*6bf0*/  @P1 SHF.L.U32 R172, R126, 0x10, RZ ;  /* 0x000000107eac1819 */ /* 0x000fe200000006ff */
[----:B------:R-:W-:Y:S01]  /*6c00*/  FADD.FTZ R174, R174, -R173 ;  /* 0x800000adaeae7221 */ /* 0x000fe20000010000 */
[----:B------:R-:W-:Y:S01]  /*6c10*/  @P4 SHF.L.U32 R170, R119, 0x10, RZ ;  /* 0x0000001077aa4819 */ /* 0x000fe200000006ff */
[----:B------:R-:W-:Y:S01]  /*6c20*/  FMUL.FTZ R125, R125, UR4 ;  /* 0x000000047d7d7c20 */ /* 0x000fe20008410000 */
[C---:B------:R-:W-:Y:S01]  /*6c30*/  PRMT R119, R106.reuse, 0x7632, R119 ;  /* 0x000076326a777816 */ /* 0x040fe20000000077 */
[----:B------:R-:W-:Y:S01]  /*6c40*/  FFMA.FTZ R175, R175, UR26, R130 ;  /* 0x0000001aafaf7c23 */ /* 0x000fe20008010082 */
[----:B------:R-:W-:Y:S01]  /*6c50*/  SHF.L.U32 R129, R106, 0x10, RZ ;  /* 0x000000106a817819 */ /* 0x000fe200000006ff */
[----:B------:R-:W-:Y:S01]  /*6c60*/  @P4 FMUL.FTZ R169, R125, R170 ;  /* 0x000000aa7da94220 */ /* 0x000fe20000410000 */
[----:B------:R-:W-:-:S02]  /*6c70*/  SHF.L.U32 R119, R119, 0x10, RZ ;  /* 0x0000001077777819 */ /* 0x000fc400000006ff */
[----:B------:R-:W-:Y:S02]  /*6c80*/  CS2R R170, SRZ ;  /* 0x0000000000aa7805 */ /* 0x000fe4000001ff00 */
[----:B------:R-:W-:Y:S01]  /*6c90*/  LOP3.LUT P2, RZ, R159, 0xff0000, RZ, 0xc0, !PT ;  /* 0x00ff00009fff7812 */ /* 0x000fe2000784c0ff */
[----:B------:R-:W-:Y:S01]  /*6ca0*/  FFMA.FTZ R118, R118, UR19, R129 ;  /* 0x0000001376767c23 */ /* 0x000fe20008010081 */
[--C-:B------:R-:W-:Y:S01]  /*6cb0*/  FFMA.FTZ R181, R181, UR26, R130.reuse ;  /* 0x0000001ab5b57c23 */ /* 0x100fe20008010082 */
[--C-:B------:R-:W-:Y:S01]  /*6cc0*/  FFMA.FTZ R128, R128, UR19, R119.reuse ;  /* 0x0000001380807c23 */ /* 0x100fe20008010077 */
[----:B------:R-:W-:Y:S01]  /*6cd0*/  @P3 PRMT R119, R126, 0x7632, R119 ;  /* 0x000076327e773816 */ /* 0x000fe20000000077 */
[----:B------:R-:W-:Y:S01]  /*6ce0*/  FMUL.FTZ R129, R118, UR5 ;  /* 0x0000000576817c20 */ /* 0x000fe20008410000 */
[----:B------:R-:W-:Y:S01]  /*6cf0*/  FADD.FTZ R176, R176, -R175 ;  /* 0x800000afb0b07221 */ /* 0x000fe20000010000 */
[----:B------:R-:W-:Y:S01]  /*6d00*/  FMUL.FTZ R126, R128, UR5 ;  /* 0x00000005807e7c20 */ /* 0x000fe20008410000 */
[----:B------:R-:W-:Y:S01]  /*6d10*/  @P3 SHF.L.U32 R119, R119, 0x10, RZ ;  /* 0x0000001077773819 */ /* 0x000fe200000006ff */
[----:B------:R-:W-:Y:S01]  /*6d20*/  FMUL.FTZ R129, R129, UR4 ;  /* 0x0000000481817c20 */ /* 0x000fe20008410000 */
[----:B------:R-:W-:Y:S01]  /*6d30*/  FFMA.FTZ R175, R165, UR26, R130 ;  /* 0x0000001aa5af7c23 */ /* 0x000fe20008010082 */
[----:B------:R-:W-:Y:S01]  /*6d40*/  FMUL.FTZ R126, R126, UR4 ;  /* 0x000000047e7e7c20 */ /* 0x000fe20008410000 */
[----:B------:R-:W-:Y:S01]  /*6d50*/  FADD.FTZ R182, R182, -R181 ;  /* 0x800000b5b6b67221 */ /* 0x000fe20000010000 */
[----:B------:R-:W-:Y:S01]  /*6d60*/  @P1 FMUL.FTZ R170, R129, R172 ;  /* 0x000000ac81aa1220 */ /* 0x000fe20000410000 */
[----:B------:R-:W-:Y:S01]  /*6d70*/  FMUL.FTZ R129, R48, R129 ;  /* 0x0000008130817220 */ /* 0x000fe20000410000 */
[----:B------:R-:W-:Y:S01]  /*6d80*/  @P3 FMUL.FTZ R171, R126, R119 ;  /* 0x000000777eab3220 */ /* 0x000fe20000410000 */
[----:B------:R-:W-:Y:S01]  /*6d90*/  SHF.L.U32 R119, R107, 0x10, RZ ;  /* 0x000000106b777819 */ /* 0x000fe200000006ff */
[----:B------:R-:W-:-:S02]  /*6da0*/  HFMA2 R172, -RZ, RZ, 0, 0 ;  /* 0x00000000ffac7431 */ /* 0x000fc400000001ff */
[----:B------:R-:W-:Y:S01]  /*6db0*/  FMUL.FTZ R126, R49, R126 ;  /* 0x0000007e317e7220 */ /* 0x000fe20000410000 */
[----:B------:R-:W-:Y:S01]  /*6dc0*/  FSEL R129, R129, RZ, P1 ;  /* 0x000000ff81817208 */ /* 0x000fe20000800000 */
[----:B------:R-:W-:Y:S01]  /*6dd0*/  FADD.FTZ R175, R168, -R175 ;  /* 0x800000afa8af7221 */ /* 0x000fe20000010000 */
[----:B------:R-:W-:Y:S01]  /*6de0*/  FFMA.FTZ R119, R174, UR19, R119 ;  /* 0x00000013ae777c23 */ /* 0x000fe20008010077 */
[----:B------:R-:W-:Y:S01]  /*6df0*/  @P2 SHF.L.U32 R174, R127, 0x10, RZ ;  /* 0x000000107fae2819 */ /* 0x000fe200000006ff */
[----:B------:R-:W-:Y:S01]  /*6e00*/  FMUL.FTZ R34, R46, R34 ;  /* 0x000000222e227220 */ /* 0x000fe20000410000 */
[----:B------:R-:W-:Y:S01]  /*6e10*/  ISETP.GE.U32.AND P1, PT, R158, RZ, PT ;  /* 0x000000ff9e00720c */ /* 0x000fe20003f26070 */
[----:B------:R-:W-:Y:S01]  /*6e20*/  FMUL.FTZ R173, R119, UR5 ;  /* 0x0000000577ad7c20 */ /* 0x000fe20008410000 */
[----:B------:R-:W-:Y:S01]  /*6e30*/  FSEL R126, R126, RZ, P3 ;  /* 0x000000ff7e7e7208 */ /* 0x000fe20001800000 */
[----:B------:R-:W-:Y:S01]  /*6e40*/  FMUL.FTZ R125, R47, R125 ;  /* 0x0000007d2f7d7220 */ /* 0x000fe20000410000 */
[----:B------:R-:W-:Y:S01]  /*6e50*/  LOP3.LUT P3, RZ, R158, 0xff, RZ, 0xc0, !PT ;  /* 0x000000ff9eff7812 */ /* 0x000fe2000786c0ff */
[----:B------:R-:W-:Y:S01]  /*6e60*/  FMUL.FTZ R173, R173, UR4 ;  /* 0x00000004adad7c20 */ /* 0x000fe20008410000 */
[----:B------:R-:W-:-:S02]  /*6e70*/  ISETP.GE.U32.AND.EX P1, PT, R159, 0x1000000, PT, P1 ;  /* 0x010000009f00780c */ /* 0x000fc40003f26110 */
[----:B------:R-:W-:Y:S01]  /*6e80*/  PRMT R127, R104, 0x7632, R127 ;  /* 0x00007632687f7816 */ /* 0x000fe2000000007f */
[----:B------:R-:W-:Y:S01]  /*6e90*/  @P2 FMUL.FTZ R172, R173, R174 ;  /* 0x000000aeadac2220 */ /* 0x000fe20000410000 */
[----:B------:R-:W-:Y:S01]  /*6ea0*/  FMUL.FTZ R173, R50, R173 ;  /* 0x000000ad32ad7220 */ /* 0x000fe20000410000 */
[----:B------:R-:W-:Y:S02]  /*6eb0*/  SHF.L.U32 R174, R104, 0x10, RZ ;  /* 0x0000001068ae7819 */ /* 0x000fe400000006ff */
[----:B------:R-:W-:Y:S02]  /*6ec0*/  SHF.L.U32 R159, R127, 0x10, RZ ;  /* 0x000000107f9f7819 */ /* 0x000fe400000006ff */
[----:B------:R-:W-:Y:S01]  /*6ed0*/  FSEL R173, R173, RZ, P2 ;  /* 0x000000ffadad7208 */ /* 0x000fe20001000000 */
[----:B------:R-:W-:Y:S01]  /*6ee0*/  FFMA.FTZ R174, R175, UR19, R174 ;  /* 0x00000013afae7c23 */ /* 0x000fe200080100ae */
[----:B------:R-:W-:Y:S01]  /*6ef0*/  LOP3.LUT P2, RZ, R158, 0xff00, RZ, 0xc0, !PT ;  /* 0x0000ff009eff7812 */ /* 0x000fe2000784c0ff */
[----:B------:R-:W-:Y:S01]  /*6f00*/  FFMA.FTZ R176, R176, UR19, R159 ;  /* 0x00000013b0b07c23 */ /* 0x000fe2000801009f */
[----:B------:R-:W-:Y:S01]  /*6f10*/  PRMT R158, R107, 0x7632, R158 ;  /* 0x000076326b9e7816 */ /* 0x000fe2000000009e */
[----:B------:R-:W-:Y:S01]  /*6f20*/  FMUL.FTZ R168, R174, UR5 ;  /* 0x00000005aea87c20 */ /* 0x000fe20008410000 */
[----:B------:R-:W-:-:S02]  /*6f30*/  @P1 PRMT R127, R127, 0x7632, R127 ;  /* 0x000076327f7f1816 */ /* 0x000fc4000000007f */
[----:B------:R-:W-:Y:S02]  /*6f40*/  SHF.L.U32 R165, R158, 0x10, RZ ;  /* 0x000000109ea57819 */ /* 0x000fe400000006ff */
[----:B------:R-:W-:Y:S02]  /*6f50*/  CS2R R158, SRZ ;  /* 0x00000000009e7805 */ /* 0x000fe4000001ff00 */
[----:B------:R-:W-:Y:S01]  /*6f60*/  @P1 SHF.L.U32 R127, R127, 0x10, RZ ;  /* 0x000000107f7f1819 */ /* 0x000fe200000006ff */
[----:B------:R-:W-:Y:S01]  /*6f70*/  FMUL.FTZ R168, R168, UR4 ;  /* 0x00000004a8a87c20 */ /* 0x000fe20008410000 */
[----:B------:R-:W-:Y:S01]  /*6f80*/  F2FP.BF16.F32.PACK_AB R126, R126, R129 ;  /* 0x000000817e7e723e */ /* 0x000fe200000010ff */
[----:B------:R-:W-:Y:S01]  /*6f90*/  FFMA.FTZ R182, R182, UR19, R165 ;  /* 0x00000013b6b67c23 */ /* 0x000fe200080100a5 */
[----:B------:R-:W-:Y:S02]  /*6fa0*/  MOV R165, RZ ;  /* 0x000000ff00a57202 */ /* 0x000fe40000000f00 */
[----:B------:R-:W-:Y:S01]  /*6fb0*/  FSEL R34, R34, RZ, P5 ;  /* 0x000000ff22227208 */ /* 0x000fe20002800000 */
[----:B------:R-:W-:Y:S01]  /*6fc0*/  FMUL.FTZ R178, R182, UR5 ;  /* 0x00000005b6b27c20 */ /* 0x000fe20008410000 */
[----:B------:R-:W-:-:S02]  /*6fd0*/  FSEL R125, R125, RZ, P4 ;  /* 0x000000ff7d7d7208 */ /* 0x000fc40002000000 */
[----:B------:R-:W-:Y:S01]  /*6fe0*/  F2FP.BF16.F32.PACK_AB R117, R116, R117 ;  /* 0x000000757475723e */ /* 0x000fe200000010ff */
[----:B------:R-:W-:Y:S01]  /*6ff0*/  FMUL.FTZ R178, R178, UR4 ;  /* 0x00000004b2b27c20 */ /* 0x000fe20008410000 */
[----:B------:R-:W-:Y:S02]  /*7000*/  F2FP.BF16.F32.PACK_AB R119, R182, R119 ;  /* 0x00000077b677723e */ /* 0x000fe400000010ff */
[----:B------:R-:W-:Y:S01]  /*7010*/  F2FP.BF16.F32.PACK_AB R118, R128, R118 ;  /* 0x000000768076723e */ /* 0x000fe200000010ff */
[----:B------:R-:W-:Y:S01]  /*7020*/  @P1 FMUL.FTZ R158, R178, R127 ;  /* 0x0000007fb29e1220 */ /* 0x000fe20000410000 */
[----:B------:R-:W-:Y:S01]  /*7030*/  @P3 SHF.L.U32 R127, R124, 0x10, RZ ;  /* 0x000000107c7f3819 */ /* 0x000fe200000006ff */
[----:B------:R-:W-:Y:S01]  /*7040*/  FMUL.FTZ R178, R51, R178 ;  /* 0x000000b233b27220 */ /* 0x000fe20000410000 */
[----:B------:R-:W-:Y:S02]  /*7050*/  F2FP.BF16.F32.PACK_AB R116, R176, R174 ;  /* 0x000000aeb074723e */ /* 0x000fe400000010ff */
[----:B------:R-:W-:Y:S01]  /*7060*/  F2FP.BF16.F32.PACK_AB R125, R125, R34 ;  /* 0x000000227d7d723e */ /* 0x000fe200000010ff */
[----:B------:R-:W-:Y:S01]  /*7070*/  @P3 FMUL.FTZ R159, R168, R127 ;  /* 0x0000007fa89f3220 */ /* 0x000fe20000410000 */
[----:B------:R-:W-:Y:S01]  /*7080*/  @P2 PRMT R127, R124, 0x7632, R127 ;  /* 0x000076327c7f2816 */ /* 0x000fe2000000007f */
[----:B------:R-:W-:Y:S01]  /*7090*/  FMUL.FTZ R124, R176, UR5 ;  /* 0x00000005b07c7c20 */ /* 0x000fe20008410000 */
[----:B------:R-:W-:Y:S01]  /*70a0*/  FMUL.FTZ R168, R44, R168 ;  /* 0x000000a82ca87220 */ /* 0x000fe20000410000 */
[----:B------:R-:W-:-:S02]  /*70b0*/  FSEL R178, R178, RZ, P1 ;  /* 0x000000ffb2b27208 */ /* 0x000fc40000800000 */
[----:B------:R-:W-:Y:S01]  /*70c0*/  @P2 SHF.L.U32 R127, R127, 0x10, RZ ;  /* 0x000000107f7f2819 */ /* 0x000fe200000006ff */
[----:B------:R-:W-:Y:S01]  /*70d0*/  FMUL.FTZ R124, R124, UR4 ;  /* 0x000000047c7c7c20 */ /* 0x000fe20008410000 */
[----:B------:R-:W-:-:S03]  /*70e0*/  FSEL R168, R168, RZ, P3 ;  /* 0x000000ffa8a87208 */ /* 0x000fc60001800000 */
[----:B------:R-:W-:Y:S01]  /*70f0*/  @P2 FMUL.FTZ R165, R124, R127 ;  /* 0x0000007f7ca52220 */ /* 0x000fe20000410000 */
[----:B------:R-:W-:Y:S01]  /*7100*/  FMUL.FTZ R124, R45, R124 ;  /* 0x0000007c2d7c7220 */ /* 0x000fe20000410000 */
[----:B------:R-:W-:-:S04]  /*7110*/  F2FP.BF16.F32.PACK_AB R127, R178, R173 ;  /* 0x000000adb27f723e */ /* 0x000fc800000010ff */
[----:B------:R-:W-:-:S04]  /*7120*/  FSEL R129, R124, RZ, P2 ;  /* 0x000000ff7c817208 */ /* 0x000fc80001000000 */
[----:B------:R-:W-:Y:S01]  /*7130*/  F2FP.BF16.F32.PACK_AB R124, R129, R168 ;  /* 0x000000a8817c723e */ /* 0x000fe200000010ff */
[----:B------:R-:W-:Y:S06]  /*7140*/  BRA `(.L_x_4044) ;  /* 0x0000000400b47947 */ /* 0x000fec0003800000 */
.L_x_4043:
[--C-:B------:R-:W-:Y:S01]  /*7150*/  FFMA.FTZ R34, R169, UR26, R130.reuse ;  /* 0x0000001aa9227c23 */ /* 0x100fe20008010082 */
[C---:B------:R-:W-:Y:S01]  /*7160*/  LOP3.LUT P5, RZ, R158.reuse, 0xff0000, RZ, 0xc0, !PT ;  /* 0x00ff00009eff7812 */ /* 0x040fe200078ac0ff */
[----:B------:R-:W-:Y:S01]  /*7170*/  FFMA.FTZ R177, R177, UR26, R130 ;  /* 0x0000001ab1b17c23 */ /* 0x000fe20008010082 */
[----:B------:R-:W-:Y:S01]  /*7180*/  LOP3.LUT P4, RZ, R158, 0xff000000, RZ, 0xc0, !PT ;  /* 0xff0000009eff7812 */ /* 0x000fe2000788c0ff */
[----:B------:R-:W-:Y:S01]  /*7190*/  FADD.FTZ R171, R171, -R34 ;  /* 0x80000022abab7221 */ /* 0x000fe20000010000 */
[----:B------:R-:W-:Y:S01]  /*71a0*/  SHF.L.U32 R34, R105, 0x10, RZ ;  /* 0x0000001069227819 */ /* 0x000fe200000006ff */
[----:B------:R-:W-:Y:S02]  /*71b0*/  HFMA2 R167, -RZ, RZ, 0, 0 ;  /* 0x00000000ffa77431 */ /* 0x000fe400000001ff */
[----:B------:R-:W-:Y:S01]  /*71c0*/  FADD.FTZ R178, R178, -R177 ;  /* 0x800000b1b2b27221 */ /* 0x000fe20000010000 */
[----:B------:R-:W-:Y:S01]  /*71d0*/  LOP3.LUT P1, RZ, R159, 0xff, RZ, 0xc0, !PT ;  /* 0x000000ff9fff7812 */ /* 0x000fe2000782c0ff */
[----:B------:R-:W-:Y:S01]  /*71e0*/  FFMA.FTZ R175, R175, UR26, R130 ;  /* 0x0000001aafaf7c23 */ /* 0x000fe20008010082 */
[----:B------:R-:W-:Y:S01]  /*71f0*/  FFMA.FTZ R34, R171, UR19, R34 ;  /* 0x00000013ab227c23 */ /* 0x000fe20008010022 */
[----:B------:R-:W-:Y:S01]  /*7200*/  LOP3.LUT P3, RZ, R159, 0xff00, RZ, 0xc0, !PT ;  /* 0x0000ff009fff7812 */ /* 0x000fe2000786c0ff */
[--C-:B------:R-:W-:Y:S01]  /*7210*/  FFMA.FTZ R173, R173, UR26, R130.reuse ;  /* 0x0000001aadad7c23 */ /* 0x100fe20008010082 */
[----:B------:R-:W-:Y:S01]  /*7220*/  MOV R169, RZ ;  /* 0x000000ff00a97202 */ /* 0x000fe20000000f00 */
[----:B------:R-:W-:Y:S01]  /*7230*/  FMUL.FTZ R34, R34, UR5 ;  /* 0x0000000522227c20 */ /* 0x000fe20008410000 */
[----:B-----5:R-:W-:Y:S01]  /*7240*/  @P5 SHF.L.U32 R129, R125, 0x10, RZ ;  /* 0x000000107d815819 */ /* 0x020fe200000006ff */
[----:B------:R-:W-:Y:S01]  /*7250*/  FADD.FTZ R176, R176, -R175 ;  /* 0x800000afb0b07221 */ /* 0x000fe20000010000 */
[----:B------:R-:W-:Y:S01]  /*7260*/  PRMT R125, R105, 0x7632, R125 ;  /* 0x00007632697d7816 */ /* 0x000fe2000000007d */
[----:B------:R-:W-:Y:S01]  /*7270*/  FMUL.FTZ R34, R34, UR4 ;  /* 0x0000000422227c20 */ /* 0x000fe20008410000 */
[----:B------:R-:W-:Y:S01]  /*7280*/  LOP3.LUT P2, RZ, R159, 0xff0000, RZ, 0xc0, !PT ;  /* 0x00ff00009fff7812 */ /* 0x000fe2000784c0ff */
[----:B------:R-:W-:Y:S01]  /*7290*/  FFMA.FTZ R179, R179, UR26, R130 ;  /* 0x0000001ab3b37c23 */ /* 0x000fe20008010082 */
[----:B------:R-:W-:Y:S01]  /*72a0*/  @P4 PRMT R128, R125, 0x7632, R128 ;  /* 0x000076327d804816 */ /* 0x000fe20000000080 */
[-C--:B------:R-:W-:Y:S01]  /*72b0*/  @P5 FMUL.FTZ R167, R129, R34.reuse ;  /* 0x0000002281a75220 */ /* 0x080fe20000410000 */
[----:B------:R-:W-:Y:S01]  /*72c0*/  SHF.L.U32 R129, R125, 0x10, RZ ;  /* 0x000000107d817819 */ /* 0x000fe200000006ff */
[----:B------:R-:W-:Y:S01]  /*72d0*/  FADD.FTZ R173, R174, -R173 ;  /* 0x800000adaead7221 */ /* 0x000fe20000010000 */
[----:B------:R-:W-:Y:S01]  /*72e0*/  @P4 SHF.L.U32 R128, R128, 0x10, RZ ;  /* 0x0000001080804819 */ /* 0x000fe200000006ff */
[----:B------:R-:W-:Y:S01]  /*72f0*/  FADD.FTZ R180, R180, -R179 ;  /* 0x800000b3b4b47221 */ /* 0x000fe20000010000 */
[--C-:B------:R-:W-:Y:S01]  /*7300*/  FFMA.FTZ R181, R181, UR26, R130.reuse ;  /* 0x0000001ab5b57c23 */ /* 0x100fe20008010082 */
[----:B------:R-:W-:Y:S01]  /*7310*/  FFMA.FTZ R129, R178, UR19, R129 ;  /* 0x00000013b2817c23 */ /* 0x000fe20008010081 */
[--C-:B------:R-:W-:Y:S01]  /*7320*/  FFMA.FTZ R165, R165, UR26, R130.reuse ;  /* 0x0000001aa5a57c23 */ /* 0x100fe20008010082 */
[----:B------:R-:W-:Y:S01]  /*7330*/  FMUL.FTZ R34, R46, R34 ;  /* 0x000000222e227220 */ /* 0x000fe20000410000 */
[----:B------:R-:W-:Y:S01]  /*7340*/  FADD.FTZ R182, R182, -R181 ;  /* 0x800000b5b6b67221 */ /* 0x000fe20000010000 */
[----:B------:R-:W-:Y:S01]  /*7350*/  FMUL.FTZ R125, R129, UR5 ;  /* 0x00000005817d7c20 */ /* 0x000fe20008410000 */
[----:B------:R-:W-:Y:S01]  /*7360*/  FFMA.FTZ R129, R170, UR26, R130 ;  /* 0x0000001aaa817c23 */ /* 0x000fe20008010082 */
[----:B------:R-:W-:-:S02]  /*7370*/  HFMA2 R170, -RZ, RZ, 0, 0 ;  /* 0x00000000ffaa7431 */ /* 0x000fc400000001ff */
[----:B------:R-:W-:Y:S01]  /*7380*/  FADD.FTZ R168, R168, -R165 ;  /* 0x800000a5a8a87221 */ /* 0x000fe20000010000 */
[----:B------:R-:W-:Y:S01]  /*7390*/  FMUL.FTZ R125, R125, UR4 ;  /* 0x000000047d7d7c20 */ /* 0x000fe20008410000 */
[----:B------:R-:W-:Y:S01]  /*73a0*/  FADD.FTZ R172, R172, -R129 ;  /* 0x80000081acac7221 */ /* 0x000fe20000010000 */
[----:B------:R-:W-:Y:S02]  /*73b0*/  SHF.L.U32 R129, R106, 0x10, RZ ;  /* 0x000000106a817819 */ /* 0x000fe400000006ff */
[-C--:B------:R-:W-:Y:S01]  /*73c0*/  @P4 FMUL.FTZ R169, R128, R125.reuse ;  /* 0x0000007d80a94220 */ /* 0x080fe20000410000 */
[----:B------:R-:W-:Y:S01]  /*73d0*/  @P1 SHF.L.U32 R128, R126, 0x10, RZ ;  /* 0x000000107e801819 */ /* 0x000fe200000006ff */
[----:B------:R-:W-:Y:S01]  /*73e0*/  FMUL.FTZ R125, R47, R125 ;  /* 0x0000007d2f7d7220 */ /* 0x000fe20000410000 */
[----:B------:R-:W-:Y:S01]  /*73f0*/  FFMA.FTZ R129, R172, UR19, R129 ;  /* 0x00000013ac817c23 */ /* 0x000fe20008010081 */
[----:B------:R-:W-:Y:S01]  /*7400*/  PRMT R126, R106, 0x7632, R126 ;  /* 0x000076326a7e7816 */ /* 0x000fe2000000007e */
[----:B------:R-:W-:Y:S01]  /*7410*/  HFMA2 R172, -RZ, RZ, 0, 0 ;  /* 0x00000000ffac7431 */ /* 0x000fe200000001ff */
[----:B------:R-:W-:Y:S01]  /*7420*/  FSEL R34, R34, RZ, P5 ;  /* 0x000000ff22227208 */ /* 0x000fe20002800000 */
[----:B------:R-:W-:Y:S01]  /*7430*/  FMUL.FTZ R129, R129, UR5 ;  /* 0x0000000581817c20 */ /* 0x000fe20008410000 */
[----:B------:R-:W-:-:S02]  /*7440*/  SHF.L.U32 R171, R126, 0x10, RZ ;  /* 0x000000107eab7819 */ /* 0x000fc400000006ff */
[----:B------:R-:W-:Y:S01]  /*7450*/  FSEL R125, R125, RZ, P4 ;  /* 0x000000ff7d7d7208 */ /* 0x000fe20002000000 */
[----:B------:R-:W-:Y:S02]  /*7460*/  FMUL.FTZ R129, R129, UR4 ;  /* 0x0000000481817c20 */ /* 0x000fe40008410000 */
[----:B------:R-:W-:Y:S01]  /*7470*/  FFMA.FTZ R171, R180, UR19, R171 ;  /* 0x00000013b4ab7c23 */ /* 0x000fe200080100ab */
[----:B------:R-:W-:Y:S01]  /*7480*/  F2FP.BF16.F32.PACK_AB R125, R125, R34 ;  /* 0x000000227d7d723e */ /* 0x000fe200000010ff */
[----:B------:R-:W-:Y:S01]  /*7490*/  @P1 FMUL.FTZ R170, R128, R129 ;  /* 0x0000008180aa1220 */ /* 0x000fe20000410000 */
[----:B------:R-:W-:Y:S01]  /*74a0*/  @P3 PRMT R128, R126, 0x7632, R128 ;  /* 0x000076327e803816 */ /* 0x000fe20000000080 */
[----:B------:R-:W-:Y:S01]  /*74b0*/  FMUL.FTZ R126, R171, UR5 ;  /* 0x00000005ab7e7c20 */ /* 0x000fe20008410000 */
[----:B------:R-:W-:Y:S02]  /*74c0*/  MOV R171, RZ ;  /* 0x000000ff00ab7202 */ /* 0x000fe40000000f00 */
[----:B------:R-:W-:Y:S01]  /*74d0*/  @P3 SHF.L.U32 R175, R128, 0x10, RZ ;  /* 0x0000001080af3819 */ /* 0x000fe200000006ff */
[----:B------:R-:W-:Y:S01]  /*74e0*/  FMUL.FTZ R126, R126, UR4 ;  /* 0x000000047e7e7c20 */ /* 0x000fe20008410000 */
[----:B------:R-:W-:-:S03]  /*74f0*/  SHF.L.U32 R128, R107, 0x10, RZ ;  /* 0x000000106b807819 */ /* 0x000fc600000006ff */
[-C--:B------:R-:W-:Y:S01]  /*7500*/  @P3 FMUL.FTZ R171, R175, R126.reuse ;  /* 0x0000007eafab3220 */ /* 0x080fe20000410000 */
[----:B------:R-:W-:Y:S01]  /*7510*/  FMUL.FTZ R126, R49, R126 ;  /* 0x0000007e317e7220 */ /* 0x000fe20000410000 */
[----:B------:R-:W-:Y:S01]  /*7520*/  FFMA.FTZ R173, R173, UR19, R128 ;  /* 0x00000013adad7c23 */ /* 0x000fe20008010080 */
[----:B------:R-:W-:Y:S02]  /*7530*/  @P2 SHF.L.U32 R128, R127, 0x10, RZ ;  /* 0x000000107f802819 */ /* 0x000fe400000006ff */
[----:B------:R-:W-:Y:S01]  /*7540*/  PRMT R127, R104, 0x7632, R127 ;  /* 0x00007632687f7816 */ /* 0x000fe2000000007f */
[----:B------:R-:W-:Y:S01]  /*7550*/  FMUL.FTZ R173, R173, UR5 ;  /* 0x00000005adad7c20 */ /* 0x000fe20008410000 */
[----:B------:R-:W-:Y:S02]  /*7560*/  FSEL R126, R126, RZ, P3 ;  /* 0x000000ff7e7e7208 */ /* 0x000fe40001800000 */
[----:B------:R-:W-:Y:S01]  /*7570*/  LOP3.LUT P3, RZ, R158, 0xff, RZ, 0xc0, !PT ;  /* 0x000000ff9eff7812 */ /* 0x000fe2000786c0ff */
[----:B------:R-:W-:-:S04]  /*7580*/  FMUL.FTZ R173, R173, UR4 ;  /* 0x00000004adad7c20 */ /* 0x000fc80008410000 */
[----:B------:R-:W-:Y:S01]  /*7590*/  @P2 FMUL.FTZ R172, R128, R173 ;  /* 0x000000ad80ac2220 */ /* 0x000fe20000410000 */
[----:B------:R-:W-:Y:S01]  /*75a0*/  FMUL.FTZ R128, R48, R129 ;  /* 0x0000008130807220 */ /* 0x000fe20000410000 */
[----:B------:R-:W-:-:S04]  /*75b0*/  FMUL.FTZ R129, R50, R173 ;  /* 0x000000ad32817220 */ /* 0x000fc80000410000 */
[----:B------:R-:W-:Y:S02]  /*75c0*/  FSEL R128, R128, RZ, P1 ;  /* 0x000000ff80807208 */ /* 0x000fe40000800000 */
[C---:B------:R-:W-:Y:S02]  /*75d0*/  ISETP.GE.U32.AND P1, PT, R158.reuse, RZ, PT ;  /* 0x000000ff9e00720c */ /* 0x040fe40003f26070 */
[----:B------:R-:W-:Y:S02]  /*75e0*/  FSEL R129, R129, RZ, P2 ;  /* 0x000000ff81817208 */ /* 0x000fe40001000000 */
[----:B------:R-:W-:Y:S02]  /*75f0*/  LOP3.LUT P2, RZ, R158, 0xff00, RZ, 0xc0, !PT ;  /* 0x0000ff009eff7812 */ /* 0x000fe4000784c0ff */
[----:B------:R-:W-:Y:S02]  /*7600*/  ISETP.GE.U32.AND.EX P1, PT, R159, 0x1000000, PT, P1 ;  /* 0x010000009f00780c */ /* 0x000fe40003f26110 */
[----:B------:R-:W-:-:S02]  /*7610*/  PRMT R158, R107, 0x7632, R158 ;  /* 0x000076326b9e7816 */ /* 0x000fc4000000009e */
[C---:B------:R-:W-:Y:S02]  /*7620*/  SHF.L.U32 R159, R127.reuse, 0x10, RZ ;  /* 0x000000107f9f7819 */ /* 0x040fe400000006ff */
[----:B------:R-:W-:Y:S02]  /*7630*/  SHF.L.U32 R173, R158, 0x10, RZ ;  /* 0x000000109ead7819 */ /* 0x000fe400000006ff */
[----:B------:R-:W-:Y:S01]  /*7640*/  @P3 SHF.L.U32 R174, R124, 0x10, RZ ;  /* 0x000000107cae3819 */ /* 0x000fe200000006ff */
[----:B------:R-:W-:Y:S01]  /*7650*/  FFMA.FTZ R176, R176, UR19, R159 ;  /* 0x00000013b0b07c23 */ /* 0x000fe2000801009f */
[----:B------:R-:W-:Y:S01]  /*7660*/  SHF.L.U32 R159, R104, 0x10, RZ ;  /* 0x00000010689f7819 */ /* 0x000fe200000006ff */
[----:B------:R-:W-:Y:S01]  /*7670*/  FFMA.FTZ R173, R182, UR19, R173 ;  /* 0x00000013b6ad7c23 */ /* 0x000fe200080100ad */
[----:B------:R-:W-:Y:S02]  /*7680*/  F2FP.BF16.F32.PACK_AB R126, R126, R128 ;  /* 0x000000807e7e723e */ /* 0x000fe400000010ff */
[----:B------:R-:W-:Y:S01]  /*7690*/  @P1 PRMT R158, R127, 0x7632, R158 ;  /* 0x000076327f9e1816 */ /* 0x000fe2000000009e */
[----:B------:R-:W-:Y:S01]  /*76a0*/  FMUL.FTZ R127, R173, UR5 ;  /* 0x00000005ad7f7c20 */ /* 0x000fe20008410000 */
[----:B------:R-:W-:-:S02]  /*76b0*/  FFMA.FTZ R159, R168, UR19, R159 ;  /* 0x00000013a89f7c23 */ /* 0x000fc4000801009f */
[----:B------:R-:W-:Y:S01]  /*76c0*/  @P1 SHF.L.U32 R165, R158, 0x10, RZ ;  /* 0x000000109ea51819 */ /* 0x000fe200000006ff */
[----:B------:R-:W-:Y:S01]  /*76d0*/  FMUL.FTZ R168, R127, UR4 ;  /* 0x000000047fa87c20 */ /* 0x000fe20008410000 */
[----:B------:R-:W-:Y:S01]  /*76e0*/  @P2 PRMT R127, R124, 0x7632, R127 ;  /* 0x000076327c7f2816 */ /* 0x000fe2000000007f */
[----:B------:R-:W-:Y:S01]  /*76f0*/  FMUL.FTZ R173, R159, UR5 ;  /* 0x000000059fad7c20 */ /* 0x000fe20008410000 */
[----:B------:R-:W-:Y:S01]  /*7700*/  FMUL.FTZ R124, R176, UR5 ;  /* 0x00000005b07c7c20 */ /* 0x000fe20008410000 */
[----:B------:R-:W-:Y:S01]  /*7710*/  MOV R158, RZ ;  /* 0x000000ff009e7202 */ /* 0x000fe20000000f00 */
[----:B------:R-:W-:Y:S01]  /*7720*/  @P1 FMUL.FTZ R158, R165, R168 ;  /* 0x000000a8a59e1220 */ /* 0x000fe20000410000 */
[----:B------:R-:W-:Y:S01]  /*7730*/  @P2 SHF.L.U32 R127, R127, 0x10, RZ ;  /* 0x000000107f7f2819 */ /* 0x000fe200000006ff */
[----:B------:R-:W-:Y:S01]  /*7740*/  FMUL.FTZ R173, R173, UR4 ;  /* 0x00000004adad7c20 */ /* 0x000fe20008410000 */
[----:B------:R-:W-:Y:S01]  /*7750*/  FMUL.FTZ R124, R124, UR4 ;  /* 0x000000047c7c7c20 */ /* 0x000fe20008410000 */
[----:B------:R-:W-:Y:S01]  /*7760*/  HFMA2 R159, -RZ, RZ, 0, 0 ;  /* 0x00000000ff9f7431 */ /* 0x000fe200000001ff */
[----:B------:R-:W-:Y:S01]  /*7770*/  MOV R165, RZ ;  /* 0x000000ff00a57202 */ /* 0x000fe20000000f00 */
[-C--:B------:R-:W-:Y:S01]  /*7780*/  @P3 FMUL.FTZ R159, R174, R173.reuse ;  /* 0x000000adae9f3220 */ /* 0x080fe20000410000 */
[----:B------:R-:W-:Y:S01]  /*7790*/  @P2 FMUL.FTZ R165, R127, R124 ;  /* 0x0000007c7fa52220 */ /* 0x000fe20000410000 */
[----:B------:R-:W-:Y:S01]  /*77a0*/  FMUL.FTZ R168, R51, R168 ;  /* 0x000000a833a87220 */ /* 0x000fe20000410000 */
[----:B------:R-:W-:Y:S01]  /*77b0*/  FMUL.FTZ R173, R44, R173 ;  /* 0x000000ad2cad7220 */ /* 0x000fe20000410000 */
[----:B------:R-:W-:-:S03]  /*77c0*/  FMUL.FTZ R124, R45, R124 ;  /* 0x0000007c2d7c7220 */ /* 0x000fc60000410000 */
[----:B------:R-:W-:Y:S02]  /*77d0*/  FSEL R168, R168, RZ, P1 ;  /* 0x000000ffa8a87208 */ /* 0x000fe40000800000 */
[----:B------:R-:W-:Y:S02]  /*77e0*/  FSEL R173, R173, RZ, P3 ;  /* 0x000000ffadad7208 */ /* 0x000fe40001800000 */
[----:B------:R-:W-:Y:S02]  /*77f0*/  FSEL R124, R124, RZ, P2 ;  /* 0x000000ff7c7c7208 */ /* 0x000fe40001000000 */
[----:B------:R-:W-:Y:S02]  /*7800*/  F2FP.BF16.F32.PACK_AB R127, R168, R129 ;  /* 0x00000081a87f723e */ /* 0x000fe400000010ff */
[----:B------:R-:W-:-:S07]  /*7810*/  F2FP.BF16.F32.PACK_AB R124, R124, R173 ;  /* 0x000000ad7c7c723e */ /* 0x000fce00000010ff */
.L_x_4044:
[----:B------:R-:W0:Y:S01]  /*7820*/  @P0 LDC.64 R128, c[0x0][0x478] ;  /* 0x00011e00ff800b82 */ /* 0x000e220000000a00 */
[----:B------:R-:W-:Y:S01]  /*7830*/  MOV R34, 0x10 ;  /* 0x0000001000227802 */ /* 0x000fe20000000f00 */
[----:B0-----:R-:W-:-:S05]  /*7840*/  @P0 IMAD.WIDE.U32 R128, R33, 0x10, R128 ;  /* 0x0000001021800825 */ /* 0x001fca00078e0080 */
[----:B------:R0:W-:Y:S02]  /*7850*/  @P0 STG.E.128 desc[UR12][R128.64], R116 ;  /* 0x0000007480000986 */ /* 0x0001e4000c101d0c */
[----:B0-----:R-:W-:Y:S01]  /*7860*/  IMAD.WIDE.U32 R128, R33, 0x10, R192 ;  /* 0x0000001021807825 */ /* 0x001fe200078e00c0 */
[----:B------:R-:W-:-:S04]  /*7870*/  IADD3 R33, PT, PT, R32, 0x200, RZ ;  /* 0x0000020020217810 */ /* 0x000fc80007ffe0ff */
[----:B------:R0:W-:Y:S02]  /*7880*/  STG.E.128 desc[UR12][R128.64], R124 ;  /* 0x0000007c80007986 */ /* 0x0001e4000c101d0c */
[----:B0-----:R-:W-:-:S06]  /*7890*/  IMAD.WIDE.U32 R124, R33, R34, UR22 ;  /* 0x00000016217c7e25 */ /* 0x001fcc000f8e0022 */
[----:B------:R-:W5:Y:S01]  /*78a0*/  LDG.E.128 R124, desc[UR12][R124.64] ;  /* 0x0000000c7c7c7981 */ /* 0x000f62000c1e1d00 */
[----:B------:R-:W-:Y:S05]  /*78b0*/  @!P0 BRA `(.L_x_4045) ;  /* 0x0000000400bc8947 */ /* 0x000fea0003800000 */
[--C-:B------:R-:W-:Y:S01]  /*78c0*/  FFMA.FTZ R34, R163, UR26, R130.reuse ;  /* 0x0000001aa3227c23 */ /* 0x100fe20008010082 */
[--C-:B------:R-:W-:Y:S01]  /*78d0*/  FFMA.FTZ R152, R152, UR26, R130.reuse ;  /* 0x0000001a98987c23 */ /* 0x100fe20008010082 */
[----:B------:R-:W-:Y:S01]  /*78e0*/  SHF.L.U32 R118, R110, 0x10, RZ ;  /* 0x000000106e767819 */ /* 0x000fe200000006ff */
[----:B------:R-:W-:Y:S01]  /*78f0*/  FFMA.FTZ R119, R160, UR26, R130 ;  /* 0x0000001aa0777c23 */ /* 0x000fe20008010082 */
[--C-:B------:R-:W-:Y:S01]  /*7900*/  FADD.FTZ R117, R161, -R34.reuse ;  /* 0x80000022a1757221 */ /* 0x100fe20000010000 */
[----:B------:R-:W-:Y:S01]  /*7910*/  PRMT R34, R110, 0x7632, R34 ;  /* 0x000076326e227816 */ /* 0x000fe20000000022 */
[----:B------:R-:W-:Y:S01]  /*7920*/  FADD.FTZ R153, R153, -R152 ;  /* 0x8000009899997221 */ /* 0x000fe20000010000 */
[----:B------:R-:W-:Y:S01]  /*7930*/  LOP3.LUT P1, RZ, R149, 0xff, RZ, 0xc0, !PT ;  /* 0x000000ff95ff7812 */ /* 0x000fe2000782c0ff */
[----:B------:R-:W-:Y:S01]  /*7940*/  FADD.FTZ R162, R162, -R119 ;  /* 0x80000077a2a27221 */ /* 0x000fe20000010000 */
[----:B------:R-:W-:Y:S01]  /*7950*/  SHF.L.U32 R34, R34, 0x10, RZ ;  /* 0x0000001022227819 */ /* 0x000fe200000006ff */
[----:B------:R-:W-:Y:S01]  /*7960*/  FFMA.FTZ R118, R153, UR19, R118 ;  /* 0x0000001399767c23 */ /* 0x000fe20008010076 */
[----:B------:R-:W-:-:S02]  /*7970*/  LOP3.LUT P3, RZ, R149, 0xff00, RZ, 0xc0, !PT ;  /* 0x0000ff0095ff7812 */ /* 0x000fc4000786c0ff */
[----:B------:R-:W-:Y:S02]  /*7980*/  CS2R R152, SRZ ;  /* 0x0000000000987805 */ /* 0x000fe4000001ff00 */
[----:B------:R-:W-:Y:S01]  /*7990*/  SHF.L.U32 R119, R111, 0x10, RZ ;  /* 0x000000106f777819 */ /* 0x000fe200000006ff */
[----:B------:R-:W-:Y:S01]  /*79a0*/  FFMA.FTZ R117, R117, UR19, R34 ;  /* 0x0000001375757c23 */ /* 0x000fe20008010022 */
[----:B------:R-:W-:Y:S01]  /*79b0*/  FMUL.FTZ R34, R118, UR5 ;  /* 0x0000000576227c20 */ /* 0x000fe20008410000 */
[----:B------:R-:W-:Y:S01]  /*79c0*/  LOP3.LUT P2, RZ, R149, 0xff0000, RZ, 0xc0, !PT ;  /* 0x00ff000095ff7812 */ /* 0x000fe2000784c0ff */
[--C-:B------:R-:W-:Y:S01]  /*79d0*/  FFMA.FTZ R147, R147, UR26, R130.reuse ;  /* 0x0000001a93937c23 */ /* 0x100fe20008010082 */
[----:B------:R-:W-:Y:S01]  /*79e0*/  FFMA.FTZ R119, R162, UR19, R119 ;  /* 0x00000013a2777c23 */ /* 0x000fe20008010077 */
[----:B------:R-:W-:Y:S01]  /*79f0*/  FMUL.FTZ R129, R34, UR4 ;  /* 0x0000000422817c20 */ /* 0x000fe20008410000 */
[----:B-----5:R-:W-:Y:S01]  /*7a00*/  @P1 SHF.L.U32 R34, R126, 0x10, RZ ;  /* 0x000000107e221819 */ /* 0x020fe200000006ff */
[--C-:B------:R-:W-:Y:S01]  /*7a10*/  FFMA.FTZ R156, R156, UR26, R130.reuse ;  /* 0x0000001a9c9c7c23 */ /* 0x100fe20008010082 */
[----:B------:R-:W-:Y:S01]  /*7a20*/  FADD.FTZ R150, R150, -R147 ;  /* 0x8000009396967221 */ /* 0x000fe20000010000 */
[----:B------:R-:W-:Y:S01]  /*7a30*/  FFMA.FTZ R128, R154, UR26, R130 ;  /* 0x0000001a9a807c23 */ /* 0x000fe20008010082 */
[----:B------:R-:W-:Y:S01]  /*7a40*/  @P3 PRMT R126, R126, 0x7632, R126 ;  /* 0x000076327e7e3816 */ /* 0x000fe2000000007e */
[----:B------:R-:W-:Y:S01]  /*7a50*/  @P1 FMUL.FTZ R152, R129, R34 ;  /* 0x0000002281981220 */ /* 0x000fe20000410000 */
[----:B------:R-:W-:Y:S01]  /*7a60*/  FMUL.FTZ R34, R117, UR5 ;  /* 0x0000000575227c20 */ /* 0x000fe20008410000 */
[----:B------:R-:W-:Y:S01]  /*7a70*/  FADD.FTZ R147, R157, -R156 ;  /* 0x8000009c9d937221 */ /* 0x000fe20000010000 */
[----:B------:R-:W-:Y:S01]  /*7a80*/  @P3 SHF.L.U32 R126, R126, 0x10, RZ ;  /* 0x000000107e7e3819 */ /* 0x000fe200000006ff */
[----:B------:R-:W-:Y:S01]  /*7a90*/  FFMA.FTZ R157, R145, UR26, R130 ;  /* 0x0000001a919d7c23 */ /* 0x000fe20008010082 */
[----:B------:R-:W-:Y:S01]  /*7aa0*/  FMUL.FTZ R116, R34, UR4 ;  /* 0x0000000422747c20 */ /* 0x000fe20008410000 */
[----:B------:R-:W-:Y:S01]  /*7ab0*/  FMUL.FTZ R34, R119, UR5 ;  /* 0x0000000577227c20 */ /* 0x000fe20008410000 */
[----:B------:R-:W-:Y:S01]  /*7ac0*/  LOP3.LUT P5, RZ, R148, 0xff0000, RZ, 0xc0, !PT ;  /* 0x00ff000094ff7812 */ /* 0x000fe200078ac0ff */
[----:B------:R-:W-:Y:S01]  /*7ad0*/  FADD.FTZ R128, R155, -R128 ;  /* 0x800000809b807221 */ /* 0x000fe20000010000 */
[----:B------:R-:W-:Y:S01]  /*7ae0*/  @P3 FMUL.FTZ R153, R116, R126 ;  /* 0x0000007e74993220 */ /* 0x000fe20000410000 */
[----:B------:R-:W-:Y:S01]  /*7af0*/  FMUL.FTZ R126, R57, R116 ;  /* 0x00000074397e7220 */ /* 0x000fe20000410000 */
[----:B------:R-:W-:Y:S01]  /*7b00*/  FMUL.FTZ R161, R34, UR4 ;  /* 0x0000000422a17c20 */ /* 0x000fe20008410000 */
[----:B------:R-:W-:Y:S01]  /*7b10*/  PRMT R116, R109, 0x7632, R116 ;  /* 0x000076326d747816 */ /* 0x000fe20000000074 */
[----:B------:R-:W-:Y:S01]  /*7b20*/  FFMA.FTZ R164, R164, UR26, R130 ;  /* 0x0000001aa4a47c23 */ /* 0x000fe20008010082 */
[----:B------:R-:W-:Y:S01]  /*7b30*/  @P2 SHF.L.U32 R34, R127, 0x10, RZ ;  /* 0x000000107f222819 */ /* 0x000fe200000006ff */
[----:B------:R-:W-:Y:S01]  /*7b40*/  FADD.FTZ R157, R146, -R157 ;  /* 0x8000009d929d7221 */ /* 0x000fe20000010000 */
[----:B------:R-:W-:Y:S01]  /*7b50*/  PRMT R127, R111, 0x7632, R127 ;  /* 0x000076326f7f7816 */ /* 0x000fe2000000007f */
[----:B------:R-:W-:Y:S01]  /*7b60*/  FMUL.FTZ R129, R56, R129 ;  /* 0x0000008138817220 */ /* 0x000fe20000410000 */
[----:B------:R-:W-:Y:S01]  /*7b70*/  SHF.L.U32 R155, R109, 0x10, RZ ;  /* 0x000000106d9b7819 */ /* 0x000fe200000006ff */
[----:B------:R-:W-:Y:S01]  /*7b80*/  FADD.FTZ R151, R151, -R164 ;  /* 0x800000a497977221 */ /* 0x000fe20000010000 */
[----:B------:R-:W-:Y:S01]  /*7b90*/  SHF.L.U32 R146, R116, 0x10, RZ ;  /* 0x0000001074927819 */ /* 0x000fe200000006ff */
[----:B------:R-:W-:Y:S01]  /*7ba0*/  HFMA2 R160, -RZ, RZ, 0, 0 ;  /* 0x00000000ffa07431 */ /* 0x000fe200000001ff */
[----:B------:R-:W-:Y:S01]  /*7bb0*/  PRMT R116, R108, 0x7632, R116 ;  /* 0x000076326c747816 */ /* 0x000fe20000000074 */
[----:B------:R-:W-:Y:S01]  /*7bc0*/  FFMA.FTZ R155, R150, UR19, R155 ;  /* 0x00000013969b7c23 */ /* 0x000fe2000801009b */
[----:B------:R-:W-:Y:S01]  /*7bd0*/  SHF.L.U32 R154, R127, 0x10, RZ ;  /* 0x000000107f9a7819 */ /* 0x000fe200000006ff */
[----:B------:R-:W-:Y:S01]  /*7be0*/  @P2 FMUL.FTZ R160, R161, R34 ;  /* 0x00000022a1a02220 */ /* 0x000fe20000410000 */
[----:B------:R-:W-:Y:S01]  /*7bf0*/  LOP3.LUT P4, RZ, R148, 0xff000000, RZ, 0xc0, !PT ;  /* 0xff00000094ff7812 */ /* 0x000fe2000788c0ff */
[----:B------:R-:W-:Y:S01]  /*7c00*/  FMUL.FTZ R34, R58, R161 ;  /* 0x000000a13a227220 */ /* 0x000fe20000410000 */
[----:B------:R-:W-:Y:S01]  /*7c10*/  SHF.L.U32 R145, R116, 0x10, RZ ;  /* 0x0000001074917819 */ /* 0x000fe200000006ff */
[----:B------:R-:W-:Y:S01]  /*7c20*/  FFMA.FTZ R154, R151, UR19, R154 ;  /* 0x00000013979a7c23 */ /* 0x000fe2000801009a */
[----:B------:R-:W-:Y:S01]  /*7c30*/  FSEL R129, R129, RZ, P1 ;  /* 0x000000ff81817208 */ /* 0x000fe20000800000 */
[----:B------:R-:W-:Y:S01]  /*7c40*/  FMUL.FTZ R151, R155, UR5 ;  /* 0x000000059b977c20 */ /* 0x000fe20008410000 */
[----:B------:R-:W-:Y:S01]  /*7c50*/  ISETP.GE.U32.AND P1, PT, R148, RZ, PT ;  /* 0x000000ff9400720c */ /* 0x000fe20003f26070 */
[----:B------:R-:W-:Y:S01]  /*7c60*/  FFMA.FTZ R150, R128, UR19, R145 ;  /* 0x0000001380967c23 */ /* 0x000fe20008010091 */
[----:B------:R-:W-:Y:S01]  /*7c70*/  @P5 SHF.L.U32 R128, R125, 0x10, RZ ;  /* 0x000000107d805819 */ /* 0x000fe200000006ff */
[----:B------:R-:W-:Y:S01]  /*7c80*/  FMUL.FTZ R151, R151, UR4 ;  /* 0x0000000497977c20 */ /* 0x000fe20008410000 */
[----:B------:R-:W-:Y:S01]  /*7c90*/  ISETP.GE.U32.AND.EX P1, PT, R149, 0x1000000, PT, P1 ;  /* 0x010000009500780c */ /* 0x000fe20003f26110 */
[----:B------:R-:W-:Y:S01]  /*7ca0*/  FFMA.FTZ R116, R147, UR19, R146 ;  /* 0x0000001393747c23 */ /* 0x000fe20008010092 */
[----:B------:R-:W-:Y:S01]  /*7cb0*/  MOV R145, RZ ;  /* 0x000000ff00917202 */ /* 0x000fe20000000f00 */
[----:B------:R-:W-:Y:S01]  /*7cc0*/  @P5 FMUL.FTZ R145, R151, R128 ;  /* 0x0000008097915220 */ /* 0x000fe20000410000 */
[----:B------:R-:W-:Y:S01]  /*7cd0*/  @P4 PRMT R125, R125, 0x7632, R125 ;  /* 0x000076327d7d4816 */ /* 0x000fe2000000007d */
[----:B------:R-:W-:Y:S01]  /*7ce0*/  FMUL.FTZ R128, R116, UR5 ;  /* 0x0000000574807c20 */ /* 0x000fe20008410000 */
[----:B------:R-:W-:-:S02]  /*7cf0*/  FSEL R126, R126, RZ, P3 ;  /* 0x000000ff7e7e7208 */ /* 0x000fc40001800000 */
[----:B------:R-:W-:Y:S02]  /*7d00*/  CS2R R146, SRZ ;  /* 0x0000000000927805 */ /* 0x000fe4000001ff00 */
[----:B------:R-:W-:Y:S01]  /*7d10*/  @P4 SHF.L.U32 R125, R125, 0x10, RZ ;  /* 0x000000107d7d4819 */ /* 0x000fe200000006ff */
[----:B------:R-:W-:Y:S01]  /*7d20*/  FMUL.FTZ R128, R128, UR4 ;  /* 0x0000000480807c20 */ /* 0x000fe20008410000 */
[----:B------:R-:W-:Y:S01]  /*7d30*/  FSEL R34, R34, RZ, P2 ;  /* 0x000000ff22227208 */ /* 0x000fe20001000000 */
[----:B------:R-:W-:Y:S01]  /*7d40*/  FMUL.FTZ R151, R54, R151 ;  /* 0x0000009736977220 */ /* 0x000fe20000410000 */
[----:B------:R-:W-:Y:S01]  /*7d50*/  LOP3.LUT P3, RZ, R148, 0xff, RZ, 0xc0, !PT ;  /* 0x000000ff94ff7812 */ /* 0x000fe2000786c0ff */
[----:B------:R-:W-:Y:S01]  /*7d60*/  @P4 FMUL.FTZ R146, R128, R125 ;  /* 0x0000007d80924220 */ /* 0x000fe20000410000 */
[----:B------:R-:W-:Y:S01]  /*7d70*/  LOP3.LUT P2, RZ, R148, 0xff00, RZ, 0xc0, !PT ;  /* 0x0000ff0094ff7812 */ /* 0x000fe2000784c0ff */
[----:B------:R-:W-:Y:S01]  /*7d80*/  FMUL.FTZ R125, R154, UR5 ;  /* 0x000000059a7d7c20 */ /* 0x000fe20008410000 */
[----:B------:R-:W-:Y:S01]  /*7d90*/  @P1 PRMT R127, R127, 0x7632, R127 ;  /* 0x000076327f7f1816 */ /* 0x000fe2000000007f */
[----:B------:R-:W-:Y:S01]  /*7da0*/  FMUL.FTZ R128, R55, R128 ;  /* 0x0000008037807220 */ /* 0x000fe20000410000 */
[----:B------:R-:W-:Y:S01]  /*7db0*/  SHF.L.U32 R148, R108, 0x10, RZ ;  /* 0x000000106c947819 */ /* 0x000fe200000006ff */
[----:B------:R-:W-:Y:S01]  /*7dc0*/  FMUL.FTZ R162, R125, UR4 ;  /* 0x000000047da27c20 */ /* 0x000fe20008410000 */
[----:B------:R-:W-:-:S02]  /*7dd0*/  @P1 SHF.L.U32 R127, R127, 0x10, RZ ;  /* 0x000000107f7f1819 */ /* 0x000fc400000006ff */
[----:B------:R-:W-:Y:S01]  /*7de0*/  F2FP.BF16.F32.PACK_AB R126, R126, R129 ;  /* 0x000000817e7e723e */ /* 0x000fe200000010ff */
[----:B------:R-:W-:Y:S01]  /*7df0*/  FFMA.FTZ R157, R157, UR19, R148 ;  /* 0x000000139d9d7c23 */ /* 0x000fe20008010094 */
[----:B------:R-:W-:Y:S01]  /*7e00*/  CS2R R148, SRZ ;  /* 0x0000000000947805 */ /* 0x000fe2000001ff00 */
[----:B------:R-:W-:Y:S01]  /*7e10*/  @P1 FMUL.FTZ R147, R162, R127 ;  /* 0x0000007fa2931220 */ /* 0x000fe20000410000 */
[C---:B------:R-:W-:Y:S01]  /*7e20*/  @P3 SHF.L.U32 R156, R124.reuse, 0x10, RZ ;  /* 0x000000107c9c3819 */ /* 0x040fe200000006ff */
[----:B------:R-:W-:Y:S01]  /*7e30*/  FMUL.FTZ R125, R157, UR5 ;  /* 0x000000059d7d7c20 */ /* 0x000fe20008410000 */
[----:B------:R-:W-:Y:S01]  /*7e40*/  @P2 PRMT R127, R124, 0x7632, R127 ;  /* 0x000076327c7f2816 */ /* 0x000fe2000000007f */
[----:B------:R-:W-:Y:S01]  /*7e50*/  FMUL.FTZ R124, R150, UR5 ;  /* 0x00000005967c7c20 */ /* 0x000fe20008410000 */
[----:B------:R-:W-:Y:S01]  /*7e60*/  FSEL R151, R151, RZ, P5 ;  /* 0x000000ff97977208 */ /* 0x000fe20002800000 */
[----:B------:R-:W-:Y:S01]  /*7e70*/  FMUL.FTZ R125, R125, UR4 ;  /* 0x000000047d7d7c20 */ /* 0x000fe20008410000 */
[----:B------:R-:W-:Y:S01]  /*7e80*/  @P2 SHF.L.U32 R127, R127, 0x10, RZ ;  /* 0x000000107f7f2819 */ /* 0x000fe200000006ff */
[----:B------:R-:W-:Y:S01]  /*7e90*/  FMUL.FTZ R124, R124, UR4 ;  /* 0x000000047c7c7c20 */ /* 0x000fe20008410000 */
[----:B------:R-:W-:Y:S01]  /*7ea0*/  FSEL R128, R128, RZ, P4 ;  /* 0x000000ff80807208 */ /* 0x000fe20002000000 */
[----:B------:R-:W-:Y:S01]  /*7eb0*/  @P3 FMUL.FTZ R148, R125, R156 ;  /* 0x0000009c7d943220 */ /* 0x000fe20000410000 */
[----:B------:R-:W-:Y:S01]  /*7ec0*/  FMUL.FTZ R125, R52, R125 ;  /* 0x0000007d347d7220 */ /* 0x000fe20000410000 */
[----:B------:R-:W-:Y:S01]  /*7ed0*/  @P2 FMUL.FTZ R149, R124, R127 ;  /* 0x0000007f7c952220 */ /* 0x000fe20000410000 */
[----:B------:R-:W-:Y:S01]  /*7ee0*/  FMUL.FTZ R127, R59, R162 ;  /* 0x000000a23b7f7220 */ /* 0x000fe20000410000 */
[----:B------:R-:W-:Y:S01]  /*7ef0*/  FMUL.FTZ R124, R53, R124 ;  /* 0x0000007c357c7220 */ /* 0x000fe20000410000 */
[----:B------:R-:W-:-:S02]  /*7f00*/  F2FP.BF16.F32.PACK_AB R118, R117, R118 ;  /* 0x000000767576723e */ /* 0x000fc400000010ff */
[----:B------:R-:W-:Y:S02]  /*7f10*/  F2FP.BF16.F32.PACK_AB R117, R116, R155 ;  /* 0x0000009b7475723e */ /* 0x000fe400000010ff */
[----:B------:R-:W-:Y:S02]  /*7f20*/  FSEL R127, R127, RZ, P1 ;  /* 0x000000ff7f7f7208 */ /* 0x000fe40000800000 */
[----:B------:R-:W-:Y:S02]  /*7f30*/  FSEL R129, R124, RZ, P2 ;  /* 0x000000ff7c817208 */ /* 0x000fe40001000000 */
[----:B------:R-:W-:Y:S02]  /*7f40*/  F2FP.BF16.F32.PACK_AB R127, R127, R34 ;  /* 0x000000227f7f723e */ /* 0x000fe400000010ff */
[----:B------:R-:W-:Y:S02]  /*7f50*/  FSEL R34, R125, RZ, P3 ;  /* 0x000000ff7d227208 */ /* 0x000fe40001800000 */
[----:B------:R-:W-:-:S02]  /*7f60*/  F2FP.BF16.F32.PACK_AB R119, R154, R119 ;  /* 0x000000779a77723e */ /* 0x000fc400000010ff */
[----:B------:R-:W-:Y:S02]  /*7f70*/  F2FP.BF16.F32.PACK_AB R116, R150, R157 ;  /* 0x0000009d9674723e */ /* 0x000fe400000010ff */
[----:B------:R-:W-:Y:S02]  /*7f80*/  F2FP.BF16.F32.PACK_AB R125, R128, R151 ;  /* 0x00000097807d723e */ /* 0x000fe400000010ff */
[----:B------:R-:W-:Y:S01]  /*7f90*/  F2FP.BF16.F32.PACK_AB R124, R129, R34 ;  /* 0x00000022817c723e */ /* 0x000fe200000010ff */
[----:B------:R-:W-:Y:S06]  /*7fa0*/  BRA `(.L_x_4046) ;  /* 0x0000000400b07947 */ /* 0x000fec0003800000 */
.L_x_4045:
[--C-:B------:R-:W-:Y:S01]  /*7fb0*/  FFMA.FTZ R152, R152, UR26, R130.reuse ;  /* 0x0000001a98987c23 */ /* 0x100fe20008010082 */
[----:B------:R-:W-:Y:S01]  /*7fc0*/  LOP3.LUT P1, RZ, R149, 0xff, RZ, 0xc0, !PT ;  /* 0x000000ff95ff7812 */ /* 0x000fe2000782c0ff */
[----:B------:R-:W-:Y:S01]  /*7fd0*/  FFMA.FTZ R34, R163, UR26, R130 ;  /* 0x0000001aa3227c23 */ /* 0x000fe20008010082 */
[C---:B------:R-:W-:Y:S01]  /*7fe0*/  SHF.L.U32 R129, R110.reuse, 0x10, RZ ;  /* 0x000000106e817819 */ /* 0x040fe200000006ff */
[----:B------:R-:W-:Y:S01]  /*7ff0*/  FADD.FTZ R152, R153, -R152 ;  /* 0x8000009899987221 */ /* 0x000fe20000010000 */
[----:B------:R-:W-:Y:S01]  /*8000*/  PRMT R128, R110, 0x7632, R128 ;  /* 0x000076326e807816 */ /* 0x000fe20000000080 */
[----:B------:R-:W-:Y:S01]  /*8010*/  FADD.FTZ R34, R161, -R34 ;  /* 0x80000022a1227221 */ /* 0x000fe20000010000 */
[----:B------:R-:W-:Y:S01]  /*8020*/  LOP3.LUT P3, RZ, R149, 0xff00, RZ, 0xc0, !PT ;  /* 0x0000ff0095ff7812 */ /* 0x000fe2000786c0ff */
[----:B------:R-:W-:Y:S01]  /*8030*/  FFMA.FTZ R129, R152, UR19, R129 ;  /* 0x0000001398817c23 */ /* 0x000fe20008010081 */
[----:B------:R-:W-:Y:S01]  /*8040*/  SHF.L.U32 R153, R128, 0x10, RZ ;  /* 0x0000001080997819 */ /* 0x000fe200000006ff */
[----:B------:R-:W-:Y:S01]  /*8050*/  FFMA.FTZ R161, R160, UR26, R130 ;  /* 0x0000001aa0a17c23 */ /* 0x000fe20008010082 */
[----:B------:R-:W-:Y:S01]  /*8060*/  SHF.L.U32 R128, R111, 0x10, RZ ;  /* 0x000000106f807819 */ /* 0x000fe200000006ff */
[----:B------:R-:W-:Y:S01]  /*8070*/  FMUL.FTZ R129, R129, UR5 ;  /* 0x0000000581817c20 */ /* 0x000fe20008410000 */
[----:B------:R-:W-:Y:S01]  /*8080*/  LOP3.LUT P2, RZ, R149, 0xff0000, RZ, 0xc0, !PT ;  /* 0x00ff000095ff7812 */ /* 0x000fe2000784c0ff */
[----:B------:R-:W-:Y:S01]  /*8090*/  FFMA.FTZ R153, R34, UR19, R153 ;  /* 0x0000001322997c23 */ /* 0x000fe20008010099 */
[----:B-----5:R-:W-:Y:S01]  /*80a0*/  @P1 SHF.L.U32 R34, R126, 0x10, RZ ;  /* 0x000000107e221819 */ /* 0x020fe200000006ff */
[----:B------:R-:W-:Y:S01]  /*80b0*/  FMUL.FTZ R129, R129, UR4 ;  /* 0x0000000481817c20 */ /* 0x000fe20008410000 */
[----:B------:R-:W-:Y:S01]  /*80c0*/  FADD.FTZ R161, R162, -R161 ;  /* 0x800000a1a2a17221 */ /* 0x000fe20000010000 */
[----:B------:R-:W-:-:S02]  /*80d0*/  HFMA2 R152, -RZ, RZ, 0, 0 ;  /* 0x00000000ff987431 */ /* 0x000fc400000001ff */
[----:B------:R-:W-:Y:S01]  /*80e0*/  FFMA.FTZ R147, R147, UR26, R130 ;  /* 0x0000001a93937c23 */ /* 0x000fe20008010082 */
[-C--:B------:R-:W-:Y:S01]  /*80f0*/  @P1 FMUL.FTZ R152, R34, R129.reuse ;  /* 0x0000008122981220 */ /* 0x080fe20000410000 */
[----:B------:R-:W-:Y:S01]  /*8100*/  @P3 PRMT R126, R126, 0x7632, R126 ;  /* 0x000076327e7e3816 */ /* 0x000fe2000000007e */
[----:B------:R-:W-:Y:S01]  /*8110*/  FMUL.FTZ R34, R153, UR5 ;  /* 0x0000000599227c20 */ /* 0x000fe20008410000 */
[----:B------:R-:W-:Y:S01]  /*8120*/  FFMA.FTZ R128, R161, UR19, R128 ;  /* 0x00000013a1807c23 */ /* 0x000fe20008010080 */
[----:B------:R-:W-:Y:S01]  /*8130*/  MOV R153, RZ ;  /* 0x000000ff00997202 */ /* 0x000fe20000000f00 */
[--C-:B------:R-:W-:Y:S01]  /*8140*/  FFMA.FTZ R156, R156, UR26, R130.reuse ;  /* 0x0000001a9c9c7c23 */ /* 0x100fe20008010082 */
[----:B------:R-:W-:Y:S01]  /*8150*/  @P3 SHF.L.U32 R161, R126, 0x10, RZ ;  /* 0x000000107ea13819 */ /* 0x000fe200000006ff */
[----:B------:R-:W-:Y:S01]  /*8160*/  FMUL.FTZ R126, R34, UR4 ;  /* 0x00000004227e7c20 */ /* 0x000fe20008410000 */
[----:B------:R-:W-:Y:S01]  /*8170*/  FMUL.FTZ R34, R128, UR5 ;  /* 0x0000000580227c20 */ /* 0x000fe20008410000 */
[----:B------:R-:W-:Y:S01]  /*8180*/  FADD.FTZ R150, R150, -R147 ;  /* 0x8000009396967221 */ /* 0x000fe20000010000 */
[----:B------:R-:W-:Y:S01]  /*8190*/  FFMA.FTZ R147, R145, UR26, R130 ;  /* 0x0000001a91937c23 */ /* 0x000fe20008010082 */
[-C--:B------:R-:W-:Y:S01]  /*81a0*/  @P3 FMUL.FTZ R153, R161, R126.reuse ;  /* 0x0000007ea1993220 */ /* 0x080fe20000410000 */
[----:B------:R-:W-:Y:S01]  /*81b0*/  FMUL.FTZ R161, R34, UR4 ;  /* 0x0000000422a17c20 */ /* 0x000fe20008410000 */
[----:B------:R-:W-:Y:S01]  /*81c0*/  @P2 SHF.L.U32 R34, R127, 0x10, RZ ;  /* 0x000000107f222819 */ /* 0x000fe200000006ff */
[----:B------:R-:W-:Y:S01]  /*81d0*/  FMUL.FTZ R129, R56, R129 ;  /* 0x0000008138817220 */ /* 0x000fe20000410000 */
[----:B------:R-:W-:Y:S01]  /*81e0*/  PRMT R127, R109, 0x7632, R127 ;  /* 0x000076326d7f7816 */ /* 0x000fe2000000007f */
[----:B------:R-:W-:Y:S01]  /*81f0*/  FADD.FTZ R156, R157, -R156 ;  /* 0x8000009c9d9c7221 */ /* 0x000fe20000010000 */
[----:B------:R-:W-:Y:S01]  /*8200*/  LOP3.LUT P5, RZ, R148, 0xff0000, RZ, 0xc0, !PT ;  /* 0x00ff000094ff7812 */ /* 0x000fe200078ac0ff */
[--C-:B------:R-:W-:Y:S01]  /*8210*/  FFMA.FTZ R154, R154, UR26, R130.reuse ;  /* 0x0000001a9a9a7c23 */ /* 0x100fe20008010082 */
[----:B------:R-:W-:Y:S01]  /*8220*/  SHF.L.U32 R145, R127, 0x10, RZ ;  /* 0x000000107f917819 */ /* 0x000fe200000006ff */
[----:B------:R-:W-:Y:S01]  /*8230*/  FFMA.FTZ R164, R164, UR26, R130 ;  /* 0x0000001aa4a47c23 */ /* 0x000fe20008010082 */
[----:B------:R-:W-:Y:S01]  /*8240*/  FSEL R129, R129, RZ, P1 ;  /* 0x000000ff81817208 */ /* 0x000fe20000800000 */
[----:B------:R-:W-:Y:S01]  /*8250*/  FADD.FTZ R155, R155, -R154 ;  /* 0x8000009a9b9b7221 */ /* 0x000fe20000010000 */
[----:B------:R-:W-:Y:S01]  /*8260*/  ISETP.GE.U32.AND P1, PT, R148, RZ, PT ;  /* 0x000000ff9400720c */ /* 0x000fe20003f26070 */
[----:B------:R-:W-:Y:S01]  /*8270*/  FFMA.FTZ R156, R156, UR19, R145 ;  /* 0x000000139c9c7c23 */ /* 0x000fe20008010091 */
[----:B------:R-:W-:Y:S01]  /*8280*/  SHF.L.U32 R145, R109, 0x10, RZ ;  /* 0x000000106d917819 */ /* 0x000fe200000006ff */
[----:B------:R-:W-:Y:S01]  /*8290*/  FADD.FTZ R164, R151, -R164 ;  /* 0x800000a497a47221 */ /* 0x000fe20000010000 */
[----:B------:R-:W-:Y:S01]  /*82a0*/  PRMT R128, R111, 0x7632, R128 ;  /* 0x000076326f807816 */ /* 0x000fe20000000080 */
[----:B------:R-:W-:Y:S01]  /*82b0*/  HFMA2 R160, -RZ, RZ, 0, 0 ;  /* 0x00000000ffa07431 */ /* 0x000fe200000001ff */
[----:B------:R-:W-:Y:S01]  /*82c0*/  PRMT R127, R108, 0x7632, R127 ;  /* 0x000076326c7f7816 */ /* 0x000fe2000000007f */
[----:B------:R-:W-:Y:S01]  /*82d0*/  FFMA.FTZ R145, R150, UR19, R145 ;  /* 0x0000001396917c23 */ /* 0x000fe20008010091 */
[----:B------:R-:W-:Y:S01]  /*82e0*/  LOP3.LUT P4, RZ, R148, 0xff000000, RZ, 0xc0, !PT ;  /* 0xff00000094ff7812 */ /* 0x000fe2000788c0ff */
[-C--:B------:R-:W-:Y:S01]  /*82f0*/  @P2 FMUL.FTZ R160, R34, R161.reuse ;  /* 0x000000a122a02220 */ /* 0x080fe20000410000 */
[----:B------:R-:W-:Y:S01]  /*8300*/  ISETP.GE.U32.AND.EX P1, PT, R149, 0x1000000, PT, P1 ;  /* 0x010000009500780c */ /* 0x000fe20003f26110 */
[----:B------:R-:W-:Y:S01]  /*8310*/  FMUL.FTZ R151, R145, UR5 ;  /* 0x0000000591977c20 */ /* 0x000fe20008410000 */
[----:B------:R-:W-:Y:S01]  /*8320*/  SHF.L.U32 R149, R128, 0x10, RZ ;  /* 0x0000001080957819 */ /* 0x000fe200000006ff */
[----:B------:R-:W-:Y:S01]  /*8330*/  FMUL.FTZ R126, R57, R126 ;  /* 0x0000007e397e7220 */ /* 0x000fe20000410000 */
[----:B------:R-:W-:Y:S01]  /*8340*/  SHF.L.U32 R128, R127, 0x10, RZ ;  /* 0x000000107f807819 */ /* 0x000fe200000006ff */
[----:B------:R-:W-:Y:S01]  /*8350*/  FMUL.FTZ R151, R151, UR4 ;  /* 0x0000000497977c20 */ /* 0x000fe20008410000 */
[----:B------:R-:W-:Y:S01]  /*8360*/  MOV R145, RZ ;  /* 0x000000ff00917202 */ /* 0x000fe20000000f00 */
[----:B------:R-:W-:Y:S01]  /*8370*/  FMUL.FTZ R34, R58, R161 ;  /* 0x000000a13a227220 */ /* 0x000fe20000410000 */
[----:B------:R-:W-:Y:S01]  /*8380*/  FSEL R126, R126, RZ, P3 ;  /* 0x000000ff7e7e7208 */ /* 0x000fe20001800000 */
[----:B------:R-:W-:Y:S01]  /*8390*/  FFMA.FTZ R155, R155, UR19, R128 ;  /* 0x000000139b9b7c23 */ /* 0x000fe20008010080 */
[C---:B------:R-:W-:Y:S01]  /*83a0*/  @P5 SHF.L.U32 R128, R125.reuse, 0x10, RZ ;  /* 0x000000107d805819 */ /* 0x040fe200000006ff */
[----:B------:R-:W-:Y:S01]  /*83b0*/  FFMA.FTZ R149, R164, UR19, R149 ;  /* 0x00000013a4957c23 */ /* 0x000fe20008010095 */
[----:B------:R-:W-:Y:S01]  /*83c0*/  @P4 PRMT R125, R125, 0x7632, R125 ;  /* 0x000076327d7d4816 */ /* 0x000fe2000000007d */
[----:B------:R-:W-:Y:S01]  /*83d0*/  FADD.FTZ R147, R146, -R147 ;  /* 0x8000009392937221 */ /* 0x000fe20000010000 */
[----:B------:R-:W-:Y:S01]  /*83e0*/  FSEL R34, R34, RZ, P2 ;  /* 0x000000ff22227208 */ /* 0x000fe20001000000 */
[-C--:B------:R-:W-:Y:S01]  /*83f0*/  @P5 FMUL.FTZ R145, R128, R151.reuse ;  /* 0x0000009780915220 */ /* 0x080fe20000410000 */
[----:B------:R-:W-:Y:S01]  /*8400*/  FMUL.FTZ R128, R156, UR5 ;  /* 0x000000059c807c20 */ /* 0x000fe20008410000 */
[----:B------:R-:W-:Y:S01]  /*8410*/  @P4 SHF.L.U32 R125, R125, 0x10, RZ ;  /* 0x000000107d7d4819 */ /* 0x000fe200000006ff */
[----:B------:R-:W-:Y:S01]  /*8420*/  HFMA2 R146, -RZ, RZ, 0, 0 ;  /* 0x00000000ff927431 */ /* 0x000fe200000001ff */
[----:B------:R-:W-:Y:S01]  /*8430*/  LOP3.LUT P3, RZ, R148, 0xff, RZ, 0xc0, !PT ;  /* 0x000000ff94ff7812 */ /* 0x000fe2000786c0ff */
[----:B------:R-:W-:Y:S01]  /*8440*/  FMUL.FTZ R128, R128, UR4 ;  /* 0x0000000480807c20 */ /* 0x000fe20008410000 */
[----:B------:R-:W-:Y:S01]  /*8450*/  LOP3.LUT P2, RZ, R148, 0xff00, RZ, 0xc0, !PT ;  /* 0x0000ff0094ff7812 */ /* 0x000fe2000784c0ff */
[----:B------:R-:W-:Y:S01]  /*8460*/  FMUL.FTZ R155, R155, UR5 ;  /* 0x000000059b9b7c20 */ /* 0x000fe20008410000 */
[----:B------:R-:W-:Y:S01]  /*8470*/  @P1 PRMT R127, R127, 0x7632, R127 ;  /* 0x000076327f7f1816 */ /* 0x000fe2000000007f */
[-C--:B------:R-:W-:Y:S01]  /*8480*/  @P4 FMUL.FTZ R146, R125, R128.reuse ;  /* 0x000000807d924220 */ /* 0x080fe20000410000 */
[----:B------:R-:W-:Y:S01]  /*8490*/  FMUL.FTZ R125, R149, UR5 ;  /* 0x00000005957d7c20 */ /* 0x000fe20008410000 */
[----:B------:R-:W-:Y:S01]  /*84a0*/  SHF.L.U32 R148, R108, 0x10, RZ ;  /* 0x000000106c947819 */ /* 0x000fe200000006ff */
[----:B------:R-:W-:Y:S01]  /*84b0*/  FMUL.FTZ R151, R54, R151 ;  /* 0x0000009736977220 */ /* 0x000fe20000410000 */
[----:B------:R-:W-:Y:S01]  /*84c0*/  @P1 SHF.L.U32 R127, R127, 0x10, RZ ;  /* 0x000000107f7f1819 */ /* 0x000fe200000006ff */
[----:B------:R-:W-:Y:S01]  /*84d0*/  FMUL.FTZ R150, R125, UR4 ;  /* 0x000000047d967c20 */ /* 0x000fe20008410000 */
[----:B------:R-:W-:Y:S01]  /*84e0*/  FMUL.FTZ R128, R55, R128 ;  /* 0x0000008037807220 */ /* 0x000fe20000410000 */
[----:B------:R-:W-:Y:S01]  /*84f0*/  FFMA.FTZ R148, R147, UR19, R148 ;  /* 0x0000001393947c23 */ /* 0x000fe20008010094 */
[----:B------:R-:W-:Y:S01]  /*8500*/  MOV R147, RZ ;  /* 0x000000ff00937202 */ /* 0x000fe20000000f00 */
[-C--:B------:R-:W-:Y:S01]  /*8510*/  @P1 FMUL.FTZ R147, R127, R150.reuse ;  /* 0x000000967f931220 */ /* 0x080fe20000410000 */
[----:B------:R-:W-:Y:S01]  /*8520*/  @P3 SHF.L.U32 R154, R124, 0x10, RZ ;  /* 0x000000107c9a3819 */ /* 0x000fe200000006ff */
[----:B------:R-:W-:Y:S01]  /*8530*/  FMUL.FTZ R125, R148, UR5 ;  /* 0x00000005947d7c20 */ /* 0x000fe20008410000 */
[----:B------:R-:W-:Y:S01]  /*8540*/  @P2 PRMT R127, R124, 0x7632, R127 ;  /* 0x000076327c7f2816 */ /* 0x000fe2000000007f */
[----:B------:R-:W-:Y:S01]  /*8550*/  FMUL.FTZ R124, R59, R150 ;  /* 0x000000963b7c7220 */ /* 0x000fe20000410000 */
[----:B------:R-:W-:Y:S01]  /*8560*/  FMUL.FTZ R150, R155, UR4 ;  /* 0x000000049b967c20 */ /* 0x000fe20008410000 */
[----:B------:R-:W-:Y:S01]  /*8570*/  FMUL.FTZ R125, R125, UR4 ;  /* 0x000000047d7d7c20 */ /* 0x000fe20008410000 */
[----:B------:R-:W-:-:S02]  /*8580*/  @P2 SHF.L.U32 R157, R127, 0x10, RZ ;  /* 0x000000107f9d2819 */ /* 0x000fc400000006ff */
[----:B------:R-:W-:Y:S02]  /*8590*/  CS2R R148, SRZ ;  /* 0x0000000000947805 */ /* 0x000fe4000001ff00 */
[----:B------:R-:W-:Y:S01]  /*85a0*/  FSEL R127, R124, RZ, P1 ;  /* 0x000000ff7c7f7208 */ /* 0x000fe20000800000 */
[-C--:B------:R-:W-:Y:S01]  /*85b0*/  FMUL.FTZ R124, R53, R150.reuse ;  /* 0x00000096357c7220 */ /* 0x080fe20000410000 */
[----:B------:R-:W-:Y:S01]  /*85c0*/  @P3 FMUL.FTZ R148, R154, R125 ;  /* 0x0000007d9a943220 */ /* 0x000fe20000410000 */
[----:B------:R-:W-:Y:S01]  /*85d0*/  F2FP.BF16.F32.PACK_AB R126, R126, R129 ;  /* 0x000000817e7e723e */ /* 0x000fe200000010ff */
[----:B------:R-:W-:Y:S01]  /*85e0*/  @P2 FMUL.FTZ R149, R157, R150 ;  /* 0x000000969d952220 */ /* 0x000fe20000410000 */
[----:B------:R-:W-:Y:S01]  /*85f0*/  F2FP.BF16.F32.PACK_AB R127, R127, R34 ;  /* 0x000000227f7f723e */ /* 0x000fe200000010ff */
[----:B------:R-:W-:Y:S01]  /*8600*/  FMUL.FTZ R34, R52, R125 ;  /* 0x0000007d34227220 */ /* 0x000fe20000410000 */
[----:B------:R-:W-:Y:S02]  /*8610*/  FSEL R125, R151, RZ, P5 ;  /* 0x000000ff977d7208 */ /* 0x000fe40002800000 */
[----:B------:R-:W-:-:S02]  /*8620*/  FSEL R128, R128, RZ, P4 ;  /* 0x000000ff80807208 */ /* 0x000fc40002000000 */
[----:B------:R-:W-:Y:S02]  /*8630*/  FSEL R34, R34, RZ, P3 ;  /* 0x000000ff22227208 */ /* 0x000fe40001800000 */
[----:B------:R-:W-:Y:S02]  /*8640*/  FSEL R129, R124, RZ, P2 ;  /* 0x000000ff7c817208 */ /* 0x000fe40001000000 */
[----:B------:R-:W-:Y:S02]  /*8650*/  F2FP.BF16.F32.PACK_AB R125, R128, R125 ;  /* 0x0000007d807d723e */ /* 0x000fe400000010ff */
[----:B------:R-:W-:-:S07]  /*8660*/  F2FP.BF16.F32.PACK_AB R124, R129, R34 ;  /* 0x00000022817c723e */ /* 0x000fce00000010ff */
.L_x_4046:
[----:B------:R-:W0:Y:S01]  /*8670*/  @P0 LDC.64 R128, c[0x0][0x478] ;  /* 0x00011e00ff800b82 */ /* 0x000e220000000a00 */
[----:B------:R-:W-:Y:S02]  /*8680*/  IADD3 R151, PT, PT, R32, 0x300, RZ ;  /* 0x0000030020977810 */ /* 0x000fe40007ffe0ff */
[----:B------:R-:W-:Y:S01]  /*8690*/  MOV R34, 0x10 ;  /* 0x0000001000227802 */ /* 0x000fe20000000f00 */
[----:B0-----:R-:W-:-:S04]  /*86a0*/  @P0 IMAD.WIDE.U32 R128, R33, 0x10, R128 ;  /* 0x0000001021800825 */ /* 0x001fc800078e0080 */
[----:B------:R-:W-:Y:S01]  /*86b0*/  IMAD.WIDE.U32 R32, R33, 0x10, R192 ;  /* 0x0000001021207825 */ /* 0x000fe200078e00c0 */
[----:B------:R0:W-:Y:S04]  /*86c0*/  @P0 STG.E.128 desc[UR12][R128.64], R116 ;  /* 0x0000007480000986 */ /* 0x0001e8000c101d0c */
[----:B------:R1:W-:Y:S01]  /*86d0*/  STG.E.128 desc[UR12][R32.64], R124 ;  /* 0x0000007c20007986 */ /* 0x0003e2000c101d0c */
[----:B0-----:R-:W-:-:S05]  /*86e0*/  IMAD.WIDE.U32 R128, R151, R34, UR22 ;  /* 0x0000001697807e25 */ /* 0x001fca000f8e0022 */
[----:B-1----:R0:W5:Y:S01]  /*86f0*/  LDG.E.128 R124, desc[UR12][R128.64] ;  /* 0x0000000c807c7981 */ /* 0x002162000c1e1d00 */
[----:B------:R-:W-:Y:S05]  /*8700*/  @!P0 BRA `(.L_x_4047) ;  /* 0x0000000400c08947 */ /* 0x000fea0003800000 */
[--C-:B------:R-:W-:Y:S01]  /*8710*/  FFMA.FTZ R32, R137, UR26, R130.reuse ;  /* 0x0000001a89207c23 */ /* 0x100fe20008010082 */
[----:B------:R-:W-:Y:S01]  /*8720*/  LOP3.LUT P1, RZ, R140, 0xff0000, RZ, 0xc0, !PT ;  /* 0x00ff00008cff7812 */ /* 0x000fe2000782c0ff */
[----:B------:R-:W-:Y:S01]  /*8730*/  FFMA.FTZ R33, R138, UR26, R130 ;  /* 0x0000001a8a217c23 */ /* 0x000fe20008010082 */
[----:B------:R-:W-:Y:S01]  /*8740*/  SHF.L.U32 R117, R113, 0x10, RZ ;  /* 0x0000001071757819 */ /* 0x000fe200000006ff */
[--C-:B------:R-:W-:Y:S01]  /*8750*/  FADD.FTZ R34, R121, -R32.reuse ;  /* 0x8000002079227221 */ /* 0x100fe20000010000 */
[----:B------:R-:W-:Y:S01]  /*8760*/  PRMT R32, R113, 0x7632, R32 ;  /* 0x0000763271207816 */ /* 0x000fe20000000020 */
[----:B------:R-:W-:Y:S01]  /*8770*/  FADD.FTZ R33, R122, -R33 ;  /* 0x800000217a217221 */ /* 0x000fe20000010000 */
[----:B------:R-:W-:Y:S01]  /*8780*/  LOP3.LUT P2, RZ, R140, 0xff000000, RZ, 0xc0, !PT ;  /* 0xff0000008cff7812 */ /* 0x000fe2000784c0ff */
[----:B------:R-:W-:Y:S01]  /*8790*/  FFMA.FTZ R117, R34, UR19, R117 ;  /* 0x0000001322757c23 */ /* 0x000fe20008010075 */
[----:B------:R-:W-:Y:S01]  /*87a0*/  SHF.L.U32 R32, R32, 0x10, RZ ;  /* 0x0000001020207819 */ /* 0x000fe200000006ff */
[----:B------:R-:W-:Y:S01]  /*87b0*/  FFMA.FTZ R116, R139, UR26, R130 ;  /* 0x0000001a8b747c23 */ /* 0x000fe20008010082 */
[----:B------:R-:W-:-:S02]  /*87c0*/  SHF.L.U32 R118, R114, 0x10, RZ ;  /* 0x0000001072767819 */ /* 0x000fc400000006ff */
[----:B0-----:R-:W-:Y:S02]  /*87d0*/  CS2R R128, SRZ ;  /* 0x0000000000807805 */ /* 0x001fe4000001ff00 */
[----:B------:R-:W-:Y:S01]  /*87e0*/  LOP3.LUT P5, RZ, R141, 0xff, RZ, 0xc0, !PT ;  /* 0x000000ff8dff7812 */ /* 0x000fe200078ac0ff */
[----:B------:R-:W-:Y:S01]  /*87f0*/  FFMA.FTZ R32, R33, UR19, R32 ;  /* 0x0000001321207c23 */ /* 0x000fe20008010020 */
[----:B------:R-:W-:Y:S01]  /*8800*/  FMUL.FTZ R33, R117, UR5 ;  /* 0x0000000575217c20 */ /* 0x000fe20008410000 */
[----:B------:R-:W-:Y:S01]  /*8810*/  FADD.FTZ R123, R123, -R116 ;  /* 0x800000747b7b7221 */ /* 0x000fe20000010000 */
[----:B-----5:R-:W-:Y:S01]  /*8820*/  @P1 SHF.L.U32 R34, R125, 0x10, RZ ;  /* 0x000000107d221819 */ /* 0x020fe200000006ff */
[----:B------:R-:W-:Y:S01]  /*8830*/  FMUL.FTZ R116, R32, UR5 ;  /* 0x0000000520747c20 */ /* 0x000fe20008410000 */
[----:B------:R-:W-:Y:S01]  /*8840*/  FMUL.FTZ R33, R33, UR4 ;  /* 0x0000000421217c20 */ /* 0x000fe20008410000 */
[----:B------:R-:W-:Y:S01]  /*8850*/  @P2 PRMT R125, R125, 0x7632, R125 ;  /* 0x000076327d7d2816 */ /* 0x000fe2000000007d */
[----:B------:R-:W-:Y:S01]  /*8860*/  FFMA.FTZ R118, R123, UR19, R118 ;  /* 0x000000137b767c23 */ /* 0x000fe20008010076 */
[----:B------:R-:W-:Y:S01]  /*8870*/  FMUL.FTZ R116, R116, UR4 ;  /* 0x0000000474747c20 */ /* 0x000fe20008410000 */
[----:B------:R-:W-:Y:S01]  /*8880*/  @P1 FMUL.FTZ R129, R33, R34 ;  /* 0x0000002221811220 */ /* 0x000fe20000410000 */
[----:B------:R-:W-:Y:S01]  /*8890*/  FMUL.FTZ R33, R62, R33 ;  /* 0x000000213e217220 */ /* 0x000fe20000410000 */
[----:B------:R-:W-:Y:S01]  /*88a0*/  @P2 SHF.L.U32 R125, R125, 0x10, RZ ;  /* 0x000000107d7d2819 */ /* 0x000fe200000006ff */
[----:B------:R-:W-:Y:S01]  /*88b0*/  FMUL.FTZ R122, R63, R116 ;  /* 0x000000743f7a7220 */ /* 0x000fe20000410000 */
[--C-:B------:R-:W-:Y:S01]  /*88c0*/  FFMA.FTZ R135, R135, UR26, R130.reuse ;  /* 0x0000001a87877c23 */ /* 0x100fe20008010082 */
[--C-:B------:R-:W-:Y:S01]  /*88d0*/  FFMA.FTZ R123, R142, UR26, R130.reuse ;  /* 0x0000001a8e7b7c23 */ /* 0x100fe20008010082 */
[--C-:B------:R-:W-:Y:S01]  /*88e0*/  FFMA.FTZ R143, R143, UR26, R130.reuse ;  /* 0x0000001a8f8f7c23 */ /* 0x100fe20008010082 */
[----:B------:R-:W-:Y:S01]  /*88f0*/  FFMA.FTZ R137, R144, UR26, R130 ;  /* 0x0000001a90897c23 */ /* 0x000fe20008010082 */
[----:B------:R-:W-:-:S02]  /*8900*/  HFMA2 R138, -RZ, RZ, 0, 0 ;  /* 0x00000000ff8a7431 */ /* 0x000fc400000001ff */
[----:B------:R-:W-:Y:S01]  /*8910*/  FMUL.FTZ R119, R118, UR5 ;  /* 0x0000000576777c20 */ /* 0x000fe20008410000 */
[----:B------:R-:W-:Y:S01]  /*8920*/  FSEL R33, R33, RZ, P1 ;  /* 0x000000ff21217208 */ /* 0x000fe20000800000 */
[----:B------:R-:W-:Y:S01]  /*8930*/  FFMA.FTZ R130, R133, UR26, R130 ;  /* 0x0000001a85827c23 */ /* 0x000fe20008010082 */
[----:B------:R-:W-:Y:S01]  /*8940*/  @P2 FMUL.FTZ R138, R116, R125 ;  /* 0x0000007d748a2220 */ /* 0x000fe20000410000 */
[----:B------:R-:W-:Y:S01]  /*8950*/  ISETP.GE.U32.AND P1, PT, R140, RZ, PT ;  /* 0x000000ff8c00720c */ /* 0x000fe20003f26070 */
[----:B------:R-:W-:Y:S01]  /*8960*/  FMUL.FTZ R119, R119, UR4 ;  /* 0x0000000477777c20 */ /* 0x000fe20008410000 */
[----:B------:R-:W-:Y:S01]  /*8970*/  FSEL R122, R122, RZ, P2 ;  /* 0x000000ff7a7a7208 */ /* 0x000fe20001000000 */
[----:B------:R-:W-:Y:S01]  /*8980*/  FADD.FTZ R125, R132, -R123 ;  /* 0x8000007b847d7221 */ /* 0x000fe20000010000 */
[----:B------:R-:W-:Y:S01]  /*8990*/  PRMT R116, R114, 0x7632, R116 ;  /* 0x0000763272747816 */ /* 0x000fe20000000074 */
[----:B------:R-:W-:Y:S01]  /*89a0*/  FMUL.FTZ R34, R64, R119 ;  /* 0x0000007740227220 */ /* 0x000fe20000410000 */
[----:B------:R-:W-:Y:S01]  /*89b0*/  LOP3.LUT P3, RZ, R140, 0xff, RZ, 0xc0, !PT ;  /* 0x000000ff8cff7812 */ /* 0x000fe2000786c0ff */
[----:B------:R-:W-:Y:S01]  /*89c0*/  FADD.FTZ R134, R134, -R143 ;  /* 0x8000008f86867221 */ /* 0x000fe20000010000 */
[----:B------:R-:W-:Y:S01]  /*89d0*/  LOP3.LUT P2, RZ, R140, 0xff00, RZ, 0xc0, !PT ;  /* 0x0000ff008cff7812 */ /* 0x000fe2000784c0ff */
[----:B------:R-:W-:Y:S01]  /*89e0*/  FADD.FTZ R140, R120, -R135 ;  /* 0x80000087788c7221 */ /* 0x000fe20000010000 */
[----:B------:R-:W-:Y:S01]  /*89f0*/  @P5 SHF.L.U32 R121, R126, 0x10, RZ ;  /* 0x000000107e795819 */ /* 0x000fe200000006ff */
[----:B------:R-:W-:Y:S01]  /*8a00*/  FADD.FTZ R135, R35, -R130 ;  /* 0x8000008223877221 */ /* 0x000fe20000010000 */
[----:B------:R-:W-:Y:S01]  /*8a10*/  ISETP.GE.U32.AND.EX P1, PT, R141, 0x1000000, PT, P1 ;  /* 0x010000008d00780c */ /* 0x000fe20003f26110 */
[----:B------:R-:W-:Y:S01]  /*8a20*/  FADD.FTZ R142, R136, -R137 ;  /* 0x80000089888e7221 */ /* 0x000fe20000010000 */
[----:B------:R-:W-:Y:S01]  /*8a30*/  PRMT R35, R112, 0x7632, R35 ;  /* 0x0000763270237816 */ /* 0x000fe20000000023 */
[----:B------:R-:W-:Y:S01]  /*8a40*/  @P5 FMUL.FTZ R128, R119, R121 ;  /* 0x0000007977805220 */ /* 0x000fe20000410000 */
[----:B------:R-:W-:Y:S01]  /*8a50*/  SHF.L.U32 R120, R116, 0x10, RZ ;  /* 0x0000001074787819 */ /* 0x000fe200000006ff */
[----:B------:R-:W-:Y:S01]  /*8a60*/  HFMA2 R133, -RZ, RZ, 0, 0 ;  /* 0x00000000ff857431 */ /* 0x000fe200000001ff */
[----:B------:R-:W-:-:S02]  /*8a70*/  LOP3.LUT P4, RZ, R141, 0xff00, RZ, 0xc0, !PT ;  /* 0x0000ff008dff7812 */ /* 0x000fc4000788c0ff */
[----:B------:R-:W-:Y:S02]  /*8a80*/  SHF.L.U32 R116, R112, 0x10, RZ ;  /* 0x0000001070747819 */ /* 0x000fe400000006ff */
[----:B------:R-:W-:Y:S01]  /*8a90*/  SHF.L.U32 R119, R35, 0x10, RZ ;  /* 0x0000001023777819 */ /* 0x000fe200000006ff */
[----:B------:R-:W-:Y:S01]  /*8aa0*/  FFMA.FTZ R35, R125, UR19, R120 ;  /* 0x000000137d237c23 */ /* 0x000fe20008010078 */
[----:B------:R-:W-:Y:S01]  /*8ab0*/  PRMT R123, R115, 0x7632, R123 ;  /* 0x00007632737b7816 */ /* 0x000fe2000000007b */
[----:B------:R-:W-:Y:S01]  /*8ac0*/  FFMA.FTZ R135, R135, UR19, R116 ;  /* 0x0000001387877c23 */ /* 0x000fe20008010074 */
[----:B------:R-:W-:Y:S01]  /*8ad0*/  FSEL R34, R34, RZ, P5 ;  /* 0x000000ff22227208 */ /* 0x000fe20002800000 */
[----:B------:R-:W-:Y:S01]  /*8ae0*/  FMUL.FTZ R116, R35, UR5 ;  /* 0x0000000523747c20 */ /* 0x000fe20008410000 */
[----:B------:R-:W-:Y:S01]  /*8af0*/  LOP3.LUT P5, RZ, R141, 0xff0000, RZ, 0xc0, !PT ;  /* 0x00ff00008dff7812 */ /* 0x000fe200078ac0ff */
[----:B------:R-:W-:Y:S01]  /*8b00*/  FFMA.FTZ R136, R140, UR19, R119 ;  /* 0x000000138c887c23 */ /* 0x000fe20008010077 */
[----:B------:R-:W-:Y:S01]  /*8b10*/  SHF.L.U32 R121, R115, 0x10, RZ ;  /* 0x0000001073797819 */ /* 0x000fe200000006ff */
[----:B------:R-:W-:Y:S01]  /*8b20*/  FMUL.FTZ R137, R116, UR4 ;  /* 0x0000000474897c20 */ /* 0x000fe20008410000 */
[----:B------:R-:W-:-:S02]  /*8b30*/  SHF.L.U32 R123, R123, 0x10, RZ ;  /* 0x000000107b7b7819 */ /* 0x000fc400000006ff */
[----:B------:R-:W-:Y:S01]  /*8b40*/  @P1 PRMT R120, R127, 0x7632, R120 ;  /* 0x000076327f781816 */ /* 0x000fe20000000078 */
[----:B------:R-:W-:Y:S01]  /*8b50*/  FFMA.FTZ R139, R134, UR19, R121 ;  /* 0x00000013868b7c23 */ /* 0x000fe20008010079 */
[----:B------:R-:W-:Y:S01]  /*8b60*/  @P4 PRMT R126, R126, 0x7632, R126 ;  /* 0x000076327e7e4816 */ /* 0x000fe2000000007e */
[----:B------:R-:W-:Y:S01]  /*8b70*/  FFMA.FTZ R142, R142, UR19, R123 ;  /* 0x000000138e8e7c23 */ /* 0x000fe2000801007b */
[----:B------:R-:W-:Y:S01]  /*8b80*/  @P2 PRMT R116, R124, 0x7632, R116 ;  /* 0x000076327c742816 */ /* 0x000fe20000000074 */
        /* <DEDUP_REMOVED lines=16> */
[----:B------:R-:W-:Y:S01]  /*8c90*/  MOV R124, RZ ;  /* 0x000000ff007c7202 */ /* 0x000fe20000000f00 */
[----:B------:R-:W-:Y:S01]  /*8ca0*/  @P2 FMUL.FTZ R124, R140, R121 ;  /* 0x000000798c7c2220 */ /* 0x000fe20000410000 */
[----:B------:R-:W-:Y:S01]  /*8cb0*/  @P5 FMUL.FTZ R126, R123, R130 ;  /* 0x000000827b7e5220 */ /* 0x000fe20000410000 */
[----:B------:R-:W-:Y:S01]  /*8cc0*/  F2FP.BF16.F32.PACK_AB R118, R35, R118 ;  /* 0x000000762376723e */ /* 0x000fe200000010ff */
[----:B------:R-:W-:Y:S01]  /*8cd0*/  FMUL.FTZ R121, R66, R123 ;  /* 0x0000007b42797220 */ /* 0x000fe20000410000 */
[----:B------:R-:W-:Y:S01]  /*8ce0*/  F2FP.BF16.F32.PACK_AB R117, R32, R117 ;  /* 0x000000752075723e */ /* 0x000fe200000010ff */
[----:B------:R-:W-:Y:S01]  /*8cf0*/  FMUL.FTZ R123, R67, R141 ;  /* 0x0000008d437b7220 */ /* 0x000fe20000410000 */
[----:B------:R-:W-:Y:S01]  /*8d00*/  FMUL.FTZ R120, R65, R137 ;  /* 0x0000008941787220 */ /* 0x000fe20000410000 */
[----:B------:R-:W-:Y:S01]  /*8d10*/  FMUL.FTZ R32, R60, R132 ;  /* 0x000000843c207220 */ /* 0x000fe20000410000 */
[----:B------:R-:W-:Y:S01]  /*8d20*/  FMUL.FTZ R35, R61, R140 ;  /* 0x0000008c3d237220 */ /* 0x000fe20000410000 */
[----:B------:R-:W-:Y:S01]  /*8d30*/  F2FP.BF16.F32.PACK_AB R116, R136, R135 ;  /* 0x000000878874723e */ /* 0x000fe200000010ff */
[----:B------:R-:W-:Y:S01]  /*8d40*/  @P3 FMUL.FTZ R127, R132, R119 ;  /* 0x00000077847f3220 */ /* 0x000fe20000410000 */
[----:B------:R-:W-:Y:S01]  /*8d50*/  FSEL R130, R121, RZ, P5 ;  /* 0x000000ff79827208 */ /* 0x000fe20002800000 */
[----:B------:R-:W-:Y:S01]  /*8d60*/  @P1 FMUL.FTZ R133, R141, R134 ;  /* 0x000000868d851220 */ /* 0x000fe20000410000 */
        /* <DEDUP_REMOVED lines=9> */
[----:B------:R-:W-:Y:S06]  /*8e00*/  BRA `(.L_x_4048) ;  /* 0x0000000400ac7947 */ /* 0x000fec0003800000 */
.L_x_4047:
[--C-:B------:R-:W-:Y:S01]  /*8e10*/  FFMA.FTZ R33, R138, UR26, R130.reuse ;  /* 0x0000001a8a217c23 */ /* 0x100fe20008010082 */
[C---:B------:R-:W-:Y:S01]  /*8e20*/  LOP3.LUT P1, RZ, R140.reuse, 0xff0000, RZ, 0xc0, !PT ;  /* 0x00ff00008cff7812 */ /* 0x040fe2000782c0ff */
[----:B------:R-:W-:Y:S01]  /*8e30*/  FFMA.FTZ R32, R137, UR26, R130 ;  /* 0x0000001a89207c23 */ /* 0x000fe20008010082 */
[----:B------:R-:W-:Y:S01]  /*8e40*/  LOP3.LUT P2, RZ, R140, 0xff000000, RZ, 0xc0, !PT ;  /* 0xff0000008cff7812 */ /* 0x000fe2000784c0ff */
[----:B------:R-:W-:Y:S01]  /*8e50*/  FADD.FTZ R122, R122, -R33 ;  /* 0x800000217a7a7221 */ /* 0x000fe20000010000 */
[----:B------:R-:W-:Y:S01]  /*8e60*/  PRMT R34, R113, 0x7632, R34 ;  /* 0x0000763271227816 */ /* 0x000fe20000000022 */
[----:B------:R-:W-:Y:S01]  /*8e70*/  FADD.FTZ R32, R121, -R32 ;  /* 0x8000002079207221 */ /* 0x000fe20000010000 */
[----:B------:R-:W-:Y:S01]  /*8e80*/  SHF.L.U32 R33, R113, 0x10, RZ ;  /* 0x0000001071217819 */ /* 0x000fe200000006ff */
[----:B0-----:R-:W-:Y:S01]  /*8e90*/  FFMA.FTZ R128, R139, UR26, R130 ;  /* 0x0000001a8b807c23 */ /* 0x001fe20008010082 */
[----:B------:R-:W-:Y:S01]  /*8ea0*/  SHF.L.U32 R121, R34, 0x10, RZ ;  /* 0x0000001022797819 */ /* 0x000fe200000006ff */
[----:B------:R-:W-:Y:S01]  /*8eb0*/  HFMA2 R138, -RZ, RZ, 0, 0 ;  /* 0x00000000ff8a7431 */ /* 0x000fe200000001ff */
[----:B------:R-:W-:Y:S01]  /*8ec0*/  LOP3.LUT P5, RZ, R141, 0xff, RZ, 0xc0, !PT ;  /* 0x000000ff8dff7812 */ /* 0x000fe200078ac0ff */
[----:B------:R-:W-:Y:S01]  /*8ed0*/  FFMA.FTZ R32, R32, UR19, R33 ;  /* 0x0000001320207c23 */ /* 0x000fe20008010021 */
[----:B------:R-:W-:Y:S01]  /*8ee0*/  FADD.FTZ R128, R123, -R128 ;  /* 0x800000807b807221 */ /* 0x000fe20000010000 */
[----:B------:R-:W-:Y:S01]  /*8ef0*/  FFMA.FTZ R33, R122, UR19, R121 ;  /* 0x000000137a217c23 */ /* 0x000fe20008010079 */
[C---:B-----5:R-:W-:Y:S01]  /*8f00*/  @P1 SHF.L.U32 R122, R125.reuse, 0x10, RZ ;  /* 0x000000107d7a1819 */ /* 0x060fe200000006ff */
[----:B------:R-:W-:Y:S01]  /*8f10*/  FMUL.FTZ R32, R32, UR5 ;  /* 0x0000000520207c20 */ /* 0x000fe20008410000 */
[----:B------:R-:W-:Y:S01]  /*8f20*/  @P2 PRMT R125, R125, 0x7632, R125 ;  /* 0x000076327d7d2816 */ /* 0x000fe2000000007d */
[----:B------:R-:W-:Y:S01]  /*8f30*/  FMUL.FTZ R33, R33, UR5 ;  /* 0x0000000521217c20 */ /* 0x000fe20008410000 */
[----:B------:R-:W-:Y:S01]  /*8f40*/  SHF.L.U32 R123, R114, 0x10, RZ ;  /* 0x00000010727b7819 */ /* 0x000fe200000006ff */
[----:B------:R-:W-:Y:S01]  /*8f50*/  FMUL.FTZ R121, R32, UR4 ;  /* 0x0000000420797c20 */ /* 0x000fe20008410000 */
[----:B------:R-:W-:Y:S01]  /*8f60*/  @P2 SHF.L.U32 R125, R125, 0x10, RZ ;  /* 0x000000107d7d2819 */ /* 0x000fe200000006ff */
[----:B------:R-:W-:Y:S01]  /*8f70*/  FMUL.FTZ R32, R33, UR4 ;  /* 0x0000000421207c20 */ /* 0x000fe20008410000 */
[--C-:B------:R-:W-:Y:S01]  /*8f80*/  FFMA.FTZ R137, R142, UR26, R130.reuse ;  /* 0x0000001a8e897c23 */ /* 0x100fe20008010082 */
[----:B------:R-:W-:Y:S01]  /*8f90*/  FFMA.FTZ R34, R128, UR19, R123 ;  /* 0x0000001380227c23 */ /* 0x000fe2000801007b */
[----:B------:R-:W-:Y:S01]  /*8fa0*/  CS2R R128, SRZ ;  /* 0x0000000000807805 */ /* 0x000fe2000001ff00 */
[-C--:B------:R-:W-:Y:S01]  /*8fb0*/  @P2 FMUL.FTZ R138, R125, R32.reuse ;  /* 0x000000207d8a2220 */ /* 0x080fe20000410000 */
[-C--:B------:R-:W-:Y:S01]  /*8fc0*/  @P1 FMUL.FTZ R129, R122, R121.reuse ;  /* 0x000000797a811220 */ /* 0x080fe20000410000 */
[----:B------:R-:W-:Y:S01]  /*8fd0*/  FMUL.FTZ R34, R34, UR5 ;  /* 0x0000000522227c20 */ /* 0x000fe20008410000 */
[----:B------:R-:W-:Y:S01]  /*8fe0*/  FMUL.FTZ R33, R62, R121 ;  /* 0x000000793e217220 */ /* 0x000fe20000410000 */
[----:B------:R-:W-:Y:S01]  /*8ff0*/  FMUL.FTZ R32, R63, R32 ;  /* 0x000000203f207220 */ /* 0x000fe20000410000 */
[----:B------:R-:W-:Y:S01]  /*9000*/  LOP3.LUT P4, RZ, R141, 0xff00, RZ, 0xc0, !PT ;  /* 0x0000ff008dff7812 */ /* 0x000fe2000788c0ff */
[--C-:B------:R-:W-:Y:S01]  /*9010*/  FFMA.FTZ R135, R135, UR26, R130.reuse ;  /* 0x0000001a87877c23 */ /* 0x100fe20008010082 */
[----:B------:R-:W-:Y:S01]  /*9020*/  PRMT R121, R114, 0x7632, R121 ;  /* 0x0000763272797816 */ /* 0x000fe20000000079 */
[--C-:B------:R-:W-:Y:S01]  /*9030*/  FFMA.FTZ R143, R143, UR26, R130.reuse ;  /* 0x0000001a8f8f7c23 */ /* 0x100fe20008010082 */
[--C-:B------:R-:W-:Y:S01]  /*9040*/  FFMA.FTZ R139, R144, UR26, R130.reuse ;  /* 0x0000001a908b7c23 */ /* 0x100fe20008010082 */
[----:B------:R-:W-:Y:S01]  /*9050*/  FFMA.FTZ R130, R133, UR26, R130 ;  /* 0x0000001a85827c23 */ /* 0x000fe20008010082 */
[----:B------:R-:W-:Y:S01]  /*9060*/  FMUL.FTZ R123, R34, UR4 ;  /* 0x00000004227b7c20 */ /* 0x000fe20008410000 */
[----:B------:R-:W-:Y:S01]  /*9070*/  FADD.FTZ R137, R132, -R137 ;  /* 0x8000008984897221 */ /* 0x000fe20000010000 */
[----:B------:R-:W-:Y:S01]  /*9080*/  FSEL R32, R32, RZ, P2 ;  /* 0x000000ff20207208 */ /* 0x000fe20001000000 */
[----:B------:R-:W-:Y:S01]  /*9090*/  FADD.FTZ R135, R120, -R135 ;  /* 0x8000008778877221 */ /* 0x000fe20000010000 */
[----:B------:R-:W-:Y:S01]  /*90a0*/  SHF.L.U32 R132, R121, 0x10, RZ ;  /* 0x0000001079847819 */ /* 0x000fe200000006ff */
[----:B------:R-:W-:Y:S01]  /*90b0*/  FADD.FTZ R130, R35, -R130 ;  /* 0x8000008223827221 */ /* 0x000fe20000010000 */
[----:B------:R-:W-:Y:S01]  /*90c0*/  LOP3.LUT P2, RZ, R140, 0xff00, RZ, 0xc0, !PT ;  /* 0x0000ff008cff7812 */ /* 0x000fe2000784c0ff */
[-C--:B------:R-:W-:Y:S01]  /*90d0*/  FMUL.FTZ R34, R64, R123.reuse ;  /* 0x0000007b40227220 */ /* 0x080fe20000410000 */
[----:B------:R-:W-:Y:S01]  /*90e0*/  @P5 SHF.L.U32 R142, R126, 0x10, RZ ;  /* 0x000000107e8e5819 */ /* 0x000fe200000006ff */
[----:B------:R-:W-:Y:S01]  /*90f0*/  FFMA.FTZ R132, R137, UR19, R132 ;  /* 0x0000001389847c23 */ /* 0x000fe20008010084 */
[----:B------:R-:W-:Y:S01]  /*9100*/  FSEL R33, R33, RZ, P1 ;  /* 0x000000ff21217208 */ /* 0x000fe20000800000 */
[----:B------:R-:W-:Y:S01]  /*9110*/  FADD.FTZ R143, R134, -R143 ;  /* 0x8000008f868f7221 */ /* 0x000fe20000010000 */
[----:B------:R-:W-:Y:S01]  /*9120*/  ISETP.GE.U32.AND P1, PT, R140, RZ, PT ;  /* 0x000000ff8c00720c */ /* 0x000fe20003f26070 */
[----:B------:R-:W-:Y:S01]  /*9130*/  @P5 FMUL.FTZ R128, R142, R123 ;  /* 0x0000007b8e805220 */ /* 0x000fe20000410000 */
[----:B------:R-:W-:Y:S01]  /*9140*/  PRMT R120, R112, 0x7632, R120 ;  /* 0x0000763270787816 */ /* 0x000fe20000000078 */
[----:B------:R-:W-:Y:S01]  /*9150*/  FADD.FTZ R139, R136, -R139 ;  /* 0x8000008b888b7221 */ /* 0x000fe20000010000 */
[----:B------:R-:W-:Y:S01]  /*9160*/  SHF.L.U32 R35, R112, 0x10, RZ ;  /* 0x0000001070237819 */ /* 0x000fe200000006ff */
[----:B------:R-:W-:Y:S01]  /*9170*/  HFMA2 R133, -RZ, RZ, 0, 0 ;  /* 0x00000000ff857431 */ /* 0x000fe200000001ff */
[----:B------:R-:W-:-:S02]  /*9180*/  ISETP.GE.U32.AND.EX P1, PT, R141, 0x1000000, PT, P1 ;  /* 0x010000008d00780c */ /* 0x000fc40003f26110 */
[----:B------:R-:W-:Y:S01]  /*9190*/  SHF.L.U32 R122, R120, 0x10, RZ ;  /* 0x00000010787a7819 */ /* 0x000fe200000006ff */
[----:B------:R-:W-:Y:S01]  /*91a0*/  FFMA.FTZ R120, R130, UR19, R35 ;  /* 0x0000001382787c23 */ /* 0x000fe20008010023 */
[----:B------:R-:W-:Y:S01]  /*91b0*/  FSEL R34, R34, RZ, P5 ;  /* 0x000000ff22227208 */ /* 0x000fe20002800000 */
[----:B------:R-:W-:Y:S01]  /*91c0*/  FMUL.FTZ R35, R132, UR5 ;  /* 0x0000000584237c20 */ /* 0x000fe20008410000 */
[----:B------:R-:W-:Y:S01]  /*91d0*/  PRMT R123, R115, 0x7632, R123 ;  /* 0x00007632737b7816 */ /* 0x000fe2000000007b */
[----:B------:R-:W-:Y:S01]  /*91e0*/  FFMA.FTZ R135, R135, UR19, R122 ;  /* 0x0000001387877c23 */ /* 0x000fe2000801007a */
[----:B------:R-:W-:Y:S01]  /*91f0*/  LOP3.LUT P5, RZ, R141, 0xff0000, RZ, 0xc0, !PT ;  /* 0x00ff00008dff7812 */ /* 0x000fe200078ac0ff */
[----:B------:R-:W-:Y:S01]  /*9200*/  FMUL.FTZ R130, R35, UR4 ;  /* 0x0000000423827c20 */ /* 0x000fe20008410000 */
[----:B------:R-:W-:Y:S02]  /*9210*/  @P4 PRMT R126, R126, 0x7632, R126 ;  /* 0x000076327e7e4816 */ /* 0x000fe4000000007e */
[----:B------:R-:W-:-:S02]  /*9220*/  LOP3.LUT P3, RZ, R140, 0xff, RZ, 0xc0, !PT ;  /* 0x000000ff8cff7812 */ /* 0x000fc4000786c0ff */
[----:B------:R-:W-:Y:S02]  /*9230*/  SHF.L.U32 R134, R115, 0x10, RZ ;  /* 0x0000001073867819 */ /* 0x000fe400000006ff */
[----:B------:R-:W-:Y:S02]  /*9240*/  SHF.L.U32 R136, R123, 0x10, RZ ;  /* 0x000000107b887819 */ /* 0x000fe400000006ff */
[----:B------:R-:W-:Y:S01]  /*9250*/  @P4 SHF.L.U32 R121, R126, 0x10, RZ ;  /* 0x000000107e794819 */ /* 0x000fe200000006ff */
[----:B------:R-:W-:Y:S01]  /*9260*/  FFMA.FTZ R143, R143, UR19, R134 ;  /* 0x000000138f8f7c23 */ /* 0x000fe20008010086 */
[----:B------:R-:W-:Y:S01]  /*9270*/  @P2 PRMT R35, R124, 0x7632, R35 ;  /* 0x000076327c232816 */ /* 0x000fe20000000023 */
[----:B------:R-:W-:Y:S01]  /*9280*/  FFMA.FTZ R122, R139, UR19, R136 ;  /* 0x000000138b7a7c23 */ /* 0x000fe20008010088 */
[----:B------:R-:W-:Y:S01]  /*9290*/  MOV R125, RZ ;  /* 0x000000ff007d7202 */ /* 0x000fe20000000f00 */
[----:B------:R-:W-:Y:S01]  /*92a0*/  @P4 FMUL.FTZ R125, R121, R130 ;  /* 0x00000082797d4220 */ /* 0x000fe20000410000 */
[----:B------:R-:W-:Y:S01]  /*92b0*/  @P2 SHF.L.U32 R123, R35, 0x10, RZ ;  /* 0x00000010237b2819 */ /* 0x000fe200000006ff */
[----:B------:R-:W-:Y:S01]  /*92c0*/  FMUL.FTZ R121, R143, UR5 ;  /* 0x000000058f797c20 */ /* 0x000fe20008410000 */
        /* <DEDUP_REMOVED lines=10> */
[----:B------:R-:W-:Y:S01]  /*9370*/  CS2R R126, SRZ ;  /* 0x00000000007e7805 */ /* 0x000fe2000001ff00 */
[----:B------:R-:W-:Y:S01]  /*9380*/  FMUL.FTZ R132, R122, UR4 ;  /* 0x000000047a847c20 */ /* 0x000fe20008410000 */
[----:B------:R-:W-:Y:S01]  /*9390*/  MOV R124, RZ ;  /* 0x000000ff007c7202 */ /* 0x000fe20000000f00 */
[-C--:B------:R-:W-:Y:S01]  /*93a0*/  @P5 FMUL.FTZ R126, R136, R121.reuse ;  /* 0x00000079887e5220 */ /* 0x080fe20000410000 */
[----:B------:R-:W-:Y:S01]  /*93b0*/  FMUL.FTZ R122, R66, R121 ;  /* 0x00000079427a7220 */ /* 0x000fe20000410000 */
[-C--:B------:R-:W-:Y:S01]  /*93c0*/  @P3 FMUL.FTZ R127, R134, R35.reuse ;  /* 0x00000023867f3220 */ /* 0x080fe20000410000 */
[----:B------:R-:W-:Y:S01]  /*93d0*/  @P2 FMUL.FTZ R124, R123, R120 ;  /* 0x000000787b7c2220 */ /* 0x000fe20000410000 */
[----:B------:R-:W-:Y:S01]  /*93e0*/  FMUL.FTZ R121, R65, R130 ;  /* 0x0000008241797220 */ /* 0x000fe20000410000 */
[----:B------:R-:W-:Y:S01]  /*93f0*/  FMUL.FTZ R123, R67, R132 ;  /* 0x00000084437b7220 */ /* 0x000fe20000410000 */
[----:B------:R-:W-:Y:S01]  /*9400*/  FMUL.FTZ R35, R60, R35 ;  /* 0x000000233c237220 */ /* 0x000fe20000410000 */
[----:B------:R-:W-:Y:S01]  /*9410*/  FMUL.FTZ R120, R61, R120 ;  /* 0x000000783d787220 */ /* 0x000fe20000410000 */
        /* <DEDUP_REMOVED lines=9> */
[----:B------:R-:W-:-:S07]  /*94b0*/  F2FP.BF16.F32.PACK_AB R32, R120, R121 ;  /* 0x000000797820723e */ /* 0x000fce00000010ff */
.L_x_4048:
[----:B------:R-:W0:Y:S01]  /*94c0*/  @P0 LDC.64 R120, c[0x0][0x478] ;  /* 0x00011e00ff780b82 */ /* 0x000e220000000a00 */
[----:B------:R-:W-:-:S04]  /*94d0*/  IMAD.WIDE.U32 R122, R151, 0x10, R192 ;  /* 0x00000010977a7825 */ /* 0x000fc800078e00c0 */
[----:B0-----:R-:W-:-:S05]  /*94e0*/  @P0 IMAD.WIDE.U32 R120, R151, 0x10, R120 ;  /* 0x0000001097780825 */ /* 0x001fca00078e0078 */
[----:B------:R1:W-:Y:S04]  /*94f0*/  @P0 STG.E.128 desc[UR12][R120.64], R116 ;  /* 0x0000007478000986 */ /* 0x0003e8000c101d0c */
[----:B------:R1:W-:Y:S02]  /*9500*/  STG.E.128 desc[UR12][R122.64], R32 ;  /* 0x000000207a007986 */ /* 0x0003e4000c101d0c */
.L_x_4040:
[----:B01----:R-:W2:Y:S04]  /*9510*/  LDL.LU R122, [R1+0x8] ;  /* 0x00000800017a7983 */ /* 0x003ea80000300800 */
[----:B------:R-:W3:Y:S04]  /*9520*/  LDL.LU R121, [R1+0x4] ;  /* 0x0000040001797983 */ /* 0x000ee80000300800 */
[----:B------:R-:W4:Y:S01]  /*9530*/  LDL.LU R120, [R1] ;  /* 0x0000000001787983 */ /* 0x000f220000300800 */
[----:B------:R-:W-:Y:S01]  /*9540*/  UIADD3 UR6, UPT, UPT, UR6, UR24, URZ ;  /* 0x0000001806067290 */ /* 0x000fe2000fffe0ff */
[----:B------:R-:W-:Y:S01]  /*9550*/  ISETP.NE.AND P0, PT, R0, RZ, PT ;  /* 0x000000ff0000720c */ /* 0x000fe20003f05270 */
[----:B------:R-:W-:Y:S01]  /*9560*/  FADD.FTZ R224, R186, R224 ;  /* 0x000000e0bae07221 */ /* 0x000fe20000010000 */
[----:B------:R-:W-:Y:S01]  /*9570*/  FADD.FTZ R225, R184, R225 ;  /* 0x000000e1b8e17221 */ /* 0x000fe20000010000 */
[----:B------:R-:W-:Y:S01]  /*9580*/  UISETP.GE.AND UP1, UPT, UR6, UR25, UPT ;  /* 0x000000190600728c */ /* 0x000fe2000bf26270 */
[----:B------:R-:W-:Y:S01]  /*9590*/  PLOP3.LUT P0, PT, P0, PT, PT, 0x8, 0x80 ;  /* 0x000000000080781c */ /* 0x000fe2000070e170 */
        /* <DEDUP_REMOVED lines=24> */
[----:B------:R-:W-:Y:S01]  /*9720*/  P2R R0, PR, RZ, 0x1 ;  /* 0x00000001ff007803 */ /* 0x000fe20000000000 */
[----:B------:R-:W-:Y:S01]  /*9730*/  FADD.FTZ R232, R125, R232 ;  /* 0x000000e87de87221 */ /* 0x000fe20000010000 */
[----:B------:R-:W-:Y:S01]  /*9740*/  FADD.FTZ R233, R126, R233 ;  /* 0x000000e97ee97221 */ /* 0x000fe20000010000 */
[----:B------:R-:W-:Y:S01]  /*9750*/  FADD.FTZ R234, R133, R234 ;  /* 0x000000ea85ea7221 */ /* 0x000fe20000010000 */
[----:B--2---:R-:W-:Y:S01]  /*9760*/  FADD.FTZ R122, R185, R122 ;  /* 0x0000007ab97a7221 */ /* 0x004fe20000010000 */
[----:B---3--:R-:W-:Y:S01]  /*9770*/  FADD.FTZ R121, R131, R121 ;  /* 0x0000007983797221 */ /* 0x008fe20000010000 */
[----:B----4-:R-:W-:-:S05]  /*9780*/  FADD.FTZ R120, R189, R120 ;  /* 0x00000078bd787221 */ /* 0x010fca0000010000 */
[----:B------:R0:W-:Y:S04]  /*9790*/  STL [R1], R120 ;  /* 0x0000007801007387 */ /* 0x0001e80000100800 */
[----:B------:R0:W-:Y:S04]  /*97a0*/  STL [R1+0x4], R121 ;  /* 0x0000047901007387 */ /* 0x0001e80000100800 */
[----:B------:R0:W-:Y:S01]  /*97b0*/  STL [R1+0x8], R122 ;  /* 0x0000087a01007387 */ /* 0x0001e20000100800 */
[----:B------:R-:W-:Y:S05]  /*97c0*/  BRA.U !UP1, `(.L_x_4049) ;  /* 0xffffff71095c7547 */ /* 0x000fea000b83ffff */
[----:B------:R1:W5:Y:S01]  /*97d0*/  LDL.LU R79, [R1+0xc] ;  /* 0x00000c00014f7983 */ /* 0x0003620000300800 */
        /* <DEDUP_REMOVED lines=90> */
[----:B-1----:R-:W-:-:S07]  /*9d80*/  MOV R27, R200 ;  /* 0x000000c8001b7202 */ /* 0x002fce0000000f00 */
.L_x_4030:
[----:B------:R-:W1:Y:S01]  /*9d90*/  S2R R96, SR_TID.X ;  /* 0x0000000000607919 */ /* 0x000e620000002100 */
[----:B------:R-:W2:Y:S08]  /*9da0*/  S2UR UR4, SR_CTAID.X ;  /* 0x00000000000479c3 */ /* 0x000eb00000002500 */
[----:B------:R-:W2:Y:S08]  /*9db0*/  LDC R0, c[0x0][0x388] ;  /* 0x0000e200ff007b82 */ /* 0x000eb00000000800 */
[----:B------:R-:W3:Y:S08]  /*9dc0*/  LDC.64 R2, c[0x0][0x440] ;  /* 0x00011000ff027b82 */ /* 0x000ef00000000a00 */
[----:B------:R-:W4:Y:S08]  /*9dd0*/  LDC.64 R20, c[0x0][0x448] ;  /* 0x00011200ff147b82 */ /* 0x000f300000000a00 */
[----:B------:R-:W0:Y:S01]  /*9de0*/  LDC.64 R22, c[0x0][0x460] ;  /* 0x00011800ff167b82 */ /* 0x000e220000000a00 */
[----:B--2---:R-:W-:-:S05]  /*9df0*/  IMAD R0, R0, UR4, RZ ;  /* 0x0000000400007c24 */ /* 0x004fca000f8e02ff */
[----:B-1----:R-:W-:-:S05]  /*9e00*/  LEA.HI R97, R0, R96, RZ, 0x1d ;  /* 0x0000006000617211 */ /* 0x002fca00078fe8ff */
[----:B---3--:R-:W-:-:S04]  /*9e10*/  IMAD.WIDE.U32 R2, R97, 0x20, R2 ;  /* 0x0000002061027825 */ /* 0x008fc800078e0002 */
[C---:B----4-:R-:W-:Y:S01]  /*9e20*/  IMAD.WIDE.U32 R20, R97.reuse, 0x20, R20 ;  /* 0x0000002061147825 */ /* 0x050fe200078e0014 */
        /* <DEDUP_REMOVED lines=26> */
.L_x_4050:
        /* <DEDUP_REMOVED lines=11> */
.L_x_15633:


//--------------------- .text._ZN10layer_norm22ln_bwd_finalize_kernelINS_22Kernel_traits_finalizeILj8192Ef13__nv_bfloat16S2_S2_fjLb1ELj1024ELj4ENS_18Kernel_traits_baseILj8192EfS2_S2_S2_fjLj1024EEEEELb1ELb0EEEvNS_9BwdParamsE --------------------------
	.section	.text._ZN10layer_norm22ln_bwd_finalize_kernelINS_22Kernel_traits_finalizeILj8192Ef13__nv_bfloat16S2_S2_fjLb1ELj1024ELj4ENS_18Kernel_traits_baseILj8192EfS2_S2_S2_fjLj1024EEEEELb1ELb0EEEvNS_9BwdParamsE,"ax",@progbits
	.align	128
        .global         _ZN10layer_norm22ln_bwd_finalize_kernelINS_22Kernel_traits_finalizeILj8192Ef13__nv_bfloat16S2_S2_fjLb1ELj1024ELj4ENS_18Kernel_traits_baseILj8192EfS2_S2_S2_fjLj1024EEEEELb1ELb0EEEvNS_9BwdParamsE
        .type           _ZN10layer_norm22ln_bwd_finalize_kernelINS_22Kernel_traits_finalizeILj8192Ef13__nv_bfloat16S2_S2_fjLb1ELj1024ELj4ENS_18Kernel_traits_baseILj8192EfS2_S2_S2_fjLj1024EEEEELb1ELb0EEEvNS_9BwdParamsE,@function
        .size           _ZN10layer_norm22ln_bwd_finalize_kernelINS_22Kernel_traits_finalizeILj8192Ef13__nv_bfloat16S2_S2_fjLb1ELj1024ELj4ENS_18Kernel_traits_baseILj8192EfS2_S2_S2_fjLj1024EEEEELb1ELb0EEEvNS_9BwdParamsE,(.L_x_15634 - _ZN10layer_norm22ln_bwd_finalize_kernelINS_22Kernel_traits_finalizeILj8192Ef13__nv_bfloat16S2_S2_fjLb1ELj1024ELj4ENS_18Kernel_traits_baseILj8192EfS2_S2_S2_fjLj1024EEEEELb1ELb0EEEvNS_9BwdParamsE)
        .other          _ZN10layer_norm22ln_bwd_finalize_kernelINS_22Kernel_traits_finalizeILj8192Ef13__nv_bfloat16S2_S2_fjLb1ELj1024ELj4ENS_18Kernel_traits_baseILj8192EfS2_S2_S2_fjLj1024EEEEELb1ELb0EEEvNS_9BwdParamsE,@"STO_CUDA_ENTRY STV_DEFAULT"
_ZN10layer_norm22ln_bwd_finalize_kernelINS_22Kernel_traits_finalizeILj8192Ef13__nv_bfloat16S2_S2_fjLb1ELj1024ELj4ENS_18Kernel_traits_baseILj8192EfS2_S2_S2_fjLj1024EEEEELb1ELb0EEEvNS_9BwdParamsE:
.text._ZN10layer_norm22ln_bwd_finalize_kernelINS_22Kernel_traits_finalizeILj8192Ef13__nv_bfloat16S2_S2_fjLb1ELj1024ELj4ENS_18Kernel_traits_baseILj8192EfS2_S2_S2_fjLj1024EEEEELb1ELb0EEEvNS_9BwdParamsE:
        /* <DEDUP_REMOVED lines=16> */
[----:B------:R-:W-:-:S02]  /*0100*/  CS2R R6, SRZ ;  /* 0x0000000000067805 */ /* 0x000fc4000001ff00 */
        /* <DEDUP_REMOVED lines=8> */
[----:B------:R-:W-:Y:S02]  /*0190*/  MOV R8, R4 ;  /* 0x0000000400087202 */ /* 0x000fe40000000f00 */
[----:B------:R-:W-:Y:S02]  /*01a0*/  IADD3 R10, PT, PT, R10, R7, RZ ;  /* 0x000000070a0a7210 */ /* 0x000fe40007ffe0ff */
[----:B------:R-:W-:-:S02]  /*01b0*/  CS2R R6, SRZ ;  /* 0x0000000000067805 */ /* 0x000fc4000001ff00 */
[----:B------:R-:W-:Y:S02]  /*01c0*/  MOV R22, RZ ;  /* 0x000000ff00167202 */ /* 0x000fe40000000f00 */
[C---:B------:R-:W-:Y:S02]  /*01d0*/  ISETP.GE.U32.AND P1, PT, R10.reuse, 0xe0, PT ;  /* 0x000000e00a00780c */ /* 0x040fe40003f26070 */
[----:B------:R-:W-:-:S04]  /*01e0*/  LEA.HI R11, R10, 0x1, RZ, 0x1b ;  /* 0x000000010a0b7811 */ /* 0x000fc800078fd8ff */
[----:B------:R-:W-:-:S04]  /*01f0*/  LOP3.LUT R12, R11, 0x7, RZ, 0xc0, !PT ;  /* 0x000000070b0c7812 */ /* 0x000fc800078ec0ff */
        /* <DEDUP_REMOVED lines=28> */
.L_x_4055:
        /* <DEDUP_REMOVED lines=87> */
.L_x_4054:
[----:B------:R-:W-:Y:S05]  /*0930*/  BSYNC.RECONVERGENT B1 ;  /* 0x0000000000017941 */ /* 0x000fea0003800200 */
.L_x_4053:
        /* <DEDUP_REMOVED lines=49> */
.L_x_4057:
[----:B------:R-:W-:Y:S05]  /*0c50*/  BSYNC.RECONVERGENT B1 ;  /* 0x0000000000017941 */ /* 0x000fea0003800200 */
.L_x_4056:
        /* <DEDUP_REMOVED lines=29> */
.L_x_4059:
[----:B------:R-:W-:Y:S05]  /*0e30*/  BSYNC.RECONVERGENT B1 ;  /* 0x0000000000017941 */ /* 0x000fea0003800200 */
.L_x_4058:
        /* <DEDUP_REMOVED lines=14> */
.L_x_4052:
[----:B------:R-:W-:Y:S05]  /*0f20*/  BSYNC.RECONVERGENT B0 ;  /* 0x0000000000007941 */ /* 0x000fea0003800200 */
.L_x_4051:
        /* <DEDUP_REMOVED lines=68> */
[----:B-1----:R-:W-:Y:S04]  /*1370*/  STG.E.64 desc[UR6][R10.64], R6 ;  /* 0x000000060a007986 */ /* 0x002fe8000c101b06 */
[----:B--2---:R-:W-:Y:S04]  /*1380*/  STG.E.64 desc[UR6][R12.64], R4 ;  /* 0x000000040c007986 */ /* 0x004fe8000c101b06 */
[----:B----4-:R-:W-:Y:S01]  /*1390*/  STG.E.64 desc[UR6][R8.64], R2 ;  /* 0x0000000208007986 */ /* 0x010fe2000c101b06 */
[----:B------:R-:W-:Y:S05]  /*13a0*/  EXIT ;  /* 0x000000000000794d */ /* 0x000fea0003800000 */
.L_x_4060:
        /* <DEDUP_REMOVED lines=13> */
.L_x_15634:


//--------------------- .text._ZN10layer_norm13ln_bwd_kernelINS_13Kernel_traitsIf13__nv_bfloat16S2_S2_fjLj8192ELj1ELj1ELj8ELj16ENS_18Kernel_traits_baseILj8192EfS2_S2_S2_fjLj256EEEEELb1ELb1ELb1ELb0EEEvNS_9BwdParamsE --------------------------
	.section	.text._ZN10layer_norm13ln_bwd_kernelINS_13Kernel_traitsIf13__nv_bfloat16S2_S2_fjLj8192ELj1ELj1ELj8ELj16ENS_18Kernel_traits_baseILj8192EfS2_S2_S2_fjLj256EEEEELb1ELb1ELb1ELb0EEEvNS_9BwdParamsE,"ax",@progbits
	.align	128
        .global         _ZN10layer_norm13ln_bwd_kernelINS_13Kernel_traitsIf13__nv_bfloat16S2_S2_fjLj8192ELj1ELj1ELj8ELj16ENS_18Kernel_traits_baseILj8192EfS2_S2_S2_fjLj256EEEEELb1ELb1ELb1ELb0EEEvNS_9BwdParamsE
        .type           _ZN10layer_norm13ln_bwd_kernelINS_13Kernel_traitsIf13__nv_bfloat16S2_S2_fjLj8192ELj1ELj1ELj8ELj16ENS_18Kernel_traits_baseILj8192EfS2_S2_S2_fjLj256EEEEELb1ELb1ELb1ELb0EEEvNS_9BwdParamsE,@function
        .size           _ZN10layer_norm13ln_bwd_kernelINS_13Kernel_traitsIf13__nv_bfloat16S2_S2_fjLj8192ELj1ELj1ELj8ELj16ENS_18Kernel_traits_baseILj8192EfS2_S2_S2_fjLj256EEEEELb1ELb1ELb1ELb0EEEvNS_9BwdParamsE,(.L_x_15635 - _ZN10layer_norm13ln_bwd_kernelINS_13Kernel_traitsIf13__nv_bfloat16S2_S2_fjLj8192ELj1ELj1ELj8ELj16ENS_18Kernel_traits_baseILj8192EfS2_S2_S2_fjLj256EEEEELb1ELb1ELb1ELb0EEEvNS_9BwdParamsE)
        .other          _ZN10layer_norm13ln_bwd_kernelINS_13Kernel_traitsIf13__nv_bfloat16S2_S2_fjLj8192ELj1ELj1ELj8ELj16ENS_18Kernel_traits_baseILj8192EfS2_S2_S2_fjLj256EEEEELb1ELb1ELb1ELb0EEEvNS_9BwdParamsE,@"STO_CUDA_ENTRY STV_DEFAULT"
_ZN10layer_norm13ln_bwd_kernelINS_13Kernel_traitsIf13__nv_bfloat16S2_S2_fjLj8192ELj1ELj1ELj8ELj16ENS_18Kernel_traits_baseILj8192EfS2_S2_S2_fjLj256EEEEELb1ELb1ELb1ELb0EEEvNS_9BwdParamsE:
.text._ZN10layer_norm13ln_bwd_kernelINS_13Kernel_traitsIf13__nv_bfloat16S2_S2_fjLj8192ELj1ELj1ELj8ELj16ENS_18Kernel_traits_baseILj8192EfS2_S2_S2_fjLj256EEEEELb1ELb1ELb1ELb0EEEvNS_9BwdParamsE:
        /* <DEDUP_REMOVED lines=10> */
[----:B------:R0:W2:Y:S04]  /*00a0*/  LDL.64 R32, [R1+0x20] ;  /* 0x0000200001207983 */ /* 0x0000a80000100a00 */
[----:B------:R0:W2:Y:S04]  /*00b0*/  LDL.64 R34, [R1+0x28] ;  /* 0x0000280001227983 */ /* 0x0000a80000100a00 */
[----:B------:R0:W2:Y:S04]  /*00c0*/  LDL.64 R28, [R1+0x10] ;  /* 0x00001000011c7983 */ /* 0x0000a80000100a00 */
[----:B------:R0:W2:Y:S04]  /*00d0*/  LDL.64 R30, [R1+0x18] ;  /* 0x00001800011e7983 */ /* 0x0000a80000100a00 */
[----:B------:R2:W2:Y:S04]  /*00e0*/  LDL.64 R24, [R1] ;  /* 0x0000000001187983 */ /* 0x0004a80000100a00 */
[----:B------:R2:W2:Y:S01]  /*00f0*/  LDL.64 R26, [R1+0x8] ;  /* 0x00000800011a7983 */ /* 0x0004a20000100a00 */
[----:B-1----:R-:W-:Y:S01]  /*0100*/  USHF.R.S32.HI UR4, URZ, 0x1f, UR9 ;  /* 0x0000001fff047899 */ /* 0x002fe20008011409 */
[----:B0-----:R-:W-:Y:S01]  /*0110*/  LOP3.LUT R2, R252, 0xff, RZ, 0x3c, !PT ;  /* 0x000000fffc027812 */ /* 0x001fe200078e3cff */
[----:B------:R-:W0:Y:S02]  /*0120*/  LDCU.64 UR20, c[0x0][0x358] ;  /* 0x00006b00ff1477ac */ /* 0x000e240008000a00 */
[----:B------:R-:W-:-:S06]  /*0130*/  ULEA.HI UR4, UR4, UR9, URZ, 0x3 ;  /* 0x0000000904047291 */ /* 0x000fcc000f8f18ff */
[----:B------:R-:W-:-:S04]  /*0140*/  MOV R3, UR4 ;  /* 0x0000000400037c02 */ /* 0x000fc80008000f00 */
[----:B------:R-:W-:Y:S01]  /*0150*/  LEA.HI.SX32 R2, R3, R2, 0x1d ;  /* 0x0000000203027211 */ /* 0x000fe200078feaff */
[----:B------:R-:W1:Y:S01]  /*0160*/  S2UR UR11, SR_CTAID.X ;  /* 0x00000000000b79c3 */ /* 0x000e620000002500 */
[----:B------:R-:W-:Y:S01]  /*0170*/  MOV R3, R252 ;  /* 0x000000fc00037202 */ /* 0x000fe20000000f00 */
[----:B------:R-:W1:Y:S01]  /*0180*/  LDCU UR4, c[0x0][0x384] ;  /* 0x00007080ff0477ac */ /* 0x000e620008000800 */
[C---:B------:R-:W-:Y:S02]  /*0190*/  ISETP.GE.U32.AND P1, PT, R2.reuse, 0x100, PT ;  /* 0x000001000200780c */ /* 0x040fe40003f26070 */
[C---:B------:R-:W-:Y:S02]  /*01a0*/  ISETP.GE.U32.AND P2, PT, R2.reuse, 0x200, PT ;  /* 0x000002000200780c */ /* 0x040fe40003f46070 */
[C---:B------:R-:W-:Y:S02]  /*01b0*/  ISETP.GE.U32.AND P3, PT, R2.reuse, 0x300, PT ;  /* 0x000003000200780c */ /* 0x040fe40003f66070 */
[----:B------:R-:W-:-:S07]  /*01c0*/  ISETP.GE.U32.AND P4, PT, R2, 0x400, PT ;  /* 0x000004000200780c */ /* 0x000fce0003f86070 */
[----:B------:R-:W0:Y:S08]  /*01d0*/  @P1 LDC.64 R4, c[0x0][0x3d0] ;  /* 0x0000f400ff041b82 */ /* 0x000e300000000a00 */
[----:B------:R-:W1:Y:S08]  /*01e0*/  @P1 LDC.64 R6, c[0x0][0x3e8] ;  /* 0x0000fa00ff061b82 */ /* 0x000e700000000a00 */
[----:B------:R-:W1:Y:S08]  /*01f0*/  @P2 LDC.64 R8, c[0x0][0x3d0] ;  /* 0x0000f400ff082b82 */ /* 0x000e700000000a00 */
[----:B------:R-:W1:Y:S01]  /*0200*/  @P2 LDC.64 R10, c[0x0][0x3e8] ;  /* 0x0000fa00ff0a2b82 */ /* 0x000e620000000a00 */
[----:B0-----:R-:W-:-:S07]  /*0210*/  @P1 IMAD.WIDE.U32 R4, R3, 0x20, R4 ;  /* 0x0000002003041825 */ /* 0x001fce00078e0004 */
[----:B------:R-:W0:Y:S01]  /*0220*/  @P3 LDC.64 R16, c[0x0][0x3d0] ;  /* 0x0000f400ff103b82 */ /* 0x000e220000000a00 */
[C---:B-1----:R-:W-:Y:S01]  /*0230*/  @P1 IMAD.WIDE.U32 R6, R3.reuse, 0x20, R6 ;  /* 0x0000002003061825 */ /* 0x042fe200078e0006 */
[----:B------:R-:W-:-:S04]  /*0240*/  @P1 LOP3.LUT R3, R3, 0x100, RZ, 0xfc, !PT ;  /* 0x0000010003031812 */ /* 0x000fc800078efcff */
[----:B------:R1:W5:Y:S01]  /*0250*/  @P1 LDG.E.128 R160, desc[UR20][R6.64] ;  /* 0x0000001406a01981 */ /* 0x000362000c1e1d00 */
[C---:B------:R-:W-:Y:S01]  /*0260*/  @P2 IMAD.WIDE.U32 R12, R3.reuse, 0x20, R8 ;  /* 0x00000020030c2825 */ /* 0x040fe200078e0008 */
[----:B------:R-:W1:Y:S02]  /*0270*/  @P3 LDC.64 R18, c[0x0][0x3e8] ;  /* 0x0000fa00ff123b82 */ /* 0x000e640000000a00 */
[----:B------:R0:W5:Y:S01]  /*0280*/  @P1 LDG.E.128 R156, desc[UR20][R6.64+0x10] ;  /* 0x00001014069c1981 */ /* 0x000162000c1e1d00 */
[C---:B------:R-:W-:Y:S01]  /*0290*/  @P2 IMAD.WIDE.U32 R14, R3.reuse, 0x20, R10 ;  /* 0x00000020030e2825 */ /* 0x040fe200078e000a */
[----:B------:R-:W-:-:S04]  /*02a0*/  @P2 IADD3 R3, PT, PT, R3, 0x100, RZ ;  /* 0x0000010003032810 */ /* 0x000fc80007ffe0ff */
[----:B------:R-:W1:Y:S01]  /*02b0*/  @P4 LDC.64 R20, c[0x0][0x3d0] ;  /* 0x0000f400ff144b82 */ /* 0x000e620000000a00 */
[----:B------:R0:W5:Y:S02]  /*02c0*/  @P2 LDG.E.128 R152, desc[UR20][R14.64] ;  /* 0x000000140e982981 */ /* 0x000164000c1e1d00 */
[C---:B0-----:R-:W-:Y:S02]  /*02d0*/  @P3 IMAD.WIDE.U32 R16, R3.reuse, 0x20, R16 ;  /* 0x0000002003103825 */ /* 0x041fe400078e0010 */
[----:B------:R0:W5:Y:S03]  /*02e0*/  @P2 LDG.E.128 R148, desc[UR20][R14.64+0x10] ;  /* 0x000010140e942981 */ /* 0x000166000c1e1d00 */
[----:B------:R-:W0:Y:S01]  /*02f0*/  @P4 LDC.64 R22, c[0x0][0x3e8] ;  /* 0x0000fa00ff164b82 */ /* 0x000e220000000a00 */
[C---:B-1----:R-:W-:Y:S01]  /*0300*/  @P3 IMAD.WIDE.U32 R18, R3.reuse, 0x20, R18 ;  /* 0x0000002003123825 */ /* 0x042fe200078e0012 */
[----:B------:R-:W-:-:S04]  /*0310*/  @P3 IADD3 R3, PT, PT, R3, 0x100, RZ ;  /* 0x0000010003033810 */ /* 0x000fc80007ffe0ff */
[----:B------:R1:W5:Y:S01]  /*0320*/  @P3 LDG.E.128 R144, desc[UR20][R18.64] ;  /* 0x0000001412903981 */ /* 0x000362000c1e1d00 */
[----:B------:R-:W-:-:S03]  /*0330*/  @P4 IMAD.WIDE.U32 R8, R3, 0x20, R20 ;  /* 0x0000002003084825 */ /* 0x000fc600078e0014 */
[----:B------:R1:W5:Y:S04]  /*0340*/  @P3 LDG.E.128 R140, desc[UR20][R18.64+0x10] ;  /* 0x00001014128c3981 */ /* 0x000368000c1e1d00 */
[----:B------:R1:W5:Y:S01]  /*0350*/  @P4 LDG.E.128 R248, desc[UR20][R8.64] ;  /* 0x0000001408f84981 */ /* 0x000362000c1e1d00 */
[----:B0-----:R-:W-:-:S03]  /*0360*/  @P4 IMAD.WIDE.U32 R10, R3, 0x20, R22 ;  /* 0x00000020030a4825 */ /* 0x001fc600078e0016 */
[----:B------:R1:W5:Y:S04]  /*0370*/  @P4 LDG.E.128 R244, desc[UR20][R8.64+0x10] ;  /* 0x0000101408f44981 */ /* 0x000368000c1e1d00 */
[----:B------:R1:W5:Y:S04]  /*0380*/  @P4 LDG.E.128 R136, desc[UR20][R10.64] ;  /* 0x000000140a884981 */ /* 0x000368000c1e1d00 */
[----:B------:R1:W5:Y:S04]  /*0390*/  @P4 LDG.E.128 R132, desc[UR20][R10.64+0x10] ;  /* 0x000010140a844981 */ /* 0x000368000c1e1d00 */
[----:B---3--:R-:W3:Y:S04]  /*03a0*/  @P1 LDG.E.128 R44, desc[UR20][R4.64] ;  /* 0x00000014042c1981 */ /* 0x008ee8000c1e1d00 */
[----:B----4-:R-:W4:Y:S04]  /*03b0*/  @P1 LDG.E.128 R40, desc[UR20][R4.64+0x10] ;  /* 0x0000101404281981 */ /* 0x010f28000c1e1d00 */
[----:B--2---:R-:W2:Y:S04]  /*03c0*/  @P2 LDG.E.128 R36, desc[UR20][R12.64] ;  /* 0x000000140c242981 */ /* 0x004ea8000c1e1d00 */
[----:B------:R-:W2:Y:S04]  /*03d0*/  @P2 LDG.E.128 R32, desc[UR20][R12.64+0x10] ;  /* 0x000010140c202981 */ /* 0x000ea8000c1e1d00 */
[----:B------:R-:W2:Y:S04]  /*03e0*/  @P3 LDG.E.128 R28, desc[UR20][R16.64] ;  /* 0x00000014101c3981 */ /* 0x000ea8000c1e1d00 */
        /* <DEDUP_REMOVED lines=50> */
[----:B------:R0:W-:Y:S04]  /*0710*/  @P2 STL.64 [R1+0x20], R32 ;  /* 0x0000202001002387 */ /* 0x0001e80000100a00 */
[----:B------:R0:W-:Y:S04]  /*0720*/  @P2 STL.64 [R1+0x28], R34 ;  /* 0x0000282201002387 */ /* 0x0001e80000100a00 */
[----:B------:R0:W-:Y:S04]  /*0730*/  @P3 STL.64 [R1+0x10], R28 ;  /* 0x0000101c01003387 */ /* 0x0001e80000100a00 */
[----:B------:R1:W-:Y:S04]  /*0740*/  @P3 STL.64 [R1+0x18], R30 ;  /* 0x0000181e01003387 */ /* 0x0003e80000100a00 */
[----:B------:R2:W-:Y:S04]  /*0750*/  @P3 STL.64 [R1], R24 ;  /* 0x0000001801003387 */ /* 0x0005e80000100a00 */
[----:B------:R2:W-:Y:S01]  /*0760*/  @P3 STL.64 [R1+0x8], R26 ;  /* 0x0000081a01003387 */ /* 0x0005e20000100a00 */
[----:B0-----:R-:W-:-:S02]  /*0770*/  CS2R R44, SRZ ;  /* 0x00000000002c7805 */ /* 0x001fc4000001ff00 */
[----:B---3--:R-:W-:Y:S02]  /*0780*/  CS2R R46, SRZ ;  /* 0x00000000002e7805 */ /* 0x008fe4000001ff00 */
[----:B----4-:R-:W-:Y:S02]  /*0790*/  CS2R R40, SRZ ;  /* 0x0000000000287805 */ /* 0x010fe4000001ff00 */
[----:B-1----:R-:W-:Y:S02]  /*07a0*/  CS2R R42, SRZ ;  /* 0x00000000002a7805 */ /* 0x002fe4000001ff00 */
        /* <DEDUP_REMOVED lines=61> */
.L_x_4276:
[----:B0-----:R-:W-:-:S06]  /*0b80*/  UIMAD.WIDE UR6, UR11, 0x4, UR18 ;  /* 0x000000040b0678a5 */ /* 0x001fcc000f8e0212 */
[----:B-123--:R-:W-:Y:S02]  /*0b90*/  MOV R180, UR6 ;  /* 0x0000000600b47c02 */ /* 0x00efe40008000f00 */
[----:B------:R-:W-:-:S05]  /*0ba0*/  MOV R181, UR7 ;  /* 0x0000000700b57c02 */ /* 0x000fca0008000f00 */
[----:B------:R0:W2:Y:S01]  /*0bb0*/  LDG.E R180, desc[UR20][R180.64] ;  /* 0x00000014b4b47981 */ /* 0x0000a2000c1e1900 */
[----:B------:R-:W-:-:S06]  /*0bc0*/  UIMAD.WIDE UR6, UR11, 0x4, UR14 ;  /* 0x000000040b0678a5 */ /* 0x000fcc000f8e020e */
[----:B0-----:R-:W-:Y:S02]  /*0bd0*/  MOV R181, UR7 ;  /* 0x0000000700b57c02 */ /* 0x001fe40008000f00 */
[----:B--2---:R-:W-:Y:S01]  /*0be0*/  R2UR UR32, R180 ;  /* 0x00000000b42072ca */ /* 0x004fe200000e0000 */
[----:B------:R-:W-:-:S06]  /*0bf0*/  IMAD.U32 R180, RZ, RZ, UR6 ;  /* 0x00000006ffb47e24 */ /* 0x000fcc000f8e00ff */
[----:B------:R0:W2:Y:S01]  /*0c00*/  LDG.E R180, desc[UR20][R180.64] ;  /* 0x00000014b4b47981 */ /* 0x0000a2000c1e1900 */
[----:B------:R-:W-:-:S06]  /*0c10*/  UIMAD.WIDE UR6, UR11, 0x4, UR12 ;  /* 0x000000040b0678a5 */ /* 0x000fcc000f8e020c */
[----:B0-----:R-:W-:Y:S02]  /*0c20*/  MOV R181, UR7 ;  /* 0x0000000700b57c02 */ /* 0x001fe40008000f00 */
[----:B--2---:R-:W-:Y:S02]  /*0c30*/  R2UR UR33, R180 ;  /* 0x00000000b42172ca */ /* 0x004fe400000e0000 */
[----:B------:R-:W-:-:S06]  /*0c40*/  MOV R180, UR6 ;  /* 0x0000000600b47c02 */ /* 0x000fcc0008000f00 */
[----:B------:R-:W2:Y:S01]  /*0c50*/  LDG.E R180, desc[UR20][R180.64] ;  /* 0x00000014b4b47981 */ /* 0x000ea2000c1e1900 */
[----:B------:R-:W-:Y:S04]  /*0c60*/  BSSY.RECONVERGENT B0, `(.L_x_4062) ;  /* 0x0000218000007945 */ /* 0x000fe80003800200 */
[----:B------:R-:W-:Y:S01]  /*0c70*/  UISETP.GE.AND UP2, UPT, UR33, 0x1, UPT ;  /* 0x000000012100788c */ /* 0x000fe2000bf46270 */
[----:B--2---:R-:W-:-:S08]  /*0c80*/  R2UR UR10, R180 ;  /* 0x00000000b40a72ca */ /* 0x004fd000000e0000 */
[----:B-----5:R-:W-:Y:S07]  /*0c90*/  BRA.U !UP2, `(.L_x_4063) ;  /* 0x0000001d0a1c7547 */ /* 0x020fee000b800000 */
[----:B------:R-:W-:-:S06]  /*0ca0*/  UIMAD.WIDE UR6, UR11, 0x4, UR16 ;  /* 0x000000040b0678a5 */ /* 0x000fcc000f8e0210 */
[----:B------:R-:W-:Y:S02]  /*0cb0*/  MOV R180, UR6 ;  /* 0x0000000600b47c02 */ /* 0x000fe40008000f00 */
[----:B------:R-:W-:-:S05]  /*0cc0*/  MOV R181, UR7 ;  /* 0x0000000700b57c02 */ /* 0x000fca0008000f00 */
[----:B------:R0:W2:Y:S01]  /*0cd0*/  LDG.E R180, desc[UR20][R180.64] ;  /* 0x00000014b4b47981 */ /* 0x0000a2000c1e1900 */
[----:B------:R-:W-:Y:S01]  /*0ce0*/  UISETP.GE.AND UP3, UPT, UR10, 0x1, UPT ;  /* 0x000000010a00788c */ /* 0x000fe2000bf66270 */
[----:B-1----:R-:W-:Y:S01]  /*0cf0*/  ISETP.NE.AND P0, PT, RZ, UR30, PT ;  /* 0x0000001eff007c0c */ /* 0x002fe2000bf05270 */
[----:B------:R-:W-:Y:S01]  /*0d00*/  UMOV UR9, UR4 ;  /* 0x0000000400097c82 */ /* 0x000fe20008000000 */
[----:B------:R-:W1:Y:S01]  /*0d10*/  S2R R252, SR_TID.X ;  /* 0x0000000000fc7919 */ /* 0x000e620000002100 */
[----:B------:R-:W-:Y:S01]  /*0d20*/  UIADD3 UR6, UPT, UPT, UR33, -0x1, URZ ;  /* 0xffffffff21067890 */ /* 0x000fe2000fffe0ff */
[C---:B------:R-:W-:Y:S01]  /*0d30*/  ISETP.GE.U32.AND P1, PT, R2.reuse, 0x100, PT ;  /* 0x000001000200780c */ /* 0x040fe20003f26070 */
[----:B------:R-:W-:Y:S01]  /*0d40*/  HFMA2 R228, -RZ, RZ, 0, 0 ;  /* 0x00000000ffe47431 */ /* 0x000fe200000001ff */
[----:B------:R-:W-:Y:S01]  /*0d50*/  BSSY.RECONVERGENT B1, `(.L_x_4064) ;  /* 0x0000083000017945 */ /* 0x000fe20003800200 */
[----:B------:R-:W-:Y:S02]  /*0d60*/  ISETP.GE.U32.AND P2, PT, R2, 0x200, PT ;  /* 0x000002000200780c */ /* 0x000fe40003f46070 */
[----:B------:R-:W-:-:S02]  /*0d70*/  CS2R R234, SRZ ;  /* 0x0000000000ea7805 */ /* 0x000fc4000001ff00 */
[C---:B------:R-:W-:Y:S01]  /*0d80*/  ISETP.GE.U32.AND P3, PT, R2.reuse, 0x300, PT ;  /* 0x000003000200780c */ /* 0x040fe20003f66070 */
[----:B------:R-:W-:Y:S01]  /*0d90*/  @UP3 UIADD3 UR5, UPT, UPT, UR10, -0x1, URZ ;  /* 0xffffffff0a053890 */ /* 0x000fe2000fffe0ff */
[----:B------:R-:W-:-:S03]  /*0da0*/  ISETP.GE.U32.AND P4, PT, R2, 0x400, PT ;  /* 0x000004000200780c */ /* 0x000fc60003f86070 */
[----:B------:R-:W-:Y:S02]  /*0db0*/  @UP3 UIMAD UR7, UR5, UR9, URZ ;  /* 0x00000009050732a4 */ /* 0x000fe4000f8e02ff */
[----:B------:R-:W-:Y:S02]  /*0dc0*/  UIMAD UR5, UR11, UR9, URZ ;  /* 0x000000090b0572a4 */ /* 0x000fe4000f8e02ff */
[----:B------:R-:W-:-:S04]  /*0dd0*/  @UP3 USHF.R.S32.HI UR8, URZ, 0x1f, UR7 ;  /* 0x0000001fff083899 */ /* 0x000fc80008011407 */
[----:B------:R-:W-:Y:S02]  /*0de0*/  @UP3 ULEA.HI UR8, UR8, UR7, URZ, 0x3 ;  /* 0x0000000708083291 */ /* 0x000fe4000f8f18ff */
[----:B------:R-:W-:Y:S02]  /*0df0*/  UIMAD UR7, UR6, UR9, URZ ;  /* 0x00000009060772a4 */ /* 0x000fe4000f8e02ff */
[----:B------:R-:W-:-:S04]  /*0e00*/  USHF.R.S32.HI UR6, URZ, 0x1f, UR5 ;  /* 0x0000001fff067899 */ /* 0x000fc80008011405 */
[----:B------:R-:W-:-:S06]  /*0e10*/  ULEA.HI UR6, UR6, UR5, URZ, 0x3 ;  /* 0x0000000506067291 */ /* 0x000fcc000f8f18ff */
[----:B0-----:R-:W-:-:S05]  /*0e20*/  IMAD.U32 R181, RZ, RZ, UR6 ;  /* 0x00000006ffb57e24 */ /* 0x001fca000f8e00ff */
[----:B-1----:R-:W-:-:S04]  /*0e30*/  LEA.HI.SX32 R243, R181, R252, 0x1d ;  /* 0x000000fcb5f37211 */ /* 0x002fc800078feaff */
[----:B------:R-:W-:Y:S02]  /*0e40*/  MOV R227, R243 ;  /* 0x000000f300e37202 */ /* 0x000fe40000000f00 */
[----:B--2---:R-:W-:Y:S02]  /*0e50*/  FSEL R180, R180, RZ, !P0 ;  /* 0x000000ffb4b47208 */ /* 0x004fe40004000000 */
[----:B------:R-:W-:Y:S02]  /*0e60*/  PLOP3.LUT P0, PT, PT, PT, UP3, 0x80, 0x8 ;  /* 0x000000000008781c */ /* 0x000fe40003f0f038 */
[----:B------:R-:W-:Y:S02]  /*0e70*/  R2UR UR34, R180 ;  /* 0x00000000b42272ca */ /* 0x000fe400000e0000 */
[----:B------:R-:W-:Y:S01]  /*0e80*/  MOV R180, UR8 ;  /* 0x0000000800b47c02 */ /* 0x000fe20008000f00 */
[----:B------:R-:W-:-:S04]  /*0e90*/  USHF.R.S32.HI UR8, URZ, 0x1f, UR7 ;  /* 0x0000001fff087899 */ /* 0x000fc80008011407 */
[----:B------:R-:W-:-:S04]  /*0ea0*/  ULEA.HI UR8, UR8, UR7, URZ, 0x3 ;  /* 0x0000000708087291 */ /* 0x000fc8000f8f18ff */
[----:B------:R-:W-:Y:S02]  /*0eb0*/  @P0 LEA.HI.SX32 R228, R180, R252, 0x1d ;  /* 0x000000fcb4e40211 */ /* 0x000fe400078feaff */
[----:B------:R-:W-:-:S04]  /*0ec0*/  MOV R180, UR8 ;  /* 0x0000000800b47c02 */ /* 0x000fc80008000f00 */
[----:B------:R-:W-:Y:S01]  /*0ed0*/  LEA.HI.SX32 R236, R180, R252, 0x1d ;  /* 0x000000fcb4ec7211 */ /* 0x000fe200078feaff */
[----:B------:R-:W-:Y:S06]  /*0ee0*/  @!P1 BRA `(.L_x_4065) ;  /* 0x0000000400a49947 */ /* 0x000fec0003800000 */
[----:B------:R-:W0:Y:S01]  /*0ef0*/  LDC.64 R180, c[0x0][0x3a8] ;  /* 0x0000ea00ffb47b82 */ /* 0x000e220000000a00 */
[----:B------:R-:W2:Y:S04]  /*0f00*/  LDL R238, [R1+0x50] ;  /* 0x0000500001ee7983 */ /* 0x000ea80000100800 */
[----:B------:R-:W3:Y:S03]  /*0f10*/  LDL R237, [R1+0x58] ;  /* 0x0000580001ed7983 */ /* 0x000ee60000100800 */
[----:B------:R-:W1:Y:S01]  /*0f20*/  LDC.64 R184, c[0x0][0x428] ;  /* 0x00010a00ffb87b82 */ /* 0x000e620000000a00 */
[----:B----4-:R-:W-:Y:S01]  /*0f30*/  ISETP.NE.U32.AND P0, PT, RZ, UR24, PT ;  /* 0x00000018ff007c0c */ /* 0x010fe2000bf05070 */
[----:B------:R-:W4:Y:S04]  /*0f40*/  LDL R240, [R1+0x48] ;  /* 0x0000480001f07983 */ /* 0x000f280000100800 */
[----:B------:R-:W4:Y:S02]  /*0f50*/  LDL R239, [R1+0x54] ;  /* 0x0000540001ef7983 */ /* 0x000f240000100800 */
[----:B------:R-:W1:Y:S02]  /*0f60*/  LDC.64 R222, c[0x0][0x3b0] ;  /* 0x0000ec00ffde7b82 */ /* 0x000e640000000a00 */
[----:B------:R-:W4:Y:S04]  /*0f70*/  LDL R235, [R1+0x44] ;  /* 0x0000440001eb7983 */ /* 0x000f280000100800 */
[----:B------:R-:W4:Y:S01]  /*0f80*/  LDL R234, [R1+0x4c] ;  /* 0x00004c0001ea7983 */ /* 0x000f220000100800 */
[----:B0-----:R-:W-:-:S06]  /*0f90*/  IMAD.WIDE.U32 R180, R227, 0x10, R180 ;  /* 0x00000010e3b47825 */ /* 0x001fcc00078e00b4 */
[----:B------:R-:W2:Y:S01]  /*0fa0*/  LDG.E.128 R180, desc[UR20][R180.64] ;  /* 0x00000014b4b47981 */ /* 0x000ea2000c1e1d00 */
[----:B-1----:R-:W-:-:S06]  /*0fb0*/  IMAD.WIDE.U32 R184, R236, 0x10, R184 ;  /* 0x00000010ecb87825 */ /* 0x002fcc00078e00b8 */
[----:B------:R-:W3:Y:S01]  /*0fc0*/  LDG.E.128 R184, desc[UR20][R184.64] ;  /* 0x00000014b8b87981 */ /* 0x000ee2000c1e1d00 */
[----:B------:R-:W-:-:S13]  /*0fd0*/  ISETP.NE.AND.EX P0, PT, RZ, UR25, PT, P0 ;  /* 0x00000019ff007c0c */ /* 0x000fda000bf05300 */
[----:B------:R-:W0:Y:S02]  /*0fe0*/  @P0 LDC.64 R192, c[0x0][0x438] ;  /* 0x00010e00ffc00b82 */ /* 0x000e240000000a00 */
[----:B0-----:R-:W-:-:S05]  /*0ff0*/  @P0 IMAD.WIDE.U32 R192, R227, 0x10, R192 ;  /* 0x00000010e3c00825 */ /* 0x001fca00078e00c0 */
[----:B------:R0:W5:Y:S02]  /*1000*/  @P0 LDG.E.128 R32, desc[UR20][R192.64] ;  /* 0x00000014c0200981 */ /* 0x000164000c1e1d00 */
[----:B0-----:R-:W-:-:S06]  /*1010*/  IMAD.WIDE.U32 R192, R228, 0x8, R222 ;  /* 0x00000008e4c07825 */ /* 0x001fcc00078e00de */
[----:B------:R-:W5:Y:S01]  /*1020*/  LDG.E.64 R192, desc[UR20][R192.64] ;  /* 0x00000014c0c07981 */ /* 0x000f62000c1e1b00 */
[C---:B--2---:R-:W-:Y:S02]  /*1030*/  PRMT R232, R182.reuse, 0x7632, R232 ;  /* 0x00007632b6e87816 */ /* 0x044fe400000000e8 */
[----:B------:R-:W-:Y:S02]  /*1040*/  PRMT R231, R181, 0x7632, R231 ;  /* 0x00007632b5e77816 */ /* 0x000fe400000000e7 */
[----:B------:R-:W-:Y:S02]  /*1050*/  SHF.L.U32 R225, R182, 0x10, RZ ;  /* 0x00000010b6e17819 */ /* 0x000fe400000006ff */
[C---:B------:R-:W-:Y:S02]  /*1060*/  PRMT R233, R183.reuse, 0x7632, R233 ;  /* 0x00007632b7e97816 */ /* 0x040fe400000000e9 */
[----:B------:R-:W-:Y:S02]  /*1070*/  SHF.L.U32 R230, R183, 0x10, RZ ;  /* 0x00000010b7e67819 */ /* 0x000fe400000006ff */
[----:B------:R-:W-:-:S02]  /*1080*/  SHF.L.U32 R183, R232, 0x10, RZ ;  /* 0x00000010e8b77819 */ /* 0x000fc400000006ff */
[----:B------:R-:W-:Y:S01]  /*1090*/  SHF.L.U32 R229, R181, 0x10, RZ ;  /* 0x00000010b5e57819 */ /* 0x000fe200000006ff */
[----:B------:R-:W2:Y:S01]  /*10a0*/  LDL R232, [R1+0x5c] ;  /* 0x00005c0001e87983 */ /* 0x000ea20000100800 */
[C---:B---3--:R-:W-:Y:S02]  /*10b0*/  PRMT R181, R186.reuse, 0x7632, R181 ;  /* 0x00007632bab57816 */ /* 0x048fe400000000b5 */
[----:B------:R-:W-:Y:S02]  /*10c0*/  SHF.L.U32 R223, R186, 0x10, RZ ;  /* 0x00000010badf7819 */ /* 0x000fe400000006ff */
[----:B------:R-:W-:Y:S01]  /*10d0*/  SHF.L.U32 R186, R231, 0x10, RZ ;  /* 0x00000010e7ba7819 */ /* 0x000fe200000006ff */
[----:B------:R-:W-:Y:S01]  /*10e0*/  FADD.FTZ R231, R225, -UR34 ;  /* 0x80000022e1e77e21 */ /* 0x000fe20008010000 */
[----:B------:R-:W-:Y:S02]  /*10f0*/  FADD.FTZ R225, R230, -UR34 ;  /* 0x80000022e6e17e21 */ /* 0x000fe40008010000 */
[----:B------:R-:W3:Y:S01]  /*1100*/  LDL R230, [R1+0x40] ;  /* 0x0000400001e67983 */ /* 0x000ee20000100800 */
[----:B------:R-:W-:-:S02]  /*1110*/  SHF.L.U32 R222, R180, 0x10, RZ ;  /* 0x00000010b4de7819 */ /* 0x000fc400000006ff */
[----:B------:R-:W-:Y:S02]  /*1120*/  PRMT R0, R180, 0x7632, R0 ;  /* 0x00007632b4007816 */ /* 0x000fe40000000000 */
[C---:B------:R-:W-:Y:S02]  /*1130*/  PRMT R4, R184.reuse, 0x7632, R4 ;  /* 0x00007632b8047816 */ /* 0x040fe40000000004 */
[----:B------:R-:W-:Y:S01]  /*1140*/  SHF.L.U32 R226, R184, 0x10, RZ ;  /* 0x00000010b8e27819 */ /* 0x000fe200000006ff */
[----:B------:R-:W-:Y:S01]  /*1150*/  FADD.FTZ R184, R222, -UR34 ;  /* 0x80000022deb87e21 */ /* 0x000fe20008010000 */
[----:B------:R-:W-:Y:S01]  /*1160*/  FADD.FTZ R229, R229, -UR34 ;  /* 0x80000022e5e57e21 */ /* 0x000fe20008010000 */
[C---:B------:R-:W-:Y:S01]  /*1170*/  PRMT R182, R185.reuse, 0x7632, R182 ;  /* 0x00007632b9b67816 */ /* 0x040fe200000000b6 */
[----:B------:R-:W-:Y:S01]  /*1180*/  IMAD.U32 R224, R185, 0x10000, RZ ;  /* 0x00010000b9e07824 */ /* 0x000fe200078e00ff */
[----:B------:R-:W-:Y:S01]  /*1190*/  SHF.L.U32 R222, R0, 0x10, RZ ;  /* 0x0000001000de7819 */ /* 0x000fe200000006ff */
[----:B------:R-:W-:Y:S01]  /*11a0*/  IMAD.U32 R185, R4, 0x10000, RZ ;  /* 0x0001000004b97824 */ /* 0x000fe200078e00ff */
[C---:B------:R-:W-:Y:S01]  /*11b0*/  PRMT R180, R187.reuse, 0x7632, R180 ;  /* 0x00007632bbb47816 */ /* 0x040fe200000000b4 */
[----:B------:R-:W-:Y:S01]  /*11c0*/  FMUL.FTZ R4, R238, R226 ;  /* 0x000000e2ee047220 */ /* 0x000fe20000410000 */
[----:B------:R-:W-:Y:S01]  /*11d0*/  SHF.L.U32 R187, R187, 0x10, RZ ;  /* 0x00000010bbbb7819 */ /* 0x000fe200000006ff */
[----:B------:R-:W-:Y:S01]  /*11e0*/  FMUL.FTZ R238, R229, UR32 ;  /* 0x00000020e5ee7c20 */ /* 0x000fe20008410000 */
[----:B------:R-:W-:Y:S01]  /*11f0*/  FADD.FTZ R222, R222, -UR34 ;  /* 0x80000022dede7e21 */ /* 0x000fe20008010000 */
[----:B------:R-:W-:Y:S01]  /*1200*/  FMUL.FTZ R225, R225, UR32 ;  /* 0x00000020e1e17c20 */ /* 0x000fe20008410000 */
[----:B------:R-:W-:Y:S01]  /*1210*/  FMUL.FTZ R0, R184, UR32 ;  /* 0x00000020b8007c20 */ /* 0x000fe20008410000 */
[----:B------:R-:W-:Y:S01]  /*1220*/  FADD.FTZ R98, R98, R224 ;  /* 0x000000e062627221 */ /* 0x000fe20000010000 */
[-C--:B------:R-:W-:Y:S01]  /*1230*/  FFMA.FTZ R130, R238, R224.reuse, R130 ;  /* 0x000000e0ee827223 */ /* 0x080fe20000010082 */
[----:B------:R-:W-:Y:S01]  /*1240*/  FMUL.FTZ R237, R237, R224 ;  /* 0x000000e0eded7220 */ /* 0x000fe20000410000 */
[----:B------:R-:W-:Y:S01]  /*1250*/  SHF.L.U32 R184, R233, 0x10, RZ ;  /* 0x00000010e9b87819 */ /* 0x000fe200000006ff */
[-C--:B----4-:R-:W-:Y:S01]  /*1260*/  FMUL.FTZ R224, R240, R187.reuse ;  /* 0x000000bbf0e07220 */ /* 0x090fe20000410000 */
[----:B------:R-:W-:Y:S01]  /*1270*/  FMUL.FTZ R240, R222, UR32 ;  /* 0x00000020def07c20 */ /* 0x000fe20008410000 */
[----:B------:R-:W-:Y:S01]  /*1280*/  FADD.FTZ R94, R94, R187 ;  /* 0x000000bb5e5e7221 */ /* 0x000fe20000010000 */
[----:B------:R-:W-:Y:S01]  /*1290*/  FFMA.FTZ R126, R225, R187, R126 ;  /* 0x000000bbe17e7223 */ /* 0x000fe2000001007e */
[----:B------:R-:W-:Y:S01]  /*12a0*/  FADD.FTZ R187, R186, -UR34 ;  /* 0x80000022babb7e21 */ /* 0x000fe20008010000 */
[----:B------:R-:W-:Y:S01]  /*12b0*/  FADD.FTZ R186, R183, -UR34 ;  /* 0x80000022b7ba7e21 */ /* 0x000fe20008010000 */
[----:B------:R-:W-:Y:S01]  /*12c0*/  FADD.FTZ R183, R184, -UR34 ;  /* 0x80000022b8b77e21 */ /* 0x000fe20008010000 */
        /* <DEDUP_REMOVED lines=8> */
[----:B------:R-:W-:-:S02]  /*1350*/  FFMA.FTZ R185, R240, R239, R185 ;  /* 0x000000eff0b97223 */ /* 0x000fc400000100b9 */
[----:B------:R-:W-:Y:S01]  /*1360*/  FADD.FTZ R99, R99, R182 ;  /* 0x000000b663637221 */ /* 0x000fe20000010000 */
[----:B------:R-:W-:Y:S01]  /*1370*/  FFMA.FTZ R131, R233, R182, R131 ;  /* 0x000000b6e9837223 */ /* 0x000fe20000010083 */
[----:B------:R-:W-:Y:S01]  /*1380*/  FADD.FTZ R184, R184, R237 ;  /* 0x000000edb8b87221 */ /* 0x000fe20000010000 */
        /* <DEDUP_REMOVED lines=8> */
[----:B------:R-:W-:Y:S01]  /*1410*/  SHF.L.U32 R180, R180, 0x10, RZ ;  /* 0x00000010b4b47819 */ /* 0x000fe200000006ff */
[----:B------:R-:W-:Y:S01]  /*1420*/  FADD.FTZ R92, R92, R223 ;  /* 0x000000df5c5c7221 */ /* 0x000fe20000010000 */
[----:B------:R-:W-:-:S03]  /*1430*/  FFMA.FTZ R124, R231, R223, R124 ;  /* 0x000000dfe77c7223 */ /* 0x000fc6000001007c */
[----:B------:R-:W-:Y:S01]  /*1440*/  FMUL.FTZ R222, R234, R180 ;  /* 0x000000b4eade7220 */ /* 0x000fe20000410000 */
[----:B------:R-:W-:Y:S01]  /*1450*/  IADD3 R236, PT, PT, R236, 0x100, RZ ;  /* 0x00000100ecec7810 */ /* 0x000fe20007ffe0ff */
[----:B------:R-:W-:Y:S01]  /*1460*/  FADD.FTZ R95, R95, R180 ;  /* 0x000000b45f5f7221 */ /* 0x000fe20000010000 */
[----:B------:R-:W-:Y:S02]  /*1470*/  IADD3 R228, PT, PT, R228, 0x100, RZ ;  /* 0x00000100e4e47810 */ /* 0x000fe40007ffe0ff */
[----:B------:R-:W-:Y:S01]  /*1480*/  IADD3 R227, PT, PT, R227, 0x100, RZ ;  /* 0x00000100e3e37810 */ /* 0x000fe20007ffe0ff */
[----:B--2---:R-:W-:Y:S01]  /*1490*/  FMUL.FTZ R232, R232, R182 ;  /* 0x000000b6e8e87220 */ /* 0x004fe20000410000 */
[----:B------:R-:W-:-:S03]  /*14a0*/  FFMA.FTZ R182, R238, R237, R185 ;  /* 0x000000edeeb67223 */ /* 0x000fc600000100b9 */
[----:B------:R-:W-:Y:S01]  /*14b0*/  FADD.FTZ R184, R184, R232 ;  /* 0x000000e8b8b87221 */ /* 0x000fe20000010000 */
[----:B------:R-:W-:Y:S01]  /*14c0*/  FFMA.FTZ R182, R233, R232, R182 ;  /* 0x000000e8e9b67223 */ /* 0x000fe200000100b6 */
[----:B---3--:R-:W-:-:S04]  /*14d0*/  FMUL.FTZ R230, R230, R223 ;  /* 0x000000dfe6e67220 */ /* 0x008fc80000410000 */
[----:B------:R-:W-:Y:S01]  /*14e0*/  FADD.FTZ R181, R184, R230 ;  /* 0x000000e6b8b57221 */ /* 0x000fe20000010000 */
[----:B------:R-:W-:-:S03]  /*14f0*/  FFMA.FTZ R182, R231, R230, R182 ;  /* 0x000000e6e7b67223 */ /* 0x000fc600000100b6 */
[----:B------:R-:W-:Y:S01]  /*1500*/  FADD.FTZ R181, R181, R226 ;  /* 0x000000e2b5b57221 */ /* 0x000fe20000010000 */
[----:B------:R-:W-:Y:S01]  /*1510*/  FFMA.FTZ R182, R229, R226, R182 ;  /* 0x000000e2e5b67223 */ /* 0x000fe200000100b6 */
[----:B------:R-:W-:Y:S02]  /*1520*/  FMUL.FTZ R223, R183, UR32 ;  /* 0x00000020b7df7c20 */ /* 0x000fe40008410000 */
[----:B------:R-:W-:Y:S01]  /*1530*/  FADD.FTZ R181, R181, R224 ;  /* 0x000000e0b5b57221 */ /* 0x000fe20000010000 */
[----:B------:R-:W-:Y:S01]  /*1540*/  FFMA.FTZ R182, R225, R224, R182 ;  /* 0x000000e0e1b67223 */ /* 0x000fe200000100b6 */
[----:B------:R-:W-:Y:S02]  /*1550*/  FFMA.FTZ R127, R223, R180, R127 ;  /* 0x000000b4df7f7223 */ /* 0x000fe4000001007f */
[----:B------:R-:W-:Y:S01]  /*1560*/  FADD.FTZ R235, R181, R222 ;  /* 0x000000deb5eb7221 */ /* 0x000fe20000010000 */
[----:B------:R-:W-:-:S07]  /*1570*/  FFMA.FTZ R234, R223, R222, R182 ;  /* 0x000000dedfea7223 */ /* 0x000fce00000100b6 */
.L_x_4065:
[----:B---34-:R-:W-:Y:S05]  /*1580*/  BSYNC.RECONVERGENT B1 ;  /* 0x0000000000017941 */ /* 0x018fea0003800200 */
.L_x_4064:
[----:B------:R-:W-:Y:S04]  /*1590*/  BSSY.RECONVERGENT B1, `(.L_x_4066) ;  /* 0x000006b000017945 */ /* 0x000fe80003800200 */
[----:B------:R-:W-:Y:S05]  /*15a0*/  @!P2 BRA `(.L_x_4067) ;  /* 0x0000000400a4a947 */ /* 0x000fea0003800000 */
[----:B------:R-:W0:Y:S01]  /*15b0*/  LDC.64 R6, c[0x0][0x3a8] ;  /* 0x0000ea00ff067b82 */ /* 0x000e220000000a00 */
[----:B------:R-:W2:Y:S04]  /*15c0*/  LDL R221, [R1+0x30] ;  /* 0x0000300001dd7983 */ /* 0x000ea80000100800 */
[----:B------:R-:W3:Y:S03]  /*15d0*/  LDL R187, [R1+0x24] ;  /* 0x0000240001bb7983 */ /* 0x000ee60000100800 */
[----:B------:R-:W1:Y:S01]  /*15e0*/  LDC.64 R12, c[0x0][0x428] ;  /* 0x00010a00ff0c7b82 */ /* 0x000e620000000a00 */
[----:B------:R-:W-:Y:S01]  /*15f0*/  ISETP.NE.U32.AND P0, PT, RZ, UR24, PT ;  /* 0x00000018ff007c0c */ /* 0x000fe2000bf05070 */
[----:B------:R-:W4:Y:S06]  /*1600*/  LDL R186, [R1+0x2c] ;  /* 0x00002c0001ba7983 */ /* 0x000f2c0000100800 */
[----:B------:R-:W1:Y:S01]  /*1610*/  LDC.64 R16, c[0x0][0x3b0] ;  /* 0x0000ec00ff107b82 */ /* 0x000e620000000a00 */
[----:B0-----:R-:W-:-:S05]  /*1620*/  IMAD.WIDE.U32 R6, R227, 0x10, R6 ;  /* 0x00000010e3067825 */ /* 0x001fca00078e0006 */
[----:B------:R0:W2:Y:S01]  /*1630*/  LDG.E.128 R8, desc[UR20][R6.64] ;  /* 0x0000001406087981 */ /* 0x0000a2000c1e1d00 */
[----:B-1----:R-:W-:-:S06]  /*1640*/  IMAD.WIDE.U32 R12, R236, 0x10, R12 ;  /* 0x00000010ec0c7825 */ /* 0x002fcc00078e000c */
[----:B------:R-:W3:Y:S01]  /*1650*/  LDG.E.128 R12, desc[UR20][R12.64] ;  /* 0x000000140c0c7981 */ /* 0x000ee2000c1e1d00 */
[----:B------:R-:W-:-:S13]  /*1660*/  ISETP.NE.AND.EX P0, PT, RZ, UR25, PT, P0 ;  /* 0x00000019ff007c0c */ /* 0x000fda000bf05300 */
[----:B0-----:R-:W0:Y:S02]  /*1670*/  @P0 LDC.64 R6, c[0x0][0x438] ;  /* 0x00010e00ff060b82 */ /* 0x001e240000000a00 */
[----:B0-----:R-:W-:-:S05]  /*1680*/  @P0 IMAD.WIDE.U32 R6, R227, 0x10, R6 ;  /* 0x00000010e3060825 */ /* 0x001fca00078e0006 */
[----:B------:R0:W5:Y:S02]  /*1690*/  @P0 LDG.E.128 R28, desc[UR20][R6.64] ;  /* 0x00000014061c0981 */ /* 0x000164000c1e1d00 */
[----:B0-----:R-:W-:-:S05]  /*16a0*/  IMAD.WIDE.U32 R6, R228, 0x8, R16 ;  /* 0x00000008e4067825 */ /* 0x001fca00078e0010 */
[----:B------:R0:W5:Y:S01]  /*16b0*/  LDG.E.64 R190, desc[UR20][R6.64] ;  /* 0x0000001406be7981 */ /* 0x000162000c1e1b00 */
[C---:B--2---:R-:W-:Y:S02]  /*16c0*/  SHF.L.U32 R16, R8.reuse, 0x10, RZ ;  /* 0x0000001008107819 */ /* 0x044fe400000006ff */
[C---:B------:R-:W-:Y:S02]  /*16d0*/  SHF.L.U32 R3, R9.reuse, 0x10, RZ ;  /* 0x0000001009037819 */ /* 0x040fe400000006ff */
[----:B------:R-:W-:Y:S02]  /*16e0*/  PRMT R181, R8, 0x7632, R181 ;  /* 0x0000763208b57816 */ /* 0x000fe400000000b5 */
[----:B------:R-:W-:Y:S02]  /*16f0*/  PRMT R183, R9, 0x7632, R183 ;  /* 0x0000763209b77816 */ /* 0x000fe400000000b7 */
[C---:B---3--:R-:W-:Y:S02]  /*1700*/  PRMT R17, R12.reuse, 0x7632, R17 ;  /* 0x000076320c117816 */ /* 0x048fe40000000011 */
[----:B------:R-:W-:Y:S01]  /*1710*/  SHF.L.U32 R5, R12, 0x10, RZ ;  /* 0x000000100c057819 */ /* 0x000fe200000006ff */
[----:B------:R-:W-:Y:S01]  /*1720*/  FADD.FTZ R12, R16, -UR34 ;  /* 0x80000022100c7e21 */ /* 0x000fe20008010000 */
[----:B------:R-:W-:-:S02]  /*1730*/  PRMT R8, R14, 0x7632, R8 ;  /* 0x000076320e087816 */ /* 0x000fc40000000008 */
[----:B------:R-:W-:Y:S01]  /*1740*/  SHF.L.U32 R9, R14, 0x10, RZ ;  /* 0x000000100e097819 */ /* 0x000fe200000006ff */
[----:B------:R-:W-:Y:S01]  /*1750*/  FADD.FTZ R14, R3, -UR34 ;  /* 0x80000022030e7e21 */ /* 0x000fe20008010000 */
[----:B------:R-:W-:Y:S01]  /*1760*/  FMUL.FTZ R3, R12, UR32 ;  /* 0x000000200c037c20 */ /* 0x000fe20008410000 */
[----:B------:R-:W-:Y:S02]  /*1770*/  SHF.L.U32 R12, R17, 0x10, RZ ;  /* 0x00000010110c7819 */ /* 0x000fe400000006ff */
[----:B------:R-:W2:Y:S01]  /*1780*/  LDL R17, [R1+0x38] ;  /* 0x0000380001117983 */ /* 0x000ea20000100800 */
[----:B------:R-:W-:Y:S01]  /*1790*/  PRMT R185, R11, 0x7632, R185 ;  /* 0x000076320bb97816 */ /* 0x000fe200000000b9 */
[C---:B------:R-:W-:Y:S01]  /*17a0*/  IMAD.U32 R180, R10.reuse, 0x10000, RZ ;  /* 0x000100000ab47824 */ /* 0x040fe200078e00ff */
[----:B------:R-:W-:Y:S02]  /*17b0*/  PRMT R184, R10, 0x7632, R184 ;  /* 0x000076320ab87816 */ /* 0x000fe400000000b8 */
[----:B0-----:R-:W-:-:S02]  /*17c0*/  PRMT R6, R13, 0x7632, R6 ;  /* 0x000076320d067816 */ /* 0x001fc40000000006 */
[----:B------:R-:W-:Y:S02]  /*17d0*/  SHF.L.U32 R7, R13, 0x10, RZ ;  /* 0x000000100d077819 */ /* 0x000fe400000006ff */
[----:B------:R-:W-:Y:S02]  /*17e0*/  SHF.L.U32 R13, R181, 0x10, RZ ;  /* 0x00000010b50d7819 */ /* 0x000fe400000006ff */
[----:B------:R-:W-:Y:S01]  /*17f0*/  SHF.L.U32 R181, R185, 0x10, RZ ;  /* 0x00000010b9b57819 */ /* 0x000fe200000006ff */
[----:B------:R-:W-:Y:S01]  /*1800*/  FADD.FTZ R16, R180, -UR34 ;  /* 0x80000022b4107e21 */ /* 0x000fe20008010000 */
[----:B------:R-:W3:Y:S01]  /*1810*/  LDL R185, [R1+0x20] ;  /* 0x0000200001b97983 */ /* 0x000ee20000100800 */
[----:B------:R-:W-:-:S03]  /*1820*/  SHF.L.U32 R180, R184, 0x10, RZ ;  /* 0x00000010b8b47819 */ /* 0x000fc600000006ff */
[----:B------:R-:W4:Y:S01]  /*1830*/  LDL R184, [R1+0x34] ;  /* 0x0000340001b87983 */ /* 0x000f220000100800 */
[----:B------:R-:W-:Y:S01]  /*1840*/  SHF.L.U32 R182, R11, 0x10, RZ ;  /* 0x000000100bb67819 */ /* 0x000fe200000006ff */
[----:B------:R-:W-:Y:S02]  /*1850*/  IMAD.U32 R11, R183, 0x10000, RZ ;  /* 0x00010000b70b7824 */ /* 0x000fe400078e00ff */
[----:B------:R-:W4:Y:S01]  /*1860*/  LDL R183, [R1+0x3c] ;  /* 0x00003c0001b77983 */ /* 0x000f220000100800 */
[C---:B------:R-:W-:Y:S02]  /*1870*/  PRMT R18, R15.reuse, 0x7632, R18 ;  /* 0x000076320f127816 */ /* 0x040fe40000000012 */
[----:B------:R-:W-:Y:S01]  /*1880*/  SHF.L.U32 R10, R15, 0x10, RZ ;  /* 0x000000100f0a7819 */ /* 0x000fe200000006ff */
[----:B------:R-:W-:Y:S02]  /*1890*/  FADD.FTZ R15, R182, -UR34 ;  /* 0x80000022b60f7e21 */ /* 0x000fe40008010000 */
[----:B------:R-:W4:Y:S01]  /*18a0*/  LDL R182, [R1+0x28] ;  /* 0x0000280001b67983 */ /* 0x000f220000100800 */
[----:B------:R-:W-:Y:S01]  /*18b0*/  FADD.FTZ R88, R88, R5 ;  /* 0x0000000558587221 */ /* 0x000fe20000010000 */
[-C--:B------:R-:W-:Y:S01]  /*18c0*/  FFMA.FTZ R120, R3, R5.reuse, R120 ;  /* 0x0000000503787223 */ /* 0x080fe20000010078 */
[----:B------:R-:W-:Y:S01]  /*18d0*/  FMUL.FTZ R221, R221, R5 ;  /* 0x00000005dddd7220 */ /* 0x000fe20000410000 */
[----:B------:R-:W-:Y:S01]  /*18e0*/  FMUL.FTZ R5, R14, UR32 ;  /* 0x000000200e057c20 */ /* 0x000fe20008410000 */
[----:B------:R-:W-:-:S03]  /*18f0*/  FADD.FTZ R90, R90, R7 ;  /* 0x000000075a5a7221 */ /* 0x000fc60000010000 */
[----:B------:R-:W-:Y:S01]  /*1900*/  FFMA.FTZ R122, R5, R7, R122 ;  /* 0x00000007057a7223 */ /* 0x000fe2000001007a */
[----:B------:R-:W-:Y:S01]  /*1910*/  SHF.L.U32 R14, R6, 0x10, RZ ;  /* 0x00000010060e7819 */ /* 0x000fe200000006ff */
[----:B------:R-:W-:Y:S01]  /*1920*/  FMUL.FTZ R6, R16, UR32 ;  /* 0x0000002010067c20 */ /* 0x000fe20008410000 */
[----:B------:R-:W-:Y:S01]  /*1930*/  SHF.L.U32 R16, R8, 0x10, RZ ;  /* 0x0000001008107819 */ /* 0x000fe200000006ff */
[----:B------:R-:W-:Y:S02]  /*1940*/  FADD.FTZ R84, R84, R9 ;  /* 0x0000000954547221 */ /* 0x000fe40000010000 */
[----:B------:R-:W-:Y:S01]  /*1950*/  FFMA.FTZ R116, R6, R9, R116 ;  /* 0x0000000906747223 */ /* 0x000fe20000010074 */
[----:B------:R-:W-:Y:S01]  /*1960*/  FADD.FTZ R89, R89, R12 ;  /* 0x0000000c59597221 */ /* 0x000fe20000010000 */
[----:B------:R-:W-:Y:S01]  /*1970*/  FADD.FTZ R91, R91, R14 ;  /* 0x0000000e5b5b7221 */ /* 0x000fe20000010000 */
[----:B------:R-:W-:Y:S01]  /*1980*/  FADD.FTZ R85, R85, R16 ;  /* 0x0000001055557221 */ /* 0x000fe20000010000 */
[----:B------:R-:W-:Y:S01]  /*1990*/  SHF.L.U32 R18, R18, 0x10, RZ ;  /* 0x0000001012127819 */ /* 0x000fe200000006ff */
[----:B------:R-:W-:-:S04]  /*19a0*/  FADD.FTZ R86, R86, R10 ;  /* 0x0000000a56567221 */ /* 0x000fc80000010000 */
[----:B------:R-:W-:Y:S01]  /*19b0*/  FADD.FTZ R87, R87, R18 ;  /* 0x0000001257577221 */ /* 0x000fe20000010000 */
[----:B------:R-:W-:Y:S01]  /*19c0*/  IADD3 R236, PT, PT, R236, 0x100, RZ ;  /* 0x00000100ecec7810 */ /* 0x000fe20007ffe0ff */
[----:B------:R-:W-:Y:S01]  /*19d0*/  VIADD R227, R227, 0x100 ;  /* 0x00000100e3e37836 */ /* 0x000fe20000000000 */
[----:B------:R-:W-:Y:S01]  /*19e0*/  IADD3 R228, PT, PT, R228, 0x100, RZ ;  /* 0x00000100e4e47810 */ /* 0x000fe20007ffe0ff */
[----:B--2---:R-:W-:Y:S01]  /*19f0*/  FMUL.FTZ R7, R17, R7 ;  /* 0x0000000711077220 */ /* 0x004fe20000410000 */
[----:B------:R-:W-:Y:S01]  /*1a00*/  FADD.FTZ R17, R13, -UR34 ;  /* 0x800000220d117e21 */ /* 0x000fe20008010000 */
[----:B------:R-:W-:-:S03]  /*1a10*/  FADD.FTZ R13, R11, -UR34 ;  /* 0x800000220b0d7e21 */ /* 0x000fc60008010000 */
[----:B------:R-:W-:Y:S01]  /*1a20*/  FMUL.FTZ R11, R17, UR32 ;  /* 0x00000020110b7c20 */ /* 0x000fe20008410000 */
[----:B------:R-:W-:Y:S01]  /*1a30*/  FADD.FTZ R17, R181, -UR34 ;  /* 0x80000022b5117e21 */ /* 0x000fe20008010000 */
[----:B------:R-:W-:Y:S02]  /*1a40*/  FFMA.FTZ R181, R3, R221, R234 ;  /* 0x000000dd03b57223 */ /* 0x000fe400000100ea */
[-C--:B------:R-:W-:Y:S01]  /*1a50*/  FFMA.FTZ R121, R11, R12.reuse, R121 ;  /* 0x0000000c0b797223 */ /* 0x080fe20000010079 */
[----:B---3--:R-:W-:Y:S01]  /*1a60*/  FMUL.FTZ R8, R185, R9 ;  /* 0x00000009b9087220 */ /* 0x008fe20000410000 */
[----:B------:R-:W-:Y:S01]  /*1a70*/  FMUL.FTZ R9, R15, UR32 ;  /* 0x000000200f097c20 */ /* 0x000fe20008410000 */
[----:B------:R-:W-:Y:S01]  /*1a80*/  FADD.FTZ R15, R180, -UR34 ;  /* 0x80000022b40f7e21 */ /* 0x000fe20008010000 */
[----:B------:R-:W-:Y:S01]  /*1a90*/  FADD.FTZ R180, R235, R221 ;  /* 0x000000ddebb47221 */ /* 0x000fe20000010000 */
[----:B----4-:R-:W-:Y:S01]  /*1aa0*/  FMUL.FTZ R12, R184, R12 ;  /* 0x0000000cb80c7220 */ /* 0x010fe20000410000 */
[----:B------:R-:W-:-:S03]  /*1ab0*/  FMUL.FTZ R13, R13, UR32 ;  /* 0x000000200d0d7c20 */ /* 0x000fc60008410000 */
[----:B------:R-:W-:Y:S01]  /*1ac0*/  FADD.FTZ R180, R180, R12 ;  /* 0x0000000cb4b47221 */ /* 0x000fe20000010000 */
[----:B------:R-:W-:Y:S01]  /*1ad0*/  FFMA.FTZ R181, R11, R12, R181 ;  /* 0x0000000c0bb57223 */ /* 0x000fe200000100b5 */
[-C--:B------:R-:W-:Y:S01]  /*1ae0*/  FFMA.FTZ R123, R13, R14.reuse, R123 ;  /* 0x0000000e0d7b7223 */ /* 0x080fe2000001007b */
[----:B------:R-:W-:Y:S01]  /*1af0*/  FMUL.FTZ R14, R183, R14 ;  /* 0x0000000eb70e7220 */ /* 0x000fe20000410000 */
[----:B------:R-:W-:Y:S01]  /*1b00*/  FADD.FTZ R180, R180, R7 ;  /* 0x00000007b4b47221 */ /* 0x000fe20000010000 */
[----:B------:R-:W-:Y:S01]  /*1b10*/  FFMA.FTZ R181, R5, R7, R181 ;  /* 0x0000000705b57223 */ /* 0x000fe200000100b5 */
[----:B------:R-:W-:Y:S02]  /*1b20*/  FMUL.FTZ R15, R15, UR32 ;  /* 0x000000200f0f7c20 */ /* 0x000fe40008410000 */
[----:B------:R-:W-:Y:S01]  /*1b30*/  FADD.FTZ R180, R180, R14 ;  /* 0x0000000eb4b47221 */ /* 0x000fe20000010000 */
[----:B------:R-:W-:Y:S01]  /*1b40*/  FFMA.FTZ R181, R13, R14, R181 ;  /* 0x0000000e0db57223 */ /* 0x000fe200000100b5 */
[-C--:B------:R-:W-:Y:S01]  /*1b50*/  FFMA.FTZ R117, R15, R16.reuse, R117 ;  /* 0x000000100f757223 */ /* 0x080fe20000010075 */
[----:B------:R-:W-:Y:S01]  /*1b60*/  FMUL.FTZ R16, R187, R16 ;  /* 0x00000010bb107220 */ /* 0x000fe20000410000 */
[----:B------:R-:W-:Y:S01]  /*1b70*/  FADD.FTZ R180, R180, R8 ;  /* 0x00000008b4b47221 */ /* 0x000fe20000010000 */
[----:B------:R-:W-:Y:S01]  /*1b80*/  FFMA.FTZ R181, R6, R8, R181 ;  /* 0x0000000806b57223 */ /* 0x000fe200000100b5 */
[-C--:B------:R-:W-:Y:S01]  /*1b90*/  FFMA.FTZ R118, R9, R10.reuse, R118 ;  /* 0x0000000a09767223 */ /* 0x080fe20000010076 */
[----:B------:R-:W-:Y:S01]  /*1ba0*/  FMUL.FTZ R17, R17, UR32 ;  /* 0x0000002011117c20 */ /* 0x000fe20008410000 */
[----:B------:R-:W-:Y:S01]  /*1bb0*/  FMUL.FTZ R10, R182, R10 ;  /* 0x0000000ab60a7220 */ /* 0x000fe20000410000 */
[----:B------:R-:W-:Y:S01]  /*1bc0*/  FADD.FTZ R180, R180, R16 ;  /* 0x00000010b4b47221 */ /* 0x000fe20000010000 */
[----:B------:R-:W-:Y:S01]  /*1bd0*/  FFMA.FTZ R181, R15, R16, R181 ;  /* 0x000000100fb57223 */ /* 0x000fe200000100b5 */
[-C--:B------:R-:W-:Y:S01]  /*1be0*/  FFMA.FTZ R119, R17, R18.reuse, R119 ;  /* 0x0000001211777223 */ /* 0x080fe20000010077 */
[----:B------:R-:W-:Y:S01]  /*1bf0*/  FMUL.FTZ R18, R186, R18 ;  /* 0x00000012ba127220 */ /* 0x000fe20000410000 */
[----:B------:R-:W-:Y:S01]  /*1c00*/  FADD.FTZ R180, R180, R10 ;  /* 0x0000000ab4b47221 */ /* 0x000fe20000010000 */
[----:B------:R-:W-:-:S03]  /*1c10*/  FFMA.FTZ R181, R9, R10, R181 ;  /* 0x0000000a09b57223 */ /* 0x000fc600000100b5 */
[----:B------:R-:W-:Y:S01]  /*1c20*/  FADD.FTZ R235, R180, R18 ;  /* 0x00000012b4eb7221 */ /* 0x000fe20000010000 */
[----:B------:R-:W-:-:S07]  /*1c30*/  FFMA.FTZ R234, R17, R18, R181 ;  /* 0x0000001211ea7223 */ /* 0x000fce00000100b5 */
.L_x_4067:
[----:B------:R-:W-:Y:S05]  /*1c40*/  BSYNC.RECONVERGENT B1 ;  /* 0x0000000000017941 */ /* 0x000fea0003800200 */
.L_x_4066:
[----:B------:R-:W-:Y:S04]  /*1c50*/  BSSY.RECONVERGENT B1, `(.L_x_4068) ;  /* 0x000006b000017945 */ /* 0x000fe80003800200 */
[----:B------:R-:W-:Y:S05]  /*1c60*/  @!P3 BRA `(.L_x_4069) ;  /* 0x0000000400a4b947 */ /* 0x000fea0003800000 */
[----:B------:R-:W0:Y:S01]  /*1c70*/  LDC.64 R20, c[0x0][0x3a8] ;  /* 0x0000ea00ff147b82 */ /* 0x000e220000000a00 */
[----:B------:R-:W-:Y:S01]  /*1c80*/  ISETP.NE.U32.AND P0, PT, RZ, UR24, PT ;  /* 0x00000018ff007c0c */ /* 0x000fe2000bf05070 */
[----:B------:R-:W2:Y:S04]  /*1c90*/  LDL R204, [R1+0x8] ;  /* 0x0000080001cc7983 */ /* 0x000ea80000100800 */
[----:B------:R-:W3:Y:S02]  /*1ca0*/  LDL R203, [R1+0x14] ;  /* 0x0000140001cb7983 */ /* 0x000ee40000100800 */
[----:B------:R-:W1:Y:S02]  /*1cb0*/  LDC.64 R180, c[0x0][0x428] ;  /* 0x00010a00ffb47b82 */ /* 0x000e640000000a00 */
[----:B------:R-:W4:Y:S04]  /*1cc0*/  LDL R202, [R1] ;  /* 0x0000000001ca7983 */ /* 0x000f280000100800 */
[----:B------:R-:W4:Y:S02]  /*1cd0*/  LDL R205, [R1+0x1c] ;  /* 0x00001c0001cd7983 */ /* 0x000f240000100800 */
[----:B------:R-:W1:Y:S02]  /*1ce0*/  LDC.64 R186, c[0x0][0x3b0] ;  /* 0x0000ec00ffba7b82 */ /* 0x000e640000000a00 */
[----:B------:R-:W4:Y:S01]  /*1cf0*/  LDL R206, [R1+0xc] ;  /* 0x00000c0001ce7983 */ /* 0x000f220000100800 */
[----:B0-----:R-:W-:-:S06]  /*1d00*/  IMAD.WIDE.U32 R20, R227, 0x10, R20 ;  /* 0x00000010e3147825 */ /* 0x001fcc00078e0014 */
[----:B------:R-:W2:Y:S01]  /*1d10*/  LDG.E.128 R20, desc[UR20][R20.64] ;  /* 0x0000001414147981 */ /* 0x000ea2000c1e1d00 */
[----:B------:R-:W-:-:S13]  /*1d20*/  ISETP.NE.AND.EX P0, PT, RZ, UR25, PT, P0 ;  /* 0x00000019ff007c0c */ /* 0x000fda000bf05300 */
[----:B------:R-:W0:Y:S01]  /*1d30*/  @P0 LDC.64 R184, c[0x0][0x438] ;  /* 0x00010e00ffb80b82 */ /* 0x000e220000000a00 */
[----:B-1----:R-:W-:-:S06]  /*1d40*/  IMAD.WIDE.U32 R180, R236, 0x10, R180 ;  /* 0x00000010ecb47825 */ /* 0x002fcc00078e00b4 */
[----:B------:R-:W3:Y:S01]  /*1d50*/  LDG.E.128 R180, desc[UR20][R180.64] ;  /* 0x00000014b4b47981 */ /* 0x000ee2000c1e1d00 */
[----:B0-----:R-:W-:-:S05]  /*1d60*/  @P0 IMAD.WIDE.U32 R184, R227, 0x10, R184 ;  /* 0x00000010e3b80825 */ /* 0x001fca00078e00b8 */
[----:B------:R0:W5:Y:S02]  /*1d70*/  @P0 LDG.E.128 R24, desc[UR20][R184.64] ;  /* 0x00000014b8180981 */ /* 0x000164000c1e1d00 */
[----:B0-----:R-:W-:-:S05]  /*1d80*/  IMAD.WIDE.U32 R184, R228, 0x8, R186 ;  /* 0x00000008e4b87825 */ /* 0x001fca00078e00ba */
[----:B------:R2:W5:Y:S02]  /*1d90*/  LDG.E.64 R188, desc[UR20][R184.64] ;  /* 0x00000014b8bc7981 */ /* 0x000564000c1e1b00 */
[----:B--2---:R-:W-:Y:S02]  /*1da0*/  SHF.L.U32 R184, R20, 0x10, RZ ;  /* 0x0000001014b87819 */ /* 0x004fe400000006ff */
[----:B------:R-:W-:-:S03]  /*1db0*/  SHF.L.U32 R19, R21, 0x10, RZ ;  /* 0x0000001015137819 */ /* 0x000fc600000006ff */
[----:B------:R-:W-:Y:S02]  /*1dc0*/  FADD.FTZ R198, R184, -UR34 ;  /* 0x80000022b8c67e21 */ /* 0x000fe40008010000 */
[----:B------:R-:W-:Y:S02]  /*1dd0*/  FADD.FTZ R184, R19, -UR34 ;  /* 0x8000002213b87e21 */ /* 0x000fe40008010000 */
[----:B------:R-:W-:Y:S02]  /*1de0*/  FMUL.FTZ R19, R198, UR32 ;  /* 0x00000020c6137c20 */ /* 0x000fe40008410000 */
[----:B------:R-:W2:Y:S01]  /*1df0*/  LDL R198, [R1+0x18] ;  /* 0x0000180001c67983 */ /* 0x000ea20000100800 */
[----:B------:R-:W-:Y:S02]  /*1e00*/  PRMT R199, R21, 0x7632, R199 ;  /* 0x0000763215c77816 */ /* 0x000fe400000000c7 */
[----:B------:R-:W-:Y:S02]  /*1e10*/  PRMT R200, R22, 0x7632, R200 ;  /* 0x0000763216c87816 */ /* 0x000fe400000000c8 */
[----:B------:R-:W-:-:S02]  /*1e20*/  PRMT R201, R23, 0x7632, R201 ;  /* 0x0000763217c97816 */ /* 0x000fc400000000c9 */
[----:B------:R-:W-:Y:S02]  /*1e30*/  SHF.L.U32 R187, R22, 0x10, RZ ;  /* 0x0000001016bb7819 */ /* 0x000fe400000006ff */
[----:B------:R-:W-:Y:S02]  /*1e40*/  SHF.L.U32 R197, R23, 0x10, RZ ;  /* 0x0000001017c57819 */ /* 0x000fe400000006ff */
[C---:B---3--:R-:W-:Y:S02]  /*1e50*/  PRMT R22, R181.reuse, 0x7632, R22 ;  /* 0x00007632b5167816 */ /* 0x048fe40000000016 */
[----:B------:R-:W-:Y:S02]  /*1e60*/  SHF.L.U32 R23, R181, 0x10, RZ ;  /* 0x00000010b5177819 */ /* 0x000fe400000006ff */
[----:B------:R-:W-:Y:S02]  /*1e70*/  SHF.L.U32 R181, R199, 0x10, RZ ;  /* 0x00000010c7b57819 */ /* 0x000fe400000006ff */
[----:B------:R-:W-:-:S02]  /*1e80*/  SHF.L.U32 R199, R200, 0x10, RZ ;  /* 0x00000010c8c77819 */ /* 0x000fc400000006ff */
[----:B------:R-:W-:Y:S02]  /*1e90*/  SHF.L.U32 R200, R201, 0x10, RZ ;  /* 0x00000010c9c87819 */ /* 0x000fe400000006ff */
[----:B------:R-:W3:Y:S01]  /*1ea0*/  LDL R201, [R1+0x10] ;  /* 0x0000100001c97983 */ /* 0x000ee20000100800 */
[----:B------:R-:W-:Y:S02]  /*1eb0*/  PRMT R21, R180, 0x7632, R21 ;  /* 0x00007632b4157816 */ /* 0x000fe40000000015 */
[C---:B------:R-:W-:Y:S02]  /*1ec0*/  PRMT R186, R182.reuse, 0x7632, R186 ;  /* 0x00007632b6ba7816 */ /* 0x040fe400000000ba */
[----:B------:R-:W-:Y:S01]  /*1ed0*/  SHF.L.U32 R196, R182, 0x10, RZ ;  /* 0x00000010b6c47819 */ /* 0x000fe200000006ff */
[----:B------:R-:W-:Y:S01]  /*1ee0*/  FADD.FTZ R182, R187, -UR34 ;  /* 0x80000022bbb67e21 */ /* 0x000fe20008010000 */
[----:B------:R-:W-:Y:S02]  /*1ef0*/  PRMT R185, R20, 0x7632, R185 ;  /* 0x0000763214b97816 */ /* 0x000fe400000000b9 */
[----:B------:R-:W-:Y:S01]  /*1f00*/  SHF.L.U32 R187, R21, 0x10, RZ ;  /* 0x0000001015bb7819 */ /* 0x000fe200000006ff */
[----:B------:R-:W-:Y:S01]  /*1f10*/  FMUL.FTZ R21, R184, UR32 ;  /* 0x00000020b8157c20 */ /* 0x000fe20008410000 */
[----:B------:R-:W-:-:S02]  /*1f20*/  SHF.L.U32 R20, R180, 0x10, RZ ;  /* 0x00000010b4147819 */ /* 0x000fc400000006ff */
[C---:B------:R-:W-:Y:S01]  /*1f30*/  PRMT R180, R183.reuse, 0x7632, R180 ;  /* 0x00007632b7b47816 */ /* 0x040fe200000000b4 */
[----:B------:R-:W-:Y:S02]  /*1f40*/  IMAD.U32 R183, R183, 0x10000, RZ ;  /* 0x00010000b7b77824 */ /* 0x000fe400078e00ff */
[----:B------:R-:W-:Y:S01]  /*1f50*/  FADD.FTZ R82, R82, R23 ;  /* 0x0000001752527221 */ /* 0x000fe20000010000 */
[-C--:B------:R-:W-:Y:S01]  /*1f60*/  FFMA.FTZ R114, R21, R23.reuse, R114 ;  /* 0x0000001715727223 */ /* 0x080fe20000010072 */
[----:B--2---:R-:W-:Y:S01]  /*1f70*/  FMUL.FTZ R23, R198, R23 ;  /* 0x00000017c6177220 */ /* 0x004fe20000410000 */
[----:B------:R-:W-:Y:S02]  /*1f80*/  FMUL.FTZ R198, R204, R183 ;  /* 0x000000b7ccc67220 */ /* 0x000fe40000410000 */
[----:B------:R-:W2:Y:S01]  /*1f90*/  LDL R204, [R1+0x4] ;  /* 0x0000040001cc7983 */ /* 0x000ea20000100800 */
[----:B------:R-:W-:Y:S01]  /*1fa0*/  FADD.FTZ R197, R197, -UR34 ;  /* 0x80000022c5c57e21 */ /* 0x000fe20008010000 */
[----:B------:R-:W-:-:S02]  /*1fb0*/  SHF.L.U32 R185, R185, 0x10, RZ ;  /* 0x00000010b9b97819 */ /* 0x000fc400000006ff */
[----:B------:R-:W-:Y:S01]  /*1fc0*/  SHF.L.U32 R184, R22, 0x10, RZ ;  /* 0x0000001016b87819 */ /* 0x000fe200000006ff */
[----:B------:R-:W-:Y:S01]  /*1fd0*/  FMUL.FTZ R22, R182, UR32 ;  /* 0x00000020b6167c20 */ /* 0x000fe20008410000 */
[----:B------:R-:W-:Y:S01]  /*1fe0*/  FMUL.FTZ R197, R197, UR32 ;  /* 0x00000020c5c57c20 */ /* 0x000fe20008410000 */
[----:B------:R-:W-:Y:S02]  /*1ff0*/  IMAD.U32 R182, R186, 0x10000, RZ ;  /* 0x00010000bab67824 */ /* 0x000fe400078e00ff */
[----:B------:R-:W-:Y:S01]  /*2000*/  FADD.FTZ R186, R185, -UR34 ;  /* 0x80000022b9ba7e21 */ /* 0x000fe20008010000 */
[----:B------:R-:W-:Y:S01]  /*2010*/  FADD.FTZ R78, R78, R183 ;  /* 0x000000b74e4e7221 */ /* 0x000fe20000010000 */
[----:B------:R-:W-:Y:S01]  /*2020*/  FFMA.FTZ R110, R197, R183, R110 ;  /* 0x000000b7c56e7223 */ /* 0x000fe2000001006e */
[----:B------:R-:W-:Y:S01]  /*2030*/  FADD.FTZ R183, R199, -UR34 ;  /* 0x80000022c7b77e21 */ /* 0x000fe20008010000 */
[----:B------:R-:W-:Y:S01]  /*2040*/  FADD.FTZ R80, R80, R20 ;  /* 0x0000001450507221 */ /* 0x000fe20000010000 */
[-C--:B------:R-:W-:Y:S01]  /*2050*/  FFMA.FTZ R112, R19, R20.reuse, R112 ;  /* 0x0000001413707223 */ /* 0x080fe20000010070 */
[----:B------:R-:W-:Y:S01]  /*2060*/  FMUL.FTZ R199, R186, UR32 ;  /* 0x00000020bac77c20 */ /* 0x000fe20008410000 */
[----:B------:R-:W-:Y:S01]  /*2070*/  FADD.FTZ R185, R181, -UR34 ;  /* 0x80000022b5b97e21 */ /* 0x000fe20008010000 */
[----:B------:R-:W-:Y:S01]  /*2080*/  FADD.FTZ R181, R200, -UR34 ;  /* 0x80000022c8b57e21 */ /* 0x000fe20008010000 */
[----:B---3--:R-:W-:Y:S01]  /*2090*/  FMUL.FTZ R20, R201, R20 ;  /* 0x00000014c9147220 */ /* 0x008fe20000410000 */
[----:B------:R-:W-:Y:S01]  /*20a0*/  FADD.FTZ R81, R81, R187 ;  /* 0x000000bb51517221 */ /* 0x000fe20000010000 */
[-C--:B------:R-:W-:Y:S01]  /*20b0*/  FFMA.FTZ R113, R199, R187.reuse, R113 ;  /* 0x000000bbc7717223 */ /* 0x080fe20000010071 */
[----:B------:R-:W-:Y:S01]  /*20c0*/  FMUL.FTZ R200, R203, R187 ;  /* 0x000000bbcbc87220 */ /* 0x000fe20000410000 */
[----:B------:R-:W-:Y:S01]  /*20d0*/  FADD.FTZ R186, R235, R20 ;  /* 0x00000014ebba7221 */ /* 0x000fe20000010000 */
[----:B------:R-:W-:Y:S01]  /*20e0*/  FFMA.FTZ R187, R19, R20, R234 ;  /* 0x0000001413bb7223 */ /* 0x000fe200000100ea */
[----:B------:R-:W-:-:S02]  /*20f0*/  FADD.FTZ R76, R76, R196 ;  /* 0x000000c44c4c7221 */ /* 0x000fc40000010000 */
[----:B------:R-:W-:Y:S01]  /*2100*/  FADD.FTZ R186, R186, R200 ;  /* 0x000000c8baba7221 */ /* 0x000fe20000010000 */
[----:B------:R-:W-:Y:S01]  /*2110*/  FFMA.FTZ R187, R199, R200, R187 ;  /* 0x000000c8c7bb7223 */ /* 0x000fe200000100bb */
[-C--:B------:R-:W-:Y:S01]  /*2120*/  FFMA.FTZ R108, R22, R196.reuse, R108 ;  /* 0x000000c4166c7223 */ /* 0x080fe2000001006c */
[----:B----4-:R-:W-:Y:S01]  /*2130*/  FMUL.FTZ R196, R202, R196 ;  /* 0x000000c4cac47220 */ /* 0x010fe20000410000 */
[----:B------:R-:W-:Y:S01]  /*2140*/  FMUL.FTZ R201, R185, UR32 ;  /* 0x00000020b9c97c20 */ /* 0x000fe20008410000 */
[----:B------:R-:W-:Y:S01]  /*2150*/  FMUL.FTZ R202, R205, R184 ;  /* 0x000000b8cdca7220 */ /* 0x000fe20000410000 */
[----:B------:R-:W-:Y:S01]  /*2160*/  FADD.FTZ R186, R186, R23 ;  /* 0x00000017baba7221 */ /* 0x000fe20000010000 */
[----:B------:R-:W-:Y:S01]  /*2170*/  FFMA.FTZ R187, R21, R23, R187 ;  /* 0x0000001715bb7223 */ /* 0x000fe200000100bb */
[----:B------:R-:W-:Y:S02]  /*2180*/  FMUL.FTZ R203, R183, UR32 ;  /* 0x00000020b7cb7c20 */ /* 0x000fe40008410000 */
[----:B------:R-:W-:Y:S01]  /*2190*/  FADD.FTZ R183, R186, R202 ;  /* 0x000000cabab77221 */ /* 0x000fe20000010000 */
[----:B------:R-:W-:Y:S01]  /*21a0*/  FFMA.FTZ R187, R201, R202, R187 ;  /* 0x000000cac9bb7223 */ /* 0x000fe200000100bb */
[----:B------:R-:W-:Y:S01]  /*21b0*/  FADD.FTZ R77, R77, R182 ;  /* 0x000000b64d4d7221 */ /* 0x000fe20000010000 */
[----:B------:R-:W-:Y:S01]  /*21c0*/  FFMA.FTZ R109, R203, R182, R109 ;  /* 0x000000b6cb6d7223 */ /* 0x000fe2000001006d */
[----:B------:R-:W-:Y:S01]  /*21d0*/  FADD.FTZ R183, R183, R196 ;  /* 0x000000c4b7b77221 */ /* 0x000fe20000010000 */
[----:B------:R-:W-:Y:S01]  /*21e0*/  SHF.L.U32 R180, R180, 0x10, RZ ;  /* 0x00000010b4b47819 */ /* 0x000fe200000006ff */
[----:B------:R-:W-:-:S04]  /*21f0*/  FMUL.FTZ R205, R181, UR32 ;  /* 0x00000020b5cd7c20 */ /* 0x000fc80008410000 */
[----:B------:R-:W-:Y:S01]  /*2200*/  FMUL.FTZ R206, R206, R180 ;  /* 0x000000b4cece7220 */ /* 0x000fe20000410000 */
[----:B------:R-:W-:Y:S01]  /*2210*/  IADD3 R236, PT, PT, R236, 0x100, RZ ;  /* 0x00000100ecec7810 */ /* 0x000fe20007ffe0ff */
[----:B------:R-:W-:Y:S01]  /*2220*/  FADD.FTZ R83, R83, R184 ;  /* 0x000000b853537221 */ /* 0x000fe20000010000 */
[----:B------:R-:W-:Y:S01]  /*2230*/  FFMA.FTZ R115, R201, R184, R115 ;  /* 0x000000b8c9737223 */ /* 0x000fe20000010073 */
[----:B------:R-:W-:Y:S01]  /*2240*/  FADD.FTZ R79, R79, R180 ;  /* 0x000000b44f4f7221 */ /* 0x000fe20000010000 */
[----:B------:R-:W-:Y:S01]  /*2250*/  FFMA.FTZ R111, R205, R180, R111 ;  /* 0x000000b4cd6f7223 */ /* 0x000fe2000001006f */
[----:B------:R-:W-:Y:S02]  /*2260*/  IADD3 R228, PT, PT, R228, 0x100, RZ ;  /* 0x00000100e4e47810 */ /* 0x000fe40007ffe0ff */
[----:B------:R-:W-:Y:S01]  /*2270*/  IADD3 R227, PT, PT, R227, 0x100, RZ ;  /* 0x00000100e3e37810 */ /* 0x000fe20007ffe0ff */
[----:B--2---:R-:W-:Y:S01]  /*2280*/  FMUL.FTZ R204, R204, R182 ;  /* 0x000000b6cccc7220 */ /* 0x004fe20000410000 */
[----:B------:R-:W-:-:S03]  /*2290*/  FFMA.FTZ R182, R22, R196, R187 ;  /* 0x000000c416b67223 */ /* 0x000fc600000100bb */
[----:B------:R-:W-:Y:S01]  /*22a0*/  FADD.FTZ R183, R183, R204 ;  /* 0x000000ccb7b77221 */ /* 0x000fe20000010000 */
[----:B------:R-:W-:-:S03]  /*22b0*/  FFMA.FTZ R182, R203, R204, R182 ;  /* 0x000000cccbb67223 */ /* 0x000fc600000100b6 */
[----:B------:R-:W-:Y:S01]  /*22c0*/  FADD.FTZ R183, R183, R198 ;  /* 0x000000c6b7b77221 */ /* 0x000fe20000010000 */
[----:B------:R-:W-:-:S03]  /*22d0*/  FFMA.FTZ R182, R197, R198, R182 ;  /* 0x000000c6c5b67223 */ /* 0x000fc600000100b6 */
[----:B------:R-:W-:Y:S01]  /*22e0*/  FADD.FTZ R235, R183, R206 ;  /* 0x000000ceb7eb7221 */ /* 0x000fe20000010000 */
[----:B------:R-:W-:-:S07]  /*22f0*/  FFMA.FTZ R234, R205, R206, R182 ;  /* 0x000000cecdea7223 */ /* 0x000fce00000100b6 */
.L_x_4069:
[----:B------:R-:W-:Y:S05]  /*2300*/  BSYNC.RECONVERGENT B1 ;  /* 0x0000000000017941 */ /* 0x000fea0003800200 */
.L_x_4068:
        /* <DEDUP_REMOVED lines=11> */
[----:B0-----:R-:W-:-:S04]  /*23c0*/  @P0 IMAD.WIDE.U32 R208, R227, 0x10, R194 ;  /* 0x00000010e3d00825 */ /* 0x001fc800078e00c2 */
[--C-:B--2---:R-:W-:Y:S01]  /*23d0*/  IMAD.WIDE.U32 R194, R228, 0x8, R210.reuse ;  /* 0x00000008e4c27825 */ /* 0x104fe200078e00d2 */
[----:B------:R4:W5:Y:S05]  /*23e0*/  @P0 LDG.E.128 R164, desc[UR20][R208.64] ;  /* 0x00000014d0a40981 */ /* 0x00096a000c1e1d00 */
[----:B------:R-:W5:Y:S01]  /*23f0*/  LDG.E.64 R194, desc[UR20][R194.64] ;  /* 0x00000014c2c27981 */ /* 0x000f62000c1e1b00 */
[C---:B---3--:R-:W-:Y:S02]  /*2400*/  PRMT R210, R180.reuse, 0x7632, R210 ;  /* 0x00007632b4d27816 */ /* 0x048fe400000000d2 */
[----:B------:R-:W-:Y:S02]  /*2410*/  SHF.L.U32 R213, R180, 0x10, RZ ;  /* 0x00000010b4d57819 */ /* 0x000fe400000006ff */
[----:B------:R-:W-:-:S02]  /*2420*/  PRMT R211, R182, 0x7632, R211 ;  /* 0x00007632b6d37816 */ /* 0x000fc400000000d3 */
[----:B------:R-:W-:Y:S02]  /*2430*/  SHF.L.U32 R212, R182, 0x10, RZ ;  /* 0x00000010b6d47819 */ /* 0x000fe400000006ff */
[----:B------:R-:W-:Y:S02]  /*2440*/  SHF.L.U32 R215, R181, 0x10, RZ ;  /* 0x00000010b5d77819 */ /* 0x000fe400000006ff */
[C---:B------:R-:W-:Y:S01]  /*2450*/  PRMT R182, R183.reuse, 0x7632, R182 ;  /* 0x00007632b7b67816 */ /* 0x040fe200000000b6 */
[----:B----4-:R-:W-:Y:S01]  /*2460*/  IMAD.U32 R209, R184, 0x10000, RZ ;  /* 0x00010000b8d17824 */ /* 0x010fe200078e00ff */
[----:B------:R-:W-:Y:S02]  /*2470*/  SHF.L.U32 R183, R183, 0x10, RZ ;  /* 0x00000010b7b77819 */ /* 0x000fe400000006ff */
[----:B------:R-:W-:Y:S02]  /*2480*/  SHF.L.U32 R214, R210, 0x10, RZ ;  /* 0x00000010d2d67819 */ /* 0x000fe400000006ff */
[----:B------:R-:W-:-:S02]  /*2490*/  PRMT R207, R181, 0x7632, R207 ;  /* 0x00007632b5cf7816 */ /* 0x000fc400000000cf */
[----:B------:R-:W-:Y:S01]  /*24a0*/  PRMT R208, R184, 0x7632, R208 ;  /* 0x00007632b8d07816 */ /* 0x000fe200000000d0 */
        /* <DEDUP_REMOVED lines=8> */
[C---:B------:R-:W-:Y:S01]  /*2530*/  PRMT R218, R187.reuse, 0x7632, R218 ;  /* 0x00007632bbda7816 */ /* 0x040fe200000000da */
[----:B------:R-:W-:Y:S01]  /*2540*/  IMAD.U32 R184, R208, 0x10000, RZ ;  /* 0x00010000d0b87824 */ /* 0x000fe200078e00ff */
[----:B------:R-:W-:Y:S01]  /*2550*/  SHF.L.U32 R187, R187, 0x10, RZ ;  /* 0x00000010bbbb7819 */ /* 0x000fe200000006ff */
[----:B------:R-:W-:Y:S01]  /*2560*/  FMUL.FTZ R213, R213, UR32 ;  /* 0x00000020d5d57c20 */ /* 0x000fe20008410000 */
[----:B------:R-:W-:Y:S01]  /*2570*/  FMUL.FTZ R215, R215, UR32 ;  /* 0x00000020d7d77c20 */ /* 0x000fe20008410000 */
        /* <DEDUP_REMOVED lines=16> */
[----:B------:R-:W-:Y:S01]  /*2680*/  SHF.L.U32 R186, R211, 0x10, RZ ;  /* 0x00000010d3ba7819 */ /* 0x000fe200000006ff */
        /* <DEDUP_REMOVED lines=39> */
[----:B------:R-:W-:Y:S06]  /*2900*/  BRA `(.L_x_4070) ;  /* 0x0000000400347947 */ /* 0x000fec0003800000 */
.L_x_4063:
[----:B------:R-:W-:Y:S01]  /*2910*/  UISETP.GE.AND UP3, UPT, UR10, 0x1, UPT ;  /* 0x000000010a00788c */ /* 0x000fe2000bf66270 */
[----:B------:R-:W0:Y:S01]  /*2920*/  S2R R252, SR_TID.X ;  /* 0x0000000000fc7919 */ /* 0x000e220000002100 */
[----:B------:R-:W-:Y:S01]  /*2930*/  UMOV UR9, UR4 ;  /* 0x0000000400097c82 */ /* 0x000fe20008000000 */
[----:B----4-:R-:W-:Y:S01]  /*2940*/  UISETP.NE.U32.AND UP0, UPT, UR24, URZ, UPT ;  /* 0x000000ff1800728c */ /* 0x010fe2000bf05070 */
[----:B------:R-:W-:Y:S02]  /*2950*/  HFMA2 R182, -RZ, RZ, 0, 0 ;  /* 0x00000000ffb67431 */ /* 0x000fe400000001ff */
[----:B------:R-:W-:Y:S01]  /*2960*/  PLOP3.LUT P0, PT, PT, PT, UP3, 0x80, 0x8 ;  /* 0x000000000008781c */ /* 0x000fe20003f0f038 */
[----:B------:R-:W-:-:S04]  /*2970*/  UISETP.NE.AND.EX UP0, UPT, UR25, URZ, UPT, UP0 ;  /* 0x000000ff1900728c */ /* 0x000fc8000bf05300 */
[----:B------:R-:W-:-:S04]  /*2980*/  @UP3 UIADD3 UR5, UPT, UPT, UR10, -0x1, URZ ;  /* 0xffffffff0a053890 */ /* 0x000fc8000fffe0ff */
[----:B------:R-:W-:Y:S02]  /*2990*/  @UP3 UIMAD UR7, UR5, UR9, URZ ;  /* 0x00000009050732a4 */ /* 0x000fe4000f8e02ff */
[----:B------:R-:W-:Y:S02]  /*29a0*/  UIMAD UR5, UR11, UR9, URZ ;  /* 0x000000090b0572a4 */ /* 0x000fe4000f8e02ff */
[----:B------:R-:W-:Y:S02]  /*29b0*/  @UP3 USHF.R.S32.HI UR8, URZ, 0x1f, UR7 ;  /* 0x0000001fff083899 */ /* 0x000fe40008011407 */
[----:B------:R-:W-:Y:S02]  /*29c0*/  USHF.R.S32.HI UR6, URZ, 0x1f, UR5 ;  /* 0x0000001fff067899 */ /* 0x000fe40008011405 */
[----:B------:R-:W-:Y:S02]  /*29d0*/  @UP3 ULEA.HI UR8, UR8, UR7, URZ, 0x3 ;  /* 0x0000000708083291 */ /* 0x000fe4000f8f18ff */
[----:B------:R-:W-:-:S04]  /*29e0*/  ULEA.HI UR6, UR6, UR5, URZ, 0x3 ;  /* 0x0000000506067291 */ /* 0x000fc8000f8f18ff */
[----:B------:R-:W-:-:S04]  /*29f0*/  MOV R180, UR8 ;  /* 0x0000000800b47c02 */ /* 0x000fc80008000f00 */
[----:B0-----:R-:W-:Y:S02]  /*2a00*/  @P0 LEA.HI.SX32 R182, R180, R252, 0x1d ;  /* 0x000000fcb4b60211 */ /* 0x001fe400078feaff */
[----:B------:R-:W-:-:S04]  /*2a10*/  MOV R180, UR6 ;  /* 0x0000000600b47c02 */ /* 0x000fc80008000f00 */
[----:B------:R-:W-:-:S04]  /*2a20*/  LEA.HI.SX32 R243, R180, R252, 0x1d ;  /* 0x000000fcb4f37211 */ /* 0x000fc800078feaff */
[----:B------:R-:W-:Y:S01]  /*2a30*/  MOV R183, R243 ;  /* 0x000000f300b77202 */ /* 0x000fe20000000f00 */
[----:B------:R-:W-:Y:S06]  /*2a40*/  BRA.U UP0, `(.L_x_4071) ;  /* 0x0000000100587547 */ /* 0x000fec000b800000 */
[C---:B------:R-:W-:Y:S02]  /*2a50*/  ISETP.GE.U32.AND P1, PT, R2.reuse, 0x100, PT ;  /* 0x000001000200780c */ /* 0x040fe40003f26070 */
[----:B------:R-:W-:-:S11]  /*2a60*/  ISETP.GE.U32.AND P2, PT, R2, 0x200, PT ;  /* 0x000002000200780c */ /* 0x000fd60003f46070 */
[----:B------:R-:W0:Y:S01]  /*2a70*/  @P1 LDC.64 R180, c[0x0][0x3b0] ;  /* 0x0000ec00ffb41b82 */ /* 0x000e220000000a00 */
[----:B------:R-:W-:Y:S01]  /*2a80*/  ISETP.GE.U32.AND P3, PT, R2, 0x300, PT ;  /* 0x000003000200780c */ /* 0x000fe20003f66070 */
[----:B0-----:R-:W-:-:S05]  /*2a90*/  @P1 IMAD.WIDE.U32 R180, R182, 0x8, R180 ;  /* 0x00000008b6b41825 */ /* 0x001fca00078e00b4 */
[----:B------:R0:W5:Y:S01]  /*2aa0*/  @P1 LDG.E.64 R192, desc[UR20][R180.64] ;  /* 0x00000014b4c01981 */ /* 0x000162000c1e1b00 */
[----:B------:R-:W-:Y:S01]  /*2ab0*/  @P1 VIADD R182, R182, 0x100 ;  /* 0x00000100b6b61836 */ /* 0x000fe20000000000 */
[----:B0-----:R-:W0:Y:S03]  /*2ac0*/  @P2 LDC.64 R180, c[0x0][0x3b0] ;  /* 0x0000ec00ffb42b82 */ /* 0x001e260000000a00 */
[----:B0-----:R-:W-:-:S05]  /*2ad0*/  @P2 IMAD.WIDE.U32 R180, R182, 0x8, R180 ;  /* 0x00000008b6b42825 */ /* 0x001fca00078e00b4 */
[----:B------:R0:W5:Y:S01]  /*2ae0*/  @P2 LDG.E.64 R190, desc[UR20][R180.64] ;  /* 0x00000014b4be2981 */ /* 0x000162000c1e1b00 */
[----:B------:R-:W-:Y:S01]  /*2af0*/  @P2 IADD3 R182, PT, PT, R182, 0x100, RZ ;  /* 0x00000100b6b62810 */ /* 0x000fe20007ffe0ff */
[----:B0-----:R-:W0:Y:S04]  /*2b00*/  @P3 LDC.64 R180, c[0x0][0x3b0] ;  /* 0x0000ec00ffb43b82 */ /* 0x001e280000000a00 */
[----:B0-----:R-:W-:-:S05]  /*2b10*/  @P3 IMAD.WIDE.U32 R180, R182, 0x8, R180 ;  /* 0x00000008b6b43825 */ /* 0x001fca00078e00b4 */
[----:B------:R2:W5:Y:S01]  /*2b20*/  @P3 LDG.E.64 R188, desc[UR20][R180.64] ;  /* 0x00000014b4bc3981 */ /* 0x000562000c1e1b00 */
[----:B------:R-:W-:Y:S02]  /*2b30*/  ISETP.GE.U32.AND P4, PT, R2, 0x400, PT ;  /* 0x000004000200780c */ /* 0x000fe40003f86070 */
[----:B------:R-:W-:Y:S02]  /*2b40*/  CS2R R234, SRZ ;  /* 0x0000000000ea7805 */ /* 0x000fe4000001ff00 */
[----:B------:R-:W-:-:S09]  /*2b50*/  @P3 IADD3 R182, PT, PT, R182, 0x100, RZ ;  /* 0x00000100b6b63810 */ /* 0x000fd20007ffe0ff */
[----:B--2---:R-:W-:Y:S05]  /*2b60*/  @!P4 BRA `(.L_x_4070) ;  /* 0x00000000009cc947 */ /* 0x004fea0003800000 */
[----:B------:R-:W0:Y:S02]  /*2b70*/  LDC.64 R180, c[0x0][0x3b0] ;  /* 0x0000ec00ffb47b82 */ /* 0x000e240000000a00 */
[----:B0-----:R-:W-:-:S05]  /*2b80*/  IMAD.WIDE.U32 R182, R182, 0x8, R180 ;  /* 0x00000008b6b67825 */ /* 0x001fca00078e00b4 */
[----:B------:R2:W5:Y:S01]  /*2b90*/  LDG.E.64 R194, desc[UR20][R182.64] ;  /* 0x00000014b6c27981 */ /* 0x000562000c1e1b00 */
[----:B------:R-:W-:Y:S05]  /*2ba0*/  BRA `(.L_x_4070) ;  /* 0x00000000008c7947 */ /* 0x000fea0003800000 */
.L_x_4071:
[C---:B------:R-:W-:Y:S02]  /*2bb0*/  ISETP.GE.U32.AND P1, PT, R2.reuse, 0x100, PT ;  /* 0x000001000200780c */ /* 0x040fe40003f26070 */
[C---:B------:R-:W-:Y:S02]  /*2bc0*/  ISETP.GE.U32.AND P2, PT, R2.reuse, 0x200, PT ;  /* 0x000002000200780c */ /* 0x040fe40003f46070 */
[----:B------:R-:W-:-:S09]  /*2bd0*/  ISETP.GE.U32.AND P3, PT, R2, 0x300, PT ;  /* 0x000003000200780c */ /* 0x000fd20003f66070 */
[----:B------:R-:W0:Y:S01]  /*2be0*/  @P1 LDC.64 R180, c[0x0][0x438] ;  /* 0x00010e00ffb41b82 */ /* 0x000e220000000a00 */
[----:B------:R-:W-:-:S07]  /*2bf0*/  ISETP.GE.U32.AND P4, PT, R2, 0x400, PT ;  /* 0x000004000200780c */ /* 0x000fce0003f86070 */
[----:B------:R-:W2:Y:S08]  /*2c00*/  @P2 LDC.64 R186, c[0x0][0x438] ;  /* 0x00010e00ffba2b82 */ /* 0x000eb00000000a00 */
[----:B------:R-:W4:Y:S01]  /*2c10*/  @P3 LDC.64 R184, c[0x0][0x438] ;  /* 0x00010e00ffb83b82 */ /* 0x000f220000000a00 */
[----:B0-----:R-:W-:-:S05]  /*2c20*/  @P1 IMAD.WIDE.U32 R180, R183, 0x10, R180 ;  /* 0x00000010b7b41825 */ /* 0x001fca00078e00b4 */
[----:B------:R0:W5:Y:S01]  /*2c30*/  @P1 LDG.E.128 R32, desc[UR20][R180.64] ;  /* 0x00000014b4201981 */ /* 0x000162000c1e1d00 */
[----:B------:R-:W-:-:S05]  /*2c40*/  @P1 IADD3 R183, PT, PT, R183, 0x100, RZ ;  /* 0x00000100b7b71810 */ /* 0x000fca0007ffe0ff */
[C---:B--2---:R-:W-:Y:S01]  /*2c50*/  @P2 IMAD.WIDE.U32 R234, R183.reuse, 0x10, R186 ;  /* 0x00000010b7ea2825 */ /* 0x044fe200078e00ba */
[----:B------:R-:W-:Y:S01]  /*2c60*/  @P2 IADD3 R183, PT, PT, R183, 0x100, RZ ;  /* 0x00000100b7b72810 */ /* 0x000fe20007ffe0ff */
[----:B0-----:R-:W0:Y:S03]  /*2c70*/  @P4 LDC.64 R180, c[0x0][0x438] ;  /* 0x00010e00ffb44b82 */ /* 0x001e260000000a00 */
[----:B------:R-:W5:Y:S01]  /*2c80*/  @P2 LDG.E.128 R28, desc[UR20][R234.64] ;  /* 0x00000014ea1c2981 */ /* 0x000f62000c1e1d00 */
[C---:B----4-:R-:W-:Y:S01]  /*2c90*/  @P3 IMAD.WIDE.U32 R186, R183.reuse, 0x10, R184 ;  /* 0x00000010b7ba3825 */ /* 0x050fe200078e00b8 */
        /* <DEDUP_REMOVED lines=15> */
[----:B------:R-:W-:Y:S01]  /*2d90*/  @P3 VIADD R182, R182, 0x100 ;  /* 0x00000100b6b63836 */ /* 0x000fe20000000000 */
[----:B0-----:R-:W0:Y:S03]  /*2da0*/  @P4 LDC.64 R180, c[0x0][0x3b0] ;  /* 0x0000ec00ffb44b82 */ /* 0x001e260000000a00 */
[----:B0-----:R-:W-:-:S05]  /*2db0*/  @P4 IMAD.WIDE.U32 R180, R182, 0x8, R180 ;  /* 0x00000008b6b44825 */ /* 0x001fca00078e00b4 */
[----:B------:R0:W5:Y:S01]  /*2dc0*/  @P4 LDG.E.64 R194, desc[UR20][R180.64] ;  /* 0x00000014b4c24981 */ /* 0x000162000c1e1b00 */
[----:B------:R-:W-:-:S07]  /*2dd0*/  CS2R R234, SRZ ;  /* 0x0000000000ea7805 */ /* 0x000fce000001ff00 */
.L_x_4070:
[----:B-1-3--:R-:W-:Y:S05]  /*2de0*/  BSYNC.RECONVERGENT B0 ;  /* 0x0000000000007941 */ /* 0x00afea0003800200 */
.L_x_4062:
[----:B0-----:R-:W0:Y:S01]  /*2df0*/  SHFL.DOWN PT, R180, R235, 0x10, 0x1f ;  /* 0x0a001f00ebb47f89 */ /* 0x001e2200000e0000 */
[----:B------:R-:W-:Y:S01]  /*2e00*/  LOP3.LUT P0, RZ, R252, 0x1f, RZ, 0xc0, !PT ;  /* 0x0000001ffcff7812 */ /* 0x000fe2000780c0ff */
[----:B------:R-:W-:Y:S02]  /*2e10*/  BSSY.RECONVERGENT B0, `(.L_x_4072) ;  /* 0x000001d000007945 */ /* 0x000fe40003800200 */
[----:B------:R-:W1:Y:S01]  /*2e20*/  SHFL.DOWN PT, R181, R234, 0x10, 0x1f ;  /* 0x0a001f00eab57f89 */ /* 0x000e6200000e0000 */
[----:B0-----:R-:W-:Y:S01]  /*2e30*/  FADD.FTZ R180, R180, R235 ;  /* 0x000000ebb4b47221 */ /* 0x001fe20000010000 */
[----:B-1----:R-:W-:-:S04]  /*2e40*/  FADD.FTZ R181, R181, R234 ;  /* 0x000000eab5b57221 */ /* 0x002fc80000010000 */
[----:B--2---:R-:W0:Y:S02]  /*2e50*/  SHFL.DOWN PT, R182, R180, 0x8, 0x1f ;  /* 0x09001f00b4b67f89 */ /* 0x004e2400000e0000 */
        /* <DEDUP_REMOVED lines=24> */
.L_x_4073:
[----:B------:R-:W-:Y:S05]  /*2fe0*/  BSYNC.RECONVERGENT B0 ;  /* 0x0000000000007941 */ /* 0x000fea0003800200 */
.L_x_4072:
[----:B------:R-:W1:Y:S08]  /*2ff0*/  S2UR UR6, SR_CgaCtaId ;  /* 0x00000000000679c3 */ /* 0x000e700000008800 */
[----:B------:R-:W-:Y:S01]  /*3000*/  BAR.SYNC.DEFER_BLOCKING 0x0 ;  /* 0x0000000000007b1d */ /* 0x000fe20000010000 */
[----:B------:R-:W-:Y:S01]  /*3010*/  @UP3 UIADD3 UR10, UPT, UPT, UR10, -0x1, URZ ;  /* 0xffffffff0a0a3890 */ /* 0x000fe2000fffe0ff */
[----:B------:R-:W-:-:S02]  /*3020*/  ISETP.NE.AND P0, PT, RZ, UR30, PT ;  /* 0x0000001eff007c0c */ /* 0x000fc4000bf05270 */
[----:B------:R-:W-:Y:S01]  /*3030*/  PLOP3.LUT P5, PT, PT, PT, UP3, 0x80, 0x8 ;  /* 0x000000000008781c */ /* 0x000fe20003faf038 */
        /* <DEDUP_REMOVED lines=50> */
.L_x_4076:
        /* <DEDUP_REMOVED lines=11> */
[----:B------:R-:W-:Y:S01]  /*3410*/  MOV R184, UR8 ;  /* 0x0000000800b87c02 */ /* 0x000fe20008000f00 */
[----:B------:R-:W-:Y:S01]  /*3420*/  IMAD.U32 R185, R168, 0x10000, RZ ;  /* 0x00010000a8b97824 */ /* 0x000fe200078e00ff */
[----:B------:R-:W-:-:S03]  /*3430*/  ISETP.LT.AND P0, PT, RZ, UR33, PT ;  /* 0x00000021ff007c0c */ /* 0x000fc6000bf01270 */
[----:B------:R-:W-:-:S04]  /*3440*/  FFMA.FTZ R184, R0, R184, UR10 ;  /* 0x0000000a00b87e23 */ /* 0x000fc800080100b8 */
[----:B------:R-:W-:-:S04]  /*3450*/  FADD.FTZ R184, R4, -R184 ;  /* 0x800000b804b87221 */ /* 0x000fc80000010000 */
[----:B------:R-:W-:-:S05]  /*3460*/  FMUL.FTZ R184, R184, UR32 ;  /* 0x00000020b8b87c20 */ /* 0x000fca0008410000 */
[----:B------:R-:W-:-:S05]  /*3470*/  FSEL R184, R184, RZ, P0 ;  /* 0x000000ffb8b87208 */ /* 0x000fca0000000000 */
[----:B------:R-:W-:-:S04]  /*3480*/  FMUL.FTZ R184, R184, UR23 ;  /* 0x00000017b8b87c20 */ /* 0x000fc80008410000 */
[----:B------:R-:W-:-:S04]  /*3490*/  FMUL.FTZ R184, R184, UR22 ;  /* 0x00000016b8b87c20 */ /* 0x000fc80008410000 */
[----:B------:R-:W-:-:S07]  /*34a0*/  FMUL.FTZ R184, R185, R184 ;  /* 0x000000b8b9b87220 */ /* 0x000fce0000410000 */
.L_x_4081:
[----:B------:R-:W-:Y:S05]  /*34b0*/  BSYNC.RECONVERGENT B1 ;  /* 0x0000000000017941 */ /* 0x000fea0003800200 */
.L_x_4080:
[----:B------:R-:W-:Y:S01]  /*34c0*/  FADD.FTZ R64, R64, R184 ;  /* 0x000000b840407221 */ /* 0x000fe20000010000 */
[----:B------:R-:W-:Y:S02]  /*34d0*/  MOV R184, UR8 ;  /* 0x0000000800b87c02 */ /* 0x000fe40008000f00 */
[----:B------:R-:W-:-:S03]  /*34e0*/  ISETP.LT.AND P0, PT, RZ, UR33, PT ;  /* 0x00000021ff007c0c */ /* 0x000fc6000bf01270 */
[----:B------:R-:W-:-:S04]  /*34f0*/  FFMA.FTZ R184, R0, R184, UR10 ;  /* 0x0000000a00b87e23 */ /* 0x000fc800080100b8 */
[----:B------:R-:W-:-:S04]  /*3500*/  FADD.FTZ R184, R4, -R184 ;  /* 0x800000b804b87221 */ /* 0x000fc80000010000 */
[----:B------:R-:W-:-:S05]  /*3510*/  FMUL.FTZ R184, R184, UR32 ;  /* 0x00000020b8b87c20 */ /* 0x000fca0008410000 */
[----:B------:R-:W-:-:S05]  /*3520*/  FSEL R184, R184, RZ, P0 ;  /* 0x000000ffb8b87208 */ /* 0x000fca0000000000 */
[----:B------:R-:W-:-:S04]  /*3530*/  FMUL.FTZ R184, R184, UR23 ;  /* 0x00000017b8b87c20 */ /* 0x000fc80008410000 */
[----:B------:R-:W-:-:S04]  /*3540*/  FMUL.FTZ R184, R184, UR22 ;  /* 0x00000016b8b87c20 */ /* 0x000fc80008410000 */
[----:B------:R-:W-:-:S05]  /*3550*/  FMUL.FTZ R184, R160, R184 ;  /* 0x000000b8a0b87220 */ /* 0x000fca0000410000 */
[----:B------:R-:W-:-:S04]  /*3560*/  FSEL R184, R184, RZ, P5 ;  /* 0x000000ffb8b87208 */ /* 0x000fc80002800000 */
[----:B------:R-:W-:-:S04]  /*3570*/  F2FP.BF16.F32.PACK_AB R184, RZ, R184 ;  /* 0x000000b8ffb8723e */ /* 0x000fc800000010ff */
[----:B------:R-:W-:-:S07]  /*3580*/  PRMT R172, R184, 0x7610, R172 ;  /* 0x00007610b8ac7816 */ /* 0x000fce00000000ac */
.L_x_4079:
[----:B------:R-:W-:Y:S05]  /*3590*/  BRA.U !UP3, `(.L_x_4082) ;  /* 0x000000010b747547 */ /* 0x000fea000b800000 */
[----:B-----5:R-:W-:Y:S01]  /*35a0*/  LOP3.LUT P0, RZ, R192, 0xff00, RZ, 0xc0, !PT ;  /* 0x0000ff00c0ff7812 */ /* 0x020fe2000780c0ff */
[----:B------:R-:W-:Y:S01]  /*35b0*/  BSSY.RECONVERGENT B1, `(.L_x_4083) ;  /* 0x000000e000017945 */ /* 0x000fe20003800200 */
[----:B------:R-:W-:-:S11]  /*35c0*/  MOV R184, RZ ;  /* 0x000000ff00b87202 */ /* 0x000fd60000000f00 */
[----:B------:R-:W-:Y:S05]  /*35d0*/  @!P0 BRA `(.L_x_4084) ;  /* 0x00000000002c8947 */ /* 0x000fea0003800000 */
[----:B------:R-:W-:Y:S02]  /*35e0*/  MOV R184, UR8 ;  /* 0x0000000800b87c02 */ /* 0x000fe40008000f00 */
[----:B------:R-:W-:Y:S02]  /*35f0*/  ISETP.LT.AND P5, PT, RZ, UR33, PT ;  /* 0x00000021ff007c0c */ /* 0x000fe4000bfa1270 */
[----:B------:R-:W-:Y:S01]  /*3600*/  PRMT R185, R168, 0x7632, R185 ;  /* 0x00007632a8b97816 */ /* 0x000fe200000000b9 */
[----:B------:R-:W-:-:S03]  /*3610*/  FFMA.FTZ R184, R240, R184, UR10 ;  /* 0x0000000af0b87e23 */ /* 0x000fc600080100b8 */
[----:B------:R-:W-:Y:S01]  /*3620*/  SHF.L.U32 R185, R185, 0x10, RZ ;  /* 0x00000010b9b97819 */ /* 0x000fe200000006ff */
[----:B------:R-:W-:-:S04]  /*3630*/  FADD.FTZ R184, R239, -R184 ;  /* 0x800000b8efb87221 */ /* 0x000fc80000010000 */
[----:B------:R-:W-:-:S05]  /*3640*/  FMUL.FTZ R184, R184, UR32 ;  /* 0x00000020b8b87c20 */ /* 0x000fca0008410000 */
[----:B------:R-:W-:-:S05]  /*3650*/  FSEL R184, R184, RZ, P5 ;  /* 0x000000ffb8b87208 */ /* 0x000fca0002800000 */
[----:B------:R-:W-:-:S04]  /*3660*/  FMUL.FTZ R184, R184, UR23 ;  /* 0x00000017b8b87c20 */ /* 0x000fc80008410000 */
[----:B------:R-:W-:-:S04]  /*3670*/  FMUL.FTZ R184, R184, UR22 ;  /* 0x00000016b8b87c20 */ /* 0x000fc80008410000 */
[----:B------:R-:W-:-:S07]  /*3680*/  FMUL.FTZ R184, R185, R184 ;  /* 0x000000b8b9b87220 */ /* 0x000fce0000410000 */
.L_x_4084:
[----:B------:R-:W-:Y:S05]  /*3690*/  BSYNC.RECONVERGENT B1 ;  /* 0x0000000000017941 */ /* 0x000fea0003800200 */
.L_x_4083:
        /* <DEDUP_REMOVED lines=13> */
.L_x_4082:
        /* <DEDUP_REMOVED lines=15> */
.L_x_4087:
[----:B------:R-:W-:Y:S05]  /*3860*/  BSYNC.RECONVERGENT B1 ;  /* 0x0000000000017941 */ /* 0x000fea0003800200 */
.L_x_4086:
        /* <DEDUP_REMOVED lines=13> */
.L_x_4085:
        /* <DEDUP_REMOVED lines=16> */
.L_x_4090:
[----:B------:R-:W-:Y:S05]  /*3a40*/  BSYNC.RECONVERGENT B1 ;  /* 0x0000000000017941 */ /* 0x000fea0003800200 */
.L_x_4089:
        /* <DEDUP_REMOVED lines=13> */
.L_x_4088:
        /* <DEDUP_REMOVED lines=15> */
.L_x_4093:
[----:B------:R-:W-:Y:S05]  /*3c10*/  BSYNC.RECONVERGENT B1 ;  /* 0x0000000000017941 */ /* 0x000fea0003800200 */
.L_x_4092:
        /* <DEDUP_REMOVED lines=13> */
.L_x_4091:
        /* <DEDUP_REMOVED lines=16> */
.L_x_4096:
[----:B------:R-:W-:Y:S05]  /*3df0*/  BSYNC.RECONVERGENT B1 ;  /* 0x0000000000017941 */ /* 0x000fea0003800200 */
.L_x_4095:
        /* <DEDUP_REMOVED lines=13> */
.L_x_4094:
        /* <DEDUP_REMOVED lines=15> */
.L_x_4099:
[----:B------:R-:W-:Y:S05]  /*3fc0*/  BSYNC.RECONVERGENT B1 ;  /* 0x0000000000017941 */ /* 0x000fea0003800200 */
.L_x_4098:
        /* <DEDUP_REMOVED lines=13> */
.L_x_4097:
[----:B------:R-:W-:Y:S05]  /*40a0*/  BRA.U !UP3, `(.L_x_4100) ;  /* 0x0000001d0b847547 */ /* 0x000fea000b800000 */
[----:B-----5:R-:W-:Y:S01]  /*40b0*/  ISETP.GE.U32.AND P0, PT, R192, RZ, PT ;  /* 0x000000ffc000720c */ /* 0x020fe20003f06070 */
[----:B------:R-:W-:Y:S01]  /*40c0*/  BSSY.RECONVERGENT B1, `(.L_x_4101) ;  /* 0x000000f000017945 */ /* 0x000fe20003800200 */
[----:B------:R-:W-:Y:S02]  /*40d0*/  MOV R184, RZ ;  /* 0x000000ff00b87202 */ /* 0x000fe40000000f00 */
[----:B------:R-:W-:-:S13]  /*40e0*/  ISETP.GE.U32.AND.EX P0, PT, R193, 0x1000000, PT, P0 ;  /* 0x01000000c100780c */ /* 0x000fda0003f06100 */
        /* <DEDUP_REMOVED lines=12> */
.L_x_4102:
[----:B------:R-:W-:Y:S05]  /*41b0*/  BSYNC.RECONVERGENT B1 ;  /* 0x0000000000017941 */ /* 0x000fea0003800200 */
.L_x_4101:
        /* <DEDUP_REMOVED lines=12> */
[----:B------:R-:W-:Y:S01]  /*4280*/  PRMT R175, R175, 0x5410, R184 ;  /* 0x00005410afaf7816 */ /* 0x000fe200000000b8 */
[----:B------:R-:W-:Y:S06]  /*4290*/  BRA `(.L_x_4100) ;  /* 0x0000001c00087947 */ /* 0x000fec0003800000 */
.L_x_4078:
[----:B------:R-:W-:Y:S02]  /*42a0*/  MOV R176, UR8 ;  /* 0x0000000800b07c02 */ /* 0x000fe40008000f00 */
[----:B------:R-:W-:-:S03]  /*42b0*/  ISETP.LT.AND P0, PT, RZ, UR33, PT ;  /* 0x00000021ff007c0c */ /* 0x000fc6000bf01270 */
[----:B------:R-:W-:-:S04]  /*42c0*/  FFMA.FTZ R176, R0, R176, UR10 ;  /* 0x0000000a00b07e23 */ /* 0x000fc800080100b0 */
[----:B------:R-:W-:-:S04]  /*42d0*/  FADD.FTZ R176, R4, -R176 ;  /* 0x800000b004b07221 */ /* 0x000fc80000010000 */
[----:B------:R-:W-:-:S05]  /*42e0*/  FMUL.FTZ R176, R176, UR32 ;  /* 0x00000020b0b07c20 */ /* 0x000fca0008410000 */
[----:B------:R-:W-:Y:S01]  /*42f0*/  FSEL R176, R176, RZ, P0 ;  /* 0x000000ffb0b07208 */ /* 0x000fe20000000000 */
[----:B------:R-:W-:Y:S06]  /*4300*/  BRA.U !UP3, `(.L_x_4103) ;  /* 0x000000010b2c7547 */ /* 0x000fec000b800000 */
[----:B-----5:R-:W-:Y:S01]  /*4310*/  LOP3.LUT P5, RZ, R192, 0xff, RZ, 0xc0, !PT ;  /* 0x000000ffc0ff7812 */ /* 0x020fe200078ac0ff */
[----:B------:R-:W-:Y:S01]  /*4320*/  FMUL.FTZ R177, R176, UR23 ;  /* 0x00000017b0b17c20 */ /* 0x000fe20008410000 */
[----:B------:R-:W-:-:S03]  /*4330*/  HFMA2 R178, -RZ, RZ, 0, 0 ;  /* 0x00000000ffb27431 */ /* 0x000fc600000001ff */
[----:B------:R-:W-:-:S08]  /*4340*/  FMUL.FTZ R177, R177, UR22 ;  /* 0x00000016b1b17c20 */ /* 0x000fd00008410000 */
[----:B------:R-:W-:-:S04]  /*4350*/  @P5 IMAD.U32 R179, R168, 0x10000, RZ ;  /* 0x00010000a8b35824 */ /* 0x000fc800078e00ff */
[-C--:B------:R-:W-:Y:S01]  /*4360*/  @P5 FMUL.FTZ R178, R179, R177.reuse ;  /* 0x000000b1b3b25220 */ /* 0x080fe20000410000 */
[----:B------:R-:W-:-:S03]  /*4370*/  FMUL.FTZ R177, R160, R177 ;  /* 0x000000b1a0b17220 */ /* 0x000fc60000410000 */
[----:B------:R-:W-:Y:S02]  /*4380*/  FADD.FTZ R64, R64, R178 ;  /* 0x000000b240407221 */ /* 0x000fe40000010000 */
[----:B------:R-:W-:-:S04]  /*4390*/  FSEL R177, R177, RZ, P5 ;  /* 0x000000ffb1b17208 */ /* 0x000fc80002800000 */
[----:B------:R-:W-:-:S04]  /*43a0*/  F2FP.BF16.F32.PACK_AB R177, RZ, R177 ;  /* 0x000000b1ffb1723e */ /* 0x000fc800000010ff */
[----:B------:R-:W-:-:S07]  /*43b0*/  PRMT R172, R177, 0x7610, R172 ;  /* 0x00007610b1ac7816 */ /* 0x000fce00000000ac */
.L_x_4103:
[----:B------:R-:W-:-:S05]  /*43c0*/  MOV R177, UR8 ;  /* 0x0000000800b17c02 */ /* 0x000fca0008000f00 */
[----:B------:R-:W-:-:S04]  /*43d0*/  FFMA.FTZ R177, R240, R177, UR10 ;  /* 0x0000000af0b17e23 */ /* 0x000fc800080100b1 */
[----:B------:R-:W-:-:S04]  /*43e0*/  FADD.FTZ R177, R239, -R177 ;  /* 0x800000b1efb17221 */ /* 0x000fc80000010000 */
[----:B------:R-:W-:-:S05]  /*43f0*/  FMUL.FTZ R177, R177, UR32 ;  /* 0x00000020b1b17c20 */ /* 0x000fca0008410000 */
[----:B------:R-:W-:Y:S01]  /*4400*/  FSEL R179, R177, RZ, P0 ;  /* 0x000000ffb1b37208 */ /* 0x000fe20000000000 */
[----:B------:R-:W-:Y:S06]  /*4410*/  BRA.U !UP3, `(.L_x_4104) ;  /* 0x000000010b307547 */ /* 0x000fec000b800000 */
[----:B-----5:R-:W-:Y:S01]  /*4420*/  LOP3.LUT P5, RZ, R192, 0xff00, RZ, 0xc0, !PT ;  /* 0x0000ff00c0ff7812 */ /* 0x020fe200078ac0ff */
[----:B------:R-:W-:Y:S01]  /*4430*/  FMUL.FTZ R177, R179, UR23 ;  /* 0x00000017b3b17c20 */ /* 0x000fe20008410000 */
[----:B------:R-:W-:-:S03]  /*4440*/  MOV R184, RZ ;  /* 0x000000ff00b87202 */ /* 0x000fc60000000f00 */
[----:B------:R-:W-:-:S08]  /*4450*/  FMUL.FTZ R177, R177, UR22 ;  /* 0x00000016b1b17c20 */ /* 0x000fd00008410000 */
[----:B------:R-:W-:-:S04]  /*4460*/  @P5 PRMT R178, R168, 0x7632, R178 ;  /* 0x00007632a8b25816 */ /* 0x000fc800000000b2 */
[----:B------:R-:W-:-:S05]  /*4470*/  @P5 SHF.L.U32 R178, R178, 0x10, RZ ;  /* 0x00000010b2b25819 */ /* 0x000fca00000006ff */
[-C--:B------:R-:W-:Y:S01]  /*4480*/  @P5 FMUL.FTZ R184, R178, R177.reuse ;  /* 0x000000b1b2b85220 */ /* 0x080fe20000410000 */
[----:B------:R-:W-:-:S03]  /*4490*/  FMUL.FTZ R177, R161, R177 ;  /* 0x000000b1a1b17220 */ /* 0x000fc60000410000 */
[----:B------:R-:W-:Y:S02]  /*44a0*/  FADD.FTZ R65, R65, R184 ;  /* 0x000000b841417221 */ /* 0x000fe40000010000 */
[----:B------:R-:W-:-:S04]  /*44b0*/  FSEL R177, R177, RZ, P5 ;  /* 0x000000ffb1b17208 */ /* 0x000fc80002800000 */
[----:B------:R-:W-:-:S04]  /*44c0*/  F2FP.BF16.F32.PACK_AB R177, RZ, R177 ;  /* 0x000000b1ffb1723e */ /* 0x000fc800000010ff */
[----:B------:R-:W-:-:S07]  /*44d0*/  PRMT R172, R172, 0x5410, R177 ;  /* 0x00005410acac7816 */ /* 0x000fce00000000b1 */
.L_x_4104:
        /* <DEDUP_REMOVED lines=10> */
[----:B------:R-:W-:-:S05]  /*4580*/  @P5 SHF.L.U32 R185, R169, 0x10, RZ ;  /* 0x00000010a9b95819 */ /* 0x000fca00000006ff */
[-C--:B------:R-:W-:Y:S01]  /*4590*/  @P5 FMUL.FTZ R184, R185, R178.reuse ;  /* 0x000000b2b9b85220 */ /* 0x080fe20000410000 */
[----:B------:R-:W-:-:S03]  /*45a0*/  FMUL.FTZ R178, R162, R178 ;  /* 0x000000b2a2b27220 */ /* 0x000fc60000410000 */
[----:B------:R-:W-:Y:S02]  /*45b0*/  FADD.FTZ R66, R66, R184 ;  /* 0x000000b842427221 */ /* 0x000fe40000010000 */
[----:B------:R-:W-:-:S04]  /*45c0*/  FSEL R178, R178, RZ, P5 ;  /* 0x000000ffb2b27208 */ /* 0x000fc80002800000 */
[----:B------:R-:W-:-:S04]  /*45d0*/  F2FP.BF16.F32.PACK_AB R178, RZ, R178 ;  /* 0x000000b2ffb2723e */ /* 0x000fc800000010ff */
[----:B------:R-:W-:-:S07]  /*45e0*/  PRMT R173, R178, 0x7610, R173 ;  /* 0x00007610b2ad7816 */ /* 0x000fce00000000ad */
.L_x_4105:
        /* <DEDUP_REMOVED lines=10> */
[----:B------:R-:W-:-:S05]  /*4690*/  @P5 PRMT R185, R169, 0x7632, R185 ;  /* 0x00007632a9b95816 */ /* 0x000fca00000000b9 */
[----:B------:R-:W-:-:S04]  /*46a0*/  @P5 IMAD.U32 R185, R185, 0x10000, RZ ;  /* 0x00010000b9b95824 */ /* 0x000fc800078e00ff */
[-C--:B------:R-:W-:Y:S01]  /*46b0*/  @P5 FMUL.FTZ R186, R185, R178.reuse ;  /* 0x000000b2b9ba5220 */ /* 0x080fe20000410000 */
[----:B------:R-:W-:-:S03]  /*46c0*/  FMUL.FTZ R178, R163, R178 ;  /* 0x000000b2a3b27220 */ /* 0x000fc60000410000 */
[----:B------:R-:W-:Y:S02]  /*46d0*/  FADD.FTZ R67, R67, R186 ;  /* 0x000000ba43437221 */ /* 0x000fe40000010000 */
[----:B------:R-:W-:-:S04]  /*46e0*/  FSEL R178, R178, RZ, P5 ;  /* 0x000000ffb2b27208 */ /* 0x000fc80002800000 */
[----:B------:R-:W-:-:S04]  /*46f0*/  F2FP.BF16.F32.PACK_AB R178, RZ, R178 ;  /* 0x000000b2ffb2723e */ /* 0x000fc800000010ff */
[----:B------:R-:W-:-:S07]  /*4700*/  PRMT R173, R173, 0x5410, R178 ;  /* 0x00005410adad7816 */ /* 0x000fce00000000b2 */
.L_x_4106:
        /* <DEDUP_REMOVED lines=17> */
.L_x_4107:
[----:B------:R-:W-:-:S05]  /*4820*/  MOV R185, UR8 ;  /* 0x0000000800b97c02 */ /* 0x000fca0008000f00 */
[----:B------:R-:W-:-:S04]  /*4830*/  FFMA.FTZ R185, R229, R185, UR10 ;  /* 0x0000000ae5b97e23 */ /* 0x000fc800080100b9 */
[----:B------:R-:W-:-:S04]  /*4840*/  FADD.FTZ R185, R226, -R185 ;  /* 0x800000b9e2b97221 */ /* 0x000fc80000010000 */
[----:B------:R-:W-:-:S05]  /*4850*/  FMUL.FTZ R185, R185, UR32 ;  /* 0x00000020b9b97c20 */ /* 0x000fca0008410000 */
[----:B------:R-:W-:Y:S01]  /*4860*/  FSEL R185, R185, RZ, P0 ;  /* 0x000000ffb9b97208 */ /* 0x000fe20000000000 */
[----:B------:R-:W-:Y:S06]  /*4870*/  BRA.U !UP3, `(.L_x_4108) ;  /* 0x000000010b307547 */ /* 0x000fec000b800000 */
[----:B-----5:R-:W-:Y:S01]  /*4880*/  LOP3.LUT P5, RZ, R193, 0xff00, RZ, 0xc0, !PT ;  /* 0x0000ff00c1ff7812 */ /* 0x020fe200078ac0ff */
[----:B------:R-:W-:-:S04]  /*4890*/  FMUL.FTZ R186, R185, UR23 ;  /* 0x00000017b9ba7c20 */ /* 0x000fc80008410000 */
[----:B------:R-:W-:-:S08]  /*48a0*/  FMUL.FTZ R186, R186, UR22 ;  /* 0x00000016baba7c20 */ /* 0x000fd00008410000 */
[----:B------:R-:W-:-:S04]  /*48b0*/  @P5 PRMT R187, R170, 0x7632, R187 ;  /* 0x00007632aabb5816 */ /* 0x000fc800000000bb */
[----:B------:R-:W-:Y:S02]  /*48c0*/  @P5 SHF.L.U32 R227, R187, 0x10, RZ ;  /* 0x00000010bbe35819 */ /* 0x000fe400000006ff */
[----:B------:R-:W-:-:S03]  /*48d0*/  MOV R187, RZ ;  /* 0x000000ff00bb7202 */ /* 0x000fc60000000f00 */
[-C--:B------:R-:W-:Y:S01]  /*48e0*/  @P5 FMUL.FTZ R187, R227, R186.reuse ;  /* 0x000000bae3bb5220 */ /* 0x080fe20000410000 */
[----:B------:R-:W-:-:S03]  /*48f0*/  FMUL.FTZ R186, R157, R186 ;  /* 0x000000ba9dba7220 */ /* 0x000fc60000410000 */
[----:B------:R-:W-:Y:S02]  /*4900*/  FADD.FTZ R61, R61, R187 ;  /* 0x000000bb3d3d7221 */ /* 0x000fe40000010000 */
[----:B------:R-:W-:-:S04]  /*4910*/  FSEL R186, R186, RZ, P5 ;  /* 0x000000ffbaba7208 */ /* 0x000fc80002800000 */
[----:B------:R-:W-:-:S04]  /*4920*/  F2FP.BF16.F32.PACK_AB R186, RZ, R186 ;  /* 0x000000baffba723e */ /* 0x000fc800000010ff */
[----:B------:R-:W-:-:S07]  /*4930*/  PRMT R174, R174, 0x5410, R186 ;  /* 0x00005410aeae7816 */ /* 0x000fce00000000ba */
.L_x_4108:
[----:B------:R-:W-:Y:S02]  /*4940*/  F2FP.BF16.F32.PACK_AB R176, R179, R176 ;  /* 0x000000b0b3b0723e */ /* 0x000fe400000010ff */
[----:B------:R-:W-:Y:S01]  /*4950*/  F2FP.BF16.F32.PACK_AB R177, R184, R177 ;  /* 0x000000b1b8b1723e */ /* 0x000fe200000010ff */
[----:B------:R-:W-:Y:S01]  /*4960*/  IMAD.U32 R184, RZ, RZ, UR8 ;  /* 0x00000008ffb87e24 */ /* 0x000fe2000f8e00ff */
[----:B------:R-:W-:Y:S02]  /*4970*/  MOV R179, UR8 ;  /* 0x0000000800b37c02 */ /* 0x000fe40008000f00 */
[----:B------:R-:W-:Y:S01]  /*4980*/  F2FP.BF16.F32.PACK_AB R178, R185, R178 ;  /* 0x000000b2b9b2723e */ /* 0x000fe200000010ff */
[----:B------:R-:W-:Y:S02]  /*4990*/  FFMA.FTZ R184, R223, R184, UR10 ;  /* 0x0000000adfb87e23 */ /* 0x000fe400080100b8 */
[----:B------:R-:W-:Y:S02]  /*49a0*/  FFMA.FTZ R179, R225, R179, UR10 ;  /* 0x0000000ae1b37e23 */ /* 0x000fe400080100b3 */
[----:B------:R-:W-:-:S02]  /*49b0*/  FADD.FTZ R184, R222, -R184 ;  /* 0x800000b8deb87221 */ /* 0x000fc40000010000 */
[----:B------:R-:W-:Y:S02]  /*49c0*/  FADD.FTZ R179, R224, -R179 ;  /* 0x800000b3e0b37221 */ /* 0x000fe40000010000 */
[----:B------:R-:W-:Y:S02]  /*49d0*/  FMUL.FTZ R184, R184, UR32 ;  /* 0x00000020b8b87c20 */ /* 0x000fe40008410000 */
[----:B------:R-:W-:-:S03]  /*49e0*/  FMUL.FTZ R179, R179, UR32 ;  /* 0x00000020b3b37c20 */ /* 0x000fc60008410000 */
[----:B------:R-:W-:Y:S02]  /*49f0*/  FSEL R184, R184, RZ, P0 ;  /* 0x000000ffb8b87208 */ /* 0x000fe40000000000 */
        /* <DEDUP_REMOVED lines=13> */
.L_x_4109:
[----:B------:R-:W-:Y:S01]  /*4ad0*/  F2FP.BF16.F32.PACK_AB R179, R184, R185 ;  /* 0x000000b9b8b3723e */ /* 0x000fe200000010ff */
[----:B------:R-:W-:Y:S06]  /*4ae0*/  BRA.U !UP3, `(.L_x_4100) ;  /* 0x000000110bf47547 */ /* 0x000fec000b800000 */
[----:B-----5:R-:W-:Y:S01]  /*4af0*/  ISETP.GE.U32.AND P0, PT, R192, RZ, PT ;  /* 0x000000ffc000720c */ /* 0x020fe20003f06070 */
[----:B------:R-:W-:Y:S01]  /*4b00*/  FMUL.FTZ R184, R184, UR23 ;  /* 0x00000017b8b87c20 */ /* 0x000fe20008410000 */
[----:B------:R-:W-:Y:S02]  /*4b10*/  MOV R186, RZ ;  /* 0x000000ff00ba7202 */ /* 0x000fe40000000f00 */
[----:B------:R-:W-:Y:S01]  /*4b20*/  ISETP.GE.U32.AND.EX P0, PT, R193, 0x1000000, PT, P0 ;  /* 0x01000000c100780c */ /* 0x000fe20003f06100 */
[----:B------:R-:W-:-:S12]  /*4b30*/  FMUL.FTZ R184, R184, UR22 ;  /* 0x00000016b8b87c20 */ /* 0x000fd80008410000 */
[----:B------:R-:W-:-:S04]  /*4b40*/  @P0 PRMT R185, R171, 0x7632, R185 ;  /* 0x00007632abb90816 */ /* 0x000fc800000000b9 */
[----:B------:R-:W-:-:S05]  /*4b50*/  @P0 SHF.L.U32 R185, R185, 0x10, RZ ;  /* 0x00000010b9b90819 */ /* 0x000fca00000006ff */
[-C--:B------:R-:W-:Y:S01]  /*4b60*/  @P0 FMUL.FTZ R186, R185, R184.reuse ;  /* 0x000000b8b9ba0220 */ /* 0x080fe20000410000 */
[----:B------:R-:W-:-:S03]  /*4b70*/  FMUL.FTZ R184, R159, R184 ;  /* 0x000000b89fb87220 */ /* 0x000fc60000410000 */
[----:B------:R-:W-:Y:S02]  /*4b80*/  FADD.FTZ R63, R63, R186 ;  /* 0x000000ba3f3f7221 */ /* 0x000fe40000010000 */
[----:B------:R-:W-:-:S04]  /*4b90*/  FSEL R184, R184, RZ, P0 ;  /* 0x000000ffb8b87208 */ /* 0x000fc80000000000 */
[----:B------:R-:W-:-:S04]  /*4ba0*/  F2FP.BF16.F32.PACK_AB R184, RZ, R184 ;  /* 0x000000b8ffb8723e */ /* 0x000fc800000010ff */
[----:B------:R-:W-:Y:S01]  /*4bb0*/  PRMT R175, R175, 0x5410, R184 ;  /* 0x00005410afaf7816 */ /* 0x000fe200000000b8 */
[----:B------:R-:W-:Y:S06]  /*4bc0*/  BRA `(.L_x_4100) ;  /* 0x0000001000bc7947 */ /* 0x000fec0003800000 */
.L_x_4077:
[----:B------:R-:W-:Y:S02]  /*4bd0*/  MOV R180, UR26 ;  /* 0x0000001a00b47c02 */ /* 0x000fe40008000f00 */
[----:B------:R-:W-:Y:S02]  /*4be0*/  MOV R181, UR27 ;  /* 0x0000001b00b57c02 */ /* 0x000fe40008000f00 */
[----:B------:R-:W-:-:S04]  /*4bf0*/  ISETP.NE.U32.AND P0, PT, R180, RZ, PT ;  /* 0x000000ffb400720c */ /* 0x000fc80003f05070 */
[----:B------:R-:W-:-:S13]  /*4c00*/  ISETP.NE.AND.EX P0, PT, R181, RZ, PT, P0 ;  /* 0x000000ffb500720c */ /* 0x000fda0003f05300 */
[----:B------:R-:W-:Y:S05]  /*4c10*/  @P0 BRA `(.L_x_4110) ;  /* 0x00000008004c0947 */ /* 0x000fea0003800000 */
[----:B------:R-:W-:Y:S01]  /*4c20*/  ISETP.LT.AND P5, PT, RZ, UR33, PT ;  /* 0x00000021ff007c0c */ /* 0x000fe2000bfa1270 */
[----:B------:R-:W-:-:S12]  /*4c30*/  BRA.U !UP3, `(.L_x_4111) ;  /* 0x000000010b407547 */ /* 0x000fd8000b800000 */
[----:B------:R-:W-:Y:S01]  /*4c40*/  IMAD.U32 R184, RZ, RZ, UR8 ;  /* 0x00000008ffb87e24 */ /* 0x000fe2000f8e00ff */
[----:B-----5:R-:W-:Y:S02]  /*4c50*/  LOP3.LUT P0, RZ, R192, 0xff, RZ, 0xc0, !PT ;  /* 0x000000ffc0ff7812 */ /* 0x020fe4000780c0ff */
[----:B------:R-:W-:Y:S01]  /*4c60*/  SHF.L.U32 R185, R32, 0x10, RZ ;  /* 0x0000001020b97819 */ /* 0x000fe200000006ff */
[----:B------:R-:W-:-:S04]  /*4c70*/  @P5 FFMA.FTZ R184, R0, R184, UR10 ;  /* 0x0000000a00b85e23 */ /* 0x000fc800080100b8 */
[----:B------:R-:W-:-:S04]  /*4c80*/  @P5 FADD.FTZ R184, R4, -R184 ;  /* 0x800000b804b85221 */ /* 0x000fc80000010000 */
[----:B------:R-:W-:Y:S02]  /*4c90*/  @P5 FFMA.FTZ R185, R184, UR32, R185 ;  /* 0x00000020b8b95c23 */ /* 0x000fe400080100b9 */
[----:B------:R-:W-:Y:S02]  /*4ca0*/  @P0 SHF.L.U32 R186, R168, 0x10, RZ ;  /* 0x00000010a8ba0819 */ /* 0x000fe400000006ff */
[----:B------:R-:W-:Y:S01]  /*4cb0*/  FMUL.FTZ R184, R185, UR23 ;  /* 0x00000017b9b87c20 */ /* 0x000fe20008410000 */
[----:B------:R-:W-:-:S03]  /*4cc0*/  HFMA2 R185, -RZ, RZ, 0, 0 ;  /* 0x00000000ffb97431 */ /* 0x000fc600000001ff */
[----:B------:R-:W-:-:S04]  /*4cd0*/  FMUL.FTZ R184, R184, UR22 ;  /* 0x00000016b8b87c20 */ /* 0x000fc80008410000 */
[-C--:B------:R-:W-:Y:S01]  /*4ce0*/  @P0 FMUL.FTZ R185, R186, R184.reuse ;  /* 0x000000b8bab90220 */ /* 0x080fe20000410000 */
[----:B------:R-:W-:-:S03]  /*4cf0*/  FMUL.FTZ R184, R160, R184 ;  /* 0x000000b8a0b87220 */ /* 0x000fc60000410000 */
[----:B------:R-:W-:Y:S02]  /*4d00*/  FADD.FTZ R64, R64, R185 ;  /* 0x000000b940407221 */ /* 0x000fe40000010000 */
[----:B------:R-:W-:-:S04]  /*4d10*/  FSEL R184, R184, RZ, P0 ;  /* 0x000000ffb8b87208 */ /* 0x000fc80000000000 */
[----:B------:R-:W-:-:S04]  /*4d20*/  F2FP.BF16.F32.PACK_AB R184, RZ, R184 ;  /* 0x000000b8ffb8723e */ /* 0x000fc800000010ff */
[----:B------:R-:W-:-:S07]  /*4d30*/  PRMT R172, R184, 0x7610, R172 ;  /* 0x00007610b8ac7816 */ /* 0x000fce00000000ac */
.L_x_4111:
[----:B------:R-:W-:Y:S05]  /*4d40*/  BRA.U !UP3, `(.L_x_4112) ;  /* 0x000000010b487547 */ /* 0x000fea000b800000 */
[----:B------:R-:W-:Y:S02]  /*4d50*/  MOV R184, UR8 ;  /* 0x0000000800b87c02 */ /* 0x000fe40008000f00 */
[----:B-----5:R-:W-:Y:S02]  /*4d60*/  LOP3.LUT P0, RZ, R192, 0xff00, RZ, 0xc0, !PT ;  /* 0x0000ff00c0ff7812 */ /* 0x020fe4000780c0ff */
[----:B------:R-:W-:Y:S01]  /*4d70*/  PRMT R185, R32, 0x7632, R185 ;  /* 0x0000763220b97816 */ /* 0x000fe200000000b9 */
[----:B------:R-:W-:Y:S01]  /*4d80*/  @P5 FFMA.FTZ R184, R240, R184, UR10 ;  /* 0x0000000af0b85e23 */ /* 0x000fe200080100b8 */
[----:B------:R-:W-:Y:S02]  /*4d90*/  MOV R186, RZ ;  /* 0x000000ff00ba7202 */ /* 0x000fe40000000f00 */
[----:B------:R-:W-:Y:S01]  /*4da0*/  SHF.L.U32 R185, R185, 0x10, RZ ;  /* 0x00000010b9b97819 */ /* 0x000fe200000006ff */
[----:B------:R-:W-:-:S04]  /*4db0*/  @P5 FADD.FTZ R184, R239, -R184 ;  /* 0x800000b8efb85221 */ /* 0x000fc80000010000 */
[----:B------:R-:W-:Y:S02]  /*4dc0*/  @P5 FFMA.FTZ R185, R184, UR32, R185 ;  /* 0x00000020b8b95c23 */ /* 0x000fe400080100b9 */
[----:B------:R-:W-:Y:S02]  /*4dd0*/  @P0 PRMT R184, R168, 0x7632, R184 ;  /* 0x00007632a8b80816 */ /* 0x000fe400000000b8 */
[----:B------:R-:W-:Y:S02]  /*4de0*/  FMUL.FTZ R185, R185, UR23 ;  /* 0x00000017b9b97c20 */ /* 0x000fe40008410000 */
[----:B------:R-:W-:Y:S02]  /*4df0*/  @P0 SHF.L.U32 R184, R184, 0x10, RZ ;  /* 0x00000010b8b80819 */ /* 0x000fe400000006ff */
[----:B------:R-:W-:-:S04]  /*4e00*/  FMUL.FTZ R185, R185, UR22 ;  /* 0x00000016b9b97c20 */ /* 0x000fc80008410000 */
[----:B------:R-:W-:Y:S01]  /*4e10*/  @P0 FMUL.FTZ R186, R185, R184 ;  /* 0x000000b8b9ba0220 */ /* 0x000fe20000410000 */
[----:B------:R-:W-:-:S03]  /*4e20*/  FMUL.FTZ R185, R161, R185 ;  /* 0x000000b9a1b97220 */ /* 0x000fc60000410000 */
[----:B------:R-:W-:Y:S02]  /*4e30*/  FADD.FTZ R65, R65, R186 ;  /* 0x000000ba41417221 */ /* 0x000fe40000010000 */
[----:B------:R-:W-:-:S04]  /*4e40*/  FSEL R184, R185, RZ, P0 ;  /* 0x000000ffb9b87208 */ /* 0x000fc80000000000 */
[----:B------:R-:W-:-:S04]  /*4e50*/  F2FP.BF16.F32.PACK_AB R184, RZ, R184 ;  /* 0x000000b8ffb8723e */ /* 0x000fc800000010ff */
[----:B------:R-:W-:-:S07]  /*4e60*/  PRMT R172, R172, 0x5410, R184 ;  /* 0x00005410acac7816 */ /* 0x000fce00000000b8 */
.L_x_4112:
[----:B------:R-:W-:Y:S05]  /*4e70*/  BRA.U !UP3, `(.L_x_4113) ;  /* 0x000000010b407547 */ /* 0x000fea000b800000 */
        /* <DEDUP_REMOVED lines=16> */
.L_x_4113:
        /* <DEDUP_REMOVED lines=19> */
.L_x_4114:
        /* <DEDUP_REMOVED lines=17> */
.L_x_4115:
        /* <DEDUP_REMOVED lines=19> */
.L_x_4116:
        /* <DEDUP_REMOVED lines=17> */
.L_x_4117:
[----:B------:R-:W-:Y:S05]  /*5400*/  BRA.U !UP3, `(.L_x_4100) ;  /* 0x000000090bac7547 */ /* 0x000fea000b800000 */
[----:B-----5:R-:W-:Y:S02]  /*5410*/  ISETP.GE.U32.AND P0, PT, R192, RZ, PT ;  /* 0x000000ffc000720c */ /* 0x020fe40003f06070 */
[----:B------:R-:W-:Y:S02]  /*5420*/  MOV R184, UR8 ;  /* 0x0000000800b87c02 */ /* 0x000fe40008000f00 */
[----:B------:R-:W-:Y:S02]  /*5430*/  ISETP.GE.U32.AND.EX P0, PT, R193, 0x1000000, PT, P0 ;  /* 0x01000000c100780c */ /* 0x000fe40003f06100 */
        /* <DEDUP_REMOVED lines=15> */
[----:B------:R-:W-:Y:S01]  /*5530*/  PRMT R175, R175, 0x5410, R184 ;  /* 0x00005410afaf7816 */ /* 0x000fe200000000b8 */
[----:B------:R-:W-:Y:S06]  /*5540*/  BRA `(.L_x_4100) ;  /* 0x00000008005c7947 */ /* 0x000fec0003800000 */
.L_x_4110:
[----:B------:R-:W-:Y:S01]  /*5550*/  ISETP.LT.AND P0, PT, RZ, UR33, PT ;  /* 0x00000021ff007c0c */ /* 0x000fe2000bf01270 */
[----:B------:R-:W-:Y:S01]  /*5560*/  IMAD.U32 R178, RZ, RZ, UR8 ;  /* 0x00000008ffb27e24 */ /* 0x000fe2000f8e00ff */
[----:B------:R-:W-:Y:S02]  /*5570*/  PLOP3.LUT P5, PT, PT, PT, UP2, 0x80, 0x8 ;  /* 0x000000000008781c */ /* 0x000fe40003faf028 */
[----:B------:R-:W-:Y:S02]  /*5580*/  MOV R177, UR8 ;  /* 0x0000000800b17c02 */ /* 0x000fe40008000f00 */
[C---:B-----5:R-:W-:Y:S02]  /*5590*/  PRMT R176, R32.reuse, 0x7632, R176 ;  /* 0x0000763220b07816 */ /* 0x060fe400000000b0 */
[----:B------:R-:W-:Y:S02]  /*55a0*/  SHF.L.U32 R184, R32, 0x10, RZ ;  /* 0x0000001020b87819 */ /* 0x000fe400000006ff */
[----:B------:R-:W-:-:S03]  /*55b0*/  SHF.L.U32 R176, R176, 0x10, RZ ;  /* 0x00000010b0b07819 */ /* 0x000fc600000006ff */
[----:B------:R-:W-:Y:S02]  /*55c0*/  @P0 FFMA.FTZ R178, R240, R178, UR10 ;  /* 0x0000000af0b20e23 */ /* 0x000fe400080100b2 */
[----:B------:R-:W-:Y:S02]  /*55d0*/  @P5 FFMA.FTZ R177, R0, R177, UR10 ;  /* 0x0000000a00b15e23 */ /* 0x000fe400080100b1 */
[----:B------:R-:W-:Y:S02]  /*55e0*/  @P0 FADD.FTZ R178, R239, -R178 ;  /* 0x800000b2efb20221 */ /* 0x000fe40000010000 */
[----:B------:R-:W-:Y:S02]  /*55f0*/  @P5 FADD.FTZ R177, R4, -R177 ;  /* 0x800000b104b15221 */ /* 0x000fe40000010000 */
[----:B------:R-:W-:Y:S02]  /*5600*/  @P0 FFMA.FTZ R176, R178, UR32, R176 ;  /* 0x00000020b2b00c23 */ /* 0x000fe400080100b0 */
[----:B------:R-:W-:Y:S01]  /*5610*/  @P5 FFMA.FTZ R184, R177, UR32, R184 ;  /* 0x00000020b1b85c23 */ /* 0x000fe200080100b8 */
[----:B------:R-:W-:Y:S06]  /*5620*/  BRA.U !UP3, `(.L_x_4118) ;  /* 0x000000010b2c7547 */ /* 0x000fec000b800000 */
[----:B------:R-:W-:Y:S01]  /*5630*/  LOP3.LUT P5, RZ, R192, 0xff, RZ, 0xc0, !PT ;  /* 0x000000ffc0ff7812 */ /* 0x000fe200078ac0ff */
        /* <DEDUP_REMOVED lines=10> */
.L_x_4118:
[----:B------:R-:W-:Y:S05]  /*56e0*/  BRA.U !UP3, `(.L_x_4119) ;  /* 0x000000010b307547 */ /* 0x000fea000b800000 */
[----:B------:R-:W-:Y:S01]  /*56f0*/  LOP3.LUT P5, RZ, R192, 0xff00, RZ, 0xc0, !PT ;  /* 0x0000ff00c0ff7812 */ /* 0x000fe200078ac0ff */
[----:B------:R-:W-:Y:S01]  /*5700*/  FMUL.FTZ R177, R176, UR23 ;  /* 0x00000017b0b17c20 */ /* 0x000fe20008410000 */
[----:B------:R-:W-:-:S03]  /*5710*/  MOV R179, RZ ;  /* 0x000000ff00b37202 */ /* 0x000fc60000000f00 */
[----:B------:R-:W-:-:S08]  /*5720*/  FMUL.FTZ R177, R177, UR22 ;  /* 0x00000016b1b17c20 */ /* 0x000fd00008410000 */
[----:B------:R-:W-:-:S04]  /*5730*/  @P5 PRMT R178, R168, 0x7632, R178 ;  /* 0x00007632a8b25816 */ /* 0x000fc800000000b2 */
[----:B------:R-:W-:-:S05]  /*5740*/  @P5 SHF.L.U32 R178, R178, 0x10, RZ ;  /* 0x00000010b2b25819 */ /* 0x000fca00000006ff */
[----:B------:R-:W-:Y:S01]  /*5750*/  @P5 FMUL.FTZ R179, R177, R178 ;  /* 0x000000b2b1b35220 */ /* 0x000fe20000410000 */
[----:B------:R-:W-:-:S03]  /*5760*/  FMUL.FTZ R177, R161, R177 ;  /* 0x000000b1a1b17220 */ /* 0x000fc60000410000 */
[----:B------:R-:W-:Y:S02]  /*5770*/  FADD.FTZ R65, R65, R179 ;  /* 0x000000b341417221 */ /* 0x000fe40000010000 */
[----:B------:R-:W-:-:S04]  /*5780*/  FSEL R177, R177, RZ, P5 ;  /* 0x000000ffb1b17208 */ /* 0x000fc80002800000 */
[----:B------:R-:W-:-:S04]  /*5790*/  F2FP.BF16.F32.PACK_AB R177, RZ, R177 ;  /* 0x000000b1ffb1723e */ /* 0x000fc800000010ff */
[----:B------:R-:W-:-:S07]  /*57a0*/  PRMT R172, R172, 0x5410, R177 ;  /* 0x00005410acac7816 */ /* 0x000fce00000000b1 */
.L_x_4119:
[----:B------:R-:W-:-:S04]  /*57b0*/  IMAD.U32 R177, RZ, RZ, UR8 ;  /* 0x00000008ffb17e24 */ /* 0x000fc8000f8e00ff */
[----:B------:R-:W-:-:S04]  /*57c0*/  @P0 FFMA.FTZ R177, R238, R177, UR10 ;  /* 0x0000000aeeb10e23 */ /* 0x000fc800080100b1 */
[----:B------:R-:W-:Y:S01]  /*57d0*/  @P0 FADD.FTZ R178, R237, -R177 ;  /* 0x800000b1edb20221 */ /* 0x000fe20000010000 */
[----:B------:R-:W-:-:S05]  /*57e0*/  SHF.L.U32 R177, R33, 0x10, RZ ;  /* 0x0000001021b17819 */ /* 0x000fca00000006ff */
        /* <DEDUP_REMOVED lines=13> */
.L_x_4120:
[----:B------:R-:W-:Y:S02]  /*58c0*/  MOV R178, UR8 ;  /* 0x0000000800b27c02 */ /* 0x000fe40008000f00 */
[----:B------:R-:W-:-:S03]  /*58d0*/  PRMT R179, R33, 0x7632, R179 ;  /* 0x0000763221b37816 */ /* 0x000fc600000000b3 */
[----:B------:R-:W-:Y:S01]  /*58e0*/  @P0 FFMA.FTZ R178, R233, R178, UR10 ;  /* 0x0000000ae9b20e23 */ /* 0x000fe200080100b2 */
        /* <DEDUP_REMOVED lines=16> */
.L_x_4121:
        /* <DEDUP_REMOVED lines=17> */
.L_x_4122:
        /* <DEDUP_REMOVED lines=8> */
[----:B------:R-:W-:-:S04]  /*5b80*/  FMUL.FTZ R179, R186, UR23 ;  /* 0x00000017bab37c20 */ /* 0x000fc80008410000 */
[----:B------:R-:W-:-:S08]  /*5b90*/  FMUL.FTZ R179, R179, UR22 ;  /* 0x00000016b3b37c20 */ /* 0x000fd00008410000 */
[----:B------:R-:W-:-:S04]  /*5ba0*/  @P5 PRMT R187, R170, 0x7632, R187 ;  /* 0x00007632aabb5816 */ /* 0x000fc800000000bb */
[----:B------:R-:W-:Y:S02]  /*5bb0*/  @P5 SHF.L.U32 R227, R187, 0x10, RZ ;  /* 0x00000010bbe35819 */ /* 0x000fe400000006ff */
[----:B------:R-:W-:-:S03]  /*5bc0*/  MOV R187, RZ ;  /* 0x000000ff00bb7202 */ /* 0x000fc60000000f00 */
[----:B------:R-:W-:Y:S01]  /*5bd0*/  @P5 FMUL.FTZ R187, R179, R227 ;  /* 0x000000e3b3bb5220 */ /* 0x000fe20000410000 */
[----:B------:R-:W-:-:S03]  /*5be0*/  FMUL.FTZ R179, R157, R179 ;  /* 0x000000b39db37220 */ /* 0x000fc60000410000 */
[----:B------:R-:W-:Y:S02]  /*5bf0*/  FADD.FTZ R61, R61, R187 ;  /* 0x000000bb3d3d7221 */ /* 0x000fe40000010000 */
[----:B------:R-:W-:-:S04]  /*5c00*/  FSEL R179, R179, RZ, P5 ;  /* 0x000000ffb3b37208 */ /* 0x000fc80002800000 */
[----:B------:R-:W-:-:S04]  /*5c10*/  F2FP.BF16.F32.PACK_AB R179, RZ, R179 ;  /* 0x000000b3ffb3723e */ /* 0x000fc800000010ff */
[----:B------:R-:W-:-:S07]  /*5c20*/  PRMT R174, R174, 0x5410, R179 ;  /* 0x00005410aeae7816 */ /* 0x000fce00000000b3 */
.L_x_4123:
[----:B------:R-:W-:Y:S01]  /*5c30*/  IMAD.U32 R179, RZ, RZ, UR8 ;  /* 0x00000008ffb37e24 */ /* 0x000fe2000f8e00ff */
        /* <DEDUP_REMOVED lines=25> */
.L_x_4124:
[----:B------:R-:W-:Y:S01]  /*5dd0*/  F2FP.BF16.F32.PACK_AB R179, R184, R179 ;  /* 0x000000b3b8b3723e */ /* 0x000fe200000010ff */
[----:B------:R-:W-:Y:S06]  /*5de0*/  BRA.U !UP3, `(.L_x_4100) ;  /* 0x000000010b347547 */ /* 0x000fec000b800000 */
[----:B------:R-:W-:Y:S01]  /*5df0*/  ISETP.GE.U32.AND P0, PT, R192, RZ, PT ;  /* 0x000000ffc000720c */ /* 0x000fe20003f06070 */
[----:B------:R-:W-:Y:S01]  /*5e00*/  FMUL.FTZ R184, R184, UR23 ;  /* 0x00000017b8b87c20 */ /* 0x000fe20008410000 */
[----:B------:R-:W-:Y:S02]  /*5e10*/  MOV R186, RZ ;  /* 0x000000ff00ba7202 */ /* 0x000fe40000000f00 */
[----:B------:R-:W-:Y:S01]  /*5e20*/  ISETP.GE.U32.AND.EX P0, PT, R193, 0x1000000, PT, P0 ;  /* 0x01000000c100780c */ /* 0x000fe20003f06100 */
[----:B------:R-:W-:-:S12]  /*5e30*/  FMUL.FTZ R184, R184, UR22 ;  /* 0x00000016b8b87c20 */ /* 0x000fd80008410000 */
        /* <DEDUP_REMOVED lines=8> */
.L_x_4100:
[----:B------:R-:W-:Y:S01]  /*5ec0*/  ISETP.NE.U32.AND P0, PT, R180, RZ, PT ;  /* 0x000000ffb400720c */ /* 0x000fe20003f05070 */
[----:B------:R-:W0:Y:S01]  /*5ed0*/  @UP3 LDCU.64 UR6, c[0x0][0x468] ;  /* 0x00008d00ff0637ac */ /* 0x000e220008000a00 */
[----:B------:R-:W-:Y:S02]  /*5ee0*/  PLOP3.LUT P5, PT, PT, PT, UP3, 0x80, 0x8 ;  /* 0x000000000008781c */ /* 0x000fe40003faf038 */
[----:B------:R-:W-:-:S13]  /*5ef0*/  ISETP.NE.AND.EX P0, PT, R181, RZ, PT, P0 ;  /* 0x000000ffb500720c */ /* 0x000fda0003f05300 */
[----:B------:R-:W1:Y:S02]  /*5f00*/  @P0 LDC.64 R180, c[0x0][0x478] ;  /* 0x00011e00ffb40b82 */ /* 0x000e640000000a00 */
[C---:B-1----:R-:W-:Y:S01]  /*5f10*/  @P0 IMAD.WIDE.U32 R180, R183.reuse, 0x10, R180 ;  /* 0x00000010b7b40825 */ /* 0x042fe200078e00b4 */
[----:B------:R-:W-:-:S04]  /*5f20*/  IADD3 R183, PT, PT, R183, 0x100, RZ ;  /* 0x00000100b7b77810 */ /* 0x000fc80007ffe0ff */
[----:B------:R1:W-:Y:S01]  /*5f30*/  @P0 STG.E.128 desc[UR20][R180.64], R176 ;  /* 0x000000b0b4000986 */ /* 0x0003e2000c101d14 */
[----:B------:R-:W-:Y:S01]  /*5f40*/  PLOP3.LUT P0, PT, PT, PT, UP3, 0x80, 0x8 ;  /* 0x000000000008781c */ /* 0x000fe20003f0f038 */
[----:B-1----:R-:W-:-:S12]  /*5f50*/  IMAD.MOV.U32 R180, RZ, RZ, 0x10 ;  /* 0x00000010ffb47424 */ /* 0x002fd800078e00ff */
[C---:B0-----:R-:W-:Y:S01]  /*5f60*/  @P0 IMAD.WIDE.U32 R180, R182.reuse, R180, UR6 ;  /* 0x00000006b6b40e25 */ /* 0x041fe2000f8e00b4 */
[----:B------:R-:W-:-:S04]  /*5f70*/  IADD3 R182, PT, PT, R182, 0x100, RZ ;  /* 0x00000100b6b67810 */ /* 0x000fc80007ffe0ff */
[----:B------:R0:W-:Y:S03]  /*5f80*/  @P5 STG.E.128 desc[UR20][R180.64], R172 ;  /* 0x000000acb4005986 */ /* 0x0001e6000c101d14 */
.L_x_4075:
[----:B------:R-:W-:Y:S05]  /*5f90*/  BSYNC.RECONVERGENT B0 ;  /* 0x0000000000007941 */ /* 0x000fea0003800200 */
.L_x_4074:
        /* <DEDUP_REMOVED lines=8> */
.L_x_4127:
[----:B------:R-:W-:Y:S05]  /*6020*/  BRA.U !UP0, `(.L_x_4128) ;  /* 0x0000001108b87547 */ /* 0x000fea000b800000 */
[----:B------:R-:W-:-:S04]  /*6030*/  UISETP.NE.U32.AND UP0, UPT, UR26, URZ, UPT ;  /* 0x000000ff1a00728c */ /* 0x000fc8000bf05070 */
[----:B------:R-:W-:-:S06]  /*6040*/  UISETP.NE.AND.EX UP0, UPT, UR27, URZ, UPT, UP0 ;  /* 0x000000ff1b00728c */ /* 0x000fcc000bf05300 */
[----:B------:R-:W-:-:S13]  /*6050*/  PLOP3.LUT P5, PT, PT, PT, UP0, 0x80, 0x8 ;  /* 0x000000000008781c */ /* 0x000fda0003faf008 */
[----:B------:R-:W-:Y:S05]  /*6060*/  @!P5 BRA `(.L_x_4129) ;  /* 0x00000008005cd947 */ /* 0x000fea0003800000 */
[----:B------:R-:W-:Y:S02]  /*6070*/  ISETP.LT.AND P0, PT, RZ, UR33, PT ;  /* 0x00000021ff007c0c */ /* 0x000fe4000bf01270 */
[----:B------:R-:W-:Y:S02]  /*6080*/  MOV R178, UR8 ;  /* 0x0000000800b27c02 */ /* 0x000fe40008000f00 */
[----:B------:R-:W-:Y:S02]  /*6090*/  MOV R177, UR8 ;  /* 0x0000000800b17c02 */ /* 0x000fe40008000f00 */
[C---:B-----5:R-:W-:Y:S02]  /*60a0*/  PRMT R176, R28.reuse, 0x7632, R176 ;  /* 0x000076321cb07816 */ /* 0x060fe400000000b0 */
[----:B0-----:R-:W-:Y:S02]  /*60b0*/  SHF.L.U32 R180, R28, 0x10, RZ ;  /* 0x000000101cb47819 */ /* 0x001fe400000006ff */
[----:B------:R-:W-:-:S03]  /*60c0*/  SHF.L.U32 R176, R176, 0x10, RZ ;  /* 0x00000010b0b07819 */ /* 0x000fc600000006ff */
[----:B------:R-:W-:Y:S01]  /*60d0*/  @P0 FFMA.FTZ R178, R11, R178, UR10 ;  /* 0x0000000a0bb20e23 */ /* 0x000fe200080100b2 */
[----:B------:R-:W-:-:S03]  /*60e0*/  @P0 FFMA.FTZ R177, R3, R177, UR10 ;  /* 0x0000000a03b10e23 */ /* 0x000fc600080100b1 */
[----:B------:R-:W-:Y:S01]  /*60f0*/  @P0 FADD.FTZ R178, R12, -R178 ;  /* 0x800000b20cb20221 */ /* 0x000fe20000010000 */
[----:B------:R-:W-:-:S03]  /*6100*/  @P0 FADD.FTZ R177, R221, -R177 ;  /* 0x800000b1ddb10221 */ /* 0x000fc60000010000 */
[----:B------:R-:W-:Y:S01]  /*6110*/  @P0 FFMA.FTZ R176, R178, UR32, R176 ;  /* 0x00000020b2b00c23 */ /* 0x000fe200080100b0 */
[----:B------:R-:W-:Y:S01]  /*6120*/  @P0 FFMA.FTZ R180, R177, UR32, R180 ;  /* 0x00000020b1b40c23 */ /* 0x000fe200080100b4 */
[----:B------:R-:W-:Y:S06]  /*6130*/  BRA.U !UP3, `(.L_x_4130) ;  /* 0x000000010b2c7547 */ /* 0x000fec000b800000 */
[----:B------:R-:W-:Y:S01]  /*6140*/  LOP3.LUT P6, RZ, R190, 0xff, RZ, 0xc0, !PT ;  /* 0x000000ffbeff7812 */ /* 0x000fe200078cc0ff */
        /* <DEDUP_REMOVED lines=10> */
.L_x_4130:
        /* <DEDUP_REMOVED lines=13> */
.L_x_4131:
[----:B------:R-:W-:-:S05]  /*62c0*/  MOV R177, UR8 ;  /* 0x0000000800b17c02 */ /* 0x000fca0008000f00 */
        /* <DEDUP_REMOVED lines=16> */
.L_x_4132:
[----:B------:R-:W-:Y:S02]  /*63d0*/  MOV R178, UR8 ;  /* 0x0000000800b27c02 */ /* 0x000fe40008000f00 */
[----:B------:R-:W-:-:S03]  /*63e0*/  PRMT R179, R29, 0x7632, R179 ;  /* 0x000076321db37816 */ /* 0x000fc600000000b3 */
[----:B------:R-:W-:Y:S02]  /*63f0*/  @P0 FFMA.FTZ R178, R13, R178, UR10 ;  /* 0x0000000a0db20e23 */ /* 0x000fe400080100b2 */
[----:B------:R-:W-:Y:S02]  /*6400*/  IMAD.U32 R181, R179, 0x10000, RZ ;  /* 0x00010000b3b57824 */ /* 0x000fe400078e00ff */
        /* <DEDUP_REMOVED lines=15> */
.L_x_4133:
[----:B------:R-:W-:Y:S02]  /*6500*/  MOV R178, UR8 ;  /* 0x0000000800b27c02 */ /* 0x000fe40008000f00 */
[----:B------:R-:W-:-:S03]  /*6510*/  SHF.L.U32 R184, R30, 0x10, RZ ;  /* 0x000000101eb87819 */ /* 0x000fc600000006ff */
[----:B------:R-:W-:-:S04]  /*6520*/  @P0 FFMA.FTZ R178, R6, R178, UR10 ;  /* 0x0000000a06b20e23 */ /* 0x000fc800080100b2 */
[----:B------:R-:W-:-:S04]  /*6530*/  @P0 FADD.FTZ R178, R8, -R178 ;  /* 0x800000b208b20221 */ /* 0x000fc80000010000 */
        /* <DEDUP_REMOVED lines=13> */
.L_x_4134:
        /* <DEDUP_REMOVED lines=19> */
.L_x_4135:
        /* <DEDUP_REMOVED lines=26> */
.L_x_4136:
        /* <DEDUP_REMOVED lines=14> */
[----:B------:R-:W-:Y:S01]  /*69c0*/  PRMT R175, R175, 0x5410, R180 ;  /* 0x00005410afaf7816 */ /* 0x000fe200000000b4 */
[----:B------:R-:W-:Y:S06]  /*69d0*/  BRA `(.L_x_4137) ;  /* 0x00000020005c7947 */ /* 0x000fec0003800000 */
.L_x_4129:
[----:B------:R-:W-:Y:S01]  /*69e0*/  ISETP.LT.AND P6, PT, RZ, UR33, PT ;  /* 0x00000021ff007c0c */ /* 0x000fe2000bfc1270 */
[----:B------:R-:W-:-:S12]  /*69f0*/  BRA.U !UP3, `(.L_x_4138) ;  /* 0x000000010b407547 */ /* 0x000fd8000b800000 */
[----:B0-----:R-:W-:Y:S02]  /*6a00*/  MOV R180, UR8 ;  /* 0x0000000800b47c02 */ /* 0x001fe40008000f00 */
        /* <DEDUP_REMOVED lines=15> */
.L_x_4138:
[----:B------:R-:W-:Y:S05]  /*6b00*/  BRA.U !UP3, `(.L_x_4139) ;  /* 0x000000010b487547 */ /* 0x000fea000b800000 */
[----:B0-----:R-:W-:Y:S02]  /*6b10*/  MOV R180, UR8 ;  /* 0x0000000800b47c02 */ /* 0x001fe40008000f00 */
[----:B-----5:R-:W-:Y:S02]  /*6b20*/  LOP3.LUT P0, RZ, R190, 0xff00, RZ, 0xc0, !PT ;  /* 0x0000ff00beff7812 */ /* 0x020fe4000780c0ff */
[----:B------:R-:W-:Y:S01]  /*6b30*/  PRMT R181, R28, 0x7632, R181 ;  /* 0x000076321cb57816 */ /* 0x000fe200000000b5 */
[----:B------:R-:W-:Y:S01]  /*6b40*/  @P6 FFMA.FTZ R180, R11, R180, UR10 ;  /* 0x0000000a0bb46e23 */ /* 0x000fe200080100b4 */
[----:B------:R-:W-:-:S03]  /*6b50*/  MOV R184, RZ ;  /* 0x000000ff00b87202 */ /* 0x000fc60000000f00 */
[----:B------:R-:W-:Y:S02]  /*6b60*/  IMAD.U32 R181, R181, 0x10000, RZ ;  /* 0x00010000b5b57824 */ /* 0x000fe400078e00ff */
[----:B------:R-:W-:-:S04]  /*6b70*/  @P6 FADD.FTZ R180, R12, -R180 ;  /* 0x800000b40cb46221 */ /* 0x000fc80000010000 */
[----:B------:R-:W-:Y:S01]  /*6b80*/  @P6 FFMA.FTZ R181, R180, UR32, R181 ;  /* 0x00000020b4b56c23 */ /* 0x000fe200080100b5 */
[----:B------:R-:W-:-:S03]  /*6b90*/  @P0 PRMT R180, R168, 0x7632, R180 ;  /* 0x00007632a8b40816 */ /* 0x000fc600000000b4 */
[----:B------:R-:W-:Y:S01]  /*6ba0*/  FMUL.FTZ R181, R181, UR23 ;  /* 0x00000017b5b57c20 */ /* 0x000fe20008410000 */
[----:B------:R-:W-:-:S03]  /*6bb0*/  @P0 SHF.L.U32 R180, R180, 0x10, RZ ;  /* 0x00000010b4b40819 */ /* 0x000fc600000006ff */
[----:B------:R-:W-:-:S04]  /*6bc0*/  FMUL.FTZ R181, R181, UR22 ;  /* 0x00000016b5b57c20 */ /* 0x000fc80008410000 */
[----:B------:R-:W-:Y:S01]  /*6bd0*/  @P0 FMUL.FTZ R184, R181, R180 ;  /* 0x000000b4b5b80220 */ /* 0x000fe20000410000 */
[----:B------:R-:W-:-:S03]  /*6be0*/  FMUL.FTZ R181, R153, R181 ;  /* 0x000000b599b57220 */ /* 0x000fc60000410000 */
[----:B------:R-:W-:Y:S02]  /*6bf0*/  FADD.FTZ R57, R57, R184 ;  /* 0x000000b839397221 */ /* 0x000fe40000010000 */
[----:B------:R-:W-:-:S04]  /*6c00*/  FSEL R180, R181, RZ, P0 ;  /* 0x000000ffb5b47208 */ /* 0x000fc80000000000 */
[----:B------:R-:W-:-:S04]  /*6c10*/  F2FP.BF16.F32.PACK_AB R180, RZ, R180 ;  /* 0x000000b4ffb4723e */ /* 0x000fc800000010ff */
[----:B------:R-:W-:-:S07]  /*6c20*/  PRMT R172, R172, 0x5410, R180 ;  /* 0x00005410acac7816 */ /* 0x000fce00000000b4 */
.L_x_4139:
[----:B------:R-:W-:Y:S05]  /*6c30*/  BRA.U !UP3, `(.L_x_4140) ;  /* 0x000000010b407547 */ /* 0x000fea000b800000 */
        /* <DEDUP_REMOVED lines=16> */
.L_x_4140:
[----:B------:R-:W-:Y:S05]  /*6d40*/  BRA.U !UP3, `(.L_x_4141) ;  /* 0x000000010b487547 */ /* 0x000fea000b800000 */
[----:B0-----:R-:W-:Y:S02]  /*6d50*/  MOV R180, UR8 ;  /* 0x0000000800b47c02 */ /* 0x001fe40008000f00 */
        /* <DEDUP_REMOVED lines=8> */
[----:B------:R-:W-:-:S03]  /*6de0*/  FMUL.FTZ R181, R181, UR23 ;  /* 0x00000017b5b57c20 */ /* 0x000fc60008410000 */
[----:B------:R-:W-:Y:S02]  /*6df0*/  @P0 IMAD.U32 R180, R180, 0x10000, RZ ;  /* 0x00010000b4b40824 */ /* 0x000fe400078e00ff */
[----:B------:R-:W-:-:S04]  /*6e00*/  FMUL.FTZ R181, R181, UR22 ;  /* 0x00000016b5b57c20 */ /* 0x000fc80008410000 */
[----:B------:R-:W-:Y:S01]  /*6e10*/  @P0 FMUL.FTZ R184, R181, R180 ;  /* 0x000000b4b5b80220 */ /* 0x000fe20000410000 */
[----:B------:R-:W-:-:S03]  /*6e20*/  FMUL.FTZ R181, R155, R181 ;  /* 0x000000b59bb57220 */ /* 0x000fc60000410000 */
[----:B------:R-:W-:Y:S02]  /*6e30*/  FADD.FTZ R59, R59, R184 ;  /* 0x000000b83b3b7221 */ /* 0x000fe40000010000 */
[----:B------:R-:W-:-:S04]  /*6e40*/  FSEL R180, R181, RZ, P0 ;  /* 0x000000ffb5b47208 */ /* 0x000fc80000000000 */
[----:B------:R-:W-:-:S04]  /*6e50*/  F2FP.BF16.F32.PACK_AB R180, RZ, R180 ;  /* 0x000000b4ffb4723e */ /* 0x000fc800000010ff */
[----:B------:R-:W-:-:S07]  /*6e60*/  PRMT R173, R173, 0x5410, R180 ;  /* 0x00005410adad7816 */ /* 0x000fce00000000b4 */
.L_x_4141:
        /* <DEDUP_REMOVED lines=17> */
.L_x_4142:
[----:B------:R-:W-:Y:S05]  /*6f80*/  BRA.U !UP3, `(.L_x_4143) ;  /* 0x000000010b487547 */ /* 0x000fea000b800000 */
[----:B0-----:R-:W-:Y:S01]  /*6f90*/  MOV R180, UR8 ;  /* 0x0000000800b47c02 */ /* 0x001fe20008000f00 */
[----:B------:R-:W-:Y:S01]  /*6fa0*/  IMAD.MOV.U32 R184, RZ, RZ, RZ ;  /* 0x000000ffffb87224 */ /* 0x000fe200078e00ff */
[----:B-----5:R-:W-:Y:S02]  /*6fb0*/  LOP3.LUT P0, RZ, R191, 0xff00, RZ, 0xc0, !PT ;  /* 0x0000ff00bfff7812 */ /* 0x020fe4000780c0ff */
[----:B------:R-:W-:Y:S01]  /*6fc0*/  PRMT R181, R30, 0x7632, R181 ;  /* 0x000076321eb57816 */ /* 0x000fe200000000b5 */
[----:B------:R-:W-:-:S03]  /*6fd0*/  @P6 FFMA.FTZ R180, R15, R180, UR10 ;  /* 0x0000000a0fb46e23 */ /* 0x000fc600080100b4 */
        /* <DEDUP_REMOVED lines=13> */
.L_x_4143:
        /* <DEDUP_REMOVED lines=9> */
[----:B------:R-:W-:-:S03]  /*7140*/  MOV R181, RZ ;  /* 0x000000ff00b57202 */ /* 0x000fc60000000f00 */
[----:B------:R-:W-:-:S04]  /*7150*/  FMUL.FTZ R180, R180, UR22 ;  /* 0x00000016b4b47c20 */ /* 0x000fc80008410000 */
[-C--:B------:R-:W-:Y:S01]  /*7160*/  @P0 FMUL.FTZ R181, R184, R180.reuse ;  /* 0x000000b4b8b50220 */ /* 0x080fe20000410000 */
[----:B------:R-:W-:-:S03]  /*7170*/  FMUL.FTZ R180, R150, R180 ;  /* 0x000000b496b47220 */ /* 0x000fc60000410000 */
[----:B------:R-:W-:Y:S02]  /*7180*/  FADD.FTZ R54, R54, R181 ;  /* 0x000000b536367221 */ /* 0x000fe40000010000 */
[----:B------:R-:W-:-:S04]  /*7190*/  FSEL R180, R180, RZ, P0 ;  /* 0x000000ffb4b47208 */ /* 0x000fc80000000000 */
[----:B------:R-:W-:-:S04]  /*71a0*/  F2FP.BF16.F32.PACK_AB R180, RZ, R180 ;  /* 0x000000b4ffb4723e */ /* 0x000fc800000010ff */
[----:B------:R-:W-:-:S07]  /*71b0*/  PRMT R175, R180, 0x7610, R175 ;  /* 0x00007610b4af7816 */ /* 0x000fce00000000af */
.L_x_4144:
[----:B------:R-:W-:Y:S05]  /*71c0*/  BRA.U !UP3, `(.L_x_4137) ;  /* 0x000000190b607547 */ /* 0x000fea000b800000 */
[----:B-----5:R-:W-:Y:S01]  /*71d0*/  ISETP.GE.U32.AND P0, PT, R190, RZ, PT ;  /* 0x000000ffbe00720c */ /* 0x020fe20003f06070 */
[----:B------:R-:W-:Y:S01]  /*71e0*/  HFMA2 R184, -RZ, RZ, 0, 0 ;  /* 0x00000000ffb87431 */ /* 0x000fe200000001ff */
[----:B0-----:R-:W-:Y:S02]  /*71f0*/  MOV R180, UR8 ;  /* 0x0000000800b47c02 */ /* 0x001fe40008000f00 */
[----:B------:R-:W-:Y:S02]  /*7200*/  ISETP.GE.U32.AND.EX P0, PT, R191, 0x1000000, PT, P0 ;  /* 0x01000000bf00780c */ /* 0x000fe40003f06100 */
        /* <DEDUP_REMOVED lines=16> */
.L_x_4128:
[----:B------:R-:W-:-:S04]  /*7310*/  UISETP.NE.U32.AND UP0, UPT, UR26, URZ, UPT ;  /* 0x000000ff1a00728c */ /* 0x000fc8000bf05070 */
[----:B------:R-:W-:-:S06]  /*7320*/  UISETP.NE.AND.EX UP0, UPT, UR27, URZ, UPT, UP0 ;  /* 0x000000ff1b00728c */ /* 0x000fcc000bf05300 */
[----:B------:R-:W-:-:S13]  /*7330*/  PLOP3.LUT P5, PT, PT, PT, UP0, 0x80, 0x8 ;  /* 0x000000000008781c */ /* 0x000fda0003faf008 */
[----:B------:R-:W-:Y:S05]  /*7340*/  @!P5 BRA `(.L_x_4145) ;  /* 0x00000008004cd947 */ /* 0x000fea0003800000 */
[----:B------:R-:W-:Y:S01]  /*7350*/  IMAD.U32 R176, RZ, RZ, UR8 ;  /* 0x00000008ffb07e24 */ /* 0x000fe2000f8e00ff */
        /* <DEDUP_REMOVED lines=10> */
[----:B------:R-:W-:-:S05]  /*7400*/  @P6 SHF.L.U32 R179, R168, 0x10, RZ ;  /* 0x00000010a8b36819 */ /* 0x000fca00000006ff */
[-C--:B------:R-:W-:Y:S01]  /*7410*/  @P6 FMUL.FTZ R178, R179, R177.reuse ;  /* 0x000000b1b3b26220 */ /* 0x080fe20000410000 */
[----:B------:R-:W-:-:S03]  /*7420*/  FMUL.FTZ R177, R152, R177 ;  /* 0x000000b198b17220 */ /* 0x000fc60000410000 */
[----:B------:R-:W-:Y:S02]  /*7430*/  FADD.FTZ R56, R56, R178 ;  /* 0x000000b238387221 */ /* 0x000fe40000010000 */
[----:B------:R-:W-:-:S04]  /*7440*/  FSEL R177, R177, RZ, P6 ;  /* 0x000000ffb1b17208 */ /* 0x000fc80003000000 */
[----:B------:R-:W-:-:S04]  /*7450*/  F2FP.BF16.F32.PACK_AB R177, RZ, R177 ;  /* 0x000000b1ffb1723e */ /* 0x000fc800000010ff */
[----:B0-----:R-:W-:-:S07]  /*7460*/  PRMT R172, R177, 0x7610, R172 ;  /* 0x00007610b1ac7816 */ /* 0x001fce00000000ac */
.L_x_4146:
        /* <DEDUP_REMOVED lines=8> */
[----:B0-----:R-:W-:-:S03]  /*74f0*/  HFMA2 R180, -RZ, RZ, 0, 0 ;  /* 0x00000000ffb47431 */ /* 0x001fc600000001ff */
        /* <DEDUP_REMOVED lines=9> */
.L_x_4147:
        /* <DEDUP_REMOVED lines=8> */
[----:B0-----:R-:W-:-:S03]  /*7610*/  MOV R180, RZ ;  /* 0x000000ff00b47202 */ /* 0x001fc60000000f00 */
        /* <DEDUP_REMOVED lines=8> */
.L_x_4148:
[----:B------:R-:W-:-:S04]  /*76a0*/  IMAD.U32 R178, RZ, RZ, UR8 ;  /* 0x00000008ffb27e24 */ /* 0x000fc8000f8e00ff */
[----:B------:R-:W-:-:S04]  /*76b0*/  FFMA.FTZ R178, R13, R178, UR10 ;  /* 0x0000000a0db27e23 */ /* 0x000fc800080100b2 */
[----:B------:R-:W-:-:S04]  /*76c0*/  FADD.FTZ R178, R14, -R178 ;  /* 0x800000b20eb27221 */ /* 0x000fc80000010000 */
[----:B------:R-:W-:-:S05]  /*76d0*/  FMUL.FTZ R178, R178, UR32 ;  /* 0x00000020b2b27c20 */ /* 0x000fca0008410000 */
[----:B0-----:R-:W-:Y:S01]  /*76e0*/  FSEL R180, R178, RZ, P0 ;  /* 0x000000ffb2b47208 */ /* 0x001fe20000000000 */
[----:B------:R-:W-:Y:S06]  /*76f0*/  BRA.U !UP3, `(.L_x_4149) ;  /* 0x000000010b307547 */ /* 0x000fec000b800000 */
[----:B-----5:R-:W-:Y:S01]  /*7700*/  LOP3.LUT P6, RZ, R190, 0xff000000, RZ, 0xc0, !PT ;  /* 0xff000000beff7812 */ /* 0x020fe200078cc0ff */
[----:B------:R-:W-:Y:S01]  /*7710*/  FMUL.FTZ R178, R180, UR23 ;  /* 0x00000017b4b27c20 */ /* 0x000fe20008410000 */
[----:B------:R-:W-:-:S03]  /*7720*/  HFMA2 R184, -RZ, RZ, 0, 0 ;  /* 0x00000000ffb87431 */ /* 0x000fc600000001ff */
        /* <DEDUP_REMOVED lines=9> */
.L_x_4149:
        /* <DEDUP_REMOVED lines=17> */
.L_x_4150:
        /* <DEDUP_REMOVED lines=18> */
.L_x_4151:
        /* <DEDUP_REMOVED lines=25> */
.L_x_4152:
[----:B------:R-:W-:Y:S01]  /*7b80*/  F2FP.BF16.F32.PACK_AB R179, R180, R179 ;  /* 0x000000b3b4b3723e */ /* 0x000fe200000010ff */
[----:B------:R-:W-:Y:S06]  /*7b90*/  BRA.U !UP3, `(.L_x_4137) ;  /* 0x0000000d0bec7547 */ /* 0x000fec000b800000 */
[----:B-----5:R-:W-:Y:S01]  /*7ba0*/  ISETP.GE.U32.AND P0, PT, R190, RZ, PT ;  /* 0x000000ffbe00720c */ /* 0x020fe20003f06070 */
[----:B------:R-:W-:Y:S01]  /*7bb0*/  FMUL.FTZ R180, R180, UR23 ;  /* 0x00000017b4b47c20 */ /* 0x000fe20008410000 */
[----:B------:R-:W-:Y:S02]  /*7bc0*/  HFMA2 R184, -RZ, RZ, 0, 0 ;  /* 0x00000000ffb87431 */ /* 0x000fe400000001ff */
        /* <DEDUP_REMOVED lines=11> */
.L_x_4145:
[----:B------:R-:W-:Y:S05]  /*7c80*/  BRA.U !UP3, `(.L_x_4153) ;  /* 0x000000010b707547 */ /* 0x000fea000b800000 */
[----:B-----5:R-:W-:Y:S01]  /*7c90*/  LOP3.LUT P0, RZ, R190, 0xff, RZ, 0xc0, !PT ;  /* 0x000000ffbeff7812 */ /* 0x020fe2000780c0ff */
[----:B------:R-:W-:Y:S01]  /*7ca0*/  BSSY.RECONVERGENT B1, `(.L_x_4154) ;  /* 0x000000d000017945 */ /* 0x000fe20003800200 */
[----:B0-----:R-:W-:-:S11]  /*7cb0*/  MOV R180, RZ ;  /* 0x000000ff00b47202 */ /* 0x001fd60000000f00 */
[----:B------:R-:W-:Y:S05]  /*7cc0*/  @!P0 BRA `(.L_x_4155) ;  /* 0x0000000000288947 */ /* 0x000fea0003800000 */
[----:B------:R-:W-:Y:S02]  /*7cd0*/  MOV R180, UR8 ;  /* 0x0000000800b47c02 */ /* 0x000fe40008000f00 */
[----:B------:R-:W-:Y:S02]  /*7ce0*/  ISETP.LT.AND P6, PT, RZ, UR33, PT ;  /* 0x00000021ff007c0c */ /* 0x000fe4000bfc1270 */
[----:B------:R-:W-:Y:S01]  /*7cf0*/  SHF.L.U32 R181, R168, 0x10, RZ ;  /* 0x00000010a8b57819 */ /* 0x000fe200000006ff */
[----:B------:R-:W-:-:S04]  /*7d00*/  FFMA.FTZ R180, R3, R180, UR10 ;  /* 0x0000000a03b47e23 */ /* 0x000fc800080100b4 */
[----:B------:R-:W-:-:S04]  /*7d10*/  FADD.FTZ R180, R221, -R180 ;  /* 0x800000b4ddb47221 */ /* 0x000fc80000010000 */
[----:B------:R-:W-:-:S05]  /*7d20*/  FMUL.FTZ R180, R180, UR32 ;  /* 0x00000020b4b47c20 */ /* 0x000fca0008410000 */
[----:B------:R-:W-:-:S05]  /*7d30*/  FSEL R180, R180, RZ, P6 ;  /* 0x000000ffb4b47208 */ /* 0x000fca0003000000 */
[----:B------:R-:W-:-:S04]  /*7d40*/  FMUL.FTZ R180, R180, UR23 ;  /* 0x00000017b4b47c20 */ /* 0x000fc80008410000 */
[----:B------:R-:W-:-:S04]  /*7d50*/  FMUL.FTZ R180, R180, UR22 ;  /* 0x00000016b4b47c20 */ /* 0x000fc80008410000 */
[----:B------:R-:W-:-:S07]  /*7d60*/  FMUL.FTZ R180, R181, R180 ;  /* 0x000000b4b5b47220 */ /* 0x000fce0000410000 */
.L_x_4155:
[----:B------:R-:W-:Y:S05]  /*7d70*/  BSYNC.RECONVERGENT B1 ;  /* 0x0000000000017941 */ /* 0x000fea0003800200 */
.L_x_4154:
[----:B------:R-:W-:Y:S01]  /*7d80*/  FADD.FTZ R56, R56, R180 ;  /* 0x000000b438387221 */ /* 0x000fe20000010000 */
[----:B------:R-:W-:Y:S01]  /*7d90*/  IMAD.U32 R180, RZ, RZ, UR8 ;  /* 0x00000008ffb47e24 */ /* 0x000fe2000f8e00ff */
        /* <DEDUP_REMOVED lines=11> */
.L_x_4153:
[----:B------:R-:W-:Y:S05]  /*7e50*/  BRA.U !UP3, `(.L_x_4156) ;  /* 0x000000010b747547 */ /* 0x000fea000b800000 */
[----:B-----5:R-:W-:Y:S01]  /*7e60*/  LOP3.LUT P0, RZ, R190, 0xff00, RZ, 0xc0, !PT ;  /* 0x0000ff00beff7812 */ /* 0x020fe2000780c0ff */
[----:B------:R-:W-:Y:S01]  /*7e70*/  BSSY.RECONVERGENT B1, `(.L_x_4157) ;  /* 0x000000e000017945 */ /* 0x000fe20003800200 */
[----:B0-----:R-:W-:-:S11]  /*7e80*/  HFMA2 R180, -RZ, RZ, 0, 0 ;  /* 0x00000000ffb47431 */ /* 0x001fd600000001ff */
        /* <DEDUP_REMOVED lines=12> */
.L_x_4158:
[----:B------:R-:W-:Y:S05]  /*7f50*/  BSYNC.RECONVERGENT B1 ;  /* 0x0000000000017941 */ /* 0x000fea0003800200 */
.L_x_4157:
        /* <DEDUP_REMOVED lines=13> */
.L_x_4156:
        /* <DEDUP_REMOVED lines=15> */
.L_x_4161:
[----:B------:R-:W-:Y:S05]  /*8120*/  BSYNC.RECONVERGENT B1 ;  /* 0x0000000000017941 */ /* 0x000fea0003800200 */
.L_x_4160:
        /* <DEDUP_REMOVED lines=13> */
.L_x_4159:
[----:B------:R-:W-:Y:S05]  /*8200*/  BRA.U !UP3, `(.L_x_4162) ;  /* 0x000000010b747547 */ /* 0x000fea000b800000 */
[----:B-----5:R-:W-:Y:S01]  /*8210*/  LOP3.LUT P0, RZ, R190, 0xff000000, RZ, 0xc0, !PT ;  /* 0xff000000beff7812 */ /* 0x020fe2000780c0ff */
[----:B------:R-:W-:Y:S01]  /*8220*/  BSSY.RECONVERGENT B1, `(.L_x_4163) ;  /* 0x000000e000017945 */ /* 0x000fe20003800200 */
[----:B0-----:R-:W-:-:S11]  /*8230*/  IMAD.MOV.U32 R180, RZ, RZ, RZ ;  /* 0x000000ffffb47224 */ /* 0x001fd600078e00ff */
        /* <DEDUP_REMOVED lines=12> */
.L_x_4164:
[----:B------:R-:W-:Y:S05]  /*8300*/  BSYNC.RECONVERGENT B1 ;  /* 0x0000000000017941 */ /* 0x000fea0003800200 */
.L_x_4163:
        /* <DEDUP_REMOVED lines=13> */
.L_x_4162:
[----:B------:R-:W-:Y:S05]  /*83e0*/  BRA.U !UP3, `(.L_x_4165) ;  /* 0x000000010b707547 */ /* 0x000fea000b800000 */
[----:B-----5:R-:W-:Y:S01]  /*83f0*/  LOP3.LUT P0, RZ, R191, 0xff, RZ, 0xc0, !PT ;  /* 0x000000ffbfff7812 */ /* 0x020fe2000780c0ff */
[----:B------:R-:W-:Y:S01]  /*8400*/  BSSY.RECONVERGENT B1, `(.L_x_4166) ;  /* 0x000000d000017945 */ /* 0x000fe20003800200 */
[----:B0-----:R-:W-:-:S11]  /*8410*/  HFMA2 R180, -RZ, RZ, 0, 0 ;  /* 0x00000000ffb47431 */ /* 0x001fd600000001ff */
        /* <DEDUP_REMOVED lines=11> */
.L_x_4167:
[----:B------:R-:W-:Y:S05]  /*84d0*/  BSYNC.RECONVERGENT B1 ;  /* 0x0000000000017941 */ /* 0x000fea0003800200 */
.L_x_4166:
        /* <DEDUP_REMOVED lines=13> */
.L_x_4165:
[----:B------:R-:W-:Y:S05]  /*85b0*/  BRA.U !UP3, `(.L_x_4168) ;  /* 0x000000010b747547 */ /* 0x000fea000b800000 */
[----:B-----5:R-:W-:Y:S01]  /*85c0*/  LOP3.LUT P0, RZ, R191, 0xff00, RZ, 0xc0, !PT ;  /* 0x0000ff00bfff7812 */ /* 0x020fe2000780c0ff */
[----:B------:R-:W-:Y:S01]  /*85d0*/  BSSY.RECONVERGENT B1, `(.L_x_4169) ;  /* 0x000000e000017945 */ /* 0x000fe20003800200 */
[----:B0-----:R-:W-:-:S11]  /*85e0*/  MOV R180, RZ ;  /* 0x000000ff00b47202 */ /* 0x001fd60000000f00 */
[----:B------:R-:W-:Y:S05]  /*85f0*/  @!P0 BRA `(.L_x_4170) ;  /* 0x00000000002c8947 */ /* 0x000fea0003800000 */
[----:B------:R-:W-:Y:S01]  /*8600*/  IMAD.U32 R180, RZ, RZ, UR8 ;  /* 0x00000008ffb47e24 */ /* 0x000fe2000f8e00ff */
        /* <DEDUP_REMOVED lines=10> */
.L_x_4170:
[----:B------:R-:W-:Y:S05]  /*86b0*/  BSYNC.RECONVERGENT B1 ;  /* 0x0000000000017941 */ /* 0x000fea0003800200 */
.L_x_4169:
        /* <DEDUP_REMOVED lines=13> */
.L_x_4168:
        /* <DEDUP_REMOVED lines=15> */
.L_x_4173:
[----:B------:R-:W-:Y:S05]  /*8880*/  BSYNC.RECONVERGENT B1 ;  /* 0x0000000000017941 */ /* 0x000fea0003800200 */
.L_x_4172:
        /* <DEDUP_REMOVED lines=13> */
.L_x_4171:
[----:B------:R-:W-:Y:S05]  /*8960*/  BRA.U !UP3, `(.L_x_4137) ;  /* 0x000000010b787547 */ /* 0x000fea000b800000 */
[----:B-----5:R-:W-:Y:S01]  /*8970*/  ISETP.GE.U32.AND P0, PT, R190, RZ, PT ;  /* 0x000000ffbe00720c */ /* 0x020fe20003f06070 */
[----:B------:R-:W-:Y:S01]  /*8980*/  BSSY.RECONVERGENT B1, `(.L_x_4174) ;  /* 0x000000f000017945 */ /* 0x000fe20003800200 */
[----:B0-----:R-:W-:Y:S02]  /*8990*/  MOV R180, RZ ;  /* 0x000000ff00b47202 */ /* 0x001fe40000000f00 */
[----:B------:R-:W-:-:S13]  /*89a0*/  ISETP.GE.U32.AND.EX P0, PT, R191, 0x1000000, PT, P0 ;  /* 0x01000000bf00780c */ /* 0x000fda0003f06100 */
[----:B------:R-:W-:Y:S05]  /*89b0*/  @!P0 BRA `(.L_x_4175) ;  /* 0x00000000002c8947 */ /* 0x000fea0003800000 */
[----:B------:R-:W-:Y:S02]  /*89c0*/  MOV R180, UR8 ;  /* 0x0000000800b47c02 */ /* 0x000fe40008000f00 */
[----:B------:R-:W-:Y:S02]  /*89d0*/  ISETP.LT.AND P6, PT, RZ, UR33, PT ;  /* 0x00000021ff007c0c */ /* 0x000fe4000bfc1270 */
[----:B------:R-:W-:Y:S01]  /*89e0*/  PRMT R181, R171, 0x7632, R181 ;  /* 0x00007632abb57816 */ /* 0x000fe200000000b5 */
[----:B------:R-:W-:-:S04]  /*89f0*/  FFMA.FTZ R180, R17, R180, UR10 ;  /* 0x0000000a11b47e23 */ /* 0x000fc800080100b4 */
[----:B------:R-:W-:Y:S01]  /*8a00*/  FADD.FTZ R180, R18, -R180 ;  /* 0x800000b412b47221 */ /* 0x000fe20000010000 */
[----:B------:R-:W-:-:S03]  /*8a10*/  IMAD.U32 R181, R181, 0x10000, RZ ;  /* 0x00010000b5b57824 */ /* 0x000fc600078e00ff */
[----:B------:R-:W-:-:S05]  /*8a20*/  FMUL.FTZ R180, R180, UR32 ;  /* 0x00000020b4b47c20 */ /* 0x000fca0008410000 */
[----:B------:R-:W-:-:S05]  /*8a30*/  FSEL R180, R180, RZ, P6 ;  /* 0x000000ffb4b47208 */ /* 0x000fca0003000000 */
[----:B------:R-:W-:-:S04]  /*8a40*/  FMUL.FTZ R180, R180, UR23 ;  /* 0x00000017b4b47c20 */ /* 0x000fc80008410000 */
[----:B------:R-:W-:-:S04]  /*8a50*/  FMUL.FTZ R180, R180, UR22 ;  /* 0x00000016b4b47c20 */ /* 0x000fc80008410000 */
[----:B------:R-:W-:-:S07]  /*8a60*/  FMUL.FTZ R180, R181, R180 ;  /* 0x000000b4b5b47220 */ /* 0x000fce0000410000 */
.L_x_4175:
[----:B------:R-:W-:Y:S05]  /*8a70*/  BSYNC.RECONVERGENT B1 ;  /* 0x0000000000017941 */ /* 0x000fea0003800200 */
.L_x_4174:
        /* <DEDUP_REMOVED lines=13> */
.L_x_4137:
[----:B0-----:R-:W0:Y:S01]  /*8b50*/  @P5 LDC.64 R180, c[0x0][0x478] ;  /* 0x00011e00ffb45b82 */ /* 0x001e220000000a00 */
[----:B------:R-:W1:Y:S01]  /*8b60*/  @UP3 LDCU.64 UR6, c[0x0][0x468] ;  /* 0x00008d00ff0637ac */ /* 0x000e620008000a00 */
[----:B------:R-:W-:Y:S01]  /*8b70*/  PLOP3.LUT P0, PT, PT, PT, UP3, 0x80, 0x8 ;  /* 0x000000000008781c */ /* 0x000fe20003f0f038 */
[C---:B0-----:R-:W-:Y:S01]  /*8b80*/  @P5 IMAD.WIDE.U32 R180, R183.reuse, 0x10, R180 ;  /* 0x00000010b7b45825 */ /* 0x041fe200078e00b4 */
[----:B------:R-:W-:-:S04]  /*8b90*/  IADD3 R183, PT, PT, R183, 0x100, RZ ;  /* 0x00000100b7b77810 */ /* 0x000fc80007ffe0ff */
[----:B------:R0:W-:Y:S01]  /*8ba0*/  @P5 STG.E.128 desc[UR20][R180.64], R176 ;  /* 0x000000b0b4005986 */ /* 0x0001e2000c101d14 */
[----:B------:R-:W-:Y:S02]  /*8bb0*/  PLOP3.LUT P5, PT, PT, PT, UP3, 0x80, 0x8 ;  /* 0x000000000008781c */ /* 0x000fe40003faf038 */
[----:B0-----:R-:W-:-:S05]  /*8bc0*/  MOV R180, 0x10 ;  /* 0x0000001000b47802 */ /* 0x001fca0000000f00 */
[C---:B-1----:R-:W-:Y:S01]  /*8bd0*/  @P0 IMAD.WIDE.U32 R180, R182.reuse, R180, UR6 ;  /* 0x00000006b6b40e25 */ /* 0x042fe2000f8e00b4 */
[----:B------:R-:W-:-:S05]  /*8be0*/  IADD3 R182, PT, PT, R182, 0x100, RZ ;  /* 0x00000100b6b67810 */ /* 0x000fca0007ffe0ff */
[----:B------:R1:W-:Y:S02]  /*8bf0*/  @P5 STG.E.128 desc[UR20][R180.64], R172 ;  /* 0x000000acb4005986 */ /* 0x0003e4000c101d14 */
.L_x_4126:
[----:B------:R-:W-:Y:S05]  /*8c00*/  BSYNC.RECONVERGENT B0 ;  /* 0x0000000000007941 */ /* 0x000fea0003800200 */
.L_x_4125:
        /* <DEDUP_REMOVED lines=8> */
.L_x_4178:
        /* <DEDUP_REMOVED lines=9> */
[----:B01----:R-:W-:Y:S02]  /*8d20*/  SHF.L.U32 R180, R24, 0x10, RZ ;  /* 0x0000001018b47819 */ /* 0x003fe400000006ff */
        /* <DEDUP_REMOVED lines=10> */
[----:B------:R-:W-:-:S03]  /*8dd0*/  IMAD.MOV.U32 R178, RZ, RZ, RZ ;  /* 0x000000ffffb27224 */ /* 0x000fc600078e00ff */
        /* <DEDUP_REMOVED lines=8> */
.L_x_4181:
[----:B------:R-:W-:Y:S05]  /*8e60*/  BRA.U !UP3, `(.L_x_4182) ;  /* 0x000000010b307547 */ /* 0x000fea000b800000 */
[----:B------:R-:W-:Y:S01]  /*8e70*/  LOP3.LUT P6, RZ, R188, 0xff00, RZ, 0xc0, !PT ;  /* 0x0000ff00bcff7812 */ /* 0x000fe200078cc0ff */
[----:B------:R-:W-:Y:S01]  /*8e80*/  FMUL.FTZ R177, R176, UR23 ;  /* 0x00000017b0b17c20 */ /* 0x000fe20008410000 */
[----:B------:R-:W-:-:S03]  /*8e90*/  HFMA2 R179, -RZ, RZ, 0, 0 ;  /* 0x00000000ffb37431 */ /* 0x000fc600000001ff */
        /* <DEDUP_REMOVED lines=9> */
.L_x_4182:
        /* <DEDUP_REMOVED lines=17> */
.L_x_4183:
        /* <DEDUP_REMOVED lines=19> */
.L_x_4184:
        /* <DEDUP_REMOVED lines=17> */
.L_x_4185:
        /* <DEDUP_REMOVED lines=9> */
[----:B------:R-:W-:-:S03]  /*9310*/  HFMA2 R186, -RZ, RZ, 0, 0 ;  /* 0x00000000ffba7431 */ /* 0x000fc600000001ff */
[----:B------:R-:W-:-:S08]  /*9320*/  FMUL.FTZ R179, R179, UR22 ;  /* 0x00000016b3b37c20 */ /* 0x000fd00008410000 */
[----:B------:R-:W-:-:S05]  /*9330*/  @P6 PRMT R185, R170, 0x7632, R185 ;  /* 0x00007632aab96816 */ /* 0x000fca00000000b9 */
[----:B------:R-:W-:-:S04]  /*9340*/  @P6 IMAD.U32 R185, R185, 0x10000, RZ ;  /* 0x00010000b9b96824 */ /* 0x000fc800078e00ff */
[----:B------:R-:W-:Y:S01]  /*9350*/  @P6 FMUL.FTZ R186, R179, R185 ;  /* 0x000000b9b3ba6220 */ /* 0x000fe20000410000 */
[----:B------:R-:W-:-:S03]  /*9360*/  FMUL.FTZ R179, R141, R179 ;  /* 0x000000b38db37220 */ /* 0x000fc60000410000 */
[----:B------:R-:W-:Y:S02]  /*9370*/  FADD.FTZ R45, R45, R186 ;  /* 0x000000ba2d2d7221 */ /* 0x000fe40000010000 */
[----:B------:R-:W-:-:S04]  /*9380*/  FSEL R179, R179, RZ, P6 ;  /* 0x000000ffb3b37208 */ /* 0x000fc80003000000 */
[----:B------:R-:W-:-:S04]  /*9390*/  F2FP.BF16.F32.PACK_AB R179, RZ, R179 ;  /* 0x000000b3ffb3723e */ /* 0x000fc800000010ff */
[----:B------:R-:W-:-:S07]  /*93a0*/  PRMT R174, R174, 0x5410, R179 ;  /* 0x00005410aeae7816 */ /* 0x000fce00000000b3 */
.L_x_4186:
        /* <DEDUP_REMOVED lines=26> */
.L_x_4187:
[----:B------:R-:W-:Y:S01]  /*9550*/  F2FP.BF16.F32.PACK_AB R179, R180, R179 ;  /* 0x000000b3b4b3723e */ /* 0x000fe200000010ff */
[----:B------:R-:W-:Y:S06]  /*9560*/  BRA.U !UP3, `(.L_x_4188) ;  /* 0x000000210b947547 */ /* 0x000fec000b800000 */
[----:B------:R-:W-:Y:S01]  /*9570*/  ISETP.GE.U32.AND P0, PT, R188, RZ, PT ;  /* 0x000000ffbc00720c */ /* 0x000fe20003f06070 */
[----:B------:R-:W-:Y:S01]  /*9580*/  FMUL.FTZ R180, R180, UR23 ;  /* 0x00000017b4b47c20 */ /* 0x000fe20008410000 */
[----:B------:R-:W-:Y:S02]  /*9590*/  IMAD.MOV.U32 R184, RZ, RZ, RZ ;  /* 0x000000ffffb87224 */ /* 0x000fe400078e00ff */
        /* <DEDUP_REMOVED lines=11> */
.L_x_4180:
[----:B------:R-:W-:Y:S01]  /*9650*/  ISETP.LT.AND P6, PT, RZ, UR33, PT ;  /* 0x00000021ff007c0c */ /* 0x000fe2000bfc1270 */
[----:B------:R-:W-:-:S12]  /*9660*/  BRA.U !UP3, `(.L_x_4189) ;  /* 0x000000010b407547 */ /* 0x000fd8000b800000 */
[----:B01----:R-:W-:Y:S02]  /*9670*/  MOV R180, UR8 ;  /* 0x0000000800b47c02 */ /* 0x003fe40008000f00 */
        /* <DEDUP_REMOVED lines=15> */
.L_x_4189:
[----:B------:R-:W-:Y:S05]  /*9770*/  BRA.U !UP3, `(.L_x_4190) ;  /* 0x000000010b487547 */ /* 0x000fea000b800000 */
[----:B01----:R-:W-:Y:S02]  /*9780*/  MOV R180, UR8 ;  /* 0x0000000800b47c02 */ /* 0x003fe40008000f00 */
        /* <DEDUP_REMOVED lines=17> */
.L_x_4190:
[----:B------:R-:W-:Y:S05]  /*98a0*/  BRA.U !UP3, `(.L_x_4191) ;  /* 0x000000010b407547 */ /* 0x000fea000b800000 */
[----:B01----:R-:W-:Y:S01]  /*98b0*/  IMAD.U32 R180, RZ, RZ, UR8 ;  /* 0x00000008ffb47e24 */ /* 0x003fe2000f8e00ff */
        /* <DEDUP_REMOVED lines=15> */
.L_x_4191:
        /* <DEDUP_REMOVED lines=19> */
.L_x_4192:
[----:B------:R-:W-:Y:S05]  /*9ae0*/  BRA.U !UP3, `(.L_x_4193) ;  /* 0x000000010b407547 */ /* 0x000fea000b800000 */
[----:B01----:R-:W-:Y:S01]  /*9af0*/  MOV R180, UR8 ;  /* 0x0000000800b47c02 */ /* 0x003fe20008000f00 */
[----:B-----5:R-:W-:Y:S01]  /*9b00*/  IMAD.U32 R181, R26, 0x10000, RZ ;  /* 0x000100001ab57824 */ /* 0x020fe200078e00ff */
[----:B------:R-:W-:-:S03]  /*9b10*/  LOP3.LUT P0, RZ, R189, 0xff, RZ, 0xc0, !PT ;  /* 0x000000ffbdff7812 */ /* 0x000fc6000780c0ff */
        /* <DEDUP_REMOVED lines=13> */
.L_x_4193:
        /* <DEDUP_REMOVED lines=19> */
.L_x_4194:
[----:B------:R-:W-:Y:S05]  /*9d20*/  BRA.U !UP3, `(.L_x_4195) ;  /* 0x000000010b407547 */ /* 0x000fea000b800000 */
        /* <DEDUP_REMOVED lines=8> */
[----:B------:R-:W-:-:S03]  /*9db0*/  IMAD.MOV.U32 R181, RZ, RZ, RZ ;  /* 0x000000ffffb57224 */ /* 0x000fc600078e00ff */
[----:B------:R-:W-:-:S04]  /*9dc0*/  FMUL.FTZ R180, R180, UR22 ;  /* 0x00000016b4b47c20 */ /* 0x000fc80008410000 */
[-C--:B------:R-:W-:Y:S01]  /*9dd0*/  @P0 FMUL.FTZ R181, R184, R180.reuse ;  /* 0x000000b4b8b50220 */ /* 0x080fe20000410000 */
[----:B------:R-:W-:-:S03]  /*9de0*/  FMUL.FTZ R180, R142, R180 ;  /* 0x000000b48eb47220 */ /* 0x000fc60000410000 */
[----:B------:R-:W-:Y:S02]  /*9df0*/  FADD.FTZ R46, R46, R181 ;  /* 0x000000b52e2e7221 */ /* 0x000fe40000010000 */
[----:B------:R-:W-:-:S04]  /*9e00*/  FSEL R180, R180, RZ, P0 ;  /* 0x000000ffb4b47208 */ /* 0x000fc80000000000 */
[----:B------:R-:W-:-:S04]  /*9e10*/  F2FP.BF16.F32.PACK_AB R180, RZ, R180 ;  /* 0x000000b4ffb4723e */ /* 0x000fc800000010ff */
[----:B------:R-:W-:-:S07]  /*9e20*/  PRMT R175, R180, 0x7610, R175 ;  /* 0x00007610b4af7816 */ /* 0x000fce00000000af */
.L_x_4195:
[----:B------:R-:W-:Y:S05]  /*9e30*/  BRA.U !UP3, `(.L_x_4188) ;  /* 0x000000190b607547 */ /* 0x000fea000b800000 */
[----:B-----5:R-:W-:Y:S01]  /*9e40*/  ISETP.GE.U32.AND P0, PT, R188, RZ, PT ;  /* 0x000000ffbc00720c */ /* 0x020fe20003f06070 */
[----:B------:R-:W-:Y:S01]  /*9e50*/  HFMA2 R184, -RZ, RZ, 0, 0 ;  /* 0x00000000ffb87431 */ /* 0x000fe200000001ff */
[----:B01----:R-:W-:Y:S02]  /*9e60*/  MOV R180, UR8 ;  /* 0x0000000800b47c02 */ /* 0x003fe40008000f00 */
        /* <DEDUP_REMOVED lines=17> */
.L_x_4179:
[----:B------:R-:W-:-:S04]  /*9f80*/  UISETP.NE.U32.AND UP0, UPT, UR26, URZ, UPT ;  /* 0x000000ff1a00728c */ /* 0x000fc8000bf05070 */
[----:B------:R-:W-:-:S06]  /*9f90*/  UISETP.NE.AND.EX UP0, UPT, UR27, URZ, UPT, UP0 ;  /* 0x000000ff1b00728c */ /* 0x000fcc000bf05300 */
[----:B------:R-:W-:-:S13]  /*9fa0*/  PLOP3.LUT P5, PT, PT, PT, UP0, 0x80, 0x8 ;  /* 0x000000000008781c */ /* 0x000fda0003faf008 */
[----:B------:R-:W-:Y:S05]  /*9fb0*/  @!P5 BRA `(.L_x_4196) ;  /* 0x00000008004cd947 */ /* 0x000fea0003800000 */
        /* <DEDUP_REMOVED lines=17> */
[----:B01----:R-:W-:-:S07]  /*a0d0*/  PRMT R172, R177, 0x7610, R172 ;  /* 0x00007610b1ac7816 */ /* 0x003fce00000000ac */
.L_x_4197:
[----:B------:R-:W-:-:S04]  /*a0e0*/  IMAD.U32 R177, RZ, RZ, UR8 ;  /* 0x00000008ffb17e24 */ /* 0x000fc8000f8e00ff */
[----:B------:R-:W-:-:S04]  /*a0f0*/  FFMA.FTZ R177, R199, R177, UR10 ;  /* 0x0000000ac7b17e23 */ /* 0x000fc800080100b1 */
[----:B------:R-:W-:-:S04]  /*a100*/  FADD.FTZ R177, R200, -R177 ;  /* 0x800000b1c8b17221 */ /* 0x000fc80000010000 */
[----:B------:R-:W-:-:S05]  /*a110*/  FMUL.FTZ R177, R177, UR32 ;  /* 0x00000020b1b17c20 */ /* 0x000fca0008410000 */
[----:B------:R-:W-:Y:S01]  /*a120*/  FSEL R179, R177, RZ, P0 ;  /* 0x000000ffb1b37208 */ /* 0x000fe20000000000 */
[----:B------:R-:W-:Y:S06]  /*a130*/  BRA.U !UP3, `(.L_x_4198) ;  /* 0x000000010b307547 */ /* 0x000fec000b800000 */
[----:B-----5:R-:W-:Y:S01]  /*a140*/  LOP3.LUT P6, RZ, R188, 0xff00, RZ, 0xc0, !PT ;  /* 0x0000ff00bcff7812 */ /* 0x020fe200078cc0ff */
[----:B------:R-:W-:Y:S01]  /*a150*/  FMUL.FTZ R177, R179, UR23 ;  /* 0x00000017b3b17c20 */ /* 0x000fe20008410000 */
[----:B01----:R-:W-:-:S03]  /*a160*/  HFMA2 R180, -RZ, RZ, 0, 0 ;  /* 0x00000000ffb47431 */ /* 0x003fc600000001ff */
        /* <DEDUP_REMOVED lines=9> */
.L_x_4198:
        /* <DEDUP_REMOVED lines=8> */
[----:B01----:R-:W-:-:S03]  /*a280*/  MOV R180, RZ ;  /* 0x000000ff00b47202 */ /* 0x003fc60000000f00 */
        /* <DEDUP_REMOVED lines=8> */
.L_x_4199:
[----:B------:R-:W-:-:S05]  /*a310*/  MOV R178, UR8 ;  /* 0x0000000800b27c02 */ /* 0x000fca0008000f00 */
[----:B------:R-:W-:-:S04]  /*a320*/  FFMA.FTZ R178, R201, R178, UR10 ;  /* 0x0000000ac9b27e23 */ /* 0x000fc800080100b2 */
[----:B------:R-:W-:-:S04]  /*a330*/  FADD.FTZ R178, R202, -R178 ;  /* 0x800000b2cab27221 */ /* 0x000fc80000010000 */
[----:B------:R-:W-:-:S05]  /*a340*/  FMUL.FTZ R178, R178, UR32 ;  /* 0x00000020b2b27c20 */ /* 0x000fca0008410000 */
[----:B01----:R-:W-:Y:S01]  /*a350*/  FSEL R180, R178, RZ, P0 ;  /* 0x000000ffb2b47208 */ /* 0x003fe20000000000 */
        /* <DEDUP_REMOVED lines=13> */
.L_x_4200:
        /* <DEDUP_REMOVED lines=17> */
.L_x_4201:
        /* <DEDUP_REMOVED lines=18> */
.L_x_4202:
        /* <DEDUP_REMOVED lines=25> */
.L_x_4203:
        /* <DEDUP_REMOVED lines=16> */
.L_x_4196:
[----:B------:R-:W-:Y:S05]  /*a8f0*/  BRA.U !UP3, `(.L_x_4204) ;  /* 0x000000010b707547 */ /* 0x000fea000b800000 */
[----:B-----5:R-:W-:Y:S01]  /*a900*/  LOP3.LUT P0, RZ, R188, 0xff, RZ, 0xc0, !PT ;  /* 0x000000ffbcff7812 */ /* 0x020fe2000780c0ff */
[----:B------:R-:W-:Y:S01]  /*a910*/  BSSY.RECONVERGENT B1, `(.L_x_4205) ;  /* 0x000000d000017945 */ /* 0x000fe20003800200 */
[----:B01----:R-:W-:-:S11]  /*a920*/  MOV R180, RZ ;  /* 0x000000ff00b47202 */ /* 0x003fd60000000f00 */
        /* <DEDUP_REMOVED lines=11> */
.L_x_4206:
[----:B------:R-:W-:Y:S05]  /*a9e0*/  BSYNC.RECONVERGENT B1 ;  /* 0x0000000000017941 */ /* 0x000fea0003800200 */
.L_x_4205:
        /* <DEDUP_REMOVED lines=13> */
.L_x_4204:
[----:B------:R-:W-:Y:S05]  /*aac0*/  BRA.U !UP3, `(.L_x_4207) ;  /* 0x000000010b747547 */ /* 0x000fea000b800000 */
[----:B-----5:R-:W-:Y:S01]  /*aad0*/  LOP3.LUT P0, RZ, R188, 0xff00, RZ, 0xc0, !PT ;  /* 0x0000ff00bcff7812 */ /* 0x020fe2000780c0ff */
[----:B------:R-:W-:Y:S01]  /*aae0*/  BSSY.RECONVERGENT B1, `(.L_x_4208) ;  /* 0x000000e000017945 */ /* 0x000fe20003800200 */
[----:B01----:R-:W-:-:S11]  /*aaf0*/  HFMA2 R180, -RZ, RZ, 0, 0 ;  /* 0x00000000ffb47431 */ /* 0x003fd600000001ff */
        /* <DEDUP_REMOVED lines=12> */
.L_x_4209:
[----:B------:R-:W-:Y:S05]  /*abc0*/  BSYNC.RECONVERGENT B1 ;  /* 0x0000000000017941 */ /* 0x000fea0003800200 */
.L_x_4208:
        /* <DEDUP_REMOVED lines=13> */
.L_x_4207:
        /* <DEDUP_REMOVED lines=15> */
.L_x_4212:
[----:B------:R-:W-:Y:S05]  /*ad90*/  BSYNC.RECONVERGENT B1 ;  /* 0x0000000000017941 */ /* 0x000fea0003800200 */
.L_x_4211:
        /* <DEDUP_REMOVED lines=13> */
.L_x_4210:
        /* <DEDUP_REMOVED lines=16> */
.L_x_4215:
[----:B------:R-:W-:Y:S05]  /*af70*/  BSYNC.RECONVERGENT B1 ;  /* 0x0000000000017941 */ /* 0x000fea0003800200 */
.L_x_4214:
        /* <DEDUP_REMOVED lines=13> */
.L_x_4213:
        /* <DEDUP_REMOVED lines=15> */
.L_x_4218:
[----:B------:R-:W-:Y:S05]  /*b140*/  BSYNC.RECONVERGENT B1 ;  /* 0x0000000000017941 */ /* 0x000fea0003800200 */
.L_x_4217:
        /* <DEDUP_REMOVED lines=13> */
.L_x_4216:
        /* <DEDUP_REMOVED lines=16> */
.L_x_4221:
[----:B------:R-:W-:Y:S05]  /*b320*/  BSYNC.RECONVERGENT B1 ;  /* 0x0000000000017941 */ /* 0x000fea0003800200 */
.L_x_4220:
        /* <DEDUP_REMOVED lines=13> */
.L_x_4219:
[----:B------:R-:W-:Y:S05]  /*b400*/  BRA.U !UP3, `(.L_x_4222) ;  /* 0x000000010b707547 */ /* 0x000fea000b800000 */
[----:B-----5:R-:W-:Y:S01]  /*b410*/  LOP3.LUT P0, RZ, R189, 0xff0000, RZ, 0xc0, !PT ;  /* 0x00ff0000bdff7812 */ /* 0x020fe2000780c0ff */
[----:B------:R-:W-:Y:S01]  /*b420*/  BSSY.RECONVERGENT B1, `(.L_x_4223) ;  /* 0x000000d000017945 */ /* 0x000fe20003800200 */
[----:B01----:R-:W-:-:S11]  /*b430*/  IMAD.MOV.U32 R180, RZ, RZ, RZ ;  /* 0x000000ffffb47224 */ /* 0x003fd600078e00ff */
        /* <DEDUP_REMOVED lines=11> */
.L_x_4224:
[----:B------:R-:W-:Y:S05]  /*b4f0*/  BSYNC.RECONVERGENT B1 ;  /* 0x0000000000017941 */ /* 0x000fea0003800200 */
.L_x_4223:
        /* <DEDUP_REMOVED lines=13> */
.L_x_4222:
[----:B------:R-:W-:Y:S05]  /*b5d0*/  BRA.U !UP3, `(.L_x_4188) ;  /* 0x000000010b787547 */ /* 0x000fea000b800000 */
[----:B-----5:R-:W-:Y:S01]  /*b5e0*/  ISETP.GE.U32.AND P0, PT, R188, RZ, PT ;  /* 0x000000ffbc00720c */ /* 0x020fe20003f06070 */
[----:B------:R-:W-:Y:S01]  /*b5f0*/  BSSY.RECONVERGENT B1, `(.L_x_4225) ;  /* 0x000000f000017945 */ /* 0x000fe20003800200 */
[----:B01----:R-:W-:Y:S02]  /*b600*/  MOV R180, RZ ;  /* 0x000000ff00b47202 */ /* 0x003fe40000000f00 */
        /* <DEDUP_REMOVED lines=13> */
.L_x_4226:
[----:B------:R-:W-:Y:S05]  /*b6e0*/  BSYNC.RECONVERGENT B1 ;  /* 0x0000000000017941 */ /* 0x000fea0003800200 */
.L_x_4225:
        /* <DEDUP_REMOVED lines=13> */
.L_x_4188:
[----:B01----:R-:W0:Y:S01]  /*b7c0*/  @P5 LDC.64 R180, c[0x0][0x478] ;  /* 0x00011e00ffb45b82 */ /* 0x003e220000000a00 */
[----:B------:R-:W1:Y:S01]  /*b7d0*/  @UP3 LDCU.64 UR6, c[0x0][0x468] ;  /* 0x00008d00ff0637ac */ /* 0x000e620008000a00 */
[----:B------:R-:W-:Y:S01]  /*b7e0*/  PLOP3.LUT P0, PT, PT, PT, UP3, 0x80, 0x8 ;  /* 0x000000000008781c */ /* 0x000fe20003f0f038 */
[C---:B0-----:R-:W-:Y:S01]  /*b7f0*/  @P5 IMAD.WIDE.U32 R180, R183.reuse, 0x10, R180 ;  /* 0x00000010b7b45825 */ /* 0x041fe200078e00b4 */
[----:B------:R-:W-:-:S04]  /*b800*/  IADD3 R183, PT, PT, R183, 0x100, RZ ;  /* 0x00000100b7b77810 */ /* 0x000fc80007ffe0ff */
[----:B------:R0:W-:Y:S01]  /*b810*/  @P5 STG.E.128 desc[UR20][R180.64], R176 ;  /* 0x000000b0b4005986 */ /* 0x0001e2000c101d14 */
[----:B------:R-:W-:Y:S02]  /*b820*/  PLOP3.LUT P5, PT, PT, PT, UP3, 0x80, 0x8 ;  /* 0x000000000008781c */ /* 0x000fe40003faf038 */
[----:B0-----:R-:W-:-:S05]  /*b830*/  MOV R180, 0x10 ;  /* 0x0000001000b47802 */ /* 0x001fca0000000f00 */
[----:B-1----:R-:W-:-:S04]  /*b840*/  @P0 IMAD.WIDE.U32 R180, R182, R180, UR6 ;  /* 0x00000006b6b40e25 */ /* 0x002fc8000f8e00b4 */
[----:B------:R-:W-:Y:S02]  /*b850*/  VIADD R182, R182, 0x100 ;  /* 0x00000100b6b67836 */ /* 0x000fe40000000000 */
[----:B------:R2:W-:Y:S05]  /*b860*/  @P5 STG.E.128 desc[UR20][R180.64], R172 ;  /* 0x000000acb4005986 */ /* 0x0005ea000c101d14 */
.L_x_4177:
[----:B------:R-:W-:Y:S05]  /*b870*/  BSYNC.RECONVERGENT B0 ;  /* 0x0000000000007941 */ /* 0x000fea0003800200 */
.L_x_4176:
        /* <DEDUP_REMOVED lines=8> */
.L_x_4229:
        /* <DEDUP_REMOVED lines=9> */
[----:B012---:R-:W-:Y:S02]  /*b990*/  SHF.L.U32 R180, R164, 0x10, RZ ;  /* 0x00000010a4b47819 */ /* 0x007fe400000006ff */
        /* <DEDUP_REMOVED lines=19> */
.L_x_4232:
[----:B------:R-:W-:Y:S05]  /*bad0*/  BRA.U !UP3, `(.L_x_4233) ;  /* 0x000000010b307547 */ /* 0x000fea000b800000 */
[----:B------:R-:W-:Y:S01]  /*bae0*/  LOP3.LUT P6, RZ, R194, 0xff00, RZ, 0xc0, !PT ;  /* 0x0000ff00c2ff7812 */ /* 0x000fe200078cc0ff */
[----:B------:R-:W-:Y:S01]  /*baf0*/  FMUL.FTZ R177, R176, UR23 ;  /* 0x00000017b0b17c20 */ /* 0x000fe20008410000 */
[----:B------:R-:W-:-:S03]  /*bb00*/  IMAD.MOV.U32 R179, RZ, RZ, RZ ;  /* 0x000000ffffb37224 */ /* 0x000fc600078e00ff */
        /* <DEDUP_REMOVED lines=9> */
.L_x_4233:
        /* <DEDUP_REMOVED lines=17> */
.L_x_4234:
        /* <DEDUP_REMOVED lines=19> */
.L_x_4235:
[----:B------:R-:W-:Y:S01]  /*bde0*/  IMAD.U32 R178, RZ, RZ, UR8 ;  /* 0x00000008ffb27e24 */ /* 0x000fe2000f8e00ff */
        /* <DEDUP_REMOVED lines=16> */
.L_x_4236:
        /* <DEDUP_REMOVED lines=19> */
.L_x_4237:
        /* <DEDUP_REMOVED lines=8> */
[----:B------:R-:W-:Y:S01]  /*c0a0*/  IMAD.U32 R179, R167, 0x10000, RZ ;  /* 0x00010000a7b37824 */ /* 0x000fe200078e00ff */
[----:B------:R-:W-:Y:S01]  /*c0b0*/  SHF.L.U32 R180, R180, 0x10, RZ ;  /* 0x00000010b4b47819 */ /* 0x000fe200000006ff */
[----:B------:R-:W-:Y:S01]  /*c0c0*/  @P0 FADD.FTZ R181, R241, -R181 ;  /* 0x800000b5f1b50221 */ /* 0x000fe20000010000 */
[----:B------:R-:W-:Y:S01]  /*c0d0*/  F2FP.BF16.F32.PACK_AB R178, R178, R184 ;  /* 0x000000b8b2b2723e */ /* 0x000fe200000010ff */
[----:B------:R-:W-:-:S02]  /*c0e0*/  @P0 FFMA.FTZ R179, R185, UR32, R179 ;  /* 0x00000020b9b30c23 */ /* 0x000fc400080100b3 */
        /* <DEDUP_REMOVED lines=13> */
.L_x_4238:
[----:B------:R-:W-:Y:S01]  /*c1c0*/  F2FP.BF16.F32.PACK_AB R179, R180, R179 ;  /* 0x000000b3b4b3723e */ /* 0x000fe200000010ff */
[----:B------:R-:W-:Y:S06]  /*c1d0*/  BRA.U !UP3, `(.L_x_4239) ;  /* 0x000000210b687547 */ /* 0x000fec000b800000 */
        /* <DEDUP_REMOVED lines=14> */
.L_x_4231:
[----:B------:R-:W-:Y:S01]  /*c2c0*/  ISETP.LT.AND P6, PT, RZ, UR33, PT ;  /* 0x00000021ff007c0c */ /* 0x000fe2000bfc1270 */
[----:B------:R-:W-:-:S12]  /*c2d0*/  BRA.U !UP3, `(.L_x_4240) ;  /* 0x000000010b407547 */ /* 0x000fd8000b800000 */
[----:B012---:R-:W-:Y:S02]  /*c2e0*/  MOV R180, UR8 ;  /* 0x0000000800b47c02 */ /* 0x007fe40008000f00 */
        /* <DEDUP_REMOVED lines=15> */
.L_x_4240:
[----:B------:R-:W-:Y:S05]  /*c3e0*/  BRA.U !UP3, `(.L_x_4241) ;  /* 0x000000010b487547 */ /* 0x000fea000b800000 */
[----:B012---:R-:W-:Y:S02]  /*c3f0*/  MOV R180, UR8 ;  /* 0x0000000800b47c02 */ /* 0x007fe40008000f00 */
        /* <DEDUP_REMOVED lines=17> */
.L_x_4241:
[----:B------:R-:W-:Y:S05]  /*c510*/  BRA.U !UP3, `(.L_x_4242) ;  /* 0x000000010b407547 */ /* 0x000fea000b800000 */
[----:B012---:R-:W-:Y:S02]  /*c520*/  MOV R180, UR8 ;  /* 0x0000000800b47c02 */ /* 0x007fe40008000f00 */
[----:B-----5:R-:W-:Y:S02]  /*c530*/  SHF.L.U32 R181, R165, 0x10, RZ ;  /* 0x00000010a5b57819 */ /* 0x020fe400000006ff */
[----:B------:R-:W-:Y:S01]  /*c540*/  LOP3.LUT P0, RZ, R194, 0xff0000, RZ, 0xc0, !PT ;  /* 0x00ff0000c2ff7812 */ /* 0x000fe2000780c0ff */
[----:B------:R-:W-:-:S04]  /*c550*/  @P6 FFMA.FTZ R180, R209, R180, UR10 ;  /* 0x0000000ad1b46e23 */ /* 0x000fc800080100b4 */
[----:B------:R-:W-:-:S04]  /*c560*/  @P6 FADD.FTZ R180, R211, -R180 ;  /* 0x800000b4d3b46221 */ /* 0x000fc80000010000 */
[----:B------:R-:W-:-:S04]  /*c570*/  @P6 FFMA.FTZ R181, R180, UR32, R181 ;  /* 0x00000020b4b56c23 */ /* 0x000fc800080100b5 */
[----:B------:R-:W-:Y:S01]  /*c580*/  FMUL.FTZ R180, R181, UR23 ;  /* 0x00000017b5b47c20 */ /* 0x000fe20008410000 */
[----:B------:R-:W-:Y:S02]  /*c590*/  @P0 IMAD.U32 R184, R169, 0x10000, RZ ;  /* 0x00010000a9b80824 */ /* 0x000fe400078e00ff */
[----:B------:R-:W-:Y:S02]  /*c5a0*/  HFMA2 R181, -RZ, RZ, 0, 0 ;  /* 0x00000000ffb57431 */ /* 0x000fe400000001ff */
[----:B------:R-:W-:-:S04]  /*c5b0*/  FMUL.FTZ R180, R180, UR22 ;  /* 0x00000016b4b47c20 */ /* 0x000fc80008410000 */
[-C--:B------:R-:W-:Y:S01]  /*c5c0*/  @P0 FMUL.FTZ R181, R184, R180.reuse ;  /* 0x000000b4b8b50220 */ /* 0x080fe20000410000 */
[----:B------:R-:W-:-:S03]  /*c5d0*/  FMUL.FTZ R180, R138, R180 ;  /* 0x000000b48ab47220 */ /* 0x000fc60000410000 */
[----:B------:R-:W-:Y:S02]  /*c5e0*/  FADD.FTZ R42, R42, R181 ;  /* 0x000000b52a2a7221 */ /* 0x000fe40000010000 */
[----:B------:R-:W-:-:S04]  /*c5f0*/  FSEL R180, R180, RZ, P0 ;  /* 0x000000ffb4b47208 */ /* 0x000fc80000000000 */
[----:B------:R-:W-:-:S04]  /*c600*/  F2FP.BF16.F32.PACK_AB R180, RZ, R180 ;  /* 0x000000b4ffb4723e */ /* 0x000fc800000010ff */
[----:B------:R-:W-:-:S07]  /*c610*/  PRMT R173, R180, 0x7610, R173 ;  /* 0x00007610b4ad7816 */ /* 0x000fce00000000ad */
.L_x_4242:
        /* <DEDUP_REMOVED lines=19> */
.L_x_4243:
[----:B------:R-:W-:Y:S05]  /*c750*/  BRA.U !UP3, `(.L_x_4244) ;  /* 0x000000010b407547 */ /* 0x000fea000b800000 */
        /* <DEDUP_REMOVED lines=16> */
.L_x_4244:
[----:B------:R-:W-:Y:S05]  /*c860*/  BRA.U !UP3, `(.L_x_4245) ;  /* 0x000000010b487547 */ /* 0x000fea000b800000 */
[----:B012---:R-:W-:Y:S01]  /*c870*/  IMAD.U32 R180, RZ, RZ, UR8 ;  /* 0x00000008ffb47e24 */ /* 0x007fe2000f8e00ff */
        /* <DEDUP_REMOVED lines=17> */
.L_x_4245:
        /* <DEDUP_REMOVED lines=17> */
.L_x_4246:
[----:B------:R-:W-:Y:S05]  /*caa0*/  BRA.U !UP3, `(.L_x_4239) ;  /* 0x000000190b347547 */ /* 0x000fea000b800000 */
[----:B-----5:R-:W-:Y:S02]  /*cab0*/  ISETP.GE.U32.AND P0, PT, R194, RZ, PT ;  /* 0x000000ffc200720c */ /* 0x020fe40003f06070 */
[----:B012---:R-:W-:Y:S02]  /*cac0*/  MOV R180, UR8 ;  /* 0x0000000800b47c02 */ /* 0x007fe40008000f00 */
[----:B------:R-:W-:Y:S02]  /*cad0*/  ISETP.GE.U32.AND.EX P0, PT, R195, 0x1000000, PT, P0 ;  /* 0x01000000c300780c */ /* 0x000fe40003f06100 */
        /* <DEDUP_REMOVED lines=17> */
.L_x_4230:
        /* <DEDUP_REMOVED lines=21> */
[----:B012---:R-:W-:-:S07]  /*cd40*/  PRMT R172, R177, 0x7610, R172 ;  /* 0x00007610b1ac7816 */ /* 0x007fce00000000ac */
.L_x_4248:
        /* <DEDUP_REMOVED lines=8> */
[----:B012---:R-:W-:-:S03]  /*cdd0*/  MOV R180, RZ ;  /* 0x000000ff00b47202 */ /* 0x007fc60000000f00 */
        /* <DEDUP_REMOVED lines=9> */
.L_x_4249:
        /* <DEDUP_REMOVED lines=8> */
[----:B012---:R-:W-:-:S03]  /*cef0*/  HFMA2 R180, -RZ, RZ, 0, 0 ;  /* 0x00000000ffb47431 */ /* 0x007fc600000001ff */
        /* <DEDUP_REMOVED lines=8> */
.L_x_4250:
[----:B------:R-:W-:-:S05]  /*cf80*/  MOV R178, UR8 ;  /* 0x0000000800b27c02 */ /* 0x000fca0008000f00 */
[----:B------:R-:W-:-:S04]  /*cf90*/  FFMA.FTZ R178, R217, R178, UR10 ;  /* 0x0000000ad9b27e23 */ /* 0x000fc800080100b2 */
[----:B------:R-:W-:-:S04]  /*cfa0*/  FADD.FTZ R178, R218, -R178 ;  /* 0x800000b2dab27221 */ /* 0x000fc80000010000 */
[----:B------:R-:W-:-:S05]  /*cfb0*/  FMUL.FTZ R178, R178, UR32 ;  /* 0x00000020b2b27c20 */ /* 0x000fca0008410000 */
[----:B012---:R-:W-:Y:S01]  /*cfc0*/  FSEL R180, R178, RZ, P0 ;  /* 0x000000ffb2b47208 */ /* 0x007fe20000000000 */
        /* <DEDUP_REMOVED lines=13> */
.L_x_4251:
        /* <DEDUP_REMOVED lines=17> */
.L_x_4252:
        /* <DEDUP_REMOVED lines=18> */
.L_x_4253:
        /* <DEDUP_REMOVED lines=25> */
.L_x_4254:
        /* <DEDUP_REMOVED lines=16> */
.L_x_4247:
[----:B------:R-:W-:Y:S05]  /*d560*/  BRA.U !UP3, `(.L_x_4255) ;  /* 0x000000010b707547 */ /* 0x000fea000b800000 */
[----:B-----5:R-:W-:Y:S01]  /*d570*/  LOP3.LUT P0, RZ, R194, 0xff, RZ, 0xc0, !PT ;  /* 0x000000ffc2ff7812 */ /* 0x020fe2000780c0ff */
[----:B------:R-:W-:Y:S01]  /*d580*/  BSSY.RECONVERGENT B1, `(.L_x_4256) ;  /* 0x000000d000017945 */ /* 0x000fe20003800200 */
[----:B012---:R-:W-:-:S11]  /*d590*/  IMAD.MOV.U32 R180, RZ, RZ, RZ ;  /* 0x000000ffffb47224 */ /* 0x007fd600078e00ff */
        /* <DEDUP_REMOVED lines=11> */
.L_x_4257:
[----:B------:R-:W-:Y:S05]  /*d650*/  BSYNC.RECONVERGENT B1 ;  /* 0x0000000000017941 */ /* 0x000fea0003800200 */
.L_x_4256:
        /* <DEDUP_REMOVED lines=13> */
.L_x_4255:
[----:B------:R-:W-:Y:S05]  /*d730*/  BRA.U !UP3, `(.L_x_4258) ;  /* 0x000000010b747547 */ /* 0x000fea000b800000 */
[----:B-----5:R-:W-:Y:S01]  /*d740*/  LOP3.LUT P0, RZ, R194, 0xff00, RZ, 0xc0, !PT ;  /* 0x0000ff00c2ff7812 */ /* 0x020fe2000780c0ff */
[----:B------:R-:W-:Y:S01]  /*d750*/  BSSY.RECONVERGENT B1, `(.L_x_4259) ;  /* 0x000000e000017945 */ /* 0x000fe20003800200 */
[----:B012---:R-:W-:-:S11]  /*d760*/  HFMA2 R180, -RZ, RZ, 0, 0 ;  /* 0x00000000ffb47431 */ /* 0x007fd600000001ff */
        /* <DEDUP_REMOVED lines=12> */
.L_x_4260:
[----:B------:R-:W-:Y:S05]  /*d830*/  BSYNC.RECONVERGENT B1 ;  /* 0x0000000000017941 */ /* 0x000fea0003800200 */
.L_x_4259:
        /* <DEDUP_REMOVED lines=13> */
.L_x_4258:
[----:B------:R-:W-:Y:S05]  /*d910*/  BRA.U !UP3, `(.L_x_4261) ;  /* 0x000000010b707547 */ /* 0x000fea000b800000 */
[----:B-----5:R-:W-:Y:S01]  /*d920*/  LOP3.LUT P0, RZ, R194, 0xff0000, RZ, 0xc0, !PT ;  /* 0x00ff0000c2ff7812 */ /* 0x020fe2000780c0ff */
[----:B------:R-:W-:Y:S01]  /*d930*/  BSSY.RECONVERGENT B1, `(.L_x_4262) ;  /* 0x000000d000017945 */ /* 0x000fe20003800200 */
[----:B012---:R-:W-:-:S11]  /*d940*/  MOV R180, RZ ;  /* 0x000000ff00b47202 */ /* 0x007fd60000000f00 */
[----:B------:R-:W-:Y:S05]  /*d950*/  @!P0 BRA `(.L_x_4263) ;  /* 0x0000000000288947 */ /* 0x000fea0003800000 */
[----:B------:R-:W-:Y:S01]  /*d960*/  IMAD.U32 R180, RZ, RZ, UR8 ;  /* 0x00000008ffb47e24 */ /* 0x000fe2000f8e00ff */
        /* <DEDUP_REMOVED lines=9> */
.L_x_4263:
[----:B------:R-:W-:Y:S05]  /*da00*/  BSYNC.RECONVERGENT B1 ;  /* 0x0000000000017941 */ /* 0x000fea0003800200 */
.L_x_4262:
        /* <DEDUP_REMOVED lines=13> */
.L_x_4261:
        /* <DEDUP_REMOVED lines=16> */
.L_x_4266:
[----:B------:R-:W-:Y:S05]  /*dbe0*/  BSYNC.RECONVERGENT B1 ;  /* 0x0000000000017941 */ /* 0x000fea0003800200 */
.L_x_4265:
        /* <DEDUP_REMOVED lines=13> */
.L_x_4264:
[----:B------:R-:W-:Y:S05]  /*dcc0*/  BRA.U !UP3, `(.L_x_4267) ;  /* 0x000000010b707547 */ /* 0x000fea000b800000 */
[----:B-----5:R-:W-:Y:S01]  /*dcd0*/  LOP3.LUT P0, RZ, R195, 0xff, RZ, 0xc0, !PT ;  /* 0x000000ffc3ff7812 */ /* 0x020fe2000780c0ff */
[----:B------:R-:W-:Y:S01]  /*dce0*/  BSSY.RECONVERGENT B1, `(.L_x_4268) ;  /* 0x000000d000017945 */ /* 0x000fe20003800200 */
[----:B012---:R-:W-:-:S11]  /*dcf0*/  MOV R180, RZ ;  /* 0x000000ff00b47202 */ /* 0x007fd60000000f00 */
        /* <DEDUP_REMOVED lines=11> */
.L_x_4269:
[----:B------:R-:W-:Y:S05]  /*ddb0*/  BSYNC.RECONVERGENT B1 ;  /* 0x0000000000017941 */ /* 0x000fea0003800200 */
.L_x_4268:
        /* <DEDUP_REMOVED lines=13> */
.L_x_4267:
        /* <DEDUP_REMOVED lines=16> */
.L_x_4272:
[----:B------:R-:W-:Y:S05]  /*df90*/  BSYNC.RECONVERGENT B1 ;  /* 0x0000000000017941 */ /* 0x000fea0003800200 */
.L_x_4271:
        /* <DEDUP_REMOVED lines=13> */
.L_x_4270:
[----:B------:R-:W-:Y:S05]  /*e070*/  BRA.U !UP3, `(.L_x_4273) ;  /* 0x000000010b707547 */ /* 0x000fea000b800000 */
[----:B-----5:R-:W-:Y:S01]  /*e080*/  LOP3.LUT P0, RZ, R195, 0xff0000, RZ, 0xc0, !PT ;  /* 0x00ff0000c3ff7812 */ /* 0x020fe2000780c0ff */
[----:B------:R-:W-:Y:S01]  /*e090*/  BSSY.RECONVERGENT B1, `(.L_x_4274) ;  /* 0x000000d000017945 */ /* 0x000fe20003800200 */
[----:B012---:R-:W-:-:S11]  /*e0a0*/  MOV R180, RZ ;  /* 0x000000ff00b47202 */ /* 0x007fd60000000f00 */
        /* <DEDUP_REMOVED lines=11> */
.L_x_4275:
[----:B------:R-:W-:Y:S05]  /*e160*/  BSYNC.RECONVERGENT B1 ;  /* 0x0000000000017941 */ /* 0x000fea0003800200 */
.L_x_4274:
        /* <DEDUP_REMOVED lines=13> */
.L_x_4273:
[----:B------:R-:W-:Y:S05]  /*e240*/  BRA.U !UP3, `(.L_x_4239) ;  /* 0x000000010b4c7547 */ /* 0x000fea000b800000 */
[----:B012---:R-:W-:Y:S01]  /*e250*/  MOV R180, UR8 ;  /* 0x0000000800b47c02 */ /* 0x007fe20008000f00 */
[----:B------:R-:W-:Y:S01]  /*e260*/  HFMA2 R184, -RZ, RZ, 0, 0 ;  /* 0x00000000ffb87431 */ /* 0x000fe200000001ff */
[----:B-----5:R-:W-:Y:S02]  /*e270*/  ISETP.GE.U32.AND P0, PT, R194, RZ, PT ;  /* 0x000000ffc200720c */ /* 0x020fe40003f06070 */
[----:B------:R-:W-:Y:S01]  /*e280*/  ISETP.LT.AND P6, PT, RZ, UR33, PT ;  /* 0x00000021ff007c0c */ /* 0x000fe2000bfc1270 */
[----:B------:R-:W-:Y:S01]  /*e290*/  FFMA.FTZ R180, R242, R180, UR10 ;  /* 0x0000000af2b47e23 */ /* 0x000fe200080100b4 */
[----:B------:R-:W-:-:S03]  /*e2a0*/  ISETP.GE.U32.AND.EX P0, PT, R195, 0x1000000, PT, P0 ;  /* 0x01000000c300780c */ /* 0x000fc60003f06100 */
[----:B------:R-:W-:-:S04]  /*e2b0*/  FADD.FTZ R180, R241, -R180 ;  /* 0x800000b4f1b47221 */ /* 0x000fc80000010000 */
[----:B------:R-:W-:-:S05]  /*e2c0*/  FMUL.FTZ R180, R180, UR32 ;  /* 0x00000020b4b47c20 */ /* 0x000fca0008410000 */
[----:B------:R-:W-:-:S05]  /*e2d0*/  FSEL R180, R180, RZ, P6 ;  /* 0x000000ffb4b47208 */ /* 0x000fca0003000000 */
[----:B------:R-:W-:Y:S01]  /*e2e0*/  FMUL.FTZ R181, R180, UR23 ;  /* 0x00000017b4b57c20 */ /* 0x000fe20008410000 */
[----:B------:R-:W-:-:S03]  /*e2f0*/  @P0 PRMT R180, R171, 0x7632, R180 ;  /* 0x00007632abb40816 */ /* 0x000fc600000000b4 */
[----:B------:R-:W-:Y:S01]  /*e300*/  FMUL.FTZ R181, R181, UR22 ;  /* 0x00000016b5b57c20 */ /* 0x000fe20008410000 */
[----:B------:R-:W-:-:S05]  /*e310*/  @P0 SHF.L.U32 R180, R180, 0x10, RZ ;  /* 0x00000010b4b40819 */ /* 0x000fca00000006ff */
[----:B------:R-:W-:Y:S01]  /*e320*/  @P0 FMUL.FTZ R184, R181, R180 ;  /* 0x000000b4b5b80220 */ /* 0x000fe20000410000 */
[----:B------:R-:W-:-:S03]  /*e330*/  FMUL.FTZ R181, R135, R181 ;  /* 0x000000b587b57220 */ /* 0x000fc60000410000 */
[----:B------:R-:W-:Y:S02]  /*e340*/  FADD.FTZ R39, R39, R184 ;  /* 0x000000b827277221 */ /* 0x000fe40000010000 */
[----:B------:R-:W-:-:S04]  /*e350*/  FSEL R180, R181, RZ, P0 ;  /* 0x000000ffb5b47208 */ /* 0x000fc80000000000 */
[----:B------:R-:W-:-:S04]  /*e360*/  F2FP.BF16.F32.PACK_AB R180, RZ, R180 ;  /* 0x000000b4ffb4723e */ /* 0x000fc800000010ff */
[----:B------:R-:W-:-:S07]  /*e370*/  PRMT R175, R175, 0x5410, R180 ;  /* 0x00005410afaf7816 */ /* 0x000fce00000000b4 */
.L_x_4239:
[----:B012---:R-:W0:Y:S01]  /*e380*/  @P5 LDC.64 R180, c[0x0][0x478] ;  /* 0x00011e00ffb45b82 */ /* 0x007e220000000a00 */
[----:B------:R-:W1:Y:S01]  /*e390*/  @UP3 LDCU.64 UR6, c[0x0][0x468] ;  /* 0x00008d00ff0637ac */ /* 0x000e620008000a00 */
[----:B------:R-:W-:Y:S01]  /*e3a0*/  PLOP3.LUT P0, PT, PT, PT, UP3, 0x80, 0x8 ;  /* 0x000000000008781c */ /* 0x000fe20003f0f038 */
[----:B0-----:R-:W-:-:S05]  /*e3b0*/  @P5 IMAD.WIDE.U32 R180, R183, 0x10, R180 ;  /* 0x00000010b7b45825 */ /* 0x001fca00078e00b4 */
[----:B------:R0:W-:Y:S01]  /*e3c0*/  @P5 STG.E.128 desc[UR20][R180.64], R176 ;  /* 0x000000b0b4005986 */ /* 0x0001e2000c101d14 */
[----:B------:R-:W-:Y:S02]  /*e3d0*/  PLOP3.LUT P5, PT, PT, PT, UP3, 0x80, 0x8 ;  /* 0x000000000008781c */ /* 0x000fe40003faf038 */
[----:B0-----:R-:W-:-:S05]  /*e3e0*/  MOV R180, 0x10 ;  /* 0x0000001000b47802 */ /* 0x001fca0000000f00 */
[----:B-1----:R-:W-:-:S06]  /*e3f0*/  @P0 IMAD.WIDE.U32 R180, R182, R180, UR6 ;  /* 0x00000006b6b40e25 */ /* 0x002fcc000f8e00b4 */
[----:B------:R3:W-:Y:S02]  /*e400*/  @P5 STG.E.128 desc[UR20][R180.64], R172 ;  /* 0x000000acb4005986 */ /* 0x0007e4000c101d14 */
.L_x_4228:
[----:B------:R-:W-:Y:S05]  /*e410*/  BSYNC.RECONVERGENT B0 ;  /* 0x0000000000007941 */ /* 0x000fea0003800200 */
.L_x_4227:
[----:B------:R-:W-:Y:S02]  /*e420*/  UIADD3 UR11, UPT, UPT, UR11, UR28, URZ ;  /* 0x0000001c0b0b7290 */ /* 0x000fe4000fffe0ff */
[----:B------:R-:W-:Y:S02]  /*e430*/  UPLOP3.LUT UP1, UPT, UPT, UPT, UP1, 0x40, 0x4 ;  /* 0x000000000004789c */ /* 0x000fe40003f2e810 */
[----:B------:R-:W-:-:S09]  /*e440*/  UISETP.GE.AND UP0, UPT, UR11, UR29, UPT ;  /* 0x0000001d0b00728c */ /* 0x000fd2000bf06270 */
[----:B------:R-:W-:Y:S05]  /*e450*/  BRA.U !UP0, `(.L_x_4276) ;  /* 0xffffff2508c87547 */ /* 0x000fea000b83ffff */
.L_x_4061:
        /* <DEDUP_REMOVED lines=19> */
.L_x_4278:
[----:B------:R-:W-:Y:S05]  /*e590*/  BSYNC.RECONVERGENT B0 ;  /* 0x0000000000007941 */ /* 0x000fea0003800200 */
.L_x_4277:
        /* <DEDUP_REMOVED lines=15> */
.L_x_4280:
[----:B------:R-:W-:Y:S05]  /*e690*/  BSYNC.RECONVERGENT B0 ;  /* 0x0000000000007941 */ /* 0x000fea0003800200 */
.L_x_4279:
        /* <DEDUP_REMOVED lines=15> */
.L_x_4282:
[----:B------:R-:W-:Y:S05]  /*e790*/  BSYNC.RECONVERGENT B0 ;  /* 0x0000000000007941 */ /* 0x000fea0003800200 */
.L_x_4281:
        /* <DEDUP_REMOVED lines=14> */
.L_x_4283:
        /* <DEDUP_REMOVED lines=16> */
.L_x_15635:


//--------------------- .text._ZN10layer_norm22ln_bwd_finalize_kernelINS_22Kernel_traits_finalizeILj8192Ef13__nv_bfloat16S2_S2_fjLb1ELj1024ELj4ENS_18Kernel_traits_baseILj8192EfS2_S2_S2_fjLj1024EEEEELb1ELb1EEEvNS_9BwdParamsE --------------------------
	.section	.text._ZN10layer_norm22ln_bwd_finalize_kernelINS_22Kernel_traits_finalizeILj8192Ef13__nv_bfloat16S2_S2_fjLb1ELj1024ELj4ENS_18Kernel_traits_baseILj8192EfS2_S2_S2_fjLj1024EEEEELb1ELb1EEEvNS_9BwdParamsE,"ax",@progbits
	.align	128
        .global         _ZN10layer_norm22ln_bwd_finalize_kernelINS_22Kernel_traits_finalizeILj8192Ef13__nv_bfloat16S2_S2_fjLb1ELj1024ELj4ENS_18Kernel_traits_baseILj8192EfS2_S2_S2_fjLj1024EEEEELb1ELb1EEEvNS_9BwdParamsE
        .type           _ZN10layer_norm22ln_bwd_finalize_kernelINS_22Kernel_traits_finalizeILj8192Ef13__nv_bfloat16S2_S2_fjLb1ELj1024ELj4ENS_18Kernel_traits_baseILj8192EfS2_S2_S2_fjLj1024EEEEELb1ELb1EEEvNS_9BwdParamsE,@function
        .size           _ZN10layer_norm22ln_bwd_finalize_kernelINS_22Kernel_traits_finalizeILj8192Ef13__nv_bfloat16S2_S2_fjLb1ELj1024ELj4ENS_18Kernel_traits_baseILj8192EfS2_S2_S2_fjLj1024EEEEELb1ELb1EEEvNS_9BwdParamsE,(.L_x_15636 - _ZN10layer_norm22ln_bwd_finalize_kernelINS_22Kernel_traits_finalizeILj8192Ef13__nv_bfloat16S2_S2_fjLb1ELj1024ELj4ENS_18Kernel_traits_baseILj8192EfS2_S2_S2_fjLj1024EEEEELb1ELb1EEEvNS_9BwdParamsE)
        .other          _ZN10layer_norm22ln_bwd_finalize_kernelINS_22Kernel_traits_finalizeILj8192Ef13__nv_bfloat16S2_S2_fjLb1ELj1024ELj4ENS_18Kernel_traits_baseILj8192EfS2_S2_S2_fjLj1024EEEEELb1ELb1EEEvNS_9BwdParamsE,@"STO_CUDA_ENTRY STV_DEFAULT"
_ZN10layer_norm22ln_bwd_finalize_kernelINS_22Kernel_traits_finalizeILj8192Ef13__nv_bfloat16S2_S2_fjLb1ELj1024ELj4ENS_18Kernel_traits_baseILj8192EfS2_S2_S2_fjLj1024EEEEELb1ELb1EEEvNS_9BwdParamsE:
.text._ZN10layer_norm22ln_bwd_finalize_kernelINS_22Kernel_traits_finalizeILj8192Ef13__nv_bfloat16S2_S2_fjLb1ELj1024ELj4ENS_18Kernel_traits_baseILj8192EfS2_S2_S2_fjLj1024EEEEELb1ELb1EEEvNS_9BwdParamsE:
        /* <DEDUP_REMOVED lines=13> */
[----:B------:R-:W-:Y:S01]  /*00d0*/  LOP3.LUT R4, R0, 0x1f, RZ, 0xc0, !PT ;  /* 0x0000001f00047812 */ /* 0x000fe200078ec0ff */
[----:B------:R-:W-:Y:S01]  /*00e0*/  HFMA2 R6, -RZ, RZ, 0, 0 ;  /* 0x00000000ff067431 */ /* 0x000fe200000001ff */
[----:B------:R-:W-:Y:S02]  /*00f0*/  MOV R22, RZ ;  /* 0x000000ff00167202 */ /* 0x000fe40000000f00 */
[----:B------:R-:W-:-:S02]  /*0100*/  LOP3.LUT R9, R9, 0x7ffffff0, RZ, 0xc0, !PT ;  /* 0x7ffffff009097812 */ /* 0x000fc400078ec0ff */
        /* <DEDUP_REMOVED lines=43> */
.L_x_4288:
        /* <DEDUP_REMOVED lines=87> */
.L_x_4287:
[----:B------:R-:W-:Y:S05]  /*0930*/  BSYNC.RECONVERGENT B1 ;  /* 0x0000000000017941 */ /* 0x000fea0003800200 */
.L_x_4286:
        /* <DEDUP_REMOVED lines=50> */
.L_x_4290:
[----:B------:R-:W-:Y:S05]  /*0c60*/  BSYNC.RECONVERGENT B1 ;  /* 0x0000000000017941 */ /* 0x000fea0003800200 */
.L_x_4289:
        /* <DEDUP_REMOVED lines=30> */
.L_x_4292:
[----:B------:R-:W-:Y:S05]  /*0e50*/  BSYNC.RECONVERGENT B1 ;  /* 0x0000000000017941 */ /* 0x000fea0003800200 */
.L_x_4291:
        /* <DEDUP_REMOVED lines=15> */
.L_x_4285:
[----:B------:R-:W-:Y:S05]  /*0f50*/  BSYNC.RECONVERGENT B0 ;  /* 0x0000000000007941 */ /* 0x000fea0003800200 */
.L_x_4284:
        /* <DEDUP_REMOVED lines=70> */
.L_x_4293:
        /* <DEDUP_REMOVED lines=12> */
.L_x_15636:


//--------------------- .text._ZN10layer_norm13ln_bwd_kernelINS_13Kernel_traitsIf13__nv_bfloat16S2_S2_fjLj8192ELj1ELj1ELj8ELj16ENS_18Kernel_traits_baseILj8192EfS2_S2_S2_fjLj256EEEEELb1ELb1ELb1ELb1EEEvNS_9BwdParamsE --------------------------
	.section	.text._ZN10layer_norm13ln_bwd_kernelINS_13Kernel_traitsIf13__nv_bfloat16S2_S2_fjLj8192ELj1ELj1ELj8ELj16ENS_18Kernel_traits_baseILj8192EfS2_S2_S2_fjLj256EEEEELb1ELb1ELb1ELb1EEEvNS_9BwdParamsE,"ax",@progbits
	.align	128
        .global         _ZN10layer_norm13ln_bwd_kernelINS_13Kernel_traitsIf13__nv_bfloat16S2_S2_fjLj8192ELj1ELj1ELj8ELj16ENS_18Kernel_traits_baseILj8192EfS2_S2_S2_fjLj256EEEEELb1ELb1ELb1ELb1EEEvNS_9BwdParamsE
        .type           _ZN10layer_norm13ln_bwd_kernelINS_13Kernel_traitsIf13__nv_bfloat16S2_S2_fjLj8192ELj1ELj1ELj8ELj16ENS_18Kernel_traits_baseILj8192EfS2_S2_S2_fjLj256EEEEELb1ELb1ELb1ELb1EEEvNS_9BwdParamsE,@function
        .size           _ZN10layer_norm13ln_bwd_kernelINS_13Kernel_traitsIf13__nv_bfloat16S2_S2_fjLj8192ELj1ELj1ELj8ELj16ENS_18Kernel_traits_baseILj8192EfS2_S2_S2_fjLj256EEEEELb1ELb1ELb1ELb1EEEvNS_9BwdParamsE,(.L_x_15637 - _ZN10layer_norm13ln_bwd_kernelINS_13Kernel_traitsIf13__nv_bfloat16S2_S2_fjLj8192ELj1ELj1ELj8ELj16ENS_18Kernel_traits_baseILj8192EfS2_S2_S2_fjLj256EEEEELb1ELb1ELb1ELb1EEEvNS_9BwdParamsE)
        .other          _ZN10layer_norm13ln_bwd_kernelINS_13Kernel_traitsIf13__nv_bfloat16S2_S2_fjLj8192ELj1ELj1ELj8ELj16ENS_18Kernel_traits_baseILj8192EfS2_S2_S2_fjLj256EEEEELb1ELb1ELb1ELb1EEEvNS_9BwdParamsE,@"STO_CUDA_ENTRY STV_DEFAULT"
_ZN10layer_norm13ln_bwd_kernelINS_13Kernel_traitsIf13__nv_bfloat16S2_S2_fjLj8192ELj1ELj1ELj8ELj16ENS_18Kernel_traits_baseILj8192EfS2_S2_S2_fjLj256EEEEELb1ELb1ELb1ELb1EEEvNS_9BwdParamsE:
.text._ZN10layer_norm13ln_bwd_kernelINS_13Kernel_traitsIf13__nv_bfloat16S2_S2_fjLj8192ELj1ELj1ELj8ELj16ENS_18Kernel_traits_baseILj8192EfS2_S2_S2_fjLj256EEEEELb1ELb1ELb1ELb1EEEvNS_9BwdParamsE:
        /* <DEDUP_REMOVED lines=64> */
[C---:B-1----:R-:W-:Y:S01]  /*0400*/  IMAD.WIDE.U32 R2, R252.reuse, 0x20, R2 ;  /* 0x00000020fc027825 */ /* 0x042fe200078e0002 */
[----:B------:R-:W1:Y:S04]  /*0410*/  LDCU.128 UR12, c[0x0][0x3c0] ;  /* 0x00007800ff0c77ac */ /* 0x000e680008000c00 */
[----:B0-----:R-:W2:Y:S01]  /*0420*/  LDG.E.128 R8, desc[UR22][R2.64+0x2010] ;  /* 0x0020101602087981 */ /* 0x001ea2000c1e1d00 */
[----:B------:R-:W0:Y:S01]  /*0430*/  LDCU.128 UR16, c[0x0][0x3f0] ;  /* 0x00007e00ff1077ac */ /* 0x000e220008000c00 */
[----:B----4-:R-:W-:-:S02]  /*0440*/  IMAD.WIDE.U32 R4, R252, 0x20, R4 ;  /* 0x00000020fc047825 */ /* 0x010fc400078e0004 */
[----:B------:R-:W4:Y:S01]  /*0450*/  LDG.E.128 R12, desc[UR22][R2.64+0x2000] ;  /* 0x00200016020c7981 */ /* 0x000f22000c1e1d00 */
[----:B------:R-:W0:Y:S03]  /*0460*/  LDCU.64 UR26, c[0x0][0x380] ;  /* 0x00007000ff1a77ac */ /* 0x000e260008000a00 */
[----:B------:R-:W3:Y:S04]  /*0470*/  LDG.E.128 R20, desc[UR22][R2.64] ;  /* 0x0000001602147981 */ /* 0x000ee8000c1e1d00 */
[----:B------:R-:W3:Y:S04]  /*0480*/  LDG.E.128 R16, desc[UR22][R2.64+0x10] ;  /* 0x0000101602107981 */ /* 0x000ee8000c1e1d00 */
        /* <DEDUP_REMOVED lines=17> */
[----:B---3--:R2:W-:Y:S04]  /*05a0*/  STL.64 [R1+0x30], R20 ;  /* 0x0000301401007387 */ /* 0x0085e80000100a00 */
[----:B------:R2:W-:Y:S04]  /*05b0*/  STL.64 [R1+0x38], R22 ;  /* 0x0000381601007387 */ /* 0x0005e80000100a00 */
[----:B------:R2:W-:Y:S04]  /*05c0*/  STL.64 [R1+0x18], R14 ;  /* 0x0000180e01007387 */ /* 0x0005e80000100a00 */
[----:B------:R2:W-:Y:S04]  /*05d0*/  STL.64 [R1+0x20], R16 ;  /* 0x0000201001007387 */ /* 0x0005e80000100a00 */
[----:B01----:R2:W-:Y:S02]  /*05e0*/  STL.64 [R1+0x28], R18 ;  /* 0x0000281201007387 */ /* 0x0035e40000100a00 */
.L_x_4494:
[----:B------:R-:W-:-:S06]  /*05f0*/  UIMAD.WIDE UR10, UR8, 0x4, UR14 ;  /* 0x00000004080a78a5 */ /* 0x000fcc000f8e020e */
[----:B-1----:R-:W-:Y:S02]  /*0600*/  MOV R184, UR10 ;  /* 0x0000000a00b87c02 */ /* 0x002fe40008000f00 */
[----:B------:R-:W-:-:S05]  /*0610*/  MOV R185, UR11 ;  /* 0x0000000b00b97c02 */ /* 0x000fca0008000f00 */
[----:B------:R0:W3:Y:S01]  /*0620*/  LDG.E R184, desc[UR22][R184.64] ;  /* 0x00000016b8b87981 */ /* 0x0000e2000c1e1900 */
        /* <DEDUP_REMOVED lines=11> */
[----:B---3--:R-:W-:-:S08]  /*06e0*/  R2UR UR20, R184 ;  /* 0x00000000b81472ca */ /* 0x008fd000000e0000 */
[----:B-----5:R-:W-:Y:S07]  /*06f0*/  BRA.U !UP3, `(.L_x_4295) ;  /* 0x000000190b987547 */ /* 0x020fee000b800000 */
[----:B------:R-:W0:Y:S01]  /*0700*/  S2R R2, SR_TID.X ;  /* 0x0000000000027919 */ /* 0x000e220000002100 */
[----:B------:R-:W-:Y:S01]  /*0710*/  UIMAD UR9, UR8, UR21, URZ ;  /* 0x00000015080972a4 */ /* 0x000fe2000f8e02ff */
[----:B------:R-:W1:Y:S01]  /*0720*/  LDC.64 R188, c[0x0][0x3a8] ;  /* 0x0000ea00ffbc7b82 */ /* 0x000e620000000a00 */
[----:B------:R-:W-:Y:S02]  /*0730*/  UIADD3 UR11, UPT, UPT, UR31, -0x1, URZ ;  /* 0xffffffff1f0b7890 */ /* 0x000fe4000fffe0ff */
[----:B------:R-:W-:Y:S02]  /*0740*/  USHF.R.S32.HI UR10, URZ, 0x1f, UR9 ;  /* 0x0000001fff0a7899 */ /* 0x000fe40008011409 */
[----:B------:R-:W-:Y:S02]  /*0750*/  UIMAD UR11, UR11, UR21, URZ ;  /* 0x000000150b0b72a4 */ /* 0x000fe4000f8e02ff */
[----:B------:R-:W-:Y:S01]  /*0760*/  ULEA.HI UR10, UR10, UR9, URZ, 0x3 ;  /* 0x000000090a0a7291 */ /* 0x000fe2000f8f18ff */
[----:B--2---:R-:W2:Y:S01]  /*0770*/  LDC.64 R12, c[0x0][0x428] ;  /* 0x00010a00ff0c7b82 */ /* 0x004ea20000000a00 */
[----:B------:R-:W-:-:S04]  /*0780*/  USHF.R.S32.HI UR9, URZ, 0x1f, UR11 ;  /* 0x0000001fff097899 */ /* 0x000fc8000801140b */
[----:B------:R-:W-:Y:S01]  /*0790*/  MOV R3, UR10 ;  /* 0x0000000a00037c02 */ /* 0x000fe20008000f00 */
[----:B------:R-:W-:Y:S02]  /*07a0*/  ULEA.HI UR9, UR9, UR11, URZ, 0x3 ;  /* 0x0000000b09097291 */ /* 0x000fe4000f8f18ff */
[----:B------:R-:W-:Y:S01]  /*07b0*/  UIMAD.WIDE UR10, UR8, 0x4, UR12 ;  /* 0x00000004080a78a5 */ /* 0x000fe2000f8e020c */
[----:B------:R-:W-:Y:S01]  /*07c0*/  ISETP.NE.U32.AND P0, PT, RZ, UR4, PT ;  /* 0x00000004ff007c0c */ /* 0x000fe2000bf05070 */
[----:B------:R-:W-:Y:S01]  /*07d0*/  UISETP.GE.AND UP2, UPT, UR20, 0x1, UPT ;  /* 0x000000011400788c */ /* 0x000fe2000bf46270 */
[----:B------:R-:W3:Y:S01]  /*07e0*/  LDC.64 R216, c[0x0][0x3b0] ;  /* 0x0000ec00ffd87b82 */ /* 0x000ee20000000a00 */
[-C--:B0-----:R-:W-:Y:S02]  /*07f0*/  LEA.HI.SX32 R198, R3, R2.reuse, 0x1d ;  /* 0x0000000203c67211 */ /* 0x081fe400078feaff */
[----:B------:R-:W-:Y:S02]  /*0800*/  MOV R3, UR9 ;  /* 0x0000000900037c02 */ /* 0x000fe40008000f00 */
[C---:B------:R-:W-:Y:S01]  /*0810*/  IADD3 R208, PT, PT, R198.reuse, 0x100, RZ ;  /* 0x00000100c6d07810 */ /* 0x040fe20007ffe0ff */
[----:B-1----:R-:W-:Y:S01]  /*0820*/  IMAD.WIDE.U32 R20, R198, 0x10, R188 ;  /* 0x00000010c6147825 */ /* 0x002fe200078e00bc */
[----:B------:R-:W-:-:S02]  /*0830*/  LEA.HI.SX32 R3, R3, R2, 0x1d ;  /* 0x0000000203037211 */ /* 0x000fc400078feaff */
[----:B------:R-:W-:Y:S01]  /*0840*/  IADD3 R206, PT, PT, R198, 0x200, RZ ;  /* 0x00000200c6ce7810 */ /* 0x000fe20007ffe0ff */
[----:B------:R-:W-:Y:S01]  /*0850*/  IMAD.WIDE.U32 R192, R208, 0x10, R188 ;  /* 0x00000010d0c07825 */ /* 0x000fe200078e00bc */
[----:B------:R-:W-:Y:S01]  /*0860*/  IADD3 R204, PT, PT, R198, 0x300, RZ ;  /* 0x00000300c6cc7810 */ /* 0x000fe20007ffe0ff */
[----:B------:R-:W4:Y:S02]  /*0870*/  LDG.E.128 R20, desc[UR22][R20.64] ;  /* 0x0000001614147981 */ /* 0x000f24000c1e1d00 */
[----:B--2---:R-:W-:Y:S02]  /*0880*/  IMAD.WIDE.U32 R200, R3, 0x10, R12 ;  /* 0x0000001003c87825 */ /* 0x004fe400078e000c */
[----:B------:R-:W2:Y:S02]  /*0890*/  LDG.E.128 R192, desc[UR22][R192.64] ;  /* 0x00000016c0c07981 */ /* 0x000ea4000c1e1d00 */
[--C-:B------:R-:W-:Y:S01]  /*08a0*/  IMAD.WIDE.U32 R184, R206, 0x10, R188.reuse ;  /* 0x00000010ceb87825 */ /* 0x100fe200078e00bc */
[----:B------:R-:W-:Y:S01]  /*08b0*/  MOV R16, UR10 ;  /* 0x0000000a00107c02 */ /* 0x000fe20008000f00 */
[----:B------:R-:W4:Y:S01]  /*08c0*/  LDG.E.128 R200, desc[UR22][R200.64] ;  /* 0x00000016c8c87981 */ /* 0x000f22000c1e1d00 */
[----:B------:R-:W-:Y:S01]  /*08d0*/  MOV R17, UR11 ;  /* 0x0000000b00117c02 */ /* 0x000fe20008000f00 */
[----:B------:R-:W-:-:S02]  /*08e0*/  IMAD.WIDE.U32 R188, R204, 0x10, R188 ;  /* 0x00000010ccbc7825 */ /* 0x000fc400078e00bc */
[----:B------:R-:W4:Y:S04]  /*08f0*/  LDG.E.128 R184, desc[UR22][R184.64] ;  /* 0x00000016b8b87981 */ /* 0x000f28000c1e1d00 */
[----:B------:R0:W4:Y:S04]  /*0900*/  LDG.E R0, desc[UR22][R16.64] ;  /* 0x0000001610007981 */ /* 0x000128000c1e1900 */
[----:B------:R-:W4:Y:S01]  /*0910*/  LDG.E.128 R188, desc[UR22][R188.64] ;  /* 0x00000016bcbc7981 */ /* 0x000f22000c1e1d00 */
[C---:B------:R-:W-:Y:S02]  /*0920*/  IADD3 R5, PT, PT, R3.reuse, 0x100, RZ ;  /* 0x0000010003057810 */ /* 0x040fe40007ffe0ff */
[----:B------:R-:W-:-:S02]  /*0930*/  IADD3 R9, PT, PT, R3, 0x200, RZ ;  /* 0x0000020003097810 */ /* 0x000fc40007ffe0ff */
[----:B------:R-:W-:Y:S01]  /*0940*/  IADD3 R3, PT, PT, R3, 0x300, RZ ;  /* 0x0000030003037810 */ /* 0x000fe20007ffe0ff */
[----:B------:R-:W-:-:S04]  /*0950*/  IMAD.WIDE.U32 R4, R5, 0x10, R12 ;  /* 0x0000001005047825 */ /* 0x000fc800078e000c */
[--C-:B------:R-:W-:Y:S02]  /*0960*/  IMAD.WIDE.U32 R8, R9, 0x10, R12.reuse ;  /* 0x0000001009087825 */ /* 0x100fe400078e000c */
[----:B------:R-:W4:Y:S02]  /*0970*/  LDG.E.128 R4, desc[UR22][R4.64] ;  /* 0x0000001604047981 */ /* 0x000f24000c1e1d00 */
[----:B------:R-:W-:Y:S02]  /*0980*/  IMAD.WIDE.U32 R12, R3, 0x10, R12 ;  /* 0x00000010030c7825 */ /* 0x000fe400078e000c */
[----:B------:R-:W4:Y:S04]  /*0990*/  LDG.E.128 R8, desc[UR22][R8.64] ;  /* 0x0000001608087981 */ /* 0x000f28000c1e1d00 */
[----:B------:R-:W4:Y:S01]  /*09a0*/  LDG.E.128 R12, desc[UR22][R12.64] ;  /* 0x000000160c0c7981 */ /* 0x000f22000c1e1d00 */
[----:B------:R-:W-:Y:S01]  /*09b0*/  ISETP.NE.AND.EX P0, PT, RZ, UR5, PT, P0 ;  /* 0x00000005ff007c0c */ /* 0x000fe2000bf05300 */
[----:B------:R-:W-:-:S04]  /*09c0*/  @UP2 UIADD3 UR9, UPT, UPT, UR20, -0x1, URZ ;  /* 0xffffffff14092890 */ /* 0x000fc8000fffe0ff */
[----:B------:R-:W-:Y:S01]  /*09d0*/  @UP2 UIMAD UR9, UR9, UR21, URZ ;  /* 0x00000015090922a4 */ /* 0x000fe2000f8e02ff */
[----:B------:R-:W-:-:S07]  /*09e0*/  PLOP3.LUT P1, PT, PT, PT, UP2, 0x80, 0x8 ;  /* 0x000000000008781c */ /* 0x000fce0003f2f028 */
[----:B0-----:R-:W0:Y:S01]  /*09f0*/  @P0 LDC.64 R16, c[0x0][0x438] ;  /* 0x00010e00ff100b82 */ /* 0x001e220000000a00 */
[----:B------:R-:W-:-:S07]  /*0a00*/  @UP2 USHF.R.S32.HI UR10, URZ, 0x1f, UR9 ;  /* 0x0000001fff0a2899 */ /* 0x000fce0008011409 */
[----:B------:R-:W1:Y:S08]  /*0a10*/  @P0 LDC.64 R18, c[0x0][0x438] ;  /* 0x00010e00ff120b82 */ /* 0x000e700000000a00 */
[----:B------:R-:W3:Y:S08]  /*0a20*/  @P0 LDC.64 R196, c[0x0][0x438] ;  /* 0x00010e00ffc40b82 */ /* 0x000ef00000000a00 */
[----:B------:R-:W3:Y:S01]  /*0a30*/  @P0 LDC.64 R212, c[0x0][0x438] ;  /* 0x00010e00ffd40b82 */ /* 0x000ee20000000a00 */
[----:B------:R-:W-:Y:S01]  /*0a40*/  @UP2 ULEA.HI UR10, UR10, UR9, URZ, 0x3 ;  /* 0x000000090a0a2291 */ /* 0x000fe2000f8f18ff */
[----:B------:R-:W-:-:S05]  /*0a50*/  IMAD.MOV.U32 R210, RZ, RZ, RZ ;  /* 0x000000ffffd27224 */ /* 0x000fca00078e00ff */
[----:B------:R-:W-:-:S04]  /*0a60*/  MOV R3, UR10 ;  /* 0x0000000a00037c02 */ /* 0x000fc80008000f00 */
[----:B------:R-:W-:Y:S01]  /*0a70*/  @P1 LEA.HI.SX32 R210, R3, R2, 0x1d ;  /* 0x0000000203d21211 */ /* 0x000fe200078feaff */
[----:B0-----:R-:W-:-:S03]  /*0a80*/  @P0 IMAD.WIDE.U32 R198, R198, 0x10, R16 ;  /* 0x00000010c6c60825 */ /* 0x001fc600078e0010 */
[----:B------:R-:W-:Y:S01]  /*0a90*/  IADD3 R214, PT, PT, R210, 0x300, RZ ;  /* 0x00000300d2d67810 */ /* 0x000fe20007ffe0ff */
[----:B-1----:R-:W-:Y:S01]  /*0aa0*/  @P0 IMAD.WIDE.U32 R208, R208, 0x10, R18 ;  /* 0x00000010d0d00825 */ /* 0x002fe200078e0012 */
[----:B------:R-:W5:Y:S03]  /*0ab0*/  @P0 LDG.E.128 R156, desc[UR22][R198.64] ;  /* 0x00000016c69c0981 */ /* 0x000f66000c1e1d00 */
[----:B---3--:R-:W-:Y:S01]  /*0ac0*/  @P0 IMAD.WIDE.U32 R206, R206, 0x10, R196 ;  /* 0x00000010cece0825 */ /* 0x008fe200078e00c4 */
[----:B------:R0:W5:Y:S03]  /*0ad0*/  @P0 LDG.E.128 R160, desc[UR22][R208.64] ;  /* 0x00000016d0a00981 */ /* 0x000166000c1e1d00 */
[----:B------:R-:W-:Y:S01]  /*0ae0*/  @P0 IMAD.WIDE.U32 R204, R204, 0x10, R212 ;  /* 0x00000010cccc0825 */ /* 0x000fe200078e00d4 */
[----:B------:R1:W5:Y:S04]  /*0af0*/  @P0 LDG.E.128 R164, desc[UR22][R206.64] ;  /* 0x00000016cea40981 */ /* 0x000368000c1e1d00 */
[----:B------:R-:W5:Y:S01]  /*0b00*/  @P0 LDG.E.128 R168, desc[UR22][R204.64] ;  /* 0x00000016cca80981 */ /* 0x000f62000c1e1d00 */
[----:B------:R-:W-:-:S02]  /*0b10*/  ISETP.NE.AND P0, PT, RZ, UR28, PT ;  /* 0x0000001cff007c0c */ /* 0x000fc4000bf05270 */
[C---:B--2---:R-:W-:Y:S02]  /*0b20*/  PRMT R18, R192.reuse, 0x7632, R18 ;  /* 0x00007632c0127816 */ /* 0x044fe40000000012 */
[----:B------:R-:W-:Y:S02]  /*0b30*/  SHF.L.U32 R17, R192, 0x10, RZ ;  /* 0x00000010c0117819 */ /* 0x000fe400000006ff */
[C---:B------:R-:W-:Y:S02]  /*0b40*/  PRMT R19, R193.reuse, 0x7632, R19 ;  /* 0x00007632c1137816 */ /* 0x040fe40000000013 */
[----:B------:R-:W-:Y:S01]  /*0b50*/  SHF.L.U32 R212, R193, 0x10, RZ ;  /* 0x00000010c1d47819 */ /* 0x000fe200000006ff */
[----:B------:R-:W-:Y:S01]  /*0b60*/  IMAD.WIDE.U32 R192, R214, 0x8, R216 ;  /* 0x00000008d6c07825 */ /* 0x000fe200078e00d8 */
[C---:B----4-:R-:W-:Y:S02]  /*0b70*/  PRMT R221, R200.reuse, 0x7632, R221 ;  /* 0x00007632c8dd7816 */ /* 0x050fe400000000dd */
[----:B------:R-:W-:-:S02]  /*0b80*/  SHF.L.U32 R234, R200, 0x10, RZ ;  /* 0x00000010c8ea7819 */ /* 0x000fc400000006ff */
[C---:B------:R-:W-:Y:S01]  /*0b90*/  PRMT R225, R202.reuse, 0x7632, R225 ;  /* 0x00007632cae17816 */ /* 0x040fe200000000e1 */
[----:B------:R2:W5:Y:S01]  /*0ba0*/  LDG.E.64 R198, desc[UR22][R192.64] ;  /* 0x00000016c0c67981 */ /* 0x000562000c1e1b00 */
[----:B------:R-:W-:Y:S02]  /*0bb0*/  SHF.L.U32 R232, R202, 0x10, RZ ;  /* 0x00000010cae87819 */ /* 0x000fe400000006ff */
[C---:B------:R-:W-:Y:S02]  /*0bc0*/  PRMT R16, R22.reuse, 0x7632, R16 ;  /* 0x0000763216107816 */ /* 0x040fe40000000010 */
[----:B------:R-:W-:Y:S02]  /*0bd0*/  SHF.L.U32 R196, R22, 0x10, RZ ;  /* 0x0000001016c47819 */ /* 0x000fe400000006ff */
[C---:B------:R-:W-:Y:S02]  /*0be0*/  IADD3 R202, PT, PT, R210.reuse, 0x100, RZ ;  /* 0x00000100d2ca7810 */ /* 0x040fe40007ffe0ff */
[----:B------:R-:W-:Y:S01]  /*0bf0*/  IADD3 R200, PT, PT, R210, 0x200, RZ ;  /* 0x00000200d2c87810 */ /* 0x000fe20007ffe0ff */
[----:B0-----:R-:W-:Y:S01]  /*0c00*/  IMAD.U32 R208, R185, 0x10000, RZ ;  /* 0x00010000b9d07824 */ /* 0x001fe200078e00ff */
[----:B------:R-:W-:-:S02]  /*0c10*/  PRMT R22, R23, 0x7632, R22 ;  /* 0x0000763217167816 */ /* 0x000fc40000000016 */
[C---:B-1----:R-:W-:Y:S02]  /*0c20*/  PRMT R206, R184.reuse, 0x7632, R206 ;  /* 0x00007632b8ce7816 */ /* 0x042fe400000000ce */
[----:B------:R-:W-:Y:S02]  /*0c30*/  SHF.L.U32 R207, R184, 0x10, RZ ;  /* 0x00000010b8cf7819 */ /* 0x000fe400000006ff */
[C---:B------:R-:W-:Y:S02]  /*0c40*/  PRMT R2, R20.reuse, 0x7632, R2 ;  /* 0x0000763214027816 */ /* 0x040fe40000000002 */
[----:B------:R-:W-:Y:S02]  /*0c50*/  SHF.L.U32 R213, R20, 0x10, RZ ;  /* 0x0000001014d57819 */ /* 0x000fe400000006ff */
[----:B------:R-:W-:Y:S02]  /*0c60*/  SHF.L.U32 R23, R23, 0x10, RZ ;  /* 0x0000001017177819 */ /* 0x000fe400000006ff */
[----:B------:R-:W-:-:S02]  /*0c70*/  PRMT R184, R185, 0x7632, R184 ;  /* 0x00007632b9b87816 */ /* 0x000fc400000000b8 */
[----:B--2---:R-:W-:Y:S01]  /*0c80*/  FSEL R193, R0, RZ, !P0 ;  /* 0x000000ff00c17208 */ /* 0x004fe20004000000 */
[----:B------:R-:W-:Y:S01]  /*0c90*/  IMAD.WIDE.U32 R210, R210, 0x8, R216 ;  /* 0x00000008d2d27825 */ /* 0x000fe200078e00d8 */
[----:B------:R-:W-:Y:S02]  /*0ca0*/  PRMT R20, R194, 0x7632, R20 ;  /* 0x00007632c2147816 */ /* 0x000fe40000000014 */
[C---:B------:R-:W-:Y:S02]  /*0cb0*/  PRMT R185, R186.reuse, 0x7632, R185 ;  /* 0x00007632bab97816 */ /* 0x040fe400000000b9 */
[----:B------:R-:W-:Y:S02]  /*0cc0*/  SHF.L.U32 R209, R186, 0x10, RZ ;  /* 0x00000010bad17819 */ /* 0x000fe400000006ff */
[C---:B------:R-:W-:Y:S02]  /*0cd0*/  PRMT R3, R21.reuse, 0x7632, R3 ;  /* 0x0000763215037816 */ /* 0x040fe40000000003 */
[----:B------:R-:W-:-:S02]  /*0ce0*/  SHF.L.U32 R197, R21, 0x10, RZ ;  /* 0x0000001015c57819 */ /* 0x000fc400000006ff */
[C---:B------:R-:W-:Y:S02]  /*0cf0*/  PRMT R227, R201.reuse, 0x7632, R227 ;  /* 0x00007632c9e37816 */ /* 0x040fe400000000e3 */
[----:B------:R-:W-:Y:S01]  /*0d00*/  SHF.L.U32 R233, R201, 0x10, RZ ;  /* 0x00000010c9e97819 */ /* 0x000fe200000006ff */
[----:B------:R-:W-:Y:S01]  /*0d10*/  IMAD.WIDE.U32 R200, R200, 0x8, R216 ;  /* 0x00000008c8c87825 */ /* 0x000fe200078e00d8 */
[C---:B------:R-:W-:Y:S02]  /*0d20*/  PRMT R223, R203.reuse, 0x7632, R223 ;  /* 0x00007632cbdf7816 */ /* 0x040fe400000000df */
[----:B------:R-:W-:Y:S01]  /*0d30*/  SHF.L.U32 R230, R203, 0x10, RZ ;  /* 0x00000010cbe67819 */ /* 0x000fe200000006ff */
[----:B------:R-:W-:Y:S01]  /*0d40*/  IMAD.WIDE.U32 R202, R202, 0x8, R216 ;  /* 0x00000008caca7825 */ /* 0x000fe200078e00d8 */
[----:B------:R-:W-:Y:S02]  /*0d50*/  SHF.L.U32 R194, R194, 0x10, RZ ;  /* 0x00000010c2c27819 */ /* 0x000fe400000006ff */
[----:B------:R-:W-:-:S02]  /*0d60*/  SHF.L.U32 R192, R187, 0x10, RZ ;  /* 0x00000010bbc07819 */ /* 0x000fc400000006ff */
[C---:B------:R-:W-:Y:S01]  /*0d70*/  SHF.L.U32 R215, R188.reuse, 0x10, RZ ;  /* 0x00000010bcd77819 */ /* 0x040fe200000006ff */
[----:B------:R-:W-:Y:S01]  /*0d80*/  FADD.FTZ R236, -R193, R23 ;  /* 0x00000017c1ec7221 */ /* 0x000fe20000010100 */
[----:B------:R-:W-:Y:S01]  /*0d90*/  PRMT R186, R187, 0x7632, R186 ;  /* 0x00007632bbba7816 */ /* 0x000fe200000000ba */
[----:B------:R0:W5:Y:S01]  /*0da0*/  LDG.E.64 R204, desc[UR22][R210.64] ;  /* 0x00000016d2cc7981 */ /* 0x000162000c1e1b00 */
[----:B------:R-:W-:Y:S02]  /*0db0*/  PRMT R21, R195, 0x7632, R21 ;  /* 0x00007632c3157816 */ /* 0x000fe40000000015 */
[----:B------:R-:W-:Y:S02]  /*0dc0*/  PRMT R187, R188, 0x7632, R187 ;  /* 0x00007632bcbb7816 */ /* 0x000fe400000000bb */
[----:B------:R-:W-:Y:S02]  /*0dd0*/  SHF.L.U32 R16, R16, 0x10, RZ ;  /* 0x0000001010107819 */ /* 0x000fe400000006ff */
[----:B------:R-:W-:-:S02]  /*0de0*/  SHF.L.U32 R22, R22, 0x10, RZ ;  /* 0x0000001016167819 */ /* 0x000fc400000006ff */
[----:B------:R-:W-:Y:S01]  /*0df0*/  SHF.L.U32 R219, R191, 0x10, RZ ;  /* 0x00000010bfdb7819 */ /* 0x000fe200000006ff */
[----:B------:R-:W-:Y:S01]  /*0e00*/  FADD.FTZ R0, -R193, R213 ;  /* 0x000000d5c1007221 */ /* 0x000fe20000010100 */
[----:B------:R-:W-:Y:S01]  /*0e10*/  SHF.L.U32 R195, R195, 0x10, RZ ;  /* 0x00000010c3c37819 */ /* 0x000fe200000006ff */
[----:B------:R-:W-:Y:S01]  /*0e20*/  FADD.FTZ R17, -R193, R17 ;  /* 0x00000011c1117221 */ /* 0x000fe20000010100 */
[----:B------:R-:W-:Y:S02]  /*0e30*/  PRMT R188, R189, 0x7632, R188 ;  /* 0x00007632bdbc7816 */ /* 0x000fe400000000bc */
[----:B------:R-:W-:Y:S02]  /*0e40*/  PRMT R222, R8, 0x7632, R222 ;  /* 0x0000763208de7816 */ /* 0x000fe400000000de */
[----:B------:R-:W-:Y:S01]  /*0e50*/  PRMT R238, R13, 0x7632, R238 ;  /* 0x000076320dee7816 */ /* 0x000fe200000000ee */
[----:B------:R-:W-:Y:S01]  /*0e60*/  FADD.FTZ R86, R86, R233 ;  /* 0x000000e956567221 */ /* 0x000fe20000010000 */
[----:B------:R-:W-:Y:S01]  /*0e70*/  SHF.L.U32 R216, R189, 0x10, RZ ;  /* 0x00000010bdd87819 */ /* 0x000fe200000006ff */
[----:B------:R-:W-:Y:S01]  /*0e80*/  FADD.FTZ R82, R82, R230 ;  /* 0x000000e652527221 */ /* 0x000fe20000010000 */
[----:B------:R-:W-:-:S02]  /*0e90*/  SHF.L.U32 R189, R2, 0x10, RZ ;  /* 0x0000001002bd7819 */ /* 0x000fc400000006ff */
[----:B------:R-:W-:Y:S02]  /*0ea0*/  PRMT R224, R9, 0x7632, R224 ;  /* 0x0000763209e07816 */ /* 0x000fe400000000e0 */
[----:B------:R-:W-:Y:S02]  /*0eb0*/  PRMT R226, R10, 0x7632, R226 ;  /* 0x000076320ae27816 */ /* 0x000fe400000000e2 */
[----:B------:R-:W-:Y:S02]  /*0ec0*/  PRMT R228, R11, 0x7632, R228 ;  /* 0x000076320be47816 */ /* 0x000fe400000000e4 */
[----:B------:R-:W-:Y:S02]  /*0ed0*/  PRMT R239, R14, 0x7632, R239 ;  /* 0x000076320eef7816 */ /* 0x000fe400000000ef */
[----:B------:R-:W-:Y:S01]  /*0ee0*/  PRMT R252, R15, 0x7632, R252 ;  /* 0x000076320ffc7816 */ /* 0x000fe200000000fc */
[----:B------:R-:W-:Y:S01]  /*0ef0*/  FADD.FTZ R80, R80, R232 ;  /* 0x000000e850507221 */ /* 0x000fe20000010000 */
[----:B------:R-:W-:Y:S01]  /*0f00*/  SHF.L.U32 R23, R19, 0x10, RZ ;  /* 0x0000001013177819 */ /* 0x000fe200000006ff */
[----:B------:R-:W-:Y:S01]  /*0f10*/  FADD.FTZ R19, -R193, R194 ;  /* 0x000000c2c1137221 */ /* 0x000fe20000010100 */
[----:B------:R-:W-:Y:S01]  /*0f20*/  SHF.L.U32 R217, R190, 0x10, RZ ;  /* 0x00000010bed97819 */ /* 0x000fe200000006ff */
[----:B------:R-:W-:Y:S01]  /*0f30*/  FADD.FTZ R84, R84, R234 ;  /* 0x000000ea54547221 */ /* 0x000fe20000010000 */
[----:B0-----:R-:W-:Y:S01]  /*0f40*/  PRMT R210, R190, 0x7632, R210 ;  /* 0x00007632bed27816 */ /* 0x001fe200000000d2 */
[----:B------:R-:W5:Y:S01]  /*0f50*/  LDG.E.64 R202, desc[UR22][R202.64] ;  /* 0x00000016caca7981 */ /* 0x000f62000c1e1b00 */
[----:B------:R-:W-:-:S02]  /*0f60*/  PRMT R211, R191, 0x7632, R211 ;  /* 0x00007632bfd37816 */ /* 0x000fc400000000d3 */
[----:B------:R-:W-:Y:S01]  /*0f70*/  SHF.L.U32 R194, R20, 0x10, RZ ;  /* 0x0000001014c27819 */ /* 0x000fe200000006ff */
[----:B------:R-:W-:Y:S01]  /*0f80*/  FADD.FTZ R20, -R193, R195 ;  /* 0x000000c3c1147221 */ /* 0x000fe20000010100 */
[----:B------:R-:W-:Y:S01]  /*0f90*/  SHF.L.U32 R190, R3, 0x10, RZ ;  /* 0x0000001003be7819 */ /* 0x000fe200000006ff */
[C---:B------:R-:W-:Y:S01]  /*0fa0*/  FADD.FTZ R220, -R193.reuse, R189 ;  /* 0x000000bdc1dc7221 */ /* 0x040fe20000010100 */
[C---:B------:R-:W-:Y:S01]  /*0fb0*/  FADD.FTZ R214, -R193.reuse, R16 ;  /* 0x00000010c1d67221 */ /* 0x040fe20000010100 */
[----:B------:R-:W-:Y:S01]  /*0fc0*/  SHF.L.U32 R195, R206, 0x10, RZ ;  /* 0x00000010cec37819 */ /* 0x000fe200000006ff */
[C---:B------:R-:W-:Y:S01]  /*0fd0*/  FADD.FTZ R3, -R193.reuse, R196 ;  /* 0x000000c4c1037221 */ /* 0x040fe20000010100 */
[C---:B------:R-:W-:Y:S01]  /*0fe0*/  FADD.FTZ R16, -R193.reuse, R22 ;  /* 0x00000016c1107221 */ /* 0x040fe20000010100 */
[----:B------:R-:W-:Y:S01]  /*0ff0*/  FADD.FTZ R189, -R193, R207 ;  /* 0x000000cfc1bd7221 */ /* 0x000fe20000010100 */
[----:B------:R-:W-:Y:S01]  /*1000*/  SHF.L.U32 R206, R185, 0x10, RZ ;  /* 0x00000010b9ce7819 */ /* 0x000fe200000006ff */
[C---:B------:R-:W-:Y:S01]  /*1010*/  FADD.FTZ R185, -R193.reuse, R217 ;  /* 0x000000d9c1b97221 */ /* 0x040fe20000010100 */
[----:B------:R-:W-:Y:S01]  /*1020*/  SHF.L.U32 R186, R186, 0x10, RZ ;  /* 0x00000010baba7819 */ /* 0x000fe200000006ff */
[----:B------:R-:W-:Y:S01]  /*1030*/  FADD.FTZ R217, -R193, R194 ;  /* 0x000000c2c1d97221 */ /* 0x000fe20000010100 */
[----:B------:R-:W-:Y:S01]  /*1040*/  SHF.L.U32 R22, R18, 0x10, RZ ;  /* 0x0000001012167819 */ /* 0x000fe200000006ff */
[----:B------:R-:W5:Y:S01]  /*1050*/  LDG.E.64 R200, desc[UR22][R200.64] ;  /* 0x00000016c8c87981 */ /* 0x000f62000c1e1b00 */
[----:B------:R-:W-:-:S02]  /*1060*/  SHF.L.U32 R21, R21, 0x10, RZ ;  /* 0x0000001015157819 */ /* 0x000fc400000006ff */
[----:B------:R-:W-:Y:S02]  /*1070*/  SHF.L.U32 R196, R184, 0x10, RZ ;  /* 0x00000010b8c47819 */ /* 0x000fe400000006ff */
[----:B------:R-:W-:Y:S02]  /*1080*/  SHF.L.U32 R207, R187, 0x10, RZ ;  /* 0x00000010bbcf7819 */ /* 0x000fe400000006ff */
[----:B------:R-:W-:Y:S02]  /*1090*/  SHF.L.U32 R188, R188, 0x10, RZ ;  /* 0x00000010bcbc7819 */ /* 0x000fe400000006ff */
[----:B------:R-:W-:Y:S02]  /*10a0*/  SHF.L.U32 R210, R210, 0x10, RZ ;  /* 0x00000010d2d27819 */ /* 0x000fe400000006ff */
[----:B------:R-:W-:Y:S01]  /*10b0*/  SHF.L.U32 R211, R211, 0x10, RZ ;  /* 0x00000010d3d37819 */ /* 0x000fe200000006ff */
[C---:B------:R-:W-:Y:S01]  /*10c0*/  FADD.FTZ R18, -R193.reuse, R212 ;  /* 0x000000d4c1127221 */ /* 0x040fe20000010100 */
[----:B------:R-:W-:Y:S01]  /*10d0*/  MOV R194, R221 ;  /* 0x000000dd00c27202 */ /* 0x000fe20000000f00 */
[C---:B------:R-:W-:Y:S01]  /*10e0*/  FADD.FTZ R2, -R193.reuse, R197 ;  /* 0x000000c5c1027221 */ /* 0x040fe20000010100 */
[----:B------:R-:W-:Y:S01]  /*10f0*/  MOV R212, R227 ;  /* 0x000000e300d47202 */ /* 0x000fe20000000f00 */
[C---:B------:R-:W-:Y:S01]  /*1100*/  FADD.FTZ R191, -R193.reuse, R209 ;  /* 0x000000d1c1bf7221 */ /* 0x040fe20000010100 */
[C---:B------:R-:W-:Y:S01]  /*1110*/  FADD.FTZ R221, -R193.reuse, R195 ;  /* 0x000000c3c1dd7221 */ /* 0x040fe20000010100 */
[----:B------:R-:W-:Y:S01]  /*1120*/  FADD.FTZ R218, -R193, R190 ;  /* 0x000000bec1da7221 */ /* 0x000fe20000010100 */
[----:B------:R-:W-:-:S02]  /*1130*/  IMAD.MOV.U32 R209, RZ, RZ, R225 ;  /* 0x000000ffffd17224 */ /* 0x000fc400078e00e1 */
        /* <DEDUP_REMOVED lines=17> */
[----:B------:R-:W-:Y:S02]  /*1250*/  SHF.L.U32 R207, R6, 0x10, RZ ;  /* 0x0000001006cf7819 */ /* 0x000fe400000006ff */
[----:B------:R-:W-:Y:S01]  /*1260*/  SHF.L.U32 R193, R8, 0x10, RZ ;  /* 0x0000001008c17819 */ /* 0x000fe200000006ff */
[----:B------:R-:W2:Y:S01]  /*1270*/  LDL R6, [R1+0x38] ;  /* 0x0000380001067983 */ /* 0x000ea20000100800 */
[----:B------:R-:W-:Y:S02]  /*1280*/  MOV R8, R194 ;  /* 0x000000c200087202 */ /* 0x000fe40000000f00 */
[----:B------:R-:W-:Y:S02]  /*1290*/  SHF.L.U32 R210, R13, 0x10, RZ ;  /* 0x000000100dd27819 */ /* 0x000fe400000006ff */
[----:B------:R-:W-:Y:S02]  /*12a0*/  SHF.L.U32 R13, R8, 0x10, RZ ;  /* 0x00000010080d7819 */ /* 0x000fe400000006ff */
[----:B------:R-:W3:Y:S01]  /*12b0*/  LDL R8, [R1+0x28] ;  /* 0x0000280001087983 */ /* 0x000ee20000100800 */
[----:B------:R-:W-:Y:S01]  /*12c0*/  FMUL.FTZ R2, R2, UR30 ;  /* 0x0000001e02027c20 */ /* 0x000fe20008410000 */
[----:B------:R-:W-:-:S02]  /*12d0*/  PRMT R188, R7, 0x7632, R188 ;  /* 0x0000763207bc7816 */ /* 0x000fc400000000bc */
[----:B------:R-:W-:Y:S01]  /*12e0*/  SHF.L.U32 R206, R7, 0x10, RZ ;  /* 0x0000001007ce7819 */ /* 0x000fe200000006ff */
[-C--:B------:R-:W-:Y:S01]  /*12f0*/  FFMA.FTZ R118, R2, R233.reuse, R118 ;  /* 0x000000e902767223 */ /* 0x080fe20000010076 */
[----:B------:R-:W4:Y:S01]  /*1300*/  LDL R7, [R1+0x20] ;  /* 0x0000200001077983 */ /* 0x000f220000100800 */
[C---:B------:R-:W-:Y:S02]  /*1310*/  PRMT R21, R4.reuse, 0x7632, R21 ;  /* 0x0000763204157816 */ /* 0x040fe40000000015 */
[----:B------:R-:W-:Y:S01]  /*1320*/  SHF.L.U32 R216, R4, 0x10, RZ ;  /* 0x0000001004d87819 */ /* 0x000fe200000006ff */
[----:B------:R-:W-:Y:S01]  /*1330*/  FMUL.FTZ R4, R236, UR30 ;  /* 0x0000001eec047c20 */ /* 0x000fe20008410000 */
[C---:B------:R-:W-:Y:S02]  /*1340*/  PRMT R22, R5.reuse, 0x7632, R22 ;  /* 0x0000763205167816 */ /* 0x040fe40000000016 */
[----:B------:R-:W-:Y:S01]  /*1350*/  SHF.L.U32 R208, R5, 0x10, RZ ;  /* 0x0000001005d07819 */ /* 0x000fe200000006ff */
[----:B------:R-:W-:Y:S01]  /*1360*/  FFMA.FTZ R114, R4, R230, R114 ;  /* 0x000000e604727223 */ /* 0x000fe20000010072 */
[----:B------:R-:W4:Y:S01]  /*1370*/  LDL R5, [R1+0x30] ;  /* 0x0000300001057983 */ /* 0x000f220000100800 */
[----:B--2---:R-:W-:Y:S01]  /*1380*/  FMUL.FTZ R6, R6, R233 ;  /* 0x000000e906067220 */ /* 0x004fe20000410000 */
[----:B------:R-:W-:-:S02]  /*1390*/  SHF.L.U32 R194, R9, 0x10, RZ ;  /* 0x0000001009c27819 */ /* 0x000fc400000006ff */
[----:B------:R-:W2:Y:S01]  /*13a0*/  LDL R233, [R1+0x3c] ;  /* 0x00003c0001e97983 */ /* 0x000ea20000100800 */
[----:B---3--:R-:W-:Y:S01]  /*13b0*/  FMUL.FTZ R8, R8, R230 ;  /* 0x000000e608087220 */ /* 0x008fe20000410000 */
[----:B------:R-:W-:Y:S02]  /*13c0*/  SHF.L.U32 R196, R11, 0x10, RZ ;  /* 0x000000100bc47819 */ /* 0x000fe400000006ff */
[----:B------:R-:W3:Y:S01]  /*13d0*/  LDL R230, [R1+0x34] ;  /* 0x0000340001e67983 */ /* 0x000ee20000100800 */
[----:B------:R-:W-:Y:S02]  /*13e0*/  MOV R9, R195 ;  /* 0x000000c300097202 */ /* 0x000fe40000000f00 */
[----:B------:R-:W-:Y:S01]  /*13f0*/  SHF.L.U32 R195, R10, 0x10, RZ ;  /* 0x000000100ac37819 */ /* 0x000fe200000006ff */
[----:B------:R-:W-:Y:S01]  /*1400*/  IMAD.MOV.U32 R10, RZ, RZ, R209 ;  /* 0x000000ffff0a7224 */ /* 0x000fe200078e00d1 */
[----:B------:R-:W-:Y:S02]  /*1410*/  MOV R11, R212 ;  /* 0x000000d4000b7202 */ /* 0x000fe40000000f00 */
[----:B------:R-:W-:Y:S01]  /*1420*/  SHF.L.U32 R211, R14, 0x10, RZ ;  /* 0x000000100ed37819 */ /* 0x000fe200000006ff */
[----:B------:R-:W-:Y:S01]  /*1430*/  FMUL.FTZ R3, R3, UR30 ;  /* 0x0000001e03037c20 */ /* 0x000fe20008410000 */
[----:B------:R-:W-:Y:S01]  /*1440*/  SHF.L.U32 R212, R15, 0x10, RZ ;  /* 0x000000100fd47819 */ /* 0x000fe200000006ff */
[-C--:B----4-:R-:W-:Y:S01]  /*1450*/  FMUL.FTZ R7, R7, R232.reuse ;  /* 0x000000e807077220 */ /* 0x090fe20000410000 */
[----:B------:R-:W-:Y:S01]  /*1460*/  SHF.L.U32 R14, R11, 0x10, RZ ;  /* 0x000000100b0e7819 */ /* 0x000fe200000006ff */
[----:B------:R-:W-:Y:S01]  /*1470*/  FADD.FTZ R85, R85, R13 ;  /* 0x0000000d55557221 */ /* 0x000fe20000010000 */
[----:B------:R-:W-:Y:S01]  /*1480*/  SHF.L.U32 R15, R10, 0x10, RZ ;  /* 0x000000100a0f7819 */ /* 0x000fe200000006ff */
[----:B------:R-:W-:Y:S01]  /*1490*/  FMUL.FTZ R10, R218, UR30 ;  /* 0x0000001eda0a7c20 */ /* 0x000fe20008410000 */
[----:B------:R-:W-:Y:S01]  /*14a0*/  FFMA.FTZ R112, R3, R232, R112 ;  /* 0x000000e803707223 */ /* 0x000fe20000010070 */
[----:B------:R-:W-:Y:S01]  /*14b0*/  FADD.FTZ R87, R87, R14 ;  /* 0x0000000e57577221 */ /* 0x000fe20000010000 */
[----:B------:R-:W-:Y:S01]  /*14c0*/  SHF.L.U32 R232, R9, 0x10, RZ ;  /* 0x0000001009e87819 */ /* 0x000fe200000006ff */
[----:B------:R-:W-:Y:S01]  /*14d0*/  FFMA.FTZ R119, R10, R14, R119 ;  /* 0x0000000e0a777223 */ /* 0x000fe20000010077 */
[----:B------:R-:W-:Y:S01]  /*14e0*/  FMUL.FTZ R9, R220, UR30 ;  /* 0x0000001edc097c20 */ /* 0x000fe20008410000 */
[----:B------:R-:W4:Y:S03]  /*14f0*/  LDL R218, [R1+0x18] ;  /* 0x0000180001da7983 */ /* 0x000f260000100800 */
[----:B------:R-:W-:Y:S01]  /*1500*/  FFMA.FTZ R117, R9, R13, R117 ;  /* 0x0000000d09757223 */ /* 0x000fe20000010075 */
[----:B------:R-:W4:Y:S01]  /*1510*/  LDL R220, [R1] ;  /* 0x0000000001dc7983 */ /* 0x000f220000100800 */
[----:B------:R-:W-:-:S03]  /*1520*/  FMUL.FTZ R0, R0, UR30 ;  /* 0x0000001e00007c20 */ /* 0x000fc60008410000 */
[----:B------:R-:W4:Y:S01]  /*1530*/  LDL R236, [R1+0x24] ;  /* 0x0000240001ec7983 */ /* 0x000f220000100800 */
[-C--:B------:R-:W-:Y:S01]  /*1540*/  FFMA.FTZ R116, R0, R234.reuse, R116 ;  /* 0x000000ea00747223 */ /* 0x080fe20000010074 */
[----:B------:R-:W-:Y:S02]  /*1550*/  FMUL.FTZ R5, R5, R234 ;  /* 0x000000ea05057220 */ /* 0x000fe40000410000 */
[----:B------:R-:W4:Y:S01]  /*1560*/  LDL R234, [R1+0x2c] ;  /* 0x00002c0001ea7983 */ /* 0x000f220000100800 */
[----:B--2---:R-:W-:-:S03]  /*1570*/  FMUL.FTZ R14, R233, R14 ;  /* 0x0000000ee90e7220 */ /* 0x004fc60000410000 */
[----:B------:R-:W2:Y:S01]  /*1580*/  LDL R233, [R1+0x10] ;  /* 0x0000100001e97983 */ /* 0x000ea20000100800 */
[----:B---3--:R-:W-:-:S03]  /*1590*/  FMUL.FTZ R13, R230, R13 ;  /* 0x0000000de60d7220 */ /* 0x008fc60000410000 */
[----:B------:R-:W3:Y:S01]  /*15a0*/  LDL R230, [R1+0x8] ;  /* 0x0000080001e67983 */ /* 0x000ee20000100800 */
[----:B------:R-:W-:Y:S01]  /*15b0*/  FMUL.FTZ R17, R17, UR30 ;  /* 0x0000001e11117c20 */ /* 0x000fe20008410000 */
[----:B------:R-:W-:Y:S01]  /*15c0*/  FMUL.FTZ R11, R214, UR30 ;  /* 0x0000001ed60b7c20 */ /* 0x000fe20008410000 */
[----:B------:R-:W-:Y:S01]  /*15d0*/  SHF.L.U32 R214, R21, 0x10, RZ ;  /* 0x0000001015d67819 */ /* 0x000fe200000006ff */
[----:B------:R-:W-:Y:S01]  /*15e0*/  FADD.FTZ R76, R76, R216 ;  /* 0x000000d84c4c7221 */ /* 0x000fe20000010000 */
[----:B------:R-:W-:Y:S01]  /*15f0*/  FFMA.FTZ R108, R17, R216, R108 ;  /* 0x000000d8116c7223 */ /* 0x000fe2000001006c */
[----:B------:R-:W-:Y:S01]  /*1600*/  FMUL.FTZ R20, R20, UR30 ;  /* 0x0000001e14147c20 */ /* 0x000fe20008410000 */
[----:B------:R-:W-:-:S03]  /*1610*/  FADD.FTZ R74, R74, R206 ;  /* 0x000000ce4a4a7221 */ /* 0x000fc60000010000 */
[----:B------:R-:W-:Y:S01]  /*1620*/  FFMA.FTZ R106, R20, R206, R106 ;  /* 0x000000ce146a7223 */ /* 0x000fe2000001006a */
[C---:B------:R-:W-:Y:S01]  /*1630*/  PRMT R237, R12.reuse, 0x7632, R237 ;  /* 0x000076320ced7816 */ /* 0x040fe200000000ed */
[----:B------:R-:W-:Y:S01]  /*1640*/  FADD.FTZ R81, R81, R15 ;  /* 0x0000000f51517221 */ /* 0x000fe20000010000 */
[-C--:B------:R-:W-:Y:S01]  /*1650*/  FFMA.FTZ R113, R11, R15.reuse, R113 ;  /* 0x0000000f0b717223 */ /* 0x080fe20000010071 */
[----:B------:R-:W-:Y:S01]  /*1660*/  SHF.L.U32 R209, R12, 0x10, RZ ;  /* 0x000000100cd17819 */ /* 0x000fe200000006ff */
[----:B------:R-:W-:Y:S01]  /*1670*/  FMUL.FTZ R12, R16, UR30 ;  /* 0x0000001e100c7c20 */ /* 0x000fe20008410000 */
[----:B----4-:R-:W-:Y:S02]  /*1680*/  FMUL.FTZ R15, R236, R15 ;  /* 0x0000000fec0f7220 */ /* 0x010fe40000410000 */
[----:B------:R-:W4:Y:S01]  /*1690*/  LDL R236, [R1+0x4] ;  /* 0x0000040001ec7983 */ /* 0x000f220000100800 */
[----:B------:R-:W-:-:S03]  /*16a0*/  FMUL.FTZ R16, R234, R232 ;  /* 0x000000e8ea107220 */ /* 0x000fc60000410000 */
[----:B------:R-:W4:Y:S01]  /*16b0*/  LDL R234, [R1+0xc] ;  /* 0x00000c0001ea7983 */ /* 0x000f220000100800 */
[----:B--2---:R-:W-:Y:S01]  /*16c0*/  FMUL.FTZ R21, R233, R216 ;  /* 0x000000d8e9157220 */ /* 0x004fe20000410000 */
[----:B------:R-:W-:Y:S01]  /*16d0*/  SHF.L.U32 R216, R22, 0x10, RZ ;  /* 0x0000001016d87819 */ /* 0x000fe200000006ff */
[----:B------:R-:W-:Y:S01]  /*16e0*/  FMUL.FTZ R22, R218, R208 ;  /* 0x000000d0da167220 */ /* 0x000fe20000410000 */
[----:B------:R-:W-:Y:S01]  /*16f0*/  SHF.L.U32 R218, R23, 0x10, RZ ;  /* 0x0000001017da7819 */ /* 0x000fe200000006ff */
[----:B------:R-:W-:Y:S01]  /*1700*/  FMUL.FTZ R23, R220, R207 ;  /* 0x000000cfdc177220 */ /* 0x000fe20000410000 */
[----:B------:R-:W-:Y:S01]  /*1710*/  SHF.L.U32 R220, R188, 0x10, RZ ;  /* 0x00000010bcdc7819 */ /* 0x000fe200000006ff */
[----:B---3--:R-:W-:Y:S01]  /*1720*/  FMUL.FTZ R188, R230, R206 ;  /* 0x000000cee6bc7220 */ /* 0x008fe20000410000 */
[----:B------:R-:W-:Y:S01]  /*1730*/  FMUL.FTZ R206, R187, UR30 ;  /* 0x0000001ebbce7c20 */ /* 0x000fe20008410000 */
[----:B------:R-:W-:Y:S02]  /*1740*/  SHF.L.U32 R187, R238, 0x10, RZ ;  /* 0x00000010eebb7819 */ /* 0x000fe400000006ff */
[----:B------:R-:W2:Y:S01]  /*1750*/  LDL R238, [R1+0x14] ;  /* 0x0000140001ee7983 */ /* 0x000ea20000100800 */
[----:B------:R-:W-:-:S03]  /*1760*/  SHF.L.U32 R230, R237, 0x10, RZ ;  /* 0x00000010ede67819 */ /* 0x000fc600000006ff */
[----:B------:R-:W3:Y:S01]  /*1770*/  LDL R237, [R1+0x1c] ;  /* 0x00001c0001ed7983 */ /* 0x000ee20000100800 */
[----:B------:R-:W-:Y:S01]  /*1780*/  FMUL.FTZ R18, R18, UR30 ;  /* 0x0000001e12127c20 */ /* 0x000fe20008410000 */
[----:B------:R-:W-:Y:S01]  /*1790*/  FMUL.FTZ R19, R19, UR30 ;  /* 0x0000001e13137c20 */ /* 0x000fe20008410000 */
[----:B------:R-:W-:Y:S01]  /*17a0*/  FADD.FTZ R78, R78, R208 ;  /* 0x000000d04e4e7221 */ /* 0x000fe20000010000 */
[----:B------:R-:W-:Y:S01]  /*17b0*/  FADD.FTZ R72, R72, R207 ;  /* 0x000000cf48487221 */ /* 0x000fe20000010000 */
[----:B------:R-:W-:Y:S01]  /*17c0*/  FFMA.FTZ R110, R18, R208, R110 ;  /* 0x000000d0126e7223 */ /* 0x000fe2000001006e */
[----:B------:R-:W-:Y:S01]  /*17d0*/  FFMA.FTZ R104, R19, R207, R104 ;  /* 0x000000cf13687223 */ /* 0x000fe20000010068 */
[----:B------:R-:W-:Y:S01]  /*17e0*/  FMUL.FTZ R207, R185, UR30 ;  /* 0x0000001eb9cf7c20 */ /* 0x000fe20008410000 */
[----:B------:R-:W-:Y:S01]  /*17f0*/  FMUL.FTZ R208, R184, UR30 ;  /* 0x0000001eb8d07c20 */ /* 0x000fe20008410000 */
[----:B------:R-:W-:Y:S01]  /*1800*/  FFMA.FTZ R184, R0, R5, RZ ;  /* 0x0000000500b87223 */ /* 0x000fe200000100ff */
[----:B------:R-:W-:-:S03]  /*1810*/  FADD.FTZ R185, RZ, R5 ;  /* 0x00000005ffb97221 */ /* 0x000fc60000010000 */
        /* <DEDUP_REMOVED lines=14> */
[----:B------:R-:W-:Y:S02]  /*1900*/  FMUL.FTZ R213, R213, UR30 ;  /* 0x0000001ed5d57c20 */ /* 0x000fe40008410000 */
[----:B------:R-:W-:Y:S01]  /*1910*/  FFMA.FTZ R233, R12, R16, R233 ;  /* 0x000000100ce97223 */ /* 0x000fe200000100e9 */
[----:B------:R-:W-:Y:S01]  /*1920*/  FADD.FTZ R232, R16, R232 ;  /* 0x000000e810e87221 */ /* 0x000fe20000010000 */
[----:B------:R-:W-:Y:S01]  /*1930*/  FADD.FTZ R77, R77, R214 ;  /* 0x000000d64d4d7221 */ /* 0x000fe20000010000 */
[----:B------:R-:W-:Y:S01]  /*1940*/  FFMA.FTZ R109, R213, R214, R109 ;  /* 0x000000d6d56d7223 */ /* 0x000fe2000001006d */
[----:B------:R-:W-:Y:S01]  /*1950*/  FFMA.FTZ R233, R17, R21, R233 ;  /* 0x0000001511e97223 */ /* 0x000fe200000100e9 */
[----:B------:R-:W-:Y:S01]  /*1960*/  FADD.FTZ R232, R21, R232 ;  /* 0x000000e815e87221 */ /* 0x000fe20000010000 */
[----:B------:R-:W-:Y:S01]  /*1970*/  FMUL.FTZ R215, R215, UR30 ;  /* 0x0000001ed7d77c20 */ /* 0x000fe20008410000 */
[----:B------:R-:W-:-:S03]  /*1980*/  FADD.FTZ R79, R79, R216 ;  /* 0x000000d84f4f7221 */ /* 0x000fc60000010000 */
[----:B------:R-:W-:Y:S01]  /*1990*/  FFMA.FTZ R111, R215, R216, R111 ;  /* 0x000000d8d76f7223 */ /* 0x000fe2000001006f */
[----:B------:R-:W-:Y:S01]  /*19a0*/  FMUL.FTZ R217, R217, UR30 ;  /* 0x0000001ed9d97c20 */ /* 0x000fe20008410000 */
[----:B------:R-:W-:-:S03]  /*19b0*/  FADD.FTZ R73, R73, R218 ;  /* 0x000000da49497221 */ /* 0x000fc60000010000 */
[-C--:B------:R-:W-:Y:S01]  /*19c0*/  FFMA.FTZ R105, R217, R218.reuse, R105 ;  /* 0x000000dad9697223 */ /* 0x080fe20000010069 */
[----:B----4-:R-:W-:Y:S01]  /*19d0*/  FMUL.FTZ R218, R236, R218 ;  /* 0x000000daecda7220 */ /* 0x010fe20000410000 */
        /* <DEDUP_REMOVED lines=9> */
[----:B-----5:R-:W-:Y:S01]  /*1a70*/  FMUL.FTZ R193, R248, R193 ;  /* 0x000000c1f8c17220 */ /* 0x020fe20000410000 */
        /* <DEDUP_REMOVED lines=22> */
[----:B------:R-:W-:-:S02]  /*1be0*/  IMAD.U32 R228, R228, 0x10000, RZ ;  /* 0x00010000e4e47824 */ /* 0x000fc400078e00ff */
        /* <DEDUP_REMOVED lines=12> */
[----:B------:R-:W-:-:S02]  /*1cb0*/  FADD.FTZ R61, R61, R230 ;  /* 0x000000e63d3d7221 */ /* 0x000fc40000010000 */
[-C--:B------:R-:W-:Y:S01]  /*1cc0*/  FFMA.FTZ R93, R229, R230.reuse, R93 ;  /* 0x000000e6e55d7223 */ /* 0x080fe2000001005d */
[----:B------:R-:W-:Y:S01]  /*1cd0*/  FMUL.FTZ R230, R241, R230 ;  /* 0x000000e6f1e67220 */ /* 0x000fe20000410000 */
[----:B------:R-:W-:Y:S01]  /*1ce0*/  FADD.FTZ R62, R62, R210 ;  /* 0x000000d23e3e7221 */ /* 0x000fe20000010000 */
[-C--:B------:R-:W-:Y:S01]  /*1cf0*/  FFMA.FTZ R94, R206, R210.reuse, R94 ;  /* 0x000000d2ce5e7223 */ /* 0x080fe2000001005e */
[----:B------:R-:W-:Y:S01]  /*1d00*/  FMUL.FTZ R231, R231, UR30 ;  /* 0x0000001ee7e77c20 */ /* 0x000fe20008410000 */
[----:B------:R-:W-:Y:S01]  /*1d10*/  FMUL.FTZ R210, R242, R210 ;  /* 0x000000d2f2d27220 */ /* 0x000fe20000410000 */
[----:B------:R-:W-:Y:S02]  /*1d20*/  FADD.FTZ R63, R63, R187 ;  /* 0x000000bb3f3f7221 */ /* 0x000fe40000010000 */
[----:B------:R-:W-:Y:S01]  /*1d30*/  FFMA.FTZ R95, R231, R187, R95 ;  /* 0x000000bbe75f7223 */ /* 0x000fe2000001005f */
[----:B------:R-:W-:Y:S01]  /*1d40*/  SHF.L.U32 R185, R239, 0x10, RZ ;  /* 0x00000010efb97819 */ /* 0x000fe200000006ff */
[----:B------:R-:W-:Y:S01]  /*1d50*/  FADD.FTZ R56, R56, R211 ;  /* 0x000000d338387221 */ /* 0x000fe20000010000 */
[-C--:B------:R-:W-:Y:S01]  /*1d60*/  FFMA.FTZ R88, R207, R211.reuse, R88 ;  /* 0x000000d3cf587223 */ /* 0x080fe20000010058 */
[----:B------:R-:W-:Y:S01]  /*1d70*/  FMUL.FTZ R211, R120, R211 ;  /* 0x000000d378d37220 */ /* 0x000fe20000410000 */
[----:B------:R-:W-:Y:S01]  /*1d80*/  SHF.L.U32 R184, R252, 0x10, RZ ;  /* 0x00000010fcb87819 */ /* 0x000fe200000006ff */
[----:B------:R-:W-:Y:S01]  /*1d90*/  FADD.FTZ R58, R58, R212 ;  /* 0x000000d43a3a7221 */ /* 0x000fe20000010000 */
[-C--:B------:R-:W-:Y:S01]  /*1da0*/  FFMA.FTZ R90, R208, R212.reuse, R90 ;  /* 0x000000d4d05a7223 */ /* 0x080fe2000001005a */
[----:B------:R-:W-:Y:S01]  /*1db0*/  FMUL.FTZ R212, R122, R212 ;  /* 0x000000d47ad47220 */ /* 0x000fe20000410000 */
[----:B------:R-:W-:Y:S01]  /*1dc0*/  FMUL.FTZ R235, R235, UR30 ;  /* 0x0000001eebeb7c20 */ /* 0x000fe20008410000 */
[-C--:B------:R-:W-:Y:S01]  /*1dd0*/  FMUL.FTZ R236, R123, R184.reuse ;  /* 0x000000b87bec7220 */ /* 0x080fe20000410000 */
[----:B------:R-:W-:Y:S01]  /*1de0*/  FADD.FTZ R57, R57, R185 ;  /* 0x000000b939397221 */ /* 0x000fe20000010000 */
[----:B------:R-:W-:Y:S01]  /*1df0*/  FADD.FTZ R59, R59, R184 ;  /* 0x000000b83b3b7221 */ /* 0x000fe20000010000 */
[----:B------:R-:W-:Y:S01]  /*1e00*/  FFMA.FTZ R91, R235, R184, R91 ;  /* 0x000000b8eb5b7223 */ /* 0x000fe2000001005b */
[----:B--2---:R-:W-:-:S04]  /*1e10*/  FMUL.FTZ R214, R238, R214 ;  /* 0x000000d6eed67220 */ /* 0x004fc80000410000 */
[----:B------:R-:W-:Y:S01]  /*1e20*/  FFMA.FTZ R233, R213, R214, R233 ;  /* 0x000000d6d5e97223 */ /* 0x000fe200000100e9 */
[----:B------:R-:W-:Y:S01]  /*1e30*/  FADD.FTZ R232, R214, R232 ;  /* 0x000000e8d6e87221 */ /* 0x000fe20000010000 */
[----:B---3--:R-:W-:Y:S02]  /*1e40*/  FMUL.FTZ R216, R237, R216 ;  /* 0x000000d8edd87220 */ /* 0x008fe40000410000 */
        /* <DEDUP_REMOVED lines=32> */
[----:B------:R-:W-:Y:S02]  /*2050*/  FMUL.FTZ R232, R243, R187 ;  /* 0x000000bbf3e87220 */ /* 0x000fe40000410000 */
[----:B------:R-:W-:Y:S01]  /*2060*/  FFMA.FTZ R187, R206, R210, R233 ;  /* 0x000000d2cebb7223 */ /* 0x000fe200000100e9 */
[----:B------:R-:W-:Y:S01]  /*2070*/  FADD.FTZ R234, R234, R210 ;  /* 0x000000d2eaea7221 */ /* 0x000fe20000010000 */
[----:B------:R-:W-:Y:S02]  /*2080*/  FMUL.FTZ R233, R186, UR30 ;  /* 0x0000001ebae97c20 */ /* 0x000fe40008410000 */
[----:B------:R-:W-:Y:S01]  /*2090*/  FFMA.FTZ R187, R231, R232, R187 ;  /* 0x000000e8e7bb7223 */ /* 0x000fe200000100bb */
[----:B------:R-:W-:Y:S01]  /*20a0*/  FADD.FTZ R186, R234, R232 ;  /* 0x000000e8eaba7221 */ /* 0x000fe20000010000 */
[----:B------:R-:W-:-:S02]  /*20b0*/  FMUL.FTZ R234, R121, R185 ;  /* 0x000000b979ea7220 */ /* 0x000fc40000410000 */
[----:B------:R-:W-:Y:S01]  /*20c0*/  FFMA.FTZ R187, R207, R211, R187 ;  /* 0x000000d3cfbb7223 */ /* 0x000fe200000100bb */
[----:B------:R-:W-:-:S03]  /*20d0*/  FADD.FTZ R186, R186, R211 ;  /* 0x000000d3baba7221 */ /* 0x000fc60000010000 */
[----:B------:R-:W-:Y:S01]  /*20e0*/  FFMA.FTZ R187, R233, R234, R187 ;  /* 0x000000eae9bb7223 */ /* 0x000fe200000100bb */
[----:B------:R-:W-:-:S03]  /*20f0*/  FADD.FTZ R186, R186, R234 ;  /* 0x000000eababa7221 */ /* 0x000fc60000010000 */
[----:B------:R-:W-:Y:S01]  /*2100*/  FFMA.FTZ R187, R208, R212, R187 ;  /* 0x000000d4d0bb7223 */ /* 0x000fe200000100bb */
[----:B------:R-:W-:Y:S01]  /*2110*/  FADD.FTZ R186, R186, R212 ;  /* 0x000000d4baba7221 */ /* 0x000fe20000010000 */
[----:B------:R-:W-:Y:S02]  /*2120*/  FFMA.FTZ R89, R233, R185, R89 ;  /* 0x000000b9e9597223 */ /* 0x000fe40000010059 */
[----:B------:R-:W-:Y:S01]  /*2130*/  FFMA.FTZ R185, R235, R236, R187 ;  /* 0x000000ecebb97223 */ /* 0x000fe200000100bb */
[----:B------:R-:W-:Y:S01]  /*2140*/  FADD.FTZ R184, R186, R236 ;  /* 0x000000ecbab87221 */ /* 0x000fe20000010000 */
[----:B------:R-:W-:Y:S06]  /*2150*/  BRA `(.L_x_4296) ;  /* 0x0000000000e47947 */ /* 0x000fec0003800000 */
.L_x_4295:
[----:B------:R-:W-:Y:S01]  /*2160*/  UISETP.GE.AND UP2, UPT, UR20, 0x1, UPT ;  /* 0x000000011400788c */ /* 0x000fe2000bf46270 */
[----:B------:R-:W-:Y:S01]  /*2170*/  HFMA2 R186, -RZ, RZ, 0, 0 ;  /* 0x00000000ffba7431 */ /* 0x000fe200000001ff */
[----:B------:R-:W-:-:S04]  /*2180*/  UISETP.NE.U32.AND UP0, UPT, UR4, URZ, UPT ;  /* 0x000000ff0400728c */ /* 0x000fc8000bf05070 */
[----:B------:R-:W-:-:S03]  /*2190*/  UISETP.NE.AND.EX UP0, UPT, UR5, URZ, UPT, UP0 ;  /* 0x000000ff0500728c */ /* 0x000fc6000bf05300 */
[----:B------:R-:W-:Y:S08]  /*21a0*/  BRA.U !UP2, `(.L_x_4297) ;  /* 0x000000010a1c7547 */ /* 0x000ff0000b800000 */
[----:B------:R-:W0:Y:S01]  /*21b0*/  S2R R184, SR_TID.X ;  /* 0x0000000000b87919 */ /* 0x000e220000002100 */
[----:B------:R-:W-:-:S04]  /*21c0*/  UIADD3 UR9, UPT, UPT, UR20, -0x1, URZ ;  /* 0xffffffff14097890 */ /* 0x000fc8000fffe0ff */
[----:B------:R-:W-:-:S04]  /*21d0*/  UIMAD UR9, UR9, UR21, URZ ;  /* 0x00000015090972a4 */ /* 0x000fc8000f8e02ff */
[----:B------:R-:W-:-:S04]  /*21e0*/  USHF.R.S32.HI UR10, URZ, 0x1f, UR9 ;  /* 0x0000001fff0a7899 */ /* 0x000fc80008011409 */
[----:B------:R-:W-:-:S06]  /*21f0*/  ULEA.HI UR10, UR10, UR9, URZ, 0x3 ;  /* 0x000000090a0a7291 */ /* 0x000fcc000f8f18ff */
[----:B------:R-:W-:-:S04]  /*2200*/  MOV R186, UR10 ;  /* 0x0000000a00ba7c02 */ /* 0x000fc80008000f00 */
[----:B0-----:R-:W-:-:S07]  /*2210*/  LEA.HI.SX32 R186, R186, R184, 0x1d ;  /* 0x000000b8baba7211 */ /* 0x001fce00078feaff */
.L_x_4297:
[----:B------:R-:W-:Y:S01]  /*2220*/  CS2R R184, SRZ ;  /* 0x0000000000b87805 */ /* 0x000fe2000001ff00 */
[----:B------:R-:W-:Y:S06]  /*2230*/  BRA.U UP0, `(.L_x_4298) ;  /* 0x0000000100347547 */ /* 0x000fec000b800000 */
[----:B------:R-:W0:Y:S01]  /*2240*/  LDC.64 R238, c[0x0][0x3b0] ;  /* 0x0000ec00ffee7b82 */ /* 0x000e220000000a00 */
[C---:B------:R-:W-:Y:S02]  /*2250*/  IADD3 R198, PT, PT, R186.reuse, 0x100, RZ ;  /* 0x00000100bac67810 */ /* 0x040fe40007ffe0ff */
[C---:B------:R-:W-:Y:S02]  /*2260*/  IADD3 R200, PT, PT, R186.reuse, 0x200, RZ ;  /* 0x00000200bac87810 */ /* 0x040fe40007ffe0ff */
[C---:B------:R-:W-:Y:S01]  /*2270*/  IADD3 R202, PT, PT, R186.reuse, 0x300, RZ ;  /* 0x00000300baca7810 */ /* 0x040fe20007ffe0ff */
[----:B0-----:R-:W-:-:S04]  /*2280*/  IMAD.WIDE.U32 R186, R186, 0x8, R238 ;  /* 0x00000008baba7825 */ /* 0x001fc800078e00ee */
[--C-:B------:R-:W-:Y:S01]  /*2290*/  IMAD.WIDE.U32 R198, R198, 0x8, R238.reuse ;  /* 0x00000008c6c67825 */ /* 0x100fe200078e00ee */
[----:B------:R0:W5:Y:S03]  /*22a0*/  LDG.E.64 R204, desc[UR22][R186.64] ;  /* 0x00000016bacc7981 */ /* 0x000166000c1e1b00 */
[----:B------:R-:W-:-:S04]  /*22b0*/  IMAD.WIDE.U32 R200, R200, 0x8, R238 ;  /* 0x00000008c8c87825 */ /* 0x000fc800078e00ee */
[----:B------:R-:W-:Y:S02]  /*22c0*/  IMAD.WIDE.U32 R238, R202, 0x8, R238 ;  /* 0x00000008caee7825 */ /* 0x000fe400078e00ee */
[----:B------:R0:W5:Y:S04]  /*22d0*/  LDG.E.64 R202, desc[UR22][R198.64] ;  /* 0x00000016c6ca7981 */ /* 0x000168000c1e1b00 */
[----:B------:R-:W5:Y:S04]  /*22e0*/  LDG.E.64 R200, desc[UR22][R200.64] ;  /* 0x00000016c8c87981 */ /* 0x000f68000c1e1b00 */
[----:B------:R0:W5:Y:S01]  /*22f0*/  LDG.E.64 R198, desc[UR22][R238.64] ;  /* 0x00000016eec67981 */ /* 0x000162000c1e1b00 */
[----:B------:R-:W-:Y:S05]  /*2300*/  BRA `(.L_x_4296) ;  /* 0x0000000000787947 */ /* 0x000fea0003800000 */
.L_x_4298:
[----:B------:R-:W0:Y:S01]  /*2310*/  S2R R158, SR_TID.X ;  /* 0x00000000009e7919 */ /* 0x000e220000002100 */
[----:B------:R-:W-:Y:S01]  /*2320*/  UIMAD UR9, UR8, UR21, URZ ;  /* 0x00000015080972a4 */ /* 0x000fe2000f8e02ff */
[----:B------:R-:W1:Y:S01]  /*2330*/  LDC.64 R170, c[0x0][0x3b0] ;  /* 0x0000ec00ffaa7b82 */ /* 0x000e620000000a00 */
[C---:B------:R-:W-:Y:S02]  /*2340*/  IADD3 R163, PT, PT, R186.reuse, 0x100, RZ ;  /* 0x00000100baa37810 */ /* 0x040fe40007ffe0ff */
[----:B------:R-:W-:Y:S01]  /*2350*/  USHF.R.S32.HI UR10, URZ, 0x1f, UR9 ;  /* 0x0000001fff0a7899 */ /* 0x000fe20008011409 */
[C---:B------:R-:W-:Y:S02]  /*2360*/  IADD3 R167, PT, PT, R186.reuse, 0x200, RZ ;  /* 0x00000200baa77810 */ /* 0x040fe40007ffe0ff */
[----:B------:R-:W-:Y:S01]  /*2370*/  IADD3 R159, PT, PT, R186, 0x300, RZ ;  /* 0x00000300ba9f7810 */ /* 0x000fe20007ffe0ff */
[----:B------:R-:W-:Y:S01]  /*2380*/  ULEA.HI UR10, UR10, UR9, URZ, 0x3 ;  /* 0x000000090a0a7291 */ /* 0x000fe2000f8f18ff */
[----:B------:R-:W3:Y:S05]  /*2390*/  LDC.64 R198, c[0x0][0x438] ;  /* 0x00010e00ffc67b82 */ /* 0x000eea0000000a00 */
[----:B------:R-:W-:Y:S01]  /*23a0*/  MOV R157, UR10 ;  /* 0x0000000a009d7c02 */ /* 0x000fe20008000f00 */
[----:B-1----:R-:W-:-:S04]  /*23b0*/  IMAD.WIDE.U32 R162, R163, 0x8, R170 ;  /* 0x00000008a3a27825 */ /* 0x002fc800078e00aa */
[--C-:B------:R-:W-:Y:S01]  /*23c0*/  IMAD.WIDE.U32 R166, R167, 0x8, R170.reuse ;  /* 0x00000008a7a67825 */ /* 0x100fe200078e00aa */
[----:B------:R1:W5:Y:S01]  /*23d0*/  LDG.E.64 R202, desc[UR22][R162.64] ;  /* 0x00000016a2ca7981 */ /* 0x000362000c1e1b00 */
[----:B0-----:R-:W-:Y:S02]  /*23e0*/  LEA.HI.SX32 R158, R157, R158, 0x1d ;  /* 0x0000009e9d9e7211 */ /* 0x001fe400078feaff */
[--C-:B------:R-:W-:Y:S01]  /*23f0*/  IMAD.WIDE.U32 R156, R186, 0x8, R170.reuse ;  /* 0x00000008ba9c7825 */ /* 0x100fe200078e00aa */
[----:B------:R1:W5:Y:S01]  /*2400*/  LDG.E.64 R200, desc[UR22][R166.64] ;  /* 0x00000016a6c87981 */ /* 0x000362000c1e1b00 */
[C---:B------:R-:W-:Y:S02]  /*2410*/  IADD3 R160, PT, PT, R158.reuse, 0x100, RZ ;  /* 0x000001009ea07810 */ /* 0x040fe40007ffe0ff */
[C---:B------:R-:W-:Y:S01]  /*2420*/  IADD3 R164, PT, PT, R158.reuse, 0x200, RZ ;  /* 0x000002009ea47810 */ /* 0x040fe20007ffe0ff */
[----:B------:R-:W-:Y:S01]  /*2430*/  IMAD.WIDE.U32 R170, R159, 0x8, R170 ;  /* 0x000000089faa7825 */ /* 0x000fe200078e00aa */
[C---:B------:R-:W-:Y:S01]  /*2440*/  IADD3 R168, PT, PT, R158.reuse, 0x300, RZ ;  /* 0x000003009ea87810 */ /* 0x040fe20007ffe0ff */
[----:B------:R1:W5:Y:S02]  /*2450*/  LDG.E.64 R204, desc[UR22][R156.64] ;  /* 0x000000169ccc7981 */ /* 0x000364000c1e1b00 */
[----:B---3--:R-:W-:-:S04]  /*2460*/  IMAD.WIDE.U32 R158, R158, 0x10, R198 ;  /* 0x000000109e9e7825 */ /* 0x008fc800078e00c6 */
[----:B------:R-:W-:-:S04]  /*2470*/  IMAD.WIDE.U32 R160, R160, 0x10, R198 ;  /* 0x00000010a0a07825 */ /* 0x000fc800078e00c6 */
[--C-:B------:R-:W-:Y:S01]  /*2480*/  IMAD.WIDE.U32 R164, R164, 0x10, R198.reuse ;  /* 0x00000010a4a47825 */ /* 0x100fe200078e00c6 */
[----:B------:R-:W5:Y:S03]  /*2490*/  LDG.E.128 R156, desc[UR22][R158.64] ;  /* 0x000000169e9c7981 */ /* 0x000f66000c1e1d00 */
[----:B------:R-:W-:Y:S01]  /*24a0*/  IMAD.WIDE.U32 R168, R168, 0x10, R198 ;  /* 0x00000010a8a87825 */ /* 0x000fe200078e00c6 */
[----:B------:R-:W5:Y:S04]  /*24b0*/  LDG.E.128 R160, desc[UR22][R160.64] ;  /* 0x00000016a0a07981 */ /* 0x000f68000c1e1d00 */
[----:B------:R1:W5:Y:S04]  /*24c0*/  LDG.E.64 R198, desc[UR22][R170.64] ;  /* 0x00000016aac67981 */ /* 0x000368000c1e1b00 */
[----:B------:R-:W5:Y:S04]  /*24d0*/  LDG.E.128 R164, desc[UR22][R164.64] ;  /* 0x00000016a4a47981 */ /* 0x000f68000c1e1d00 */
[----:B-1----:R-:W5:Y:S02]  /*24e0*/  LDG.E.128 R168, desc[UR22][R168.64] ;  /* 0x00000016a8a87981 */ /* 0x002f64000c1e1d00 */
.L_x_4296:
[----:B0-----:R-:W0:Y:S01]  /*24f0*/  SHFL.DOWN PT, R187, R184, 0x10, 0x1f ;  /* 0x0a001f00b8bb7f89 */ /* 0x001e2200000e0000 */
        /* <DEDUP_REMOVED lines=31> */
.L_x_4300:
[----:B------:R-:W-:Y:S05]  /*26f0*/  BSYNC.RECONVERGENT B0 ;  /* 0x0000000000007941 */ /* 0x000fea0003800200 */
.L_x_4299:
[----:B------:R-:W1:Y:S08]  /*2700*/  S2UR UR10, SR_CgaCtaId ;  /* 0x00000000000a79c3 */ /* 0x000e700000008800 */
[----:B------:R-:W-:Y:S01]  /*2710*/  BAR.SYNC.DEFER_BLOCKING 0x0 ;  /* 0x0000000000007b1d */ /* 0x000fe20000010000 */
[----:B------:R-:W-:Y:S01]  /*2720*/  @UP2 UIADD3 UR20, UPT, UPT, UR20, -0x1, URZ ;  /* 0xffffffff14142890 */ /* 0x000fe2000fffe0ff */
[----:B------:R-:W-:-:S03]  /*2730*/  PLOP3.LUT P0, PT, PT, PT, UP2, 0x80, 0x8 ;  /* 0x000000000008781c */ /* 0x000fc60003f0f028 */
[----:B------:R-:W-:Y:S01]  /*2740*/  @UP2 UIMAD UR20, UR20, UR21, URZ ;  /* 0x00000015141422a4 */ /* 0x000fe2000f8e02ff */
        /* <DEDUP_REMOVED lines=27> */
[----:B------:R-:W0:Y:S01]  /*2900*/  LDS.128 R184, [UR10] ;  /* 0x0000000affb87984 */ /* 0x000e220008000c00 */
[----:B------:R-:W1:Y:S01]  /*2910*/  @UP2 LDCU.64 UR10, c[0x0][0x390] ;  /* 0x00007200ff0a27ac */ /* 0x000e620008000a00 */
[----:B------:R-:W-:-:S04]  /*2920*/  UISETP.NE.U32.AND UP0, UPT, UR4, URZ, UPT ;  /* 0x000000ff0400728c */ /* 0x000fc8000bf05070 */
[----:B------:R-:W-:Y:S01]  /*2930*/  UISETP.NE.AND.EX UP0, UPT, UR5, URZ, UPT, UP0 ;  /* 0x000000ff0500728c */ /* 0x000fe2000bf05300 */
[----:B0-----:R-:W-:Y:S01]  /*2940*/  FADD.FTZ R185, R237, R185 ;  /* 0x000000b9edb97221 */ /* 0x001fe20000010000 */
[----:B------:R-:W-:-:S03]  /*2950*/  FADD.FTZ R184, R238, R184 ;  /* 0x000000b8eeb87221 */ /* 0x000fc60000010000 */
[----:B------:R-:W-:Y:S01]  /*2960*/  FADD.FTZ R185, R187, R185 ;  /* 0x000000b9bbb97221 */ /* 0x000fe20000010000 */
[----:B------:R-:W-:Y:S01]  /*2970*/  FADD.FTZ R184, R186, R184 ;  /* 0x000000b8bab87221 */ /* 0x000fe20000010000 */
[----:B------:R-:W-:Y:S02]  /*2980*/  IMAD.U32 R186, RZ, RZ, UR9 ;  /* 0x00000009ffba7e24 */ /* 0x000fe4000f8e00ff */
[----:B------:R-:W-:-:S05]  /*2990*/  FMUL.FTZ R185, R185, UR29 ;  /* 0x0000001db9b97c20 */ /* 0x000fca0008410000 */
[----:B------:R-:W-:Y:S02]  /*29a0*/  R2UR UR20, R185 ;  /* 0x00000000b91472ca */ /* 0x000fe400000e0000 */
[----:B------:R-:W-:Y:S02]  /*29b0*/  MOV R185, RZ ;  /* 0x000000ff00b97202 */ /* 0x000fe40000000f00 */
[----:B------:R-:W-:Y:S01]  /*29c0*/  @P0 LEA.HI.SX32 R185, R186, R252, 0x1d ;  /* 0x000000fcbab90211 */ /* 0x000fe200078feaff */
[----:B------:R-:W-:Y:S01]  /*29d0*/  HFMA2 R186, -RZ, RZ, 0, 9.5367431640625e-07 ;  /* 0x00000010ffba7431 */ /* 0x000fe200000001ff */
[----:B------:R-:W-:-:S04]  /*29e0*/  UIMAD UR9, UR8, UR21, URZ ;  /* 0x00000015080972a4 */ /* 0x000fc8000f8e02ff */
[----:B-1----:R-:W-:-:S04]  /*29f0*/  @P0 IMAD.WIDE.U32 R186, R185, R186, UR10 ;  /* 0x0000000ab9ba0e25 */ /* 0x002fc8000f8e00ba */
[----:B------:R-:W-:Y:S01]  /*2a00*/  FMUL.FTZ R184, R184, UR29 ;  /* 0x0000001db8b87c20 */ /* 0x000fe20008410000 */
[----:B------:R-:W-:Y:S01]  /*2a10*/  USHF.R.S32.HI UR10, URZ, 0x1f, UR9 ;  /* 0x0000001fff0a7899 */ /* 0x000fe20008011409 */
[----:B------:R0:W5:Y:S01]  /*2a20*/  @P0 LDG.E.128 R172, desc[UR22][R186.64] ;  /* 0x00000016baac0981 */ /* 0x000162000c1e1d00 */
[----:B------:R-:W-:Y:S02]  /*2a30*/  ISETP.NE.AND P0, PT, RZ, UR28, PT ;  /* 0x0000001cff007c0c */ /* 0x000fe4000bf05270 */
[----:B------:R-:W-:Y:S02]  /*2a40*/  ULEA.HI UR10, UR10, UR9, URZ, 0x3 ;  /* 0x000000090a0a7291 */ /* 0x000fe4000f8f18ff */
[----:B------:R-:W-:-:S04]  /*2a50*/  FSEL R184, R184, RZ, !P0 ;  /* 0x000000ffb8b87208 */ /* 0x000fc80004000000 */
[----:B------:R-:W-:Y:S02]  /*2a60*/  R2UR UR32, R184 ;  /* 0x00000000b82072ca */ /* 0x000fe400000e0000 */
[----:B------:R-:W-:-:S04]  /*2a70*/  MOV R184, UR10 ;  /* 0x0000000a00b87c02 */ /* 0x000fc80008000f00 */
[----:B------:R-:W-:Y:S01]  /*2a80*/  LEA.HI.SX32 R184, R184, R252, 0x1d ;  /* 0x000000fcb8b87211 */ /* 0x000fe200078feaff */
[----:B0-----:R-:W-:Y:S08]  /*2a90*/  BRA.U UP0, `(.L_x_4301) ;  /* 0x0000001900107547 */ /* 0x001ff0000b800000 */
[----:B------:R-:W-:-:S04]  /*2aa0*/  UISETP.NE.U32.AND UP0, UPT, UR6, URZ, UPT ;  /* 0x000000ff0600728c */ /* 0x000fc8000bf05070 */
[----:B------:R-:W-:-:S09]  /*2ab0*/  UISETP.NE.AND.EX UP0, UPT, UR7, URZ, UPT, UP0 ;  /* 0x000000ff0700728c */ /* 0x000fd2000bf05300 */
[----:B------:R-:W-:Y:S05]  /*2ac0*/  BRA.U UP0, `(.L_x_4302) ;  /* 0x0000000d00b87547 */ /* 0x000fea000b800000 */
[----:B------:R-:W-:Y:S05]  /*2ad0*/  BRA.U !UP2, `(.L_x_4303) ;  /* 0x000000010a707547 */ /* 0x000fea000b800000 */
[----:B-----5:R-:W-:Y:S01]  /*2ae0*/  LOP3.LUT P1, RZ, R204, 0xff, RZ, 0xc0, !PT ;  /* 0x000000ffccff7812 */ /* 0x020fe2000782c0ff */
[----:B------:R-:W-:Y:S01]  /*2af0*/  BSSY.RECONVERGENT B0, `(.L_x_4304) ;  /* 0x000000d000007945 */ /* 0x000fe20003800200 */
[----:B------:R-:W-:-:S11]  /*2b00*/  MOV R186, RZ ;  /* 0x000000ff00ba7202 */ /* 0x000fd60000000f00 */
        /* <DEDUP_REMOVED lines=11> */
.L_x_4305:
[----:B------:R-:W-:Y:S05]  /*2bc0*/  BSYNC.RECONVERGENT B0 ;  /* 0x0000000000007941 */ /* 0x000fea0003800200 */
.L_x_4304:
        /* <DEDUP_REMOVED lines=13> */
.L_x_4303:
[----:B------:R-:W-:Y:S05]  /*2ca0*/  BRA.U !UP2, `(.L_x_4306) ;  /* 0x000000010a747547 */ /* 0x000fea000b800000 */
[----:B-----5:R-:W-:Y:S01]  /*2cb0*/  LOP3.LUT P0, RZ, R204, 0xff00, RZ, 0xc0, !PT ;  /* 0x0000ff00ccff7812 */ /* 0x020fe2000780c0ff */
[----:B------:R-:W-:Y:S01]  /*2cc0*/  BSSY.RECONVERGENT B0, `(.L_x_4307) ;  /* 0x000000e000007945 */ /* 0x000fe20003800200 */
[----:B------:R-:W-:-:S11]  /*2cd0*/  HFMA2 R186, -RZ, RZ, 0, 0 ;  /* 0x00000000ffba7431 */ /* 0x000fd600000001ff */
        /* <DEDUP_REMOVED lines=12> */
.L_x_4308:
[----:B------:R-:W-:Y:S05]  /*2da0*/  BSYNC.RECONVERGENT B0 ;  /* 0x0000000000007941 */ /* 0x000fea0003800200 */
.L_x_4307:
        /* <DEDUP_REMOVED lines=13> */
.L_x_4306:
        /* <DEDUP_REMOVED lines=15> */
.L_x_4311:
[----:B------:R-:W-:Y:S05]  /*2f70*/  BSYNC.RECONVERGENT B0 ;  /* 0x0000000000007941 */ /* 0x000fea0003800200 */
.L_x_4310:
        /* <DEDUP_REMOVED lines=13> */
.L_x_4309:
        /* <DEDUP_REMOVED lines=16> */
.L_x_4314:
[----:B------:R-:W-:Y:S05]  /*3150*/  BSYNC.RECONVERGENT B0 ;  /* 0x0000000000007941 */ /* 0x000fea0003800200 */
.L_x_4313:
        /* <DEDUP_REMOVED lines=13> */
.L_x_4312:
[----:B------:R-:W-:Y:S05]  /*3230*/  BRA.U !UP2, `(.L_x_4315) ;  /* 0x000000010a707547 */ /* 0x000fea000b800000 */
[----:B-----5:R-:W-:Y:S01]  /*3240*/  LOP3.LUT P0, RZ, R205, 0xff, RZ, 0xc0, !PT ;  /* 0x000000ffcdff7812 */ /* 0x020fe2000780c0ff */
[----:B------:R-:W-:Y:S01]  /*3250*/  BSSY.RECONVERGENT B0, `(.L_x_4316) ;  /* 0x000000d000007945 */ /* 0x000fe20003800200 */
[----:B------:R-:W-:-:S11]  /*3260*/  IMAD.MOV.U32 R186, RZ, RZ, RZ ;  /* 0x000000ffffba7224 */ /* 0x000fd600078e00ff */
        /* <DEDUP_REMOVED lines=11> */
.L_x_4317:
[----:B------:R-:W-:Y:S05]  /*3320*/  BSYNC.RECONVERGENT B0 ;  /* 0x0000000000007941 */ /* 0x000fea0003800200 */
.L_x_4316:
        /* <DEDUP_REMOVED lines=13> */
.L_x_4315:
        /* <DEDUP_REMOVED lines=16> */
.L_x_4320:
[----:B------:R-:W-:Y:S05]  /*3500*/  BSYNC.RECONVERGENT B0 ;  /* 0x0000000000007941 */ /* 0x000fea0003800200 */
.L_x_4319:
        /* <DEDUP_REMOVED lines=13> */
.L_x_4318:
[----:B------:R-:W-:Y:S05]  /*35e0*/  BRA.U !UP2, `(.L_x_4321) ;  /* 0x000000010a707547 */ /* 0x000fea000b800000 */
[----:B-----5:R-:W-:Y:S01]  /*35f0*/  LOP3.LUT P0, RZ, R205, 0xff0000, RZ, 0xc0, !PT ;  /* 0x00ff0000cdff7812 */ /* 0x020fe2000780c0ff */
[----:B------:R-:W-:Y:S01]  /*3600*/  BSSY.RECONVERGENT B0, `(.L_x_4322) ;  /* 0x000000d000007945 */ /* 0x000fe20003800200 */
[----:B------:R-:W-:-:S11]  /*3610*/  HFMA2 R186, -RZ, RZ, 0, 0 ;  /* 0x00000000ffba7431 */ /* 0x000fd600000001ff */
        /* <DEDUP_REMOVED lines=11> */
.L_x_4323:
[----:B------:R-:W-:Y:S05]  /*36d0*/  BSYNC.RECONVERGENT B0 ;  /* 0x0000000000007941 */ /* 0x000fea0003800200 */
.L_x_4322:
        /* <DEDUP_REMOVED lines=13> */
.L_x_4321:
        /* <DEDUP_REMOVED lines=17> */
.L_x_4326:
[----:B------:R-:W-:Y:S05]  /*38c0*/  BSYNC.RECONVERGENT B0 ;  /* 0x0000000000007941 */ /* 0x000fea0003800200 */
.L_x_4325:
        /* <DEDUP_REMOVED lines=14> */
.L_x_4302:
        /* <DEDUP_REMOVED lines=18> */
.L_x_4327:
        /* <DEDUP_REMOVED lines=18> */
.L_x_4328:
        /* <DEDUP_REMOVED lines=17> */
.L_x_4329:
        /* <DEDUP_REMOVED lines=18> */
.L_x_4330:
        /* <DEDUP_REMOVED lines=17> */
.L_x_4331:
        /* <DEDUP_REMOVED lines=18> */
.L_x_4332:
        /* <DEDUP_REMOVED lines=25> */
.L_x_4333:
[----:B------:R-:W-:Y:S01]  /*41e0*/  F2FP.BF16.F32.PACK_AB R183, R237, R183 ;  /* 0x000000b7edb7723e */ /* 0x000fe200000010ff */
[----:B------:R-:W-:Y:S06]  /*41f0*/  BRA.U !UP2, `(.L_x_4324) ;  /* 0x000000110aec7547 */ /* 0x000fec000b800000 */
[----:B-----5:R-:W-:Y:S01]  /*4200*/  ISETP.GE.U32.AND P0, PT, R204, RZ, PT ;  /* 0x000000ffcc00720c */ /* 0x020fe20003f06070 */
[----:B------:R-:W-:Y:S01]  /*4210*/  FMUL.FTZ R186, R237, UR25 ;  /* 0x00000019edba7c20 */ /* 0x000fe20008410000 */
[----:B------:R-:W-:Y:S02]  /*4220*/  MOV R204, RZ ;  /* 0x000000ff00cc7202 */ /* 0x000fe40000000f00 */
[----:B------:R-:W-:Y:S01]  /*4230*/  ISETP.GE.U32.AND.EX P0, PT, R205, 0x1000000, PT, P0 ;  /* 0x01000000cd00780c */ /* 0x000fe20003f06100 */
[----:B------:R-:W-:-:S12]  /*4240*/  FMUL.FTZ R186, R186, UR24 ;  /* 0x00000018baba7c20 */ /* 0x000fd80008410000 */
[----:B------:R-:W-:-:S05]  /*4250*/  @P0 PRMT R187, R175, 0x7632, R187 ;  /* 0x00007632afbb0816 */ /* 0x000fca00000000bb */
[----:B------:R-:W-:-:S04]  /*4260*/  @P0 IMAD.U32 R187, R187, 0x10000, RZ ;  /* 0x00010000bbbb0824 */ /* 0x000fc800078e00ff */
[-C--:B------:R-:W-:Y:S01]  /*4270*/  @P0 FMUL.FTZ R204, R187, R186.reuse ;  /* 0x000000babbcc0220 */ /* 0x080fe20000410000 */
[----:B------:R-:W-:-:S03]  /*4280*/  FMUL.FTZ R186, R151, R186 ;  /* 0x000000ba97ba7220 */ /* 0x000fc60000410000 */
[----:B------:R-:W-:Y:S02]  /*4290*/  FADD.FTZ R31, R31, R204 ;  /* 0x000000cc1f1f7221 */ /* 0x000fe40000010000 */
[----:B------:R-:W-:-:S04]  /*42a0*/  FSEL R186, R186, RZ, P0 ;  /* 0x000000ffbaba7208 */ /* 0x000fc80000000000 */
[----:B------:R-:W-:-:S04]  /*42b0*/  F2FP.BF16.F32.PACK_AB R186, RZ, R186 ;  /* 0x000000baffba723e */ /* 0x000fc800000010ff */
[----:B------:R-:W-:Y:S01]  /*42c0*/  PRMT R179, R179, 0x5410, R186 ;  /* 0x00005410b3b37816 */ /* 0x000fe200000000ba */
[----:B------:R-:W-:Y:S06]  /*42d0*/  BRA `(.L_x_4324) ;  /* 0x0000001000b47947 */ /* 0x000fec0003800000 */
.L_x_4301:
[----:B------:R-:W-:-:S04]  /*42e0*/  UISETP.NE.U32.AND UP0, UPT, UR6, URZ, UPT ;  /* 0x000000ff0600728c */ /* 0x000fc8000bf05070 */
[----:B------:R-:W-:-:S09]  /*42f0*/  UISETP.NE.AND.EX UP0, UPT, UR7, URZ, UPT, UP0 ;  /* 0x000000ff0700728c */ /* 0x000fd2000bf05300 */
[----:B------:R-:W-:Y:S05]  /*4300*/  BRA.U UP0, `(.L_x_4334) ;  /* 0x00000009004c7547 */ /* 0x000fea000b800000 */
[----:B------:R-:W-:Y:S01]  /*4310*/  ISETP.LT.AND P1, PT, RZ, UR31, PT ;  /* 0x0000001fff007c0c */ /* 0x000fe2000bf21270 */
[----:B------:R-:W-:-:S12]  /*4320*/  BRA.U !UP2, `(.L_x_4335) ;  /* 0x000000010a407547 */ /* 0x000fd8000b800000 */
[----:B------:R-:W-:Y:S02]  /*4330*/  MOV R186, UR20 ;  /* 0x0000001400ba7c02 */ /* 0x000fe40008000f00 */
[----:B-----5:R-:W-:Y:S02]  /*4340*/  SHF.L.U32 R187, R156, 0x10, RZ ;  /* 0x000000109cbb7819 */ /* 0x020fe400000006ff */
[----:B------:R-:W-:Y:S01]  /*4350*/  LOP3.LUT P0, RZ, R204, 0xff, RZ, 0xc0, !PT ;  /* 0x000000ffccff7812 */ /* 0x000fe2000780c0ff */
[----:B------:R-:W-:-:S04]  /*4360*/  @P1 FFMA.FTZ R186, R0, R186, UR32 ;  /* 0x0000002000ba1e23 */ /* 0x000fc800080100ba */
[----:B------:R-:W-:-:S04]  /*4370*/  @P1 FADD.FTZ R186, R5, -R186 ;  /* 0x800000ba05ba1221 */ /* 0x000fc80000010000 */
[----:B------:R-:W-:Y:S01]  /*4380*/  @P1 FFMA.FTZ R187, R186, UR30, R187 ;  /* 0x0000001ebabb1c23 */ /* 0x000fe200080100bb */
[----:B------:R-:W-:-:S03]  /*4390*/  HFMA2 R186, -RZ, RZ, 0, 0 ;  /* 0x00000000ffba7431 */ /* 0x000fc600000001ff */
[----:B------:R-:W-:-:S04]  /*43a0*/  FMUL.FTZ R187, R187, UR25 ;  /* 0x00000019bbbb7c20 */ /* 0x000fc80008410000 */
[----:B------:R-:W-:Y:S01]  /*43b0*/  FMUL.FTZ R237, R187, UR24 ;  /* 0x00000018bbed7c20 */ /* 0x000fe20008410000 */
[----:B------:R-:W-:-:S05]  /*43c0*/  @P0 SHF.L.U32 R187, R172, 0x10, RZ ;  /* 0x00000010acbb0819 */ /* 0x000fca00000006ff */
[----:B------:R-:W-:-:S04]  /*43d0*/  @P0 FMUL.FTZ R186, R187, R237 ;  /* 0x000000edbbba0220 */ /* 0x000fc80000410000 */
[----:B------:R-:W-:Y:S01]  /*43e0*/  FADD.FTZ R24, R24, R186 ;  /* 0x000000ba18187221 */ /* 0x000fe20000010000 */
[----:B------:R-:W-:-:S05]  /*43f0*/  FMUL.FTZ R186, R152, R237 ;  /* 0x000000ed98ba7220 */ /* 0x000fca0000410000 */
[----:B------:R-:W-:-:S04]  /*4400*/  FSEL R186, R186, RZ, P0 ;  /* 0x000000ffbaba7208 */ /* 0x000fc80000000000 */
[----:B------:R-:W-:-:S04]  /*4410*/  F2FP.BF16.F32.PACK_AB R186, RZ, R186 ;  /* 0x000000baffba723e */ /* 0x000fc800000010ff */
[----:B------:R-:W-:-:S07]  /*4420*/  PRMT R176, R186, 0x7610, R176 ;  /* 0x00007610bab07816 */ /* 0x000fce00000000b0 */
.L_x_4335:
[----:B------:R-:W-:Y:S05]  /*4430*/  BRA.U !UP2, `(.L_x_4336) ;  /* 0x000000010a487547 */ /* 0x000fea000b800000 */
[----:B------:R-:W-:Y:S02]  /*4440*/  MOV R186, UR20 ;  /* 0x0000001400ba7c02 */ /* 0x000fe40008000f00 */
        /* <DEDUP_REMOVED lines=9> */
[----:B------:R-:W-:Y:S01]  /*44e0*/  FMUL.FTZ R237, R187, UR24 ;  /* 0x00000018bbed7c20 */ /* 0x000fe20008410000 */
[----:B------:R-:W-:-:S03]  /*44f0*/  MOV R187, RZ ;  /* 0x000000ff00bb7202 */ /* 0x000fc60000000f00 */
[----:B------:R-:W-:Y:S01]  /*4500*/  @P0 FMUL.FTZ R187, R237, R186 ;  /* 0x000000baedbb0220 */ /* 0x000fe20000410000 */
[----:B------:R-:W-:-:S03]  /*4510*/  FMUL.FTZ R186, R153, R237 ;  /* 0x000000ed99ba7220 */ /* 0x000fc60000410000 */
[----:B------:R-:W-:Y:S02]  /*4520*/  FADD.FTZ R25, R25, R187 ;  /* 0x000000bb19197221 */ /* 0x000fe40000010000 */
[----:B------:R-:W-:-:S04]  /*4530*/  FSEL R186, R186, RZ, P0 ;  /* 0x000000ffbaba7208 */ /* 0x000fc80000000000 */
[----:B------:R-:W-:-:S04]  /*4540*/  F2FP.BF16.F32.PACK_AB R186, RZ, R186 ;  /* 0x000000baffba723e */ /* 0x000fc800000010ff */
[----:B------:R-:W-:-:S07]  /*4550*/  PRMT R176, R176, 0x5410, R186 ;  /* 0x00005410b0b07816 */ /* 0x000fce00000000ba */
.L_x_4336:
[----:B------:R-:W-:Y:S05]  /*4560*/  BRA.U !UP2, `(.L_x_4337) ;  /* 0x000000010a407547 */ /* 0x000fea000b800000 */
        /* <DEDUP_REMOVED lines=16> */
.L_x_4337:
        /* <DEDUP_REMOVED lines=19> */
.L_x_4338:
[----:B------:R-:W-:Y:S05]  /*47a0*/  BRA.U !UP2, `(.L_x_4339) ;  /* 0x000000010a407547 */ /* 0x000fea000b800000 */
[----:B------:R-:W-:Y:S01]  /*47b0*/  MOV R186, UR20 ;  /* 0x0000001400ba7c02 */ /* 0x000fe20008000f00 */
[----:B-----5:R-:W-:Y:S01]  /*47c0*/  IMAD.U32 R187, R158, 0x10000, RZ ;  /* 0x000100009ebb7824 */ /* 0x020fe200078e00ff */
[----:B------:R-:W-:-:S03]  /*47d0*/  LOP3.LUT P0, RZ, R205, 0xff, RZ, 0xc0, !PT ;  /* 0x000000ffcdff7812 */ /* 0x000fc6000780c0ff */
        /* <DEDUP_REMOVED lines=13> */
.L_x_4339:
        /* <DEDUP_REMOVED lines=19> */
.L_x_4340:
        /* <DEDUP_REMOVED lines=17> */
.L_x_4341:
        /* <DEDUP_REMOVED lines=21> */
.L_x_4334:
[----:B------:R-:W-:Y:S02]  /*4c40*/  ISETP.LT.AND P0, PT, RZ, UR31, PT ;  /* 0x0000001fff007c0c */ /* 0x000fe4000bf01270 */
[----:B------:R-:W-:Y:S02]  /*4c50*/  PLOP3.LUT P1, PT, PT, PT, UP3, 0x80, 0x8 ;  /* 0x000000000008781c */ /* 0x000fe40003f2f038 */
[----:B------:R-:W-:Y:S02]  /*4c60*/  MOV R182, UR20 ;  /* 0x0000001400b67c02 */ /* 0x000fe40008000f00 */
[----:B------:R-:W-:Y:S02]  /*4c70*/  MOV R181, UR20 ;  /* 0x0000001400b57c02 */ /* 0x000fe40008000f00 */
[C---:B-----5:R-:W-:Y:S02]  /*4c80*/  PRMT R180, R156.reuse, 0x7632, R180 ;  /* 0x000076329cb47816 */ /* 0x060fe400000000b4 */
[----:B------:R-:W-:-:S02]  /*4c90*/  SHF.L.U32 R186, R156, 0x10, RZ ;  /* 0x000000109cba7819 */ /* 0x000fc400000006ff */
[----:B------:R-:W-:Y:S01]  /*4ca0*/  SHF.L.U32 R180, R180, 0x10, RZ ;  /* 0x00000010b4b47819 */ /* 0x000fe200000006ff */
        /* <DEDUP_REMOVED lines=18> */
.L_x_4342:
        /* <DEDUP_REMOVED lines=13> */
.L_x_4343:
        /* <DEDUP_REMOVED lines=17> */
.L_x_4344:
        /* <DEDUP_REMOVED lines=11> */
[----:B------:R-:W-:Y:S01]  /*5060*/  @P1 SHF.L.U32 R237, R183, 0x10, RZ ;  /* 0x00000010b7ed1819 */ /* 0x000fe200000006ff */
[----:B------:R-:W-:-:S04]  /*5070*/  HFMA2 R183, -RZ, RZ, 0, 0 ;  /* 0x00000000ffb77431 */ /* 0x000fc800000001ff */
[----:B------:R-:W-:Y:S01]  /*5080*/  @P1 FMUL.FTZ R183, R182, R237 ;  /* 0x000000edb6b71220 */ /* 0x000fe20000410000 */
[----:B------:R-:W-:-:S03]  /*5090*/  FMUL.FTZ R182, R155, R182 ;  /* 0x000000b69bb67220 */ /* 0x000fc60000410000 */
[----:B------:R-:W-:Y:S02]  /*50a0*/  FADD.FTZ R27, R27, R183 ;  /* 0x000000b71b1b7221 */ /* 0x000fe40000010000 */
[----:B------:R-:W-:-:S04]  /*50b0*/  FSEL R182, R182, RZ, P1 ;  /* 0x000000ffb6b67208 */ /* 0x000fc80000800000 */
[----:B------:R-:W-:-:S04]  /*50c0*/  F2FP.BF16.F32.PACK_AB R182, RZ, R182 ;  /* 0x000000b6ffb6723e */ /* 0x000fc800000010ff */
[----:B------:R-:W-:-:S07]  /*50d0*/  PRMT R177, R177, 0x5410, R182 ;  /* 0x00005410b1b17816 */ /* 0x000fce00000000b6 */
.L_x_4345:
        /* <DEDUP_REMOVED lines=17> */
.L_x_4346:
[----:B------:R-:W-:-:S05]  /*51f0*/  MOV R183, UR20 ;  /* 0x0000001400b77c02 */ /* 0x000fca0008000f00 */
[----:B------:R-:W-:Y:S01]  /*5200*/  @P0 FFMA.FTZ R238, R11, R183, UR32 ;  /* 0x000000200bee0e23 */ /* 0x000fe200080100b7 */
[----:B------:R-:W-:-:S04]  /*5210*/  PRMT R183, R158, 0x7632, R183 ;  /* 0x000076329eb77816 */ /* 0x000fc800000000b7 */
[----:B------:R-:W-:Y:S01]  /*5220*/  SHF.L.U32 R237, R183, 0x10, RZ ;  /* 0x00000010b7ed7819 */ /* 0x000fe200000006ff */
[----:B------:R-:W-:-:S04]  /*5230*/  @P0 FADD.FTZ R183, R15, -R238 ;  /* 0x800000ee0fb70221 */ /* 0x000fc80000010000 */
[----:B------:R-:W-:Y:S01]  /*5240*/  @P0 FFMA.FTZ R237, R183, UR30, R237 ;  /* 0x0000001eb7ed0c23 */ /* 0x000fe200080100ed */
[----:B------:R-:W-:Y:S06]  /*5250*/  BRA.U !UP2, `(.L_x_4347) ;  /* 0x000000010a307547 */ /* 0x000fec000b800000 */
        /* <DEDUP_REMOVED lines=12> */
.L_x_4347:
        /* <DEDUP_REMOVED lines=26> */
.L_x_4348:
        /* <DEDUP_REMOVED lines=15> */
.L_x_4324:
[----:B------:R-:W-:Y:S01]  /*55b0*/  ISETP.NE.U32.AND P0, PT, RZ, UR6, PT ;  /* 0x00000006ff007c0c */ /* 0x000fe2000bf05070 */
[----:B------:R-:W0:Y:S01]  /*55c0*/  @UP2 LDCU.64 UR10, c[0x0][0x468] ;  /* 0x00008d00ff0a27ac */ /* 0x000e220008000a00 */
[----:B------:R-:W-:Y:S02]  /*55d0*/  PLOP3.LUT P1, PT, PT, PT, UP2, 0x80, 0x8 ;  /* 0x000000000008781c */ /* 0x000fe40003f2f028 */
[----:B------:R-:W-:Y:S01]  /*55e0*/  ISETP.NE.AND.EX P0, PT, RZ, UR7, PT, P0 ;  /* 0x00000007ff007c0c */ /* 0x000fe2000bf05300 */
[----:B------:R-:W-:-:S04]  /*55f0*/  UISETP.NE.U32.AND UP0, UPT, UR4, URZ, UPT ;  /* 0x000000ff0400728c */ /* 0x000fc8000bf05070 */
[----:B------:R-:W-:-:S08]  /*5600*/  UISETP.NE.AND.EX UP0, UPT, UR5, URZ, UPT, UP0 ;  /* 0x000000ff0500728c */ /* 0x000fd0000bf05300 */
        /* <DEDUP_REMOVED lines=11> */
.L_x_4349:
[----:B------:R-:W-:Y:S05]  /*56c0*/  BRA.U !UP0, `(.L_x_4350) ;  /* 0x0000001108ac7547 */ /* 0x000fea000b800000 */
[----:B------:R-:W-:Y:S05]  /*56d0*/  @!P0 BRA `(.L_x_4351) ;  /* 0x00000008005c8947 */ /* 0x000fea0003800000 */
[----:B------:R-:W-:Y:S02]  /*56e0*/  ISETP.LT.AND P1, PT, RZ, UR31, PT ;  /* 0x0000001fff007c0c */ /* 0x000fe4000bf21270 */
[----:B------:R-:W-:Y:S02]  /*56f0*/  MOV R181, UR20 ;  /* 0x0000001400b57c02 */ /* 0x000fe40008000f00 */
[----:B-----5:R-:W-:Y:S02]  /*5700*/  PRMT R182, R160, 0x7632, R182 ;  /* 0x00007632a0b67816 */ /* 0x020fe400000000b6 */
[----:B------:R-:W-:Y:S02]  /*5710*/  MOV R180, UR20 ;  /* 0x0000001400b47c02 */ /* 0x000fe40008000f00 */
[----:B0-----:R-:W-:-:S05]  /*5720*/  SHF.L.U32 R186, R182, 0x10, RZ ;  /* 0x00000010b6ba7819 */ /* 0x001fca00000006ff */
[----:B------:R-:W-:Y:S01]  /*5730*/  @P1 FFMA.FTZ R181, R213, R181, UR32 ;  /* 0x00000020d5b51e23 */ /* 0x000fe200080100b5 */
[----:B------:R-:W-:-:S03]  /*5740*/  @P1 FFMA.FTZ R180, R17, R180, UR32 ;  /* 0x0000002011b41e23 */ /* 0x000fc600080100b4 */
[----:B------:R-:W-:-:S04]  /*5750*/  @P1 FADD.FTZ R181, R214, -R181 ;  /* 0x800000b5d6b51221 */ /* 0x000fc80000010000 */
[----:B------:R-:W-:Y:S01]  /*5760*/  @P1 FFMA.FTZ R186, R181, UR30, R186 ;  /* 0x0000001eb5ba1c23 */ /* 0x000fe200080100ba */
        /* <DEDUP_REMOVED lines=15> */
.L_x_4352:
        /* <DEDUP_REMOVED lines=13> */
.L_x_4353:
        /* <DEDUP_REMOVED lines=17> */
.L_x_4354:
        /* <DEDUP_REMOVED lines=19> */
.L_x_4355:
        /* <DEDUP_REMOVED lines=17> */
.L_x_4356:
        /* <DEDUP_REMOVED lines=19> */
.L_x_4357:
        /* <DEDUP_REMOVED lines=26> */
.L_x_4358:
        /* <DEDUP_REMOVED lines=16> */
.L_x_4351:
        /* <DEDUP_REMOVED lines=18> */
.L_x_4360:
[----:B------:R-:W-:Y:S05]  /*6170*/  BRA.U !UP2, `(.L_x_4361) ;  /* 0x000000010a487547 */ /* 0x000fea000b800000 */
[----:B0-----:R-:W-:Y:S01]  /*6180*/  MOV R186, UR20 ;  /* 0x0000001400ba7c02 */ /* 0x001fe20008000f00 */
[----:B-----5:R-:W-:Y:S01]  /*6190*/  HFMA2 R204, -RZ, RZ, 0, 0 ;  /* 0x00000000ffcc7431 */ /* 0x020fe200000001ff */
[----:B------:R-:W-:Y:S02]  /*61a0*/  LOP3.LUT P1, RZ, R202, 0xff00, RZ, 0xc0, !PT ;  /* 0x0000ff00caff7812 */ /* 0x000fe4000782c0ff */
        /* <DEDUP_REMOVED lines=15> */
.L_x_4361:
        /* <DEDUP_REMOVED lines=17> */
.L_x_4362:
        /* <DEDUP_REMOVED lines=19> */
.L_x_4363:
        /* <DEDUP_REMOVED lines=17> */
.L_x_4364:
        /* <DEDUP_REMOVED lines=19> */
.L_x_4365:
        /* <DEDUP_REMOVED lines=17> */
.L_x_4366:
        /* <DEDUP_REMOVED lines=21> */
.L_x_4350:
        /* <DEDUP_REMOVED lines=19> */
.L_x_4368:
        /* <DEDUP_REMOVED lines=18> */
.L_x_4369:
        /* <DEDUP_REMOVED lines=17> */
.L_x_4370:
[----:B------:R-:W-:-:S05]  /*6ce0*/  MOV R182, UR20 ;  /* 0x0000001400b67c02 */ /* 0x000fca0008000f00 */
[----:B------:R-:W-:-:S04]  /*6cf0*/  FFMA.FTZ R182, R215, R182, UR32 ;  /* 0x00000020d7b67e23 */ /* 0x000fc800080100b6 */
[----:B------:R-:W-:-:S04]  /*6d00*/  FADD.FTZ R182, R216, -R182 ;  /* 0x800000b6d8b67221 */ /* 0x000fc80000010000 */
[----:B------:R-:W-:-:S05]  /*6d10*/  FMUL.FTZ R182, R182, UR30 ;  /* 0x0000001eb6b67c20 */ /* 0x000fca0008410000 */
[----:B0-----:R-:W-:Y:S01]  /*6d20*/  FSEL R186, R182, RZ, P1 ;  /* 0x000000ffb6ba7208 */ /* 0x001fe20000800000 */
        /* <DEDUP_REMOVED lines=13> */
.L_x_4371:
[----:B------:R-:W-:-:S05]  /*6e00*/  MOV R182, UR20 ;  /* 0x0000001400b67c02 */ /* 0x000fca0008000f00 */
[----:B------:R-:W-:-:S04]  /*6e10*/  FFMA.FTZ R182, R19, R182, UR32 ;  /* 0x0000002013b67e23 */ /* 0x000fc800080100b6 */
[----:B------:R-:W-:-:S04]  /*6e20*/  FADD.FTZ R182, R23, -R182 ;  /* 0x800000b617b67221 */ /* 0x000fc80000010000 */
[----:B------:R-:W-:-:S05]  /*6e30*/  FMUL.FTZ R182, R182, UR30 ;  /* 0x0000001eb6b67c20 */ /* 0x000fca0008410000 */
[----:B-----5:R-:W-:Y:S01]  /*6e40*/  FSEL R204, R182, RZ, P1 ;  /* 0x000000ffb6cc7208 */ /* 0x020fe20000800000 */
        /* <DEDUP_REMOVED lines=12> */
.L_x_4372:
[----:B------:R-:W-:-:S05]  /*6f10*/  MOV R182, UR20 ;  /* 0x0000001400b67c02 */ /* 0x000fca0008000f00 */
[----:B------:R-:W-:-:S04]  /*6f20*/  FFMA.FTZ R182, R217, R182, UR32 ;  /* 0x00000020d9b67e23 */ /* 0x000fc800080100b6 */
[----:B------:R-:W-:-:S04]  /*6f30*/  FADD.FTZ R182, R218, -R182 ;  /* 0x800000b6dab67221 */ /* 0x000fc80000010000 */
[----:B------:R-:W-:-:S05]  /*6f40*/  FMUL.FTZ R182, R182, UR30 ;  /* 0x0000001eb6b67c20 */ /* 0x000fca0008410000 */
[----:B------:R-:W-:Y:S01]  /*6f50*/  FSEL R187, R182, RZ, P1 ;  /* 0x000000ffb6bb7208 */ /* 0x000fe20000800000 */
[----:B------:R-:W-:Y:S06]  /*6f60*/  BRA.U !UP2, `(.L_x_4373) ;  /* 0x000000010a307547 */ /* 0x000fec000b800000 */
[----:B------:R-:W-:Y:S01]  /*6f70*/  LOP3.LUT P2, RZ, R203, 0xff00, RZ, 0xc0, !PT ;  /* 0x0000ff00cbff7812 */ /* 0x000fe2000784c0ff */
        /* <DEDUP_REMOVED lines=11> */
.L_x_4373:
        /* <DEDUP_REMOVED lines=25> */
.L_x_4374:
        /* <DEDUP_REMOVED lines=16> */
.L_x_4367:
        /* <DEDUP_REMOVED lines=15> */
.L_x_4377:
[----:B------:R-:W-:Y:S05]  /*73b0*/  BSYNC.RECONVERGENT B0 ;  /* 0x0000000000007941 */ /* 0x000fea0003800200 */
.L_x_4376:
        /* <DEDUP_REMOVED lines=13> */
.L_x_4375:
        /* <DEDUP_REMOVED lines=16> */
.L_x_4380:
[----:B------:R-:W-:Y:S05]  /*7590*/  BSYNC.RECONVERGENT B0 ;  /* 0x0000000000007941 */ /* 0x000fea0003800200 */
.L_x_4379:
        /* <DEDUP_REMOVED lines=13> */
.L_x_4378:
        /* <DEDUP_REMOVED lines=15> */
.L_x_4383:
[----:B------:R-:W-:Y:S05]  /*7760*/  BSYNC.RECONVERGENT B0 ;  /* 0x0000000000007941 */ /* 0x000fea0003800200 */
.L_x_4382:
        /* <DEDUP_REMOVED lines=13> */
.L_x_4381:
        /* <DEDUP_REMOVED lines=16> */
.L_x_4386:
[----:B------:R-:W-:Y:S05]  /*7940*/  BSYNC.RECONVERGENT B0 ;  /* 0x0000000000007941 */ /* 0x000fea0003800200 */
.L_x_4385:
        /* <DEDUP_REMOVED lines=13> */
.L_x_4384:
        /* <DEDUP_REMOVED lines=15> */
.L_x_4389:
[----:B------:R-:W-:Y:S05]  /*7b10*/  BSYNC.RECONVERGENT B0 ;  /* 0x0000000000007941 */ /* 0x000fea0003800200 */
.L_x_4388:
        /* <DEDUP_REMOVED lines=13> */
.L_x_4387:
        /* <DEDUP_REMOVED lines=16> */
.L_x_4392:
[----:B------:R-:W-:Y:S05]  /*7cf0*/  BSYNC.RECONVERGENT B0 ;  /* 0x0000000000007941 */ /* 0x000fea0003800200 */
.L_x_4391:
        /* <DEDUP_REMOVED lines=13> */
.L_x_4390:
        /* <DEDUP_REMOVED lines=15> */
.L_x_4395:
[----:B------:R-:W-:Y:S05]  /*7ec0*/  BSYNC.RECONVERGENT B0 ;  /* 0x0000000000007941 */ /* 0x000fea0003800200 */
.L_x_4394:
        /* <DEDUP_REMOVED lines=13> */
.L_x_4393:
[----:B------:R-:W-:Y:S05]  /*7fa0*/  BRA.U !UP2, `(.L_x_4359) ;  /* 0x000000010a787547 */ /* 0x000fea000b800000 */
[----:B-----5:R-:W-:Y:S01]  /*7fb0*/  ISETP.GE.U32.AND P1, PT, R202, RZ, PT ;  /* 0x000000ffca00720c */ /* 0x020fe20003f26070 */
[----:B------:R-:W-:Y:S01]  /*7fc0*/  BSSY.RECONVERGENT B0, `(.L_x_4396) ;  /* 0x000000f000007945 */ /* 0x000fe20003800200 */
[----:B0-----:R-:W-:Y:S02]  /*7fd0*/  HFMA2 R186, -RZ, RZ, 0, 0 ;  /* 0x00000000ffba7431 */ /* 0x001fe400000001ff */
        /* <DEDUP_REMOVED lines=13> */
.L_x_4397:
[----:B------:R-:W-:Y:S05]  /*80b0*/  BSYNC.RECONVERGENT B0 ;  /* 0x0000000000007941 */ /* 0x000fea0003800200 */
.L_x_4396:
        /* <DEDUP_REMOVED lines=13> */
.L_x_4359:
[----:B0-----:R-:W0:Y:S01]  /*8190*/  @P0 LDC.64 R186, c[0x0][0x478] ;  /* 0x00011e00ffba0b82 */ /* 0x001e220000000a00 */
[----:B------:R-:W1:Y:S01]  /*81a0*/  @UP2 LDCU.64 UR10, c[0x0][0x468] ;  /* 0x00008d00ff0a27ac */ /* 0x000e620008000a00 */
[----:B------:R-:W-:Y:S02]  /*81b0*/  PLOP3.LUT P1, PT, PT, PT, UP2, 0x80, 0x8 ;  /* 0x000000000008781c */ /* 0x000fe40003f2f028 */
[----:B-----5:R-:W-:-:S05]  /*81c0*/  @P0 IADD3 R202, PT, PT, R184, 0x100, RZ ;  /* 0x00000100b8ca0810 */ /* 0x020fca0007ffe0ff */
[----:B0-----:R-:W-:-:S05]  /*81d0*/  @P0 IMAD.WIDE.U32 R186, R202, 0x10, R186 ;  /* 0x00000010caba0825 */ /* 0x001fca00078e00ba */
[----:B------:R0:W-:Y:S02]  /*81e0*/  @P0 STG.E.128 desc[UR22][R186.64], R180 ;  /* 0x000000b4ba000986 */ /* 0x0001e4000c101d16 */
[----:B0-----:R-:W-:Y:S01]  /*81f0*/  MOV R187, 0x10 ;  /* 0x0000001000bb7802 */ /* 0x001fe20000000f00 */
[----:B------:R-:W-:-:S04]  /*8200*/  @P1 VIADD R186, R185, 0x100 ;  /* 0x00000100b9ba1836 */ /* 0x000fc80000000000 */
[----:B-1----:R-:W-:-:S05]  /*8210*/  @P1 IMAD.WIDE.U32 R186, R186, R187, UR10 ;  /* 0x0000000ababa1e25 */ /* 0x002fca000f8e00bb */
[----:B------:R0:W-:Y:S01]  /*8220*/  @P1 STG.E.128 desc[UR22][R186.64], R176 ;  /* 0x000000b0ba001986 */ /* 0x0001e2000c101d16 */
[----:B------:R-:W-:Y:S05]  /*8230*/  BRA.U !UP2, `(.L_x_4398) ;  /* 0x000000010a107547 */ /* 0x000fea000b800000 */
[----:B------:R-:W1:Y:S01]  /*8240*/  LDC.64 R174, c[0x0][0x390] ;  /* 0x0000e400ffae7b82 */ /* 0x000e620000000a00 */
[----:B------:R-:W-:-:S05]  /*8250*/  IADD3 R172, PT, PT, R185, 0x200, RZ ;  /* 0x00000200b9ac7810 */ /* 0x000fca0007ffe0ff */
[----:B-1----:R-:W-:-:S06]  /*8260*/  IMAD.WIDE.U32 R172, R172, 0x10, R174 ;  /* 0x00000010acac7825 */ /* 0x002fcc00078e00ae */
[----:B------:R-:W5:Y:S02]  /*8270*/  LDG.E.128 R172, desc[UR22][R172.64] ;  /* 0x00000016acac7981 */ /* 0x000f64000c1e1d00 */
.L_x_4398:
[----:B------:R-:W-:Y:S05]  /*8280*/  BRA.U !UP0, `(.L_x_4399) ;  /* 0x0000001108ac7547 */ /* 0x000fea000b800000 */
[----:B------:R-:W-:Y:S05]  /*8290*/  @!P0 BRA `(.L_x_4400) ;  /* 0x00000008005c8947 */ /* 0x000fea0003800000 */
[----:B------:R-:W-:Y:S02]  /*82a0*/  ISETP.LT.AND P1, PT, RZ, UR31, PT ;  /* 0x0000001fff007c0c */ /* 0x000fe4000bf21270 */
[----:B------:R-:W-:Y:S02]  /*82b0*/  MOV R182, UR20 ;  /* 0x0000001400b67c02 */ /* 0x000fe40008000f00 */
[----:B------:R-:W-:Y:S02]  /*82c0*/  MOV R181, UR20 ;  /* 0x0000001400b57c02 */ /* 0x000fe40008000f00 */
[C---:B------:R-:W-:Y:S02]  /*82d0*/  PRMT R180, R164.reuse, 0x7632, R180 ;  /* 0x00007632a4b47816 */ /* 0x040fe400000000b4 */
        /* <DEDUP_REMOVED lines=11> */
[----:B------:R-:W-:-:S03]  /*8390*/  MOV R182, RZ ;  /* 0x000000ff00b67202 */ /* 0x000fc60000000f00 */
[----:B------:R-:W-:-:S08]  /*83a0*/  FMUL.FTZ R181, R181, UR24 ;  /* 0x00000018b5b57c20 */ /* 0x000fd00008410000 */
[----:B-----5:R-:W-:-:S05]  /*83b0*/  @P2 SHF.L.U32 R183, R172, 0x10, RZ ;  /* 0x00000010acb72819 */ /* 0x020fca00000006ff */
[-C--:B------:R-:W-:Y:S01]  /*83c0*/  @P2 FMUL.FTZ R182, R183, R181.reuse ;  /* 0x000000b5b7b62220 */ /* 0x080fe20000410000 */
[----:B------:R-:W-:-:S03]  /*83d0*/  FMUL.FTZ R181, R136, R181 ;  /* 0x000000b588b57220 */ /* 0x000fc60000410000 */
[----:B------:R-:W-:Y:S02]  /*83e0*/  FADD.FTZ R40, R40, R182 ;  /* 0x000000b628287221 */ /* 0x000fe40000010000 */
[----:B------:R-:W-:-:S04]  /*83f0*/  FSEL R181, R181, RZ, P2 ;  /* 0x000000ffb5b57208 */ /* 0x000fc80001000000 */
[----:B------:R-:W-:-:S04]  /*8400*/  F2FP.BF16.F32.PACK_AB R181, RZ, R181 ;  /* 0x000000b5ffb5723e */ /* 0x000fc800000010ff */
[----:B------:R-:W-:-:S07]  /*8410*/  PRMT R176, R181, 0x7610, R176 ;  /* 0x00007610b5b07816 */ /* 0x000fce00000000b0 */
.L_x_4401:
[----:B------:R-:W-:Y:S05]  /*8420*/  BRA.U !UP2, `(.L_x_4402) ;  /* 0x000000010a307547 */ /* 0x000fea000b800000 */
[----:B------:R-:W-:Y:S01]  /*8430*/  LOP3.LUT P2, RZ, R200, 0xff00, RZ, 0xc0, !PT ;  /* 0x0000ff00c8ff7812 */ /* 0x000fe2000784c0ff */
[----:B------:R-:W-:Y:S01]  /*8440*/  FMUL.FTZ R181, R180, UR25 ;  /* 0x00000019b4b57c20 */ /* 0x000fe20008410000 */
[----:B------:R-:W-:-:S03]  /*8450*/  HFMA2 R183, -RZ, RZ, 0, 0 ;  /* 0x00000000ffb77431 */ /* 0x000fc600000001ff */
[----:B------:R-:W-:-:S08]  /*8460*/  FMUL.FTZ R181, R181, UR24 ;  /* 0x00000018b5b57c20 */ /* 0x000fd00008410000 */
[----:B-----5:R-:W-:-:S04]  /*8470*/  @P2 PRMT R182, R172, 0x7632, R182 ;  /* 0x00007632acb62816 */ /* 0x020fc800000000b6 */
[----:B------:R-:W-:-:S05]  /*8480*/  @P2 SHF.L.U32 R182, R182, 0x10, RZ ;  /* 0x00000010b6b62819 */ /* 0x000fca00000006ff */
[----:B------:R-:W-:Y:S01]  /*8490*/  @P2 FMUL.FTZ R183, R181, R182 ;  /* 0x000000b6b5b72220 */ /* 0x000fe20000410000 */
[----:B------:R-:W-:-:S03]  /*84a0*/  FMUL.FTZ R181, R137, R181 ;  /* 0x000000b589b57220 */ /* 0x000fc60000410000 */
[----:B------:R-:W-:Y:S02]  /*84b0*/  FADD.FTZ R41, R41, R183 ;  /* 0x000000b729297221 */ /* 0x000fe40000010000 */
[----:B------:R-:W-:-:S04]  /*84c0*/  FSEL R181, R181, RZ, P2 ;  /* 0x000000ffb5b57208 */ /* 0x000fc80001000000 */
[----:B------:R-:W-:-:S04]  /*84d0*/  F2FP.BF16.F32.PACK_AB R181, RZ, R181 ;  /* 0x000000b5ffb5723e */ /* 0x000fc800000010ff */
[----:B------:R-:W-:-:S07]  /*84e0*/  PRMT R176, R176, 0x5410, R181 ;  /* 0x00005410b0b07816 */ /* 0x000fce00000000b5 */
.L_x_4402:
        /* <DEDUP_REMOVED lines=17> */
.L_x_4403:
        /* <DEDUP_REMOVED lines=19> */
.L_x_4404:
[----:B------:R-:W-:Y:S01]  /*8730*/  MOV R182, UR20 ;  /* 0x0000001400b67c02 */ /* 0x000fe20008000f00 */
[----:B------:R-:W-:-:S04]  /*8740*/  IMAD.U32 R202, R166, 0x10000, RZ ;  /* 0x00010000a6ca7824 */ /* 0x000fc800078e00ff */
        /* <DEDUP_REMOVED lines=15> */
.L_x_4405:
        /* <DEDUP_REMOVED lines=19> */
.L_x_4406:
        /* <DEDUP_REMOVED lines=26> */
.L_x_4407:
[----:B------:R-:W-:Y:S01]  /*8b10*/  F2FP.BF16.F32.PACK_AB R183, R186, R183 ;  /* 0x000000b7bab7723e */ /* 0x000fe200000010ff */
[----:B------:R-:W-:Y:S06]  /*8b20*/  BRA.U !UP2, `(.L_x_4408) ;  /* 0x000000210a887547 */ /* 0x000fec000b800000 */
[----:B------:R-:W-:Y:S01]  /*8b30*/  ISETP.GE.U32.AND P1, PT, R200, RZ, PT ;  /* 0x000000ffc800720c */ /* 0x000fe20003f26070 */
[----:B------:R-:W-:Y:S01]  /*8b40*/  FMUL.FTZ R186, R186, UR25 ;  /* 0x00000019baba7c20 */ /* 0x000fe20008410000 */
[----:B------:R-:W-:Y:S02]  /*8b50*/  HFMA2 R200, -RZ, RZ, 0, 0 ;  /* 0x00000000ffc87431 */ /* 0x000fe400000001ff */
[----:B------:R-:W-:Y:S01]  /*8b60*/  ISETP.GE.U32.AND.EX P1, PT, R201, 0x1000000, PT, P1 ;  /* 0x01000000c900780c */ /* 0x000fe20003f26110 */
[----:B------:R-:W-:-:S12]  /*8b70*/  FMUL.FTZ R186, R186, UR24 ;  /* 0x00000018baba7c20 */ /* 0x000fd80008410000 */
[----:B-----5:R-:W-:-:S04]  /*8b80*/  @P1 PRMT R187, R175, 0x7632, R187 ;  /* 0x00007632afbb1816 */ /* 0x020fc800000000bb */
        /* <DEDUP_REMOVED lines=8> */
.L_x_4400:
[----:B------:R-:W-:Y:S01]  /*8c10*/  ISETP.LT.AND P2, PT, RZ, UR31, PT ;  /* 0x0000001fff007c0c */ /* 0x000fe2000bf41270 */
[----:B------:R-:W-:-:S12]  /*8c20*/  BRA.U !UP2, `(.L_x_4409) ;  /* 0x000000010a407547 */ /* 0x000fd8000b800000 */
[----:B0-----:R-:W-:Y:S02]  /*8c30*/  MOV R186, UR20 ;  /* 0x0000001400ba7c02 */ /* 0x001fe40008000f00 */
[----:B------:R-:W-:Y:S02]  /*8c40*/  LOP3.LUT P1, RZ, R200, 0xff, RZ, 0xc0, !PT ;  /* 0x000000ffc8ff7812 */ /* 0x000fe4000782c0ff */
[----:B------:R-:W-:Y:S01]  /*8c50*/  SHF.L.U32 R187, R164, 0x10, RZ ;  /* 0x00000010a4bb7819 */ /* 0x000fe200000006ff */
[----:B------:R-:W-:-:S04]  /*8c60*/  @P2 FFMA.FTZ R186, R189, R186, UR32 ;  /* 0x00000020bdba2e23 */ /* 0x000fc800080100ba */
[----:B------:R-:W-:-:S04]  /*8c70*/  @P2 FADD.FTZ R186, R193, -R186 ;  /* 0x800000bac1ba2221 */ /* 0x000fc80000010000 */
[----:B------:R-:W-:Y:S02]  /*8c80*/  @P2 FFMA.FTZ R187, R186, UR30, R187 ;  /* 0x0000001ebabb2c23 */ /* 0x000fe400080100bb */
[----:B-----5:R-:W-:Y:S02]  /*8c90*/  @P1 SHF.L.U32 R202, R172, 0x10, RZ ;  /* 0x00000010acca1819 */ /* 0x020fe400000006ff */
        /* <DEDUP_REMOVED lines=9> */
.L_x_4409:
[----:B------:R-:W-:Y:S05]  /*8d30*/  BRA.U !UP2, `(.L_x_4410) ;  /* 0x000000010a487547 */ /* 0x000fea000b800000 */
[----:B0-----:R-:W-:Y:S01]  /*8d40*/  IMAD.U32 R186, RZ, RZ, UR20 ;  /* 0x00000014ffba7e24 */ /* 0x001fe2000f8e00ff */
[----:B------:R-:W-:Y:S01]  /*8d50*/  LOP3.LUT P1, RZ, R200, 0xff00, RZ, 0xc0, !PT ;  /* 0x0000ff00c8ff7812 */ /* 0x000fe2000782c0ff */
[----:B------:R-:W-:Y:S01]  /*8d60*/  HFMA2 R202, -RZ, RZ, 0, 0 ;  /* 0x00000000ffca7431 */ /* 0x000fe200000001ff */
[----:B------:R-:W-:Y:S01]  /*8d70*/  PRMT R187, R164, 0x7632, R187 ;  /* 0x00007632a4bb7816 */ /* 0x000fe200000000bb */
[----:B------:R-:W-:-:S03]  /*8d80*/  @P2 FFMA.FTZ R186, R221, R186, UR32 ;  /* 0x00000020ddba2e23 */ /* 0x000fc600080100ba */
[----:B------:R-:W-:Y:S01]  /*8d90*/  SHF.L.U32 R187, R187, 0x10, RZ ;  /* 0x00000010bbbb7819 */ /* 0x000fe200000006ff */
[----:B------:R-:W-:-:S04]  /*8da0*/  @P2 FADD.FTZ R186, R222, -R186 ;  /* 0x800000badeba2221 */ /* 0x000fc80000010000 */
[----:B------:R-:W-:Y:S02]  /*8db0*/  @P2 FFMA.FTZ R187, R186, UR30, R187 ;  /* 0x0000001ebabb2c23 */ /* 0x000fe400080100bb */
[----:B-----5:R-:W-:Y:S02]  /*8dc0*/  @P1 PRMT R186, R172, 0x7632, R186 ;  /* 0x00007632acba1816 */ /* 0x020fe400000000ba */
        /* <DEDUP_REMOVED lines=9> */
.L_x_4410:
[----:B------:R-:W-:Y:S05]  /*8e60*/  BRA.U !UP2, `(.L_x_4411) ;  /* 0x000000010a407547 */ /* 0x000fea000b800000 */
        /* <DEDUP_REMOVED lines=16> */
.L_x_4411:
[----:B------:R-:W-:Y:S05]  /*8f70*/  BRA.U !UP2, `(.L_x_4412) ;  /* 0x000000010a487547 */ /* 0x000fea000b800000 */
[----:B0-----:R-:W-:Y:S01]  /*8f80*/  MOV R186, UR20 ;  /* 0x0000001400ba7c02 */ /* 0x001fe20008000f00 */
[----:B------:R-:W-:Y:S01]  /*8f90*/  HFMA2 R202, -RZ, RZ, 0, 0 ;  /* 0x00000000ffca7431 */ /* 0x000fe200000001ff */
[----:B------:R-:W-:Y:S02]  /*8fa0*/  LOP3.LUT P1, RZ, R200, 0xff000000, RZ, 0xc0, !PT ;  /* 0xff000000c8ff7812 */ /* 0x000fe4000782c0ff */
        /* <DEDUP_REMOVED lines=15> */
.L_x_4412:
        /* <DEDUP_REMOVED lines=17> */
.L_x_4413:
[----:B------:R-:W-:Y:S05]  /*91b0*/  BRA.U !UP2, `(.L_x_4414) ;  /* 0x000000010a487547 */ /* 0x000fea000b800000 */
[----:B0-----:R-:W-:Y:S01]  /*91c0*/  MOV R186, UR20 ;  /* 0x0000001400ba7c02 */ /* 0x001fe20008000f00 */
[----:B------:R-:W-:Y:S01]  /*91d0*/  IMAD.MOV.U32 R202, RZ, RZ, RZ ;  /* 0x000000ffffca7224 */ /* 0x000fe200078e00ff */
        /* <DEDUP_REMOVED lines=16> */
.L_x_4414:
        /* <DEDUP_REMOVED lines=17> */
.L_x_4415:
[----:B------:R-:W-:Y:S05]  /*93f0*/  BRA.U !UP2, `(.L_x_4408) ;  /* 0x000000190a547547 */ /* 0x000fea000b800000 */
[----:B------:R-:W-:Y:S02]  /*9400*/  ISETP.GE.U32.AND P1, PT, R200, RZ, PT ;  /* 0x000000ffc800720c */ /* 0x000fe40003f26070 */
[----:B0-----:R-:W-:Y:S02]  /*9410*/  MOV R186, UR20 ;  /* 0x0000001400ba7c02 */ /* 0x001fe40008000f00 */
[----:B------:R-:W-:Y:S02]  /*9420*/  ISETP.GE.U32.AND.EX P1, PT, R201, 0x1000000, PT, P1 ;  /* 0x01000000c900780c */ /* 0x000fe40003f26110 */
[----:B------:R-:W-:Y:S01]  /*9430*/  PRMT R187, R167, 0x7632, R187 ;  /* 0x00007632a7bb7816 */ /* 0x000fe200000000bb */
[----:B------:R-:W-:Y:S01]  /*9440*/  @P2 FFMA.FTZ R186, R227, R186, UR32 ;  /* 0x00000020e3ba2e23 */ /* 0x000fe200080100ba */
[----:B------:R-:W-:Y:S02]  /*9450*/  MOV R200, RZ ;  /* 0x000000ff00c87202 */ /* 0x000fe40000000f00 */
        /* <DEDUP_REMOVED lines=14> */
.L_x_4399:
        /* <DEDUP_REMOVED lines=8> */
[----:B------:R-:W-:Y:S01]  /*95c0*/  LOP3.LUT P2, RZ, R200, 0xff, RZ, 0xc0, !PT ;  /* 0x000000ffc8ff7812 */ /* 0x000fe2000784c0ff */
[----:B------:R-:W-:Y:S01]  /*95d0*/  FMUL.FTZ R181, R180, UR25 ;  /* 0x00000019b4b57c20 */ /* 0x000fe20008410000 */
[----:B------:R-:W-:-:S03]  /*95e0*/  HFMA2 R182, -RZ, RZ, 0, 0 ;  /* 0x00000000ffb67431 */ /* 0x000fc600000001ff */
[----:B------:R-:W-:-:S08]  /*95f0*/  FMUL.FTZ R181, R181, UR24 ;  /* 0x00000018b5b57c20 */ /* 0x000fd00008410000 */
[----:B-----5:R-:W-:-:S05]  /*9600*/  @P2 SHF.L.U32 R183, R172, 0x10, RZ ;  /* 0x00000010acb72819 */ /* 0x020fca00000006ff */
[-C--:B------:R-:W-:Y:S01]  /*9610*/  @P2 FMUL.FTZ R182, R183, R181.reuse ;  /* 0x000000b5b7b62220 */ /* 0x080fe20000410000 */
[----:B------:R-:W-:-:S03]  /*9620*/  FMUL.FTZ R181, R136, R181 ;  /* 0x000000b588b57220 */ /* 0x000fc60000410000 */
[----:B------:R-:W-:Y:S02]  /*9630*/  FADD.FTZ R40, R40, R182 ;  /* 0x000000b628287221 */ /* 0x000fe40000010000 */
[----:B------:R-:W-:-:S04]  /*9640*/  FSEL R181, R181, RZ, P2 ;  /* 0x000000ffb5b57208 */ /* 0x000fc80001000000 */
[----:B------:R-:W-:-:S04]  /*9650*/  F2FP.BF16.F32.PACK_AB R181, RZ, R181 ;  /* 0x000000b5ffb5723e */ /* 0x000fc800000010ff */
[----:B0-----:R-:W-:-:S07]  /*9660*/  PRMT R176, R181, 0x7610, R176 ;  /* 0x00007610b5b07816 */ /* 0x001fce00000000b0 */
.L_x_4417:
[----:B------:R-:W-:-:S05]  /*9670*/  MOV R181, UR20 ;  /* 0x0000001400b57c02 */ /* 0x000fca0008000f00 */
[----:B------:R-:W-:-:S04]  /*9680*/  FFMA.FTZ R181, R221, R181, UR32 ;  /* 0x00000020ddb57e23 */ /* 0x000fc800080100b5 */
[----:B------:R-:W-:-:S04]  /*9690*/  FADD.FTZ R181, R222, -R181 ;  /* 0x800000b5deb57221 */ /* 0x000fc80000010000 */
[----:B------:R-:W-:-:S05]  /*96a0*/  FMUL.FTZ R181, R181, UR30 ;  /* 0x0000001eb5b57c20 */ /* 0x000fca0008410000 */
[----:B------:R-:W-:Y:S01]  /*96b0*/  FSEL R183, R181, RZ, P1 ;  /* 0x000000ffb5b77208 */ /* 0x000fe20000800000 */
[----:B------:R-:W-:Y:S06]  /*96c0*/  BRA.U !UP2, `(.L_x_4418) ;  /* 0x000000010a307547 */ /* 0x000fec000b800000 */
[----:B------:R-:W-:Y:S01]  /*96d0*/  LOP3.LUT P2, RZ, R200, 0xff00, RZ, 0xc0, !PT ;  /* 0x0000ff00c8ff7812 */ /* 0x000fe2000784c0ff */
[----:B------:R-:W-:Y:S01]  /*96e0*/  FMUL.FTZ R181, R183, UR25 ;  /* 0x00000019b7b57c20 */ /* 0x000fe20008410000 */
[----:B0-----:R-:W-:-:S03]  /*96f0*/  MOV R186, RZ ;  /* 0x000000ff00ba7202 */ /* 0x001fc60000000f00 */
[----:B------:R-:W-:-:S08]  /*9700*/  FMUL.FTZ R181, R181, UR24 ;  /* 0x00000018b5b57c20 */ /* 0x000fd00008410000 */
[----:B-----5:R-:W-:-:S04]  /*9710*/  @P2 PRMT R182, R172, 0x7632, R182 ;  /* 0x00007632acb62816 */ /* 0x020fc800000000b6 */
[----:B------:R-:W-:-:S05]  /*9720*/  @P2 SHF.L.U32 R182, R182, 0x10, RZ ;  /* 0x00000010b6b62819 */ /* 0x000fca00000006ff */
[-C--:B------:R-:W-:Y:S01]  /*9730*/  @P2 FMUL.FTZ R186, R182, R181.reuse ;  /* 0x000000b5b6ba2220 */ /* 0x080fe20000410000 */
[----:B------:R-:W-:-:S03]  /*9740*/  FMUL.FTZ R181, R137, R181 ;  /* 0x000000b589b57220 */ /* 0x000fc60000410000 */
[----:B------:R-:W-:Y:S02]  /*9750*/  FADD.FTZ R41, R41, R186 ;  /* 0x000000ba29297221 */ /* 0x000fe40000010000 */
[----:B------:R-:W-:-:S04]  /*9760*/  FSEL R181, R181, RZ, P2 ;  /* 0x000000ffb5b57208 */ /* 0x000fc80001000000 */
[----:B------:R-:W-:-:S04]  /*9770*/  F2FP.BF16.F32.PACK_AB R181, RZ, R181 ;  /* 0x000000b5ffb5723e */ /* 0x000fc800000010ff */
[----:B------:R-:W-:-:S07]  /*9780*/  PRMT R176, R176, 0x5410, R181 ;  /* 0x00005410b0b07816 */ /* 0x000fce00000000b5 */
.L_x_4418:
        /* <DEDUP_REMOVED lines=8> */
[----:B0-----:R-:W-:-:S03]  /*9810*/  HFMA2 R186, -RZ, RZ, 0, 0 ;  /* 0x00000000ffba7431 */ /* 0x001fc600000001ff */
        /* <DEDUP_REMOVED lines=8> */
.L_x_4419:
[----:B------:R-:W-:-:S05]  /*98a0*/  MOV R182, UR20 ;  /* 0x0000001400b67c02 */ /* 0x000fca0008000f00 */
[----:B------:R-:W-:-:S04]  /*98b0*/  FFMA.FTZ R182, R223, R182, UR32 ;  /* 0x00000020dfb67e23 */ /* 0x000fc800080100b6 */
[----:B------:R-:W-:-:S04]  /*98c0*/  FADD.FTZ R182, R224, -R182 ;  /* 0x800000b6e0b67221 */ /* 0x000fc80000010000 */
[----:B------:R-:W-:-:S05]  /*98d0*/  FMUL.FTZ R182, R182, UR30 ;  /* 0x0000001eb6b67c20 */ /* 0x000fca0008410000 */
[----:B0-----:R-:W-:Y:S01]  /*98e0*/  FSEL R186, R182, RZ, P1 ;  /* 0x000000ffb6ba7208 */ /* 0x001fe20000800000 */
[----:B------:R-:W-:Y:S06]  /*98f0*/  BRA.U !UP2, `(.L_x_4420) ;  /* 0x000000010a307547 */ /* 0x000fec000b800000 */
[----:B------:R-:W-:Y:S01]  /*9900*/  LOP3.LUT P2, RZ, R200, 0xff000000, RZ, 0xc0, !PT ;  /* 0xff000000c8ff7812 */ /* 0x000fe2000784c0ff */
[----:B------:R-:W-:Y:S01]  /*9910*/  FMUL.FTZ R182, R186, UR25 ;  /* 0x00000019bab67c20 */ /* 0x000fe20008410000 */
[----:B------:R-:W-:-:S03]  /*9920*/  MOV R202, RZ ;  /* 0x000000ff00ca7202 */ /* 0x000fc60000000f00 */
[----:B------:R-:W-:-:S08]  /*9930*/  FMUL.FTZ R182, R182, UR24 ;  /* 0x00000018b6b67c20 */ /* 0x000fd00008410000 */
[----:B-----5:R-:W-:-:S05]  /*9940*/  @P2 PRMT R187, R173, 0x7632, R187 ;  /* 0x00007632adbb2816 */ /* 0x020fca00000000bb */
[----:B------:R-:W-:-:S04]  /*9950*/  @P2 IMAD.U32 R187, R187, 0x10000, RZ ;  /* 0x00010000bbbb2824 */ /* 0x000fc800078e00ff */
[-C--:B------:R-:W-:Y:S01]  /*9960*/  @P2 FMUL.FTZ R202, R187, R182.reuse ;  /* 0x000000b6bbca2220 */ /* 0x080fe20000410000 */
[----:B------:R-:W-:-:S03]  /*9970*/  FMUL.FTZ R182, R139, R182 ;  /* 0x000000b68bb67220 */ /* 0x000fc60000410000 */
[----:B------:R-:W-:Y:S02]  /*9980*/  FADD.FTZ R43, R43, R202 ;  /* 0x000000ca2b2b7221 */ /* 0x000fe40000010000 */
[----:B------:R-:W-:-:S04]  /*9990*/  FSEL R182, R182, RZ, P2 ;  /* 0x000000ffb6b67208 */ /* 0x000fc80001000000 */
[----:B------:R-:W-:-:S04]  /*99a0*/  F2FP.BF16.F32.PACK_AB R182, RZ, R182 ;  /* 0x000000b6ffb6723e */ /* 0x000fc800000010ff */
[----:B------:R-:W-:-:S07]  /*99b0*/  PRMT R177, R177, 0x5410, R182 ;  /* 0x00005410b1b17816 */ /* 0x000fce00000000b6 */
.L_x_4420:
        /* <DEDUP_REMOVED lines=17> */
.L_x_4421:
        /* <DEDUP_REMOVED lines=8> */
[----:B------:R-:W-:-:S03]  /*9b50*/  MOV R204, RZ ;  /* 0x000000ff00cc7202 */ /* 0x000fc60000000f00 */
        /* <DEDUP_REMOVED lines=9> */
.L_x_4422:
        /* <DEDUP_REMOVED lines=25> */
.L_x_4423:
[----:B------:R-:W-:Y:S01]  /*9d80*/  F2FP.BF16.F32.PACK_AB R183, R186, R183 ;  /* 0x000000b7bab7723e */ /* 0x000fe200000010ff */
[----:B------:R-:W-:Y:S06]  /*9d90*/  BRA.U !UP2, `(.L_x_4408) ;  /* 0x0000000d0aec7547 */ /* 0x000fec000b800000 */
[----:B------:R-:W-:Y:S01]  /*9da0*/  ISETP.GE.U32.AND P1, PT, R200, RZ, PT ;  /* 0x000000ffc800720c */ /* 0x000fe20003f26070 */
[----:B------:R-:W-:Y:S01]  /*9db0*/  FMUL.FTZ R186, R186, UR25 ;  /* 0x00000019baba7c20 */ /* 0x000fe20008410000 */
[----:B------:R-:W-:Y:S02]  /*9dc0*/  MOV R200, RZ ;  /* 0x000000ff00c87202 */ /* 0x000fe40000000f00 */
[----:B------:R-:W-:Y:S01]  /*9dd0*/  ISETP.GE.U32.AND.EX P1, PT, R201, 0x1000000, PT, P1 ;  /* 0x01000000c900780c */ /* 0x000fe20003f26110 */
[----:B------:R-:W-:-:S12]  /*9de0*/  FMUL.FTZ R186, R186, UR24 ;  /* 0x00000018baba7c20 */ /* 0x000fd80008410000 */
[----:B-----5:R-:W-:-:S04]  /*9df0*/  @P1 PRMT R187, R175, 0x7632, R187 ;  /* 0x00007632afbb1816 */ /* 0x020fc800000000bb */
        /* <DEDUP_REMOVED lines=8> */
.L_x_4416:
[----:B------:R-:W-:Y:S05]  /*9e80*/  BRA.U !UP2, `(.L_x_4424) ;  /* 0x000000010a707547 */ /* 0x000fea000b800000 */
[----:B------:R-:W-:Y:S01]  /*9e90*/  LOP3.LUT P1, RZ, R200, 0xff, RZ, 0xc0, !PT ;  /* 0x000000ffc8ff7812 */ /* 0x000fe2000782c0ff */
[----:B------:R-:W-:Y:S01]  /*9ea0*/  BSSY.RECONVERGENT B0, `(.L_x_4425) ;  /* 0x000000d000007945 */ /* 0x000fe20003800200 */
[----:B0-----:R-:W-:-:S11]  /*9eb0*/  HFMA2 R186, -RZ, RZ, 0, 0 ;  /* 0x00000000ffba7431 */ /* 0x001fd600000001ff */
[----:B------:R-:W-:Y:S05]  /*9ec0*/  @!P1 BRA `(.L_x_4426) ;  /* 0x0000000000289947 */ /* 0x000fea0003800000 */
        /* <DEDUP_REMOVED lines=8> */
[----:B------:R-:W-:-:S04]  /*9f50*/  FMUL.FTZ R186, R186, UR24 ;  /* 0x00000018baba7c20 */ /* 0x000fc80008410000 */
[----:B------:R-:W-:-:S07]  /*9f60*/  FMUL.FTZ R186, R187, R186 ;  /* 0x000000babbba7220 */ /* 0x000fce0000410000 */
.L_x_4426:
[----:B------:R-:W-:Y:S05]  /*9f70*/  BSYNC.RECONVERGENT B0 ;  /* 0x0000000000007941 */ /* 0x000fea0003800200 */
.L_x_4425:
        /* <DEDUP_REMOVED lines=13> */
.L_x_4424:
[----:B------:R-:W-:Y:S05]  /*a050*/  BRA.U !UP2, `(.L_x_4427) ;  /* 0x000000010a747547 */ /* 0x000fea000b800000 */
[----:B------:R-:W-:Y:S01]  /*a060*/  LOP3.LUT P1, RZ, R200, 0xff00, RZ, 0xc0, !PT ;  /* 0x0000ff00c8ff7812 */ /* 0x000fe2000782c0ff */
[----:B------:R-:W-:Y:S01]  /*a070*/  BSSY.RECONVERGENT B0, `(.L_x_4428) ;  /* 0x000000e000007945 */ /* 0x000fe20003800200 */
[----:B0-----:R-:W-:-:S11]  /*a080*/  MOV R186, RZ ;  /* 0x000000ff00ba7202 */ /* 0x001fd60000000f00 */
[----:B------:R-:W-:Y:S05]  /*a090*/  @!P1 BRA `(.L_x_4429) ;  /* 0x00000000002c9947 */ /* 0x000fea0003800000 */
        /* <DEDUP_REMOVED lines=11> */
.L_x_4429:
[----:B------:R-:W-:Y:S05]  /*a150*/  BSYNC.RECONVERGENT B0 ;  /* 0x0000000000007941 */ /* 0x000fea0003800200 */
.L_x_4428:
        /* <DEDUP_REMOVED lines=13> */
.L_x_4427:
        /* <DEDUP_REMOVED lines=15> */
.L_x_4432:
[----:B------:R-:W-:Y:S05]  /*a320*/  BSYNC.RECONVERGENT B0 ;  /* 0x0000000000007941 */ /* 0x000fea0003800200 */
.L_x_4431:
        /* <DEDUP_REMOVED lines=13> */
.L_x_4430:
[----:B------:R-:W-:Y:S05]  /*a400*/  BRA.U !UP2, `(.L_x_4433) ;  /* 0x000000010a747547 */ /* 0x000fea000b800000 */
[----:B------:R-:W-:Y:S01]  /*a410*/  LOP3.LUT P1, RZ, R200, 0xff000000, RZ, 0xc0, !PT ;  /* 0xff000000c8ff7812 */ /* 0x000fe2000782c0ff */
[----:B------:R-:W-:Y:S01]  /*a420*/  BSSY.RECONVERGENT B0, `(.L_x_4434) ;  /* 0x000000e000007945 */ /* 0x000fe20003800200 */
[----:B0-----:R-:W-:-:S11]  /*a430*/  MOV R186, RZ ;  /* 0x000000ff00ba7202 */ /* 0x001fd60000000f00 */
[----:B------:R-:W-:Y:S05]  /*a440*/  @!P1 BRA `(.L_x_4435) ;  /* 0x00000000002c9947 */ /* 0x000fea0003800000 */
        /* <DEDUP_REMOVED lines=11> */
.L_x_4435:
[----:B------:R-:W-:Y:S05]  /*a500*/  BSYNC.RECONVERGENT B0 ;  /* 0x0000000000007941 */ /* 0x000fea0003800200 */
.L_x_4434:
        /* <DEDUP_REMOVED lines=13> */
.L_x_4433:
        /* <DEDUP_REMOVED lines=15> */
.L_x_4438:
[----:B------:R-:W-:Y:S05]  /*a6d0*/  BSYNC.RECONVERGENT B0 ;  /* 0x0000000000007941 */ /* 0x000fea0003800200 */
.L_x_4437:
        /* <DEDUP_REMOVED lines=13> */
.L_x_4436:
        /* <DEDUP_REMOVED lines=16> */
.L_x_4441:
[----:B------:R-:W-:Y:S05]  /*a8b0*/  BSYNC.RECONVERGENT B0 ;  /* 0x0000000000007941 */ /* 0x000fea0003800200 */
.L_x_4440:
        /* <DEDUP_REMOVED lines=13> */
.L_x_4439:
[----:B------:R-:W-:Y:S05]  /*a990*/  BRA.U !UP2, `(.L_x_4442) ;  /* 0x000000010a707547 */ /* 0x000fea000b800000 */
[----:B------:R-:W-:Y:S01]  /*a9a0*/  LOP3.LUT P1, RZ, R201, 0xff0000, RZ, 0xc0, !PT ;  /* 0x00ff0000c9ff7812 */ /* 0x000fe2000782c0ff */
[----:B------:R-:W-:Y:S01]  /*a9b0*/  BSSY.RECONVERGENT B0, `(.L_x_4443) ;  /* 0x000000d000007945 */ /* 0x000fe20003800200 */
[----:B0-----:R-:W-:-:S11]  /*a9c0*/  IMAD.MOV.U32 R186, RZ, RZ, RZ ;  /* 0x000000ffffba7224 */ /* 0x001fd600078e00ff */
        /* <DEDUP_REMOVED lines=11> */
.L_x_4444:
[----:B------:R-:W-:Y:S05]  /*aa80*/  BSYNC.RECONVERGENT B0 ;  /* 0x0000000000007941 */ /* 0x000fea0003800200 */
.L_x_4443:
        /* <DEDUP_REMOVED lines=13> */
.L_x_4442:
[----:B------:R-:W-:Y:S05]  /*ab60*/  BRA.U !UP2, `(.L_x_4408) ;  /* 0x000000010a787547 */ /* 0x000fea000b800000 */
[----:B------:R-:W-:Y:S01]  /*ab70*/  ISETP.GE.U32.AND P1, PT, R200, RZ, PT ;  /* 0x000000ffc800720c */ /* 0x000fe20003f26070 */
[----:B------:R-:W-:Y:S01]  /*ab80*/  BSSY.RECONVERGENT B0, `(.L_x_4445) ;  /* 0x000000f000007945 */ /* 0x000fe20003800200 */
[----:B0-----:R-:W-:Y:S02]  /*ab90*/  HFMA2 R186, -RZ, RZ, 0, 0 ;  /* 0x00000000ffba7431 */ /* 0x001fe400000001ff */
[----:B------:R-:W-:-:S13]  /*aba0*/  ISETP.GE.U32.AND.EX P1, PT, R201, 0x1000000, PT, P1 ;  /* 0x01000000c900780c */ /* 0x000fda0003f26110 */
        /* <DEDUP_REMOVED lines=12> */
.L_x_4446:
[----:B------:R-:W-:Y:S05]  /*ac70*/  BSYNC.RECONVERGENT B0 ;  /* 0x0000000000007941 */ /* 0x000fea0003800200 */
.L_x_4445:
        /* <DEDUP_REMOVED lines=13> */
.L_x_4408:
[----:B0-----:R-:W0:Y:S01]  /*ad50*/  @P0 LDC.64 R186, c[0x0][0x478] ;  /* 0x00011e00ffba0b82 */ /* 0x001e220000000a00 */
[----:B------:R-:W-:Y:S01]  /*ad60*/  PLOP3.LUT P1, PT, PT, PT, UP2, 0x80, 0x8 ;  /* 0x000000000008781c */ /* 0x000fe20003f2f028 */
[----:B------:R-:W1:Y:S01]  /*ad70*/  @UP2 LDCU.64 UR10, c[0x0][0x468] ;  /* 0x00008d00ff0a27ac */ /* 0x000e620008000a00 */
[----:B------:R-:W-:-:S05]  /*ad80*/  @P0 IADD3 R200, PT, PT, R184, 0x200, RZ ;  /* 0x00000200b8c80810 */ /* 0x000fca0007ffe0ff */
[----:B0-----:R-:W-:Y:S01]  /*ad90*/  @P0 IMAD.WIDE.U32 R186, R200, 0x10, R186 ;  /* 0x00000010c8ba0825 */ /* 0x001fe200078e00ba */
[----:B------:R-:W-:-:S04]  /*ada0*/  IADD3 R200, PT, PT, R185, 0x300, RZ ;  /* 0x00000300b9c87810 */ /* 0x000fc80007ffe0ff */
[----:B------:R0:W-:Y:S02]  /*adb0*/  @P0 STG.E.128 desc[UR22][R186.64], R180 ;  /* 0x000000b4ba000986 */ /* 0x0001e4000c101d16 */
[----:B0-----:R-:W-:Y:S02]  /*adc0*/  MOV R187, 0x10 ;  /* 0x0000001000bb7802 */ /* 0x001fe40000000f00 */
[----:B------:R-:W-:-:S05]  /*add0*/  @P1 IADD3 R186, PT, PT, R185, 0x200, RZ ;  /* 0x00000200b9ba1810 */ /* 0x000fca0007ffe0ff */
[----:B-1----:R-:W-:-:S05]  /*ade0*/  @P1 IMAD.WIDE.U32 R186, R186, R187, UR10 ;  /* 0x0000000ababa1e25 */ /* 0x002fca000f8e00bb */
[----:B------:R0:W-:Y:S01]  /*adf0*/  @P1 STG.E.128 desc[UR22][R186.64], R176 ;  /* 0x000000b0ba001986 */ /* 0x0001e2000c101d16 */
[----:B------:R-:W-:Y:S05]  /*ae00*/  BRA.U !UP2, `(.L_x_4447) ;  /* 0x000000010a0c7547 */ /* 0x000fea000b800000 */
[----:B-----5:R-:W1:Y:S02]  /*ae10*/  LDC.64 R172, c[0x0][0x390] ;  /* 0x0000e400ffac7b82 */ /* 0x020e640000000a00 */
[----:B-1----:R-:W-:-:S06]  /*ae20*/  IMAD.WIDE.U32 R172, R200, 0x10, R172 ;  /* 0x00000010c8ac7825 */ /* 0x002fcc00078e00ac */
[----:B------:R-:W5:Y:S02]  /*ae30*/  LDG.E.128 R172, desc[UR22][R172.64] ;  /* 0x00000016acac7981 */ /* 0x000f64000c1e1d00 */
.L_x_4447:
[----:B------:R-:W-:Y:S05]  /*ae40*/  BRA.U !UP0, `(.L_x_4448) ;  /* 0x0000001108ac7547 */ /* 0x000fea000b800000 */
[----:B------:R-:W-:Y:S05]  /*ae50*/  @!P0 BRA `(.L_x_4449) ;  /* 0x00000008005c8947 */ /* 0x000fea0003800000 */
[----:B------:R-:W-:Y:S02]  /*ae60*/  ISETP.LT.AND P1, PT, RZ, UR31, PT ;  /* 0x0000001fff007c0c */ /* 0x000fe4000bf21270 */
[----:B------:R-:W-:Y:S02]  /*ae70*/  MOV R182, UR20 ;  /* 0x0000001400b67c02 */ /* 0x000fe40008000f00 */
[----:B------:R-:W-:Y:S02]  /*ae80*/  MOV R181, UR20 ;  /* 0x0000001400b57c02 */ /* 0x000fe40008000f00 */
[C---:B------:R-:W-:Y:S02]  /*ae90*/  PRMT R180, R168.reuse, 0x7632, R180 ;  /* 0x00007632a8b47816 */ /* 0x040fe400000000b4 */
[----:B------:R-:W-:Y:S02]  /*aea0*/  SHF.L.U32 R185, R168, 0x10, RZ ;  /* 0x00000010a8b97819 */ /* 0x000fe400000006ff */
        /* <DEDUP_REMOVED lines=19> */
.L_x_4450:
[----:B------:R-:W-:Y:S05]  /*afe0*/  BRA.U !UP2, `(.L_x_4451) ;  /* 0x000000010a307547 */ /* 0x000fea000b800000 */
[----:B------:R-:W-:Y:S01]  /*aff0*/  LOP3.LUT P2, RZ, R198, 0xff00, RZ, 0xc0, !PT ;  /* 0x0000ff00c6ff7812 */ /* 0x000fe2000784c0ff */
[----:B------:R-:W-:Y:S01]  /*b000*/  FMUL.FTZ R181, R180, UR25 ;  /* 0x00000019b4b57c20 */ /* 0x000fe20008410000 */
[----:B------:R-:W-:-:S03]  /*b010*/  IMAD.MOV.U32 R183, RZ, RZ, RZ ;  /* 0x000000ffffb77224 */ /* 0x000fc600078e00ff */
        /* <DEDUP_REMOVED lines=8> */
[----:B0-----:R-:W-:-:S07]  /*b0a0*/  PRMT R176, R176, 0x5410, R181 ;  /* 0x00005410b0b07816 */ /* 0x001fce00000000b5 */
.L_x_4451:
        /* <DEDUP_REMOVED lines=10> */
[----:B0----5:R-:W-:-:S05]  /*b150*/  @P2 SHF.L.U32 R186, R173, 0x10, RZ ;  /* 0x00000010adba2819 */ /* 0x021fca00000006ff */
[-C--:B------:R-:W-:Y:S01]  /*b160*/  @P2 FMUL.FTZ R183, R186, R182.reuse ;  /* 0x000000b6bab72220 */ /* 0x080fe20000410000 */
[----:B------:R-:W-:-:S03]  /*b170*/  FMUL.FTZ R182, R130, R182 ;  /* 0x000000b682b67220 */ /* 0x000fc60000410000 */
[----:B------:R-:W-:Y:S02]  /*b180*/  FADD.FTZ R50, R50, R183 ;  /* 0x000000b732327221 */ /* 0x000fe40000010000 */
[----:B------:R-:W-:-:S04]  /*b190*/  FSEL R182, R182, RZ, P2 ;  /* 0x000000ffb6b67208 */ /* 0x000fc80001000000 */
[----:B------:R-:W-:-:S04]  /*b1a0*/  F2FP.BF16.F32.PACK_AB R182, RZ, R182 ;  /* 0x000000b6ffb6723e */ /* 0x000fc800000010ff */
[----:B------:R-:W-:-:S07]  /*b1b0*/  PRMT R177, R182, 0x7610, R177 ;  /* 0x00007610b6b17816 */ /* 0x000fce00000000b1 */
.L_x_4452:
[----:B------:R-:W-:Y:S02]  /*b1c0*/  MOV R182, UR20 ;  /* 0x0000001400b67c02 */ /* 0x000fe40008000f00 */
[----:B------:R-:W-:-:S03]  /*b1d0*/  PRMT R183, R169, 0x7632, R183 ;  /* 0x00007632a9b77816 */ /* 0x000fc600000000b7 */
[----:B------:R-:W-:Y:S01]  /*b1e0*/  @P1 FFMA.FTZ R182, R231, R182, UR32 ;  /* 0x00000020e7b61e23 */ /* 0x000fe200080100b6 */
[----:B0-----:R-:W-:-:S03]  /*b1f0*/  SHF.L.U32 R186, R183, 0x10, RZ ;  /* 0x00000010b7ba7819 */ /* 0x001fc600000006ff */
[----:B------:R-:W-:-:S04]  /*b200*/  @P1 FADD.FTZ R182, R232, -R182 ;  /* 0x800000b6e8b61221 */ /* 0x000fc80000010000 */
[----:B------:R-:W-:Y:S01]  /*b210*/  @P1 FFMA.FTZ R186, R182, UR30, R186 ;  /* 0x0000001eb6ba1c23 */ /* 0x000fe200080100ba */
[----:B------:R-:W-:Y:S06]  /*b220*/  BRA.U !UP2, `(.L_x_4453) ;  /* 0x000000010a307547 */ /* 0x000fec000b800000 */
[----:B------:R-:W-:Y:S01]  /*b230*/  LOP3.LUT P2, RZ, R198, 0xff000000, RZ, 0xc0, !PT ;  /* 0xff000000c6ff7812 */ /* 0x000fe2000784c0ff */
[----:B------:R-:W-:Y:S01]  /*b240*/  FMUL.FTZ R182, R186, UR25 ;  /* 0x00000019bab67c20 */ /* 0x000fe20008410000 */
[----:B------:R-:W-:-:S03]  /*b250*/  MOV R187, RZ ;  /* 0x000000ff00bb7202 */ /* 0x000fc60000000f00 */
        /* <DEDUP_REMOVED lines=9> */
.L_x_4453:
        /* <DEDUP_REMOVED lines=17> */
.L_x_4454:
        /* <DEDUP_REMOVED lines=19> */
.L_x_4455:
[----:B------:R-:W-:Y:S02]  /*b530*/  MOV R183, UR20 ;  /* 0x0000001400b77c02 */ /* 0x000fe40008000f00 */
[----:B------:R-:W-:Y:S01]  /*b540*/  F2FP.BF16.F32.PACK_AB R181, R186, R181 ;  /* 0x000000b5bab5723e */ /* 0x000fe200000010ff */
[----:B------:R-:W-:Y:S01]  /*b550*/  IMAD.U32 R186, RZ, RZ, UR20 ;  /* 0x00000014ffba7e24 */ /* 0x000fe2000f8e00ff */
[----:B------:R-:W-:Y:S01]  /*b560*/  F2FP.BF16.F32.PACK_AB R180, R180, R185 ;  /* 0x000000b9b4b4723e */ /* 0x000fe200000010ff */
[----:B------:R-:W-:Y:S01]  /*b570*/  @P1 FFMA.FTZ R183, R208, R183, UR32 ;  /* 0x00000020d0b71e23 */ /* 0x000fe200080100b7 */
[----:B------:R-:W-:Y:S01]  /*b580*/  PRMT R185, R171, 0x7632, R185 ;  /* 0x00007632abb97816 */ /* 0x000fe200000000b9 */
[----:B------:R-:W-:Y:S01]  /*b590*/  @P1 FFMA.FTZ R186, R235, R186, UR32 ;  /* 0x00000020ebba1e23 */ /* 0x000fe200080100ba */
[----:B------:R-:W-:Y:S01]  /*b5a0*/  F2FP.BF16.F32.PACK_AB R182, R187, R182 ;  /* 0x000000b6bbb6723e */ /* 0x000fe200000010ff */
[----:B------:R-:W-:Y:S01]  /*b5b0*/  @P1 FADD.FTZ R201, R212, -R183 ;  /* 0x800000b7d4c91221 */ /* 0x000fe20000010000 */
[----:B------:R-:W-:Y:S01]  /*b5c0*/  SHF.L.U32 R183, R171, 0x10, RZ ;  /* 0x00000010abb77819 */ /* 0x000fe200000006ff */
[----:B------:R-:W-:Y:S01]  /*b5d0*/  @P1 FADD.FTZ R186, R236, -R186 ;  /* 0x800000baecba1221 */ /* 0x000fe20000010000 */
[----:B------:R-:W-:-:S03]  /*b5e0*/  SHF.L.U32 R185, R185, 0x10, RZ ;  /* 0x00000010b9b97819 */ /* 0x000fc600000006ff */
[----:B------:R-:W-:Y:S02]  /*b5f0*/  @P1 FFMA.FTZ R183, R201, UR30, R183 ;  /* 0x0000001ec9b71c23 */ /* 0x000fe400080100b7 */
        /* <DEDUP_REMOVED lines=13> */
.L_x_4456:
        /* <DEDUP_REMOVED lines=16> */
.L_x_4449:
[----:B------:R-:W-:Y:S01]  /*b7d0*/  ISETP.LT.AND P2, PT, RZ, UR31, PT ;  /* 0x0000001fff007c0c */ /* 0x000fe2000bf41270 */
[----:B------:R-:W-:-:S12]  /*b7e0*/  BRA.U !UP2, `(.L_x_4458) ;  /* 0x000000010a407547 */ /* 0x000fd8000b800000 */
[----:B------:R-:W-:Y:S02]  /*b7f0*/  MOV R185, UR20 ;  /* 0x0000001400b97c02 */ /* 0x000fe40008000f00 */
[----:B------:R-:W-:Y:S02]  /*b800*/  LOP3.LUT P1, RZ, R198, 0xff, RZ, 0xc0, !PT ;  /* 0x000000ffc6ff7812 */ /* 0x000fe4000782c0ff */
[----:B0-----:R-:W-:Y:S01]  /*b810*/  SHF.L.U32 R186, R168, 0x10, RZ ;  /* 0x00000010a8ba7819 */ /* 0x001fe200000006ff */
        /* <DEDUP_REMOVED lines=13> */
.L_x_4458:
[----:B------:R-:W-:Y:S05]  /*b8f0*/  BRA.U !UP2, `(.L_x_4459) ;  /* 0x000000010a487547 */ /* 0x000fea000b800000 */
[----:B------:R-:W-:Y:S02]  /*b900*/  MOV R185, UR20 ;  /* 0x0000001400b97c02 */ /* 0x000fe40008000f00 */
[----:B------:R-:W-:Y:S02]  /*b910*/  LOP3.LUT P1, RZ, R198, 0xff00, RZ, 0xc0, !PT ;  /* 0x0000ff00c6ff7812 */ /* 0x000fe4000782c0ff */
[----:B0-----:R-:W-:Y:S01]  /*b920*/  PRMT R186, R168, 0x7632, R186 ;  /* 0x00007632a8ba7816 */ /* 0x001fe200000000ba */
        /* <DEDUP_REMOVED lines=15> */
.L_x_4459:
[----:B------:R-:W-:Y:S05]  /*ba20*/  BRA.U !UP2, `(.L_x_4460) ;  /* 0x000000010a407547 */ /* 0x000fea000b800000 */
        /* <DEDUP_REMOVED lines=16> */
.L_x_4460:
[----:B------:R-:W-:Y:S05]  /*bb30*/  BRA.U !UP2, `(.L_x_4461) ;  /* 0x000000010a487547 */ /* 0x000fea000b800000 */
[----:B------:R-:W-:Y:S02]  /*bb40*/  MOV R185, UR20 ;  /* 0x0000001400b97c02 */ /* 0x000fe40008000f00 */
[----:B------:R-:W-:Y:S02]  /*bb50*/  LOP3.LUT P1, RZ, R198, 0xff000000, RZ, 0xc0, !PT ;  /* 0xff000000c6ff7812 */ /* 0x000fe4000782c0ff */
[----:B0-----:R-:W-:Y:S01]  /*bb60*/  PRMT R186, R169, 0x7632, R186 ;  /* 0x00007632a9ba7816 */ /* 0x001fe200000000ba */
[----:B------:R-:W-:Y:S01]  /*bb70*/  @P2 FFMA.FTZ R185, R231, R185, UR32 ;  /* 0x00000020e7b92e23 */ /* 0x000fe200080100b9 */
[----:B------:R-:W-:-:S03]  /*bb80*/  MOV R187, RZ ;  /* 0x000000ff00bb7202 */ /* 0x000fc60000000f00 */
[----:B------:R-:W-:Y:S02]  /*bb90*/  IMAD.U32 R186, R186, 0x10000, RZ ;  /* 0x00010000baba7824 */ /* 0x000fe400078e00ff */
[----:B------:R-:W-:-:S04]  /*bba0*/  @P2 FADD.FTZ R185, R232, -R185 ;  /* 0x800000b9e8b92221 */ /* 0x000fc80000010000 */
[----:B------:R-:W-:Y:S01]  /*bbb0*/  @P2 FFMA.FTZ R186, R185, UR30, R186 ;  /* 0x0000001eb9ba2c23 */ /* 0x000fe200080100ba */
[----:B-----5:R-:W-:-:S03]  /*bbc0*/  @P1 PRMT R185, R173, 0x7632, R185 ;  /* 0x00007632adb91816 */ /* 0x020fc600000000b9 */
        /* <DEDUP_REMOVED lines=9> */
.L_x_4461:
        /* <DEDUP_REMOVED lines=17> */
.L_x_4462:
        /* <DEDUP_REMOVED lines=19> */
.L_x_4463:
        /* <DEDUP_REMOVED lines=17> */
.L_x_4464:
[----:B------:R-:W-:Y:S05]  /*bfb0*/  BRA.U !UP2, `(.L_x_4457) ;  /* 0x000000190a287547 */ /* 0x000fea000b800000 */
[----:B------:R-:W-:Y:S02]  /*bfc0*/  ISETP.GE.U32.AND P1, PT, R198, RZ, PT ;  /* 0x000000ffc600720c */ /* 0x000fe40003f26070 */
[----:B------:R-:W-:Y:S02]  /*bfd0*/  MOV R185, UR20 ;  /* 0x0000001400b97c02 */ /* 0x000fe40008000f00 */
[----:B------:R-:W-:Y:S02]  /*bfe0*/  ISETP.GE.U32.AND.EX P1, PT, R199, 0x1000000, PT, P1 ;  /* 0x01000000c700780c */ /* 0x000fe40003f26110 */
        /* <DEDUP_REMOVED lines=17> */
.L_x_4448:
        /* <DEDUP_REMOVED lines=19> */
.L_x_4466:
        /* <DEDUP_REMOVED lines=17> */
[----:B0-----:R-:W-:-:S07]  /*c340*/  PRMT R176, R176, 0x5410, R181 ;  /* 0x00005410b0b07816 */ /* 0x001fce00000000b5 */
.L_x_4467:
        /* <DEDUP_REMOVED lines=17> */
.L_x_4468:
        /* <DEDUP_REMOVED lines=18> */
.L_x_4469:
[----:B------:R-:W-:-:S05]  /*c580*/  MOV R182, UR20 ;  /* 0x0000001400b67c02 */ /* 0x000fca0008000f00 */
[----:B------:R-:W-:-:S04]  /*c590*/  FFMA.FTZ R182, R207, R182, UR32 ;  /* 0x00000020cfb67e23 */ /* 0x000fc800080100b6 */
[----:B------:R-:W-:-:S04]  /*c5a0*/  FADD.FTZ R182, R211, -R182 ;  /* 0x800000b6d3b67221 */ /* 0x000fc80000010000 */
[----:B------:R-:W-:-:S05]  /*c5b0*/  FMUL.FTZ R182, R182, UR30 ;  /* 0x0000001eb6b67c20 */ /* 0x000fca0008410000 */
[----:B------:R-:W-:Y:S01]  /*c5c0*/  FSEL R182, R182, RZ, P1 ;  /* 0x000000ffb6b67208 */ /* 0x000fe20000800000 */
[----:B------:R-:W-:Y:S06]  /*c5d0*/  BRA.U !UP2, `(.L_x_4470) ;  /* 0x000000010a2c7547 */ /* 0x000fec000b800000 */
[----:B------:R-:W-:Y:S01]  /*c5e0*/  LOP3.LUT P2, RZ, R199, 0xff, RZ, 0xc0, !PT ;  /* 0x000000ffc7ff7812 */ /* 0x000fe2000784c0ff */
[----:B0-----:R-:W-:Y:S01]  /*c5f0*/  FMUL.FTZ R186, R182, UR25 ;  /* 0x00000019b6ba7c20 */ /* 0x001fe20008410000 */
        /* <DEDUP_REMOVED lines=9> */
.L_x_4470:
[----:B0-----:R-:W-:-:S05]  /*c690*/  MOV R186, UR20 ;  /* 0x0000001400ba7c02 */ /* 0x001fca0008000f00 */
        /* <DEDUP_REMOVED lines=17> */
.L_x_4471:
        /* <DEDUP_REMOVED lines=25> */
.L_x_4472:
        /* <DEDUP_REMOVED lines=16> */
.L_x_4465:
[----:B------:R-:W-:Y:S05]  /*ca40*/  BRA.U !UP2, `(.L_x_4473) ;  /* 0x000000010a707547 */ /* 0x000fea000b800000 */
[----:B------:R-:W-:Y:S01]  /*ca50*/  LOP3.LUT P1, RZ, R198, 0xff, RZ, 0xc0, !PT ;  /* 0x000000ffc6ff7812 */ /* 0x000fe2000782c0ff */
[----:B------:R-:W-:Y:S01]  /*ca60*/  BSSY.RECONVERGENT B0, `(.L_x_4474) ;  /* 0x000000d000007945 */ /* 0x000fe20003800200 */
[----:B------:R-:W-:-:S11]  /*ca70*/  HFMA2 R185, -RZ, RZ, 0, 0 ;  /* 0x00000000ffb97431 */ /* 0x000fd600000001ff */
[----:B------:R-:W-:Y:S05]  /*ca80*/  @!P1 BRA `(.L_x_4475) ;  /* 0x0000000000289947 */ /* 0x000fea0003800000 */
[----:B------:R-:W-:Y:S02]  /*ca90*/  MOV R185, UR20 ;  /* 0x0000001400b97c02 */ /* 0x000fe40008000f00 */
[----:B------:R-:W-:Y:S02]  /*caa0*/  ISETP.LT.AND P2, PT, RZ, UR31, PT ;  /* 0x0000001fff007c0c */ /* 0x000fe4000bf41270 */
[----:B0----5:R-:W-:Y:S01]  /*cab0*/  SHF.L.U32 R186, R172, 0x10, RZ ;  /* 0x00000010acba7819 */ /* 0x021fe200000006ff */
[----:B------:R-:W-:-:S04]  /*cac0*/  FFMA.FTZ R185, R197, R185, UR32 ;  /* 0x00000020c5b97e23 */ /* 0x000fc800080100b9 */
[----:B------:R-:W-:-:S04]  /*cad0*/  FADD.FTZ R185, R209, -R185 ;  /* 0x800000b9d1b97221 */ /* 0x000fc80000010000 */
[----:B------:R-:W-:-:S05]  /*cae0*/  FMUL.FTZ R185, R185, UR30 ;  /* 0x0000001eb9b97c20 */ /* 0x000fca0008410000 */
[----:B------:R-:W-:-:S05]  /*caf0*/  FSEL R185, R185, RZ, P2 ;  /* 0x000000ffb9b97208 */ /* 0x000fca0001000000 */
[----:B------:R-:W-:-:S04]  /*cb00*/  FMUL.FTZ R185, R185, UR25 ;  /* 0x00000019b9b97c20 */ /* 0x000fc80008410000 */
[----:B------:R-:W-:-:S04]  /*cb10*/  FMUL.FTZ R185, R185, UR24 ;  /* 0x00000018b9b97c20 */ /* 0x000fc80008410000 */
[----:B------:R-:W-:-:S07]  /*cb20*/  FMUL.FTZ R185, R186, R185 ;  /* 0x000000b9bab97220 */ /* 0x000fce0000410000 */
.L_x_4475:
[----:B------:R-:W-:Y:S05]  /*cb30*/  BSYNC.RECONVERGENT B0 ;  /* 0x0000000000007941 */ /* 0x000fea0003800200 */
.L_x_4474:
        /* <DEDUP_REMOVED lines=12> */
[----:B0-----:R-:W-:-:S07]  /*cc00*/  PRMT R176, R185, 0x7610, R176 ;  /* 0x00007610b9b07816 */ /* 0x001fce00000000b0 */
.L_x_4473:
[----:B------:R-:W-:Y:S05]  /*cc10*/  BRA.U !UP2, `(.L_x_4476) ;  /* 0x000000010a747547 */ /* 0x000fea000b800000 */
[----:B------:R-:W-:Y:S01]  /*cc20*/  LOP3.LUT P1, RZ, R198, 0xff00, RZ, 0xc0, !PT ;  /* 0x0000ff00c6ff7812 */ /* 0x000fe2000782c0ff */
[----:B------:R-:W-:Y:S01]  /*cc30*/  BSSY.RECONVERGENT B0, `(.L_x_4477) ;  /* 0x000000e000007945 */ /* 0x000fe20003800200 */
[----:B------:R-:W-:-:S11]  /*cc40*/  MOV R185, RZ ;  /* 0x000000ff00b97202 */ /* 0x000fd60000000f00 */
[----:B------:R-:W-:Y:S05]  /*cc50*/  @!P1 BRA `(.L_x_4478) ;  /* 0x00000000002c9947 */ /* 0x000fea0003800000 */
[----:B------:R-:W-:Y:S02]  /*cc60*/  MOV R185, UR20 ;  /* 0x0000001400b97c02 */ /* 0x000fe40008000f00 */
[----:B------:R-:W-:Y:S02]  /*cc70*/  ISETP.LT.AND P2, PT, RZ, UR31, PT ;  /* 0x0000001fff007c0c */ /* 0x000fe4000bf41270 */
[----:B0----5:R-:W-:Y:S01]  /*cc80*/  PRMT R186, R172, 0x7632, R186 ;  /* 0x00007632acba7816 */ /* 0x021fe200000000ba */
        /* <DEDUP_REMOVED lines=8> */
.L_x_4478:
[----:B------:R-:W-:Y:S05]  /*cd10*/  BSYNC.RECONVERGENT B0 ;  /* 0x0000000000007941 */ /* 0x000fea0003800200 */
.L_x_4477:
        /* <DEDUP_REMOVED lines=13> */
.L_x_4476:
        /* <DEDUP_REMOVED lines=15> */
.L_x_4481:
[----:B------:R-:W-:Y:S05]  /*cee0*/  BSYNC.RECONVERGENT B0 ;  /* 0x0000000000007941 */ /* 0x000fea0003800200 */
.L_x_4480:
        /* <DEDUP_REMOVED lines=13> */
.L_x_4479:
        /* <DEDUP_REMOVED lines=16> */
.L_x_4484:
[----:B------:R-:W-:Y:S05]  /*d0c0*/  BSYNC.RECONVERGENT B0 ;  /* 0x0000000000007941 */ /* 0x000fea0003800200 */
.L_x_4483:
        /* <DEDUP_REMOVED lines=13> */
.L_x_4482:
        /* <DEDUP_REMOVED lines=15> */
.L_x_4487:
[----:B------:R-:W-:Y:S05]  /*d290*/  BSYNC.RECONVERGENT B0 ;  /* 0x0000000000007941 */ /* 0x000fea0003800200 */
.L_x_4486:
        /* <DEDUP_REMOVED lines=13> */
.L_x_4485:
        /* <DEDUP_REMOVED lines=16> */
.L_x_4490:
[----:B------:R-:W-:Y:S05]  /*d470*/  BSYNC.RECONVERGENT B0 ;  /* 0x0000000000007941 */ /* 0x000fea0003800200 */
.L_x_4489:
        /* <DEDUP_REMOVED lines=13> */
.L_x_4488:
        /* <DEDUP_REMOVED lines=15> */
.L_x_4493:
[----:B------:R-:W-:Y:S05]  /*d640*/  BSYNC.RECONVERGENT B0 ;  /* 0x0000000000007941 */ /* 0x000fea0003800200 */
.L_x_4492:
        /* <DEDUP_REMOVED lines=13> */
.L_x_4491:
[----:B------:R-:W-:Y:S05]  /*d720*/  BRA.U !UP2, `(.L_x_4457) ;  /* 0x000000010a4c7547 */ /* 0x000fea000b800000 */
[----:B------:R-:W-:Y:S02]  /*d730*/  MOV R185, UR20 ;  /* 0x0000001400b97c02 */ /* 0x000fe40008000f00 */
[----:B------:R-:W-:Y:S02]  /*d740*/  ISETP.GE.U32.AND P1, PT, R198, RZ, PT ;  /* 0x000000ffc600720c */ /* 0x000fe40003f26070 */
[----:B------:R-:W-:Y:S01]  /*d750*/  ISETP.LT.AND P2, PT, RZ, UR31, PT ;  /* 0x0000001fff007c0c */ /* 0x000fe2000bf41270 */
[----:B------:R-:W-:Y:S01]  /*d760*/  FFMA.FTZ R185, R235, R185, UR32 ;  /* 0x00000020ebb97e23 */ /* 0x000fe200080100b9 */
[----:B------:R-:W-:Y:S02]  /*d770*/  ISETP.GE.U32.AND.EX P1, PT, R199, 0x1000000, PT, P1 ;  /* 0x01000000c700780c */ /* 0x000fe40003f26110 */
[----:B0-----:R-:W-:Y:S01]  /*d780*/  MOV R187, RZ ;  /* 0x000000ff00bb7202 */ /* 0x001fe20000000f00 */
[----:B------:R-:W-:-:S04]  /*d790*/  FADD.FTZ R185, R236, -R185 ;  /* 0x800000b9ecb97221 */ /* 0x000fc80000010000 */
[----:B------:R-:W-:-:S05]  /*d7a0*/  FMUL.FTZ R185, R185, UR30 ;  /* 0x0000001eb9b97c20 */ /* 0x000fca0008410000 */
[----:B------:R-:W-:-:S05]  /*d7b0*/  FSEL R185, R185, RZ, P2 ;  /* 0x000000ffb9b97208 */ /* 0x000fca0001000000 */
[----:B------:R-:W-:Y:S01]  /*d7c0*/  FMUL.FTZ R186, R185, UR25 ;  /* 0x00000019b9ba7c20 */ /* 0x000fe20008410000 */
[----:B-----5:R-:W-:-:S03]  /*d7d0*/  @P1 PRMT R185, R175, 0x7632, R185 ;  /* 0x00007632afb91816 */ /* 0x020fc600000000b9 */
        /* <DEDUP_REMOVED lines=8> */
.L_x_4457:
[----:B0-----:R-:W0:Y:S01]  /*d860*/  @P0 LDC.64 R186, c[0x0][0x478] ;  /* 0x00011e00ffba0b82 */ /* 0x001e220000000a00 */
[----:B------:R-:W-:Y:S01]  /*d870*/  @P0 IADD3 R184, PT, PT, R184, 0x300, RZ ;  /* 0x00000300b8b80810 */ /* 0x000fe20007ffe0ff */
[----:B------:R-:W1:Y:S01]  /*d880*/  @UP2 LDCU.64 UR10, c[0x0][0x468] ;  /* 0x00008d00ff0a27ac */ /* 0x000e620008000a00 */
[----:B------:R-:W-:Y:S02]  /*d890*/  UIADD3 UR8, UPT, UPT, UR8, UR26, URZ ;  /* 0x0000001a08087290 */ /* 0x000fe4000fffe0ff */
[----:B------:R-:W-:Y:S02]  /*d8a0*/  UPLOP3.LUT UP1, UPT, UPT, UPT, UP1, 0x40, 0x4 ;  /* 0x000000000004789c */ /* 0x000fe40003f2e810 */
[----:B------:R-:W-:Y:S01]  /*d8b0*/  UISETP.GE.AND UP0, UPT, UR8, UR27, UPT ;  /* 0x0000001b0800728c */ /* 0x000fe2000bf06270 */
[----:B0-----:R-:W-:-:S05]  /*d8c0*/  @P0 IMAD.WIDE.U32 R184, R184, 0x10, R186 ;  /* 0x00000010b8b80825 */ /* 0x001fca00078e00ba */
[----:B------:R0:W-:Y:S01]  /*d8d0*/  @P0 STG.E.128 desc[UR22][R184.64], R180 ;  /* 0x000000b4b8000986 */ /* 0x0001e2000c101d16 */
[----:B------:R-:W-:Y:S01]  /*d8e0*/  PLOP3.LUT P0, PT, PT, PT, UP2, 0x80, 0x8 ;  /* 0x000000000008781c */ /* 0x000fe20003f0f028 */
[----:B0-----:R-:W-:-:S12]  /*d8f0*/  HFMA2 R184, -RZ, RZ, 0, 9.5367431640625e-07 ;  /* 0x00000010ffb87431 */ /* 0x001fd800000001ff */
[----:B-1----:R-:W-:-:S05]  /*d900*/  @P0 IMAD.WIDE.U32 R184, R200, R184, UR10 ;  /* 0x0000000ac8b80e25 */ /* 0x002fca000f8e00b8 */
[----:B------:R1:W-:Y:S01]  /*d910*/  @P0 STG.E.128 desc[UR22][R184.64], R176 ;  /* 0x000000b0b8000986 */ /* 0x0003e2000c101d16 */
[----:B------:R-:W-:Y:S05]  /*d920*/  BRA.U !UP0, `(.L_x_4494) ;  /* 0xffffff2d08307547 */ /* 0x000fea000b83ffff */
.L_x_4294:
        /* <DEDUP_REMOVED lines=35> */
.L_x_4495:
        /* <DEDUP_REMOVED lines=10> */
.L_x_15637:


//--------------------- .text._ZN10layer_norm13ln_bwd_kernelINS_13Kernel_traitsI13__nv_bfloat16S2_fS2_fjLj8192ELj1ELj1ELj8ELj16ENS_18Kernel_traits_baseILj8192ES2_S2_fS2_fjLj256EEEEELb0ELb0ELb0ELb0EEEvNS_9BwdParamsE --------------------------
	.section	.text._ZN10layer_norm13ln_bwd_kernelINS_13Kernel_traitsI13__nv_bfloat16S2_fS2_fjLj8192ELj1ELj1ELj8ELj16ENS_18Kernel_traits_baseILj8192ES2_S2_fS2_fjLj256EEEEELb0ELb0ELb0ELb0EEEvNS_9BwdParamsE,"ax",@progbits
	.align	128
        .global         _ZN10layer_norm13ln_bwd_kernelINS_13Kernel_traitsI13__nv_bfloat16S2_fS2_fjLj8192ELj1ELj1ELj8ELj16ENS_18Kernel_traits_baseILj8192ES2_S2_fS2_fjLj256EEEEELb0ELb0ELb0ELb0EEEvNS_9BwdParamsE
        .type           _ZN10layer_norm13ln_bwd_kernelINS_13Kernel_traitsI13__nv_bfloat16S2_fS2_fjLj8192ELj1ELj1ELj8ELj16ENS_18Kernel_traits_baseILj8192ES2_S2_fS2_fjLj256EEEEELb0ELb0ELb0ELb0EEEvNS_9BwdParamsE,@function
        .size           _ZN10layer_norm13ln_bwd_kernelINS_13Kernel_traitsI13__nv_bfloat16S2_fS2_fjLj8192ELj1ELj1ELj8ELj16ENS_18Kernel_traits_baseILj8192ES2_S2_fS2_fjLj256EEEEELb0ELb0ELb0ELb0EEEvNS_9BwdParamsE,(.L_x_15638 - _ZN10layer_norm13ln_bwd_kernelINS_13Kernel_traitsI13__nv_bfloat16S2_fS2_fjLj8192ELj1ELj1ELj8ELj16ENS_18Kernel_traits_baseILj8192ES2_S2_fS2_fjLj256EEEEELb0ELb0ELb0ELb0EEEvNS_9BwdParamsE)
        .other          _ZN10layer_norm13ln_bwd_kernelINS_13Kernel_traitsI13__nv_bfloat16S2_fS2_fjLj8192ELj1ELj1ELj8ELj16ENS_18Kernel_traits_baseILj8192ES2_S2_fS2_fjLj256EEEEELb0ELb0ELb0ELb0EEEvNS_9BwdParamsE,@"STO_CUDA_ENTRY STV_DEFAULT"
_ZN10layer_norm13ln_bwd_kernelINS_13Kernel_traitsI13__nv_bfloat16S2_fS2_fjLj8192ELj1ELj1ELj8ELj16ENS_18Kernel_traits_baseILj8192ES2_S2_fS2_fjLj256EEEEELb0ELb0ELb0ELb0EEEvNS_9BwdParamsE:
.text._ZN10layer_norm13ln_bwd_kernelINS_13Kernel_traitsI13__nv_bfloat16S2_fS2_fjLj8192ELj1ELj1ELj8ELj16ENS_18Kernel_traits_baseILj8192ES2_S2_fS2_fjLj256EEEEELb0ELb0ELb0ELb0EEEvNS_9BwdParamsE:
        /* <DEDUP_REMOVED lines=66> */
[----:B------:R-:W0:Y:S01]  /*0420*/  LDC.64 R6, c[0x0][0x3e0] ;  /* 0x0000f800ff067b82 */ /* 0x000e220000000a00 */
        /* <DEDUP_REMOVED lines=55> */
.L_x_4538:
[----:B------:R-:W4:Y:S08]  /*07a0*/  @P0 LDC.64 R152, c[0x0][0x3e0] ;  /* 0x0000f800ff980b82 */ /* 0x000f300000000a00 */
[----:B------:R-:W0:Y:S08]  /*07b0*/  LDC.64 R154, c[0x0][0x3c0] ;  /* 0x0000f000ff9a7b82 */ /* 0x000e300000000a00 */
[----:B------:R-:W1:Y:S01]  /*07c0*/  LDC R2, c[0x0][0x388] ;  /* 0x0000e200ff027b82 */ /* 0x000e620000000800 */
[----:B----4-:R-:W-:-:S07]  /*07d0*/  @P0 IMAD.WIDE R156, R5, 0x2, R152 ;  /* 0x00000002059c0825 */ /* 0x010fce00078e0298 */
[----:B------:R-:W4:Y:S01]  /*07e0*/  LDC.64 R152, c[0x0][0x3c8] ;  /* 0x0000f200ff987b82 */ /* 0x000f220000000a00 */
[----:B------:R1:W5:Y:S01]  /*07f0*/  @P0 LDG.E.U16 R222, desc[UR8][R156.64] ;  /* 0x000000089cde0981 */ /* 0x000362000c1e1500 */
        /* <DEDUP_REMOVED lines=15> */
[----:B----4-:R-:W-:-:S04]  /*08f0*/  LEA.HI.SX32 R21, R21, R0, 0x1d ;  /* 0x0000000015157211 */ /* 0x010fc800078feaff */
[----:B------:R-:W-:Y:S02]  /*0900*/  MOV R165, R21 ;  /* 0x0000001500a57202 */ /* 0x000fe40000000f00 */
[----:B--2---:R-:W-:Y:S01]  /*0910*/  FSEL R164, R154, RZ, !P6 ;  /* 0x000000ff9aa47208 */ /* 0x004fe20007000000 */
[----:B0-----:R-:W-:Y:S06]  /*0920*/  @!P5 BRA `(.L_x_4498) ;  /* 0x000000040068d947 */ /* 0x001fec0003800000 */
[----:B------:R-:W0:Y:S08]  /*0930*/  LDC.64 R208, c[0x0][0x3a8] ;  /* 0x0000ea00ffd07b82 */ /* 0x000e300000000a00 */
[----:B------:R-:W1:Y:S01]  /*0940*/  LDC.64 R156, c[0x0][0x428] ;  /* 0x00010a00ff9c7b82 */ /* 0x000e620000000a00 */
[----:B0-----:R-:W-:-:S05]  /*0950*/  IMAD.WIDE.U32 R208, R21, 0x20, R208 ;  /* 0x0000002015d07825 */ /* 0x001fca00078e00d0 */
[----:B------:R-:W2:Y:S01]  /*0960*/  LDG.E.128 R152, desc[UR8][R208.64] ;  /* 0x00000008d0987981 */ /* 0x000ea2000c1e1d00 */
[----:B-1----:R-:W-:-:S03]  /*0970*/  IMAD.WIDE.U32 R156, R21, 0x10, R156 ;  /* 0x00000010159c7825 */ /* 0x002fc600078e009c */
[----:B------:R0:W4:Y:S04]  /*0980*/  LDG.E.128 R160, desc[UR8][R208.64+0x10] ;  /* 0x00001008d0a07981 */ /* 0x000128000c1e1d00 */
[----:B------:R-:W4:Y:S01]  /*0990*/  LDG.E.128 R156, desc[UR8][R156.64] ;  /* 0x000000089c9c7981 */ /* 0x000f22000c1e1d00 */
[----:B---3--:R-:W-:-:S04]  /*09a0*/  ISETP.NE.U32.AND P1, PT, RZ, UR10, PT ;  /* 0x0000000aff007c0c */ /* 0x008fc8000bf25070 */
[----:B------:R-:W-:Y:S02]  /*09b0*/  ISETP.NE.AND.EX P1, PT, RZ, UR11, PT, P1 ;  /* 0x0000000bff007c0c */ /* 0x000fe4000bf25310 */
[----:B------:R-:W-:-:S11]  /*09c0*/  SHF.L.U32 R221, R132, 0x10, RZ ;  /* 0x0000001084dd7819 */ /* 0x000fd600000006ff */
[----:B------:R-:W1:Y:S01]  /*09d0*/  @P1 LDC.64 R166, c[0x0][0x438] ;  /* 0x00010e00ffa61b82 */ /* 0x000e620000000a00 */
[----:B------:R-:W-:Y:S02]  /*09e0*/  SHF.L.U32 R218, R8, 0x10, RZ ;  /* 0x0000001008da7819 */ /* 0x000fe400000006ff */
[----:B------:R-:W-:Y:S02]  /*09f0*/  SHF.L.U32 R214, R7, 0x10, RZ ;  /* 0x0000001007d67819 */ /* 0x000fe400000006ff */
[----:B------:R-:W-:Y:S02]  /*0a00*/  SHF.L.U32 R217, R133, 0x10, RZ ;  /* 0x0000001085d97819 */ /* 0x000fe400000006ff */
[----:B------:R-:W-:Y:S02]  /*0a10*/  SHF.L.U32 R213, R134, 0x10, RZ ;  /* 0x0000001086d57819 */ /* 0x000fe400000006ff */
[----:B------:R-:W-:Y:S02]  /*0a20*/  SHF.L.U32 R210, R6, 0x10, RZ ;  /* 0x0000001006d27819 */ /* 0x000fe400000006ff */
[----:B0-----:R-:W-:-:S02]  /*0a30*/  SHF.L.U32 R209, R135, 0x10, RZ ;  /* 0x0000001087d17819 */ /* 0x001fc400000006ff */
[----:B------:R-:W-:Y:S01]  /*0a40*/  SHF.L.U32 R206, R4, 0x10, RZ ;  /* 0x0000001004ce7819 */ /* 0x000fe200000006ff */
[----:B-1----:R-:W-:-:S05]  /*0a50*/  @P1 IMAD.WIDE.U32 R166, R21, 0x20, R166 ;  /* 0x0000002015a61825 */ /* 0x002fca00078e00a6 */
[----:B------:R-:W5:Y:S04]  /*0a60*/  @P1 LDG.E.128 R52, desc[UR8][R166.64] ;  /* 0x00000008a6341981 */ /* 0x000f68000c1e1d00 */
[----:B------:R0:W5:Y:S01]  /*0a70*/  @P1 LDG.E.128 R48, desc[UR8][R166.64+0x10] ;  /* 0x00001008a6301981 */ /* 0x000162000c1e1d00 */
[C---:B--2---:R-:W-:Y:S01]  /*0a80*/  FADD.FTZ R220, -R164.reuse, R153 ;  /* 0x00000099a4dc7221 */ /* 0x044fe20000010100 */
[C---:B------:R-:W-:Y:S01]  /*0a90*/  FADD.FTZ R216, -R164.reuse, R155 ;  /* 0x0000009ba4d87221 */ /* 0x040fe20000010100 */
[----:B------:R-:W-:Y:S02]  /*0aa0*/  FADD.FTZ R152, -R164, R152 ;  /* 0x00000098a4987221 */ /* 0x000fe40000010100 */
[----:B-----5:R-:W-:Y:S01]  /*0ab0*/  FMUL.FTZ R220, R23, R220 ;  /* 0x000000dc17dc7220 */ /* 0x020fe20000410000 */
[----:B----4-:R-:W-:-:S02]  /*0ac0*/  PRMT R153, R156, 0x7632, R153 ;  /* 0x000076329c997816 */ /* 0x010fc40000000099 */
[----:B------:R-:W-:Y:S02]  /*0ad0*/  PRMT R155, R157, 0x7632, R155 ;  /* 0x000076329d9b7816 */ /* 0x000fe4000000009b */
[----:B------:R-:W-:Y:S01]  /*0ae0*/  SHF.L.U32 R156, R156, 0x10, RZ ;  /* 0x000000109c9c7819 */ /* 0x000fe200000006ff */
[----:B------:R-:W-:Y:S01]  /*0af0*/  FMUL.FTZ R216, R23, R216 ;  /* 0x000000d817d87220 */ /* 0x000fe20000410000 */
[----:B------:R-:W-:Y:S02]  /*0b00*/  SHF.L.U32 R153, R153, 0x10, RZ ;  /* 0x0000001099997819 */ /* 0x000fe400000006ff */
[----:B------:R-:W-:Y:S01]  /*0b10*/  SHF.L.U32 R155, R155, 0x10, RZ ;  /* 0x000000109b9b7819 */ /* 0x000fe200000006ff */
[----:B------:R-:W-:Y:S01]  /*0b20*/  FMUL.FTZ R223, R23, R152 ;  /* 0x0000009817df7220 */ /* 0x000fe20000410000 */
[----:B------:R-:W-:Y:S01]  /*0b30*/  FMUL.FTZ R221, R221, R156 ;  /* 0x0000009cdddd7220 */ /* 0x000fe20000410000 */
[----:B------:R-:W-:Y:S01]  /*0b40*/  FADD.FTZ R154, -R164, R154 ;  /* 0x0000009aa49a7221 */ /* 0x000fe20000010100 */
[----:B------:R-:W-:Y:S01]  /*0b50*/  SHF.L.U32 R157, R157, 0x10, RZ ;  /* 0x000000109d9d7819 */ /* 0x000fe200000006ff */
[-C--:B------:R-:W-:Y:S01]  /*0b60*/  FMUL.FTZ R218, R218, R153.reuse ;  /* 0x00000099dada7220 */ /* 0x080fe20000410000 */
[----:B------:R-:W-:Y:S01]  /*0b70*/  FFMA.FTZ R117, R220, R153, R117 ;  /* 0x00000099dc757223 */ /* 0x000fe20000010075 */
[----:B------:R-:W-:Y:S01]  /*0b80*/  FADD.FTZ R85, R85, R153 ;  /* 0x0000009955557221 */ /* 0x000fe20000010000 */
[-C--:B------:R-:W-:Y:S01]  /*0b90*/  FMUL.FTZ R214, R214, R155.reuse ;  /* 0x0000009bd6d67220 */ /* 0x080fe20000410000 */
[----:B------:R-:W-:Y:S01]  /*0ba0*/  FFMA.FTZ R119, R216, R155, R119 ;  /* 0x0000009bd8777223 */ /* 0x000fe20000010077 */
[----:B------:R-:W-:Y:S01]  /*0bb0*/  FADD.FTZ R87, R87, R155 ;  /* 0x0000009b57577221 */ /* 0x000fe20000010000 */
[----:B------:R-:W-:Y:S01]  /*0bc0*/  FADD.FTZ R153, RZ, R221 ;  /* 0x000000ddff997221 */ /* 0x000fe20000010000 */
[----:B------:R-:W-:Y:S01]  /*0bd0*/  FFMA.FTZ R155, R223, R221, RZ ;  /* 0x000000dddf9b7223 */ /* 0x000fe200000100ff */
[----:B------:R-:W-:Y:S01]  /*0be0*/  FMUL.FTZ R219, R23, R154 ;  /* 0x0000009a17db7220 */ /* 0x000fe20000410000 */
[----:B------:R-:W-:Y:S01]  /*0bf0*/  FMUL.FTZ R217, R217, R157 ;  /* 0x0000009dd9d97220 */ /* 0x000fe20000410000 */
[----:B------:R-:W-:Y:S01]  /*0c00*/  FADD.FTZ R152, R153, R218 ;  /* 0x000000da99987221 */ /* 0x000fe20000010000 */
[----:B------:R-:W-:Y:S01]  /*0c10*/  FFMA.FTZ R154, R220, R218, R155 ;  /* 0x000000dadc9a7223 */ /* 0x000fe2000001009b */
[----:B------:R-:W-:Y:S01]  /*0c20*/  PRMT R165, R158, 0x7632, R165 ;  /* 0x000076329ea57816 */ /* 0x000fe200000000a5 */
[----:B------:R-:W-:Y:S01]  /*0c30*/  FADD.FTZ R160, -R164, R160 ;  /* 0x000000a0a4a07221 */ /* 0x000fe20000010100 */
[----:B------:R-:W-:Y:S01]  /*0c40*/  SHF.L.U32 R158, R158, 0x10, RZ ;  /* 0x000000109e9e7819 */ /* 0x000fe200000006ff */
        /* <DEDUP_REMOVED lines=8> */
[C---:B0-----:R-:W-:Y:S01]  /*0cd0*/  PRMT R166, R159.reuse, 0x7632, R166 ;  /* 0x000076329fa67816 */ /* 0x041fe200000000a6 */
[----:B------:R-:W-:Y:S01]  /*0ce0*/  FADD.FTZ R162, -R164, R162 ;  /* 0x000000a2a4a27221 */ /* 0x000fe20000010100 */
[----:B------:R-:W-:Y:S01]  /*0cf0*/  SHF.L.U32 R159, R159, 0x10, RZ ;  /* 0x000000109f9f7819 */ /* 0x000fe200000006ff */
[----:B------:R-:W-:Y:S01]  /*0d00*/  FMUL.FTZ R212, R23, R212 ;  /* 0x000000d417d47220 */ /* 0x000fe20000410000 */
        /* <DEDUP_REMOVED lines=25> */
[----:B------:R-:W-:Y:S01]  /*0ea0*/  IADD3 R165, PT, PT, R21, 0x100, RZ ;  /* 0x0000010015a57810 */ /* 0x000fe20007ffe0ff */
[----:B------:R-:W-:Y:S01]  /*0eb0*/  FADD.FTZ R225, R225, R206 ;  /* 0x000000cee1e17221 */ /* 0x000fe20000010000 */
[----:B------:R-:W-:-:S07]  /*0ec0*/  FFMA.FTZ R224, R208, R206, R153 ;  /* 0x000000ced0e07223 */ /* 0x000fce0000010099 */
.L_x_4498:
[----:B---3--:R-:W-:Y:S05]  /*0ed0*/  BSYNC.RECONVERGENT B0 ;  /* 0x0000000000007941 */ /* 0x008fea0003800200 */
.L_x_4497:
[----:B------:R-:W-:Y:S04]  /*0ee0*/  BSSY.RECONVERGENT B0, `(.L_x_4499) ;  /* 0x000005c000007945 */ /* 0x000fe80003800200 */
[----:B------:R-:W-:Y:S05]  /*0ef0*/  @!P4 BRA `(.L_x_4500) ;  /* 0x000000040068c947 */ /* 0x000fea0003800000 */
[----:B------:R-:W0:Y:S08]  /*0f00*/  LDC.64 R192, c[0x0][0x3a8] ;  /* 0x0000ea00ffc07b82 */ /* 0x000e300000000a00 */
[----:B------:R-:W1:Y:S01]  /*0f10*/  LDC.64 R156, c[0x0][0x428] ;  /* 0x00010a00ff9c7b82 */ /* 0x000e620000000a00 */
[----:B0-----:R-:W-:-:S05]  /*0f20*/  IMAD.WIDE.U32 R192, R165, 0x20, R192 ;  /* 0x00000020a5c07825 */ /* 0x001fca00078e00c0 */
[----:B------:R-:W2:Y:S01]  /*0f30*/  LDG.E.128 R152, desc[UR8][R192.64] ;  /* 0x00000008c0987981 */ /* 0x000ea2000c1e1d00 */
[----:B-1----:R-:W-:-:S03]  /*0f40*/  IMAD.WIDE.U32 R156, R165, 0x10, R156 ;  /* 0x00000010a59c7825 */ /* 0x002fc600078e009c */
[----:B------:R0:W3:Y:S04]  /*0f50*/  LDG.E.128 R160, desc[UR8][R192.64+0x10] ;  /* 0x00001008c0a07981 */ /* 0x0000e8000c1e1d00 */
[----:B------:R-:W4:Y:S01]  /*0f60*/  LDG.E.128 R156, desc[UR8][R156.64] ;  /* 0x000000089c9c7981 */ /* 0x000f22000c1e1d00 */
[----:B------:R-:W-:-:S04]  /*0f70*/  ISETP.NE.U32.AND P1, PT, RZ, UR10, PT ;  /* 0x0000000aff007c0c */ /* 0x000fc8000bf25070 */
        /* <DEDUP_REMOVED lines=8> */
[----:B0-----:R-:W-:Y:S01]  /*1000*/  SHF.L.U32 R193, R131, 0x10, RZ ;  /* 0x0000001083c17819 */ /* 0x001fe200000006ff */
[----:B-1----:R-:W-:-:S05]  /*1010*/  @P1 IMAD.WIDE.U32 R166, R165, 0x20, R166 ;  /* 0x00000020a5a61825 */ /* 0x002fca00078e00a6 */
[----:B------:R-:W5:Y:S04]  /*1020*/  @P1 LDG.E.128 R44, desc[UR8][R166.64] ;  /* 0x00000008a62c1981 */ /* 0x000f68000c1e1d00 */
[----:B------:R0:W5:Y:S01]  /*1030*/  @P1 LDG.E.128 R40, desc[UR8][R166.64+0x10] ;  /* 0x00001008a6281981 */ /* 0x000162000c1e1d00 */
[----:B------:R-:W-:Y:S01]  /*1040*/  IADD3 R165, PT, PT, R165, 0x100, RZ ;  /* 0x00000100a5a57810 */ /* 0x000fe20007ffe0ff */
[C---:B--2---:R-:W-:Y:S01]  /*1050*/  FADD.FTZ R204, -R164.reuse, R153 ;  /* 0x00000099a4cc7221 */ /* 0x044fe20000010100 */
[C---:B------:R-:W-:Y:S01]  /*1060*/  FADD.FTZ R152, -R164.reuse, R152 ;  /* 0x00000098a4987221 */ /* 0x040fe20000010100 */
[----:B------:R-:W-:Y:S02]  /*1070*/  FADD.FTZ R200, -R164, R155 ;  /* 0x0000009ba4c87221 */ /* 0x000fe40000010100 */
[----:B-----5:R-:W-:Y:S01]  /*1080*/  FMUL.FTZ R204, R23, R204 ;  /* 0x000000cc17cc7220 */ /* 0x020fe20000410000 */
[----:B----4-:R-:W-:-:S02]  /*1090*/  PRMT R153, R156, 0x7632, R153 ;  /* 0x000076329c997816 */ /* 0x010fc40000000099 */
[----:B------:R-:W-:Y:S02]  /*10a0*/  SHF.L.U32 R156, R156, 0x10, RZ ;  /* 0x000000109c9c7819 */ /* 0x000fe400000006ff */
[----:B------:R-:W-:Y:S01]  /*10b0*/  SHF.L.U32 R153, R153, 0x10, RZ ;  /* 0x0000001099997819 */ /* 0x000fe200000006ff */
[----:B------:R-:W-:Y:S02]  /*10c0*/  FMUL.FTZ R207, R23, R152 ;  /* 0x0000009817cf7220 */ /* 0x000fe40000410000 */
[----:B------:R-:W-:Y:S01]  /*10d0*/  FMUL.FTZ R205, R205, R156 ;  /* 0x0000009ccdcd7220 */ /* 0x000fe20000410000 */
[C---:B------:R-:W-:Y:S01]  /*10e0*/  PRMT R155, R157.reuse, 0x7632, R155 ;  /* 0x000076329d9b7816 */ /* 0x040fe2000000009b */
[----:B------:R-:W-:Y:S01]  /*10f0*/  FADD.FTZ R154, -R164, R154 ;  /* 0x0000009aa49a7221 */ /* 0x000fe20000010100 */
[----:B------:R-:W-:Y:S01]  /*1100*/  SHF.L.U32 R157, R157, 0x10, RZ ;  /* 0x000000109d9d7819 */ /* 0x000fe200000006ff */
[-C--:B------:R-:W-:Y:S01]  /*1110*/  FMUL.FTZ R202, R202, R153.reuse ;  /* 0x00000099caca7220 */ /* 0x080fe20000410000 */
[C---:B------:R-:W-:Y:S01]  /*1120*/  FFMA.FTZ R109, R204.reuse, R153, R109 ;  /* 0x00000099cc6d7223 */ /* 0x040fe2000001006d */
[----:B------:R-:W-:Y:S01]  /*1130*/  FADD.FTZ R77, R77, R153 ;  /* 0x000000994d4d7221 */ /* 0x000fe20000010000 */
[----:B------:R-:W-:Y:S01]  /*1140*/  FADD.FTZ R225, R225, R205 ;  /* 0x000000cde1e17221 */ /* 0x000fe20000010000 */
[----:B------:R-:W-:Y:S01]  /*1150*/  FFMA.FTZ R153, R207, R205, R224 ;  /* 0x000000cdcf997223 */ /* 0x000fe200000100e0 */
[----:B------:R-:W-:Y:S01]  /*1160*/  SHF.L.U32 R155, R155, 0x10, RZ ;  /* 0x000000109b9b7819 */ /* 0x000fe200000006ff */
[C---:B------:R-:W-:Y:S01]  /*1170*/  FMUL.FTZ R203, R23.reuse, R154 ;  /* 0x0000009a17cb7220 */ /* 0x040fe20000410000 */
[----:B------:R-:W-:Y:S01]  /*1180*/  FMUL.FTZ R200, R23, R200 ;  /* 0x000000c817c87220 */ /* 0x000fe20000410000 */
[----:B------:R-:W-:Y:S01]  /*1190*/  FMUL.FTZ R201, R201, R157 ;  /* 0x0000009dc9c97220 */ /* 0x000fe20000410000 */
[----:B------:R-:W-:Y:S01]  /*11a0*/  FADD.FTZ R152, R225, R202 ;  /* 0x000000cae1987221 */ /* 0x000fe20000010000 */
[----:B------:R-:W-:Y:S01]  /*11b0*/  FFMA.FTZ R154, R204, R202, R153 ;  /* 0x000000cacc9a7223 */ /* 0x000fe20000010099 */
[----:B------:R-:W-:Y:S01]  /*11c0*/  PRMT R190, R158, 0x7632, R190 ;  /* 0x000076329ebe7816 */ /* 0x000fe200000000be */
[-C--:B------:R-:W-:Y:S01]  /*11d0*/  FMUL.FTZ R198, R198, R155.reuse ;  /* 0x0000009bc6c67220 */ /* 0x080fe20000410000 */
[----:B------:R-:W-:Y:S01]  /*11e0*/  SHF.L.U32 R158, R158, 0x10, RZ ;  /* 0x000000109e9e7819 */ /* 0x000fe200000006ff */
[----:B------:R-:W-:Y:S01]  /*11f0*/  FFMA.FTZ R111, R200, R155, R111 ;  /* 0x0000009bc86f7223 */ /* 0x000fe2000001006f */
[----:B------:R-:W-:Y:S01]  /*1200*/  FADD.FTZ R79, R79, R155 ;  /* 0x0000009b4f4f7221 */ /* 0x000fe20000010000 */
[----:B---3--:R-:W-:Y:S01]  /*1210*/  FADD.FTZ R160, -R164, R160 ;  /* 0x000000a0a4a07221 */ /* 0x008fe20000010100 */
        /* <DEDUP_REMOVED lines=8> */
[----:B0-----:R-:W-:Y:S01]  /*12a0*/  PRMT R166, R159, 0x7632, R166 ;  /* 0x000076329fa67816 */ /* 0x001fe200000000a6 */
[----:B------:R-:W-:Y:S01]  /*12b0*/  FMUL.FTZ R196, R23, R196 ;  /* 0x000000c417c47220 */ /* 0x000fe20000410000 */
[----:B------:R-:W-:Y:S01]  /*12c0*/  SHF.L.U32 R159, R159, 0x10, RZ ;  /* 0x000000109f9f7819 */ /* 0x000fe200000006ff */
[----:B------:R-:W-:Y:S01]  /*12d0*/  FADD.FTZ R162, -R164, R162 ;  /* 0x000000a2a4a27221 */ /* 0x000fe20000010100 */
[-C--:B------:R-:W-:Y:S01]  /*12e0*/  FMUL.FTZ R194, R194, R190.reuse ;  /* 0x000000bec2c27220 */ /* 0x080fe20000410000 */
[----:B------:R-:W-:Y:S01]  /*12f0*/  FADD.FTZ R153, R152, R197 ;  /* 0x000000c598997221 */ /* 0x000fe20000010000 */
[----:B------:R-:W-:Y:S01]  /*1300*/  FFMA.FTZ R155, R199, R197, R154 ;  /* 0x000000c5c79b7223 */ /* 0x000fe2000001009a */
        /* <DEDUP_REMOVED lines=25> */
.L_x_4500:
[----:B------:R-:W-:Y:S05]  /*14a0*/  BSYNC.RECONVERGENT B0 ;  /* 0x0000000000007941 */ /* 0x000fea0003800200 */
.L_x_4499:
        /* <DEDUP_REMOVED lines=10> */
[----:B------:R-:W-:-:S13]  /*1550*/  ISETP.NE.AND.EX P1, PT, RZ, UR11, PT, P1 ;  /* 0x0000000bff007c0c */ /* 0x000fda000bf25310 */
[----:B------:R-:W1:Y:S01]  /*1560*/  @P1 LDC.64 R156, c[0x0][0x438] ;  /* 0x00010e00ff9c1b82 */ /* 0x000e620000000a00 */
[----:B------:R-:W-:Y:S02]  /*1570*/  SHF.L.U32 R188, R124, 0x10, RZ ;  /* 0x000000107cbc7819 */ /* 0x000fe400000006ff */
[----:B------:R-:W-:Y:S02]  /*1580*/  SHF.L.U32 R189, R15, 0x10, RZ ;  /* 0x000000100fbd7819 */ /* 0x000fe400000006ff */
[----:B------:R-:W-:Y:S02]  /*1590*/  SHF.L.U32 R191, R16, 0x10, RZ ;  /* 0x0000001010bf7819 */ /* 0x000fe400000006ff */
[----:B------:R-:W-:Y:S02]  /*15a0*/  SHF.L.U32 R186, R125, 0x10, RZ ;  /* 0x000000107dba7819 */ /* 0x000fe400000006ff */
[----:B------:R-:W-:Y:S01]  /*15b0*/  SHF.L.U32 R184, R126, 0x10, RZ ;  /* 0x000000107eb87819 */ /* 0x000fe200000006ff */
[----:B-1----:R-:W-:-:S05]  /*15c0*/  @P1 IMAD.WIDE.U32 R156, R165, 0x20, R156 ;  /* 0x00000020a59c1825 */ /* 0x002fca00078e009c */
[----:B------:R-:W5:Y:S04]  /*15d0*/  @P1 LDG.E.128 R36, desc[UR8][R156.64] ;  /* 0x000000089c241981 */ /* 0x000f68000c1e1d00 */
[----:B------:R1:W5:Y:S01]  /*15e0*/  @P1 LDG.E.128 R32, desc[UR8][R156.64+0x10] ;  /* 0x000010089c201981 */ /* 0x000362000c1e1d00 */
[----:B------:R-:W-:Y:S02]  /*15f0*/  SHF.L.U32 R187, R14, 0x10, RZ ;  /* 0x000000100ebb7819 */ /* 0x000fe400000006ff */
[----:B------:R-:W-:Y:S02]  /*1600*/  SHF.L.U32 R169, R13, 0x10, RZ ;  /* 0x000000100da97819 */ /* 0x000fe400000006ff */
[----:B------:R-:W-:Y:S01]  /*1610*/  IADD3 R165, PT, PT, R165, 0x100, RZ ;  /* 0x00000100a5a57810 */ /* 0x000fe20007ffe0ff */
[C---:B--2---:R-:W-:Y:S01]  /*1620*/  FADD.FTZ R160, -R164.reuse, R25 ;  /* 0x00000019a4a07221 */ /* 0x044fe20000010100 */
[C---:B------:R-:W-:Y:S01]  /*1630*/  FADD.FTZ R24, -R164.reuse, R24 ;  /* 0x00000018a4187221 */ /* 0x040fe20000010100 */
[----:B------:R-:W-:Y:S01]  /*1640*/  FADD.FTZ R166, -R164, R27 ;  /* 0x0000001ba4a67221 */ /* 0x000fe20000010100 */
[----:B----4-:R-:W-:-:S02]  /*1650*/  PRMT R22, R28, 0x7632, R22 ;  /* 0x000076321c167816 */ /* 0x010fc40000000016 */
[----:B------:R-:W-:Y:S02]  /*1660*/  SHF.L.U32 R25, R28, 0x10, RZ ;  /* 0x000000101c197819 */ /* 0x000fe400000006ff */
[C---:B------:R-:W-:Y:S02]  /*1670*/  PRMT R28, R29.reuse, 0x7632, R28 ;  /* 0x000076321d1c7816 */ /* 0x040fe4000000001c */
[----:B0-----:R-:W-:Y:S01]  /*1680*/  SHF.L.U32 R159, R29, 0x10, RZ ;  /* 0x000000101d9f7819 */ /* 0x001fe200000006ff */
[C---:B-----5:R-:W-:Y:S01]  /*1690*/  FMUL.FTZ R29, R23.reuse, R24 ;  /* 0x00000018171d7220 */ /* 0x060fe20000410000 */
[----:B------:R-:W-:Y:S01]  /*16a0*/  SHF.L.U32 R28, R28, 0x10, RZ ;  /* 0x000000101c1c7819 */ /* 0x000fe200000006ff */
[----:B------:R-:W-:Y:S01]  /*16b0*/  FMUL.FTZ R24, R23, R166 ;  /* 0x000000a617187220 */ /* 0x000fe20000410000 */
[----:B------:R-:W-:Y:S01]  /*16c0*/  SHF.L.U32 R22, R22, 0x10, RZ ;  /* 0x0000001016167819 */ /* 0x000fe200000006ff */
[----:B------:R-:W-:Y:S01]  /*16d0*/  FMUL.FTZ R188, R188, R25 ;  /* 0x00000019bcbc7220 */ /* 0x000fe20000410000 */
[----:B------:R-:W-:Y:S01]  /*16e0*/  FADD.FTZ R162, -R164, R26 ;  /* 0x0000001aa4a27221 */ /* 0x000fe20000010100 */
[-C--:B------:R-:W-:Y:S01]  /*16f0*/  FMUL.FTZ R189, R189, R28.reuse ;  /* 0x0000001cbdbd7220 */ /* 0x080fe20000410000 */
[----:B------:R-:W-:Y:S01]  /*1700*/  FFMA.FTZ R103, R24, R28, R103 ;  /* 0x0000001c18677223 */ /* 0x000fe20000010067 */
[----:B------:R-:W-:Y:S01]  /*1710*/  FADD.FTZ R71, R71, R28 ;  /* 0x0000001c47477221 */ /* 0x000fe20000010000 */
[----:B-1----:R-:W-:Y:S01]  /*1720*/  PRMT R156, R31, 0x7632, R156 ;  /* 0x000076321f9c7816 */ /* 0x002fe2000000009c */
[----:B------:R-:W-:Y:S01]  /*1730*/  FMUL.FTZ R191, R191, R22 ;  /* 0x00000016bfbf7220 */ /* 0x000fe20000410000 */
[----:B------:R-:W-:Y:S01]  /*1740*/  SHF.L.U32 R157, R31, 0x10, RZ ;  /* 0x000000101f9d7819 */ /* 0x000fe200000006ff */
[----:B------:R-:W-:Y:S01]  /*1750*/  FADD.FTZ R28, R225, R188 ;  /* 0x000000bce11c7221 */ /* 0x000fe20000010000 */
[----:B------:R-:W-:Y:S01]  /*1760*/  FMUL.FTZ R26, R23, R160 ;  /* 0x000000a0171a7220 */ /* 0x000fe20000410000 */
[----:B------:R-:W-:Y:S01]  /*1770*/  FFMA.FTZ R31, R29, R188, R224 ;  /* 0x000000bc1d1f7223 */ /* 0x000fe200000100e0 */
[----:B------:R-:W-:-:S02]  /*1780*/  PRMT R158, R30, 0x7632, R158 ;  /* 0x000076321e9e7816 */ /* 0x000fc4000000009e */
[----:B------:R-:W-:Y:S01]  /*1790*/  SHF.L.U32 R161, R30, 0x10, RZ ;  /* 0x000000101ea17819 */ /* 0x000fe200000006ff */
[----:B---3--:R-:W-:Y:S01]  /*17a0*/  FADD.FTZ R30, -R164, R153 ;  /* 0x00000099a41e7221 */ /* 0x008fe20000010100 */
[----:B------:R-:W-:Y:S01]  /*17b0*/  FMUL.FTZ R186, R186, R159 ;  /* 0x0000009fbaba7220 */ /* 0x000fe20000410000 */
[----:B------:R-:W-:Y:S01]  /*17c0*/  FADD.FTZ R153, R28, R191 ;  /* 0x000000bf1c997221 */ /* 0x000fe20000010000 */
[----:B------:R-:W-:Y:S01]  /*17d0*/  FADD.FTZ R152, -R164, R152 ;  /* 0x00000098a4987221 */ /* 0x000fe20000010100 */
[----:B------:R-:W-:Y:S01]  /*17e0*/  FMUL.FTZ R27, R23, R162 ;  /* 0x000000a2171b7220 */ /* 0x000fe20000410000 */
[C---:B------:R-:W-:Y:S01]  /*17f0*/  FFMA.FTZ R28, R26.reuse, R191, R31 ;  /* 0x000000bf1a1c7223 */ /* 0x040fe2000001001f */
[----:B------:R-:W-:Y:S01]  /*1800*/  FFMA.FTZ R101, R26, R22, R101 ;  /* 0x000000161a657223 */ /* 0x000fe20000010065 */
[----:B------:R-:W-:Y:S01]  /*1810*/  FADD.FTZ R69, R69, R22 ;  /* 0x0000001645457221 */ /* 0x000fe20000010000 */
[----:B------:R-:W-:Y:S01]  /*1820*/  FMUL.FTZ R22, R23, R30 ;  /* 0x0000001e17167220 */ /* 0x000fe20000410000 */
[----:B------:R-:W-:Y:S01]  /*1830*/  FADD.FTZ R68, R68, R25 ;  /* 0x0000001944447221 */ /* 0x000fe20000010000 */
[----:B------:R-:W-:Y:S01]  /*1840*/  FFMA.FTZ R100, R29, R25, R100 ;  /* 0x000000191d647223 */ /* 0x000fe20000010064 */
[----:B------:R-:W-:Y:S01]  /*1850*/  FADD.FTZ R30, R153, R186 ;  /* 0x000000ba991e7221 */ /* 0x000fe20000010000 */
[----:B------:R-:W-:Y:S01]  /*1860*/  FMUL.FTZ R25, R23, R152 ;  /* 0x0000009817197220 */ /* 0x000fe20000410000 */
[----:B------:R-:W-:Y:S01]  /*1870*/  FFMA.FTZ R31, R27, R186, R28 ;  /* 0x000000ba1b1f7223 */ /* 0x000fe2000001001c */
[----:B------:R-:W-:Y:S01]  /*1880*/  SHF.L.U32 R152, R127, 0x10, RZ ;  /* 0x000000107f987819 */ /* 0x000fe200000006ff */
[----:B------:R-:W-:Y:S01]  /*1890*/  FMUL.FTZ R184, R184, R161 ;  /* 0x000000a1b8b87220 */ /* 0x000fe20000410000 */
[----:B------:R-:W-:Y:S01]  /*18a0*/  SHF.L.U32 R158, R158, 0x10, RZ ;  /* 0x000000109e9e7819 */ /* 0x000fe200000006ff */
[----:B------:R-:W-:Y:S01]  /*18b0*/  FADD.FTZ R153, R30, R189 ;  /* 0x000000bd1e997221 */ /* 0x000fe20000010000 */
[----:B------:R-:W-:Y:S01]  /*18c0*/  FFMA.FTZ R30, R24, R189, R31 ;  /* 0x000000bd181e7223 */ /* 0x000fe2000001001f */
[----:B------:R-:W-:Y:S01]  /*18d0*/  FMUL.FTZ R28, R152, R157 ;  /* 0x0000009d981c7220 */ /* 0x000fe20000410000 */
[C---:B------:R-:W-:Y:S01]  /*18e0*/  FADD.FTZ R154, -R164.reuse, R154 ;  /* 0x0000009aa49a7221 */ /* 0x040fe20000010100 */
[----:B------:R-:W-:Y:S01]  /*18f0*/  FMUL.FTZ R187, R187, R158 ;  /* 0x0000009ebbbb7220 */ /* 0x000fe20000410000 */
[----:B------:R-:W-:Y:S01]  /*1900*/  FADD.FTZ R152, R153, R184 ;  /* 0x000000b899987221 */ /* 0x000fe20000010000 */
[----:B------:R-:W-:Y:S01]  /*1910*/  FFMA.FTZ R153, R25, R184, R30 ;  /* 0x000000b819997223 */ /* 0x000fe2000001001e */
[----:B------:R-:W-:Y:S01]  /*1920*/  FADD.FTZ R226, -R164, R155 ;  /* 0x0000009ba4e27221 */ /* 0x000fe20000010100 */
[----:B------:R-:W-:Y:S01]  /*1930*/  SHF.L.U32 R156, R156, 0x10, RZ ;  /* 0x000000109c9c7819 */ /* 0x000fe200000006ff */
[----:B------:R-:W-:Y:S01]  /*1940*/  FADD.FTZ R155, R152, R187 ;  /* 0x000000bb989b7221 */ /* 0x000fe20000010000 */
[C---:B------:R-:W-:Y:S01]  /*1950*/  FMUL.FTZ R31, R23.reuse, R154 ;  /* 0x0000009a171f7220 */ /* 0x040fe20000410000 */
        /* <DEDUP_REMOVED lines=17> */
.L_x_4502:
[----:B------:R-:W-:Y:S05]  /*1a70*/  BSYNC.RECONVERGENT B0 ;  /* 0x0000000000007941 */ /* 0x000fea0003800200 */
.L_x_4501:
[----:B------:R-:W-:Y:S04]  /*1a80*/  BSSY.RECONVERGENT B0, `(.L_x_4503) ;  /* 0x000005b000007945 */ /* 0x000fe80003800200 */
[----:B------:R-:W-:Y:S05]  /*1a90*/  @!P2 BRA `(.L_x_4504) ;  /* 0x000000040064a947 */ /* 0x000fea0003800000 */
[----:B------:R-:W0:Y:S08]  /*1aa0*/  LDC.64 R170, c[0x0][0x3a8] ;  /* 0x0000ea00ffaa7b82 */ /* 0x000e300000000a00 */
[----:B------:R-:W1:Y:S01]  /*1ab0*/  LDC.64 R160, c[0x0][0x428] ;  /* 0x00010a00ffa07b82 */ /* 0x000e620000000a00 */
[----:B------:R-:W-:Y:S01]  /*1ac0*/  ISETP.NE.U32.AND P1, PT, RZ, UR10, PT ;  /* 0x0000000aff007c0c */ /* 0x000fe2000bf25070 */
[----:B0-----:R-:W-:-:S05]  /*1ad0*/  IMAD.WIDE.U32 R170, R165, 0x20, R170 ;  /* 0x00000020a5aa7825 */ /* 0x001fca00078e00aa */
[----:B------:R-:W2:Y:S01]  /*1ae0*/  LDG.E.128 R152, desc[UR8][R170.64] ;  /* 0x00000008aa987981 */ /* 0x000ea2000c1e1d00 */
[C---:B-1----:R-:W-:Y:S01]  /*1af0*/  IMAD.WIDE.U32 R160, R165.reuse, 0x10, R160 ;  /* 0x00000010a5a07825 */ /* 0x042fe200078e00a0 */
[----:B------:R-:W-:Y:S02]  /*1b00*/  ISETP.NE.AND.EX P1, PT, RZ, UR11, PT, P1 ;  /* 0x0000000bff007c0c */ /* 0x000fe4000bf25310 */
[----:B------:R0:W3:Y:S04]  /*1b10*/  LDG.E.128 R156, desc[UR8][R170.64+0x10] ;  /* 0x00001008aa9c7981 */ /* 0x0000e8000c1e1d00 */
[----:B------:R-:W4:Y:S07]  /*1b20*/  LDG.E.128 R160, desc[UR8][R160.64] ;  /* 0x00000008a0a07981 */ /* 0x000f2e000c1e1d00 */
[----:B------:R-:W1:Y:S02]  /*1b30*/  @P1 LDC.64 R166, c[0x0][0x438] ;  /* 0x00010e00ffa61b82 */ /* 0x000e640000000a00 */
[----:B-1----:R-:W-:-:S05]  /*1b40*/  @P1 IMAD.WIDE.U32 R166, R165, 0x20, R166 ;  /* 0x00000020a5a61825 */ /* 0x002fca00078e00a6 */
[----:B------:R1:W5:Y:S04]  /*1b50*/  @P1 LDG.E.128 R136, desc[UR8][R166.64] ;  /* 0x00000008a6881981 */ /* 0x000368000c1e1d00 */
[----:B------:R1:W5:Y:S01]  /*1b60*/  @P1 LDG.E.128 R140, desc[UR8][R166.64+0x10] ;  /* 0x00001008a68c1981 */ /* 0x000362000c1e1d00 */
[----:B------:R-:W-:Y:S02]  /*1b70*/  SHF.L.U32 R173, R20, 0x10, RZ ;  /* 0x0000001014ad7819 */ /* 0x000fe400000006ff */
[----:B0-----:R-:W-:Y:S02]  /*1b80*/  SHF.L.U32 R170, R120, 0x10, RZ ;  /* 0x0000001078aa7819 */ /* 0x001fe400000006ff */
[----:B------:R-:W-:Y:S02]  /*1b90*/  SHF.L.U32 R174, R121, 0x10, RZ ;  /* 0x0000001079ae7819 */ /* 0x000fe400000006ff */
[----:B------:R-:W-:-:S02]  /*1ba0*/  SHF.L.U32 R181, R18, 0x10, RZ ;  /* 0x0000001012b57819 */ /* 0x000fc400000006ff */
[----:B------:R-:W-:Y:S02]  /*1bb0*/  SHF.L.U32 R177, R19, 0x10, RZ ;  /* 0x0000001013b17819 */ /* 0x000fe400000006ff */
[----:B------:R-:W-:Y:S02]  /*1bc0*/  SHF.L.U32 R180, R123, 0x10, RZ ;  /* 0x000000107bb47819 */ /* 0x000fe400000006ff */
[----:B------:R-:W-:Y:S01]  /*1bd0*/  SHF.L.U32 R185, R17, 0x10, RZ ;  /* 0x0000001011b97819 */ /* 0x000fe200000006ff */
[C---:B--2---:R-:W-:Y:S01]  /*1be0*/  FADD.FTZ R152, -R164.reuse, R152 ;  /* 0x00000098a4987221 */ /* 0x044fe20000010100 */
[C---:B------:R-:W-:Y:S01]  /*1bf0*/  FADD.FTZ R168, -R164.reuse, R153 ;  /* 0x00000099a4a87221 */ /* 0x040fe20000010100 */
[C---:B------:R-:W-:Y:S01]  /*1c00*/  FADD.FTZ R172, -R164.reuse, R155 ;  /* 0x0000009ba4ac7221 */ /* 0x040fe20000010100 */
[C---:B------:R-:W-:Y:S01]  /*1c10*/  FADD.FTZ R154, -R164.reuse, R154 ;  /* 0x0000009aa49a7221 */ /* 0x040fe20000010100 */
[C---:B-----5:R-:W-:Y:S01]  /*1c20*/  FMUL.FTZ R171, R23.reuse, R152 ;  /* 0x0000009817ab7220 */ /* 0x060fe20000410000 */
[C---:B------:R-:W-:Y:S01]  /*1c30*/  FMUL.FTZ R168, R23.reuse, R168 ;  /* 0x000000a817a87220 */ /* 0x040fe20000410000 */
[C---:B---3--:R-:W-:Y:S01]  /*1c40*/  FADD.FTZ R182, -R164.reuse, R159 ;  /* 0x0000009fa4b67221 */ /* 0x048fe20000010100 */
[C-C-:B------:R-:W-:Y:S01]  /*1c50*/  FADD.FTZ R176, -R164.reuse, R156.reuse ;  /* 0x0000009ca4b07221 */ /* 0x140fe20000010100 */
[----:B------:R-:W-:Y:S01]  /*1c60*/  FADD.FTZ R178, -R164, R157 ;  /* 0x0000009da4b27221 */ /* 0x000fe20000010100 */
[C---:B----4-:R-:W-:Y:S01]  /*1c70*/  PRMT R153, R160.reuse, 0x7632, R153 ;  /* 0x00007632a0997816 */ /* 0x050fe20000000099 */
[C---:B------:R-:W-:Y:S01]  /*1c80*/  FMUL.FTZ R175, R23.reuse, R154 ;  /* 0x0000009a17af7220 */ /* 0x040fe20000410000 */
[----:B------:R-:W-:Y:S01]  /*1c90*/  SHF.L.U32 R155, R160, 0x10, RZ ;  /* 0x00000010a09b7819 */ /* 0x000fe200000006ff */
[----:B------:R-:W-:Y:S01]  /*1ca0*/  FMUL.FTZ R179, R23, R176 ;  /* 0x000000b017b37220 */ /* 0x000fe20000410000 */
[----:B------:R-:W-:Y:S01]  /*1cb0*/  SHF.L.U32 R152, R153, 0x10, RZ ;  /* 0x0000001099987819 */ /* 0x000fe200000006ff */
[----:B------:R-:W-:Y:S01]  /*1cc0*/  FMUL.FTZ R178, R23, R178 ;  /* 0x000000b217b27220 */ /* 0x000fe20000410000 */
[----:B------:R-:W-:Y:S01]  /*1cd0*/  SHF.L.U32 R159, R162, 0x10, RZ ;  /* 0x00000010a29f7819 */ /* 0x000fe200000006ff */
[----:B------:R-:W-:Y:S01]  /*1ce0*/  FMUL.FTZ R170, R170, R155 ;  /* 0x0000009baaaa7220 */ /* 0x000fe20000410000 */
[----:B------:R-:W-:Y:S01]  /*1cf0*/  PRMT R156, R161, 0x7632, R156 ;  /* 0x00007632a19c7816 */ /* 0x000fe2000000009c */
[-C--:B------:R-:W-:Y:S01]  /*1d00*/  FMUL.FTZ R173, R173, R152.reuse ;  /* 0x00000098adad7220 */ /* 0x080fe20000410000 */
[----:B------:R-:W-:Y:S01]  /*1d10*/  FFMA.FTZ R93, R168, R152, R93 ;  /* 0x00000098a85d7223 */ /* 0x000fe2000001005d */
[----:B------:R-:W-:Y:S01]  /*1d20*/  FADD.FTZ R61, R61, R152 ;  /* 0x000000983d3d7221 */ /* 0x000fe20000010000 */
[----:B------:R-:W-:Y:S01]  /*1d30*/  SHF.L.U32 R152, R122, 0x10, RZ ;  /* 0x000000107a987819 */ /* 0x000fe200000006ff */
[----:B------:R-:W-:Y:S01]  /*1d40*/  FFMA.FTZ R153, R171, R170, R224 ;  /* 0x000000aaab997223 */ /* 0x000fe200000100e0 */
[----:B------:R-:W-:Y:S01]  /*1d50*/  PRMT R157, R162, 0x7632, R157 ;  /* 0x00007632a29d7816 */ /* 0x000fe2000000009d */
[----:B------:R-:W-:Y:S01]  /*1d60*/  FADD.FTZ R60, R60, R155 ;  /* 0x0000009b3c3c7221 */ /* 0x000fe20000010000 */
[----:B------:R-:W-:Y:S01]  /*1d70*/  SHF.L.U32 R161, R161, 0x10, RZ ;  /* 0x00000010a1a17819 */ /* 0x000fe200000006ff */
[----:B------:R-:W-:Y:S01]  /*1d80*/  FMUL.FTZ R176, R152, R159 ;  /* 0x0000009f98b07220 */ /* 0x000fe20000410000 */
[----:B------:R-:W-:Y:S01]  /*1d90*/  FADD.FTZ R152, R225, R170 ;  /* 0x000000aae1987221 */ /* 0x000fe20000010000 */
[----:B------:R-:W-:Y:S01]  /*1da0*/  FFMA.FTZ R92, R171, R155, R92 ;  /* 0x0000009bab5c7223 */ /* 0x000fe2000001005c */
[----:B------:R-:W-:Y:S01]  /*1db0*/  SHF.L.U32 R154, R157, 0x10, RZ ;  /* 0x000000109d9a7819 */ /* 0x000fe200000006ff */
[----:B------:R-:W-:Y:S01]  /*1dc0*/  FMUL.FTZ R174, R174, R161 ;  /* 0x000000a1aeae7220 */ /* 0x000fe20000410000 */
[----:B------:R-:W-:Y:S01]  /*1dd0*/  SHF.L.U32 R156, R156, 0x10, RZ ;  /* 0x000000109c9c7819 */ /* 0x000fe200000006ff */
[----:B------:R-:W-:Y:S01]  /*1de0*/  FADD.FTZ R155, R152, R173 ;  /* 0x000000ad989b7221 */ /* 0x000fe20000010000 */
[----:B------:R-:W-:Y:S01]  /*1df0*/  FFMA.FTZ R152, R168, R173, R153 ;  /* 0x000000ada8987223 */ /* 0x000fe20000010099 */
[-C--:B------:R-:W-:Y:S01]  /*1e00*/  FMUL.FTZ R181, R181, R154.reuse ;  /* 0x0000009ab5b57220 */ /* 0x080fe20000410000 */
[----:B------:R-:W-:Y:S01]  /*1e10*/  FFMA.FTZ R89, R178, R154, R89 ;  /* 0x0000009ab2597223 */ /* 0x000fe20000010059 */
[----:B------:R-:W-:Y:S01]  /*1e20*/  FADD.FTZ R57, R57, R154 ;  /* 0x0000009a39397221 */ /* 0x000fe20000010000 */
[----:B------:R-:W-:Y:S01]  /*1e30*/  FMUL.FTZ R172, R23, R172 ;  /* 0x000000ac17ac7220 */ /* 0x000fe20000410000 */
[----:B------:R-:W-:Y:S01]  /*1e40*/  FMUL.FTZ R177, R177, R156 ;  /* 0x0000009cb1b17220 */ /* 0x000fe20000410000 */
[----:B------:R-:W-:Y:S01]  /*1e50*/  FADD.FTZ R154, R155, R174 ;  /* 0x000000ae9b9a7221 */ /* 0x000fe20000010000 */
[----:B------:R-:W-:Y:S01]  /*1e60*/  FFMA.FTZ R153, R175, R174, R152 ;  /* 0x000000aeaf997223 */ /* 0x000fe20000010098 */
[C---:B------:R-:W-:Y:S01]  /*1e70*/  PRMT R160, R163.reuse, 0x7632, R160 ;  /* 0x00007632a3a07816 */ /* 0x040fe200000000a0 */
[----:B------:R-:W-:Y:S01]  /*1e80*/  FADD.FTZ R158, -R164, R158 ;  /* 0x0000009ea49e7221 */ /* 0x000fe20000010100 */
        /* <DEDUP_REMOVED lines=24> */
[----:B------:R-:W-:Y:S01]  /*2010*/  FADD.FTZ R225, R154, R185 ;  /* 0x000000b99ae17221 */ /* 0x000fe20000010000 */
[----:B-1----:R-:W-:-:S07]  /*2020*/  FFMA.FTZ R224, R182, R185, R152 ;  /* 0x000000b9b6e07223 */ /* 0x002fce0000010098 */
.L_x_4504:
[----:B------:R-:W-:Y:S05]  /*2030*/  BSYNC.RECONVERGENT B0 ;  /* 0x0000000000007941 */ /* 0x000fea0003800200 */
.L_x_4503:
        /* <DEDUP_REMOVED lines=31> */
.L_x_4506:
[----:B------:R-:W-:Y:S05]  /*2230*/  BSYNC.RECONVERGENT B0 ;  /* 0x0000000000007941 */ /* 0x000fea0003800200 */
.L_x_4505:
        /* <DEDUP_REMOVED lines=28> */
[----:B------:R-:W-:Y:S01]  /*2400*/  FADD.FTZ R152, R152, R161 ;  /* 0x000000a198987221 */ /* 0x000fe20000010000 */
[----:B------:R-:W-:Y:S01]  /*2410*/  HFMA2 R160, -RZ, RZ, 1.875, 0 ;  /* 0x3f800000ffa07431 */ /* 0x000fe200000001ff */
[----:B-----5:R-:W-:Y:S01]  /*2420*/  @P0 SHF.L.U32 R160, R222, 0x10, RZ ;  /* 0x00000010dea00819 */ /* 0x020fe200000006ff */
        /* <DEDUP_REMOVED lines=52> */
.L_x_4511:
        /* <DEDUP_REMOVED lines=36> */
.L_x_4512:
[----:B------:R-:W0:Y:S08]  /*29b0*/  @P1 LDC.64 R158, c[0x0][0x478] ;  /* 0x00011e00ff9e1b82 */ /* 0x000e300000000a00 */
[----:B------:R-:W1:Y:S01]  /*29c0*/  LDC.64 R156, c[0x0][0x468] ;  /* 0x00011a00ff9c7b82 */ /* 0x000e620000000a00 */
[----:B0-----:R-:W-:-:S05]  /*29d0*/  @P1 IMAD.WIDE.U32 R158, R21, 0x20, R158 ;  /* 0x00000020159e1825 */ /* 0x001fca00078e009e */
[----:B------:R0:W-:Y:S01]  /*29e0*/  @P1 STG.E.128 desc[UR8][R158.64], R148 ;  /* 0x000000949e001986 */ /* 0x0001e2000c101d08 */
[----:B-1----:R-:W-:-:S03]  /*29f0*/  IMAD.WIDE.U32 R156, R21, 0x10, R156 ;  /* 0x00000010159c7825 */ /* 0x002fc600078e009c */
[----:B------:R0:W-:Y:S01]  /*2a00*/  @P1 STG.E.128 desc[UR8][R158.64+0x10], R144 ;  /* 0x000010909e001986 */ /* 0x0001e2000c101d08 */
[----:B------:R-:W-:-:S03]  /*2a10*/  IADD3 R21, PT, PT, R21, 0x100, RZ ;  /* 0x0000010015157810 */ /* 0x000fc60007ffe0ff */
[----:B------:R0:W-:Y:S04]  /*2a20*/  STG.E.128 desc[UR8][R156.64], R152 ;  /* 0x000000989c007986 */ /* 0x0001e8000c101d08 */
.L_x_4510:
[----:B------:R-:W-:Y:S05]  /*2a30*/  BSYNC.RECONVERGENT B1 ;  /* 0x0000000000017941 */ /* 0x000fea0003800200 */
.L_x_4509:
        /* <DEDUP_REMOVED lines=42> */
.L_x_4515:
        /* <DEDUP_REMOVED lines=36> */
.L_x_4516:
        /* <DEDUP_REMOVED lines=8> */
.L_x_4514:
[----:B------:R-:W-:Y:S05]  /*2fa0*/  BSYNC.RECONVERGENT B1 ;  /* 0x0000000000017941 */ /* 0x000fea0003800200 */
.L_x_4513:
        /* <DEDUP_REMOVED lines=42> */
.L_x_4519:
        /* <DEDUP_REMOVED lines=36> */
.L_x_4520:
        /* <DEDUP_REMOVED lines=8> */
.L_x_4518:
[----:B------:R-:W-:Y:S05]  /*3510*/  BSYNC.RECONVERGENT B1 ;  /* 0x0000000000017941 */ /* 0x000fea0003800200 */
.L_x_4517:
        /* <DEDUP_REMOVED lines=41> */
.L_x_4522:
        /* <DEDUP_REMOVED lines=36> */
.L_x_4523:
[----:B------:R-:W0:Y:S08]  /*39f0*/  @P1 LDC.64 R158, c[0x0][0x478] ;  /* 0x00011e00ff9e1b82 */ /* 0x000e300000000a00 */
[----:B------:R-:W1:Y:S01]  /*3a00*/  LDC.64 R156, c[0x0][0x468] ;  /* 0x00011a00ff9c7b82 */ /* 0x000e620000000a00 */
[----:B0-----:R-:W-:-:S05]  /*3a10*/  @P1 IMAD.WIDE.U32 R158, R21, 0x20, R158 ;  /* 0x00000020159e1825 */ /* 0x001fca00078e009e */
[----:B------:R4:W-:Y:S01]  /*3a20*/  @P1 STG.E.128 desc[UR8][R158.64], R148 ;  /* 0x000000949e001986 */ /* 0x0009e2000c101d08 */
[----:B-1----:R-:W-:-:S03]  /*3a30*/  IMAD.WIDE.U32 R156, R21, 0x10, R156 ;  /* 0x00000010159c7825 */ /* 0x002fc600078e009c */
[----:B------:R4:W-:Y:S04]  /*3a40*/  @P1 STG.E.128 desc[UR8][R158.64+0x10], R144 ;  /* 0x000010909e001986 */ /* 0x0009e8000c101d08 */
[----:B------:R4:W-:Y:S01]  /*3a50*/  STG.E.128 desc[UR8][R156.64], R152 ;  /* 0x000000989c007986 */ /* 0x0009e2000c101d08 */
[----:B------:R-:W-:Y:S05]  /*3a60*/  BRA `(.L_x_4521) ;  /* 0x00000014006c7947 */ /* 0x000fea0003800000 */
.L_x_4508:
[----:B------:R-:W-:Y:S04]  /*3a70*/  BSSY.RECONVERGENT B1, `(.L_x_4524) ;  /* 0x0000058000017945 */ /* 0x000fe80003800200 */
[----:B------:R-:W-:Y:S05]  /*3a80*/  @!P5 BRA `(.L_x_4525) ;  /* 0x000000040058d947 */ /* 0x000fea0003800000 */
        /* <DEDUP_REMOVED lines=19> */
[C---:B------:R-:W-:Y:S01]  /*3bc0*/  FFMA.FTZ R153, R23.reuse, R152, R52 ;  /* 0x0000009817997223 */ /* 0x040fe20000010034 */
        /* <DEDUP_REMOVED lines=20> */
.L_x_4526:
        /* <DEDUP_REMOVED lines=36> */
.L_x_4527:
        /* <DEDUP_REMOVED lines=8> */
[----:B------:R0:W-:Y:S04]  /*3fd0*/  @P1 STG.E.128 desc[UR8][R158.64+0x10], R144 ;  /* 0x000010909e001986 */ /* 0x0001e8000c101d08 */
[----:B------:R0:W-:Y:S02]  /*3fe0*/  STG.E.128 desc[UR8][R156.64], R152 ;  /* 0x000000989c007986 */ /* 0x0001e4000c101d08 */
.L_x_4525:
[----:B------:R-:W-:Y:S05]  /*3ff0*/  BSYNC.RECONVERGENT B1 ;  /* 0x0000000000017941 */ /* 0x000fea0003800200 */
.L_x_4524:
        /* <DEDUP_REMOVED lines=42> */
.L_x_4530:
        /* <DEDUP_REMOVED lines=36> */
.L_x_4531:
        /* <DEDUP_REMOVED lines=8> */
.L_x_4529:
[----:B------:R-:W-:Y:S05]  /*4560*/  BSYNC.RECONVERGENT B1 ;  /* 0x0000000000017941 */ /* 0x000fea0003800200 */
.L_x_4528:
        /* <DEDUP_REMOVED lines=11> */
[-C--:B------:R-:W-:Y:S01]  /*4620*/  FFMA.FTZ R145, R29, R161.reuse, R162 ;  /* 0x000000a11d917223 */ /* 0x080fe200000100a2 */
        /* <DEDUP_REMOVED lines=30> */
.L_x_4534:
        /* <DEDUP_REMOVED lines=36> */
.L_x_4535:
        /* <DEDUP_REMOVED lines=8> */
.L_x_4533:
[----:B------:R-:W-:Y:S05]  /*4ad0*/  BSYNC.RECONVERGENT B1 ;  /* 0x0000000000017941 */ /* 0x000fea0003800200 */
.L_x_4532:
        /* <DEDUP_REMOVED lines=41> */
.L_x_4536:
        /* <DEDUP_REMOVED lines=36> */
.L_x_4537:
[----:B------:R-:W0:Y:S08]  /*4fb0*/  @P1 LDC.64 R158, c[0x0][0x478] ;  /* 0x00011e00ff9e1b82 */ /* 0x000e300000000a00 */
[----:B------:R-:W1:Y:S01]  /*4fc0*/  LDC.64 R156, c[0x0][0x468] ;  /* 0x00011a00ff9c7b82 */ /* 0x000e620000000a00 */
[----:B0-----:R-:W-:-:S05]  /*4fd0*/  @P1 IMAD.WIDE.U32 R158, R21, 0x20, R158 ;  /* 0x00000020159e1825 */ /* 0x001fca00078e009e */
[----:B------:R0:W-:Y:S01]  /*4fe0*/  @P1 STG.E.128 desc[UR8][R158.64], R148 ;  /* 0x000000949e001986 */ /* 0x0001e2000c101d08 */
[----:B-1----:R-:W-:-:S03]  /*4ff0*/  IMAD.WIDE.U32 R156, R21, 0x10, R156 ;  /* 0x00000010159c7825 */ /* 0x002fc600078e009c */
[----:B------:R0:W-:Y:S04]  /*5000*/  @P1 STG.E.128 desc[UR8][R158.64+0x10], R144 ;  /* 0x000010909e001986 */ /* 0x0001e8000c101d08 */
[----:B------:R0:W-:Y:S02]  /*5010*/  STG.E.128 desc[UR8][R156.64], R152 ;  /* 0x000000989c007986 */ /* 0x0001e4000c101d08 */
.L_x_4521:
[----:B------:R-:W-:Y:S05]  /*5020*/  BSYNC.RECONVERGENT B0 ;  /* 0x0000000000007941 */ /* 0x000fea0003800200 */
.L_x_4507:
[----:B0-234-:R-:W0:Y:S01]  /*5030*/  LDC.64 R152, c[0x0][0x380] ;  /* 0x0000e000ff987b82 */ /* 0x01de220000000a00 */
[----:B------:R-:W-:Y:S01]  /*5040*/  UPLOP3.LUT UP1, UPT, UPT, UPT, UP1, 0x40, 0x4 ;  /* 0x000000000004789c */ /* 0x000fe20003f2e810 */
[----:B0-----:R-:W-:-:S04]  /*5050*/  IADD3 R5, PT, PT, R5, R152, RZ ;  /* 0x0000009805057210 */ /* 0x001fc80007ffe0ff */
[----:B------:R-:W-:-:S13]  /*5060*/  ISETP.GE.AND P1, PT, R5, R153, PT ;  /* 0x000000990500720c */ /* 0x000fda0003f26270 */
[----:B------:R-:W-:Y:S05]  /*5070*/  @!P1 BRA `(.L_x_4538) ;  /* 0xffffffb400c89947 */ /* 0x000fea000383ffff */
.L_x_4496:
[----:B------:R-:W0:Y:S08]  /*5080*/  S2UR UR4, SR_CTAID.X ;  /* 0x00000000000479c3 */ /* 0x000e300000002500 */
[----:B------:R-:W1:Y:S08]  /*5090*/  LDC.64 R4, c[0x0][0x440] ;  /* 0x00011000ff047b82 */ /* 0x000e700000000a00 */
[----:B------:R-:W2:Y:S08]  /*50a0*/  LDC.64 R6, c[0x0][0x448] ;  /* 0x00011200ff067b82 */ /* 0x000eb00000000a00 */
[----:B------:R-:W3:Y:S01]  /*50b0*/  LDC.64 R8, c[0x0][0x440] ;  /* 0x00011000ff087b82 */ /* 0x000ee20000000a00 */
[----:B0-----:R-:W-:-:S05]  /*50c0*/  IMAD R3, R2, UR4, RZ ;  /* 0x0000000402037c24 */ /* 0x001fca000f8e02ff */
        /* <DEDUP_REMOVED lines=35> */
.L_x_4539:
        /* <DEDUP_REMOVED lines=16> */
.L_x_15638:


//--------------------- .text._ZN10layer_norm13ln_bwd_kernelINS_13Kernel_traitsI13__nv_bfloat16S2_fS2_fjLj8192ELj1ELj1ELj8ELj16ENS_18Kernel_traits_baseILj8192ES2_S2_fS2_fjLj256EEEEELb0ELb0ELb0ELb1EEEvNS_9BwdParamsE --------------------------
	.section	.text._ZN10layer_norm13ln_bwd_kernelINS_13Kernel_traitsI13__nv_bfloat16S2_fS2_fjLj8192ELj1ELj1ELj8ELj16ENS_18Kernel_traits_baseILj8192ES2_S2_fS2_fjLj256EEEEELb0ELb0ELb0ELb1EEEvNS_9BwdParamsE,"ax",@progbits
	.align	128
        .global         _ZN10layer_norm13ln_bwd_kernelINS_13Kernel_traitsI13__nv_bfloat16S2_fS2_fjLj8192ELj1ELj1ELj8ELj16ENS_18Kernel_traits_baseILj8192ES2_S2_fS2_fjLj256EEEEELb0ELb0ELb0ELb1EEEvNS_9BwdParamsE
        .type           _ZN10layer_norm13ln_bwd_kernelINS_13Kernel_traitsI13__nv_bfloat16S2_fS2_fjLj8192ELj1ELj1ELj8ELj16ENS_18Kernel_traits_baseILj8192ES2_S2_fS2_fjLj256EEEEELb0ELb0ELb0ELb1EEEvNS_9BwdParamsE,@function
        .size           _ZN10layer_norm13ln_bwd_kernelINS_13Kernel_traitsI13__nv_bfloat16S2_fS2_fjLj8192ELj1ELj1ELj8ELj16ENS_18Kernel_traits_baseILj8192ES2_S2_fS2_fjLj256EEEEELb0ELb0ELb0ELb1EEEvNS_9BwdParamsE,(.L_x_15639 - _ZN10layer_norm13ln_bwd_kernelINS_13Kernel_traitsI13__nv_bfloat16S2_fS2_fjLj8192ELj1ELj1ELj8ELj16ENS_18Kernel_traits_baseILj8192ES2_S2_fS2_fjLj256EEEEELb0ELb0ELb0ELb1EEEvNS_9BwdParamsE)
        .other          _ZN10layer_norm13ln_bwd_kernelINS_13Kernel_traitsI13__nv_bfloat16S2_fS2_fjLj8192ELj1ELj1ELj8ELj16ENS_18Kernel_traits_baseILj8192ES2_S2_fS2_fjLj256EEEEELb0ELb0ELb0ELb1EEEvNS_9BwdParamsE,@"STO_CUDA_ENTRY STV_DEFAULT"
_ZN10layer_norm13ln_bwd_kernelINS_13Kernel_traitsI13__nv_bfloat16S2_fS2_fjLj8192ELj1ELj1ELj8ELj16ENS_18Kernel_traits_baseILj8192ES2_S2_fS2_fjLj256EEEEELb0ELb0ELb0ELb1EEEvNS_9BwdParamsE:
.text._ZN10layer_norm13ln_bwd_kernelINS_13Kernel_traitsI13__nv_bfloat16S2_fS2_fjLj8192ELj1ELj1ELj8ELj16ENS_18Kernel_traits_baseILj8192ES2_S2_fS2_fjLj256EEEEELb0ELb0ELb0ELb1EEEvNS_9BwdParamsE:
        /* <DEDUP_REMOVED lines=40> */
[----:B------:R-:W-:Y:S02]  /*0280*/  MOV R172, UR4 ;  /* 0x0000000400ac7c02 */ /* 0x000fe40008000f00 */
        /* <DEDUP_REMOVED lines=23> */
[----:B------:R-:W-:Y:S01]  /*0400*/  CS2R R18, SRZ ;  /* 0x0000000000127805 */ /* 0x000fe2000001ff00 */
[----:B------:R-:W1:Y:S01]  /*0410*/  LDC.64 R2, c[0x0][0x3e0] ;  /* 0x0000f800ff027b82 */ /* 0x000e620000000a00 */
[----:B------:R-:W-:-:S02]  /*0420*/  CS2R R16, SRZ ;  /* 0x0000000000107805 */ /* 0x000fc4000001ff00 */
[----:B------:R-:W-:Y:S01]  /*0430*/  MOV R171, RZ ;  /* 0x000000ff00ab7202 */ /* 0x000fe20000000f00 */
[----:B0-----:R-:W2:Y:S01]  /*0440*/  LDG.E.128 R188, desc[UR8][R146.64] ;  /* 0x0000000892bc7981 */ /* 0x001ea2000c1e1d00 */
[----:B------:R-:W-:Y:S01]  /*0450*/  UPLOP3.LUT UP1, UPT, UPT, UPT, UPT, 0x40, 0x4 ;  /* 0x000000000004789c */ /* 0x000fe20003f2e870 */
[----:B------:R-:W0:Y:S02]  /*0460*/  LDCU UR12, c[0x0][0x388] ;  /* 0x00007100ff0c77ac */ /* 0x000e240008000800 */
[----:B------:R-:W3:Y:S01]  /*0470*/  LDG.E.128 R12, desc[UR8][R146.64+0x1000] ;  /* 0x00100008920c7981 */ /* 0x000ee2000c1e1d00 */
[----:B------:R-:W4:Y:S03]  /*0480*/  LDCU.U8 UR7, c[0x0][0x410] ;  /* 0x00008200ff0777ac */ /* 0x000f260008000000 */
[----:B------:R-:W5:Y:S01]  /*0490*/  LDG.E.128 R8, desc[UR8][R146.64+0x2000] ;  /* 0x0020000892087981 */ /* 0x000f62000c1e1d00 */
[----:B------:R-:W0:Y:S03]  /*04a0*/  LDCU UR13, c[0x0][0x400] ;  /* 0x00008000ff0d77ac */ /* 0x000e260008000800 */
[----:B------:R1:W4:Y:S01]  /*04b0*/  LDG.E.128 R4, desc[UR8][R146.64+0x3000] ;  /* 0x0030000892047981 */ /* 0x000322000c1e1d00 */
[----:B------:R-:W0:Y:S01]  /*04c0*/  LDCU.64 UR14, c[0x0][0x478] ;  /* 0x00008f00ff0e77ac */ /* 0x000e220008000a00 */
[----:B------:R-:W0:Y:S01]  /*04d0*/  LDCU.64 UR10, c[0x0][0x438] ;  /* 0x00008700ff0a77ac */ /* 0x000e220008000a00 */
[----:B-1----:R-:W-:Y:S01]  /*04e0*/  ISETP.NE.U32.AND P0, PT, R2, RZ, PT ;  /* 0x000000ff0200720c */ /* 0x002fe20003f05070 */
[----:B------:R-:W-:-:S03]  /*04f0*/  HFMA2 R147, -RZ, RZ, 0, 0 ;  /* 0x00000000ff937431 */ /* 0x000fc600000001ff */
[----:B------:R-:W-:Y:S02]  /*0500*/  ISETP.NE.AND.EX P0, PT, R3, RZ, PT, P0 ;  /* 0x000000ff0300720c */ /* 0x000fe40003f05300 */
[----:B------:R-:W-:Y:S02]  /*0510*/  CS2R R2, SRZ ;  /* 0x0000000000027805 */ /* 0x000fe4000001ff00 */
[----:B--2---:R-:W-:Y:S02]  /*0520*/  PRMT R170, R188, 0x7632, R170 ;  /* 0x00007632bcaa7816 */ /* 0x004fe400000000aa */
[----:B------:R-:W-:Y:S02]  /*0530*/  PRMT R169, R189, 0x7632, R169 ;  /* 0x00007632bda97816 */ /* 0x000fe400000000a9 */
[----:B------:R-:W-:Y:S02]  /*0540*/  PRMT R168, R190, 0x7632, R168 ;  /* 0x00007632bea87816 */ /* 0x000fe400000000a8 */
[----:B------:R-:W-:-:S02]  /*0550*/  PRMT R167, R191, 0x7632, R167 ;  /* 0x00007632bfa77816 */ /* 0x000fc400000000a7 */
[----:B---3--:R-:W-:Y:S02]  /*0560*/  PRMT R166, R12, 0x7632, R166 ;  /* 0x000076320ca67816 */ /* 0x008fe400000000a6 */
[----:B------:R-:W-:Y:S02]  /*0570*/  PRMT R165, R13, 0x7632, R165 ;  /* 0x000076320da57816 */ /* 0x000fe400000000a5 */
[----:B------:R-:W-:Y:S02]  /*0580*/  PRMT R164, R14, 0x7632, R164 ;  /* 0x000076320ea47816 */ /* 0x000fe400000000a4 */
[----:B------:R-:W-:Y:S02]  /*0590*/  PRMT R163, R15, 0x7632, R163 ;  /* 0x000076320fa37816 */ /* 0x000fe400000000a3 */
[----:B-----5:R-:W-:Y:S02]  /*05a0*/  PRMT R162, R8, 0x7632, R162 ;  /* 0x0000763208a27816 */ /* 0x020fe400000000a2 */
[----:B------:R-:W-:-:S02]  /*05b0*/  PRMT R161, R9, 0x7632, R161 ;  /* 0x0000763209a17816 */ /* 0x000fc400000000a1 */
[----:B------:R-:W-:Y:S02]  /*05c0*/  PRMT R160, R10, 0x7632, R160 ;  /* 0x000076320aa07816 */ /* 0x000fe400000000a0 */
[----:B------:R-:W-:Y:S02]  /*05d0*/  PRMT R159, R11, 0x7632, R159 ;  /* 0x000076320b9f7816 */ /* 0x000fe4000000009f */
[----:B----4-:R-:W-:Y:S02]  /*05e0*/  PRMT R158, R4, 0x7632, R158 ;  /* 0x00007632049e7816 */ /* 0x010fe4000000009e */
[----:B------:R-:W-:Y:S02]  /*05f0*/  PRMT R157, R5, 0x7632, R157 ;  /* 0x00007632059d7816 */ /* 0x000fe4000000009d */
[----:B------:R-:W-:Y:S02]  /*0600*/  PRMT R156, R6, 0x7632, R156 ;  /* 0x00007632069c7816 */ /* 0x000fe4000000009c */
[----:B------:R-:W-:-:S02]  /*0610*/  PRMT R155, R7, 0x7632, R155 ;  /* 0x00007632079b7816 */ /* 0x000fc4000000009b */
        /* <DEDUP_REMOVED lines=37> */
[----:B0-----:R-:W-:-:S07]  /*0870*/  SHF.L.U32 R155, R155, 0x10, RZ ;  /* 0x000000109b9b7819 */ /* 0x001fce00000006ff */
.L_x_4561:
[----:B------:R-:W0:Y:S01]  /*0880*/  S2R R146, SR_TID.X ;  /* 0x0000000000927919 */ /* 0x000e220000002100 */
[----:B------:R-:W1:Y:S01]  /*0890*/  LDC.64 R110, c[0x0][0x3c0] ;  /* 0x0000f000ff6e7b82 */ /* 0x000e620000000a00 */
[----:B------:R-:W-:-:S05]  /*08a0*/  IMAD R0, R172, UR12, RZ ;  /* 0x0000000cac007c24 */ /* 0x000fca000f8e02ff */
[----:B------:R-:W-:Y:S02]  /*08b0*/  SHF.R.S32.HI R87, RZ, 0x1f, R0 ;  /* 0x0000001fff577819 */ /* 0x000fe40000011400 */
[----:B------:R-:W2:Y:S02]  /*08c0*/  LDC.64 R84, c[0x0][0x428] ;  /* 0x00010a00ff547b82 */ /* 0x000ea40000000a00 */
[----:B------:R-:W-:-:S06]  /*08d0*/  LEA.HI R87, R87, R0, RZ, 0x3 ;  /* 0x0000000057577211 */ /* 0x000fcc00078f18ff */
[----:B------:R-:W3:Y:S08]  /*08e0*/  LDC.64 R128, c[0x0][0x3a8] ;  /* 0x0000ea00ff807b82 */ /* 0x000ef00000000a00 */
[----:B------:R-:W4:Y:S01]  /*08f0*/  LDC.64 R194, c[0x0][0x3c8] ;  /* 0x0000f200ffc27b82 */ /* 0x000f220000000a00 */
[----:B-1----:R-:W-:-:S05]  /*0900*/  IMAD.WIDE R110, R172, 0x4, R110 ;  /* 0x00000004ac6e7825 */ /* 0x002fca00078e026e */
[----:B------:R-:W4:Y:S01]  /*0910*/  LDG.E R197, desc[UR8][R110.64] ;  /* 0x000000086ec57981 */ /* 0x000f22000c1e1900 */
[----:B0-----:R-:W-:-:S05]  /*0920*/  LEA.HI.SX32 R192, R87, R146, 0x1d ;  /* 0x0000009257c07211 */ /* 0x001fca00078feaff */
[C---:B--2---:R-:W-:Y:S01]  /*0930*/  IMAD.WIDE.U32 R92, R192.reuse, 0x10, R84 ;  /* 0x00000010c05c7825 */ /* 0x044fe200078e0054 */
[C---:B------:R-:W-:Y:S02]  /*0940*/  IADD3 R190, PT, PT, R192.reuse, 0x200, RZ ;  /* 0x00000200c0be7810 */ /* 0x040fe40007ffe0ff */
[C---:B------:R-:W-:Y:S01]  /*0950*/  IADD3 R191, PT, PT, R192.reuse, 0x100, RZ ;  /* 0x00000100c0bf7810 */ /* 0x040fe20007ffe0ff */
[C---:B---3--:R-:W-:Y:S01]  /*0960*/  IMAD.WIDE.U32 R86, R192.reuse, 0x20, R128 ;  /* 0x00000020c0567825 */ /* 0x048fe200078e0080 */
[----:B------:R-:W-:Y:S01]  /*0970*/  IADD3 R154, PT, PT, R192, 0x300, RZ ;  /* 0x00000300c09a7810 */ /* 0x000fe20007ffe0ff */
[----:B------:R-:W2:Y:S02]  /*0980*/  LDG.E.128 R92, desc[UR8][R92.64] ;  /* 0x000000085c5c7981 */ /* 0x000ea4000c1e1d00 */
[----:B------:R-:W-:Y:S02]  /*0990*/  IMAD.WIDE.U32 R116, R190, 0x10, R84 ;  /* 0x00000010be747825 */ /* 0x000fe400078e0054 */
[----:B------:R-:W3:Y:S02]  /*09a0*/  LDG.E.128 R88, desc[UR8][R86.64] ;  /* 0x0000000856587981 */ /* 0x000ee4000c1e1d00 */
[----:B----4-:R-:W-:-:S02]  /*09b0*/  IMAD.WIDE R194, R172, 0x4, R194 ;  /* 0x00000004acc27825 */ /* 0x010fc400078e02c2 */
[----:B------:R-:W4:Y:S02]  /*09c0*/  LDG.E.128 R96, desc[UR8][R86.64+0x10] ;  /* 0x0000100856607981 */ /* 0x000f24000c1e1d00 */
[C-C-:B------:R-:W-:Y:S02]  /*09d0*/  IMAD.WIDE.U32 R104, R191.reuse, 0x10, R84.reuse ;  /* 0x00000010bf687825 */ /* 0x140fe400078e0054 */
[----:B------:R0:W4:Y:S02]  /*09e0*/  LDG.E R189, desc[UR8][R194.64] ;  /* 0x00000008c2bd7981 */ /* 0x000124000c1e1900 */
[----:B------:R-:W-:Y:S02]  /*09f0*/  IMAD.WIDE.U32 R84, R154, 0x10, R84 ;  /* 0x000000109a547825 */ /* 0x000fe400078e0054 */
[----:B------:R-:W4:Y:S04]  /*0a00*/  LDG.E.128 R116, desc[UR8][R116.64] ;  /* 0x0000000874747981 */ /* 0x000f28000c1e1d00 */
[----:B------:R-:W4:Y:S01]  /*0a10*/  LDG.E.128 R84, desc[UR8][R84.64] ;  /* 0x0000000854547981 */ /* 0x000f22000c1e1d00 */
[--C-:B------:R-:W-:Y:S01]  /*0a20*/  IMAD.WIDE.U32 R108, R191, 0x20, R128.reuse ;  /* 0x00000020bf6c7825 */ /* 0x100fe200078e0080 */
[----:B------:R-:W-:Y:S01]  /*0a30*/  ISETP.NE.U32.AND P1, PT, RZ, UR10, PT ;  /* 0x0000000aff007c0c */ /* 0x000fe2000bf25070 */
[----:B0-----:R-:W0:Y:S01]  /*0a40*/  @P0 LDC.64 R194, c[0x0][0x3e0] ;  /* 0x0000f800ffc20b82 */ /* 0x001e220000000a00 */
[----:B------:R-:W4:Y:S04]  /*0a50*/  LDG.E.128 R104, desc[UR8][R104.64] ;  /* 0x0000000868687981 */ /* 0x000f28000c1e1d00 */
[----:B------:R-:W4:Y:S01]  /*0a60*/  LDG.E.128 R100, desc[UR8][R108.64] ;  /* 0x000000086c647981 */ /* 0x000f22000c1e1d00 */
[----:B------:R-:W-:-:S03]  /*0a70*/  IMAD.WIDE.U32 R120, R190, 0x20, R128 ;  /* 0x00000020be787825 */ /* 0x000fc600078e0080 */
[----:B------:R-:W4:Y:S01]  /*0a80*/  LDG.E.128 R108, desc[UR8][R108.64+0x10] ;  /* 0x000010086c6c7981 */ /* 0x000f22000c1e1d00 */
[----:B------:R-:W-:-:S03]  /*0a90*/  IMAD.WIDE.U32 R128, R154, 0x20, R128 ;  /* 0x000000209a807825 */ /* 0x000fc600078e0080 */
[----:B------:R-:W4:Y:S04]  /*0aa0*/  LDG.E.128 R112, desc[UR8][R120.64] ;  /* 0x0000000878707981 */ /* 0x000f28000c1e1d00 */
[----:B------:R-:W4:Y:S04]  /*0ab0*/  LDG.E.128 R124, desc[UR8][R128.64] ;  /* 0x00000008807c7981 */ /* 0x000f28000c1e1d00 */
[----:B------:R-:W4:Y:S04]  /*0ac0*/  LDG.E.128 R120, desc[UR8][R120.64+0x10] ;  /* 0x0000100878787981 */ /* 0x000f28000c1e1d00 */
[----:B------:R-:W4:Y:S01]  /*0ad0*/  LDG.E.128 R128, desc[UR8][R128.64+0x10] ;  /* 0x0000100880807981 */ /* 0x000f22000c1e1d00 */
[----:B------:R-:W-:-:S02]  /*0ae0*/  ISETP.NE.AND.EX P1, PT, RZ, UR11, PT, P1 ;  /* 0x0000000bff007c0c */ /* 0x000fc4000bf25310 */
[----:B------:R-:W-:-:S11]  /*0af0*/  ISETP.NE.AND P2, PT, RZ, UR7, PT ;  /* 0x00000007ff007c0c */ /* 0x000fd6000bf45270 */
[----:B------:R-:W1:Y:S08]  /*0b00*/  @P1 LDC.64 R214, c[0x0][0x438] ;  /* 0x00010e00ffd61b82 */ /* 0x000e700000000a00 */
[----:B------:R-:W0:Y:S08]  /*0b10*/  @P1 LDC.64 R204, c[0x0][0x438] ;  /* 0x00010e00ffcc1b82 */ /* 0x000e300000000a00 */
[----:B------:R-:W0:Y:S01]  /*0b20*/  @P1 LDC.64 R206, c[0x0][0x438] ;  /* 0x00010e00ffce1b82 */ /* 0x000e220000000a00 */
[----:B-1----:R-:W-:-:S07]  /*0b30*/  @P1 IMAD.WIDE.U32 R214, R192, 0x20, R214 ;  /* 0x00000020c0d61825 */ /* 0x002fce00078e00d6 */
[----:B------:R-:W1:Y:S01]  /*0b40*/  @P1 LDC.64 R198, c[0x0][0x438] ;  /* 0x00010e00ffc61b82 */ /* 0x000e620000000a00 */
[----:B------:R-:W5:Y:S04]  /*0b50*/  @P1 LDG.E.128 R44, desc[UR8][R214.64] ;  /* 0x00000008d62c1981 */ /* 0x000f68000c1e1d00 */
[----:B------:R4:W5:Y:S01]  /*0b60*/  @P1 LDG.E.128 R48, desc[UR8][R214.64+0x10] ;  /* 0x00001008d6301981 */ /* 0x000962000c1e1d00 */
[----:B0-----:R-:W-:-:S05]  /*0b70*/  @P1 IMAD.WIDE.U32 R204, R190, 0x20, R204 ;  /* 0x00000020becc1825 */ /* 0x001fca00078e00cc */
[----:B------:R-:W5:Y:S01]  /*0b80*/  @P1 LDG.E.128 R60, desc[UR8][R204.64] ;  /* 0x00000008cc3c1981 */ /* 0x000f62000c1e1d00 */
[----:B------:R-:W-:-:S03]  /*0b90*/  @P1 IMAD.WIDE.U32 R206, R191, 0x20, R206 ;  /* 0x00000020bfce1825 */ /* 0x000fc600078e00ce */
[----:B------:R0:W5:Y:S04]  /*0ba0*/  @P1 LDG.E.128 R64, desc[UR8][R204.64+0x10] ;  /* 0x00001008cc401981 */ /* 0x000168000c1e1d00 */
[----:B------:R-:W5:Y:S04]  /*0bb0*/  @P1 LDG.E.128 R52, desc[UR8][R206.64] ;  /* 0x00000008ce341981 */ /* 0x000f68000c1e1d00 */
[----:B------:R0:W5:Y:S01]  /*0bc0*/  @P1 LDG.E.128 R56, desc[UR8][R206.64+0x10] ;  /* 0x00001008ce381981 */ /* 0x000162000c1e1d00 */
[----:B-1----:R-:W-:-:S05]  /*0bd0*/  @P1 IMAD.WIDE.U32 R198, R154, 0x20, R198 ;  /* 0x000000209ac61825 */ /* 0x002fca00078e00c6 */
[----:B------:R-:W5:Y:S01]  /*0be0*/  @P1 LDG.E.128 R68, desc[UR8][R198.64] ;  /* 0x00000008c6441981 */ /* 0x000f62000c1e1d00 */
[----:B------:R-:W-:-:S03]  /*0bf0*/  @P0 IMAD.WIDE R194, R172, 0x2, R194 ;  /* 0x00000002acc20825 */ /* 0x000fc600078e02c2 */
[----:B------:R1:W5:Y:S04]  /*0c00*/  @P1 LDG.E.128 R72, desc[UR8][R198.64+0x10] ;  /* 0x00001008c6481981 */ /* 0x000368000c1e1d00 */
[----:B------:R1:W5:Y:S01]  /*0c10*/  @P0 LDG.E.U16 R193, desc[UR8][R194.64] ;  /* 0x00000008c2c10981 */ /* 0x000362000c1e1500 */
[----:B------:R-:W-:Y:S02]  /*0c20*/  FSEL R197, R197, RZ, !P2 ;  /* 0x000000ffc5c57208 */ /* 0x000fe40005000000 */
[C---:B--2---:R-:W-:Y:S02]  /*0c30*/  PRMT R245, R92.reuse, 0x7632, R245 ;  /* 0x000076325cf57816 */ /* 0x044fe400000000f5 */
[----:B------:R-:W-:Y:S01]  /*0c40*/  SHF.L.U32 R92, R92, 0x10, RZ ;  /* 0x000000105c5c7819 */ /* 0x000fe200000006ff */
[----:B---3--:R-:W-:Y:S01]  /*0c50*/  FADD.FTZ R0, -R197, R88 ;  /* 0x00000058c5007221 */ /* 0x008fe20000010100 */
[----:B------:R-:W-:-:S03]  /*0c60*/  SHF.L.U32 R245, R245, 0x10, RZ ;  /* 0x00000010f5f57819 */ /* 0x000fc600000006ff */
[----:B------:R-:W-:Y:S01]  /*0c70*/  FMUL.FTZ R225, R188, R92 ;  /* 0x0000005cbce17220 */ /* 0x000fe20000410000 */
[----:B------:R-:W-:Y:S01]  /*0c80*/  FADD.FTZ R228, -R197, R89 ;  /* 0x00000059c5e47221 */ /* 0x000fe20000010100 */
[----:B------:R-:W-:Y:S01]  /*0c90*/  PRMT R244, R93, 0x7632, R244 ;  /* 0x000076325df47816 */ /* 0x000fe200000000f4 */
[----:B----4-:R-:W-:Y:S01]  /*0ca0*/  FADD.FTZ R221, -R197, R96 ;  /* 0x00000060c5dd7221 */ /* 0x010fe20000010100 */
[----:B------:R-:W-:Y:S01]  /*0cb0*/  SHF.L.U32 R93, R93, 0x10, RZ ;  /* 0x000000105d5d7819 */ /* 0x000fe200000006ff */
[----:B------:R-:W-:Y:S01]  /*0cc0*/  FMUL.FTZ R0, R189, R0 ;  /* 0x00000000bd007220 */ /* 0x000fe20000410000 */
[----:B------:R-:W-:Y:S01]  /*0cd0*/  FMUL.FTZ R218, R170, R245 ;  /* 0x000000f5aada7220 */ /* 0x000fe20000410000 */
[C---:B------:R-:W-:Y:S02]  /*0ce0*/  PRMT R230, R117.reuse, 0x7632, R230 ;  /* 0x0000763275e67816 */ /* 0x040fe400000000e6 */
[----:B------:R-:W-:Y:S01]  /*0cf0*/  SHF.L.U32 R96, R117, 0x10, RZ ;  /* 0x0000001075607819 */ /* 0x000fe200000006ff */
[----:B------:R-:W-:Y:S01]  /*0d00*/  FADD.FTZ R117, RZ, R225 ;  /* 0x000000e1ff757221 */ /* 0x000fe20000010000 */
[----:B------:R-:W-:Y:S01]  /*0d10*/  PRMT R234, R85, 0x7632, R234 ;  /* 0x0000763255ea7816 */ /* 0x000fe200000000ea */
[----:B------:R-:W-:Y:S01]  /*0d20*/  FADD.FTZ R227, -R197, R90 ;  /* 0x0000005ac5e37221 */ /* 0x000fe20000010100 */
[----:B------:R-:W-:Y:S01]  /*0d30*/  SHF.L.U32 R229, R85, 0x10, RZ ;  /* 0x0000001055e57819 */ /* 0x000fe200000006ff */
[----:B------:R-:W-:Y:S01]  /*0d40*/  FMUL.FTZ R228, R189, R228 ;  /* 0x000000e4bde47220 */ /* 0x000fe20000410000 */
[----:B------:R-:W-:Y:S01]  /*0d50*/  FFMA.FTZ R85, R0, R225, RZ ;  /* 0x000000e100557223 */ /* 0x000fe200000100ff */
[----:B------:R-:W-:Y:S01]  /*0d60*/  SHF.L.U32 R244, R244, 0x10, RZ ;  /* 0x00000010f4f47819 */ /* 0x000fe200000006ff */
[----:B------:R-:W-:Y:S01]  /*0d70*/  FMUL.FTZ R224, R187, R93 ;  /* 0x0000005dbbe07220 */ /* 0x000fe20000410000 */
[----:B------:R-:W-:Y:S01]  /*0d80*/  FADD.FTZ R117, R218, R117 ;  /* 0x00000075da757221 */ /* 0x000fe20000010000 */
[C---:B------:R-:W-:Y:S01]  /*0d90*/  PRMT R233, R84.reuse, 0x7632, R233 ;  /* 0x0000763254e97816 */ /* 0x040fe200000000e9 */
[----:B------:R-:W-:Y:S01]  /*0da0*/  FADD.FTZ R226, -R197, R91 ;  /* 0x0000005bc5e27221 */ /* 0x000fe20000010100 */
[----:B------:R-:W-:Y:S01]  /*0db0*/  SHF.L.U32 R213, R84, 0x10, RZ ;  /* 0x0000001054d57819 */ /* 0x000fe200000006ff */
[----:B------:R-:W-:Y:S01]  /*0dc0*/  FMUL.FTZ R227, R189, R227 ;  /* 0x000000e3bde37220 */ /* 0x000fe20000410000 */
[----:B------:R-:W-:Y:S01]  /*0dd0*/  PRMT R243, R94, 0x7632, R243 ;  /* 0x000076325ef37816 */ /* 0x000fe200000000f3 */
[----:B------:R-:W-:Y:S01]  /*0de0*/  FFMA.FTZ R84, R228, R218, R85 ;  /* 0x000000dae4547223 */ /* 0x000fe20000010055 */
[----:B------:R-:W-:Y:S01]  /*0df0*/  SHF.L.U32 R94, R94, 0x10, RZ ;  /* 0x000000105e5e7819 */ /* 0x000fe200000006ff */
[----:B------:R-:W-:Y:S01]  /*0e00*/  FMUL.FTZ R216, R169, R244 ;  /* 0x000000f4a9d87220 */ /* 0x000fe20000410000 */
[----:B------:R-:W-:Y:S01]  /*0e10*/  FADD.FTZ R117, R224, R117 ;  /* 0x00000075e0757221 */ /* 0x000fe20000010000 */
[C---:B------:R-:W-:Y:S01]  /*0e20*/  FADD.FTZ R220, -R197.reuse, R97 ;  /* 0x00000061c5dc7221 */ /* 0x040fe20000010100 */
        /* <DEDUP_REMOVED lines=8> */
[----:B------:R-:W-:Y:S01]  /*0eb0*/  FMUL.FTZ R221, R189, R221 ;  /* 0x000000ddbddd7220 */ /* 0x000fe20000410000 */
[C---:B------:R-:W-:Y:S01]  /*0ec0*/  PRMT R242, R95.reuse, 0x7632, R242 ;  /* 0x000076325ff27816 */ /* 0x040fe200000000f2 */
        /* <DEDUP_REMOVED lines=12> */
[C---:B------:R-:W-:Y:S01]  /*0f90*/  PRMT R241, R104.reuse, 0x7632, R241 ;  /* 0x0000763268f17816 */ /* 0x040fe200000000f1 */
[----:B------:R-:W-:Y:S01]  /*0fa0*/  FMUL.FTZ R214, R167, R242 ;  /* 0x000000f2a7d67220 */ /* 0x000fe20000410000 */
[----:B------:R-:W-:Y:S01]  /*0fb0*/  SHF.L.U32 R90, R104, 0x10, RZ ;  /* 0x00000010685a7819 */ /* 0x000fe200000006ff */
[----:B------:R-:W-:Y:S01]  /*0fc0*/  FADD.FTZ R117, R222, R117 ;  /* 0x00000075de757221 */ /* 0x000fe20000010000 */
[----:B------:R-:W-:Y:S01]  /*0fd0*/  FADD.FTZ R212, -R197, R100 ;  /* 0x00000064c5d47221 */ /* 0x000fe20000010100 */
        /* <DEDUP_REMOVED lines=9> */
[----:B0-----:R-:W-:Y:S01]  /*1070*/  FMUL.FTZ R205, R166, R241 ;  /* 0x000000f1a6cd7220 */ /* 0x001fe20000410000 */
        /* <DEDUP_REMOVED lines=18> */
[----:B------:R-:W-:Y:S01]  /*11a0*/  FADD.FTZ R111, -R197, R111 ;  /* 0x0000006fc56f7221 */ /* 0x000fe20000010100 */
[----:B------:R-:W-:Y:S01]  /*11b0*/  SHF.L.U32 R239, R239, 0x10, RZ ;  /* 0x00000010efef7819 */ /* 0x000fe200000006ff */
[----:B------:R-:W-:Y:S01]  /*11c0*/  FMUL.FTZ R206, R182, R88 ;  /* 0x00000058b6ce7220 */ /* 0x000fe20000410000 */
[----:B------:R-:W-:Y:S01]  /*11d0*/  FADD.FTZ R85, R201, R116 ;  /* 0x00000074c9557221 */ /* 0x000fe20000010000 */
[----:B------:R-:W-:Y:S01]  /*11e0*/  FADD.FTZ R202, -R197, R109 ;  /* 0x0000006dc5ca7221 */ /* 0x000fe20000010100 */
[----:B------:R-:W-:Y:S01]  /*11f0*/  FMUL.FTZ R203, R189, R203 ;  /* 0x000000cbbdcb7220 */ /* 0x000fe20000410000 */
[----:B------:R-:W-:Y:S01]  /*1200*/  FFMA.FTZ R84, R209, R201, R84 ;  /* 0x000000c9d1547223 */ /* 0x000fe20000010054 */
[----:B------:R-:W-:Y:S01]  /*1210*/  PRMT R99, R107, 0x7632, R99 ;  /* 0x000076326b637816 */ /* 0x000fe20000000063 */
[----:B-1----:R-:W-:Y:S01]  /*1220*/  FMUL.FTZ R199, R189, R111 ;  /* 0x0000006fbdc77220 */ /* 0x002fe20000410000 */
[----:B------:R-:W-:Y:S01]  /*1230*/  SHF.L.U32 R89, R107, 0x10, RZ ;  /* 0x000000106b597819 */ /* 0x000fe200000006ff */
[----:B------:R-:W-:Y:S01]  /*1240*/  FMUL.FTZ R198, R164, R239 ;  /* 0x000000efa4c67220 */ /* 0x000fe20000410000 */
[----:B------:R-:W-:Y:S01]  /*1250*/  FADD.FTZ R111, R206, R85 ;  /* 0x00000055ce6f7221 */ /* 0x000fe20000010000 */
[----:B------:R-:W-:Y:S01]  /*1260*/  FADD.FTZ R200, -R197, R110 ;  /* 0x0000006ec5c87221 */ /* 0x000fe20000010100 */
[----:B------:R-:W-:Y:S01]  /*1270*/  FMUL.FTZ R202, R189, R202 ;  /* 0x000000cabdca7220 */ /* 0x000fe20000410000 */
        /* <DEDUP_REMOVED lines=24> */
[----:B------:R-:W-:Y:S01]  /*1400*/  FFMA.FTZ R84, R200, R204, R85 ;  /* 0x000000ccc8547223 */ /* 0x000fe20000010055 */
[----:B------:R-:W-:Y:S01]  /*1410*/  SHF.L.U32 R98, R98, 0x10, RZ ;  /* 0x0000001062627819 */ /* 0x000fe200000006ff */
[----:B------:R-:W-:Y:S01]  /*1420*/  FMUL.FTZ R121, R180, R97 ;  /* 0x00000061b4797220 */ /* 0x000fe20000410000 */
[----:B------:R-:W-:Y:S01]  /*1430*/  FADD.FTZ R116, R197, R116 ;  /* 0x00000074c5747221 */ /* 0x000fe20000010000 */
[----:B------:R-:W-:Y:S01]  /*1440*/  PRMT R232, R119, 0x7632, R232 ;  /* 0x0000763277e87816 */ /* 0x000fe200000000e8 */
[----:B------:R-:W-:Y:S01]  /*1450*/  FMUL.FTZ R117, R189, R194 ;  /* 0x000000c2bd757220 */ /* 0x000fe20000410000 */
[----:B------:R-:W-:Y:S01]  /*1460*/  SHF.L.U32 R196, R119, 0x10, RZ ;  /* 0x0000001077c47819 */ /* 0x000fe200000006ff */
[----:B------:R-:W-:Y:S01]  /*1470*/  FFMA.FTZ R84, R199, R197, R84 ;  /* 0x000000c5c7547223 */ /* 0x000fe20000010054 */
[----:B------:R-:W-:Y:S01]  /*1480*/  FMUL.FTZ R119, R189, R109 ;  /* 0x0000006dbd777220 */ /* 0x000fe20000410000 */
[----:B------:R-:W-:Y:S01]  /*1490*/  FMUL.FTZ R122, R162, R98 ;  /* 0x00000062a27a7220 */ /* 0x000fe20000410000 */
[----:B------:R-:W-:Y:S01]  /*14a0*/  FADD.FTZ R109, R121, R116 ;  /* 0x00000074796d7221 */ /* 0x000fe20000010000 */
[C---:B------:R-:W-:Y:S01]  /*14b0*/  PRMT R231, R118.reuse, 0x7632, R231 ;  /* 0x0000763276e77816 */ /* 0x040fe200000000e7 */
[----:B------:R-:W-:Y:S01]  /*14c0*/  FFMA.FTZ R85, R117, R121, R84 ;  /* 0x0000007975557223 */ /* 0x000fe20000010054 */
[----:B------:R-:W-:Y:S01]  /*14d0*/  SHF.L.U32 R195, R118, 0x10, RZ ;  /* 0x0000001076c37819 */ /* 0x000fe200000006ff */
[----:B------:R-:W-:Y:S01]  /*14e0*/  FMUL.FTZ R118, R189, R113 ;  /* 0x00000071bd767220 */ /* 0x000fe20000410000 */
[----:B------:R-:W-:Y:S01]  /*14f0*/  SHF.L.U32 R230, R230, 0x10, RZ ;  /* 0x00000010e6e67819 */ /* 0x000fe200000006ff */
[----:B------:R-:W-:Y:S01]  /*1500*/  FMUL.FTZ R123, R179, R96 ;  /* 0x00000060b37b7220 */ /* 0x000fe20000410000 */
[----:B------:R-:W-:Y:S01]  /*1510*/  FADD.FTZ R116, R122, R109 ;  /* 0x0000006d7a747221 */ /* 0x000fe20000010000 */
[----:B------:R-:W-:-:S02]  /*1520*/  FFMA.FTZ R84, R118, R122, R85 ;  /* 0x0000007a76547223 */ /* 0x000fc40000010055 */
        /* <DEDUP_REMOVED lines=18> */
[----:B------:R-:W-:-:S02]  /*1650*/  FMUL.FTZ R194, R159, R232 ;  /* 0x000000e89fc27220 */ /* 0x000fc40000410000 */
[----:B------:R-:W-:Y:S01]  /*1660*/  FADD.FTZ R103, R126, R103 ;  /* 0x000000677e677221 */ /* 0x000fe20000010000 */
[----:B------:R-:W-:Y:S01]  /*1670*/  FMUL.FTZ R131, R189, R105 ;  /* 0x00000069bd837220 */ /* 0x000fe20000410000 */
[----:B------:R-:W-:Y:S01]  /*1680*/  FFMA.FTZ R84, R130, R126, R85 ;  /* 0x0000007e82547223 */ /* 0x000fe20000010055 */
[----:B------:R-:W-:Y:S01]  /*1690*/  SHF.L.U32 R233, R233, 0x10, RZ ;  /* 0x00000010e9e97819 */ /* 0x000fe200000006ff */
[----:B------:R-:W-:Y:S01]  /*16a0*/  FMUL.FTZ R100, R176, R213 ;  /* 0x000000d5b0647220 */ /* 0x000fe20000410000 */
[----:B------:R-:W-:Y:S01]  /*16b0*/  FADD.FTZ R103, R194, R103 ;  /* 0x00000067c2677221 */ /* 0x000fe20000010000 */
[----:B------:R-:W-:Y:S01]  /*16c0*/  FMUL.FTZ R101, R189, R101 ;  /* 0x00000065bd657220 */ /* 0x000fe20000410000 */
[----:B------:R-:W-:Y:S02]  /*16d0*/  FFMA.FTZ R116, R131, R194, R84 ;  /* 0x000000c283747223 */ /* 0x000fe40000010054 */
[----:B------:R-:W-:Y:S01]  /*16e0*/  FADD.FTZ R84, R100, R103 ;  /* 0x0000006764547221 */ /* 0x000fe20000010000 */
[----:B------:R-:W-:Y:S01]  /*16f0*/  FMUL.FTZ R103, R158, R233 ;  /* 0x000000e99e677220 */ /* 0x000fe20000410000 */
[----:B------:R-:W-:Y:S01]  /*1700*/  FMUL.FTZ R102, R189, R102 ;  /* 0x00000066bd667220 */ /* 0x000fe20000410000 */
[----:B------:R-:W-:Y:S01]  /*1710*/  FFMA.FTZ R85, R101, R100, R116 ;  /* 0x0000006465557223 */ /* 0x000fe20000010074 */
[----:B------:R-:W-:Y:S01]  /*1720*/  SHF.L.U32 R234, R234, 0x10, RZ ;  /* 0x00000010eaea7819 */ /* 0x000fe200000006ff */
[----:B------:R-:W-:Y:S01]  /*1730*/  FADD.FTZ R84, R84, R103 ;  /* 0x0000006754547221 */ /* 0x000fe20000010000 */
[----:B------:R-:W-:Y:S01]  /*1740*/  FMUL.FTZ R105, R175, R229 ;  /* 0x000000e5af697220 */ /* 0x000fe20000410000 */
[----:B------:R-:W-:Y:S01]  /*1750*/  FMUL.FTZ R104, R189, R104 ;  /* 0x00000068bd687220 */ /* 0x000fe20000410000 */
[----:B------:R-:W-:Y:S01]  /*1760*/  FFMA.FTZ R85, R102, R103, R85 ;  /* 0x0000006766557223 */ /* 0x000fe20000010055 */
[----:B------:R-:W-:Y:S01]  /*1770*/  PRMT R236, R86, 0x7632, R236 ;  /* 0x0000763256ec7816 */ /* 0x000fe200000000ec */
[----:B------:R-:W-:Y:S01]  /*1780*/  FADD.FTZ R84, R84, R105 ;  /* 0x0000006954547221 */ /* 0x000fe20000010000 */
[----:B------:R-:W-:Y:S01]  /*1790*/  SHF.L.U32 R235, R86, 0x10, RZ ;  /* 0x0000001056eb7819 */ /* 0x000fe200000006ff */
[----:B------:R-:W-:Y:S01]  /*17a0*/  FMUL.FTZ R107, R157, R234 ;  /* 0x000000ea9d6b7220 */ /* 0x000fe20000410000 */
[C---:B------:R-:W-:Y:S01]  /*17b0*/  FMUL.FTZ R106, R189.reuse, R106 ;  /* 0x0000006abd6a7220 */ /* 0x040fe20000410000 */
[----:B------:R-:W-:Y:S01]  /*17c0*/  FFMA.FTZ R85, R104, R105, R85 ;  /* 0x0000006968557223 */ /* 0x000fe20000010055 */
[----:B------:R-:W-:Y:S01]  /*17d0*/  SHF.L.U32 R236, R236, 0x10, RZ ;  /* 0x00000010ecec7819 */ /* 0x000fe200000006ff */
[----:B------:R-:W-:Y:S01]  /*17e0*/  FADD.FTZ R84, R84, R107 ;  /* 0x0000006b54547221 */ /* 0x000fe20000010000 */
[----:B------:R-:W-:Y:S01]  /*17f0*/  FMUL.FTZ R109, R174, R235 ;  /* 0x000000ebae6d7220 */ /* 0x000fe20000410000 */
[----:B------:R-:W-:Y:S01]  /*1800*/  FMUL.FTZ R108, R189, R108 ;  /* 0x0000006cbd6c7220 */ /* 0x000fe20000410000 */
[----:B------:R-:W-:Y:S01]  /*1810*/  FFMA.FTZ R85, R106, R107, R85 ;  /* 0x0000006b6a557223 */ /* 0x000fe20000010055 */
[C---:B------:R-:W-:Y:S01]  /*1820*/  PRMT R238, R87.reuse, 0x7632, R238 ;  /* 0x0000763257ee7816 */ /* 0x040fe200000000ee */
[----:B------:R-:W-:Y:S01]  /*1830*/  FADD.FTZ R84, R84, R109 ;  /* 0x0000006d54547221 */ /* 0x000fe20000010000 */
[----:B------:R-:W-:Y:S01]  /*1840*/  SHF.L.U32 R237, R87, 0x10, RZ ;  /* 0x0000001057ed7819 */ /* 0x000fe200000006ff */
        /* <DEDUP_REMOVED lines=8> */
[----:B------:R-:W-:Y:S01]  /*18d0*/  FMUL.FTZ R115, R155, R238 ;  /* 0x000000ee9b737220 */ /* 0x000fe20000410000 */
[----:B------:R-:W-:Y:S01]  /*18e0*/  FADD.FTZ R84, R84, R113 ;  /* 0x0000007154547221 */ /* 0x000fe20000010000 */
[----:B------:R-:W-:Y:S01]  /*18f0*/  FMUL.FTZ R114, R189, R114 ;  /* 0x00000072bd727220 */ /* 0x000fe20000410000 */
[----:B------:R-:W-:-:S02]  /*1900*/  FFMA.FTZ R85, R112, R113, R85 ;  /* 0x0000007170557223 */ /* 0x000fc40000010055 */
[----:B------:R-:W-:Y:S02]  /*1910*/  FADD.FTZ R84, R84, R115 ;  /* 0x0000007354547221 */ /* 0x000fe40000010000 */
[----:B------:R-:W-:-:S03]  /*1920*/  FFMA.FTZ R85, R114, R115, R85 ;  /* 0x0000007372557223 */ /* 0x000fc60000010055 */
        /* <DEDUP_REMOVED lines=14> */
[----:B------:R-:W-:Y:S01]  /*1a10*/  LOP3.LUT P3, RZ, R146, 0x1f, RZ, 0xc0, !PT ;  /* 0x0000001f92ff7812 */ /* 0x000fe2000786c0ff */
[----:B0-----:R-:W-:Y:S01]  /*1a20*/  FADD.FTZ R248, R249, R84 ;  /* 0x00000054f9f87221 */ /* 0x001fe20000010000 */
[----:B-1----:R-:W-:-:S04]  /*1a30*/  FADD.FTZ R87, R246, R85 ;  /* 0x00000055f6577221 */ /* 0x002fc80000010000 */
[----:B------:R-:W0:Y:S04]  /*1a40*/  SHFL.DOWN PT, R85, R248, 0x1, 0x1f ;  /* 0x08201f00f8557f89 */ /* 0x000e2800000e0000 */
[----:B------:R-:W1:Y:S01]  /*1a50*/  SHFL.DOWN PT, R86, R87, 0x1, 0x1f ;  /* 0x08201f0057567f89 */ /* 0x000e6200000e0000 */
[----:B------:R-:W-:Y:S01]  /*1a60*/  BSSY.RECONVERGENT B0, `(.L_x_4541) ;  /* 0x000000c000007945 */ /* 0x000fe20003800200 */
[----:B0-----:R-:W-:Y:S01]  /*1a70*/  FADD.FTZ R84, R248, R85 ;  /* 0x00000055f8547221 */ /* 0x001fe20000010000 */
[----:B-1----:R-:W-:Y:S02]  /*1a80*/  FADD.FTZ R85, R87, R86 ;  /* 0x0000005657557221 */ /* 0x002fe40000010000 */
        /* <DEDUP_REMOVED lines=9> */
.L_x_4542:
[----:B------:R-:W-:Y:S05]  /*1b20*/  BSYNC.RECONVERGENT B0 ;  /* 0x0000000000007941 */ /* 0x000fea0003800200 */
.L_x_4541:
        /* <DEDUP_REMOVED lines=24> */
[----:B-1----:R-:W-:Y:S01]  /*1cb0*/  ULEA UR4, UR5, UR4, 0x18 ;  /* 0x0000000405047291 */ /* 0x002fe2000f8ec0ff */
[----:B------:R-:W-:Y:S01]  /*1cc0*/  FADD.FTZ R43, R98, R43 ;  /* 0x0000002b622b7221 */ /* 0x000fe20000010000 */
[----:B------:R-:W-:Y:S01]  /*1cd0*/  FADD.FTZ R132, R96, R132 ;  /* 0x0000008460847221 */ /* 0x000fe20000010000 */
[----:B------:R-:W-:Y:S01]  /*1ce0*/  FFMA.FTZ R16, R119, R96, R16 ;  /* 0x0000006077107223 */ /* 0x000fe20000010010 */
[----:B------:R-:W-:Y:S01]  /*1cf0*/  UIADD3 UR5, UPT, UPT, UR4, 0x8040, URZ ;  /* 0x0000804004057890 */ /* 0x000fe2000fffe0ff */
[----:B------:R-:W-:Y:S01]  /*1d00*/  HFMA2 R116, -RZ, RZ, 1.875, 0 ;  /* 0x3f800000ff747431 */ /* 0x000fe200000001ff */
[----:B------:R-:W-:Y:S01]  /*1d10*/  @!UP1 UIADD3 UR5, UPT, UPT, UR4, 0x8000, URZ ;  /* 0x0000800004059890 */ /* 0x000fe2000fffe0ff */
[----:B-----5:R-:W-:Y:S01]  /*1d20*/  @P0 SHF.L.U32 R116, R193, 0x10, RZ ;  /* 0x00000010c1740819 */ /* 0x020fe200000006ff */
[----:B------:R-:W-:Y:S01]  /*1d30*/  UIADD3 UR6, UPT, UPT, UR4, 0x8050, URZ ;  /* 0x0000805004067890 */ /* 0x000fe2000fffe0ff */
[----:B------:R-:W-:Y:S01]  /*1d40*/  FFMA.FTZ R152, R228, R245, R152 ;  /* 0x000000f5e4987223 */ /* 0x000fe20000010098 */
[----:B------:R-:W-:Y:S01]  /*1d50*/  @!UP1 UIADD3 UR6, UPT, UPT, UR4, 0x8010, URZ ;  /* 0x0000801004069890 */ /* 0x000fe2000fffe0ff */
[----:B------:R-:W-:Y:S01]  /*1d60*/  FADD.FTZ R151, R245, R151 ;  /* 0x00000097f5977221 */ /* 0x000fe20000010000 */
[----:B------:R-:W-:Y:S01]  /*1d70*/  FFMA.FTZ R148, R226, R244, R148 ;  /* 0x000000f4e2947223 */ /* 0x000fe20000010094 */
[----:B------:R-:W-:Y:S01]  /*1d80*/  FADD.FTZ R147, R244, R147 ;  /* 0x00000093f4937221 */ /* 0x000fe20000010000 */
[----:B------:R-:W-:Y:S01]  /*1d90*/  FADD.FTZ R31, R243, R31 ;  /* 0x0000001ff31f7221 */ /* 0x000fe20000010000 */
[----:B0-----:R-:W0:Y:S01]  /*1da0*/  LDS.128 R84, [UR5] ;  /* 0x00000005ff547984 */ /* 0x001e220008000c00 */
[----:B------:R-:W-:Y:S01]  /*1db0*/  UIADD3 UR5, UPT, UPT, UR4, 0x8060, URZ ;  /* 0x0000806004057890 */ /* 0x000fe2000fffe0ff */
[----:B------:R-:W-:Y:S01]  /*1dc0*/  FFMA.FTZ R3, R220, R243, R3 ;  /* 0x000000f3dc037223 */ /* 0x000fe20000010003 */
[----:B------:R-:W-:Y:S01]  /*1dd0*/  @!UP1 UIADD3 UR5, UPT, UPT, UR4, 0x8020, URZ ;  /* 0x0000802004059890 */ /* 0x000fe2000fffe0ff */
[----:B------:R-:W1:Y:S01]  /*1de0*/  LDS.128 R88, [UR6] ;  /* 0x00000006ff587984 */ /* 0x000e620008000c00 */
[----:B------:R-:W-:Y:S01]  /*1df0*/  UIADD3 UR6, UPT, UPT, UR4, 0x8070, URZ ;  /* 0x0000807004067890 */ /* 0x000fe2000fffe0ff */
[----:B------:R-:W-:Y:S01]  /*1e00*/  FADD.FTZ R33, R242, R33 ;  /* 0x00000021f2217221 */ /* 0x000fe20000010000 */
[----:B------:R-:W-:Y:S01]  /*1e10*/  @!UP1 UIADD3 UR6, UPT, UPT, UR4, 0x8030, URZ ;  /* 0x0000803004069890 */ /* 0x000fe2000fffe0ff */
[----:B------:R-:W-:Y:S01]  /*1e20*/  FFMA.FTZ R5, R217, R242, R5 ;  /* 0x000000f2d9057223 */ /* 0x000fe20000010005 */
[----:B------:R-:W-:Y:S01]  /*1e30*/  FFMA.FTZ R7, R211, R241, R7 ;  /* 0x000000f1d3077223 */ /* 0x000fe20000010007 */
[----:B------:R-:W-:Y:S01]  /*1e40*/  FADD.FTZ R35, R241, R35 ;  /* 0x00000023f1237221 */ /* 0x000fe20000010000 */
[----:B------:R-:W-:Y:S01]  /*1e50*/  FFMA.FTZ R9, R209, R240, R9 ;  /* 0x000000f0d1097223 */ /* 0x000fe20000010009 */
[----:B------:R-:W2:Y:S01]  /*1e60*/  LDS.128 R92, [UR5] ;  /* 0x00000005ff5c7984 */ /* 0x000ea20008000c00 */
[----:B------:R-:W-:Y:S01]  /*1e70*/  FADD.FTZ R37, R240, R37 ;  /* 0x00000025f0257221 */ /* 0x000fe20000010000 */
[----:B------:R-:W-:Y:S01]  /*1e80*/  FADD.FTZ R39, R239, R39 ;  /* 0x00000027ef277221 */ /* 0x000fe20000010000 */
[----:B------:R-:W-:Y:S01]  /*1e90*/  FFMA.FTZ R11, R202, R239, R11 ;  /* 0x000000efca0b7223 */ /* 0x000fe2000001000b */
[----:B------:R-:W3:Y:S01]  /*1ea0*/  LDS.128 R96, [UR6] ;  /* 0x00000006ff607984 */ /* 0x000ee20008000c00 */
        /* <DEDUP_REMOVED lines=23> */
[----:B0-----:R-:W-:Y:S01]  /*2020*/  FADD.FTZ R193, RZ, R84 ;  /* 0x00000054ffc17221 */ /* 0x001fe20000010000 */
[----:B------:R-:W-:Y:S01]  /*2030*/  FADD.FTZ R84, RZ, R85 ;  /* 0x00000055ff547221 */ /* 0x000fe20000010000 */
[----:B------:R-:W-:Y:S01]  /*2040*/  FFMA.FTZ R28, R112, R237, R28 ;  /* 0x000000ed701c7223 */ /* 0x000fe2000001001c */
[----:B------:R-:W-:Y:S01]  /*2050*/  FFMA.FTZ R29, R114, R238, R29 ;  /* 0x000000ee721d7223 */ /* 0x000fe2000001001d */
[----:B------:R-:W-:Y:S01]  /*2060*/  FADD.FTZ R193, R86, R193 ;  /* 0x000000c156c17221 */ /* 0x000fe20000010000 */
[----:B------:R-:W-:Y:S01]  /*2070*/  FADD.FTZ R84, R87, R84 ;  /* 0x0000005457547221 */ /* 0x000fe20000010000 */
[----:B------:R-:W-:-:S02]  /*2080*/  FADD.FTZ R145, R238, R145 ;  /* 0x00000091ee917221 */ /* 0x000fc40000010000 */
        /* <DEDUP_REMOVED lines=56> */
.L_x_4544:
        /* <DEDUP_REMOVED lines=36> */
.L_x_4545:
[----:B------:R-:W-:Y:S01]  /*2650*/  ISETP.NE.U32.AND P1, PT, RZ, UR14, PT ;  /* 0x0000000eff007c0c */ /* 0x000fe2000bf25070 */
[----:B------:R-:W0:Y:S03]  /*2660*/  LDC.64 R88, c[0x0][0x468] ;  /* 0x00011a00ff587b82 */ /* 0x000e260000000a00 */
[----:B------:R-:W-:-:S13]  /*2670*/  ISETP.NE.AND.EX P1, PT, RZ, UR15, PT, P1 ;  /* 0x0000000fff007c0c */ /* 0x000fda000bf25310 */
[----:B------:R-:W1:Y:S02]  /*2680*/  @P1 LDC.64 R90, c[0x0][0x478] ;  /* 0x00011e00ff5a1b82 */ /* 0x000e640000000a00 */
[----:B-1----:R-:W-:-:S04]  /*2690*/  @P1 IMAD.WIDE.U32 R90, R192, 0x20, R90 ;  /* 0x00000020c05a1825 */ /* 0x002fc800078e005a */
[----:B0-----:R-:W-:Y:S01]  /*26a0*/  IMAD.WIDE.U32 R192, R192, 0x10, R88 ;  /* 0x00000010c0c07825 */ /* 0x001fe200078e0058 */
[----:B------:R0:W-:Y:S04]  /*26b0*/  @P1 STG.E.128 desc[UR8][R90.64], R80 ;  /* 0x000000505a001986 */ /* 0x0001e8000c101d08 */
[----:B------:R0:W-:Y:S04]  /*26c0*/  @P1 STG.E.128 desc[UR8][R90.64+0x10], R76 ;  /* 0x0000104c5a001986 */ /* 0x0001e8000c101d08 */
[----:B------:R0:W-:Y:S01]  /*26d0*/  STG.E.128 desc[UR8][R192.64], R84 ;  /* 0x00000054c0007986 */ /* 0x0001e2000c101d08 */
        /* <DEDUP_REMOVED lines=38> */
.L_x_4546:
        /* <DEDUP_REMOVED lines=36> */
.L_x_4547:
[----:B------:R-:W0:Y:S01]  /*2b80*/  @P1 LDC.64 R90, c[0x0][0x478] ;  /* 0x00011e00ff5a1b82 */ /* 0x000e220000000a00 */
[----:B------:R-:W-:-:S04]  /*2b90*/  IMAD.WIDE.U32 R94, R191, 0x10, R88 ;  /* 0x00000010bf5e7825 */ /* 0x000fc800078e0058 */
[----:B0-----:R-:W-:-:S05]  /*2ba0*/  @P1 IMAD.WIDE.U32 R90, R191, 0x20, R90 ;  /* 0x00000020bf5a1825 */ /* 0x001fca00078e005a */
[----:B------:R0:W-:Y:S04]  /*2bb0*/  @P1 STG.E.128 desc[UR8][R90.64], R80 ;  /* 0x000000505a001986 */ /* 0x0001e8000c101d08 */
[----:B------:R0:W-:Y:S04]  /*2bc0*/  @P1 STG.E.128 desc[UR8][R90.64+0x10], R76 ;  /* 0x0000104c5a001986 */ /* 0x0001e8000c101d08 */
[----:B------:R0:W-:Y:S01]  /*2bd0*/  STG.E.128 desc[UR8][R94.64], R84 ;  /* 0x000000545e007986 */ /* 0x0001e2000c101d08 */
[----:B------:R-:W-:Y:S05]  /*2be0*/  @!P1 BRA `(.L_x_4548) ;  /* 0x0000000000949947 */ /* 0x000fea0003800000 */
        /* <DEDUP_REMOVED lines=37> */
.L_x_4548:
        /* <DEDUP_REMOVED lines=36> */
.L_x_4549:
[----:B------:R-:W0:Y:S02]  /*3080*/  @P1 LDC.64 R90, c[0x0][0x478] ;  /* 0x00011e00ff5a1b82 */ /* 0x000e240000000a00 */
[----:B0-----:R-:W-:-:S04]  /*3090*/  @P1 IMAD.WIDE.U32 R90, R190, 0x20, R90 ;  /* 0x00000020be5a1825 */ /* 0x001fc800078e005a */
[----:B------:R-:W-:Y:S01]  /*30a0*/  IMAD.WIDE.U32 R190, R190, 0x10, R88 ;  /* 0x00000010bebe7825 */ /* 0x000fe200078e0058 */
[----:B------:R0:W-:Y:S04]  /*30b0*/  @P1 STG.E.128 desc[UR8][R90.64], R80 ;  /* 0x000000505a001986 */ /* 0x0001e8000c101d08 */
[----:B------:R0:W-:Y:S04]  /*30c0*/  @P1 STG.E.128 desc[UR8][R90.64+0x10], R76 ;  /* 0x0000104c5a001986 */ /* 0x0001e8000c101d08 */
[----:B------:R0:W-:Y:S01]  /*30d0*/  STG.E.128 desc[UR8][R190.64], R84 ;  /* 0x00000054be007986 */ /* 0x0001e2000c101d08 */
[----:B------:R-:W-:Y:S05]  /*30e0*/  @!P1 BRA `(.L_x_4550) ;  /* 0x0000000000949947 */ /* 0x000fea0003800000 */
        /* <DEDUP_REMOVED lines=16> */
[C---:B0-----:R-:W-:Y:S01]  /*31f0*/  FFMA.FTZ R80, R189.reuse, R101, R68 ;  /* 0x00000065bd507223 */ /* 0x041fe20000010044 */
        /* <DEDUP_REMOVED lines=20> */
.L_x_4550:
        /* <DEDUP_REMOVED lines=17> */
[C---:B0-----:R-:W-:Y:S01]  /*3450*/  FFMA.FTZ R85, R189.reuse, R102, R69 ;  /* 0x00000066bd557223 */ /* 0x041fe20000010045 */
        /* <DEDUP_REMOVED lines=18> */
.L_x_4551:
[----:B------:R-:W0:Y:S01]  /*3580*/  @P1 LDC.64 R90, c[0x0][0x478] ;  /* 0x00011e00ff5a1b82 */ /* 0x000e220000000a00 */
[----:B------:R-:W-:-:S04]  /*3590*/  IMAD.WIDE.U32 R88, R154, 0x10, R88 ;  /* 0x000000109a587825 */ /* 0x000fc800078e0058 */
[----:B0-----:R-:W-:-:S05]  /*35a0*/  @P1 IMAD.WIDE.U32 R90, R154, 0x20, R90 ;  /* 0x000000209a5a1825 */ /* 0x001fca00078e005a */
[----:B------:R1:W-:Y:S04]  /*35b0*/  @P1 STG.E.128 desc[UR8][R90.64], R80 ;  /* 0x000000505a001986 */ /* 0x0003e8000c101d08 */
[----:B------:R1:W-:Y:S04]  /*35c0*/  @P1 STG.E.128 desc[UR8][R90.64+0x10], R76 ;  /* 0x0000104c5a001986 */ /* 0x0003e8000c101d08 */
[----:B------:R1:W-:Y:S01]  /*35d0*/  STG.E.128 desc[UR8][R88.64], R84 ;  /* 0x0000005458007986 */ /* 0x0003e2000c101d08 */
[----:B------:R-:W-:Y:S05]  /*35e0*/  BRA `(.L_x_4552) ;  /* 0x00000014000c7947 */ /* 0x000fea0003800000 */
.L_x_4543:
        /* <DEDUP_REMOVED lines=34> */
[----:B------:R-:W-:-:S02]  /*3810*/  FMUL.FTZ R89, R87, R116 ;  /* 0x0000007457597220 */ /* 0x000fc40000410000 */
[----:B------:R-:W-:Y:S02]  /*3820*/  F2FP.BF16.F32.PACK_AB R87, R88, R99 ;  /* 0x000000635857723e */ /* 0x000fe400000010ff */
[----:B------:R-:W-:Y:S02]  /*3830*/  F2FP.BF16.F32.PACK_AB R86, R97, R86 ;  /* 0x000000566156723e */ /* 0x000fe400000010ff */
[----:B------:R-:W-:Y:S02]  /*3840*/  F2FP.BF16.F32.PACK_AB R85, R0, R85 ;  /* 0x000000550055723e */ /* 0x000fe400000010ff */
[----:B------:R-:W-:Y:S01]  /*3850*/  F2FP.BF16.F32.PACK_AB R84, R89, R84 ;  /* 0x000000545954723e */ /* 0x000fe200000010ff */
[----:B------:R-:W-:Y:S06]  /*3860*/  BRA `(.L_x_4554) ;  /* 0x0000000000907947 */ /* 0x000fec0003800000 */
.L_x_4553:
        /* <DEDUP_REMOVED lines=36> */
.L_x_4554:
[----:B------:R-:W0:Y:S08]  /*3ab0*/  @P1 LDC.64 R90, c[0x0][0x478] ;  /* 0x00011e00ff5a1b82 */ /* 0x000e300000000a00 */
[----:B------:R-:W1:Y:S01]  /*3ac0*/  LDC.64 R88, c[0x0][0x468] ;  /* 0x00011a00ff587b82 */ /* 0x000e620000000a00 */
[----:B0-----:R-:W-:-:S05]  /*3ad0*/  @P1 IMAD.WIDE.U32 R90, R192, 0x20, R90 ;  /* 0x00000020c05a1825 */ /* 0x001fca00078e005a */
[----:B------:R0:W-:Y:S01]  /*3ae0*/  @P1 STG.E.128 desc[UR8][R90.64], R80 ;  /* 0x000000505a001986 */ /* 0x0001e2000c101d08 */
[----:B-1----:R-:W-:-:S03]  /*3af0*/  IMAD.WIDE.U32 R192, R192, 0x10, R88 ;  /* 0x00000010c0c07825 */ /* 0x002fc600078e0058 */
[----:B------:R0:W-:Y:S04]  /*3b00*/  @P1 STG.E.128 desc[UR8][R90.64+0x10], R76 ;  /* 0x0000104c5a001986 */ /* 0x0001e8000c101d08 */
[----:B------:R0:W-:Y:S01]  /*3b10*/  STG.E.128 desc[UR8][R192.64], R84 ;  /* 0x00000054c0007986 */ /* 0x0001e2000c101d08 */
[----:B------:R-:W-:Y:S05]  /*3b20*/  @!P1 BRA `(.L_x_4555) ;  /* 0x0000000000949947 */ /* 0x000fea0003800000 */
[-CC-:B0-----:R-:W-:Y:S01]  /*3b30*/  FFMA.FTZ R77, R212, R93.reuse, R92.reuse ;  /* 0x0000005dd44d7223 */ /* 0x181fe2000001005c */
[-CC-:B------:R-:W-:Y:S01]  /*3b40*/  FFMA.FTZ R76, R209, R93.reuse, R92.reuse ;  /* 0x0000005dd14c7223 */ /* 0x180fe2000001005c */
[-CC-:B------:R-:W-:Y:S01]  /*3b50*/  FFMA.FTZ R0, R211, R93.reuse, R92.reuse ;  /* 0x0000005dd3007223 */ /* 0x180fe2000001005c */
[-CC-:B------:R-:W-:Y:S01]  /*3b60*/  FFMA.FTZ R210, R210, R93.reuse, R92.reuse ;  /* 0x0000005dd2d27223 */ /* 0x180fe2000001005c */
        /* <DEDUP_REMOVED lines=33> */
.L_x_4555:
        /* <DEDUP_REMOVED lines=35> */
[----:B------:R-:W-:-:S07]  /*3fb0*/  F2FP.BF16.F32.PACK_AB R84, R91, R84 ;  /* 0x000000545b54723e */ /* 0x000fce00000010ff */
.L_x_4556:
        /* <DEDUP_REMOVED lines=44> */
.L_x_4557:
        /* <DEDUP_REMOVED lines=36> */
.L_x_4558:
        /* <DEDUP_REMOVED lines=44> */
.L_x_4559:
        /* <DEDUP_REMOVED lines=16> */
[C---:B0-----:R-:W-:Y:S01]  /*4880*/  FMUL.FTZ R85, R189.reuse, R100 ;  /* 0x00000064bd557220 */ /* 0x041fe20000410000 */
        /* <DEDUP_REMOVED lines=19> */
.L_x_4560:
[----:B------:R-:W0:Y:S01]  /*49c0*/  @P1 LDC.64 R90, c[0x0][0x478] ;  /* 0x00011e00ff5a1b82 */ /* 0x000e220000000a00 */
[----:B------:R-:W-:-:S04]  /*49d0*/  IMAD.WIDE.U32 R88, R154, 0x10, R88 ;  /* 0x000000109a587825 */ /* 0x000fc800078e0058 */
[----:B0-----:R-:W-:-:S05]  /*49e0*/  @P1 IMAD.WIDE.U32 R90, R154, 0x20, R90 ;  /* 0x000000209a5a1825 */ /* 0x001fca00078e005a */
[----:B------:R0:W-:Y:S04]  /*49f0*/  @P1 STG.E.128 desc[UR8][R90.64], R80 ;  /* 0x000000505a001986 */ /* 0x0001e8000c101d08 */
[----:B------:R0:W-:Y:S04]  /*4a00*/  @P1 STG.E.128 desc[UR8][R90.64+0x10], R76 ;  /* 0x0000104c5a001986 */ /* 0x0001e8000c101d08 */
[----:B------:R0:W-:Y:S02]  /*4a10*/  STG.E.128 desc[UR8][R88.64], R84 ;  /* 0x0000005458007986 */ /* 0x0001e4000c101d08 */
.L_x_4552:
[----:B01----:R-:W0:Y:S01]  /*4a20*/  LDC.64 R84, c[0x0][0x380] ;  /* 0x0000e000ff547b82 */ /* 0x003e220000000a00 */
[----:B------:R-:W-:Y:S01]  /*4a30*/  UPLOP3.LUT UP1, UPT, UPT, UPT, UP1, 0x40, 0x4 ;  /* 0x000000000004789c */ /* 0x000fe20003f2e810 */
        /* <DEDUP_REMOVED lines=67> */
.L_x_4540:
        /* <DEDUP_REMOVED lines=25> */
.L_x_4562:
        /* <DEDUP_REMOVED lines=16> */
.L_x_15639:


//--------------------- .text._ZN10layer_norm13ln_bwd_kernelINS_13Kernel_traitsI13__nv_bfloat16S2_fS2_fjLj8192ELj1ELj1ELj8ELj16ENS_18Kernel_traits_baseILj8192ES2_S2_fS2_fjLj256EEEEELb0ELb0ELb1ELb0EEEvNS_9BwdParamsE --------------------------
	.section	.text._ZN10layer_norm13ln_bwd_kernelINS_13Kernel_traitsI13__nv_bfloat16S2_fS2_fjLj8192ELj1ELj1ELj8ELj16ENS_18Kernel_traits_baseILj8192ES2_S2_fS2_fjLj256EEEEELb0ELb0ELb1ELb0EEEvNS_9BwdParamsE,"ax",@progbits
	.align	128
        .global         _ZN10layer_norm13ln_bwd_kernelINS_13Kernel_traitsI13__nv_bfloat16S2_fS2_fjLj8192ELj1ELj1ELj8ELj16ENS_18Kernel_traits_baseILj8192ES2_S2_fS2_fjLj256EEEEELb0ELb0ELb1ELb0EEEvNS_9BwdParamsE
        .type           _ZN10layer_norm13ln_bwd_kernelINS_13Kernel_traitsI13__nv_bfloat16S2_fS2_fjLj8192ELj1ELj1ELj8ELj16ENS_18Kernel_traits_baseILj8192ES2_S2_fS2_fjLj256EEEEELb0ELb0ELb1ELb0EEEvNS_9BwdParamsE,@function
        .size           _ZN10layer_norm13ln_bwd_kernelINS_13Kernel_traitsI13__nv_bfloat16S2_fS2_fjLj8192ELj1ELj1ELj8ELj16ENS_18Kernel_traits_baseILj8192ES2_S2_fS2_fjLj256EEEEELb0ELb0ELb1ELb0EEEvNS_9BwdParamsE,(.L_x_15640 - _ZN10layer_norm13ln_bwd_kernelINS_13Kernel_traitsI13__nv_bfloat16S2_fS2_fjLj8192ELj1ELj1ELj8ELj16ENS_18Kernel_traits_baseILj8192ES2_S2_fS2_fjLj256EEEEELb0ELb0ELb1ELb0EEEvNS_9BwdParamsE)
        .other          _ZN10layer_norm13ln_bwd_kernelINS_13Kernel_traitsI13__nv_bfloat16S2_fS2_fjLj8192ELj1ELj1ELj8ELj16ENS_18Kernel_traits_baseILj8192ES2_S2_fS2_fjLj256EEEEELb0ELb0ELb1ELb0EEEvNS_9BwdParamsE,@"STO_CUDA_ENTRY STV_DEFAULT"
_ZN10layer_norm13ln_bwd_kernelINS_13Kernel_traitsI13__nv_bfloat16S2_fS2_fjLj8192ELj1ELj1ELj8ELj16ENS_18Kernel_traits_baseILj8192ES2_S2_fS2_fjLj256EEEEELb0ELb0ELb1ELb0EEEvNS_9BwdParamsE:
.text._ZN10layer_norm13ln_bwd_kernelINS_13Kernel_traitsI13__nv_bfloat16S2_fS2_fjLj8192ELj1ELj1ELj8ELj16ENS_18Kernel_traits_baseILj8192ES2_S2_fS2_fjLj256EEEEELb0ELb0ELb1ELb0EEEvNS_9BwdParamsE:
        /* <DEDUP_REMOVED lines=120> */
.L_x_4655:
[----:B0-----:R-:W0:Y:S08]  /*0780*/  LDC.64 R2, c[0x0][0x3f8] ;  /* 0x0000fe00ff027b82 */ /* 0x001e300000000a00 */
[----:B--23--:R-:W1:Y:S08]  /*0790*/  LDC.64 R158, c[0x0][0x3c8] ;  /* 0x0000f200ff9e7b82 */ /* 0x00ce700000000a00 */
[----:B------:R-:W2:Y:S01]  /*07a0*/  LDC.64 R156, c[0x0][0x3f0] ;  /* 0x0000fc00ff9c7b82 */ /* 0x000ea20000000a00 */
[----:B0-----:R-:W-:-:S05]  /*07b0*/  IMAD.WIDE R160, R21, 0x4, R2 ;  /* 0x0000000415a07825 */ /* 0x001fca00078e0202 */
[----:B------:R-:W3:Y:S01]  /*07c0*/  LDG.E R4, desc[UR10][R160.64] ;  /* 0x0000000aa0047981 */ /* 0x000ee2000c1e1900 */
[----:B-1----:R-:W-:-:S05]  /*07d0*/  IMAD.WIDE R158, R21, 0x4, R158 ;  /* 0x00000004159e7825 */ /* 0x002fca00078e029e */
[----:B------:R0:W5:Y:S01]  /*07e0*/  LDG.E R3, desc[UR10][R158.64] ;  /* 0x0000000a9e037981 */ /* 0x000162000c1e1900 */
        /* <DEDUP_REMOVED lines=41> */
[----:B------:R-:W-:Y:S02]  /*0a80*/  SHF.L.U32 R227, R124, 0x10, RZ ;  /* 0x000000107ce37819 */ /* 0x000fe400000006ff */
[----:B------:R-:W-:Y:S02]  /*0a90*/  SHF.L.U32 R224, R17, 0x10, RZ ;  /* 0x0000001011e07819 */ /* 0x000fe400000006ff */
[----:B------:R-:W-:-:S07]  /*0aa0*/  SHF.L.U32 R220, R18, 0x10, RZ ;  /* 0x0000001012dc7819 */ /* 0x000fce00000006ff */
[----:B------:R-:W1:Y:S01]  /*0ab0*/  @P0 LDC.64 R214, c[0x0][0x438] ;  /* 0x00010e00ffd60b82 */ /* 0x000e620000000a00 */
[----:B------:R-:W-:Y:S02]  /*0ac0*/  SHF.L.U32 R223, R125, 0x10, RZ ;  /* 0x000000107ddf7819 */ /* 0x000fe400000006ff */
[----:B------:R-:W-:Y:S02]  /*0ad0*/  SHF.L.U32 R219, R126, 0x10, RZ ;  /* 0x000000107edb7819 */ /* 0x000fe400000006ff */
[----:B0-----:R-:W-:Y:S02]  /*0ae0*/  SHF.L.U32 R216, R19, 0x10, RZ ;  /* 0x0000001013d87819 */ /* 0x001fe400000006ff */
[----:B------:R-:W-:Y:S01]  /*0af0*/  IADD3 R170, PT, PT, R170, 0x100, RZ ;  /* 0x00000100aaaa7810 */ /* 0x000fe20007ffe0ff */
        /* <DEDUP_REMOVED lines=31> */
[----:B---3--:R-:W-:Y:S01]  /*0cf0*/  FADD.FTZ R164, -R168, R164 ;  /* 0x000000a4a8a47221 */ /* 0x008fe20000010100 */
        /* <DEDUP_REMOVED lines=9> */
[----:B------:R-:W-:Y:S01]  /*0d90*/  PRMT R212, R163, 0x7632, R212 ;  /* 0x00007632a3d47816 */ /* 0x000fe200000000d4 */
        /* <DEDUP_REMOVED lines=13> */
[----:B------:R-:W-:Y:S01]  /*0e70*/  SHF.L.U32 R161, R20, 0x10, RZ ;  /* 0x0000001014a17819 */ /* 0x000fe200000006ff */
[----:B0-----:R-:W-:Y:S01]  /*0e80*/  FADD.FTZ R214, -R168, R167 ;  /* 0x000000a7a8d67221 */ /* 0x001fe20000010100 */
[----:B------:R-:W-:Y:S01]  /*0e90*/  SHF.L.U32 R162, R212, 0x10, RZ ;  /* 0x00000010d4a27819 */ /* 0x000fe200000006ff */
[----:B------:R-:W-:Y:S01]  /*0ea0*/  FMUL.FTZ R215, R160, R163 ;  /* 0x000000a3a0d77220 */ /* 0x000fe20000410000 */
[----:B------:R-:W-:Y:S01]  /*0eb0*/  FMUL.FTZ R217, R3, R166 ;  /* 0x000000a603d97220 */ /* 0x000fe20000410000 */
[----:B------:R-:W-:Y:S01]  /*0ec0*/  FADD.FTZ R156, R157, R216 ;  /* 0x000000d89d9c7221 */ /* 0x000fe20000010000 */
[C---:B------:R-:W-:Y:S01]  /*0ed0*/  FFMA.FTZ R158, R218.reuse, R216, R159 ;  /* 0x000000d8da9e7223 */ /* 0x040fe2000001009f */
[----:B------:R-:W-:Y:S01]  /*0ee0*/  FADD.FTZ R73, R73, R171 ;  /* 0x000000ab49497221 */ /* 0x000fe20000010000 */
[----:B------:R-:W-:Y:S01]  /*0ef0*/  FFMA.FTZ R105, R218, R171, R105 ;  /* 0x000000abda697223 */ /* 0x000fe20000010069 */
[----:B------:R-:W-:Y:S01]  /*0f00*/  FMUL.FTZ R214, R3, R214 ;  /* 0x000000d603d67220 */ /* 0x000fe20000410000 */
[-C--:B------:R-:W-:Y:S01]  /*0f10*/  FMUL.FTZ R212, R161, R162.reuse ;  /* 0x000000a2a1d47220 */ /* 0x080fe20000410000 */
        /* <DEDUP_REMOVED lines=8> */
.L_x_4567:
[----:B----4-:R-:W-:Y:S05]  /*0fa0*/  BSYNC.RECONVERGENT B1 ;  /* 0x0000000000017941 */ /* 0x010fea0003800200 */
.L_x_4566:
[----:B------:R-:W-:Y:S04]  /*0fb0*/  BSSY.RECONVERGENT B1, `(.L_x_4568) ;  /* 0x000005d000017945 */ /* 0x000fe80003800200 */
[----:B------:R-:W-:Y:S05]  /*0fc0*/  @!P4 BRA `(.L_x_4569) ;  /* 0x00000004006cc947 */ /* 0x000fea0003800000 */
[----:B------:R-:W0:Y:S08]  /*0fd0*/  LDC.64 R164, c[0x0][0x3a8] ;  /* 0x0000ea00ffa47b82 */ /* 0x000e300000000a00 */
[----:B------:R-:W1:Y:S01]  /*0fe0*/  LDC.64 R156, c[0x0][0x428] ;  /* 0x00010a00ff9c7b82 */ /* 0x000e620000000a00 */
[----:B0-----:R-:W-:-:S05]  /*0ff0*/  IMAD.WIDE.U32 R164, R169, 0x20, R164 ;  /* 0x00000020a9a47825 */ /* 0x001fca00078e00a4 */
[----:B------:R-:W2:Y:S01]  /*1000*/  LDG.E.128 R28, desc[UR10][R164.64] ;  /* 0x0000000aa41c7981 */ /* 0x000ea2000c1e1d00 */
[----:B-1----:R-:W-:-:S03]  /*1010*/  IMAD.WIDE.U32 R156, R170, 0x10, R156 ;  /* 0x00000010aa9c7825 */ /* 0x002fc600078e009c */
[----:B------:R-:W3:Y:S04]  /*1020*/  LDG.E.128 R160, desc[UR10][R164.64+0x10] ;  /* 0x0000100aa4a07981 */ /* 0x000ee8000c1e1d00 */
[----:B------:R-:W4:Y:S01]  /*1030*/  LDG.E.128 R156, desc[UR10][R156.64] ;  /* 0x0000000a9c9c7981 */ /* 0x000f22000c1e1d00 */
[----:B------:R-:W-:-:S04]  /*1040*/  ISETP.NE.U32.AND P0, PT, RZ, UR12, PT ;  /* 0x0000000cff007c0c */ /* 0x000fc8000bf05070 */
[----:B------:R-:W-:-:S13]  /*1050*/  ISETP.NE.AND.EX P0, PT, RZ, UR13, PT, P0 ;  /* 0x0000000dff007c0c */ /* 0x000fda000bf05300 */
[----:B------:R-:W0:Y:S01]  /*1060*/  @P0 LDC.64 R26, c[0x0][0x438] ;  /* 0x00010e00ff1a0b82 */ /* 0x000e220000000a00 */
[----:B------:R-:W-:Y:S02]  /*1070*/  SHF.L.U32 R210, R120, 0x10, RZ ;  /* 0x0000001078d27819 */ /* 0x000fe400000006ff */
[----:B------:R-:W-:Y:S02]  /*1080*/  SHF.L.U32 R211, R14, 0x10, RZ ;  /* 0x000000100ed37819 */ /* 0x000fe400000006ff */
[----:B------:R-:W-:Y:S02]  /*1090*/  SHF.L.U32 R213, R13, 0x10, RZ ;  /* 0x000000100dd57819 */ /* 0x000fe400000006ff */
[----:B------:R-:W-:Y:S01]  /*10a0*/  SHF.L.U32 R208, R121, 0x10, RZ ;  /* 0x0000001079d07819 */ /* 0x000fe200000006ff */
[----:B0-----:R-:W-:-:S05]  /*10b0*/  @P0 IMAD.WIDE.U32 R26, R169, 0x20, R26 ;  /* 0x00000020a91a0825 */ /* 0x001fca00078e001a */
[----:B------:R-:W5:Y:S04]  /*10c0*/  @P0 LDG.E.128 R36, desc[UR10][R26.64] ;  /* 0x0000000a1a240981 */ /* 0x000f68000c1e1d00 */
[----:B------:R0:W5:Y:S01]  /*10d0*/  @P0 LDG.E.128 R32, desc[UR10][R26.64+0x10] ;  /* 0x0000100a1a200981 */ /* 0x000162000c1e1d00 */
[----:B------:R-:W-:Y:S02]  /*10e0*/  SHF.L.U32 R209, R15, 0x10, RZ ;  /* 0x000000100fd17819 */ /* 0x000fe400000006ff */
[----:B------:R-:W-:Y:S02]  /*10f0*/  SHF.L.U32 R175, R16, 0x10, RZ ;  /* 0x0000001010af7819 */ /* 0x000fe400000006ff */
[----:B------:R-:W-:Y:S02]  /*1100*/  IADD3 R170, PT, PT, R170, 0x100, RZ ;  /* 0x00000100aaaa7810 */ /* 0x000fe40007ffe0ff */
[----:B------:R-:W-:Y:S01]  /*1110*/  IADD3 R169, PT, PT, R169, 0x100, RZ ;  /* 0x00000100a9a97810 */ /* 0x000fe20007ffe0ff */
[C---:B--2---:R-:W-:Y:S01]  /*1120*/  FADD.FTZ R230, -R168.reuse, R31 ;  /* 0x0000001fa8e67221 */ /* 0x044fe20000010100 */
[C---:B------:R-:W-:Y:S01]  /*1130*/  FADD.FTZ R28, -R168.reuse, R28 ;  /* 0x0000001ca81c7221 */ /* 0x040fe20000010100 */
[C---:B------:R-:W-:Y:S01]  /*1140*/  FADD.FTZ R166, -R168.reuse, R29 ;  /* 0x0000001da8a67221 */ /* 0x040fe20000010100 */
[----:B------:R-:W-:Y:S01]  /*1150*/  FADD.FTZ R206, -R168, R30 ;  /* 0x0000001ea8ce7221 */ /* 0x000fe20000010100 */
[----:B----4-:R-:W-:-:S02]  /*1160*/  PRMT R25, R156, 0x7632, R25 ;  /* 0x000076329c197816 */ /* 0x010fc40000000019 */
[----:B------:R-:W-:Y:S02]  /*1170*/  SHF.L.U32 R31, R156, 0x10, RZ ;  /* 0x000000109c1f7819 */ /* 0x000fe400000006ff */
[----:B------:R-:W-:Y:S01]  /*1180*/  PRMT R156, R157, 0x7632, R156 ;  /* 0x000076329d9c7816 */ /* 0x000fe2000000009c */
[----:B-----5:R-:W-:Y:S01]  /*1190*/  FMUL.FTZ R29, R3, R28 ;  /* 0x0000001c031d7220 */ /* 0x020fe20000410000 */
[----:B0-----:R-:W-:Y:S01]  /*11a0*/  SHF.L.U32 R26, R25, 0x10, RZ ;  /* 0x00000010191a7819 */ /* 0x001fe200000006ff */
[----:B------:R-:W-:Y:S01]  /*11b0*/  FMUL.FTZ R28, R3, R230 ;  /* 0x000000e6031c7220 */ /* 0x000fe20000410000 */
[----:B------:R-:W-:Y:S01]  /*11c0*/  SHF.L.U32 R156, R156, 0x10, RZ ;  /* 0x000000109c9c7819 */ /* 0x000fe200000006ff */
[-C--:B------:R-:W-:Y:S01]  /*11d0*/  FMUL.FTZ R210, R210, R31.reuse ;  /* 0x0000001fd2d27220 */ /* 0x080fe20000410000 */
[----:B------:R-:W-:Y:S01]  /*11e0*/  SHF.L.U32 R157, R157, 0x10, RZ ;  /* 0x000000109d9d7819 */ /* 0x000fe200000006ff */
[----:B------:R-:W-:Y:S01]  /*11f0*/  FMUL.FTZ R27, R3, R206 ;  /* 0x000000ce031b7220 */ /* 0x000fe20000410000 */
[----:B------:R-:W-:Y:S01]  /*1200*/  FADD.FTZ R68, R68, R31 ;  /* 0x0000001f44447221 */ /* 0x000fe20000010000 */
[-C--:B------:R-:W-:Y:S01]  /*1210*/  FMUL.FTZ R211, R211, R156.reuse ;  /* 0x0000009cd3d37220 */ /* 0x080fe20000410000 */
[----:B------:R-:W-:Y:S01]  /*1220*/  FFMA.FTZ R103, R28, R156, R103 ;  /* 0x0000009c1c677223 */ /* 0x000fe20000010067 */
[----:B------:R-:W-:Y:S01]  /*1230*/  FADD.FTZ R71, R71, R156 ;  /* 0x0000009c47477221 */ /* 0x000fe20000010000 */
[----:B------:R-:W-:Y:S01]  /*1240*/  FFMA.FTZ R100, R29, R31, R100 ;  /* 0x0000001f1d647223 */ /* 0x000fe20000010064 */
[----:B------:R-:W-:Y:S01]  /*1250*/  FMUL.FTZ R213, R213, R26 ;  /* 0x0000001ad5d57220 */ /* 0x000fe20000410000 */
[----:B------:R-:W-:Y:S01]  /*1260*/  FADD.FTZ R156, R171, R210 ;  /* 0x000000d2ab9c7221 */ /* 0x000fe20000010000 */
[----:B------:R-:W-:Y:S01]  /*1270*/  FMUL.FTZ R30, R3, R166 ;  /* 0x000000a6031e7220 */ /* 0x000fe20000410000 */
[----:B------:R-:W-:Y:S01]  /*1280*/  FFMA.FTZ R31, R29, R210, R228 ;  /* 0x000000d21d1f7223 */ /* 0x000fe200000100e4 */
[----:B------:R-:W-:Y:S01]  /*1290*/  PRMT R164, R158, 0x7632, R164 ;  /* 0x000076329ea47816 */ /* 0x000fe200000000a4 */
[-C--:B------:R-:W-:Y:S01]  /*12a0*/  FMUL.FTZ R208, R208, R157.reuse ;  /* 0x0000009dd0d07220 */ /* 0x080fe20000410000 */
[----:B------:R-:W-:Y:S01]  /*12b0*/  SHF.L.U32 R165, R158, 0x10, RZ ;  /* 0x000000109ea57819 */ /* 0x000fe200000006ff */
[----:B------:R-:W-:Y:S01]  /*12c0*/  FADD.FTZ R70, R70, R157 ;  /* 0x0000009d46467221 */ /* 0x000fe20000010000 */
[----:B------:R-:W-:Y:S01]  /*12d0*/  PRMT R158, R159, 0x7632, R158 ;  /* 0x000076329f9e7816 */ /* 0x000fe2000000009e */
[----:B------:R-:W-:Y:S01]  /*12e0*/  FFMA.FTZ R102, R27, R157, R102 ;  /* 0x0000009d1b667223 */ /* 0x000fe20000010066 */
[----:B------:R-:W-:Y:S01]  /*12f0*/  FADD.FTZ R157, R156, R213 ;  /* 0x000000d59c9d7221 */ /* 0x000fe20000010000 */
[----:B------:R-:W-:Y:S01]  /*1300*/  FFMA.FTZ R156, R30, R213, R31 ;  /* 0x000000d51e9c7223 */ /* 0x000fe2000001001f */
[----:B---3--:R-:W-:Y:S01]  /*1310*/  FADD.FTZ R234, -R168, R162 ;  /* 0x000000a2a8ea7221 */ /* 0x008fe20000010100 */
[----:B------:R-:W-:Y:S01]  /*1320*/  SHF.L.U32 R162, R158, 0x10, RZ ;  /* 0x000000109ea27819 */ /* 0x000fe200000006ff */
[----:B------:R-:W-:Y:S01]  /*1330*/  FADD.FTZ R158, R157, R208 ;  /* 0x000000d09d9e7221 */ /* 0x000fe20000010000 */
[----:B------:R-:W-:Y:S01]  /*1340*/  SHF.L.U32 R206, R122, 0x10, RZ ;  /* 0x000000107ace7819 */ /* 0x000fe200000006ff */
[C---:B------:R-:W-:Y:S01]  /*1350*/  FADD.FTZ R160, -R168.reuse, R160 ;  /* 0x000000a0a8a07221 */ /* 0x040fe20000010100 */
[----:B------:R-:W-:Y:S01]  /*1360*/  FFMA.FTZ R157, R27, R208, R156 ;  /* 0x000000d01b9d7223 */ /* 0x000fe2000001009c */
[----:B------:R-:W-:Y:S01]  /*1370*/  FADD.FTZ R232, -R168, R161 ;  /* 0x000000a1a8e87221 */ /* 0x000fe20000010100 */
[----:B------:R-:W-:Y:S01]  /*1380*/  SHF.L.U32 R164, R164, 0x10, RZ ;  /* 0x00000010a4a47819 */ /* 0x000fe200000006ff */
[----:B------:R-:W-:Y:S01]  /*1390*/  FMUL.FTZ R25, R3, R160 ;  /* 0x000000a003197220 */ /* 0x000fe20000410000 */
[----:B------:R-:W-:Y:S01]  /*13a0*/  FMUL.FTZ R206, R206, R165 ;  /* 0x000000a5cece7220 */ /* 0x000fe20000410000 */
[----:B------:R-:W-:Y:S01]  /*13b0*/  FADD.FTZ R161, R158, R211 ;  /* 0x000000d39ea17221 */ /* 0x000fe20000010000 */
[----:B------:R-:W-:Y:S01]  /*13c0*/  FFMA.FTZ R156, R28, R211, R157 ;  /* 0x000000d31c9c7223 */ /* 0x000fe2000001009d */
[----:B------:R-:W-:Y:S01]  /*13d0*/  SHF.L.U32 R159, R159, 0x10, RZ ;  /* 0x000000109f9f7819 */ /* 0x000fe200000006ff */
[----:B------:R-:W-:Y:S01]  /*13e0*/  FFMA.FTZ R101, R30, R26, R101 ;  /* 0x0000001a1e657223 */ /* 0x000fe20000010065 */
[----:B------:R-:W-:Y:S01]  /*13f0*/  FADD.FTZ R69, R69, R26 ;  /* 0x0000001a45457221 */ /* 0x000fe20000010000 */
[----:B------:R-:W-:Y:S01]  /*1400*/  SHF.L.U32 R160, R123, 0x10, RZ ;  /* 0x000000107ba07819 */ /* 0x000fe200000006ff */
[----:B------:R-:W-:Y:S01]  /*1410*/  FMUL.FTZ R26, R3, R232 ;  /* 0x000000e8031a7220 */ /* 0x000fe20000410000 */
[----:B------:R-:W-:Y:S01]  /*1420*/  FMUL.FTZ R209, R209, R164 ;  /* 0x000000a4d1d17220 */ /* 0x000fe20000410000 */
[----:B------:R-:W-:Y:S01]  /*1430*/  FADD.FTZ R158, R161, R206 ;  /* 0x000000cea19e7221 */ /* 0x000fe20000010000 */
[----:B------:R-:W-:Y:S01]  /*1440*/  FFMA.FTZ R157, R25, R206, R156 ;  /* 0x000000ce199d7223 */ /* 0x000fe2000001009c */
[----:B------:R-:W-:Y:S01]  /*1450*/  FADD.FTZ R172, -R168, R163 ;  /* 0x000000a3a8ac7221 */ /* 0x000fe20000010100 */
        /* <DEDUP_REMOVED lines=18> */
.L_x_4569:
[----:B------:R-:W-:Y:S05]  /*1580*/  BSYNC.RECONVERGENT B1 ;  /* 0x0000000000017941 */ /* 0x000fea0003800200 */
.L_x_4568:
        /* <DEDUP_REMOVED lines=13> */
[----:B0-----:R-:W-:Y:S01]  /*1660*/  SHF.L.U32 R179, R9, 0x10, RZ ;  /* 0x0000001009b37819 */ /* 0x001fe200000006ff */
[----:B-1----:R-:W-:-:S05]  /*1670*/  @P0 IMAD.WIDE.U32 R176, R169, 0x20, R176 ;  /* 0x00000020a9b00825 */ /* 0x002fca00078e00b0 */
[----:B------:R-:W5:Y:S04]  /*1680*/  @P0 LDG.E.128 R128, desc[UR10][R176.64] ;  /* 0x0000000ab0800981 */ /* 0x000f68000c1e1d00 */
[----:B------:R0:W5:Y:S02]  /*1690*/  @P0 LDG.E.128 R132, desc[UR10][R176.64+0x10] ;  /* 0x0000100ab0840981 */ /* 0x000164000c1e1d00 */
[----:B0-----:R-:W-:Y:S02]  /*16a0*/  SHF.L.U32 R176, R116, 0x10, RZ ;  /* 0x0000001074b07819 */ /* 0x001fe400000006ff */
[----:B------:R-:W-:Y:S02]  /*16b0*/  SHF.L.U32 R186, R119, 0x10, RZ ;  /* 0x0000001077ba7819 */ /* 0x000fe400000006ff */
[----:B------:R-:W-:-:S02]  /*16c0*/  SHF.L.U32 R191, R12, 0x10, RZ ;  /* 0x000000100cbf7819 */ /* 0x000fc400000006ff */
[----:B------:R-:W-:Y:S02]  /*16d0*/  IADD3 R170, PT, PT, R170, 0x100, RZ ;  /* 0x00000100aaaa7810 */ /* 0x000fe40007ffe0ff */
[----:B------:R-:W-:Y:S01]  /*16e0*/  IADD3 R169, PT, PT, R169, 0x100, RZ ;  /* 0x00000100a9a97810 */ /* 0x000fe20007ffe0ff */
[C---:B--2---:R-:W-:Y:S01]  /*16f0*/  FADD.FTZ R182, -R168.reuse, R158 ;  /* 0x0000009ea8b67221 */ /* 0x044fe20000010100 */
[C---:B------:R-:W-:Y:S01]  /*1700*/  FADD.FTZ R174, -R168.reuse, R156 ;  /* 0x0000009ca8ae7221 */ /* 0x040fe20000010100 */
[C---:B------:R-:W-:Y:S01]  /*1710*/  FADD.FTZ R184, -R168.reuse, R159 ;  /* 0x0000009fa8b87221 */ /* 0x040fe20000010100 */
[----:B------:R-:W-:Y:S01]  /*1720*/  FADD.FTZ R180, -R168, R157 ;  /* 0x0000009da8b47221 */ /* 0x000fe20000010100 */
[----:B----4-:R-:W-:Y:S02]  /*1730*/  PRMT R158, R161, 0x7632, R158 ;  /* 0x00007632a19e7816 */ /* 0x010fe4000000009e */
[C---:B------:R-:W-:Y:S02]  /*1740*/  PRMT R156, R160.reuse, 0x7632, R156 ;  /* 0x00007632a09c7816 */ /* 0x040fe4000000009c */
[----:B------:R-:W-:Y:S01]  /*1750*/  SHF.L.U32 R157, R160, 0x10, RZ ;  /* 0x00000010a09d7819 */ /* 0x000fe200000006ff */
[C---:B-----5:R-:W-:Y:S01]  /*1760*/  FMUL.FTZ R178, R3.reuse, R184 ;  /* 0x000000b803b27220 */ /* 0x060fe20000410000 */
[----:B------:R-:W-:Y:S01]  /*1770*/  SHF.L.U32 R158, R158, 0x10, RZ ;  /* 0x000000109e9e7819 */ /* 0x000fe200000006ff */
[----:B---3--:R-:W-:Y:S01]  /*1780*/  FADD.FTZ R164, -R168, R164 ;  /* 0x000000a4a8a47221 */ /* 0x008fe20000010100 */
[C---:B------:R-:W-:Y:S01]  /*1790*/  PRMT R159, R162.reuse, 0x7632, R159 ;  /* 0x00007632a29f7816 */ /* 0x040fe2000000009f */
[C---:B------:R-:W-:Y:S01]  /*17a0*/  FMUL.FTZ R177, R3.reuse, R174 ;  /* 0x000000ae03b17220 */ /* 0x040fe20000410000 */
[----:B------:R-:W-:Y:S01]  /*17b0*/  SHF.L.U32 R187, R162, 0x10, RZ ;  /* 0x00000010a2bb7819 */ /* 0x000fe200000006ff */
[----:B------:R-:W-:Y:S01]  /*17c0*/  FADD.FTZ R162, -R168, R165 ;  /* 0x000000a5a8a27221 */ /* 0x000fe20000010100 */
[----:B------:R-:W-:Y:S01]  /*17d0*/  SHF.L.U32 R156, R156, 0x10, RZ ;  /* 0x000000109c9c7819 */ /* 0x000fe200000006ff */
[C---:B------:R-:W-:Y:S01]  /*17e0*/  FMUL.FTZ R174, R3.reuse, R180 ;  /* 0x000000b403ae7220 */ /* 0x040fe20000410000 */
[-C--:B------:R-:W-:Y:S01]  /*17f0*/  FMUL.FTZ R176, R176, R157.reuse ;  /* 0x0000009db0b07220 */ /* 0x080fe20000410000 */
[----:B------:R-:W-:Y:S01]  /*1800*/  FMUL.FTZ R181, R3, R182 ;  /* 0x000000b603b57220 */ /* 0x000fe20000410000 */
[----:B------:R-:W-:Y:S01]  /*1810*/  SHF.L.U32 R182, R118, 0x10, RZ ;  /* 0x0000001076b67819 */ /* 0x000fe200000006ff */
[-C--:B------:R-:W-:Y:S01]  /*1820*/  FMUL.FTZ R183, R183, R158.reuse ;  /* 0x0000009eb7b77220 */ /* 0x080fe20000410000 */
[----:B------:R-:W-:Y:S01]  /*1830*/  FFMA.FTZ R95, R178, R158, R95 ;  /* 0x0000009eb25f7223 */ /* 0x000fe2000001005f */
[----:B------:R-:W-:Y:S01]  /*1840*/  FADD.FTZ R63, R63, R158 ;  /* 0x0000009e3f3f7221 */ /* 0x000fe20000010000 */
[----:B------:R-:W-:Y:S01]  /*1850*/  SHF.L.U32 R158, R11, 0x10, RZ ;  /* 0x000000100b9e7819 */ /* 0x000fe200000006ff */
[----:B------:R-:W-:Y:S01]  /*1860*/  FMUL.FTZ R185, R3, R164 ;  /* 0x000000a403b97220 */ /* 0x000fe20000410000 */
[----:B------:R-:W-:Y:S01]  /*1870*/  SHF.L.U32 R159, R159, 0x10, RZ ;  /* 0x000000109f9f7819 */ /* 0x000fe200000006ff */
[-C--:B------:R-:W-:Y:S01]  /*1880*/  FMUL.FTZ R179, R179, R156.reuse ;  /* 0x0000009cb3b37220 */ /* 0x080fe20000410000 */
[----:B------:R-:W-:Y:S01]  /*1890*/  FFMA.FTZ R93, R174, R156, R93 ;  /* 0x0000009cae5d7223 */ /* 0x000fe2000001005d */
[----:B------:R-:W-:Y:S01]  /*18a0*/  FADD.FTZ R61, R61, R156 ;  /* 0x0000009c3d3d7221 */ /* 0x000fe20000010000 */
[----:B------:R-:W-:Y:S01]  /*18b0*/  FMUL.FTZ R184, R3, R162 ;  /* 0x000000a203b87220 */ /* 0x000fe20000410000 */
[----:B------:R-:W-:Y:S01]  /*18c0*/  SHF.L.U32 R161, R161, 0x10, RZ ;  /* 0x00000010a1a17819 */ /* 0x000fe200000006ff */
[----:B------:R-:W-:Y:S01]  /*18d0*/  FADD.FTZ R60, R60, R157 ;  /* 0x0000009d3c3c7221 */ /* 0x000fe20000010000 */
[----:B------:R-:W-:Y:S01]  /*18e0*/  FFMA.FTZ R92, R177, R157, R92 ;  /* 0x0000009db15c7223 */ /* 0x000fe2000001005c */
[----:B------:R-:W-:Y:S01]  /*18f0*/  SHF.L.U32 R180, R117, 0x10, RZ ;  /* 0x0000001075b47819 */ /* 0x000fe200000006ff */
        /* <DEDUP_REMOVED lines=9> */
[----:B------:R-:W-:Y:S01]  /*1990*/  FMUL.FTZ R180, R180, R161 ;  /* 0x000000a1b4b47220 */ /* 0x000fe20000410000 */
[----:B------:R-:W-:-:S03]  /*19a0*/  FFMA.FTZ R156, R174, R179, R157 ;  /* 0x000000b3ae9c7223 */ /* 0x000fc6000001009d */
[----:B------:R-:W-:Y:S01]  /*19b0*/  FADD.FTZ R158, R159, R180 ;  /* 0x000000b49f9e7221 */ /* 0x000fe20000010000 */
[----:B------:R-:W-:Y:S01]  /*19c0*/  FFMA.FTZ R157, R181, R180, R156 ;  /* 0x000000b4b59d7223 */ /* 0x000fe2000001009c */
[C---:B------:R-:W-:Y:S02]  /*19d0*/  PRMT R160, R163.reuse, 0x7632, R160 ;  /* 0x00007632a3a07816 */ /* 0x040fe400000000a0 */
[----:B------:R-:W-:Y:S01]  /*19e0*/  FADD.FTZ R159, R158, R183 ;  /* 0x000000b79e9f7221 */ /* 0x000fe20000010000 */
[----:B------:R-:W-:Y:S01]  /*19f0*/  FFMA.FTZ R156, R178, R183, R157 ;  /* 0x000000b7b29c7223 */ /* 0x000fe2000001009d */
[----:B------:R-:W-:Y:S01]  /*1a00*/  SHF.L.U32 R163, R163, 0x10, RZ ;  /* 0x00000010a3a37819 */ /* 0x000fe200000006ff */
[----:B------:R-:W-:Y:S01]  /*1a10*/  FADD.FTZ R166, -R168, R166 ;  /* 0x000000a6a8a67221 */ /* 0x000fe20000010100 */
[----:B------:R-:W-:Y:S01]  /*1a20*/  FADD.FTZ R158, R159, R182 ;  /* 0x000000b69f9e7221 */ /* 0x000fe20000010000 */
[----:B------:R-:W-:Y:S01]  /*1a30*/  FFMA.FTZ R157, R185, R182, R156 ;  /* 0x000000b6b99d7223 */ /* 0x000fe2000001009c */
[----:B------:R-:W-:Y:S01]  /*1a40*/  SHF.L.U32 R160, R160, 0x10, RZ ;  /* 0x00000010a0a07819 */ /* 0x000fe200000006ff */
        /* <DEDUP_REMOVED lines=17> */
.L_x_4571:
[----:B------:R-:W-:Y:S05]  /*1b60*/  BSYNC.RECONVERGENT B1 ;  /* 0x0000000000017941 */ /* 0x000fea0003800200 */
.L_x_4570:
        /* <DEDUP_REMOVED lines=11> */
[----:B0-----:R-:W-:Y:S02]  /*1c20*/  SHF.L.U32 R195, R5, 0x10, RZ ;  /* 0x0000001005c37819 */ /* 0x001fe400000006ff */
[----:B------:R-:W-:Y:S02]  /*1c30*/  SHF.L.U32 R196, R113, 0x10, RZ ;  /* 0x0000001071c47819 */ /* 0x000fe400000006ff */
[----:B------:R-:W-:Y:S01]  /*1c40*/  SHF.L.U32 R203, R7, 0x10, RZ ;  /* 0x0000001007cb7819 */ /* 0x000fe200000006ff */
[----:B-1----:R-:W-:-:S05]  /*1c50*/  @P0 IMAD.WIDE.U32 R192, R169, 0x20, R192 ;  /* 0x00000020a9c00825 */ /* 0x002fca00078e00c0 */
[----:B------:R-:W5:Y:S04]  /*1c60*/  @P0 LDG.E.128 R136, desc[UR10][R192.64] ;  /* 0x0000000ac0880981 */ /* 0x000f68000c1e1d00 */
[----:B------:R0:W5:Y:S01]  /*1c70*/  @P0 LDG.E.128 R140, desc[UR10][R192.64+0x10] ;  /* 0x0000100ac08c0981 */ /* 0x000162000c1e1d00 */
[----:B------:R-:W-:Y:S02]  /*1c80*/  SHF.L.U32 R199, R6, 0x10, RZ ;  /* 0x0000001006c77819 */ /* 0x000fe400000006ff */
[----:B------:R-:W-:Y:S02]  /*1c90*/  SHF.L.U32 R198, R114, 0x10, RZ ;  /* 0x0000001072c67819 */ /* 0x000fe400000006ff */
[----:B------:R-:W-:Y:S02]  /*1ca0*/  SHF.L.U32 R202, R115, 0x10, RZ ;  /* 0x0000001073ca7819 */ /* 0x000fe400000006ff */
[----:B------:R-:W-:-:S02]  /*1cb0*/  SHF.L.U32 R207, R8, 0x10, RZ ;  /* 0x0000001008cf7819 */ /* 0x000fc400000006ff */
[----:B0-----:R-:W-:Y:S01]  /*1cc0*/  SHF.L.U32 R192, R112, 0x10, RZ ;  /* 0x0000001070c07819 */ /* 0x001fe200000006ff */
[C---:B--2---:R-:W-:Y:S01]  /*1cd0*/  FADD.FTZ R156, -R168.reuse, R156 ;  /* 0x0000009ca89c7221 */ /* 0x044fe20000010100 */
[C---:B------:R-:W-:Y:S01]  /*1ce0*/  FADD.FTZ R190, -R168.reuse, R157 ;  /* 0x0000009da8be7221 */ /* 0x040fe20000010100 */
[C---:B------:R-:W-:Y:S01]  /*1cf0*/  FADD.FTZ R194, -R168.reuse, R159 ;  /* 0x0000009fa8c27221 */ /* 0x040fe20000010100 */
[C---:B------:R-:W-:Y:S01]  /*1d00*/  FADD.FTZ R158, -R168.reuse, R158 ;  /* 0x0000009ea89e7221 */ /* 0x040fe20000010100 */
[C---:B-----5:R-:W-:Y:S01]  /*1d10*/  FMUL.FTZ R193, R3.reuse, R156 ;  /* 0x0000009c03c17220 */ /* 0x060fe20000410000 */
[C---:B------:R-:W-:Y:S01]  /*1d20*/  FMUL.FTZ R190, R3.reuse, R190 ;  /* 0x000000be03be7220 */ /* 0x040fe20000410000 */
[C-C-:B---3--:R-:W-:Y:S01]  /*1d30*/  FADD.FTZ R170, -R168.reuse, R160.reuse ;  /* 0x000000a0a8aa7221 */ /* 0x148fe20000010100 */
[----:B------:R-:W-:Y:S01]  /*1d40*/  FADD.FTZ R200, -R168, R161 ;  /* 0x000000a1a8c87221 */ /* 0x000fe20000010100 */
[C---:B------:R-:W-:Y:S01]  /*1d50*/  FMUL.FTZ R197, R3.reuse, R158 ;  /* 0x0000009e03c57220 */ /* 0x040fe20000410000 */
[----:B----4-:R-:W-:Y:S01]  /*1d60*/  PRMT R157, R164, 0x7632, R157 ;  /* 0x00007632a49d7816 */ /* 0x010fe2000000009d */
[----:B------:R-:W-:Y:S01]  /*1d70*/  FADD.FTZ R204, -R168, R163 ;  /* 0x000000a3a8cc7221 */ /* 0x000fe20000010100 */
[----:B------:R-:W-:Y:S01]  /*1d80*/  SHF.L.U32 R159, R164, 0x10, RZ ;  /* 0x00000010a49f7819 */ /* 0x000fe200000006ff */
[----:B------:R-:W-:Y:S01]  /*1d90*/  FMUL.FTZ R200, R3, R200 ;  /* 0x000000c803c87220 */ /* 0x000fe20000410000 */
[----:B------:R-:W-:Y:S01]  /*1da0*/  SHF.L.U32 R156, R157, 0x10, RZ ;  /* 0x000000109d9c7819 */ /* 0x000fe200000006ff */
[----:B------:R-:W-:Y:S01]  /*1db0*/  FMUL.FTZ R194, R3, R194 ;  /* 0x000000c203c27220 */ /* 0x000fe20000410000 */
[----:B------:R-:W-:Y:S01]  /*1dc0*/  PRMT R160, R165, 0x7632, R160 ;  /* 0x00007632a5a07816 */ /* 0x000fe200000000a0 */
[-C--:B------:R-:W-:Y:S01]  /*1dd0*/  FMUL.FTZ R192, R192, R159.reuse ;  /* 0x0000009fc0c07220 */ /* 0x080fe20000410000 */
[----:B------:R-:W-:Y:S01]  /*1de0*/  PRMT R161, R166, 0x7632, R161 ;  /* 0x00007632a6a17816 */ /* 0x000fe200000000a1 */
[-C--:B------:R-:W-:Y:S01]  /*1df0*/  FMUL.FTZ R195, R195, R156.reuse ;  /* 0x0000009cc3c37220 */ /* 0x080fe20000410000 */
[----:B------:R-:W-:Y:S01]  /*1e00*/  FFMA.FTZ R85, R190, R156, R85 ;  /* 0x0000009cbe557223 */ /* 0x000fe20000010055 */
[----:B------:R-:W-:Y:S01]  /*1e10*/  FADD.FTZ R53, R53, R156 ;  /* 0x0000009c35357221 */ /* 0x000fe20000010000 */
[----:B------:R-:W-:Y:S01]  /*1e20*/  SHF.L.U32 R165, R165, 0x10, RZ ;  /* 0x00000010a5a57819 */ /* 0x000fe200000006ff */
[----:B------:R-:W-:Y:S01]  /*1e30*/  FADD.FTZ R156, R171, R192 ;  /* 0x000000c0ab9c7221 */ /* 0x000fe20000010000 */
[C---:B------:R-:W-:Y:S01]  /*1e40*/  FFMA.FTZ R157, R193.reuse, R192, R228 ;  /* 0x000000c0c19d7223 */ /* 0x040fe200000100e4 */
[----:B------:R-:W-:Y:S01]  /*1e50*/  FADD.FTZ R52, R52, R159 ;  /* 0x0000009f34347221 */ /* 0x000fe20000010000 */
[----:B------:R-:W-:Y:S01]  /*1e60*/  FFMA.FTZ R84, R193, R159, R84 ;  /* 0x0000009fc1547223 */ /* 0x000fe20000010054 */
[----:B------:R-:W-:Y:S01]  /*1e70*/  SHF.L.U32 R158, R161, 0x10, RZ ;  /* 0x00000010a19e7819 */ /* 0x000fe200000006ff */
[----:B------:R-:W-:Y:S01]  /*1e80*/  FADD.FTZ R159, R156, R195 ;  /* 0x000000c39c9f7221 */ /* 0x000fe20000010000 */
[----:B------:R-:W-:Y:S01]  /*1e90*/  SHF.L.U32 R160, R160, 0x10, RZ ;  /* 0x00000010a0a07819 */ /* 0x000fe200000006ff */
[----:B------:R-:W-:Y:S01]  /*1ea0*/  FMUL.FTZ R196, R196, R165 ;  /* 0x000000a5c4c47220 */ /* 0x000fe20000410000 */
[----:B------:R-:W-:Y:S01]  /*1eb0*/  FFMA.FTZ R156, R190, R195, R157 ;  /* 0x000000c3be9c7223 */ /* 0x000fe2000001009d */
[----:B------:R-:W-:Y:S01]  /*1ec0*/  SHF.L.U32 R163, R166, 0x10, RZ ;  /* 0x00000010a6a37819 */ /* 0x000fe200000006ff */
[-C--:B------:R-:W-:Y:S01]  /*1ed0*/  FMUL.FTZ R203, R203, R158.reuse ;  /* 0x0000009ecbcb7220 */ /* 0x080fe20000410000 */
[----:B------:R-:W-:Y:S01]  /*1ee0*/  FFMA.FTZ R81, R200, R158, R81 ;  /* 0x0000009ec8517223 */ /* 0x000fe20000010051 */
[----:B------:R-:W-:Y:S01]  /*1ef0*/  FADD.FTZ R49, R49, R158 ;  /* 0x0000009e31317221 */ /* 0x000fe20000010000 */
[----:B------:R-:W-:Y:S01]  /*1f00*/  FMUL.FTZ R199, R199, R160 ;  /* 0x000000a0c7c77220 */ /* 0x000fe20000410000 */
[----:B------:R-:W-:Y:S01]  /*1f10*/  FADD.FTZ R158, R159, R196 ;  /* 0x000000c49f9e7221 */ /* 0x000fe20000010000 */
[----:B------:R-:W-:Y:S01]  /*1f20*/  FFMA.FTZ R157, R197, R196, R156 ;  /* 0x000000c4c59d7223 */ /* 0x000fe2000001009c */
[----:B------:R-:W-:Y:S01]  /*1f30*/  FMUL.FTZ R201, R3, R170 ;  /* 0x000000aa03c97220 */ /* 0x000fe20000410000 */
[----:B------:R-:W-:Y:S01]  /*1f40*/  FMUL.FTZ R198, R198, R163 ;  /* 0x000000a3c6c67220 */ /* 0x000fe20000410000 */
[----:B------:R-:W-:Y:S01]  /*1f50*/  FADD.FTZ R159, R158, R199 ;  /* 0x000000c79e9f7221 */ /* 0x000fe20000010000 */
[----:B------:R-:W-:Y:S01]  /*1f60*/  FFMA.FTZ R156, R194, R199, R157 ;  /* 0x000000c7c29c7223 */ /* 0x000fe2000001009d */
[C---:B------:R-:W-:Y:S01]  /*1f70*/  PRMT R164, R167.reuse, 0x7632, R164 ;  /* 0x00007632a7a47816 */ /* 0x040fe200000000a4 */
[----:B------:R-:W-:Y:S01]  /*1f80*/  FADD.FTZ R162, -R168, R162 ;  /* 0x000000a2a8a27221 */ /* 0x000fe20000010100 */
[----:B------:R-:W-:Y:S01]  /*1f90*/  SHF.L.U32 R167, R167, 0x10, RZ ;  /* 0x00000010a7a77819 */ /* 0x000fe200000006ff */
[----:B------:R-:W-:Y:S01]  /*1fa0*/  FADD.FTZ R158, R159, R198 ;  /* 0x000000c69f9e7221 */ /* 0x000fe20000010000 */
[----:B------:R-:W-:Y:S01]  /*1fb0*/  FFMA.FTZ R157, R201, R198, R156 ;  /* 0x000000c6c99d7223 */ /* 0x000fe2000001009c */
[----:B------:R-:W-:Y:S01]  /*1fc0*/  SHF.L.U32 R164, R164, 0x10, RZ ;  /* 0x00000010a4a47819 */ /* 0x000fe200000006ff */
        /* <DEDUP_REMOVED lines=20> */
[----:B------:R-:W-:Y:S06]  /*2110*/  BRA `(.L_x_4572) ;  /* 0x0000000000847947 */ /* 0x000fec0003800000 */
.L_x_4565:
        /* <DEDUP_REMOVED lines=22> */
[----:B------:R-:W-:Y:S02]  /*2280*/  @P2 IADD3 R165, PT, PT, R165, 0x100, RZ ;  /* 0x00000100a5a52810 */ /* 0x000fe40007ffe0ff */
[----:B------:R0:W5:Y:S04]  /*2290*/  @P0 LDG.E.128 R40, desc[UR10][R162.64+0x10] ;  /* 0x0000100aa2280981 */ /* 0x000168000c1e1d00 */
[----:B------:R0:W5:Y:S01]  /*22a0*/  @P2 LDG.E.128 R36, desc[UR10][R160.64] ;  /* 0x0000000aa0242981 */ /* 0x000162000c1e1d00 */
[C---:B--2---:R-:W-:Y:S01]  /*22b0*/  @P3 IMAD.WIDE.U32 R158, R165.reuse, 0x20, R158 ;  /* 0x00000020a59e3825 */ /* 0x044fe200078e009e */
[----:B------:R-:W-:-:S02]  /*22c0*/  @P3 IADD3 R165, PT, PT, R165, 0x100, RZ ;  /* 0x00000100a5a53810 */ /* 0x000fc40007ffe0ff */
[----:B------:R0:W5:Y:S04]  /*22d0*/  @P2 LDG.E.128 R32, desc[UR10][R160.64+0x10] ;  /* 0x0000100aa0202981 */ /* 0x000168000c1e1d00 */
[----:B------:R0:W5:Y:S01]  /*22e0*/  @P3 LDG.E.128 R128, desc[UR10][R158.64] ;  /* 0x0000000a9e803981 */ /* 0x000162000c1e1d00 */
[----:B---3--:R-:W-:-:S03]  /*22f0*/  @P4 IMAD.WIDE.U32 R156, R165, 0x20, R156 ;  /* 0x00000020a59c4825 */ /* 0x008fc600078e009c */
[----:B------:R0:W5:Y:S04]  /*2300*/  @P3 LDG.E.128 R132, desc[UR10][R158.64+0x10] ;  /* 0x0000100a9e843981 */ /* 0x000168000c1e1d00 */
[----:B------:R0:W5:Y:S04]  /*2310*/  @P4 LDG.E.128 R136, desc[UR10][R156.64] ;  /* 0x0000000a9c884981 */ /* 0x000168000c1e1d00 */
[----:B------:R0:W5:Y:S02]  /*2320*/  @P4 LDG.E.128 R140, desc[UR10][R156.64+0x10] ;  /* 0x0000100a9c8c4981 */ /* 0x000164000c1e1d00 */
.L_x_4572:
[----:B----4-:R-:W-:Y:S05]  /*2330*/  BSYNC.RECONVERGENT B0 ;  /* 0x0000000000007941 */ /* 0x010fea0003800200 */
.L_x_4564:
        /* <DEDUP_REMOVED lines=31> */
.L_x_4574:
[----:B------:R-:W-:Y:S05]  /*2530*/  BSYNC.RECONVERGENT B0 ;  /* 0x0000000000007941 */ /* 0x000fea0003800200 */
.L_x_4573:
        /* <DEDUP_REMOVED lines=37> */
[----:B------:R-:W-:Y:S02]  /*2790*/  @P3 LEA.HI.SX32 R161, R158, R23, 0x1d ;  /* 0x000000179ea13211 */ /* 0x000fe400078feaff */
        /* <DEDUP_REMOVED lines=25> */
.L_x_4579:
        /* <DEDUP_REMOVED lines=9> */
.L_x_4580:
        /* <DEDUP_REMOVED lines=9> */
.L_x_4581:
        /* <DEDUP_REMOVED lines=9> */
.L_x_4582:
        /* <DEDUP_REMOVED lines=9> */
.L_x_4583:
        /* <DEDUP_REMOVED lines=9> */
.L_x_4584:
        /* <DEDUP_REMOVED lines=9> */
.L_x_4585:
        /* <DEDUP_REMOVED lines=10> */
.L_x_4578:
        /* <DEDUP_REMOVED lines=18> */
[----:B------:R-:W-:Y:S01]  /*2e50*/  ISETP.GT.AND P0, PT, R4, RZ, PT ;  /* 0x000000ff0400720c */ /* 0x000fe20003f04270 */
        /* <DEDUP_REMOVED lines=13> */
[----:B------:R-:W-:Y:S01]  /*2f30*/  FSEL R155, R155, RZ, P0 ;  /* 0x000000ff9b9b7208 */ /* 0x000fe20000000000 */
        /* <DEDUP_REMOVED lines=9> */
.L_x_4587:
        /* <DEDUP_REMOVED lines=9> */
.L_x_4588:
        /* <DEDUP_REMOVED lines=9> */
.L_x_4589:
        /* <DEDUP_REMOVED lines=9> */
.L_x_4590:
        /* <DEDUP_REMOVED lines=9> */
.L_x_4591:
        /* <DEDUP_REMOVED lines=9> */
.L_x_4592:
        /* <DEDUP_REMOVED lines=9> */
.L_x_4593:
[----:B------:R-:W-:Y:S05]  /*3330*/  @!P3 BRA `(.L_x_4586) ;  /* 0x000000080028b947 */ /* 0x000fea0003800000 */
[----:B------:R-:W-:-:S05]  /*3340*/  FMUL.FTZ R156, R155, UR15 ;  /* 0x0000000f9b9c7c20 */ /* 0x000fca0008410000 */
[----:B------:R-:W-:-:S04]  /*3350*/  F2FP.BF16.F32.PACK_AB R156, RZ, R156 ;  /* 0x0000009cff9c723e */ /* 0x000fc800000010ff */
[----:B------:R-:W-:Y:S01]  /*3360*/  PRMT R147, R147, 0x5410, R156 ;  /* 0x0000541093937816 */ /* 0x000fe2000000009c */
[----:B------:R-:W-:Y:S06]  /*3370*/  BRA `(.L_x_4586) ;  /* 0x0000000800187947 */ /* 0x000fec0003800000 */
.L_x_4577:
[----:B------:R-:W-:Y:S01]  /*3380*/  UMOV UR4, UR6 ;  /* 0x0000000600047c82 */ /* 0x000fe20008000000 */
[----:B------:R-:W-:Y:S01]  /*3390*/  UMOV UR5, UR7 ;  /* 0x0000000700057c82 */ /* 0x000fe20008000000 */
[----:B------:R-:W-:-:S04]  /*33a0*/  UISETP.NE.U32.AND UP0, UPT, UR4, URZ, UPT ;  /* 0x000000ff0400728c */ /* 0x000fc8000bf05070 */
[----:B------:R-:W-:-:S09]  /*33b0*/  UISETP.NE.AND.EX UP0, UPT, UR5, URZ, UPT, UP0 ;  /* 0x000000ff0500728c */ /* 0x000fd2000bf05300 */
[----:B------:R-:W-:Y:S05]  /*33c0*/  BRA.U UP0, `(.L_x_4594) ;  /* 0x0000000500047547 */ /* 0x000fea000b800000 */
[----:B------:R-:W0:Y:S01]  /*33d0*/  @P3 LDC R159, c[0x0][0x40c] ;  /* 0x00010300ff9f3b82 */ /* 0x000e220000000800 */
[-CC-:B------:R-:W-:Y:S01]  /*33e0*/  @P1 FFMA.FTZ R165, R226, R2.reuse, R163.reuse ;  /* 0x00000002e2a51223 */ /* 0x180fe200000100a3 */
[--C-:B------:R-:W-:Y:S01]  /*33f0*/  @P1 FFMA.FTZ R158, R229, R2, R163.reuse ;  /* 0x00000002e59e1223 */ /* 0x100fe200000100a3 */
[----:B------:R-:W-:Y:S01]  /*3400*/  MOV R156, R44 ;  /* 0x0000002c009c7202 */ /* 0x000fe20000000f00 */
[----:B------:R-:W-:Y:S01]  /*3410*/  @P1 FFMA.FTZ R167, R222, R2, R163 ;  /* 0x00000002dea71223 */ /* 0x000fe200000100a3 */
[----:B------:R-:W-:Y:S01]  /*3420*/  @P1 FADD.FTZ R160, R224, -R165 ;  /* 0x800000a5e0a01221 */ /* 0x000fe20000010000 */
[----:B------:R-:W-:Y:S01]  /*3430*/  @P1 FADD.FTZ R158, R227, -R158 ;  /* 0x8000009ee39e1221 */ /* 0x000fe20000010000 */
[----:B------:R-:W-:Y:S01]  /*3440*/  MOV R157, R45 ;  /* 0x0000002d009d7202 */ /* 0x000fe20000000f00 */
[----:B------:R-:W1:Y:S01]  /*3450*/  @P3 LDC R162, c[0x0][0x40c] ;  /* 0x00010300ffa23b82 */ /* 0x000e620000000800 */
[C---:B------:R-:W-:Y:S01]  /*3460*/  @P1 FFMA.FTZ R157, R3.reuse, R160, R45 ;  /* 0x000000a0039d1223 */ /* 0x040fe2000001002d */
[----:B------:R-:W-:Y:S01]  /*3470*/  @P1 FFMA.FTZ R156, R3, R158, R44 ;  /* 0x0000009e039c1223 */ /* 0x000fe2000001002c */
[-CC-:B------:R-:W-:Y:S01]  /*3480*/  @P1 FFMA.FTZ R160, R225, R2.reuse, R163.reuse ;  /* 0x00000002e1a01223 */ /* 0x180fe200000100a3 */
[-C--:B------:R-:W-:Y:S01]  /*3490*/  @P1 FFMA.FTZ R168, R221, R2.reuse, R163 ;  /* 0x00000002dda81223 */ /* 0x080fe200000100a3 */
[----:B------:R-:W-:Y:S01]  /*34a0*/  @P1 FADD.FTZ R164, R220, -R167 ;  /* 0x800000a7dca41221 */ /* 0x000fe20000010000 */
[-CC-:B------:R-:W-:Y:S01]  /*34b0*/  @P1 FFMA.FTZ R167, R218, R2.reuse, R163.reuse ;  /* 0x00000002daa71223 */ /* 0x180fe200000100a3 */
[----:B------:R-:W-:Y:S01]  /*34c0*/  @P1 FADD.FTZ R160, R223, -R160 ;  /* 0x800000a0dfa01221 */ /* 0x000fe20000010000 */
[----:B------:R-:W2:Y:S01]  /*34d0*/  @P3 LDC R165, c[0x0][0x40c] ;  /* 0x00010300ffa53b82 */ /* 0x000ea20000000800 */
[----:B------:R-:W-:Y:S01]  /*34e0*/  @P1 FFMA.FTZ R228, R217, R2, R163 ;  /* 0x00000002d9e41223 */ /* 0x000fe200000100a3 */
[----:B------:R-:W-:Y:S01]  /*34f0*/  @P1 FADD.FTZ R168, R219, -R168 ;  /* 0x800000a8dba81221 */ /* 0x000fe20000010000 */
[----:B------:R-:W-:Y:S01]  /*3500*/  MOV R158, R46 ;  /* 0x0000002e009e7202 */ /* 0x000fe20000000f00 */
[----:B------:R-:W-:Y:S01]  /*3510*/  @P1 FFMA.FTZ R158, R3, R160, R46 ;  /* 0x000000a0039e1223 */ /* 0x000fe2000001002e */
[----:B------:R-:W-:Y:S01]  /*3520*/  MOV R160, R40 ;  /* 0x0000002800a07202 */ /* 0x000fe20000000f00 */
[----:B------:R-:W-:Y:S01]  /*3530*/  @P1 FADD.FTZ R170, R216, -R167 ;  /* 0x800000a7d8aa1221 */ /* 0x000fe20000010000 */
[----:B------:R-:W-:Y:S01]  /*3540*/  @P1 FADD.FTZ R167, R215, -R228 ;  /* 0x800000e4d7a71221 */ /* 0x000fe20000010000 */
[----:B------:R-:W3:Y:S01]  /*3550*/  @P3 LDC R169, c[0x0][0x40c] ;  /* 0x00010300ffa93b82 */ /* 0x000ee20000000800 */
[----:B0-----:R-:W-:Y:S01]  /*3560*/  @P3 FMUL.FTZ R156, R156, R159 ;  /* 0x0000009f9c9c3220 */ /* 0x001fe20000410000 */
[C---:B------:R-:W-:Y:S01]  /*3570*/  @P1 FFMA.FTZ R160, R3.reuse, R168, R40 ;  /* 0x000000a803a01223 */ /* 0x040fe20000010028 */
[----:B------:R-:W-:Y:S01]  /*3580*/  MOV R159, R47 ;  /* 0x0000002f009f7202 */ /* 0x000fe20000000f00 */
[C---:B------:R-:W-:Y:S01]  /*3590*/  @P1 FFMA.FTZ R159, R3.reuse, R164, R47 ;  /* 0x000000a4039f1223 */ /* 0x040fe2000001002f */
[----:B------:R-:W-:Y:S01]  /*35a0*/  MOV R164, R42 ;  /* 0x0000002a00a47202 */ /* 0x000fe20000000f00 */
[----:B------:R-:W-:Y:S01]  /*35b0*/  @P1 FFMA.FTZ R164, R3, R167, R42 ;  /* 0x000000a703a41223 */ /* 0x000fe2000001002a */
[----:B------:R-:W-:Y:S01]  /*35c0*/  @P3 F2FP.BF16.F32.PACK_AB R156, RZ, R156 ;  /* 0x0000009cff9c323e */ /* 0x000fe200000010ff */
[----:B------:R-:W0:Y:S01]  /*35d0*/  @P3 LDC R166, c[0x0][0x40c] ;  /* 0x00010300ffa63b82 */ /* 0x000e220000000800 */
[----:B-1----:R-:W-:Y:S01]  /*35e0*/  @P3 FMUL.FTZ R157, R157, R162 ;  /* 0x000000a29d9d3220 */ /* 0x002fe20000410000 */
[----:B------:R-:W-:Y:S01]  /*35f0*/  MOV R162, R41 ;  /* 0x0000002900a27202 */ /* 0x000fe20000000f00 */
[----:B------:R-:W-:Y:S01]  /*3600*/  @P1 FFMA.FTZ R162, R3, R170, R41 ;  /* 0x000000aa03a21223 */ /* 0x000fe20000010029 */
[----:B------:R-:W-:-:S02]  /*3610*/  @P3 PRMT R144, R156, 0x7610, R144 ;  /* 0x000076109c903816 */ /* 0x000fc40000000090 */
[----:B------:R-:W-:Y:S02]  /*3620*/  @P3 F2FP.BF16.F32.PACK_AB R157, RZ, R157 ;  /* 0x0000009dff9d323e */ /* 0x000fe400000010ff */
[----:B------:R-:W1:Y:S01]  /*3630*/  @P3 LDC R171, c[0x0][0x40c] ;  /* 0x00010300ffab3b82 */ /* 0x000e620000000800 */
[----:B--2---:R-:W-:Y:S01]  /*3640*/  @P3 FMUL.FTZ R156, R158, R165 ;  /* 0x000000a59e9c3220 */ /* 0x004fe20000410000 */
[----:B------:R-:W-:-:S04]  /*3650*/  @P3 PRMT R144, R144, 0x5410, R157 ;  /* 0x0000541090903816 */ /* 0x000fc8000000009d */
[----:B------:R-:W-:Y:S02]  /*3660*/  @P3 F2FP.BF16.F32.PACK_AB R156, RZ, R156 ;  /* 0x0000009cff9c323e */ /* 0x000fe400000010ff */
[----:B------:R-:W2:Y:S01]  /*3670*/  @P3 LDC R231, c[0x0][0x40c] ;  /* 0x00010300ffe73b82 */ /* 0x000ea20000000800 */
[----:B---3--:R-:W-:Y:S01]  /*3680*/  @P3 FMUL.FTZ R158, R160, R169 ;  /* 0x000000a9a09e3220 */ /* 0x008fe20000410000 */
[----:B------:R-:W-:-:S04]  /*3690*/  @P3 PRMT R145, R156, 0x7610, R145 ;  /* 0x000076109c913816 */ /* 0x000fc80000000091 */
[----:B------:R-:W-:Y:S01]  /*36a0*/  @P3 F2FP.BF16.F32.PACK_AB R158, RZ, R158 ;  /* 0x0000009eff9e323e */ /* 0x000fe200000010ff */
[----:B0-----:R-:W-:-:S03]  /*36b0*/  @P3 FMUL.FTZ R157, R159, R166 ;  /* 0x000000a69f9d3220 */ /* 0x001fc60000410000 */
[----:B------:R-:W-:Y:S02]  /*36c0*/  @P3 PRMT R146, R158, 0x7610, R146 ;  /* 0x000076109e923816 */ /* 0x000fe40000000092 */
[----:B------:R-:W-:Y:S01]  /*36d0*/  @P3 F2FP.BF16.F32.PACK_AB R157, RZ, R157 ;  /* 0x0000009dff9d323e */ /* 0x000fe200000010ff */
[----:B-1----:R-:W-:-:S03]  /*36e0*/  @P3 FMUL.FTZ R159, R162, R171 ;  /* 0x000000aba29f3220 */ /* 0x002fc60000410000 */
[----:B------:R-:W-:Y:S02]  /*36f0*/  @P3 PRMT R145, R145, 0x5410, R157 ;  /* 0x0000541091913816 */ /* 0x000fe4000000009d */
[----:B------:R-:W-:Y:S01]  /*3700*/  @P3 F2FP.BF16.F32.PACK_AB R159, RZ, R159 ;  /* 0x0000009fff9f323e */ /* 0x000fe200000010ff */
[----:B--2---:R-:W-:-:S03]  /*3710*/  @P3 FMUL.FTZ R160, R164, R231 ;  /* 0x000000e7a4a03220 */ /* 0x004fc60000410000 */
[----:B------:R-:W-:Y:S02]  /*3720*/  @P3 PRMT R146, R146, 0x5410, R159 ;  /* 0x0000541092923816 */ /* 0x000fe4000000009f */
[----:B------:R-:W-:-:S04]  /*3730*/  @P3 F2FP.BF16.F32.PACK_AB R160, RZ, R160 ;  /* 0x000000a0ffa0323e */ /* 0x000fc800000010ff */
[----:B------:R-:W-:Y:S01]  /*3740*/  @P3 PRMT R147, R160, 0x7610, R147 ;  /* 0x00007610a0933816 */ /* 0x000fe20000000093 */
[----:B------:R-:W-:Y:S06]  /*3750*/  @!P3 BRA `(.L_x_4586) ;  /* 0x000000040020b947 */ /* 0x000fec0003800000 */
[----:B------:R-:W-:Y:S01]  /*3760*/  @P1 FFMA.FTZ R157, R214, R2, R163 ;  /* 0x00000002d69d1223 */ /* 0x000fe200000100a3 */
[----:B------:R-:W-:-:S03]  /*3770*/  MOV R156, R43 ;  /* 0x0000002b009c7202 */ /* 0x000fc60000000f00 */
[----:B------:R-:W-:-:S04]  /*3780*/  @P1 FADD.FTZ R158, R212, -R157 ;  /* 0x8000009dd49e1221 */ /* 0x000fc80000010000 */
[----:B------:R-:W-:-:S04]  /*3790*/  @P1 FFMA.FTZ R156, R3, R158, R43 ;  /* 0x0000009e039c1223 */ /* 0x000fc8000001002b */
[----:B------:R-:W-:-:S05]  /*37a0*/  FMUL.FTZ R156, R156, UR15 ;  /* 0x0000000f9c9c7c20 */ /* 0x000fca0008410000 */
[----:B------:R-:W-:-:S04]  /*37b0*/  F2FP.BF16.F32.PACK_AB R156, RZ, R156 ;  /* 0x0000009cff9c723e */ /* 0x000fc800000010ff */
[----:B------:R-:W-:Y:S01]  /*37c0*/  PRMT R147, R147, 0x5410, R156 ;  /* 0x0000541093937816 */ /* 0x000fe2000000009c */
[----:B------:R-:W-:Y:S06]  /*37d0*/  BRA `(.L_x_4586) ;  /* 0x0000000400007947 */ /* 0x000fec0003800000 */
.L_x_4594:
[----:B------:R-:W0:Y:S01]  /*37e0*/  @P3 LDC R156, c[0x0][0x40c] ;  /* 0x00010300ff9c3b82 */ /* 0x000e220000000800 */
[-CC-:B------:R-:W-:Y:S01]  /*37f0*/  @P1 FFMA.FTZ R153, R214, R2.reuse, R163.reuse ;  /* 0x00000002d6991223 */ /* 0x180fe200000100a3 */
[-CC-:B------:R-:W-:Y:S01]  /*3800*/  @P1 FFMA.FTZ R148, R217, R2.reuse, R163.reuse ;  /* 0x00000002d9941223 */ /* 0x180fe200000100a3 */
[----:B------:R-:W-:Y:S01]  /*3810*/  @P1 FFMA.FTZ R152, R229, R2, R163 ;  /* 0x00000002e5981223 */ /* 0x000fe200000100a3 */
[----:B------:R-:W-:Y:S01]  /*3820*/  MOV R155, R43 ;  /* 0x0000002b009b7202 */ /* 0x000fe20000000f00 */
[----:B------:R-:W-:Y:S01]  /*3830*/  @P1 FADD.FTZ R150, R212, -R153 ;  /* 0x80000099d4961221 */ /* 0x000fe20000010000 */
[----:B------:R-:W-:Y:S01]  /*3840*/  @P1 FADD.FTZ R148, R215, -R148 ;  /* 0x80000094d7941221 */ /* 0x000fe20000010000 */
[----:B------:R-:W-:Y:S01]  /*3850*/  @P1 FADD.FTZ R152, R227, -R152 ;  /* 0x80000098e3981221 */ /* 0x000fe20000010000 */
[----:B------:R-:W1:Y:S01]  /*3860*/  @P3 LDC R149, c[0x0][0x40c] ;  /* 0x00010300ff953b82 */ /* 0x000e620000000800 */
[C---:B------:R-:W-:Y:S01]  /*3870*/  @P1 FFMA.FTZ R155, R3.reuse, R150, R43 ;  /* 0x00000096039b1223 */ /* 0x040fe2000001002b */
[----:B------:R-:W-:Y:S01]  /*3880*/  MOV R154, R42 ;  /* 0x0000002a009a7202 */ /* 0x000fe20000000f00 */
[C---:B------:R-:W-:Y:S01]  /*3890*/  @P1 FFMA.FTZ R154, R3.reuse, R148, R42 ;  /* 0x00000094039a1223 */ /* 0x040fe2000001002a */
[----:B------:R-:W-:Y:S01]  /*38a0*/  MOV R148, R44 ;  /* 0x0000002c00947202 */ /* 0x000fe20000000f00 */
[----:B------:R-:W-:Y:S01]  /*38b0*/  @P1 FFMA.FTZ R148, R3, R152, R44 ;  /* 0x0000009803941223 */ /* 0x000fe2000001002c */
[-CC-:B------:R-:W-:Y:S01]  /*38c0*/  @P1 FFMA.FTZ R153, R226, R2.reuse, R163.reuse ;  /* 0x00000002e2991223 */ /* 0x180fe200000100a3 */
[-CC-:B------:R-:W-:Y:S01]  /*38d0*/  @P1 FFMA.FTZ R165, R222, R2.reuse, R163.reuse ;  /* 0x00000002dea51223 */ /* 0x180fe200000100a3 */
[----:B------:R-:W2:Y:S01]  /*38e0*/  @P3 LDC R151, c[0x0][0x40c] ;  /* 0x00010300ff973b82 */ /* 0x000ea20000000800 */
[-CC-:B------:R-:W-:Y:S01]  /*38f0*/  @P1 FFMA.FTZ R160, R225, R2.reuse, R163.reuse ;  /* 0x00000002e1a01223 */ /* 0x180fe200000100a3 */
[-C--:B------:R-:W-:Y:S01]  /*3900*/  @P1 FFMA.FTZ R168, R221, R2.reuse, R163 ;  /* 0x00000002dda81223 */ /* 0x080fe200000100a3 */
[----:B------:R-:W-:Y:S01]  /*3910*/  @P1 FADD.FTZ R152, R224, -R153 ;  /* 0x80000099e0981221 */ /* 0x000fe20000010000 */
[----:B------:R-:W-:Y:S01]  /*3920*/  @P1 FADD.FTZ R162, R220, -R165 ;  /* 0x800000a5dca21221 */ /* 0x000fe20000010000 */
[----:B------:R-:W-:Y:S01]  /*3930*/  @P1 FFMA.FTZ R169, R218, R2, R163 ;  /* 0x00000002daa91223 */ /* 0x000fe200000100a3 */
[----:B------:R-:W-:Y:S01]  /*3940*/  @P1 FADD.FTZ R160, R223, -R160 ;  /* 0x800000a0dfa01221 */ /* 0x000fe20000010000 */
[----:B------:R-:W-:Y:S01]  /*3950*/  @P1 FADD.FTZ R165, R219, -R168 ;  /* 0x800000a8dba51221 */ /* 0x000fe20000010000 */
[----:B------:R-:W3:Y:S01]  /*3960*/  @P3 LDC R158, c[0x0][0x40c] ;  /* 0x00010300ff9e3b82 */ /* 0x000ee20000000800 */
[----:B0-----:R-:W-:Y:S01]  /*3970*/  @P3 FMUL.FTZ R150, R155, R156 ;  /* 0x0000009c9b963220 */ /* 0x001fe20000410000 */
[----:B------:R-:W-:Y:S01]  /*3980*/  @P1 FADD.FTZ R168, R216, -R169 ;  /* 0x800000a9d8a81221 */ /* 0x000fe20000010000 */
[----:B------:R-:W-:-:S03]  /*3990*/  MOV R153, R41 ;  /* 0x0000002900997202 */ /* 0x000fc60000000f00 */
[----:B------:R-:W-:Y:S01]  /*39a0*/  @P3 F2FP.BF16.F32.PACK_AB R164, RZ, R150 ;  /* 0x00000096ffa4323e */ /* 0x000fe200000010ff */
[----:B------:R-:W-:Y:S01]  /*39b0*/  @P1 FFMA.FTZ R153, R3, R168, R41 ;  /* 0x000000a803991223 */ /* 0x000fe20000010029 */
[----:B------:R-:W0:Y:S01]  /*39c0*/  @P3 LDC R159, c[0x0][0x40c] ;  /* 0x00010300ff9f3b82 */ /* 0x000e220000000800 */
[----:B-1----:R-:W-:-:S05]  /*39d0*/  @P3 FMUL.FTZ R149, R154, R149 ;  /* 0x000000959a953220 */ /* 0x002fca0000410000 */
[----:B------:R-:W-:Y:S02]  /*39e0*/  @P3 F2FP.BF16.F32.PACK_AB R157, RZ, R149 ;  /* 0x00000095ff9d323e */ /* 0x000fe400000010ff */
[----:B------:R-:W1:Y:S01]  /*39f0*/  @P3 LDC R167, c[0x0][0x40c] ;  /* 0x00010300ffa73b82 */ /* 0x000e620000000800 */
[----:B--2---:R-:W-:Y:S01]  /*3a00*/  @P3 FMUL.FTZ R150, R148, R151 ;  /* 0x0000009794963220 */ /* 0x004fe20000410000 */
[----:B------:R-:W-:Y:S01]  /*3a10*/  MOV R149, R45 ;  /* 0x0000002d00957202 */ /* 0x000fe20000000f00 */
[C---:B------:R-:W-:Y:S01]  /*3a20*/  @P1 FFMA.FTZ R149, R3.reuse, R152, R45 ;  /* 0x0000009803951223 */ /* 0x040fe2000001002d */
[----:B------:R-:W-:Y:S01]  /*3a30*/  MOV R152, R40 ;  /* 0x0000002800987202 */ /* 0x000fe20000000f00 */
[C---:B------:R-:W-:Y:S01]  /*3a40*/  @P1 FFMA.FTZ R152, R3.reuse, R165, R40 ;  /* 0x000000a503981223 */ /* 0x040fe20000010028 */
[----:B------:R-:W-:Y:S02]  /*3a50*/  @P3 F2FP.BF16.F32.PACK_AB R156, RZ, R150 ;  /* 0x00000096ff9c323e */ /* 0x000fe400000010ff */
[----:B------:R-:W2:Y:S01]  /*3a60*/  @P3 LDC R166, c[0x0][0x40c] ;  /* 0x00010300ffa63b82 */ /* 0x000ea20000000800 */
[----:B------:R-:W-:Y:S01]  /*3a70*/  MOV R150, R46 ;  /* 0x0000002e00967202 */ /* 0x000fe20000000f00 */
[----:B------:R-:W-:Y:S01]  /*3a80*/  @P1 FFMA.FTZ R150, R3, R160, R46 ;  /* 0x000000a003961223 */ /* 0x000fe2000001002e */
[----:B------:R-:W-:Y:S01]  /*3a90*/  @P3 PRMT R147, R157, 0x7610, R147 ;  /* 0x000076109d933816 */ /* 0x000fe20000000093 */
[----:B---3--:R-:W-:Y:S01]  /*3aa0*/  @P3 FMUL.FTZ R157, R149, R158 ;  /* 0x0000009e959d3220 */ /* 0x008fe20000410000 */
[----:B------:R-:W-:Y:S01]  /*3ab0*/  MOV R151, R47 ;  /* 0x0000002f00977202 */ /* 0x000fe20000000f00 */
[----:B------:R-:W-:Y:S01]  /*3ac0*/  @P1 FFMA.FTZ R151, R3, R162, R47 ;  /* 0x000000a203971223 */ /* 0x000fe2000001002f */
[----:B------:R-:W-:Y:S01]  /*3ad0*/  @P3 PRMT R144, R156, 0x7610, R144 ;  /* 0x000076109c903816 */ /* 0x000fe20000000090 */
[----:B------:R-:W3:Y:S01]  /*3ae0*/  @P3 LDC R170, c[0x0][0x40c] ;  /* 0x00010300ffaa3b82 */ /* 0x000ee20000000800 */
[----:B0-----:R-:W-:Y:S01]  /*3af0*/  @P3 FMUL.FTZ R158, R150, R159 ;  /* 0x0000009f969e3220 */ /* 0x001fe20000410000 */
[----:B------:R-:W-:-:S02]  /*3b00*/  @P3 F2FP.BF16.F32.PACK_AB R157, RZ, R157 ;  /* 0x0000009dff9d323e */ /* 0x000fc400000010ff */
[----:B------:R-:W-:Y:S02]  /*3b10*/  @P3 PRMT R147, R147, 0x5410, R164 ;  /* 0x0000541093933816 */ /* 0x000fe400000000a4 */
[----:B------:R-:W-:Y:S01]  /*3b20*/  @P3 F2FP.BF16.F32.PACK_AB R158, RZ, R158 ;  /* 0x0000009eff9e323e */ /* 0x000fe200000010ff */
[----:B-1----:R-:W-:Y:S01]  /*3b30*/  @P3 FMUL.FTZ R160, R152, R167 ;  /* 0x000000a798a03220 */ /* 0x002fe20000410000 */
[----:B------:R-:W-:Y:S02]  /*3b40*/  @P3 PRMT R144, R144, 0x5410, R157 ;  /* 0x0000541090903816 */ /* 0x000fe4000000009d */
        /* <DEDUP_REMOVED lines=8> */
[----:B------:R-:W-:-:S07]  /*3bd0*/  @P3 PRMT R146, R146, 0x5410, R162 ;  /* 0x0000541092923816 */ /* 0x000fce00000000a2 */
.L_x_4586:
        /* <DEDUP_REMOVED lines=9> */
[----:B------:R0:W-:Y:S04]  /*3c70*/  @P0 STG.E.128 desc[UR10][R158.64+0x10], R152 ;  /* 0x000010989e000986 */ /* 0x0001e8000c101d0a */
[----:B------:R0:W-:Y:S02]  /*3c80*/  @P3 STG.E.128 desc[UR10][R156.64], R144 ;  /* 0x000000909c003986 */ /* 0x0001e4000c101d0a */
.L_x_4576:
[----:B------:R-:W-:Y:S05]  /*3c90*/  BSYNC.RECONVERGENT B0 ;  /* 0x0000000000007941 */ /* 0x000fea0003800200 */
.L_x_4575:
        /* <DEDUP_REMOVED lines=10> */
[----:B0-----:R-:W0:Y:S01]  /*3d40*/  @P3 LDC R151, c[0x0][0x40c] ;  /* 0x00010300ff973b82 */ /* 0x001e220000000800 */
        /* <DEDUP_REMOVED lines=14> */
[-CC-:B------:R-:W-:Y:S01]  /*3e30*/  @P1 FFMA.FTZ R160, R26, R2.reuse, R163.reuse ;  /* 0x000000021aa01223 */ /* 0x180fe200000100a3 */
[----:B------:R-:W2:Y:S01]  /*3e40*/  @P3 LDC R165, c[0x0][0x40c] ;  /* 0x00010300ffa53b82 */ /* 0x000ea20000000800 */
[----:B------:R-:W-:Y:S01]  /*3e50*/  @P1 FFMA.FTZ R162, R173, R2, R163 ;  /* 0x00000002ada21223 */ /* 0x000fe200000100a3 */
[----:B------:R-:W-:Y:S01]  /*3e60*/  @P1 FADD.FTZ R157, R206, -R157 ;  /* 0x8000009dce9d1221 */ /* 0x000fe20000010000 */
[----:B------:R-:W-:Y:S01]  /*3e70*/  @P1 FADD.FTZ R154, R175, -R154 ;  /* 0x8000009aaf9a1221 */ /* 0x000fe20000010000 */
[----:B------:R-:W-:Y:S01]  /*3e80*/  MOV R152, R32 ;  /* 0x0000002000987202 */ /* 0x000fe20000000f00 */
[----:B------:R-:W-:Y:S01]  /*3e90*/  @P1 FADD.FTZ R158, R211, -R158 ;  /* 0x8000009ed39e1221 */ /* 0x000fe20000010000 */
        /* <DEDUP_REMOVED lines=17> */
[----:B------:R-:W-:Y:S01]  /*3fb0*/  MOV R151, R39 ;  /* 0x0000002700977202 */ /* 0x000fe20000000f00 */
[C---:B------:R-:W-:Y:S01]  /*3fc0*/  @P1 FFMA.FTZ R151, R3.reuse, R158, R39 ;  /* 0x0000009e03971223 */ /* 0x040fe20000010027 */
[----:B------:R-:W-:Y:S01]  /*3fd0*/  MOV R153, R33 ;  /* 0x0000002100997202 */ /* 0x000fe20000000f00 */
[----:B--2---:R-:W-:Y:S01]  /*3fe0*/  @P3 FMUL.FTZ R157, R150, R165 ;  /* 0x000000a5969d3220 */ /* 0x004fe20000410000 */
[----:B------:R-:W-:Y:S01]  /*3ff0*/  @P3 PRMT R144, R144, 0x5410, R156 ;  /* 0x0000541090903816 */ /* 0x000fe2000000009c */
[----:B------:R-:W-:Y:S02]  /*4000*/  @P1 FFMA.FTZ R153, R3, R160, R33 ;  /* 0x000000a003991223 */ /* 0x000fe40000010021 */
[----:B------:R-:W2:Y:S01]  /*4010*/  @P3 LDC R169, c[0x0][0x40c] ;  /* 0x00010300ffa93b82 */ /* 0x000ea20000000800 */
[----:B---3--:R-:W-:Y:S01]  /*4020*/  @P3 FMUL.FTZ R156, R152, R167 ;  /* 0x000000a7989c3220 */ /* 0x008fe20000410000 */
[----:B------:R-:W-:-:S04]  /*4030*/  @P3 F2FP.BF16.F32.PACK_AB R157, RZ, R157 ;  /* 0x0000009dff9d323e */ /* 0x000fc800000010ff */
[----:B------:R-:W-:Y:S01]  /*4040*/  @P3 F2FP.BF16.F32.PACK_AB R156, RZ, R156 ;  /* 0x0000009cff9c323e */ /* 0x000fe200000010ff */
[----:B0-----:R-:W-:Y:S01]  /*4050*/  @P3 FMUL.FTZ R155, R151, R166 ;  /* 0x000000a6979b3220 */ /* 0x001fe20000410000 */
[----:B------:R-:W-:Y:S02]  /*4060*/  @P3 PRMT R145, R157, 0x7610, R145 ;  /* 0x000076109d913816 */ /* 0x000fe40000000091 */
[----:B------:R-:W-:Y:S02]  /*4070*/  @P3 PRMT R146, R156, 0x7610, R146 ;  /* 0x000076109c923816 */ /* 0x000fe40000000092 */
[----:B------:R-:W-:Y:S01]  /*4080*/  @P3 F2FP.BF16.F32.PACK_AB R155, RZ, R155 ;  /* 0x0000009bff9b323e */ /* 0x000fe200000010ff */
[----:B-1----:R-:W-:-:S03]  /*4090*/  @P3 FMUL.FTZ R158, R153, R168 ;  /* 0x000000a8999e3220 */ /* 0x002fc60000410000 */
[----:B------:R-:W-:Y:S02]  /*40a0*/  @P3 PRMT R145, R145, 0x5410, R155 ;  /* 0x0000541091913816 */ /* 0x000fe4000000009b */
[----:B------:R-:W-:Y:S02]  /*40b0*/  MOV R155, R164 ;  /* 0x000000a4009b7202 */ /* 0x000fe40000000f00 */
[----:B------:R-:W-:Y:S01]  /*40c0*/  @P3 F2FP.BF16.F32.PACK_AB R158, RZ, R158 ;  /* 0x0000009eff9e323e */ /* 0x000fe200000010ff */
[----:B--2---:R-:W-:-:S03]  /*40d0*/  @P3 FMUL.FTZ R159, R154, R169 ;  /* 0x000000a99a9f3220 */ /* 0x004fc60000410000 */
[----:B------:R-:W-:Y:S02]  /*40e0*/  @P3 PRMT R146, R146, 0x5410, R158 ;  /* 0x0000541092923816 */ /* 0x000fe4000000009e */
[----:B------:R-:W-:-:S04]  /*40f0*/  @P3 F2FP.BF16.F32.PACK_AB R159, RZ, R159 ;  /* 0x0000009fff9f323e */ /* 0x000fc800000010ff */
[----:B------:R-:W-:Y:S01]  /*4100*/  @P3 PRMT R147, R159, 0x7610, R147 ;  /* 0x000076109f933816 */ /* 0x000fe20000000093 */
[----:B------:R-:W-:Y:S06]  /*4110*/  @!P3 BRA `(.L_x_4599) ;  /* 0x0000000c00d8b947 */ /* 0x000fec0003800000 */
[----:B------:R-:W-:-:S05]  /*4120*/  FMUL.FTZ R156, R164, UR15 ;  /* 0x0000000fa49c7c20 */ /* 0x000fca0008410000 */
[----:B------:R-:W-:-:S04]  /*4130*/  F2FP.BF16.F32.PACK_AB R156, RZ, R156 ;  /* 0x0000009cff9c723e */ /* 0x000fc800000010ff */
[----:B------:R-:W-:Y:S01]  /*4140*/  PRMT R147, R147, 0x5410, R156 ;  /* 0x0000541093937816 */ /* 0x000fe2000000009c */
[----:B------:R-:W-:Y:S06]  /*4150*/  BRA `(.L_x_4599) ;  /* 0x0000000c00c87947 */ /* 0x000fec0003800000 */
.L_x_4598:
[----:B0-----:R-:W0:Y:S01]  /*4160*/  @P3 LDC R159, c[0x0][0x40c] ;  /* 0x00010300ff9f3b82 */ /* 0x001e220000000800 */
        /* <DEDUP_REMOVED lines=8> */
[----:B------:R-:W-:Y:S01]  /*41f0*/  MOV R157, R37 ;  /* 0x00000025009d7202 */ /* 0x000fe20000000f00 */
[C---:B------:R-:W-:Y:S01]  /*4200*/  @P1 FFMA.FTZ R156, R3.reuse, R158, R36 ;  /* 0x0000009e039c1223 */ /* 0x040fe20000010024 */
[C---:B------:R-:W-:Y:S01]  /*4210*/  @P1 FFMA.FTZ R157, R3.reuse, R160, R37 ;  /* 0x000000a0039d1223 */ /* 0x040fe20000010025 */
[----:B------:R-:W-:Y:S01]  /*4220*/  MOV R158, R38 ;  /* 0x00000026009e7202 */ /* 0x000fe20000000f00 */
[-CC-:B------:R-:W-:Y:S01]  /*4230*/  @P1 FFMA.FTZ R160, R28, R2.reuse, R163.reuse ;  /* 0x000000021ca01223 */ /* 0x180fe200000100a3 */
[----:B------:R-:W-:Y:S01]  /*4240*/  @P1 FFMA.FTZ R158, R3, R165, R38 ;  /* 0x000000a5039e1223 */ /* 0x000fe20000010026 */
[-CC-:B------:R-:W-:Y:S01]  /*4250*/  @P1 FFMA.FTZ R165, R25, R2.reuse, R163.reuse ;  /* 0x0000000219a51223 */ /* 0x180fe200000100a3 */
[----:B------:R-:W2:Y:S01]  /*4260*/  @P3 LDC R167, c[0x0][0x40c] ;  /* 0x00010300ffa73b82 */ /* 0x000ea20000000800 */
[----:B------:R-:W-:Y:S01]  /*4270*/  @P1 FADD.FTZ R160, R211, -R160 ;  /* 0x800000a0d3a01221 */ /* 0x000fe20000010000 */
[-CC-:B------:R-:W-:Y:S01]  /*4280*/  @P1 FFMA.FTZ R168, R26, R2.reuse, R163.reuse ;  /* 0x000000021aa81223 */ /* 0x180fe200000100a3 */
[----:B------:R-:W-:Y:S01]  /*4290*/  @P1 FFMA.FTZ R170, R173, R2, R163 ;  /* 0x00000002adaa1223 */ /* 0x000fe200000100a3 */
[----:B------:R-:W-:Y:S01]  /*42a0*/  @P1 FADD.FTZ R165, R206, -R165 ;  /* 0x800000a5cea51221 */ /* 0x000fe20000010000 */
[----:B------:R-:W-:Y:S01]  /*42b0*/  MOV R164, R34 ;  /* 0x0000002200a47202 */ /* 0x000fe20000000f00 */
[----:B------:R-:W-:Y:S01]  /*42c0*/  @P1 FADD.FTZ R168, R209, -R168 ;  /* 0x800000a8d1a81221 */ /* 0x000fe20000010000 */
[----:B------:R-:W-:Y:S01]  /*42d0*/  @P1 FADD.FTZ R231, R31, -R170 ;  /* 0x800000aa1fe71221 */ /* 0x000fe20000010000 */
[----:B------:R-:W3:Y:S01]  /*42e0*/  @P3 LDC R169, c[0x0][0x40c] ;  /* 0x00010300ffa93b82 */ /* 0x000ee20000000800 */
[----:B0-----:R-:W-:Y:S01]  /*42f0*/  @P3 FMUL.FTZ R156, R156, R159 ;  /* 0x0000009f9c9c3220 */ /* 0x001fe20000410000 */
[----:B------:R-:W-:Y:S01]  /*4300*/  MOV R159, R39 ;  /* 0x00000027009f7202 */ /* 0x000fe20000000f00 */
[C---:B------:R-:W-:Y:S01]  /*4310*/  @P1 FFMA.FTZ R159, R3.reuse, R160, R39 ;  /* 0x000000a0039f1223 */ /* 0x040fe20000010027 */
[----:B------:R-:W-:Y:S01]  /*4320*/  MOV R160, R32 ;  /* 0x0000002000a07202 */ /* 0x000fe20000000f00 */
[C---:B------:R-:W-:Y:S01]  /*4330*/  @P1 FFMA.FTZ R160, R3.reuse, R165, R32 ;  /* 0x000000a503a01223 */ /* 0x040fe20000010020 */
[----:B------:R-:W-:Y:S01]  /*4340*/  @P3 F2FP.BF16.F32.PACK_AB R156, RZ, R156 ;  /* 0x0000009cff9c323e */ /* 0x000fe200000010ff */
[----:B------:R-:W-:Y:S01]  /*4350*/  @P1 FFMA.FTZ R164, R3, R231, R34 ;  /* 0x000000e703a41223 */ /* 0x000fe20000010022 */
[----:B------:R-:W0:Y:S01]  /*4360*/  @P3 LDC R166, c[0x0][0x40c] ;  /* 0x00010300ffa63b82 */ /* 0x000e220000000800 */
[----:B-1----:R-:W-:Y:S01]  /*4370*/  @P3 FMUL.FTZ R157, R157, R162 ;  /* 0x000000a29d9d3220 */ /* 0x002fe20000410000 */
[----:B------:R-:W-:-:S02]  /*4380*/  @P3 PRMT R144, R156, 0x7610, R144 ;  /* 0x000076109c903816 */ /* 0x000fc40000000090 */
[----:B------:R-:W-:Y:S01]  /*4390*/  MOV R162, R33 ;  /* 0x0000002100a27202 */ /* 0x000fe20000000f00 */
[----:B------:R-:W-:Y:S01]  /*43a0*/  @P1 FFMA.FTZ R162, R3, R168, R33 ;  /* 0x000000a803a21223 */ /* 0x000fe20000010021 */
        /* <DEDUP_REMOVED lines=28> */
.L_x_4597:
        /* <DEDUP_REMOVED lines=46> */
.L_x_4601:
        /* <DEDUP_REMOVED lines=9> */
.L_x_4602:
        /* <DEDUP_REMOVED lines=9> */
.L_x_4603:
        /* <DEDUP_REMOVED lines=9> */
.L_x_4604:
        /* <DEDUP_REMOVED lines=9> */
.L_x_4605:
        /* <DEDUP_REMOVED lines=9> */
.L_x_4606:
        /* <DEDUP_REMOVED lines=9> */
.L_x_4607:
[----:B------:R-:W-:Y:S05]  /*4bb0*/  @!P3 BRA `(.L_x_4599) ;  /* 0x000000040030b947 */ /* 0x000fea0003800000 */
[----:B------:R-:W-:-:S05]  /*4bc0*/  FMUL.FTZ R156, R155, UR15 ;  /* 0x0000000f9b9c7c20 */ /* 0x000fca0008410000 */
[----:B------:R-:W-:-:S04]  /*4bd0*/  F2FP.BF16.F32.PACK_AB R156, RZ, R156 ;  /* 0x0000009cff9c723e */ /* 0x000fc800000010ff */
[----:B------:R-:W-:Y:S01]  /*4be0*/  PRMT R147, R147, 0x5410, R156 ;  /* 0x0000541093937816 */ /* 0x000fe2000000009c */
[----:B------:R-:W-:Y:S06]  /*4bf0*/  BRA `(.L_x_4599) ;  /* 0x0000000400207947 */ /* 0x000fec0003800000 */
.L_x_4600:
        /* <DEDUP_REMOVED lines=9> */
.L_x_4608:
        /* <DEDUP_REMOVED lines=9> */
.L_x_4609:
        /* <DEDUP_REMOVED lines=9> */
.L_x_4610:
        /* <DEDUP_REMOVED lines=9> */
.L_x_4611:
        /* <DEDUP_REMOVED lines=9> */
.L_x_4612:
        /* <DEDUP_REMOVED lines=9> */
.L_x_4613:
        /* <DEDUP_REMOVED lines=9> */
.L_x_4614:
        /* <DEDUP_REMOVED lines=9> */
.L_x_4599:
[----:B------:R-:W0:Y:S08]  /*5080*/  @P0 LDC.64 R158, c[0x0][0x478] ;  /* 0x00011e00ff9e0b82 */ /* 0x000e300000000a00 */
[----:B------:R-:W1:Y:S01]  /*5090*/  @P3 LDC.64 R156, c[0x0][0x468] ;  /* 0x00011a00ff9c3b82 */ /* 0x000e620000000a00 */
[C---:B0-----:R-:W-:Y:S01]  /*50a0*/  @P0 IMAD.WIDE.U32 R158, R0.reuse, 0x20, R158 ;  /* 0x00000020009e0825 */ /* 0x041fe200078e009e */
[----:B------:R-:W-:-:S04]  /*50b0*/  IADD3 R0, PT, PT, R0, 0x100, RZ ;  /* 0x0000010000007810 */ /* 0x000fc80007ffe0ff */
[----:B------:R2:W-:Y:S01]  /*50c0*/  @P0 STG.E.128 desc[UR10][R158.64], R148 ;  /* 0x000000949e000986 */ /* 0x0005e2000c101d0a */
[----:B-1----:R-:W-:-:S03]  /*50d0*/  @P3 IMAD.WIDE.U32 R156, R161, 0x10, R156 ;  /* 0x00000010a19c3825 */ /* 0x002fc600078e009c */
[----:B------:R2:W-:Y:S01]  /*50e0*/  @P0 STG.E.128 desc[UR10][R158.64+0x10], R152 ;  /* 0x000010989e000986 */ /* 0x0005e2000c101d0a */
[----:B------:R-:W-:-:S03]  /*50f0*/  IADD3 R161, PT, PT, R161, 0x100, RZ ;  /* 0x00000100a1a17810 */ /* 0x000fc60007ffe0ff */
[----:B------:R2:W-:Y:S04]  /*5100*/  @P3 STG.E.128 desc[UR10][R156.64], R144 ;  /* 0x000000909c003986 */ /* 0x0005e8000c101d0a */
.L_x_4596:
[----:B------:R-:W-:Y:S05]  /*5110*/  BSYNC.RECONVERGENT B0 ;  /* 0x0000000000007941 */ /* 0x000fea0003800200 */
.L_x_4595:
        /* <DEDUP_REMOVED lines=10> */
[----:B0-2---:R-:W0:Y:S01]  /*51c0*/  @P3 LDC R151, c[0x0][0x40c] ;  /* 0x00010300ff973b82 */ /* 0x005e220000000800 */
        /* <DEDUP_REMOVED lines=65> */
.L_x_4618:
[----:B0-2---:R-:W0:Y:S01]  /*55e0*/  @P3 LDC R159, c[0x0][0x40c] ;  /* 0x00010300ff9f3b82 */ /* 0x005e220000000800 */
        /* <DEDUP_REMOVED lines=64> */
.L_x_4617:
        /* <DEDUP_REMOVED lines=46> */
.L_x_4621:
        /* <DEDUP_REMOVED lines=9> */
.L_x_4622:
        /* <DEDUP_REMOVED lines=9> */
.L_x_4623:
        /* <DEDUP_REMOVED lines=9> */
.L_x_4624:
        /* <DEDUP_REMOVED lines=9> */
.L_x_4625:
        /* <DEDUP_REMOVED lines=9> */
.L_x_4626:
        /* <DEDUP_REMOVED lines=9> */
.L_x_4627:
[----:B------:R-:W-:Y:S05]  /*6030*/  @!P3 BRA `(.L_x_4619) ;  /* 0x000000040030b947 */ /* 0x000fea0003800000 */
[----:B------:R-:W-:-:S05]  /*6040*/  FMUL.FTZ R156, R155, UR15 ;  /* 0x0000000f9b9c7c20 */ /* 0x000fca0008410000 */
[----:B------:R-:W-:-:S04]  /*6050*/  F2FP.BF16.F32.PACK_AB R156, RZ, R156 ;  /* 0x0000009cff9c723e */ /* 0x000fc800000010ff */
[----:B------:R-:W-:Y:S01]  /*6060*/  PRMT R147, R147, 0x5410, R156 ;  /* 0x0000541093937816 */ /* 0x000fe2000000009c */
[----:B------:R-:W-:Y:S06]  /*6070*/  BRA `(.L_x_4619) ;  /* 0x0000000400207947 */ /* 0x000fec0003800000 */
.L_x_4620:
        /* <DEDUP_REMOVED lines=9> */
.L_x_4628:
        /* <DEDUP_REMOVED lines=9> */
.L_x_4629:
        /* <DEDUP_REMOVED lines=9> */
.L_x_4630:
        /* <DEDUP_REMOVED lines=9> */
.L_x_4631:
        /* <DEDUP_REMOVED lines=9> */
.L_x_4632:
        /* <DEDUP_REMOVED lines=9> */
.L_x_4633:
        /* <DEDUP_REMOVED lines=9> */
.L_x_4634:
        /* <DEDUP_REMOVED lines=9> */
.L_x_4619:
        /* <DEDUP_REMOVED lines=9> */
.L_x_4616:
[----:B------:R-:W-:Y:S05]  /*6590*/  BSYNC.RECONVERGENT B0 ;  /* 0x0000000000007941 */ /* 0x000fea0003800200 */
.L_x_4615:
        /* <DEDUP_REMOVED lines=10> */
[----:B0-23--:R-:W0:Y:S01]  /*6640*/  @P3 LDC R159, c[0x0][0x40c] ;  /* 0x00010300ff9f3b82 */ /* 0x00de220000000800 */
[-CC-:B------:R-:W-:Y:S01]  /*6650*/  @P1 FFMA.FTZ R151, R193, R2.reuse, R163.reuse ;  /* 0x00000002c1971223 */ /* 0x180fe200000100a3 */
[--C-:B------:R-:W-:Y:S01]  /*6660*/  @P1 FFMA.FTZ R4, R190, R2, R163.reuse ;  /* 0x00000002be041223 */ /* 0x100fe200000100a3 */
[----:B------:R-:W-:Y:S01]  /*6670*/  MOV R148, R136 ;  /* 0x0000008800947202 */ /* 0x000fe20000000f00 */
[-C--:B------:R-:W-:Y:S01]  /*6680*/  @P1 FFMA.FTZ R150, R204, R2.reuse, R163 ;  /* 0x00000002cc961223 */ /* 0x080fe200000100a3 */
[----:B------:R-:W-:Y:S01]  /*6690*/  @P1 FADD.FTZ R151, R192, -R151 ;  /* 0x80000097c0971221 */ /* 0x000fe20000010000 */
[----:B------:R-:W-:Y:S01]  /*66a0*/  @P1 FADD.FTZ R4, R195, -R4 ;  /* 0x80000004c3041221 */ /* 0x000fe20000010000 */
[-CC-:B------:R-:W-:Y:S01]  /*66b0*/  @P1 FFMA.FTZ R153, R197, R2.reuse, R163.reuse ;  /* 0x00000002c5991223 */ /* 0x180fe200000100a3 */
[----:B------:R-:W1:Y:S01]  /*66c0*/  @P3 LDC R154, c[0x0][0x40c] ;  /* 0x00010300ff9a3b82 */ /* 0x000e620000000800 */
[----:B------:R-:W-:Y:S01]  /*66d0*/  @P1 FFMA.FTZ R148, R3, R151, R136 ;  /* 0x0000009703941223 */ /* 0x000fe20000010088 */
[-CC-:B------:R-:W-:Y:S01]  /*66e0*/  @P1 FFMA.FTZ R156, R194, R2.reuse, R163.reuse ;  /* 0x00000002c29c1223 */ /* 0x180fe200000100a3 */
[-CC-:B------:R-:W-:Y:S01]  /*66f0*/  @P1 FFMA.FTZ R155, R201, R2.reuse, R163.reuse ;  /* 0x00000002c99b1223 */ /* 0x180fe200000100a3 */
[-CC-:B------:R-:W-:Y:S01]  /*6700*/  @P1 FFMA.FTZ R158, R200, R2.reuse, R163.reuse ;  /* 0x00000002c89e1223 */ /* 0x180fe200000100a3 */
[----:B------:R-:W-:Y:S01]  /*6710*/  MOV R149, R137 ;  /* 0x0000008900957202 */ /* 0x000fe20000000f00 */
[----:B------:R-:W-:Y:S01]  /*6720*/  @P1 FFMA.FTZ R163, R205, R2, R163 ;  /* 0x00000002cda31223 */ /* 0x000fe200000100a3 */
[----:B------:R-:W-:Y:S01]  /*6730*/  @P1 FFMA.FTZ R149, R3, R4, R137 ;  /* 0x0000000403951223 */ /* 0x000fe20000010089 */
[----:B------:R-:W2:Y:S01]  /*6740*/  @P3 LDC R165, c[0x0][0x40c] ;  /* 0x00010300ffa53b82 */ /* 0x000ea20000000800 */
[----:B------:R-:W-:Y:S01]  /*6750*/  @P1 FADD.FTZ R152, R207, -R150 ;  /* 0x80000096cf981221 */ /* 0x000fe20000010000 */
[----:B------:R-:W-:Y:S01]  /*6760*/  @P1 FADD.FTZ R153, R196, -R153 ;  /* 0x80000099c4991221 */ /* 0x000fe20000010000 */
[----:B------:R-:W-:Y:S01]  /*6770*/  @P1 FADD.FTZ R155, R198, -R155 ;  /* 0x8000009bc69b1221 */ /* 0x000fe20000010000 */
[----:B------:R-:W-:Y:S01]  /*6780*/  MOV R157, R143 ;  /* 0x0000008f009d7202 */ /* 0x000fe20000000f00 */
[----:B------:R-:W-:Y:S01]  /*6790*/  @P1 FFMA.FTZ R157, R3, R152, R143 ;  /* 0x00000098039d1223 */ /* 0x000fe2000001008f */
[----:B------:R-:W-:Y:S01]  /*67a0*/  MOV R150, R138 ;  /* 0x0000008a00967202 */ /* 0x000fe20000000f00 */
[----:B------:R-:W-:Y:S01]  /*67b0*/  @P1 FADD.FTZ R156, R199, -R156 ;  /* 0x8000009cc79c1221 */ /* 0x000fe20000010000 */
[----:B------:R-:W3:Y:S01]  /*67c0*/  @P3 LDC R167, c[0x0][0x40c] ;  /* 0x00010300ffa73b82 */ /* 0x000ee20000000800 */
[----:B0-----:R-:W-:Y:S01]  /*67d0*/  @P3 FMUL.FTZ R2, R148, R159 ;  /* 0x0000009f94023220 */ /* 0x001fe20000410000 */
[----:B------:R-:W-:Y:S01]  /*67e0*/  @P1 FADD.FTZ R158, R203, -R158 ;  /* 0x8000009ecb9e1221 */ /* 0x000fe20000010000 */
[----:B------:R-:W-:Y:S01]  /*67f0*/  @P1 FADD.FTZ R163, R202, -R163 ;  /* 0x800000a3caa31221 */ /* 0x000fe20000010000 */
        /* <DEDUP_REMOVED lines=14> */
[----:B------:R-:W-:Y:S01]  /*68e0*/  @P1 FFMA.FTZ R154, R3, R163, R142 ;  /* 0x000000a3039a1223 */ /* 0x000fe2000001008e */
[----:B--2---:R-:W-:Y:S01]  /*68f0*/  @P3 FMUL.FTZ R3, R150, R165 ;  /* 0x000000a596033220 */ /* 0x004fe20000410000 */
[----:B------:R-:W-:Y:S02]  /*6900*/  @P3 PRMT R144, R144, 0x5410, R4 ;  /* 0x0000541090903816 */ /* 0x000fe40000000004 */
        /* <DEDUP_REMOVED lines=10> */
[----:B------:R-:W-:Y:S02]  /*69b0*/  @P3 F2FP.BF16.F32.PACK_AB R3, RZ, R155 ;  /* 0x0000009bff03323e */ /* 0x000fe400000010ff */
[----:B------:R-:W-:Y:S01]  /*69c0*/  MOV R155, R157 ;  /* 0x0000009d009b7202 */ /* 0x000fe20000000f00 */
[----:B--2---:R-:W-:Y:S01]  /*69d0*/  @P3 FMUL.FTZ R156, R154, R169 ;  /* 0x000000a99a9c3220 */ /* 0x004fe20000410000 */
[----:B------:R-:W-:-:S04]  /*69e0*/  @P3 PRMT R146, R146, 0x5410, R3 ;  /* 0x0000541092923816 */ /* 0x000fc80000000003 */
[----:B------:R-:W-:-:S04]  /*69f0*/  @P3 F2FP.BF16.F32.PACK_AB R156, RZ, R156 ;  /* 0x0000009cff9c323e */ /* 0x000fc800000010ff */
[----:B------:R-:W-:Y:S01]  /*6a00*/  @P3 PRMT R147, R156, 0x7610, R147 ;  /* 0x000076109c933816 */ /* 0x000fe20000000093 */
[----:B------:R-:W-:Y:S06]  /*6a10*/  @!P3 BRA `(.L_x_4639) ;  /* 0x0000000c00d8b947 */ /* 0x000fec0003800000 */
[----:B------:R-:W-:-:S05]  /*6a20*/  FMUL.FTZ R2, R157, UR15 ;  /* 0x0000000f9d027c20 */ /* 0x000fca0008410000 */
[----:B------:R-:W-:-:S04]  /*6a30*/  F2FP.BF16.F32.PACK_AB R2, RZ, R2 ;  /* 0x00000002ff02723e */ /* 0x000fc800000010ff */
[----:B------:R-:W-:Y:S01]  /*6a40*/  PRMT R147, R147, 0x5410, R2 ;  /* 0x0000541093937816 */ /* 0x000fe20000000002 */
[----:B------:R-:W-:Y:S06]  /*6a50*/  BRA `(.L_x_4639) ;  /* 0x0000000c00c87947 */ /* 0x000fec0003800000 */
.L_x_4638:
[----:B0-23--:R-:W0:Y:S01]  /*6a60*/  @P3 LDC R159, c[0x0][0x40c] ;  /* 0x00010300ff9f3b82 */ /* 0x00de220000000800 */
        /* <DEDUP_REMOVED lines=11> */
[----:B------:R-:W-:Y:S01]  /*6b20*/  @P1 FFMA.FTZ R171, R205, R2, R163 ;  /* 0x00000002cdab1223 */ /* 0x000fe200000100a3 */
[----:B------:R-:W-:Y:S01]  /*6b30*/  MOV R157, R138 ;  /* 0x0000008a009d7202 */ /* 0x000fe20000000f00 */
[----:B------:R-:W-:Y:S01]  /*6b40*/  @P1 FADD.FTZ R160, R199, -R160 ;  /* 0x800000a0c7a01221 */ /* 0x000fe20000010000 */
[----:B------:R-:W-:Y:S01]  /*6b50*/  @P1 FADD.FTZ R168, R203, -R168 ;  /* 0x800000a8cba81221 */ /* 0x000fe20000010000 */
[----:B------:R-:W2:Y:S01]  /*6b60*/  @P3 LDC R164, c[0x0][0x40c] ;  /* 0x00010300ffa43b82 */ /* 0x000ea20000000800 */
[----:B------:R-:W-:Y:S01]  /*6b70*/  @P1 FADD.FTZ R171, R202, -R171 ;  /* 0x800000abcaab1221 */ /* 0x000fe20000010000 */
[----:B------:R-:W-:Y:S01]  /*6b80*/  MOV R158, R139 ;  /* 0x0000008b009e7202 */ /* 0x000fe20000000f00 */
[C---:B------:R-:W-:Y:S01]  /*6b90*/  @P1 FFMA.FTZ R158, R3.reuse, R160, R139 ;  /* 0x000000a0039e1223 */ /* 0x040fe2000001008b */
[----:B------:R-:W-:Y:S01]  /*6ba0*/  MOV R160, R141 ;  /* 0x0000008d00a07202 */ /* 0x000fe20000000f00 */
[C---:B------:R-:W-:Y:S01]  /*6bb0*/  @P1 FFMA.FTZ R160, R3.reuse, R168, R141 ;  /* 0x000000a803a01223 */ /* 0x040fe2000001008d */
[----:B------:R-:W-:Y:S01]  /*6bc0*/  MOV R162, R142 ;  /* 0x0000008e00a27202 */ /* 0x000fe20000000f00 */
[----:B------:R-:W-:Y:S01]  /*6bd0*/  @P1 FFMA.FTZ R162, R3, R171, R142 ;  /* 0x000000ab03a21223 */ /* 0x000fe2000001008e */
[----:B------:R-:W3:Y:S01]  /*6be0*/  @P3 LDC R166, c[0x0][0x40c] ;  /* 0x00010300ffa63b82 */ /* 0x000ee20000000800 */
[----:B0-----:R-:W-:Y:S01]  /*6bf0*/  @P3 FMUL.FTZ R4, R4, R159 ;  /* 0x0000009f04043220 */ /* 0x001fe20000410000 */
[----:B------:R-:W-:-:S04]  /*6c00*/  @P1 FFMA.FTZ R159, R197, R2, R163 ;  /* 0x00000002c59f1223 */ /* 0x000fc800000100a3 */
[----:B------:R-:W-:Y:S01]  /*6c10*/  @P1 FADD.FTZ R159, R196, -R159 ;  /* 0x8000009fc49f1221 */ /* 0x000fe20000010000 */
[----:B------:R-:W-:Y:S01]  /*6c20*/  @P3 F2FP.BF16.F32.PACK_AB R4, RZ, R4 ;  /* 0x00000004ff04323e */ /* 0x000fe200000010ff */
[----:B------:R-:W0:Y:S01]  /*6c30*/  @P3 LDC R167, c[0x0][0x40c] ;  /* 0x00010300ffa73b82 */ /* 0x000e220000000800 */
[----:B-1----:R-:W-:Y:S01]  /*6c40*/  @P3 FMUL.FTZ R156, R156, R165 ;  /* 0x000000a59c9c3220 */ /* 0x002fe20000410000 */
[----:B------:R-:W-:Y:S01]  /*6c50*/  @P1 FFMA.FTZ R165, R201, R2, R163 ;  /* 0x00000002c9a51223 */ /* 0x000fe200000100a3 */
[C---:B------:R-:W-:Y:S01]  /*6c60*/  @P1 FFMA.FTZ R157, R3.reuse, R159, R138 ;  /* 0x0000009f039d1223 */ /* 0x040fe2000001008a */
[----:B------:R-:W-:Y:S02]  /*6c70*/  MOV R159, R140 ;  /* 0x0000008c009f7202 */ /* 0x000fe40000000f00 */
[----:B------:R-:W-:Y:S01]  /*6c80*/  @P1 FADD.FTZ R165, R198, -R165 ;  /* 0x800000a5c6a51221 */ /* 0x000fe20000010000 */
[----:B------:R-:W-:Y:S01]  /*6c90*/  @P3 F2FP.BF16.F32.PACK_AB R156, RZ, R156 ;  /* 0x0000009cff9c323e */ /* 0x000fe200000010ff */
[----:B------:R-:W1:Y:S01]  /*6ca0*/  @P3 LDC R169, c[0x0][0x40c] ;  /* 0x00010300ffa93b82 */ /* 0x000e620000000800 */
[----:B------:R-:W-:Y:S01]  /*6cb0*/  @P3 PRMT R144, R4, 0x7610, R144 ;  /* 0x0000761004903816 */ /* 0x000fe20000000090 */
[----:B------:R-:W-:Y:S01]  /*6cc0*/  @P1 FFMA.FTZ R159, R3, R165, R140 ;  /* 0x000000a5039f1223 */ /* 0x000fe2000001008c */
[----:B--2---:R-:W-:-:S02]  /*6cd0*/  @P3 FMUL.FTZ R4, R157, R164 ;  /* 0x000000a49d043220 */ /* 0x004fc40000410000 */
[----:B------:R-:W-:-:S03]  /*6ce0*/  @P3 PRMT R144, R144, 0x5410, R156 ;  /* 0x0000541090903816 */ /* 0x000fc6000000009c */
        /* <DEDUP_REMOVED lines=24> */
.L_x_4637:
[----:B0-23--:R-:W0:Y:S02]  /*6e70*/  LDC.64 R156, c[0x0][0x478] ;  /* 0x00011e00ff9c7b82 */ /* 0x00de240000000a00 */
        /* <DEDUP_REMOVED lines=45> */
.L_x_4641:
        /* <DEDUP_REMOVED lines=9> */
.L_x_4642:
        /* <DEDUP_REMOVED lines=9> */
.L_x_4643:
        /* <DEDUP_REMOVED lines=9> */
.L_x_4644:
        /* <DEDUP_REMOVED lines=9> */
.L_x_4645:
        /* <DEDUP_REMOVED lines=9> */
.L_x_4646:
        /* <DEDUP_REMOVED lines=9> */
.L_x_4647:
[----:B------:R-:W-:Y:S05]  /*74b0*/  @!P3 BRA `(.L_x_4639) ;  /* 0x000000040030b947 */ /* 0x000fea0003800000 */
[----:B------:R-:W-:-:S05]  /*74c0*/  FMUL.FTZ R2, R155, UR15 ;  /* 0x0000000f9b027c20 */ /* 0x000fca0008410000 */
[----:B------:R-:W-:-:S04]  /*74d0*/  F2FP.BF16.F32.PACK_AB R2, RZ, R2 ;  /* 0x00000002ff02723e */ /* 0x000fc800000010ff */
[----:B------:R-:W-:Y:S01]  /*74e0*/  PRMT R147, R147, 0x5410, R2 ;  /* 0x0000541093937816 */ /* 0x000fe20000000002 */
[----:B------:R-:W-:Y:S06]  /*74f0*/  BRA `(.L_x_4639) ;  /* 0x0000000400207947 */ /* 0x000fec0003800000 */
.L_x_4640:
        /* <DEDUP_REMOVED lines=16> */
.L_x_4648:
        /* <DEDUP_REMOVED lines=9> */
.L_x_4649:
        /* <DEDUP_REMOVED lines=9> */
.L_x_4650:
        /* <DEDUP_REMOVED lines=9> */
.L_x_4651:
        /* <DEDUP_REMOVED lines=9> */
.L_x_4652:
        /* <DEDUP_REMOVED lines=9> */
.L_x_4653:
        /* <DEDUP_REMOVED lines=9> */
.L_x_4654:
[----:B------:R-:W-:-:S04]  /*7960*/  @P3 F2FP.BF16.F32.PACK_AB R156, RZ, R156 ;  /* 0x0000009cff9c323e */ /* 0x000fc800000010ff */
[----:B------:R-:W-:-:S07]  /*7970*/  @P3 PRMT R147, R147, 0x5410, R156 ;  /* 0x0000541093933816 */ /* 0x000fce000000009c */
.L_x_4639:
[----:B------:R-:W0:Y:S08]  /*7980*/  @P0 LDC.64 R156, c[0x0][0x478] ;  /* 0x00011e00ff9c0b82 */ /* 0x000e300000000a00 */
[----:B------:R-:W1:Y:S01]  /*7990*/  @P3 LDC.64 R2, c[0x0][0x468] ;  /* 0x00011a00ff023b82 */ /* 0x000e620000000a00 */
[----:B0-----:R-:W-:-:S05]  /*79a0*/  @P0 IMAD.WIDE.U32 R156, R0, 0x20, R156 ;  /* 0x00000020009c0825 */ /* 0x001fca00078e009c */
[----:B------:R4:W-:Y:S01]  /*79b0*/  @P0 STG.E.128 desc[UR10][R156.64], R148 ;  /* 0x000000949c000986 */ /* 0x0009e2000c101d0a */
[----:B-1----:R-:W-:-:S03]  /*79c0*/  @P3 IMAD.WIDE.U32 R2, R161, 0x10, R2 ;  /* 0x00000010a1023825 */ /* 0x002fc600078e0002 */
[----:B------:R4:W-:Y:S04]  /*79d0*/  @P0 STG.E.128 desc[UR10][R156.64+0x10], R152 ;  /* 0x000010989c000986 */ /* 0x0009e8000c101d0a */
[----:B------:R4:W-:Y:S02]  /*79e0*/  @P3 STG.E.128 desc[UR10][R2.64], R144 ;  /* 0x0000009002003986 */ /* 0x0009e4000c101d0a */
.L_x_4636:
[----:B------:R-:W-:Y:S05]  /*79f0*/  BSYNC.RECONVERGENT B0 ;  /* 0x0000000000007941 */ /* 0x000fea0003800200 */
.L_x_4635:
[----:B----4-:R-:W1:Y:S01]  /*7a00*/  LDC.64 R2, c[0x0][0x380] ;  /* 0x0000e000ff027b82 */ /* 0x010e620000000a00 */
[----:B------:R-:W-:Y:S01]  /*7a10*/  UPLOP3.LUT UP1, UPT, UPT, UPT, UP1, 0x40, 0x4 ;  /* 0x000000000004789c */ /* 0x000fe20003f2e810 */
[----:B-1----:R-:W-:-:S04]  /*7a20*/  IADD3 R21, PT, PT, R21, R2, RZ ;  /* 0x0000000215157210 */ /* 0x002fc80007ffe0ff */
[----:B------:R-:W-:-:S13]  /*7a30*/  ISETP.GE.AND P0, PT, R21, R3, PT ;  /* 0x000000031500720c */ /* 0x000fda0003f06270 */
[----:B------:R-:W-:Y:S05]  /*7a40*/  @!P0 BRA `(.L_x_4655) ;  /* 0xffffff8c004c8947 */ /* 0x000fea000383ffff */
.L_x_4563:
        /* <DEDUP_REMOVED lines=40> */
.L_x_4656:
        /* <DEDUP_REMOVED lines=11> */
.L_x_15640:


//--------------------- .text._ZN10layer_norm13ln_bwd_kernelINS_13Kernel_traitsI13__nv_bfloat16S2_fS2_fjLj8192ELj1ELj1ELj8ELj16ENS_18Kernel_traits_baseILj8192ES2_S2_fS2_fjLj256EEEEELb0ELb0ELb1ELb1EEEvNS_9BwdParamsE --------------------------
	.section	.text._ZN10layer_norm13ln_bwd_kernelINS_13Kernel_traitsI13__nv_bfloat16S2_fS2_fjLj8192ELj1ELj1ELj8ELj16ENS_18Kernel_traits_baseILj8192ES2_S2_fS2_fjLj256EEEEELb0ELb0ELb1ELb1EEEvNS_9BwdParamsE,"ax",@progbits
	.align	128
        .global         _ZN10layer_norm13ln_bwd_kernelINS_13Kernel_traitsI13__nv_bfloat16S2_fS2_fjLj8192ELj1ELj1ELj8ELj16ENS_18Kernel_traits_baseILj8192ES2_S2_fS2_fjLj256EEEEELb0ELb0ELb1ELb1EEEvNS_9BwdParamsE
        .type           _ZN10layer_norm13ln_bwd_kernelINS_13Kernel_traitsI13__nv_bfloat16S2_fS2_fjLj8192ELj1ELj1ELj8ELj16ENS_18Kernel_traits_baseILj8192ES2_S2_fS2_fjLj256EEEEELb0ELb0ELb1ELb1EEEvNS_9BwdParamsE,@function
        .size           _ZN10layer_norm13ln_bwd_kernelINS_13Kernel_traitsI13__nv_bfloat16S2_fS2_fjLj8192ELj1ELj1ELj8ELj16ENS_18Kernel_traits_baseILj8192ES2_S2_fS2_fjLj256EEEEELb0ELb0ELb1ELb1EEEvNS_9BwdParamsE,(.L_x_15641 - _ZN10layer_norm13ln_bwd_kernelINS_13Kernel_traitsI13__nv_bfloat16S2_fS2_fjLj8192ELj1ELj1ELj8ELj16ENS_18Kernel_traits_baseILj8192ES2_S2_fS2_fjLj256EEEEELb0ELb0ELb1ELb1EEEvNS_9BwdParamsE)
        .other          _ZN10layer_norm13ln_bwd_kernelINS_13Kernel_traitsI13__nv_bfloat16S2_fS2_fjLj8192ELj1ELj1ELj8ELj16ENS_18Kernel_traits_baseILj8192ES2_S2_fS2_fjLj256EEEEELb0ELb0ELb1ELb1EEEvNS_9BwdParamsE,@"STO_CUDA_ENTRY STV_DEFAULT"
_ZN10layer_norm13ln_bwd_kernelINS_13Kernel_traitsI13__nv_bfloat16S2_fS2_fjLj8192ELj1ELj1ELj8ELj16ENS_18Kernel_traits_baseILj8192ES2_S2_fS2_fjLj256EEEEELb0ELb0ELb1ELb1EEEvNS_9BwdParamsE:
.text._ZN10layer_norm13ln_bwd_kernelINS_13Kernel_traitsI13__nv_bfloat16S2_fS2_fjLj8192ELj1ELj1ELj8ELj16ENS_18Kernel_traits_baseILj8192ES2_S2_fS2_fjLj256EEEEELb0ELb0ELb1ELb1EEEvNS_9BwdParamsE:
        /* <DEDUP_REMOVED lines=52> */
[----:B------:R-:W4:Y:S01]  /*0340*/  LDG.E.128 R84, desc[UR12][R188.64] ;  /* 0x0000000cbc547981 */ /* 0x000f22000c1e1d00 */
[----:B------:R-:W-:Y:S01]  /*0350*/  HFMA2 R120, -RZ, RZ, 0, 0 ;  /* 0x00000000ff787431 */ /* 0x000fe200000001ff */
[----:B-----5:R-:W-:-:S02]  /*0360*/  PRMT R2, R72, 0x7632, R2 ;  /* 0x0000763248027816 */ /* 0x020fc40000000002 */
[----:B------:R-:W-:Y:S02]  /*0370*/  PRMT R4, R73, 0x7632, R4 ;  /* 0x0000763249047816 */ /* 0x000fe40000000004 */
        /* <DEDUP_REMOVED lines=14> */
.L_x_4734:
        /* <DEDUP_REMOVED lines=12> */
[----:B------:R-:W0:Y:S01]  /*0520*/  S2R R195, SR_TID.X ;  /* 0x0000000000c37919 */ /* 0x000e220000002100 */
[----:B------:R-:W-:Y:S01]  /*0530*/  IMAD R3, R0, UR14, RZ ;  /* 0x0000000e00037c24 */ /* 0x000fe2000f8e02ff */
[----:B------:R-:W1:Y:S01]  /*0540*/  LDC.64 R156, c[0x0][0x3c0] ;  /* 0x0000f000ff9c7b82 */ /* 0x000e620000000a00 */
[----:B------:R-:W-:-:S03]  /*0550*/  IADD3 R149, PT, PT, R19, -0x1, RZ ;  /* 0xffffffff13957810 */ /* 0x000fc60007ffe0ff */
[----:B------:R-:W-:Y:S02]  /*0560*/  SHF.R.S32.HI R148, RZ, 0x1f, R3 ;  /* 0x0000001fff947819 */ /* 0x000fe40000011403 */
[----:B------:R-:W-:Y:S02]  /*0570*/  IMAD R149, R149, UR14, RZ ;  /* 0x0000000e95957c24 */ /* 0x000fe4000f8e02ff */
[----:B------:R-:W2:Y:S01]  /*0580*/  LDC.64 R22, c[0x0][0x428] ;  /* 0x00010a00ff167b82 */ /* 0x000ea20000000a00 */
[----:B------:R-:W-:-:S07]  /*0590*/  LEA.HI R148, R148, R3, RZ, 0x3 ;  /* 0x0000000394947211 */ /* 0x000fce00078f18ff */
[----:B------:R-:W3:Y:S01]  /*05a0*/  LDC.64 R198, c[0x0][0x3a8] ;  /* 0x0000ea00ffc67b82 */ /* 0x000ee20000000a00 */
[----:B-1----:R-:W-:-:S05]  /*05b0*/  IMAD.WIDE R156, R0, 0x4, R156 ;  /* 0x00000004009c7825 */ /* 0x002fca00078e029c */
[----:B------:R-:W4:Y:S01]  /*05c0*/  LDG.E R220, desc[UR12][R156.64] ;  /* 0x0000000c9cdc7981 */ /* 0x000f22000c1e1900 */
[----:B0-----:R-:W-:Y:S02]  /*05d0*/  LEA.HI.SX32 R209, R148, R195, 0x1d ;  /* 0x000000c394d17211 */ /* 0x001fe400078feaff */
[----:B------:R-:W-:-:S04]  /*05e0*/  SHF.R.S32.HI R148, RZ, 0x1f, R149 ;  /* 0x0000001fff947819 */ /* 0x000fc80000011495 */
[----:B------:R-:W-:-:S04]  /*05f0*/  LEA.HI R3, R148, R149, RZ, 0x3 ;  /* 0x0000009594037211 */ /* 0x000fc800078f18ff */
[----:B------:R-:W-:Y:S02]  /*0600*/  LEA.HI.SX32 R195, R3, R195, 0x1d ;  /* 0x000000c303c37211 */ /* 0x000fe400078feaff */
[----:B------:R-:W-:Y:S02]  /*0610*/  IADD3 R3, PT, PT, R209, 0x100, RZ ;  /* 0x00000100d1037810 */ /* 0x000fe40007ffe0ff */
[C---:B------:R-:W-:Y:S01]  /*0620*/  IADD3 R165, PT, PT, R195.reuse, 0x100, RZ ;  /* 0x00000100c3a57810 */ /* 0x040fe20007ffe0ff */
[----:B--2---:R-:W-:Y:S01]  /*0630*/  IMAD.WIDE.U32 R152, R195, 0x10, R22 ;  /* 0x00000010c3987825 */ /* 0x004fe200078e0016 */
[----:B------:R-:W-:Y:S02]  /*0640*/  IADD3 R207, PT, PT, R209, 0x200, RZ ;  /* 0x00000200d1cf7810 */ /* 0x000fe40007ffe0ff */
[----:B------:R-:W-:Y:S02]  /*0650*/  IADD3 R177, PT, PT, R195, 0x200, RZ ;  /* 0x00000200c3b17810 */ /* 0x000fe40007ffe0ff */
[C---:B------:R-:W-:Y:S01]  /*0660*/  IADD3 R211, PT, PT, R209.reuse, 0x300, RZ ;  /* 0x00000300d1d37810 */ /* 0x040fe20007ffe0ff */
[--C-:B---3--:R-:W-:Y:S01]  /*0670*/  IMAD.WIDE.U32 R180, R209, 0x20, R198.reuse ;  /* 0x00000020d1b47825 */ /* 0x108fe200078e00c6 */
[----:B------:R-:W-:Y:S01]  /*0680*/  IADD3 R195, PT, PT, R195, 0x300, RZ ;  /* 0x00000300c3c37810 */ /* 0x000fe20007ffe0ff */
[----:B------:R-:W2:Y:S02]  /*0690*/  LDG.E.128 R152, desc[UR12][R152.64] ;  /* 0x0000000c98987981 */ /* 0x000ea4000c1e1d00 */
[----:B------:R-:W-:-:S02]  /*06a0*/  IMAD.WIDE.U32 R192, R3, 0x20, R198 ;  /* 0x0000002003c07825 */ /* 0x000fc400078e00c6 */
[----:B------:R-:W3:Y:S02]  /*06b0*/  LDG.E.128 R148, desc[UR12][R180.64] ;  /* 0x0000000cb4947981 */ /* 0x000ee4000c1e1d00 */
[--C-:B------:R-:W-:Y:S02]  /*06c0*/  IMAD.WIDE.U32 R196, R207, 0x20, R198.reuse ;  /* 0x00000020cfc47825 */ /* 0x100fe400078e00c6 */
[----:B------:R-:W2:Y:S02]  /*06d0*/  LDG.E.128 R160, desc[UR12][R192.64] ;  /* 0x0000000cc0a07981 */ /* 0x000ea4000c1e1d00 */
[----:B------:R-:W-:Y:S02]  /*06e0*/  IMAD.WIDE.U32 R198, R211, 0x20, R198 ;  /* 0x00000020d3c67825 */ /* 0x000fe400078e00c6 */
[----:B------:R-:W2:Y:S02]  /*06f0*/  LDG.E.128 R168, desc[UR12][R192.64+0x10] ;  /* 0x0000100cc0a87981 */ /* 0x000ea4000c1e1d00 */
[----:B------:R-:W-:-:S02]  /*0700*/  IMAD.WIDE.U32 R194, R195, 0x10, R22 ;  /* 0x00000010c3c27825 */ /* 0x000fc400078e0016 */
[----:B------:R-:W2:Y:S02]  /*0710*/  LDG.E.128 R184, desc[UR12][R198.64] ;  /* 0x0000000cc6b87981 */ /* 0x000ea4000c1e1d00 */
[--C-:B------:R-:W-:Y:S02]  /*0720*/  IMAD.WIDE.U32 R176, R177, 0x10, R22.reuse ;  /* 0x00000010b1b07825 */ /* 0x100fe400078e0016 */
[----:B------:R0:W2:Y:S04]  /*0730*/  LDG.E.128 R188, desc[UR12][R198.64+0x10] ;  /* 0x0000100cc6bc7981 */ /* 0x0000a8000c1e1d00 */
[----:B------:R-:W2:Y:S01]  /*0740*/  LDG.E.128 R192, desc[UR12][R194.64] ;  /* 0x0000000cc2c07981 */ /* 0x000ea2000c1e1d00 */
[----:B------:R-:W-:-:S03]  /*0750*/  IMAD.WIDE.U32 R164, R165, 0x10, R22 ;  /* 0x00000010a5a47825 */ /* 0x000fc600078e0016 */
[----:B------:R-:W2:Y:S04]  /*0760*/  LDG.E.128 R172, desc[UR12][R196.64] ;  /* 0x0000000cc4ac7981 */ /* 0x000ea8000c1e1d00 */
[----:B------:R-:W2:Y:S04]  /*0770*/  LDG.E.128 R156, desc[UR12][R180.64+0x10] ;  /* 0x0000100cb49c7981 */ /* 0x000ea8000c1e1d00 */
[----:B------:R-:W2:Y:S04]  /*0780*/  LDG.E.128 R176, desc[UR12][R176.64] ;  /* 0x0000000cb0b07981 */ /* 0x000ea8000c1e1d00 */
[----:B------:R-:W2:Y:S04]  /*0790*/  LDG.E.128 R164, desc[UR12][R164.64] ;  /* 0x0000000ca4a47981 */ /* 0x000ea8000c1e1d00 */
[----:B------:R1:W2:Y:S01]  /*07a0*/  LDG.E.128 R180, desc[UR12][R196.64+0x10] ;  /* 0x0000100cc4b47981 */ /* 0x0002a2000c1e1d00 */
        /* <DEDUP_REMOVED lines=8> */
[----:B0-----:R-:W-:Y:S01]  /*0830*/  @P0 IMAD.WIDE.U32 R200, R3, 0x20, R200 ;  /* 0x0000002003c80825 */ /* 0x001fe200078e00c8 */
[----:B------:R-:W-:-:S04]  /*0840*/  SHF.L.U32 R222, R84, 0x10, RZ ;  /* 0x0000001054de7819 */ /* 0x000fc800000006ff */
[----:B------:R-:W5:Y:S01]  /*0850*/  @P0 LDG.E.128 R44, desc[UR12][R200.64] ;  /* 0x0000000cc82c0981 */ /* 0x000f62000c1e1d00 */
[----:B-1----:R-:W-:-:S03]  /*0860*/  @P0 IMAD.WIDE.U32 R198, R209, 0x20, R22 ;  /* 0x00000020d1c60825 */ /* 0x002fc600078e0016 */
[----:B------:R-:W5:Y:S04]  /*0870*/  @P0 LDG.E.128 R40, desc[UR12][R200.64+0x10] ;  /* 0x0000100cc8280981 */ /* 0x000f68000c1e1d00 */
[----:B------:R-:W5:Y:S01]  /*0880*/  @P0 LDG.E.128 R52, desc[UR12][R198.64] ;  /* 0x0000000cc6340981 */ /* 0x000f62000c1e1d00 */
[----:B------:R-:W-:-:S03]  /*0890*/  @P0 IMAD.WIDE.U32 R202, R207, 0x20, R202 ;  /* 0x00000020cfca0825 */ /* 0x000fc600078e00ca */
[----:B------:R0:W5:Y:S04]  /*08a0*/  @P0 LDG.E.128 R48, desc[UR12][R198.64+0x10] ;  /* 0x0000100cc6300981 */ /* 0x000168000c1e1d00 */
[----:B------:R-:W5:Y:S01]  /*08b0*/  @P0 LDG.E.128 R36, desc[UR12][R202.64] ;  /* 0x0000000cca240981 */ /* 0x000f62000c1e1d00 */
[----:B------:R-:W-:-:S03]  /*08c0*/  @P0 IMAD.WIDE.U32 R204, R211, 0x20, R204 ;  /* 0x00000020d3cc0825 */ /* 0x000fc600078e00cc */
[----:B------:R1:W5:Y:S04]  /*08d0*/  @P0 LDG.E.128 R32, desc[UR12][R202.64+0x10] ;  /* 0x0000100cca200981 */ /* 0x000368000c1e1d00 */
[----:B------:R-:W5:Y:S04]  /*08e0*/  @P0 LDG.E.128 R28, desc[UR12][R204.64] ;  /* 0x0000000ccc1c0981 */ /* 0x000f68000c1e1d00 */
[----:B------:R1:W5:Y:S01]  /*08f0*/  @P0 LDG.E.128 R24, desc[UR12][R204.64+0x10] ;  /* 0x0000100ccc180981 */ /* 0x000362000c1e1d00 */
[----:B------:R-:W-:Y:S02]  /*0900*/  SHF.L.U32 R213, R11, 0x10, RZ ;  /* 0x000000100bd57819 */ /* 0x000fe400000006ff */
[----:B------:R-:W-:-:S02]  /*0910*/  SHF.L.U32 R215, R12, 0x10, RZ ;  /* 0x000000100cd77819 */ /* 0x000fc400000006ff */
[----:B------:R-:W-:Y:S02]  /*0920*/  SHF.L.U32 R219, R13, 0x10, RZ ;  /* 0x000000100ddb7819 */ /* 0x000fe400000006ff */
[----:B------:R-:W-:Y:S02]  /*0930*/  SHF.L.U32 R224, R81, 0x10, RZ ;  /* 0x0000001051e07819 */ /* 0x000fe400000006ff */
[----:B------:R-:W-:Y:S02]  /*0940*/  SHF.L.U32 R221, R14, 0x10, RZ ;  /* 0x000000100edd7819 */ /* 0x000fe400000006ff */
[----:B----4-:R-:W-:-:S05]  /*0950*/  FSEL R220, R220, RZ, !P1 ;  /* 0x000000ffdcdc7208 */ /* 0x010fca0004800000 */
[C---:B---3--:R-:W-:Y:S01]  /*0960*/  FADD.FTZ R148, -R220.reuse, R148 ;  /* 0x00000094dc947221 */ /* 0x048fe20000010100 */
[C---:B------:R-:W-:Y:S01]  /*0970*/  FADD.FTZ R22, -R220.reuse, R149 ;  /* 0x00000095dc167221 */ /* 0x040fe20000010100 */
[C---:B------:R-:W-:Y:S01]  /*0980*/  FADD.FTZ R196, -R220.reuse, R151 ;  /* 0x00000097dcc47221 */ /* 0x040fe20000010100 */
[----:B--2---:R-:W-:Y:S01]  /*0990*/  PRMT R149, R153, 0x7632, R149 ;  /* 0x0000763299957816 */ /* 0x004fe20000000095 */
[----:B------:R-:W-:Y:S01]  /*09a0*/  FADD.FTZ R150, -R220, R150 ;  /* 0x00000096dc967221 */ /* 0x000fe20000010100 */
[----:B------:R-:W-:Y:S01]  /*09b0*/  SHF.L.U32 R151, R152, 0x10, RZ ;  /* 0x0000001098977819 */ /* 0x000fe200000006ff */
[----:B-----5:R-:W-:Y:S01]  /*09c0*/  FMUL.FTZ R3, R21, R148 ;  /* 0x0000009415037220 */ /* 0x020fe20000410000 */
[----:B------:R-:W-:Y:S01]  /*09d0*/  SHF.L.U32 R153, R153, 0x10, RZ ;  /* 0x0000001099997819 */ /* 0x000fe200000006ff */
[C---:B------:R-:W-:Y:S01]  /*09e0*/  FADD.FTZ R216, -R220.reuse, R187 ;  /* 0x000000bbdcd87221 */ /* 0x040fe20000010100 */
[----:B------:R-:W-:Y:S01]  /*09f0*/  FADD.FTZ R218, -R220, R189 ;  /* 0x000000bddcda7221 */ /* 0x000fe20000010100 */
[----:B------:R-:W-:-:S02]  /*0a00*/  PRMT R23, R152, 0x7632, R23 ;  /* 0x0000763298177816 */ /* 0x000fc40000000017 */
[C---:B------:R-:W-:Y:S02]  /*0a10*/  PRMT R187, R192.reuse, 0x7632, R187 ;  /* 0x00007632c0bb7816 */ /* 0x040fe400000000bb */
[----:B------:R-:W-:Y:S02]  /*0a20*/  SHF.L.U32 R189, R192, 0x10, RZ ;  /* 0x00000010c0bd7819 */ /* 0x000fe400000006ff */
[----:B------:R-:W-:Y:S01]  /*0a30*/  SHF.L.U32 R192, R85, 0x10, RZ ;  /* 0x0000001055c07819 */ /* 0x000fe200000006ff */
[----:B------:R-:W-:Y:S01]  /*0a40*/  FADD.FTZ R210, -R220, R175 ;  /* 0x000000afdcd27221 */ /* 0x000fe20000010100 */
[----:B------:R-:W-:Y:S01]  /*0a50*/  PRMT R152, R154, 0x7632, R152 ;  /* 0x000076329a987816 */ /* 0x000fe20000000098 */
[----:B------:R-:W-:Y:S01]  /*0a60*/  FMUL.FTZ R148, R222, R151 ;  /* 0x00000097de947220 */ /* 0x000fe20000410000 */
[----:B0-----:R-:W-:Y:S01]  /*0a70*/  FADD.FTZ R198, -R220, R157 ;  /* 0x0000009ddcc67221 */ /* 0x001fe20000010100 */
[----:B-1----:R-:W-:Y:S02]  /*0a80*/  PRMT R203, R194, 0x7632, R203 ;  /* 0x00007632c2cb7816 */ /* 0x002fe400000000cb */
[----:B------:R-:W-:-:S02]  /*0a90*/  PRMT R175, R178, 0x7632, R175 ;  /* 0x00007632b2af7816 */ /* 0x000fc400000000af */
[----:B------:R-:W-:Y:S01]  /*0aa0*/  SHF.L.U32 R201, R178, 0x10, RZ ;  /* 0x00000010b2c97819 */ /* 0x000fe200000006ff */
[----:B------:R-:W-:Y:S01]  /*0ab0*/  FFMA.FTZ R96, R3, R151, R96 ;  /* 0x0000009703607223 */ /* 0x000fe20000010060 */
[----:B------:R-:W-:Y:S01]  /*0ac0*/  SHF.L.U32 R205, R194, 0x10, RZ ;  /* 0x00000010c2cd7819 */ /* 0x000fe200000006ff */
[----:B------:R-:W-:Y:S01]  /*0ad0*/  FADD.FTZ R88, R88, R151 ;  /* 0x0000009758587221 */ /* 0x000fe20000010000 */
[----:B------:R-:W-:Y:S01]  /*0ae0*/  FADD.FTZ R178, -R220, R181 ;  /* 0x000000b5dcb27221 */ /* 0x000fe20000010100 */
[----:B------:R-:W-:Y:S01]  /*0af0*/  FMUL.FTZ R181, R21, R150 ;  /* 0x0000009615b57220 */ /* 0x000fe20000410000 */
[----:B------:R-:W-:Y:S01]  /*0b00*/  FMUL.FTZ R150, R192, R153 ;  /* 0x00000099c0967220 */ /* 0x000fe20000410000 */
[----:B------:R-:W-:Y:S01]  /*0b10*/  PRMT R194, R195, 0x7632, R194 ;  /* 0x00007632c3c27816 */ /* 0x000fe200000000c2 */
[----:B------:R-:W-:Y:S01]  /*0b20*/  FMUL.FTZ R22, R21, R22 ;  /* 0x0000001615167220 */ /* 0x000fe20000410000 */
[----:B------:R-:W-:Y:S02]  /*0b30*/  SHF.L.U32 R207, R195, 0x10, RZ ;  /* 0x00000010c3cf7819 */ /* 0x000fe400000006ff */
[----:B------:R-:W-:-:S02]  /*0b40*/  SHF.L.U32 R151, R15, 0x10, RZ ;  /* 0x000000100f977819 */ /* 0x000fc400000006ff */
[----:B------:R-:W-:Y:S01]  /*0b50*/  SHF.L.U32 R192, R23, 0x10, RZ ;  /* 0x0000001017c07819 */ /* 0x000fe200000006ff */
[----:B------:R-:W-:Y:S01]  /*0b60*/  FMUL.FTZ R198, R21, R198 ;  /* 0x000000c615c67220 */ /* 0x000fe20000410000 */
[----:B------:R-:W-:Y:S02]  /*0b70*/  SHF.L.U32 R195, R17, 0x10, RZ ;  /* 0x0000001011c37819 */ /* 0x000fe400000006ff */
[----:B------:R-:W-:Y:S01]  /*0b80*/  SHF.L.U32 R152, R152, 0x10, RZ ;  /* 0x0000001098987819 */ /* 0x000fe200000006ff */
[----:B------:R-:W-:Y:S01]  /*0b90*/  FADD.FTZ R156, -R220, R156 ;  /* 0x0000009cdc9c7221 */ /* 0x000fe20000010100 */
[----:B------:R-:W-:Y:S01]  /*0ba0*/  PRMT R157, R164, 0x7632, R157 ;  /* 0x00007632a49d7816 */ /* 0x000fe2000000009d */
[----:B------:R-:W-:Y:S01]  /*0bb0*/  FADD.FTZ R202, -R220, R161 ;  /* 0x000000a1dcca7221 */ /* 0x000fe20000010100 */
[----:B------:R-:W-:Y:S01]  /*0bc0*/  SHF.L.U32 R222, R149, 0x10, RZ ;  /* 0x0000001095de7819 */ /* 0x000fe200000006ff */
[-C--:B------:R-:W-:Y:S01]  /*0bd0*/  FMUL.FTZ R149, R151, R192.reuse ;  /* 0x000000c097957220 */ /* 0x080fe20000410000 */
[----:B------:R-:W-:Y:S01]  /*0be0*/  FFMA.FTZ R97, R22, R192, R97 ;  /* 0x000000c016617223 */ /* 0x000fe20000010061 */
[----:B------:R-:W-:Y:S01]  /*0bf0*/  FADD.FTZ R89, R89, R192 ;  /* 0x000000c059597221 */ /* 0x000fe20000010000 */
[----:B------:R-:W-:Y:S01]  /*0c00*/  SHF.L.U32 R197, R154, 0x10, RZ ;  /* 0x000000109ac57819 */ /* 0x000fe200000006ff */
[----:B------:R-:W-:Y:S01]  /*0c10*/  FADD.FTZ R212, -R220, R183 ;  /* 0x000000b7dcd47221 */ /* 0x000fe20000010100 */
[----:B------:R-:W-:Y:S01]  /*0c20*/  SHF.L.U32 R192, R86, 0x10, RZ ;  /* 0x0000001056c07819 */ /* 0x000fe200000006ff */
[-C--:B------:R-:W-:Y:S01]  /*0c30*/  FMUL.FTZ R195, R195, R152.reuse ;  /* 0x00000098c3c37220 */ /* 0x080fe20000410000 */
[----:B------:R-:W-:Y:S01]  /*0c40*/  FADD.FTZ R101, R101, R152 ;  /* 0x0000009865657221 */ /* 0x000fe20000010000 */
[----:B------:R-:W-:Y:S01]  /*0c50*/  FFMA.FTZ R57, R198, R152, R57 ;  /* 0x00000098c6397223 */ /* 0x000fe20000010039 */
[----:B------:R-:W-:Y:S01]  /*0c60*/  FMUL.FTZ R183, R21, R156 ;  /* 0x0000009c15b77220 */ /* 0x000fe20000410000 */
[----:B------:R-:W-:Y:S01]  /*0c70*/  SHF.L.U32 R152, R157, 0x10, RZ ;  /* 0x000000109d987819 */ /* 0x000fe200000006ff */
[----:B------:R-:W-:Y:S01]  /*0c80*/  FMUL.FTZ R202, R21, R202 ;  /* 0x000000ca15ca7220 */ /* 0x000fe20000410000 */
[----:B------:R-:W-:Y:S01]  /*0c90*/  PRMT R154, R155, 0x7632, R154 ;  /* 0x000076329b9a7816 */ /* 0x000fe2000000009a */
[----:B------:R-:W-:Y:S01]  /*0ca0*/  FADD.FTZ R200, -R220, R159 ;  /* 0x0000009fdcc87221 */ /* 0x000fe20000010100 */
[-C--:B------:R-:W-:Y:S01]  /*0cb0*/  FMUL.FTZ R151, R192, R197.reuse ;  /* 0x000000c5c0977220 */ /* 0x080fe20000410000 */
[----:B------:R-:W-:Y:S01]  /*0cc0*/  FADD.FTZ R100, R100, R197 ;  /* 0x000000c564647221 */ /* 0x000fe20000010000 */
[----:B------:R-:W-:Y:S01]  /*0cd0*/  FFMA.FTZ R56, R183, R197, R56 ;  /* 0x000000c5b7387223 */ /* 0x000fe20000010038 */
[----:B------:R-:W-:Y:S01]  /*0ce0*/  SHF.L.U32 R197, R18, 0x10, RZ ;  /* 0x0000001012c57819 */ /* 0x000fe200000006ff */
[-C--:B------:R-:W-:Y:S01]  /*0cf0*/  FMUL.FTZ R213, R213, R152.reuse ;  /* 0x00000098d5d57220 */ /* 0x080fe20000410000 */
[----:B------:R-:W-:Y:S01]  /*0d00*/  SHF.L.U32 R154, R154, 0x10, RZ ;  /* 0x000000109a9a7819 */ /* 0x000fe200000006ff */
[----:B------:R-:W-:Y:S01]  /*0d10*/  FFMA.FTZ R109, R202, R152, R109 ;  /* 0x00000098ca6d7223 */ /* 0x000fe2000001006d */
[----:B------:R-:W-:Y:S01]  /*0d20*/  FADD.FTZ R105, R105, R152 ;  /* 0x0000009869697221 */ /* 0x000fe20000010000 */
[----:B------:R-:W-:Y:S01]  /*0d30*/  SHF.L.U32 R199, R166, 0x10, RZ ;  /* 0x00000010a6c77819 */ /* 0x000fe200000006ff */
[----:B------:R-:W-:Y:S01]  /*0d40*/  FADD.FTZ R168, -R220, R168 ;  /* 0x000000a8dca87221 */ /* 0x000fe20000010100 */
[----:B------:R-:W-:Y:S01]  /*0d50*/  FMUL.FTZ R200, R21, R200 ;  /* 0x000000c815c87220 */ /* 0x000fe20000410000 */
[----:B------:R-:W-:Y:S01]  /*0d60*/  SHF.L.U32 R152, R82, 0x10, RZ ;  /* 0x0000001052987819 */ /* 0x000fe200000006ff */
[----:B------:R-:W-:Y:S01]  /*0d70*/  FADD.FTZ R204, -R220, R163 ;  /* 0x000000a3dccc7221 */ /* 0x000fe20000010100 */
[----:B------:R-:W-:-:S02]  /*0d80*/  PRMT R161, R165, 0x7632, R161 ;  /* 0x00007632a5a17816 */ /* 0x000fc400000000a1 */
[----:B------:R-:W-:Y:S01]  /*0d90*/  PRMT R163, R166, 0x7632, R163 ;  /* 0x00007632a6a37816 */ /* 0x000fe200000000a3 */
[----:B------:R-:W-:Y:S01]  /*0da0*/  FADD.FTZ R166, -R220, R169 ;  /* 0x000000a9dca67221 */ /* 0x000fe20000010100 */
[-C--:B------:R-:W-:Y:S01]  /*0db0*/  FMUL.FTZ R197, R197, R154.reuse ;  /* 0x0000009ac5c57220 */ /* 0x080fe20000410000 */
[----:B------:R-:W-:Y:S01]  /*0dc0*/  FADD.FTZ R103, R103, R154 ;  /* 0x0000009a67677221 */ /* 0x000fe20000010000 */
[----:B------:R-:W-:Y:S01]  /*0dd0*/  FFMA.FTZ R59, R200, R154, R59 ;  /* 0x0000009ac83b7223 */ /* 0x000fe2000001003b */
[----:B------:R-:W-:Y:S01]  /*0de0*/  FMUL.FTZ R217, R21, R168 ;  /* 0x000000a815d97220 */ /* 0x000fe20000410000 */
[----:B------:R-:W-:Y:S01]  /*0df0*/  SHF.L.U32 R154, R161, 0x10, RZ ;  /* 0x00000010a19a7819 */ /* 0x000fe200000006ff */
[-C--:B------:R-:W-:Y:S01]  /*0e00*/  FMUL.FTZ R168, R152, R199.reuse ;  /* 0x000000c798a87220 */ /* 0x080fe20000410000 */
[----:B------:R-:W-:Y:S01]  /*0e10*/  FMUL.FTZ R204, R21, R204 ;  /* 0x000000cc15cc7220 */ /* 0x000fe20000410000 */
[----:B------:R-:W-:Y:S01]  /*0e20*/  SHF.L.U32 R152, R163, 0x10, RZ ;  /* 0x00000010a3987819 */ /* 0x000fe200000006ff */
[----:B------:R-:W-:Y:S01]  /*0e30*/  FMUL.FTZ R226, R21, R166 ;  /* 0x000000a615e27220 */ /* 0x000fe20000410000 */
[----:B------:R-:W-:Y:S01]  /*0e40*/  SHF.L.U32 R159, R164, 0x10, RZ ;  /* 0x00000010a49f7819 */ /* 0x000fe200000006ff */
[----:B------:R-:W-:Y:S01]  /*0e50*/  FADD.FTZ R172, -R220, R172 ;  /* 0x000000acdcac7221 */ /* 0x000fe20000010100 */
[----:B------:R-:W-:Y:S01]  /*0e60*/  PRMT R164, R167, 0x7632, R164 ;  /* 0x00007632a7a47816 */ /* 0x000fe200000000a4 */
[-C--:B------:R-:W-:Y:S01]  /*0e70*/  FMUL.FTZ R215, R215, R154.reuse ;  /* 0x0000009ad7d77220 */ /* 0x080fe20000410000 */
[----:B------:R-:W-:Y:S01]  /*0e80*/  FFMA.FTZ R111, R204, R154, R111 ;  /* 0x0000009acc6f7223 */ /* 0x000fe2000001006f */
[----:B------:R-:W-:Y:S01]  /*0e90*/  FADD.FTZ R107, R107, R154 ;  /* 0x0000009a6b6b7221 */ /* 0x000fe20000010000 */
[----:B------:R-:W-:Y:S01]  /*0ea0*/  SHF.L.U32 R167, R167, 0x10, RZ ;  /* 0x00000010a7a77819 */ /* 0x000fe200000006ff */
[C---:B------:R-:W-:Y:S01]  /*0eb0*/  FADD.FTZ R170, -R220.reuse, R170 ;  /* 0x000000aadcaa7221 */ /* 0x040fe20000010100 */
[----:B------:R-:W-:Y:S01]  /*0ec0*/  FADD.FTZ R206, -R220, R171 ;  /* 0x000000abdcce7221 */ /* 0x000fe20000010100 */
[----:B------:R-:W-:Y:S01]  /*0ed0*/  SHF.L.U32 R154, R83, 0x10, RZ ;  /* 0x00000010539a7819 */ /* 0x000fe200000006ff */
[-C--:B------:R-:W-:Y:S01]  /*0ee0*/  FMUL.FTZ R219, R219, R152.reuse ;  /* 0x00000098dbdb7220 */ /* 0x080fe20000410000 */
[----:B------:R-:W-:Y:S01]  /*0ef0*/  FADD.FTZ R113, R113, R152 ;  /* 0x0000009871717221 */ /* 0x000fe20000010000 */
[----:B------:R-:W-:Y:S01]  /*0f00*/  FFMA.FTZ R61, R226, R152, R61 ;  /* 0x00000098e23d7223 */ /* 0x000fe2000001003d */
[----:B------:R-:W-:Y:S01]  /*0f10*/  SHF.L.U32 R171, R176, 0x10, RZ ;  /* 0x00000010b0ab7819 */ /* 0x000fe200000006ff */
[----:B------:R-:W-:Y:S01]  /*0f20*/  FMUL.FTZ R223, R21, R172 ;  /* 0x000000ac15df7220 */ /* 0x000fe20000410000 */
[----:B------:R-:W-:Y:S01]  /*0f30*/  SHF.L.U32 R152, R76, 0x10, RZ ;  /* 0x000000104c987819 */ /* 0x000fe200000006ff */
[----:B------:R-:W-:Y:S01]  /*0f40*/  FADD.FTZ R112, R112, R199 ;  /* 0x000000c770707221 */ /* 0x000fe20000010000 */
[----:B------:R-:W-:Y:S01]  /*0f50*/  PRMT R169, R176, 0x7632, R169 ;  /* 0x00007632b0a97816 */ /* 0x000fe200000000a9 */
[----:B------:R-:W-:Y:S01]  /*0f60*/  FFMA.FTZ R60, R217, R199, R60 ;  /* 0x000000c7d93c7223 */ /* 0x000fe2000001003c */
[--C-:B------:R-:W-:Y:S01]  /*0f70*/  FADD.FTZ R208, -R220, R173.reuse ;  /* 0x000000addcd07221 */ /* 0x100fe20000010100 */
[----:B------:R-:W-:Y:S01]  /*0f80*/  FMUL.FTZ R199, R21, R170 ;  /* 0x000000aa15c77220 */ /* 0x000fe20000410000 */
[C---:B------:R-:W-:Y:S01]  /*0f90*/  PRMT R173, R177.reuse, 0x7632, R173 ;  /* 0x00007632b1ad7816 */ /* 0x040fe200000000ad */
[----:B------:R-:W-:Y:S01]  /*0fa0*/  FMUL.FTZ R170, R154, R167 ;  /* 0x000000a79aaa7220 */ /* 0x000fe20000410000 */
[----:B------:R-:W-:Y:S01]  /*0fb0*/  FADD.FTZ R174, -R220, R174 ;  /* 0x000000aedcae7221 */ /* 0x000fe20000010100 */
[----:B------:R-:W-:Y:S01]  /*0fc0*/  SHF.L.U32 R177, R177, 0x10, RZ ;  /* 0x00000010b1b17819 */ /* 0x000fe200000006ff */
[-C--:B------:R-:W-:Y:S01]  /*0fd0*/  FMUL.FTZ R172, R152, R171.reuse ;  /* 0x000000ab98ac7220 */ /* 0x080fe20000410000 */
[----:B------:R-:W-:Y:S01]  /*0fe0*/  SHF.L.U32 R154, R77, 0x10, RZ ;  /* 0x000000104d9a7819 */ /* 0x000fe200000006ff */
[----:B------:R-:W-:Y:S01]  /*0ff0*/  FFMA.FTZ R120, R223, R171, R120 ;  /* 0x000000abdf787223 */ /* 0x000fe20000010078 */
[----:B------:R-:W-:Y:S01]  /*1000*/  FADD.FTZ R116, R116, R171 ;  /* 0x000000ab74747221 */ /* 0x000fe20000010000 */
[----:B------:R-:W-:Y:S01]  /*1010*/  SHF.L.U32 R171, R7, 0x10, RZ ;  /* 0x0000001007ab7819 */ /* 0x000fe200000006ff */
[----:B------:R-:W-:Y:S01]  /*1020*/  FMUL.FTZ R208, R21, R208 ;  /* 0x000000d015d07220 */ /* 0x000fe20000410000 */
[----:B------:R-:W-:Y:S01]  /*1030*/  SHF.L.U32 R152, R169, 0x10, RZ ;  /* 0x00000010a9987819 */ /* 0x000fe200000006ff */
[----:B------:R-:W-:Y:S01]  /*1040*/  FMUL.FTZ R225, R21, R174 ;  /* 0x000000ae15e17220 */ /* 0x000fe20000410000 */
[----:B------:R-:W-:Y:S01]  /*1050*/  SHF.L.U32 R155, R155, 0x10, RZ ;  /* 0x000000109b9b7819 */ /* 0x000fe200000006ff */
[----:B------:R-:W-:Y:S01]  /*1060*/  FADD.FTZ R158, -R220, R158 ;  /* 0x0000009edc9e7221 */ /* 0x000fe20000010100 */
[----:B------:R-:W-:Y:S01]  /*1070*/  SHF.L.U32 R156, R87, 0x10, RZ ;  /* 0x00000010579c7819 */ /* 0x000fe200000006ff */
[----:B------:R-:W-:Y:S01]  /*1080*/  FMUL.FTZ R174, R154, R177 ;  /* 0x000000b19aae7220 */ /* 0x000fe20000410000 */
[----:B------:R-:W-:Y:S01]  /*1090*/  SHF.L.U32 R169, R8, 0x10, RZ ;  /* 0x0000001008a97819 */ /* 0x000fe200000006ff */
[-C--:B------:R-:W-:Y:S01]  /*10a0*/  FMUL.FTZ R171, R171, R152.reuse ;  /* 0x00000098abab7220 */ /* 0x080fe20000410000 */
[----:B------:R-:W-:Y:S01]  /*10b0*/  SHF.L.U32 R154, R173, 0x10, RZ ;  /* 0x00000010ad9a7819 */ /* 0x000fe200000006ff */
[----:B------:R-:W-:Y:S01]  /*10c0*/  FFMA.FTZ R121, R208, R152, R121 ;  /* 0x00000098d0797223 */ /* 0x000fe20000010079 */
[----:B------:R-:W-:Y:S01]  /*10d0*/  FADD.FTZ R117, R117, R152 ;  /* 0x0000009875757221 */ /* 0x000fe20000010000 */
[----:B------:R-:W-:Y:S01]  /*10e0*/  FADD.FTZ R180, -R220, R180 ;  /* 0x000000b4dcb47221 */ /* 0x000fe20000010100 */
[----:B------:R-:W-:Y:S01]  /*10f0*/  FMUL.FTZ R210, R21, R210 ;  /* 0x000000d215d27220 */ /* 0x000fe20000410000 */
[----:B------:R-:W-:Y:S01]  /*1100*/  SHF.L.U32 R152, R78, 0x10, RZ ;  /* 0x000000104e987819 */ /* 0x000fe200000006ff */
[----:B------:R-:W-:Y:S01]  /*1110*/  FADD.FTZ R214, -R220, R185 ;  /* 0x000000b9dcd67221 */ /* 0x000fe20000010100 */
[----:B------:R-:W-:Y:S01]  /*1120*/  FFMA.FTZ R98, R181, R153, R98 ;  /* 0x00000099b5627223 */ /* 0x000fe20000010062 */
[----:B------:R-:W-:Y:S01]  /*1130*/  FADD.FTZ R90, R90, R153 ;  /* 0x000000995a5a7221 */ /* 0x000fe20000010000 */
[----:B------:R-:W-:Y:S01]  /*1140*/  FMUL.FTZ R185, R21, R158 ;  /* 0x0000009e15b97220 */ /* 0x000fe20000410000 */
[----:B------:R-:W-:Y:S01]  /*1150*/  FMUL.FTZ R192, R156, R155 ;  /* 0x0000009b9cc07220 */ /* 0x000fe20000410000 */
[----:B------:R-:W-:Y:S01]  /*1160*/  FFMA.FTZ R153, R3, R148, RZ ;  /* 0x0000009403997223 */ /* 0x000fe200000100ff */
[----:B------:R-:W-:Y:S01]  /*1170*/  FADD.FTZ R156, RZ, R148 ;  /* 0x00000094ff9c7221 */ /* 0x000fe20000010000 */
[----:B------:R-:W-:Y:S01]  /*1180*/  PRMT R176, R179, 0x7632, R176 ;  /* 0x00007632b3b07816 */ /* 0x000fe200000000b0 */
[-C--:B------:R-:W-:Y:S01]  /*1190*/  FMUL.FTZ R169, R169, R154.reuse ;  /* 0x0000009aa9a97220 */ /* 0x080fe20000410000 */
[----:B------:R-:W-:Y:S01]  /*11a0*/  FFMA.FTZ R123, R210, R154, R123 ;  /* 0x0000009ad27b7223 */ /* 0x000fe2000001007b */
[----:B------:R-:W-:Y:S01]  /*11b0*/  FADD.FTZ R119, R119, R154 ;  /* 0x0000009a77777221 */ /* 0x000fe20000010000 */
[----:B------:R-:W-:Y:S01]  /*11c0*/  FMUL.FTZ R173, R21, R180 ;  /* 0x000000b415ad7220 */ /* 0x000fe20000410000 */
[----:B------:R-:W-:Y:S01]  /*11d0*/  SHF.L.U32 R179, R179, 0x10, RZ ;  /* 0x00000010b3b37819 */ /* 0x000fe200000006ff */
[----:B------:R-:W-:Y:S01]  /*11e0*/  FMUL.FTZ R180, R152, R201 ;  /* 0x000000c998b47220 */ /* 0x000fe20000410000 */
[----:B------:R-:W-:Y:S01]  /*11f0*/  SHF.L.U32 R23, R16, 0x10, RZ ;  /* 0x0000001010177819 */ /* 0x000fe200000006ff */
[----:B------:R-:W-:Y:S01]  /*1200*/  FADD.FTZ R102, R102, R155 ;  /* 0x0000009b66667221 */ /* 0x000fe20000010000 */
[----:B------:R-:W-:Y:S01]  /*1210*/  SHF.L.U32 R154, R79, 0x10, RZ ;  /* 0x000000104f9a7819 */ /* 0x000fe200000006ff */
[----:B------:R-:W-:Y:S01]  /*1220*/  FFMA.FTZ R58, R185, R155, R58 ;  /* 0x0000009bb93a7223 */ /* 0x000fe2000001003a */
[----:B------:R-:W-:Y:S01]  /*1230*/  FFMA.FTZ R152, R22, R149, R153 ;  /* 0x0000009516987223 */ /* 0x000fe20000010099 */
[----:B------:R-:W-:Y:S01]  /*1240*/  FADD.FTZ R155, R149, R156 ;  /* 0x0000009c959b7221 */ /* 0x000fe20000010000 */
[----:B------:R-:W-:Y:S01]  /*1250*/  FFMA.FTZ R122, R225, R177, R122 ;  /* 0x000000b1e17a7223 */ /* 0x000fe2000001007a */
[----:B------:R-:W-:Y:S01]  /*1260*/  FADD.FTZ R118, R118, R177 ;  /* 0x000000b176767221 */ /* 0x000fe20000010000 */
[----:B------:R-:W-:Y:S01]  /*1270*/  FMUL.FTZ R196, R21, R196 ;  /* 0x000000c415c47220 */ /* 0x000fe20000410000 */
[----:B------:R-:W-:Y:S01]  /*1280*/  FMUL.FTZ R23, R23, R222 ;  /* 0x000000de17177220 */ /* 0x000fe20000410000 */
[----:B------:R-:W-:Y:S01]  /*1290*/  FMUL.FTZ R177, R154, R179 ;  /* 0x000000b39ab17220 */ /* 0x000fe20000410000 */
[----:B------:R-:W-:Y:S01]  /*12a0*/  FFMA.FTZ R153, R181, R150, R152 ;  /* 0x00000096b5997223 */ /* 0x000fe20000010098 */
[----:B------:R-:W-:Y:S01]  /*12b0*/  FADD.FTZ R154, R150, R155 ;  /* 0x0000009b969a7221 */ /* 0x000fe20000010000 */
[----:B------:R-:W-:-:S02]  /*12c0*/  FADD.FTZ R160, -R220, R160 ;  /* 0x000000a0dca07221 */ /* 0x000fc40000010100 */
[C---:B------:R-:W-:Y:S01]  /*12d0*/  FFMA.FTZ R152, R196.reuse, R23, R153 ;  /* 0x00000017c4987223 */ /* 0x040fe20000010099 */
[----:B------:R-:W-:Y:S01]  /*12e0*/  FADD.FTZ R158, R23, R154 ;  /* 0x0000009a179e7221 */ /* 0x000fe20000010000 */
[----:B------:R-:W-:Y:S01]  /*12f0*/  FFMA.FTZ R99, R196, R222, R99 ;  /* 0x000000dec4637223 */ /* 0x000fe20000010063 */
[----:B------:R-:W-:Y:S01]  /*1300*/  FADD.FTZ R91, R91, R222 ;  /* 0x000000de5b5b7221 */ /* 0x000fe20000010000 */
[----:B------:R-:W-:Y:S01]  /*1310*/  SHF.L.U32 R222, R80, 0x10, RZ ;  /* 0x0000001050de7819 */ /* 0x000fe200000006ff */
[----:B------:R-:W-:Y:S01]  /*1320*/  FMUL.FTZ R209, R21, R160 ;  /* 0x000000a015d17220 */ /* 0x000fe20000410000 */
[----:B------:R-:W-:Y:S01]  /*1330*/  FFMA.FTZ R153, R183, R151, R152 ;  /* 0x00000097b7997223 */ /* 0x000fe20000010098 */
[----:B------:R-:W-:Y:S01]  /*1340*/  FADD.FTZ R158, R151, R158 ;  /* 0x0000009e979e7221 */ /* 0x000fe20000010000 */
[----:B------:R-:W-:Y:S01]  /*1350*/  SHF.L.U32 R154, R9, 0x10, RZ ;  /* 0x00000010099a7819 */ /* 0x000fe200000006ff */
[-C--:B------:R-:W-:Y:S01]  /*1360*/  FMUL.FTZ R222, R222, R159.reuse ;  /* 0x0000009fdede7220 */ /* 0x080fe20000410000 */
[----:B------:R-:W-:Y:S01]  /*1370*/  SHF.L.U32 R155, R175, 0x10, RZ ;  /* 0x00000010af9b7819 */ /* 0x000fe200000006ff */
[----:B------:R-:W-:Y:S01]  /*1380*/  FFMA.FTZ R108, R209, R159, R108 ;  /* 0x0000009fd16c7223 */ /* 0x000fe2000001006c */
[----:B------:R-:W-:Y:S01]  /*1390*/  FADD.FTZ R104, R104, R159 ;  /* 0x0000009f68687221 */ /* 0x000fe20000010000 */
        /* <DEDUP_REMOVED lines=10> */
[----:B------:R-:W-:Y:S01]  /*1440*/  SHF.L.U32 R165, R165, 0x10, RZ ;  /* 0x00000010a5a57819 */ /* 0x000fe200000006ff */
[----:B------:R-:W-:Y:S01]  /*1450*/  FADD.FTZ R162, -R220, R162 ;  /* 0x000000a2dca27221 */ /* 0x000fe20000010100 */
[----:B------:R-:W-:Y:S01]  /*1460*/  FFMA.FTZ R153, R209, R222, R152 ;  /* 0x000000ded1997223 */ /* 0x000fe20000010098 */
[----:B------:R-:W-:Y:S01]  /*1470*/  FADD.FTZ R154, R222, R155 ;  /* 0x0000009bde9a7221 */ /* 0x000fe20000010000 */
[----:B------:R-:W-:Y:S01]  /*1480*/  SHF.L.U32 R156, R10, 0x10, RZ ;  /* 0x000000100a9c7819 */ /* 0x000fe200000006ff */
[----:B------:R-:W-:Y:S01]  /*1490*/  FMUL.FTZ R211, R21, R162 ;  /* 0x000000a215d37220 */ /* 0x000fe20000410000 */
[----:B------:R-:W-:Y:S01]  /*14a0*/  SHF.L.U32 R157, R176, 0x10, RZ ;  /* 0x00000010b09d7819 */ /* 0x000fe200000006ff */
[----:B------:R-:W-:Y:S01]  /*14b0*/  FMUL.FTZ R224, R224, R165 ;  /* 0x000000a5e0e07220 */ /* 0x000fe20000410000 */
[----:B------:R-:W-:Y:S01]  /*14c0*/  FFMA.FTZ R152, R202, R213, R153 ;  /* 0x000000d5ca987223 */ /* 0x000fe20000010099 */
[----:B------:R-:W-:Y:S01]  /*14d0*/  FADD.FTZ R155, R213, R154 ;  /* 0x0000009ad59b7221 */ /* 0x000fe20000010000 */
[----:B------:R-:W-:Y:S01]  /*14e0*/  FADD.FTZ R182, -R220, R182 ;  /* 0x000000b6dcb67221 */ /* 0x000fe20000010100 */
[----:B------:R-:W-:Y:S01]  /*14f0*/  FMUL.FTZ R176, R156, R157 ;  /* 0x0000009d9cb07220 */ /* 0x000fe20000410000 */
[----:B------:R-:W-:Y:S01]  /*1500*/  FFMA.FTZ R153, R211, R224, R152 ;  /* 0x000000e0d3997223 */ /* 0x000fe20000010098 */
[----:B------:R-:W-:Y:S01]  /*1510*/  FADD.FTZ R156, R224, R155 ;  /* 0x0000009be09c7221 */ /* 0x000fe20000010000 */
[----:B------:R-:W-:Y:S01]  /*1520*/  FADD.FTZ R124, R124, R201 ;  /* 0x000000c97c7c7221 */ /* 0x000fe20000010000 */
[----:B------:R-:W-:Y:S01]  /*1530*/  FFMA.FTZ R64, R173, R201, R64 ;  /* 0x000000c9ad407223 */ /* 0x000fe20000010040 */
[----:B------:R-:W-:Y:S01]  /*1540*/  FMUL.FTZ R201, R21, R182 ;  /* 0x000000b615c97220 */ /* 0x000fe20000410000 */
[----:B------:R-:W-:Y:S01]  /*1550*/  SHF.L.U32 R154, R72, 0x10, RZ ;  /* 0x00000010489a7819 */ /* 0x000fe200000006ff */
[----:B------:R-:W-:Y:S01]  /*1560*/  FFMA.FTZ R152, R204, R215, R153 ;  /* 0x000000d7cc987223 */ /* 0x000fe20000010099 */
[----:B------:R-:W-:Y:S01]  /*1570*/  FADD.FTZ R155, R215, R156 ;  /* 0x0000009cd79b7221 */ /* 0x000fe20000010000 */
[----:B------:R-:W-:Y:S01]  /*1580*/  FADD.FTZ R126, R126, R179 ;  /* 0x000000b37e7e7221 */ /* 0x000fe20000010000 */
[----:B------:R-:W-:Y:S01]  /*1590*/  FFMA.FTZ R66, R201, R179, R66 ;  /* 0x000000b3c9427223 */ /* 0x000fe20000010042 */
[----:B------:R-:W-:Y:S01]  /*15a0*/  FMUL.FTZ R179, R154, R189 ;  /* 0x000000bd9ab37220 */ /* 0x000fe20000410000 */
[----:B------:R-:W-:Y:S01]  /*15b0*/  FFMA.FTZ R153, R217, R168, R152 ;  /* 0x000000a8d9997223 */ /* 0x000fe20000010098 */
[----:B------:R-:W-:Y:S01]  /*15c0*/  FADD.FTZ R154, R168, R155 ;  /* 0x0000009ba89a7221 */ /* 0x000fe20000010000 */
[----:B------:R-:W-:-:S02]  /*15d0*/  SHF.L.U32 R164, R164, 0x10, RZ ;  /* 0x00000010a4a47819 */ /* 0x000fc400000006ff */
[----:B------:R-:W-:Y:S01]  /*15e0*/  FFMA.FTZ R152, R226, R219, R153 ;  /* 0x000000dbe2987223 */ /* 0x000fe20000010099 */
[----:B------:R-:W-:Y:S01]  /*15f0*/  FADD.FTZ R155, R219, R154 ;  /* 0x0000009adb9b7221 */ /* 0x000fe20000010000 */
[----:B------:R-:W-:Y:S01]  /*1600*/  FMUL.FTZ R206, R21, R206 ;  /* 0x000000ce15ce7220 */ /* 0x000fe20000410000 */
        /* <DEDUP_REMOVED lines=18> */
[----:B------:R-:W-:Y:S02]  /*1730*/  FADD.FTZ R184, -R220, R184 ;  /* 0x000000b8dcb87221 */ /* 0x000fe40000010100 */
[----:B------:R-:W-:Y:S01]  /*1740*/  FFMA.FTZ R153, R201, R177, R152 ;  /* 0x000000b1c9997223 */ /* 0x000fe20000010098 */
[----:B------:R-:W-:Y:S01]  /*1750*/  FADD.FTZ R155, R177, R154 ;  /* 0x0000009ab19b7221 */ /* 0x000fe20000010000 */
[----:B------:R-:W-:Y:S01]  /*1760*/  FADD.FTZ R127, R127, R157 ;  /* 0x0000009d7f7f7221 */ /* 0x000fe20000010000 */
[----:B------:R-:W-:Y:S01]  /*1770*/  FFMA.FTZ R67, R212, R157, R67 ;  /* 0x0000009dd4437223 */ /* 0x000fe20000010043 */
[----:B------:R-:W-:Y:S01]  /*1780*/  SHF.L.U32 R156, R2, 0x10, RZ ;  /* 0x00000010029c7819 */ /* 0x000fe200000006ff */
[----:B------:R-:W-:Y:S01]  /*1790*/  FMUL.FTZ R227, R21, R184 ;  /* 0x000000b815e37220 */ /* 0x000fe20000410000 */
[----:B------:R-:W-:Y:S01]  /*17a0*/  SHF.L.U32 R157, R187, 0x10, RZ ;  /* 0x00000010bb9d7819 */ /* 0x000fe200000006ff */
[----:B------:R-:W-:Y:S01]  /*17b0*/  FFMA.FTZ R154, R212, R176, R153 ;  /* 0x000000b0d49a7223 */ /* 0x000fe20000010099 */
[C---:B------:R-:W-:Y:S01]  /*17c0*/  FADD.FTZ R186, -R220.reuse, R186 ;  /* 0x000000badcba7221 */ /* 0x040fe20000010100 */
[C---:B------:R-:W-:Y:S01]  /*17d0*/  FADD.FTZ R188, -R220.reuse, R188 ;  /* 0x000000bcdcbc7221 */ /* 0x040fe20000010100 */
[----:B------:R-:W-:Y:S01]  /*17e0*/  FADD.FTZ R190, -R220, R190 ;  /* 0x000000bedcbe7221 */ /* 0x000fe20000010100 */
[----:B------:R-:W-:Y:S01]  /*17f0*/  FADD.FTZ R152, R176, R155 ;  /* 0x0000009bb0987221 */ /* 0x000fe20000010000 */
[--C-:B------:R-:W-:Y:S01]  /*1800*/  FADD.FTZ R220, -R220, R191.reuse ;  /* 0x000000bfdcdc7221 */ /* 0x100fe20000010100 */
[----:B------:R-:W-:Y:S01]  /*1810*/  PRMT R191, R193, 0x7632, R191 ;  /* 0x00007632c1bf7816 */ /* 0x000fe200000000bf */
[----:B------:R-:W-:Y:S01]  /*1820*/  FMUL.FTZ R214, R21, R214 ;  /* 0x000000d615d67220 */ /* 0x000fe20000410000 */
[----:B------:R-:W-:Y:S01]  /*1830*/  SHF.L.U32 R193, R193, 0x10, RZ ;  /* 0x00000010c1c17819 */ /* 0x000fe200000006ff */
[----:B------:R-:W-:Y:S01]  /*1840*/  FMUL.FTZ R187, R156, R157 ;  /* 0x0000009d9cbb7220 */ /* 0x000fe20000410000 */
[----:B------:R-:W-:Y:S01]  /*1850*/  SHF.L.U32 R182, R73, 0x10, RZ ;  /* 0x0000001049b67819 */ /* 0x000fe200000006ff */
[----:B------:R-:W-:Y:S01]  /*1860*/  FFMA.FTZ R153, R227, R179, R154 ;  /* 0x000000b3e3997223 */ /* 0x000fe2000001009a */
[----:B------:R-:W-:Y:S01]  /*1870*/  FADD.FTZ R152, R179, R152 ;  /* 0x00000098b3987221 */ /* 0x000fe20000010000 */
[----:B------:R-:W-:Y:S01]  /*1880*/  FFMA.FTZ R136, R227, R189, R136 ;  /* 0x000000bde3887223 */ /* 0x000fe20000010088 */
[----:B------:R-:W-:Y:S01]  /*1890*/  FADD.FTZ R132, R132, R189 ;  /* 0x000000bd84847221 */ /* 0x000fe20000010000 */
[----:B------:R-:W-:Y:S01]  /*18a0*/  SHF.L.U32 R158, R4, 0x10, RZ ;  /* 0x00000010049e7819 */ /* 0x000fe200000006ff */
[----:B------:R-:W-:Y:S01]  /*18b0*/  FFMA.FTZ R154, R214, R187, R153 ;  /* 0x000000bbd69a7223 */ /* 0x000fe20000010099 */
[----:B------:R-:W-:Y:S01]  /*18c0*/  SHF.L.U32 R159, R191, 0x10, RZ ;  /* 0x00000010bf9f7819 */ /* 0x000fe200000006ff */
[----:B------:R-:W-:Y:S01]  /*18d0*/  FMUL.FTZ R189, R21, R186 ;  /* 0x000000ba15bd7220 */ /* 0x000fe20000410000 */
[-C--:B------:R-:W-:Y:S01]  /*18e0*/  FMUL.FTZ R182, R182, R193.reuse ;  /* 0x000000c1b6b67220 */ /* 0x080fe20000410000 */
[----:B------:R-:W-:Y:S01]  /*18f0*/  FADD.FTZ R153, R152, R187 ;  /* 0x000000bb98997221 */ /* 0x000fe20000010000 */
[----:B------:R-:W-:Y:S01]  /*1900*/  SHF.L.U32 R184, R74, 0x10, RZ ;  /* 0x000000104ab87819 */ /* 0x000fe200000006ff */
[----:B------:R-:W-:Y:S01]  /*1910*/  FFMA.FTZ R138, R189, R193, R138 ;  /* 0x000000c1bd8a7223 */ /* 0x000fe2000001008a */
[----:B------:R-:W-:Y:S01]  /*1920*/  FADD.FTZ R134, R134, R193 ;  /* 0x000000c186867221 */ /* 0x000fe20000010000 */
[----:B------:R-:W-:Y:S01]  /*1930*/  FMUL.FTZ R216, R21, R216 ;  /* 0x000000d815d87220 */ /* 0x000fe20000410000 */
[----:B------:R-:W-:Y:S01]  /*1940*/  FMUL.FTZ R191, R158, R159 ;  /* 0x0000009f9ebf7220 */ /* 0x000fe20000410000 */
[----:B------:R-:W-:Y:S01]  /*1950*/  FFMA.FTZ R155, R189, R182, R154 ;  /* 0x000000b6bd9b7223 */ /* 0x000fe2000001009a */
[----:B------:R-:W-:Y:S01]  /*1960*/  FADD.FTZ R152, R153, R182 ;  /* 0x000000b699987221 */ /* 0x000fe20000010000 */
[----:B------:R-:W-:Y:S01]  /*1970*/  FMUL.FTZ R193, R21, R188 ;  /* 0x000000bc15c17220 */ /* 0x000fe20000410000 */
[----:B------:R-:W-:Y:S01]  /*1980*/  FFMA.FTZ R137, R214, R157, R137 ;  /* 0x0000009dd6897223 */ /* 0x000fe20000010089 */
[----:B------:R-:W-:Y:S01]  /*1990*/  FADD.FTZ R133, R133, R157 ;  /* 0x0000009d85857221 */ /* 0x000fe20000010000 */
[----:B------:R-:W-:Y:S01]  /*19a0*/  SHF.L.U32 R156, R5, 0x10, RZ ;  /* 0x00000010059c7819 */ /* 0x000fe200000006ff */
[----:B------:R-:W-:Y:S01]  /*19b0*/  FMUL.FTZ R184, R184, R205 ;  /* 0x000000cdb8b87220 */ /* 0x000fe20000410000 */
[----:B------:R-:W-:Y:S01]  /*19c0*/  SHF.L.U32 R157, R203, 0x10, RZ ;  /* 0x00000010cb9d7819 */ /* 0x000fe200000006ff */
[----:B------:R-:W-:Y:S01]  /*19d0*/  FFMA.FTZ R154, R216, R191, R155 ;  /* 0x000000bfd89a7223 */ /* 0x000fe2000001009b */
[----:B------:R-:W-:Y:S01]  /*19e0*/  FADD.FTZ R153, R152, R191 ;  /* 0x000000bf98997221 */ /* 0x000fe20000010000 */
[----:B------:R-:W-:Y:S01]  /*19f0*/  SHF.L.U32 R186, R75, 0x10, RZ ;  /* 0x000000104bba7819 */ /* 0x000fe200000006ff */
[----:B------:R-:W-:Y:S01]  /*1a00*/  FFMA.FTZ R144, R193, R205, R144 ;  /* 0x000000cdc1907223 */ /* 0x000fe20000010090 */
[----:B------:R-:W-:Y:S01]  /*1a10*/  FADD.FTZ R140, R140, R205 ;  /* 0x000000cd8c8c7221 */ /* 0x000fe20000010000 */
[C---:B------:R-:W-:Y:S01]  /*1a20*/  FMUL.FTZ R205, R21.reuse, R190 ;  /* 0x000000be15cd7220 */ /* 0x040fe20000410000 */
[----:B------:R-:W-:Y:S01]  /*1a30*/  FMUL.FTZ R218, R21, R218 ;  /* 0x000000da15da7220 */ /* 0x000fe20000410000 */
[----:B------:R-:W-:Y:S01]  /*1a40*/  FMUL.FTZ R203, R156, R157 ;  /* 0x0000009d9ccb7220 */ /* 0x000fe20000410000 */
[----:B------:R-:W-:Y:S01]  /*1a50*/  FFMA.FTZ R154, R193, R184, R154 ;  /* 0x000000b8c19a7223 */ /* 0x000fe2000001009a */
[----:B------:R-:W-:Y:S01]  /*1a60*/  FADD.FTZ R152, R153, R184 ;  /* 0x000000b899987221 */ /* 0x000fe20000010000 */
[-C--:B------:R-:W-:Y:S01]  /*1a70*/  FMUL.FTZ R186, R186, R207.reuse ;  /* 0x000000cfbaba7220 */ /* 0x080fe20000410000 */
[----:B------:R-:W-:Y:S01]  /*1a80*/  FFMA.FTZ R146, R205, R207, R146 ;  /* 0x000000cfcd927223 */ /* 0x000fe20000010092 */
[----:B------:R-:W-:Y:S01]  /*1a90*/  FADD.FTZ R142, R142, R207 ;  /* 0x000000cf8e8e7221 */ /* 0x000fe20000010000 */
        /* <DEDUP_REMOVED lines=20> */
[----:B------:R-:W-:Y:S01]  /*1be0*/  FFMA.FTZ R161, R220, R207, R154 ;  /* 0x000000cfdca17223 */ /* 0x000fe2000001009a */
[----:B------:R-:W-:Y:S01]  /*1bf0*/  FADD.FTZ R160, R160, R207 ;  /* 0x000000cfa0a07221 */ /* 0x000fe20000010000 */
[----:B------:R-:W-:Y:S06]  /*1c00*/  BRA `(.L_x_4659) ;  /* 0x0000000000607947 */ /* 0x000fec0003800000 */
.L_x_4658:
        /* <DEDUP_REMOVED lines=13> */
[--C-:B------:R-:W-:Y:S01]  /*1ce0*/  IMAD.WIDE.U32 R156, R157, 0x20, R152.reuse ;  /* 0x000000209d9c7825 */ /* 0x100fe200078e0098 */
[----:B------:R0:W5:Y:S03]  /*1cf0*/  LDG.E.128 R52, desc[UR12][R158.64] ;  /* 0x0000000c9e347981 */ /* 0x000166000c1e1d00 */
[--C-:B------:R-:W-:Y:S01]  /*1d00*/  IMAD.WIDE.U32 R154, R155, 0x20, R152.reuse ;  /* 0x000000209b9a7825 */ /* 0x100fe200078e0098 */
[----:B------:R0:W5:Y:S03]  /*1d10*/  LDG.E.128 R48, desc[UR12][R158.64+0x10] ;  /* 0x0000100c9e307981 */ /* 0x000166000c1e1d00 */
[----:B------:R-:W-:Y:S01]  /*1d20*/  IMAD.WIDE.U32 R152, R25, 0x20, R152 ;  /* 0x0000002019987825 */ /* 0x000fe200078e0098 */
[----:B------:R0:W5:Y:S04]  /*1d30*/  LDG.E.128 R44, desc[UR12][R156.64] ;  /* 0x0000000c9c2c7981 */ /* 0x000168000c1e1d00 */
[----:B------:R0:W5:Y:S04]  /*1d40*/  LDG.E.128 R40, desc[UR12][R156.64+0x10] ;  /* 0x0000100c9c287981 */ /* 0x000168000c1e1d00 */
[----:B------:R0:W5:Y:S04]  /*1d50*/  LDG.E.128 R36, desc[UR12][R154.64] ;  /* 0x0000000c9a247981 */ /* 0x000168000c1e1d00 */
[----:B------:R0:W5:Y:S04]  /*1d60*/  LDG.E.128 R32, desc[UR12][R154.64+0x10] ;  /* 0x0000100c9a207981 */ /* 0x000168000c1e1d00 */
[----:B------:R0:W5:Y:S04]  /*1d70*/  LDG.E.128 R28, desc[UR12][R152.64] ;  /* 0x0000000c981c7981 */ /* 0x000168000c1e1d00 */
[----:B------:R0:W5:Y:S02]  /*1d80*/  LDG.E.128 R24, desc[UR12][R152.64+0x10] ;  /* 0x0000100c98187981 */ /* 0x000164000c1e1d00 */
.L_x_4659:
        /* <DEDUP_REMOVED lines=32> */
.L_x_4661:
[----:B------:R-:W-:Y:S05]  /*1f90*/  BSYNC.RECONVERGENT B0 ;  /* 0x0000000000007941 */ /* 0x000fea0003800200 */
.L_x_4660:
        /* <DEDUP_REMOVED lines=28> */
[----:B------:R-:W-:Y:S01]  /*2160*/  IMAD R154, R0, R231, RZ ;  /* 0x000000e7009a7224 */ /* 0x000fe200078e02ff */
[----:B------:R-:W-:Y:S01]  /*2170*/  @P3 LEA.HI R153, R153, R20, RZ, 0x3 ;  /* 0x0000001499993211 */ /* 0x000fe200078f18ff */
[----:B-1----:R-:W-:Y:S01]  /*2180*/  FADD.FTZ R229, R229, R156 ;  /* 0x0000009ce5e57221 */ /* 0x002fe20000010000 */
[----:B------:R-:W-:-:S02]  /*2190*/  FADD.FTZ R152, R152, R157 ;  /* 0x0000009d98987221 */ /* 0x000fc40000010000 */
[----:B------:R-:W-:Y:S01]  /*21a0*/  SHF.R.S32.HI R155, RZ, 0x1f, R154 ;  /* 0x0000001fff9b7819 */ /* 0x000fe2000001149a */
[----:B------:R-:W-:Y:S01]  /*21b0*/  FADD.FTZ R229, R158, R229 ;  /* 0x000000e59ee57221 */ /* 0x000fe20000010000 */
[----:B------:R-:W-:Y:S01]  /*21c0*/  FADD.FTZ R152, R159, R152 ;  /* 0x000000989f987221 */ /* 0x000fe20000010000 */
[----:B------:R-:W-:Y:S02]  /*21d0*/  MOV R159, RZ ;  /* 0x000000ff009f7202 */ /* 0x000fe40000000f00 */
[----:B--2---:R-:W-:Y:S01]  /*21e0*/  FADD.FTZ R229, R229, R160 ;  /* 0x000000a0e5e57221 */ /* 0x004fe20000010000 */
[----:B------:R-:W-:Y:S01]  /*21f0*/  FADD.FTZ R152, R152, R161 ;  /* 0x000000a198987221 */ /* 0x000fe20000010000 */
[----:B------:R-:W-:Y:S02]  /*2200*/  LEA.HI R155, R155, R154, RZ, 0x3 ;  /* 0x0000009a9b9b7211 */ /* 0x000fe400078f18ff */
[----:B------:R-:W-:Y:S01]  /*2210*/  FADD.FTZ R229, R162, R229 ;  /* 0x000000e5a2e57221 */ /* 0x000fe20000010000 */
[----:B------:R-:W-:Y:S01]  /*2220*/  FADD.FTZ R152, R163, R152 ;  /* 0x00000098a3987221 */ /* 0x000fe20000010000 */
[----:B------:R-:W-:-:S02]  /*2230*/  @P3 LEA.HI.SX32 R159, R153, R188, 0x1d ;  /* 0x000000bc999f3211 */ /* 0x000fc400078feaff */
[----:B---3--:R-:W-:Y:S01]  /*2240*/  FADD.FTZ R229, R229, R164 ;  /* 0x000000a4e5e57221 */ /* 0x008fe20000010000 */
[----:B------:R-:W-:Y:S01]  /*2250*/  FADD.FTZ R152, R152, R165 ;  /* 0x000000a598987221 */ /* 0x000fe20000010000 */
[----:B------:R-:W-:Y:S02]  /*2260*/  LEA.HI.SX32 R157, R155, R188, 0x1d ;  /* 0x000000bc9b9d7211 */ /* 0x000fe400078feaff */
        /* <DEDUP_REMOVED lines=20> */
.L_x_4664:
        /* <DEDUP_REMOVED lines=9> */
.L_x_4665:
        /* <DEDUP_REMOVED lines=9> */
.L_x_4666:
        /* <DEDUP_REMOVED lines=9> */
.L_x_4667:
        /* <DEDUP_REMOVED lines=9> */
.L_x_4668:
        /* <DEDUP_REMOVED lines=9> */
.L_x_4669:
        /* <DEDUP_REMOVED lines=9> */
.L_x_4670:
        /* <DEDUP_REMOVED lines=10> */
.L_x_4663:
        /* <DEDUP_REMOVED lines=17> */
[----:B------:R-:W-:Y:S01]  /*28c0*/  ISETP.GT.AND P1, PT, R19, RZ, PT ;  /* 0x000000ff1300720c */ /* 0x000fe20003f24270 */
        /* <DEDUP_REMOVED lines=24> */
.L_x_4672:
        /* <DEDUP_REMOVED lines=9> */
.L_x_4673:
        /* <DEDUP_REMOVED lines=9> */
.L_x_4674:
        /* <DEDUP_REMOVED lines=9> */
.L_x_4675:
        /* <DEDUP_REMOVED lines=9> */
.L_x_4676:
        /* <DEDUP_REMOVED lines=9> */
.L_x_4677:
        /* <DEDUP_REMOVED lines=9> */
.L_x_4678:
[----:B------:R-:W-:Y:S05]  /*2db0*/  @!P3 BRA `(.L_x_4671) ;  /* 0x00000008002cb947 */ /* 0x000fea0003800000 */
[----:B------:R-:W-:-:S05]  /*2dc0*/  FMUL.FTZ R152, R95, UR16 ;  /* 0x000000105f987c20 */ /* 0x000fca0008410000 */
[----:B------:R-:W-:-:S04]  /*2dd0*/  F2FP.BF16.F32.PACK_AB R152, RZ, R152 ;  /* 0x00000098ff98723e */ /* 0x000fc800000010ff */
[----:B------:R-:W-:Y:S01]  /*2de0*/  PRMT R71, R71, 0x5410, R152 ;  /* 0x0000541047477816 */ /* 0x000fe20000000098 */
[----:B------:R-:W-:Y:S06]  /*2df0*/  BRA `(.L_x_4671) ;  /* 0x00000008001c7947 */ /* 0x000fec0003800000 */
.L_x_4662:
[----:B------:R-:W-:Y:S01]  /*2e00*/  UMOV UR4, UR8 ;  /* 0x0000000800047c82 */ /* 0x000fe20008000000 */
[----:B------:R-:W-:Y:S01]  /*2e10*/  UMOV UR5, UR9 ;  /* 0x0000000900057c82 */ /* 0x000fe20008000000 */
[----:B------:R-:W-:-:S04]  /*2e20*/  UISETP.NE.U32.AND UP0, UPT, UR4, URZ, UPT ;  /* 0x000000ff0400728c */ /* 0x000fc8000bf05070 */
[----:B------:R-:W-:-:S09]  /*2e30*/  UISETP.NE.AND.EX UP0, UPT, UR5, URZ, UPT, UP0 ;  /* 0x000000ff0500728c */ /* 0x000fd2000bf05300 */
[----:B------:R-:W-:Y:S05]  /*2e40*/  BRA.U UP0, `(.L_x_4679) ;  /* 0x0000000500047547 */ /* 0x000fea000b800000 */
[----:B------:R-:W0:Y:S01]  /*2e50*/  @P3 LDC R155, c[0x0][0x40c] ;  /* 0x00010300ff9b3b82 */ /* 0x000e220000000800 */
[-CC-:B------:R-:W-:Y:S01]  /*2e60*/  @P2 FFMA.FTZ R153, R3, R161.reuse, R20.reuse ;  /* 0x000000a103992223 */ /* 0x180fe20000010014 */
[-CC-:B------:R-:W-:Y:S01]  /*2e70*/  @P2 FFMA.FTZ R156, R22, R161.reuse, R20.reuse ;  /* 0x000000a1169c2223 */ /* 0x180fe20000010014 */
[----:B------:R-:W-:Y:S01]  /*2e80*/  @P2 FFMA.FTZ R163, R181, R161, R20 ;  /* 0x000000a1b5a32223 */ /* 0x000fe20000010014 */
[----:B------:R-:W-:Y:S01]  /*2e90*/  MOV R152, R52 ;  /* 0x0000003400987202 */ /* 0x000fe20000000f00 */
[----:B------:R-:W-:Y:S01]  /*2ea0*/  @P2 FADD.FTZ R154, R148, -R153 ;  /* 0x80000099949a2221 */ /* 0x000fe20000010000 */
[----:B------:R-:W-:Y:S01]  /*2eb0*/  @P2 FADD.FTZ R156, R149, -R156 ;  /* 0x8000009c959c2221 */ /* 0x000fe20000010000 */
[----:B------:R-:W-:Y:S01]  /*2ec0*/  MOV R153, R53 ;  /* 0x0000003500997202 */ /* 0x000fe20000000f00 */
[----:B------:R-:W1:Y:S01]  /*2ed0*/  @P3 LDC R158, c[0x0][0x40c] ;  /* 0x00010300ff9e3b82 */ /* 0x000e620000000800 */
[C---:B------:R-:W-:Y:S01]  /*2ee0*/  @P2 FFMA.FTZ R152, R21.reuse, R154, R52 ;  /* 0x0000009a15982223 */ /* 0x040fe20000010034 */
[----:B------:R-:W-:Y:S01]  /*2ef0*/  @P2 FFMA.FTZ R153, R21, R156, R53 ;  /* 0x0000009c15992223 */ /* 0x000fe20000010035 */
[-CC-:B------:R-:W-:Y:S01]  /*2f00*/  @P2 FFMA.FTZ R156, R196, R161.reuse, R20.reuse ;  /* 0x000000a1c49c2223 */ /* 0x180fe20000010014 */
[----:B------:R-:W-:Y:S01]  /*2f10*/  @P2 FADD.FTZ R163, R150, -R163 ;  /* 0x800000a396a32221 */ /* 0x000fe20000010000 */
[----:B------:R-:W-:Y:S01]  /*2f20*/  @P2 FFMA.FTZ R164, R183, R161, R20 ;  /* 0x000000a1b7a42223 */ /* 0x000fe20000010014 */
[----:B------:R-:W-:Y:S01]  /*2f30*/  MOV R154, R54 ;  /* 0x00000036009a7202 */ /* 0x000fe20000000f00 */
[----:B------:R-:W-:Y:S01]  /*2f40*/  @P2 FADD.FTZ R156, R23, -R156 ;  /* 0x8000009c179c2221 */ /* 0x000fe20000010000 */
[----:B------:R-:W2:Y:S01]  /*2f50*/  @P3 LDC R165, c[0x0][0x40c] ;  /* 0x00010300ffa53b82 */ /* 0x000ea20000000800 */
[----:B------:R-:W-:Y:S01]  /*2f60*/  @P2 FFMA.FTZ R154, R21, R163, R54 ;  /* 0x000000a3159a2223 */ /* 0x000fe20000010036 */
        /* <DEDUP_REMOVED lines=47> */
.L_x_4679:
[----:B------:R-:W0:Y:S01]  /*3260*/  @P3 LDC R129, c[0x0][0x40c] ;  /* 0x00010300ff813b82 */ /* 0x000e220000000800 */
[-CC-:B------:R-:W-:Y:S01]  /*3270*/  @P2 FFMA.FTZ R93, R185, R161.reuse, R20.reuse ;  /* 0x000000a1b95d2223 */ /* 0x180fe20000010014 */
[-CC-:B------:R-:W-:Y:S01]  /*3280*/  @P2 FFMA.FTZ R92, R200, R161.reuse, R20.reuse ;  /* 0x000000a1c85c2223 */ /* 0x180fe20000010014 */
        /* <DEDUP_REMOVED lines=8> */
[----:B------:R-:W-:Y:S01]  /*3310*/  MOV R128, R52 ;  /* 0x0000003400807202 */ /* 0x000fe20000000f00 */
        /* <DEDUP_REMOVED lines=8> */
[----:B------:R-:W-:-:S04]  /*33a0*/  @P2 FADD.FTZ R166, R195, -R166 ;  /* 0x800000a6c3a62221 */ /* 0x000fc80000010000 */
[----:B------:R-:W3:Y:S01]  /*33b0*/  @P3 LDC R154, c[0x0][0x40c] ;  /* 0x00010300ff9a3b82 */ /* 0x000ee20000000800 */
[----:B0-----:R-:W-:Y:S01]  /*33c0*/  @P3 FMUL.FTZ R92, R94, R129 ;  /* 0x000000815e5c3220 */ /* 0x001fe20000410000 */
[----:B------:R-:W-:-:S04]  /*33d0*/  @P2 FADD.FTZ R129, R148, -R95 ;  /* 0x8000005f94812221 */ /* 0x000fc80000010000 */
[----:B------:R-:W-:Y:S01]  /*33e0*/  @P2 FFMA.FTZ R128, R21, R129, R52 ;  /* 0x0000008115802223 */ /* 0x000fe20000010034 */
[----:B------:R-:W-:Y:S01]  /*33f0*/  @P3 F2FP.BF16.F32.PACK_AB R95, RZ, R92 ;  /* 0x0000005cff5f323e */ /* 0x000fe200000010ff */
[----:B------:R-:W0:Y:S01]  /*3400*/  @P3 LDC R155, c[0x0][0x40c] ;  /* 0x00010300ff9b3b82 */ /* 0x000e220000000800 */
[----:B-1----:R-:W-:Y:S01]  /*3410*/  @P3 FMUL.FTZ R93, R160, R153 ;  /* 0x00000099a05d3220 */ /* 0x002fe20000410000 */
[----:B------:R-:W-:Y:S01]  /*3420*/  @P2 FFMA.FTZ R153, R181, R161, R20 ;  /* 0x000000a1b5992223 */ /* 0x000fe20000010014 */
[----:B------:R-:W-:Y:S01]  /*3430*/  MOV R129, R53 ;  /* 0x0000003500817202 */ /* 0x000fe20000000f00 */
[C---:B------:R-:W-:Y:S01]  /*3440*/  @P2 FFMA.FTZ R129, R21.reuse, R130, R53 ;  /* 0x0000008215812223 */ /* 0x040fe20000010035 */
[----:B------:R-:W-:Y:S01]  /*3450*/  MOV R130, R54 ;  /* 0x0000003600827202 */ /* 0x000fe20000000f00 */
[----:B------:R-:W-:Y:S01]  /*3460*/  @P2 FADD.FTZ R153, R150, -R153 ;  /* 0x8000009996992221 */ /* 0x000fe20000010000 */
[----:B------:R-:W-:Y:S01]  /*3470*/  @P3 F2FP.BF16.F32.PACK_AB R162, RZ, R93 ;  /* 0x0000005dffa2323e */ /* 0x000fe200000010ff */
[----:B------:R-:W1:Y:S01]  /*3480*/  @P3 LDC R165, c[0x0][0x40c] ;  /* 0x00010300ffa53b82 */ /* 0x000e620000000800 */
[----:B--2---:R-:W-:Y:S01]  /*3490*/  @P3 FMUL.FTZ R92, R128, R131 ;  /* 0x00000083805c3220 */ /* 0x004fe20000410000 */
[C---:B------:R-:W-:Y:S01]  /*34a0*/  @P2 FFMA.FTZ R130, R21.reuse, R153, R54 ;  /* 0x0000009915822223 */ /* 0x040fe20000010036 */
[----:B------:R-:W-:Y:S01]  /*34b0*/  MOV R131, R55 ;  /* 0x0000003700837202 */ /* 0x000fe20000000f00 */
[----:B------:R-:W-:Y:S01]  /*34c0*/  @P2 FFMA.FTZ R131, R21, R156, R55 ;  /* 0x0000009c15832223 */ /* 0x000fe20000010037 */
[----:B------:R-:W-:-:S02]  /*34d0*/  @P3 PRMT R71, R95, 0x7610, R71 ;  /* 0x000076105f473816 */ /* 0x000fc40000000047 */
[----:B------:R-:W-:Y:S01]  /*34e0*/  @P3 F2FP.BF16.F32.PACK_AB R152, RZ, R92 ;  /* 0x0000005cff98323e */ /* 0x000fe200000010ff */
[----:B------:R-:W2:Y:S01]  /*34f0*/  @P3 LDC R158, c[0x0][0x40c] ;  /* 0x00010300ff9e3b82 */ /* 0x000ea20000000800 */
[----:B------:R-:W-:Y:S01]  /*3500*/  MOV R92, R48 ;  /* 0x00000030005c7202 */ /* 0x000fe20000000f00 */
[----:B------:R-:W-:Y:S01]  /*3510*/  @P2 FFMA.FTZ R92, R21, R163, R48 ;  /* 0x000000a3155c2223 */ /* 0x000fe20000010030 */
[----:B------:R-:W-:Y:S01]  /*3520*/  MOV R93, R49 ;  /* 0x00000031005d7202 */ /* 0x000fe20000000f00 */
[----:B---3--:R-:W-:Y:S01]  /*3530*/  @P3 FMUL.FTZ R95, R129, R154 ;  /* 0x0000009a815f3220 */ /* 0x008fe20000410000 */
[----:B------:R-:W-:Y:S01]  /*3540*/  @P2 FFMA.FTZ R93, R21, R166, R49 ;  /* 0x000000a6155d2223 */ /* 0x000fe20000010031 */
[----:B------:R-:W-:Y:S02]  /*3550*/  @P3 PRMT R68, R152, 0x7610, R68 ;  /* 0x0000761098443816 */ /* 0x000fe40000000044 */
[----:B------:R-:W3:Y:S01]  /*3560*/  @P3 LDC R190, c[0x0][0x40c] ;  /* 0x00010300ffbe3b82 */ /* 0x000ee20000000800 */
[----:B0-----:R-:W-:Y:S01]  /*3570*/  @P3 FMUL.FTZ R154, R130, R155 ;  /* 0x0000009b829a3220 */ /* 0x001fe20000410000 */
[----:B------:R-:W-:-:S02]  /*3580*/  @P3 F2FP.BF16.F32.PACK_AB R153, RZ, R95 ;  /* 0x0000005fff99323e */ /* 0x000fc400000010ff */
[----:B------:R-:W-:Y:S02]  /*3590*/  MOV R95, R160 ;  /* 0x000000a0005f7202 */ /* 0x000fe40000000f00 */
[----:B------:R-:W-:Y:S01]  /*35a0*/  @P3 F2FP.BF16.F32.PACK_AB R154, RZ, R154 ;  /* 0x0000009aff9a323e */ /* 0x000fe200000010ff */
[----:B-1----:R-:W-:Y:S01]  /*35b0*/  @P3 FMUL.FTZ R156, R92, R165 ;  /* 0x000000a55c9c3220 */ /* 0x002fe20000410000 */
[----:B------:R-:W-:Y:S02]  /*35c0*/  @P3 PRMT R71, R71, 0x5410, R162 ;  /* 0x0000541047473816 */ /* 0x000fe400000000a2 */
[----:B------:R-:W-:Y:S02]  /*35d0*/  @P3 PRMT R69, R154, 0x7610, R69 ;  /* 0x000076109a453816 */ /* 0x000fe40000000045 */
[----:B------:R-:W-:Y:S02]  /*35e0*/  @P3 F2FP.BF16.F32.PACK_AB R156, RZ, R156 ;  /* 0x0000009cff9c323e */ /* 0x000fe400000010ff */
[----:B------:R-:W-:Y:S01]  /*35f0*/  @P3 PRMT R68, R68, 0x5410, R153 ;  /* 0x0000541044443816 */ /* 0x000fe20000000099 */
[----:B--2---:R-:W-:Y:S01]  /*3600*/  @P3 FMUL.FTZ R155, R131, R158 ;  /* 0x0000009e839b3220 */ /* 0x004fe20000410000 */
[----:B------:R-:W-:-:S04]  /*3610*/  @P3 PRMT R70, R156, 0x7610, R70 ;  /* 0x000076109c463816 */ /* 0x000fc80000000046 */
[----:B------:R-:W-:Y:S01]  /*3620*/  @P3 F2FP.BF16.F32.PACK_AB R155, RZ, R155 ;  /* 0x0000009bff9b323e */ /* 0x000fe200000010ff */
[----:B---3--:R-:W-:-:S03]  /*3630*/  @P3 FMUL.FTZ R158, R93, R190 ;  /* 0x000000be5d9e3220 */ /* 0x008fc60000410000 */
[----:B------:R-:W-:Y:S02]  /*3640*/  @P3 PRMT R69, R69, 0x5410, R155 ;  /* 0x0000541045453816 */ /* 0x000fe4000000009b */
[----:B------:R-:W-:-:S04]  /*3650*/  @P3 F2FP.BF16.F32.PACK_AB R158, RZ, R158 ;  /* 0x0000009eff9e323e */ /* 0x000fc800000010ff */
[----:B------:R-:W-:-:S07]  /*3660*/  @P3 PRMT R70, R70, 0x5410, R158 ;  /* 0x0000541046463816 */ /* 0x000fce000000009e */
.L_x_4671:
[----:B------:R-:W-:Y:S01]  /*3670*/  ISETP.NE.U32.AND P1, PT, RZ, UR4, PT ;  /* 0x00000004ff007c0c */ /* 0x000fe2000bf25070 */
[----:B------:R-:W0:Y:S03]  /*3680*/  @P3 LDC.64 R152, c[0x0][0x468] ;  /* 0x00011a00ff983b82 */ /* 0x000e260000000a00 */
[----:B------:R-:W-:-:S13]  /*3690*/  ISETP.NE.AND.EX P1, PT, RZ, UR5, PT, P1 ;  /* 0x00000005ff007c0c */ /* 0x000fda000bf25310 */
[----:B------:R-:W1:Y:S01]  /*36a0*/  @P1 LDC.64 R154, c[0x0][0x478] ;  /* 0x00011e00ff9a1b82 */ /* 0x000e620000000a00 */
[----:B0-----:R-:W-:-:S04]  /*36b0*/  @P3 IMAD.WIDE.U32 R152, R159, 0x10, R152 ;  /* 0x000000109f983825 */ /* 0x001fc800078e0098 */
[----:B-1----:R-:W-:-:S05]  /*36c0*/  @P1 IMAD.WIDE.U32 R154, R157, 0x20, R154 ;  /* 0x000000209d9a1825 */ /* 0x002fca00078e009a */
[----:B------:R0:W-:Y:S04]  /*36d0*/  @P1 STG.E.128 desc[UR12][R154.64], R128 ;  /* 0x000000809a001986 */ /* 0x0001e8000c101d0c */
[----:B------:R0:W-:Y:S04]  /*36e0*/  @P1 STG.E.128 desc[UR12][R154.64+0x10], R92 ;  /* 0x0000105c9a001986 */ /* 0x0001e8000c101d0c */
[----:B------:R0:W-:Y:S01]  /*36f0*/  @P3 STG.E.128 desc[UR12][R152.64], R68 ;  /* 0x0000004498003986 */ /* 0x0001e2000c101d0c */
[----:B------:R-:W-:Y:S05]  /*3700*/  @!P0 BRA `(.L_x_4680) ;  /* 0x0000000800108947 */ /* 0x000fea0003800000 */
[----:B------:R-:W-:Y:S05]  /*3710*/  @!P1 BRA `(.L_x_4681) ;  /* 0x0000000400089947 */ /* 0x000fea0003800000 */
[----:B0-----:R-:W0:Y:S01]  /*3720*/  @P3 LDC R95, c[0x0][0x40c] ;  /* 0x00010300ff5f3b82 */ /* 0x001e220000000800 */
        /* <DEDUP_REMOVED lines=11> */
[-CC-:B------:R-:W-:Y:S01]  /*37e0*/  @P2 FFMA.FTZ R94, R206, R161.reuse, R20.reuse ;  /* 0x000000a1ce5e2223 */ /* 0x180fe20000010014 */
[----:B------:R-:W-:Y:S01]  /*37f0*/  @P2 FADD.FTZ R131, R224, -R131 ;  /* 0x80000083e0832221 */ /* 0x000fe20000010000 */
[-CC-:B------:R-:W-:Y:S01]  /*3800*/  @P2 FFMA.FTZ R154, R204, R161.reuse, R20.reuse ;  /* 0x000000a1cc9a2223 */ /* 0x180fe20000010014 */
[-CC-:B------:R-:W-:Y:S01]  /*3810*/  @P2 FFMA.FTZ R156, R226, R161.reuse, R20.reuse ;  /* 0x000000a1e29c2223 */ /* 0x180fe20000010014 */
[----:B------:R-:W2:Y:S01]  /*3820*/  @P3 LDC R163, c[0x0][0x40c] ;  /* 0x00010300ffa33b82 */ /* 0x000ea20000000800 */
[----:B------:R-:W-:Y:S01]  /*3830*/  @P2 FFMA.FTZ R155, R199, R161, R20 ;  /* 0x000000a1c79b2223 */ /* 0x000fe20000010014 */
[----:B------:R-:W-:Y:S01]  /*3840*/  @P2 FADD.FTZ R153, R168, -R153 ;  /* 0x80000099a8992221 */ /* 0x000fe20000010000 */
[----:B------:R-:W-:Y:S01]  /*3850*/  @P2 FADD.FTZ R94, R221, -R94 ;  /* 0x8000005edd5e2221 */ /* 0x000fe20000010000 */
[----:B------:R-:W-:Y:S01]  /*3860*/  @P2 FADD.FTZ R154, R215, -R154 ;  /* 0x8000009ad79a2221 */ /* 0x000fe20000010000 */
[----:B------:R-:W-:Y:S01]  /*3870*/  @P2 FADD.FTZ R156, R219, -R156 ;  /* 0x8000009cdb9c2221 */ /* 0x000fe20000010000 */
[----:B------:R-:W-:Y:S01]  /*3880*/  @P2 FADD.FTZ R155, R170, -R155 ;  /* 0x8000009baa9b2221 */ /* 0x000fe20000010000 */
[----:B------:R-:W-:Y:S01]  /*3890*/  MOV R158, R43 ;  /* 0x0000002b009e7202 */ /* 0x000fe20000000f00 */
[----:B------:R-:W3:Y:S01]  /*38a0*/  @P3 LDC R165, c[0x0][0x40c] ;  /* 0x00010300ffa53b82 */ /* 0x000ee20000000800 */
[----:B0-----:R-:W-:Y:S01]  /*38b0*/  @P3 FMUL.FTZ R92, R128, R95 ;  /* 0x0000005f805c3220 */ /* 0x001fe20000410000 */
[C---:B------:R-:W-:Y:S01]  /*38c0*/  @P2 FFMA.FTZ R158, R21.reuse, R94, R43 ;  /* 0x0000005e159e2223 */ /* 0x040fe2000001002b */
[----:B------:R-:W-:Y:S01]  /*38d0*/  MOV R94, R42 ;  /* 0x0000002a005e7202 */ /* 0x000fe20000000f00 */
[----:B------:R-:W-:-:S02]  /*38e0*/  @P2 FFMA.FTZ R94, R21, R155, R42 ;  /* 0x0000009b155e2223 */ /* 0x000fc4000001002a */
[----:B------:R-:W-:Y:S02]  /*38f0*/  @P3 F2FP.BF16.F32.PACK_AB R95, RZ, R92 ;  /* 0x0000005cff5f323e */ /* 0x000fe400000010ff */
[----:B------:R-:W0:Y:S01]  /*3900*/  @P3 LDC R160, c[0x0][0x40c] ;  /* 0x00010300ffa03b82 */ /* 0x000e220000000800 */
[----:B-1----:R-:W-:Y:S01]  /*3910*/  @P3 FMUL.FTZ R93, R129, R130 ;  /* 0x00000082815d3220 */ /* 0x002fe20000410000 */
[----:B------:R-:W-:Y:S01]  /*3920*/  MOV R130, R46 ;  /* 0x0000002e00827202 */ /* 0x000fe20000000f00 */
[C---:B------:R-:W-:Y:S01]  /*3930*/  @P2 FFMA.FTZ R130, R21.reuse, R131, R46 ;  /* 0x0000008315822223 */ /* 0x040fe2000001002e */
[----:B------:R-:W-:Y:S01]  /*3940*/  MOV R92, R40 ;  /* 0x00000028005c7202 */ /* 0x000fe20000000f00 */
[----:B------:R-:W-:Y:S01]  /*3950*/  @P2 FFMA.FTZ R92, R21, R153, R40 ;  /* 0x00000099155c2223 */ /* 0x000fe20000010028 */
[----:B------:R-:W-:Y:S02]  /*3960*/  @P3 F2FP.BF16.F32.PACK_AB R152, RZ, R93 ;  /* 0x0000005dff98323e */ /* 0x000fe400000010ff */
[----:B------:R-:W1:Y:S01]  /*3970*/  @P3 LDC R162, c[0x0][0x40c] ;  /* 0x00010300ffa23b82 */ /* 0x000e620000000800 */
[----:B------:R-:W-:Y:S01]  /*3980*/  @P3 PRMT R68, R95, 0x7610, R68 ;  /* 0x000076105f443816 */ /* 0x000fe20000000044 */
[----:B--2---:R-:W-:Y:S01]  /*3990*/  @P3 FMUL.FTZ R153, R130, R163 ;  /* 0x000000a382993220 */ /* 0x004fe20000410000 */
[----:B------:R-:W-:Y:S01]  /*39a0*/  MOV R131, R47 ;  /* 0x0000002f00837202 */ /* 0x000fe20000000f00 */
[C---:B------:R-:W-:Y:S01]  /*39b0*/  @P2 FFMA.FTZ R131, R21.reuse, R154, R47 ;  /* 0x0000009a15832223 */ /* 0x040fe2000001002f */
[----:B------:R-:W-:Y:S01]  /*39c0*/  MOV R93, R41 ;  /* 0x00000029005d7202 */ /* 0x000fe20000000f00 */
[----:B------:R-:W-:Y:S01]  /*39d0*/  @P2 FFMA.FTZ R93, R21, R156, R41 ;  /* 0x0000009c155d2223 */ /* 0x000fe20000010029 */
[----:B------:R-:W-:Y:S01]  /*39e0*/  @P3 PRMT R68, R68, 0x5410, R152 ;  /* 0x0000541044443816 */ /* 0x000fe20000000098 */
        /* <DEDUP_REMOVED lines=21> */
.L_x_4681:
        /* <DEDUP_REMOVED lines=13> */
[----:B------:R-:W-:Y:S01]  /*3c10*/  @P2 FFMA.FTZ R156, R204, R161, R20 ;  /* 0x000000a1cc9c2223 */ /* 0x000fe20000010014 */
[----:B------:R-:W-:Y:S01]  /*3c20*/  @P2 FFMA.FTZ R154, R21, R163, R46 ;  /* 0x000000a3159a2223 */ /* 0x000fe2000001002e */
[-C--:B------:R-:W-:Y:S01]  /*3c30*/  @P2 FFMA.FTZ R163, R217, R161.reuse, R20 ;  /* 0x000000a1d9a32223 */ /* 0x080fe20000010014 */
        /* <DEDUP_REMOVED lines=49> */
.L_x_4680:
        /* <DEDUP_REMOVED lines=43> */
.L_x_4684:
        /* <DEDUP_REMOVED lines=9> */
.L_x_4685:
        /* <DEDUP_REMOVED lines=9> */
.L_x_4686:
        /* <DEDUP_REMOVED lines=9> */
.L_x_4687:
        /* <DEDUP_REMOVED lines=9> */
.L_x_4688:
        /* <DEDUP_REMOVED lines=9> */
.L_x_4689:
        /* <DEDUP_REMOVED lines=9> */
.L_x_4690:
[----:B------:R-:W-:Y:S05]  /*4560*/  @!P3 BRA `(.L_x_4682) ;  /* 0x000000040030b947 */ /* 0x000fea0003800000 */
[----:B------:R-:W-:-:S05]  /*4570*/  FMUL.FTZ R152, R95, UR16 ;  /* 0x000000105f987c20 */ /* 0x000fca0008410000 */
[----:B------:R-:W-:-:S04]  /*4580*/  F2FP.BF16.F32.PACK_AB R152, RZ, R152 ;  /* 0x00000098ff98723e */ /* 0x000fc800000010ff */
[----:B------:R-:W-:Y:S01]  /*4590*/  PRMT R71, R71, 0x5410, R152 ;  /* 0x0000541047477816 */ /* 0x000fe20000000098 */
[----:B------:R-:W-:Y:S06]  /*45a0*/  BRA `(.L_x_4682) ;  /* 0x0000000400207947 */ /* 0x000fec0003800000 */
.L_x_4683:
        /* <DEDUP_REMOVED lines=9> */
.L_x_4691:
        /* <DEDUP_REMOVED lines=9> */
.L_x_4692:
        /* <DEDUP_REMOVED lines=9> */
.L_x_4693:
        /* <DEDUP_REMOVED lines=9> */
.L_x_4694:
        /* <DEDUP_REMOVED lines=9> */
.L_x_4695:
        /* <DEDUP_REMOVED lines=9> */
.L_x_4696:
        /* <DEDUP_REMOVED lines=9> */
.L_x_4697:
        /* <DEDUP_REMOVED lines=9> */
.L_x_4682:
[----:B0-----:R-:W0:Y:S01]  /*4a30*/  @P1 LDC.64 R154, c[0x0][0x478] ;  /* 0x00011e00ff9a1b82 */ /* 0x001e220000000a00 */
[----:B------:R-:W-:Y:S02]  /*4a40*/  @P1 IADD3 R163, PT, PT, R157, 0x100, RZ ;  /* 0x000001009da31810 */ /* 0x000fe40007ffe0ff */
[----:B------:R-:W-:-:S05]  /*4a50*/  @P3 IADD3 R165, PT, PT, R159, 0x100, RZ ;  /* 0x000001009fa53810 */ /* 0x000fca0007ffe0ff */
[----:B------:R-:W1:Y:S01]  /*4a60*/  @P3 LDC.64 R152, c[0x0][0x468] ;  /* 0x00011a00ff983b82 */ /* 0x000e620000000a00 */
[----:B0-----:R-:W-:-:S05]  /*4a70*/  @P1 IMAD.WIDE.U32 R154, R163, 0x20, R154 ;  /* 0x00000020a39a1825 */ /* 0x001fca00078e009a */
[----:B------:R0:W-:Y:S01]  /*4a80*/  @P1 STG.E.128 desc[UR12][R154.64], R128 ;  /* 0x000000809a001986 */ /* 0x0001e2000c101d0c */
[----:B-1----:R-:W-:-:S03]  /*4a90*/  @P3 IMAD.WIDE.U32 R152, R165, 0x10, R152 ;  /* 0x00000010a5983825 */ /* 0x002fc600078e0098 */
        /* <DEDUP_REMOVED lines=25> */
[----:B------:R-:W-:Y:S01]  /*4c30*/  MOV R160, R35 ;  /* 0x0000002300a07202 */ /* 0x000fe20000000f00 */
[----:B------:R-:W-:Y:S01]  /*4c40*/  @P2 FFMA.FTZ R160, R21, R94, R35 ;  /* 0x0000005e15a02223 */ /* 0x000fe20000010023 */
[----:B------:R-:W-:Y:S01]  /*4c50*/  MOV R94, R34 ;  /* 0x00000022005e7202 */ /* 0x000fe20000000f00 */
[----:B------:R-:W3:Y:S01]  /*4c60*/  @P3 LDC R165, c[0x0][0x40c] ;  /* 0x00010300ffa53b82 */ /* 0x000ee20000000800 */
[----:B0-----:R-:W-:Y:S01]  /*4c70*/  @P3 FMUL.FTZ R92, R128, R131 ;  /* 0x00000083805c3220 */ /* 0x001fe20000410000 */
[----:B------:R-:W-:Y:S01]  /*4c80*/  @P2 FFMA.FTZ R131, R225, R161, R20 ;  /* 0x000000a1e1832223 */ /* 0x000fe20000010014 */
[----:B------:R-:W-:-:S03]  /*4c90*/  @P2 FFMA.FTZ R94, R21, R155, R34 ;  /* 0x0000009b155e2223 */ /* 0x000fc60000010022 */
[----:B------:R-:W-:Y:S01]  /*4ca0*/  @P3 F2FP.BF16.F32.PACK_AB R95, RZ, R92 ;  /* 0x0000005cff5f323e */ /* 0x000fe200000010ff */
[----:B------:R-:W-:Y:S01]  /*4cb0*/  @P2 FADD.FTZ R131, R174, -R131 ;  /* 0x80000083ae832221 */ /* 0x000fe20000010000 */
        /* <DEDUP_REMOVED lines=36> */
.L_x_4699:
        /* <DEDUP_REMOVED lines=65> */
.L_x_4698:
        /* <DEDUP_REMOVED lines=43> */
.L_x_4702:
        /* <DEDUP_REMOVED lines=9> */
.L_x_4703:
        /* <DEDUP_REMOVED lines=9> */
.L_x_4704:
        /* <DEDUP_REMOVED lines=9> */
.L_x_4705:
        /* <DEDUP_REMOVED lines=9> */
.L_x_4706:
        /* <DEDUP_REMOVED lines=9> */
.L_x_4707:
        /* <DEDUP_REMOVED lines=9> */
.L_x_4708:
[----:B------:R-:W-:Y:S05]  /*5920*/  @!P3 BRA `(.L_x_4700) ;  /* 0x000000040030b947 */ /* 0x000fea0003800000 */
[----:B------:R-:W-:-:S05]  /*5930*/  FMUL.FTZ R152, R95, UR16 ;  /* 0x000000105f987c20 */ /* 0x000fca0008410000 */
[----:B------:R-:W-:-:S04]  /*5940*/  F2FP.BF16.F32.PACK_AB R152, RZ, R152 ;  /* 0x00000098ff98723e */ /* 0x000fc800000010ff */
[----:B------:R-:W-:Y:S01]  /*5950*/  PRMT R71, R71, 0x5410, R152 ;  /* 0x0000541047477816 */ /* 0x000fe20000000098 */
[----:B------:R-:W-:Y:S06]  /*5960*/  BRA `(.L_x_4700) ;  /* 0x0000000400207947 */ /* 0x000fec0003800000 */
.L_x_4701:
        /* <DEDUP_REMOVED lines=9> */
.L_x_4709:
        /* <DEDUP_REMOVED lines=9> */
.L_x_4710:
        /* <DEDUP_REMOVED lines=9> */
.L_x_4711:
        /* <DEDUP_REMOVED lines=9> */
.L_x_4712:
        /* <DEDUP_REMOVED lines=9> */
.L_x_4713:
        /* <DEDUP_REMOVED lines=9> */
.L_x_4714:
        /* <DEDUP_REMOVED lines=9> */
.L_x_4715:
        /* <DEDUP_REMOVED lines=9> */
.L_x_4700:
        /* <DEDUP_REMOVED lines=11> */
[----:B------:R-:W1:Y:S01]  /*5ea0*/  @P3 LDC R19, c[0x0][0x40c] ;  /* 0x00010300ff133b82 */ /* 0x000e620000000800 */
[-CC-:B0-----:R-:W-:Y:S01]  /*5eb0*/  @P2 FFMA.FTZ R92, R227, R161.reuse, R20.reuse ;  /* 0x000000a1e35c2223 */ /* 0x181fe20000010014 */
[-CC-:B------:R-:W-:Y:S01]  /*5ec0*/  @P2 FFMA.FTZ R94, R214, R161.reuse, R20.reuse ;  /* 0x000000a1d65e2223 */ /* 0x180fe20000010014 */
[----:B------:R-:W-:Y:S01]  /*5ed0*/  MOV R128, R28 ;  /* 0x0000001c00807202 */ /* 0x000fe20000000f00 */
[----:B------:R-:W-:Y:S01]  /*5ee0*/  @P2 FFMA.FTZ R130, R220, R161, R20 ;  /* 0x000000a1dc822223 */ /* 0x000fe20000010014 */
[----:B------:R-:W-:Y:S01]  /*5ef0*/  @P2 FADD.FTZ R92, R179, -R92 ;  /* 0x8000005cb35c2221 */ /* 0x000fe20000010000 */
[----:B------:R-:W-:Y:S01]  /*5f00*/  @P2 FADD.FTZ R94, R187, -R94 ;  /* 0x8000005ebb5e2221 */ /* 0x000fe20000010000 */
[----:B------:R-:W-:Y:S01]  /*5f10*/  MOV R129, R29 ;  /* 0x0000001d00817202 */ /* 0x000fe20000000f00 */
[----:B------:R-:W0:Y:S01]  /*5f20*/  @P3 LDC R156, c[0x0][0x40c] ;  /* 0x00010300ff9c3b82 */ /* 0x000e220000000800 */
[C---:B------:R-:W-:Y:S01]  /*5f30*/  @P2 FFMA.FTZ R128, R21.reuse, R92, R28 ;  /* 0x0000005c15802223 */ /* 0x040fe2000001001c */
[----:B------:R-:W-:Y:S01]  /*5f40*/  @P2 FFMA.FTZ R129, R21, R94, R29 ;  /* 0x0000005e15812223 */ /* 0x000fe2000001001d */
        /* <DEDUP_REMOVED lines=14> */
[----:B-1----:R-:W-:Y:S01]  /*6030*/  @P3 FMUL.FTZ R19, R128, R19 ;  /* 0x0000001380133220 */ /* 0x002fe20000410000 */
[----:B------:R-:W-:Y:S01]  /*6040*/  @P2 FADD.FTZ R154, R203, -R154 ;  /* 0x8000009acb9a2221 */ /* 0x000fe20000010000 */
[----:B------:R-:W-:Y:S01]  /*6050*/  @P2 FADD.FTZ R161, R186, -R161 ;  /* 0x800000a1baa12221 */ /* 0x000fe20000010000 */
[C---:B------:R-:W-:Y:S01]  /*6060*/  @P2 FFMA.FTZ R130, R21.reuse, R93, R30 ;  /* 0x0000005d15822223 */ /* 0x040fe2000001001e */
[----:B------:R-:W-:Y:S01]  /*6070*/  MOV R92, R24 ;  /* 0x00000018005c7202 */ /* 0x000fe20000000f00 */
[----:B------:R-:W-:Y:S01]  /*6080*/  @P2 FFMA.FTZ R92, R21, R95, R24 ;  /* 0x0000005f155c2223 */ /* 0x000fe20000010018 */
[----:B------:R-:W-:Y:S01]  /*6090*/  @P3 F2FP.BF16.F32.PACK_AB R19, RZ, R19 ;  /* 0x00000013ff13323e */ /* 0x000fe200000010ff */
[----:B------:R-:W1:Y:S01]  /*60a0*/  @P3 LDC R158, c[0x0][0x40c] ;  /* 0x00010300ff9e3b82 */ /* 0x000e620000000800 */
[----:B0-----:R-:W-:Y:S01]  /*60b0*/  @P3 FMUL.FTZ R20, R129, R156 ;  /* 0x0000009c81143220 */ /* 0x001fe20000410000 */
[----:B------:R-:W-:Y:S01]  /*60c0*/  MOV R131, R31 ;  /* 0x0000001f00837202 */ /* 0x000fe20000000f00 */
[----:B------:R-:W-:Y:S01]  /*60d0*/  @P2 FFMA.FTZ R131, R21, R152, R31 ;  /* 0x0000009815832223 */ /* 0x000fe2000001001f */
[----:B------:R-:W-:-:S02]  /*60e0*/  @P3 PRMT R68, R19, 0x7610, R68 ;  /* 0x0000761013443816 */ /* 0x000fc40000000044 */
[----:B------:R-:W-:Y:S02]  /*60f0*/  @P3 F2FP.BF16.F32.PACK_AB R20, RZ, R20 ;  /* 0x00000014ff14323e */ /* 0x000fe400000010ff */
[----:B------:R-:W0:Y:S01]  /*6100*/  @P3 LDC R160, c[0x0][0x40c] ;  /* 0x00010300ffa03b82 */ /* 0x000e220000000800 */
        /* <DEDUP_REMOVED lines=10> */
[----:B-1----:R-:W-:Y:S01]  /*61b0*/  @P3 FMUL.FTZ R19, R131, R158 ;  /* 0x0000009e83133220 */ /* 0x002fe20000410000 */
[----:B------:R-:W-:Y:S02]  /*61c0*/  @P3 PRMT R69, R21, 0x7610, R69 ;  /* 0x0000761015453816 */ /* 0x000fe40000000045 */
[----:B------:R-:W-:Y:S02]  /*61d0*/  @P3 PRMT R70, R20, 0x7610, R70 ;  /* 0x0000761014463816 */ /* 0x000fe40000000046 */
[----:B------:R-:W-:Y:S01]  /*61e0*/  @P3 F2FP.BF16.F32.PACK_AB R19, RZ, R19 ;  /* 0x00000013ff13323e */ /* 0x000fe200000010ff */
[----:B0-----:R-:W-:-:S03]  /*61f0*/  @P3 FMUL.FTZ R95, R93, R160 ;  /* 0x000000a05d5f3220 */ /* 0x001fc60000410000 */
        /* <DEDUP_REMOVED lines=12> */
.L_x_4717:
        /* <DEDUP_REMOVED lines=11> */
[----:B------:R-:W-:Y:S01]  /*6370*/  @P2 FFMA.FTZ R153, R21, R163, R30 ;  /* 0x000000a315992223 */ /* 0x000fe2000001001e */
[----:B------:R-:W-:Y:S01]  /*6380*/  MOV R152, R29 ;  /* 0x0000001d00987202 */ /* 0x000fe20000000f00 */
[-CC-:B------:R-:W-:Y:S01]  /*6390*/  @P2 FFMA.FTZ R163, R193, R161.reuse, R20.reuse ;  /* 0x000000a1c1a32223 */ /* 0x180fe20000010014 */
[----:B------:R-:W-:Y:S01]  /*63a0*/  @P2 FFMA.FTZ R152, R21, R156, R29 ;  /* 0x0000009c15982223 */ /* 0x000fe2000001001d */
[-CC-:B------:R-:W-:Y:S01]  /*63b0*/  @P2 FFMA.FTZ R156, R216, R161.reuse, R20.reuse ;  /* 0x000000a1d89c2223 */ /* 0x180fe20000010014 */
[----:B------:R-:W2:Y:S01]  /*63c0*/  @P3 LDC R160, c[0x0][0x40c] ;  /* 0x00010300ffa03b82 */ /* 0x000ea20000000800 */
[-CC-:B------:R-:W-:Y:S01]  /*63d0*/  @P2 FFMA.FTZ R164, R218, R161.reuse, R20.reuse ;  /* 0x000000a1daa42223 */ /* 0x180fe20000010014 */
[----:B------:R-:W-:Y:S01]  /*63e0*/  @P2 FFMA.FTZ R229, R205, R161, R20 ;  /* 0x000000a1cde52223 */ /* 0x000fe20000010014 */
[----:B------:R-:W-:Y:S01]  /*63f0*/  @P2 FADD.FTZ R163, R184, -R163 ;  /* 0x800000a3b8a32221 */ /* 0x000fe20000010000 */
[----:B------:R-:W-:Y:S01]  /*6400*/  @P2 FADD.FTZ R156, R191, -R156 ;  /* 0x8000009cbf9c2221 */ /* 0x000fe20000010000 */
[----:B------:R-:W-:Y:S01]  /*6410*/  @P2 FADD.FTZ R164, R203, -R164 ;  /* 0x800000a4cba42221 */ /* 0x000fe20000010000 */
[----:B------:R-:W-:Y:S01]  /*6420*/  @P2 FADD.FTZ R229, R186, -R229 ;  /* 0x800000e5bae52221 */ /* 0x000fe20000010000 */
[----:B------:R-:W-:Y:S01]  /*6430*/  MOV R158, R26 ;  /* 0x0000001a009e7202 */ /* 0x000fe20000000f00 */
[----:B------:R-:W3:Y:S01]  /*6440*/  @P3 LDC R162, c[0x0][0x40c] ;  /* 0x00010300ffa23b82 */ /* 0x000ee20000000800 */
[----:B0-----:R-:W-:Y:S01]  /*6450*/  @P3 FMUL.FTZ R19, R19, R154 ;  /* 0x0000009a13133220 */ /* 0x001fe20000410000 */
[----:B------:R-:W-:Y:S01]  /*6460*/  MOV R154, R31 ;  /* 0x0000001f009a7202 */ /* 0x000fe20000000f00 */
[C---:B------:R-:W-:Y:S01]  /*6470*/  @P2 FFMA.FTZ R154, R21.reuse, R156, R31 ;  /* 0x0000009c159a2223 */ /* 0x040fe2000001001f */
[----:B------:R-:W-:Y:S01]  /*6480*/  MOV R156, R25 ;  /* 0x00000019009c7202 */ /* 0x000fe20000000f00 */
[C---:B------:R-:W-:Y:S01]  /*6490*/  @P2 FFMA.FTZ R156, R21.reuse, R164, R25 ;  /* 0x000000a4159c2223 */ /* 0x040fe20000010019 */
[----:B------:R-:W-:Y:S01]  /*64a0*/  @P3 F2FP.BF16.F32.PACK_AB R19, RZ, R19 ;  /* 0x00000013ff13323e */ /* 0x000fe200000010ff */
[C---:B------:R-:W-:Y:S01]  /*64b0*/  @P2 FFMA.FTZ R158, R21.reuse, R229, R26 ;  /* 0x000000e5159e2223 */ /* 0x040fe2000001001a */
        /* <DEDUP_REMOVED lines=33> */
.L_x_4716:
        /* <DEDUP_REMOVED lines=20> */
[----:B------:R-:W-:Y:S01]  /*6810*/  ISETP.GT.AND P0, PT, R19, RZ, PT ;  /* 0x000000ff1300720c */ /* 0x000fe20003f04270 */
[C---:B------:R-:W-:Y:S01]  /*6820*/  FMUL.FTZ R95, R21.reuse, R158 ;  /* 0x0000009e155f7220 */ /* 0x040fe20000410000 */
[C---:B------:R-:W-:Y:S01]  /*6830*/  FMUL.FTZ R94, R21.reuse, R94 ;  /* 0x0000005e155e7220 */ /* 0x040fe20000410000 */
[C---:B------:R-:W-:Y:S01]  /*6840*/  FMUL.FTZ R130, R21.reuse, R152 ;  /* 0x0000009815827220 */ /* 0x040fe20000410000 */
[C---:B------:R-:W-:Y:S01]  /*6850*/  FMUL.FTZ R129, R21.reuse, R154 ;  /* 0x0000009a15817220 */ /* 0x040fe20000410000 */
[----:B------:R-:W-:Y:S01]  /*6860*/  FMUL.FTZ R128, R21, R156 ;  /* 0x0000009c15807220 */ /* 0x000fe20000410000 */
[----:B------:R-:W-:Y:S07]  /*6870*/  @!P3 BRA `(.L_x_4720) ;  /* 0x000000000020b947 */ /* 0x000fee0003800000 */
        /* <DEDUP_REMOVED lines=8> */
.L_x_4720:
        /* <DEDUP_REMOVED lines=9> */
.L_x_4721:
        /* <DEDUP_REMOVED lines=9> */
.L_x_4722:
        /* <DEDUP_REMOVED lines=9> */
.L_x_4723:
        /* <DEDUP_REMOVED lines=9> */
.L_x_4724:
        /* <DEDUP_REMOVED lines=9> */
.L_x_4725:
        /* <DEDUP_REMOVED lines=9> */
.L_x_4726:
[----:B------:R-:W-:Y:S02]  /*6c60*/  FSEL R95, R95, RZ, P0 ;  /* 0x000000ff5f5f7208 */ /* 0x000fe40000000000 */
[----:B------:R-:W-:Y:S02]  /*6c70*/  FSEL R94, R94, RZ, P0 ;  /* 0x000000ff5e5e7208 */ /* 0x000fe40000000000 */
[----:B------:R-:W-:Y:S02]  /*6c80*/  FSEL R93, R93, RZ, P0 ;  /* 0x000000ff5d5d7208 */ /* 0x000fe40000000000 */
[----:B------:R-:W-:Y:S02]  /*6c90*/  FSEL R92, R92, RZ, P0 ;  /* 0x000000ff5c5c7208 */ /* 0x000fe40000000000 */
[----:B------:R-:W-:Y:S02]  /*6ca0*/  FSEL R131, R131, RZ, P0 ;  /* 0x000000ff83837208 */ /* 0x000fe40000000000 */
[----:B------:R-:W-:-:S02]  /*6cb0*/  FSEL R130, R130, RZ, P0 ;  /* 0x000000ff82827208 */ /* 0x000fc40000000000 */
[----:B------:R-:W-:Y:S02]  /*6cc0*/  FSEL R129, R129, RZ, P0 ;  /* 0x000000ff81817208 */ /* 0x000fe40000000000 */
[----:B------:R-:W-:Y:S01]  /*6cd0*/  FSEL R128, R128, RZ, P0 ;  /* 0x000000ff80807208 */ /* 0x000fe20000000000 */
[----:B------:R-:W-:Y:S06]  /*6ce0*/  @!P3 BRA `(.L_x_4718) ;  /* 0x000000040030b947 */ /* 0x000fec0003800000 */
[----:B------:R-:W-:-:S05]  /*6cf0*/  FMUL.FTZ R19, R95, UR16 ;  /* 0x000000105f137c20 */ /* 0x000fca0008410000 */
[----:B------:R-:W-:-:S04]  /*6d00*/  F2FP.BF16.F32.PACK_AB R19, RZ, R19 ;  /* 0x00000013ff13723e */ /* 0x000fc800000010ff */
[----:B------:R-:W-:Y:S01]  /*6d10*/  PRMT R71, R71, 0x5410, R19 ;  /* 0x0000541047477816 */ /* 0x000fe20000000013 */
[----:B------:R-:W-:Y:S06]  /*6d20*/  BRA `(.L_x_4718) ;  /* 0x0000000400207947 */ /* 0x000fec0003800000 */
.L_x_4719:
        /* <DEDUP_REMOVED lines=16> */
.L_x_4727:
        /* <DEDUP_REMOVED lines=9> */
.L_x_4728:
        /* <DEDUP_REMOVED lines=9> */
.L_x_4729:
        /* <DEDUP_REMOVED lines=9> */
.L_x_4730:
        /* <DEDUP_REMOVED lines=9> */
.L_x_4731:
        /* <DEDUP_REMOVED lines=9> */
.L_x_4732:
        /* <DEDUP_REMOVED lines=9> */
.L_x_4733:
[----:B------:R-:W-:-:S04]  /*7190*/  @P3 F2FP.BF16.F32.PACK_AB R152, RZ, R152 ;  /* 0x00000098ff98323e */ /* 0x000fc800000010ff */
[----:B------:R-:W-:-:S07]  /*71a0*/  @P3 PRMT R71, R71, 0x5410, R152 ;  /* 0x0000541047473816 */ /* 0x000fce0000000098 */
.L_x_4718:
        /* <DEDUP_REMOVED lines=8> */
[----:B-1----:R-:W-:-:S03]  /*7230*/  @P3 IMAD.WIDE.U32 R152, R159, 0x10, R152 ;  /* 0x000000109f983825 */ /* 0x002fc600078e0098 */
[----:B------:R3:W-:Y:S04]  /*7240*/  @P1 STG.E.128 desc[UR12][R154.64+0x10], R92 ;  /* 0x0000105c9a001986 */ /* 0x0007e8000c101d0c */
[----:B------:R3:W-:Y:S01]  /*7250*/  @P3 STG.E.128 desc[UR12][R152.64], R68 ;  /* 0x0000004498003986 */ /* 0x0007e2000c101d0c */
[----:B--2---:R-:W-:-:S04]  /*7260*/  IADD3 R0, PT, PT, R0, R20, RZ ;  /* 0x0000001400007210 */ /* 0x004fc80007ffe0ff */
[----:B------:R-:W-:-:S13]  /*7270*/  ISETP.GE.AND P0, PT, R0, R21, PT ;  /* 0x000000150000720c */ /* 0x000fda0003f06270 */
[----:B---3--:R-:W-:Y:S05]  /*7280*/  @!P0 BRA `(.L_x_4734) ;  /* 0xffffff9000748947 */ /* 0x008fea000383ffff */
.L_x_4657:
        /* <DEDUP_REMOVED lines=25> */
.L_x_4735:
        /* <DEDUP_REMOVED lines=14> */
.L_x_15641:


//--------------------- .text._ZN10layer_norm13ln_bwd_kernelINS_13Kernel_traitsI13__nv_bfloat16S2_fS2_fjLj8192ELj1ELj1ELj8ELj16ENS_18Kernel_traits_baseILj8192ES2_S2_fS2_fjLj256EEEEELb0ELb1ELb0ELb0EEEvNS_9BwdParamsE --------------------------
	.section	.text._ZN10layer_norm13ln_bwd_kernelINS_13Kernel_traitsI13__nv_bfloat16S2_fS2_fjLj8192ELj1ELj1ELj8ELj16ENS_18Kernel_traits_baseILj8192ES2_S2_fS2_fjLj256EEEEELb0ELb1ELb0ELb0EEEvNS_9BwdParamsE,"ax",@progbits
	.align	128
        .global         _ZN10layer_norm13ln_bwd_kernelINS_13Kernel_traitsI13__nv_bfloat16S2_fS2_fjLj8192ELj1ELj1ELj8ELj16ENS_18Kernel_traits_baseILj8192ES2_S2_fS2_fjLj256EEEEELb0ELb1ELb0ELb0EEEvNS_9BwdParamsE
        .type           _ZN10layer_norm13ln_bwd_kernelINS_13Kernel_traitsI13__nv_bfloat16S2_fS2_fjLj8192ELj1ELj1ELj8ELj16ENS_18Kernel_traits_baseILj8192ES2_S2_fS2_fjLj256EEEEELb0ELb1ELb0ELb0EEEvNS_9BwdParamsE,@function
        .size           _ZN10layer_norm13ln_bwd_kernelINS_13Kernel_traitsI13__nv_bfloat16S2_fS2_fjLj8192ELj1ELj1ELj8ELj16ENS_18Kernel_traits_baseILj8192ES2_S2_fS2_fjLj256EEEEELb0ELb1ELb0ELb0EEEvNS_9BwdParamsE,(.L_x_15642 - _ZN10layer_norm13ln_bwd_kernelINS_13Kernel_traitsI13__nv_bfloat16S2_fS2_fjLj8192ELj1ELj1ELj8ELj16ENS_18Kernel_traits_baseILj8192ES2_S2_fS2_fjLj256EEEEELb0ELb1ELb0ELb0EEEvNS_9BwdParamsE)
        .other          _ZN10layer_norm13ln_bwd_kernelINS_13Kernel_traitsI13__nv_bfloat16S2_fS2_fjLj8192ELj1ELj1ELj8ELj16ENS_18Kernel_traits_baseILj8192ES2_S2_fS2_fjLj256EEEEELb0ELb1ELb0ELb0EEEvNS_9BwdParamsE,@"STO_CUDA_ENTRY STV_DEFAULT"
_ZN10layer_norm13ln_bwd_kernelINS_13Kernel_traitsI13__nv_bfloat16S2_fS2_fjLj8192ELj1ELj1ELj8ELj16ENS_18Kernel_traits_baseILj8192ES2_S2_fS2_fjLj256EEEEELb0ELb1ELb0ELb0EEEvNS_9BwdParamsE:
.text._ZN10layer_norm13ln_bwd_kernelINS_13Kernel_traitsI13__nv_bfloat16S2_fS2_fjLj8192ELj1ELj1ELj8ELj16ENS_18Kernel_traits_baseILj8192ES2_S2_fS2_fjLj256EEEEELb0ELb1ELb0ELb0EEEvNS_9BwdParamsE:
[----:B------:R-:W0:Y:S02]  /*0000*/  LDC R1, c[0x0][0x37c] ;  /* 0x0000df00ff017b82 */ /* 0x000e240000000800 */
[----:B0-----:R-:W-:Y:S01]  /*0010*/  IADD3 R1, PT, PT, R1, -0x78, RZ ;  /* 0xffffff8801017810 */ /* 0x001fe20007ffe0ff */
[----:B------:R-:W0:Y:S01]  /*0020*/  S2R R10, SR_TID.X ;  /* 0x00000000000a7919 */ /* 0x000e220000002100 */
[----:B------:R-:W1:Y:S03]  /*0030*/  LDCU UR6, c[0x0][0x388] ;  /* 0x00007100ff0677ac */ /* 0x000e660008000800 */
[----:B------:R2:W3:Y:S04]  /*0040*/  LDL.64 R36, [R1+0x30] ;  /* 0x0000300001247983 */ /* 0x0004e80000100a00 */
[----:B------:R2:W3:Y:S04]  /*0050*/  LDL.64 R38, [R1+0x38] ;  /* 0x0000380001267983 */ /* 0x0004e80000100a00 */
[----:B------:R2:W4:Y:S04]  /*0060*/  LDL.64 R32, [R1+0x20] ;  /* 0x0000200001207983 */ /* 0x0005280000100a00 */
        /* <DEDUP_REMOVED lines=10> */
[C---:B------:R-:W-:Y:S01]  /*0110*/  ISETP.GE.U32.AND P4, PT, R6.reuse, 0x100, PT ;  /* 0x000001000600780c */ /* 0x040fe20003f86070 */
[----:B------:R1:W-:Y:S01]  /*0120*/  STL [R1+0x10], R6 ;  /* 0x0000100601007387 */ /* 0x0003e20000100800 */
[----:B------:R-:W-:-:S02]  /*0130*/  ISETP.GE.U32.AND P3, PT, R6, 0x200, PT ;  /* 0x000002000600780c */ /* 0x000fc40003f66070 */
[C---:B------:R-:W-:Y:S02]  /*0140*/  ISETP.GE.U32.AND P2, PT, R6.reuse, 0x300, PT ;  /* 0x000003000600780c */ /* 0x040fe40003f46070 */
[----:B------:R-:W-:-:S07]  /*0150*/  ISETP.GE.U32.AND P1, PT, R6, 0x400, PT ;  /* 0x000004000600780c */ /* 0x000fce0003f26070 */
[----:B------:R-:W2:Y:S08]  /*0160*/  @P4 LDC.64 R2, c[0x0][0x3d0] ;  /* 0x0000f400ff024b82 */ /* 0x000eb00000000a00 */
[----:B------:R-:W0:Y:S08]  /*0170*/  @P4 LDC.64 R4, c[0x0][0x3e8] ;  /* 0x0000fa00ff044b82 */ /* 0x000e300000000a00 */
[----:B-1----:R-:W1:Y:S08]  /*0180*/  @P3 LDC.64 R6, c[0x0][0x3d0] ;  /* 0x0000f400ff063b82 */ /* 0x002e700000000a00 */
[----:B------:R-:W1:Y:S01]  /*0190*/  @P3 LDC.64 R8, c[0x0][0x3e8] ;  /* 0x0000fa00ff083b82 */ /* 0x000e620000000a00 */
[----:B--2---:R-:W-:-:S04]  /*01a0*/  @P4 IMAD.WIDE.U32 R2, R23, 0x10, R2 ;  /* 0x0000001017024825 */ /* 0x004fc800078e0002 */
[----:B0-----:R-:W-:-:S03]  /*01b0*/  @P4 IMAD.WIDE.U32 R4, R23, 0x10, R4 ;  /* 0x0000001017044825 */ /* 0x001fc600078e0004 */
[----:B------:R-:W0:Y:S01]  /*01c0*/  @P2 LDC.64 R14, c[0x0][0x3d0] ;  /* 0x0000f400ff0e2b82 */ /* 0x000e220000000a00 */
[----:B------:R-:W-:Y:S01]  /*01d0*/  @P4 LOP3.LUT R23, R23, 0x100, RZ, 0xfc, !PT ;  /* 0x0000010017174812 */ /* 0x000fe200078efcff */
[----:B------:R2:W5:Y:S04]  /*01e0*/  @P4 LDG.E.128 R148, desc[UR10][R4.64] ;  /* 0x0000000a04944981 */ /* 0x000568000c1e1d00 */
[C---:B-1----:R-:W-:Y:S02]  /*01f0*/  @P3 IMAD.WIDE.U32 R10, R23.reuse, 0x10, R6 ;  /* 0x00000010170a3825 */ /* 0x042fe400078e0006 */
[----:B------:R-:W1:Y:S02]  /*0200*/  @P2 LDC.64 R16, c[0x0][0x3e8] ;  /* 0x0000fa00ff102b82 */ /* 0x000e640000000a00 */
[----:B------:R-:W-:-:S06]  /*0210*/  @P3 IMAD.WIDE.U32 R12, R23, 0x10, R8 ;  /* 0x00000010170c3825 */ /* 0x000fcc00078e0008 */
[----:B------:R-:W2:Y:S01]  /*0220*/  @P1 LDC.64 R18, c[0x0][0x3d0] ;  /* 0x0000f400ff121b82 */ /* 0x000ea20000000a00 */
[----:B------:R-:W-:Y:S01]  /*0230*/  @P3 IADD3 R23, PT, PT, R23, 0x100, RZ ;  /* 0x0000010017173810 */ /* 0x000fe20007ffe0ff */
[----:B------:R0:W5:Y:S06]  /*0240*/  @P3 LDG.E.128 R144, desc[UR10][R12.64] ;  /* 0x0000000a0c903981 */ /* 0x00016c000c1e1d00 */
[----:B------:R-:W2:Y:S01]  /*0250*/  @P1 LDC.64 R20, c[0x0][0x3e8] ;  /* 0x0000fa00ff141b82 */ /* 0x000ea20000000a00 */
[----:B0-----:R-:W-:-:S05]  /*0260*/  @P2 IMAD.WIDE.U32 R14, R23, 0x10, R14 ;  /* 0x00000010170e2825 */ /* 0x001fca00078e000e */
[----:B------:R0:W5:Y:S01]  /*0270*/  @P2 LDG.E.128 R240, desc[UR10][R14.64] ;  /* 0x0000000a0ef02981 */ /* 0x000162000c1e1d00 */
[C---:B-1----:R-:W-:Y:S01]  /*0280*/  @P2 IMAD.WIDE.U32 R16, R23.reuse, 0x10, R16 ;  /* 0x0000001017102825 */ /* 0x042fe200078e0010 */
[----:B------:R-:W-:-:S04]  /*0290*/  @P2 IADD3 R23, PT, PT, R23, 0x100, RZ ;  /* 0x0000010017172810 */ /* 0x000fc80007ffe0ff */
[----:B------:R0:W5:Y:S01]  /*02a0*/  @P2 LDG.E.128 R140, desc[UR10][R16.64] ;  /* 0x0000000a108c2981 */ /* 0x000162000c1e1d00 */
[----:B--2---:R-:W-:-:S05]  /*02b0*/  @P1 IMAD.WIDE.U32 R6, R23, 0x10, R18 ;  /* 0x0000001017061825 */ /* 0x004fca00078e0012 */
[----:B------:R0:W5:Y:S01]  /*02c0*/  @P1 LDG.E.128 R236, desc[UR10][R6.64] ;  /* 0x0000000a06ec1981 */ /* 0x000162000c1e1d00 */
[----:B------:R-:W-:-:S05]  /*02d0*/  @P1 IMAD.WIDE.U32 R8, R23, 0x10, R20 ;  /* 0x0000001017081825 */ /* 0x000fca00078e0014 */
        /* <DEDUP_REMOVED lines=52> */
[----:B--2---:R0:W-:Y:S01]  /*0620*/  @P4 STL.64 [R1+0x30], R36 ;  /* 0x0000302401004387 */ /* 0x0041e20000100a00 */
[----:B------:R-:W-:-:S02]  /*0630*/  MOV R26, R39 ;  /* 0x00000027001a7202 */ /* 0x000fc40000000f00 */
[----:B------:R-:W-:Y:S01]  /*0640*/  MOV R25, R38 ;  /* 0x0000002600197202 */ /* 0x000fe20000000f00 */
[----:B------:R0:W-:Y:S01]  /*0650*/  @P4 STL.64 [R1+0x38], R38 ;  /* 0x0000382601004387 */ /* 0x0001e20000100a00 */
[----:B------:R-:W-:Y:S02]  /*0660*/  MOV R24, R37 ;  /* 0x0000002500187202 */ /* 0x000fe40000000f00 */
[----:B------:R-:W-:Y:S01]  /*0670*/  MOV R22, R36 ;  /* 0x0000002400167202 */ /* 0x000fe20000000f00 */
[----:B---3--:R0:W-:Y:S04]  /*0680*/  @P3 STL.64 [R1+0x20], R32 ;  /* 0x0000202001003387 */ /* 0x0081e80000100a00 */
[----:B------:R0:W-:Y:S01]  /*0690*/  @P3 STL.64 [R1+0x28], R34 ;  /* 0x0000282201003387 */ /* 0x0001e20000100a00 */
[----:B------:R-:W-:-:S02]  /*06a0*/  MOV R20, R35 ;  /* 0x0000002300147202 */ /* 0x000fc40000000f00 */
[----:B------:R-:W-:Y:S02]  /*06b0*/  MOV R19, R34 ;  /* 0x0000002200137202 */ /* 0x000fe40000000f00 */
[----:B------:R-:W-:Y:S02]  /*06c0*/  MOV R18, R33 ;  /* 0x0000002100127202 */ /* 0x000fe40000000f00 */
[----:B------:R-:W-:Y:S01]  /*06d0*/  MOV R10, R32 ;  /* 0x00000020000a7202 */ /* 0x000fe20000000f00 */
[----:B------:R-:W-:Y:S06]  /*06e0*/  BRA.U UP0, `(.L_x_4736) ;  /* 0x0000007500e07547 */ /* 0x000fec000b800000 */
[----:B-----5:R-:W-:Y:S01]  /*06f0*/  PRMT R28, R151, 0x7632, R28 ;  /* 0x00007632971c7816 */ /* 0x020fe2000000001c */
[----:B------:R-:W1:Y:S01]  /*0700*/  LDCU.64 UR4, c[0x0][0x3e0] ;  /* 0x00007c00ff0477ac */ /* 0x000e620008000a00 */
[----:B------:R-:W-:Y:S02]  /*0710*/  PRMT R27, R150, 0x7632, R27 ;  /* 0x00007632961b7816 */ /* 0x000fe4000000001b */
[----:B------:R-:W-:Y:S02]  /*0720*/  CS2R R132, SRZ ;  /* 0x0000000000847805 */ /* 0x000fe4000001ff00 */
[----:B------:R-:W-:Y:S01]  /*0730*/  PRMT R23, R149, 0x7632, R23 ;  /* 0x0000763295177816 */ /* 0x000fe20000000017 */
[----:B------:R2:W-:Y:S01]  /*0740*/  STL.S16 [R1+0xc], R28 ;  /* 0x00000c1c01007387 */ /* 0x0005e20000100600 */
[----:B------:R-:W-:Y:S02]  /*0750*/  PRMT R21, R148, 0x7632, R21 ;  /* 0x0000763294157816 */ /* 0x000fe40000000015 */
[----:B------:R-:W-:-:S02]  /*0760*/  CS2R R134, SRZ ;  /* 0x0000000000867805 */ /* 0x000fc4000001ff00 */
[----:B0-----:R-:W-:Y:S01]  /*0770*/  PRMT R17, R26, 0x7632, R17 ;  /* 0x000076321a117816 */ /* 0x001fe20000000011 */
[----:B------:R2:W-:Y:S01]  /*0780*/  STL.S16 [R1+0x8], R27 ;  /* 0x0000081b01007387 */ /* 0x0005e20000100600 */
[----:B------:R-:W-:Y:S02]  /*0790*/  PRMT R16, R25, 0x7632, R16 ;  /* 0x0000763219107816 */ /* 0x000fe40000000010 */
[----:B------:R-:W-:Y:S02]  /*07a0*/  CS2R R128, SRZ ;  /* 0x0000000000807805 */ /* 0x000fe4000001ff00 */
[----:B------:R-:W-:Y:S01]  /*07b0*/  PRMT R15, R24, 0x7632, R15 ;  /* 0x00007632180f7816 */ /* 0x000fe2000000000f */
[----:B------:R2:W-:Y:S01]  /*07c0*/  STL.S16 [R1+0x4], R23 ;  /* 0x0000041701007387 */ /* 0x0005e20000100600 */
[----:B------:R-:W-:Y:S02]  /*07d0*/  PRMT R14, R22, 0x7632, R14 ;  /* 0x00007632160e7816 */ /* 0x000fe4000000000e */
[----:B------:R-:W-:-:S02]  /*07e0*/  CS2R R130, SRZ ;  /* 0x0000000000827805 */ /* 0x000fc4000001ff00 */
[----:B------:R-:W-:Y:S01]  /*07f0*/  PRMT R13, R20, 0x7632, R13 ;  /* 0x00007632140d7816 */ /* 0x000fe2000000000d */
[----:B------:R2:W-:Y:S01]  /*0800*/  STL.S16 [R1], R21 ;  /* 0x0000001501007387 */ /* 0x0005e20000100600 */
[----:B------:R-:W-:Y:S01]  /*0810*/  PRMT R12, R19, 0x7632, R12 ;  /* 0x00007632130c7816 */ /* 0x000fe2000000000c */
[----:B-1----:R-:W-:Y:S01]  /*0820*/  UISETP.NE.U32.AND UP0, UPT, UR4, URZ, UPT ;  /* 0x000000ff0400728c */ /* 0x002fe2000bf05070 */
        /* <DEDUP_REMOVED lines=44> */
[----:B------:R-:W-:Y:S01]  /*0af0*/  CS2R R106, SRZ ;  /* 0x00000000006a7805 */ /* 0x000fe2000001ff00 */
[----:B------:R2:W-:Y:S01]  /*0b00*/  STL.S16 [R1+0x44], R5 ;  /* 0x0000440501007387 */ /* 0x0005e20000100600 */
[----:B------:R-:W-:-:S02]  /*0b10*/  CS2R R100, SRZ ;  /* 0x0000000000647805 */ /* 0x000fc4000001ff00 */
[----:B------:R-:W-:Y:S02]  /*0b20*/  CS2R R102, SRZ ;  /* 0x0000000000667805 */ /* 0x000fe4000001ff00 */
[----:B------:R-:W-:Y:S01]  /*0b30*/  CS2R R96, SRZ ;  /* 0x0000000000607805 */ /* 0x000fe2000001ff00 */
[----:B------:R2:W-:Y:S01]  /*0b40*/  STL.S16 [R1+0x40], R4 ;  /* 0x0000400401007387 */ /* 0x0005e20000100600 */
[----:B------:R-:W-:Y:S02]  /*0b50*/  CS2R R98, SRZ ;  /* 0x0000000000627805 */ /* 0x000fe4000001ff00 */
        /* <DEDUP_REMOVED lines=31> */
[----:B------:R-:W-:Y:S01]  /*0d50*/  UPLOP3.LUT UP2, UPT, UPT, UPT, UPT, 0x40, 0x4 ;  /* 0x000000000004789c */ /* 0x000fe20003f4e870 */
[----:B------:R-:W0:Y:S01]  /*0d60*/  LDCU UR6, c[0x0][0x388] ;  /* 0x00007100ff0677ac */ /* 0x000e220008000800 */
[----:B------:R-:W-:Y:S01]  /*0d70*/  UISETP.NE.AND.EX UP0, UPT, UR5, URZ, UPT, UP0 ;  /* 0x000000ff0500728c */ /* 0x000fe2000bf05300 */
[----:B------:R-:W1:Y:S01]  /*0d80*/  LDCU.U8 UR18, c[0x0][0x410] ;  /* 0x00008200ff1277ac */ /* 0x000e620008000000 */
[----:B------:R-:W3:Y:S01]  /*0d90*/  LDCU UR19, c[0x0][0x400] ;  /* 0x00008000ff1377ac */ /* 0x000ee20008000800 */
[----:B------:R-:W4:Y:S01]  /*0da0*/  LDCU.64 UR20, c[0x0][0x438] ;  /* 0x00008700ff1477ac */ /* 0x000f220008000a00 */
[----:B------:R-:W0:Y:S01]  /*0db0*/  LDCU.64 UR8, c[0x0][0x478] ;  /* 0x00008f00ff0877ac */ /* 0x000e220008000a00 */
[----:B------:R-:W0:Y:S01]  /*0dc0*/  LDCU.128 UR12, c[0x0][0x3c0] ;  /* 0x00007800ff0c77ac */ /* 0x000e220008000c00 */
[----:B--2---:R-:W0:Y:S05]  /*0dd0*/  LDCU.64 UR22, c[0x0][0x380] ;  /* 0x00007000ff1677ac */ /* 0x004e2a0008000a00 */
.L_x_4771:
[----:B------:R-:W2:Y:S01]  /*0de0*/  @UP0 LDCU.64 UR4, c[0x0][0x3e0] ;  /* 0x00007c00ff0407ac */ /* 0x000ea20008000a00 */
[----:B-----5:R-:W5:Y:S01]  /*0df0*/  LDL R180, [R1+0x10] ;  /* 0x0000100001b47983 */ /* 0x020f620000100800 */
[----:B------:R-:W-:Y:S01]  /*0e00*/  PLOP3.LUT P0, PT, PT, PT, UP0, 0x80, 0x8 ;  /* 0x000000000008781c */ /* 0x000fe20003f0f008 */
[----:B0-----:R-:W-:-:S06]  /*0e10*/  UIMAD.WIDE UR16, UR7, 0x4, UR12 ;  /* 0x00000004071078a5 */ /* 0x001fcc000f8e020c */
[----:B------:R-:W-:Y:S02]  /*0e20*/  MOV R176, UR16 ;  /* 0x0000001000b07c02 */ /* 0x000fe40008000f00 */
[----:B------:R-:W-:-:S05]  /*0e30*/  MOV R177, UR17 ;  /* 0x0000001100b17c02 */ /* 0x000fca0008000f00 */
[----:B------:R0:W3:Y:S01]  /*0e40*/  LDG.E R2, desc[UR10][R176.64] ;  /* 0x0000000ab0027981 */ /* 0x0000e2000c1e1900 */
        /* <DEDUP_REMOVED lines=10> */
[----:B-1----:R-:W-:-:S03]  /*0ef0*/  ISETP.NE.AND P5, PT, RZ, UR18, PT ;  /* 0x00000012ff007c0c */ /* 0x002fc6000bfa5270 */
[----:B------:R-:W-:-:S04]  /*0f00*/  USHF.R.S32.HI UR5, URZ, 0x1f, UR4 ;  /* 0x0000001fff057899 */ /* 0x000fc80008011404 */
[----:B------:R-:W-:Y:S01]  /*0f10*/  ULEA.HI UR5, UR5, UR4, URZ, 0x3 ;  /* 0x0000000405057291 */ /* 0x000fe2000f8f18ff */
[----:B------:R-:W-:Y:S01]  /*0f20*/  BSSY.RECONVERGENT B0, `(.L_x_4737) ;  /* 0x0000072000007945 */ /* 0x000fe20003800200 */
[----:B------:R-:W-:Y:S01]  /*0f30*/  UMOV UR16, 0x3f800000 ;  /* 0x3f80000000107882 */ /* 0x000fe20000000000 */
[----:B------:R-:W-:Y:S02]  /*0f40*/  CS2R R220, SRZ ;  /* 0x0000000000dc7805 */ /* 0x000fe4000001ff00 */
[C---:B-----5:R-:W-:Y:S02]  /*0f50*/  ISETP.GE.U32.AND P4, PT, R180.reuse, 0x100, PT ;  /* 0x00000100b400780c */ /* 0x060fe40003f86070 */
[----:B------:R-:W-:Y:S02]  /*0f60*/  ISETP.GE.U32.AND P3, PT, R180, 0x200, PT ;  /* 0x00000200b400780c */ /* 0x000fe40003f66070 */
[----:B---3--:R-:W-:-:S04]  /*0f70*/  FSEL R2, R2, RZ, !P5 ;  /* 0x000000ff02027208 */ /* 0x008fc80006800000 */
[----:B------:R-:W-:Y:S02]  /*0f80*/  R2UR UR25, R2 ;  /* 0x00000000021972ca */ /* 0x000fe400000e0000 */
[----:B------:R-:W-:Y:S02]  /*0f90*/  MOV R2, UR5 ;  /* 0x0000000500027c02 */ /* 0x000fe40008000f00 */
[----:B--2---:R-:W-:Y:S02]  /*0fa0*/  @P0 R2UR UR17, R178 ;  /* 0x00000000b21102ca */ /* 0x004fe400000e0000 */
[----:B0-----:R-:W-:Y:S02]  /*0fb0*/  LEA.HI.SX32 R2, R2, R179, 0x1d ;  /* 0x000000b302027211 */ /* 0x001fe400078feaff */
[C---:B------:R-:W-:Y:S02]  /*0fc0*/  ISETP.GE.U32.AND P2, PT, R180.reuse, 0x300, PT ;  /* 0x00000300b400780c */ /* 0x040fe40003f46070 */
[----:B------:R-:W-:-:S02]  /*0fd0*/  ISETP.GE.U32.AND P1, PT, R180, 0x400, PT ;  /* 0x00000400b400780c */ /* 0x000fc40003f26070 */
[----:B------:R-:W-:-:S05]  /*0fe0*/  MOV R222, R2 ;  /* 0x0000000200de7202 */ /* 0x000fca0000000f00 */
[----:B------:R-:W-:Y:S01]  /*0ff0*/  @UP0 USHF.L.U32 UR16, UR17, 0x10, URZ ;  /* 0x0000001011100899 */ /* 0x000fe200080006ff */
[----:B----4-:R-:W-:Y:S01]  /*1000*/  R2UR UR24, R176 ;  /* 0x00000000b01872ca */ /* 0x010fe200000e0000 */
[----:B------:R-:W-:-:S14]  /*1010*/  @!P4 BRA `(.L_x_4738) ;  /* 0x000000040088c947 */ /* 0x000fdc0003800000 */
[----:B------:R-:W0:Y:S01]  /*1020*/  LDC.64 R20, c[0x0][0x3a8] ;  /* 0x0000ea00ff147b82 */ /* 0x000e220000000a00 */
[----:B------:R-:W2:Y:S04]  /*1030*/  LDL R9, [R1+0x30] ;  /* 0x0000300001097983 */ /* 0x000ea80000100800 */
[----:B------:R-:W3:Y:S03]  /*1040*/  LDL R223, [R1+0x34] ;  /* 0x0000340001df7983 */ /* 0x000ee60000100800 */
[----:B------:R-:W1:Y:S01]  /*1050*/  LDC.64 R176, c[0x0][0x428] ;  /* 0x00010a00ffb07b82 */ /* 0x000e620000000a00 */
[----:B------:R-:W4:Y:S04]  /*1060*/  LDL R12, [R1+0x38] ;  /* 0x00003800010c7983 */ /* 0x000f280000100800 */
[----:B------:R-:W4:Y:S04]  /*1070*/  LDL R222, [R1+0x3c] ;  /* 0x00003c0001de7983 */ /* 0x000f280000100800 */
[----:B------:R-:W4:Y:S04]  /*1080*/  LDL R207, [R1+0x64] ;  /* 0x0000640001cf7983 */ /* 0x000f280000100800 */
[----:B------:R-:W4:Y:S01]  /*1090*/  LDL R22, [R1+0x68] ;  /* 0x0000680001167983 */ /* 0x000f220000100800 */
[----:B0-----:R-:W-:-:S03]  /*10a0*/  IMAD.WIDE.U32 R20, R2, 0x20, R20 ;  /* 0x0000002002147825 */ /* 0x001fc600078e0014 */
[----:B------:R-:W4:Y:S04]  /*10b0*/  LDL R198, [R1+0x6c] ;  /* 0x00006c0001c67983 */ /* 0x000f280000100800 */
[----:B------:R-:W2:Y:S01]  /*10c0*/  LDG.E.128 R180, desc[UR10][R20.64+0x10] ;  /* 0x0000100a14b47981 */ /* 0x000ea2000c1e1d00 */
[----:B-1----:R-:W-:-:S03]  /*10d0*/  IMAD.WIDE.U32 R176, R2, 0x10, R176 ;  /* 0x0000001002b07825 */ /* 0x002fc600078e00b0 */
[----:B------:R0:W3:Y:S04]  /*10e0*/  LDG.E.128 R188, desc[UR10][R20.64] ;  /* 0x0000000a14bc7981 */ /* 0x0000e8000c1e1d00 */
[----:B------:R-:W4:Y:S01]  /*10f0*/  LDG.E.128 R176, desc[UR10][R176.64] ;  /* 0x0000000ab0b07981 */ /* 0x000f22000c1e1d00 */
[----:B------:R-:W-:-:S04]  /*1100*/  ISETP.NE.U32.AND P0, PT, RZ, UR20, PT ;  /* 0x00000014ff007c0c */ /* 0x000fc8000bf05070 */
[----:B------:R-:W-:-:S13]  /*1110*/  ISETP.NE.AND.EX P0, PT, RZ, UR21, PT, P0 ;  /* 0x00000015ff007c0c */ /* 0x000fda000bf05300 */
[----:B0-----:R-:W0:Y:S01]  /*1120*/  @P0 LDC.64 R20, c[0x0][0x438] ;  /* 0x00010e00ff140b82 */ /* 0x001e220000000a00 */
[----:B--2---:R-:W-:-:S04]  /*1130*/  FADD.FTZ R180, R180, -UR25 ;  /* 0x80000019b4b47e21 */ /* 0x004fc80008010000 */
[----:B------:R-:W-:Y:S02]  /*1140*/  FMUL.FTZ R192, R180, UR24 ;  /* 0x00000018b4c07c20 */ /* 0x000fe40008410000 */
[----:B------:R-:W2:Y:S01]  /*1150*/  LDL R180, [R1+0x70] ;  /* 0x0000700001b47983 */ /* 0x000ea20000100800 */
[----:B---3--:R-:W-:Y:S01]  /*1160*/  FADD.FTZ R0, R188, -UR25 ;  /* 0x80000019bc007e21 */ /* 0x008fe20008010000 */
[----:B------:R-:W-:Y:S02]  /*1170*/  SHF.L.U32 R9, R9, 0x10, RZ ;  /* 0x0000001009097819 */ /* 0x000fe400000006ff */
[----:B----4-:R-:W-:Y:S01]  /*1180*/  SHF.L.U32 R209, R176, 0x10, RZ ;  /* 0x00000010b0d17819 */ /* 0x010fe200000006ff */
[----:B------:R-:W-:Y:S01]  /*1190*/  FMUL.FTZ R0, R0, UR24 ;  /* 0x0000001800007c20 */ /* 0x000fe20008410000 */
[----:B------:R-:W-:Y:S01]  /*11a0*/  FADD.FTZ R190, R190, -UR25 ;  /* 0x80000019bebe7e21 */ /* 0x000fe20008010000 */
[----:B------:R-:W-:Y:S02]  /*11b0*/  SHF.L.U32 R229, R177, 0x10, RZ ;  /* 0x00000010b1e57819 */ /* 0x000fe400000006ff */
[----:B------:R-:W-:Y:S01]  /*11c0*/  FADD.FTZ R100, R100, R209 ;  /* 0x000000d164647221 */ /* 0x000fe20000010000 */
[-C--:B------:R-:W-:Y:S01]  /*11d0*/  FFMA.FTZ R132, R0, R209.reuse, R132 ;  /* 0x000000d100847223 */ /* 0x080fe20000010084 */
[----:B------:R-:W-:Y:S01]  /*11e0*/  FMUL.FTZ R209, R9, R209 ;  /* 0x000000d109d17220 */ /* 0x000fe20000410000 */
[----:B------:R-:W-:Y:S01]  /*11f0*/  FMUL.FTZ R195, R190, UR24 ;  /* 0x00000018bec37c20 */ /* 0x000fe20008410000 */
[----:B------:R-:W-:Y:S01]  /*1200*/  SHF.L.U32 R9, R223, 0x10, RZ ;  /* 0x00000010df097819 */ /* 0x000fe200000006ff */
[----:B0-----:R-:W-:-:S04]  /*1210*/  @P0 IMAD.WIDE.U32 R20, R2, 0x20, R20 ;  /* 0x0000002002140825 */ /* 0x001fc800078e0014 */
[----:B------:R-:W-:Y:S01]  /*1220*/  FADD.FTZ R102, R102, R229 ;  /* 0x000000e566667221 */ /* 0x000fe20000010000 */
[-C--:B------:R-:W-:Y:S01]  /*1230*/  FFMA.FTZ R134, R195, R229.reuse, R134 ;  /* 0x000000e5c3867223 */ /* 0x080fe20000010086 */
[----:B------:R-:W-:Y:S01]  /*1240*/  SHF.L.U32 R226, R178, 0x10, RZ ;  /* 0x00000010b2e27819 */ /* 0x000fe200000006ff */
[----:B------:R-:W-:Y:S01]  /*1250*/  FMUL.FTZ R229, R9, R229 ;  /* 0x000000e509e57220 */ /* 0x000fe20000410000 */
[----:B------:R-:W-:Y:S01]  /*1260*/  SHF.L.U32 R12, R12, 0x10, RZ ;  /* 0x000000100c0c7819 */ /* 0x000fe200000006ff */
[----:B------:R-:W-:Y:S01]  /*1270*/  FADD.FTZ R9, R182, -UR25 ;  /* 0x80000019b6097e21 */ /* 0x000fe20008010000 */
[----:B------:R-:W5:Y:S01]  /*1280*/  @P0 LDG.E.128 R36, desc[UR10][R20.64] ;  /* 0x0000000a14240981 */ /* 0x000f62000c1e1d00 */
[----:B------:R-:W-:Y:S01]  /*1290*/  SHF.L.U32 R223, R179, 0x10, RZ ;  /* 0x00000010b3df7819 */ /* 0x000fe200000006ff */
[----:B------:R-:W-:Y:S01]  /*12a0*/  FADD.FTZ R96, R96, R226 ;  /* 0x000000e260607221 */ /* 0x000fe20000010000 */
[-C--:B------:R-:W-:Y:S01]  /*12b0*/  FFMA.FTZ R128, R192, R226.reuse, R128 ;  /* 0x000000e2c0807223 */ /* 0x080fe20000010080 */
[----:B------:R0:W5:Y:S01]  /*12c0*/  @P0 LDG.E.128 R32, desc[UR10][R20.64+0x10] ;  /* 0x0000100a14200981 */ /* 0x000162000c1e1d00 */
[----:B------:R-:W-:Y:S01]  /*12d0*/  FMUL.FTZ R9, R9, UR24 ;  /* 0x0000001809097c20 */ /* 0x000fe20008410000 */
[----:B------:R-:W-:Y:S01]  /*12e0*/  FMUL.FTZ R226, R12, R226 ;  /* 0x000000e20ce27220 */ /* 0x000fe20000410000 */
[----:B------:R-:W-:Y:S01]  /*12f0*/  PRMT R224, R176, 0x7632, R224 ;  /* 0x00007632b0e07816 */ /* 0x000fe200000000e0 */
[----:B------:R-:W-:Y:S01]  /*1300*/  FADD.FTZ R12, R189, -UR25 ;  /* 0x80000019bd0c7e21 */ /* 0x000fe20008010000 */
[----:B------:R-:W-:Y:S01]  /*1310*/  FADD.FTZ R98, R98, R223 ;  /* 0x000000df62627221 */ /* 0x000fe20000010000 */
[----:B------:R-:W-:Y:S01]  /*1320*/  FFMA.FTZ R130, R9, R223, R130 ;  /* 0x000000df09827223 */ /* 0x000fe20000010082 */
[----:B0-----:R-:W-:Y:S01]  /*1330*/  SHF.L.U32 R20, R222, 0x10, RZ ;  /* 0x00000010de147819 */ /* 0x001fe200000006ff */
[----:B------:R-:W-:Y:S01]  /*1340*/  FMUL.FTZ R12, R12, UR24 ;  /* 0x000000180c0c7c20 */ /* 0x000fe20008410000 */
[----:B------:R-:W-:-:S03]  /*1350*/  SHF.L.U32 R224, R224, 0x10, RZ ;  /* 0x00000010e0e07819 */ /* 0x000fc600000006ff */
[----:B------:R-:W-:Y:S01]  /*1360*/  FMUL.FTZ R223, R20, R223 ;  /* 0x000000df14df7220 */ /* 0x000fe20000410000 */
[----:B------:R-:W-:Y:S01]  /*1370*/  SHF.L.U32 R20, R207, 0x10, RZ ;  /* 0x00000010cf147819 */ /* 0x000fe200000006ff */
[-C--:B------:R-:W-:Y:S01]  /*1380*/  FFMA.FTZ R133, R12, R224.reuse, R133 ;  /* 0x000000e00c857223 */ /* 0x080fe20000010085 */
[----:B------:R-:W-:Y:S01]  /*1390*/  FADD.FTZ R101, R101, R224 ;  /* 0x000000e065657221 */ /* 0x000fe20000010000 */
[----:B------:R-:W-:Y:S02]  /*13a0*/  PRMT R208, R177, 0x7632, R208 ;  /* 0x00007632b1d07816 */ /* 0x000fe400000000d0 */
[----:B------:R-:W-:Y:S01]  /*13b0*/  FMUL.FTZ R224, R20, R224 ;  /* 0x000000e014e07220 */ /* 0x000fe20000410000 */
[----:B------:R-:W-:Y:S01]  /*13c0*/  FADD.FTZ R20, R191, -UR25 ;  /* 0x80000019bf147e21 */ /* 0x000fe20008010000 */
[----:B------:R-:W-:Y:S01]  /*13d0*/  SHF.L.U32 R21, R22, 0x10, RZ ;  /* 0x0000001016157819 */ /* 0x000fe200000006ff */
[----:B------:R-:W-:Y:S01]  /*13e0*/  FADD.FTZ R176, RZ, R209 ;  /* 0x000000d1ffb07221 */ /* 0x000fe20000010000 */
[----:B------:R-:W-:Y:S01]  /*13f0*/  SHF.L.U32 R208, R208, 0x10, RZ ;  /* 0x00000010d0d07819 */ /* 0x000fe200000006ff */
[----:B------:R-:W-:Y:S01]  /*1400*/  FFMA.FTZ R22, R0, R209, RZ ;  /* 0x000000d100167223 */ /* 0x000fe200000100ff */
[----:B------:R-:W-:Y:S01]  /*1410*/  FMUL.FTZ R20, R20, UR24 ;  /* 0x0000001814147c20 */ /* 0x000fe20008410000 */
[----:B------:R-:W-:Y:S01]  /*1420*/  PRMT R178, R178, 0x7632, R178 ;  /* 0x00007632b2b27816 */ /* 0x000fe200000000b2 */
[----:B------:R-:W-:Y:S01]  /*1430*/  FADD.FTZ R181, R181, -UR25 ;  /* 0x80000019b5b57e21 */ /* 0x000fe20008010000 */
[----:B------:R-:W-:Y:S01]  /*1440*/  FADD.FTZ R176, R176, R224 ;  /* 0x000000e0b0b07221 */ /* 0x000fe20000010000 */
[----:B------:R-:W-:Y:S01]  /*1450*/  FFMA.FTZ R22, R12, R224, R22 ;  /* 0x000000e00c167223 */ /* 0x000fe20000010016 */
[-C--:B------:R-:W-:Y:S01]  /*1460*/  FFMA.FTZ R135, R20, R208.reuse, R135 ;  /* 0x000000d014877223 */ /* 0x080fe20000010087 */
[----:B------:R-:W-:Y:S01]  /*1470*/  FADD.FTZ R103, R103, R208 ;  /* 0x000000d067677221 */ /* 0x000fe20000010000 */
[----:B------:R-:W-:Y:S01]  /*1480*/  FMUL.FTZ R208, R21, R208 ;  /* 0x000000d015d07220 */ /* 0x000fe20000410000 */
        /* <DEDUP_REMOVED lines=11> */
[----:B------:R-:W-:Y:S01]  /*1540*/  PRMT R179, R179, 0x7632, R179 ;  /* 0x00007632b3b37816 */ /* 0x000fe200000000b3 */
[----:B------:R-:W-:Y:S01]  /*1550*/  FMUL.FTZ R22, R177, UR24 ;  /* 0x00000018b1167c20 */ /* 0x000fe20008410000 */
[----:B------:R-:W-:Y:S01]  /*1560*/  FADD.FTZ R176, R176, R226 ;  /* 0x000000e2b0b07221 */ /* 0x000fe20000010000 */
[----:B------:R-:W-:Y:S01]  /*1570*/  FFMA.FTZ R177, R192, R226, R178 ;  /* 0x000000e2c0b17223 */ /* 0x000fe200000100b2 */
[----:B------:R-:W-:-:S02]  /*1580*/  SHF.L.U32 R179, R179, 0x10, RZ ;  /* 0x00000010b3b37819 */ /* 0x000fc400000006ff */
[----:B------:R-:W-:Y:S01]  /*1590*/  FADD.FTZ R176, R176, R207 ;  /* 0x000000cfb0b07221 */ /* 0x000fe20000010000 */
[----:B------:R-:W-:-:S03]  /*15a0*/  FFMA.FTZ R177, R21, R207, R177 ;  /* 0x000000cf15b17223 */ /* 0x000fc600000100b1 */
[----:B------:R-:W-:Y:S01]  /*15b0*/  FADD.FTZ R176, R176, R223 ;  /* 0x000000dfb0b07221 */ /* 0x000fe20000010000 */
[----:B------:R-:W-:Y:S01]  /*15c0*/  FFMA.FTZ R177, R9, R223, R177 ;  /* 0x000000df09b17223 */ /* 0x000fe200000100b1 */
[----:B------:R-:W-:Y:S01]  /*15d0*/  FADD.FTZ R99, R99, R179 ;  /* 0x000000b363637221 */ /* 0x000fe20000010000 */
[----:B------:R-:W-:Y:S01]  /*15e0*/  FFMA.FTZ R131, R22, R179, R131 ;  /* 0x000000b316837223 */ /* 0x000fe20000010083 */
[----:B------:R-:W-:Y:S02]  /*15f0*/  IADD3 R222, PT, PT, R2, 0x100, RZ ;  /* 0x0000010002de7810 */ /* 0x000fe40007ffe0ff */
[----:B--2---:R-:W-:-:S05]  /*1600*/  SHF.L.U32 R178, R180, 0x10, RZ ;  /* 0x00000010b4b27819 */ /* 0x004fca00000006ff */
[----:B------:R-:W-:-:S04]  /*1610*/  FMUL.FTZ R198, R178, R179 ;  /* 0x000000b3b2c67220 */ /* 0x000fc80000410000 */
[----:B------:R-:W-:Y:S01]  /*1620*/  FADD.FTZ R220, R176, R198 ;  /* 0x000000c6b0dc7221 */ /* 0x000fe20000010000 */
[----:B------:R-:W-:-:S07]  /*1630*/  FFMA.FTZ R221, R22, R198, R177 ;  /* 0x000000c616dd7223 */ /* 0x000fce00000100b1 */
.L_x_4738:
[----:B------:R-:W-:Y:S05]  /*1640*/  BSYNC.RECONVERGENT B0 ;  /* 0x0000000000007941 */ /* 0x000fea0003800200 */
.L_x_4737:
[----:B------:R-:W-:Y:S04]  /*1650*/  BSSY.RECONVERGENT B0, `(.L_x_4739) ;  /* 0x0000064000007945 */ /* 0x000fe80003800200 */
[----:B------:R-:W-:Y:S05]  /*1660*/  @!P3 BRA `(.L_x_4740) ;  /* 0x000000040088b947 */ /* 0x000fea0003800000 */
        /* <DEDUP_REMOVED lines=10> */
[----:B------:R-:W4:Y:S01]  /*1710*/  LDG.E.128 R184, desc[UR10][R180.64] ;  /* 0x0000000ab4b87981 */ /* 0x000f22000c1e1d00 */
[----:B-1----:R-:W-:-:S06]  /*1720*/  IMAD.WIDE.U32 R176, R222, 0x10, R176 ;  /* 0x00000010deb07825 */ /* 0x002fcc00078e00b0 */
[----:B------:R-:W4:Y:S04]  /*1730*/  LDG.E.128 R176, desc[UR10][R176.64] ;  /* 0x0000000ab0b07981 */ /* 0x000f28000c1e1d00 */
[----:B------:R-:W4:Y:S01]  /*1740*/  LDG.E.128 R180, desc[UR10][R180.64+0x10] ;  /* 0x0000100ab4b47981 */ /* 0x000f22000c1e1d00 */
[----:B------:R-:W-:-:S04]  /*1750*/  ISETP.NE.U32.AND P0, PT, RZ, UR20, PT ;  /* 0x00000014ff007c0c */ /* 0x000fc8000bf05070 */
[----:B------:R-:W-:-:S13]  /*1760*/  ISETP.NE.AND.EX P0, PT, RZ, UR21, PT, P0 ;  /* 0x00000015ff007c0c */ /* 0x000fda000bf05300 */
[----:B------:R-:W0:Y:S02]  /*1770*/  @P0 LDC.64 R188, c[0x0][0x438] ;  /* 0x00010e00ffbc0b82 */ /* 0x000e240000000a00 */
[----:B0-----:R-:W-:-:S05]  /*1780*/  @P0 IMAD.WIDE.U32 R188, R222, 0x20, R188 ;  /* 0x00000020debc0825 */ /* 0x001fca00078e00bc */
[----:B------:R0:W5:Y:S04]  /*1790*/  @P0 LDG.E.128 R28, desc[UR10][R188.64] ;  /* 0x0000000abc1c0981 */ /* 0x000168000c1e1d00 */
[----:B------:R0:W5:Y:S01]  /*17a0*/  @P0 LDG.E.128 R24, desc[UR10][R188.64+0x10] ;  /* 0x0000100abc180981 */ /* 0x000162000c1e1d00 */
[----:B--2---:R-:W-:Y:S02]  /*17b0*/  SHF.L.U32 R5, R11, 0x10, RZ ;  /* 0x000000100b057819 */ /* 0x004fe400000006ff */
[----:B---3--:R-:W-:Y:S01]  /*17c0*/  SHF.L.U32 R8, R216, 0x10, RZ ;  /* 0x00000010d8087819 */ /* 0x008fe200000006ff */
[----:B----4-:R-:W-:-:S04]  /*17d0*/  FADD.FTZ R184, R184, -UR25 ;  /* 0x80000019b8b87e21 */ /* 0x010fc80008010000 */
[----:B------:R-:W-:Y:S01]  /*17e0*/  FMUL.FTZ R201, R184, UR24 ;  /* 0x00000018b8c97c20 */ /* 0x000fe20008410000 */
[----:B------:R-:W-:-:S05]  /*17f0*/  SHF.L.U32 R232, R176, 0x10, RZ ;  /* 0x00000010b0e87819 */ /* 0x000fca00000006ff */
[----:B------:R-:W-:Y:S01]  /*1800*/  FADD.FTZ R92, R92, R232 ;  /* 0x000000e85c5c7221 */ /* 0x000fe20000010000 */
[-C--:B------:R-:W-:Y:S01]  /*1810*/  FFMA.FTZ R124, R201, R232.reuse, R124 ;  /* 0x000000e8c97c7223 */ /* 0x080fe2000001007c */
[----:B------:R-:W-:Y:S01]  /*1820*/  FMUL.FTZ R232, R5, R232 ;  /* 0x000000e805e87220 */ /* 0x000fe20000410000 */
[----:B------:R-:W-:-:S05]  /*1830*/  SHF.L.U32 R5, R177, 0x10, RZ ;  /* 0x00000010b1057819 */ /* 0x000fca00000006ff */
[----:B------:R-:W-:Y:S01]  /*1840*/  FMUL.FTZ R228, R8, R5 ;  /* 0x0000000508e47220 */ /* 0x000fe20000410000 */
[----:B------:R-:W-:Y:S02]  /*1850*/  FADD.FTZ R8, R182, -UR25 ;  /* 0x80000019b6087e21 */ /* 0x000fe40008010000 */
[----:B------:R-:W2:Y:S01]  /*1860*/  LDL R182, [R1+0x60] ;  /* 0x0000600001b67983 */ /* 0x000ea20000100800 */
[----:B------:R-:W-:Y:S01]  /*1870*/  FADD.FTZ R186, R186, -UR25 ;  /* 0x80000019baba7e21 */ /* 0x000fe20008010000 */
[----:B------:R-:W-:-:S03]  /*1880*/  FADD.FTZ R11, R180, -UR25 ;  /* 0x80000019b40b7e21 */ /* 0x000fc60008010000 */
[----:B------:R-:W-:Y:S01]  /*1890*/  FMUL.FTZ R186, R186, UR24 ;  /* 0x00000018baba7c20 */ /* 0x000fe20008410000 */
[----:B------:R-:W-:Y:S01]  /*18a0*/  FADD.FTZ R94, R94, R5 ;  /* 0x000000055e5e7221 */ /* 0x000fe20000010000 */
[----:B------:R-:W-:Y:S02]  /*18b0*/  SHF.L.U32 R14, R14, 0x10, RZ ;  /* 0x000000100e0e7819 */ /* 0x000fe400000006ff */
[----:B------:R-:W-:Y:S01]  /*18c0*/  FFMA.FTZ R126, R186, R5, R126 ;  /* 0x00000005ba7e7223 */ /* 0x000fe2000001007e */
[----:B------:R-:W-:Y:S01]  /*18d0*/  FMUL.FTZ R5, R11, UR24 ;  /* 0x000000180b057c20 */ /* 0x000fe20008410000 */
[----:B------:R-:W-:Y:S01]  /*18e0*/  SHF.L.U32 R11, R178, 0x10, RZ ;  /* 0x00000010b20b7819 */ /* 0x000fe200000006ff */
[----:B------:R-:W-:Y:S01]  /*18f0*/  FMUL.FTZ R8, R8, UR24 ;  /* 0x0000001808087c20 */ /* 0x000fe20008410000 */
[----:B------:R-:W-:-:S03]  /*1900*/  SHF.L.U32 R23, R23, 0x10, RZ ;  /* 0x0000001017177819 */ /* 0x000fc600000006ff */
[-C--:B------:R-:W-:Y:S01]  /*1910*/  FMUL.FTZ R219, R14, R11.reuse ;  /* 0x0000000b0edb7220 */ /* 0x080fe20000410000 */
[----:B------:R-:W-:Y:S01]  /*1920*/  SHF.L.U32 R14, R179, 0x10, RZ ;  /* 0x00000010b30e7819 */ /* 0x000fe200000006ff */
[----:B------:R-:W-:Y:S01]  /*1930*/  FADD.FTZ R88, R88, R11 ;  /* 0x0000000b58587221 */ /* 0x000fe20000010000 */
[----:B------:R-:W-:Y:S01]  /*1940*/  FFMA.FTZ R120, R5, R11, R120 ;  /* 0x0000000b05787223 */ /* 0x000fe20000010078 */
[----:B------:R-:W-:Y:S01]  /*1950*/  PRMT R176, R176, 0x7632, R176 ;  /* 0x00007632b0b07816 */ /* 0x000fe200000000b0 */
[----:B------:R-:W-:Y:S01]  /*1960*/  FADD.FTZ R11, R185, -UR25 ;  /* 0x80000019b90b7e21 */ /* 0x000fe20008010000 */
[----:B------:R-:W-:Y:S01]  /*1970*/  FADD.FTZ R90, R90, R14 ;  /* 0x0000000e5a5a7221 */ /* 0x000fe20000010000 */
[-C--:B------:R-:W-:Y:S01]  /*1980*/  FFMA.FTZ R122, R8, R14.reuse, R122 ;  /* 0x0000000e087a7223 */ /* 0x080fe2000001007a */
[----:B------:R-:W-:Y:S01]  /*1990*/  FMUL.FTZ R215, R23, R14 ;  /* 0x0000000e17d77220 */ /* 0x000fe20000410000 */
[----:B------:R-:W-:Y:S01]  /*19a0*/  SHF.L.U32 R14, R176, 0x10, RZ ;  /* 0x00000010b00e7819 */ /* 0x000fe200000006ff */
[----:B------:R-:W-:Y:S01]  /*19b0*/  FMUL.FTZ R11, R11, UR24 ;  /* 0x000000180b0b7c20 */ /* 0x000fe20008410000 */
[----:B------:R-:W-:-:S02]  /*19c0*/  SHF.L.U32 R23, R206, 0x10, RZ ;  /* 0x00000010ce177819 */ /* 0x000fc400000006ff */
[----:B------:R-:W-:Y:S01]  /*19d0*/  PRMT R176, R177, 0x7632, R176 ;  /* 0x00007632b1b07816 */ /* 0x000fe200000000b0 */
[-C--:B------:R-:W-:Y:S01]  /*19e0*/  FFMA.FTZ R125, R11, R14.reuse, R125 ;  /* 0x0000000e0b7d7223 */ /* 0x080fe2000001007d */
[----:B------:R-:W-:Y:S01]  /*19f0*/  FADD.FTZ R93, R93, R14 ;  /* 0x0000000e5d5d7221 */ /* 0x000fe20000010000 */
[----:B------:R-:W-:Y:S01]  /*1a00*/  FMUL.FTZ R216, R23, R14 ;  /* 0x0000000e17d87220 */ /* 0x000fe20000410000 */
[----:B------:R-:W-:Y:S01]  /*1a10*/  FADD.FTZ R14, R187, -UR25 ;  /* 0x80000019bb0e7e21 */ /* 0x000fe20008010000 */
[----:B------:R-:W-:Y:S02]  /*1a20*/  PRMT R23, R178, 0x7632, R23 ;  /* 0x00007632b2177816 */ /* 0x000fe40000000017 */
[----:B------:R-:W-:Y:S01]  /*1a30*/  SHF.L.U32 R176, R176, 0x10, RZ ;  /* 0x00000010b0b07819 */ /* 0x000fe200000006ff */
[----:B------:R-:W-:Y:S01]  /*1a40*/  FMUL.FTZ R14, R14, UR24 ;  /* 0x000000180e0e7c20 */ /* 0x000fe20008410000 */
[----:B------:R-:W-:Y:S01]  /*1a50*/  SHF.L.U32 R178, R191, 0x10, RZ ;  /* 0x00000010bfb27819 */ /* 0x000fe200000006ff */
[----:B------:R-:W-:-:S02]  /*1a60*/  FADD.FTZ R177, R181, -UR25 ;  /* 0x80000019b5b17e21 */ /* 0x000fc40008010000 */
[-C--:B------:R-:W-:Y:S01]  /*1a70*/  FFMA.FTZ R127, R14, R176.reuse, R127 ;  /* 0x000000b00e7f7223 */ /* 0x080fe2000001007f */
[----:B------:R-:W-:Y:S01]  /*1a80*/  FADD.FTZ R95, R95, R176 ;  /* 0x000000b05f5f7221 */ /* 0x000fe20000010000 */
[----:B------:R-:W-:Y:S01]  /*1a90*/  FMUL.FTZ R206, R178, R176 ;  /* 0x000000b0b2ce7220 */ /* 0x000fe20000410000 */
[----:B------:R-:W-:Y:S01]  /*1aa0*/  SHF.L.U32 R176, R23, 0x10, RZ ;  /* 0x0000001017b07819 */ /* 0x000fe200000006ff */
[----:B------:R-:W-:Y:S01]  /*1ab0*/  FMUL.FTZ R23, R177, UR24 ;  /* 0x00000018b1177c20 */ /* 0x000fe20008410000 */
[----:B------:R-:W-:Y:S01]  /*1ac0*/  FADD.FTZ R177, R220, R232 ;  /* 0x000000e8dcb17221 */ /* 0x000fe20000010000 */
[----:B------:R-:W-:Y:S01]  /*1ad0*/  FFMA.FTZ R178, R201, R232, R221 ;  /* 0x000000e8c9b27223 */ /* 0x000fe200000100dd */
[----:B------:R-:W-:Y:S02]  /*1ae0*/  SHF.L.U32 R180, R190, 0x10, RZ ;  /* 0x00000010beb47819 */ /* 0x000fe400000006ff */
[----:B------:R-:W-:Y:S01]  /*1af0*/  FADD.FTZ R177, R177, R216 ;  /* 0x000000d8b1b17221 */ /* 0x000fe20000010000 */
[----:B------:R-:W-:Y:S01]  /*1b00*/  FFMA.FTZ R178, R11, R216, R178 ;  /* 0x000000d80bb27223 */ /* 0x000fe200000100b2 */
[----:B------:R-:W-:-:S02]  /*1b10*/  FADD.FTZ R89, R89, R176 ;  /* 0x000000b059597221 */ /* 0x000fc40000010000 */
[----:B------:R-:W-:Y:S01]  /*1b20*/  FADD.FTZ R177, R177, R228 ;  /* 0x000000e4b1b17221 */ /* 0x000fe20000010000 */
[----:B------:R-:W-:Y:S01]  /*1b30*/  FFMA.FTZ R178, R186, R228, R178 ;  /* 0x000000e4bab27223 */ /* 0x000fe200000100b2 */
        /* <DEDUP_REMOVED lines=20> */
[----:B0-----:R-:W-:-:S07]  /*1c80*/  FFMA.FTZ R221, R184, R185, R177 ;  /* 0x000000b9b8dd7223 */ /* 0x001fce00000100b1 */
.L_x_4740:
[----:B------:R-:W-:Y:S05]  /*1c90*/  BSYNC.RECONVERGENT B0 ;  /* 0x0000000000007941 */ /* 0x000fea0003800200 */
.L_x_4739:
[----:B------:R-:W-:Y:S04]  /*1ca0*/  BSSY.RECONVERGENT B0, `(.L_x_4741) ;  /* 0x0000060000007945 */ /* 0x000fe80003800200 */
[----:B------:R-:W-:Y:S05]  /*1cb0*/  @!P2 BRA `(.L_x_4742) ;  /* 0x000000040078a947 */ /* 0x000fea0003800000 */
[----:B------:R-:W0:Y:S01]  /*1cc0*/  LDC.64 R180, c[0x0][0x3a8] ;  /* 0x0000ea00ffb47b82 */ /* 0x000e220000000a00 */
[----:B------:R-:W2:Y:S04]  /*1cd0*/  LDL R214, [R1+0x44] ;  /* 0x0000440001d67983 */ /* 0x000ea80000100800 */
[----:B------:R-:W3:Y:S03]  /*1ce0*/  LDL R197, [R1+0x4c] ;  /* 0x00004c0001c57983 */ /* 0x000ee60000100800 */
[----:B------:R-:W1:Y:S01]  /*1cf0*/  LDC.64 R176, c[0x0][0x428] ;  /* 0x00010a00ffb07b82 */ /* 0x000e620000000a00 */
[----:B0-----:R-:W-:-:S05]  /*1d00*/  IMAD.WIDE.U32 R180, R222, 0x20, R180 ;  /* 0x00000020deb47825 */ /* 0x001fca00078e00b4 */
[----:B------:R-:W4:Y:S01]  /*1d10*/  LDG.E.128 R188, desc[UR10][R180.64] ;  /* 0x0000000ab4bc7981 */ /* 0x000f22000c1e1d00 */
[----:B------:R-:W-:Y:S01]  /*1d20*/  ISETP.NE.U32.AND P0, PT, RZ, UR20, PT ;  /* 0x00000014ff007c0c */ /* 0x000fe2000bf05070 */
[----:B-1----:R-:W-:Y:S02]  /*1d30*/  IMAD.WIDE.U32 R176, R222, 0x10, R176 ;  /* 0x00000010deb07825 */ /* 0x002fe400078e00b0 */
[----:B------:R-:W2:Y:S01]  /*1d40*/  LDG.E.128 R180, desc[UR10][R180.64+0x10] ;  /* 0x0000100ab4b47981 */ /* 0x000ea2000c1e1d00 */
[----:B------:R-:W-:-:S03]  /*1d50*/  ISETP.NE.AND.EX P0, PT, RZ, UR21, PT, P0 ;  /* 0x00000015ff007c0c */ /* 0x000fc6000bf05300 */
[----:B------:R-:W3:Y:S10]  /*1d60*/  LDG.E.128 R176, desc[UR10][R176.64] ;  /* 0x0000000ab0b07981 */ /* 0x000ef4000c1e1d00 */
[----:B------:R-:W0:Y:S02]  /*1d70*/  @P0 LDC.64 R204, c[0x0][0x438] ;  /* 0x00010e00ffcc0b82 */ /* 0x000e240000000a00 */
[----:B0-----:R-:W-:-:S05]  /*1d80*/  @P0 IMAD.WIDE.U32 R204, R222, 0x20, R204 ;  /* 0x00000020decc0825 */ /* 0x001fca00078e00cc */
[----:B------:R-:W5:Y:S04]  /*1d90*/  @P0 LDG.E.128 R152, desc[UR10][R204.64] ;  /* 0x0000000acc980981 */ /* 0x000f68000c1e1d00 */
[----:B------:R0:W5:Y:S04]  /*1da0*/  @P0 LDG.E.128 R156, desc[UR10][R204.64+0x10] ;  /* 0x0000100acc9c0981 */ /* 0x000168000c1e1d00 */
[----:B------:R-:W3:Y:S01]  /*1db0*/  LDL R205, [R1+0x48] ;  /* 0x0000480001cd7983 */ /* 0x000ee20000100800 */
[----:B------:R-:W-:Y:S01]  /*1dc0*/  SHF.L.U32 R4, R240, 0x10, RZ ;  /* 0x00000010f0047819 */ /* 0x000fe200000006ff */
[----:B--2---:R-:W-:-:S02]  /*1dd0*/  FADD.FTZ R10, R180, -UR25 ;  /* 0x80000019b40a7e21 */ /* 0x004fc40008010000 */
[----:B------:R-:W2:Y:S01]  /*1de0*/  LDL R180, [R1+0x50] ;  /* 0x0000500001b47983 */ /* 0x000ea20000100800 */
[----:B----4-:R-:W-:Y:S01]  /*1df0*/  FADD.FTZ R188, R188, -UR25 ;  /* 0x80000019bcbc7e21 */ /* 0x010fe20008010000 */
[----:B---3--:R-:W-:-:S03]  /*1e00*/  SHF.L.U32 R231, R176, 0x10, RZ ;  /* 0x00000010b0e77819 */ /* 0x008fc600000006ff */
[----:B------:R-:W-:Y:S01]  /*1e10*/  FMUL.FTZ R199, R188, UR24 ;  /* 0x00000018bcc77c20 */ /* 0x000fe20008410000 */
[----:B------:R-:W-:Y:S01]  /*1e20*/  FADD.FTZ R190, R190, -UR25 ;  /* 0x80000019bebe7e21 */ /* 0x000fe20008010000 */
[----:B------:R-:W-:Y:S02]  /*1e30*/  FADD.FTZ R84, R84, R231 ;  /* 0x000000e754547221 */ /* 0x000fe40000010000 */
[-C--:B------:R-:W-:Y:S01]  /*1e40*/  FFMA.FTZ R116, R199, R231.reuse, R116 ;  /* 0x000000e7c7747223 */ /* 0x080fe20000010074 */
[----:B------:R-:W-:Y:S01]  /*1e50*/  FMUL.FTZ R231, R4, R231 ;  /* 0x000000e704e77220 */ /* 0x000fe20000410000 */
[----:B------:R-:W-:Y:S01]  /*1e60*/  SHF.L.U32 R4, R177, 0x10, RZ ;  /* 0x00000010b1047819 */ /* 0x000fe200000006ff */
[----:B------:R-:W-:Y:S01]  /*1e70*/  FMUL.FTZ R193, R190, UR24 ;  /* 0x00000018bec17c20 */ /* 0x000fe20008410000 */
[----:B------:R-:W-:-:S03]  /*1e80*/  SHF.L.U32 R7, R241, 0x10, RZ ;  /* 0x00000010f1077819 */ /* 0x000fc600000006ff */
[----:B------:R-:W-:Y:S01]  /*1e90*/  FADD.FTZ R86, R86, R4 ;  /* 0x0000000456567221 */ /* 0x000fe20000010000 */
[-C--:B------:R-:W-:Y:S01]  /*1ea0*/  FFMA.FTZ R118, R193, R4.reuse, R118 ;  /* 0x00000004c1767223 */ /* 0x080fe20000010076 */
[----:B------:R-:W-:Y:S01]  /*1eb0*/  FMUL.FTZ R227, R7, R4 ;  /* 0x0000000407e37220 */ /* 0x000fe20000410000 */
[----:B------:R-:W-:Y:S01]  /*1ec0*/  FMUL.FTZ R4, R10, UR24 ;  /* 0x000000180a047c20 */ /* 0x000fe20008410000 */
[----:B------:R-:W-:Y:S02]  /*1ed0*/  SHF.L.U32 R10, R178, 0x10, RZ ;  /* 0x00000010b20a7819 */ /* 0x000fe400000006ff */
[----:B------:R-:W-:Y:S01]  /*1ee0*/  SHF.L.U32 R15, R242, 0x10, RZ ;  /* 0x00000010f20f7819 */ /* 0x000fe200000006ff */
[----:B------:R-:W-:Y:S01]  /*1ef0*/  FADD.FTZ R7, R182, -UR25 ;  /* 0x80000019b6077e21 */ /* 0x000fe20008010000 */
[----:B------:R-:W-:-:S03]  /*1f00*/  SHF.L.U32 R17, R243, 0x10, RZ ;  /* 0x00000010f3117819 */ /* 0x000fc600000006ff */
[-C--:B------:R-:W-:Y:S01]  /*1f10*/  FMUL.FTZ R218, R15, R10.reuse ;  /* 0x0000000a0fda7220 */ /* 0x080fe20000410000 */
[----:B------:R-:W-:Y:S01]  /*1f20*/  SHF.L.U32 R15, R179, 0x10, RZ ;  /* 0x00000010b30f7819 */ /* 0x000fe200000006ff */
[----:B------:R-:W-:Y:S01]  /*1f30*/  FMUL.FTZ R7, R7, UR24 ;  /* 0x0000001807077c20 */ /* 0x000fe20008410000 */
        /* <DEDUP_REMOVED lines=15> */
[----:B------:R-:W-:Y:S01]  /*2030*/  SHF.L.U32 R19, R19, 0x10, RZ ;  /* 0x0000001013137819 */ /* 0x000fe200000006ff */
[----:B------:R-:W-:Y:S01]  /*2040*/  FADD.FTZ R176, R181, -UR25 ;  /* 0x80000019b5b07e21 */ /* 0x000fe20008010000 */
[----:B------:R-:W-:Y:S01]  /*2050*/  PRMT R17, R178, 0x7632, R17 ;  /* 0x00007632b2117816 */ /* 0x000fe20000000011 */
[----:B------:R-:W-:Y:S01]  /*2060*/  FMUL.FTZ R15, R15, UR24 ;  /* 0x000000180f0f7c20 */ /* 0x000fe20008410000 */
[----:B------:R-:W-:-:S03]  /*2070*/  SHF.L.U32 R177, R205, 0x10, RZ ;  /* 0x00000010cdb17819 */ /* 0x000fc600000006ff */
[-C--:B------:R-:W-:Y:S01]  /*2080*/  FFMA.FTZ R119, R15, R19.reuse, R119 ;  /* 0x000000130f777223 */ /* 0x080fe20000010077 */
[----:B------:R-:W-:Y:S01]  /*2090*/  FADD.FTZ R87, R87, R19 ;  /* 0x0000001357577221 */ /* 0x000fe20000010000 */
[----:B------:R-:W-:Y:S01]  /*20a0*/  SHF.L.U32 R178, R197, 0x10, RZ ;  /* 0x00000010c5b27819 */ /* 0x000fe200000006ff */
[----:B0-----:R-:W-:Y:S01]  /*20b0*/  FMUL.FTZ R205, R177, R19 ;  /* 0x00000013b1cd7220 */ /* 0x001fe20000410000 */
[----:B------:R-:W-:Y:S01]  /*20c0*/  SHF.L.U32 R19, R17, 0x10, RZ ;  /* 0x0000001011137819 */ /* 0x000fe200000006ff */
[----:B------:R-:W-:Y:S01]  /*20d0*/  FMUL.FTZ R17, R176, UR24 ;  /* 0x00000018b0117c20 */ /* 0x000fe20008410000 */
[----:B------:R-:W-:Y:S01]  /*20e0*/  FADD.FTZ R176, R220, R231 ;  /* 0x000000e7dcb07221 */ /* 0x000fe20000010000 */
[----:B------:R-:W-:Y:S02]  /*20f0*/  FFMA.FTZ R177, R199, R231, R221 ;  /* 0x000000e7c7b17223 */ /* 0x000fe400000100dd */
[----:B------:R-:W-:Y:S01]  /*2100*/  FADD.FTZ R81, R81, R19 ;  /* 0x0000001351517221 */ /* 0x000fe20000010000 */
[-C--:B------:R-:W-:Y:S01]  /*2110*/  FFMA.FTZ R113, R17, R19.reuse, R113 ;  /* 0x0000001311717223 */ /* 0x080fe20000010071 */
[----:B------:R-:W-:Y:S01]  /*2120*/  FMUL.FTZ R204, R178, R19 ;  /* 0x00000013b2cc7220 */ /* 0x000fe20000410000 */
[----:B------:R-:W-:Y:S01]  /*2130*/  FADD.FTZ R19, R176, R214 ;  /* 0x000000d6b0137221 */ /* 0x000fe20000010000 */
[----:B------:R-:W-:-:S03]  /*2140*/  FFMA.FTZ R177, R10, R214, R177 ;  /* 0x000000d60ab17223 */ /* 0x000fc600000100b1 */
[----:B------:R-:W-:Y:S01]  /*2150*/  FADD.FTZ R19, R19, R227 ;  /* 0x000000e313137221 */ /* 0x000fe20000010000 */
[----:B------:R-:W-:Y:S01]  /*2160*/  FFMA.FTZ R177, R193, R227, R177 ;  /* 0x000000e3c1b17223 */ /* 0x000fe200000100b1 */
[----:B------:R-:W-:Y:S02]  /*2170*/  FADD.FTZ R176, R183, -UR25 ;  /* 0x80000019b7b07e21 */ /* 0x000fe40008010000 */
        /* <DEDUP_REMOVED lines=18> */
.L_x_4742:
[----:B------:R-:W-:Y:S05]  /*22a0*/  BSYNC.RECONVERGENT B0 ;  /* 0x0000000000007941 */ /* 0x000fea0003800200 */
.L_x_4741:
        /* <DEDUP_REMOVED lines=8> */
[----:B-1----:R-:W-:-:S06]  /*2330*/  IMAD.WIDE.U32 R176, R222, 0x10, R176 ;  /* 0x00000010deb07825 */ /* 0x002fcc00078e00b0 */
[----:B------:R-:W2:Y:S04]  /*2340*/  LDG.E.128 R176, desc[UR10][R176.64] ;  /* 0x0000000ab0b07981 */ /* 0x000ea8000c1e1d00 */
[----:B------:R-:W3:Y:S01]  /*2350*/  LDG.E.128 R180, desc[UR10][R180.64+0x10] ;  /* 0x0000100ab4b47981 */ /* 0x000ee2000c1e1d00 */
[----:B------:R-:W-:-:S04]  /*2360*/  ISETP.NE.U32.AND P0, PT, RZ, UR20, PT ;  /* 0x00000014ff007c0c */ /* 0x000fc8000bf05070 */
[----:B------:R-:W-:-:S13]  /*2370*/  ISETP.NE.AND.EX P0, PT, RZ, UR21, PT, P0 ;  /* 0x00000015ff007c0c */ /* 0x000fda000bf05300 */
[----:B------:R-:W0:Y:S01]  /*2380*/  @P0 LDC.64 R202, c[0x0][0x438] ;  /* 0x00010e00ffca0b82 */ /* 0x000e220000000a00 */
[----:B------:R-:W-:Y:S01]  /*2390*/  SHF.L.U32 R3, R236, 0x10, RZ ;  /* 0x00000010ec037819 */ /* 0x000fe200000006ff */
[----:B0-----:R-:W-:Y:S02]  /*23a0*/  @P0 IMAD.WIDE.U32 R202, R222, 0x20, R202 ;  /* 0x00000020deca0825 */ /* 0x001fe400078e00ca */
[----:B------:R-:W3:Y:S01]  /*23b0*/  LDL R222, [R1+0x18] ;  /* 0x0000180001de7983 */ /* 0x000ee20000100800 */
[----:B------:R-:W-:Y:S02]  /*23c0*/  SHF.L.U32 R16, R238, 0x10, RZ ;  /* 0x00000010ee107819 */ /* 0x000fe400000006ff */
[----:B------:R-:W-:Y:S01]  /*23d0*/  SHF.L.U32 R18, R239, 0x10, RZ ;  /* 0x00000010ef127819 */ /* 0x000fe200000006ff */
[----:B------:R-:W5:Y:S04]  /*23e0*/  @P0 LDG.E.128 R160, desc[UR10][R202.64] ;  /* 0x0000000acaa00981 */ /* 0x000f68000c1e1d00 */
[----:B------:R0:W5:Y:S01]  /*23f0*/  @P0 LDG.E.128 R164, desc[UR10][R202.64+0x10] ;  /* 0x0000100acaa40981 */ /* 0x000162000c1e1d00 */
[----:B----4-:R-:W-:Y:S01]  /*2400*/  FADD.FTZ R188, R188, -UR25 ;  /* 0x80000019bcbc7e21 */ /* 0x010fe20008010000 */
[----:B------:R-:W-:-:S03]  /*2410*/  FADD.FTZ R190, R190, -UR25 ;  /* 0x80000019bebe7e21 */ /* 0x000fc60008010000 */
[----:B------:R-:W-:Y:S01]  /*2420*/  FMUL.FTZ R200, R188, UR24 ;  /* 0x00000018bcc87c20 */ /* 0x000fe20008410000 */
[----:B--2---:R-:W-:Y:S01]  /*2430*/  SHF.L.U32 R230, R176, 0x10, RZ ;  /* 0x00000010b0e67819 */ /* 0x004fe200000006ff */
[----:B------:R-:W-:Y:S01]  /*2440*/  FMUL.FTZ R194, R190, UR24 ;  /* 0x00000018bec27c20 */ /* 0x000fe20008410000 */
[----:B------:R-:W-:-:S03]  /*2450*/  SHF.L.U32 R225, R177, 0x10, RZ ;  /* 0x00000010b1e17819 */ /* 0x000fc600000006ff */
[----:B------:R-:W-:Y:S01]  /*2460*/  FADD.FTZ R76, R76, R230 ;  /* 0x000000e64c4c7221 */ /* 0x000fe20000010000 */
[-C--:B------:R-:W-:Y:S01]  /*2470*/  FFMA.FTZ R108, R200, R230.reuse, R108 ;  /* 0x000000e6c86c7223 */ /* 0x080fe2000001006c */
[----:B------:R-:W-:Y:S01]  /*2480*/  FMUL.FTZ R230, R3, R230 ;  /* 0x000000e603e67220 */ /* 0x000fe20000410000 */
[----:B------:R-:W-:Y:S01]  /*2490*/  SHF.L.U32 R3, R237, 0x10, RZ ;  /* 0x00000010ed037819 */ /* 0x000fe200000006ff */
[----:B---3--:R-:W-:Y:S01]  /*24a0*/  FADD.FTZ R180, R180, -UR25 ;  /* 0x80000019b4b47e21 */ /* 0x008fe20008010000 */
[----:B------:R-:W-:Y:S01]  /*24b0*/  FADD.FTZ R78, R78, R225 ;  /* 0x000000e14e4e7221 */ /* 0x000fe20000010000 */
[-C--:B------:R-:W-:Y:S02]  /*24c0*/  FFMA.FTZ R110, R194, R225.reuse, R110 ;  /* 0x000000e1c26e7223 */ /* 0x080fe4000001006e */
[----:B------:R-:W-:Y:S01]  /*24d0*/  FMUL.FTZ R225, R3, R225 ;  /* 0x000000e103e17220 */ /* 0x000fe20000410000 */
[----:B------:R-:W-:Y:S02]  /*24e0*/  FMUL.FTZ R3, R180, UR24 ;  /* 0x00000018b4037c20 */ /* 0x000fe40008410000 */
[----:B------:R-:W2:Y:S01]  /*24f0*/  LDL R180, [R1+0x40] ;  /* 0x0000400001b47983 */ /* 0x000ea20000100800 */
[----:B------:R-:W-:Y:S01]  /*2500*/  SHF.L.U32 R13, R178, 0x10, RZ ;  /* 0x00000010b20d7819 */ /* 0x000fe200000006ff */
[----:B------:R-:W-:Y:S01]  /*2510*/  FADD.FTZ R6, R182, -UR25 ;  /* 0x80000019b6067e21 */ /* 0x000fe20008010000 */
[----:B------:R-:W-:-:S03]  /*2520*/  PRMT R176, R176, 0x7632, R176 ;  /* 0x00007632b0b07816 */ /* 0x000fc600000000b0 */
[-C--:B------:R-:W-:Y:S01]  /*2530*/  FMUL.FTZ R217, R16, R13.reuse ;  /* 0x0000000d10d97220 */ /* 0x080fe20000410000 */
[----:B------:R-:W-:Y:S01]  /*2540*/  FADD.FTZ R72, R72, R13 ;  /* 0x0000000d48487221 */ /* 0x000fe20000010000 */
[----:B------:R-:W-:Y:S01]  /*2550*/  FFMA.FTZ R104, R3, R13, R104 ;  /* 0x0000000d03687223 */ /* 0x000fe20000010068 */
[----:B------:R-:W-:Y:S01]  /*2560*/  SHF.L.U32 R16, R179, 0x10, RZ ;  /* 0x00000010b3107819 */ /* 0x000fe200000006ff */
[----:B------:R-:W-:Y:S01]  /*2570*/  FADD.FTZ R13, R189, -UR25 ;  /* 0x80000019bd0d7e21 */ /* 0x000fe20008010000 */
[----:B------:R-:W-:-:S03]  /*2580*/  FMUL.FTZ R6, R6, UR24 ;  /* 0x0000001806067c20 */ /* 0x000fc60008410000 */
[----:B------:R-:W-:Y:S01]  /*2590*/  FADD.FTZ R74, R74, R16 ;  /* 0x000000104a4a7221 */ /* 0x000fe20000010000 */
[-C--:B------:R-:W-:Y:S01]  /*25a0*/  FFMA.FTZ R106, R6, R16.reuse, R106 ;  /* 0x00000010066a7223 */ /* 0x080fe2000001006a */
[----:B------:R-:W-:Y:S01]  /*25b0*/  FMUL.FTZ R210, R18, R16 ;  /* 0x0000001012d27220 */ /* 0x000fe20000410000 */
[----:B------:R-:W-:Y:S01]  /*25c0*/  FMUL.FTZ R212, R13, UR24 ;  /* 0x000000180dd47c20 */ /* 0x000fe20008410000 */
[----:B------:R-:W-:Y:S02]  /*25d0*/  SHF.L.U32 R16, R176, 0x10, RZ ;  /* 0x00000010b0107819 */ /* 0x000fe400000006ff */
[----:B------:R-:W-:Y:S02]  /*25e0*/  SHF.L.U32 R13, R211, 0x10, RZ ;  /* 0x00000010d30d7819 */ /* 0x000fe400000006ff */
[----:B------:R-:W-:-:S03]  /*25f0*/  PRMT R18, R177, 0x7632, R18 ;  /* 0x00007632b1127816 */ /* 0x000fc60000000012 */
[-C--:B------:R-:W-:Y:S01]  /*2600*/  FMUL.FTZ R211, R13, R16.reuse ;  /* 0x000000100dd37220 */ /* 0x080fe20000410000 */
[----:B------:R-:W-:Y:S01]  /*2610*/  FADD.FTZ R13, R191, -UR25 ;  /* 0x80000019bf0d7e21 */ /* 0x000fe20008010000 */
[----:B------:R-:W-:Y:S01]  /*2620*/  SHF.L.U32 R18, R18, 0x10, RZ ;  /* 0x0000001012127819 */ /* 0x000fe200000006ff */
[----:B------:R-:W-:Y:S01]  /*2630*/  FFMA.FTZ R109, R212, R16, R109 ;  /* 0x00000010d46d7223 */ /* 0x000fe2000001006d */
[--C-:B------:R-:W-:Y:S01]  /*2640*/  FADD.FTZ R77, R77, R16.reuse ;  /* 0x000000104d4d7221 */ /* 0x100fe20000010000 */
[----:B------:R-:W-:Y:S01]  /*2650*/  FMUL.FTZ R13, R13, UR24 ;  /* 0x000000180d0d7c20 */ /* 0x000fe20008410000 */
[----:B------:R-:W-:Y:S01]  /*2660*/  SHF.L.U32 R177, R222, 0x10, RZ ;  /* 0x00000010deb17819 */ /* 0x000fe200000006ff */
[----:B------:R-:W-:Y:S01]  /*2670*/  FADD.FTZ R176, R181, -UR25 ;  /* 0x80000019b5b07e21 */ /* 0x000fe20008010000 */
[----:B------:R-:W-:Y:S01]  /*2680*/  PRMT R16, R178, 0x7632, R16 ;  /* 0x00007632b2107816 */ /* 0x000fe20000000010 */
[-C--:B------:R-:W-:Y:S01]  /*2690*/  FFMA.FTZ R111, R13, R18.reuse, R111 ;  /* 0x000000120d6f7223 */ /* 0x080fe2000001006f */
[----:B------:R-:W-:Y:S01]  /*26a0*/  FADD.FTZ R79, R79, R18 ;  /* 0x000000124f4f7221 */ /* 0x000fe20000010000 */
[----:B0-----:R-:W-:Y:S01]  /*26b0*/  FMUL.FTZ R203, R177, R18 ;  /* 0x00000012b1cb7220 */ /* 0x001fe20000410000 */
        /* <DEDUP_REMOVED lines=26> */
[----:B--2---:R-:W-:-:S05]  /*2860*/  SHF.L.U32 R178, R180, 0x10, RZ ;  /* 0x00000010b4b27819 */ /* 0x004fca00000006ff */
[----:B------:R-:W-:-:S04]  /*2870*/  FMUL.FTZ R196, R178, R179 ;  /* 0x000000b3b2c47220 */ /* 0x000fc80000410000 */
[----:B------:R-:W-:Y:S01]  /*2880*/  FADD.FTZ R220, R176, R196 ;  /* 0x000000c4b0dc7221 */ /* 0x000fe20000010000 */
[----:B------:R-:W-:-:S07]  /*2890*/  FFMA.FTZ R221, R18, R196, R177 ;  /* 0x000000c412dd7223 */ /* 0x000fce00000100b1 */
.L_x_4744:
[----:B------:R-:W-:Y:S05]  /*28a0*/  BSYNC.RECONVERGENT B0 ;  /* 0x0000000000007941 */ /* 0x000fea0003800200 */
.L_x_4743:
[----:B------:R-:W0:Y:S01]  /*28b0*/  SHFL.DOWN PT, R176, R220, 0x10, 0x1f ;  /* 0x0a001f00dcb07f89 */ /* 0x000e2200000e0000 */
[----:B------:R-:W-:Y:S03]  /*28c0*/  BSSY.RECONVERGENT B0, `(.L_x_4745) ;  /* 0x000001f000007945 */ /* 0x000fe60003800200 */
[----:B------:R-:W1:Y:S01]  /*28d0*/  SHFL.DOWN PT, R177, R221, 0x10, 0x1f ;  /* 0x0a001f00ddb17f89 */ /* 0x000e6200000e0000 */
[----:B------:R-:W2:Y:S01]  /*28e0*/  S2R R179, SR_TID.X ;  /* 0x0000000000b37919 */ /* 0x000ea20000002100 */
[----:B0-----:R-:W-:Y:S01]  /*28f0*/  FADD.FTZ R176, R176, R220 ;  /* 0x000000dcb0b07221 */ /* 0x001fe20000010000 */
[----:B-1----:R-:W-:-:S04]  /*2900*/  FADD.FTZ R177, R177, R221 ;  /* 0x000000ddb1b17221 */ /* 0x002fc80000010000 */
[----:B------:R-:W0:Y:S01]  /*2910*/  SHFL.DOWN PT, R178, R176, 0x8, 0x1f ;  /* 0x09001f00b0b27f89 */ /* 0x000e2200000e0000 */
[----:B--2---:R-:W-:Y:S01]  /*2920*/  LOP3.LUT P0, RZ, R179, 0x1f, RZ, 0xc0, !PT ;  /* 0x0000001fb3ff7812 */ /* 0x004fe2000780c0ff */
        /* <DEDUP_REMOVED lines=24> */
.L_x_4746:
[----:B------:R-:W-:Y:S05]  /*2ab0*/  BSYNC.RECONVERGENT B0 ;  /* 0x0000000000007941 */ /* 0x000fea0003800200 */
.L_x_4745:
[----:B------:R-:W1:Y:S08]  /*2ac0*/  S2UR UR5, SR_CgaCtaId ;  /* 0x00000000000579c3 */ /* 0x000e700000008800 */
[----:B------:R-:W-:Y:S06]  /*2ad0*/  BAR.SYNC.DEFER_BLOCKING 0x0 ;  /* 0x0000000000007b1d */ /* 0x000fec0000010000 */
[----:B------:R-:W-:Y:S01]  /*2ae0*/  UMOV UR4, 0x400 ;  /* 0x0000040000047882 */ /* 0x000fe20000000000 */
        /* <DEDUP_REMOVED lines=35> */
[----:B------:R-:W0:Y:S02]  /*2d20*/  LDC.64 R176, c[0x0][0x390] ;  /* 0x0000e400ffb07b82 */ /* 0x000e240000000a00 */
[----:B0-----:R-:W-:-:S06]  /*2d30*/  IMAD.WIDE.U32 R176, R2, 0x10, R176 ;  /* 0x0000001002b07825 */ /* 0x001fcc00078e00b0 */
[----:B------:R-:W5:Y:S01]  /*2d40*/  LDG.E.128 R176, desc[UR10][R176.64] ;  /* 0x0000000ab0b07981 */ /* 0x000f62000c1e1d00 */
[----:B------:R-:W-:-:S04]  /*2d50*/  UISETP.NE.U32.AND UP1, UPT, UR20, URZ, UPT ;  /* 0x000000ff1400728c */ /* 0x000fc8000bf25070 */
[----:B------:R-:W-:-:S09]  /*2d60*/  UISETP.NE.AND.EX UP1, UPT, UR21, URZ, UPT, UP1 ;  /* 0x000000ff1500728c */ /* 0x000fd2000bf25310 */
[----:B------:R-:W-:Y:S05]  /*2d70*/  BRA.U UP1, `(.L_x_4749) ;  /* 0x00000009016c7547 */ /* 0x000fea000b800000 */
[----:B------:R0:W5:Y:S04]  /*2d80*/  LDL R190, [R1+0xc] ;  /* 0x00000c0001be7983 */ /* 0x0001680000100800 */
[----:B------:R0:W5:Y:S04]  /*2d90*/  LDL R189, [R1+0x8] ;  /* 0x0000080001bd7983 */ /* 0x0001680000100800 */
[----:B------:R0:W5:Y:S04]  /*2da0*/  LDL R188, [R1+0x4] ;  /* 0x0000040001bc7983 */ /* 0x0001680000100800 */
[----:B------:R0:W5:Y:S01]  /*2db0*/  LDL R182, [R1] ;  /* 0x0000000001b67983 */ /* 0x0001620000100800 */
[----:B------:R-:W-:Y:S01]  /*2dc0*/  UMOV UR4, UR8 ;  /* 0x0000000800047c82 */ /* 0x000fe20008000000 */
[----:B------:R-:W-:Y:S01]  /*2dd0*/  UMOV UR5, UR9 ;  /* 0x0000000900057c82 */ /* 0x000fe20008000000 */
[----:B------:R-:W-:-:S04]  /*2de0*/  UISETP.NE.U32.AND UP1, UPT, UR4, URZ, UPT ;  /* 0x000000ff0400728c */ /* 0x000fc8000bf25070 */
[----:B------:R-:W-:-:S09]  /*2df0*/  UISETP.NE.AND.EX UP1, UPT, UR5, URZ, UPT, UP1 ;  /* 0x000000ff0500728c */ /* 0x000fd2000bf25310 */
[----:B0-----:R-:W-:Y:S05]  /*2e00*/  BRA.U UP1, `(.L_x_4750) ;  /* 0x0000000501247547 */ /* 0x001fea000b800000 */
[----:B------:R-:W-:-:S04]  /*2e10*/  FFMA.FTZ R180, R9, UR17, R183 ;  /* 0x0000001109b47c23 */ /* 0x000fc800080100b7 */
[----:B------:R-:W-:-:S04]  /*2e20*/  FADD.FTZ R180, R223, -R180 ;  /* 0x800000b4dfb47221 */ /* 0x000fc80000010000 */
[----:B------:R-:W-:-:S04]  /*2e30*/  FMUL.FTZ R180, R180, UR24 ;  /* 0x00000018b4b47c20 */ /* 0x000fc80008410000 */
[----:B------:R-:W-:Y:S01]  /*2e40*/  FMUL.FTZ R181, R180, UR16 ;  /* 0x00000010b4b57c20 */ /* 0x000fe20008410000 */
[C---:B-----5:R-:W-:Y:S02]  /*2e50*/  SHF.L.U32 R180, R179.reuse, 0x10, RZ ;  /* 0x00000010b3b47819 */ /* 0x060fe400000006ff */
[----:B------:R-:W-:-:S03]  /*2e60*/  PRMT R179, R179, 0x7632, R179 ;  /* 0x00007632b3b37816 */ /* 0x000fc600000000b3 */
[----:B------:R-:W-:Y:S01]  /*2e70*/  FFMA.FTZ R180, R181, R180, R66 ;  /* 0x000000b4b5b47223 */ /* 0x000fe20000010042 */
[----:B------:R-:W-:Y:S02]  /*2e80*/  SHF.L.U32 R66, R151, 0x10, RZ ;  /* 0x0000001097427819 */ /* 0x000fe400000006ff */
[----:B------:R-:W-:-:S03]  /*2e90*/  SHF.L.U32 R179, R179, 0x10, RZ ;  /* 0x00000010b3b37819 */ /* 0x000fc600000006ff */
[----:B------:R-:W-:Y:S01]  /*2ea0*/  FMUL.FTZ R66, R181, R66 ;  /* 0x00000042b5427220 */ /* 0x000fe20000410000 */
[----:B------:R-:W-:-:S04]  /*2eb0*/  FFMA.FTZ R181, R22, UR17, R183 ;  /* 0x0000001116b57c23 */ /* 0x000fc800080100b7 */
[----:B------:R-:W-:-:S04]  /*2ec0*/  FADD.FTZ R181, R198, -R181 ;  /* 0x800000b5c6b57221 */ /* 0x000fc80000010000 */
[----:B------:R-:W-:-:S04]  /*2ed0*/  FMUL.FTZ R181, R181, UR24 ;  /* 0x00000018b5b57c20 */ /* 0x000fc80008410000 */
[----:B------:R-:W-:-:S04]  /*2ee0*/  FMUL.FTZ R181, R181, UR16 ;  /* 0x00000010b5b57c20 */ /* 0x000fc80008410000 */
[----:B------:R-:W-:Y:S01]  /*2ef0*/  FFMA.FTZ R179, R181, R179, R67 ;  /* 0x000000b3b5b37223 */ /* 0x000fe20000010043 */
[----:B------:R-:W-:-:S05]  /*2f00*/  SHF.L.U32 R67, R190, 0x10, RZ ;  /* 0x00000010be437819 */ /* 0x000fca00000006ff */
        /* <DEDUP_REMOVED lines=10> */
[----:B------:R-:W-:-:S05]  /*2fb0*/  SHF.L.U32 R64, R150, 0x10, RZ ;  /* 0x0000001096407819 */ /* 0x000fca00000006ff */
        /* <DEDUP_REMOVED lines=8> */
[----:B------:R-:W-:-:S04]  /*3040*/  FFMA.FTZ R64, R195, UR17, R183 ;  /* 0x00000011c3407c23 */ /* 0x000fc800080100b7 */
[----:B------:R-:W-:Y:S01]  /*3050*/  FADD.FTZ R64, R229, -R64 ;  /* 0x80000040e5407221 */ /* 0x000fe20000010000 */
[----:B------:R-:W-:-:S03]  /*3060*/  F2FP.BF16.F32.PACK_AB R66, R65, R66 ;  /* 0x000000424142723e */ /* 0x000fc600000010ff */
[----:B------:R-:W-:-:S04]  /*3070*/  FMUL.FTZ R64, R64, UR24 ;  /* 0x0000001840407c20 */ /* 0x000fc80008410000 */
[----:B------:R-:W-:Y:S01]  /*3080*/  FMUL.FTZ R65, R64, UR16 ;  /* 0x0000001040417c20 */ /* 0x000fe20008410000 */
[C---:B------:R-:W-:Y:S02]  /*3090*/  SHF.L.U32 R64, R177.reuse, 0x10, RZ ;  /* 0x00000010b1407819 */ /* 0x040fe400000006ff */
        /* <DEDUP_REMOVED lines=29> */
[----:B------:R-:W-:-:S05]  /*3270*/  FMUL.FTZ R69, R68, R69 ;  /* 0x0000004544457220 */ /* 0x000fca0000410000 */
[----:B------:R-:W-:Y:S01]  /*3280*/  F2FP.BF16.F32.PACK_AB R64, R69, R64 ;  /* 0x000000404540723e */ /* 0x000fe200000010ff */
[----:B------:R-:W-:Y:S06]  /*3290*/  BRA `(.L_x_4751) ;  /* 0x0000000c008c7947 */ /* 0x000fec0003800000 */
.L_x_4750:
[--C-:B------:R-:W-:Y:S01]  /*32a0*/  FFMA.FTZ R168, R9, UR17, R183.reuse ;  /* 0x0000001109a87c23 */ /* 0x100fe200080100b7 */
[----:B------:R-:W-:Y:S01]  /*32b0*/  FFMA.FTZ R171, R22, UR17, R183 ;  /* 0x0000001116ab7c23 */ /* 0x000fe200080100b7 */
[----:B-----5:R-:W-:Y:S02]  /*32c0*/  SHF.L.U32 R180, R179, 0x10, RZ ;  /* 0x00000010b3b47819 */ /* 0x020fe400000006ff */
[----:B------:R-:W-:Y:S01]  /*32d0*/  FADD.FTZ R168, R223, -R168 ;  /* 0x800000a8dfa87221 */ /* 0x000fe20000010000 */
[----:B------:R-:W-:Y:S01]  /*32e0*/  FADD.FTZ R171, R198, -R171 ;  /* 0x800000abc6ab7221 */ /* 0x000fe20000010000 */
[----:B------:R-:W-:Y:S02]  /*32f0*/  PRMT R179, R179, 0x7632, R179 ;  /* 0x00007632b3b37816 */ /* 0x000fe400000000b3 */
[----:B------:R-:W-:Y:S01]  /*3300*/  FMUL.FTZ R170, R168, UR24 ;  /* 0x00000018a8aa7c20 */ /* 0x000fe20008410000 */
[----:B------:R-:W-:Y:S01]  /*3310*/  SHF.L.U32 R168, R151, 0x10, RZ ;  /* 0x0000001097a87819 */ /* 0x000fe200000006ff */
[----:B------:R-:W-:Y:S01]  /*3320*/  FMUL.FTZ R171, R171, UR24 ;  /* 0x00000018abab7c20 */ /* 0x000fe20008410000 */
[----:B------:R-:W-:Y:S01]  /*3330*/  SHF.L.U32 R179, R179, 0x10, RZ ;  /* 0x00000010b3b37819 */ /* 0x000fe200000006ff */
[----:B------:R-:W-:Y:S01]  /*3340*/  FMUL.FTZ R169, R170, UR16 ;  /* 0x00000010aaa97c20 */ /* 0x000fe20008410000 */
[----:B------:R-:W-:-:S02]  /*3350*/  SHF.L.U32 R172, R178, 0x10, RZ ;  /* 0x00000010b2ac7819 */ /* 0x000fc400000006ff */
[----:B------:R-:W-:Y:S01]  /*3360*/  PRMT R173, R178, 0x7632, R173 ;  /* 0x00007632b2ad7816 */ /* 0x000fe200000000ad */
[C---:B------:R-:W-:Y:S01]  /*3370*/  FFMA.FTZ R180, R169.reuse, R180, R66 ;  /* 0x000000b4a9b47223 */ /* 0x040fe20000010042 */
[----:B------:R-:W-:Y:S01]  /*3380*/  FMUL.FTZ R66, R169, R168 ;  /* 0x000000a8a9427220 */ /* 0x000fe20000410000 */
[----:B------:R-:W-:Y:S01]  /*3390*/  SHF.L.U32 R168, R190, 0x10, RZ ;  /* 0x00000010bea87819 */ /* 0x000fe200000006ff */
[----:B------:R-:W-:Y:S01]  /*33a0*/  FMUL.FTZ R169, R171, UR16 ;  /* 0x00000010aba97c20 */ /* 0x000fe20008410000 */
[----:B------:R-:W-:-:S03]  /*33b0*/  SHF.L.U32 R173, R173, 0x10, RZ ;  /* 0x00000010adad7819 */ /* 0x000fc600000006ff */
[C---:B------:R-:W-:Y:S01]  /*33c0*/  FFMA.FTZ R179, R169.reuse, R179, R67 ;  /* 0x000000b3a9b37223 */ /* 0x040fe20000010043 */
[----:B------:R-:W-:Y:S01]  /*33d0*/  FMUL.FTZ R67, R169, R168 ;  /* 0x000000a8a9437220 */ /* 0x000fe20000410000 */
[----:B------:R-:W-:-:S04]  /*33e0*/  FFMA.FTZ R168, R192, UR17, R183 ;  /* 0x00000011c0a87c23 */ /* 0x000fc800080100b7 */
[----:B------:R-:W-:Y:S01]  /*33f0*/  FADD.FTZ R168, R226, -R168 ;  /* 0x800000a8e2a87221 */ /* 0x000fe20000010000 */
[----:B------:R-:W-:Y:S02]  /*3400*/  F2FP.BF16.F32.PACK_AB R67, R67, R66 ;  /* 0x000000424343723e */ /* 0x000fe400000010ff */
[----:B------:R-:W-:Y:S01]  /*3410*/  SHF.L.U32 R66, R150, 0x10, RZ ;  /* 0x0000001096427819 */ /* 0x000fe200000006ff */
[----:B------:R-:W-:-:S04]  /*3420*/  FMUL.FTZ R168, R168, UR24 ;  /* 0x00000018a8a87c20 */ /* 0x000fc80008410000 */
[----:B------:R-:W-:-:S04]  /*3430*/  FMUL.FTZ R169, R168, UR16 ;  /* 0x00000010a8a97c20 */ /* 0x000fc80008410000 */
[----:B------:R-:W-:Y:S01]  /*3440*/  FFMA.FTZ R181, R169, R172, R64 ;  /* 0x000000aca9b57223 */ /* 0x000fe20000010040 */
[----:B------:R-:W-:Y:S01]  /*3450*/  FFMA.FTZ R64, R21, UR17, R183 ;  /* 0x0000001115407c23 */ /* 0x000fe200080100b7 */
[----:B------:R-:W-:-:S03]  /*3460*/  FMUL.FTZ R66, R169, R66 ;  /* 0x00000042a9427220 */ /* 0x000fc60000410000 */
[----:B------:R-:W-:-:S04]  /*3470*/  FADD.FTZ R64, R207, -R64 ;  /* 0x80000040cf407221 */ /* 0x000fc80000010000 */
[----:B------:R-:W-:Y:S01]  /*3480*/  FMUL.FTZ R169, R64, UR24 ;  /* 0x0000001840a97c20 */ /* 0x000fe20008410000 */
[----:B------:R-:W-:-:S03]  /*3490*/  SHF.L.U32 R64, R189, 0x10, RZ ;  /* 0x00000010bd407819 */ /* 0x000fc600000006ff */
[----:B------:R-:W-:-:S04]  /*34a0*/  FMUL.FTZ R172, R169, UR16 ;  /* 0x00000010a9ac7c20 */ /* 0x000fc80008410000 */
[C---:B------:R-:W-:Y:S01]  /*34b0*/  FFMA.FTZ R178, R172.reuse, R173, R65 ;  /* 0x000000adacb27223 */ /* 0x040fe20000010041 */
[----:B------:R-:W-:Y:S01]  /*34c0*/  FMUL.FTZ R65, R172, R64 ;  /* 0x00000040ac417220 */ /* 0x000fe20000410000 */
[----:B------:R-:W-:Y:S01]  /*34d0*/  FFMA.FTZ R64, R195, UR17, R183 ;  /* 0x00000011c3407c23 */ /* 0x000fe200080100b7 */
[----:B------:R-:W-:Y:S02]  /*34e0*/  PRMT R172, R177, 0x7632, R172 ;  /* 0x00007632b1ac7816 */ /* 0x000fe400000000ac */
[----:B------:R-:W-:Y:S01]  /*34f0*/  SHF.L.U32 R173, R176, 0x10, RZ ;  /* 0x00000010b0ad7819 */ /* 0x000fe200000006ff */
[----:B------:R-:W-:Y:S01]  /*3500*/  FADD.FTZ R64, R229, -R64 ;  /* 0x80000040e5407221 */ /* 0x000fe20000010000 */
[----:B------:R-:W-:Y:S02]  /*3510*/  F2FP.BF16.F32.PACK_AB R66, R65, R66 ;  /* 0x000000424142723e */ /* 0x000fe400000010ff */
[----:B------:R-:W-:Y:S01]  /*3520*/  SHF.L.U32 R172, R172, 0x10, RZ ;  /* 0x00000010acac7819 */ /* 0x000fe200000006ff */
[----:B------:R-:W-:Y:S01]  /*3530*/  FMUL.FTZ R174, R64, UR24 ;  /* 0x0000001840ae7c20 */ /* 0x000fe20008410000 */
[----:B------:R-:W-:-:S02]  /*3540*/  SHF.L.U32 R64, R177, 0x10, RZ ;  /* 0x00000010b1407819 */ /* 0x000fc400000006ff */
[----:B------:R-:W-:Y:S01]  /*3550*/  PRMT R176, R176, 0x7632, R176 ;  /* 0x00007632b0b07816 */ /* 0x000fe200000000b0 */
[----:B------:R-:W-:-:S03]  /*3560*/  FMUL.FTZ R65, R174, UR16 ;  /* 0x00000010ae417c20 */ /* 0x000fc60008410000 */
[----:B------:R-:W-:Y:S01]  /*3570*/  SHF.L.U32 R176, R176, 0x10, RZ ;  /* 0x00000010b0b07819 */ /* 0x000fe200000006ff */
        /* <DEDUP_REMOVED lines=27> */
.L_x_4749:
[----:B------:R0:W5:Y:S04]  /*3730*/  LDL R190, [R1+0xc] ;  /* 0x00000c0001be7983 */ /* 0x0001680000100800 */
[----:B------:R0:W5:Y:S04]  /*3740*/  LDL R182, [R1] ;  /* 0x0000000001b67983 */ /* 0x0001680000100800 */
[----:B------:R0:W5:Y:S04]  /*3750*/  LDL R188, [R1+0x4] ;  /* 0x0000040001bc7983 */ /* 0x0001680000100800 */
[----:B------:R0:W5:Y:S01]  /*3760*/  LDL R189, [R1+0x8] ;  /* 0x0000080001bd7983 */ /* 0x0001620000100800 */
[----:B------:R-:W-:Y:S01]  /*3770*/  UMOV UR4, UR8 ;  /* 0x0000000800047c82 */ /* 0x000fe20008000000 */
[----:B------:R-:W-:Y:S01]  /*3780*/  UMOV UR5, UR9 ;  /* 0x0000000900057c82 */ /* 0x000fe20008000000 */
[----:B------:R-:W-:-:S04]  /*3790*/  UISETP.NE.U32.AND UP1, UPT, UR4, URZ, UPT ;  /* 0x000000ff0400728c */ /* 0x000fc8000bf25070 */
[----:B------:R-:W-:-:S09]  /*37a0*/  UISETP.NE.AND.EX UP1, UPT, UR5, URZ, UPT, UP1 ;  /* 0x000000ff0500728c */ /* 0x000fd2000bf25310 */
[----:B0-----:R-:W-:Y:S05]  /*37b0*/  BRA.U UP1, `(.L_x_4752) ;  /* 0x0000000501247547 */ /* 0x001fea000b800000 */
[----:B------:R-:W-:-:S04]  /*37c0*/  FFMA.FTZ R180, R9, UR17, R183 ;  /* 0x0000001109b47c23 */ /* 0x000fc800080100b7 */
[----:B------:R-:W-:-:S04]  /*37d0*/  FADD.FTZ R180, R223, -R180 ;  /* 0x800000b4dfb47221 */ /* 0x000fc80000010000 */
[----:B-----5:R-:W-:-:S04]  /*37e0*/  FFMA.FTZ R180, R180, UR24, R34 ;  /* 0x00000018b4b47c23 */ /* 0x020fc80008010022 */
        /* <DEDUP_REMOVED lines=9> */
[----:B------:R-:W-:-:S04]  /*3880*/  FFMA.FTZ R181, R181, UR24, R35 ;  /* 0x00000018b5b57c23 */ /* 0x000fc80008010023 */
        /* <DEDUP_REMOVED lines=13> */
[----:B------:R-:W-:-:S05]  /*3960*/  SHF.L.U32 R64, R150, 0x10, RZ ;  /* 0x0000001096407819 */ /* 0x000fca00000006ff */
        /* <DEDUP_REMOVED lines=8> */
[----:B------:R-:W-:-:S04]  /*39f0*/  FFMA.FTZ R64, R195, UR17, R183 ;  /* 0x00000011c3407c23 */ /* 0x000fc800080100b7 */
[----:B------:R-:W-:Y:S01]  /*3a00*/  FADD.FTZ R64, R229, -R64 ;  /* 0x80000040e5407221 */ /* 0x000fe20000010000 */
[----:B------:R-:W-:-:S03]  /*3a10*/  F2FP.BF16.F32.PACK_AB R66, R65, R66 ;  /* 0x000000424142723e */ /* 0x000fc600000010ff */
[----:B------:R-:W-:-:S04]  /*3a20*/  FFMA.FTZ R64, R64, UR24, R38 ;  /* 0x0000001840407c23 */ /* 0x000fc80008010026 */
        /* <DEDUP_REMOVED lines=31> */
[----:B------:R-:W-:-:S05]  /*3c20*/  FMUL.FTZ R69, R69, R68 ;  /* 0x0000004445457220 */ /* 0x000fca0000410000 */
[----:B------:R-:W-:Y:S01]  /*3c30*/  F2FP.BF16.F32.PACK_AB R64, R69, R64 ;  /* 0x000000404540723e */ /* 0x000fe200000010ff */
[----:B------:R-:W-:Y:S06]  /*3c40*/  BRA `(.L_x_4751) ;  /* 0x0000000400207947 */ /* 0x000fec0003800000 */
.L_x_4752:
[--C-:B------:R-:W-:Y:S01]  /*3c50*/  FFMA.FTZ R168, R9, UR17, R183.reuse ;  /* 0x0000001109a87c23 */ /* 0x100fe200080100b7 */
[----:B------:R-:W-:Y:S01]  /*3c60*/  FFMA.FTZ R171, R22, UR17, R183 ;  /* 0x0000001116ab7c23 */ /* 0x000fe200080100b7 */
[----:B-----5:R-:W-:Y:S02]  /*3c70*/  SHF.L.U32 R180, R179, 0x10, RZ ;  /* 0x00000010b3b47819 */ /* 0x020fe400000006ff */
[----:B------:R-:W-:Y:S01]  /*3c80*/  FADD.FTZ R168, R223, -R168 ;  /* 0x800000a8dfa87221 */ /* 0x000fe20000010000 */
[----:B------:R-:W-:Y:S01]  /*3c90*/  FADD.FTZ R171, R198, -R171 ;  /* 0x800000abc6ab7221 */ /* 0x000fe20000010000 */
[----:B------:R-:W-:Y:S02]  /*3ca0*/  PRMT R179, R179, 0x7632, R179 ;  /* 0x00007632b3b37816 */ /* 0x000fe400000000b3 */
[----:B------:R-:W-:Y:S01]  /*3cb0*/  FFMA.FTZ R170, R168, UR24, R34 ;  /* 0x00000018a8aa7c23 */ /* 0x000fe20008010022 */
[----:B------:R-:W-:Y:S01]  /*3cc0*/  SHF.L.U32 R168, R151, 0x10, RZ ;  /* 0x0000001097a87819 */ /* 0x000fe200000006ff */
[----:B------:R-:W-:Y:S01]  /*3cd0*/  FFMA.FTZ R171, R171, UR24, R35 ;  /* 0x00000018abab7c23 */ /* 0x000fe20008010023 */
[----:B------:R-:W-:Y:S01]  /*3ce0*/  SHF.L.U32 R179, R179, 0x10, RZ ;  /* 0x00000010b3b37819 */ /* 0x000fe200000006ff */
[----:B------:R-:W-:Y:S01]  /*3cf0*/  FMUL.FTZ R169, R170, UR16 ;  /* 0x00000010aaa97c20 */ /* 0x000fe20008410000 */
[----:B------:R-:W-:-:S02]  /*3d00*/  SHF.L.U32 R172, R178, 0x10, RZ ;  /* 0x00000010b2ac7819 */ /* 0x000fc400000006ff */
[----:B------:R-:W-:Y:S01]  /*3d10*/  PRMT R173, R178, 0x7632, R173 ;  /* 0x00007632b2ad7816 */ /* 0x000fe200000000ad */
[-C--:B------:R-:W-:Y:S01]  /*3d20*/  FFMA.FTZ R180, R180, R169.reuse, R66 ;  /* 0x000000a9b4b47223 */ /* 0x080fe20000010042 */
[----:B------:R-:W-:Y:S01]  /*3d30*/  FMUL.FTZ R66, R168, R169 ;  /* 0x000000a9a8427220 */ /* 0x000fe20000410000 */
[----:B------:R-:W-:Y:S01]  /*3d40*/  SHF.L.U32 R168, R190, 0x10, RZ ;  /* 0x00000010bea87819 */ /* 0x000fe200000006ff */
[----:B------:R-:W-:Y:S01]  /*3d50*/  FMUL.FTZ R169, R171, UR16 ;  /* 0x00000010aba97c20 */ /* 0x000fe20008410000 */
[----:B------:R-:W-:-:S03]  /*3d60*/  SHF.L.U32 R173, R173, 0x10, RZ ;  /* 0x00000010adad7819 */ /* 0x000fc600000006ff */
[-C--:B------:R-:W-:Y:S01]  /*3d70*/  FFMA.FTZ R179, R179, R169.reuse, R67 ;  /* 0x000000a9b3b37223 */ /* 0x080fe20000010043 */
[----:B------:R-:W-:Y:S01]  /*3d80*/  FMUL.FTZ R67, R168, R169 ;  /* 0x000000a9a8437220 */ /* 0x000fe20000410000 */
[----:B------:R-:W-:-:S04]  /*3d90*/  FFMA.FTZ R168, R192, UR17, R183 ;  /* 0x00000011c0a87c23 */ /* 0x000fc800080100b7 */
[----:B------:R-:W-:Y:S01]  /*3da0*/  FADD.FTZ R168, R226, -R168 ;  /* 0x800000a8e2a87221 */ /* 0x000fe20000010000 */
[----:B------:R-:W-:Y:S02]  /*3db0*/  F2FP.BF16.F32.PACK_AB R67, R67, R66 ;  /* 0x000000424343723e */ /* 0x000fe400000010ff */
[----:B------:R-:W-:Y:S01]  /*3dc0*/  SHF.L.U32 R66, R150, 0x10, RZ ;  /* 0x0000001096427819 */ /* 0x000fe200000006ff */
[----:B------:R-:W-:-:S04]  /*3dd0*/  FFMA.FTZ R168, R168, UR24, R32 ;  /* 0x00000018a8a87c23 */ /* 0x000fc80008010020 */
[----:B------:R-:W-:-:S04]  /*3de0*/  FMUL.FTZ R169, R168, UR16 ;  /* 0x00000010a8a97c20 */ /* 0x000fc80008410000 */
[-C--:B------:R-:W-:Y:S01]  /*3df0*/  FFMA.FTZ R181, R172, R169.reuse, R64 ;  /* 0x000000a9acb57223 */ /* 0x080fe20000010040 */
[----:B------:R-:W-:Y:S01]  /*3e00*/  FFMA.FTZ R64, R21, UR17, R183 ;  /* 0x0000001115407c23 */ /* 0x000fe200080100b7 */
[----:B------:R-:W-:-:S03]  /*3e10*/  FMUL.FTZ R66, R66, R169 ;  /* 0x000000a942427220 */ /* 0x000fc60000410000 */
[----:B------:R-:W-:-:S04]  /*3e20*/  FADD.FTZ R64, R207, -R64 ;  /* 0x80000040cf407221 */ /* 0x000fc80000010000 */
[----:B------:R-:W-:Y:S01]  /*3e30*/  FFMA.FTZ R169, R64, UR24, R33 ;  /* 0x0000001840a97c23 */ /* 0x000fe20008010021 */
[----:B------:R-:W-:-:S03]  /*3e40*/  SHF.L.U32 R64, R189, 0x10, RZ ;  /* 0x00000010bd407819 */ /* 0x000fc600000006ff */
[----:B------:R-:W-:-:S04]  /*3e50*/  FMUL.FTZ R172, R169, UR16 ;  /* 0x00000010a9ac7c20 */ /* 0x000fc80008410000 */
[-C--:B------:R-:W-:Y:S01]  /*3e60*/  FFMA.FTZ R178, R173, R172.reuse, R65 ;  /* 0x000000acadb27223 */ /* 0x080fe20000010041 */
[----:B------:R-:W-:Y:S01]  /*3e70*/  FMUL.FTZ R65, R64, R172 ;  /* 0x000000ac40417220 */ /* 0x000fe20000410000 */
[----:B------:R-:W-:Y:S01]  /*3e80*/  FFMA.FTZ R64, R195, UR17, R183 ;  /* 0x00000011c3407c23 */ /* 0x000fe200080100b7 */
[----:B------:R-:W-:Y:S02]  /*3e90*/  PRMT R172, R177, 0x7632, R172 ;  /* 0x00007632b1ac7816 */ /* 0x000fe400000000ac */
[----:B------:R-:W-:Y:S01]  /*3ea0*/  SHF.L.U32 R173, R176, 0x10, RZ ;  /* 0x00000010b0ad7819 */ /* 0x000fe200000006ff */
[----:B------:R-:W-:Y:S01]  /*3eb0*/  FADD.FTZ R64, R229, -R64 ;  /* 0x80000040e5407221 */ /* 0x000fe20000010000 */
[----:B------:R-:W-:Y:S02]  /*3ec0*/  F2FP.BF16.F32.PACK_AB R66, R65, R66 ;  /* 0x000000424142723e */ /* 0x000fe400000010ff */
[----:B------:R-:W-:Y:S01]  /*3ed0*/  SHF.L.U32 R172, R172, 0x10, RZ ;  /* 0x00000010acac7819 */ /* 0x000fe200000006ff */
[----:B------:R-:W-:Y:S01]  /*3ee0*/  FFMA.FTZ R174, R64, UR24, R38 ;  /* 0x0000001840ae7c23 */ /* 0x000fe20008010026 */
        /* <DEDUP_REMOVED lines=29> */
[----:B------:R-:W-:-:S07]  /*40c0*/  F2FP.BF16.F32.PACK_AB R64, R69, R64 ;  /* 0x000000404540723e */ /* 0x000fce00000010ff */
.L_x_4751:
[----:B------:R-:W-:-:S04]  /*40d0*/  ISETP.NE.U32.AND P0, PT, RZ, UR4, PT ;  /* 0x00000004ff007c0c */ /* 0x000fc8000bf05070 */
[----:B------:R-:W-:-:S13]  /*40e0*/  ISETP.NE.AND.EX P0, PT, RZ, UR5, PT, P0 ;  /* 0x00000005ff007c0c */ /* 0x000fda000bf05300 */
[----:B------:R-:W0:Y:S02]  /*40f0*/  @P0 LDC.64 R68, c[0x0][0x478] ;  /* 0x00011e00ff440b82 */ /* 0x000e240000000a00 */
[----:B0-----:R-:W-:-:S05]  /*4100*/  @P0 IMAD.WIDE.U32 R68, R2, 0x20, R68 ;  /* 0x0000002002440825 */ /* 0x001fca00078e0044 */
[----:B------:R-:W-:Y:S04]  /*4110*/  @P0 STG.E.128 desc[UR10][R68.64], R172 ;  /* 0x000000ac44000986 */ /* 0x000fe8000c101d0a */
        /* <DEDUP_REMOVED lines=11> */
.L_x_4748:
[----:B------:R-:W-:Y:S05]  /*41d0*/  BSYNC.RECONVERGENT B0 ;  /* 0x0000000000007941 */ /* 0x000fea0003800200 */
.L_x_4747:
[----:B------:R-:W-:Y:S04]  /*41e0*/  BSSY.RECONVERGENT B0, `(.L_x_4753) ;  /* 0x0000141000007945 */ /* 0x000fe80003800200 */
[----:B------:R-:W-:Y:S05]  /*41f0*/  @!P3 BRA `(.L_x_4754) ;  /* 0x0000001000fcb947 */ /* 0x000fea0003800000 */
[----:B------:R-:W0:Y:S02]  /*4200*/  LDC.64 R176, c[0x0][0x390] ;  /* 0x0000e400ffb07b82 */ /* 0x000e240000000a00 */
[----:B0-----:R-:W-:-:S06]  /*4210*/  IMAD.WIDE.U32 R176, R2, 0x10, R176 ;  /* 0x0000001002b07825 */ /* 0x001fcc00078e00b0 */
[----:B------:R-:W5:Y:S01]  /*4220*/  LDG.E.128 R176, desc[UR10][R176.64] ;  /* 0x0000000ab0b07981 */ /* 0x000f62000c1e1d00 */
[----:B------:R-:W-:-:S04]  /*4230*/  UISETP.NE.U32.AND UP1, UPT, UR20, URZ, UPT ;  /* 0x000000ff1400728c */ /* 0x000fc8000bf25070 */
[----:B------:R-:W-:-:S09]  /*4240*/  UISETP.NE.AND.EX UP1, UPT, UR21, URZ, UPT, UP1 ;  /* 0x000000ff1500728c */ /* 0x000fd2000bf25310 */
[----:B------:R-:W-:Y:S05]  /*4250*/  BRA.U !UP1, `(.L_x_4755) ;  /* 0x0000000909587547 */ /* 0x000fea000b800000 */
[----:B------:R-:W-:-:S04]  /*4260*/  UISETP.NE.U32.AND UP1, UPT, UR8, URZ, UPT ;  /* 0x000000ff0800728c */ /* 0x000fc8000bf25070 */
[----:B------:R-:W-:-:S06]  /*4270*/  UISETP.NE.AND.EX UP1, UPT, UR9, URZ, UPT, UP1 ;  /* 0x000000ff0900728c */ /* 0x000fcc000bf25310 */
[----:B------:R-:W-:-:S13]  /*4280*/  PLOP3.LUT P0, PT, PT, PT, UP1, 0x80, 0x8 ;  /* 0x000000000008781c */ /* 0x000fda0003f0f018 */
[----:B------:R-:W-:Y:S05]  /*4290*/  @!P0 BRA `(.L_x_4756) ;  /* 0x0000000400248947 */ /* 0x000fea0003800000 */
        /* <DEDUP_REMOVED lines=24> */
[----:B------:R-:W-:-:S04]  /*4420*/  FFMA.FTZ R168, R168, UR24, R24 ;  /* 0x00000018a8a87c23 */ /* 0x000fc80008010018 */
[----:B------:R-:W-:-:S04]  /*4430*/  FMUL.FTZ R169, R168, UR16 ;  /* 0x00000010a8a97c20 */ /* 0x000fc80008410000 */
[----:B------:R-:W-:Y:S01]  /*4440*/  FFMA.FTZ R181, R169, R172, R56 ;  /* 0x000000aca9b57223 */ /* 0x000fe20000010038 */
[----:B------:R-:W-:Y:S01]  /*4450*/  FFMA.FTZ R56, R23, UR17, R183 ;  /* 0x0000001117387c23 */ /* 0x000fe200080100b7 */
[----:B------:R-:W-:-:S03]  /*4460*/  FMUL.FTZ R58, R169, R58 ;  /* 0x0000003aa93a7220 */ /* 0x000fc60000410000 */
[----:B------:R-:W-:-:S04]  /*4470*/  FADD.FTZ R56, R187, -R56 ;  /* 0x80000038bb387221 */ /* 0x000fc80000010000 */
[----:B------:R-:W-:Y:S01]  /*4480*/  FFMA.FTZ R169, R56, UR24, R25 ;  /* 0x0000001838a97c23 */ /* 0x000fe20008010019 */
        /* <DEDUP_REMOVED lines=42> */
.L_x_4756:
        /* <DEDUP_REMOVED lines=73> */
.L_x_4755:
[----:B------:R-:W0:Y:S02]  /*4bc0*/  LDC.64 R180, c[0x0][0x478] ;  /* 0x00011e00ffb47b82 */ /* 0x000e240000000a00 */
[----:B0-----:R-:W-:-:S04]  /*4bd0*/  ISETP.NE.U32.AND P0, PT, R180, RZ, PT ;  /* 0x000000ffb400720c */ /* 0x001fc80003f05070 */
[----:B------:R-:W-:-:S13]  /*4be0*/  ISETP.NE.AND.EX P0, PT, R181, RZ, PT, P0 ;  /* 0x000000ffb500720c */ /* 0x000fda0003f05300 */
[----:B------:R-:W-:Y:S05]  /*4bf0*/  @!P0 BRA `(.L_x_4758) ;  /* 0x0000000400248947 */ /* 0x000fea0003800000 */
        /* <DEDUP_REMOVED lines=24> */
[----:B------:R-:W-:-:S04]  /*4d80*/  FMUL.FTZ R168, R168, UR24 ;  /* 0x00000018a8a87c20 */ /* 0x000fc80008410000 */
[----:B------:R-:W-:-:S04]  /*4d90*/  FMUL.FTZ R169, R168, UR16 ;  /* 0x00000010a8a97c20 */ /* 0x000fc80008410000 */
[-C--:B------:R-:W-:Y:S01]  /*4da0*/  FFMA.FTZ R181, R172, R169.reuse, R56 ;  /* 0x000000a9acb57223 */ /* 0x080fe20000010038 */
[----:B------:R-:W-:Y:S01]  /*4db0*/  FFMA.FTZ R56, R23, UR17, R183 ;  /* 0x0000001117387c23 */ /* 0x000fe200080100b7 */
[----:B------:R-:W-:-:S03]  /*4dc0*/  FMUL.FTZ R58, R58, R169 ;  /* 0x000000a93a3a7220 */ /* 0x000fc60000410000 */
[----:B------:R-:W-:-:S04]  /*4dd0*/  FADD.FTZ R56, R187, -R56 ;  /* 0x80000038bb387221 */ /* 0x000fc80000010000 */
[----:B------:R-:W-:Y:S01]  /*4de0*/  FMUL.FTZ R169, R56, UR24 ;  /* 0x0000001838a97c20 */ /* 0x000fe20008410000 */
        /* <DEDUP_REMOVED lines=42> */
.L_x_4758:
        /* <DEDUP_REMOVED lines=71> */
[----:B------:R-:W-:-:S07]  /*5500*/  F2FP.BF16.F32.PACK_AB R56, R61, R56 ;  /* 0x000000383d38723e */ /* 0x000fce00000010ff */
.L_x_4757:
        /* <DEDUP_REMOVED lines=14> */
.L_x_4754:
[----:B------:R-:W-:Y:S05]  /*55f0*/  BSYNC.RECONVERGENT B0 ;  /* 0x0000000000007941 */ /* 0x000fea0003800200 */
.L_x_4753:
        /* <DEDUP_REMOVED lines=85> */
.L_x_4762:
        /* <DEDUP_REMOVED lines=73> */
.L_x_4761:
        /* <DEDUP_REMOVED lines=77> */
.L_x_4764:
        /* <DEDUP_REMOVED lines=72> */
.L_x_4763:
        /* <DEDUP_REMOVED lines=14> */
.L_x_4760:
[----:B------:R-:W-:Y:S05]  /*6a10*/  BSYNC.RECONVERGENT B0 ;  /* 0x0000000000007941 */ /* 0x000fea0003800200 */
.L_x_4759:
        /* <DEDUP_REMOVED lines=14> */
[C---:B-----5:R-:W-:Y:S02]  /*6b00*/  SHF.L.U32 R180, R179.reuse, 0x10, RZ ;  /* 0x00000010b3b47819 */ /* 0x060fe400000006ff */
        /* <DEDUP_REMOVED lines=14> */
[----:B------:R-:W-:Y:S02]  /*6bf0*/  SHF.L.U32 R172, R172, 0x10, RZ ;  /* 0x00000010acac7819 */ /* 0x000fe400000006ff */
[----:B------:R-:W-:Y:S01]  /*6c00*/  SHF.L.U32 R173, R176, 0x10, RZ ;  /* 0x00000010b0ad7819 */ /* 0x000fe200000006ff */
[C---:B------:R-:W-:Y:S01]  /*6c10*/  FFMA.FTZ R181, R169.reuse, R181, R43 ;  /* 0x000000b5a9b57223 */ /* 0x040fe2000001002b */
[----:B------:R-:W-:Y:S01]  /*6c20*/  FMUL.FTZ R43, R169, R168 ;  /* 0x000000a8a92b7220 */ /* 0x000fe20000410000 */
[--C-:B------:R-:W-:Y:S01]  /*6c30*/  FFMA.FTZ R168, R3, UR17, R183.reuse ;  /* 0x0000001103a87c23 */ /* 0x100fe200080100b7 */
[----:B------:R-:W-:Y:S01]  /*6c40*/  FFMA.FTZ R169, R16, UR17, R183 ;  /* 0x0000001110a97c23 */ /* 0x000fe200080100b7 */
[----:B------:R-:W-:-:S02]  /*6c50*/  PRMT R176, R176, 0x7632, R176 ;  /* 0x00007632b0b07816 */ /* 0x000fc400000000b0 */
[----:B------:R-:W-:Y:S01]  /*6c60*/  FADD.FTZ R168, R217, -R168 ;  /* 0x800000a8d9a87221 */ /* 0x000fe20000010000 */
[----:B------:R-:W-:Y:S01]  /*6c70*/  F2FP.BF16.F32.PACK_AB R43, R43, R42 ;  /* 0x0000002a2b2b723e */ /* 0x000fe200000010ff */
[----:B------:R-:W-:Y:S01]  /*6c80*/  FADD.FTZ R169, R202, -R169 ;  /* 0x800000a9caa97221 */ /* 0x000fe20000010000 */
[----:B------:R-:W-:Y:S01]  /*6c90*/  SHF.L.U32 R176, R176, 0x10, RZ ;  /* 0x00000010b0b07819 */ /* 0x000fe200000006ff */
[----:B------:R-:W-:Y:S02]  /*6ca0*/  FFMA.FTZ R168, R168, UR24, R164 ;  /* 0x00000018a8a87c23 */ /* 0x000fe400080100a4 */
[----:B------:R-:W-:Y:S02]  /*6cb0*/  FFMA.FTZ R169, R169, UR24, R165 ;  /* 0x00000018a9a97c23 */ /* 0x000fe400080100a5 */
[----:B------:R-:W-:-:S04]  /*6cc0*/  FMUL.FTZ R42, R168, UR16 ;  /* 0x00000010a82a7c20 */ /* 0x000fc80008410000 */
[----:B------:R-:W-:Y:S01]  /*6cd0*/  FFMA.FTZ R179, R42, R179, R40 ;  /* 0x000000b32ab37223 */ /* 0x000fe20000010028 */
[----:B------:R-:W-:-:S05]  /*6ce0*/  SHF.L.U32 R40, R138, 0x10, RZ ;  /* 0x000000108a287819 */ /* 0x000fca00000006ff */
[----:B------:R-:W-:Y:S01]  /*6cf0*/  FMUL.FTZ R42, R42, R40 ;  /* 0x000000282a2a7220 */ /* 0x000fe20000410000 */
[----:B------:R-:W-:-:S04]  /*6d00*/  FMUL.FTZ R40, R169, UR16 ;  /* 0x00000010a9287c20 */ /* 0x000fc80008410000 */
[----:B------:R-:W-:Y:S01]  /*6d10*/  FFMA.FTZ R178, R40, R172, R41 ;  /* 0x000000ac28b27223 */ /* 0x000fe20000010029 */
[----:B------:R-:W-:Y:S02]  /*6d20*/  SHF.L.U32 R41, R235, 0x10, RZ ;  /* 0x00000010eb297819 */ /* 0x000fe400000006ff */
[----:B------:R-:W-:-:S03]  /*6d30*/  PRMT R172, R177, 0x7632, R172 ;  /* 0x00007632b1ac7816 */ /* 0x000fc600000000ac */
[----:B------:R-:W-:Y:S01]  /*6d40*/  FMUL.FTZ R41, R40, R41 ;  /* 0x0000002928297220 */ /* 0x000fe20000410000 */
[----:B------:R-:W-:Y:S01]  /*6d50*/  FFMA.FTZ R40, R194, UR17, R183 ;  /* 0x00000011c2287c23 */ /* 0x000fe200080100b7 */
[----:B------:R-:W-:-:S03]  /*6d60*/  SHF.L.U32 R172, R172, 0x10, RZ ;  /* 0x00000010acac7819 */ /* 0x000fc600000006ff */
[----:B------:R-:W-:Y:S01]  /*6d70*/  FADD.FTZ R40, R225, -R40 ;  /* 0x80000028e1287221 */ /* 0x000fe20000010000 */
[----:B------:R-:W-:-:S03]  /*6d80*/  F2FP.BF16.F32.PACK_AB R42, R41, R42 ;  /* 0x0000002a292a723e */ /* 0x000fc600000010ff */
[----:B------:R-:W-:Y:S01]  /*6d90*/  FFMA.FTZ R174, R40, UR24, R162 ;  /* 0x0000001828ae7c23 */ /* 0x000fe200080100a2 */
[----:B------:R-:W-:-:S03]  /*6da0*/  SHF.L.U32 R40, R177, 0x10, RZ ;  /* 0x00000010b1287819 */ /* 0x000fc600000006ff */
        /* <DEDUP_REMOVED lines=28> */
.L_x_4768:
[----:B------:R-:W-:Y:S01]  /*6f70*/  FFMA.FTZ R180, R18, UR17, R183 ;  /* 0x0000001112b47c23 */ /* 0x000fe200080100b7 */
[C---:B-----5:R-:W-:Y:S02]  /*6f80*/  PRMT R181, R179.reuse, 0x7632, R181 ;  /* 0x00007632b3b57816 */ /* 0x060fe400000000b5 */
[----:B------:R-:W-:Y:S01]  /*6f90*/  SHF.L.U32 R179, R179, 0x10, RZ ;  /* 0x00000010b3b37819 */ /* 0x000fe200000006ff */
[----:B------:R-:W-:Y:S01]  /*6fa0*/  FADD.FTZ R180, R196, -R180 ;  /* 0x800000b4c4b47221 */ /* 0x000fe20000010000 */
[----:B------:R-:W-:-:S03]  /*6fb0*/  SHF.L.U32 R181, R181, 0x10, RZ ;  /* 0x00000010b5b57819 */ /* 0x000fc600000006ff */
[----:B------:R-:W-:-:S04]  /*6fc0*/  FFMA.FTZ R182, R180, UR24, R167 ;  /* 0x00000018b4b67c23 */ /* 0x000fc800080100a7 */
[----:B------:R-:W-:-:S04]  /*6fd0*/  FMUL.FTZ R182, R182, UR16 ;  /* 0x00000010b6b67c20 */ /* 0x000fc80008410000 */
[----:B------:R-:W-:Y:S01]  /*6fe0*/  FFMA.FTZ R181, R182, R181, R43 ;  /* 0x000000b5b6b57223 */ /* 0x000fe2000001002b */
[----:B------:R-:W-:-:S04]  /*6ff0*/  FFMA.FTZ R43, R6, UR17, R183 ;  /* 0x00000011062b7c23 */ /* 0x000fc800080100b7 */
[----:B------:R-:W-:-:S04]  /*7000*/  FADD.FTZ R43, R210, -R43 ;  /* 0x8000002bd22b7221 */ /* 0x000fc80000010000 */
[----:B------:R-:W-:-:S04]  /*7010*/  FFMA.FTZ R43, R43, UR24, R166 ;  /* 0x000000182b2b7c23 */ /* 0x000fc800080100a6 */
[----:B------:R-:W-:-:S04]  /*7020*/  FMUL.FTZ R43, R43, UR16 ;  /* 0x000000102b2b7c20 */ /* 0x000fc80008410000 */
[----:B------:R-:W-:Y:S01]  /*7030*/  FFMA.FTZ R180, R43, R179, R42 ;  /* 0x000000b32bb47223 */ /* 0x000fe2000001002a */
[----:B------:R-:W-:Y:S02]  /*7040*/  SHF.L.U32 R42, R139, 0x10, RZ ;  /* 0x000000108b2a7819 */ /* 0x000fe400000006ff */
[C---:B------:R-:W-:Y:S02]  /*7050*/  SHF.L.U32 R179, R178.reuse, 0x10, RZ ;  /* 0x00000010b2b37819 */ /* 0x040fe400000006ff */
[----:B------:R-:W-:Y:S01]  /*7060*/  PRMT R178, R178, 0x7632, R178 ;  /* 0x00007632b2b27816 */ /* 0x000fe200000000b2 */
[----:B------:R-:W-:Y:S01]  /*7070*/  FMUL.FTZ R43, R43, R42 ;  /* 0x0000002a2b2b7220 */ /* 0x000fe20000410000 */
[----:B------:R-:W-:Y:S02]  /*7080*/  SHF.L.U32 R42, R244, 0x10, RZ ;  /* 0x00000010f42a7819 */ /* 0x000fe400000006ff */
[----:B------:R-:W-:-:S03]  /*7090*/  SHF.L.U32 R178, R178, 0x10, RZ ;  /* 0x00000010b2b27819 */ /* 0x000fc600000006ff */
        /* <DEDUP_REMOVED lines=54> */
.L_x_4767:
[----:B------:R-:W0:Y:S02]  /*7400*/  LDC.64 R180, c[0x0][0x478] ;  /* 0x00011e00ffb47b82 */ /* 0x000e240000000a00 */
[----:B0-----:R-:W-:-:S04]  /*7410*/  ISETP.NE.U32.AND P0, PT, R180, RZ, PT ;  /* 0x000000ffb400720c */ /* 0x001fc80003f05070 */
[----:B------:R-:W-:-:S13]  /*7420*/  ISETP.NE.AND.EX P0, PT, R181, RZ, PT, P0 ;  /* 0x000000ffb500720c */ /* 0x000fda0003f05300 */
[----:B------:R-:W-:Y:S05]  /*7430*/  @!P0 BRA `(.L_x_4770) ;  /* 0x0000000400248947 */ /* 0x000fea0003800000 */
[--C-:B------:R-:W-:Y:S01]  /*7440*/  FFMA.FTZ R168, R6, UR17, R183.reuse ;  /* 0x0000001106a87c23 */ /* 0x100fe200080100b7 */
[----:B------:R-:W-:Y:S01]  /*7450*/  FFMA.FTZ R171, R18, UR17, R183 ;  /* 0x0000001112ab7c23 */ /* 0x000fe200080100b7 */
[C---:B-----5:R-:W-:Y:S02]  /*7460*/  SHF.L.U32 R180, R179.reuse, 0x10, RZ ;  /* 0x00000010b3b47819 */ /* 0x060fe400000006ff */
        /* <DEDUP_REMOVED lines=14> */
[----:B------:R-:W-:Y:S02]  /*7550*/  SHF.L.U32 R172, R172, 0x10, RZ ;  /* 0x00000010acac7819 */ /* 0x000fe400000006ff */
[----:B------:R-:W-:Y:S01]  /*7560*/  SHF.L.U32 R173, R176, 0x10, RZ ;  /* 0x00000010b0ad7819 */ /* 0x000fe200000006ff */
[-C--:B------:R-:W-:Y:S01]  /*7570*/  FFMA.FTZ R181, R181, R169.reuse, R43 ;  /* 0x000000a9b5b57223 */ /* 0x080fe2000001002b */
        /* <DEDUP_REMOVED lines=8> */
[----:B------:R-:W-:Y:S02]  /*7600*/  FMUL.FTZ R168, R168, UR24 ;  /* 0x00000018a8a87c20 */ /* 0x000fe40008410000 */
[----:B------:R-:W-:Y:S02]  /*7610*/  FMUL.FTZ R169, R169, UR24 ;  /* 0x00000018a9a97c20 */ /* 0x000fe40008410000 */
        /* <DEDUP_REMOVED lines=13> */
[----:B------:R-:W-:Y:S01]  /*76f0*/  FMUL.FTZ R174, R40, UR24 ;  /* 0x0000001828ae7c20 */ /* 0x000fe20008410000 */
[----:B------:R-:W-:-:S03]  /*7700*/  SHF.L.U32 R40, R177, 0x10, RZ ;  /* 0x00000010b1287819 */ /* 0x000fc600000006ff */
        /* <DEDUP_REMOVED lines=28> */
.L_x_4770:
[----:B------:R-:W-:Y:S01]  /*78d0*/  FFMA.FTZ R180, R18, UR17, R183 ;  /* 0x0000001112b47c23 */ /* 0x000fe200080100b7 */
[C---:B-----5:R-:W-:Y:S02]  /*78e0*/  PRMT R181, R179.reuse, 0x7632, R181 ;  /* 0x00007632b3b57816 */ /* 0x060fe400000000b5 */
[----:B------:R-:W-:Y:S01]  /*78f0*/  SHF.L.U32 R179, R179, 0x10, RZ ;  /* 0x00000010b3b37819 */ /* 0x000fe200000006ff */
[----:B------:R-:W-:Y:S01]  /*7900*/  FADD.FTZ R180, R196, -R180 ;  /* 0x800000b4c4b47221 */ /* 0x000fe20000010000 */
[----:B------:R-:W-:-:S03]  /*7910*/  SHF.L.U32 R181, R181, 0x10, RZ ;  /* 0x00000010b5b57819 */ /* 0x000fc600000006ff */
[----:B------:R-:W-:-:S04]  /*7920*/  FMUL.FTZ R182, R180, UR24 ;  /* 0x00000018b4b67c20 */ /* 0x000fc80008410000 */
[----:B------:R-:W-:-:S04]  /*7930*/  FMUL.FTZ R182, R182, UR16 ;  /* 0x00000010b6b67c20 */ /* 0x000fc80008410000 */
[----:B------:R-:W-:Y:S01]  /*7940*/  FFMA.FTZ R181, R181, R182, R43 ;  /* 0x000000b6b5b57223 */ /* 0x000fe2000001002b */
[----:B------:R-:W-:-:S04]  /*7950*/  FFMA.FTZ R43, R6, UR17, R183 ;  /* 0x00000011062b7c23 */ /* 0x000fc800080100b7 */
[----:B------:R-:W-:-:S04]  /*7960*/  FADD.FTZ R43, R210, -R43 ;  /* 0x8000002bd22b7221 */ /* 0x000fc80000010000 */
[----:B------:R-:W-:-:S04]  /*7970*/  FMUL.FTZ R43, R43, UR24 ;  /* 0x000000182b2b7c20 */ /* 0x000fc80008410000 */
[----:B------:R-:W-:-:S04]  /*7980*/  FMUL.FTZ R43, R43, UR16 ;  /* 0x000000102b2b7c20 */ /* 0x000fc80008410000 */
[-C--:B------:R-:W-:Y:S01]  /*7990*/  FFMA.FTZ R180, R179, R43.reuse, R42 ;  /* 0x0000002bb3b47223 */ /* 0x080fe2000001002a */
        /* <DEDUP_REMOVED lines=59> */
.L_x_4769:
[----:B------:R-:W0:Y:S02]  /*7d50*/  @P0 LDC.64 R44, c[0x0][0x478] ;  /* 0x00011e00ff2c0b82 */ /* 0x000e240000000a00 */
[----:B0-----:R-:W-:-:S05]  /*7d60*/  @P0 IMAD.WIDE.U32 R44, R2, 0x20, R44 ;  /* 0x00000020022c0825 */ /* 0x001fca00078e002c */
[----:B------:R-:W-:Y:S04]  /*7d70*/  @P0 STG.E.128 desc[UR10][R44.64], R172 ;  /* 0x000000ac2c000986 */ /* 0x000fe8000c101d0a */
        /* <DEDUP_REMOVED lines=10> */
.L_x_4766:
[----:B------:R-:W-:Y:S05]  /*7e20*/  BSYNC.RECONVERGENT B0 ;  /* 0x0000000000007941 */ /* 0x000fea0003800200 */
.L_x_4765:
[----:B------:R-:W-:Y:S02]  /*7e30*/  UIADD3 UR7, UPT, UPT, UR7, UR22, URZ ;  /* 0x0000001607077290 */ /* 0x000fe4000fffe0ff */
[----:B------:R-:W-:Y:S02]  /*7e40*/  UPLOP3.LUT UP2, UPT, UPT, UPT, UP2, 0x40, 0x4 ;  /* 0x000000000004789c */ /* 0x000fe40003f4e820 */
[----:B------:R-:W-:-:S09]  /*7e50*/  UISETP.GE.AND UP1, UPT, UR7, UR23, UPT ;  /* 0x000000170700728c */ /* 0x000fd2000bf26270 */
[----:B------:R-:W-:Y:S05]  /*7e60*/  BRA.U !UP1, `(.L_x_4771) ;  /* 0xffffff8d09dc7547 */ /* 0x000fea000b83ffff */
.L_x_4736:
[----:B------:R-:W1:Y:S01]  /*7e70*/  S2UR UR4, SR_CTAID.X ;  /* 0x00000000000479c3 */ /* 0x000e620000002500 */
[----:B------:R-:W2:Y:S01]  /*7e80*/  S2R R2, SR_TID.X ;  /* 0x0000000000027919 */ /* 0x000ea20000002100 */
        /* <DEDUP_REMOVED lines=18> */
.L_x_4773:
[----:B------:R-:W-:Y:S05]  /*7fb0*/  BSYNC.RECONVERGENT B0 ;  /* 0x0000000000007941 */ /* 0x000fea0003800200 */
.L_x_4772:
        /* <DEDUP_REMOVED lines=15> */
.L_x_4775:
[----:B------:R-:W-:Y:S05]  /*80b0*/  BSYNC.RECONVERGENT B0 ;  /* 0x0000000000007941 */ /* 0x000fea0003800200 */
.L_x_4774:
        /* <DEDUP_REMOVED lines=15> */
.L_x_4777:
[----:B------:R-:W-:Y:S05]  /*81b0*/  BSYNC.RECONVERGENT B0 ;  /* 0x0000000000007941 */ /* 0x000fea0003800200 */
.L_x_4776:
        /* <DEDUP_REMOVED lines=14> */
.L_x_4778:
        /* <DEDUP_REMOVED lines=14> */
.L_x_15642:


//--------------------- .text._ZN10layer_norm13ln_bwd_kernelINS_13Kernel_traitsI13__nv_bfloat16S2_fS2_fjLj8192ELj1ELj1ELj8ELj16ENS_18Kernel_traits_baseILj8192ES2_S2_fS2_fjLj256EEEEELb0ELb1ELb0ELb1EEEvNS_9BwdParamsE --------------------------
	.section	.text._ZN10layer_norm13ln_bwd_kernelINS_13Kernel_traitsI13__nv_bfloat16S2_fS2_fjLj8192ELj1ELj1ELj8ELj16ENS_18Kernel_traits_baseILj8192ES2_S2_fS2_fjLj256EEEEELb0ELb1ELb0ELb1EEEvNS_9BwdParamsE,"ax",@progbits
	.align	128
        .global         _ZN10layer_norm13ln_bwd_kernelINS_13Kernel_traitsI13__nv_bfloat16S2_fS2_fjLj8192ELj1ELj1ELj8ELj16ENS_18Kernel_traits_baseILj8192ES2_S2_fS2_fjLj256EEEEELb0ELb1ELb0ELb1EEEvNS_9BwdParamsE
        .type           _ZN10layer_norm13ln_bwd_kernelINS_13Kernel_traitsI13__nv_bfloat16S2_fS2_fjLj8192ELj1ELj1ELj8ELj16ENS_18Kernel_traits_baseILj8192ES2_S2_fS2_fjLj256EEEEELb0ELb1ELb0ELb1EEEvNS_9BwdParamsE,@function
        .size           _ZN10layer_norm13ln_bwd_kernelINS_13Kernel_traitsI13__nv_bfloat16S2_fS2_fjLj8192ELj1ELj1ELj8ELj16ENS_18Kernel_traits_baseILj8192ES2_S2_fS2_fjLj256EEEEELb0ELb1ELb0ELb1EEEvNS_9BwdParamsE,(.L_x_15643 - _ZN10layer_norm13ln_bwd_kernelINS_13Kernel_traitsI13__nv_bfloat16S2_fS2_fjLj8192ELj1ELj1ELj8ELj16ENS_18Kernel_traits_baseILj8192ES2_S2_fS2_fjLj256EEEEELb0ELb1ELb0ELb1EEEvNS_9BwdParamsE)
        .other          _ZN10layer_norm13ln_bwd_kernelINS_13Kernel_traitsI13__nv_bfloat16S2_fS2_fjLj8192ELj1ELj1ELj8ELj16ENS_18Kernel_traits_baseILj8192ES2_S2_fS2_fjLj256EEEEELb0ELb1ELb0ELb1EEEvNS_9BwdParamsE,@"STO_CUDA_ENTRY STV_DEFAULT"
_ZN10layer_norm13ln_bwd_kernelINS_13Kernel_traitsI13__nv_bfloat16S2_fS2_fjLj8192ELj1ELj1ELj8ELj16ENS_18Kernel_traits_baseILj8192ES2_S2_fS2_fjLj256EEEEELb0ELb1ELb0ELb1EEEvNS_9BwdParamsE:
.text._ZN10layer_norm13ln_bwd_kernelINS_13Kernel_traitsI13__nv_bfloat16S2_fS2_fjLj8192ELj1ELj1ELj8ELj16ENS_18Kernel_traits_baseILj8192ES2_S2_fS2_fjLj256EEEEELb0ELb1ELb0ELb1EEEvNS_9BwdParamsE:
        /* <DEDUP_REMOVED lines=60> */
[----:B------:R-:W-:Y:S01]  /*03c0*/  UPLOP3.LUT UP2, UPT, UPT, UPT, UPT, 0x40, 0x4 ;  /* 0x000000000004789c */ /* 0x000fe20003f4e870 */
[----:B------:R-:W-:Y:S01]  /*03d0*/  HFMA2 R171, -RZ, RZ, 0, 0 ;  /* 0x00000000ffab7431 */ /* 0x000fe200000001ff */
[----:B------:R-:W4:Y:S01]  /*03e0*/  LDCU UR20, c[0x0][0x388] ;  /* 0x00007100ff1477ac */ /* 0x000f220008000800 */
[----:B------:R-:W-:Y:S01]  /*03f0*/  HFMA2 R233, -RZ, RZ, 0, 0 ;  /* 0x00000000ffe97431 */ /* 0x000fe200000001ff */
[----:B------:R-:W-:-:S02]  /*0400*/  CS2R R202, SRZ ;  /* 0x0000000000ca7805 */ /* 0x000fc4000001ff00 */
[----:B------:R-:W-:Y:S02]  /*0410*/  CS2R R200, SRZ ;  /* 0x0000000000c87805 */ /* 0x000fe4000001ff00 */
[----:B------:R-:W-:Y:S02]  /*0420*/  CS2R R198, SRZ ;  /* 0x0000000000c67805 */ /* 0x000fe4000001ff00 */
[----:B------:R-:W-:Y:S02]  /*0430*/  CS2R R196, SRZ ;  /* 0x0000000000c47805 */ /* 0x000fe4000001ff00 */
[----:B------:R-:W-:Y:S02]  /*0440*/  CS2R R194, SRZ ;  /* 0x0000000000c27805 */ /* 0x000fe4000001ff00 */
[----:B------:R-:W-:Y:S02]  /*0450*/  CS2R R192, SRZ ;  /* 0x0000000000c07805 */ /* 0x000fe4000001ff00 */
[----:B------:R-:W-:-:S02]  /*0460*/  MOV R182, RZ ;  /* 0x000000ff00b67202 */ /* 0x000fc40000000f00 */
[----:B------:R-:W-:Y:S02]  /*0470*/  CS2R R172, SRZ ;  /* 0x0000000000ac7805 */ /* 0x000fe4000001ff00 */
[----:B------:R-:W-:Y:S02]  /*0480*/  CS2R R166, SRZ ;  /* 0x0000000000a67805 */ /* 0x000fe4000001ff00 */
[----:B------:R-:W-:Y:S01]  /*0490*/  CS2R R164, SRZ ;  /* 0x0000000000a47805 */ /* 0x000fe2000001ff00 */
[----:B-1----:R-:W-:Y:S01]  /*04a0*/  IMAD.WIDE.U32 R2, R20, 0x10, R2 ;  /* 0x0000001014027825 */ /* 0x002fe200078e0002 */
[----:B------:R-:W-:Y:S02]  /*04b0*/  CS2R R204, SRZ ;  /* 0x0000000000cc7805 */ /* 0x000fe4000001ff00 */
[----:B------:R-:W-:Y:S02]  /*04c0*/  CS2R R162, SRZ ;  /* 0x0000000000a27805 */ /* 0x000fe4000001ff00 */
[----:B------:R-:W-:-:S02]  /*04d0*/  CS2R R208, SRZ ;  /* 0x0000000000d07805 */ /* 0x000fc4000001ff00 */
[----:B------:R-:W-:Y:S01]  /*04e0*/  CS2R R206, SRZ ;  /* 0x0000000000ce7805 */ /* 0x000fe2000001ff00 */
[----:B0-----:R-:W5:Y:S01]  /*04f0*/  LDG.E.128 R12, desc[UR10][R2.64] ;  /* 0x0000000a020c7981 */ /* 0x001f62000c1e1d00 */
[----:B------:R-:W-:Y:S02]  /*0500*/  CS2R R210, SRZ ;  /* 0x0000000000d27805 */ /* 0x000fe4000001ff00 */
[----:B------:R-:W-:Y:S02]  /*0510*/  CS2R R160, SRZ ;  /* 0x0000000000a07805 */ /* 0x000fe4000001ff00 */
[----:B------:R-:W-:Y:S01]  /*0520*/  MOV R238, RZ ;  /* 0x000000ff00ee7202 */ /* 0x000fe20000000f00 */
[----:B------:R-:W4:Y:S01]  /*0530*/  LDG.E.128 R8, desc[UR10][R2.64+0x1000] ;  /* 0x0010000a02087981 */ /* 0x000f22000c1e1d00 */
[----:B---3--:R-:W-:Y:S01]  /*0540*/  IMAD.WIDE.U32 R4, R20, 0x10, R4 ;  /* 0x0000001014047825 */ /* 0x008fe200078e0004 */
[----:B------:R-:W-:Y:S02]  /*0550*/  CS2R R236, SRZ ;  /* 0x0000000000ec7805 */ /* 0x000fe4000001ff00 */
[----:B------:R-:W-:Y:S01]  /*0560*/  CS2R R234, SRZ ;  /* 0x0000000000ea7805 */ /* 0x000fe2000001ff00 */
[----:B------:R-:W3:Y:S01]  /*0570*/  LDG.E.128 R248, desc[UR10][R2.64+0x2000] ;  /* 0x0020000a02f87981 */ /* 0x000ee2000c1e1d00 */
[----:B------:R-:W-:-:S02]  /*0580*/  MOV R214, RZ ;  /* 0x000000ff00d67202 */ /* 0x000fc40000000f00 */
        /* <DEDUP_REMOVED lines=18> */
[----:B------:R0:W3:Y:S01]  /*06b0*/  LDG.E.128 R44, desc[UR10][R4.64+0x1000] ;  /* 0x0010000a042c7981 */ /* 0x0000e2000c1e1d00 */
[----:B--2---:R-:W-:Y:S01]  /*06c0*/  UISETP.NE.U32.AND UP0, UPT, UR4, URZ, UPT ;  /* 0x000000ff0400728c */ /* 0x004fe2000bf05070 */
        /* <DEDUP_REMOVED lines=8> */
[----:B0-----:R-:W-:Y:S01]  /*0750*/  CS2R R4, SRZ ;  /* 0x0000000000047805 */ /* 0x001fe2000001ff00 */
[----:B------:R-:W-:Y:S01]  /*0760*/  UISETP.NE.AND.EX UP0, UPT, UR5, URZ, UPT, UP0 ;  /* 0x000000ff0500728c */ /* 0x000fe2000bf05300 */
[----:B------:R-:W0:Y:S01]  /*0770*/  LDCU.64 UR24, c[0x0][0x390] ;  /* 0x00007200ff1877ac */ /* 0x000e220008000a00 */
[----:B------:R-:W1:Y:S01]  /*0780*/  LDCU.64 UR26, c[0x0][0x468] ;  /* 0x00008d00ff1a77ac */ /* 0x000e620008000a00 */
[----:B------:R-:W2:Y:S01]  /*0790*/  LDCU.U8 UR9, c[0x0][0x410] ;  /* 0x00008200ff0977ac */ /* 0x000ea20008000000 */
[----:B------:R-:W0:Y:S01]  /*07a0*/  LDCU UR21, c[0x0][0x400] ;  /* 0x00008000ff1577ac */ /* 0x000e220008000800 */
[----:B------:R-:W0:Y:S01]  /*07b0*/  LDCU.64 UR22, c[0x0][0x478] ;  /* 0x00008f00ff1677ac */ /* 0x000e220008000a00 */
[----:B------:R-:W0:Y:S01]  /*07c0*/  LDCU.128 UR12, c[0x0][0x3c0] ;  /* 0x00007800ff0c77ac */ /* 0x000e220008000c00 */
[----:B------:R-:W0:Y:S01]  /*07d0*/  LDCU.64 UR18, c[0x0][0x438] ;  /* 0x00008700ff1277ac */ /* 0x000e220008000a00 */
[----:B------:R-:W0:Y:S01]  /*07e0*/  LDCU.64 UR28, c[0x0][0x380] ;  /* 0x00007000ff1c77ac */ /* 0x000e220008000a00 */
[----:B-----5:R-:W-:-:S02]  /*07f0*/  SHF.L.U32 R3, R12, 0x10, RZ ;  /* 0x000000100c037819 */ /* 0x020fc400000006ff */
[----:B------:R-:W-:-:S03]  /*0800*/  SHF.L.U32 R2, R13, 0x10, RZ ;  /* 0x000000100d027819 */ /* 0x000fc600000006ff */
[----:B------:R5:W-:Y:S04]  /*0810*/  STL [R1+0x44], R3 ;  /* 0x0000440301007387 */ /* 0x000be80000100800 */
[----:B------:R1:W-:Y:S01]  /*0820*/  STL [R1+0x3c], R2 ;  /* 0x00003c0201007387 */ /* 0x0003e20000100800 */
[----:B-----5:R-:W-:Y:S02]  /*0830*/  SHF.L.U32 R3, R14, 0x10, RZ ;  /* 0x000000100e037819 */ /* 0x020fe400000006ff */
[----:B-1----:R-:W-:-:S03]  /*0840*/  SHF.L.U32 R2, R15, 0x10, RZ ;  /* 0x000000100f027819 */ /* 0x002fc600000006ff */
[----:B------:R4:W-:Y:S04]  /*0850*/  STL [R1+0x34], R3 ;  /* 0x0000340301007387 */ /* 0x0009e80000100800 */
[----:B------:R1:W-:Y:S01]  /*0860*/  STL [R1+0x2c], R2 ;  /* 0x00002c0201007387 */ /* 0x0003e20000100800 */
[----:B----4-:R-:W-:Y:S02]  /*0870*/  SHF.L.U32 R3, R8, 0x10, RZ ;  /* 0x0000001008037819 */ /* 0x010fe400000006ff */
[----:B-1----:R-:W-:-:S03]  /*0880*/  SHF.L.U32 R2, R9, 0x10, RZ ;  /* 0x0000001009027819 */ /* 0x002fc600000006ff */
[----:B------:R1:W-:Y:S04]  /*0890*/  STL [R1+0x24], R3 ;  /* 0x0000240301007387 */ /* 0x0003e80000100800 */
[----:B------:R4:W-:Y:S01]  /*08a0*/  STL [R1+0x1c], R2 ;  /* 0x00001c0201007387 */ /* 0x0009e20000100800 */
[----:B------:R-:W-:Y:S02]  /*08b0*/  PRMT R0, R12, 0x7632, R0 ;  /* 0x000076320c007816 */ /* 0x000fe40000000000 */
[----:B-1----:R-:W-:Y:S02]  /*08c0*/  SHF.L.U32 R3, R10, 0x10, RZ ;  /* 0x000000100a037819 */ /* 0x002fe400000006ff */
[----:B----4-:R-:W-:-:S03]  /*08d0*/  SHF.L.U32 R2, R11, 0x10, RZ ;  /* 0x000000100b027819 */ /* 0x010fc600000006ff */
[----:B------:R-:W-:Y:S01]  /*08e0*/  STL [R1+0x14], R3 ;  /* 0x0000140301007387 */ /* 0x000fe20000100800 */
[----:B------:R-:W-:Y:S02]  /*08f0*/  PRMT R56, R13, 0x7632, R56 ;  /* 0x000076320d387816 */ /* 0x000fe40000000038 */
[----:B------:R-:W-:Y:S01]  /*0900*/  PRMT R57, R14, 0x7632, R57 ;  /* 0x000076320e397816 */ /* 0x000fe20000000039 */
[----:B------:R1:W-:Y:S01]  /*0910*/  STL [R1+0xc], R2 ;  /* 0x00000c0201007387 */ /* 0x0003e20000100800 */
[----:B---3--:R-:W-:Y:S02]  /*0920*/  PRMT R66, R41, 0x7632, R66 ;  /* 0x0000763229427816 */ /* 0x008fe40000000042 */
[----:B------:R-:W-:Y:S02]  /*0930*/  SHF.L.U32 R66, R0, 0x10, RZ ;  /* 0x0000001000427819 */ /* 0x000fe400000006ff */
[----:B------:R-:W-:Y:S02]  /*0940*/  SHF.L.U32 R56, R56, 0x10, RZ ;  /* 0x0000001038387819 */ /* 0x000fe400000006ff */
[----:B------:R-:W-:-:S02]  /*0950*/  PRMT R58, R15, 0x7632, R58 ;  /* 0x000076320f3a7816 */ /* 0x000fc4000000003a */
[----:B-1----:R-:W-:Y:S02]  /*0960*/  SHF.L.U32 R2, R248, 0x10, RZ ;  /* 0x00000010f8027819 */ /* 0x002fe400000006ff */
[----:B------:R-:W-:Y:S02]  /*0970*/  SHF.L.U32 R0, R57, 0x10, RZ ;  /* 0x0000001039007819 */ /* 0x000fe400000006ff */
[----:B------:R-:W-:Y:S01]  /*0980*/  PRMT R59, R8, 0x7632, R59 ;  /* 0x00007632083b7816 */ /* 0x000fe2000000003b */
[----:B------:R-:W-:Y:S01]  /*0990*/  STL [R1+0x4], R2 ;  /* 0x0000040201007387 */ /* 0x000fe20000100800 */
[----:B------:R-:W-:Y:S02]  /*09a0*/  PRMT R60, R9, 0x7632, R60 ;  /* 0x00007632093c7816 */ /* 0x000fe4000000003c */
[----:B------:R-:W-:Y:S01]  /*09b0*/  SHF.L.U32 R57, R58, 0x10, RZ ;  /* 0x000000103a397819 */ /* 0x000fe200000006ff */
[----:B------:R-:W-:Y:S01]  /*09c0*/  STL [R1+0x40], R66 ;  /* 0x0000404201007387 */ /* 0x000fe20000100800 */
[----:B------:R-:W-:-:S03]  /*09d0*/  PRMT R61, R10, 0x7632, R61 ;  /* 0x000076320a3d7816 */ /* 0x000fc6000000003d */
[----:B------:R1:W-:Y:S01]  /*09e0*/  STL [R1+0x38], R56 ;  /* 0x0000383801007387 */ /* 0x0003e20000100800 */
[----:B------:R-:W-:-:S03]  /*09f0*/  PRMT R62, R11, 0x7632, R62 ;  /* 0x000076320b3e7816 */ /* 0x000fc6000000003e */
[----:B------:R3:W-:Y:S01]  /*0a00*/  STL [R1+0x30], R0 ;  /* 0x0000300001007387 */ /* 0x0007e20000100800 */
[----:B------:R-:W-:Y:S02]  /*0a10*/  PRMT R63, R248, 0x7632, R63 ;  /* 0x00007632f83f7816 */ /* 0x000fe4000000003f */
[----:B-1----:R-:W-:Y:S01]  /*0a20*/  SHF.L.U32 R56, R59, 0x10, RZ ;  /* 0x000000103b387819 */ /* 0x002fe200000006ff */
[----:B------:R1:W-:Y:S01]  /*0a30*/  STL [R1+0x28], R57 ;  /* 0x0000283901007387 */ /* 0x0003e20000100800 */
[----:B---3--:R-:W-:-:S03]  /*0a40*/  SHF.L.U32 R0, R60, 0x10, RZ ;  /* 0x000000103c007819 */ /* 0x008fc600000006ff */
[----:B------:R3:W-:Y:S04]  /*0a50*/  STL [R1+0x20], R56 ;  /* 0x0000203801007387 */ /* 0x0007e80000100800 */
[----:B------:R4:W-:Y:S01]  /*0a60*/  STL [R1+0x18], R0 ;  /* 0x0000180001007387 */ /* 0x0009e20000100800 */
[----:B-1----:R-:W-:Y:S02]  /*0a70*/  SHF.L.U32 R57, R61, 0x10, RZ ;  /* 0x000000103d397819 */ /* 0x002fe400000006ff */
[----:B---3--:R-:W-:-:S03]  /*0a80*/  SHF.L.U32 R56, R62, 0x10, RZ ;  /* 0x000000103e387819 */ /* 0x008fc600000006ff */
[----:B------:R1:W-:Y:S01]  /*0a90*/  STL [R1+0x10], R57 ;  /* 0x0000103901007387 */ /* 0x0003e20000100800 */
[----:B----4-:R-:W-:-:S03]  /*0aa0*/  SHF.L.U32 R0, R63, 0x10, RZ ;  /* 0x000000103f007819 */ /* 0x010fc600000006ff */
[----:B------:R1:W-:Y:S04]  /*0ab0*/  STL [R1+0x8], R56 ;  /* 0x0000083801007387 */ /* 0x0003e80000100800 */
[----:B------:R1:W-:Y:S01]  /*0ac0*/  STL [R1], R0 ;  /* 0x0000000001007387 */ /* 0x0003e20000100800 */
[C---:B------:R-:W-:Y:S02]  /*0ad0*/  PRMT R64, R249.reuse, 0x7632, R64 ;  /* 0x00007632f9407816 */ /* 0x040fe40000000040 */
[----:B------:R-:W-:Y:S02]  /*0ae0*/  SHF.L.U32 R252, R249, 0x10, RZ ;  /* 0x00000010f9fc7819 */ /* 0x000fe400000006ff */
[C---:B------:R-:W-:Y:S02]  /*0af0*/  PRMT R65, R241.reuse, 0x7632, R65 ;  /* 0x00007632f1417816 */ /* 0x040fe40000000041 */
[----:B------:R-:W-:-:S02]  /*0b00*/  SHF.L.U32 R244, R241, 0x10, RZ ;  /* 0x00000010f1f47819 */ /* 0x000fc400000006ff */
[----:B------:R-:W-:Y:S02]  /*0b10*/  PRMT R249, R250, 0x7632, R249 ;  /* 0x00007632faf97816 */ /* 0x000fe400000000f9 */
[----:B------:R-:W-:Y:S02]  /*0b20*/  PRMT R247, R251, 0x7632, R247 ;  /* 0x00007632fbf77816 */ /* 0x000fe400000000f7 */
[----:B------:R-:W-:Y:S02]  /*0b30*/  PRMT R245, R240, 0x7632, R245 ;  /* 0x00007632f0f57816 */ /* 0x000fe400000000f5 */
[----:B------:R-:W-:Y:S02]  /*0b40*/  PRMT R241, R242, 0x7632, R241 ;  /* 0x00007632f2f17816 */ /* 0x000fe400000000f1 */
[----:B------:R-:W-:Y:S02]  /*0b50*/  PRMT R239, R243, 0x7632, R239 ;  /* 0x00007632f3ef7816 */ /* 0x000fe400000000ef */
[----:B------:R-:W-:-:S02]  /*0b60*/  SHF.L.U32 R246, R240, 0x10, RZ ;  /* 0x00000010f0f67819 */ /* 0x000fc400000006ff */
[----:B------:R-:W-:Y:S02]  /*0b70*/  CS2R R14, SRZ ;  /* 0x00000000000e7805 */ /* 0x000fe4000001ff00 */
[----:B------:R-:W-:Y:S02]  /*0b80*/  SHF.L.U32 R248, R251, 0x10, RZ ;  /* 0x00000010fbf87819 */ /* 0x000fe400000006ff */
[----:B------:R-:W-:Y:S02]  /*0b90*/  CS2R R12, SRZ ;  /* 0x00000000000c7805 */ /* 0x000fe4000001ff00 */
[----:B------:R-:W-:Y:S02]  /*0ba0*/  SHF.L.U32 R240, R243, 0x10, RZ ;  /* 0x00000010f3f07819 */ /* 0x000fe400000006ff */
[----:B------:R-:W-:Y:S02]  /*0bb0*/  CS2R R10, SRZ ;  /* 0x00000000000a7805 */ /* 0x000fe4000001ff00 */
[----:B------:R-:W-:-:S02]  /*0bc0*/  SHF.L.U32 R250, R250, 0x10, RZ ;  /* 0x00000010fafa7819 */ /* 0x000fc400000006ff */
[----:B------:R-:W-:Y:S02]  /*0bd0*/  CS2R R8, SRZ ;  /* 0x0000000000087805 */ /* 0x000fe4000001ff00 */
        /* <DEDUP_REMOVED lines=23> */
[----:B012---:R-:W-:-:S07]  /*0d50*/  SHF.L.U32 R239, R239, 0x10, RZ ;  /* 0x00000010efef7819 */ /* 0x007fce00000006ff */
.L_x_4800:
[----:B0-----:R-:W0:Y:S01]  /*0d60*/  S2R R0, SR_TID.X ;  /* 0x0000000000007919 */ /* 0x001e220000002100 */
[----:B-1----:R-:W1:Y:S01]  /*0d70*/  @UP0 LDCU.64 UR4, c[0x0][0x3e0] ;  /* 0x00007c00ff0407ac */ /* 0x002e620008000a00 */
[----:B------:R-:W2:Y:S01]  /*0d80*/  LDC.64 R140, c[0x0][0x3a8] ;  /* 0x0000ea00ff8c7b82 */ /* 0x000ea20000000a00 */
[----:B------:R-:W-:Y:S01]  /*0d90*/  PLOP3.LUT P1, PT, PT, PT, UP0, 0x80, 0x8 ;  /* 0x000000000008781c */ /* 0x000fe20003f2f008 */
[----:B------:R-:W3:Y:S01]  /*0da0*/  LDL R221, [R1+0x44] ;  /* 0x0000440001dd7983 */ /* 0x000ee20000100800 */
[----:B------:R-:W-:Y:S02]  /*0db0*/  UIMAD UR7, UR6, UR20, URZ ;  /* 0x00000014060772a4 */ /* 0x000fe4000f8e02ff */
[----:B------:R-:W-:Y:S01]  /*0dc0*/  UIMAD.WIDE UR16, UR6, 0x4, UR12 ;  /* 0x00000004061078a5 */ /* 0x000fe2000f8e020c */
[----:B------:R-:W4:Y:S01]  /*0dd0*/  LDL R219, [R1+0x34] ;  /* 0x0000340001db7983 */ /* 0x000f220000100800 */
[----:B------:R-:W-:Y:S01]  /*0de0*/  USHF.R.S32.HI UR8, URZ, 0x1f, UR7 ;  /* 0x0000001fff087899 */ /* 0x000fe20008011407 */
[----:B------:R-:W2:Y:S02]  /*0df0*/  LDC.64 R136, c[0x0][0x428] ;  /* 0x00010a00ff887b82 */ /* 0x000ea40000000a00 */
[----:B------:R-:W4:Y:S01]  /*0e00*/  LDL R218, [R1+0x2c] ;  /* 0x00002c0001da7983 */ /* 0x000f220000100800 */
[----:B------:R-:W-:Y:S01]  /*0e10*/  MOV R96, UR16 ;  /* 0x0000001000607c02 */ /* 0x000fe20008000f00 */
[----:B------:R-:W-:Y:S01]  /*0e20*/  ULEA.HI UR8, UR8, UR7, URZ, 0x3 ;  /* 0x0000000708087291 */ /* 0x000fe2000f8f18ff */
[----:B------:R-:W-:Y:S01]  /*0e30*/  MOV R97, UR17 ;  /* 0x0000001100617c02 */ /* 0x000fe20008000f00 */
[----:B------:R-:W-:Y:S01]  /*0e40*/  UIMAD.WIDE UR16, UR6, 0x4, UR14 ;  /* 0x00000004061078a5 */ /* 0x000fe2000f8e020e */
[----:B------:R-:W4:Y:S03]  /*0e50*/  LDL R217, [R1+0x40] ;  /* 0x0000400001d97983 */ /* 0x000f260000100800 */
[----:B------:R-:W-:Y:S01]  /*0e60*/  MOV R170, UR8 ;  /* 0x0000000800aa7c02 */ /* 0x000fe20008000f00 */
[----:B------:R0:W3:Y:S01]  /*0e70*/  LDG.E R176, desc[UR10][R96.64] ;  /* 0x0000000a60b07981 */ /* 0x0000e2000c1e1900 */
[----:B-1----:R-:W-:-:S03]  /*0e80*/  @UP0 UIMAD.WIDE UR4, UR6, 0x2, UR4 ;  /* 0x00000002060408a5 */ /* 0x002fc6000f8e0204 */
[----:B------:R-:W4:Y:S03]  /*0e90*/  LDL R216, [R1+0x38] ;  /* 0x0000380001d87983 */ /* 0x000f260000100800 */
[----:B------:R-:W-:Y:S01]  /*0ea0*/  MOV R98, UR4 ;  /* 0x0000000400627c02 */ /* 0x000fe20008000f00 */
[----:B------:R-:W4:Y:S01]  /*0eb0*/  LDL R215, [R1+0x30] ;  /* 0x0000300001d77983 */ /* 0x000f220000100800 */
[----:B------:R-:W-:Y:S02]  /*0ec0*/  MOV R99, UR5 ;  /* 0x0000000500637c02 */ /* 0x000fe40008000f00 */
[----:B0-----:R-:W-:Y:S01]  /*0ed0*/  MOV R96, UR16 ;  /* 0x0000001000607c02 */ /* 0x001fe20008000f00 */
[----:B------:R-:W4:Y:S01]  /*0ee0*/  LDL R220, [R1+0x3c] ;  /* 0x00003c0001dc7983 */ /* 0x000f220000100800 */
[----:B------:R-:W-:Y:S02]  /*0ef0*/  MOV R97, UR17 ;  /* 0x0000001100617c02 */ /* 0x000fe40008000f00 */
[----:B------:R-:W-:Y:S01]  /*0f00*/  LEA.HI.SX32 R170, R170, R0, 0x1d ;  /* 0x00000000aaaa7211 */ /* 0x000fe200078feaff */
[----:B------:R-:W4:Y:S03]  /*0f10*/  @P1 LDG.E.U16 R178, desc[UR10][R98.64] ;  /* 0x0000000a62b21981 */ /* 0x000f26000c1e1500 */
[C---:B------:R-:W-:Y:S01]  /*0f20*/  IADD3 R169, PT, PT, R170.reuse, 0x100, RZ ;  /* 0x00000100aaa97810 */ /* 0x040fe20007ffe0ff */
[----:B------:R-:W4:Y:S01]  /*0f30*/  LDG.E R177, desc[UR10][R96.64] ;  /* 0x0000000a60b17981 */ /* 0x000f22000c1e1900 */
[----:B------:R-:W-:-:S02]  /*0f40*/  IADD3 R168, PT, PT, R170, 0x200, RZ ;  /* 0x00000200aaa87810 */ /* 0x000fc40007ffe0ff */
[C---:B------:R-:W-:Y:S01]  /*0f50*/  IADD3 R0, PT, PT, R170.reuse, 0x300, RZ ;  /* 0x00000300aa007810 */ /* 0x040fe20007ffe0ff */
[----:B--2---:R-:W-:-:S04]  /*0f60*/  IMAD.WIDE.U32 R104, R170, 0x20, R140 ;  /* 0x00000020aa687825 */ /* 0x004fc800078e008c */
[----:B------:R-:W-:Y:S01]  /*0f70*/  IMAD.WIDE.U32 R100, R170, 0x10, R136 ;  /* 0x00000010aa647825 */ /* 0x000fe200078e0088 */
[----:B------:R-:W2:Y:S03]  /*0f80*/  LDG.E.128 R96, desc[UR10][R104.64] ;  /* 0x0000000a68607981 */ /* 0x000ea6000c1e1d00 */
[C---:B------:R-:W-:Y:S01]  /*0f90*/  IMAD.WIDE.U32 R116, R169.reuse, 0x20, R140 ;  /* 0x00000020a9747825 */ /* 0x040fe200078e008c */
[----:B------:R-:W-:Y:S01]  /*0fa0*/  ISETP.NE.AND P2, PT, RZ, UR9, PT ;  /* 0x00000009ff007c0c */ /* 0x000fe2000bf45270 */
[----:B------:R-:W2:Y:S02]  /*0fb0*/  LDG.E.128 R100, desc[UR10][R100.64] ;  /* 0x0000000a64647981 */ /* 0x000ea4000c1e1d00 */
[--C-:B------:R-:W-:Y:S02]  /*0fc0*/  IMAD.WIDE.U32 R112, R169, 0x10, R136.reuse ;  /* 0x00000010a9707825 */ /* 0x100fe400078e0088 */
[----:B------:R0:W2:Y:S02]  /*0fd0*/  LDG.E.128 R108, desc[UR10][R116.64] ;  /* 0x0000000a746c7981 */ /* 0x0000a4000c1e1d00 */
[----:B------:R-:W-:-:S02]  /*0fe0*/  IMAD.WIDE.U32 R124, R168, 0x10, R136 ;  /* 0x00000010a87c7825 */ /* 0x000fc400078e0088 */
[----:B------:R-:W2:Y:S02]  /*0ff0*/  LDG.E.128 R104, desc[UR10][R104.64+0x10] ;  /* 0x0000100a68687981 */ /* 0x000ea4000c1e1d00 */
[----:B------:R-:W-:Y:S01]  /*1000*/  IMAD.WIDE.U32 R136, R0, 0x10, R136 ;  /* 0x0000001000887825 */ /* 0x000fe200078e0088 */
[----:B------:R-:W-:Y:S01]  /*1010*/  ISETP.NE.U32.AND P0, PT, RZ, UR18, PT ;  /* 0x00000012ff007c0c */ /* 0x000fe2000bf05070 */
[----:B------:R-:W2:Y:S04]  /*1020*/  LDG.E.128 R112, desc[UR10][R112.64] ;  /* 0x0000000a70707981 */ /* 0x000ea8000c1e1d00 */
[----:B------:R-:W2:Y:S04]  /*1030*/  LDG.E.128 R116, desc[UR10][R116.64+0x10] ;  /* 0x0000100a74747981 */ /* 0x000ea8000c1e1d00 */
[----:B------:R-:W0:Y:S01]  /*1040*/  LDG.E.128 R136, desc[UR10][R136.64] ;  /* 0x0000000a88887981 */ /* 0x000e22000c1e1d00 */
[----:B---3--:R-:W-:-:S02]  /*1050*/  FSEL R176, R176, RZ, !P2 ;  /* 0x000000ffb0b07208 */ /* 0x008fc40005000000 */
[----:B----4-:R-:W-:Y:S01]  /*1060*/  R2UR UR8, R177 ;  /* 0x00000000b10872ca */ /* 0x010fe200000e0000 */
[----:B------:R-:W-:Y:S01]  /*1070*/  IMAD.WIDE.U32 R128, R168, 0x20, R140 ;  /* 0x00000020a8807825 */ /* 0x000fe200078e008c */
[----:B------:R-:W-:Y:S01]  /*1080*/  R2UR UR5, R176 ;  /* 0x00000000b00572ca */ /* 0x000fe200000e0000 */
[----:B------:R-:W3:Y:S01]  /*1090*/  LDG.E.128 R124, desc[UR10][R124.64] ;  /* 0x0000000a7c7c7981 */ /* 0x000ee2000c1e1d00 */
[----:B------:R-:W-:-:S03]  /*10a0*/  ISETP.NE.AND.EX P0, PT, RZ, UR19, PT, P0 ;  /* 0x00000013ff007c0c */ /* 0x000fc6000bf05300 */
[----:B------:R-:W4:Y:S08]  /*10b0*/  LDG.E.128 R120, desc[UR10][R128.64] ;  /* 0x0000000a80787981 */ /* 0x000f30000c1e1d00 */
[----:B--2---:R-:W-:Y:S02]  /*10c0*/  FADD.FTZ R96, R96, -UR5 ;  /* 0x8000000560607e21 */ /* 0x004fe40008010000 */
[----:B------:R-:W1:Y:S01]  /*10d0*/  @P0 LDC.64 R174, c[0x0][0x438] ;  /* 0x00010e00ffae0b82 */ /* 0x000e620000000a00 */
[----:B------:R-:W2:Y:S01]  /*10e0*/  LDG.E.128 R128, desc[UR10][R128.64+0x10] ;  /* 0x0000100a80807981 */ /* 0x000ea2000c1e1d00 */
[----:B------:R-:W-:Y:S01]  /*10f0*/  FADD.FTZ R223, R106, -UR5 ;  /* 0x800000056adf7e21 */ /* 0x000fe20008010000 */
[----:B------:R-:W-:Y:S01]  /*1100*/  FADD.FTZ R231, R116, -UR5 ;  /* 0x8000000574e77e21 */ /* 0x000fe20008010000 */
[----:B------:R-:W-:-:S02]  /*1110*/  SHF.L.U32 R225, R101, 0x10, RZ ;  /* 0x0000001065e17819 */ /* 0x000fc400000006ff */
[----:B------:R-:W-:Y:S01]  /*1120*/  SHF.L.U32 R226, R100, 0x10, RZ ;  /* 0x0000001064e27819 */ /* 0x000fe200000006ff */
[----:B------:R-:W-:Y:S01]  /*1130*/  FADD.FTZ R107, R107, -UR5 ;  /* 0x800000056b6b7e21 */ /* 0x000fe20008010000 */
[----:B0-----:R-:W-:Y:S01]  /*1140*/  PRMT R116, R136, 0x7632, R116 ;  /* 0x0000763288747816 */ /* 0x001fe20000000074 */
[----:B------:R-:W-:Y:S01]  /*1150*/  IMAD.WIDE.U32 R140, R0, 0x20, R140 ;  /* 0x00000020008c7825 */ /* 0x000fe200078e008c */
[----:B------:R-:W-:-:S03]  /*1160*/  SHF.L.U32 R106, R136, 0x10, RZ ;  /* 0x00000010886a7819 */ /* 0x000fc600000006ff */
[----:B------:R-:W-:Y:S01]  /*1170*/  FMUL.FTZ R136, R96, UR8 ;  /* 0x0000000860887c20 */ /* 0x000fe20008410000 */
[----:B------:R-:W-:Y:S01]  /*1180*/  FADD.FTZ R97, R97, -UR5 ;  /* 0x8000000561617e21 */ /* 0x000fe20008010000 */
[----:B------:R-:W3:Y:S01]  /*1190*/  LDL R96, [R1+0x28] ;  /* 0x0000280001607983 */ /* 0x000ee20000100800 */
[----:B-1----:R-:W-:-:S04]  /*11a0*/  @P0 IMAD.WIDE.U32 R174, R169, 0x20, R174 ;  /* 0x00000020a9ae0825 */ /* 0x002fc800078e00ae */
[----:B------:R-:W-:Y:S01]  /*11b0*/  FADD.FTZ R34, R226, R34 ;  /* 0x00000022e2227221 */ /* 0x000fe20000010000 */
[----:B------:R-:W-:Y:S01]  /*11c0*/  FADD.FTZ R98, R98, -UR5 ;  /* 0x8000000562627e21 */ /* 0x000fe20008010000 */
[----:B------:R-:W4:Y:S01]  /*11d0*/  LDG.E.128 R132, desc[UR10][R140.64] ;  /* 0x0000000a8c847981 */ /* 0x000f22000c1e1d00 */
[----:B------:R-:W0:Y:S03]  /*11e0*/  @P0 LDC.64 R180, c[0x0][0x438] ;  /* 0x00010e00ffb40b82 */ /* 0x000e260000000a00 */
[----:B------:R-:W5:Y:S04]  /*11f0*/  @P0 LDG.E.128 R64, desc[UR10][R174.64] ;  /* 0x0000000aae400981 */ /* 0x000f68000c1e1d00 */
[----:B------:R1:W5:Y:S01]  /*1200*/  @P0 LDG.E.128 R68, desc[UR10][R174.64+0x10] ;  /* 0x0000100aae440981 */ /* 0x000362000c1e1d00 */
[-C--:B------:R-:W-:Y:S01]  /*1210*/  FFMA.FTZ R2, R136, R226.reuse, R2 ;  /* 0x000000e288027223 */ /* 0x080fe20000010002 */
[----:B------:R-:W-:Y:S01]  /*1220*/  FMUL.FTZ R226, R221, R226 ;  /* 0x000000e2dde27220 */ /* 0x000fe20000410000 */
[----:B------:R-:W-:Y:S01]  /*1230*/  FMUL.FTZ R229, R97, UR8 ;  /* 0x0000000861e57c20 */ /* 0x000fe20008410000 */
[----:B------:R-:W-:Y:S01]  /*1240*/  FMUL.FTZ R228, R98, UR8 ;  /* 0x0000000862e47c20 */ /* 0x000fe20008410000 */
[----:B------:R-:W4:Y:S01]  /*1250*/  LDL R97, [R1+0x24] ;  /* 0x0000240001617983 */ /* 0x000f220000100800 */
[----:B------:R-:W-:Y:S01]  /*1260*/  @P1 R2UR UR4, R178 ;  /* 0x00000000b20412ca */ /* 0x000fe200000e0000 */
[----:B------:R-:W-:Y:S01]  /*1270*/  FADD.FTZ R99, R99, -UR5 ;  /* 0x8000000563637e21 */ /* 0x000fe20008010000 */
[----:B------:R-:W0:Y:S01]  /*1280*/  @P0 LDC.64 R178, c[0x0][0x438] ;  /* 0x00010e00ffb20b82 */ /* 0x000e220000000a00 */
[----:B------:R-:W4:Y:S01]  /*1290*/  LDL R98, [R1+0xc] ;  /* 0x00000c0001627983 */ /* 0x000f220000100800 */
[----:B-1----:R-:W-:-:S02]  /*12a0*/  PRMT R174, R100, 0x7632, R174 ;  /* 0x0000763264ae7816 */ /* 0x002fc400000000ae */
[----:B------:R-:W-:Y:S01]  /*12b0*/  PRMT R175, R101, 0x7632, R175 ;  /* 0x0000763265af7816 */ /* 0x000fe200000000af */
[----:B------:R-:W-:Y:S01]  /*12c0*/  FADD.FTZ R105, R105, -UR5 ;  /* 0x8000000569697e21 */ /* 0x000fe20008010000 */
[----:B------:R-:W-:Y:S01]  /*12d0*/  PRMT R101, R102, 0x7632, R101 ;  /* 0x0000763266657816 */ /* 0x000fe20000000065 */
[----:B------:R-:W-:Y:S01]  /*12e0*/  FADD.FTZ R232, R118, -UR5 ;  /* 0x8000000576e87e21 */ /* 0x000fe20008010000 */
[----:B------:R-:W-:Y:S02]  /*12f0*/  SHF.L.U32 R102, R102, 0x10, RZ ;  /* 0x0000001066667819 */ /* 0x000fe400000006ff */
[----:B------:R-:W-:Y:S01]  /*1300*/  SHF.L.U32 R183, R114, 0x10, RZ ;  /* 0x0000001072b77819 */ /* 0x000fe200000006ff */
[----:B------:R-:W-:Y:S01]  /*1310*/  FADD.FTZ R36, R225, R36 ;  /* 0x00000024e1247221 */ /* 0x000fe20000010000 */
[----:B------:R-:W-:Y:S02]  /*1320*/  PRMT R100, R103, 0x7632, R100 ;  /* 0x0000763267647816 */ /* 0x000fe40000000064 */
[----:B------:R-:W-:Y:S01]  /*1330*/  SHF.L.U32 R189, R113, 0x10, RZ ;  /* 0x0000001071bd7819 */ /* 0x000fe200000006ff */
[----:B------:R-:W-:Y:S01]  /*1340*/  FMUL.FTZ R223, R223, UR8 ;  /* 0x00000008dfdf7c20 */ /* 0x000fe20008410000 */
[----:B------:R-:W-:Y:S01]  /*1350*/  SHF.L.U32 R103, R103, 0x10, RZ ;  /* 0x0000001067677819 */ /* 0x000fe200000006ff */
[----:B------:R-:W4:Y:S01]  /*1360*/  LDG.E.128 R140, desc[UR10][R140.64+0x10] ;  /* 0x0000100a8c8c7981 */ /* 0x000f22000c1e1d00 */
[----:B------:R-:W-:-:S02]  /*1370*/  SHF.L.U32 R174, R174, 0x10, RZ ;  /* 0x00000010aeae7819 */ /* 0x000fc400000006ff */
[----:B------:R-:W-:Y:S01]  /*1380*/  SHF.L.U32 R190, R112, 0x10, RZ ;  /* 0x0000001070be7819 */ /* 0x000fe200000006ff */
[----:B------:R-:W-:Y:S01]  /*1390*/  FADD.FTZ R108, R108, -UR5 ;  /* 0x800000056c6c7e21 */ /* 0x000fe20008010000 */
        /* <DEDUP_REMOVED lines=8> */
[----:B------:R-:W-:Y:S01]  /*1420*/  FMUL.FTZ R216, R215, R101 ;  /* 0x00000065d7d87220 */ /* 0x000fe20000410000 */
[----:B------:R-:W-:Y:S01]  /*1430*/  FADD.FTZ R145, R100, R145 ;  /* 0x0000009164917221 */ /* 0x000fe20000010000 */
[-C--:B------:R-:W-:Y:S01]  /*1440*/  FFMA.FTZ R9, R219, R100.reuse, R9 ;  /* 0x00000064db097223 */ /* 0x080fe20000010009 */
[----:B------:R-:W-:Y:S01]  /*1450*/  PRMT R184, R115, 0x7632, R184 ;  /* 0x0000763273b87816 */ /* 0x000fe200000000b8 */
[----:B------:R-:W1:Y:S01]  /*1460*/  @P0 LDC.64 R176, c[0x0][0x438] ;  /* 0x00010e00ffb00b82 */ /* 0x000e620000000a00 */
[----:B---3--:R-:W-:-:S02]  /*1470*/  FMUL.FTZ R215, R96, R100 ;  /* 0x0000006460d77220 */ /* 0x008fc40000410000 */
[----:B------:R-:W3:Y:S01]  /*1480*/  LDL R100, [R1+0x20] ;  /* 0x0000200001647983 */ /* 0x000ee20000100800 */
[----:B------:R-:W-:-:S03]  /*1490*/  FMUL.FTZ R227, R99, UR8 ;  /* 0x0000000863e37c20 */ /* 0x000fc60008410000 */
[----:B------:R-:W3:Y:S01]  /*14a0*/  LDL R99, [R1+0x4] ;  /* 0x0000040001637983 */ /* 0x000ee20000100800 */
[----:B0-----:R-:W-:-:S04]  /*14b0*/  @P0 IMAD.WIDE.U32 R180, R170, 0x20, R180 ;  /* 0x00000020aab40825 */ /* 0x001fc800078e00b4 */
[----:B------:R-:W-:Y:S01]  /*14c0*/  @P0 IMAD.WIDE.U32 R178, R0, 0x20, R178 ;  /* 0x0000002000b20825 */ /* 0x000fe200078e00b2 */
[----:B------:R-:W5:Y:S01]  /*14d0*/  @P0 LDG.E.128 R56, desc[UR10][R180.64] ;  /* 0x0000000ab4380981 */ /* 0x000f62000c1e1d00 */
[----:B------:R-:W-:-:S03]  /*14e0*/  PRMT R118, R127, 0x7632, R118 ;  /* 0x000076327f767816 */ /* 0x000fc60000000076 */
[----:B------:R0:W5:Y:S01]  /*14f0*/  @P0 LDG.E.128 R60, desc[UR10][R180.64+0x10] ;  /* 0x0000100ab43c0981 */ /* 0x000162000c1e1d00 */
[----:B------:R-:W-:-:S03]  /*1500*/  FFMA.FTZ R4, R228, R225, R4 ;  /* 0x000000e1e4047223 */ /* 0x000fc60000010004 */
[----:B------:R-:W5:Y:S01]  /*1510*/  @P0 LDG.E.128 R80, desc[UR10][R178.64] ;  /* 0x0000000ab2500981 */ /* 0x000f62000c1e1d00 */
[----:B------:R-:W-:-:S03]  /*1520*/  FMUL.FTZ R225, R220, R225 ;  /* 0x000000e1dce17220 */ /* 0x000fc60000410000 */
[----:B------:R1:W5:Y:S01]  /*1530*/  @P0 LDG.E.128 R84, desc[UR10][R178.64+0x10] ;  /* 0x0000100ab2540981 */ /* 0x000362000c1e1d00 */
[----:B0-----:R-:W-:Y:S01]  /*1540*/  PRMT R181, R114, 0x7632, R181 ;  /* 0x0000763272b57816 */ /* 0x001fe200000000b5 */
[----:B--2---:R-:W-:Y:S02]  /*1550*/  FADD.FTZ R114, R129, -UR5 ;  /* 0x8000000581727e21 */ /* 0x004fe40008010000 */
[----:B------:R-:W2:Y:S01]  /*1560*/  LDL R129, [R1+0x1c] ;  /* 0x00001c0001817983 */ /* 0x000ea20000100800 */
[----:B------:R-:W-:-:S03]  /*1570*/  FMUL.FTZ R220, R105, UR8 ;  /* 0x0000000869dc7c20 */ /* 0x000fc60008410000 */
[----:B------:R-:W2:Y:S01]  /*1580*/  LDL R105, [R1+0x18] ;  /* 0x0000180001697983 */ /* 0x000ea20000100800 */
[----:B-1----:R-:W-:Y:S02]  /*1590*/  PRMT R179, R113, 0x7632, R179 ;  /* 0x0000763271b37816 */ /* 0x002fe400000000b3 */
[----:B------:R-:W-:Y:S02]  /*15a0*/  SHF.L.U32 R113, R127, 0x10, RZ ;  /* 0x000000107f717819 */ /* 0x000fe400000006ff */
[----:B------:R-:W2:Y:S01]  /*15b0*/  LDL R127, [R1+0x14] ;  /* 0x00001400017f7983 */ /* 0x000ea20000100800 */
[----:B------:R-:W-:Y:S01]  /*15c0*/  FADD.FTZ R144, R103, R144 ;  /* 0x0000009067907221 */ /* 0x000fe20000010000 */
[----:B------:R-:W-:Y:S02]  /*15d0*/  FFMA.FTZ R8, R223, R103, R8 ;  /* 0x00000067df087223 */ /* 0x000fe40000010008 */
[----:B------:R-:W2:Y:S01]  /*15e0*/  LDL R103, [R1+0x10] ;  /* 0x0000100001677983 */ /* 0x000ea20000100800 */
[----:B------:R-:W-:Y:S01]  /*15f0*/  PRMT R178, R112, 0x7632, R178 ;  /* 0x0000763270b27816 */ /* 0x000fe200000000b2 */
[----:B------:R-:W-:Y:S01]  /*1600*/  FADD.FTZ R39, R101, R39 ;  /* 0x0000002765277221 */ /* 0x000fe20000010000 */
[----:B------:R-:W-:-:S02]  /*1610*/  FFMA.FTZ R7, R220, R101, R7 ;  /* 0x00000065dc077223 */ /* 0x000fc40000010007 */
[----:B------:R-:W2:Y:S01]  /*1620*/  LDL R101, [R1+0x8] ;  /* 0x0000080001657983 */ /* 0x000ea20000100800 */
[----:B------:R-:W-:Y:S02]  /*1630*/  PRMT R187, R125, 0x7632, R187 ;  /* 0x000076327dbb7816 */ /* 0x000fe400000000bb */
[----:B------:R-:W-:Y:S01]  /*1640*/  SHF.L.U32 R96, R178, 0x10, RZ ;  /* 0x00000010b2607819 */ /* 0x000fe200000006ff */
[----:B----4-:R-:W-:Y:S01]  /*1650*/  FADD.FTZ R112, R133, -UR5 ;  /* 0x8000000585707e21 */ /* 0x010fe20008010000 */
[----:B------:R-:W-:Y:S01]  /*1660*/  SHF.L.U32 R133, R187, 0x10, RZ ;  /* 0x00000010bb857819 */ /* 0x000fe200000006ff */
[----:B------:R-:W-:Y:S01]  /*1670*/  FFMA.FTZ R3, R229, R174, R3 ;  /* 0x000000aee5037223 */ /* 0x000fe20000010003 */
[----:B------:R-:W-:Y:S01]  /*1680*/  FADD.FTZ R35, R174, R35 ;  /* 0x00000023ae237221 */ /* 0x000fe20000010000 */
[----:B------:R-:W-:Y:S01]  /*1690*/  FMUL.FTZ R174, R108, UR8 ;  /* 0x000000086cae7c20 */ /* 0x000fe20008410000 */
[----:B------:R-:W-:Y:S01]  /*16a0*/  SHF.L.U32 R185, R115, 0x10, RZ ;  /* 0x0000001073b97819 */ /* 0x000fe200000006ff */
[----:B------:R-:W-:Y:S01]  /*16b0*/  FADD.FTZ R146, R190, R146 ;  /* 0x00000092be927221 */ /* 0x000fe20000010000 */
[-C--:B------:R-:W-:Y:S01]  /*16c0*/  FMUL.FTZ R178, R97, R190.reuse ;  /* 0x000000be61b27220 */ /* 0x080fe20000410000 */
[----:B------:R-:W-:Y:S01]  /*16d0*/  FFMA.FTZ R10, R174, R190, R10 ;  /* 0x000000beae0a7223 */ /* 0x000fe2000001000a */
[----:B------:R-:W-:Y:S01]  /*16e0*/  SHF.L.U32 R190, R184, 0x10, RZ ;  /* 0x00000010b8be7819 */ /* 0x000fe200000006ff */
[----:B------:R-:W-:Y:S01]  /*16f0*/  FMUL.FTZ R184, R98, R185 ;  /* 0x000000b962b87220 */ /* 0x000fe20000410000 */
[----:B------:R-:W-:Y:S01]  /*1700*/  FADD.FTZ R98, RZ, R226 ;  /* 0x000000e2ff627221 */ /* 0x000fe20000010000 */
[----:B---3--:R-:W-:-:S02]  /*1710*/  FMUL.FTZ R187, R100, R96 ;  /* 0x0000006064bb7220 */ /* 0x008fc40000410000 */
[----:B------:R-:W3:Y:S01]  /*1720*/  LDL R100, [R1] ;  /* 0x0000000001647983 */ /* 0x000ee20000100800 */
[----:B------:R-:W-:Y:S01]  /*1730*/  FADD.FTZ R98, R218, R98 ;  /* 0x00000062da627221 */ /* 0x000fe20000010000 */
[----:B------:R-:W-:-:S03]  /*1740*/  FADD.FTZ R120, R120, -UR5 ;  /* 0x8000000578787e21 */ /* 0x000fc60008010000 */
[----:B------:R-:W-:Y:S01]  /*1750*/  FADD.FTZ R98, R225, R98 ;  /* 0x00000062e1627221 */ /* 0x000fe20000010000 */
[----:B------:R-:W-:Y:S01]  /*1760*/  FADD.FTZ R230, R119, -UR5 ;  /* 0x8000000577e67e21 */ /* 0x000fe20008010000 */
[C---:B------:R-:W-:Y:S02]  /*1770*/  PRMT R119, R124.reuse, 0x7632, R119 ;  /* 0x000076327c777816 */ /* 0x040fe40000000077 */
[----:B------:R-:W-:Y:S01]  /*1780*/  FADD.FTZ R98, R217, R98 ;  /* 0x00000062d9627221 */ /* 0x000fe20000010000 */
[----:B------:R-:W-:Y:S01]  /*1790*/  SHF.L.U32 R124, R124, 0x10, RZ ;  /* 0x000000107c7c7819 */ /* 0x000fe200000006ff */
[----:B------:R-:W-:Y:S02]  /*17a0*/  FMUL.FTZ R120, R120, UR8 ;  /* 0x0000000878787c20 */ /* 0x000fe40008410000 */
[----:B------:R-:W-:Y:S02]  /*17b0*/  FADD.FTZ R98, R222, R98 ;  /* 0x00000062de627221 */ /* 0x000fe40000010000 */
[----:B------:R-:W-:Y:S01]  /*17c0*/  FADD.FTZ R154, R124, R154 ;  /* 0x0000009a7c9a7221 */ /* 0x000fe20000010000 */
[-C--:B------:R-:W-:Y:S01]  /*17d0*/  FFMA.FTZ R18, R120, R124.reuse, R18 ;  /* 0x0000007c78127223 */ /* 0x080fe20000010012 */
[----:B------:R-:W-:Y:S01]  /*17e0*/  FMUL.FTZ R124, R99, R124 ;  /* 0x0000007c637c7220 */ /* 0x000fe20000410000 */
[----:B------:R-:W-:Y:S01]  /*17f0*/  FADD.FTZ R99, R216, R98 ;  /* 0x00000062d8637221 */ /* 0x000fe20000010000 */
[----:B------:R-:W-:Y:S01]  /*1800*/  FADD.FTZ R109, R109, -UR5 ;  /* 0x800000056d6d7e21 */ /* 0x000fe20008010000 */
[----:B------:R-:W-:Y:S01]  /*1810*/  FFMA.FTZ R98, R136, R226, RZ ;  /* 0x000000e288627223 */ /* 0x000fe200000100ff */
[----:B------:R-:W-:-:S04]  /*1820*/  @P0 IMAD.WIDE.U32 R176, R168, 0x20, R176 ;  /* 0x00000020a8b00825 */ /* 0x000fc800078e00b0 */
[----:B------:R-:W-:Y:S01]  /*1830*/  FADD.FTZ R99, R221, R99 ;  /* 0x00000063dd637221 */ /* 0x000fe20000010000 */
[----:B------:R-:W-:Y:S01]  /*1840*/  FFMA.FTZ R5, R227, R175, R5 ;  /* 0x000000afe3057223 */ /* 0x000fe20000010005 */
[----:B------:R-:W-:Y:S01]  /*1850*/  FADD.FTZ R37, R175, R37 ;  /* 0x00000025af257221 */ /* 0x000fe20000010000 */
[----:B------:R-:W-:Y:S01]  /*1860*/  FMUL.FTZ R175, R109, UR8 ;  /* 0x000000086daf7c20 */ /* 0x000fe20008410000 */
[----:B------:R-:W-:Y:S01]  /*1870*/  FADD.FTZ R180, R110, -UR5 ;  /* 0x800000056eb47e21 */ /* 0x000fe20008010000 */
[----:B------:R-:W-:Y:S01]  /*1880*/  FFMA.FTZ R98, R229, R218, R98 ;  /* 0x000000dae5627223 */ /* 0x000fe20000010062 */
[----:B------:R-:W-:Y:S01]  /*1890*/  FADD.FTZ R186, R117, -UR5 ;  /* 0x8000000575ba7e21 */ /* 0x000fe20008010000 */
[----:B------:R-:W-:Y:S01]  /*18a0*/  FADD.FTZ R99, R215, R99 ;  /* 0x00000063d7637221 */ /* 0x000fe20000010000 */
[C---:B------:R-:W-:Y:S01]  /*18b0*/  PRMT R117, R126.reuse, 0x7632, R117 ;  /* 0x000076327e757816 */ /* 0x040fe20000000075 */
[----:B------:R-:W5:Y:S01]  /*18c0*/  @P0 LDG.E.128 R72, desc[UR10][R176.64] ;  /* 0x0000000ab0480981 */ /* 0x000f62000c1e1d00 */
[----:B------:R-:W-:Y:S01]  /*18d0*/  SHF.L.U32 R188, R126, 0x10, RZ ;  /* 0x000000107ebc7819 */ /* 0x000fe200000006ff */
[----:B------:R-:W-:Y:S01]  /*18e0*/  FADD.FTZ R126, R128, -UR5 ;  /* 0x80000005807e7e21 */ /* 0x000fe20008010000 */
[----:B------:R-:W-:Y:S01]  /*18f0*/  FFMA.FTZ R11, R175, R96, R11 ;  /* 0x00000060af0b7223 */ /* 0x000fe2000001000b */
[----:B------:R0:W5:Y:S01]  /*1900*/  @P0 LDG.E.128 R76, desc[UR10][R176.64+0x10] ;  /* 0x0000100ab04c0981 */ /* 0x000162000c1e1d00 */
[----:B------:R-:W-:Y:S01]  /*1910*/  FADD.FTZ R147, R96, R147 ;  /* 0x0000009360937221 */ /* 0x000fe20000010000 */
[----:B------:R-:W-:Y:S01]  /*1920*/  FADD.FTZ R224, R104, -UR5 ;  /* 0x8000000568e07e21 */ /* 0x000fe20008010000 */
[----:B------:R-:W-:Y:S01]  /*1930*/  FADD.FTZ R111, R111, -UR5 ;  /* 0x800000056f6f7e21 */ /* 0x000fe20008010000 */
[----:B------:R-:W-:Y:S01]  /*1940*/  FFMA.FTZ R96, R228, R225, R98 ;  /* 0x000000e1e4607223 */ /* 0x000fe20000010062 */
[----:B------:R-:W-:Y:S01]  /*1950*/  FADD.FTZ R98, R178, R99 ;  /* 0x00000063b2627221 */ /* 0x000fe20000010000 */
[----:B------:R-:W-:Y:S01]  /*1960*/  SHF.L.U32 R97, R179, 0x10, RZ ;  /* 0x00000010b3617819 */ /* 0x000fe200000006ff */
[----:B------:R-:W-:Y:S01]  /*1970*/  FMUL.FTZ R126, R126, UR8 ;  /* 0x000000087e7e7c20 */ /* 0x000fe20008410000 */
[----:B0-----:R-:W-:Y:S01]  /*1980*/  FMUL.FTZ R176, R180, UR8 ;  /* 0x00000008b4b07c20 */ /* 0x001fe20008410000 */
[----:B------:R-:W-:Y:S01]  /*1990*/  FMUL.FTZ R180, R231, UR8 ;  /* 0x00000008e7b47c20 */ /* 0x000fe20008410000 */
[----:B------:R-:W-:Y:S01]  /*19a0*/  FMUL.FTZ R224, R224, UR8 ;  /* 0x00000008e0e07c20 */ /* 0x000fe20008410000 */
[----:B------:R-:W-:Y:S01]  /*19b0*/  FMUL.FTZ R177, R111, UR8 ;  /* 0x000000086fb17c20 */ /* 0x000fe20008410000 */
[----:B------:R-:W-:Y:S01]  /*19c0*/  FFMA.FTZ R96, R227, R217, R96 ;  /* 0x000000d9e3607223 */ /* 0x000fe20000010060 */
[----:B------:R-:W-:Y:S01]  /*19d0*/  FADD.FTZ R148, R189, R148 ;  /* 0x00000094bd947221 */ /* 0x000fe20000010000 */
[-C--:B------:R-:W-:Y:S01]  /*19e0*/  FFMA.FTZ R12, R176, R189.reuse, R12 ;  /* 0x000000bdb00c7223 */ /* 0x080fe2000001000c */
[----:B--2---:R-:W-:Y:S01]  /*19f0*/  FMUL.FTZ R179, R129, R189 ;  /* 0x000000bd81b37220 */ /* 0x004fe20000410000 */
[----:B------:R-:W-:Y:S01]  /*1a00*/  FADD.FTZ R150, R183, R150 ;  /* 0x00000096b7967221 */ /* 0x000fe20000010000 */
[-C--:B------:R-:W-:Y:S01]  /*1a10*/  FFMA.FTZ R14, R180, R183.reuse, R14 ;  /* 0x000000b7b40e7223 */ /* 0x080fe2000001000e */
[----:B------:R-:W-:Y:S01]  /*1a20*/  FADD.FTZ R98, R187, R98 ;  /* 0x00000062bb627221 */ /* 0x000fe20000010000 */
[----:B------:R-:W-:Y:S01]  /*1a30*/  SHF.L.U32 R189, R181, 0x10, RZ ;  /* 0x00000010b5bd7819 */ /* 0x000fe200000006ff */
[----:B------:R-:W-:Y:S01]  /*1a40*/  FMUL.FTZ R183, R127, R183 ;  /* 0x000000b77fb77220 */ /* 0x000fe20000410000 */
[----:B------:R-:W-:Y:S01]  /*1a50*/  FMUL.FTZ R181, R232, UR8 ;  /* 0x00000008e8b57c20 */ /* 0x000fe20008410000 */
[----:B------:R-:W-:Y:S01]  /*1a60*/  FADD.FTZ R158, R188, R158 ;  /* 0x0000009ebc9e7221 */ /* 0x000fe20000010000 */
[-C--:B------:R-:W-:Y:S01]  /*1a70*/  FFMA.FTZ R22, R126, R188.reuse, R22 ;  /* 0x000000bc7e167223 */ /* 0x080fe20000010016 */
[----:B------:R-:W-:Y:S01]  /*1a80*/  FMUL.FTZ R127, R250, R188 ;  /* 0x000000bcfa7f7220 */ /* 0x000fe20000410000 */
[-C--:B------:R-:W-:Y:S01]  /*1a90*/  FFMA.FTZ R13, R177, R97.reuse, R13 ;  /* 0x00000061b10d7223 */ /* 0x080fe2000001000d */
[----:B------:R-:W-:Y:S01]  /*1aa0*/  FADD.FTZ R149, R97, R149 ;  /* 0x0000009561957221 */ /* 0x000fe20000010000 */
[----:B------:R-:W-:Y:S01]  /*1ab0*/  FMUL.FTZ R188, R105, R97 ;  /* 0x0000006169bc7220 */ /* 0x000fe20000410000 */
[----:B------:R-:W-:Y:S01]  /*1ac0*/  FFMA.FTZ R96, R224, R222, R96 ;  /* 0x000000dee0607223 */ /* 0x000fe20000010060 */
[----:B------:R-:W-:Y:S01]  /*1ad0*/  FADD.FTZ R97, R179, R98 ;  /* 0x00000062b3617221 */ /* 0x000fe20000010000 */
[----:B------:R-:W-:Y:S01]  /*1ae0*/  FADD.FTZ R152, R185, R152 ;  /* 0x00000098b9987221 */ /* 0x000fe20000010000 */
[----:B------:R-:W-:Y:S01]  /*1af0*/  FFMA.FTZ R16, R181, R185, R16 ;  /* 0x000000b9b5107223 */ /* 0x000fe20000010010 */
        /* <DEDUP_REMOVED lines=14> */
[----:B------:R-:W-:Y:S01]  /*1be0*/  FMUL.FTZ R190, R101, R190 ;  /* 0x000000be65be7220 */ /* 0x000fe20000410000 */
[----:B------:R-:W-:Y:S01]  /*1bf0*/  FADD.FTZ R97, R184, R97 ;  /* 0x00000061b8617221 */ /* 0x000fe20000010000 */
[----:B------:R-:W-:Y:S01]  /*1c00*/  FADD.FTZ R122, R122, -UR5 ;  /* 0x800000057a7a7e21 */ /* 0x000fe20008010000 */
[----:B------:R-:W-:Y:S01]  /*1c10*/  SHF.L.U32 R119, R119, 0x10, RZ ;  /* 0x0000001077777819 */ /* 0x000fe200000006ff */
[----:B------:R-:W-:Y:S01]  /*1c20*/  FFMA.FTZ R96, R175, R187, R96 ;  /* 0x000000bbaf607223 */ /* 0x000fe20000010060 */
[----:B------:R-:W-:Y:S01]  /*1c30*/  FADD.FTZ R97, R190, R97 ;  /* 0x00000061be617221 */ /* 0x000fe20000010000 */
[----:B------:R-:W-:Y:S01]  /*1c40*/  SHF.L.U32 R125, R125, 0x10, RZ ;  /* 0x000000107d7d7819 */ /* 0x000fe200000006ff */
[----:B------:R-:W-:Y:S01]  /*1c50*/  FADD.FTZ R123, R123, -UR5 ;  /* 0x800000057b7b7e21 */ /* 0x000fe20008010000 */
[----:B------:R-:W-:Y:S01]  /*1c60*/  FADD.FTZ R104, R132, -UR5 ;  /* 0x8000000584687e21 */ /* 0x000fe20008010000 */
[----:B------:R-:W-:Y:S01]  /*1c70*/  FMUL.FTZ R122, R122, UR8 ;  /* 0x000000087a7a7c20 */ /* 0x000fe20008410000 */
[----:B------:R-:W-:Y:S01]  /*1c80*/  FFMA.FTZ R96, R176, R179, R96 ;  /* 0x000000b3b0607223 */ /* 0x000fe20000010060 */
[----:B------:R-:W-:Y:S01]  /*1c90*/  FADD.FTZ R97, R124, R97 ;  /* 0x000000617c617221 */ /* 0x000fe20000010000 */
[----:B------:R-:W-:Y:S01]  /*1ca0*/  FMUL.FTZ R123, R123, UR8 ;  /* 0x000000087b7b7c20 */ /* 0x000fe20008410000 */
[----:B------:R-:W-:Y:S01]  /*1cb0*/  FADD.FTZ R156, R125, R156 ;  /* 0x0000009c7d9c7221 */ /* 0x000fe20000010000 */
[-C--:B------:R-:W-:Y:S01]  /*1cc0*/  FFMA.FTZ R20, R122, R125.reuse, R20 ;  /* 0x0000007d7a147223 */ /* 0x080fe20000010014 */
[----:B------:R-:W-:Y:S01]  /*1cd0*/  FFMA.FTZ R96, R177, R188, R96 ;  /* 0x000000bcb1607223 */ /* 0x000fe20000010060 */
[----:B------:R-:W-:Y:S01]  /*1ce0*/  FMUL.FTZ R125, R252, R125 ;  /* 0x0000007dfc7d7220 */ /* 0x000fe20000410000 */
[----:B------:R-:W-:Y:S01]  /*1cf0*/  FFMA.FTZ R21, R123, R133, R21 ;  /* 0x000000857b157223 */ /* 0x000fe20000010015 */
[----:B------:R-:W-:Y:S01]  /*1d00*/  FADD.FTZ R157, R133, R157 ;  /* 0x0000009d859d7221 */ /* 0x000fe20000010000 */
[----:B------:R-:W-:Y:S01]  /*1d10*/  FFMA.FTZ R96, R180, R183, R96 ;  /* 0x000000b7b4607223 */ /* 0x000fe20000010060 */
[----:B------:R-:W-:Y:S01]  /*1d20*/  FMUL.FTZ R133, R251, R133 ;  /* 0x00000085fb857220 */ /* 0x000fe20000410000 */
[----:B------:R-:W-:-:S02]  /*1d30*/  SHF.L.U32 R117, R117, 0x10, RZ ;  /* 0x0000001075757819 */ /* 0x000fc400000006ff */
[----:B------:R-:W-:Y:S01]  /*1d40*/  FFMA.FTZ R96, R185, R189, R96 ;  /* 0x000000bdb9607223 */ /* 0x000fe20000010060 */
[----:B------:R-:W-:Y:S02]  /*1d50*/  FADD.FTZ R110, R134, -UR5 ;  /* 0x80000005866e7e21 */ /* 0x000fe40008010000 */
[----:B------:R-:W-:Y:S01]  /*1d60*/  FMUL.FTZ R134, R249, R117 ;  /* 0x00000075f9867220 */ /* 0x000fe20000410000 */
[----:B------:R-:W-:Y:S01]  /*1d70*/  FFMA.FTZ R96, R181, R184, R96 ;  /* 0x000000b8b5607223 */ /* 0x000fe20000010060 */
[----:B------:R-:W-:Y:S01]  /*1d80*/  SHF.L.U32 R118, R118, 0x10, RZ ;  /* 0x0000001076767819 */ /* 0x000fe200000006ff */
[----:B------:R-:W-:Y:S02]  /*1d90*/  FMUL.FTZ R129, R248, R113 ;  /* 0x00000071f8817220 */ /* 0x000fe40000410000 */
[----:B------:R-:W-:Y:S01]  /*1da0*/  FFMA.FTZ R99, R186, R190, R96 ;  /* 0x000000beba637223 */ /* 0x000fe20000010060 */
[----:B------:R-:W-:Y:S01]  /*1db0*/  FADD.FTZ R121, R121, -UR5 ;  /* 0x8000000579797e21 */ /* 0x000fe20008010000 */
[----:B------:R-:W-:Y:S01]  /*1dc0*/  FADD.FTZ R115, R135, -UR5 ;  /* 0x8000000587737e21 */ /* 0x000fe20008010000 */
[----:B------:R-:W-:Y:S01]  /*1dd0*/  FMUL.FTZ R135, R247, R118 ;  /* 0x00000076f7877220 */ /* 0x000fe20000410000 */
[----:B------:R-:W-:Y:S01]  /*1de0*/  FFMA.FTZ R99, R120, R124, R99 ;  /* 0x0000007c78637223 */ /* 0x000fe20000010063 */
[----:B------:R-:W-:Y:S01]  /*1df0*/  FMUL.FTZ R121, R121, UR8 ;  /* 0x0000000879797c20 */ /* 0x000fe20008410000 */
[----:B------:R-:W-:Y:S01]  /*1e00*/  FMUL.FTZ R104, R104, UR8 ;  /* 0x0000000868687c20 */ /* 0x000fe20008410000 */
[----:B------:R-:W-:Y:S01]  /*1e10*/  SHF.L.U32 R98, R116, 0x10, RZ ;  /* 0x0000001074627819 */ /* 0x000fe200000006ff */
[----:B------:R-:W-:Y:S01]  /*1e20*/  FMUL.FTZ R105, R246, R106 ;  /* 0x0000006af6697220 */ /* 0x000fe20000410000 */
[----:B------:R-:W-:Y:S01]  /*1e30*/  FADD.FTZ R38, R102, R38 ;  /* 0x0000002666267221 */ /* 0x000fe20000010000 */
[----:B------:R-:W-:Y:S01]  /*1e40*/  FFMA.FTZ R6, R224, R102, R6 ;  /* 0x00000066e0067223 */ /* 0x000fe20000010006 */
[----:B------:R-:W-:Y:S01]  /*1e50*/  FADD.FTZ R213, R106, R213 ;  /* 0x000000d56ad57221 */ /* 0x000fe20000010000 */
[----:B------:R-:W-:Y:S01]  /*1e60*/  FFMA.FTZ R26, R104, R106, R26 ;  /* 0x0000006a681a7223 */ /* 0x000fe2000001001a */
[----:B------:R-:W-:Y:S01]  /*1e70*/  PRMT R102, R137, 0x7632, R102 ;  /* 0x0000763289667816 */ /* 0x000fe20000000066 */
[----:B------:R-:W-:Y:S01]  /*1e80*/  FMUL.FTZ R106, R245, R98 ;  /* 0x00000062f56a7220 */ /* 0x000fe20000410000 */
[----:B------:R-:W-:-:S02]  /*1e90*/  SHF.L.U32 R101, R137, 0x10, RZ ;  /* 0x0000001089657819 */ /* 0x000fc400000006ff */
[----:B------:R-:W-:-:S03]  /*1ea0*/  SHF.L.U32 R102, R102, 0x10, RZ ;  /* 0x0000001066667819 */ /* 0x000fc600000006ff */
[----:B------:R-:W-:Y:S01]  /*1eb0*/  FMUL.FTZ R107, R244, R101 ;  /* 0x00000065f46b7220 */ /* 0x000fe20000410000 */
[----:B------:R-:W-:Y:S01]  /*1ec0*/  PRMT R137, R138, 0x7632, R137 ;  /* 0x000076328a897816 */ /* 0x000fe20000000089 */
[----:B------:R-:W-:Y:S01]  /*1ed0*/  FADD.FTZ R128, R130, -UR5 ;  /* 0x8000000582807e21 */ /* 0x000fe20008010000 */
[----:B------:R-:W-:Y:S01]  /*1ee0*/  FMUL.FTZ R108, R243, R102 ;  /* 0x00000066f36c7220 */ /* 0x000fe20000410000 */
[----:B------:R-:W-:Y:S01]  /*1ef0*/  FMUL.FTZ R130, R114, UR8 ;  /* 0x0000000872827c20 */ /* 0x000fe20008410000 */
[----:B------:R-:W-:Y:S01]  /*1f00*/  SHF.L.U32 R137, R137, 0x10, RZ ;  /* 0x0000001089897819 */ /* 0x000fe200000006ff */
[----:B------:R-:W-:Y:S01]  /*1f10*/  FADD.FTZ R131, R131, -UR5 ;  /* 0x8000000583837e21 */ /* 0x000fe20008010000 */
[----:B------:R-:W-:-:S03]  /*1f20*/  FMUL.FTZ R128, R128, UR8 ;  /* 0x0000000880807c20 */ /* 0x000fc60008410000 */
[----:B------:R-:W-:Y:S01]  /*1f30*/  FMUL.FTZ R114, R241, R137 ;  /* 0x00000089f1727220 */ /* 0x000fe20000410000 */
[----:B------:R-:W-:Y:S01]  /*1f40*/  FMUL.FTZ R131, R131, UR8 ;  /* 0x0000000883837c20 */ /* 0x000fe20008410000 */
[----:B------:R-:W-:Y:S01]  /*1f50*/  FADD.FTZ R160, R113, R160 ;  /* 0x000000a071a07221 */ /* 0x000fe20000010000 */
[----:B------:R-:W-:Y:S01]  /*1f60*/  FFMA.FTZ R24, R128, R113, R24 ;  /* 0x0000007180187223 */ /* 0x000fe20000010018 */
[----:B------:R-:W-:Y:S01]  /*1f70*/  FMUL.FTZ R112, R112, UR8 ;  /* 0x0000000870707c20 */ /* 0x000fe20008410000 */
[----:B------:R-:W-:Y:S01]  /*1f80*/  FMUL.FTZ R110, R110, UR8 ;  /* 0x000000086e6e7c20 */ /* 0x000fe20008410000 */
[----:B------:R-:W-:Y:S01]  /*1f90*/  FADD.FTZ R116, R140, -UR5 ;  /* 0x800000058c747e21 */ /* 0x000fe20008010000 */
[----:B------:R-:W-:Y:S01]  /*1fa0*/  FMUL.FTZ R115, R115, UR8 ;  /* 0x0000000873737c20 */ /* 0x000fe20008410000 */
[----:B------:R-:W-:Y:S01]  /*1fb0*/  FADD.FTZ R159, R117, R159 ;  /* 0x0000009f759f7221 */ /* 0x000fe20000010000 */
[----:B------:R-:W-:Y:S01]  /*1fc0*/  FFMA.FTZ R23, R130, R117, R23 ;  /* 0x0000007582177223 */ /* 0x000fe20000010017 */
[----:B------:R-:W-:Y:S01]  /*1fd0*/  FADD.FTZ R117, R141, -UR5 ;  /* 0x800000058d757e21 */ /* 0x000fe20008010000 */
[----:B------:R-:W-:Y:S01]  /*1fe0*/  FMUL.FTZ R116, R116, UR8 ;  /* 0x0000000874747c20 */ /* 0x000fe20008410000 */
[----:B------:R-:W-:Y:S01]  /*1ff0*/  FADD.FTZ R212, R118, R212 ;  /* 0x000000d476d47221 */ /* 0x000fe20000010000 */
[----:B------:R-:W-:Y:S01]  /*2000*/  FFMA.FTZ R25, R131, R118, R25 ;  /* 0x0000007683197223 */ /* 0x000fe20000010019 */
[----:B------:R-:W-:Y:S01]  /*2010*/  FADD.FTZ R118, R142, -UR5 ;  /* 0x800000058e767e21 */ /* 0x000fe20008010000 */
[----:B------:R-:W-:Y:S01]  /*2020*/  FMUL.FTZ R117, R117, UR8 ;  /* 0x0000000875757c20 */ /* 0x000fe20008410000 */
[-C--:B------:R-:W-:Y:S01]  /*2030*/  FFMA.FTZ R19, R121, R119.reuse, R19 ;  /* 0x0000007779137223 */ /* 0x080fe20000010013 */
[----:B------:R-:W-:Y:S01]  /*2040*/  FADD.FTZ R155, R119, R155 ;  /* 0x0000009b779b7221 */ /* 0x000fe20000010000 */
[----:B------:R-:W-:Y:S01]  /*2050*/  FMUL.FTZ R118, R118, UR8 ;  /* 0x0000000876767c20 */ /* 0x000fe20008410000 */
[----:B---3--:R-:W-:-:S04]  /*2060*/  FMUL.FTZ R132, R100, R119 ;  /* 0x0000007764847220 */ /* 0x008fc80000410000 */
[----:B------:R-:W-:-:S04]  /*2070*/  FADD.FTZ R97, R132, R97 ;  /* 0x0000006184617221 */ /* 0x000fc80000010000 */
[----:B------:R-:W-:-:S04]  /*2080*/  FADD.FTZ R97, R125, R97 ;  /* 0x000000617d617221 */ /* 0x000fc80000010000 */
[----:B------:R-:W-:-:S04]  /*2090*/  FADD.FTZ R97, R133, R97 ;  /* 0x0000006185617221 */ /* 0x000fc80000010000 */
[----:B------:R-:W-:-:S04]  /*20a0*/  FADD.FTZ R97, R127, R97 ;  /* 0x000000617f617221 */ /* 0x000fc80000010000 */
[----:B------:R-:W-:-:S04]  /*20b0*/  FADD.FTZ R96, R134, R97 ;  /* 0x0000006186607221 */ /* 0x000fc80000010000 */
[----:B------:R-:W-:Y:S01]  /*20c0*/  FADD.FTZ R96, R129, R96 ;  /* 0x0000006081607221 */ /* 0x000fe20000010000 */
[----:B------:R-:W-:-:S03]  /*20d0*/  FFMA.FTZ R99, R121, R132, R99 ;  /* 0x0000008479637223 */ /* 0x000fc60000010063 */
[----:B------:R-:W-:Y:S01]  /*20e0*/  FADD.FTZ R96, R135, R96 ;  /* 0x0000006087607221 */ /* 0x000fe20000010000 */
[----:B------:R-:W-:-:S03]  /*20f0*/  FFMA.FTZ R99, R122, R125, R99 ;  /* 0x0000007d7a637223 */ /* 0x000fc60000010063 */
[----:B------:R-:W-:Y:S01]  /*2100*/  FADD.FTZ R96, R105, R96 ;  /* 0x0000006069607221 */ /* 0x000fe20000010000 */
[----:B------:R-:W-:-:S03]  /*2110*/  FFMA.FTZ R99, R123, R133, R99 ;  /* 0x000000857b637223 */ /* 0x000fc60000010063 */
[----:B------:R-:W-:Y:S01]  /*2120*/  FADD.FTZ R96, R96, R106 ;  /* 0x0000006a60607221 */ /* 0x000fe20000010000 */
[----:B------:R-:W-:Y:S01]  /*2130*/  SHF.L.U32 R100, R138, 0x10, RZ ;  /* 0x000000108a647819 */ /* 0x000fe200000006ff */
[----:B------:R-:W-:Y:S02]  /*2140*/  FFMA.FTZ R99, R126, R127, R99 ;  /* 0x0000007f7e637223 */ /* 0x000fe40000010063 */
[----:B------:R-:W-:Y:S02]  /*2150*/  FADD.FTZ R96, R96, R107 ;  /* 0x0000006b60607221 */ /* 0x000fe40000010000 */
[----:B------:R-:W-:Y:S01]  /*2160*/  FMUL.FTZ R109, R242, R100 ;  /* 0x00000064f26d7220 */ /* 0x000fe20000410000 */
[----:B------:R-:W-:Y:S01]  /*2170*/  FFMA.FTZ R99, R130, R134, R99 ;  /* 0x0000008682637223 */ /* 0x000fe20000010063 */
[----:B------:R-:W-:Y:S01]  /*2180*/  FADD.FTZ R96, R96, R108 ;  /* 0x0000006c60607221 */ /* 0x000fe20000010000 */
[C---:B------:R-:W-:Y:S02]  /*2190*/  PRMT R138, R139.reuse, 0x7632, R138 ;  /* 0x000076328b8a7816 */ /* 0x040fe4000000008a */
[----:B------:R-:W-:Y:S01]  /*21a0*/  SHF.L.U32 R139, R139, 0x10, RZ ;  /* 0x000000108b8b7819 */ /* 0x000fe200000006ff */
[----:B------:R-:W-:Y:S01]  /*21b0*/  FADD.FTZ R96, R96, R109 ;  /* 0x0000006d60607221 */ /* 0x000fe20000010000 */
[----:B------:R-:W-:Y:S01]  /*21c0*/  FFMA.FTZ R99, R128, R129, R99 ;  /* 0x0000008180637223 */ /* 0x000fe20000010063 */
[----:B------:R-:W-:-:S02]  /*21d0*/  SHF.L.U32 R138, R138, 0x10, RZ ;  /* 0x000000108a8a7819 */ /* 0x000fc400000006ff */
[----:B------:R-:W-:Y:S01]  /*21e0*/  FADD.FTZ R96, R96, R114 ;  /* 0x0000007260607221 */ /* 0x000fe20000010000 */
[----:B------:R-:W-:Y:S01]  /*21f0*/  FMUL.FTZ R113, R240, R139 ;  /* 0x0000008bf0717220 */ /* 0x000fe20000410000 */
[----:B------:R-:W-:Y:S01]  /*2200*/  FFMA.FTZ R99, R131, R135, R99 ;  /* 0x0000008783637223 */ /* 0x000fe20000010063 */
[----:B------:R-:W-:Y:S02]  /*2210*/  FMUL.FTZ R111, R239, R138 ;  /* 0x0000008aef6f7220 */ /* 0x000fe40000410000 */
[----:B------:R-:W-:Y:S01]  /*2220*/  FADD.FTZ R96, R96, R113 ;  /* 0x0000007160607221 */ /* 0x000fe20000010000 */
[----:B------:R-:W-:-:S03]  /*2230*/  FFMA.FTZ R99, R104, R105, R99 ;  /* 0x0000006968637223 */ /* 0x000fc60000010063 */
[----:B------:R-:W-:Y:S01]  /*2240*/  FADD.FTZ R96, R96, R111 ;  /* 0x0000006f60607221 */ /* 0x000fe20000010000 */
[----:B------:R-:W-:-:S04]  /*2250*/  FFMA.FTZ R99, R112, R106, R99 ;  /* 0x0000006a70637223 */ /* 0x000fc80000010063 */
[----:B------:R-:W-:Y:S01]  /*2260*/  FFMA.FTZ R99, R110, R107, R99 ;  /* 0x0000006b6e637223 */ /* 0x000fe20000010063 */
[----:B------:R-:W0:Y:S03]  /*2270*/  SHFL.DOWN PT, R97, R96, 0x10, 0x1f ;  /* 0x0a001f0060617f89 */ /* 0x000e2600000e0000 */
[----:B------:R-:W-:-:S04]  /*2280*/  FFMA.FTZ R99, R115, R108, R99 ;  /* 0x0000006c73637223 */ /* 0x000fc80000010063 */
[----:B------:R-:W-:Y:S01]  /*2290*/  FFMA.FTZ R99, R116, R109, R99 ;  /* 0x0000006d74637223 */ /* 0x000fe20000010063 */
[----:B------:R-:W-:-:S03]  /*22a0*/  FADD.FTZ R119, R143, -UR5 ;  /* 0x800000058f777e21 */ /* 0x000fc60008010000 */
        /* <DEDUP_REMOVED lines=37> */
.L_x_4781:
[----:B------:R-:W-:Y:S05]  /*2500*/  BSYNC.RECONVERGENT B0 ;  /* 0x0000000000007941 */ /* 0x000fea0003800200 */
.L_x_4780:
[----:B------:R-:W1:Y:S08]  /*2510*/  S2UR UR5, SR_CgaCtaId ;  /* 0x00000000000579c3 */ /* 0x000e700000008800 */
[----:B------:R-:W-:Y:S01]  /*2520*/  BAR.SYNC.DEFER_BLOCKING 0x0 ;  /* 0x0000000000007b1d */ /* 0x000fe20000010000 */
[----:B------:R-:W-:Y:S01]  /*2530*/  FFMA.FTZ R27, R112, R98, R27 ;  /* 0x00000062701b7223 */ /* 0x000fe2000001001b */
[----:B------:R-:W-:Y:S01]  /*2540*/  FADD.FTZ R214, R98, R214 ;  /* 0x000000d662d67221 */ /* 0x000fe20000010000 */
[----:B------:R-:W-:Y:S01]  /*2550*/  FADD.FTZ R233, R101, R233 ;  /* 0x000000e965e97221 */ /* 0x000fe20000010000 */
[----:B------:R-:W-:Y:S01]  /*2560*/  FFMA.FTZ R28, R110, R101, R28 ;  /* 0x000000656e1c7223 */ /* 0x000fe2000001001c */
[----:B------:R-:W-:Y:S01]  /*2570*/  FFMA.FTZ R29, R115, R102, R29 ;  /* 0x00000066731d7223 */ /* 0x000fe2000001001d */
[----:B------:R-:W-:Y:S01]  /*2580*/  UMOV UR4, 0x400 ;  /* 0x0000040000047882 */ /* 0x000fe20000000000 */
[----:B------:R-:W-:Y:S01]  /*2590*/  FADD.FTZ R234, R102, R234 ;  /* 0x000000ea66ea7221 */ /* 0x000fe20000010000 */
        /* <DEDUP_REMOVED lines=44> */
[----:B------:R-:W-:-:S05]  /*2860*/  HFMA2 R96, -RZ, RZ, 0, 9.5367431640625e-07 ;  /* 0x00000010ff607431 */ /* 0x000fca00000001ff */
[----:B------:R-:W-:-:S06]  /*2870*/  IMAD.WIDE.U32 R96, R170, R96, UR24 ;  /* 0x00000018aa607e25 */ /* 0x000fcc000f8e0060 */
[----:B------:R-:W5:Y:S01]  /*2880*/  LDG.E.128 R96, desc[UR10][R96.64] ;  /* 0x0000000a60607981 */ /* 0x000f62000c1e1d00 */
[----:B------:R-:W-:Y:S02]  /*2890*/  ISETP.NE.U32.AND P0, PT, RZ, UR22, PT ;  /* 0x00000016ff007c0c */ /* 0x000fe4000bf05070 */
[----:B------:R-:W-:Y:S02]  /*28a0*/  PRMT R230, R40, 0x7632, R230 ;  /* 0x0000763228e67816 */ /* 0x000fe400000000e6 */
[----:B------:R-:W-:Y:S02]  /*28b0*/  ISETP.NE.AND.EX P0, PT, RZ, UR23, PT, P0 ;  /* 0x00000017ff007c0c */ /* 0x000fe4000bf05300 */
[----:B------:R-:W-:Y:S02]  /*28c0*/  PRMT R231, R41, 0x7632, R231 ;  /* 0x0000763229e77816 */ /* 0x000fe400000000e7 */
[----:B------:R-:W-:-:S09]  /*28d0*/  PRMT R232, R42, 0x7632, R232 ;  /* 0x000076322ae87816 */ /* 0x000fd200000000e8 */
[----:B------:R-:W-:Y:S05]  /*28e0*/  @P0 BRA `(.L_x_4783) ;  /* 0x0000000400280947 */ /* 0x000fea0003800000 */
[--C-:B------:R-:W-:Y:S01]  /*28f0*/  FFMA.FTZ R223, R223, UR4, R139.reuse ;  /* 0x00000004dfdf7c23 */ /* 0x100fe2000801008b */
[--C-:B------:R-:W-:Y:S01]  /*2900*/  FFMA.FTZ R219, R219, UR4, R139.reuse ;  /* 0x00000004dbdb7c23 */ /* 0x100fe2000801008b */
[----:B------:R-:W-:Y:S01]  /*2910*/  FFMA.FTZ R136, R136, UR4, R139 ;  /* 0x0000000488887c23 */ /* 0x000fe2000801008b */
[----:B-----5:R-:W-:Y:S01]  /*2920*/  SHF.L.U32 R102, R99, 0x10, RZ ;  /* 0x0000001063667819 */ /* 0x020fe200000006ff */
[----:B------:R-:W-:Y:S01]  /*2930*/  FADD.FTZ R223, R221, -R223 ;  /* 0x800000dfdddf7221 */ /* 0x000fe20000010000 */
[----:B------:R-:W-:Y:S01]  /*2940*/  FADD.FTZ R215, R215, -R219 ;  /* 0x800000dbd7d77221 */ /* 0x000fe20000010000 */
[--C-:B------:R-:W-:Y:S01]  /*2950*/  FADD.FTZ R226, R226, -R136.reuse ;  /* 0x80000088e2e27221 */ /* 0x100fe20000010000 */
[--C-:B------:R-:W-:Y:S01]  /*2960*/  FFMA.FTZ R224, R224, UR4, R139.reuse ;  /* 0x00000004e0e07c23 */ /* 0x100fe2000801008b */
[----:B------:R-:W-:Y:S01]  /*2970*/  FMUL.FTZ R100, R223, UR8 ;  /* 0x00000008df647c20 */ /* 0x000fe20008410000 */
[----:B------:R-:W-:Y:S01]  /*2980*/  SHF.L.U32 R101, R43, 0x10, RZ ;  /* 0x000000102b657819 */ /* 0x000fe200000006ff */
[--C-:B------:R-:W-:Y:S01]  /*2990*/  FFMA.FTZ R220, R220, UR4, R139.reuse ;  /* 0x00000004dcdc7c23 */ /* 0x100fe2000801008b */
[----:B------:R-:W-:Y:S01]  /*29a0*/  PRMT R136, R99, 0x7632, R136 ;  /* 0x0000763263887816 */ /* 0x000fe20000000088 */
[----:B------:R-:W-:Y:S01]  /*29b0*/  FMUL.FTZ R100, R100, UR7 ;  /* 0x0000000764647c20 */ /* 0x000fe20008410000 */
[----:B------:R-:W-:Y:S01]  /*29c0*/  FMUL.FTZ R99, R215, UR8 ;  /* 0x00000008d7637c20 */ /* 0x000fe20008410000 */
[----:B------:R-:W-:Y:S01]  /*29d0*/  PRMT R140, R43, 0x7632, R140 ;  /* 0x000076322b8c7816 */ /* 0x000fe2000000008c */
[----:B------:R-:W-:Y:S01]  /*29e0*/  FADD.FTZ R222, R222, -R224 ;  /* 0x800000e0dede7221 */ /* 0x000fe20000010000 */
[C---:B------:R-:W-:Y:S01]  /*29f0*/  FMUL.FTZ R102, R100.reuse, R102 ;  /* 0x0000006664667220 */ /* 0x040fe20000410000 */
[----:B------:R-:W-:Y:S01]  /*2a00*/  FMUL.FTZ R100, R100, R101 ;  /* 0x0000006564647220 */ /* 0x000fe20000410000 */
[----:B------:R-:W-:Y:S01]  /*2a10*/  SHF.L.U32 R136, R136, 0x10, RZ ;  /* 0x0000001088887819 */ /* 0x000fe200000006ff */
[----:B------:R-:W-:Y:S01]  /*2a20*/  FMUL.FTZ R99, R99, UR7 ;  /* 0x0000000763637c20 */ /* 0x000fe20008410000 */
[----:B------:R-:W-:Y:S01]  /*2a30*/  SHF.L.U32 R101, R140, 0x10, RZ ;  /* 0x000000108c657819 */ /* 0x000fe200000006ff */
[--C-:B------:R-:W-:Y:S01]  /*2a40*/  FFMA.FTZ R228, R228, UR4, R139.reuse ;  /* 0x00000004e4e47c23 */ /* 0x100fe2000801008b */
[----:B------:R-:W-:Y:S01]  /*2a50*/  FMUL.FTZ R222, R222, UR8 ;  /* 0x00000008dede7c20 */ /* 0x000fe20008410000 */
[----:B------:R-:W-:Y:S01]  /*2a60*/  FFMA.FTZ R227, R227, UR4, R139 ;  /* 0x00000004e3e37c23 */ /* 0x000fe2000801008b */
[----:B------:R-:W-:Y:S01]  /*2a70*/  FADD.FTZ R216, R216, -R220 ;  /* 0x800000dcd8d87221 */ /* 0x000fe20000010000 */
[C---:B------:R-:W-:Y:S01]  /*2a80*/  FMUL.FTZ R136, R99.reuse, R136 ;  /* 0x0000008863887220 */ /* 0x040fe20000410000 */
[----:B------:R-:W-:Y:S01]  /*2a90*/  FMUL.FTZ R99, R99, R101 ;  /* 0x0000006563637220 */ /* 0x000fe20000410000 */
[----:B------:R-:W-:Y:S01]  /*2aa0*/  SHF.L.U32 R103, R98, 0x10, RZ ;  /* 0x0000001062677819 */ /* 0x000fe200000006ff */
[----:B------:R-:W-:Y:S01]  /*2ab0*/  FADD.FTZ R225, R225, -R228 ;  /* 0x800000e4e1e17221 */ /* 0x000fe20000010000 */
[----:B------:R-:W-:Y:S01]  /*2ac0*/  SHF.L.U32 R137, R42, 0x10, RZ ;  /* 0x000000102a897819 */ /* 0x000fe200000006ff */
[----:B------:R-:W-:Y:S01]  /*2ad0*/  FMUL.FTZ R101, R222, UR7 ;  /* 0x00000007de657c20 */ /* 0x000fe20008410000 */
[----:B------:R-:W-:Y:S01]  /*2ae0*/  FADD.FTZ R217, R217, -R227 ;  /* 0x800000e3d9d97221 */ /* 0x000fe20000010000 */
[----:B------:R-:W-:Y:S01]  /*2af0*/  PRMT R138, R98, 0x7632, R138 ;  /* 0x00007632628a7816 */ /* 0x000fe2000000008a */
[----:B------:R-:W-:Y:S01]  /*2b00*/  FMUL.FTZ R216, R216, UR8 ;  /* 0x00000008d8d87c20 */ /* 0x000fe20008410000 */
[C---:B------:R-:W-:Y:S01]  /*2b10*/  FMUL.FTZ R103, R101.reuse, R103 ;  /* 0x0000006765677220 */ /* 0x040fe20000410000 */
[----:B------:R-:W-:Y:S01]  /*2b20*/  FMUL.FTZ R98, R101, R137 ;  /* 0x0000008965627220 */ /* 0x000fe20000410000 */
        /* <DEDUP_REMOVED lines=10> */
[----:B------:R-:W-:Y:S01]  /*2bd0*/  FFMA.FTZ R229, R229, UR4, R139 ;  /* 0x00000004e5e57c23 */ /* 0x000fe2000801008b */
[----:B------:R-:W-:Y:S01]  /*2be0*/  SHF.L.U32 R142, R142, 0x10, RZ ;  /* 0x000000108e8e7819 */ /* 0x000fe200000006ff */
[C---:B------:R-:W-:Y:S01]  /*2bf0*/  FMUL.FTZ R138, R216.reuse, R138 ;  /* 0x0000008ad88a7220 */ /* 0x040fe20000410000 */
[----:B------:R-:W-:Y:S01]  /*2c00*/  FMUL.FTZ R101, R216, R101 ;  /* 0x00000065d8657220 */ /* 0x000fe20000410000 */
[----:B------:R-:W-:Y:S01]  /*2c10*/  FMUL.FTZ R216, R226, UR8 ;  /* 0x00000008e2d87c20 */ /* 0x000fe20008410000 */
[C---:B------:R-:W-:Y:S01]  /*2c20*/  FMUL.FTZ R137, R140.reuse, R137 ;  /* 0x000000898c897220 */ /* 0x040fe20000410000 */
[----:B------:R-:W-:Y:S01]  /*2c30*/  FMUL.FTZ R97, R140, R141 ;  /* 0x0000008d8c617220 */ /* 0x000fe20000410000 */
[----:B------:R-:W-:Y:S01]  /*2c40*/  FMUL.FTZ R140, R217, R142 ;  /* 0x0000008ed98c7220 */ /* 0x000fe20000410000 */
[----:B------:R-:W-:Y:S01]  /*2c50*/  FADD.FTZ R218, R218, -R229 ;  /* 0x800000e5dada7221 */ /* 0x000fe20000010000 */
[----:B------:R-:W-:Y:S01]  /*2c60*/  SHF.L.U32 R142, R40, 0x10, RZ ;  /* 0x00000010288e7819 */ /* 0x000fe200000006ff */
[----:B------:R-:W-:Y:S01]  /*2c70*/  FMUL.FTZ R216, R216, UR7 ;  /* 0x00000007d8d87c20 */ /* 0x000fe20008410000 */
[----:B------:R-:W-:Y:S01]  /*2c80*/  PRMT R215, R96, 0x7632, R215 ;  /* 0x0000763260d77816 */ /* 0x000fe200000000d7 */
        /* <DEDUP_REMOVED lines=8> */
[C---:B------:R-:W-:Y:S01]  /*2d10*/  FMUL.FTZ R142, R218.reuse, R142 ;  /* 0x0000008eda8e7220 */ /* 0x040fe20000410000 */
[----:B------:R-:W-:Y:S01]  /*2d20*/  F2FP.BF16.F32.PACK_AB R99, R99, R100 ;  /* 0x000000646363723e */ /* 0x000fe200000010ff */
[----:B------:R-:W-:Y:S01]  /*2d30*/  FMUL.FTZ R143, R217, R143 ;  /* 0x0000008fd98f7220 */ /* 0x000fe20000410000 */
[----:B------:R-:W-:Y:S01]  /*2d40*/  F2FP.BF16.F32.PACK_AB R98, R101, R98 ;  /* 0x000000626562723e */ /* 0x000fe200000010ff */
[----:B------:R-:W-:-:S03]  /*2d50*/  FMUL.FTZ R215, R218, R215 ;  /* 0x000000d7dad77220 */ /* 0x000fc60000410000 */
[----:B------:R-:W-:Y:S02]  /*2d60*/  F2FP.BF16.F32.PACK_AB R97, R143, R97 ;  /* 0x000000618f61723e */ /* 0x000fe400000010ff */
[----:B------:R-:W-:Y:S01]  /*2d70*/  F2FP.BF16.F32.PACK_AB R96, R215, R96 ;  /* 0x00000060d760723e */ /* 0x000fe200000010ff */
[----:B------:R-:W-:Y:S06]  /*2d80*/  BRA `(.L_x_4784) ;  /* 0x0000000400247947 */ /* 0x000fec0003800000 */
.L_x_4783:
        /* <DEDUP_REMOVED lines=13> */
[----:B------:R-:W-:Y:S01]  /*2e60*/  PRMT R136, R99, 0x7632, R136 ;  /* 0x0000763263887816 */ /* 0x000fe20000000088 */
[----:B------:R-:W-:Y:S01]  /*2e70*/  FFMA.FTZ R89, R220, UR4, R139 ;  /* 0x00000004dc597c23 */ /* 0x000fe2000801008b */
[----:B------:R-:W-:Y:S01]  /*2e80*/  SHF.L.U32 R99, R143, 0x10, RZ ;  /* 0x000000108f637819 */ /* 0x000fe200000006ff */
[C---:B------:R-:W-:Y:S01]  /*2e90*/  FMUL.FTZ R102, R101.reuse, R102 ;  /* 0x0000006665667220 */ /* 0x040fe20000410000 */
[----:B------:R-:W-:Y:S01]  /*2ea0*/  FMUL.FTZ R100, R101, R100 ;  /* 0x0000006465647220 */ /* 0x000fe20000410000 */
[----:B------:R-:W-:Y:S01]  /*2eb0*/  SHF.L.U32 R136, R136, 0x10, RZ ;  /* 0x0000001088887819 */ /* 0x000fe200000006ff */
[----:B------:R-:W-:Y:S01]  /*2ec0*/  FMUL.FTZ R101, R91, UR7 ;  /* 0x000000075b657c20 */ /* 0x000fe20008410000 */
[----:B------:R-:W-:Y:S01]  /*2ed0*/  FMUL.FTZ R88, R88, UR8 ;  /* 0x0000000858587c20 */ /* 0x000fe20008410000 */
[----:B------:R-:W-:Y:S01]  /*2ee0*/  FADD.FTZ R89, R216, -R89 ;  /* 0x80000059d8597221 */ /* 0x000fe20000010000 */
[----:B------:R-:W-:Y:S01]  /*2ef0*/  SHF.L.U32 R103, R98, 0x10, RZ ;  /* 0x0000001062677819 */ /* 0x000fe200000006ff */
[C---:B------:R-:W-:Y:S01]  /*2f00*/  FMUL.FTZ R136, R101.reuse, R136 ;  /* 0x0000008865887220 */ /* 0x040fe20000410000 */
[----:B------:R-:W-:Y:S01]  /*2f10*/  FMUL.FTZ R99, R101, R99 ;  /* 0x0000006365637220 */ /* 0x000fe20000410000 */
[----:B------:R-:W-:Y:S01]  /*2f20*/  SHF.L.U32 R101, R42, 0x10, RZ ;  /* 0x000000102a657819 */ /* 0x000fe200000006ff */
[----:B------:R-:W-:Y:S01]  /*2f30*/  FMUL.FTZ R137, R88, UR7 ;  /* 0x0000000758897c20 */ /* 0x000fe20008410000 */
[----:B------:R-:W-:Y:S01]  /*2f40*/  FMUL.FTZ R89, R89, UR8 ;  /* 0x0000000859597c20 */ /* 0x000fe20008410000 */
[--C-:B------:R-:W-:Y:S01]  /*2f50*/  FFMA.FTZ R94, R228, UR4, R139.reuse ;  /* 0x00000004e45e7c23 */ /* 0x100fe2000801008b */
[----:B------:R-:W-:Y:S01]  /*2f60*/  FFMA.FTZ R95, R227, UR4, R139 ;  /* 0x00000004e35f7c23 */ /* 0x000fe2000801008b */
[C---:B------:R-:W-:Y:S01]  /*2f70*/  FMUL.FTZ R103, R137.reuse, R103 ;  /* 0x0000006789677220 */ /* 0x040fe20000410000 */
[----:B------:R-:W-:Y:S01]  /*2f80*/  FMUL.FTZ R101, R137, R101 ;  /* 0x0000006589657220 */ /* 0x000fe20000410000 */
[----:B------:R-:W-:Y:S01]  /*2f90*/  PRMT R137, R98, 0x7632, R137 ;  /* 0x0000763262897816 */ /* 0x000fe20000000089 */
[----:B------:R-:W-:Y:S01]  /*2fa0*/  FMUL.FTZ R138, R89, UR7 ;  /* 0x00000007598a7c20 */ /* 0x000fe20008410000 */
[----:B------:R-:W-:Y:S01]  /*2fb0*/  SHF.L.U32 R98, R232, 0x10, RZ ;  /* 0x00000010e8627819 */ /* 0x000fe200000006ff */
[----:B------:R-:W-:Y:S01]  /*2fc0*/  FADD.FTZ R94, R225, -R94 ;  /* 0x8000005ee15e7221 */ /* 0x000fe20000010000 */
[----:B------:R-:W-:Y:S01]  /*2fd0*/  SHF.L.U32 R137, R137, 0x10, RZ ;  /* 0x0000001089897819 */ /* 0x000fe200000006ff */
[----:B------:R-:W-:Y:S01]  /*2fe0*/  FADD.FTZ R95, R217, -R95 ;  /* 0x8000005fd95f7221 */ /* 0x000fe20000010000 */
[----:B------:R-:W-:Y:S01]  /*2ff0*/  F2FP.BF16.F32.PACK_AB R99, R99, R100 ;  /* 0x000000646363723e */ /* 0x000fe200000010ff */
[----:B------:R-:W-:Y:S01]  /*3000*/  FMUL.FTZ R98, R138, R98 ;  /* 0x000000628a627220 */ /* 0x000fe20000410000 */
[----:B------:R-:W-:Y:S01]  /*3010*/  FMUL.FTZ R94, R94, UR8 ;  /* 0x000000085e5e7c20 */ /* 0x000fe20008410000 */
[----:B------:R-:W-:Y:S01]  /*3020*/  FMUL.FTZ R138, R138, R137 ;  /* 0x000000898a8a7220 */ /* 0x000fe20000410000 */
[----:B------:R-:W-:Y:S01]  /*3030*/  SHF.L.U32 R137, R97, 0x10, RZ ;  /* 0x0000001061897819 */ /* 0x000fe200000006ff */
[----:B------:R-:W-:Y:S01]  /*3040*/  FMUL.FTZ R95, R95, UR8 ;  /* 0x000000085f5f7c20 */ /* 0x000fe20008410000 */
[----:B------:R-:W-:Y:S01]  /*3050*/  F2FP.BF16.F32.PACK_AB R98, R98, R101 ;  /* 0x000000656262723e */ /* 0x000fe200000010ff */
[----:B------:R-:W-:Y:S01]  /*3060*/  FMUL.FTZ R101, R94, UR7 ;  /* 0x000000075e657c20 */ /* 0x000fe20008410000 */
[----:B------:R-:W-:Y:S01]  /*3070*/  SHF.L.U32 R100, R41, 0x10, RZ ;  /* 0x0000001029647819 */ /* 0x000fe200000006ff */
[----:B------:R-:W-:Y:S01]  /*3080*/  FADD.FTZ R92, R226, -R92 ;  /* 0x8000005ce25c7221 */ /* 0x000fe20000010000 */
[----:B------:R-:W-:Y:S01]  /*3090*/  PRMT R140, R97, 0x7632, R140 ;  /* 0x00007632618c7816 */ /* 0x000fe2000000008c */
[----:B------:R-:W-:Y:S01]  /*30a0*/  FMUL.FTZ R137, R101, R137 ;  /* 0x0000008965897220 */ /* 0x000fe20000410000 */
[----:B------:R-:W-:Y:S01]  /*30b0*/  SHF.L.U32 R97, R231, 0x10, RZ ;  /* 0x00000010e7617819 */ /* 0x000fe200000006ff */
[----:B------:R-:W-:Y:S01]  /*30c0*/  FMUL.FTZ R100, R101, R100 ;  /* 0x0000006465647220 */ /* 0x000fe20000410000 */
[----:B------:R-:W-:Y:S01]  /*30d0*/  FMUL.FTZ R101, R95, UR7 ;  /* 0x000000075f657c20 */ /* 0x000fe20008410000 */
[----:B------:R-:W-:Y:S01]  /*30e0*/  FFMA.FTZ R93, R229, UR4, R139 ;  /* 0x00000004e55d7c23 */ /* 0x000fe2000801008b */
[----:B------:R-:W-:Y:S01]  /*30f0*/  SHF.L.U32 R140, R140, 0x10, RZ ;  /* 0x000000108c8c7819 */ /* 0x000fe200000006ff */
[----:B------:R-:W-:Y:S01]  /*3100*/  FMUL.FTZ R92, R92, UR8 ;  /* 0x000000085c5c7c20 */ /* 0x000fe20008410000 */
[C---:B------:R-:W-:Y:S01]  /*3110*/  FMUL.FTZ R97, R101.reuse, R97 ;  /* 0x0000006165617220 */ /* 0x040fe20000410000 */
[----:B------:R-:W-:Y:S01]  /*3120*/  FADD.FTZ R93, R218, -R93 ;  /* 0x8000005dda5d7221 */ /* 0x000fe20000010000 */
[----:B------:R-:W-:Y:S01]  /*3130*/  SHF.L.U32 R141, R96, 0x10, RZ ;  /* 0x00000010608d7819 */ /* 0x000fe200000006ff */
[----:B------:R-:W-:Y:S01]  /*3140*/  FMUL.FTZ R140, R101, R140 ;  /* 0x0000008c658c7220 */ /* 0x000fe20000410000 */
[----:B------:R-:W-:Y:S01]  /*3150*/  FMUL.FTZ R101, R92, UR7 ;  /* 0x000000075c657c20 */ /* 0x000fe20008410000 */
[----:B------:R-:W-:Y:S01]  /*3160*/  F2FP.BF16.F32.PACK_AB R97, R97, R100 ;  /* 0x000000646161723e */ /* 0x000fe200000010ff */
[----:B------:R-:W-:Y:S01]  /*3170*/  FMUL.FTZ R93, R93, UR8 ;  /* 0x000000085d5d7c20 */ /* 0x000fe20008410000 */
[----:B------:R-:W-:Y:S01]  /*3180*/  SHF.L.U32 R100, R40, 0x10, RZ ;  /* 0x0000001028647819 */ /* 0x000fe200000006ff */
[----:B------:R-:W-:Y:S01]  /*3190*/  FMUL.FTZ R141, R101, R141 ;  /* 0x0000008d658d7220 */ /* 0x000fe20000410000 */
[----:B------:R-:W-:-:S02]  /*31a0*/  PRMT R142, R96, 0x7632, R142 ;  /* 0x00007632608e7816 */ /* 0x000fc4000000008e */
[----:B------:R-:W-:Y:S01]  /*31b0*/  SHF.L.U32 R96, R230, 0x10, RZ ;  /* 0x00000010e6607819 */ /* 0x000fe200000006ff */
[----:B------:R-:W-:Y:S01]  /*31c0*/  FMUL.FTZ R100, R101, R100 ;  /* 0x0000006465647220 */ /* 0x000fe20000410000 */
[----:B------:R-:W-:Y:S01]  /*31d0*/  FMUL.FTZ R101, R93, UR7 ;  /* 0x000000075d657c20 */ /* 0x000fe20008410000 */
[----:B------:R-:W-:-:S03]  /*31e0*/  SHF.L.U32 R142, R142, 0x10, RZ ;  /* 0x000000108e8e7819 */ /* 0x000fc600000006ff */
[C---:B------:R-:W-:Y:S02]  /*31f0*/  FMUL.FTZ R96, R101.reuse, R96 ;  /* 0x0000006065607220 */ /* 0x040fe40000410000 */
[----:B------:R-:W-:-:S03]  /*3200*/  FMUL.FTZ R142, R101, R142 ;  /* 0x0000008e658e7220 */ /* 0x000fc60000410000 */
[----:B------:R-:W-:-:S07]  /*3210*/  F2FP.BF16.F32.PACK_AB R96, R96, R100 ;  /* 0x000000646060723e */ /* 0x000fce00000010ff */
.L_x_4784:
[----:B------:R-:W0:Y:S01]  /*3220*/  @P0 LDC.64 R100, c[0x0][0x478] ;  /* 0x00011e00ff640b82 */ /* 0x000e220000000a00 */
[----:B------:R-:W-:Y:S02]  /*3230*/  PRMT R215, R44, 0x7632, R215 ;  /* 0x000076322cd77816 */ /* 0x000fe400000000d7 */
[----:B------:R-:W-:Y:S02]  /*3240*/  PRMT R216, R45, 0x7632, R216 ;  /* 0x000076322dd87816 */ /* 0x000fe400000000d8 */
[----:B------:R-:W-:Y:S02]  /*3250*/  PRMT R217, R46, 0x7632, R217 ;  /* 0x000076322ed97816 */ /* 0x000fe400000000d9 */
[----:B------:R-:W-:Y:S01]  /*3260*/  PRMT R218, R47, 0x7632, R218 ;  /* 0x000076322fda7816 */ /* 0x000fe200000000da */
[----:B0-----:R-:W-:-:S05]  /*3270*/  @P0 IMAD.WIDE.U32 R100, R170, 0x20, R100 ;  /* 0x00000020aa640825 */ /* 0x001fca00078e0064 */
[----:B------:R-:W-:Y:S04]  /*3280*/  @P0 STG.E.128 desc[UR10][R100.64], R92 ;  /* 0x0000005c64000986 */ /* 0x000fe8000c101d0a */
[----:B------:R0:W-:Y:S02]  /*3290*/  @P0 STG.E.128 desc[UR10][R100.64+0x10], R88 ;  /* 0x0000105864000986 */ /* 0x0001e4000c101d0a */
[----:B0-----:R-:W-:-:S05]  /*32a0*/  MOV R100, 0x10 ;  /* 0x0000001000647802 */ /* 0x001fca0000000f00 */
[----:B------:R-:W-:-:S05]  /*32b0*/  IMAD.WIDE.U32 R100, R170, R100, UR26 ;  /* 0x0000001aaa647e25 */ /* 0x000fca000f8e0064 */
[----:B------:R0:W-:Y:S02]  /*32c0*/  STG.E.128 desc[UR10][R100.64], R96 ;  /* 0x0000006064007986 */ /* 0x0001e4000c101d0a */
[----:B0-----:R-:W-:-:S05]  /*32d0*/  HFMA2 R96, -RZ, RZ, 0, 9.5367431640625e-07 ;  /* 0x00000010ff607431 */ /* 0x001fca00000001ff */
[----:B------:R-:W-:-:S06]  /*32e0*/  IMAD.WIDE.U32 R96, R169, R96, UR24 ;  /* 0x00000018a9607e25 */ /* 0x000fcc000f8e0060 */
[----:B------:R-:W5:Y:S01]  /*32f0*/  LDG.E.128 R96, desc[UR10][R96.64] ;  /* 0x0000000a60607981 */ /* 0x000f62000c1e1d00 */
        /* <DEDUP_REMOVED lines=9> */
[----:B------:R-:W-:Y:S01]  /*3390*/  FMUL.FTZ R90, R181, UR8 ;  /* 0x00000008b55a7c20 */ /* 0x000fe20008410000 */
[----:B-----5:R-:W-:Y:S01]  /*33a0*/  SHF.L.U32 R170, R99, 0x10, RZ ;  /* 0x0000001063aa7819 */ /* 0x020fe200000006ff */
[----:B------:R-:W-:Y:S01]  /*33b0*/  FMUL.FTZ R91, R91, UR8 ;  /* 0x000000085b5b7c20 */ /* 0x000fe20008410000 */
[----:B------:R-:W-:Y:S01]  /*33c0*/  SHF.L.U32 R100, R47, 0x10, RZ ;  /* 0x000000102f647819 */ /* 0x000fe200000006ff */
[----:B------:R-:W-:Y:S01]  /*33d0*/  FMUL.FTZ R101, R90, UR7 ;  /* 0x000000075a657c20 */ /* 0x000fe20008410000 */
[----:B------:R-:W-:Y:S01]  /*33e0*/  PRMT R174, R99, 0x7632, R174 ;  /* 0x0000763263ae7816 */ /* 0x000fe200000000ae */
        /* <DEDUP_REMOVED lines=35> */
[C---:B------:R-:W-:Y:S01]  /*3620*/  FMUL.FTZ R175, R101.reuse, R175 ;  /* 0x000000af65af7220 */ /* 0x040fe20000410000 */
[----:B------:R-:W-:Y:S01]  /*3630*/  SHF.L.U32 R97, R216, 0x10, RZ ;  /* 0x00000010d8617819 */ /* 0x000fe200000006ff */
[----:B------:R-:W-:Y:S01]  /*3640*/  FMUL.FTZ R100, R101, R100 ;  /* 0x0000006465647220 */ /* 0x000fe20000410000 */
[----:B------:R-:W-:Y:S01]  /*3650*/  FMUL.FTZ R101, R95, UR7 ;  /* 0x000000075f657c20 */ /* 0x000fe20008410000 */
[----:B------:R-:W-:Y:S01]  /*3660*/  SHF.L.U32 R177, R177, 0x10, RZ ;  /* 0x00000010b1b17819 */ /* 0x000fe200000006ff */
[----:B------:R-:W-:Y:S01]  /*3670*/  FMUL.FTZ R92, R92, UR8 ;  /* 0x000000085c5c7c20 */ /* 0x000fe20008410000 */
[----:B------:R-:W-:Y:S01]  /*3680*/  FADD.FTZ R93, R187, -R93 ;  /* 0x8000005dbb5d7221 */ /* 0x000fe20000010000 */
[C---:B------:R-:W-:Y:S01]  /*3690*/  FMUL.FTZ R97, R101.reuse, R97 ;  /* 0x0000006165617220 */ /* 0x040fe20000410000 */
[----:B------:R-:W-:Y:S01]  /*36a0*/  SHF.L.U32 R178, R96, 0x10, RZ ;  /* 0x0000001060b27819 */ /* 0x000fe200000006ff */
[----:B------:R-:W-:Y:S01]  /*36b0*/  FMUL.FTZ R177, R101, R177 ;  /* 0x000000b165b17220 */ /* 0x000fe20000410000 */
[----:B------:R-:W-:Y:S01]  /*36c0*/  FMUL.FTZ R101, R92, UR7 ;  /* 0x000000075c657c20 */ /* 0x000fe20008410000 */
[----:B------:R-:W-:Y:S01]  /*36d0*/  FMUL.FTZ R93, R93, UR8 ;  /* 0x000000085d5d7c20 */ /* 0x000fe20008410000 */
[----:B------:R-:W-:-:S02]  /*36e0*/  F2FP.BF16.F32.PACK_AB R97, R97, R100 ;  /* 0x000000646161723e */ /* 0x000fc400000010ff */
[----:B------:R-:W-:Y:S01]  /*36f0*/  SHF.L.U32 R100, R44, 0x10, RZ ;  /* 0x000000102c647819 */ /* 0x000fe200000006ff */
[----:B------:R-:W-:Y:S01]  /*3700*/  FMUL.FTZ R178, R101, R178 ;  /* 0x000000b265b27220 */ /* 0x000fe20000410000 */
[----:B------:R-:W-:Y:S02]  /*3710*/  PRMT R179, R96, 0x7632, R179 ;  /* 0x0000763260b37816 */ /* 0x000fe400000000b3 */
[----:B------:R-:W-:Y:S01]  /*3720*/  SHF.L.U32 R96, R215, 0x10, RZ ;  /* 0x00000010d7607819 */ /* 0x000fe200000006ff */
[----:B------:R-:W-:Y:S01]  /*3730*/  FMUL.FTZ R100, R101, R100 ;  /* 0x0000006465647220 */ /* 0x000fe20000410000 */
[----:B------:R-:W-:Y:S01]  /*3740*/  FMUL.FTZ R101, R93, UR7 ;  /* 0x000000075d657c20 */ /* 0x000fe20008410000 */
[----:B------:R-:W-:-:S03]  /*3750*/  SHF.L.U32 R179, R179, 0x10, RZ ;  /* 0x00000010b3b37819 */ /* 0x000fc600000006ff */
[C---:B------:R-:W-:Y:S02]  /*3760*/  FMUL.FTZ R96, R101.reuse, R96 ;  /* 0x0000006065607220 */ /* 0x040fe40000410000 */
[----:B------:R-:W-:-:S03]  /*3770*/  FMUL.FTZ R179, R101, R179 ;  /* 0x000000b365b37220 */ /* 0x000fc60000410000 */
[----:B------:R-:W-:Y:S01]  /*3780*/  F2FP.BF16.F32.PACK_AB R96, R96, R100 ;  /* 0x000000646060723e */ /* 0x000fe200000010ff */
[----:B------:R-:W-:Y:S06]  /*3790*/  BRA `(.L_x_4786) ;  /* 0x0000000400207947 */ /* 0x000fec0003800000 */
.L_x_4785:
[--C-:B------:R-:W-:Y:S01]  /*37a0*/  FFMA.FTZ R181, R181, UR4, R139.reuse ;  /* 0x00000004b5b57c23 */ /* 0x100fe2000801008b */
[--C-:B------:R-:W-:Y:S01]  /*37b0*/  FFMA.FTZ R100, R186, UR4, R139.reuse ;  /* 0x00000004ba647c23 */ /* 0x100fe2000801008b */
[--C-:B------:R-:W-:Y:S01]  /*37c0*/  FFMA.FTZ R174, R174, UR4, R139.reuse ;  /* 0x00000004aeae7c23 */ /* 0x100fe2000801008b */
[----:B------:R-:W-:Y:S01]  /*37d0*/  FFMA.FTZ R180, R180, UR4, R139 ;  /* 0x00000004b4b47c23 */ /* 0x000fe2000801008b */
[----:B------:R-:W-:Y:S01]  /*37e0*/  FADD.FTZ R181, R184, -R181 ;  /* 0x800000b5b8b57221 */ /* 0x000fe20000010000 */
[----:B------:R-:W-:Y:S01]  /*37f0*/  FADD.FTZ R100, R190, -R100 ;  /* 0x80000064be647221 */ /* 0x000fe20000010000 */
[--C-:B------:R-:W-:Y:S01]  /*3800*/  FADD.FTZ R178, R178, -R174.reuse ;  /* 0x800000aeb2b27221 */ /* 0x100fe20000010000 */
[----:B-----5:R-:W-:Y:S01]  /*3810*/  SHF.L.U32 R143, R99, 0x10, RZ ;  /* 0x00000010638f7819 */ /* 0x020fe200000006ff */
[----:B------:R-:W-:Y:S01]  /*3820*/  FMUL.FTZ R101, R181, UR8 ;  /* 0x00000008b5657c20 */ /* 0x000fe20008410000 */
[----:B------:R-:W-:Y:S01]  /*3830*/  SHF.L.U32 R170, R47, 0x10, RZ ;  /* 0x000000102faa7819 */ /* 0x000fe200000006ff */
[--C-:B------:R-:W-:Y:S01]  /*3840*/  FFMA.FTZ R176, R176, UR4, R139.reuse ;  /* 0x00000004b0b07c23 */ /* 0x100fe2000801008b */
[----:B------:R-:W-:Y:S01]  /*3850*/  PRMT R174, R99, 0x7632, R174 ;  /* 0x0000763263ae7816 */ /* 0x000fe200000000ae */
[----:B------:R-:W-:Y:S01]  /*3860*/  FMUL.FTZ R101, R101, UR7 ;  /* 0x0000000765657c20 */ /* 0x000fe20008410000 */
[----:B------:R-:W-:Y:S01]  /*3870*/  FMUL.FTZ R100, R100, UR8 ;  /* 0x0000000864647c20 */ /* 0x000fe20008410000 */
[----:B------:R-:W-:Y:S01]  /*3880*/  FADD.FTZ R183, R183, -R180 ;  /* 0x800000b4b7b77221 */ /* 0x000fe20000010000 */
[--C-:B------:R-:W-:Y:S01]  /*3890*/  FFMA.FTZ R177, R177, UR4, R139.reuse ;  /* 0x00000004b1b17c23 */ /* 0x100fe2000801008b */
[C---:B------:R-:W-:Y:S01]  /*38a0*/  FMUL.FTZ R143, R101.reuse, R143 ;  /* 0x0000008f658f7220 */ /* 0x040fe20000410000 */
[----:B------:R-:W-:Y:S01]  /*38b0*/  FMUL.FTZ R99, R101, R170 ;  /* 0x000000aa65637220 */ /* 0x000fe20000410000 */
[----:B------:R-:W-:Y:S01]  /*38c0*/  SHF.L.U32 R174, R174, 0x10, RZ ;  /* 0x00000010aeae7819 */ /* 0x000fe200000006ff */
[----:B------:R-:W-:Y:S01]  /*38d0*/  FFMA.FTZ R175, R175, UR4, R139 ;  /* 0x00000004afaf7c23 */ /* 0x000fe2000801008b */
[----:B------:R-:W-:Y:S01]  /*38e0*/  FADD.FTZ R179, R179, -R176 ;  /* 0x800000b0b3b37221 */ /* 0x000fe20000010000 */
[----:B------:R-:W-:Y:S01]  /*38f0*/  FMUL.FTZ R100, R100, UR7 ;  /* 0x0000000764647c20 */ /* 0x000fe20008410000 */
[----:B------:R-:W-:Y:S01]  /*3900*/  SHF.L.U32 R101, R218, 0x10, RZ ;  /* 0x00000010da657819 */ /* 0x000fe200000006ff */
[----:B------:R-:W-:Y:S01]  /*3910*/  FMUL.FTZ R183, R183, UR8 ;  /* 0x00000008b7b77c20 */ /* 0x000fe20008410000 */
[----:B------:R-:W-:Y:S01]  /*3920*/  FADD.FTZ R188, R188, -R177 ;  /* 0x800000b1bcbc7221 */ /* 0x000fe20000010000 */
[----:B------:R-:W-:Y:S01]  /*3930*/  FADD.FTZ R187, R187, -R175 ;  /* 0x800000afbbbb7221 */ /* 0x000fe20000010000 */
[C---:B------:R-:W-:Y:S01]  /*3940*/  FMUL.FTZ R174, R100.reuse, R174 ;  /* 0x000000ae64ae7220 */ /* 0x040fe20000410000 */
[----:B------:R-:W-:Y:S01]  /*3950*/  FMUL.FTZ R177, R179, UR8 ;  /* 0x00000008b3b17c20 */ /* 0x000fe20008410000 */
[----:B------:R-:W-:Y:S01]  /*3960*/  FMUL.FTZ R100, R100, R101 ;  /* 0x0000006564647220 */ /* 0x000fe20000410000 */
[----:B------:R-:W-:Y:S01]  /*3970*/  SHF.L.U32 R175, R46, 0x10, RZ ;  /* 0x000000102eaf7819 */ /* 0x000fe200000006ff */
[----:B------:R-:W-:Y:S01]  /*3980*/  FMUL.FTZ R101, R183, UR7 ;  /* 0x00000007b7657c20 */ /* 0x000fe20008410000 */
[----:B------:R-:W-:Y:S01]  /*3990*/  SHF.L.U32 R179, R45, 0x10, RZ ;  /* 0x000000102db37819 */ /* 0x000fe200000006ff */
[----:B------:R-:W-:Y:S01]  /*39a0*/  FMUL.FTZ R177, R177, UR7 ;  /* 0x00000007b1b17c20 */ /* 0x000fe20008410000 */
[----:B------:R-:W-:Y:S01]  /*39b0*/  PRMT R180, R97, 0x7632, R180 ;  /* 0x0000763261b47816 */ /* 0x000fe200000000b4 */
[----:B------:R-:W-:Y:S01]  /*39c0*/  FMUL.FTZ R188, R188, UR8 ;  /* 0x00000008bcbc7c20 */ /* 0x000fe20008410000 */
[C---:B------:R-:W-:Y:S01]  /*39d0*/  SHF.L.U32 R170, R98.reuse, 0x10, RZ ;  /* 0x0000001062aa7819 */ /* 0x040fe200000006ff */
[----:B------:R-:W-:Y:S01]  /*39e0*/  FFMA.FTZ R185, R185, UR4, R139 ;  /* 0x00000004b9b97c23 */ /* 0x000fe2000801008b */
[----:B------:R-:W-:Y:S01]  /*39f0*/  PRMT R176, R98, 0x7632, R176 ;  /* 0x0000763262b07816 */ /* 0x000fe200000000b0 */
[----:B------:R-:W-:Y:S01]  /*3a00*/  FMUL.FTZ R98, R101, R175 ;  /* 0x000000af65627220 */ /* 0x000fe20000410000 */
[----:B------:R-:W-:Y:S01]  /*3a10*/  SHF.L.U32 R175, R97, 0x10, RZ ;  /* 0x0000001061af7819 */ /* 0x000fe200000006ff */
[C---:B------:R-:W-:Y:S01]  /*3a20*/  FMUL.FTZ R97, R177.reuse, R179 ;  /* 0x000000b3b1617220 */ /* 0x040fe20000410000 */
[----:B------:R-:W-:Y:S01]  /*3a30*/  SHF.L.U32 R180, R180, 0x10, RZ ;  /* 0x00000010b4b47819 */ /* 0x000fe200000006ff */
[----:B------:R-:W-:Y:S01]  /*3a40*/  FMUL.FTZ R188, R188, UR7 ;  /* 0x00000007bcbc7c20 */ /* 0x000fe20008410000 */
[----:B------:R-:W-:Y:S01]  /*3a50*/  SHF.L.U32 R179, R216, 0x10, RZ ;  /* 0x00000010d8b37819 */ /* 0x000fe200000006ff */
[----:B------:R-:W-:Y:S01]  /*3a60*/  FMUL.FTZ R175, R177, R175 ;  /* 0x000000afb1af7220 */ /* 0x000fe20000410000 */
[----:B------:R-:W-:Y:S01]  /*3a70*/  FMUL.FTZ R178, R178, UR8 ;  /* 0x00000008b2b27c20 */ /* 0x000fe20008410000 */
[C---:B------:R-:W-:Y:S01]  /*3a80*/  FMUL.FTZ R177, R188.reuse, R180 ;  /* 0x000000b4bcb17220 */ /* 0x040fe20000410000 */
[----:B------:R-:W-:Y:S01]  /*3a90*/  FADD.FTZ R189, R189, -R185 ;  /* 0x800000b9bdbd7221 */ /* 0x000fe20000010000 */
[----:B------:R-:W-:Y:S01]  /*3aa0*/  FMUL.FTZ R180, R188, R179 ;  /* 0x000000b3bcb47220 */ /* 0x000fe20000410000 */
[----:B------:R-:W-:Y:S01]  /*3ab0*/  SHF.L.U32 R179, R44, 0x10, RZ ;  /* 0x000000102cb37819 */ /* 0x000fe200000006ff */
[----:B------:R-:W-:Y:S01]  /*3ac0*/  FMUL.FTZ R183, R178, UR7 ;  /* 0x00000007b2b77c20 */ /* 0x000fe20008410000 */
[C---:B------:R-:W-:Y:S01]  /*3ad0*/  PRMT R181, R96.reuse, 0x7632, R181 ;  /* 0x0000763260b57816 */ /* 0x040fe200000000b5 */
[----:B------:R-:W-:Y:S01]  /*3ae0*/  FMUL.FTZ R189, R189, UR8 ;  /* 0x00000008bdbd7c20 */ /* 0x000fe20008410000 */
[----:B------:R-:W-:Y:S01]  /*3af0*/  SHF.L.U32 R178, R96, 0x10, RZ ;  /* 0x0000001060b27819 */ /* 0x000fe200000006ff */
[----:B------:R-:W-:Y:S01]  /*3b00*/  FMUL.FTZ R187, R187, UR8 ;  /* 0x00000008bbbb7c20 */ /* 0x000fe20008410000 */
        /* <DEDUP_REMOVED lines=10> */
[C---:B------:R-:W-:Y:S01]  /*3bb0*/  FMUL.FTZ R179, R187.reuse, R179 ;  /* 0x000000b3bbb37220 */ /* 0x040fe20000410000 */
[----:B------:R-:W-:Y:S01]  /*3bc0*/  FMUL.FTZ R181, R187, R181 ;  /* 0x000000b5bbb57220 */ /* 0x000fe20000410000 */
[----:B------:R-:W-:Y:S01]  /*3bd0*/  F2FP.BF16.F32.PACK_AB R99, R100, R99 ;  /* 0x000000636463723e */ /* 0x000fe200000010ff */
[----:B------:R-:W-:Y:S01]  /*3be0*/  FMUL.FTZ R176, R189, R176 ;  /* 0x000000b0bdb07220 */ /* 0x000fe20000410000 */
[----:B------:R-:W-:-:S02]  /*3bf0*/  F2FP.BF16.F32.PACK_AB R98, R101, R98 ;  /* 0x000000626562723e */ /* 0x000fc400000010ff */
[----:B------:R-:W-:Y:S02]  /*3c00*/  F2FP.BF16.F32.PACK_AB R97, R180, R97 ;  /* 0x00000061b461723e */ /* 0x000fe400000010ff */
[----:B------:R-:W-:-:S07]  /*3c10*/  F2FP.BF16.F32.PACK_AB R96, R181, R96 ;  /* 0x00000060b560723e */ /* 0x000fce00000010ff */
.L_x_4786:
        /* <DEDUP_REMOVED lines=17> */
[----:B-----5:R-:W-:Y:S01]  /*3d30*/  SHF.L.U32 R91, R99, 0x10, RZ ;  /* 0x00000010635b7819 */ /* 0x020fe200000006ff */
[--C-:B------:R-:W-:Y:S01]  /*3d40*/  FFMA.FTZ R89, R120, UR4, R139.reuse ;  /* 0x0000000478597c23 */ /* 0x100fe2000801008b */
[----:B------:R-:W-:Y:S01]  /*3d50*/  FADD.FTZ R128, R129, -R128 ;  /* 0x8000008081807221 */ /* 0x000fe20000010000 */
[----:B------:R-:W-:Y:S01]  /*3d60*/  FADD.FTZ R135, R135, -R90 ;  /* 0x8000005a87877221 */ /* 0x000fe20000010000 */
[----:B------:R-:W-:Y:S01]  /*3d70*/  FFMA.FTZ R88, R123, UR4, R139 ;  /* 0x000000047b587c23 */ /* 0x000fe2000801008b */
[----:B------:R-:W-:Y:S01]  /*3d80*/  PRMT R99, R99, 0x7632, R99 ;  /* 0x0000763263637816 */ /* 0x000fe20000000063 */
[----:B------:R-:W-:Y:S01]  /*3d90*/  FMUL.FTZ R90, R128, UR8 ;  /* 0x00000008805a7c20 */ /* 0x000fe20008410000 */
[----:B------:R-:W-:Y:S01]  /*3da0*/  FFMA.FTZ R94, R122, UR4, R139 ;  /* 0x000000047a5e7c23 */ /* 0x000fe2000801008b */
[----:B------:R-:W-:Y:S01]  /*3db0*/  FADD.FTZ R95, R133, -R88 ;  /* 0x80000058855f7221 */ /* 0x000fe20000010000 */
[----:B------:R-:W-:Y:S01]  /*3dc0*/  FADD.FTZ R92, R124, -R89 ;  /* 0x800000597c5c7221 */ /* 0x000fe20000010000 */
[----:B------:R-:W-:Y:S01]  /*3dd0*/  FMUL.FTZ R100, R90, UR7 ;  /* 0x000000075a647c20 */ /* 0x000fe20008410000 */
[--C-:B------:R-:W-:Y:S01]  /*3de0*/  FFMA.FTZ R88, R126, UR4, R139.reuse ;  /* 0x000000047e587c23 */ /* 0x100fe2000801008b */
[----:B------:R-:W-:Y:S01]  /*3df0*/  SHF.L.U32 R122, R99, 0x10, RZ ;  /* 0x00000010637a7819 */ /* 0x000fe200000006ff */
[----:B------:R-:W-:Y:S01]  /*3e00*/  FFMA.FTZ R89, R130, UR4, R139 ;  /* 0x0000000482597c23 */ /* 0x000fe2000801008b */
[----:B------:R-:W-:Y:S01]  /*3e10*/  FMUL.FTZ R120, R100, R91 ;  /* 0x0000005b64787220 */ /* 0x000fe20000410000 */
[----:B------:R-:W-:Y:S01]  /*3e20*/  FMUL.FTZ R91, R135, UR8 ;  /* 0x00000008875b7c20 */ /* 0x000fe20008410000 */
[----:B------:R-:W-:Y:S01]  /*3e30*/  SHF.L.U32 R124, R184, 0x10, RZ ;  /* 0x00000010b87c7819 */ /* 0x000fe200000006ff */
[----:B------:R-:W-:Y:S01]  /*3e40*/  FADD.FTZ R88, R127, -R88 ;  /* 0x800000587f587221 */ /* 0x000fe20000010000 */
[----:B------:R-:W-:Y:S01]  /*3e50*/  FADD.FTZ R89, R134, -R89 ;  /* 0x8000005986597221 */ /* 0x000fe20000010000 */
[----:B------:R-:W-:Y:S01]  /*3e60*/  FMUL.FTZ R99, R91, UR7 ;  /* 0x000000075b637c20 */ /* 0x000fe20008410000 */
[----:B------:R-:W-:Y:S01]  /*3e70*/  SHF.L.U32 R101, R51, 0x10, RZ ;  /* 0x0000001033657819 */ /* 0x000fe200000006ff */
[----:B------:R-:W-:Y:S01]  /*3e80*/  FMUL.FTZ R88, R88, UR8 ;  /* 0x0000000858587c20 */ /* 0x000fe20008410000 */
[----:B------:R-:W-:Y:S01]  /*3e90*/  FMUL.FTZ R89, R89, UR8 ;  /* 0x0000000859597c20 */ /* 0x000fe20008410000 */
[C---:B------:R-:W-:Y:S01]  /*3ea0*/  FMUL.FTZ R122, R99.reuse, R122 ;  /* 0x0000007a637a7220 */ /* 0x040fe20000410000 */
[----:B------:R-:W-:Y:S01]  /*3eb0*/  FMUL.FTZ R99, R99, R124 ;  /* 0x0000007c63637220 */ /* 0x000fe20000410000 */
[----:B------:R-:W-:Y:S01]  /*3ec0*/  SHF.L.U32 R124, R98, 0x10, RZ ;  /* 0x00000010627c7819 */ /* 0x000fe200000006ff */
[----:B------:R-:W-:Y:S01]  /*3ed0*/  FMUL.FTZ R100, R100, R101 ;  /* 0x0000006564647220 */ /* 0x000fe20000410000 */
[----:B------:R-:W-:Y:S01]  /*3ee0*/  PRMT R98, R98, 0x7632, R98 ;  /* 0x0000763262627816 */ /* 0x000fe20000000062 */
[----:B------:R-:W-:Y:S01]  /*3ef0*/  FMUL.FTZ R101, R88, UR7 ;  /* 0x0000000758657c20 */ /* 0x000fe20008410000 */
[----:B------:R-:W-:Y:S01]  /*3f00*/  FADD.FTZ R94, R125, -R94 ;  /* 0x8000005e7d5e7221 */ /* 0x000fe20000010000 */
[----:B------:R-:W-:Y:S01]  /*3f10*/  FFMA.FTZ R93, R121, UR4, R139 ;  /* 0x00000004795d7c23 */ /* 0x000fe2000801008b */
[----:B------:R-:W-:Y:S01]  /*3f20*/  SHF.L.U32 R123, R98, 0x10, RZ ;  /* 0x00000010627b7819 */ /* 0x000fe200000006ff */
[----:B------:R-:W-:Y:S01]  /*3f30*/  FMUL.FTZ R98, R89, UR7 ;  /* 0x0000000759627c20 */ /* 0x000fe20008410000 */
[----:B------:R-:W-:Y:S01]  /*3f40*/  SHF.L.U32 R126, R50, 0x10, RZ ;  /* 0x00000010327e7819 */ /* 0x000fe200000006ff */
[----:B------:R-:W-:Y:S01]  /*3f50*/  FMUL.FTZ R121, R101, R124 ;  /* 0x0000007c65797220 */ /* 0x000fe20000410000 */
[----:B------:R-:W-:Y:S01]  /*3f60*/  SHF.L.U32 R125, R183, 0x10, RZ ;  /* 0x00000010b77d7819 */ /* 0x000fe200000006ff */
[----:B------:R-:W-:Y:S01]  /*3f70*/  FMUL.FTZ R124, R98, R123 ;  /* 0x0000007b627c7220 */ /* 0x000fe20000410000 */
[----:B------:R-:W-:Y:S01]  /*3f80*/  FMUL.FTZ R94, R94, UR8 ;  /* 0x000000085e5e7c20 */ /* 0x000fe20008410000 */
[----:B------:R-:W-:Y:S01]  /*3f90*/  SHF.L.U32 R123, R97, 0x10, RZ ;  /* 0x00000010617b7819 */ /* 0x000fe200000006ff */
[----:B------:R-:W-:Y:S01]  /*3fa0*/  FMUL.FTZ R95, R95, UR8 ;  /* 0x000000085f5f7c20 */ /* 0x000fe20008410000 */
[----:B------:R-:W-:Y:S01]  /*3fb0*/  PRMT R97, R97, 0x7632, R97 ;  /* 0x0000763261617816 */ /* 0x000fe20000000061 */
[----:B------:R-:W-:Y:S01]  /*3fc0*/  FMUL.FTZ R101, R101, R126 ;  /* 0x0000007e65657220 */ /* 0x000fe20000410000 */
[----:B------:R-:W-:Y:S01]  /*3fd0*/  FMUL.FTZ R98, R98, R125 ;  /* 0x0000007d62627220 */ /* 0x000fe20000410000 */
[----:B------:R-:W-:Y:S01]  /*3fe0*/  SHF.L.U32 R125, R49, 0x10, RZ ;  /* 0x00000010317d7819 */ /* 0x000fe200000006ff */
[----:B------:R-:W-:Y:S01]  /*3ff0*/  FMUL.FTZ R126, R94, UR7 ;  /* 0x000000075e7e7c20 */ /* 0x000fe20008410000 */
[----:B------:R-:W-:Y:S01]  /*4000*/  SHF.L.U32 R128, R97, 0x10, RZ ;  /* 0x0000001061807819 */ /* 0x000fe200000006ff */
[----:B------:R-:W-:Y:S01]  /*4010*/  FMUL.FTZ R97, R95, UR7 ;  /* 0x000000075f617c20 */ /* 0x000fe20008410000 */
[----:B------:R-:W-:Y:S01]  /*4020*/  SHF.L.U32 R130, R181, 0x10, RZ ;  /* 0x00000010b5827819 */ /* 0x000fe200000006ff */
[C---:B------:R-:W-:Y:S01]  /*4030*/  FMUL.FTZ R123, R126.reuse, R123 ;  /* 0x0000007b7e7b7220 */ /* 0x040fe20000410000 */
[----:B------:R-:W-:Y:S01]  /*4040*/  FMUL.FTZ R126, R126, R125 ;  /* 0x0000007d7e7e7220 */ /* 0x000fe20000410000 */
[----:B------:R-:W-:Y:S01]  /*4050*/  FMUL.FTZ R92, R92, UR8 ;  /* 0x000000085c5c7c20 */ /* 0x000fe20008410000 */
[C---:B------:R-:W-:Y:S01]  /*4060*/  FMUL.FTZ R125, R97.reuse, R128 ;  /* 0x00000080617d7220 */ /* 0x040fe20000410000 */
[----:B------:R-:W-:Y:S01]  /*4070*/  FMUL.FTZ R97, R97, R130 ;  /* 0x0000008261617220 */ /* 0x000fe20000410000 */
[----:B------:R-:W-:Y:S01]  /*4080*/  F2FP.BF16.F32.PACK_AB R98, R98, R101 ;  /* 0x000000656262723e */ /* 0x000fe200000010ff */
[----:B------:R-:W-:Y:S01]  /*4090*/  FADD.FTZ R93, R132, -R93 ;  /* 0x8000005d845d7221 */ /* 0x000fe20000010000 */
[----:B------:R-:W-:Y:S01]  /*40a0*/  F2FP.BF16.F32.PACK_AB R99, R99, R100 ;  /* 0x000000646363723e */ /* 0x000fe200000010ff */
[----:B------:R-:W-:Y:S01]  /*40b0*/  FMUL.FTZ R100, R92, UR7 ;  /* 0x000000075c647c20 */ /* 0x000fe20008410000 */
[----:B------:R-:W-:Y:S01]  /*40c0*/  SHF.L.U32 R101, R96, 0x10, RZ ;  /* 0x0000001060657819 */ /* 0x000fe200000006ff */
[----:B------:R-:W-:Y:S01]  /*40d0*/  FMUL.FTZ R93, R93, UR8 ;  /* 0x000000085d5d7c20 */ /* 0x000fe20008410000 */
[----:B------:R-:W-:-:S02]  /*40e0*/  SHF.L.U32 R127, R48, 0x10, RZ ;  /* 0x00000010307f7819 */ /* 0x000fc400000006ff */
[----:B------:R-:W-:Y:S02]  /*40f0*/  PRMT R96, R96, 0x7632, R96 ;  /* 0x0000763260607816 */ /* 0x000fe40000000060 */
[----:B------:R-:W-:Y:S01]  /*4100*/  F2FP.BF16.F32.PACK_AB R97, R97, R126 ;  /* 0x0000007e6161723e */ /* 0x000fe200000010ff */
[C---:B------:R-:W-:Y:S01]  /*4110*/  FMUL.FTZ R126, R100.reuse, R101 ;  /* 0x00000065647e7220 */ /* 0x040fe20000410000 */
[----:B------:R-:W-:Y:S01]  /*4120*/  FMUL.FTZ R100, R100, R127 ;  /* 0x0000007f64647220 */ /* 0x000fe20000410000 */
[----:B------:R-:W-:Y:S01]  /*4130*/  SHF.L.U32 R127, R96, 0x10, RZ ;  /* 0x00000010607f7819 */ /* 0x000fe200000006ff */
[----:B------:R-:W-:Y:S01]  /*4140*/  FMUL.FTZ R96, R93, UR7 ;  /* 0x000000075d607c20 */ /* 0x000fe20008410000 */
[----:B------:R-:W-:-:S03]  /*4150*/  SHF.L.U32 R101, R180, 0x10, RZ ;  /* 0x00000010b4657819 */ /* 0x000fc600000006ff */
[C---:B------:R-:W-:Y:S02]  /*4160*/  FMUL.FTZ R127, R96.reuse, R127 ;  /* 0x0000007f607f7220 */ /* 0x040fe40000410000 */
[----:B------:R-:W-:-:S05]  /*4170*/  FMUL.FTZ R101, R96, R101 ;  /* 0x0000006560657220 */ /* 0x000fca0000410000 */
[----:B------:R-:W-:Y:S01]  /*4180*/  F2FP.BF16.F32.PACK_AB R96, R101, R100 ;  /* 0x000000646560723e */ /* 0x000fe200000010ff */
[----:B------:R-:W-:Y:S06]  /*4190*/  BRA `(.L_x_4788) ;  /* 0x0000000400207947 */ /* 0x000fec0003800000 */
.L_x_4787:
[--C-:B------:R-:W-:Y:S01]  /*41a0*/  FFMA.FTZ R128, R128, UR4, R139.reuse ;  /* 0x0000000480807c23 */ /* 0x100fe2000801008b */
[--C-:B------:R-:W-:Y:S01]  /*41b0*/  FFMA.FTZ R101, R130, UR4, R139.reuse ;  /* 0x0000000482657c23 */ /* 0x100fe2000801008b */
[--C-:B------:R-:W-:Y:S01]  /*41c0*/  FFMA.FTZ R100, R120, UR4, R139.reuse ;  /* 0x0000000478647c23 */ /* 0x100fe2000801008b */
[--C-:B------:R-:W-:Y:S01]  /*41d0*/  FFMA.FTZ R123, R123, UR4, R139.reuse ;  /* 0x000000047b7b7c23 */ /* 0x100fe2000801008b */
[----:B------:R-:W-:Y:S01]  /*41e0*/  FADD.FTZ R128, R129, -R128 ;  /* 0x8000008081807221 */ /* 0x000fe20000010000 */
[--C-:B------:R-:W-:Y:S01]  /*41f0*/  FFMA.FTZ R122, R122, UR4, R139.reuse ;  /* 0x000000047a7a7c23 */ /* 0x100fe2000801008b */
[----:B------:R-:W-:Y:S01]  /*4200*/  FFMA.FTZ R120, R131, UR4, R139 ;  /* 0x0000000483787c23 */ /* 0x000fe2000801008b */
[----:B------:R-:W-:Y:S01]  /*4210*/  FADD.FTZ R134, R134, -R101 ;  /* 0x8000006586867221 */ /* 0x000fe20000010000 */
[----:B------:R-:W-:Y:S01]  /*4220*/  FFMA.FTZ R121, R121, UR4, R139 ;  /* 0x0000000479797c23 */ /* 0x000fe2000801008b */
[----:B------:R-:W-:Y:S01]  /*4230*/  FMUL.FTZ R101, R128, UR8 ;  /* 0x0000000880657c20 */ /* 0x000fe20008410000 */
[----:B------:R-:W-:Y:S01]  /*4240*/  FADD.FTZ R133, R133, -R123 ;  /* 0x8000007b85857221 */ /* 0x000fe20000010000 */
[----:B------:R-:W-:Y:S01]  /*4250*/  FADD.FTZ R125, R125, -R122 ;  /* 0x8000007a7d7d7221 */ /* 0x000fe20000010000 */
[----:B------:R-:W-:Y:S01]  /*4260*/  FADD.FTZ R123, R135, -R120 ;  /* 0x80000078877b7221 */ /* 0x000fe20000010000 */
[----:B------:R-:W-:Y:S01]  /*4270*/  SHF.L.U32 R122, R51, 0x10, RZ ;  /* 0x00000010337a7819 */ /* 0x000fe200000006ff */
[----:B------:R-:W-:Y:S01]  /*4280*/  FADD.FTZ R132, R132, -R121 ;  /* 0x8000007984847221 */ /* 0x000fe20000010000 */
[----:B------:R-:W-:Y:S01]  /*4290*/  FFMA.FTZ R126, R126, UR4, R139 ;  /* 0x000000047e7e7c23 */ /* 0x000fe2000801008b */
[----:B------:R-:W-:Y:S01]  /*42a0*/  FMUL.FTZ R101, R101, UR7 ;  /* 0x0000000765657c20 */ /* 0x000fe20008410000 */
[----:B-----5:R-:W-:Y:S01]  /*42b0*/  PRMT R121, R99, 0x7632, R121 ;  /* 0x0000763263797816 */ /* 0x020fe20000000079 */
[----:B------:R-:W-:Y:S01]  /*42c0*/  FMUL.FTZ R123, R123, UR8 ;  /* 0x000000087b7b7c20 */ /* 0x000fe20008410000 */
[----:B------:R-:W-:Y:S01]  /*42d0*/  SHF.L.U32 R120, R99, 0x10, RZ ;  /* 0x0000001063787819 */ /* 0x000fe200000006ff */
[----:B------:R-:W-:Y:S01]  /*42e0*/  FADD.FTZ R100, R124, -R100 ;  /* 0x800000647c647221 */ /* 0x000fe20000010000 */
[----:B------:R-:W-:Y:S01]  /*42f0*/  FADD.FTZ R127, R127, -R126 ;  /* 0x8000007e7f7f7221 */ /* 0x000fe20000010000 */
[----:B------:R-:W-:Y:S01]  /*4300*/  FMUL.FTZ R99, R101, R122 ;  /* 0x0000007a65637220 */ /* 0x000fe20000410000 */
[----:B------:R-:W-:Y:S01]  /*4310*/  SHF.L.U32 R122, R121, 0x10, RZ ;  /* 0x00000010797a7819 */ /* 0x000fe200000006ff */
[----:B------:R-:W-:Y:S01]  /*4320*/  FMUL.FTZ R123, R123, UR7 ;  /* 0x000000077b7b7c20 */ /* 0x000fe20008410000 */
[----:B------:R-:W-:Y:S01]  /*4330*/  SHF.L.U32 R124, R184, 0x10, RZ ;  /* 0x00000010b87c7819 */ /* 0x000fe200000006ff */
[----:B------:R-:W-:Y:S01]  /*4340*/  FMUL.FTZ R126, R127, UR8 ;  /* 0x000000087f7e7c20 */ /* 0x000fe20008410000 */
[----:B------:R-:W-:Y:S01]  /*4350*/  FMUL.FTZ R120, R101, R120 ;  /* 0x0000007865787220 */ /* 0x000fe20000410000 */
[C---:B------:R-:W-:Y:S01]  /*4360*/  FMUL.FTZ R122, R123.reuse, R122 ;  /* 0x0000007a7b7a7220 */ /* 0x040fe20000410000 */
[----:B------:R-:W-:Y:S01]  /*4370*/  SHF.L.U32 R121, R98, 0x10, RZ ;  /* 0x0000001062797819 */ /* 0x000fe200000006ff */
[----:B------:R-:W-:Y:S01]  /*4380*/  FMUL.FTZ R101, R123, R124 ;  /* 0x0000007c7b657220 */ /* 0x000fe20000410000 */
[----:B------:R-:W-:Y:S01]  /*4390*/  SHF.L.U32 R123, R50, 0x10, RZ ;  /* 0x00000010327b7819 */ /* 0x000fe200000006ff */
[----:B------:R-:W-:Y:S01]  /*43a0*/  FMUL.FTZ R126, R126, UR7 ;  /* 0x000000077e7e7c20 */ /* 0x000fe20008410000 */
[----:B------:R-:W-:Y:S01]  /*43b0*/  FMUL.FTZ R125, R125, UR8 ;  /* 0x000000087d7d7c20 */ /* 0x000fe20008410000 */
[----:B------:R-:W-:Y:S01]  /*43c0*/  PRMT R124, R98, 0x7632, R124 ;  /* 0x00007632627c7816 */ /* 0x000fe2000000007c */
[----:B------:R-:W-:Y:S01]  /*43d0*/  FMUL.FTZ R133, R133, UR8 ;  /* 0x0000000885857c20 */ /* 0x000fe20008410000 */
[----:B------:R-:W-:Y:S01]  /*43e0*/  PRMT R127, R97, 0x7632, R127 ;  /* 0x00007632617f7816 */ /* 0x000fe2000000007f */
[C---:B------:R-:W-:Y:S01]  /*43f0*/  FMUL.FTZ R121, R126.reuse, R121 ;  /* 0x000000797e797220 */ /* 0x040fe20000410000 */
[----:B------:R-:W-:Y:S01]  /*4400*/  FMUL.FTZ R98, R126, R123 ;  /* 0x0000007b7e627220 */ /* 0x000fe20000410000 */
        /* <DEDUP_REMOVED lines=9> */
[C---:B------:R-:W-:Y:S01]  /*44a0*/  FMUL.FTZ R125, R133.reuse, R127 ;  /* 0x0000007f857d7220 */ /* 0x040fe20000410000 */
[----:B------:R-:W-:Y:S01]  /*44b0*/  SHF.L.U32 R127, R48, 0x10, RZ ;  /* 0x00000010307f7819 */ /* 0x000fe200000006ff */
[----:B------:R-:W-:Y:S01]  /*44c0*/  FMUL.FTZ R130, R130, UR7 ;  /* 0x0000000782827c20 */ /* 0x000fe20008410000 */
[----:B------:R-:W-:Y:S01]  /*44d0*/  PRMT R129, R96, 0x7632, R129 ;  /* 0x0000763260817816 */ /* 0x000fe20000000081 */
[----:B------:R-:W-:Y:S01]  /*44e0*/  FMUL.FTZ R100, R133, R126 ;  /* 0x0000007e85647220 */ /* 0x000fe20000410000 */
[----:B------:R-:W-:Y:S01]  /*44f0*/  FMUL.FTZ R134, R134, UR8 ;  /* 0x0000000886867c20 */ /* 0x000fe20008410000 */
[----:B------:R-:W-:Y:S01]  /*4500*/  SHF.L.U32 R126, R96, 0x10, RZ ;  /* 0x00000010607e7819 */ /* 0x000fe200000006ff */
[----:B------:R-:W-:Y:S01]  /*4510*/  FMUL.FTZ R132, R132, UR8 ;  /* 0x0000000884847c20 */ /* 0x000fe20008410000 */
        /* <DEDUP_REMOVED lines=16> */
.L_x_4788:
[----:B------:R-:W0:Y:S01]  /*4620*/  @P0 LDC.64 R100, c[0x0][0x478] ;  /* 0x00011e00ff640b82 */ /* 0x000e220000000a00 */
[----:B------:R-:W-:Y:S01]  /*4630*/  MOV R169, 0x10 ;  /* 0x0000001000a97802 */ /* 0x000fe20000000f00 */
[----:B------:R-:W-:Y:S01]  /*4640*/  HFMA2 R129, -RZ, RZ, 0, 9.5367431640625e-07 ;  /* 0x00000010ff817431 */ /* 0x000fe200000001ff */
[----:B------:R-:W-:Y:S02]  /*4650*/  PRMT R128, R52, 0x7632, R128 ;  /* 0x0000763234807816 */ /* 0x000fe40000000080 */
[----:B------:R-:W-:Y:S02]  /*4660*/  PRMT R130, R53, 0x7632, R130 ;  /* 0x0000763235827816 */ /* 0x000fe40000000082 */
[----:B------:R-:W-:Y:S02]  /*4670*/  PRMT R131, R54, 0x7632, R131 ;  /* 0x0000763236837816 */ /* 0x000fe40000000083 */
[----:B------:R-:W-:Y:S01]  /*4680*/  PRMT R132, R55, 0x7632, R132 ;  /* 0x0000763237847816 */ /* 0x000fe20000000084 */
[----:B0-----:R-:W-:-:S04]  /*4690*/  @P0 IMAD.WIDE.U32 R100, R168, 0x20, R100 ;  /* 0x00000020a8640825 */ /* 0x001fc800078e0064 */
[----:B------:R-:W-:Y:S01]  /*46a0*/  IMAD.WIDE.U32 R168, R168, R169, UR26 ;  /* 0x0000001aa8a87e25 */ /* 0x000fe2000f8e00a9 */
[----:B------:R-:W-:Y:S04]  /*46b0*/  @P0 STG.E.128 desc[UR10][R100.64], R92 ;  /* 0x0000005c64000986 */ /* 0x000fe8000c101d0a */
[----:B------:R-:W-:Y:S04]  /*46c0*/  @P0 STG.E.128 desc[UR10][R100.64+0x10], R88 ;  /* 0x0000105864000986 */ /* 0x000fe8000c101d0a */
[----:B------:R0:W-:Y:S02]  /*46d0*/  STG.E.128 desc[UR10][R168.64], R96 ;  /* 0x00000060a8007986 */ /* 0x0001e4000c101d0a */
[----:B0-----:R-:W-:-:S06]  /*46e0*/  IMAD.WIDE.U32 R96, R0, R129, UR24 ;  /* 0x0000001800607e25 */ /* 0x001fcc000f8e0081 */
        /* <DEDUP_REMOVED lines=11> */
[----:B------:R-:W-:Y:S01]  /*47a0*/  PRMT R99, R99, 0x7632, R99 ;  /* 0x0000763263637816 */ /* 0x000fe20000000063 */
[----:B------:R-:W-:Y:S01]  /*47b0*/  FMUL.FTZ R91, R88, UR8 ;  /* 0x00000008585b7c20 */ /* 0x000fe20008410000 */
[----:B------:R-:W-:Y:S01]  /*47c0*/  FFMA.FTZ R93, R112, UR4, R139 ;  /* 0x00000004705d7c23 */ /* 0x000fe2000801008b */
[----:B------:R-:W-:Y:S01]  /*47d0*/  FADD.FTZ R117, R114, -R117 ;  /* 0x8000007572757221 */ /* 0x000fe20000010000 */
[----:B------:R-:W-:Y:S01]  /*47e0*/  FFMA.FTZ R92, R104, UR4, R139 ;  /* 0x00000004685c7c23 */ /* 0x000fe2000801008b */
[----:B------:R-:W-:Y:S01]  /*47f0*/  FMUL.FTZ R114, R90, UR7 ;  /* 0x000000075a727c20 */ /* 0x000fe20008410000 */
[----:B------:R-:W-:Y:S01]  /*4800*/  SHF.L.U32 R100, R99, 0x10, RZ ;  /* 0x0000001063647819 */ /* 0x000fe200000006ff */
[----:B------:R-:W-:Y:S01]  /*4810*/  FMUL.FTZ R99, R91, UR7 ;  /* 0x000000075b637c20 */ /* 0x000fe20008410000 */
[----:B------:R-:W-:Y:S01]  /*4820*/  FMUL.FTZ R88, R116, UR8 ;  /* 0x0000000874587c20 */ /* 0x000fe20008410000 */
[----:B------:R-:W-:Y:S01]  /*4830*/  FADD.FTZ R93, R106, -R93 ;  /* 0x8000005d6a5d7221 */ /* 0x000fe20000010000 */
[----:B------:R-:W-:Y:S01]  /*4840*/  SHF.L.U32 R101, R55, 0x10, RZ ;  /* 0x0000001037657819 */ /* 0x000fe200000006ff */
[----:B------:R-:W-:Y:S01]  /*4850*/  FADD.FTZ R92, R105, -R92 ;  /* 0x8000005c695c7221 */ /* 0x000fe20000010000 */
[----:B------:R-:W-:Y:S01]  /*4860*/  FMUL.FTZ R106, R114, R89 ;  /* 0x00000059726a7220 */ /* 0x000fe20000410000 */
[----:B------:R-:W-:Y:S01]  /*4870*/  SHF.L.U32 R104, R132, 0x10, RZ ;  /* 0x0000001084687819 */ /* 0x000fe200000006ff */
[----:B------:R-:W-:Y:S01]  /*4880*/  FMUL.FTZ R105, R99, R100 ;  /* 0x0000006463697220 */ /* 0x000fe20000410000 */
[----:B------:R-:W-:Y:S01]  /*4890*/  SHF.L.U32 R89, R98, 0x10, RZ ;  /* 0x0000001062597819 */ /* 0x000fe200000006ff */
[----:B------:R-:W-:Y:S01]  /*48a0*/  FMUL.FTZ R100, R88, UR7 ;  /* 0x0000000758647c20 */ /* 0x000fe20008410000 */
[--C-:B------:R-:W-:Y:S01]  /*48b0*/  FFMA.FTZ R94, R110, UR4, R139.reuse ;  /* 0x000000046e5e7c23 */ /* 0x100fe2000801008b */
[----:B------:R-:W-:Y:S01]  /*48c0*/  FMUL.FTZ R114, R114, R101 ;  /* 0x0000006572727220 */ /* 0x000fe20000410000 */
[----:B------:R-:W-:Y:S01]  /*48d0*/  FFMA.FTZ R95, R115, UR4, R139 ;  /* 0x00000004735f7c23 */ /* 0x000fe2000801008b */
[----:B------:R-:W-:Y:S01]  /*48e0*/  FMUL.FTZ R99, R99, R104 ;  /* 0x0000006863637220 */ /* 0x000fe20000410000 */
[----:B------:R-:W-:Y:S01]  /*48f0*/  SHF.L.U32 R101, R54, 0x10, RZ ;  /* 0x0000001036657819 */ /* 0x000fe200000006ff */
[----:B------:R-:W-:Y:S01]  /*4900*/  FMUL.FTZ R104, R100, R89 ;  /* 0x0000005964687220 */ /* 0x000fe20000410000 */
[----:B------:R-:W-:Y:S01]  /*4910*/  PRMT R98, R98, 0x7632, R98 ;  /* 0x0000763262627816 */ /* 0x000fe20000000062 */
[----:B------:R-:W-:Y:S01]  /*4920*/  FADD.FTZ R94, R107, -R94 ;  /* 0x8000005e6b5e7221 */ /* 0x000fe20000010000 */
[----:B------:R-:W-:Y:S01]  /*4930*/  FMUL.FTZ R89, R117, UR8 ;  /* 0x0000000875597c20 */ /* 0x000fe20008410000 */
[----:B------:R-:W-:Y:S01]  /*4940*/  FADD.FTZ R95, R108, -R95 ;  /* 0x8000005f6c5f7221 */ /* 0x000fe20000010000 */
[----:B------:R-:W-:Y:S01]  /*4950*/  FMUL.FTZ R100, R100, R101 ;  /* 0x0000006564647220 */ /* 0x000fe20000410000 */
[----:B------:R-:W-:Y:S01]  /*4960*/  SHF.L.U32 R98, R98, 0x10, RZ ;  /* 0x0000001062627819 */ /* 0x000fe200000006ff */
[----:B------:R-:W-:Y:S01]  /*4970*/  FMUL.FTZ R101, R89, UR7 ;  /* 0x0000000759657c20 */ /* 0x000fe20008410000 */
[----:B------:R-:W-:Y:S01]  /*4980*/  FMUL.FTZ R94, R94, UR8 ;  /* 0x000000085e5e7c20 */ /* 0x000fe20008410000 */
[----:B------:R-:W-:Y:S01]  /*4990*/  SHF.L.U32 R107, R97, 0x10, RZ ;  /* 0x00000010616b7819 */ /* 0x000fe200000006ff */
[----:B------:R-:W-:Y:S01]  /*49a0*/  FMUL.FTZ R95, R95, UR8 ;  /* 0x000000085f5f7c20 */ /* 0x000fe20008410000 */
        /* <DEDUP_REMOVED lines=8> */
[----:B------:R-:W-:Y:S01]  /*4a30*/  FMUL.FTZ R101, R101, R110 ;  /* 0x0000006e65657220 */ /* 0x000fe20000410000 */
[C---:B------:R-:W-:Y:S01]  /*4a40*/  FMUL.FTZ R107, R112.reuse, R107 ;  /* 0x0000006b706b7220 */ /* 0x040fe20000410000 */
[----:B------:R-:W-:Y:S01]  /*4a50*/  FMUL.FTZ R112, R112, R109 ;  /* 0x0000006d70707220 */ /* 0x000fe20000410000 */
        /* <DEDUP_REMOVED lines=8> */
[----:B------:R-:W-:Y:S01]  /*4ae0*/  PRMT R96, R96, 0x7632, R96 ;  /* 0x0000763260607816 */ /* 0x000fe20000000060 */
[----:B------:R-:W-:Y:S01]  /*4af0*/  FMUL.FTZ R113, R98, R113 ;  /* 0x0000007162717220 */ /* 0x000fe20000410000 */
[----:B------:R-:W-:Y:S01]  /*4b00*/  SHF.L.U32 R98, R128, 0x10, RZ ;  /* 0x0000001080627819 */ /* 0x000fe200000006ff */
[----:B------:R-:W-:Y:S01]  /*4b10*/  FMUL.FTZ R111, R93, UR7 ;  /* 0x000000075d6f7c20 */ /* 0x000fe20008410000 */
[----:B------:R-:W-:-:S02]  /*4b20*/  SHF.L.U32 R96, R96, 0x10, RZ ;  /* 0x0000001060607819 */ /* 0x000fc400000006ff */
[----:B------:R-:W-:Y:S01]  /*4b30*/  F2FP.BF16.F32.PACK_AB R99, R99, R114 ;  /* 0x000000726363723e */ /* 0x000fe200000010ff */
[----:B------:R-:W-:Y:S01]  /*4b40*/  FMUL.FTZ R116, R111, R98 ;  /* 0x000000626f747220 */ /* 0x000fe20000410000 */
[----:B------:R-:W-:Y:S01]  /*4b50*/  F2FP.BF16.F32.PACK_AB R98, R101, R100 ;  /* 0x000000646562723e */ /* 0x000fe200000010ff */
[----:B------:R-:W-:Y:S01]  /*4b60*/  FMUL.FTZ R111, R111, R96 ;  /* 0x000000606f6f7220 */ /* 0x000fe20000410000 */
[----:B------:R-:W-:Y:S02]  /*4b70*/  F2FP.BF16.F32.PACK_AB R97, R97, R112 ;  /* 0x000000706161723e */ /* 0x000fe400000010ff */
[----:B------:R-:W-:Y:S01]  /*4b80*/  F2FP.BF16.F32.PACK_AB R96, R116, R113 ;  /* 0x000000717460723e */ /* 0x000fe200000010ff */
[----:B------:R-:W-:Y:S06]  /*4b90*/  BRA `(.L_x_4790) ;  /* 0x0000000400207947 */ /* 0x000fec0003800000 */
.L_x_4789:
[--C-:B------:R-:W-:Y:S01]  /*4ba0*/  FFMA.FTZ R118, R118, UR4, R139.reuse ;  /* 0x0000000476767c23 */ /* 0x100fe2000801008b */
[--C-:B------:R-:W-:Y:S01]  /*4bb0*/  FFMA.FTZ R100, R104, UR4, R139.reuse ;  /* 0x0000000468647c23 */ /* 0x100fe2000801008b */
[--C-:B------:R-:W-:Y:S01]  /*4bc0*/  FFMA.FTZ R104, R119, UR4, R139.reuse ;  /* 0x0000000477687c23 */ /* 0x100fe2000801008b */
[--C-:B------:R-:W-:Y:S01]  /*4bd0*/  FFMA.FTZ R116, R116, UR4, R139.reuse ;  /* 0x0000000474747c23 */ /* 0x100fe2000801008b */
[----:B------:R-:W-:Y:S01]  /*4be0*/  FADD.FTZ R118, R113, -R118 ;  /* 0x8000007671767221 */ /* 0x000fe20000010000 */
[--C-:B------:R-:W-:Y:S01]  /*4bf0*/  FFMA.FTZ R110, R110, UR4, R139.reuse ;  /* 0x000000046e6e7c23 */ /* 0x100fe2000801008b */
[----:B------:R-:W-:Y:S01]  /*4c00*/  FADD.FTZ R111, R111, -R104 ;  /* 0x800000686f6f7221 */ /* 0x000fe20000010000 */
[----:B------:R-:W-:Y:S01]  /*4c10*/  FADD.FTZ R116, R109, -R116 ;  /* 0x800000746d747221 */ /* 0x000fe20000010000 */
[----:B------:R-:W-:Y:S01]  /*4c20*/  FMUL.FTZ R118, R118, UR8 ;  /* 0x0000000876767c20 */ /* 0x000fe20008410000 */
[--C-:B------:R-:W-:Y:S01]  /*4c30*/  FFMA.FTZ R117, R117, UR4, R139.reuse ;  /* 0x0000000475757c23 */ /* 0x100fe2000801008b */
[----:B------:R-:W-:Y:S01]  /*4c40*/  FADD.FTZ R110, R107, -R110 ;  /* 0x8000006e6b6e7221 */ /* 0x000fe20000010000 */
[----:B------:R-:W-:Y:S01]  /*4c50*/  SHF.L.U32 R107, R55, 0x10, RZ ;  /* 0x00000010376b7819 */ /* 0x000fe200000006ff */
[----:B------:R-:W-:Y:S01]  /*4c60*/  FMUL.FTZ R118, R118, UR7 ;  /* 0x0000000776767c20 */ /* 0x000fe20008410000 */
[----:B-----5:R-:W-:Y:S01]  /*4c70*/  PRMT R104, R99, 0x7632, R104 ;  /* 0x0000763263687816 */ /* 0x020fe20000000068 */
[----:B------:R-:W-:Y:S01]  /*4c80*/  FMUL.FTZ R111, R111, UR8 ;  /* 0x000000086f6f7c20 */ /* 0x000fe20008410000 */
[----:B------:R-:W-:Y:S01]  /*4c90*/  FADD.FTZ R100, R105, -R100 ;  /* 0x8000006469647221 */ /* 0x000fe20000010000 */
[----:B------:R-:W-:Y:S01]  /*4ca0*/  FMUL.FTZ R116, R116, UR8 ;  /* 0x0000000874747c20 */ /* 0x000fe20008410000 */
[----:B------:R-:W-:Y:S01]  /*4cb0*/  FFMA.FTZ R101, R112, UR4, R139 ;  /* 0x0000000470657c23 */ /* 0x000fe2000801008b */
[----:B------:R-:W-:Y:S01]  /*4cc0*/  FADD.FTZ R117, R114, -R117 ;  /* 0x8000007572757221 */ /* 0x000fe20000010000 */
[----:B------:R-:W-:Y:S01]  /*4cd0*/  SHF.L.U32 R105, R99, 0x10, RZ ;  /* 0x0000001063697819 */ /* 0x000fe200000006ff */
[----:B------:R-:W-:Y:S01]  /*4ce0*/  FFMA.FTZ R115, R115, UR4, R139 ;  /* 0x0000000473737c23 */ /* 0x000fe2000801008b */
[----:B------:R-:W-:Y:S01]  /*4cf0*/  SHF.L.U32 R104, R104, 0x10, RZ ;  /* 0x0000001068687819 */ /* 0x000fe200000006ff */
[----:B------:R-:W-:Y:S01]  /*4d00*/  FMUL.FTZ R99, R118, R107 ;  /* 0x0000006b76637220 */ /* 0x000fe20000410000 */
[----:B------:R-:W-:Y:S01]  /*4d10*/  FMUL.FTZ R111, R111, UR7 ;  /* 0x000000076f6f7c20 */ /* 0x000fe20008410000 */
[----:B------:R-:W-:Y:S01]  /*4d20*/  SHF.L.U32 R112, R132, 0x10, RZ ;  /* 0x0000001084707819 */ /* 0x000fe200000006ff */
[----:B------:R-:W-:Y:S01]  /*4d30*/  FMUL.FTZ R116, R116, UR7 ;  /* 0x0000000774747c20 */ /* 0x000fe20008410000 */
[----:B------:R-:W-:Y:S01]  /*4d40*/  SHF.L.U32 R109, R98, 0x10, RZ ;  /* 0x00000010626d7819 */ /* 0x000fe200000006ff */
[----:B------:R-:W-:Y:S01]  /*4d50*/  FADD.FTZ R101, R106, -R101 ;  /* 0x800000656a657221 */ /* 0x000fe20000010000 */
[----:B------:R-:W-:Y:S01]  /*4d60*/  PRMT R107, R98, 0x7632, R107 ;  /* 0x00007632626b7816 */ /* 0x000fe2000000006b */
[----:B------:R-:W-:Y:S01]  /*4d70*/  FMUL.FTZ R117, R117, UR8 ;  /* 0x0000000875757c20 */ /* 0x000fe20008410000 */
[----:B------:R-:W-:Y:S01]  /*4d80*/  FMUL.FTZ R106, R118, R105 ;  /* 0x00000069766a7220 */ /* 0x000fe20000410000 */
[----:B------:R-:W-:Y:S01]  /*4d90*/  FMUL.FTZ R110, R110, UR8 ;  /* 0x000000086e6e7c20 */ /* 0x000fe20008410000 */
[----:B------:R-:W-:Y:S01]  /*4da0*/  FADD.FTZ R115, R108, -R115 ;  /* 0x800000736c737221 */ /* 0x000fe20000010000 */
[C---:B------:R-:W-:Y:S01]  /*4db0*/  FMUL.FTZ R105, R111.reuse, R104 ;  /* 0x000000686f697220 */ /* 0x040fe20000410000 */
        /* <DEDUP_REMOVED lines=12> */
[----:B------:R-:W-:Y:S01]  /*4e80*/  PRMT R97, R97, 0x7632, R97 ;  /* 0x0000763261617816 */ /* 0x000fe20000000061 */
[----:B------:R-:W-:Y:S01]  /*4e90*/  FMUL.FTZ R107, R110, R107 ;  /* 0x0000006b6e6b7220 */ /* 0x000fe20000410000 */
[----:B------:R-:W-:Y:S01]  /*4ea0*/  SHF.L.U32 R116, R130, 0x10, RZ ;  /* 0x0000001082747819 */ /* 0x000fe200000006ff */
[----:B------:R-:W-:Y:S01]  /*4eb0*/  FMUL.FTZ R114, R110, R109 ;  /* 0x0000006d6e727220 */ /* 0x000fe20000410000 */
[----:B------:R-:W-:Y:S01]  /*4ec0*/  SHF.L.U32 R110, R97, 0x10, RZ ;  /* 0x00000010616e7819 */ /* 0x000fe200000006ff */
[----:B------:R-:W-:Y:S01]  /*4ed0*/  FMUL.FTZ R115, R115, UR7 ;  /* 0x0000000773737c20 */ /* 0x000fe20008410000 */
[----:B------:R-:W-:Y:S01]  /*4ee0*/  FMUL.FTZ R111, R101, UR8 ;  /* 0x00000008656f7c20 */ /* 0x000fe20008410000 */
[----:B------:R-:W-:Y:S01]  /*4ef0*/  FMUL.FTZ R100, R100, UR8 ;  /* 0x0000000864647c20 */ /* 0x000fe20008410000 */
[C---:B------:R-:W-:Y:S01]  /*4f00*/  SHF.L.U32 R101, R96.reuse, 0x10, RZ ;  /* 0x0000001060657819 */ /* 0x040fe200000006ff */
[C---:B------:R-:W-:Y:S01]  /*4f10*/  FMUL.FTZ R109, R115.reuse, R110 ;  /* 0x0000006e736d7220 */ /* 0x040fe20000410000 */
[----:B------:R-:W-:Y:S01]  /*4f20*/  FMUL.FTZ R97, R115, R116 ;  /* 0x0000007473617220 */ /* 0x000fe20000410000 */
[----:B------:R-:W-:Y:S01]  /*4f30*/  PRMT R110, R96, 0x7632, R110 ;  /* 0x00007632606e7816 */ /* 0x000fe2000000006e */
[----:B------:R-:W-:Y:S01]  /*4f40*/  FMUL.FTZ R115, R111, UR7 ;  /* 0x000000076f737c20 */ /* 0x000fe20008410000 */
[----:B------:R-:W-:Y:S01]  /*4f50*/  FMUL.FTZ R100, R100, UR7 ;  /* 0x0000000764647c20 */ /* 0x000fe20008410000 */
[----:B------:R-:W-:Y:S01]  /*4f60*/  SHF.L.U32 R111, R52, 0x10, RZ ;  /* 0x00000010346f7819 */ /* 0x000fe200000006ff */
[----:B------:R-:W-:Y:S01]  /*4f70*/  FMUL.FTZ R108, R117, R108 ;  /* 0x0000006c756c7220 */ /* 0x000fe20000410000 */
[----:B------:R-:W-:-:S02]  /*4f80*/  SHF.L.U32 R118, R128, 0x10, RZ ;  /* 0x0000001080767819 */ /* 0x000fc400000006ff */
[----:B------:R-:W-:Y:S01]  /*4f90*/  SHF.L.U32 R116, R110, 0x10, RZ ;  /* 0x000000106e747819 */ /* 0x000fe200000006ff */
[C---:B------:R-:W-:Y:S01]  /*4fa0*/  FMUL.FTZ R110, R100.reuse, R101 ;  /* 0x00000065646e7220 */ /* 0x040fe20000410000 */
[----:B------:R-:W-:Y:S01]  /*4fb0*/  FMUL.FTZ R96, R100, R111 ;  /* 0x0000006f64607220 */ /* 0x000fe20000410000 */
[C---:B------:R-:W-:Y:S01]  /*4fc0*/  FMUL.FTZ R101, R115.reuse, R118 ;  /* 0x0000007673657220 */ /* 0x040fe20000410000 */
[----:B------:R-:W-:Y:S01]  /*4fd0*/  F2FP.BF16.F32.PACK_AB R99, R112, R99 ;  /* 0x000000637063723e */ /* 0x000fe200000010ff */
[----:B------:R-:W-:Y:S01]  /*4fe0*/  FMUL.FTZ R111, R115, R116 ;  /* 0x00000074736f7220 */ /* 0x000fe20000410000 */
[----:B------:R-:W-:Y:S02]  /*4ff0*/  F2FP.BF16.F32.PACK_AB R98, R113, R98 ;  /* 0x000000627162723e */ /* 0x000fe400000010ff */
[----:B------:R-:W-:Y:S02]  /*5000*/  F2FP.BF16.F32.PACK_AB R97, R97, R114 ;  /* 0x000000726161723e */ /* 0x000fe400000010ff */
[----:B------:R-:W-:-:S07]  /*5010*/  F2FP.BF16.F32.PACK_AB R96, R101, R96 ;  /* 0x000000606560723e */ /* 0x000fce00000010ff */
.L_x_4790:
[----:B------:R-:W0:Y:S01]  /*5020*/  @P0 LDC.64 R100, c[0x0][0x478] ;  /* 0x00011e00ff640b82 */ /* 0x000e220000000a00 */
[----:B------:R-:W-:Y:S01]  /*5030*/  MOV R113, 0x10 ;  /* 0x0000001000717802 */ /* 0x000fe20000000f00 */
[----:B0-----:R-:W-:-:S05]  /*5040*/  @P0 IMAD.WIDE.U32 R100, R0, 0x20, R100 ;  /* 0x0000002000640825 */ /* 0x001fca00078e0064 */
[----:B------:R-:W-:Y:S04]  /*5050*/  @P0 STG.E.128 desc[UR10][R100.64], R92 ;  /* 0x0000005c64000986 */ /* 0x000fe8000c101d0a */
[----:B------:R0:W-:Y:S02]  /*5060*/  @P0 STG.E.128 desc[UR10][R100.64+0x10], R88 ;  /* 0x0000105864000986 */ /* 0x0001e4000c101d0a */
[----:B0-----:R-:W-:-:S05]  /*5070*/  IMAD.WIDE.U32 R100, R0, R113, UR26 ;  /* 0x0000001a00647e25 */ /* 0x001fca000f8e0071 */
[----:B------:R1:W-:Y:S01]  /*5080*/  STG.E.128 desc[UR10][R100.64], R96 ;  /* 0x0000006064007986 */ /* 0x0003e2000c101d0a */
[----:B------:R-:W-:Y:S05]  /*5090*/  BRA `(.L_x_4791) ;  /* 0x0000002800147947 */ /* 0x000fea0003800000 */
.L_x_4782:
[----:B------:R-:W-:-:S05]  /*50a0*/  HFMA2 R96, -RZ, RZ, 0, 9.5367431640625e-07 ;  /* 0x00000010ff607431 */ /* 0x000fca00000001ff */
[----:B------:R-:W-:-:S06]  /*50b0*/  IMAD.WIDE.U32 R96, R170, R96, UR24 ;  /* 0x00000018aa607e25 */ /* 0x000fcc000f8e0060 */
[----:B------:R-:W5:Y:S01]  /*50c0*/  LDG.E.128 R96, desc[UR10][R96.64] ;  /* 0x0000000a60607981 */ /* 0x000f62000c1e1d00 */
[----:B------:R-:W-:Y:S01]  /*50d0*/  UISETP.NE.U32.AND UP1, UPT, UR22, URZ, UPT ;  /* 0x000000ff1600728c */ /* 0x000fe2000bf25070 */
[----:B------:R-:W-:Y:S02]  /*50e0*/  PRMT R230, R40, 0x7632, R230 ;  /* 0x0000763228e67816 */ /* 0x000fe400000000e6 */
[----:B------:R-:W-:Y:S01]  /*50f0*/  PRMT R231, R41, 0x7632, R231 ;  /* 0x0000763229e77816 */ /* 0x000fe200000000e7 */
[----:B------:R-:W-:Y:S01]  /*5100*/  UISETP.NE.AND.EX UP1, UPT, UR23, URZ, UPT, UP1 ;  /* 0x000000ff1700728c */ /* 0x000fe2000bf25310 */
[----:B------:R-:W-:-:S08]  /*5110*/  PRMT R232, R42, 0x7632, R232 ;  /* 0x000076322ae87816 */ /* 0x000fd000000000e8 */
[----:B------:R-:W-:Y:S05]  /*5120*/  BRA.U UP1, `(.L_x_4792) ;  /* 0x0000000501287547 */ /* 0x000fea000b800000 */
[--C-:B------:R-:W-:Y:S01]  /*5130*/  FFMA.FTZ R223, R223, UR4, R139.reuse ;  /* 0x00000004dfdf7c23 */ /* 0x100fe2000801008b */
[--C-:B------:R-:W-:Y:S01]  /*5140*/  FFMA.FTZ R100, R219, UR4, R139.reuse ;  /* 0x00000004db647c23 */ /* 0x100fe2000801008b */
[--C-:B------:R-:W-:Y:S01]  /*5150*/  FFMA.FTZ R136, R136, UR4, R139.reuse ;  /* 0x0000000488887c23 */ /* 0x100fe2000801008b */
[----:B------:R-:W-:Y:S01]  /*5160*/  FFMA.FTZ R224, R224, UR4, R139 ;  /* 0x00000004e0e07c23 */ /* 0x000fe2000801008b */
[----:B------:R-:W-:Y:S01]  /*5170*/  FADD.FTZ R223, R221, -R223 ;  /* 0x800000dfdddf7221 */ /* 0x000fe20000010000 */
[----:B------:R-:W-:Y:S01]  /*5180*/  FADD.FTZ R100, R215, -R100 ;  /* 0x80000064d7647221 */ /* 0x000fe20000010000 */
[----:B------:R-:W-:Y:S01]  /*5190*/  FADD.FTZ R226, R226, -R136 ;  /* 0x80000088e2e27221 */ /* 0x000fe20000010000 */
[----:B-----5:R-:W-:Y:S01]  /*51a0*/  SHF.L.U32 R102, R99, 0x10, RZ ;  /* 0x0000001063667819 */ /* 0x020fe200000006ff */
[----:B------:R-:W-:Y:S01]  /*51b0*/  FFMA.FTZ R101, R223, UR8, R62 ;  /* 0x00000008df657c23 */ /* 0x000fe2000801003e */
[----:B------:R-:W-:Y:S01]  /*51c0*/  SHF.L.U32 R103, R43, 0x10, RZ ;  /* 0x000000102b677819 */ /* 0x000fe200000006ff */
[----:B------:R-:W-:Y:S01]  /*51d0*/  FFMA.FTZ R100, R100, UR8, R63 ;  /* 0x0000000864647c23 */ /* 0x000fe2000801003f */
[----:B------:R-:W-:Y:S01]  /*51e0*/  PRMT R136, R99, 0x7632, R136 ;  /* 0x0000763263887816 */ /* 0x000fe20000000088 */
[----:B------:R-:W-:Y:S01]  /*51f0*/  FMUL.FTZ R101, R101, UR7 ;  /* 0x0000000765657c20 */ /* 0x000fe20008410000 */
[----:B------:R-:W-:Y:S01]  /*5200*/  PRMT R143, R43, 0x7632, R143 ;  /* 0x000076322b8f7816 */ /* 0x000fe2000000008f */
[----:B------:R-:W-:Y:S01]  /*5210*/  FADD.FTZ R222, R222, -R224 ;  /* 0x800000e0dede7221 */ /* 0x000fe20000010000 */
[----:B------:R-:W-:Y:S01]  /*5220*/  SHF.L.U32 R136, R136, 0x10, RZ ;  /* 0x0000001088887819 */ /* 0x000fe200000006ff */
[----:B------:R-:W-:Y:S01]  /*5230*/  FMUL.FTZ R102, R101, R102 ;  /* 0x0000006665667220 */ /* 0x000fe20000410000 */
[----:B------:R-:W-:Y:S01]  /*5240*/  FMUL.FTZ R99, R103, R101 ;  /* 0x0000006567637220 */ /* 0x000fe20000410000 */
[--C-:B------:R-:W-:Y:S01]  /*5250*/  FFMA.FTZ R228, R228, UR4, R139.reuse ;  /* 0x00000004e4e47c23 */ /* 0x100fe2000801008b */
[--C-:B------:R-:W-:Y:S01]  /*5260*/  FFMA.FTZ R220, R220, UR4, R139.reuse ;  /* 0x00000004dcdc7c23 */ /* 0x100fe2000801008b */
[----:B------:R-:W-:Y:S01]  /*5270*/  FMUL.FTZ R100, R100, UR7 ;  /* 0x0000000764647c20 */ /* 0x000fe20008410000 */
[----:B------:R-:W-:Y:S01]  /*5280*/  SHF.L.U32 R101, R143, 0x10, RZ ;  /* 0x000000108f657819 */ /* 0x000fe200000006ff */
[----:B------:R-:W-:Y:S01]  /*5290*/  FFMA.FTZ R227, R227, UR4, R139 ;  /* 0x00000004e3e37c23 */ /* 0x000fe2000801008b */
[----:B------:R-:W-:Y:S01]  /*52a0*/  FFMA.FTZ R222, R222, UR8, R60 ;  /* 0x00000008dede7c23 */ /* 0x000fe2000801003c */
[----:B------:R-:W-:Y:S01]  /*52b0*/  FADD.FTZ R225, R225, -R228 ;  /* 0x800000e4e1e17221 */ /* 0x000fe20000010000 */
[----:B------:R-:W-:Y:S01]  /*52c0*/  FADD.FTZ R216, R216, -R220 ;  /* 0x800000dcd8d87221 */ /* 0x000fe20000010000 */
[----:B------:R-:W-:Y:S01]  /*52d0*/  FMUL.FTZ R136, R100, R136 ;  /* 0x0000008864887220 */ /* 0x000fe20000410000 */
[----:B------:R-:W-:Y:S01]  /*52e0*/  FADD.FTZ R217, R217, -R227 ;  /* 0x800000e3d9d97221 */ /* 0x000fe20000010000 */
[----:B------:R-:W-:Y:S01]  /*52f0*/  FMUL.FTZ R100, R101, R100 ;  /* 0x0000006465647220 */ /* 0x000fe20000410000 */
[----:B------:R-:W-:Y:S01]  /*5300*/  SHF.L.U32 R103, R98, 0x10, RZ ;  /* 0x0000001062677819 */ /* 0x000fe200000006ff */
[----:B------:R-:W-:Y:S01]  /*5310*/  FMUL.FTZ R101, R222, UR7 ;  /* 0x00000007de657c20 */ /* 0x000fe20008410000 */
[----:B------:R-:W-:Y:S01]  /*5320*/  SHF.L.U32 R137, R42, 0x10, RZ ;  /* 0x000000102a897819 */ /* 0x000fe200000006ff */
[----:B------:R-:W-:Y:S01]  /*5330*/  FFMA.FTZ R216, R216, UR8, R61 ;  /* 0x00000008d8d87c23 */ /* 0x000fe2000801003d */
[----:B------:R-:W-:Y:S01]  /*5340*/  PRMT R138, R98, 0x7632, R138 ;  /* 0x00007632628a7816 */ /* 0x000fe2000000008a */
[----:B------:R-:W-:Y:S01]  /*5350*/  FFMA.FTZ R140, R225, UR8, R58 ;  /* 0x00000008e18c7c23 */ /* 0x000fe2000801003a */
[----:B------:R-:W-:Y:S01]  /*5360*/  PRMT R142, R97, 0x7632, R142 ;  /* 0x00007632618e7816 */ /* 0x000fe2000000008e */
        /* <DEDUP_REMOVED lines=8> */
[----:B------:R-:W-:Y:S01]  /*53f0*/  FFMA.FTZ R229, R229, UR4, R139 ;  /* 0x00000004e5e57c23 */ /* 0x000fe2000801008b */
[----:B------:R-:W-:Y:S01]  /*5400*/  SHF.L.U32 R141, R41, 0x10, RZ ;  /* 0x00000010298d7819 */ /* 0x000fe200000006ff */
[----:B------:R-:W-:Y:S01]  /*5410*/  FMUL.FTZ R217, R217, UR7 ;  /* 0x00000007d9d97c20 */ /* 0x000fe20008410000 */
[----:B------:R-:W-:Y:S01]  /*5420*/  SHF.L.U32 R142, R142, 0x10, RZ ;  /* 0x000000108e8e7819 */ /* 0x000fe200000006ff */
[----:B------:R-:W-:Y:S01]  /*5430*/  FFMA.FTZ R226, R226, UR8, R56 ;  /* 0x00000008e2e27c23 */ /* 0x000fe20008010038 */
[----:B------:R-:W-:Y:S01]  /*5440*/  FMUL.FTZ R138, R216, R138 ;  /* 0x0000008ad88a7220 */ /* 0x000fe20000410000 */
[----:B------:R-:W-:Y:S01]  /*5450*/  FMUL.FTZ R101, R101, R216 ;  /* 0x000000d865657220 */ /* 0x000fe20000410000 */
[----:B------:R-:W-:Y:S01]  /*5460*/  FMUL.FTZ R137, R140, R137 ;  /* 0x000000898c897220 */ /* 0x000fe20000410000 */
        /* <DEDUP_REMOVED lines=8> */
[----:B------:R-:W-:Y:S01]  /*54f0*/  FMUL.FTZ R141, R142, R141 ;  /* 0x0000008d8e8d7220 */ /* 0x000fe20000410000 */
[----:B------:R-:W-:Y:S01]  /*5500*/  SHF.L.U32 R143, R231, 0x10, RZ ;  /* 0x00000010e78f7819 */ /* 0x000fe200000006ff */
[----:B------:R-:W-:Y:S01]  /*5510*/  FMUL.FTZ R96, R216, R142 ;  /* 0x0000008ed8607220 */ /* 0x000fe20000410000 */
[----:B------:R-:W-:Y:S01]  /*5520*/  SHF.L.U32 R142, R215, 0x10, RZ ;  /* 0x00000010d78e7819 */ /* 0x000fe200000006ff */
[----:B------:R-:W-:Y:S01]  /*5530*/  FMUL.FTZ R218, R218, UR7 ;  /* 0x00000007dada7c20 */ /* 0x000fe20008410000 */
[----:B------:R-:W-:Y:S01]  /*5540*/  SHF.L.U32 R215, R230, 0x10, RZ ;  /* 0x00000010e6d77819 */ /* 0x000fe200000006ff */
[----:B------:R-:W-:Y:S01]  /*5550*/  FMUL.FTZ R143, R143, R217 ;  /* 0x000000d98f8f7220 */ /* 0x000fe20000410000 */
[----:B------:R-:W-:Y:S01]  /*5560*/  F2FP.BF16.F32.PACK_AB R99, R100, R99 ;  /* 0x000000636463723e */ /* 0x000fe200000010ff */
[----:B------:R-:W-:Y:S01]  /*5570*/  FMUL.FTZ R142, R218, R142 ;  /* 0x0000008eda8e7220 */ /* 0x000fe20000410000 */
[----:B------:R-:W-:Y:S01]  /*5580*/  F2FP.BF16.F32.PACK_AB R98, R101, R98 ;  /* 0x000000626562723e */ /* 0x000fe200000010ff */
[----:B------:R-:W-:Y:S01]  /*5590*/  FMUL.FTZ R215, R215, R218 ;  /* 0x000000dad7d77220 */ /* 0x000fe20000410000 */
[----:B------:R-:W-:-:S04]  /*55a0*/  F2FP.BF16.F32.PACK_AB R97, R143, R97 ;  /* 0x000000618f61723e */ /* 0x000fc800000010ff */
[----:B------:R-:W-:Y:S01]  /*55b0*/  F2FP.BF16.F32.PACK_AB R96, R215, R96 ;  /* 0x00000060d760723e */ /* 0x000fe200000010ff */
[----:B------:R-:W-:Y:S06]  /*55c0*/  BRA `(.L_x_4793) ;  /* 0x0000000400247947 */ /* 0x000fec0003800000 */
.L_x_4792:
        /* <DEDUP_REMOVED lines=8> */
[----:B------:R-:W-:Y:S01]  /*5650*/  FFMA.FTZ R90, R223, UR8, R62 ;  /* 0x00000008df5a7c23 */ /* 0x000fe2000801003e */
[----:B------:R-:W-:Y:S01]  /*5660*/  SHF.L.U32 R100, R43, 0x10, RZ ;  /* 0x000000102b647819 */ /* 0x000fe200000006ff */
[----:B------:R-:W-:Y:S01]  /*5670*/  FFMA.FTZ R91, R91, UR8, R63 ;  /* 0x000000085b5b7c23 */ /* 0x000fe2000801003f */
[----:B------:R-:W-:Y:S01]  /*5680*/  PRMT R143, R43, 0x7632, R143 ;  /* 0x000076322b8f7816 */ /* 0x000fe2000000008f */
[----:B------:R-:W-:Y:S01]  /*5690*/  FMUL.FTZ R101, R90, UR7 ;  /* 0x000000075a657c20 */ /* 0x000fe20008410000 */
[----:B------:R-:W-:Y:S01]  /*56a0*/  PRMT R136, R99, 0x7632, R136 ;  /* 0x0000763263887816 */ /* 0x000fe20000000088 */
[----:B------:R-:W-:Y:S01]  /*56b0*/  FFMA.FTZ R89, R220, UR4, R139 ;  /* 0x00000004dc597c23 */ /* 0x000fe2000801008b */
[----:B------:R-:W-:Y:S01]  /*56c0*/  SHF.L.U32 R99, R143, 0x10, RZ ;  /* 0x000000108f637819 */ /* 0x000fe200000006ff */
[----:B------:R-:W-:Y:S01]  /*56d0*/  FMUL.FTZ R102, R101, R102 ;  /* 0x0000006665667220 */ /* 0x000fe20000410000 */
[----:B------:R-:W-:Y:S01]  /*56e0*/  FMUL.FTZ R100, R100, R101 ;  /* 0x0000006564647220 */ /* 0x000fe20000410000 */
[----:B------:R-:W-:Y:S01]  /*56f0*/  SHF.L.U32 R136, R136, 0x10, RZ ;  /* 0x0000001088887819 */ /* 0x000fe200000006ff */
[----:B------:R-:W-:Y:S01]  /*5700*/  FMUL.FTZ R101, R91, UR7 ;  /* 0x000000075b657c20 */ /* 0x000fe20008410000 */
[----:B------:R-:W-:Y:S01]  /*5710*/  FFMA.FTZ R88, R88, UR8, R60 ;  /* 0x0000000858587c23 */ /* 0x000fe2000801003c */
[----:B------:R-:W-:Y:S01]  /*5720*/  FADD.FTZ R89, R216, -R89 ;  /* 0x80000059d8597221 */ /* 0x000fe20000010000 */
[----:B------:R-:W-:Y:S01]  /*5730*/  SHF.L.U32 R103, R98, 0x10, RZ ;  /* 0x0000001062677819 */ /* 0x000fe200000006ff */
[----:B------:R-:W-:Y:S01]  /*5740*/  FMUL.FTZ R136, R101, R136 ;  /* 0x0000008865887220 */ /* 0x000fe20000410000 */
[----:B------:R-:W-:Y:S01]  /*5750*/  FMUL.FTZ R99, R99, R101 ;  /* 0x0000006563637220 */ /* 0x000fe20000410000 */
[----:B------:R-:W-:Y:S01]  /*5760*/  SHF.L.U32 R101, R42, 0x10, RZ ;  /* 0x000000102a657819 */ /* 0x000fe200000006ff */
[----:B------:R-:W-:Y:S01]  /*5770*/  FMUL.FTZ R137, R88, UR7 ;  /* 0x0000000758897c20 */ /* 0x000fe20008410000 */
[----:B------:R-:W-:Y:S01]  /*5780*/  FFMA.FTZ R89, R89, UR8, R61 ;  /* 0x0000000859597c23 */ /* 0x000fe2000801003d */
[--C-:B------:R-:W-:Y:S01]  /*5790*/  FFMA.FTZ R94, R228, UR4, R139.reuse ;  /* 0x00000004e45e7c23 */ /* 0x100fe2000801008b */
[----:B------:R-:W-:Y:S01]  /*57a0*/  FFMA.FTZ R95, R227, UR4, R139 ;  /* 0x00000004e35f7c23 */ /* 0x000fe2000801008b */
[----:B------:R-:W-:Y:S01]  /*57b0*/  FMUL.FTZ R103, R137, R103 ;  /* 0x0000006789677220 */ /* 0x000fe20000410000 */
        /* <DEDUP_REMOVED lines=9> */
[----:B------:R-:W-:Y:S01]  /*5850*/  FFMA.FTZ R94, R94, UR8, R58 ;  /* 0x000000085e5e7c23 */ /* 0x000fe2000801003a */
[----:B------:R-:W-:Y:S01]  /*5860*/  FMUL.FTZ R138, R138, R137 ;  /* 0x000000898a8a7220 */ /* 0x000fe20000410000 */
[----:B------:R-:W-:Y:S01]  /*5870*/  SHF.L.U32 R137, R97, 0x10, RZ ;  /* 0x0000001061897819 */ /* 0x000fe200000006ff */
[----:B------:R-:W-:Y:S01]  /*5880*/  FFMA.FTZ R95, R95, UR8, R59 ;  /* 0x000000085f5f7c23 */ /* 0x000fe2000801003b */
        /* <DEDUP_REMOVED lines=11> */
[----:B------:R-:W-:Y:S01]  /*5940*/  FFMA.FTZ R92, R92, UR8, R56 ;  /* 0x000000085c5c7c23 */ /* 0x000fe20008010038 */
[----:B------:R-:W-:Y:S01]  /*5950*/  FMUL.FTZ R97, R97, R101 ;  /* 0x0000006561617220 */ /* 0x000fe20000410000 */
[----:B------:R-:W-:Y:S01]  /*5960*/  FADD.FTZ R93, R218, -R93 ;  /* 0x8000005dda5d7221 */ /* 0x000fe20000010000 */
[----:B------:R-:W-:Y:S01]  /*5970*/  SHF.L.U32 R141, R96, 0x10, RZ ;  /* 0x00000010608d7819 */ /* 0x000fe200000006ff */
[----:B------:R-:W-:Y:S01]  /*5980*/  FMUL.FTZ R140, R101, R140 ;  /* 0x0000008c658c7220 */ /* 0x000fe20000410000 */
[----:B------:R-:W-:Y:S01]  /*5990*/  FMUL.FTZ R101, R92, UR7 ;  /* 0x000000075c657c20 */ /* 0x000fe20008410000 */
[----:B------:R-:W-:Y:S01]  /*59a0*/  F2FP.BF16.F32.PACK_AB R97, R97, R100 ;  /* 0x000000646161723e */ /* 0x000fe200000010ff */
[----:B------:R-:W-:Y:S01]  /*59b0*/  FFMA.FTZ R93, R93, UR8, R57 ;  /* 0x000000085d5d7c23 */ /* 0x000fe20008010039 */
[----:B------:R-:W-:Y:S01]  /*59c0*/  SHF.L.U32 R100, R40, 0x10, RZ ;  /* 0x0000001028647819 */ /* 0x000fe200000006ff */
[----:B------:R-:W-:Y:S01]  /*59d0*/  FMUL.FTZ R141, R101, R141 ;  /* 0x0000008d658d7220 */ /* 0x000fe20000410000 */
[----:B------:R-:W-:-:S02]  /*59e0*/  PRMT R142, R96, 0x7632, R142 ;  /* 0x00007632608e7816 */ /* 0x000fc4000000008e */
[----:B------:R-:W-:Y:S01]  /*59f0*/  SHF.L.U32 R96, R230, 0x10, RZ ;  /* 0x00000010e6607819 */ /* 0x000fe200000006ff */
[----:B------:R-:W-:Y:S01]  /*5a00*/  FMUL.FTZ R100, R100, R101 ;  /* 0x0000006564647220 */ /* 0x000fe20000410000 */
[----:B------:R-:W-:Y:S01]  /*5a10*/  FMUL.FTZ R101, R93, UR7 ;  /* 0x000000075d657c20 */ /* 0x000fe20008410000 */
[----:B------:R-:W-:-:S03]  /*5a20*/  SHF.L.U32 R142, R142, 0x10, RZ ;  /* 0x000000108e8e7819 */ /* 0x000fc600000006ff */
[----:B------:R-:W-:Y:S02]  /*5a30*/  FMUL.FTZ R96, R96, R101 ;  /* 0x0000006560607220 */ /* 0x000fe40000410000 */
[----:B------:R-:W-:-:S03]  /*5a40*/  FMUL.FTZ R142, R101, R142 ;  /* 0x0000008e658e7220 */ /* 0x000fc60000410000 */
[----:B------:R-:W-:-:S07]  /*5a50*/  F2FP.BF16.F32.PACK_AB R96, R96, R100 ;  /* 0x000000646060723e */ /* 0x000fce00000010ff */
.L_x_4793:
[----:B------:R-:W-:Y:S02]  /*5a60*/  ISETP.NE.U32.AND P0, PT, RZ, UR22, PT ;  /* 0x00000016ff007c0c */ /* 0x000fe4000bf05070 */
[----:B------:R-:W-:Y:S02]  /*5a70*/  PRMT R215, R44, 0x7632, R215 ;  /* 0x000076322cd77816 */ /* 0x000fe400000000d7 */
[----:B------:R-:W-:Y:S02]  /*5a80*/  ISETP.NE.AND.EX P0, PT, RZ, UR23, PT, P0 ;  /* 0x00000017ff007c0c */ /* 0x000fe4000bf05300 */
[----:B------:R-:W-:Y:S02]  /*5a90*/  PRMT R216, R45, 0x7632, R216 ;  /* 0x000076322dd87816 */ /* 0x000fe400000000d8 */
[----:B------:R-:W-:Y:S02]  /*5aa0*/  PRMT R217, R46, 0x7632, R217 ;  /* 0x000076322ed97816 */ /* 0x000fe400000000d9 */
[----:B------:R-:W-:-:S07]  /*5ab0*/  PRMT R218, R47, 0x7632, R218 ;  /* 0x000076322fda7816 */ /* 0x000fce00000000da */
[----:B------:R-:W0:Y:S02]  /*5ac0*/  @P0 LDC.64 R100, c[0x0][0x478] ;  /* 0x00011e00ff640b82 */ /* 0x000e240000000a00 */
        /* <DEDUP_REMOVED lines=12> */
[----:B------:R-:W-:Y:S01]  /*5b90*/  FFMA.FTZ R91, R186, UR4, R139 ;  /* 0x00000004ba5b7c23 */ /* 0x000fe2000801008b */
[----:B-----5:R-:W-:Y:S01]  /*5ba0*/  SHF.L.U32 R170, R99, 0x10, RZ ;  /* 0x0000001063aa7819 */ /* 0x020fe200000006ff */
[----:B------:R-:W-:Y:S01]  /*5bb0*/  FADD.FTZ R181, R184, -R181 ;  /* 0x800000b5b8b57221 */ /* 0x000fe20000010000 */
[----:B------:R-:W-:Y:S01]  /*5bc0*/  FADD.FTZ R89, R189, -R90 ;  /* 0x8000005abd597221 */ /* 0x000fe20000010000 */
[----:B------:R-:W-:Y:S01]  /*5bd0*/  FADD.FTZ R190, R190, -R91 ;  /* 0x8000005bbebe7221 */ /* 0x000fe20000010000 */
[----:B------:R-:W-:Y:S01]  /*5be0*/  SHF.L.U32 R100, R47, 0x10, RZ ;  /* 0x000000102f647819 */ /* 0x000fe200000006ff */
[----:B------:R-:W-:Y:S01]  /*5bf0*/  FFMA.FTZ R90, R181, UR8, R70 ;  /* 0x00000008b55a7c23 */ /* 0x000fe20008010046 */
[--C-:B------:R-:W-:Y:S01]  /*5c00*/  FFMA.FTZ R92, R174, UR4, R139.reuse ;  /* 0x00000004ae5c7c23 */ /* 0x100fe2000801008b */
[----:B------:R-:W-:Y:S01]  /*5c10*/  FFMA.FTZ R88, R180, UR4, R139 ;  /* 0x00000004b4587c23 */ /* 0x000fe2000801008b */
[----:B------:R-:W-:Y:S01]  /*5c20*/  PRMT R174, R99, 0x7632, R174 ;  /* 0x0000763263ae7816 */ /* 0x000fe200000000ae */
[----:B------:R-:W-:Y:S01]  /*5c30*/  FMUL.FTZ R91, R90, UR7 ;  /* 0x000000075a5b7c20 */ /* 0x000fe20008410000 */
[----:B------:R-:W-:Y:S01]  /*5c40*/  SHF.L.U32 R99, R218, 0x10, RZ ;  /* 0x00000010da637819 */ /* 0x000fe200000006ff */
[----:B------:R-:W-:Y:S01]  /*5c50*/  FADD.FTZ R88, R183, -R88 ;  /* 0x80000058b7587221 */ /* 0x000fe20000010000 */
[----:B------:R-:W-:Y:S01]  /*5c60*/  SHF.L.U32 R174, R174, 0x10, RZ ;  /* 0x00000010aeae7819 */ /* 0x000fe200000006ff */
[----:B------:R-:W-:Y:S01]  /*5c70*/  FMUL.FTZ R143, R91, R170 ;  /* 0x000000aa5b8f7220 */ /* 0x000fe20000410000 */
[----:B------:R-:W-:Y:S01]  /*5c80*/  FMUL.FTZ R100, R100, R91 ;  /* 0x0000005b64647220 */ /* 0x000fe20000410000 */
[----:B------:R-:W-:Y:S01]  /*5c90*/  FFMA.FTZ R91, R190, UR8, R71 ;  /* 0x00000008be5b7c23 */ /* 0x000fe20008010047 */
[----:B------:R-:W-:Y:S01]  /*5ca0*/  FFMA.FTZ R88, R88, UR8, R68 ;  /* 0x0000000858587c23 */ /* 0x000fe20008010044 */
[----:B------:R-:W-:Y:S01]  /*5cb0*/  FFMA.FTZ R93, R175, UR4, R139 ;  /* 0x00000004af5d7c23 */ /* 0x000fe2000801008b */
[----:B------:R-:W-:Y:S01]  /*5cc0*/  SHF.L.U32 R170, R98, 0x10, RZ ;  /* 0x0000001062aa7819 */ /* 0x000fe200000006ff */
[----:B------:R-:W-:Y:S01]  /*5cd0*/  FMUL.FTZ R101, R91, UR7 ;  /* 0x000000075b657c20 */ /* 0x000fe20008410000 */
[----:B------:R-:W-:Y:S01]  /*5ce0*/  FMUL.FTZ R175, R88, UR7 ;  /* 0x0000000758af7c20 */ /* 0x000fe20008410000 */
[----:B------:R-:W-:Y:S01]  /*5cf0*/  FFMA.FTZ R89, R89, UR8, R69 ;  /* 0x0000000859597c23 */ /* 0x000fe20008010045 */
[--C-:B------:R-:W-:Y:S01]  /*5d00*/  FFMA.FTZ R94, R176, UR4, R139.reuse ;  /* 0x00000004b05e7c23 */ /* 0x100fe2000801008b */
[----:B------:R-:W-:Y:S01]  /*5d10*/  FMUL.FTZ R174, R101, R174 ;  /* 0x000000ae65ae7220 */ /* 0x000fe20000410000 */
[----:B------:R-:W-:Y:S01]  /*5d20*/  FMUL.FTZ R99, R99, R101 ;  /* 0x0000006563637220 */ /* 0x000fe20000410000 */
[----:B------:R-:W-:Y:S01]  /*5d30*/  SHF.L.U32 R101, R46, 0x10, RZ ;  /* 0x000000102e657819 */ /* 0x000fe200000006ff */
[----:B------:R-:W-:Y:S01]  /*5d40*/  FMUL.FTZ R170, R175, R170 ;  /* 0x000000aaafaa7220 */ /* 0x000fe20000410000 */
[----:B------:R-:W-:Y:S01]  /*5d50*/  FMUL.FTZ R176, R89, UR7 ;  /* 0x0000000759b07c20 */ /* 0x000fe20008410000 */
[----:B------:R-:W-:Y:S01]  /*5d60*/  FADD.FTZ R94, R179, -R94 ;  /* 0x8000005eb35e7221 */ /* 0x000fe20000010000 */
[----:B------:R-:W-:Y:S01]  /*5d70*/  FFMA.FTZ R95, R177, UR4, R139 ;  /* 0x00000004b15f7c23 */ /* 0x000fe2000801008b */
[----:B------:R-:W-:Y:S01]  /*5d80*/  FMUL.FTZ R101, R101, R175 ;  /* 0x000000af65657220 */ /* 0x000fe20000410000 */
[----:B------:R-:W-:Y:S01]  /*5d90*/  PRMT R175, R98, 0x7632, R175 ;  /* 0x0000763262af7816 */ /* 0x000fe200000000af */
[----:B------:R-:W-:Y:S01]  /*5da0*/  FFMA.FTZ R94, R94, UR8, R66 ;  /* 0x000000085e5e7c23 */ /* 0x000fe20008010042 */
[----:B------:R-:W-:Y:S01]  /*5db0*/  SHF.L.U32 R98, R217, 0x10, RZ ;  /* 0x00000010d9627819 */ /* 0x000fe200000006ff */
[----:B------:R-:W-:Y:S01]  /*5dc0*/  FADD.FTZ R95, R188, -R95 ;  /* 0x8000005fbc5f7221 */ /* 0x000fe20000010000 */
[----:B------:R-:W-:Y:S01]  /*5dd0*/  SHF.L.U32 R175, R175, 0x10, RZ ;  /* 0x00000010afaf7819 */ /* 0x000fe200000006ff */
[----:B------:R-:W-:Y:S01]  /*5de0*/  FADD.FTZ R92, R178, -R92 ;  /* 0x8000005cb25c7221 */ /* 0x000fe20000010000 */
[----:B------:R-:W-:Y:S01]  /*5df0*/  F2FP.BF16.F32.PACK_AB R99, R99, R100 ;  /* 0x000000646363723e */ /* 0x000fe200000010ff */
[----:B------:R-:W-:Y:S01]  /*5e00*/  FMUL.FTZ R98, R98, R176 ;  /* 0x000000b062627220 */ /* 0x000fe20000410000 */
[----:B------:R-:W-:Y:S01]  /*5e10*/  SHF.L.U32 R100, R45, 0x10, RZ ;  /* 0x000000102d647819 */ /* 0x000fe200000006ff */
[----:B------:R-:W-:Y:S01]  /*5e20*/  FMUL.FTZ R176, R176, R175 ;  /* 0x000000afb0b07220 */ /* 0x000fe20000410000 */
[----:B------:R-:W-:Y:S01]  /*5e30*/  SHF.L.U32 R175, R97, 0x10, RZ ;  /* 0x0000001061af7819 */ /* 0x000fe200000006ff */
[----:B------:R-:W-:Y:S01]  /*5e40*/  FFMA.FTZ R95, R95, UR8, R67 ;  /* 0x000000085f5f7c23 */ /* 0x000fe20008010043 */
[----:B------:R-:W-:Y:S01]  /*5e50*/  F2FP.BF16.F32.PACK_AB R98, R98, R101 ;  /* 0x000000656262723e */ /* 0x000fe200000010ff */
[----:B------:R-:W-:Y:S01]  /*5e60*/  FMUL.FTZ R101, R94, UR7 ;  /* 0x000000075e657c20 */ /* 0x000fe20008410000 */
[----:B------:R-:W-:Y:S01]  /*5e70*/  PRMT R177, R97, 0x7632, R177 ;  /* 0x0000763261b17816 */ /* 0x000fe200000000b1 */
[----:B------:R-:W-:Y:S01]  /*5e80*/  FFMA.FTZ R92, R92, UR8, R64 ;  /* 0x000000085c5c7c23 */ /* 0x000fe20008010040 */
[----:B------:R-:W-:Y:S01]  /*5e90*/  SHF.L.U32 R97, R216, 0x10, RZ ;  /* 0x00000010d8617819 */ /* 0x000fe200000006ff */
[----:B------:R-:W-:Y:S01]  /*5ea0*/  FMUL.FTZ R175, R101, R175 ;  /* 0x000000af65af7220 */ /* 0x000fe20000410000 */
[----:B------:R-:W-:Y:S01]  /*5eb0*/  FMUL.FTZ R100, R100, R101 ;  /* 0x0000006564647220 */ /* 0x000fe20000410000 */
[----:B------:R-:W-:Y:S01]  /*5ec0*/  FMUL.FTZ R101, R95, UR7 ;  /* 0x000000075f657c20 */ /* 0x000fe20008410000 */
[----:B------:R-:W-:Y:S01]  /*5ed0*/  SHF.L.U32 R177, R177, 0x10, RZ ;  /* 0x00000010b1b17819 */ /* 0x000fe200000006ff */
[----:B------:R-:W-:Y:S01]  /*5ee0*/  FADD.FTZ R93, R187, -R93 ;  /* 0x8000005dbb5d7221 */ /* 0x000fe20000010000 */
[C---:B------:R-:W-:Y:S01]  /*5ef0*/  SHF.L.U32 R178, R96.reuse, 0x10, RZ ;  /* 0x0000001060b27819 */ /* 0x040fe200000006ff */
[----:B------:R-:W-:Y:S01]  /*5f00*/  FMUL.FTZ R97, R97, R101 ;  /* 0x0000006561617220 */ /* 0x000fe20000410000 */
[----:B------:R-:W-:Y:S01]  /*5f10*/  PRMT R179, R96, 0x7632, R179 ;  /* 0x0000763260b37816 */ /* 0x000fe200000000b3 */
[----:B------:R-:W-:Y:S01]  /*5f20*/  FMUL.FTZ R177, R101, R177 ;  /* 0x000000b165b17220 */ /* 0x000fe20000410000 */
[----:B------:R-:W-:Y:S01]  /*5f30*/  FMUL.FTZ R101, R92, UR7 ;  /* 0x000000075c657c20 */ /* 0x000fe20008410000 */
[----:B------:R-:W-:Y:S01]  /*5f40*/  FFMA.FTZ R93, R93, UR8, R65 ;  /* 0x000000085d5d7c23 */ /* 0x000fe20008010041 */
[----:B------:R-:W-:-:S02]  /*5f50*/  F2FP.BF16.F32.PACK_AB R97, R97, R100 ;  /* 0x000000646161723e */ /* 0x000fc400000010ff */
[----:B------:R-:W-:Y:S01]  /*5f60*/  SHF.L.U32 R100, R44, 0x10, RZ ;  /* 0x000000102c647819 */ /* 0x000fe200000006ff */
[----:B------:R-:W-:Y:S01]  /*5f70*/  FMUL.FTZ R178, R101, R178 ;  /* 0x000000b265b27220 */ /* 0x000fe20000410000 */
[----:B------:R-:W-:Y:S02]  /*5f80*/  SHF.L.U32 R96, R215, 0x10, RZ ;  /* 0x00000010d7607819 */ /* 0x000fe400000006ff */
[----:B------:R-:W-:Y:S01]  /*5f90*/  SHF.L.U32 R179, R179, 0x10, RZ ;  /* 0x00000010b3b37819 */ /* 0x000fe200000006ff */
[----:B------:R-:W-:Y:S01]  /*5fa0*/  FMUL.FTZ R100, R100, R101 ;  /* 0x0000006564647220 */ /* 0x000fe20000410000 */
[----:B------:R-:W-:-:S04]  /*5fb0*/  FMUL.FTZ R101, R93, UR7 ;  /* 0x000000075d657c20 */ /* 0x000fc80008410000 */
[----:B------:R-:W-:Y:S01]  /*5fc0*/  FMUL.FTZ R96, R96, R101 ;  /* 0x0000006560607220 */ /* 0x000fe20000410000 */
[----:B------:R-:W-:-:S04]  /*5fd0*/  FMUL.FTZ R179, R101, R179 ;  /* 0x000000b365b37220 */ /* 0x000fc80000410000 */
[----:B------:R-:W-:Y:S01]  /*5fe0*/  F2FP.BF16.F32.PACK_AB R96, R96, R100 ;  /* 0x000000646060723e */ /* 0x000fe200000010ff */
[----:B------:R-:W-:Y:S06]  /*5ff0*/  BRA `(.L_x_4795) ;  /* 0x0000000400207947 */ /* 0x000fec0003800000 */
.L_x_4794:
        /* <DEDUP_REMOVED lines=13> */
[----:B------:R-:W-:Y:S01]  /*60d0*/  FFMA.FTZ R100, R100, UR8, R71 ;  /* 0x0000000864647c23 */ /* 0x000fe20008010047 */
[----:B------:R-:W-:Y:S01]  /*60e0*/  FADD.FTZ R183, R183, -R180 ;  /* 0x800000b4b7b77221 */ /* 0x000fe20000010000 */
[--C-:B------:R-:W-:Y:S01]  /*60f0*/  FFMA.FTZ R177, R177, UR4, R139.reuse ;  /* 0x00000004b1b17c23 */ /* 0x100fe2000801008b */
[----:B------:R-:W-:Y:S01]  /*6100*/  FMUL.FTZ R143, R101, R143 ;  /* 0x0000008f658f7220 */ /* 0x000fe20000410000 */
[----:B------:R-:W-:Y:S01]  /*6110*/  FMUL.FTZ R99, R170, R101 ;  /* 0x00000065aa637220 */ /* 0x000fe20000410000 */
[----:B------:R-:W-:Y:S01]  /*6120*/  SHF.L.U32 R174, R174, 0x10, RZ ;  /* 0x00000010aeae7819 */ /* 0x000fe200000006ff */
[----:B------:R-:W-:Y:S01]  /*6130*/  FFMA.FTZ R175, R175, UR4, R139 ;  /* 0x00000004afaf7c23 */ /* 0x000fe2000801008b */
[----:B------:R-:W-:Y:S01]  /*6140*/  FADD.FTZ R179, R179, -R176 ;  /* 0x800000b0b3b37221 */ /* 0x000fe20000010000 */
[----:B------:R-:W-:Y:S01]  /*6150*/  FMUL.FTZ R100, R100, UR7 ;  /* 0x0000000764647c20 */ /* 0x000fe20008410000 */
[----:B------:R-:W-:Y:S01]  /*6160*/  SHF.L.U32 R101, R218, 0x10, RZ ;  /* 0x00000010da657819 */ /* 0x000fe200000006ff */
[----:B------:R-:W-:Y:S01]  /*6170*/  FFMA.FTZ R183, R183, UR8, R68 ;  /* 0x00000008b7b77c23 */ /* 0x000fe20008010044 */
[----:B------:R-:W-:Y:S01]  /*6180*/  FADD.FTZ R188, R188, -R177 ;  /* 0x800000b1bcbc7221 */ /* 0x000fe20000010000 */
[----:B------:R-:W-:Y:S01]  /*6190*/  FADD.FTZ R187, R187, -R175 ;  /* 0x800000afbbbb7221 */ /* 0x000fe20000010000 */
[----:B------:R-:W-:Y:S01]  /*61a0*/  FMUL.FTZ R174, R100, R174 ;  /* 0x000000ae64ae7220 */ /* 0x000fe20000410000 */
[----:B------:R-:W-:Y:S01]  /*61b0*/  FFMA.FTZ R177, R179, UR8, R66 ;  /* 0x00000008b3b17c23 */ /* 0x000fe20008010042 */
[----:B------:R-:W-:Y:S01]  /*61c0*/  FMUL.FTZ R100, R101, R100 ;  /* 0x0000006465647220 */ /* 0x000fe20000410000 */
[----:B------:R-:W-:Y:S01]  /*61d0*/  SHF.L.U32 R175, R46, 0x10, RZ ;  /* 0x000000102eaf7819 */ /* 0x000fe200000006ff */
[----:B------:R-:W-:Y:S01]  /*61e0*/  FMUL.FTZ R101, R183, UR7 ;  /* 0x00000007b7657c20 */ /* 0x000fe20008410000 */
[----:B------:R-:W-:Y:S01]  /*61f0*/  SHF.L.U32 R179, R45, 0x10, RZ ;  /* 0x000000102db37819 */ /* 0x000fe200000006ff */
[----:B------:R-:W-:Y:S01]  /*6200*/  FMUL.FTZ R177, R177, UR7 ;  /* 0x00000007b1b17c20 */ /* 0x000fe20008410000 */
[----:B------:R-:W-:Y:S01]  /*6210*/  PRMT R180, R97, 0x7632, R180 ;  /* 0x0000763261b47816 */ /* 0x000fe200000000b4 */
[----:B------:R-:W-:Y:S01]  /*6220*/  FFMA.FTZ R188, R188, UR8, R67 ;  /* 0x00000008bcbc7c23 */ /* 0x000fe20008010043 */
        /* <DEDUP_REMOVED lines=9> */
[----:B------:R-:W-:Y:S01]  /*62c0*/  FFMA.FTZ R185, R185, UR4, R139 ;  /* 0x00000004b9b97c23 */ /* 0x000fe2000801008b */
[----:B------:R-:W-:Y:S01]  /*62d0*/  FMUL.FTZ R175, R177, R175 ;  /* 0x000000afb1af7220 */ /* 0x000fe20000410000 */
[----:B------:R-:W-:Y:S01]  /*62e0*/  FMUL.FTZ R177, R188, R180 ;  /* 0x000000b4bcb17220 */ /* 0x000fe20000410000 */
[----:B------:R-:W-:Y:S01]  /*62f0*/  SHF.L.U32 R183, R44, 0x10, RZ ;  /* 0x000000102cb77819 */ /* 0x000fe200000006ff */
[----:B------:R-:W-:Y:S01]  /*6300*/  FMUL.FTZ R180, R179, R188 ;  /* 0x000000bcb3b47220 */ /* 0x000fe20000410000 */
[----:B------:R-:W-:Y:S01]  /*6310*/  FMUL.FTZ R179, R178, UR7 ;  /* 0x00000007b2b37c20 */ /* 0x000fe20008410000 */
[----:B------:R-:W-:Y:S01]  /*6320*/  FADD.FTZ R189, R189, -R185 ;  /* 0x800000b9bdbd7221 */ /* 0x000fe20000010000 */
[C---:B------:R-:W-:Y:S01]  /*6330*/  SHF.L.U32 R178, R96.reuse, 0x10, RZ ;  /* 0x0000001060b27819 */ /* 0x040fe200000006ff */
[----:B------:R-:W-:Y:S01]  /*6340*/  FFMA.FTZ R187, R187, UR8, R65 ;  /* 0x00000008bbbb7c23 */ /* 0x000fe20008010041 */
[----:B------:R-:W-:Y:S01]  /*6350*/  PRMT R181, R96, 0x7632, R181 ;  /* 0x0000763260b57816 */ /* 0x000fe200000000b5 */
[----:B------:R-:W-:Y:S01]  /*6360*/  FFMA.FTZ R189, R189, UR8, R69 ;  /* 0x00000008bdbd7c23 */ /* 0x000fe20008010045 */
[----:B------:R-:W-:Y:S01]  /*6370*/  FMUL.FTZ R96, R183, R179 ;  /* 0x000000b3b7607220 */ /* 0x000fe20000410000 */
        /* <DEDUP_REMOVED lines=15> */
[----:B------:R-:W-:-:S07]  /*6470*/  F2FP.BF16.F32.PACK_AB R96, R181, R96 ;  /* 0x00000060b560723e */ /* 0x000fce00000010ff */
.L_x_4795:
        /* <DEDUP_REMOVED lines=18> */
[----:B------:R-:W-:Y:S01]  /*65a0*/  SHF.L.U32 R91, R51, 0x10, RZ ;  /* 0x00000010335b7819 */ /* 0x000fe200000006ff */
[----:B------:R-:W-:Y:S01]  /*65b0*/  FADD.FTZ R129, R129, -R128 ;  /* 0x8000008081817221 */ /* 0x000fe20000010000 */
[----:B------:R-:W-:Y:S01]  /*65c0*/  FADD.FTZ R92, R124, -R89 ;  /* 0x800000597c5c7221 */ /* 0x000fe20000010000 */
[--C-:B------:R-:W-:Y:S01]  /*65d0*/  FFMA.FTZ R89, R130, UR4, R139.reuse ;  /* 0x0000000482597c23 */ /* 0x100fe2000801008b */
[----:B------:R-:W-:Y:S01]  /*65e0*/  FADD.FTZ R95, R133, -R88 ;  /* 0x80000058855f7221 */ /* 0x000fe20000010000 */
[----:B------:R-:W-:Y:S01]  /*65f0*/  FFMA.FTZ R90, R129, UR8, R78 ;  /* 0x00000008815a7c23 */ /* 0x000fe2000801004e */
[----:B------:R-:W-:Y:S01]  /*6600*/  FFMA.FTZ R88, R131, UR4, R139 ;  /* 0x0000000483587c23 */ /* 0x000fe2000801008b */
[----:B------:R-:W-:Y:S01]  /*6610*/  FADD.FTZ R134, R134, -R89 ;  /* 0x8000005986867221 */ /* 0x000fe20000010000 */
[----:B-----5:R-:W-:Y:S01]  /*6620*/  SHF.L.U32 R89, R99, 0x10, RZ ;  /* 0x0000001063597819 */ /* 0x020fe200000006ff */
[----:B------:R-:W-:Y:S01]  /*6630*/  FMUL.FTZ R100, R90, UR7 ;  /* 0x000000075a647c20 */ /* 0x000fe20008410000 */
[----:B------:R-:W-:Y:S01]  /*6640*/  FADD.FTZ R88, R135, -R88 ;  /* 0x8000005887587221 */ /* 0x000fe20000010000 */
[----:B------:R-:W-:Y:S01]  /*6650*/  PRMT R99, R99, 0x7632, R99 ;  /* 0x0000763263637816 */ /* 0x000fe20000000063 */
[----:B------:R-:W-:Y:S01]  /*6660*/  FFMA.FTZ R94, R122, UR4, R139 ;  /* 0x000000047a5e7c23 */ /* 0x000fe2000801008b */
[----:B------:R-:W-:Y:S01]  /*6670*/  FMUL.FTZ R120, R100, R89 ;  /* 0x0000005964787220 */ /* 0x000fe20000410000 */
[----:B------:R-:W-:Y:S01]  /*6680*/  FMUL.FTZ R100, R91, R100 ;  /* 0x000000645b647220 */ /* 0x000fe20000410000 */
[----:B------:R-:W-:Y:S01]  /*6690*/  FFMA.FTZ R91, R88, UR8, R79 ;  /* 0x00000008585b7c23 */ /* 0x000fe2000801004f */
[----:B------:R-:W-:Y:S01]  /*66a0*/  FFMA.FTZ R126, R126, UR4, R139 ;  /* 0x000000047e7e7c23 */ /* 0x000fe2000801008b */
[----:B------:R-:W-:Y:S01]  /*66b0*/  SHF.L.U32 R122, R99, 0x10, RZ ;  /* 0x00000010637a7819 */ /* 0x000fe200000006ff */
[----:B------:R-:W-:Y:S01]  /*66c0*/  FFMA.FTZ R89, R134, UR8, R77 ;  /* 0x0000000886597c23 */ /* 0x000fe2000801004d */
[----:B------:R-:W-:Y:S01]  /*66d0*/  SHF.L.U32 R88, R184, 0x10, RZ ;  /* 0x00000010b8587819 */ /* 0x000fe200000006ff */
[----:B------:R-:W-:Y:S01]  /*66e0*/  FMUL.FTZ R99, R91, UR7 ;  /* 0x000000075b637c20 */ /* 0x000fe20008410000 */
[----:B------:R-:W-:Y:S01]  /*66f0*/  FADD.FTZ R127, R127, -R126 ;  /* 0x8000007e7f7f7221 */ /* 0x000fe20000010000 */
[----:B------:R-:W-:Y:S01]  /*6700*/  SHF.L.U32 R124, R98, 0x10, RZ ;  /* 0x00000010627c7819 */ /* 0x000fe200000006ff */
[----:B------:R-:W-:Y:S01]  /*6710*/  FADD.FTZ R94, R125, -R94 ;  /* 0x8000005e7d5e7221 */ /* 0x000fe20000010000 */
[----:B------:R-:W-:Y:S01]  /*6720*/  FMUL.FTZ R122, R99, R122 ;  /* 0x0000007a637a7220 */ /* 0x000fe20000410000 */
[----:B------:R-:W-:Y:S01]  /*6730*/  FMUL.FTZ R99, R88, R99 ;  /* 0x0000006358637220 */ /* 0x000fe20000410000 */
[----:B------:R-:W-:Y:S01]  /*6740*/  FFMA.FTZ R88, R127, UR8, R76 ;  /* 0x000000087f587c23 */ /* 0x000fe2000801004c */
[----:B------:R-:W-:Y:S01]  /*6750*/  PRMT R98, R98, 0x7632, R98 ;  /* 0x0000763262627816 */ /* 0x000fe20000000062 */
[----:B------:R-:W-:Y:S01]  /*6760*/  FFMA.FTZ R93, R121, UR4, R139 ;  /* 0x00000004795d7c23 */ /* 0x000fe2000801008b */
[----:B------:R-:W-:Y:S01]  /*6770*/  SHF.L.U32 R126, R50, 0x10, RZ ;  /* 0x00000010327e7819 */ /* 0x000fe200000006ff */
[----:B------:R-:W-:Y:S01]  /*6780*/  FMUL.FTZ R101, R88, UR7 ;  /* 0x0000000758657c20 */ /* 0x000fe20008410000 */
[----:B------:R-:W-:Y:S01]  /*6790*/  SHF.L.U32 R123, R98, 0x10, RZ ;  /* 0x00000010627b7819 */ /* 0x000fe200000006ff */
[----:B------:R-:W-:Y:S01]  /*67a0*/  FMUL.FTZ R98, R89, UR7 ;  /* 0x0000000759627c20 */ /* 0x000fe20008410000 */
[----:B------:R-:W-:Y:S01]  /*67b0*/  SHF.L.U32 R125, R183, 0x10, RZ ;  /* 0x00000010b77d7819 */ /* 0x000fe200000006ff */
[----:B------:R-:W-:Y:S01]  /*67c0*/  FMUL.FTZ R121, R101, R124 ;  /* 0x0000007c65797220 */ /* 0x000fe20000410000 */
[----:B------:R-:W-:Y:S01]  /*67d0*/  FFMA.FTZ R94, R94, UR8, R74 ;  /* 0x000000085e5e7c23 */ /* 0x000fe2000801004a */
[----:B------:R-:W-:Y:S01]  /*67e0*/  FMUL.FTZ R124, R98, R123 ;  /* 0x0000007b627c7220 */ /* 0x000fe20000410000 */
[----:B------:R-:W-:Y:S01]  /*67f0*/  SHF.L.U32 R123, R97, 0x10, RZ ;  /* 0x00000010617b7819 */ /* 0x000fe200000006ff */
[----:B------:R-:W-:Y:S01]  /*6800*/  FFMA.FTZ R95, R95, UR8, R75 ;  /* 0x000000085f5f7c23 */ /* 0x000fe2000801004b */
        /* <DEDUP_REMOVED lines=9> */
[----:B------:R-:W-:Y:S01]  /*68a0*/  FMUL.FTZ R126, R125, R126 ;  /* 0x0000007e7d7e7220 */ /* 0x000fe20000410000 */
[----:B------:R-:W-:Y:S01]  /*68b0*/  FFMA.FTZ R92, R92, UR8, R72 ;  /* 0x000000085c5c7c23 */ /* 0x000fe20008010048 */
[----:B------:R-:W-:Y:S01]  /*68c0*/  FMUL.FTZ R125, R97, R128 ;  /* 0x00000080617d7220 */ /* 0x000fe20000410000 */
[----:B------:R-:W-:Y:S01]  /*68d0*/  FMUL.FTZ R97, R130, R97 ;  /* 0x0000006182617220 */ /* 0x000fe20000410000 */
[----:B------:R-:W-:Y:S01]  /*68e0*/  F2FP.BF16.F32.PACK_AB R98, R98, R101 ;  /* 0x000000656262723e */ /* 0x000fe200000010ff */
[----:B------:R-:W-:Y:S01]  /*68f0*/  FADD.FTZ R93, R132, -R93 ;  /* 0x8000005d845d7221 */ /* 0x000fe20000010000 */
[----:B------:R-:W-:Y:S01]  /*6900*/  F2FP.BF16.F32.PACK_AB R99, R99, R100 ;  /* 0x000000646363723e */ /* 0x000fe200000010ff */
[----:B------:R-:W-:Y:S01]  /*6910*/  FMUL.FTZ R100, R92, UR7 ;  /* 0x000000075c647c20 */ /* 0x000fe20008410000 */
[----:B------:R-:W-:Y:S01]  /*6920*/  SHF.L.U32 R101, R96, 0x10, RZ ;  /* 0x0000001060657819 */ /* 0x000fe200000006ff */
[----:B------:R-:W-:Y:S01]  /*6930*/  FFMA.FTZ R93, R93, UR8, R73 ;  /* 0x000000085d5d7c23 */ /* 0x000fe20008010049 */
[----:B------:R-:W-:-:S02]  /*6940*/  SHF.L.U32 R127, R48, 0x10, RZ ;  /* 0x00000010307f7819 */ /* 0x000fc400000006ff */
[----:B------:R-:W-:Y:S02]  /*6950*/  PRMT R96, R96, 0x7632, R96 ;  /* 0x0000763260607816 */ /* 0x000fe40000000060 */
[----:B------:R-:W-:Y:S01]  /*6960*/  F2FP.BF16.F32.PACK_AB R97, R97, R126 ;  /* 0x0000007e6161723e */ /* 0x000fe200000010ff */
[----:B------:R-:W-:Y:S01]  /*6970*/  FMUL.FTZ R126, R100, R101 ;  /* 0x00000065647e7220 */ /* 0x000fe20000410000 */
[----:B------:R-:W-:Y:S01]  /*6980*/  FMUL.FTZ R100, R127, R100 ;  /* 0x000000647f647220 */ /* 0x000fe20000410000 */
[----:B------:R-:W-:Y:S01]  /*6990*/  SHF.L.U32 R127, R96, 0x10, RZ ;  /* 0x00000010607f7819 */ /* 0x000fe200000006ff */
[----:B------:R-:W-:Y:S01]  /*69a0*/  FMUL.FTZ R96, R93, UR7 ;  /* 0x000000075d607c20 */ /* 0x000fe20008410000 */
[----:B------:R-:W-:-:S03]  /*69b0*/  SHF.L.U32 R101, R180, 0x10, RZ ;  /* 0x00000010b4657819 */ /* 0x000fc600000006ff */
[----:B------:R-:W-:Y:S02]  /*69c0*/  FMUL.FTZ R127, R96, R127 ;  /* 0x0000007f607f7220 */ /* 0x000fe40000410000 */
[----:B------:R-:W-:-:S05]  /*69d0*/  FMUL.FTZ R101, R101, R96 ;  /* 0x0000006065657220 */ /* 0x000fca0000410000 */
[----:B------:R-:W-:Y:S01]  /*69e0*/  F2FP.BF16.F32.PACK_AB R96, R101, R100 ;  /* 0x000000646560723e */ /* 0x000fe200000010ff */
[----:B------:R-:W-:Y:S06]  /*69f0*/  BRA `(.L_x_4797) ;  /* 0x0000000400207947 */ /* 0x000fec0003800000 */
.L_x_4796:
        /* <DEDUP_REMOVED lines=8> */
[--C-:B------:R-:W-:Y:S01]  /*6a80*/  FFMA.FTZ R123, R123, UR4, R139.reuse ;  /* 0x000000047b7b7c23 */ /* 0x100fe2000801008b */
[----:B------:R-:W-:Y:S01]  /*6a90*/  FFMA.FTZ R101, R129, UR8, R78 ;  /* 0x0000000881657c23 */ /* 0x000fe2000801004e */
[--C-:B------:R-:W-:Y:S01]  /*6aa0*/  FFMA.FTZ R121, R121, UR4, R139.reuse ;  /* 0x0000000479797c23 */ /* 0x100fe2000801008b */
[----:B------:R-:W-:Y:S01]  /*6ab0*/  FADD.FTZ R124, R135, -R120 ;  /* 0x80000078877c7221 */ /* 0x000fe20000010000 */
[----:B------:R-:W-:Y:S01]  /*6ac0*/  FADD.FTZ R125, R125, -R122 ;  /* 0x8000007a7d7d7221 */ /* 0x000fe20000010000 */
[----:B------:R-:W-:Y:S01]  /*6ad0*/  FFMA.FTZ R126, R126, UR4, R139 ;  /* 0x000000047e7e7c23 */ /* 0x000fe2000801008b */
[----:B-----5:R-:W-:Y:S01]  /*6ae0*/  SHF.L.U32 R120, R99, 0x10, RZ ;  /* 0x0000001063787819 */ /* 0x020fe200000006ff */
[----:B------:R-:W-:Y:S01]  /*6af0*/  FADD.FTZ R133, R133, -R123 ;  /* 0x8000007b85857221 */ /* 0x000fe20000010000 */
[----:B------:R-:W-:Y:S01]  /*6b00*/  SHF.L.U32 R122, R51, 0x10, RZ ;  /* 0x00000010337a7819 */ /* 0x000fe200000006ff */
[----:B------:R-:W-:Y:S01]  /*6b10*/  FMUL.FTZ R101, R101, UR7 ;  /* 0x0000000765657c20 */ /* 0x000fe20008410000 */
[----:B------:R-:W-:Y:S01]  /*6b20*/  FADD.FTZ R132, R132, -R121 ;  /* 0x8000007984847221 */ /* 0x000fe20000010000 */
[----:B------:R-:W-:Y:S01]  /*6b30*/  FFMA.FTZ R123, R124, UR8, R79 ;  /* 0x000000087c7b7c23 */ /* 0x000fe2000801004f */
[----:B------:R-:W-:Y:S01]  /*6b40*/  FADD.FTZ R127, R127, -R126 ;  /* 0x8000007e7f7f7221 */ /* 0x000fe20000010000 */
[----:B------:R-:W-:Y:S01]  /*6b50*/  PRMT R121, R99, 0x7632, R121 ;  /* 0x0000763263797816 */ /* 0x000fe20000000079 */
[----:B------:R-:W-:Y:S01]  /*6b60*/  FMUL.FTZ R120, R101, R120 ;  /* 0x0000007865787220 */ /* 0x000fe20000410000 */
[----:B------:R-:W-:Y:S01]  /*6b70*/  FMUL.FTZ R99, R122, R101 ;  /* 0x000000657a637220 */ /* 0x000fe20000410000 */
[----:B------:R-:W-:Y:S01]  /*6b80*/  FMUL.FTZ R101, R123, UR7 ;  /* 0x000000077b657c20 */ /* 0x000fe20008410000 */
[----:B------:R-:W-:Y:S01]  /*6b90*/  SHF.L.U32 R122, R121, 0x10, RZ ;  /* 0x00000010797a7819 */ /* 0x000fe200000006ff */
[----:B------:R-:W-:Y:S01]  /*6ba0*/  FFMA.FTZ R123, R127, UR8, R76 ;  /* 0x000000087f7b7c23 */ /* 0x000fe2000801004c */
[----:B------:R-:W-:Y:S01]  /*6bb0*/  SHF.L.U32 R124, R184, 0x10, RZ ;  /* 0x00000010b87c7819 */ /* 0x000fe200000006ff */
[----:B------:R-:W-:Y:S01]  /*6bc0*/  FFMA.FTZ R125, R125, UR8, R74 ;  /* 0x000000087d7d7c23 */ /* 0x000fe2000801004a */
[----:B------:R-:W-:Y:S01]  /*6bd0*/  SHF.L.U32 R126, R50, 0x10, RZ ;  /* 0x00000010327e7819 */ /* 0x000fe200000006ff */
[----:B------:R-:W-:Y:S01]  /*6be0*/  FMUL.FTZ R123, R123, UR7 ;  /* 0x000000077b7b7c20 */ /* 0x000fe20008410000 */
[----:B------:R-:W-:Y:S01]  /*6bf0*/  FMUL.FTZ R122, R101, R122 ;  /* 0x0000007a657a7220 */ /* 0x000fe20000410000 */
[----:B------:R-:W-:Y:S01]  /*6c00*/  FMUL.FTZ R101, R124, R101 ;  /* 0x000000657c657220 */ /* 0x000fe20000410000 */
[C---:B------:R-:W-:Y:S01]  /*6c10*/  SHF.L.U32 R121, R98.reuse, 0x10, RZ ;  /* 0x0000001062797819 */ /* 0x040fe200000006ff */
[----:B------:R-:W-:Y:S01]  /*6c20*/  FMUL.FTZ R125, R125, UR7 ;  /* 0x000000077d7d7c20 */ /* 0x000fe20008410000 */
[----:B------:R-:W-:Y:S01]  /*6c30*/  PRMT R124, R98, 0x7632, R124 ;  /* 0x00007632627c7816 */ /* 0x000fe2000000007c */
[----:B------:R-:W-:Y:S01]  /*6c40*/  FMUL.FTZ R98, R126, R123 ;  /* 0x0000007b7e627220 */ /* 0x000fe20000410000 */
[----:B------:R-:W-:Y:S01]  /*6c50*/  SHF.L.U32 R126, R49, 0x10, RZ ;  /* 0x00000010317e7819 */ /* 0x000fe200000006ff */
[----:B------:R-:W-:Y:S01]  /*6c60*/  FMUL.FTZ R121, R123, R121 ;  /* 0x000000797b797220 */ /* 0x000fe20000410000 */
[----:B------:R-:W-:Y:S01]  /*6c70*/  PRMT R127, R97, 0x7632, R127 ;  /* 0x00007632617f7816 */ /* 0x000fe2000000007f */
[----:B------:R-:W-:Y:S01]  /*6c80*/  FFMA.FTZ R133, R133, UR8, R75 ;  /* 0x0000000885857c23 */ /* 0x000fe2000801004b */
        /* <DEDUP_REMOVED lines=31> */
.L_x_4797:
        /* <DEDUP_REMOVED lines=22> */
[----:B------:R-:W-:Y:S01]  /*6fe0*/  FFMA.FTZ R116, R116, UR4, R139 ;  /* 0x0000000474747c23 */ /* 0x000fe2000801008b */
[----:B------:R-:W-:Y:S01]  /*6ff0*/  FADD.FTZ R113, R113, -R118 ;  /* 0x8000007671717221 */ /* 0x000fe20000010000 */
[----:B------:R-:W-:Y:S01]  /*7000*/  PRMT R99, R99, 0x7632, R99 ;  /* 0x0000763263637816 */ /* 0x000fe20000000063 */
[----:B------:R-:W-:Y:S01]  /*7010*/  FFMA.FTZ R91, R88, UR8, R87 ;  /* 0x00000008585b7c23 */ /* 0x000fe20008010057 */
[--C-:B------:R-:W-:Y:S01]  /*7020*/  FFMA.FTZ R115, R115, UR4, R139.reuse ;  /* 0x0000000473737c23 */ /* 0x100fe2000801008b */
[----:B------:R-:W-:Y:S01]  /*7030*/  FFMA.FTZ R117, R117, UR4, R139 ;  /* 0x0000000475757c23 */ /* 0x000fe2000801008b */
[----:B------:R-:W-:Y:S01]  /*7040*/  FADD.FTZ R93, R105, -R104 ;  /* 0x80000068695d7221 */ /* 0x000fe20000010000 */
[----:B------:R-:W-:Y:S01]  /*7050*/  FADD.FTZ R109, R109, -R116 ;  /* 0x800000746d6d7221 */ /* 0x000fe20000010000 */
[----:B------:R-:W-:Y:S01]  /*7060*/  FFMA.FTZ R90, R113, UR8, R86 ;  /* 0x00000008715a7c23 */ /* 0x000fe20008010056 */
[----:B------:R-:W-:Y:S01]  /*7070*/  SHF.L.U32 R94, R99, 0x10, RZ ;  /* 0x00000010635e7819 */ /* 0x000fe200000006ff */
[----:B------:R-:W-:Y:S01]  /*7080*/  FMUL.FTZ R99, R91, UR7 ;  /* 0x000000075b637c20 */ /* 0x000fe20008410000 */
[----:B------:R-:W-:Y:S01]  /*7090*/  SHF.L.U32 R104, R132, 0x10, RZ ;  /* 0x0000001084687819 */ /* 0x000fe200000006ff */
[----:B------:R-:W-:Y:S01]  /*70a0*/  FADD.FTZ R92, R108, -R115 ;  /* 0x800000736c5c7221 */ /* 0x000fe20000010000 */
[----:B------:R-:W-:Y:S01]  /*70b0*/  FADD.FTZ R108, R114, -R117 ;  /* 0x80000075726c7221 */ /* 0x000fe20000010000 */
[----:B------:R-:W-:Y:S01]  /*70c0*/  FMUL.FTZ R114, R90, UR7 ;  /* 0x000000075a727c20 */ /* 0x000fe20008410000 */
[----:B------:R-:W-:Y:S01]  /*70d0*/  FFMA.FTZ R88, R109, UR8, R84 ;  /* 0x000000086d587c23 */ /* 0x000fe20008010054 */
[----:B------:R-:W-:Y:S01]  /*70e0*/  FMUL.FTZ R105, R99, R94 ;  /* 0x0000005e63697220 */ /* 0x000fe20000410000 */
[----:B------:R-:W-:Y:S01]  /*70f0*/  FFMA.FTZ R110, R110, UR4, R139 ;  /* 0x000000046e6e7c23 */ /* 0x000fe2000801008b */
[----:B------:R-:W-:Y:S01]  /*7100*/  SHF.L.U32 R95, R55, 0x10, RZ ;  /* 0x00000010375f7819 */ /* 0x000fe200000006ff */
[----:B------:R-:W-:Y:S01]  /*7110*/  FMUL.FTZ R99, R104, R99 ;  /* 0x0000006368637220 */ /* 0x000fe20000410000 */
[----:B------:R-:W-:Y:S01]  /*7120*/  SHF.L.U32 R104, R98, 0x10, RZ ;  /* 0x0000001062687819 */ /* 0x000fe200000006ff */
[----:B------:R-:W-:Y:S01]  /*7130*/  FMUL.FTZ R106, R114, R89 ;  /* 0x00000059726a7220 */ /* 0x000fe20000410000 */
[----:B------:R-:W-:Y:S01]  /*7140*/  SHF.L.U32 R94, R54, 0x10, RZ ;  /* 0x00000010365e7819 */ /* 0x000fe200000006ff */
[----:B------:R-:W-:Y:S01]  /*7150*/  FMUL.FTZ R101, R88, UR7 ;  /* 0x0000000758657c20 */ /* 0x000fe20008410000 */
[----:B------:R-:W-:Y:S01]  /*7160*/  PRMT R98, R98, 0x7632, R98 ;  /* 0x0000763262627816 */ /* 0x000fe20000000062 */
[----:B------:R-:W-:Y:S01]  /*7170*/  FFMA.FTZ R89, R108, UR8, R85 ;  /* 0x000000086c597c23 */ /* 0x000fe20008010055 */
[----:B------:R-:W-:Y:S01]  /*7180*/  FADD.FTZ R107, R107, -R110 ;  /* 0x8000006e6b6b7221 */ /* 0x000fe20000010000 */
[----:B------:R-:W-:Y:S01]  /*7190*/  FMUL.FTZ R114, R95, R114 ;  /* 0x000000725f727220 */ /* 0x000fe20000410000 */
[----:B------:R-:W-:Y:S01]  /*71a0*/  FMUL.FTZ R104, R101, R104 ;  /* 0x0000006865687220 */ /* 0x000fe20000410000 */
[----:B------:R-:W-:Y:S01]  /*71b0*/  SHF.L.U32 R95, R98, 0x10, RZ ;  /* 0x00000010625f7819 */ /* 0x000fe200000006ff */
[----:B------:R-:W-:Y:S01]  /*71c0*/  FMUL.FTZ R101, R94, R101 ;  /* 0x000000655e657220 */ /* 0x000fe20000410000 */
[----:B------:R-:W-:Y:S01]  /*71d0*/  FMUL.FTZ R98, R89, UR7 ;  /* 0x0000000759627c20 */ /* 0x000fe20008410000 */
[----:B------:R-:W-:Y:S01]  /*71e0*/  FFMA.FTZ R94, R107, UR8, R82 ;  /* 0x000000086b5e7c23 */ /* 0x000fe20008010052 */
[----:B------:R-:W-:-:S02]  /*71f0*/  SHF.L.U32 R107, R97, 0x10, RZ ;  /* 0x00000010616b7819 */ /* 0x000fc400000006ff */
[----:B------:R-:W-:Y:S01]  /*7200*/  FMUL.FTZ R108, R98, R95 ;  /* 0x0000005f626c7220 */ /* 0x000fe20000410000 */
[----:B------:R-:W-:Y:S01]  /*7210*/  SHF.L.U32 R95, R53, 0x10, RZ ;  /* 0x00000010355f7819 */ /* 0x000fe200000006ff */
[----:B------:R-:W-:Y:S01]  /*7220*/  FMUL.FTZ R112, R94, UR7 ;  /* 0x000000075e707c20 */ /* 0x000fe20008410000 */
[----:B------:R-:W-:Y:S02]  /*7230*/  PRMT R97, R97, 0x7632, R97 ;  /* 0x0000763261617816 */ /* 0x000fe40000000061 */
[----:B------:R-:W-:Y:S01]  /*7240*/  SHF.L.U32 R109, R131, 0x10, RZ ;  /* 0x00000010836d7819 */ /* 0x000fe200000006ff */
[----:B------:R-:W-:Y:S01]  /*7250*/  FMUL.FTZ R107, R112, R107 ;  /* 0x0000006b706b7220 */ /* 0x000fe20000410000 */
[----:B------:R-:W-:Y:S01]  /*7260*/  FMUL.FTZ R112, R95, R112 ;  /* 0x000000705f707220 */ /* 0x000fe20000410000 */
[----:B------:R-:W-:Y:S01]  /*7270*/  FFMA.FTZ R95, R92, UR8, R83 ;  /* 0x000000085c5f7c23 */ /* 0x000fe20008010053 */
[----:B------:R-:W-:Y:S01]  /*7280*/  SHF.L.U32 R92, R97, 0x10, RZ ;  /* 0x00000010615c7819 */ /* 0x000fe200000006ff */
[----:B------:R-:W-:Y:S01]  /*7290*/  FMUL.FTZ R98, R109, R98 ;  /* 0x000000626d627220 */ /* 0x000fe20000410000 */
[----:B------:R-:W-:Y:S01]  /*72a0*/  SHF.L.U32 R110, R130, 0x10, RZ ;  /* 0x00000010826e7819 */ /* 0x000fe200000006ff */
[----:B------:R-:W-:Y:S01]  /*72b0*/  FMUL.FTZ R97, R95, UR7 ;  /* 0x000000075f617c20 */ /* 0x000fe20008410000 */
[----:B------:R-:W-:-:S02]  /*72c0*/  SHF.L.U32 R116, R52, 0x10, RZ ;  /* 0x0000001034747819 */ /* 0x000fc400000006ff */
[----:B------:R-:W-:Y:S01]  /*72d0*/  F2FP.BF16.F32.PACK_AB R99, R99, R114 ;  /* 0x000000726363723e */ /* 0x000fe200000010ff */
[----:B------:R-:W-:Y:S01]  /*72e0*/  FMUL.FTZ R109, R97, R92 ;  /* 0x0000005c616d7220 */ /* 0x000fe20000410000 */
[----:B------:R-:W-:Y:S01]  /*72f0*/  FFMA.FTZ R92, R93, UR8, R80 ;  /* 0x000000085d5c7c23 */ /* 0x000fe20008010050 */
[----:B------:R-:W-:Y:S01]  /*7300*/  FMUL.FTZ R97, R110, R97 ;  /* 0x000000616e617220 */ /* 0x000fe20000410000 */
[----:B------:R-:W-:Y:S02]  /*7310*/  SHF.L.U32 R110, R96, 0x10, RZ ;  /* 0x00000010606e7819 */ /* 0x000fe400000006ff */
[----:B------:R-:W-:Y:S01]  /*7320*/  FMUL.FTZ R93, R92, UR7 ;  /* 0x000000075c5d7c20 */ /* 0x000fe20008410000 */
[----:B------:R-:W-:Y:S02]  /*7330*/  PRMT R96, R96, 0x7632, R96 ;  /* 0x0000763260607816 */ /* 0x000fe40000000060 */
[----:B------:R-:W-:Y:S01]  /*7340*/  F2FP.BF16.F32.PACK_AB R98, R98, R101 ;  /* 0x000000656262723e */ /* 0x000fe200000010ff */
[----:B------:R-:W-:Y:S01]  /*7350*/  FMUL.FTZ R110, R93, R110 ;  /* 0x0000006e5d6e7220 */ /* 0x000fe20000410000 */
[----:B------:R-:W-:Y:S01]  /*7360*/  FMUL.FTZ R113, R116, R93 ;  /* 0x0000005d74717220 */ /* 0x000fe20000410000 */
[----:B------:R-:W-:Y:S01]  /*7370*/  FFMA.FTZ R93, R100, UR8, R81 ;  /* 0x00000008645d7c23 */ /* 0x000fe20008010051 */
[----:B------:R-:W-:-:S02]  /*7380*/  SHF.L.U32 R100, R128, 0x10, RZ ;  /* 0x0000001080647819 */ /* 0x000fc400000006ff */
[----:B------:R-:W-:Y:S01]  /*7390*/  SHF.L.U32 R96, R96, 0x10, RZ ;  /* 0x0000001060607819 */ /* 0x000fe200000006ff */
[----:B------:R-:W-:Y:S01]  /*73a0*/  FMUL.FTZ R111, R93, UR7 ;  /* 0x000000075d6f7c20 */ /* 0x000fe20008410000 */
[----:B------:R-:W-:-:S03]  /*73b0*/  F2FP.BF16.F32.PACK_AB R97, R97, R112 ;  /* 0x000000706161723e */ /* 0x000fc600000010ff */
[----:B------:R-:W-:Y:S01]  /*73c0*/  FMUL.FTZ R100, R100, R111 ;  /* 0x0000006f64647220 */ /* 0x000fe20000410000 */
[----:B------:R-:W-:-:S04]  /*73d0*/  FMUL.FTZ R111, R111, R96 ;  /* 0x000000606f6f7220 */ /* 0x000fc80000410000 */
[----:B------:R-:W-:Y:S01]  /*73e0*/  F2FP.BF16.F32.PACK_AB R96, R100, R113 ;  /* 0x000000716460723e */ /* 0x000fe200000010ff */
[----:B------:R-:W-:Y:S06]  /*73f0*/  BRA `(.L_x_4799) ;  /* 0x0000000400207947 */ /* 0x000fec0003800000 */
.L_x_4798:
        /* <DEDUP_REMOVED lines=8> */
[----:B------:R-:W-:Y:S01]  /*7480*/  FFMA.FTZ R113, R113, UR8, R86 ;  /* 0x0000000871717c23 */ /* 0x000fe20008010056 */
[----:B------:R-:W-:Y:S01]  /*7490*/  FADD.FTZ R107, R107, -R110 ;  /* 0x8000006e6b6b7221 */ /* 0x000fe20000010000 */
[--C-:B------:R-:W-:Y:S01]  /*74a0*/  FFMA.FTZ R129, R112, UR4, R139.reuse ;  /* 0x0000000470817c23 */ /* 0x100fe2000801008b */
[----:B------:R-:W-:Y:S01]  /*74b0*/  FFMA.FTZ R117, R117, UR4, R139 ;  /* 0x0000000475757c23 */ /* 0x000fe2000801008b */
[----:B------:R-:W-:Y:S01]  /*74c0*/  FADD.FTZ R110, R108, -R115 ;  /* 0x800000736c6e7221 */ /* 0x000fe20000010000 */
[----:B-----5:R-:W-:Y:S01]  /*74d0*/  PRMT R104, R99, 0x7632, R104 ;  /* 0x0000763263687816 */ /* 0x020fe20000000068 */
[----:B------:R-:W-:Y:S01]  /*74e0*/  FMUL.FTZ R113, R113, UR7 ;  /* 0x0000000771717c20 */ /* 0x000fe20008410000 */
[----:B------:R-:W-:Y:S01]  /*74f0*/  SHF.L.U32 R108, R55, 0x10, RZ ;  /* 0x00000010376c7819 */ /* 0x000fe200000006ff */
[----:B------:R-:W-:Y:S01]  /*7500*/  FFMA.FTZ R109, R109, UR8, R84 ;  /* 0x000000086d6d7c23 */ /* 0x000fe20008010054 */
[----:B------:R-:W-:Y:S01]  /*7510*/  FADD.FTZ R100, R106, -R129 ;  /* 0x800000816a647221 */ /* 0x000fe20000010000 */
[----:B------:R-:W-:Y:S01]  /*7520*/  FADD.FTZ R114, R114, -R117 ;  /* 0x8000007572727221 */ /* 0x000fe20000010000 */
[----:B------:R-:W-:Y:S01]  /*7530*/  SHF.L.U32 R105, R104, 0x10, RZ ;  /* 0x0000001068697819 */ /* 0x000fe200000006ff */
[----:B------:R-:W-:Y:S01]  /*7540*/  FFMA.FTZ R112, R119, UR4, R139 ;  /* 0x0000000477707c23 */ /* 0x000fe2000801008b */
[----:B------:R-:W-:Y:S01]  /*7550*/  SHF.L.U32 R106, R99, 0x10, RZ ;  /* 0x00000010636a7819 */ /* 0x000fe200000006ff */
[----:B------:R-:W-:Y:S01]  /*7560*/  FMUL.FTZ R99, R108, R113 ;  /* 0x000000716c637220 */ /* 0x000fe20000410000 */
[----:B------:R-:W-:Y:S01]  /*7570*/  SHF.L.U32 R104, R98, 0x10, RZ ;  /* 0x0000001062687819 */ /* 0x000fe200000006ff */
[----:B------:R-:W-:Y:S01]  /*7580*/  FMUL.FTZ R109, R109, UR7 ;  /* 0x000000076d6d7c20 */ /* 0x000fe20008410000 */
[----:B------:R-:W-:Y:S01]  /*7590*/  SHF.L.U32 R116, R54, 0x10, RZ ;  /* 0x0000001036747819 */ /* 0x000fe200000006ff */
[----:B------:R-:W-:Y:S01]  /*75a0*/  FFMA.FTZ R114, R114, UR8, R85 ;  /* 0x0000000872727c23 */ /* 0x000fe20008010055 */
[----:B------:R-:W-:Y:S01]  /*75b0*/  PRMT R108, R98, 0x7632, R108 ;  /* 0x00007632626c7816 */ /* 0x000fe2000000006c */
[----:B------:R-:W-:Y:S01]  /*75c0*/  FADD.FTZ R112, R111, -R112 ;  /* 0x800000706f707221 */ /* 0x000fe20000010000 */
[----:B------:R-:W-:Y:S01]  /*75d0*/  FMUL.FTZ R106, R113, R106 ;  /* 0x0000006a716a7220 */ /* 0x000fe20000410000 */
[----:B------:R-:W-:Y:S01]  /*75e0*/  FMUL.FTZ R104, R109, R104 ;  /* 0x000000686d687220 */ /* 0x000fe20000410000 */
[----:B------:R-:W-:Y:S01]  /*75f0*/  FMUL.FTZ R98, R116, R109 ;  /* 0x0000006d74627220 */ /* 0x000fe20000410000 */
[----:B------:R-:W-:Y:S01]  /*7600*/  SHF.L.U32 R109, R108, 0x10, RZ ;  /* 0x000000106c6d7819 */ /* 0x000fe200000006ff */
[----:B------:R-:W-:Y:S01]  /*7610*/  FMUL.FTZ R114, R114, UR7 ;  /* 0x0000000772727c20 */ /* 0x000fe20008410000 */
[----:B------:R-:W-:Y:S01]  /*7620*/  SHF.L.U32 R113, R131, 0x10, RZ ;  /* 0x0000001083717819 */ /* 0x000fe200000006ff */
[----:B------:R-:W-:Y:S01]  /*7630*/  FFMA.FTZ R107, R107, UR8, R82 ;  /* 0x000000086b6b7c23 */ /* 0x000fe20008010052 */
[----:B------:R-:W-:Y:S01]  /*7640*/  FFMA.FTZ R112, R112, UR8, R87 ;  /* 0x0000000870707c23 */ /* 0x000fe20008010057 */
[----:B------:R-:W-:Y:S01]  /*7650*/  FMUL.FTZ R108, R114, R109 ;  /* 0x0000006d726c7220 */ /* 0x000fe20000410000 */
[----:B------:R-:W-:Y:S01]  /*7660*/  SHF.L.U32 R111, R132, 0x10, RZ ;  /* 0x00000010846f7819 */ /* 0x000fe200000006ff */
[----:B------:R-:W-:Y:S01]  /*7670*/  FMUL.FTZ R113, R113, R114 ;  /* 0x0000007271717220 */ /* 0x000fe20000410000 */
[----:B------:R-:W-:Y:S01]  /*7680*/  FMUL.FTZ R114, R107, UR7 ;  /* 0x000000076b727c20 */ /* 0x000fe20008410000 */
[----:B------:R-:W-:Y:S01]  /*7690*/  FMUL.FTZ R112, R112, UR7 ;  /* 0x0000000770707c20 */ /* 0x000fe20008410000 */
[C---:B------:R-:W-:Y:S01]  /*76a0*/  SHF.L.U32 R107, R97.reuse, 0x10, RZ ;  /* 0x00000010616b7819 */ /* 0x040fe200000006ff */
        /* <DEDUP_REMOVED lines=10> */
[----:B------:R-:W-:Y:S01]  /*7750*/  FFMA.FTZ R100, R100, UR8, R81 ;  /* 0x0000000864647c23 */ /* 0x000fe20008010051 */
[----:B------:R-:W-:Y:S01]  /*7760*/  FMUL.FTZ R109, R110, R97 ;  /* 0x000000616e6d7220 */ /* 0x000fe20000410000 */
[----:B------:R-:W-:Y:S01]  /*7770*/  FFMA.FTZ R101, R101, UR8, R80 ;  /* 0x0000000865657c23 */ /* 0x000fe20008010050 */
[----:B------:R-:W-:Y:S01]  /*7780*/  FMUL.FTZ R97, R111, R110 ;  /* 0x0000006e6f617220 */ /* 0x000fe20000410000 */
[----:B------:R-:W-:Y:S01]  /*7790*/  PRMT R110, R96, 0x7632, R110 ;  /* 0x00007632606e7816 */ /* 0x000fe2000000006e */
[----:B------:R-:W-:Y:S01]  /*77a0*/  FMUL.FTZ R111, R100, UR7 ;  /* 0x00000007646f7c20 */ /* 0x000fe20008410000 */
[----:B------:R-:W-:Y:S01]  /*77b0*/  SHF.L.U32 R96, R96, 0x10, RZ ;  /* 0x0000001060607819 */ /* 0x000fe200000006ff */
[----:B------:R-:W-:Y:S01]  /*77c0*/  FMUL.FTZ R101, R101, UR7 ;  /* 0x0000000765657c20 */ /* 0x000fe20008410000 */
[----:B------:R-:W-:-:S02]  /*77d0*/  SHF.L.U32 R100, R52, 0x10, RZ ;  /* 0x0000001034647819 */ /* 0x000fc400000006ff */
[----:B------:R-:W-:Y:S02]  /*77e0*/  SHF.L.U32 R118, R128, 0x10, RZ ;  /* 0x0000001080767819 */ /* 0x000fe400000006ff */
[----:B------:R-:W-:Y:S01]  /*77f0*/  SHF.L.U32 R116, R110, 0x10, RZ ;  /* 0x000000106e747819 */ /* 0x000fe200000006ff */
[----:B------:R-:W-:Y:S01]  /*7800*/  FMUL.FTZ R110, R101, R96 ;  /* 0x00000060656e7220 */ /* 0x000fe20000410000 */
[----:B------:R-:W-:Y:S01]  /*7810*/  FMUL.FTZ R96, R100, R101 ;  /* 0x0000006564607220 */ /* 0x000fe20000410000 */
[----:B------:R-:W-:Y:S01]  /*7820*/  FMUL.FTZ R101, R118, R111 ;  /* 0x0000006f76657220 */ /* 0x000fe20000410000 */
[----:B------:R-:W-:Y:S01]  /*7830*/  F2FP.BF16.F32.PACK_AB R99, R112, R99 ;  /* 0x000000637063723e */ /* 0x000fe200000010ff */
[----:B------:R-:W-:Y:S01]  /*7840*/  FMUL.FTZ R111, R111, R116 ;  /* 0x000000746f6f7220 */ /* 0x000fe20000410000 */
[----:B------:R-:W-:Y:S02]  /*7850*/  F2FP.BF16.F32.PACK_AB R98, R113, R98 ;  /* 0x000000627162723e */ /* 0x000fe400000010ff */
[----:B------:R-:W-:-:S02]  /*7860*/  F2FP.BF16.F32.PACK_AB R97, R97, R114 ;  /* 0x000000726161723e */ /* 0x000fc400000010ff */
[----:B------:R-:W-:-:S07]  /*7870*/  F2FP.BF16.F32.PACK_AB R96, R101, R96 ;  /* 0x000000606560723e */ /* 0x000fce00000010ff */
.L_x_4799:
[----:B------:R-:W0:Y:S01]  /*7880*/  @P0 LDC.64 R100, c[0x0][0x478] ;  /* 0x00011e00ff640b82 */ /* 0x000e220000000a00 */
[----:B------:R-:W-:Y:S01]  /*7890*/  MOV R113, 0x10 ;  /* 0x0000001000717802 */ /* 0x000fe20000000f00 */
[----:B0-----:R-:W-:-:S05]  /*78a0*/  @P0 IMAD.WIDE.U32 R100, R0, 0x20, R100 ;  /* 0x0000002000640825 */ /* 0x001fca00078e0064 */
[----:B------:R-:W-:Y:S04]  /*78b0*/  @P0 STG.E.128 desc[UR10][R100.64], R92 ;  /* 0x0000005c64000986 */ /* 0x000fe8000c101d0a */
[----:B------:R0:W-:Y:S02]  /*78c0*/  @P0 STG.E.128 desc[UR10][R100.64+0x10], R88 ;  /* 0x0000105864000986 */ /* 0x0001e4000c101d0a */
[----:B0-----:R-:W-:-:S05]  /*78d0*/  IMAD.WIDE.U32 R100, R0, R113, UR26 ;  /* 0x0000001a00647e25 */ /* 0x001fca000f8e0071 */
[----:B------:R0:W-:Y:S02]  /*78e0*/  STG.E.128 desc[UR10][R100.64], R96 ;  /* 0x0000006064007986 */ /* 0x0001e4000c101d0a */
.L_x_4791:
        /* <DEDUP_REMOVED lines=124> */
[----:B------:R-:W-:-:S07]  /*80b0*/  MOV R27, R238 ;  /* 0x000000ee001b7202 */ /* 0x000fce0000000f00 */
.L_x_4779:
        /* <DEDUP_REMOVED lines=36> */
.L_x_4801:
        /* <DEDUP_REMOVED lines=16> */
.L_x_15643:


//--------------------- .text._ZN10layer_norm13ln_bwd_kernelINS_13Kernel_traitsI13__nv_bfloat16S2_fS2_fjLj8192ELj1ELj1ELj8ELj16ENS_18Kernel_traits_baseILj8192ES2_S2_fS2_fjLj256EEEEELb0ELb1ELb1ELb0EEEvNS_9BwdParamsE --------------------------
	.section	.text._ZN10layer_norm13ln_bwd_kernelINS_13Kernel_traitsI13__nv_bfloat16S2_fS2_fjLj8192ELj1ELj1ELj8ELj16ENS_18Kernel_traits_baseILj8192ES2_S2_fS2_fjLj256EEEEELb0ELb1ELb1ELb0EEEvNS_9BwdParamsE,"ax",@progbits
	.align	128
        .global         _ZN10layer_norm13ln_bwd_kernelINS_13Kernel_traitsI13__nv_bfloat16S2_fS2_fjLj8192ELj1ELj1ELj8ELj16ENS_18Kernel_traits_baseILj8192ES2_S2_fS2_fjLj256EEEEELb0ELb1ELb1ELb0EEEvNS_9BwdParamsE
        .type           _ZN10layer_norm13ln_bwd_kernelINS_13Kernel_traitsI13__nv_bfloat16S2_fS2_fjLj8192ELj1ELj1ELj8ELj16ENS_18Kernel_traits_baseILj8192ES2_S2_fS2_fjLj256EEEEELb0ELb1ELb1ELb0EEEvNS_9BwdParamsE,@function
        .size           _ZN10layer_norm13ln_bwd_kernelINS_13Kernel_traitsI13__nv_bfloat16S2_fS2_fjLj8192ELj1ELj1ELj8ELj16ENS_18Kernel_traits_baseILj8192ES2_S2_fS2_fjLj256EEEEELb0ELb1ELb1ELb0EEEvNS_9BwdParamsE,(.L_x_15644 - _ZN10layer_norm13ln_bwd_kernelINS_13Kernel_traitsI13__nv_bfloat16S2_fS2_fjLj8192ELj1ELj1ELj8ELj16ENS_18Kernel_traits_baseILj8192ES2_S2_fS2_fjLj256EEEEELb0ELb1ELb1ELb0EEEvNS_9BwdParamsE)
        .other          _ZN10layer_norm13ln_bwd_kernelINS_13Kernel_traitsI13__nv_bfloat16S2_fS2_fjLj8192ELj1ELj1ELj8ELj16ENS_18Kernel_traits_baseILj8192ES2_S2_fS2_fjLj256EEEEELb0ELb1ELb1ELb0EEEvNS_9BwdParamsE,@"STO_CUDA_ENTRY STV_DEFAULT"
_ZN10layer_norm13ln_bwd_kernelINS_13Kernel_traitsI13__nv_bfloat16S2_fS2_fjLj8192ELj1ELj1ELj8ELj16ENS_18Kernel_traits_baseILj8192ES2_S2_fS2_fjLj256EEEEELb0ELb1ELb1ELb0EEEvNS_9BwdParamsE:
.text._ZN10layer_norm13ln_bwd_kernelINS_13Kernel_traitsI13__nv_bfloat16S2_fS2_fjLj8192ELj1ELj1ELj8ELj16ENS_18Kernel_traits_baseILj8192ES2_S2_fS2_fjLj256EEEEELb0ELb1ELb1ELb0EEEvNS_9BwdParamsE:
[----:B------:R-:W0:Y:S02]  /*0000*/  LDC R1, c[0x0][0x37c] ;  /* 0x0000df00ff017b82 */ /* 0x000e240000000800 */
[----:B0-----:R-:W-:Y:S01]  /*0010*/  IADD3 R1, PT, PT, R1, -0x98, RZ ;  /* 0xffffff6801017810 */ /* 0x001fe20007ffe0ff */
[----:B------:R-:W0:Y:S01]  /*0020*/  S2R R10, SR_TID.X ;  /* 0x00000000000a7919 */ /* 0x000e220000002100 */
[----:B------:R-:W1:Y:S03]  /*0030*/  LDCU UR10, c[0x0][0x388] ;  /* 0x00007100ff0a77ac */ /* 0x000e660008000800 */
[----:B------:R-:W2:Y:S04]  /*0040*/  LDL.64 R52, [R1+0x50] ;  /* 0x0000500001347983 */ /* 0x000ea80000100a00 */
[----:B------:R-:W2:Y:S04]  /*0050*/  LDL.64 R54, [R1+0x58] ;  /* 0x0000580001367983 */ /* 0x000ea80000100a00 */
[----:B------:R-:W3:Y:S04]  /*0060*/  LDL.64 R48, [R1+0x40] ;  /* 0x0000400001307983 */ /* 0x000ee80000100a00 */
[----:B------:R-:W3:Y:S04]  /*0070*/  LDL.64 R50, [R1+0x48] ;  /* 0x0000480001327983 */ /* 0x000ee80000100a00 */
[----:B------:R-:W4:Y:S04]  /*0080*/  LDL.64 R44, [R1+0x30] ;  /* 0x00003000012c7983 */ /* 0x000f280000100a00 */
[----:B------:R-:W4:Y:S01]  /*0090*/  LDL.64 R46, [R1+0x38] ;  /* 0x00003800012e7983 */ /* 0x000f220000100a00 */
[----:B-1----:R-:W-:Y:S01]  /*00a0*/  USHF.R.S32.HI UR4, URZ, 0x1f, UR10 ;  /* 0x0000001fff047899 */ /* 0x002fe2000801140a */
[----:B------:R-:W1:Y:S03]  /*00b0*/  LDCU.64 UR16, c[0x0][0x358] ;  /* 0x00006b00ff1077ac */ /* 0x000e660008000a00 */
[----:B------:R-:W-:Y:S01]  /*00c0*/  ULEA.HI UR4, UR4, UR10, URZ, 0x3 ;  /* 0x0000000a04047291 */ /* 0x000fe2000f8f18ff */
[----:B0-----:R-:W-:-:S02]  /*00d0*/  LOP3.LUT R0, R10, 0xff, RZ, 0x3c, !PT ;  /* 0x000000ff0a007812 */ /* 0x001fc400078e3cff */
[----:B------:R-:W-:-:S03]  /*00e0*/  MOV R23, R10 ;  /* 0x0000000a00177202 */ /* 0x000fc60000000f00 */
[----:B------:R-:W-:-:S04]  /*00f0*/  MOV R3, UR4 ;  /* 0x0000000400037c02 */ /* 0x000fc80008000f00 */
[----:B------:R-:W-:Y:S01]  /*0100*/  LEA.HI.SX32 R0, R3, R0, 0x1d ;  /* 0x0000000003007211 */ /* 0x000fe200078feaff */
[----:B------:R-:W0:Y:S01]  /*0110*/  S2UR UR26, SR_CTAID.X ;  /* 0x00000000001a79c3 */ /* 0x000e220000002500 */
[----:B------:R-:W0:Y:S02]  /*0120*/  LDCU UR4, c[0x0][0x384] ;  /* 0x00007080ff0477ac */ /* 0x000e240008000800 */
[C---:B------:R-:W-:Y:S02]  /*0130*/  ISETP.GE.U32.AND P1, PT, R0.reuse, 0x100, PT ;  /* 0x000001000000780c */ /* 0x040fe40003f26070 */
[C---:B------:R-:W-:Y:S02]  /*0140*/  ISETP.GE.U32.AND P3, PT, R0.reuse, 0x200, PT ;  /* 0x000002000000780c */ /* 0x040fe40003f66070 */
[C---:B------:R-:W-:Y:S02]  /*0150*/  ISETP.GE.U32.AND P4, PT, R0.reuse, 0x300, PT ;  /* 0x000003000000780c */ /* 0x040fe40003f86070 */
[----:B------:R-:W-:-:S07]  /*0160*/  ISETP.GE.U32.AND P5, PT, R0, 0x400, PT ;  /* 0x000004000000780c */ /* 0x000fce0003fa6070 */
[----:B------:R-:W1:Y:S08]  /*0170*/  @P1 LDC.64 R2, c[0x0][0x3d0] ;  /* 0x0000f400ff021b82 */ /* 0x000e700000000a00 */
[----:B------:R-:W0:Y:S08]  /*0180*/  @P1 LDC.64 R4, c[0x0][0x3e8] ;  /* 0x0000fa00ff041b82 */ /* 0x000e300000000a00 */
[----:B------:R-:W0:Y:S08]  /*0190*/  @P3 LDC.64 R6, c[0x0][0x3d0] ;  /* 0x0000f400ff063b82 */ /* 0x000e300000000a00 */
[----:B------:R-:W0:Y:S01]  /*01a0*/  @P3 LDC.64 R8, c[0x0][0x3e8] ;  /* 0x0000fa00ff083b82 */ /* 0x000e220000000a00 */
[----:B-1----:R-:W-:-:S07]  /*01b0*/  @P1 IMAD.WIDE.U32 R2, R23, 0x10, R2 ;  /* 0x0000001017021825 */ /* 0x002fce00078e0002 */
[----:B------:R-:W1:Y:S01]  /*01c0*/  @P4 LDC.64 R14, c[0x0][0x3d0] ;  /* 0x0000f400ff0e4b82 */ /* 0x000e620000000a00 */
[C---:B0-----:R-:W-:Y:S01]  /*01d0*/  @P1 IMAD.WIDE.U32 R4, R23.reuse, 0x10, R4 ;  /* 0x0000001017041825 */ /* 0x041fe200078e0004 */
[----:B------:R-:W-:-:S04]  /*01e0*/  @P1 LOP3.LUT R23, R23, 0x100, RZ, 0xfc, !PT ;  /* 0x0000010017171812 */ /* 0x000fc800078efcff */
[----:B------:R-:W5:Y:S02]  /*01f0*/  @P1 LDG.E.128 R28, desc[UR16][R4.64] ;  /* 0x00000010041c1981 */ /* 0x000f64000c1e1d00 */
[----:B------:R-:W0:Y:S01]  /*0200*/  @P4 LDC.64 R16, c[0x0][0x3e8] ;  /* 0x0000fa00ff104b82 */ /* 0x000e220000000a00 */
[----:B------:R-:W-:-:S07]  /*0210*/  @P3 IMAD.WIDE.U32 R10, R23, 0x10, R6 ;  /* 0x00000010170a3825 */ /* 0x000fce00078e0006 */
[----:B------:R-:W0:Y:S01]  /*0220*/  @P5 LDC.64 R18, c[0x0][0x3d0] ;  /* 0x0000f400ff125b82 */ /* 0x000e220000000a00 */
[C---:B------:R-:W-:Y:S01]  /*0230*/  @P3 IMAD.WIDE.U32 R12, R23.reuse, 0x10, R8 ;  /* 0x00000010170c3825 */ /* 0x040fe200078e0008 */
[----:B------:R-:W-:Y:S01]  /*0240*/  @P3 IADD3 R23, PT, PT, R23, 0x100, RZ ;  /* 0x0000010017173810 */ /* 0x000fe20007ffe0ff */
[----:B------:R-:W-:Y:S01]  /*0250*/  UISETP.GE.AND UP0, UPT, UR26, UR4, UPT ;  /* 0x000000041a00728c */ /* 0x000fe2000bf06270 */
[----:B------:R-:W-:Y:S02]  /*0260*/  CS2R R76, SRZ ;  /* 0x00000000004c7805 */ /* 0x000fe4000001ff00 */
[----:B------:R4:W5:Y:S02]  /*0270*/  @P3 LDG.E.128 R32, desc[UR16][R12.64] ;  /* 0x000000100c203981 */ /* 0x000964000c1e1d00 */
[----:B------:R-:W0:Y:S01]  /*0280*/  @P5 LDC.64 R20, c[0x0][0x3e8] ;  /* 0x0000fa00ff145b82 */ /* 0x000e220000000a00 */
[----:B-1----:R-:W-:-:S04]  /*0290*/  @P4 IMAD.WIDE.U32 R14, R23, 0x10, R14 ;  /* 0x00000010170e4825 */ /* 0x002fc800078e000e */
[C---:B0-----:R-:W-:Y:S01]  /*02a0*/  @P4 IMAD.WIDE.U32 R16, R23.reuse, 0x10, R16 ;  /* 0x0000001017104825 */ /* 0x041fe200078e0010 */
[----:B------:R-:W-:-:S04]  /*02b0*/  @P4 IADD3 R23, PT, PT, R23, 0x100, RZ ;  /* 0x0000010017174810 */ /* 0x000fc80007ffe0ff */
[----:B------:R0:W5:Y:S01]  /*02c0*/  @P4 LDG.E.128 R36, desc[UR16][R16.64] ;  /* 0x0000001010244981 */ /* 0x000162000c1e1d00 */
[----:B------:R-:W-:-:S05]  /*02d0*/  @P5 IMAD.WIDE.U32 R6, R23, 0x10, R18 ;  /* 0x0000001017065825 */ /* 0x000fca00078e0012 */
[----:B------:R0:W5:Y:S01]  /*02e0*/  @P5 LDG.E.128 R244, desc[UR16][R6.64] ;  /* 0x0000001006f45981 */ /* 0x000162000c1e1d00 */
[----:B------:R-:W-:-:S05]  /*02f0*/  @P5 IMAD.WIDE.U32 R8, R23, 0x10, R20 ;  /* 0x0000001017085825 */ /* 0x000fca00078e0014 */
[----:B------:R0:W5:Y:S04]  /*0300*/  @P5 LDG.E.128 R40, desc[UR16][R8.64] ;  /* 0x0000001008285981 */ /* 0x000168000c1e1d00 */
[----:B--2---:R-:W2:Y:S04]  /*0310*/  @P1 LDG.E.128 R52, desc[UR16][R2.64] ;  /* 0x0000001002341981 */ /* 0x004ea8000c1e1d00 */
[----:B---3--:R-:W3:Y:S04]  /*0320*/  @P3 LDG.E.128 R48, desc[UR16][R10.64] ;  /* 0x000000100a303981 */ /* 0x008ee8000c1e1d00 */
[----:B----4-:R-:W4:Y:S01]  /*0330*/  @P4 LDG.E.128 R44, desc[UR16][R14.64] ;  /* 0x000000100e2c4981 */ /* 0x010f22000c1e1d00 */
        /* <DEDUP_REMOVED lines=41> */
[----:B--2---:R1:W-:Y:S01]  /*05d0*/  @P1 STL.64 [R1+0x50], R52 ;  /* 0x0000503401001387 */ /* 0x0043e20000100a00 */
[----:B------:R-:W-:Y:S01]  /*05e0*/  MOV R139, R55 ;  /* 0x00000037008b7202 */ /* 0x000fe20000000f00 */
[----:B------:R-:W-:Y:S01]  /*05f0*/  IMAD.MOV.U32 R138, RZ, RZ, R54 ;  /* 0x000000ffff8a7224 */ /* 0x000fe200078e0036 */
[----:B------:R-:W-:Y:S01]  /*0600*/  MOV R137, R53 ;  /* 0x0000003500897202 */ /* 0x000fe20000000f00 */
[----:B------:R-:W-:Y:S01]  /*0610*/  @P1 STL.64 [R1+0x58], R54 ;  /* 0x0000583601001387 */ /* 0x000fe20000100a00 */
[----:B------:R-:W-:-:S03]  /*0620*/  MOV R136, R52 ;  /* 0x0000003400887202 */ /* 0x000fc60000000f00 */
[----:B---3--:R2:W-:Y:S01]  /*0630*/  @P3 STL.64 [R1+0x40], R48 ;  /* 0x0000403001003387 */ /* 0x0085e20000100a00 */
[----:B------:R-:W-:-:S03]  /*0640*/  MOV R23, R51 ;  /* 0x0000003300177202 */ /* 0x000fc60000000f00 */
[----:B------:R3:W-:Y:S01]  /*0650*/  @P3 STL.64 [R1+0x48], R50 ;  /* 0x0000483201003387 */ /* 0x0007e20000100a00 */
[----:B------:R-:W-:Y:S02]  /*0660*/  MOV R21, R50 ;  /* 0x0000003200157202 */ /* 0x000fe40000000f00 */
[----:B-1----:R-:W-:Y:S02]  /*0670*/  CS2R R52, SRZ ;  /* 0x0000000000347805 */ /* 0x002fe4000001ff00 */
[----:B------:R-:W-:Y:S01]  /*0680*/  MOV R19, R49 ;  /* 0x0000003100137202 */ /* 0x000fe20000000f00 */
[----:B----4-:R1:W-:Y:S01]  /*0690*/  @P4 STL.64 [R1+0x30], R44 ;  /* 0x0000302c01004387 */ /* 0x0103e20000100a00 */
[----:B------:R-:W-:Y:S01]  /*06a0*/  MOV R18, R48 ;  /* 0x0000003000127202 */ /* 0x000fe20000000f00 */
[----:B------:R-:W-:Y:S01]  /*06b0*/  IMAD.MOV.U32 R13, RZ, RZ, R47 ;  /* 0x000000ffff0d7224 */ /* 0x000fe200078e002f */
[----:B------:R-:W-:Y:S01]  /*06c0*/  MOV R12, R46 ;  /* 0x0000002e000c7202 */ /* 0x000fe20000000f00 */
[----:B------:R4:W-:Y:S01]  /*06d0*/  @P4 STL.64 [R1+0x38], R46 ;  /* 0x0000382e01004387 */ /* 0x0009e20000100a00 */
[----:B------:R-:W-:-:S02]  /*06e0*/  MOV R11, R45 ;  /* 0x0000002d000b7202 */ /* 0x000fc40000000f00 */
[----:B--2---:R-:W-:Y:S02]  /*06f0*/  CS2R R48, SRZ ;  /* 0x0000000000307805 */ /* 0x004fe4000001ff00 */
[----:B------:R-:W-:Y:S02]  /*0700*/  MOV R10, R44 ;  /* 0x0000002c000a7202 */ /* 0x000fe40000000f00 */
[----:B---3--:R-:W-:Y:S02]  /*0710*/  CS2R R50, SRZ ;  /* 0x0000000000327805 */ /* 0x008fe4000001ff00 */
[----:B------:R-:W-:Y:S02]  /*0720*/  CS2R R54, SRZ ;  /* 0x0000000000367805 */ /* 0x000fe4000001ff00 */
[----:B-1----:R-:W-:Y:S02]  /*0730*/  CS2R R44, SRZ ;  /* 0x00000000002c7805 */ /* 0x002fe4000001ff00 */
[----:B----4-:R-:W-:Y:S01]  /*0740*/  CS2R R46, SRZ ;  /* 0x00000000002e7805 */ /* 0x010fe2000001ff00 */
[----:B0-----:R-:W-:Y:S06]  /*0750*/  BRA.U UP0, `(.L_x_4802) ;  /* 0x000000ad00d47547 */ /* 0x001fec000b800000 */
[----:B-----5:R-:W-:Y:S02]  /*0760*/  PRMT R51, R31, 0x7632, R51 ;  /* 0x000076321f337816 */ /* 0x020fe40000000033 */
[----:B------:R-:W-:Y:S02]  /*0770*/  CS2R R76, SRZ ;  /* 0x00000000004c7805 */ /* 0x000fe4000001ff00 */
[----:B------:R-:W-:Y:S02]  /*0780*/  PRMT R50, R30, 0x7632, R50 ;  /* 0x000076321e327816 */ /* 0x000fe40000000032 */
[----:B------:R-:W-:Y:S02]  /*0790*/  CS2R R78, SRZ ;  /* 0x00000000004e7805 */ /* 0x000fe4000001ff00 */
[----:B------:R-:W-:Y:S01]  /*07a0*/  PRMT R49, R29, 0x7632, R49 ;  /* 0x000076321d317816 */ /* 0x000fe20000000031 */
[----:B------:R-:W-:Y:S01]  /*07b0*/  STL.S16 [R1+0x24], R51 ;  /* 0x0000243301007387 */ /* 0x000fe20000100600 */
[----:B------:R-:W-:-:S02]  /*07c0*/  PRMT R48, R28, 0x7632, R48 ;  /* 0x000076321c307816 */ /* 0x000fc40000000030 */
[----:B------:R-:W-:Y:S02]  /*07d0*/  CS2R R84, SRZ ;  /* 0x0000000000547805 */ /* 0x000fe4000001ff00 */
[----:B------:R-:W-:Y:S01]  /*07e0*/  PRMT R47, R139, 0x7632, R47 ;  /* 0x000076328b2f7816 */ /* 0x000fe2000000002f */
[----:B------:R0:W-:Y:S01]  /*07f0*/  STL.S16 [R1+0x20], R50 ;  /* 0x0000203201007387 */ /* 0x0001e20000100600 */
        /* <DEDUP_REMOVED lines=9> */
[----:B0-----:R-:W-:Y:S02]  /*0890*/  CS2R R50, SRZ ;  /* 0x0000000000327805 */ /* 0x001fe4000001ff00 */
[----:B------:R-:W-:Y:S01]  /*08a0*/  PRMT R25, R33, 0x7632, R25 ;  /* 0x0000763221197816 */ /* 0x000fe20000000019 */
[----:B------:R-:W-:Y:S01]  /*08b0*/  STL.S16 [R1+0x94], R47 ;  /* 0x0000942f01007387 */ /* 0x000fe20000100600 */
[----:B------:R-:W-:-:S02]  /*08c0*/  PRMT R24, R32, 0x7632, R24 ;  /* 0x0000763220187816 */ /* 0x000fc40000000018 */
[----:B------:R-:W-:Y:S02]  /*08d0*/  CS2R R54, SRZ ;  /* 0x0000000000367805 */ /* 0x000fe4000001ff00 */
[----:B------:R-:W-:Y:S01]  /*08e0*/  PRMT R22, R23, 0x7632, R22 ;  /* 0x0000763217167816 */ /* 0x000fe20000000016 */
[----:B------:R0:W-:Y:S01]  /*08f0*/  STL.S16 [R1+0x90], R46 ;  /* 0x0000902e01007387 */ /* 0x0001e20000100600 */
[----:B------:R-:W-:Y:S02]  /*0900*/  PRMT R20, R21, 0x7632, R20 ;  /* 0x0000763215147816 */ /* 0x000fe40000000014 */
[----:B-1----:R-:W-:Y:S02]  /*0910*/  CS2R R48, SRZ ;  /* 0x0000000000307805 */ /* 0x002fe4000001ff00 */
        /* <DEDUP_REMOVED lines=9> */
[----:B------:R0:W-:Y:S01]  /*09b0*/  STL.S16 [R1+0x14], R27 ;  /* 0x0000141b01007387 */ /* 0x0001e20000100600 */
[----:B------:R-:W-:-:S02]  /*09c0*/  PRMT R8, R12, 0x7632, R8 ;  /* 0x000076320c087816 */ /* 0x000fc40000000008 */
[----:B------:R-:W-:Y:S02]  /*09d0*/  CS2R R58, SRZ ;  /* 0x00000000003a7805 */ /* 0x000fe4000001ff00 */
[----:B------:R-:W-:Y:S01]  /*09e0*/  PRMT R7, R11, 0x7632, R7 ;  /* 0x000076320b077816 */ /* 0x000fe20000000007 */
[----:B------:R0:W-:Y:S01]  /*09f0*/  STL.S16 [R1+0x10], R26 ;  /* 0x0000101a01007387 */ /* 0x0001e20000100600 */
[----:B------:R-:W-:Y:S02]  /*0a00*/  PRMT R6, R10, 0x7632, R6 ;  /* 0x000076320a067816 */ /* 0x000fe40000000006 */
[----:B-1----:R-:W-:Y:S02]  /*0a10*/  CS2R R44, SRZ ;  /* 0x00000000002c7805 */ /* 0x002fe4000001ff00 */
        /* <DEDUP_REMOVED lines=29> */
[----:B------:R0:W-:Y:S01]  /*0bf0*/  STL.S16 [R1], R14 ;  /* 0x0000000e01007387 */ /* 0x0001e20000100600 */
        /* <DEDUP_REMOVED lines=43> */
.L_x_4954:
[----:B----4-:R-:W-:-:S06]  /*0eb0*/  UIMAD.WIDE UR6, UR26, 0x4, UR18 ;  /* 0x000000041a0678a5 */ /* 0x010fcc000f8e0212 */
[----:B0123--:R-:W-:Y:S02]  /*0ec0*/  MOV R180, UR6 ;  /* 0x0000000600b47c02 */ /* 0x00ffe40008000f00 */
[----:B------:R-:W-:-:S05]  /*0ed0*/  MOV R181, UR7 ;  /* 0x0000000700b57c02 */ /* 0x000fca0008000f00 */
[----:B-----5:R4:W5:Y:S01]  /*0ee0*/  LDG.E R180, desc[UR16][R180.64] ;  /* 0x00000010b4b47981 */ /* 0x020962000c1e1900 */
[----:B0-----:R-:W-:-:S06]  /*0ef0*/  UIMAD.WIDE UR6, UR26, 0x4, UR14 ;  /* 0x000000041a0678a5 */ /* 0x001fcc000f8e020e */
[----:B----4-:R-:W-:Y:S01]  /*0f00*/  IMAD.U32 R181, RZ, RZ, UR7 ;  /* 0x00000007ffb57e24 */ /* 0x010fe2000f8e00ff */
[----:B-----5:R-:W-:Y:S02]  /*0f10*/  R2UR UR30, R180 ;  /* 0x00000000b41e72ca */ /* 0x020fe400000e0000 */
[----:B------:R-:W-:-:S06]  /*0f20*/  MOV R180, UR6 ;  /* 0x0000000600b47c02 */ /* 0x000fcc0008000f00 */
[----:B------:R0:W4:Y:S01]  /*0f30*/  LDG.E R180, desc[UR16][R180.64] ;  /* 0x00000010b4b47981 */ /* 0x000122000c1e1900 */
[----:B------:R-:W-:-:S06]  /*0f40*/  UIMAD.WIDE UR6, UR26, 0x4, UR12 ;  /* 0x000000041a0678a5 */ /* 0x000fcc000f8e020c */
[----:B0-----:R-:W-:Y:S02]  /*0f50*/  MOV R181, UR7 ;  /* 0x0000000700b57c02 */ /* 0x001fe40008000f00 */
[----:B----4-:R-:W-:Y:S02]  /*0f60*/  R2UR UR31, R180 ;  /* 0x00000000b41f72ca */ /* 0x010fe400000e0000 */
[----:B------:R-:W-:-:S06]  /*0f70*/  MOV R180, UR6 ;  /* 0x0000000600b47c02 */ /* 0x000fcc0008000f00 */
[----:B------:R-:W4:Y:S01]  /*0f80*/  LDG.E R180, desc[UR16][R180.64] ;  /* 0x00000010b4b47981 */ /* 0x000f22000c1e1900 */
[----:B------:R-:W-:Y:S01]  /*0f90*/  HFMA2 R228, -RZ, RZ, 0, 0 ;  /* 0x00000000ffe47431 */ /* 0x000fe200000001ff */
[----:B------:R-:W-:Y:S01]  /*0fa0*/  BSSY.RECONVERGENT B0, `(.L_x_4803) ;  /* 0x00001d1000007945 */ /* 0x000fe20003800200 */
[----:B------:R-:W-:Y:S02]  /*0fb0*/  MOV R227, RZ ;  /* 0x000000ff00e37202 */ /* 0x000fe40000000f00 */
[----:B------:R-:W-:Y:S01]  /*0fc0*/  UISETP.GE.AND UP2, UPT, UR31, 0x1, UPT ;  /* 0x000000011f00788c */ /* 0x000fe2000bf46270 */
[----:B----4-:R-:W-:-:S08]  /*0fd0*/  R2UR UR11, R180 ;  /* 0x00000000b40b72ca */ /* 0x010fd000000e0000 */
[----:B------:R-:W-:Y:S07]  /*0fe0*/  BRA.U !UP2, `(.L_x_4804) ;  /* 0x000000190aac7547 */ /* 0x000fee000b800000 */
[----:B------:R-:W-:-:S06]  /*0ff0*/  UIMAD.WIDE UR6, UR26, 0x4, UR20 ;  /* 0x000000041a0678a5 */ /* 0x000fcc000f8e0214 */
[----:B------:R-:W-:Y:S02]  /*1000*/  MOV R180, UR6 ;  /* 0x0000000600b47c02 */ /* 0x000fe40008000f00 */
[----:B------:R-:W-:-:S05]  /*1010*/  MOV R181, UR7 ;  /* 0x0000000700b57c02 */ /* 0x000fca0008000f00 */
[----:B------:R0:W4:Y:S01]  /*1020*/  LDG.E R180, desc[UR16][R180.64] ;  /* 0x00000010b4b47981 */ /* 0x000122000c1e1900 */
[----:B------:R-:W-:Y:S01]  /*1030*/  UIADD3 UR7, UPT, UPT, UR31, -0x1, URZ ;  /* 0xffffffff1f077890 */ /* 0x000fe2000fffe0ff */
[----:B---3--:R-:W-:Y:S01]  /*1040*/  ISETP.NE.AND P0, PT, RZ, UR27, PT ;  /* 0x0000001bff007c0c */ /* 0x008fe2000bf05270 */
[----:B--2---:R-:W-:Y:S01]  /*1050*/  UIMAD UR6, UR26, UR10, URZ ;  /* 0x0000000a1a0672a4 */ /* 0x004fe2000f8e02ff */
[----:B------:R-:W2:Y:S01]  /*1060*/  S2R R182, SR_TID.X ;  /* 0x0000000000b67919 */ /* 0x000ea20000002100 */
        /* <DEDUP_REMOVED lines=9> */
[----:B------:R-:W-:-:S02]  /*1100*/  MOV R228, RZ ;  /* 0x000000ff00e47202 */ /* 0x000fc40000000f00 */
[----:B------:R-:W-:Y:S01]  /*1110*/  MOV R227, RZ ;  /* 0x000000ff00e37202 */ /* 0x000fe20000000f00 */
[----:B0-----:R-:W-:-:S05]  /*1120*/  IMAD.U32 R181, RZ, RZ, UR7 ;  /* 0x00000007ffb57e24 */ /* 0x001fca000f8e00ff */
[----:B--2---:R-:W-:-:S04]  /*1130*/  LEA.HI.SX32 R242, R181, R182, 0x1d ;  /* 0x000000b6b5f27211 */ /* 0x004fc800078feaff */
[----:B------:R-:W-:Y:S02]  /*1140*/  MOV R216, R242 ;  /* 0x000000f200d87202 */ /* 0x000fe40000000f00 */
[----:B----4-:R-:W-:Y:S02]  /*1150*/  FSEL R180, R180, RZ, !P0 ;  /* 0x000000ffb4b47208 */ /* 0x010fe40004000000 */
        /* <DEDUP_REMOVED lines=8> */
[----:B------:R-:W4:Y:S01]  /*11e0*/  LDC.64 R184, c[0x0][0x428] ;  /* 0x00010a00ffb87b82 */ /* 0x000f220000000a00 */
[----:B------:R-:W3:Y:S04]  /*11f0*/  LDL R199, [R1+0x58] ;  /* 0x0000580001c77983 */ /* 0x000ee80000100800 */
[----:B------:R-:W3:Y:S04]  /*1200*/  LDL R200, [R1+0x5c] ;  /* 0x00005c0001c87983 */ /* 0x000ee80000100800 */
[----:B------:R-:W3:Y:S04]  /*1210*/  LDL R201, [R1+0x88] ;  /* 0x0000880001c97983 */ /* 0x000ee80000100800 */
[----:B------:R-:W3:Y:S01]  /*1220*/  LDL R241, [R1+0x8c] ;  /* 0x00008c0001f17983 */ /* 0x000ee20000100800 */
[----:B0-----:R-:W-:-:S03]  /*1230*/  IMAD.WIDE.U32 R18, R216, 0x20, R18 ;  /* 0x00000020d8127825 */ /* 0x001fc600078e0012 */
[----:B------:R-:W3:Y:S04]  /*1240*/  LDL R240, [R1+0x90] ;  /* 0x0000900001f07983 */ /* 0x000ee80000100800 */
[----:B------:R-:W3:Y:S01]  /*1250*/  LDG.E.128 R188, desc[UR16][R18.64+0x10] ;  /* 0x0000101012bc7981 */ /* 0x000ee2000c1e1d00 */
[----:B----4-:R-:W-:-:S03]  /*1260*/  IMAD.WIDE.U32 R184, R226, 0x10, R184 ;  /* 0x00000010e2b87825 */ /* 0x010fc600078e00b8 */
[----:B------:R0:W4:Y:S04]  /*1270*/  LDG.E.128 R180, desc[UR16][R18.64] ;  /* 0x0000001012b47981 */ /* 0x000128000c1e1d00 */
[----:B------:R-:W4:Y:S01]  /*1280*/  LDG.E.128 R184, desc[UR16][R184.64] ;  /* 0x00000010b8b87981 */ /* 0x000f22000c1e1d00 */
[----:B------:R-:W-:-:S04]  /*1290*/  ISETP.NE.U32.AND P0, PT, RZ, UR22, PT ;  /* 0x00000016ff007c0c */ /* 0x000fc8000bf05070 */
[----:B------:R-:W-:-:S13]  /*12a0*/  ISETP.NE.AND.EX P0, PT, RZ, UR23, PT, P0 ;  /* 0x00000017ff007c0c */ /* 0x000fda000bf05300 */
[----:B0-----:R-:W0:Y:S01]  /*12b0*/  @P0 LDC.64 R18, c[0x0][0x438] ;  /* 0x00010e00ff120b82 */ /* 0x001e220000000a00 */
[----:B--2---:R-:W-:Y:S01]  /*12c0*/  SHF.L.U32 R5, R17, 0x10, RZ ;  /* 0x0000001011057819 */ /* 0x004fe200000006ff */
[----:B---3--:R-:W-:Y:S02]  /*12d0*/  FADD.FTZ R17, R188, -UR32 ;  /* 0x80000020bc117e21 */ /* 0x008fe40008010000 */
[----:B------:R-:W2:Y:S01]  /*12e0*/  LDL R188, [R1+0x94] ;  /* 0x0000940001bc7983 */ /* 0x000ea20000100800 */
[----:B----4-:R-:W-:Y:S01]  /*12f0*/  FADD.FTZ R2, R180, -UR32 ;  /* 0x80000020b4027e21 */ /* 0x010fe20008010000 */
[----:B------:R-:W-:-:S03]  /*1300*/  FADD.FTZ R9, R182, -UR32 ;  /* 0x80000020b6097e21 */ /* 0x000fc60008010000 */
[----:B------:R-:W-:Y:S01]  /*1310*/  FMUL.FTZ R211, R2, UR30 ;  /* 0x0000001e02d37c20 */ /* 0x000fe20008410000 */
[----:B------:R-:W-:Y:S01]  /*1320*/  SHF.L.U32 R2, R184, 0x10, RZ ;  /* 0x00000010b8027819 */ /* 0x000fe200000006ff */
[----:B------:R-:W-:Y:S01]  /*1330*/  FMUL.FTZ R230, R9, UR30 ;  /* 0x0000001e09e67c20 */ /* 0x000fe20008410000 */
[----:B------:R-:W-:-:S03]  /*1340*/  SHF.L.U32 R9, R198, 0x10, RZ ;  /* 0x00000010c6097819 */ /* 0x000fc600000006ff */
[----:B------:R-:W-:Y:S01]  /*1350*/  FADD.FTZ R68, R68, R2 ;  /* 0x0000000244447221 */ /* 0x000fe20000010000 */
[-C--:B------:R-:W-:Y:S01]  /*1360*/  FFMA.FTZ R44, R211, R2.reuse, R44 ;  /* 0x00000002d32c7223 */ /* 0x080fe2000001002c */
[----:B------:R-:W-:Y:S01]  /*1370*/  FMUL.FTZ R2, R5, R2 ;  /* 0x0000000205027220 */ /* 0x000fe20000410000 */
[----:B------:R-:W-:Y:S02]  /*1380*/  IMAD.U32 R5, R185, 0x10000, RZ ;  /* 0x00010000b9057824 */ /* 0x000fe400078e00ff */
[----:B------:R-:W-:Y:S01]  /*1390*/  FMUL.FTZ R219, R17, UR30 ;  /* 0x0000001e11db7c20 */ /* 0x000fe20008410000 */
[----:B0-----:R-:W-:-:S04]  /*13a0*/  @P0 IMAD.WIDE.U32 R18, R216, 0x20, R18 ;  /* 0x00000020d8120825 */ /* 0x001fc800078e0012 */
[----:B------:R-:W-:Y:S01]  /*13b0*/  FADD.FTZ R70, R70, R5 ;  /* 0x0000000546467221 */ /* 0x000fe20000010000 */
[-C--:B------:R-:W-:Y:S01]  /*13c0*/  FFMA.FTZ R46, R230, R5.reuse, R46 ;  /* 0x00000005e62e7223 */ /* 0x080fe2000001002e */
[----:B------:R-:W-:Y:S01]  /*13d0*/  FMUL.FTZ R220, R9, R5 ;  /* 0x0000000509dc7220 */ /* 0x000fe20000410000 */
[----:B------:R-:W-:Y:S02]  /*13e0*/  SHF.L.U32 R5, R186, 0x10, RZ ;  /* 0x00000010ba057819 */ /* 0x000fe400000006ff */
[----:B------:R-:W-:Y:S01]  /*13f0*/  SHF.L.U32 R17, R199, 0x10, RZ ;  /* 0x00000010c7117819 */ /* 0x000fe200000006ff */
[----:B------:R-:W-:Y:S01]  /*1400*/  FADD.FTZ R9, R190, -UR32 ;  /* 0x80000020be097e21 */ /* 0x000fe20008010000 */
[----:B------:R-:W5:Y:S01]  /*1410*/  @P0 LDG.E.128 R136, desc[UR16][R18.64] ;  /* 0x0000001012880981 */ /* 0x000f62000c1e1d00 */
[----:B------:R-:W-:Y:S01]  /*1420*/  FADD.FTZ R72, R72, R5 ;  /* 0x0000000548487221 */ /* 0x000fe20000010000 */
[-C--:B------:R-:W-:Y:S01]  /*1430*/  FFMA.FTZ R48, R219, R5.reuse, R48 ;  /* 0x00000005db307223 */ /* 0x080fe20000010030 */
[----:B------:R-:W-:Y:S01]  /*1440*/  FMUL.FTZ R5, R17, R5 ;  /* 0x0000000511057220 */ /* 0x000fe20000410000 */
[----:B------:R0:W5:Y:S01]  /*1450*/  @P0 LDG.E.128 R140, desc[UR16][R18.64+0x10] ;  /* 0x00001010128c0981 */ /* 0x000162000c1e1d00 */
[----:B------:R-:W-:Y:S01]  /*1460*/  FMUL.FTZ R9, R9, UR30 ;  /* 0x0000001e09097c20 */ /* 0x000fe20008410000 */
[----:B------:R-:W-:-:S02]  /*1470*/  SHF.L.U32 R17, R200, 0x10, RZ ;  /* 0x00000010c8117819 */ /* 0x000fc400000006ff */
[----:B------:R-:W-:Y:S02]  /*1480*/  PRMT R180, R184, 0x7632, R180 ;  /* 0x00007632b8b47816 */ /* 0x000fe400000000b4 */
[----:B0-----:R-:W-:Y:S01]  /*1490*/  SHF.L.U32 R19, R187, 0x10, RZ ;  /* 0x00000010bb137819 */ /* 0x001fe200000006ff */
[----:B------:R-:W-:Y:S01]  /*14a0*/  FADD.FTZ R18, R181, -UR32 ;  /* 0x80000020b5127e21 */ /* 0x000fe20008010000 */
[----:B------:R-:W-:-:S03]  /*14b0*/  FADD.FTZ R183, R183, -UR32 ;  /* 0x80000020b7b77e21 */ /* 0x000fc60008010000 */
[----:B------:R-:W-:Y:S01]  /*14c0*/  FADD.FTZ R74, R74, R19 ;  /* 0x000000134a4a7221 */ /* 0x000fe20000010000 */
[-C--:B------:R-:W-:Y:S01]  /*14d0*/  FFMA.FTZ R50, R9, R19.reuse, R50 ;  /* 0x0000001309327223 */ /* 0x080fe20000010032 */
[----:B------:R-:W-:Y:S01]  /*14e0*/  FMUL.FTZ R19, R17, R19 ;  /* 0x0000001311137220 */ /* 0x000fe20000410000 */
[----:B------:R-:W-:Y:S01]  /*14f0*/  SHF.L.U32 R17, R180, 0x10, RZ ;  /* 0x00000010b4117819 */ /* 0x000fe200000006ff */
[----:B------:R-:W-:Y:S01]  /*1500*/  FMUL.FTZ R18, R18, UR30 ;  /* 0x0000001e12127c20 */ /* 0x000fe20008410000 */
[----:B------:R-:W-:Y:S01]  /*1510*/  PRMT R181, R185, 0x7632, R181 ;  /* 0x00007632b9b57816 */ /* 0x000fe200000000b5 */
[----:B------:R-:W-:Y:S02]  /*1520*/  IMAD.U32 R180, R201, 0x10000, RZ ;  /* 0x00010000c9b47824 */ /* 0x000fe400078e00ff */
[----:B------:R-:W-:Y:S01]  /*1530*/  FMUL.FTZ R198, R183, UR30 ;  /* 0x0000001eb7c67c20 */ /* 0x000fe20008410000 */
[-C--:B------:R-:W-:Y:S01]  /*1540*/  FFMA.FTZ R45, R18, R17.reuse, R45 ;  /* 0x00000011122d7223 */ /* 0x080fe2000001002d */
[----:B------:R-:W-:Y:S01]  /*1550*/  FADD.FTZ R69, R69, R17 ;  /* 0x0000001145457221 */ /* 0x000fe20000010000 */
[----:B------:R-:W-:Y:S01]  /*1560*/  SHF.L.U32 R181, R181, 0x10, RZ ;  /* 0x00000010b5b57819 */ /* 0x000fe200000006ff */
[----:B------:R-:W-:Y:S01]  /*1570*/  FMUL.FTZ R17, R180, R17 ;  /* 0x00000011b4117220 */ /* 0x000fe20000410000 */
[----:B------:R-:W-:-:S02]  /*1580*/  SHF.L.U32 R183, R241, 0x10, RZ ;  /* 0x00000010f1b77819 */ /* 0x000fc400000006ff */
[----:B------:R-:W-:Y:S01]  /*1590*/  PRMT R180, R186, 0x7632, R180 ;  /* 0x00007632bab47816 */ /* 0x000fe200000000b4 */
[----:B------:R-:W-:Y:S01]  /*15a0*/  FADD.FTZ R182, R189, -UR32 ;  /* 0x80000020bdb67e21 */ /* 0x000fe20008010000 */
[-C--:B------:R-:W-:Y:S01]  /*15b0*/  FFMA.FTZ R47, R198, R181.reuse, R47 ;  /* 0x000000b5c62f7223 */ /* 0x080fe2000001002f */
[----:B------:R-:W-:Y:S01]  /*15c0*/  FADD.FTZ R71, R71, R181 ;  /* 0x000000b547477221 */ /* 0x000fe20000010000 */
[----:B------:R-:W-:Y:S01]  /*15d0*/  FMUL.FTZ R199, R183, R181 ;  /* 0x000000b5b7c77220 */ /* 0x000fe20000410000 */
[----:B------:R-:W-:Y:S02]  /*15e0*/  SHF.L.U32 R180, R180, 0x10, RZ ;  /* 0x00000010b4b47819 */ /* 0x000fe400000006ff */
[----:B------:R-:W-:Y:S01]  /*15f0*/  SHF.L.U32 R181, R240, 0x10, RZ ;  /* 0x00000010f0b57819 */ /* 0x000fe200000006ff */
[----:B------:R-:W-:Y:S02]  /*1600*/  FMUL.FTZ R200, R182, UR30 ;  /* 0x0000001eb6c87c20 */ /* 0x000fe40008410000 */
[----:B------:R-:W-:-:S02]  /*1610*/  FADD.FTZ R73, R73, R180 ;  /* 0x000000b449497221 */ /* 0x000fc40000010000 */
[-C--:B------:R-:W-:Y:S01]  /*1620*/  FMUL.FTZ R201, R181, R180.reuse ;  /* 0x000000b4b5c97220 */ /* 0x080fe20000410000 */
[----:B------:R-:W-:Y:S01]  /*1630*/  FFMA.FTZ R49, R200, R180, R49 ;  /* 0x000000b4c8317223 */ /* 0x000fe20000010031 */
[----:B------:R-:W-:Y:S01]  /*1640*/  FADD.FTZ R181, RZ, R2 ;  /* 0x00000002ffb57221 */ /* 0x000fe20000010000 */
[----:B------:R-:W-:-:S03]  /*1650*/  FFMA.FTZ R180, R211, R2, RZ ;  /* 0x00000002d3b47223 */ /* 0x000fc600000100ff */
[----:B------:R-:W-:Y:S01]  /*1660*/  FADD.FTZ R181, R181, R17 ;  /* 0x00000011b5b57221 */ /* 0x000fe20000010000 */
[----:B------:R-:W-:-:S03]  /*1670*/  FFMA.FTZ R180, R18, R17, R180 ;  /* 0x0000001112b47223 */ /* 0x000fc600000100b4 */
[----:B------:R-:W-:Y:S01]  /*1680*/  FADD.FTZ R181, R181, R220 ;  /* 0x000000dcb5b57221 */ /* 0x000fe20000010000 */
[----:B------:R-:W-:-:S03]  /*1690*/  FFMA.FTZ R180, R230, R220, R180 ;  /* 0x000000dce6b47223 */ /* 0x000fc600000100b4 */
[----:B------:R-:W-:Y:S01]  /*16a0*/  FADD.FTZ R181, R181, R199 ;  /* 0x000000c7b5b57221 */ /* 0x000fe20000010000 */
[----:B------:R-:W-:Y:S01]  /*16b0*/  FFMA.FTZ R180, R198, R199, R180 ;  /* 0x000000c7c6b47223 */ /* 0x000fe200000100b4 */
[----:B------:R-:W-:Y:S01]  /*16c0*/  FADD.FTZ R183, R191, -UR32 ;  /* 0x80000020bfb77e21 */ /* 0x000fe20008010000 */
[----:B------:R-:W-:Y:S01]  /*16d0*/  PRMT R182, R187, 0x7632, R182 ;  /* 0x00007632bbb67816 */ /* 0x000fe200000000b6 */
[----:B------:R-:W-:Y:S01]  /*16e0*/  FADD.FTZ R181, R181, R5 ;  /* 0x00000005b5b57221 */ /* 0x000fe20000010000 */
[----:B------:R-:W-:Y:S01]  /*16f0*/  FFMA.FTZ R184, R219, R5, R180 ;  /* 0x00000005dbb87223 */ /* 0x000fe200000100b4 */
[----:B------:R-:W-:Y:S01]  /*1700*/  FMUL.FTZ R241, R183, UR30 ;  /* 0x0000001eb7f17c20 */ /* 0x000fe20008410000 */
[----:B------:R-:W-:Y:S01]  /*1710*/  SHF.L.U32 R182, R182, 0x10, RZ ;  /* 0x00000010b6b67819 */ /* 0x000fe200000006ff */
[----:B------:R-:W-:Y:S01]  /*1720*/  FADD.FTZ R180, R181, R201 ;  /* 0x000000c9b5b47221 */ /* 0x000fe20000010000 */
[----:B------:R-:W-:-:S03]  /*1730*/  FFMA.FTZ R181, R200, R201, R184 ;  /* 0x000000c9c8b57223 */ /* 0x000fc600000100b8 */
[----:B------:R-:W-:Y:S01]  /*1740*/  FADD.FTZ R180, R180, R19 ;  /* 0x00000013b4b47221 */ /* 0x000fe20000010000 */
[----:B------:R-:W-:Y:S01]  /*1750*/  FFMA.FTZ R181, R9, R19, R181 ;  /* 0x0000001309b57223 */ /* 0x000fe200000100b5 */
[----:B------:R-:W-:Y:S01]  /*1760*/  FADD.FTZ R75, R75, R182 ;  /* 0x000000b64b4b7221 */ /* 0x000fe20000010000 */
[----:B------:R-:W-:Y:S01]  /*1770*/  FFMA.FTZ R51, R241, R182, R51 ;  /* 0x000000b6f1337223 */ /* 0x000fe20000010033 */
[----:B------:R-:W-:Y:S01]  /*1780*/  VIADD R226, R226, 0x100 ;  /* 0x00000100e2e27836 */ /* 0x000fe20000000000 */
[----:B------:R-:W-:Y:S02]  /*1790*/  IADD3 R216, PT, PT, R216, 0x100, RZ ;  /* 0x00000100d8d87810 */ /* 0x000fe40007ffe0ff */
[----:B--2---:R-:W-:-:S05]  /*17a0*/  SHF.L.U32 R183, R188, 0x10, RZ ;  /* 0x00000010bcb77819 */ /* 0x004fca00000006ff */
[----:B------:R-:W-:-:S04]  /*17b0*/  FMUL.FTZ R240, R183, R182 ;  /* 0x000000b6b7f07220 */ /* 0x000fc80000410000 */
[----:B------:R-:W-:Y:S01]  /*17c0*/  FADD.FTZ R228, R180, R240 ;  /* 0x000000f0b4e47221 */ /* 0x000fe20000010000 */
[----:B------:R-:W-:-:S07]  /*17d0*/  FFMA.FTZ R227, R241, R240, R181 ;  /* 0x000000f0f1e37223 */ /* 0x000fce00000100b5 */
.L_x_4806:
[----:B-1----:R-:W-:Y:S05]  /*17e0*/  BSYNC.RECONVERGENT B1 ;  /* 0x0000000000017941 */ /* 0x002fea0003800200 */
.L_x_4805:
        /* <DEDUP_REMOVED lines=14> */
[----:B------:R0:W4:Y:S04]  /*18d0*/  LDG.E.128 R188, desc[UR16][R14.64+0x10] ;  /* 0x000010100ebc7981 */ /* 0x000128000c1e1d00 */
[----:B------:R-:W3:Y:S01]  /*18e0*/  LDG.E.128 R184, desc[UR16][R184.64] ;  /* 0x00000010b8b87981 */ /* 0x000ee2000c1e1d00 */
[----:B------:R-:W-:-:S04]  /*18f0*/  ISETP.NE.U32.AND P0, PT, RZ, UR22, PT ;  /* 0x00000016ff007c0c */ /* 0x000fc8000bf05070 */
[----:B------:R-:W-:-:S13]  /*1900*/  ISETP.NE.AND.EX P0, PT, RZ, UR23, PT, P0 ;  /* 0x00000017ff007c0c */ /* 0x000fda000bf05300 */
[----:B0-----:R-:W0:Y:S02]  /*1910*/  @P0 LDC.64 R14, c[0x0][0x438] ;  /* 0x00010e00ff0e0b82 */ /* 0x001e240000000a00 */
[----:B0-----:R-:W-:-:S05]  /*1920*/  @P0 IMAD.WIDE.U32 R14, R216, 0x20, R14 ;  /* 0x00000020d80e0825 */ /* 0x001fca00078e000e */
[----:B------:R-:W5:Y:S04]  /*1930*/  @P0 LDG.E.128 R24, desc[UR16][R14.64] ;  /* 0x000000100e180981 */ /* 0x000f68000c1e1d00 */
[----:B------:R0:W5:Y:S01]  /*1940*/  @P0 LDG.E.128 R20, desc[UR16][R14.64+0x10] ;  /* 0x000010100e140981 */ /* 0x000162000c1e1d00 */
[----:B--2---:R-:W-:-:S04]  /*1950*/  FADD.FTZ R4, R180, -UR32 ;  /* 0x80000020b4047e21 */ /* 0x004fc80008010000 */
[----:B------:R-:W-:Y:S01]  /*1960*/  FMUL.FTZ R232, R4, UR30 ;  /* 0x0000001e04e87c20 */ /* 0x000fe20008410000 */
[C---:B---3--:R-:W-:Y:S02]  /*1970*/  SHF.L.U32 R4, R184.reuse, 0x10, RZ ;  /* 0x00000010b8047819 */ /* 0x048fe400000006ff */
[----:B------:R-:W-:Y:S02]  /*1980*/  PRMT R180, R184, 0x7632, R180 ;  /* 0x00007632b8b47816 */ /* 0x000fe400000000b4 */
[----:B------:R-:W2:Y:S01]  /*1990*/  LDL R184, [R1+0x84] ;  /* 0x0000840001b87983 */ /* 0x000ea20000100800 */
[----:B------:R-:W-:Y:S01]  /*19a0*/  SHF.L.U32 R8, R16, 0x10, RZ ;  /* 0x0000001010087819 */ /* 0x000fe200000006ff */
[----:B0-----:R-:W-:Y:S01]  /*19b0*/  FADD.FTZ R14, R182, -UR32 ;  /* 0x80000020b60e7e21 */ /* 0x001fe20008010000 */
[----:B------:R-:W-:Y:S01]  /*19c0*/  FADD.FTZ R144, R144, R4 ;  /* 0x0000000490907221 */ /* 0x000fe20000010000 */
[-C--:B------:R-:W-:Y:S02]  /*19d0*/  FFMA.FTZ R76, R232, R4.reuse, R76 ;  /* 0x00000004e84c7223 */ /* 0x080fe4000001004c */
[----:B------:R-:W-:Y:S01]  /*19e0*/  FMUL.FTZ R229, R8, R4 ;  /* 0x0000000408e57220 */ /* 0x000fe20000410000 */
[----:B------:R-:W-:Y:S01]  /*19f0*/  SHF.L.U32 R4, R185, 0x10, RZ ;  /* 0x00000010b9047819 */ /* 0x000fe200000006ff */
[----:B------:R-:W-:Y:S01]  /*1a00*/  FMUL.FTZ R222, R14, UR30 ;  /* 0x0000001e0ede7c20 */ /* 0x000fe20008410000 */
[----:B------:R-:W-:Y:S01]  /*1a10*/  SHF.L.U32 R8, R197, 0x10, RZ ;  /* 0x00000010c5087819 */ /* 0x000fe200000006ff */
[----:B----4-:R-:W-:-:S02]  /*1a20*/  FADD.FTZ R14, R188, -UR32 ;  /* 0x80000020bc0e7e21 */ /* 0x010fc40008010000 */
[----:B------:R-:W-:Y:S01]  /*1a30*/  FADD.FTZ R146, R146, R4 ;  /* 0x0000000492927221 */ /* 0x000fe20000010000 */
[-C--:B------:R-:W-:Y:S01]  /*1a40*/  FFMA.FTZ R78, R222, R4.reuse, R78 ;  /* 0x00000004de4e7223 */ /* 0x080fe2000001004e */
[----:B------:R-:W-:Y:S01]  /*1a50*/  FMUL.FTZ R218, R8, R4 ;  /* 0x0000000408da7220 */ /* 0x000fe20000410000 */
[----:B------:R-:W-:Y:S01]  /*1a60*/  SHF.L.U32 R4, R186, 0x10, RZ ;  /* 0x00000010ba047819 */ /* 0x000fe200000006ff */
[----:B------:R-:W-:Y:S01]  /*1a70*/  FMUL.FTZ R213, R14, UR30 ;  /* 0x0000001e0ed57c20 */ /* 0x000fe20008410000 */
[----:B------:R-:W-:Y:S02]  /*1a80*/  IMAD.U32 R14, R202, 0x10000, RZ ;  /* 0x00010000ca0e7824 */ /* 0x000fe400078e00ff */
[----:B------:R-:W-:Y:S01]  /*1a90*/  FADD.FTZ R8, R190, -UR32 ;  /* 0x80000020be087e21 */ /* 0x000fe20008010000 */
[----:B------:R-:W-:Y:S01]  /*1aa0*/  FADD.FTZ R80, R80, R4 ;  /* 0x0000000450507221 */ /* 0x000fe20000010000 */
[-C--:B------:R-:W-:Y:S01]  /*1ab0*/  FFMA.FTZ R84, R213, R4.reuse, R84 ;  /* 0x00000004d5547223 */ /* 0x080fe20000010054 */
[----:B------:R-:W-:Y:S01]  /*1ac0*/  FMUL.FTZ R4, R14, R4 ;  /* 0x000000040e047220 */ /* 0x000fe20000410000 */
[----:B------:R-:W-:Y:S01]  /*1ad0*/  SHF.L.U32 R14, R187, 0x10, RZ ;  /* 0x00000010bb0e7819 */ /* 0x000fe200000006ff */
[----:B------:R-:W-:Y:S01]  /*1ae0*/  FMUL.FTZ R8, R8, UR30 ;  /* 0x0000001e08087c20 */ /* 0x000fe20008410000 */
[----:B------:R-:W-:Y:S01]  /*1af0*/  SHF.L.U32 R16, R203, 0x10, RZ ;  /* 0x00000010cb107819 */ /* 0x000fe200000006ff */
[----:B------:R-:W-:-:S02]  /*1b00*/  FADD.FTZ R15, R181, -UR32 ;  /* 0x80000020b50f7e21 */ /* 0x000fc40008010000 */
[----:B------:R-:W-:Y:S01]  /*1b10*/  FADD.FTZ R82, R82, R14 ;  /* 0x0000000e52527221 */ /* 0x000fe20000010000 */
[-C--:B------:R-:W-:Y:S01]  /*1b20*/  FFMA.FTZ R86, R8, R14.reuse, R86 ;  /* 0x0000000e08567223 */ /* 0x080fe20000010056 */
[----:B------:R-:W-:Y:S01]  /*1b30*/  FMUL.FTZ R16, R16, R14 ;  /* 0x0000000e10107220 */ /* 0x000fe20000410000 */
[----:B------:R-:W-:Y:S01]  /*1b40*/  SHF.L.U32 R14, R180, 0x10, RZ ;  /* 0x00000010b40e7819 */ /* 0x000fe200000006ff */
[----:B------:R-:W-:Y:S01]  /*1b50*/  FMUL.FTZ R15, R15, UR30 ;  /* 0x0000001e0f0f7c20 */ /* 0x000fe20008410000 */
[----:B------:R-:W-:Y:S01]  /*1b60*/  SHF.L.U32 R180, R204, 0x10, RZ ;  /* 0x00000010ccb47819 */ /* 0x000fe200000006ff */
[----:B------:R-:W-:Y:S01]  /*1b70*/  FADD.FTZ R183, R183, -UR32 ;  /* 0x80000020b7b77e21 */ /* 0x000fe20008010000 */
[----:B------:R-:W-:Y:S01]  /*1b80*/  PRMT R182, R185, 0x7632, R182 ;  /* 0x00007632b9b67816 */ /* 0x000fe200000000b6 */
[-C--:B------:R-:W-:Y:S01]  /*1b90*/  FFMA.FTZ R77, R15, R14.reuse, R77 ;  /* 0x0000000e0f4d7223 */ /* 0x080fe2000001004d */
[----:B------:R-:W-:Y:S01]  /*1ba0*/  FADD.FTZ R145, R145, R14 ;  /* 0x0000000e91917221 */ /* 0x000fe20000010000 */
[----:B------:R-:W-:Y:S01]  /*1bb0*/  FMUL.FTZ R197, R183, UR30 ;  /* 0x0000001eb7c57c20 */ /* 0x000fe20008410000 */
[----:B------:R-:W-:Y:S01]  /*1bc0*/  FMUL.FTZ R14, R180, R14 ;  /* 0x0000000eb40e7220 */ /* 0x000fe20000410000 */
[----:B------:R-:W-:Y:S01]  /*1bd0*/  SHF.L.U32 R182, R182, 0x10, RZ ;  /* 0x00000010b6b67819 */ /* 0x000fe200000006ff */
[----:B------:R-:W-:Y:S01]  /*1be0*/  FADD.FTZ R180, R189, -UR32 ;  /* 0x80000020bdb47e21 */ /* 0x000fe20008010000 */
[----:B------:R-:W-:-:S03]  /*1bf0*/  SHF.L.U32 R183, R235, 0x10, RZ ;  /* 0x00000010ebb77819 */ /* 0x000fc600000006ff */
[-C--:B------:R-:W-:Y:S01]  /*1c00*/  FFMA.FTZ R79, R197, R182.reuse, R79 ;  /* 0x000000b6c54f7223 */ /* 0x080fe2000001004f */
[----:B------:R-:W-:Y:S01]  /*1c10*/  FADD.FTZ R147, R147, R182 ;  /* 0x000000b693937221 */ /* 0x000fe20000010000 */
[----:B------:R-:W-:Y:S01]  /*1c20*/  FMUL.FTZ R202, R183, R182 ;  /* 0x000000b6b7ca7220 */ /* 0x000fe20000410000 */
[----:B------:R-:W-:Y:S01]  /*1c30*/  FMUL.FTZ R203, R180, UR30 ;  /* 0x0000001eb4cb7c20 */ /* 0x000fe20008410000 */
[----:B------:R-:W-:Y:S01]  /*1c40*/  FADD.FTZ R180, R228, R229 ;  /* 0x000000e5e4b47221 */ /* 0x000fe20000010000 */
[----:B------:R-:W-:Y:S01]  /*1c50*/  FFMA.FTZ R182, R232, R229, R227 ;  /* 0x000000e5e8b67223 */ /* 0x000fe200000100e3 */
[----:B------:R-:W-:Y:S02]  /*1c60*/  PRMT R181, R186, 0x7632, R181 ;  /* 0x00007632bab57816 */ /* 0x000fe400000000b5 */
[----:B------:R-:W-:Y:S01]  /*1c70*/  FADD.FTZ R180, R180, R14 ;  /* 0x0000000eb4b47221 */ /* 0x000fe20000010000 */
[----:B------:R-:W-:Y:S01]  /*1c80*/  FFMA.FTZ R182, R15, R14, R182 ;  /* 0x0000000e0fb67223 */ /* 0x000fe200000100b6 */
[----:B------:R-:W-:Y:S01]  /*1c90*/  SHF.L.U32 R183, R239, 0x10, RZ ;  /* 0x00000010efb77819 */ /* 0x000fe200000006ff */
[----:B------:R-:W-:-:S02]  /*1ca0*/  IMAD.U32 R181, R181, 0x10000, RZ ;  /* 0x00010000b5b57824 */ /* 0x000fc400078e00ff */
[----:B------:R-:W-:Y:S01]  /*1cb0*/  FADD.FTZ R180, R180, R218 ;  /* 0x000000dab4b47221 */ /* 0x000fe20000010000 */
[----:B------:R-:W-:Y:S01]  /*1cc0*/  FFMA.FTZ R182, R222, R218, R182 ;  /* 0x000000dadeb67223 */ /* 0x000fe200000100b6 */
[-C--:B------:R-:W-:Y:S02]  /*1cd0*/  FMUL.FTZ R204, R183, R181.reuse ;  /* 0x000000b5b7cc7220 */ /* 0x080fe40000410000 */
[----:B------:R-:W-:Y:S01]  /*1ce0*/  FADD.FTZ R180, R180, R202 ;  /* 0x000000cab4b47221 */ /* 0x000fe20000010000 */
[----:B------:R-:W-:Y:S01]  /*1cf0*/  FFMA.FTZ R182, R197, R202, R182 ;  /* 0x000000cac5b67223 */ /* 0x000fe200000100b6 */
        /* <DEDUP_REMOVED lines=14> */
[----:B------:R-:W-:Y:S02]  /*1de0*/  IADD3 R226, PT, PT, R226, 0x100, RZ ;  /* 0x00000100e2e27810 */ /* 0x000fe40007ffe0ff */
[----:B------:R-:W-:Y:S02]  /*1df0*/  IADD3 R216, PT, PT, R216, 0x100, RZ ;  /* 0x00000100d8d87810 */ /* 0x000fe40007ffe0ff */
[----:B--2---:R-:W-:-:S05]  /*1e00*/  SHF.L.U32 R183, R184, 0x10, RZ ;  /* 0x00000010b8b77819 */ /* 0x004fca00000006ff */
[----:B------:R-:W-:-:S04]  /*1e10*/  FMUL.FTZ R239, R183, R181 ;  /* 0x000000b5b7ef7220 */ /* 0x000fc80000410000 */
[----:B------:R-:W-:Y:S01]  /*1e20*/  FADD.FTZ R228, R180, R239 ;  /* 0x000000efb4e47221 */ /* 0x000fe20000010000 */
[----:B------:R-:W-:-:S07]  /*1e30*/  FFMA.FTZ R227, R235, R239, R182 ;  /* 0x000000efebe37223 */ /* 0x000fce00000100b6 */
.L_x_4808:
[----:B------:R-:W-:Y:S05]  /*1e40*/  BSYNC.RECONVERGENT B1 ;  /* 0x0000000000017941 */ /* 0x000fea0003800200 */
.L_x_4807:
        /* <DEDUP_REMOVED lines=18> */
[----:B0-----:R-:W0:Y:S01]  /*1f70*/  @P0 LDC.64 R12, c[0x0][0x438] ;  /* 0x00010e00ff0c0b82 */ /* 0x001e220000000a00 */
[----:B--2---:R-:W-:-:S04]  /*1f80*/  FADD.FTZ R3, R180, -UR32 ;  /* 0x80000020b4037e21 */ /* 0x004fc80008010000 */
[----:B------:R-:W-:Y:S01]  /*1f90*/  FMUL.FTZ R231, R3, UR30 ;  /* 0x0000001e03e77c20 */ /* 0x000fe20008410000 */
[C---:B---3--:R-:W-:Y:S02]  /*1fa0*/  SHF.L.U32 R3, R184.reuse, 0x10, RZ ;  /* 0x00000010b8037819 */ /* 0x048fe400000006ff */
[----:B------:R-:W-:Y:S02]  /*1fb0*/  PRMT R180, R184, 0x7632, R180 ;  /* 0x00007632b8b47816 */ /* 0x000fe400000000b4 */
[----:B------:R-:W2:Y:S01]  /*1fc0*/  LDL R184, [R1+0x74] ;  /* 0x0000740001b87983 */ /* 0x000ea20000100800 */
        /* <DEDUP_REMOVED lines=8> */
[----:B----4-:R-:W-:Y:S01]  /*2050*/  FADD.FTZ R11, R188, -UR32 ;  /* 0x80000020bc0b7e21 */ /* 0x010fe20008010000 */
[----:B0-----:R-:W-:-:S04]  /*2060*/  @P0 IMAD.WIDE.U32 R12, R216, 0x20, R12 ;  /* 0x00000020d80c0825 */ /* 0x001fc800078e000c */
[----:B------:R-:W-:Y:S01]  /*2070*/  FADD.FTZ R90, R90, R3 ;  /* 0x000000035a5a7221 */ /* 0x000fe20000010000 */
[-C--:B------:R-:W-:Y:S01]  /*2080*/  FFMA.FTZ R54, R221, R3.reuse, R54 ;  /* 0x00000003dd367223 */ /* 0x080fe20000010036 */
[----:B------:R-:W-:Y:S01]  /*2090*/  FMUL.FTZ R217, R7, R3 ;  /* 0x0000000307d97220 */ /* 0x000fe20000410000 */
[----:B------:R-:W-:Y:S01]  /*20a0*/  FMUL.FTZ R212, R11, UR30 ;  /* 0x0000001e0bd47c20 */ /* 0x000fe20008410000 */
[----:B------:R-:W-:Y:S01]  /*20b0*/  SHF.L.U32 R3, R186, 0x10, RZ ;  /* 0x00000010ba037819 */ /* 0x000fe200000006ff */
[----:B------:R-:W-:Y:S01]  /*20c0*/  FADD.FTZ R7, R190, -UR32 ;  /* 0x80000020be077e21 */ /* 0x000fe20008010000 */
[----:B------:R-:W-:Y:S01]  /*20d0*/  SHF.L.U32 R11, R205, 0x10, RZ ;  /* 0x00000010cd0b7819 */ /* 0x000fe200000006ff */
[----:B------:R-:W5:Y:S02]  /*20e0*/  @P0 LDG.E.128 R156, desc[UR16][R12.64] ;  /* 0x000000100c9c0981 */ /* 0x000f64000c1e1d00 */
[----:B------:R-:W-:Y:S02]  /*20f0*/  FADD.FTZ R92, R92, R3 ;  /* 0x000000035c5c7221 */ /* 0x000fe40000010000 */
[----:B------:R0:W5:Y:S01]  /*2100*/  @P0 LDG.E.128 R160, desc[UR16][R12.64+0x10] ;  /* 0x000010100ca00981 */ /* 0x000162000c1e1d00 */
[-C--:B------:R-:W-:Y:S01]  /*2110*/  FFMA.FTZ R56, R212, R3.reuse, R56 ;  /* 0x00000003d4387223 */ /* 0x080fe20000010038 */
[----:B------:R-:W-:Y:S01]  /*2120*/  FMUL.FTZ R7, R7, UR30 ;  /* 0x0000001e07077c20 */ /* 0x000fe20008410000 */
[----:B------:R-:W-:Y:S01]  /*2130*/  FMUL.FTZ R3, R11, R3 ;  /* 0x000000030b037220 */ /* 0x000fe20000410000 */
[----:B------:R-:W-:Y:S01]  /*2140*/  FADD.FTZ R11, R181, -UR32 ;  /* 0x80000020b50b7e21 */ /* 0x000fe20008010000 */
[----:B0-----:R-:W-:-:S02]  /*2150*/  SHF.L.U32 R13, R187, 0x10, RZ ;  /* 0x00000010bb0d7819 */ /* 0x001fc400000006ff */
[----:B------:R-:W-:-:S03]  /*2160*/  SHF.L.U32 R12, R206, 0x10, RZ ;  /* 0x00000010ce0c7819 */ /* 0x000fc600000006ff */
[----:B------:R-:W-:Y:S01]  /*2170*/  FADD.FTZ R94, R94, R13 ;  /* 0x0000000d5e5e7221 */ /* 0x000fe20000010000 */
[-C--:B------:R-:W-:Y:S01]  /*2180*/  FFMA.FTZ R58, R7, R13.reuse, R58 ;  /* 0x0000000d073a7223 */ /* 0x080fe2000001003a */
[----:B------:R-:W-:Y:S01]  /*2190*/  FMUL.FTZ R13, R12, R13 ;  /* 0x0000000d0c0d7220 */ /* 0x000fe20000410000 */
[----:B------:R-:W-:Y:S01]  /*21a0*/  FMUL.FTZ R12, R11, UR30 ;  /* 0x0000001e0b0c7c20 */ /* 0x000fe20008410000 */
[----:B------:R-:W-:Y:S01]  /*21b0*/  SHF.L.U32 R11, R207, 0x10, RZ ;  /* 0x00000010cf0b7819 */ /* 0x000fe200000006ff */
[----:B------:R-:W-:Y:S01]  /*21c0*/  FADD.FTZ R183, R183, -UR32 ;  /* 0x80000020b7b77e21 */ /* 0x000fe20008010000 */
[----:B------:R-:W-:Y:S01]  /*21d0*/  IMAD.U32 R180, R180, 0x10000, RZ ;  /* 0x00010000b4b47824 */ /* 0x000fe200078e00ff */
[----:B------:R-:W-:Y:S02]  /*21e0*/  PRMT R182, R185, 0x7632, R182 ;  /* 0x00007632b9b67816 */ /* 0x000fe400000000b6 */
[----:B------:R-:W-:Y:S01]  /*21f0*/  FMUL.FTZ R196, R183, UR30 ;  /* 0x0000001eb7c47c20 */ /* 0x000fe20008410000 */
[-C--:B------:R-:W-:Y:S01]  /*2200*/  FFMA.FTZ R53, R12, R180.reuse, R53 ;  /* 0x000000b40c357223 */ /* 0x080fe20000010035 */
[----:B------:R-:W-:Y:S01]  /*2210*/  FADD.FTZ R89, R89, R180 ;  /* 0x000000b459597221 */ /* 0x000fe20000010000 */
        /* <DEDUP_REMOVED lines=13> */
[----:B------:R-:W-:-:S02]  /*22f0*/  SHF.L.U32 R181, R181, 0x10, RZ ;  /* 0x00000010b5b57819 */ /* 0x000fc400000006ff */
[----:B------:R-:W-:Y:S01]  /*2300*/  SHF.L.U32 R183, R238, 0x10, RZ ;  /* 0x00000010eeb77819 */ /* 0x000fe200000006ff */
[----:B------:R-:W-:Y:S01]  /*2310*/  FADD.FTZ R180, R180, R217 ;  /* 0x000000d9b4b47221 */ /* 0x000fe20000010000 */
[----:B------:R-:W-:Y:S01]  /*2320*/  FFMA.FTZ R182, R221, R217, R182 ;  /* 0x000000d9ddb67223 */ /* 0x000fe200000100b6 */
[----:B------:R-:W-:Y:S02]  /*2330*/  FADD.FTZ R93, R93, R181 ;  /* 0x000000b55d5d7221 */ /* 0x000fe40000010000 */
[----:B------:R-:W-:Y:S01]  /*2340*/  FADD.FTZ R180, R180, R205 ;  /* 0x000000cdb4b47221 */ /* 0x000fe20000010000 */
[----:B------:R-:W-:Y:S01]  /*2350*/  FFMA.FTZ R182, R196, R205, R182 ;  /* 0x000000cdc4b67223 */ /* 0x000fe200000100b6 */
[-C--:B------:R-:W-:Y:S01]  /*2360*/  FMUL.FTZ R207, R183, R181.reuse ;  /* 0x000000b5b7cf7220 */ /* 0x080fe20000410000 */
        /* <DEDUP_REMOVED lines=19> */
.L_x_4810:
[----:B------:R-:W-:Y:S05]  /*24a0*/  BSYNC.RECONVERGENT B1 ;  /* 0x0000000000017941 */ /* 0x000fea0003800200 */
.L_x_4809:
[----:B------:R-:W-:Y:S05]  /*24b0*/  @!P1 BRA `(.L_x_4811) ;  /* 0x0000000400fc9947 */ /* 0x000fea0003800000 */
[----:B------:R-:W0:Y:S01]  /*24c0*/  LDC.64 R188, c[0x0][0x3a8] ;  /* 0x0000ea00ffbc7b82 */ /* 0x000e220000000a00 */
[----:B------:R-:W2:Y:S04]  /*24d0*/  LDL R210, [R1+0x28] ;  /* 0x0000280001d27983 */ /* 0x000ea80000100800 */
[----:B------:R-:W3:Y:S03]  /*24e0*/  LDL R237, [R1+0x2c] ;  /* 0x00002c0001ed7983 */ /* 0x000ee60000100800 */
[----:B------:R-:W1:Y:S01]  /*24f0*/  LDC.64 R184, c[0x0][0x428] ;  /* 0x00010a00ffb87b82 */ /* 0x000e620000000a00 */
[----:B------:R-:W4:Y:S01]  /*2500*/  LDL R236, [R1+0x60] ;  /* 0x0000600001ec7983 */ /* 0x000f220000100800 */
[----:B0-----:R-:W-:-:S05]  /*2510*/  IMAD.WIDE.U32 R188, R216, 0x20, R188 ;  /* 0x00000020d8bc7825 */ /* 0x001fca00078e00bc */
[----:B------:R-:W2:Y:S01]  /*2520*/  LDG.E.128 R180, desc[UR16][R188.64] ;  /* 0x00000010bcb47981 */ /* 0x000ea2000c1e1d00 */
[----:B-1----:R-:W-:-:S06]  /*2530*/  IMAD.WIDE.U32 R184, R226, 0x10, R184 ;  /* 0x00000010e2b87825 */ /* 0x002fcc00078e00b8 */
[----:B------:R-:W3:Y:S04]  /*2540*/  LDG.E.128 R184, desc[UR16][R184.64] ;  /* 0x00000010b8b87981 */ /* 0x000ee8000c1e1d00 */
[----:B------:R-:W4:Y:S01]  /*2550*/  LDG.E.128 R188, desc[UR16][R188.64+0x10] ;  /* 0x00001010bcbc7981 */ /* 0x000f22000c1e1d00 */
[----:B------:R-:W-:-:S04]  /*2560*/  ISETP.NE.U32.AND P0, PT, RZ, UR22, PT ;  /* 0x00000016ff007c0c */ /* 0x000fc8000bf05070 */
[----:B------:R-:W-:Y:S02]  /*2570*/  ISETP.NE.AND.EX P0, PT, RZ, UR23, PT, P0 ;  /* 0x00000017ff007c0c */ /* 0x000fe4000bf05300 */
[----:B------:R-:W-:-:S11]  /*2580*/  SHF.L.U32 R10, R244, 0x10, RZ ;  /* 0x00000010f40a7819 */ /* 0x000fd600000006ff */
[----:B------:R-:W0:Y:S02]  /*2590*/  @P0 LDC.64 R192, c[0x0][0x438] ;  /* 0x00010e00ffc00b82 */ /* 0x000e240000000a00 */
[----:B0-----:R-:W-:-:S05]  /*25a0*/  @P0 IMAD.WIDE.U32 R192, R216, 0x20, R192 ;  /* 0x00000020d8c00825 */ /* 0x001fca00078e00c0 */
[----:B------:R-:W5:Y:S04]  /*25b0*/  @P0 LDG.E.128 R164, desc[UR16][R192.64] ;  /* 0x00000010c0a40981 */ /* 0x000f68000c1e1d00 */
[----:B------:R0:W5:Y:S01]  /*25c0*/  @P0 LDG.E.128 R168, desc[UR16][R192.64+0x10] ;  /* 0x00001010c0a80981 */ /* 0x000162000c1e1d00 */
[----:B--2---:R-:W-:-:S04]  /*25d0*/  FADD.FTZ R6, R180, -UR32 ;  /* 0x80000020b4067e21 */ /* 0x004fc80008010000 */
[----:B------:R-:W-:Y:S01]  /*25e0*/  FMUL.FTZ R233, R6, UR30 ;  /* 0x0000001e06e97c20 */ /* 0x000fe20008410000 */
[----:B------:R-:W-:Y:S01]  /*25f0*/  FADD.FTZ R182, R182, -UR32 ;  /* 0x80000020b6b67e21 */ /* 0x000fe20008010000 */
[----:B---3--:R-:W-:-:S03]  /*2600*/  SHF.L.U32 R6, R184, 0x10, RZ ;  /* 0x00000010b8067819 */ /* 0x008fc600000006ff */
[----:B------:R-:W-:Y:S02]  /*2610*/  FMUL.FTZ R223, R182, UR30 ;  /* 0x0000001eb6df7c20 */ /* 0x000fe40008410000 */
[----:B------:R-:W-:Y:S01]  /*2620*/  FADD.FTZ R96, R96, R6 ;  /* 0x0000000660607221 */ /* 0x000fe20000010000 */
[-C--:B------:R-:W-:Y:S01]  /*2630*/  FFMA.FTZ R60, R233, R6.reuse, R60 ;  /* 0x00000006e93c7223 */ /* 0x080fe2000001003c */
[----:B------:R-:W-:Y:S01]  /*2640*/  FMUL.FTZ R224, R10, R6 ;  /* 0x000000060ae07220 */ /* 0x000fe20000410000 */
[----:B------:R-:W-:Y:S02]  /*2650*/  SHF.L.U32 R6, R185, 0x10, RZ ;  /* 0x00000010b9067819 */ /* 0x000fe400000006ff */
[----:B------:R-:W-:Y:S01]  /*2660*/  SHF.L.U32 R10, R245, 0x10, RZ ;  /* 0x00000010f50a7819 */ /* 0x000fe200000006ff */
[----:B----4-:R-:W-:Y:S02]  /*2670*/  FADD.FTZ R180, R188, -UR32 ;  /* 0x80000020bcb47e21 */ /* 0x010fe40008010000 */
[----:B------:R-:W-:Y:S01]  /*2680*/  FADD.FTZ R98, R98, R6 ;  /* 0x0000000662627221 */ /* 0x000fe20000010000 */
[-C--:B------:R-:W-:Y:S01]  /*2690*/  FFMA.FTZ R62, R223, R6.reuse, R62 ;  /* 0x00000006df3e7223 */ /* 0x080fe2000001003e */
[----:B------:R-:W-:Y:S01]  /*26a0*/  FMUL.FTZ R215, R10, R6 ;  /* 0x000000060ad77220 */ /* 0x000fe20000410000 */
[----:B------:R-:W-:Y:S01]  /*26b0*/  FMUL.FTZ R214, R180, UR30 ;  /* 0x0000001eb4d67c20 */ /* 0x000fe20008410000 */
[----:B------:R-:W-:-:S02]  /*26c0*/  SHF.L.U32 R6, R186, 0x10, RZ ;  /* 0x00000010ba067819 */ /* 0x000fc400000006ff */
[----:B------:R-:W-:Y:S01]  /*26d0*/  SHF.L.U32 R180, R246, 0x10, RZ ;  /* 0x00000010f6b47819 */ /* 0x000fe200000006ff */
[----:B------:R-:W-:Y:S01]  /*26e0*/  FADD.FTZ R10, R190, -UR32 ;  /* 0x80000020be0a7e21 */ /* 0x000fe20008010000 */
[----:B------:R-:W-:Y:S01]  /*26f0*/  SHF.L.U32 R182, R247, 0x10, RZ ;  /* 0x00000010f7b67819 */ /* 0x000fe200000006ff */
[----:B------:R-:W-:Y:S01]  /*2700*/  FADD.FTZ R100, R100, R6 ;  /* 0x0000000664647221 */ /* 0x000fe20000010000 */
[-C--:B------:R-:W-:Y:S01]  /*2710*/  FFMA.FTZ R64, R214, R6.reuse, R64 ;  /* 0x00000006d6407223 */ /* 0x080fe20000010040 */
[----:B------:R-:W-:Y:S01]  /*2720*/  FMUL.FTZ R6, R180, R6 ;  /* 0x00000006b4067220 */ /* 0x000fe20000410000 */
[----:B------:R-:W-:Y:S01]  /*2730*/  FMUL.FTZ R10, R10, UR30 ;  /* 0x0000001e0a0a7c20 */ /* 0x000fe20008410000 */
[----:B------:R-:W-:Y:S01]  /*2740*/  IMAD.U32 R180, R187, 0x10000, RZ ;  /* 0x00010000bbb47824 */ /* 0x000fe200078e00ff */
[----:B------:R-:W-:-:S03]  /*2750*/  PRMT R184, R184, 0x7632, R184 ;  /* 0x00007632b8b87816 */ /* 0x000fc600000000b8 */
[----:B------:R-:W-:Y:S01]  /*2760*/  FADD.FTZ R102, R102, R180 ;  /* 0x000000b466667221 */ /* 0x000fe20000010000 */
[-C--:B------:R-:W-:Y:S01]  /*2770*/  FFMA.FTZ R66, R10, R180.reuse, R66 ;  /* 0x000000b40a427223 */ /* 0x080fe20000010042 */
[----:B0-----:R-:W-:Y:S01]  /*2780*/  FMUL.FTZ R192, R182, R180 ;  /* 0x000000b4b6c07220 */ /* 0x001fe20000410000 */
[----:B------:R-:W-:Y:S02]  /*2790*/  SHF.L.U32 R180, R184, 0x10, RZ ;  /* 0x00000010b8b47819 */ /* 0x000fe400000006ff */
[----:B------:R-:W2:Y:S01]  /*27a0*/  LDL R184, [R1+0x64] ;  /* 0x0000640001b87983 */ /* 0x000ea20000100800 */
[----:B------:R-:W-:-:S04]  /*27b0*/  FADD.FTZ R181, R181, -UR32 ;  /* 0x80000020b5b57e21 */ /* 0x000fc80008010000 */
[----:B------:R-:W-:Y:S01]  /*27c0*/  FMUL.FTZ R193, R181, UR30 ;  /* 0x0000001eb5c17c20 */ /* 0x000fe20008410000 */
[----:B------:R-:W-:Y:S01]  /*27d0*/  SHF.L.U32 R181, R210, 0x10, RZ ;  /* 0x00000010d2b57819 */ /* 0x000fe200000006ff */
[----:B------:R-:W-:-:S04]  /*27e0*/  FADD.FTZ R183, R183, -UR32 ;  /* 0x80000020b7b77e21 */ /* 0x000fc80008010000 */
[----:B------:R-:W-:Y:S01]  /*27f0*/  FMUL.FTZ R194, R181, R180 ;  /* 0x000000b4b5c27220 */ /* 0x000fe20000410000 */
[----:B------:R-:W-:Y:S01]  /*2800*/  PRMT R181, R185, 0x7632, R181 ;  /* 0x00007632b9b57816 */ /* 0x000fe200000000b5 */
[----:B------:R-:W-:Y:S01]  /*2810*/  FMUL.FTZ R195, R183, UR30 ;  /* 0x0000001eb7c37c20 */ /* 0x000fe20008410000 */
[----:B------:R-:W-:Y:S01]  /*2820*/  SHF.L.U32 R183, R237, 0x10, RZ ;  /* 0x00000010edb77819 */ /* 0x000fe200000006ff */
[----:B------:R-:W-:Y:S01]  /*2830*/  FADD.FTZ R182, R189, -UR32 ;  /* 0x80000020bdb67e21 */ /* 0x000fe20008010000 */
[----:B------:R-:W-:-:S03]  /*2840*/  SHF.L.U32 R181, R181, 0x10, RZ ;  /* 0x00000010b5b57819 */ /* 0x000fc600000006ff */
[----:B------:R-:W-:Y:S01]  /*2850*/  FMUL.FTZ R209, R182, UR30 ;  /* 0x0000001eb6d17c20 */ /* 0x000fe20008410000 */
[----:B------:R-:W-:Y:S01]  /*2860*/  FFMA.FTZ R182, R233, R224, R227 ;  /* 0x000000e0e9b67223 */ /* 0x000fe200000100e3 */
[-C--:B------:R-:W-:Y:S01]  /*2870*/  FFMA.FTZ R63, R195, R181.reuse, R63 ;  /* 0x000000b5c33f7223 */ /* 0x080fe2000001003f */
[----:B------:R-:W-:Y:S01]  /*2880*/  FADD.FTZ R99, R99, R181 ;  /* 0x000000b563637221 */ /* 0x000fe20000010000 */
[----:B------:R-:W-:Y:S01]  /*2890*/  FMUL.FTZ R208, R183, R181 ;  /* 0x000000b5b7d07220 */ /* 0x000fe20000410000 */
[----:B------:R-:W-:Y:S01]  /*28a0*/  FADD.FTZ R181, R228, R224 ;  /* 0x000000e0e4b57221 */ /* 0x000fe20000010000 */
[----:B------:R-:W-:Y:S01]  /*28b0*/  FFMA.FTZ R61, R193, R180, R61 ;  /* 0x000000b4c13d7223 */ /* 0x000fe2000001003d */
[--C-:B------:R-:W-:Y:S01]  /*28c0*/  FADD.FTZ R97, R97, R180.reuse ;  /* 0x000000b461617221 */ /* 0x100fe20000010000 */
[----:B------:R-:W-:Y:S01]  /*28d0*/  PRMT R180, R186, 0x7632, R180 ;  /* 0x00007632bab47816 */ /* 0x000fe200000000b4 */
[----:B------:R-:W-:Y:S01]  /*28e0*/  FADD.FTZ R181, R181, R194 ;  /* 0x000000c2b5b57221 */ /* 0x000fe20000010000 */
[----:B------:R-:W-:Y:S01]  /*28f0*/  FFMA.FTZ R182, R193, R194, R182 ;  /* 0x000000c2c1b67223 */ /* 0x000fe200000100b6 */
[----:B------:R-:W-:-:S02]  /*2900*/  SHF.L.U32 R183, R236, 0x10, RZ ;  /* 0x00000010ecb77819 */ /* 0x000fc400000006ff */
[----:B------:R-:W-:Y:S01]  /*2910*/  SHF.L.U32 R180, R180, 0x10, RZ ;  /* 0x00000010b4b47819 */ /* 0x000fe200000006ff */
[----:B------:R-:W-:Y:S01]  /*2920*/  FADD.FTZ R181, R181, R215 ;  /* 0x000000d7b5b57221 */ /* 0x000fe20000010000 */
[----:B------:R-:W-:-:S03]  /*2930*/  FFMA.FTZ R182, R223, R215, R182 ;  /* 0x000000d7dfb67223 */ /* 0x000fc600000100b6 */
[----:B------:R-:W-:Y:S01]  /*2940*/  FADD.FTZ R181, R181, R208 ;  /* 0x000000d0b5b57221 */ /* 0x000fe20000010000 */
[----:B------:R-:W-:Y:S01]  /*2950*/  FFMA.FTZ R182, R195, R208, R182 ;  /* 0x000000d0c3b67223 */ /* 0x000fe200000100b6 */
[-C--:B------:R-:W-:Y:S01]  /*2960*/  FMUL.FTZ R210, R183, R180.reuse ;  /* 0x000000b4b7d27220 */ /* 0x080fe20000410000 */
[--C-:B------:R-:W-:Y:S01]  /*2970*/  FADD.FTZ R101, R101, R180.reuse ;  /* 0x000000b465657221 */ /* 0x100fe20000010000 */
[----:B------:R-:W-:Y:S01]  /*2980*/  FFMA.FTZ R65, R209, R180, R65 ;  /* 0x000000b4d1417223 */ /* 0x000fe20000010041 */
[----:B------:R-:W-:Y:S01]  /*2990*/  FADD.FTZ R183, R191, -UR32 ;  /* 0x80000020bfb77e21 */ /* 0x000fe20008010000 */
[----:B------:R-:W-:Y:S01]  /*29a0*/  PRMT R180, R187, 0x7632, R180 ;  /* 0x00007632bbb47816 */ /* 0x000fe200000000b4 */
[----:B------:R-:W-:Y:S01]  /*29b0*/  FADD.FTZ R181, R181, R6 ;  /* 0x00000006b5b57221 */ /* 0x000fe20000010000 */
[----:B------:R-:W-:Y:S01]  /*29c0*/  FFMA.FTZ R182, R214, R6, R182 ;  /* 0x00000006d6b67223 */ /* 0x000fe200000100b6 */
[----:B------:R-:W-:Y:S02]  /*29d0*/  FMUL.FTZ R237, R183, UR30 ;  /* 0x0000001eb7ed7c20 */ /* 0x000fe40008410000 */
[----:B------:R-:W-:-:S02]  /*29e0*/  IMAD.U32 R180, R180, 0x10000, RZ ;  /* 0x00010000b4b47824 */ /* 0x000fc400078e00ff */
        /* <DEDUP_REMOVED lines=9> */
[----:B------:R-:W-:Y:S01]  /*2a80*/  FFMA.FTZ R227, R237, R236, R182 ;  /* 0x000000ecede37223 */ /* 0x000fe200000100b6 */
[----:B------:R-:W-:Y:S06]  /*2a90*/  BRA `(.L_x_4811) ;  /* 0x0000000000847947 */ /* 0x000fec0003800000 */
.L_x_4804:
[----:B------:R-:W0:Y:S01]  /*2aa0*/  S2R R181, SR_TID.X ;  /* 0x0000000000b57919 */ /* 0x000e220000002100 */
[----:B--2---:R-:W-:Y:S02]  /*2ab0*/  UIMAD UR6, UR26, UR10, URZ ;  /* 0x0000000a1a0672a4 */ /* 0x004fe4000f8e02ff */
        /* <DEDUP_REMOVED lines=8> */
[C---:B------:R-:W-:Y:S02]  /*2b40*/  ISETP.GE.U32.AND P1, PT, R0.reuse, 0x200, PT ;  /* 0x000002000000780c */ /* 0x040fe40003f26070 */
[C---:B------:R-:W-:Y:S02]  /*2b50*/  ISETP.GE.U32.AND P2, PT, R0.reuse, 0x300, PT ;  /* 0x000003000000780c */ /* 0x040fe40003f46070 */
[----:B------:R-:W-:Y:S02]  /*2b60*/  ISETP.GE.U32.AND P3, PT, R0, 0x400, PT ;  /* 0x000004000000780c */ /* 0x000fe40003f66070 */
[----:B------:R-:W-:-:S05]  /*2b70*/  MOV R182, R242 ;  /* 0x000000f200b67202 */ /* 0x000fca0000000f00 */
[----:B------:R-:W0:Y:S08]  /*2b80*/  @P0 LDC.64 R180, c[0x0][0x438] ;  /* 0x00010e00ffb40b82 */ /* 0x000e300000000a00 */
[----:B------:R-:W2:Y:S08]  /*2b90*/  @P1 LDC.64 R188, c[0x0][0x438] ;  /* 0x00010e00ffbc1b82 */ /* 0x000eb00000000a00 */
[----:B------:R-:W4:Y:S08]  /*2ba0*/  @P2 LDC.64 R186, c[0x0][0x438] ;  /* 0x00010e00ffba2b82 */ /* 0x000f300000000a00 */
[----:B------:R-:W1:Y:S01]  /*2bb0*/  @P3 LDC.64 R184, c[0x0][0x438] ;  /* 0x00010e00ffb83b82 */ /* 0x000e620000000a00 */
[C---:B0-----:R-:W-:Y:S01]  /*2bc0*/  @P0 IMAD.WIDE.U32 R180, R182.reuse, 0x20, R180 ;  /* 0x00000020b6b40825 */ /* 0x041fe200078e00b4 */
[----:B------:R-:W-:-:S04]  /*2bd0*/  @P0 IADD3 R182, PT, PT, R182, 0x100, RZ ;  /* 0x00000100b6b60810 */ /* 0x000fc80007ffe0ff */
[----:B------:R-:W5:Y:S04]  /*2be0*/  @P0 LDG.E.128 R136, desc[UR16][R180.64] ;  /* 0x00000010b4880981 */ /* 0x000f68000c1e1d00 */
[----:B------:R2:W5:Y:S02]  /*2bf0*/  @P0 LDG.E.128 R140, desc[UR16][R180.64+0x10] ;  /* 0x00001010b48c0981 */ /* 0x000564000c1e1d00 */
[C---:B--2---:R-:W-:Y:S01]  /*2c00*/  @P1 IMAD.WIDE.U32 R180, R182.reuse, 0x20, R188 ;  /* 0x00000020b6b41825 */ /* 0x044fe200078e00bc */
[----:B------:R-:W-:-:S04]  /*2c10*/  @P1 IADD3 R182, PT, PT, R182, 0x100, RZ ;  /* 0x00000100b6b61810 */ /* 0x000fc80007ffe0ff */
[----:B------:R-:W5:Y:S04]  /*2c20*/  @P1 LDG.E.128 R24, desc[UR16][R180.64] ;  /* 0x00000010b4181981 */ /* 0x000f68000c1e1d00 */
[----:B------:R4:W5:Y:S02]  /*2c30*/  @P1 LDG.E.128 R20, desc[UR16][R180.64+0x10] ;  /* 0x00001010b4141981 */ /* 0x000964000c1e1d00 */
[C---:B----4-:R-:W-:Y:S01]  /*2c40*/  @P2 IMAD.WIDE.U32 R180, R182.reuse, 0x20, R186 ;  /* 0x00000020b6b42825 */ /* 0x050fe200078e00ba */
[----:B------:R-:W-:-:S04]  /*2c50*/  @P2 IADD3 R182, PT, PT, R182, 0x100, RZ ;  /* 0x00000100b6b62810 */ /* 0x000fc80007ffe0ff */
[----:B------:R0:W5:Y:S01]  /*2c60*/  @P2 LDG.E.128 R156, desc[UR16][R180.64] ;  /* 0x00000010b49c2981 */ /* 0x000162000c1e1d00 */
[----:B-1----:R-:W-:-:S03]  /*2c70*/  @P3 IMAD.WIDE.U32 R182, R182, 0x20, R184 ;  /* 0x00000020b6b63825 */ /* 0x002fc600078e00b8 */
[----:B------:R0:W5:Y:S04]  /*2c80*/  @P2 LDG.E.128 R160, desc[UR16][R180.64+0x10] ;  /* 0x00001010b4a02981 */ /* 0x000168000c1e1d00 */
[----:B------:R0:W5:Y:S04]  /*2c90*/  @P3 LDG.E.128 R164, desc[UR16][R182.64] ;  /* 0x00000010b6a43981 */ /* 0x000168000c1e1d00 */
[----:B------:R0:W5:Y:S02]  /*2ca0*/  @P3 LDG.E.128 R168, desc[UR16][R182.64+0x10] ;  /* 0x00001010b6a83981 */ /* 0x000164000c1e1d00 */
.L_x_4811:
[----:B-1-3--:R-:W-:Y:S05]  /*2cb0*/  BSYNC.RECONVERGENT B0 ;  /* 0x0000000000007941 */ /* 0x00afea0003800200 */
.L_x_4803:
[----:B0-----:R-:W0:Y:S01]  /*2cc0*/  SHFL.DOWN PT, R180, R228, 0x10, 0x1f ;  /* 0x0a001f00e4b47f89 */ /* 0x001e2200000e0000 */
        /* <DEDUP_REMOVED lines=31> */
.L_x_4813:
[----:B------:R-:W-:Y:S05]  /*2ec0*/  BSYNC.RECONVERGENT B0 ;  /* 0x0000000000007941 */ /* 0x000fea0003800200 */
.L_x_4812:
        /* <DEDUP_REMOVED lines=47> */
[----:B------:R-:W-:Y:S01]  /*31c0*/  R2UR UR9, R180 ;  /* 0x00000000b40972ca */ /* 0x000fe200000e0000 */
[----:B------:R-:W-:-:S05]  /*31d0*/  IMAD.U32 R180, RZ, RZ, UR7 ;  /* 0x00000007ffb47e24 */ /* 0x000fca000f8e00ff */
        /* <DEDUP_REMOVED lines=8> */
.L_x_4816:
        /* <DEDUP_REMOVED lines=14> */
[----:B------:R-:W-:-:S05]  /*3340*/  SHF.L.U32 R181, R28, 0x10, RZ ;  /* 0x000000101cb57819 */ /* 0x000fca00000006ff */
[----:B------:R-:W-:-:S05]  /*3350*/  FMUL.FTZ R180, R180, R181 ;  /* 0x000000b5b4b47220 */ /* 0x000fca0000410000 */
[----:B------:R-:W-:-:S04]  /*3360*/  F2FP.BF16.F32.PACK_AB R180, RZ, R180 ;  /* 0x000000b4ffb4723e */ /* 0x000fc800000010ff */
[----:B------:R-:W-:-:S07]  /*3370*/  PRMT R176, R180, 0x7610, R176 ;  /* 0x00007610b4b07816 */ /* 0x000fce00000000b0 */
.L_x_4819:
[----:B------:R-:W-:Y:S05]  /*3380*/  BRA.U !UP3, `(.L_x_4820) ;  /* 0x000000010b3c7547 */ /* 0x000fea000b800000 */
[----:B------:R-:W2:Y:S01]  /*3390*/  LDL R184, [R1+0x18] ;  /* 0x0000180001b87983 */ /* 0x000ea20000100800 */
        /* <DEDUP_REMOVED lines=10> */
[----:B--2---:R-:W-:-:S05]  /*3440*/  SHF.L.U32 R181, R184, 0x10, RZ ;  /* 0x00000010b8b57819 */ /* 0x004fca00000006ff */
[----:B------:R-:W-:-:S05]  /*3450*/  FMUL.FTZ R180, R180, R181 ;  /* 0x000000b5b4b47220 */ /* 0x000fca0000410000 */
[----:B------:R-:W-:-:S04]  /*3460*/  F2FP.BF16.F32.PACK_AB R180, RZ, R180 ;  /* 0x000000b4ffb4723e */ /* 0x000fc800000010ff */
[----:B------:R-:W-:-:S07]  /*3470*/  PRMT R176, R176, 0x5410, R180 ;  /* 0x00005410b0b07816 */ /* 0x000fce00000000b4 */
.L_x_4820:
        /* <DEDUP_REMOVED lines=14> */
.L_x_4821:
        /* <DEDUP_REMOVED lines=16> */
.L_x_4822:
        /* <DEDUP_REMOVED lines=10> */
[----:B------:R-:W-:-:S04]  /*3700*/  IMAD.U32 R181, R30, 0x10000, RZ ;  /* 0x000100001eb57824 */ /* 0x000fc800078e00ff */
[----:B------:R-:W-:-:S05]  /*3710*/  FMUL.FTZ R180, R180, R181 ;  /* 0x000000b5b4b47220 */ /* 0x000fca0000410000 */
[----:B------:R-:W-:-:S04]  /*3720*/  F2FP.BF16.F32.PACK_AB R180, RZ, R180 ;  /* 0x000000b4ffb4723e */ /* 0x000fc800000010ff */
[----:B------:R-:W-:-:S07]  /*3730*/  PRMT R178, R180, 0x7610, R178 ;  /* 0x00007610b4b27816 */ /* 0x000fce00000000b2 */
.L_x_4823:
        /* <DEDUP_REMOVED lines=16> */
.L_x_4824:
        /* <DEDUP_REMOVED lines=14> */
.L_x_4825:
[----:B------:R-:W-:Y:S05]  /*3920*/  BRA.U !UP3, `(.L_x_4826) ;  /* 0x000000190b587547 */ /* 0x000fea000b800000 */
[----:B------:R-:W2:Y:S01]  /*3930*/  LDL R184, [R1+0x24] ;  /* 0x0000240001b87983 */ /* 0x000ea20000100800 */
[----:B------:R-:W-:Y:S02]  /*3940*/  MOV R180, UR8 ;  /* 0x0000000800b47c02 */ /* 0x000fe40008000f00 */
[----:B------:R-:W-:Y:S02]  /*3950*/  ISETP.LT.AND P0, PT, RZ, UR31, PT ;  /* 0x0000001fff007c0c */ /* 0x000fe4000bf01270 */
[----:B-----5:R-:W-:Y:S01]  /*3960*/  PRMT R181, R175, 0x7632, R181 ;  /* 0x00007632afb57816 */ /* 0x020fe200000000b5 */
[----:B------:R-:W-:-:S04]  /*3970*/  FFMA.FTZ R180, R241, R180, UR9 ;  /* 0x00000009f1b47e23 */ /* 0x000fc800080100b4 */
[----:B------:R-:W-:Y:S01]  /*3980*/  FADD.FTZ R180, R240, -R180 ;  /* 0x800000b4f0b47221 */ /* 0x000fe20000010000 */
[----:B------:R-:W-:-:S03]  /*3990*/  IMAD.U32 R181, R181, 0x10000, RZ ;  /* 0x00010000b5b57824 */ /* 0x000fc600078e00ff */
[----:B------:R-:W-:-:S05]  /*39a0*/  FMUL.FTZ R180, R180, UR30 ;  /* 0x0000001eb4b47c20 */ /* 0x000fca0008410000 */
[----:B------:R-:W-:-:S05]  /*39b0*/  FSEL R180, R180, RZ, P0 ;  /* 0x000000ffb4b47208 */ /* 0x000fca0000000000 */
[----:B------:R-:W-:-:S04]  /*39c0*/  FMUL.FTZ R180, R180, UR29 ;  /* 0x0000001db4b47c20 */ /* 0x000fc80008410000 */
[----:B------:R-:W-:Y:S01]  /*39d0*/  FFMA.FTZ R111, R180, R181, R111 ;  /* 0x000000b5b46f7223 */ /* 0x000fe2000001006f */
[----:B--2---:R-:W-:-:S05]  /*39e0*/  SHF.L.U32 R181, R184, 0x10, RZ ;  /* 0x00000010b8b57819 */ /* 0x004fca00000006ff */
[----:B------:R-:W-:-:S05]  /*39f0*/  FMUL.FTZ R180, R180, R181 ;  /* 0x000000b5b4b47220 */ /* 0x000fca0000410000 */
[----:B------:R-:W-:-:S04]  /*3a00*/  F2FP.BF16.F32.PACK_AB R180, RZ, R180 ;  /* 0x000000b4ffb4723e */ /* 0x000fc800000010ff */
[----:B------:R-:W-:Y:S01]  /*3a10*/  PRMT R179, R179, 0x5410, R180 ;  /* 0x00005410b3b37816 */ /* 0x000fe200000000b4 */
[----:B------:R-:W-:Y:S06]  /*3a20*/  BRA `(.L_x_4826) ;  /* 0x0000001800187947 */ /* 0x000fec0003800000 */
.L_x_4818:
[----:B------:R-:W-:Y:S02]  /*3a30*/  MOV R150, UR8 ;  /* 0x0000000800967c02 */ /* 0x000fe40008000f00 */
[----:B------:R-:W-:Y:S02]  /*3a40*/  MOV R149, UR8 ;  /* 0x0000000800957c02 */ /* 0x000fe40008000f00 */
[----:B------:R-:W-:Y:S01]  /*3a50*/  MOV R148, UR8 ;  /* 0x0000000800947c02 */ /* 0x000fe20008000f00 */
[----:B------:R-:W-:Y:S01]  /*3a60*/  FFMA.FTZ R154, R9, R150, UR9 ;  /* 0x00000009099a7e23 */ /* 0x000fe20008010096 */
[----:B------:R-:W-:Y:S01]  /*3a70*/  MOV R151, UR8 ;  /* 0x0000000800977c02 */ /* 0x000fe20008000f00 */
[----:B------:R-:W-:Y:S01]  /*3a80*/  FFMA.FTZ R153, R200, R149, UR9 ;  /* 0x00000009c8997e23 */ /* 0x000fe20008010095 */
[----:B------:R-:W-:Y:S01]  /*3a90*/  MOV R155, UR8 ;  /* 0x00000008009b7c02 */ /* 0x000fe20008000f00 */
[----:B------:R-:W-:Y:S01]  /*3aa0*/  FFMA.FTZ R152, R219, R148, UR9 ;  /* 0x00000009db987e23 */ /* 0x000fe20008010094 */
[----:B------:R-:W-:Y:S01]  /*3ab0*/  FFMA.FTZ R150, R230, R150, UR9 ;  /* 0x00000009e6967e23 */ /* 0x000fe20008010096 */
[----:B------:R-:W-:Y:S01]  /*3ac0*/  FFMA.FTZ R151, R198, R151, UR9 ;  /* 0x00000009c6977e23 */ /* 0x000fe20008010097 */
[----:B------:R-:W-:Y:S01]  /*3ad0*/  FFMA.FTZ R149, R18, R149, UR9 ;  /* 0x0000000912957e23 */ /* 0x000fe20008010095 */
[----:B------:R-:W-:Y:S01]  /*3ae0*/  FFMA.FTZ R148, R211, R148, UR9 ;  /* 0x00000009d3947e23 */ /* 0x000fe20008010094 */
[----:B------:R-:W-:Y:S01]  /*3af0*/  FFMA.FTZ R155, R241, R155, UR9 ;  /* 0x00000009f19b7e23 */ /* 0x000fe2000801009b */
        /* <DEDUP_REMOVED lines=25> */
[----:B------:R-:W-:Y:S06]  /*3c90*/  BRA.U !UP3, `(.L_x_4827) ;  /* 0x000000010b347547 */ /* 0x000fec000b800000 */
[----:B------:R-:W-:Y:S01]  /*3ca0*/  MOV R180, UR8 ;  /* 0x0000000800b47c02 */ /* 0x000fe20008000f00 */
[----:B-----5:R-:W-:Y:S01]  /*3cb0*/  IMAD.U32 R181, R172, 0x10000, RZ ;  /* 0x00010000acb57824 */ /* 0x020fe200078e00ff */
[----:B------:R-:W-:-:S03]  /*3cc0*/  ISETP.LT.AND P0, PT, RZ, UR31, PT ;  /* 0x0000001fff007c0c */ /* 0x000fc6000bf01270 */
        /* <DEDUP_REMOVED lines=10> */
.L_x_4827:
        /* <DEDUP_REMOVED lines=16> */
.L_x_4828:
        /* <DEDUP_REMOVED lines=14> */
.L_x_4829:
[----:B------:R-:W-:Y:S05]  /*3f50*/  BRA.U !UP3, `(.L_x_4830) ;  /* 0x000000010b3c7547 */ /* 0x000fea000b800000 */
[----:B------:R-:W2:Y:S01]  /*3f60*/  LDL R184, [R1+0x1c] ;  /* 0x00001c0001b87983 */ /* 0x000ea20000100800 */
        /* <DEDUP_REMOVED lines=14> */
.L_x_4830:
        /* <DEDUP_REMOVED lines=14> */
.L_x_4831:
        /* <DEDUP_REMOVED lines=12> */
[----:B--2---:R-:W-:-:S04]  /*41f0*/  IMAD.U32 R181, R184, 0x10000, RZ ;  /* 0x00010000b8b57824 */ /* 0x004fc800078e00ff */
[----:B------:R-:W-:-:S05]  /*4200*/  FMUL.FTZ R180, R180, R181 ;  /* 0x000000b5b4b47220 */ /* 0x000fca0000410000 */
[----:B------:R-:W-:-:S04]  /*4210*/  F2FP.BF16.F32.PACK_AB R180, RZ, R180 ;  /* 0x000000b4ffb4723e */ /* 0x000fc800000010ff */
[----:B------:R-:W-:-:S07]  /*4220*/  PRMT R178, R178, 0x5410, R180 ;  /* 0x00005410b2b27816 */ /* 0x000fce00000000b4 */
.L_x_4832:
        /* <DEDUP_REMOVED lines=14> */
.L_x_4833:
[----:B------:R-:W-:Y:S05]  /*4310*/  BRA.U !UP3, `(.L_x_4826) ;  /* 0x0000000d0bdc7547 */ /* 0x000fea000b800000 */
[----:B------:R-:W2:Y:S01]  /*4320*/  LDL R184, [R1+0x24] ;  /* 0x0000240001b87983 */ /* 0x000ea20000100800 */
[----:B-----5:R-:W-:Y:S01]  /*4330*/  PRMT R181, R175, 0x7632, R181 ;  /* 0x00007632afb57816 */ /* 0x020fe200000000b5 */
[----:B------:R-:W-:-:S03]  /*4340*/  FMUL.FTZ R180, R155, UR29 ;  /* 0x0000001d9bb47c20 */ /* 0x000fc60008410000 */
[----:B------:R-:W-:-:S05]  /*4350*/  SHF.L.U32 R181, R181, 0x10, RZ ;  /* 0x00000010b5b57819 */ /* 0x000fca00000006ff */
[----:B------:R-:W-:Y:S01]  /*4360*/  FFMA.FTZ R111, R180, R181, R111 ;  /* 0x000000b5b46f7223 */ /* 0x000fe2000001006f */
[----:B--2---:R-:W-:-:S05]  /*4370*/  SHF.L.U32 R181, R184, 0x10, RZ ;  /* 0x00000010b8b57819 */ /* 0x004fca00000006ff */
[----:B------:R-:W-:-:S05]  /*4380*/  FMUL.FTZ R180, R181, R180 ;  /* 0x000000b4b5b47220 */ /* 0x000fca0000410000 */
[----:B------:R-:W-:-:S04]  /*4390*/  F2FP.BF16.F32.PACK_AB R180, RZ, R180 ;  /* 0x000000b4ffb4723e */ /* 0x000fc800000010ff */
[----:B------:R-:W-:Y:S01]  /*43a0*/  PRMT R179, R179, 0x5410, R180 ;  /* 0x00005410b3b37816 */ /* 0x000fe200000000b4 */
[----:B------:R-:W-:Y:S06]  /*43b0*/  BRA `(.L_x_4826) ;  /* 0x0000000c00b47947 */ /* 0x000fec0003800000 */
.L_x_4817:
[----:B------:R-:W-:-:S04]  /*43c0*/  UISETP.NE.U32.AND UP0, UPT, UR4, URZ, UPT ;  /* 0x000000ff0400728c */ /* 0x000fc8000bf05070 */
[----:B------:R-:W-:-:S09]  /*43d0*/  UISETP.NE.AND.EX UP0, UPT, UR5, URZ, UPT, UP0 ;  /* 0x000000ff0500728c */ /* 0x000fd2000bf05300 */
[----:B------:R-:W-:Y:S05]  /*43e0*/  BRA.U UP0, `(.L_x_4834) ;  /* 0x0000000500e47547 */ /* 0x000fea000b800000 */
[----:B------:R-:W-:Y:S05]  /*43f0*/  BRA.U !UP3, `(.L_x_4835) ;  /* 0x000000010b347547 */ /* 0x000fea000b800000 */
[----:B------:R-:W-:Y:S02]  /*4400*/  PLOP3.LUT P0, PT, PT, PT, UP2, 0x80, 0x8 ;  /* 0x000000000008781c */ /* 0x000fe40003f0f028 */
[----:B------:R-:W-:Y:S02]  /*4410*/  MOV R180, UR8 ;  /* 0x0000000800b47c02 */ /* 0x000fe40008000f00 */
[----:B-----5:R-:W-:-:S09]  /*4420*/  MOV R181, R136 ;  /* 0x0000008800b57202 */ /* 0x020fd20000000f00 */
[----:B------:R-:W-:-:S04]  /*4430*/  @P0 FFMA.FTZ R180, R211, R180, UR9 ;  /* 0x00000009d3b40e23 */ /* 0x000fc800080100b4 */
[----:B------:R-:W-:-:S04]  /*4440*/  @P0 FADD.FTZ R180, R2, -R180 ;  /* 0x800000b402b40221 */ /* 0x000fc80000010000 */
[----:B------:R-:W-:-:S04]  /*4450*/  @P0 FFMA.FTZ R181, R180, UR30, R136 ;  /* 0x0000001eb4b50c23 */ /* 0x000fc80008010088 */
[----:B------:R-:W-:Y:S01]  /*4460*/  FMUL.FTZ R180, R181, UR29 ;  /* 0x0000001db5b47c20 */ /* 0x000fe20008410000 */
[----:B------:R-:W-:-:S04]  /*4470*/  IMAD.U32 R181, R172, 0x10000, RZ ;  /* 0x00010000acb57824 */ /* 0x000fc800078e00ff */
[----:B------:R-:W-:Y:S01]  /*4480*/  FFMA.FTZ R104, R181, R180, R104 ;  /* 0x000000b4b5687223 */ /* 0x000fe20000010068 */
[----:B------:R-:W-:-:S05]  /*4490*/  SHF.L.U32 R181, R28, 0x10, RZ ;  /* 0x000000101cb57819 */ /* 0x000fca00000006ff */
[----:B------:R-:W-:-:S05]  /*44a0*/  FMUL.FTZ R180, R181, R180 ;  /* 0x000000b4b5b47220 */ /* 0x000fca0000410000 */
[----:B------:R-:W-:-:S04]  /*44b0*/  F2FP.BF16.F32.PACK_AB R180, RZ, R180 ;  /* 0x000000b4ffb4723e */ /* 0x000fc800000010ff */
[----:B------:R-:W-:-:S07]  /*44c0*/  PRMT R176, R180, 0x7610, R176 ;  /* 0x00007610b4b07816 */ /* 0x000fce00000000b0 */
.L_x_4835:
[----:B------:R-:W-:Y:S05]  /*44d0*/  BRA.U !UP3, `(.L_x_4836) ;  /* 0x000000010b3c7547 */ /* 0x000fea000b800000 */
[----:B------:R-:W2:Y:S01]  /*44e0*/  LDL R184, [R1+0x18] ;  /* 0x0000180001b87983 */ /* 0x000ea20000100800 */
[----:B------:R-:W-:Y:S02]  /*44f0*/  PLOP3.LUT P0, PT, PT, PT, UP2, 0x80, 0x8 ;  /* 0x000000000008781c */ /* 0x000fe40003f0f028 */
[----:B------:R-:W-:-:S11]  /*4500*/  MOV R180, UR8 ;  /* 0x0000000800b47c02 */ /* 0x000fd60008000f00 */
[----:B------:R-:W-:-:S04]  /*4510*/  @P0 FFMA.FTZ R180, R18, R180, UR9 ;  /* 0x0000000912b40e23 */ /* 0x000fc800080100b4 */
[----:B------:R-:W-:Y:S01]  /*4520*/  @P0 FADD.FTZ R181, R17, -R180 ;  /* 0x800000b411b50221 */ /* 0x000fe20000010000 */
[----:B-----5:R-:W-:-:S03]  /*4530*/  MOV R180, R137 ;  /* 0x0000008900b47202 */ /* 0x020fc60000000f00 */
[----:B------:R-:W-:Y:S01]  /*4540*/  @P0 FFMA.FTZ R180, R181, UR30, R137 ;  /* 0x0000001eb5b40c23 */ /* 0x000fe20008010089 */
[----:B------:R-:W-:-:S03]  /*4550*/  PRMT R181, R172, 0x7632, R181 ;  /* 0x00007632acb57816 */ /* 0x000fc600000000b5 */
[----:B------:R-:W-:Y:S01]  /*4560*/  FMUL.FTZ R180, R180, UR29 ;  /* 0x0000001db4b47c20 */ /* 0x000fe20008410000 */
[----:B------:R-:W-:-:S05]  /*4570*/  SHF.L.U32 R181, R181, 0x10, RZ ;  /* 0x00000010b5b57819 */ /* 0x000fca00000006ff */
[----:B------:R-:W-:Y:S01]  /*4580*/  FFMA.FTZ R105, R180, R181, R105 ;  /* 0x000000b5b4697223 */ /* 0x000fe20000010069 */
[----:B--2---:R-:W-:-:S05]  /*4590*/  SHF.L.U32 R181, R184, 0x10, RZ ;  /* 0x00000010b8b57819 */ /* 0x004fca00000006ff */
[----:B------:R-:W-:-:S05]  /*45a0*/  FMUL.FTZ R180, R181, R180 ;  /* 0x000000b4b5b47220 */ /* 0x000fca0000410000 */
[----:B------:R-:W-:-:S04]  /*45b0*/  F2FP.BF16.F32.PACK_AB R180, RZ, R180 ;  /* 0x000000b4ffb4723e */ /* 0x000fc800000010ff */
[----:B------:R-:W-:-:S07]  /*45c0*/  PRMT R176, R176, 0x5410, R180 ;  /* 0x00005410b0b07816 */ /* 0x000fce00000000b4 */
.L_x_4836:
        /* <DEDUP_REMOVED lines=14> */
.L_x_4837:
        /* <DEDUP_REMOVED lines=16> */
.L_x_4838:
        /* <DEDUP_REMOVED lines=14> */
.L_x_4839:
        /* <DEDUP_REMOVED lines=16> */
.L_x_4840:
        /* <DEDUP_REMOVED lines=14> */
.L_x_4841:
        /* <DEDUP_REMOVED lines=15> */
[----:B------:R-:W-:Y:S01]  /*4b60*/  PRMT R179, R179, 0x5410, R180 ;  /* 0x00005410b3b37816 */ /* 0x000fe200000000b4 */
[----:B------:R-:W-:Y:S06]  /*4b70*/  BRA `(.L_x_4826) ;  /* 0x0000000400c47947 */ /* 0x000fec0003800000 */
.L_x_4834:
[----:B------:R-:W-:Y:S01]  /*4b80*/  PLOP3.LUT P0, PT, PT, PT, UP2, 0x80, 0x8 ;  /* 0x000000000008781c */ /* 0x000fe20003f0f028 */
[----:B-----5:R-:W-:Y:S01]  /*4b90*/  IMAD.MOV.U32 R149, RZ, RZ, R137 ;  /* 0x000000ffff957224 */ /* 0x020fe200078e0089 */
[----:B------:R-:W-:Y:S02]  /*4ba0*/  MOV R150, UR8 ;  /* 0x0000000800967c02 */ /* 0x000fe40008000f00 */
[----:B------:R-:W-:Y:S02]  /*4bb0*/  MOV R148, UR8 ;  /* 0x0000000800947c02 */ /* 0x000fe40008000f00 */
[----:B------:R-:W-:Y:S02]  /*4bc0*/  MOV R152, UR8 ;  /* 0x0000000800987c02 */ /* 0x000fe40008000f00 */
[----:B------:R-:W-:-:S05]  /*4bd0*/  MOV R151, R139 ;  /* 0x0000008b00977202 */ /* 0x000fca0000000f00 */
[----:B------:R-:W-:Y:S01]  /*4be0*/  @P0 FFMA.FTZ R150, R18, R150, UR9 ;  /* 0x0000000912960e23 */ /* 0x000fe20008010096 */
[----:B------:R-:W-:Y:S01]  /*4bf0*/  @P0 FFMA.FTZ R148, R230, R148, UR9 ;  /* 0x00000009e6940e23 */ /* 0x000fe20008010094 */
[----:B------:R-:W-:Y:S02]  /*4c00*/  @P0 FFMA.FTZ R152, R211, R152, UR9 ;  /* 0x00000009d3980e23 */ /* 0x000fe40008010098 */
[----:B------:R-:W-:Y:S01]  /*4c10*/  @P0 FADD.FTZ R150, R17, -R150 ;  /* 0x8000009611960221 */ /* 0x000fe20000010000 */
[----:B------:R-:W-:Y:S01]  /*4c20*/  @P0 FADD.FTZ R148, R220, -R148 ;  /* 0x80000094dc940221 */ /* 0x000fe20000010000 */
[----:B------:R-:W-:Y:S02]  /*4c30*/  @P0 FADD.FTZ R152, R2, -R152 ;  /* 0x8000009802980221 */ /* 0x000fe40000010000 */
[----:B------:R-:W-:Y:S01]  /*4c40*/  @P0 FFMA.FTZ R149, R150, UR30, R137 ;  /* 0x0000001e96950c23 */ /* 0x000fe20008010089 */
[----:B------:R-:W-:Y:S01]  /*4c50*/  MOV R150, R138 ;  /* 0x0000008a00967202 */ /* 0x000fe20000000f00 */
[----:B------:R-:W-:Y:S01]  /*4c60*/  @P0 FFMA.FTZ R150, R148, UR30, R138 ;  /* 0x0000001e94960c23 */ /* 0x000fe2000801008a */
[----:B------:R-:W-:-:S05]  /*4c70*/  MOV R148, UR8 ;  /* 0x0000000800947c02 */ /* 0x000fca0008000f00 */
[----:B------:R-:W-:-:S04]  /*4c80*/  @P0 FFMA.FTZ R148, R198, R148, UR9 ;  /* 0x00000009c6940e23 */ /* 0x000fc80008010094 */
[----:B------:R-:W-:-:S04]  /*4c90*/  @P0 FADD.FTZ R148, R199, -R148 ;  /* 0x80000094c7940221 */ /* 0x000fc80000010000 */
[----:B------:R-:W-:Y:S01]  /*4ca0*/  @P0 FFMA.FTZ R151, R148, UR30, R139 ;  /* 0x0000001e94970c23 */ /* 0x000fe2000801008b */
[----:B------:R-:W-:Y:S01]  /*4cb0*/  MOV R148, R136 ;  /* 0x0000008800947202 */ /* 0x000fe20000000f00 */
[----:B------:R-:W-:Y:S01]  /*4cc0*/  @P0 FFMA.FTZ R148, R152, UR30, R136 ;  /* 0x0000001e98940c23 */ /* 0x000fe20008010088 */
[----:B------:R-:W-:Y:S06]  /*4cd0*/  BRA.U !UP3, `(.L_x_4842) ;  /* 0x000000010b1c7547 */ /* 0x000fec000b800000 */
[----:B------:R-:W-:Y:S01]  /*4ce0*/  SHF.L.U32 R153, R172, 0x10, RZ ;  /* 0x00000010ac997819 */ /* 0x000fe200000006ff */
[----:B------:R-:W-:-:S04]  /*4cf0*/  FMUL.FTZ R152, R148, UR29 ;  /* 0x0000001d94987c20 */ /* 0x000fc80008410000 */
[----:B------:R-:W-:Y:S01]  /*4d00*/  FFMA.FTZ R104, R153, R152, R104 ;  /* 0x0000009899687223 */ /* 0x000fe20000010068 */
[----:B------:R-:W-:-:S05]  /*4d10*/  SHF.L.U32 R153, R28, 0x10, RZ ;  /* 0x000000101c997819 */ /* 0x000fca00000006ff */
[----:B------:R-:W-:-:S05]  /*4d20*/  FMUL.FTZ R152, R153, R152 ;  /* 0x0000009899987220 */ /* 0x000fca0000410000 */
[----:B------:R-:W-:-:S04]  /*4d30*/  F2FP.BF16.F32.PACK_AB R152, RZ, R152 ;  /* 0x00000098ff98723e */ /* 0x000fc800000010ff */
[----:B------:R-:W-:-:S07]  /*4d40*/  PRMT R176, R152, 0x7610, R176 ;  /* 0x0000761098b07816 */ /* 0x000fce00000000b0 */
.L_x_4842:
[----:B------:R-:W-:Y:S05]  /*4d50*/  BRA.U !UP3, `(.L_x_4843) ;  /* 0x000000010b247547 */ /* 0x000fea000b800000 */
[----:B------:R-:W2:Y:S01]  /*4d60*/  LDL R154, [R1+0x18] ;  /* 0x00001800019a7983 */ /* 0x000ea20000100800 */
[----:B------:R-:W-:Y:S01]  /*4d70*/  PRMT R153, R172, 0x7632, R153 ;  /* 0x00007632ac997816 */ /* 0x000fe20000000099 */
[----:B------:R-:W-:-:S04]  /*4d80*/  FMUL.FTZ R152, R149, UR29 ;  /* 0x0000001d95987c20 */ /* 0x000fc80008410000 */
[----:B------:R-:W-:-:S04]  /*4d90*/  IMAD.U32 R153, R153, 0x10000, RZ ;  /* 0x0001000099997824 */ /* 0x000fc800078e00ff */
[----:B------:R-:W-:Y:S01]  /*4da0*/  FFMA.FTZ R105, R152, R153, R105 ;  /* 0x0000009998697223 */ /* 0x000fe20000010069 */
[----:B--2---:R-:W-:-:S05]  /*4db0*/  SHF.L.U32 R153, R154, 0x10, RZ ;  /* 0x000000109a997819 */ /* 0x004fca00000006ff */
[----:B------:R-:W-:-:S05]  /*4dc0*/  FMUL.FTZ R152, R153, R152 ;  /* 0x0000009899987220 */ /* 0x000fca0000410000 */
[----:B------:R-:W-:-:S04]  /*4dd0*/  F2FP.BF16.F32.PACK_AB R152, RZ, R152 ;  /* 0x00000098ff98723e */ /* 0x000fc800000010ff */
[----:B------:R-:W-:-:S07]  /*4de0*/  PRMT R176, R176, 0x5410, R152 ;  /* 0x00005410b0b07816 */ /* 0x000fce0000000098 */
.L_x_4843:
[----:B------:R-:W-:Y:S05]  /*4df0*/  BRA.U !UP3, `(.L_x_4844) ;  /* 0x000000010b1c7547 */ /* 0x000fea000b800000 */
[----:B------:R-:W-:Y:S01]  /*4e00*/  SHF.L.U32 R153, R173, 0x10, RZ ;  /* 0x00000010ad997819 */ /* 0x000fe200000006ff */
[----:B------:R-:W-:-:S04]  /*4e10*/  FMUL.FTZ R152, R150, UR29 ;  /* 0x0000001d96987c20 */ /* 0x000fc80008410000 */
[----:B------:R-:W-:Y:S01]  /*4e20*/  FFMA.FTZ R106, R153, R152, R106 ;  /* 0x00000098996a7223 */ /* 0x000fe2000001006a */
[----:B------:R-:W-:-:S05]  /*4e30*/  SHF.L.U32 R153, R29, 0x10, RZ ;  /* 0x000000101d997819 */ /* 0x000fca00000006ff */
[----:B------:R-:W-:-:S05]  /*4e40*/  FMUL.FTZ R152, R153, R152 ;  /* 0x0000009899987220 */ /* 0x000fca0000410000 */
[----:B------:R-:W-:-:S04]  /*4e50*/  F2FP.BF16.F32.PACK_AB R152, RZ, R152 ;  /* 0x00000098ff98723e */ /* 0x000fc800000010ff */
[----:B------:R-:W-:-:S07]  /*4e60*/  PRMT R177, R152, 0x7610, R177 ;  /* 0x0000761098b17816 */ /* 0x000fce00000000b1 */
.L_x_4844:
[----:B------:R-:W-:Y:S05]  /*4e70*/  BRA.U !UP3, `(.L_x_4845) ;  /* 0x000000010b247547 */ /* 0x000fea000b800000 */
[----:B------:R-:W2:Y:S01]  /*4e80*/  LDL R154, [R1+0x1c] ;  /* 0x00001c00019a7983 */ /* 0x000ea20000100800 */
[----:B------:R-:W-:Y:S01]  /*4e90*/  PRMT R153, R173, 0x7632, R153 ;  /* 0x00007632ad997816 */ /* 0x000fe20000000099 */
[----:B------:R-:W-:-:S03]  /*4ea0*/  FMUL.FTZ R152, R151, UR29 ;  /* 0x0000001d97987c20 */ /* 0x000fc60008410000 */
[----:B------:R-:W-:-:S05]  /*4eb0*/  SHF.L.U32 R153, R153, 0x10, RZ ;  /* 0x0000001099997819 */ /* 0x000fca00000006ff */
[----:B------:R-:W-:Y:S01]  /*4ec0*/  FFMA.FTZ R107, R152, R153, R107 ;  /* 0x00000099986b7223 */ /* 0x000fe2000001006b */
[----:B--2---:R-:W-:-:S05]  /*4ed0*/  SHF.L.U32 R153, R154, 0x10, RZ ;  /* 0x000000109a997819 */ /* 0x004fca00000006ff */
[----:B------:R-:W-:-:S05]  /*4ee0*/  FMUL.FTZ R152, R153, R152 ;  /* 0x0000009899987220 */ /* 0x000fca0000410000 */
[----:B------:R-:W-:-:S04]  /*4ef0*/  F2FP.BF16.F32.PACK_AB R152, RZ, R152 ;  /* 0x00000098ff98723e */ /* 0x000fc800000010ff */
[----:B------:R-:W-:-:S07]  /*4f00*/  PRMT R177, R177, 0x5410, R152 ;  /* 0x00005410b1b17816 */ /* 0x000fce0000000098 */
.L_x_4845:
[----:B------:R-:W-:-:S05]  /*4f10*/  MOV R152, UR8 ;  /* 0x0000000800987c02 */ /* 0x000fca0008000f00 */
[----:B------:R-:W-:-:S04]  /*4f20*/  @P0 FFMA.FTZ R152, R219, R152, UR9 ;  /* 0x00000009db980e23 */ /* 0x000fc80008010098 */
[----:B------:R-:W-:Y:S01]  /*4f30*/  @P0 FADD.FTZ R153, R5, -R152 ;  /* 0x8000009805990221 */ /* 0x000fe20000010000 */
[----:B------:R-:W-:-:S03]  /*4f40*/  MOV R152, R140 ;  /* 0x0000008c00987202 */ /* 0x000fc60000000f00 */
[----:B------:R-:W-:Y:S01]  /*4f50*/  @P0 FFMA.FTZ R152, R153, UR30, R140 ;  /* 0x0000001e99980c23 */ /* 0x000fe2000801008c */
[----:B------:R-:W-:Y:S06]  /*4f60*/  BRA.U !UP3, `(.L_x_4846) ;  /* 0x000000010b1c7547 */ /* 0x000fec000b800000 */
[----:B------:R-:W-:Y:S02]  /*4f70*/  IMAD.U32 R154, R174, 0x10000, RZ ;  /* 0x00010000ae9a7824 */ /* 0x000fe400078e00ff */
[----:B------:R-:W-:-:S04]  /*4f80*/  FMUL.FTZ R153, R152, UR29 ;  /* 0x0000001d98997c20 */ /* 0x000fc80008410000 */
[----:B------:R-:W-:Y:S01]  /*4f90*/  FFMA.FTZ R108, R154, R153, R108 ;  /* 0x000000999a6c7223 */ /* 0x000fe2000001006c */
[----:B------:R-:W-:-:S05]  /*4fa0*/  SHF.L.U32 R154, R30, 0x10, RZ ;  /* 0x000000101e9a7819 */ /* 0x000fca00000006ff */
[----:B------:R-:W-:-:S05]  /*4fb0*/  FMUL.FTZ R153, R154, R153 ;  /* 0x000000999a997220 */ /* 0x000fca0000410000 */
[----:B------:R-:W-:-:S04]  /*4fc0*/  F2FP.BF16.F32.PACK_AB R153, RZ, R153 ;  /* 0x00000099ff99723e */ /* 0x000fc800000010ff */
[----:B------:R-:W-:-:S07]  /*4fd0*/  PRMT R178, R153, 0x7610, R178 ;  /* 0x0000761099b27816 */ /* 0x000fce00000000b2 */
.L_x_4846:
[----:B------:R-:W-:-:S05]  /*4fe0*/  MOV R153, UR8 ;  /* 0x0000000800997c02 */ /* 0x000fca0008000f00 */
[----:B------:R-:W-:-:S04]  /*4ff0*/  @P0 FFMA.FTZ R153, R200, R153, UR9 ;  /* 0x00000009c8990e23 */ /* 0x000fc80008010099 */
[----:B------:R-:W-:Y:S01]  /*5000*/  @P0 FADD.FTZ R154, R201, -R153 ;  /* 0x80000099c99a0221 */ /* 0x000fe20000010000 */
[----:B------:R-:W-:-:S03]  /*5010*/  MOV R153, R141 ;  /* 0x0000008d00997202 */ /* 0x000fc60000000f00 */
[----:B------:R-:W-:Y:S01]  /*5020*/  @P0 FFMA.FTZ R153, R154, UR30, R141 ;  /* 0x0000001e9a990c23 */ /* 0x000fe2000801008d */
[----:B------:R-:W-:Y:S06]  /*5030*/  BRA.U !UP3, `(.L_x_4847) ;  /* 0x000000010b247547 */ /* 0x000fec000b800000 */
        /* <DEDUP_REMOVED lines=9> */
.L_x_4847:
        /* <DEDUP_REMOVED lines=13> */
.L_x_4848:
        /* <DEDUP_REMOVED lines=15> */
.L_x_4826:
[----:B------:R-:W-:Y:S01]  /*5290*/  ISETP.NE.U32.AND P0, PT, RZ, UR4, PT ;  /* 0x00000004ff007c0c */ /* 0x000fe2000bf05070 */
[----:B------:R-:W0:Y:S03]  /*52a0*/  @UP3 LDCU.64 UR6, c[0x0][0x468] ;  /* 0x00008d00ff0637ac */ /* 0x000e260008000a00 */
[----:B------:R-:W-:-:S13]  /*52b0*/  ISETP.NE.AND.EX P0, PT, RZ, UR5, PT, P0 ;  /* 0x00000005ff007c0c */ /* 0x000fda000bf05300 */
[----:B------:R-:W1:Y:S02]  /*52c0*/  @P0 LDC.64 R180, c[0x0][0x478] ;  /* 0x00011e00ffb40b82 */ /* 0x000e640000000a00 */
[----:B-1----:R-:W-:-:S04]  /*52d0*/  @P0 IMAD.WIDE.U32 R180, R183, 0x20, R180 ;  /* 0x00000020b7b40825 */ /* 0x002fc800078e00b4 */
[----:B------:R-:W-:Y:S01]  /*52e0*/  VIADD R183, R183, 0x100 ;  /* 0x00000100b7b77836 */ /* 0x000fe20000000000 */
[----:B------:R-:W-:Y:S04]  /*52f0*/  @P0 STG.E.128 desc[UR16][R180.64], R148 ;  /* 0x00000094b4000986 */ /* 0x000fe8000c101d10 */
[----:B------:R1:W-:Y:S02]  /*5300*/  @P0 STG.E.128 desc[UR16][R180.64+0x10], R152 ;  /* 0x00001098b4000986 */ /* 0x0003e4000c101d10 */
[----:B-1----:R-:W-:-:S05]  /*5310*/  HFMA2 R180, -RZ, RZ, 0, 9.5367431640625e-07 ;  /* 0x00000010ffb47431 */ /* 0x002fca00000001ff */
[C---:B0-----:R-:W-:Y:S01]  /*5320*/  @P2 IMAD.WIDE.U32 R180, R182.reuse, R180, UR6 ;  /* 0x00000006b6b42e25 */ /* 0x041fe2000f8e00b4 */
[----:B------:R-:W-:-:S04]  /*5330*/  IADD3 R182, PT, PT, R182, 0x100, RZ ;  /* 0x00000100b6b67810 */ /* 0x000fc80007ffe0ff */
[----:B------:R0:W-:Y:S03]  /*5340*/  @P2 STG.E.128 desc[UR16][R180.64], R176 ;  /* 0x000000b0b4002986 */ /* 0x0001e6000c101d10 */
.L_x_4815:
[----:B------:R-:W-:Y:S05]  /*5350*/  BSYNC.RECONVERGENT B0 ;  /* 0x0000000000007941 */ /* 0x000fea0003800200 */
.L_x_4814:
        /* <DEDUP_REMOVED lines=9> */
.L_x_4851:
[----:B------:R-:W-:Y:S05]  /*53f0*/  BRA.U !UP0, `(.L_x_4852) ;  /* 0x0000000d08bc7547 */ /* 0x000fea000b800000 */
[----:B------:R-:W-:-:S04]  /*5400*/  UISETP.NE.U32.AND UP0, UPT, UR4, URZ, UPT ;  /* 0x000000ff0400728c */ /* 0x000fc8000bf05070 */
[----:B------:R-:W-:-:S06]  /*5410*/  UISETP.NE.AND.EX UP0, UPT, UR5, URZ, UPT, UP0 ;  /* 0x000000ff0500728c */ /* 0x000fcc000bf05300 */
[----:B------:R-:W-:-:S13]  /*5420*/  PLOP3.LUT P0, PT, PT, PT, UP0, 0x80, 0x8 ;  /* 0x000000000008781c */ /* 0x000fda0003f0f008 */
[----:B------:R-:W-:Y:S05]  /*5430*/  @!P0 BRA `(.L_x_4853) ;  /* 0x0000000400c88947 */ /* 0x000fea0003800000 */
[----:B------:R-:W-:Y:S02]  /*5440*/  PLOP3.LUT P4, PT, PT, PT, UP2, 0x80, 0x8 ;  /* 0x000000000008781c */ /* 0x000fe40003f8f028 */
[----:B------:R-:W-:Y:S02]  /*5450*/  MOV R150, UR8 ;  /* 0x0000000800967c02 */ /* 0x000fe40008000f00 */
[----:B------:R-:W-:Y:S02]  /*5460*/  MOV R148, UR8 ;  /* 0x0000000800947c02 */ /* 0x000fe40008000f00 */
[----:B-----5:R-:W-:Y:S02]  /*5470*/  MOV R149, R25 ;  /* 0x0000001900957202 */ /* 0x020fe40000000f00 */
[----:B------:R-:W-:Y:S02]  /*5480*/  MOV R152, UR8 ;  /* 0x0000000800987c02 */ /* 0x000fe40008000f00 */
[----:B------:R-:W-:-:S03]  /*5490*/  MOV R151, R27 ;  /* 0x0000001b00977202 */ /* 0x000fc60000000f00 */
        /* <DEDUP_REMOVED lines=13> */
[--C-:B------:R-:W-:Y:S02]  /*5570*/  IMAD.MOV.U32 R148, RZ, RZ, R24.reuse ;  /* 0x000000ffff947224 */ /* 0x100fe400078e0018 */
        /* <DEDUP_REMOVED lines=8> */
[----:B0-----:R-:W-:-:S07]  /*5600*/  PRMT R176, R152, 0x7610, R176 ;  /* 0x0000761098b07816 */ /* 0x001fce00000000b0 */
.L_x_4854:
        /* <DEDUP_REMOVED lines=9> */
[----:B0-----:R-:W-:-:S07]  /*56a0*/  PRMT R176, R176, 0x5410, R152 ;  /* 0x00005410b0b07816 */ /* 0x001fce0000000098 */
.L_x_4855:
[----:B------:R-:W-:Y:S05]  /*56b0*/  BRA.U !UP3, `(.L_x_4856) ;  /* 0x000000010b1c7547 */ /* 0x000fea000b800000 */
[----:B------:R-:W-:Y:S01]  /*56c0*/  SHF.L.U32 R153, R173, 0x10, RZ ;  /* 0x00000010ad997819 */ /* 0x000fe200000006ff */
[----:B------:R-:W-:-:S04]  /*56d0*/  FMUL.FTZ R152, R150, UR29 ;  /* 0x0000001d96987c20 */ /* 0x000fc80008410000 */
[----:B------:R-:W-:Y:S01]  /*56e0*/  FFMA.FTZ R114, R153, R152, R114 ;  /* 0x0000009899727223 */ /* 0x000fe20000010072 */
[----:B------:R-:W-:-:S05]  /*56f0*/  SHF.L.U32 R153, R33, 0x10, RZ ;  /* 0x0000001021997819 */ /* 0x000fca00000006ff */
[----:B------:R-:W-:-:S05]  /*5700*/  FMUL.FTZ R152, R152, R153 ;  /* 0x0000009998987220 */ /* 0x000fca0000410000 */
[----:B------:R-:W-:-:S04]  /*5710*/  F2FP.BF16.F32.PACK_AB R152, RZ, R152 ;  /* 0x00000098ff98723e */ /* 0x000fc800000010ff */
[----:B0-----:R-:W-:-:S07]  /*5720*/  PRMT R177, R152, 0x7610, R177 ;  /* 0x0000761098b17816 */ /* 0x001fce00000000b1 */
.L_x_4856:
[----:B------:R-:W-:Y:S05]  /*5730*/  BRA.U !UP3, `(.L_x_4857) ;  /* 0x000000010b247547 */ /* 0x000fea000b800000 */
[----:B------:R-:W2:Y:S01]  /*5740*/  LDL R154, [R1+0xc] ;  /* 0x00000c00019a7983 */ /* 0x000ea20000100800 */
[----:B------:R-:W-:Y:S01]  /*5750*/  PRMT R153, R173, 0x7632, R153 ;  /* 0x00007632ad997816 */ /* 0x000fe20000000099 */
[----:B------:R-:W-:-:S03]  /*5760*/  FMUL.FTZ R152, R151, UR29 ;  /* 0x0000001d97987c20 */ /* 0x000fc60008410000 */
[----:B------:R-:W-:-:S05]  /*5770*/  SHF.L.U32 R153, R153, 0x10, RZ ;  /* 0x0000001099997819 */ /* 0x000fca00000006ff */
[----:B------:R-:W-:Y:S01]  /*5780*/  FFMA.FTZ R115, R152, R153, R115 ;  /* 0x0000009998737223 */ /* 0x000fe20000010073 */
[----:B--2---:R-:W-:-:S04]  /*5790*/  IMAD.U32 R153, R154, 0x10000, RZ ;  /* 0x000100009a997824 */ /* 0x004fc800078e00ff */
[----:B------:R-:W-:-:S05]  /*57a0*/  FMUL.FTZ R152, R152, R153 ;  /* 0x0000009998987220 */ /* 0x000fca0000410000 */
[----:B------:R-:W-:-:S04]  /*57b0*/  F2FP.BF16.F32.PACK_AB R152, RZ, R152 ;  /* 0x00000098ff98723e */ /* 0x000fc800000010ff */
[----:B0-----:R-:W-:-:S07]  /*57c0*/  PRMT R177, R177, 0x5410, R152 ;  /* 0x00005410b1b17816 */ /* 0x001fce0000000098 */
.L_x_4857:
[----:B------:R-:W-:-:S05]  /*57d0*/  MOV R152, UR8 ;  /* 0x0000000800987c02 */ /* 0x000fca0008000f00 */
[----:B------:R-:W-:-:S04]  /*57e0*/  @P4 FFMA.FTZ R152, R213, R152, UR9 ;  /* 0x00000009d5984e23 */ /* 0x000fc80008010098 */
[----:B------:R-:W-:Y:S01]  /*57f0*/  @P4 FADD.FTZ R153, R4, -R152 ;  /* 0x8000009804994221 */ /* 0x000fe20000010000 */
[----:B------:R-:W-:-:S03]  /*5800*/  MOV R152, R20 ;  /* 0x0000001400987202 */ /* 0x000fc60000000f00 */
        /* <DEDUP_REMOVED lines=9> */
.L_x_4858:
[----:B------:R-:W-:-:S05]  /*58a0*/  MOV R153, UR8 ;  /* 0x0000000800997c02 */ /* 0x000fca0008000f00 */
[----:B------:R-:W-:-:S04]  /*58b0*/  @P4 FFMA.FTZ R153, R203, R153, UR9 ;  /* 0x00000009cb994e23 */ /* 0x000fc80008010099 */
[----:B------:R-:W-:Y:S01]  /*58c0*/  @P4 FADD.FTZ R154, R204, -R153 ;  /* 0x80000099cc9a4221 */ /* 0x000fe20000010000 */
[----:B------:R-:W-:-:S03]  /*58d0*/  MOV R153, R21 ;  /* 0x0000001500997202 */ /* 0x000fc60000000f00 */
[----:B------:R-:W-:Y:S01]  /*58e0*/  @P4 FFMA.FTZ R153, R154, UR30, R21 ;  /* 0x0000001e9a994c23 */ /* 0x000fe20008010015 */
[----:B------:R-:W-:Y:S06]  /*58f0*/  BRA.U !UP3, `(.L_x_4859) ;  /* 0x000000010b247547 */ /* 0x000fec000b800000 */
[----:B0-----:R-:W2:Y:S01]  /*5900*/  LDL R180, [R1+0x10] ;  /* 0x0000100001b47983 */ /* 0x001ea20000100800 */
[----:B------:R-:W-:Y:S01]  /*5910*/  PRMT R155, R174, 0x7632, R155 ;  /* 0x00007632ae9b7816 */ /* 0x000fe2000000009b */
[----:B------:R-:W-:-:S03]  /*5920*/  FMUL.FTZ R154, R153, UR29 ;  /* 0x0000001d999a7c20 */ /* 0x000fc60008410000 */
[----:B------:R-:W-:-:S05]  /*5930*/  SHF.L.U32 R155, R155, 0x10, RZ ;  /* 0x000000109b9b7819 */ /* 0x000fca00000006ff */
[----:B------:R-:W-:Y:S01]  /*5940*/  FFMA.FTZ R117, R154, R155, R117 ;  /* 0x0000009b9a757223 */ /* 0x000fe20000010075 */
[----:B--2---:R-:W-:-:S04]  /*5950*/  IMAD.U32 R155, R180, 0x10000, RZ ;  /* 0x00010000b49b7824 */ /* 0x004fc800078e00ff */
[----:B------:R-:W-:-:S05]  /*5960*/  FMUL.FTZ R154, R154, R155 ;  /* 0x0000009b9a9a7220 */ /* 0x000fca0000410000 */
[----:B------:R-:W-:-:S04]  /*5970*/  F2FP.BF16.F32.PACK_AB R154, RZ, R154 ;  /* 0x0000009aff9a723e */ /* 0x000fc800000010ff */
[----:B------:R-:W-:-:S07]  /*5980*/  PRMT R178, R178, 0x5410, R154 ;  /* 0x00005410b2b27816 */ /* 0x000fce000000009a */
.L_x_4859:
[----:B------:R-:W-:-:S05]  /*5990*/  MOV R154, UR8 ;  /* 0x00000008009a7c02 */ /* 0x000fca0008000f00 */
[----:B------:R-:W-:-:S04]  /*59a0*/  @P4 FFMA.FTZ R154, R8, R154, UR9 ;  /* 0x00000009089a4e23 */ /* 0x000fc8000801009a */
[----:B------:R-:W-:Y:S01]  /*59b0*/  @P4 FADD.FTZ R155, R16, -R154 ;  /* 0x8000009a109b4221 */ /* 0x000fe20000010000 */
[----:B------:R-:W-:-:S03]  /*59c0*/  MOV R154, R22 ;  /* 0x00000016009a7202 */ /* 0x000fc60000000f00 */
[----:B------:R-:W-:Y:S01]  /*59d0*/  @P4 FFMA.FTZ R154, R155, UR30, R22 ;  /* 0x0000001e9b9a4c23 */ /* 0x000fe20008010016 */
[----:B------:R-:W-:Y:S06]  /*59e0*/  BRA.U !UP3, `(.L_x_4860) ;  /* 0x000000010b1c7547 */ /* 0x000fec000b800000 */
[----:B0-----:R-:W-:Y:S01]  /*59f0*/  SHF.L.U32 R180, R175, 0x10, RZ ;  /* 0x00000010afb47819 */ /* 0x001fe200000006ff */
[----:B------:R-:W-:-:S04]  /*5a00*/  FMUL.FTZ R155, R154, UR29 ;  /* 0x0000001d9a9b7c20 */ /* 0x000fc80008410000 */
[----:B------:R-:W-:Y:S01]  /*5a10*/  FFMA.FTZ R118, R180, R155, R118 ;  /* 0x0000009bb4767223 */ /* 0x000fe20000010076 */
[----:B------:R-:W-:-:S05]  /*5a20*/  SHF.L.U32 R180, R35, 0x10, RZ ;  /* 0x0000001023b47819 */ /* 0x000fca00000006ff */
[----:B------:R-:W-:-:S05]  /*5a30*/  FMUL.FTZ R155, R155, R180 ;  /* 0x000000b49b9b7220 */ /* 0x000fca0000410000 */
[----:B------:R-:W-:-:S04]  /*5a40*/  F2FP.BF16.F32.PACK_AB R155, RZ, R155 ;  /* 0x0000009bff9b723e */ /* 0x000fc800000010ff */
[----:B------:R-:W-:-:S07]  /*5a50*/  PRMT R179, R155, 0x7610, R179 ;  /* 0x000076109bb37816 */ /* 0x000fce00000000b3 */
.L_x_4860:
[----:B------:R-:W-:-:S05]  /*5a60*/  MOV R155, UR8 ;  /* 0x00000008009b7c02 */ /* 0x000fca0008000f00 */
[----:B------:R-:W-:-:S04]  /*5a70*/  @P4 FFMA.FTZ R155, R235, R155, UR9 ;  /* 0x00000009eb9b4e23 */ /* 0x000fc8000801009b */
[----:B0-----:R-:W-:Y:S01]  /*5a80*/  @P4 FADD.FTZ R180, R239, -R155 ;  /* 0x8000009befb44221 */ /* 0x001fe20000010000 */
        /* <DEDUP_REMOVED lines=11> */
[----:B------:R-:W-:Y:S01]  /*5b40*/  PRMT R179, R179, 0x5410, R180 ;  /* 0x00005410b3b37816 */ /* 0x000fe200000000b4 */
[----:B------:R-:W-:Y:S06]  /*5b50*/  BRA `(.L_x_4861) ;  /* 0x0000001800387947 */ /* 0x000fec0003800000 */
.L_x_4853:
[----:B------:R-:W-:Y:S05]  /*5b60*/  BRA.U !UP3, `(.L_x_4862) ;  /* 0x000000010b347547 */ /* 0x000fea000b800000 */
[----:B------:R-:W-:Y:S02]  /*5b70*/  PLOP3.LUT P4, PT, PT, PT, UP2, 0x80, 0x8 ;  /* 0x000000000008781c */ /* 0x000fe40003f8f028 */
[----:B0-----:R-:W-:Y:S02]  /*5b80*/  MOV R180, UR8 ;  /* 0x0000000800b47c02 */ /* 0x001fe40008000f00 */
[----:B-----5:R-:W-:-:S09]  /*5b90*/  MOV R181, R24 ;  /* 0x0000001800b57202 */ /* 0x020fd20000000f00 */
[----:B------:R-:W-:-:S04]  /*5ba0*/  @P4 FFMA.FTZ R180, R232, R180, UR9 ;  /* 0x00000009e8b44e23 */ /* 0x000fc800080100b4 */
[----:B------:R-:W-:-:S04]  /*5bb0*/  @P4 FADD.FTZ R180, R229, -R180 ;  /* 0x800000b4e5b44221 */ /* 0x000fc80000010000 */
[----:B------:R-:W-:-:S04]  /*5bc0*/  @P4 FFMA.FTZ R181, R180, UR30, R24 ;  /* 0x0000001eb4b54c23 */ /* 0x000fc80008010018 */
[----:B------:R-:W-:Y:S01]  /*5bd0*/  FMUL.FTZ R180, R181, UR29 ;  /* 0x0000001db5b47c20 */ /* 0x000fe20008410000 */
[----:B------:R-:W-:-:S05]  /*5be0*/  SHF.L.U32 R181, R172, 0x10, RZ ;  /* 0x00000010acb57819 */ /* 0x000fca00000006ff */
[----:B------:R-:W-:Y:S01]  /*5bf0*/  FFMA.FTZ R112, R181, R180, R112 ;  /* 0x000000b4b5707223 */ /* 0x000fe20000010070 */
[----:B------:R-:W-:-:S05]  /*5c00*/  SHF.L.U32 R181, R32, 0x10, RZ ;  /* 0x0000001020b57819 */ /* 0x000fca00000006ff */
[----:B------:R-:W-:-:S05]  /*5c10*/  FMUL.FTZ R180, R181, R180 ;  /* 0x000000b4b5b47220 */ /* 0x000fca0000410000 */
[----:B------:R-:W-:-:S04]  /*5c20*/  F2FP.BF16.F32.PACK_AB R180, RZ, R180 ;  /* 0x000000b4ffb4723e */ /* 0x000fc800000010ff */
[----:B------:R-:W-:-:S07]  /*5c30*/  PRMT R176, R180, 0x7610, R176 ;  /* 0x00007610b4b07816 */ /* 0x000fce00000000b0 */
.L_x_4862:
[----:B------:R-:W-:Y:S05]  /*5c40*/  BRA.U !UP3, `(.L_x_4863) ;  /* 0x000000010b3c7547 */ /* 0x000fea000b800000 */
[----:B------:R-:W2:Y:S01]  /*5c50*/  LDL R184, [R1+0x8] ;  /* 0x0000080001b87983 */ /* 0x000ea20000100800 */
[----:B------:R-:W-:Y:S02]  /*5c60*/  PLOP3.LUT P4, PT, PT, PT, UP2, 0x80, 0x8 ;  /* 0x000000000008781c */ /* 0x000fe40003f8f028 */
[----:B0-----:R-:W-:-:S11]  /*5c70*/  MOV R180, UR8 ;  /* 0x0000000800b47c02 */ /* 0x001fd60008000f00 */
        /* <DEDUP_REMOVED lines=8> */
[----:B--2---:R-:W-:-:S04]  /*5d00*/  IMAD.U32 R181, R184, 0x10000, RZ ;  /* 0x00010000b8b57824 */ /* 0x004fc800078e00ff */
[----:B------:R-:W-:-:S05]  /*5d10*/  FMUL.FTZ R180, R181, R180 ;  /* 0x000000b4b5b47220 */ /* 0x000fca0000410000 */
[----:B------:R-:W-:-:S04]  /*5d20*/  F2FP.BF16.F32.PACK_AB R180, RZ, R180 ;  /* 0x000000b4ffb4723e */ /* 0x000fc800000010ff */
[----:B------:R-:W-:-:S07]  /*5d30*/  PRMT R176, R176, 0x5410, R180 ;  /* 0x00005410b0b07816 */ /* 0x000fce00000000b4 */
.L_x_4863:
        /* <DEDUP_REMOVED lines=14> */
.L_x_4864:
        /* <DEDUP_REMOVED lines=16> */
.L_x_4865:
        /* <DEDUP_REMOVED lines=14> */
.L_x_4866:
        /* <DEDUP_REMOVED lines=16> */
.L_x_4867:
        /* <DEDUP_REMOVED lines=14> */
.L_x_4868:
        /* <DEDUP_REMOVED lines=15> */
[----:B------:R-:W-:Y:S01]  /*62d0*/  PRMT R179, R179, 0x5410, R180 ;  /* 0x00005410b3b37816 */ /* 0x000fe200000000b4 */
[----:B------:R-:W-:Y:S06]  /*62e0*/  BRA `(.L_x_4861) ;  /* 0x0000001000547947 */ /* 0x000fec0003800000 */
.L_x_4852:
[----:B0-----:R-:W0:Y:S02]  /*62f0*/  LDC.64 R180, c[0x0][0x478] ;  /* 0x00011e00ffb47b82 */ /* 0x001e240000000a00 */
[----:B0-----:R-:W-:-:S04]  /*6300*/  ISETP.NE.U32.AND P0, PT, R180, RZ, PT ;  /* 0x000000ffb400720c */ /* 0x001fc80003f05070 */
[----:B------:R-:W-:-:S13]  /*6310*/  ISETP.NE.AND.EX P0, PT, R181, RZ, PT, P0 ;  /* 0x000000ffb500720c */ /* 0x000fda0003f05300 */
[----:B------:R-:W-:Y:S05]  /*6320*/  @!P0 BRA `(.L_x_4869) ;  /* 0x0000000800648947 */ /* 0x000fea0003800000 */
        /* <DEDUP_REMOVED lines=52> */
.L_x_4870:
        /* <DEDUP_REMOVED lines=16> */
.L_x_4871:
        /* <DEDUP_REMOVED lines=14> */
.L_x_4872:
        /* <DEDUP_REMOVED lines=16> */
.L_x_4873:
        /* <DEDUP_REMOVED lines=14> */
.L_x_4874:
        /* <DEDUP_REMOVED lines=16> */
.L_x_4875:
        /* <DEDUP_REMOVED lines=14> */
.L_x_4876:
        /* <DEDUP_REMOVED lines=11> */
.L_x_4869:
        /* <DEDUP_REMOVED lines=14> */
.L_x_4877:
        /* <DEDUP_REMOVED lines=16> */
.L_x_4878:
        /* <DEDUP_REMOVED lines=14> */
.L_x_4879:
        /* <DEDUP_REMOVED lines=16> */
.L_x_4880:
        /* <DEDUP_REMOVED lines=14> */
.L_x_4881:
        /* <DEDUP_REMOVED lines=16> */
.L_x_4882:
[----:B------:R-:W-:Y:S05]  /*7260*/  BRA.U !UP3, `(.L_x_4883) ;  /* 0x000000010b347547 */ /* 0x000fea000b800000 */
        /* <DEDUP_REMOVED lines=13> */
.L_x_4883:
        /* <DEDUP_REMOVED lines=16> */
.L_x_4861:
[----:B0-----:R-:W0:Y:S01]  /*7440*/  @P0 LDC.64 R180, c[0x0][0x478] ;  /* 0x00011e00ffb40b82 */ /* 0x001e220000000a00 */
[----:B------:R-:W1:Y:S01]  /*7450*/  @UP3 LDCU.64 UR6, c[0x0][0x468] ;  /* 0x00008d00ff0637ac */ /* 0x000e620008000a00 */
[C---:B0-----:R-:W-:Y:S01]  /*7460*/  @P0 IMAD.WIDE.U32 R180, R183.reuse, 0x20, R180 ;  /* 0x00000020b7b40825 */ /* 0x041fe200078e00b4 */
[----:B------:R-:W-:-:S04]  /*7470*/  IADD3 R183, PT, PT, R183, 0x100, RZ ;  /* 0x00000100b7b77810 */ /* 0x000fc80007ffe0ff */
[----:B------:R-:W-:Y:S04]  /*7480*/  @P0 STG.E.128 desc[UR16][R180.64], R148 ;  /* 0x00000094b4000986 */ /* 0x000fe8000c101d10 */
[----:B------:R0:W-:Y:S02]  /*7490*/  @P0 STG.E.128 desc[UR16][R180.64+0x10], R152 ;  /* 0x00001098b4000986 */ /* 0x0001e4000c101d10 */
[----:B0-----:R-:W-:-:S05]  /*74a0*/  HFMA2 R180, -RZ, RZ, 0, 9.5367431640625e-07 ;  /* 0x00000010ffb47431 */ /* 0x001fca00000001ff */
[C---:B-1----:R-:W-:Y:S01]  /*74b0*/  @P2 IMAD.WIDE.U32 R180, R182.reuse, R180, UR6 ;  /* 0x00000006b6b42e25 */ /* 0x042fe2000f8e00b4 */
[----:B------:R-:W-:-:S04]  /*74c0*/  IADD3 R182, PT, PT, R182, 0x100, RZ ;  /* 0x00000100b6b67810 */ /* 0x000fc80007ffe0ff */
[----:B------:R1:W-:Y:S03]  /*74d0*/  @P2 STG.E.128 desc[UR16][R180.64], R176 ;  /* 0x000000b0b4002986 */ /* 0x0003e6000c101d10 */
.L_x_4850:
[----:B------:R-:W-:Y:S05]  /*74e0*/  BSYNC.RECONVERGENT B0 ;  /* 0x0000000000007941 */ /* 0x000fea0003800200 */
.L_x_4849:
        /* <DEDUP_REMOVED lines=9> */
.L_x_4886:
[----:B------:R-:W-:Y:S05]  /*7580*/  BRA.U !UP0, `(.L_x_4887) ;  /* 0x0000000d08ac7547 */ /* 0x000fea000b800000 */
[----:B------:R-:W-:-:S04]  /*7590*/  UISETP.NE.U32.AND UP0, UPT, UR4, URZ, UPT ;  /* 0x000000ff0400728c */ /* 0x000fc8000bf05070 */
[----:B------:R-:W-:-:S06]  /*75a0*/  UISETP.NE.AND.EX UP0, UPT, UR5, URZ, UPT, UP0 ;  /* 0x000000ff0500728c */ /* 0x000fcc000bf05300 */
[----:B------:R-:W-:-:S13]  /*75b0*/  PLOP3.LUT P0, PT, PT, PT, UP0, 0x80, 0x8 ;  /* 0x000000000008781c */ /* 0x000fda0003f0f008 */
[----:B------:R-:W-:Y:S05]  /*75c0*/  @!P0 BRA `(.L_x_4888) ;  /* 0x0000000400c08947 */ /* 0x000fea0003800000 */
[----:B------:R-:W-:Y:S01]  /*75d0*/  PLOP3.LUT P5, PT, PT, PT, UP2, 0x80, 0x8 ;  /* 0x000000000008781c */ /* 0x000fe20003faf028 */
[----:B------:R-:W-:Y:S01]  /*75e0*/  IMAD.U32 R150, RZ, RZ, UR8 ;  /* 0x00000008ff967e24 */ /* 0x000fe2000f8e00ff */
[----:B------:R-:W-:Y:S02]  /*75f0*/  MOV R148, UR8 ;  /* 0x0000000800947c02 */ /* 0x000fe40008000f00 */
[----:B-----5:R-:W-:Y:S02]  /*7600*/  MOV R149, R157 ;  /* 0x0000009d00957202 */ /* 0x020fe40000000f00 */
        /* <DEDUP_REMOVED lines=24> */
[----:B01----:R-:W-:-:S07]  /*7790*/  PRMT R176, R152, 0x7610, R176 ;  /* 0x0000761098b07816 */ /* 0x003fce00000000b0 */
.L_x_4889:
[----:B------:R-:W-:Y:S05]  /*77a0*/  BRA.U !UP3, `(.L_x_4890) ;  /* 0x000000010b207547 */ /* 0x000fea000b800000 */
[----:B------:R-:W-:Y:S01]  /*77b0*/  PRMT R153, R172, 0x7632, R153 ;  /* 0x00007632ac997816 */ /* 0x000fe20000000099 */
[----:B------:R-:W-:-:S03]  /*77c0*/  FMUL.FTZ R152, R149, UR29 ;  /* 0x0000001d95987c20 */ /* 0x000fc60008410000 */
[----:B------:R-:W-:-:S05]  /*77d0*/  SHF.L.U32 R153, R153, 0x10, RZ ;  /* 0x0000001099997819 */ /* 0x000fca00000006ff */
[----:B------:R-:W-:Y:S01]  /*77e0*/  FFMA.FTZ R121, R152, R153, R121 ;  /* 0x0000009998797223 */ /* 0x000fe20000010079 */
[----:B------:R-:W-:-:S05]  /*77f0*/  SHF.L.U32 R153, R251, 0x10, RZ ;  /* 0x00000010fb997819 */ /* 0x000fca00000006ff */
[----:B------:R-:W-:-:S05]  /*7800*/  FMUL.FTZ R152, R152, R153 ;  /* 0x0000009998987220 */ /* 0x000fca0000410000 */
[----:B------:R-:W-:-:S04]  /*7810*/  F2FP.BF16.F32.PACK_AB R152, RZ, R152 ;  /* 0x00000098ff98723e */ /* 0x000fc800000010ff */
[----:B01----:R-:W-:-:S07]  /*7820*/  PRMT R176, R176, 0x5410, R152 ;  /* 0x00005410b0b07816 */ /* 0x003fce0000000098 */
.L_x_4890:
[----:B------:R-:W-:Y:S05]  /*7830*/  BRA.U !UP3, `(.L_x_4891) ;  /* 0x000000010b1c7547 */ /* 0x000fea000b800000 */
[----:B------:R-:W-:Y:S01]  /*7840*/  SHF.L.U32 R153, R173, 0x10, RZ ;  /* 0x00000010ad997819 */ /* 0x000fe200000006ff */
[----:B------:R-:W-:-:S04]  /*7850*/  FMUL.FTZ R152, R150, UR29 ;  /* 0x0000001d96987c20 */ /* 0x000fc80008410000 */
[----:B------:R-:W-:Y:S01]  /*7860*/  FFMA.FTZ R122, R153, R152, R122 ;  /* 0x00000098997a7223 */ /* 0x000fe2000001007a */
[----:B------:R-:W-:-:S05]  /*7870*/  SHF.L.U32 R153, R37, 0x10, RZ ;  /* 0x0000001025997819 */ /* 0x000fca00000006ff */
[----:B------:R-:W-:-:S05]  /*7880*/  FMUL.FTZ R152, R152, R153 ;  /* 0x0000009998987220 */ /* 0x000fca0000410000 */
[----:B------:R-:W-:-:S04]  /*7890*/  F2FP.BF16.F32.PACK_AB R152, RZ, R152 ;  /* 0x00000098ff98723e */ /* 0x000fc800000010ff */
[----:B01----:R-:W-:-:S07]  /*78a0*/  PRMT R177, R152, 0x7610, R177 ;  /* 0x0000761098b17816 */ /* 0x003fce00000000b1 */
.L_x_4891:
        /* <DEDUP_REMOVED lines=9> */
.L_x_4892:
[----:B------:R-:W-:-:S04]  /*7940*/  IMAD.U32 R152, RZ, RZ, UR8 ;  /* 0x00000008ff987e24 */ /* 0x000fc8000f8e00ff */
        /* <DEDUP_REMOVED lines=11> */
[----:B01----:R-:W-:-:S07]  /*7a00*/  PRMT R178, R153, 0x7610, R178 ;  /* 0x0000761099b27816 */ /* 0x003fce00000000b2 */
.L_x_4893:
[----:B------:R-:W-:-:S05]  /*7a10*/  MOV R153, UR8 ;  /* 0x0000000800997c02 */ /* 0x000fca0008000f00 */
[----:B------:R-:W-:-:S04]  /*7a20*/  @P5 FFMA.FTZ R153, R206, R153, UR9 ;  /* 0x00000009ce995e23 */ /* 0x000fc80008010099 */
[----:B------:R-:W-:Y:S01]  /*7a30*/  @P5 FADD.FTZ R154, R207, -R153 ;  /* 0x80000099cf9a5221 */ /* 0x000fe20000010000 */
[----:B------:R-:W-:-:S03]  /*7a40*/  MOV R153, R161 ;  /* 0x000000a100997202 */ /* 0x000fc60000000f00 */
[----:B------:R-:W-:Y:S01]  /*7a50*/  @P5 FFMA.FTZ R153, R154, UR30, R161 ;  /* 0x0000001e9a995c23 */ /* 0x000fe200080100a1 */
[----:B------:R-:W-:Y:S06]  /*7a60*/  BRA.U !UP3, `(.L_x_4894) ;  /* 0x000000010b247547 */ /* 0x000fec000b800000 */
[----:B01----:R-:W2:Y:S01]  /*7a70*/  LDL R180, [R1] ;  /* 0x0000000001b47983 */ /* 0x003ea20000100800 */
        /* <DEDUP_REMOVED lines=8> */
.L_x_4894:
[----:B------:R-:W-:-:S04]  /*7b00*/  IMAD.U32 R154, RZ, RZ, UR8 ;  /* 0x00000008ff9a7e24 */ /* 0x000fc8000f8e00ff */
[----:B------:R-:W-:-:S04]  /*7b10*/  @P5 FFMA.FTZ R154, R7, R154, UR9 ;  /* 0x00000009079a5e23 */ /* 0x000fc8000801009a */
[----:B------:R-:W-:Y:S01]  /*7b20*/  @P5 FADD.FTZ R155, R13, -R154 ;  /* 0x8000009a0d9b5221 */ /* 0x000fe20000010000 */
[----:B------:R-:W-:-:S03]  /*7b30*/  MOV R154, R162 ;  /* 0x000000a2009a7202 */ /* 0x000fc60000000f00 */
[----:B------:R-:W-:Y:S01]  /*7b40*/  @P5 FFMA.FTZ R154, R155, UR30, R162 ;  /* 0x0000001e9b9a5c23 */ /* 0x000fe200080100a2 */
[----:B------:R-:W-:Y:S06]  /*7b50*/  BRA.U !UP3, `(.L_x_4895) ;  /* 0x000000010b1c7547 */ /* 0x000fec000b800000 */
[----:B01----:R-:W-:Y:S01]  /*7b60*/  SHF.L.U32 R180, R175, 0x10, RZ ;  /* 0x00000010afb47819 */ /* 0x003fe200000006ff */
[----:B------:R-:W-:-:S04]  /*7b70*/  FMUL.FTZ R155, R154, UR29 ;  /* 0x0000001d9a9b7c20 */ /* 0x000fc80008410000 */
[----:B------:R-:W-:Y:S01]  /*7b80*/  FFMA.FTZ R126, R180, R155, R126 ;  /* 0x0000009bb47e7223 */ /* 0x000fe2000001007e */
[----:B------:R-:W-:-:S05]  /*7b90*/  SHF.L.U32 R180, R39, 0x10, RZ ;  /* 0x0000001027b47819 */ /* 0x000fca00000006ff */
[----:B------:R-:W-:-:S05]  /*7ba0*/  FMUL.FTZ R155, R155, R180 ;  /* 0x000000b49b9b7220 */ /* 0x000fca0000410000 */
[----:B------:R-:W-:-:S04]  /*7bb0*/  F2FP.BF16.F32.PACK_AB R155, RZ, R155 ;  /* 0x0000009bff9b723e */ /* 0x000fc800000010ff */
[----:B------:R-:W-:-:S07]  /*7bc0*/  PRMT R179, R155, 0x7610, R179 ;  /* 0x000076109bb37816 */ /* 0x000fce00000000b3 */
.L_x_4895:
[----:B------:R-:W-:-:S05]  /*7bd0*/  MOV R155, UR8 ;  /* 0x00000008009b7c02 */ /* 0x000fca0008000f00 */
[----:B------:R-:W-:-:S04]  /*7be0*/  @P5 FFMA.FTZ R155, R234, R155, UR9 ;  /* 0x00000009ea9b5e23 */ /* 0x000fc8000801009b */
[----:B01----:R-:W-:Y:S01]  /*7bf0*/  @P5 FADD.FTZ R180, R238, -R155 ;  /* 0x8000009beeb45221 */ /* 0x003fe20000010000 */
        /* <DEDUP_REMOVED lines=13> */
.L_x_4888:
[----:B------:R-:W-:Y:S05]  /*7cd0*/  BRA.U !UP3, `(.L_x_4897) ;  /* 0x000000010b347547 */ /* 0x000fea000b800000 */
[----:B------:R-:W-:Y:S01]  /*7ce0*/  PLOP3.LUT P5, PT, PT, PT, UP2, 0x80, 0x8 ;  /* 0x000000000008781c */ /* 0x000fe20003faf028 */
[----:B01----:R-:W-:Y:S01]  /*7cf0*/  IMAD.U32 R180, RZ, RZ, UR8 ;  /* 0x00000008ffb47e24 */ /* 0x003fe2000f8e00ff */
[----:B-----5:R-:W-:-:S11]  /*7d00*/  MOV R181, R156 ;  /* 0x0000009c00b57202 */ /* 0x020fd60000000f00 */
        /* <DEDUP_REMOVED lines=10> */
.L_x_4897:
[----:B------:R-:W-:Y:S05]  /*7db0*/  BRA.U !UP3, `(.L_x_4898) ;  /* 0x000000010b387547 */ /* 0x000fea000b800000 */
[----:B------:R-:W-:Y:S02]  /*7dc0*/  PLOP3.LUT P5, PT, PT, PT, UP2, 0x80, 0x8 ;  /* 0x000000000008781c */ /* 0x000fe40003faf028 */
[----:B01----:R-:W-:-:S11]  /*7dd0*/  MOV R180, UR8 ;  /* 0x0000000800b47c02 */ /* 0x003fd60008000f00 */
        /* <DEDUP_REMOVED lines=8> */
[----:B------:R-:W-:-:S05]  /*7e60*/  SHF.L.U32 R181, R251, 0x10, RZ ;  /* 0x00000010fbb57819 */ /* 0x000fca00000006ff */
[----:B------:R-:W-:-:S05]  /*7e70*/  FMUL.FTZ R180, R181, R180 ;  /* 0x000000b4b5b47220 */ /* 0x000fca0000410000 */
[----:B------:R-:W-:-:S04]  /*7e80*/  F2FP.BF16.F32.PACK_AB R180, RZ, R180 ;  /* 0x000000b4ffb4723e */ /* 0x000fc800000010ff */
[----:B------:R-:W-:-:S07]  /*7e90*/  PRMT R176, R176, 0x5410, R180 ;  /* 0x00005410b0b07816 */ /* 0x000fce00000000b4 */
.L_x_4898:
        /* <DEDUP_REMOVED lines=14> */
.L_x_4899:
        /* <DEDUP_REMOVED lines=15> */
.L_x_4900:
        /* <DEDUP_REMOVED lines=14> */
.L_x_4901:
[----:B------:R-:W-:Y:S05]  /*8150*/  BRA.U !UP3, `(.L_x_4902) ;  /* 0x000000010b3c7547 */ /* 0x000fea000b800000 */
[----:B------:R-:W2:Y:S01]  /*8160*/  LDL R184, [R1] ;  /* 0x0000000001b87983 */ /* 0x000ea20000100800 */
        /* <DEDUP_REMOVED lines=14> */
.L_x_4902:
        /* <DEDUP_REMOVED lines=14> */
.L_x_4903:
[----:B------:R-:W-:Y:S05]  /*8330*/  BRA.U !UP3, `(.L_x_4896) ;  /* 0x000000110b847547 */ /* 0x000fea000b800000 */
[----:B------:R-:W2:Y:S01]  /*8340*/  LDL R184, [R1+0x4] ;  /* 0x0000040001b87983 */ /* 0x000ea20000100800 */
        /* <DEDUP_REMOVED lines=15> */
.L_x_4887:
[----:B01----:R-:W0:Y:S02]  /*8440*/  LDC.64 R180, c[0x0][0x478] ;  /* 0x00011e00ffb47b82 */ /* 0x003e240000000a00 */
[----:B0-----:R-:W-:-:S04]  /*8450*/  ISETP.NE.U32.AND P0, PT, R180, RZ, PT ;  /* 0x000000ffb400720c */ /* 0x001fc80003f05070 */
[----:B------:R-:W-:-:S13]  /*8460*/  ISETP.NE.AND.EX P0, PT, R181, RZ, PT, P0 ;  /* 0x000000ffb500720c */ /* 0x000fda0003f05300 */
[----:B------:R-:W-:Y:S05]  /*8470*/  @!P0 BRA `(.L_x_4904) ;  /* 0x00000008005c8947 */ /* 0x000fea0003800000 */
[----:B------:R-:W-:Y:S01]  /*8480*/  MOV R149, UR8 ;  /* 0x0000000800957c02 */ /* 0x000fe20008000f00 */
[----:B------:R-:W-:Y:S01]  /*8490*/  IMAD.U32 R150, RZ, RZ, UR8 ;  /* 0x00000008ff967e24 */ /* 0x000fe2000f8e00ff */
[----:B------:R-:W-:Y:S02]  /*84a0*/  MOV R148, UR8 ;  /* 0x0000000800947c02 */ /* 0x000fe40008000f00 */
        /* <DEDUP_REMOVED lines=49> */
.L_x_4905:
        /* <DEDUP_REMOVED lines=15> */
.L_x_4906:
        /* <DEDUP_REMOVED lines=14> */
.L_x_4907:
        /* <DEDUP_REMOVED lines=15> */
.L_x_4908:
        /* <DEDUP_REMOVED lines=14> */
.L_x_4909:
[----:B------:R-:W-:Y:S05]  /*8b60*/  BRA.U !UP3, `(.L_x_4910) ;  /* 0x000000010b3c7547 */ /* 0x000fea000b800000 */
[----:B------:R-:W2:Y:S01]  /*8b70*/  LDL R184, [R1] ;  /* 0x0000000001b87983 */ /* 0x000ea20000100800 */
        /* <DEDUP_REMOVED lines=14> */
.L_x_4910:
        /* <DEDUP_REMOVED lines=14> */
.L_x_4911:
        /* <DEDUP_REMOVED lines=11> */
.L_x_4904:
        /* <DEDUP_REMOVED lines=14> */
.L_x_4912:
[----:B------:R-:W-:Y:S05]  /*8ed0*/  BRA.U !UP3, `(.L_x_4913) ;  /* 0x000000010b387547 */ /* 0x000fea000b800000 */
        /* <DEDUP_REMOVED lines=14> */
.L_x_4913:
        /* <DEDUP_REMOVED lines=14> */
.L_x_4914:
        /* <DEDUP_REMOVED lines=15> */
.L_x_4915:
        /* <DEDUP_REMOVED lines=14> */
.L_x_4916:
        /* <DEDUP_REMOVED lines=16> */
.L_x_4917:
        /* <DEDUP_REMOVED lines=14> */
.L_x_4918:
        /* <DEDUP_REMOVED lines=16> */
.L_x_4896:
[----:B01----:R-:W0:Y:S01]  /*9550*/  @P0 LDC.64 R180, c[0x0][0x478] ;  /* 0x00011e00ffb40b82 */ /* 0x003e220000000a00 */
        /* <DEDUP_REMOVED lines=9> */
.L_x_4885:
[----:B------:R-:W-:Y:S05]  /*95f0*/  BSYNC.RECONVERGENT B0 ;  /* 0x0000000000007941 */ /* 0x000fea0003800200 */
.L_x_4884:
        /* <DEDUP_REMOVED lines=9> */
.L_x_4921:
        /* <DEDUP_REMOVED lines=30> */
[----:B------:R-:W-:-:S04]  /*9870*/  IMAD.U32 R153, R40, 0x10000, RZ ;  /* 0x0001000028997824 */ /* 0x000fc800078e00ff */
[----:B------:R-:W-:-:S05]  /*9880*/  FMUL.FTZ R152, R152, R153 ;  /* 0x0000009998987220 */ /* 0x000fca0000410000 */
[----:B------:R-:W-:-:S04]  /*9890*/  F2FP.BF16.F32.PACK_AB R152, RZ, R152 ;  /* 0x00000098ff98723e */ /* 0x000fc800000010ff */
[----:B012---:R-:W-:-:S07]  /*98a0*/  PRMT R176, R152, 0x7610, R176 ;  /* 0x0000761098b07816 */ /* 0x007fce00000000b0 */
.L_x_4924:
        /* <DEDUP_REMOVED lines=8> */
[----:B012---:R-:W-:-:S07]  /*9930*/  PRMT R176, R176, 0x5410, R152 ;  /* 0x00005410b0b07816 */ /* 0x007fce0000000098 */
.L_x_4925:
[----:B------:R-:W-:Y:S05]  /*9940*/  BRA.U !UP3, `(.L_x_4926) ;  /* 0x000000010b1c7547 */ /* 0x000fea000b800000 */
[----:B------:R-:W-:Y:S01]  /*9950*/  SHF.L.U32 R153, R173, 0x10, RZ ;  /* 0x00000010ad997819 */ /* 0x000fe200000006ff */
[----:B------:R-:W-:-:S04]  /*9960*/  FMUL.FTZ R152, R150, UR29 ;  /* 0x0000001d96987c20 */ /* 0x000fc80008410000 */
[----:B------:R-:W-:Y:S01]  /*9970*/  FFMA.FTZ R130, R153, R152, R130 ;  /* 0x0000009899827223 */ /* 0x000fe20000010082 */
[----:B------:R-:W-:-:S05]  /*9980*/  SHF.L.U32 R153, R41, 0x10, RZ ;  /* 0x0000001029997819 */ /* 0x000fca00000006ff */
[----:B------:R-:W-:-:S05]  /*9990*/  FMUL.FTZ R152, R152, R153 ;  /* 0x0000009998987220 */ /* 0x000fca0000410000 */
[----:B------:R-:W-:-:S04]  /*99a0*/  F2FP.BF16.F32.PACK_AB R152, RZ, R152 ;  /* 0x00000098ff98723e */ /* 0x000fc800000010ff */
[----:B012---:R-:W-:-:S07]  /*99b0*/  PRMT R177, R152, 0x7610, R177 ;  /* 0x0000761098b17816 */ /* 0x007fce00000000b1 */
.L_x_4926:
        /* <DEDUP_REMOVED lines=9> */
.L_x_4927:
[----:B------:R-:W-:-:S05]  /*9a50*/  MOV R152, UR8 ;  /* 0x0000000800987c02 */ /* 0x000fca0008000f00 */
[----:B------:R-:W-:-:S04]  /*9a60*/  @P6 FFMA.FTZ R152, R214, R152, UR9 ;  /* 0x00000009d6986e23 */ /* 0x000fc80008010098 */
[----:B------:R-:W-:Y:S01]  /*9a70*/  @P6 FADD.FTZ R153, R6, -R152 ;  /* 0x8000009806996221 */ /* 0x000fe20000010000 */
[----:B------:R-:W-:-:S03]  /*9a80*/  IMAD.MOV.U32 R152, RZ, RZ, R168 ;  /* 0x000000ffff987224 */ /* 0x000fc600078e00a8 */
        /* <DEDUP_REMOVED lines=8> */
[----:B012---:R-:W-:-:S07]  /*9b10*/  PRMT R178, R153, 0x7610, R178 ;  /* 0x0000761099b27816 */ /* 0x007fce00000000b2 */
.L_x_4928:
[----:B------:R-:W-:-:S05]  /*9b20*/  MOV R153, UR8 ;  /* 0x0000000800997c02 */ /* 0x000fca0008000f00 */
[----:B------:R-:W-:-:S04]  /*9b30*/  @P6 FFMA.FTZ R153, R209, R153, UR9 ;  /* 0x00000009d1996e23 */ /* 0x000fc80008010099 */
[----:B------:R-:W-:Y:S01]  /*9b40*/  @P6 FADD.FTZ R154, R210, -R153 ;  /* 0x80000099d29a6221 */ /* 0x000fe20000010000 */
[----:B------:R-:W-:-:S03]  /*9b50*/  MOV R153, R169 ;  /* 0x000000a900997202 */ /* 0x000fc60000000f00 */
[----:B------:R-:W-:Y:S01]  /*9b60*/  @P6 FFMA.FTZ R153, R154, UR30, R169 ;  /* 0x0000001e9a996c23 */ /* 0x000fe200080100a9 */
[----:B------:R-:W-:Y:S06]  /*9b70*/  BRA.U !UP3, `(.L_x_4929) ;  /* 0x000000010b207547 */ /* 0x000fec000b800000 */
        /* <DEDUP_REMOVED lines=8> */
.L_x_4929:
[----:B------:R-:W-:-:S05]  /*9c00*/  MOV R154, UR8 ;  /* 0x00000008009a7c02 */ /* 0x000fca0008000f00 */
[----:B------:R-:W-:-:S04]  /*9c10*/  @P6 FFMA.FTZ R154, R10, R154, UR9 ;  /* 0x000000090a9a6e23 */ /* 0x000fc8000801009a */
[----:B------:R-:W-:Y:S01]  /*9c20*/  @P6 FADD.FTZ R155, R192, -R154 ;  /* 0x8000009ac09b6221 */ /* 0x000fe20000010000 */
[----:B------:R-:W-:-:S03]  /*9c30*/  IMAD.MOV.U32 R154, RZ, RZ, R170 ;  /* 0x000000ffff9a7224 */ /* 0x000fc600078e00aa */
[----:B------:R-:W-:Y:S01]  /*9c40*/  @P6 FFMA.FTZ R154, R155, UR30, R170 ;  /* 0x0000001e9b9a6c23 */ /* 0x000fe200080100aa */
[----:B------:R-:W-:Y:S06]  /*9c50*/  BRA.U !UP3, `(.L_x_4930) ;  /* 0x000000010b1c7547 */ /* 0x000fec000b800000 */
[----:B012---:R-:W-:Y:S01]  /*9c60*/  SHF.L.U32 R180, R175, 0x10, RZ ;  /* 0x00000010afb47819 */ /* 0x007fe200000006ff */
[----:B------:R-:W-:-:S04]  /*9c70*/  FMUL.FTZ R155, R154, UR29 ;  /* 0x0000001d9a9b7c20 */ /* 0x000fc80008410000 */
[----:B------:R-:W-:Y:S01]  /*9c80*/  FFMA.FTZ R134, R180, R155, R134 ;  /* 0x0000009bb4867223 */ /* 0x000fe20000010086 */
[----:B------:R-:W-:-:S05]  /*9c90*/  SHF.L.U32 R180, R43, 0x10, RZ ;  /* 0x000000102bb47819 */ /* 0x000fca00000006ff */
[----:B------:R-:W-:-:S05]  /*9ca0*/  FMUL.FTZ R155, R155, R180 ;  /* 0x000000b49b9b7220 */ /* 0x000fca0000410000 */
[----:B------:R-:W-:-:S04]  /*9cb0*/  F2FP.BF16.F32.PACK_AB R155, RZ, R155 ;  /* 0x0000009bff9b723e */ /* 0x000fc800000010ff */
[----:B------:R-:W-:-:S07]  /*9cc0*/  PRMT R179, R155, 0x7610, R179 ;  /* 0x000076109bb37816 */ /* 0x000fce00000000b3 */
.L_x_4930:
[----:B------:R-:W-:-:S05]  /*9cd0*/  MOV R155, UR8 ;  /* 0x00000008009b7c02 */ /* 0x000fca0008000f00 */
[----:B------:R-:W-:-:S04]  /*9ce0*/  @P6 FFMA.FTZ R155, R237, R155, UR9 ;  /* 0x00000009ed9b6e23 */ /* 0x000fc8000801009b */
[----:B012---:R-:W-:Y:S01]  /*9cf0*/  @P6 FADD.FTZ R180, R236, -R155 ;  /* 0x8000009becb46221 */ /* 0x007fe20000010000 */
        /* <DEDUP_REMOVED lines=10> */
[----:B------:R-:W-:Y:S01]  /*9da0*/  PRMT R179, R179, 0x5410, R180 ;  /* 0x00005410b3b37816 */ /* 0x000fe200000000b4 */
[----:B------:R-:W-:Y:S06]  /*9db0*/  BRA `(.L_x_4931) ;  /* 0x0000001800087947 */ /* 0x000fec0003800000 */
.L_x_4923:
[----:B------:R-:W-:Y:S05]  /*9dc0*/  BRA.U !UP3, `(.L_x_4932) ;  /* 0x000000010b347547 */ /* 0x000fea000b800000 */
[----:B------:R-:W-:Y:S01]  /*9dd0*/  PLOP3.LUT P6, PT, PT, PT, UP2, 0x80, 0x8 ;  /* 0x000000000008781c */ /* 0x000fe20003fcf028 */
[----:B012--5:R-:W-:Y:S01]  /*9de0*/  IMAD.MOV.U32 R181, RZ, RZ, R164 ;  /* 0x000000ffffb57224 */ /* 0x027fe200078e00a4 */
[----:B------:R-:W-:-:S11]  /*9df0*/  MOV R180, UR8 ;  /* 0x0000000800b47c02 */ /* 0x000fd60008000f00 */
        /* <DEDUP_REMOVED lines=10> */
.L_x_4932:
[----:B------:R-:W-:Y:S05]  /*9ea0*/  BRA.U !UP3, `(.L_x_4933) ;  /* 0x000000010b387547 */ /* 0x000fea000b800000 */
[----:B------:R-:W-:Y:S02]  /*9eb0*/  PLOP3.LUT P6, PT, PT, PT, UP2, 0x80, 0x8 ;  /* 0x000000000008781c */ /* 0x000fe40003fcf028 */
[----:B012---:R-:W-:-:S11]  /*9ec0*/  MOV R180, UR8 ;  /* 0x0000000800b47c02 */ /* 0x007fd60008000f00 */
        /* <DEDUP_REMOVED lines=12> */
.L_x_4933:
        /* <DEDUP_REMOVED lines=14> */
.L_x_4934:
        /* <DEDUP_REMOVED lines=15> */
.L_x_4935:
        /* <DEDUP_REMOVED lines=14> */
.L_x_4936:
        /* <DEDUP_REMOVED lines=15> */
.L_x_4937:
        /* <DEDUP_REMOVED lines=14> */
.L_x_4938:
        /* <DEDUP_REMOVED lines=14> */
[----:B------:R-:W-:Y:S01]  /*a4f0*/  PRMT R179, R179, 0x5410, R180 ;  /* 0x00005410b3b37816 */ /* 0x000fe200000000b4 */
[----:B------:R-:W-:Y:S06]  /*a500*/  BRA `(.L_x_4931) ;  /* 0x0000001000347947 */ /* 0x000fec0003800000 */
.L_x_4922:
[----:B012---:R-:W0:Y:S02]  /*a510*/  LDC.64 R180, c[0x0][0x478] ;  /* 0x00011e00ffb47b82 */ /* 0x007e240000000a00 */
[----:B0-----:R-:W-:-:S04]  /*a520*/  ISETP.NE.U32.AND P0, PT, R180, RZ, PT ;  /* 0x000000ffb400720c */ /* 0x001fc80003f05070 */
[----:B------:R-:W-:-:S13]  /*a530*/  ISETP.NE.AND.EX P0, PT, R181, RZ, PT, P0 ;  /* 0x000000ffb500720c */ /* 0x000fda0003f05300 */
[----:B------:R-:W-:Y:S05]  /*a540*/  @!P0 BRA `(.L_x_4939) ;  /* 0x0000000800548947 */ /* 0x000fea0003800000 */
        /* <DEDUP_REMOVED lines=14> */
.L_x_4940:
        /* <DEDUP_REMOVED lines=15> */
.L_x_4941:
        /* <DEDUP_REMOVED lines=14> */
.L_x_4942:
        /* <DEDUP_REMOVED lines=15> */
.L_x_4943:
        /* <DEDUP_REMOVED lines=14> */
.L_x_4944:
        /* <DEDUP_REMOVED lines=15> */
.L_x_4945:
        /* <DEDUP_REMOVED lines=14> */
.L_x_4946:
[----:B------:R-:W-:Y:S01]  /*aba0*/  MOV R150, UR8 ;  /* 0x0000000800967c02 */ /* 0x000fe20008000f00 */
[----:B------:R-:W-:Y:S01]  /*abb0*/  IMAD.U32 R155, RZ, RZ, UR8 ;  /* 0x00000008ff9b7e24 */ /* 0x000fe2000f8e00ff */
[----:B------:R-:W-:Y:S02]  /*abc0*/  MOV R149, UR8 ;  /* 0x0000000800957c02 */ /* 0x000fe40008000f00 */
[----:B------:R-:W-:Y:S01]  /*abd0*/  MOV R148, UR8 ;  /* 0x0000000800947c02 */ /* 0x000fe20008000f00 */
[-C--:B------:R-:W-:Y:S01]  /*abe0*/  FFMA.FTZ R154, R10, R150.reuse, UR9 ;  /* 0x000000090a9a7e23 */ /* 0x080fe20008010096 */
[----:B------:R-:W-:Y:S01]  /*abf0*/  MOV R151, UR8 ;  /* 0x0000000800977c02 */ /* 0x000fe20008000f00 */
[-C--:B------:R-:W-:Y:S01]  /*ac00*/  FFMA.FTZ R153, R209, R149.reuse, UR9 ;  /* 0x00000009d1997e23 */ /* 0x080fe20008010095 */
[----:B------:R-:W-:Y:S01]  /*ac10*/  FFMA.FTZ R150, R223, R150, UR9 ;  /* 0x00000009df967e23 */ /* 0x000fe20008010096 */
[-C--:B------:R-:W-:Y:S01]  /*ac20*/  FFMA.FTZ R152, R214, R148.reuse, UR9 ;  /* 0x00000009d6987e23 */ /* 0x080fe20008010094 */
        /* <DEDUP_REMOVED lines=30> */
[----:B-----5:R-:W-:Y:S01]  /*ae10*/  PRMT R180, R175, 0x7632, R180 ;  /* 0x00007632afb47816 */ /* 0x020fe200000000b4 */
        /* <DEDUP_REMOVED lines=8> */
.L_x_4939:
        /* <DEDUP_REMOVED lines=14> */
.L_x_4947:
        /* <DEDUP_REMOVED lines=15> */
.L_x_4948:
        /* <DEDUP_REMOVED lines=14> */
.L_x_4949:
        /* <DEDUP_REMOVED lines=15> */
.L_x_4950:
        /* <DEDUP_REMOVED lines=14> */
.L_x_4951:
        /* <DEDUP_REMOVED lines=15> */
.L_x_4952:
        /* <DEDUP_REMOVED lines=14> */
.L_x_4953:
        /* <DEDUP_REMOVED lines=15> */
.L_x_4931:
[----:B012---:R-:W0:Y:S01]  /*b5e0*/  @P0 LDC.64 R180, c[0x0][0x478] ;  /* 0x00011e00ffb40b82 */ /* 0x007e220000000a00 */
[----:B------:R-:W1:Y:S01]  /*b5f0*/  @UP3 LDCU.64 UR6, c[0x0][0x468] ;  /* 0x00008d00ff0637ac */ /* 0x000e620008000a00 */
[----:B0-----:R-:W-:-:S04]  /*b600*/  @P0 IMAD.WIDE.U32 R180, R183, 0x20, R180 ;  /* 0x00000020b7b40825 */ /* 0x001fc800078e00b4 */
[----:B------:R-:W-:Y:S01]  /*b610*/  HFMA2 R183, -RZ, RZ, 0, 9.5367431640625e-07 ;  /* 0x00000010ffb77431 */ /* 0x000fe200000001ff */
[----:B------:R3:W-:Y:S04]  /*b620*/  @P0 STG.E.128 desc[UR16][R180.64], R148 ;  /* 0x00000094b4000986 */ /* 0x0007e8000c101d10 */
[----:B-1----:R-:W-:Y:S01]  /*b630*/  @P2 IMAD.WIDE.U32 R182, R182, R183, UR6 ;  /* 0x00000006b6b62e25 */ /* 0x002fe2000f8e00b7 */
[----:B------:R3:W-:Y:S04]  /*b640*/  @P0 STG.E.128 desc[UR16][R180.64+0x10], R152 ;  /* 0x00001098b4000986 */ /* 0x0007e8000c101d10 */
[----:B------:R3:W-:Y:S02]  /*b650*/  @P2 STG.E.128 desc[UR16][R182.64], R176 ;  /* 0x000000b0b6002986 */ /* 0x0007e4000c101d10 */
.L_x_4920:
[----:B------:R-:W-:Y:S05]  /*b660*/  BSYNC.RECONVERGENT B0 ;  /* 0x0000000000007941 */ /* 0x000fea0003800200 */
.L_x_4919:
[----:B------:R-:W-:Y:S02]  /*b670*/  UIADD3 UR26, UPT, UPT, UR26, UR24, URZ ;  /* 0x000000181a1a7290 */ /* 0x000fe4000fffe0ff */
[----:B------:R-:W-:Y:S02]  /*b680*/  UPLOP3.LUT UP1, UPT, UPT, UPT, UP1, 0x40, 0x4 ;  /* 0x000000000004789c */ /* 0x000fe40003f2e810 */
[----:B------:R-:W-:-:S09]  /*b690*/  UISETP.GE.AND UP0, UPT, UR26, UR25, UPT ;  /* 0x000000191a00728c */ /* 0x000fd2000bf06270 */
[----:B------:R-:W-:Y:S05]  /*b6a0*/  BRA.U !UP0, `(.L_x_4954) ;  /* 0xffffff5908007547 */ /* 0x000fea000b83ffff */
.L_x_4802:
        /* <DEDUP_REMOVED lines=20> */
.L_x_4956:
[----:B------:R-:W-:Y:S05]  /*b7f0*/  BSYNC.RECONVERGENT B0 ;  /* 0x0000000000007941 */ /* 0x000fea0003800200 */
.L_x_4955:
        /* <DEDUP_REMOVED lines=15> */
.L_x_4958:
[----:B------:R-:W-:Y:S05]  /*b8f0*/  BSYNC.RECONVERGENT B0 ;  /* 0x0000000000007941 */ /* 0x000fea0003800200 */
.L_x_4957:
        /* <DEDUP_REMOVED lines=15> */
.L_x_4960:
[----:B------:R-:W-:Y:S05]  /*b9f0*/  BSYNC.RECONVERGENT B0 ;  /* 0x0000000000007941 */ /* 0x000fea0003800200 */
.L_x_4959:
        /* <DEDUP_REMOVED lines=14> */
.L_x_4961:
        /* <DEDUP_REMOVED lines=10> */
.L_x_15644:


//--------------------- .text._ZN10layer_norm13ln_bwd_kernelINS_13Kernel_traitsI13__nv_bfloat16S2_fS2_fjLj8192ELj1ELj1ELj8ELj16ENS_18Kernel_traits_baseILj8192ES2_S2_fS2_fjLj256EEEEELb0ELb1ELb1ELb1EEEvNS_9BwdParamsE --------------------------
	.section	.text._ZN10layer_norm13ln_bwd_kernelINS_13Kernel_traitsI13__nv_bfloat16S2_fS2_fjLj8192ELj1ELj1ELj8ELj16ENS_18Kernel_traits_baseILj8192ES2_S2_fS2_fjLj256EEEEELb0ELb1ELb1ELb1EEEvNS_9BwdParamsE,"ax",@progbits
	.align	128
        .global         _ZN10layer_norm13ln_bwd_kernelINS_13Kernel_traitsI13__nv_bfloat16S2_fS2_fjLj8192ELj1ELj1ELj8ELj16ENS_18Kernel_traits_baseILj8192ES2_S2_fS2_fjLj256EEEEELb0ELb1ELb1ELb1EEEvNS_9BwdParamsE
        .type           _ZN10layer_norm13ln_bwd_kernelINS_13Kernel_traitsI13__nv_bfloat16S2_fS2_fjLj8192ELj1ELj1ELj8ELj16ENS_18Kernel_traits_baseILj8192ES2_S2_fS2_fjLj256EEEEELb0ELb1ELb1ELb1EEEvNS_9BwdParamsE,@function
        .size           _ZN10layer_norm13ln_bwd_kernelINS_13Kernel_traitsI13__nv_bfloat16S2_fS2_fjLj8192ELj1ELj1ELj8ELj16ENS_18Kernel_traits_baseILj8192ES2_S2_fS2_fjLj256EEEEELb0ELb1ELb1ELb1EEEvNS_9BwdParamsE,(.L_x_15645 - _ZN10layer_norm13ln_bwd_kernelINS_13Kernel_traitsI13__nv_bfloat16S2_fS2_fjLj8192ELj1ELj1ELj8ELj16ENS_18Kernel_traits_baseILj8192ES2_S2_fS2_fjLj256EEEEELb0ELb1ELb1ELb1EEEvNS_9BwdParamsE)
        .other          _ZN10layer_norm13ln_bwd_kernelINS_13Kernel_traitsI13__nv_bfloat16S2_fS2_fjLj8192ELj1ELj1ELj8ELj16ENS_18Kernel_traits_baseILj8192ES2_S2_fS2_fjLj256EEEEELb0ELb1ELb1ELb1EEEvNS_9BwdParamsE,@"STO_CUDA_ENTRY STV_DEFAULT"
_ZN10layer_norm13ln_bwd_kernelINS_13Kernel_traitsI13__nv_bfloat16S2_fS2_fjLj8192ELj1ELj1ELj8ELj16ENS_18Kernel_traits_baseILj8192ES2_S2_fS2_fjLj256EEEEELb0ELb1ELb1ELb1EEEvNS_9BwdParamsE:
.text._ZN10layer_norm13ln_bwd_kernelINS_13Kernel_traitsI13__nv_bfloat16S2_fS2_fjLj8192ELj1ELj1ELj8ELj16ENS_18Kernel_traits_baseILj8192ES2_S2_fS2_fjLj256EEEEELb0ELb1ELb1ELb1EEEvNS_9BwdParamsE:
        /* <DEDUP_REMOVED lines=59> */
[----:B------:R-:W4:Y:S01]  /*03b0*/  LDCU UR26, c[0x0][0x388] ;  /* 0x00007100ff1a77ac */ /* 0x000f220008000800 */
[----:B------:R-:W0:Y:S01]  /*03c0*/  LDCU.U8 UR27, c[0x0][0x410] ;  /* 0x00008200ff1b77ac */ /* 0x000e220008000000 */
[----:B------:R-:W0:Y:S01]  /*03d0*/  LDCU.64 UR20, c[0x0][0x3c8] ;  /* 0x00007900ff1477ac */ /* 0x000e220008000a00 */
[C---:B-1----:R-:W-:Y:S01]  /*03e0*/  IMAD.WIDE.U32 R4, R247.reuse, 0x10, R4 ;  /* 0x00000010f7047825 */ /* 0x042fe200078e0004 */
[----:B------:R-:W1:Y:S04]  /*03f0*/  LDCU UR28, c[0x0][0x400] ;  /* 0x00008000ff1c77ac */ /* 0x000e680008000800 */
[----:B0-----:R-:W3:Y:S01]  /*0400*/  LDG.E.128 R76, desc[UR18][R4.64+0x3000] ;  /* 0x00300012044c7981 */ /* 0x001ee2000c1e1d00 */
[----:B------:R-:W0:Y:S03]  /*0410*/  LDCU.64 UR4, c[0x0][0x438] ;  /* 0x00008700ff0477ac */ /* 0x000e260008000a00 */
[----:B------:R-:W4:Y:S01]  /*0420*/  LDG.E.128 R72, desc[UR18][R4.64+0x2000] ;  /* 0x0020001204487981 */ /* 0x000f22000c1e1d00 */
[----:B------:R-:W0:Y:S03]  /*0430*/  LDCU.64 UR6, c[0x0][0x478] ;  /* 0x00008f00ff0677ac */ /* 0x000e260008000a00 */
[----:B------:R-:W4:Y:S01]  /*0440*/  LDG.E.128 R68, desc[UR18][R4.64+0x1000] ;  /* 0x0010001204447981 */ /* 0x000f22000c1e1d00 */
[----:B------:R-:W0:Y:S03]  /*0450*/  LDCU.128 UR12, c[0x0][0x3f0] ;  /* 0x00007e00ff0c77ac */ /* 0x000e260008000c00 */
[----:B------:R1:W4:Y:S01]  /*0460*/  LDG.E.128 R64, desc[UR18][R4.64] ;  /* 0x0000001204407981 */ /* 0x000322000c1e1d00 */
[----:B--2---:R-:W-:-:S04]  /*0470*/  IMAD.WIDE.U32 R2, R247, 0x10, R2 ;  /* 0x00000010f7027825 */ /* 0x004fc800078e0002 */
[----:B------:R-:W-:Y:S01]  /*0480*/  HFMA2 R172, -RZ, RZ, 0, 0 ;  /* 0x00000000ffac7431 */ /* 0x000fe200000001ff */
[----:B------:R-:W2:Y:S01]  /*0490*/  LDCU.64 UR22, c[0x0][0x3c0] ;  /* 0x00007800ff1677ac */ /* 0x000ea20008000a00 */
[----:B------:R-:W5:Y:S01]  /*04a0*/  LDG.E.128 R60, desc[UR18][R2.64+0x3000] ;  /* 0x00300012023c7981 */ /* 0x000f62000c1e1d00 */
[----:B------:R-:W0:Y:S03]  /*04b0*/  LDCU.64 UR24, c[0x0][0x380] ;  /* 0x00007000ff1877ac */ /* 0x000e260008000a00 */
[----:B------:R-:W5:Y:S04]  /*04c0*/  LDG.E.128 R56, desc[UR18][R2.64+0x2000] ;  /* 0x0020001202387981 */ /* 0x000f68000c1e1d00 */
[----:B------:R-:W5:Y:S04]  /*04d0*/  LDG.E.128 R52, desc[UR18][R2.64+0x1000] ;  /* 0x0010001202347981 */ /* 0x000f68000c1e1d00 */
[----:B------:R2:W5:Y:S01]  /*04e0*/  LDG.E.128 R48, desc[UR18][R2.64] ;  /* 0x0000001202307981 */ /* 0x000562000c1e1d00 */
        /* <DEDUP_REMOVED lines=8> */
[----:B------:R-:W-:Y:S02]  /*0570*/  PRMT R8, R68, 0x7632, R8 ;  /* 0x0000763244087816 */ /* 0x000fe40000000008 */
[----:B------:R-:W-:Y:S02]  /*0580*/  PRMT R7, R69, 0x7632, R7 ;  /* 0x0000763245077816 */ /* 0x000fe40000000007 */
[----:B------:R-:W-:Y:S02]  /*0590*/  PRMT R6, R70, 0x7632, R6 ;  /* 0x0000763246067816 */ /* 0x000fe40000000006 */
[----:B-1----:R-:W-:Y:S02]  /*05a0*/  PRMT R5, R71, 0x7632, R5 ;  /* 0x0000763247057816 */ /* 0x002fe40000000005 */
[----:B------:R-:W-:-:S02]  /*05b0*/  PRMT R4, R64, 0x7632, R4 ;  /* 0x0000763240047816 */ /* 0x000fc40000000004 */
[----:B--2---:R-:W-:Y:S02]  /*05c0*/  PRMT R3, R65, 0x7632, R3 ;  /* 0x0000763241037816 */ /* 0x004fe40000000003 */
[----:B------:R-:W-:Y:S02]  /*05d0*/  PRMT R2, R66, 0x7632, R2 ;  /* 0x0000763242027816 */ /* 0x000fe40000000002 */
[----:B0-----:R-:W-:-:S07]  /*05e0*/  PRMT R0, R67, 0x7632, R0 ;  /* 0x0000763243007816 */ /* 0x001fce0000000000 */
.L_x_5098:
[----:B------:R-:W-:-:S06]  /*05f0*/  UIMAD.WIDE UR10, UR8, 0x4, UR20 ;  /* 0x00000004080a78a5 */ /* 0x000fcc000f8e0214 */
[----:B-1----:R-:W-:Y:S02]  /*0600*/  MOV R192, UR10 ;  /* 0x0000000a00c07c02 */ /* 0x002fe40008000f00 */
[----:B------:R-:W-:-:S05]  /*0610*/  MOV R193, UR11 ;  /* 0x0000000b00c17c02 */ /* 0x000fca0008000f00 */
[----:B------:R0:W2:Y:S01]  /*0620*/  LDG.E R192, desc[UR18][R192.64] ;  /* 0x00000012c0c07981 */ /* 0x0000a2000c1e1900 */
[----:B------:R-:W-:-:S06]  /*0630*/  UIMAD.WIDE UR10, UR8, 0x4, UR14 ;  /* 0x00000004080a78a5 */ /* 0x000fcc000f8e020e */
[----:B0-----:R-:W-:Y:S02]  /*0640*/  MOV R193, UR11 ;  /* 0x0000000b00c17c02 */ /* 0x001fe40008000f00 */
[----:B--2---:R-:W-:Y:S02]  /*0650*/  R2UR UR32, R192 ;  /* 0x00000000c02072ca */ /* 0x004fe400000e0000 */
[----:B------:R-:W-:-:S06]  /*0660*/  MOV R192, UR10 ;  /* 0x0000000a00c07c02 */ /* 0x000fcc0008000f00 */
[----:B------:R0:W2:Y:S01]  /*0670*/  LDG.E R192, desc[UR18][R192.64] ;  /* 0x00000012c0c07981 */ /* 0x0000a2000c1e1900 */
[----:B------:R-:W-:-:S06]  /*0680*/  UIMAD.WIDE UR10, UR8, 0x4, UR12 ;  /* 0x00000004080a78a5 */ /* 0x000fcc000f8e020c */
[----:B0-----:R-:W-:Y:S02]  /*0690*/  MOV R193, UR11 ;  /* 0x0000000b00c17c02 */ /* 0x001fe40008000f00 */
[----:B--2---:R-:W-:Y:S02]  /*06a0*/  R2UR UR33, R192 ;  /* 0x00000000c02172ca */ /* 0x004fe400000e0000 */
[----:B------:R-:W-:-:S06]  /*06b0*/  MOV R192, UR10 ;  /* 0x0000000a00c07c02 */ /* 0x000fcc0008000f00 */
[----:B------:R-:W2:Y:S05]  /*06c0*/  LDG.E R192, desc[UR18][R192.64] ;  /* 0x00000012c0c07981 */ /* 0x000eaa000c1e1900 */
[----:B------:R-:W-:Y:S01]  /*06d0*/  UISETP.GE.AND UP2, UPT, UR33, 0x1, UPT ;  /* 0x000000012100788c */ /* 0x000fe2000bf46270 */
[----:B--2---:R-:W-:Y:S02]  /*06e0*/  R2UR UR16, R192 ;  /* 0x00000000c01072ca */ /* 0x004fe400000e0000 */
[----:B------:R-:W-:-:S06]  /*06f0*/  CS2R R192, SRZ ;  /* 0x0000000000c07805 */ /* 0x000fcc000001ff00 */
[----:B-----5:R-:W-:Y:S07]  /*0700*/  BRA.U !UP2, `(.L_x_4963) ;  /* 0x000000190a107547 */ /* 0x020fee000b800000 */
[----:B------:R-:W0:Y:S01]  /*0710*/  S2R R207, SR_TID.X ;  /* 0x0000000000cf7919 */ /* 0x000e220000002100 */
[----:B------:R-:W-:Y:S01]  /*0720*/  UIMAD UR9, UR8, UR26, URZ ;  /* 0x0000001a080972a4 */ /* 0x000fe2000f8e02ff */
[----:B------:R-:W1:Y:S01]  /*0730*/  LDC.64 R204, c[0x0][0x3a8] ;  /* 0x0000ea00ffcc7b82 */ /* 0x000e620000000a00 */
[----:B------:R-:W-:Y:S02]  /*0740*/  USHF.R.S32.HI UR11, URZ, 0x1f, UR8 ;  /* 0x0000001fff0b7899 */ /* 0x000fe40008011408 */
[----:B------:R-:W-:Y:S02]  /*0750*/  USHF.R.S32.HI UR10, URZ, 0x1f, UR9 ;  /* 0x0000001fff0a7899 */ /* 0x000fe40008011409 */
[----:B------:R-:W-:Y:S02]  /*0760*/  ULEA UR29, UP0, UR8, UR22, 0x2 ;  /* 0x00000016081d7291 */ /* 0x000fe4000f8010ff */
[----:B------:R-:W-:Y:S01]  /*0770*/  ULEA.HI UR10, UR10, UR9, URZ, 0x3 ;  /* 0x000000090a0a7291 */ /* 0x000fe2000f8f18ff */
[----:B------:R-:W2:Y:S01]  /*0780*/  LDC.64 R2, c[0x0][0x428] ;  /* 0x00010a00ff027b82 */ /* 0x000ea20000000a00 */
[----:B------:R-:W-:-:S02]  /*0790*/  ULEA.HI.X UR9, UR8, UR23, UR11, 0x2, UP0 ;  /* 0x0000001708097291 */ /* 0x000fc400080f140b */
[----:B------:R-:W-:Y:S02]  /*07a0*/  MOV R218, UR29 ;  /* 0x0000001d00da7c02 */ /* 0x000fe40008000f00 */
[----:B------:R-:W-:Y:S02]  /*07b0*/  IMAD.U32 R0, RZ, RZ, UR10 ;  /* 0x0000000aff007e24 */ /* 0x000fe4000f8e00ff */
[----:B------:R-:W-:Y:S01]  /*07c0*/  MOV R219, UR9 ;  /* 0x0000000900db7c02 */ /* 0x000fe20008000f00 */
[----:B------:R-:W-:-:S04]  /*07d0*/  UIADD3 UR9, UPT, UPT, UR33, -0x1, URZ ;  /* 0xffffffff21097890 */ /* 0x000fc8000fffe0ff */
[----:B------:R-:W-:Y:S01]  /*07e0*/  UIMAD UR9, UR9, UR26, URZ ;  /* 0x0000001a090972a4 */ /* 0x000fe2000f8e02ff */
[----:B------:R-:W3:Y:S03]  /*07f0*/  LDG.E R218, desc[UR18][R218.64] ;  /* 0x00000012dada7981 */ /* 0x000ee6000c1e1900 */
[----:B------:R-:W-:-:S04]  /*0800*/  USHF.R.S32.HI UR10, URZ, 0x1f, UR9 ;  /* 0x0000001fff0a7899 */ /* 0x000fc80008011409 */
[----:B------:R-:W-:Y:S01]  /*0810*/  ULEA.HI UR10, UR10, UR9, URZ, 0x3 ;  /* 0x000000090a0a7291 */ /* 0x000fe2000f8f18ff */
[----:B0-----:R-:W-:-:S04]  /*0820*/  LEA.HI.SX32 R0, R0, R207, 0x1d ;  /* 0x000000cf00007211 */ /* 0x001fc800078feaff */
[C---:B------:R-:W-:Y:S02]  /*0830*/  IADD3 R228, PT, PT, R0.reuse, 0x100, RZ ;  /* 0x0000010000e47810 */ /* 0x040fe40007ffe0ff */
[----:B------:R-:W-:Y:S02]  /*0840*/  MOV R192, UR10 ;  /* 0x0000000a00c07c02 */ /* 0x000fe40008000f00 */
[----:B------:R-:W-:Y:S01]  /*0850*/  IADD3 R229, PT, PT, R0, 0x200, RZ ;  /* 0x0000020000e57810 */ /* 0x000fe20007ffe0ff */
[--C-:B-1----:R-:W-:Y:S01]  /*0860*/  IMAD.WIDE.U32 R6, R228, 0x20, R204.reuse ;  /* 0x00000020e4067825 */ /* 0x102fe200078e00cc */
[----:B------:R-:W-:Y:S02]  /*0870*/  LEA.HI.SX32 R207, R192, R207, 0x1d ;  /* 0x000000cfc0cf7211 */ /* 0x000fe400078feaff */
[C---:B------:R-:W-:Y:S01]  /*0880*/  IADD3 R230, PT, PT, R0.reuse, 0x300, RZ ;  /* 0x0000030000e67810 */ /* 0x040fe20007ffe0ff */
[----:B------:R-:W-:Y:S01]  /*0890*/  IMAD.WIDE.U32 R4, R0, 0x20, R204 ;  /* 0x0000002000047825 */ /* 0x000fe200078e00cc */
[----:B------:R-:W4:Y:S01]  /*08a0*/  LDG.E.128 R220, desc[UR18][R6.64] ;  /* 0x0000001206dc7981 */ /* 0x000f22000c1e1d00 */
[----:B------:R-:W-:-:S02]  /*08b0*/  IADD3 R197, PT, PT, R207, 0x100, RZ ;  /* 0x00000100cfc57810 */ /* 0x000fc40007ffe0ff */
[--C-:B------:R-:W-:Y:S01]  /*08c0*/  IMAD.WIDE.U32 R200, R229, 0x20, R204.reuse ;  /* 0x00000020e5c87825 */ /* 0x100fe200078e00cc */
[----:B------:R-:W4:Y:S03]  /*08d0*/  LDG.E.128 R208, desc[UR18][R4.64] ;  /* 0x0000001204d07981 */ /* 0x000f26000c1e1d00 */
[----:B------:R-:W-:Y:S01]  /*08e0*/  IMAD.WIDE.U32 R204, R230, 0x20, R204 ;  /* 0x00000020e6cc7825 */ /* 0x000fe200078e00cc */
[----:B------:R-:W4:Y:S03]  /*08f0*/  LDG.E.128 R12, desc[UR18][R200.64] ;  /* 0x00000012c80c7981 */ /* 0x000f26000c1e1d00 */
[----:B--2---:R-:W-:Y:S01]  /*0900*/  IMAD.WIDE.U32 R196, R197, 0x10, R2 ;  /* 0x00000010c5c47825 */ /* 0x004fe200078e0002 */
[----:B------:R-:W2:Y:S04]  /*0910*/  LDG.E.128 R232, desc[UR18][R4.64+0x10] ;  /* 0x0000101204e87981 */ /* 0x000ea8000c1e1d00 */
[----:B------:R-:W2:Y:S04]  /*0920*/  LDG.E.128 R224, desc[UR18][R6.64+0x10] ;  /* 0x0000101206e07981 */ /* 0x000ea8000c1e1d00 */
[----:B------:R0:W2:Y:S04]  /*0930*/  LDG.E.128 R8, desc[UR18][R200.64+0x10] ;  /* 0x00001012c8087981 */ /* 0x0000a8000c1e1d00 */
[----:B------:R-:W2:Y:S04]  /*0940*/  LDG.E.128 R212, desc[UR18][R204.64+0x10] ;  /* 0x00001012ccd47981 */ /* 0x000ea8000c1e1d00 */
[----:B------:R1:W2:Y:S01]  /*0950*/  LDG.E.128 R4, desc[UR18][R204.64] ;  /* 0x00000012cc047981 */ /* 0x0002a2000c1e1d00 */
[----:B0-----:R-:W-:-:S03]  /*0960*/  VIADD R201, R207, 0x200 ;  /* 0x00000200cfc97836 */ /* 0x001fc60000000000 */
[----:B------:R-:W2:Y:S01]  /*0970*/  LDG.E.128 R196, desc[UR18][R196.64] ;  /* 0x00000012c4c47981 */ /* 0x000ea2000c1e1d00 */
[----:B------:R-:W-:-:S06]  /*0980*/  IMAD.WIDE.U32 R200, R201, 0x10, R2 ;  /* 0x00000010c9c87825 */ /* 0x000fcc00078e0002 */
[----:B------:R-:W2:Y:S01]  /*0990*/  LDG.E.128 R200, desc[UR18][R200.64] ;  /* 0x00000012c8c87981 */ /* 0x000ea2000c1e1d00 */
[----:B------:R-:W-:-:S06]  /*09a0*/  IMAD.WIDE.U32 R192, R207, 0x10, R2 ;  /* 0x00000010cfc07825 */ /* 0x000fcc00078e0002 */
[----:B------:R-:W2:Y:S01]  /*09b0*/  LDG.E.128 R192, desc[UR18][R192.64] ;  /* 0x00000012c0c07981 */ /* 0x000ea2000c1e1d00 */
[----:B-1----:R-:W-:-:S05]  /*09c0*/  IADD3 R205, PT, PT, R207, 0x300, RZ ;  /* 0x00000300cfcd7810 */ /* 0x002fca0007ffe0ff */
[----:B------:R-:W-:-:S06]  /*09d0*/  IMAD.WIDE.U32 R204, R205, 0x10, R2 ;  /* 0x00000010cdcc7825 */ /* 0x000fcc00078e0002 */
[----:B------:R-:W2:Y:S01]  /*09e0*/  LDG.E.128 R204, desc[UR18][R204.64] ;  /* 0x00000012cccc7981 */ /* 0x000ea2000c1e1d00 */
[----:B------:R-:W-:-:S04]  /*09f0*/  UISETP.NE.U32.AND UP0, UPT, UR4, URZ, UPT ;  /* 0x000000ff0400728c */ /* 0x000fc8000bf05070 */
[----:B------:R-:W-:-:S06]  /*0a00*/  UISETP.NE.AND.EX UP0, UPT, UR5, URZ, UPT, UP0 ;  /* 0x000000ff0500728c */ /* 0x000fcc000bf05300 */
[----:B------:R-:W-:-:S13]  /*0a10*/  PLOP3.LUT P0, PT, PT, PT, UP0, 0x80, 0x8 ;  /* 0x000000000008781c */ /* 0x000fda0003f0f008 */
[----:B------:R-:W0:Y:S01]  /*0a20*/  @P0 LDC.64 R216, c[0x0][0x438] ;  /* 0x00010e00ffd80b82 */ /* 0x000e220000000a00 */
[----:B------:R-:W-:Y:S02]  /*0a30*/  ISETP.NE.AND P1, PT, RZ, UR27, PT ;  /* 0x0000001bff007c0c */ /* 0x000fe4000bf25270 */
[----:B-----5:R-:W-:Y:S01]  /*0a40*/  PRMT R241, R55, 0x7632, R241 ;  /* 0x0000763237f17816 */ /* 0x020fe200000000f1 */
[----:B0-----:R-:W-:-:S04]  /*0a50*/  @P0 IMAD.WIDE.U32 R216, R0, 0x20, R216 ;  /* 0x0000002000d80825 */ /* 0x001fc800078e00d8 */
[----:B------:R-:W-:Y:S01]  /*0a60*/  IMAD.U32 R241, R241, 0x10000, RZ ;  /* 0x00010000f1f17824 */ /* 0x000fe200078e00ff */
[----:B------:R-:W5:Y:S04]  /*0a70*/  @P0 LDG.E.128 R44, desc[UR18][R216.64] ;  /* 0x00000012d82c0981 */ /* 0x000f68000c1e1d00 */
[----:B------:R0:W5:Y:S02]  /*0a80*/  @P0 LDG.E.128 R40, desc[UR18][R216.64+0x10] ;  /* 0x00001012d8280981 */ /* 0x000164000c1e1d00 */
[----:B0-----:R-:W-:-:S04]  /*0a90*/  PRMT R216, R50, 0x7632, R216 ;  /* 0x0000763232d87816 */ /* 0x001fc800000000d8 */
[----:B------:R-:W-:Y:S02]  /*0aa0*/  SHF.L.U32 R216, R216, 0x10, RZ ;  /* 0x00000010d8d87819 */ /* 0x000fe400000006ff */
[----:B------:R-:W-:-:S05]  /*0ab0*/  PRMT R243, R51, 0x7632, R243 ;  /* 0x0000763233f37816 */ /* 0x000fca00000000f3 */
[----:B------:R-:W-:Y:S01]  /*0ac0*/  IMAD.U32 R243, R243, 0x10000, RZ ;  /* 0x00010000f3f37824 */ /* 0x000fe200078e00ff */
[----:B---3--:R-:W-:Y:S02]  /*0ad0*/  FSEL R3, R218, RZ, !P1 ;  /* 0x000000ffda037208 */ /* 0x008fe40004800000 */
[----:B------:R-:W0:Y:S03]  /*0ae0*/  @P0 LDC.64 R218, c[0x0][0x438] ;  /* 0x00010e00ffda0b82 */ /* 0x000e260000000a00 */
[C---:B----4-:R-:W-:Y:S01]  /*0af0*/  FADD.FTZ R246, -R3.reuse, R222 ;  /* 0x000000de03f67221 */ /* 0x050fe20000010100 */
[----:B------:R-:W-:-:S04]  /*0b00*/  FADD.FTZ R0, -R3, R223 ;  /* 0x000000df03007221 */ /* 0x000fc80000010100 */
[----:B------:R-:W1:Y:S01]  /*0b10*/  @P0 LDC.64 R222, c[0x0][0x438] ;  /* 0x00010e00ffde0b82 */ /* 0x000e620000000a00 */
[C---:B------:R-:W-:Y:S01]  /*0b20*/  FADD.FTZ R231, -R3.reuse, R209 ;  /* 0x000000d103e77221 */ /* 0x040fe20000010100 */
[C---:B------:R-:W-:Y:S01]  /*0b30*/  FADD.FTZ R209, -R3.reuse, R13 ;  /* 0x0000000d03d17221 */ /* 0x040fe20000010100 */
[C---:B------:R-:W-:Y:S01]  /*0b40*/  FADD.FTZ R251, -R3.reuse, R208 ;  /* 0x000000d003fb7221 */ /* 0x040fe20000010100 */
[C---:B------:R-:W-:Y:S01]  /*0b50*/  FADD.FTZ R247, -R3.reuse, R220 ;  /* 0x000000dc03f77221 */ /* 0x040fe20000010100 */
[C---:B------:R-:W-:Y:S01]  /*0b60*/  FADD.FTZ R2, -R3.reuse, R221 ;  /* 0x000000dd03027221 */ /* 0x040fe20000010100 */
[C---:B--2---:R-:W-:Y:S01]  /*0b70*/  FADD.FTZ R13, -R3.reuse, R9 ;  /* 0x00000009030d7221 */ /* 0x044fe20000010100 */
[C---:B------:R-:W-:Y:S01]  /*0b80*/  FADD.FTZ R242, -R3.reuse, R227 ;  /* 0x000000e303f27221 */ /* 0x040fe20000010100 */
[C---:B------:R-:W-:Y:S01]  /*0b90*/  FADD.FTZ R208, -R3.reuse, R233 ;  /* 0x000000e903d07221 */ /* 0x040fe20000010100 */
[----:B------:R-:W2:Y:S01]  /*0ba0*/  @P0 LDC.64 R220, c[0x0][0x438] ;  /* 0x00010e00ffdc0b82 */ /* 0x000ea20000000a00 */
[C---:B------:R-:W-:Y:S01]  /*0bb0*/  FADD.FTZ R9, -R3.reuse, R5 ;  /* 0x0000000503097221 */ /* 0x040fe20000010100 */
[----:B------:R-:W-:Y:S01]  /*0bc0*/  FADD.FTZ R5, -R3, R213 ;  /* 0x000000d503057221 */ /* 0x000fe20000010100 */
[----:B------:R-:W-:Y:S01]  /*0bd0*/  FMUL.FTZ R213, R0, UR32 ;  /* 0x0000002000d57c20 */ /* 0x000fe20008410000 */
[----:B------:R-:W-:Y:S01]  /*0be0*/  PRMT R0, R199, 0x7632, R0 ;  /* 0x00007632c7007816 */ /* 0x000fe20000000000 */
[----:B------:R-:W-:-:S03]  /*0bf0*/  FMUL.FTZ R242, R242, UR32 ;  /* 0x00000020f2f27c20 */ /* 0x000fc60008410000 */
[----:B------:R-:W-:Y:S01]  /*0c00*/  SHF.L.U32 R0, R0, 0x10, RZ ;  /* 0x0000001000007819 */ /* 0x000fe200000006ff */
[----:B------:R-:W-:Y:S01]  /*0c10*/  FMUL.FTZ R217, R208, UR32 ;  /* 0x00000020d0d97c20 */ /* 0x000fe20008410000 */
[----:B------:R-:W-:-:S03]  /*0c20*/  PRMT R208, R56, 0x7632, R208 ;  /* 0x0000763238d07816 */ /* 0x000fc600000000d0 */
[-C--:B------:R-:W-:Y:S01]  /*0c30*/  FMUL.FTZ R241, R241, R0.reuse ;  /* 0x00000000f1f17220 */ /* 0x080fe20000410000 */
[--C-:B------:R-:W-:Y:S01]  /*0c40*/  FADD.FTZ R163, R163, R0.reuse ;  /* 0x00000000a3a37221 */ /* 0x100fe20000010000 */
[----:B------:R-:W-:Y:S01]  /*0c50*/  FFMA.FTZ R95, R242, R0, R95 ;  /* 0x00000000f25f7223 */ /* 0x000fe2000001005f */
[----:B------:R-:W-:Y:S01]  /*0c60*/  PRMT R0, R200, 0x7632, R0 ;  /* 0x00007632c8007816 */ /* 0x000fe20000000000 */
[----:B-1----:R-:W-:Y:S01]  /*0c70*/  @P0 IMAD.WIDE.U32 R222, R230, 0x20, R222 ;  /* 0x00000020e6de0825 */ /* 0x002fe200078e00de */
[----:B------:R-:W-:-:S03]  /*0c80*/  SHF.L.U32 R208, R208, 0x10, RZ ;  /* 0x00000010d0d07819 */ /* 0x000fc600000006ff */
[----:B------:R-:W-:Y:S01]  /*0c90*/  FMUL.FTZ R209, R209, UR32 ;  /* 0x00000020d1d17c20 */ /* 0x000fe20008410000 */
[----:B------:R-:W-:Y:S01]  /*0ca0*/  SHF.L.U32 R0, R0, 0x10, RZ ;  /* 0x0000001000007819 */ /* 0x000fe200000006ff */
[----:B------:R-:W5:Y:S01]  /*0cb0*/  @P0 LDG.E.128 R20, desc[UR18][R222.64] ;  /* 0x00000012de140981 */ /* 0x000f62000c1e1d00 */
[----:B------:R-:W-:-:S03]  /*0cc0*/  FADD.FTZ R15, -R3, R15 ;  /* 0x0000000f030f7221 */ /* 0x000fc60000010100 */
[-C--:B------:R-:W-:Y:S01]  /*0cd0*/  FMUL.FTZ R208, R208, R0.reuse ;  /* 0x00000000d0d07220 */ /* 0x080fe20000410000 */
[----:B------:R1:W5:Y:S01]  /*0ce0*/  @P0 LDG.E.128 R16, desc[UR18][R222.64+0x10] ;  /* 0x00001012de100981 */ /* 0x000362000c1e1d00 */
[----:B------:R-:W-:Y:S01]  /*0cf0*/  FFMA.FTZ R97, R209, R0, R97 ;  /* 0x00000000d1617223 */ /* 0x000fe20000010061 */
[--C-:B------:R-:W-:Y:S01]  /*0d00*/  FADD.FTZ R157, R157, R0.reuse ;  /* 0x000000009d9d7221 */ /* 0x100fe20000010000 */
[----:B------:R-:W-:Y:S01]  /*0d10*/  PRMT R0, R201, 0x7632, R0 ;  /* 0x00007632c9007816 */ /* 0x000fe20000000000 */
[----:B------:R-:W-:Y:S01]  /*0d20*/  FMUL.FTZ R15, R15, UR32 ;  /* 0x000000200f0f7c20 */ /* 0x000fe20008410000 */
[----:B-1----:R-:W-:Y:S02]  /*0d30*/  PRMT R223, R57, 0x7632, R223 ;  /* 0x0000763239df7816 */ /* 0x002fe400000000df */
[----:B------:R-:W-:Y:S02]  /*0d40*/  SHF.L.U32 R0, R0, 0x10, RZ ;  /* 0x0000001000007819 */ /* 0x000fe400000006ff */
[----:B------:R-:W-:Y:S01]  /*0d50*/  SHF.L.U32 R223, R223, 0x10, RZ ;  /* 0x00000010dfdf7819 */ /* 0x000fe200000006ff */
[C---:B------:R-:W-:Y:S01]  /*0d60*/  FADD.FTZ R248, -R3.reuse, R234 ;  /* 0x000000ea03f87221 */ /* 0x040fe20000010100 */
[C---:B------:R-:W-:Y:S01]  /*0d70*/  FADD.FTZ R234, -R3.reuse, R14 ;  /* 0x0000000e03ea7221 */ /* 0x040fe20000010100 */
[C---:B------:R-:W-:Y:S01]  /*0d80*/  FADD.FTZ R233, -R3.reuse, R12 ;  /* 0x0000000c03e97221 */ /* 0x040fe20000010100 */
[C---:B------:R-:W-:Y:S01]  /*0d90*/  FADD.FTZ R237, -R3.reuse, R4 ;  /* 0x0000000403ed7221 */ /* 0x040fe20000010100 */
[----:B------:R-:W-:Y:S01]  /*0da0*/  FADD.FTZ R238, -R3, R6 ;  /* 0x0000000603ee7221 */ /* 0x000fe20000010100 */
[----:B--2---:R-:W-:-:S04]  /*0db0*/  @P0 IMAD.WIDE.U32 R220, R229, 0x20, R220 ;  /* 0x00000020e5dc0825 */ /* 0x004fc800078e00dc */
[-C--:B------:R-:W-:Y:S01]  /*0dc0*/  FMUL.FTZ R14, R223, R0.reuse ;  /* 0x00000000df0e7220 */ /* 0x080fe20000410000 */
[----:B------:R-:W-:Y:S01]  /*0dd0*/  FFMA.FTZ R99, R15, R0, R99 ;  /* 0x000000000f637223 */ /* 0x000fe20000010063 */
[----:B------:R-:W-:Y:S01]  /*0de0*/  FADD.FTZ R159, R159, R0 ;  /* 0x000000009f9f7221 */ /* 0x000fe20000010000 */
[----:B------:R-:W-:Y:S01]  /*0df0*/  PRMT R6, R48, 0x7632, R6 ;  /* 0x0000763230067816 */ /* 0x000fe20000000006 */
[----:B------:R-:W-:Y:S01]  /*0e00*/  FADD.FTZ R244, -R3, R235 ;  /* 0x000000eb03f47221 */ /* 0x000fe20000010100 */
[----:B------:R-:W-:Y:S01]  /*0e10*/  PRMT R4, R192, 0x7632, R4 ;  /* 0x00007632c0047816 */ /* 0x000fe20000000004 */
[----:B0-----:R-:W-:Y:S01]  /*0e20*/  @P0 IMAD.WIDE.U32 R218, R228, 0x20, R218 ;  /* 0x00000020e4da0825 */ /* 0x001fe200078e00da */
[----:B------:R-:W-:-:S03]  /*0e30*/  PRMT R12, R58, 0x7632, R12 ;  /* 0x000076323a0c7816 */ /* 0x000fc6000000000c */
[C---:B------:R-:W-:Y:S01]  /*0e40*/  FADD.FTZ R236, -R3.reuse, R10 ;  /* 0x0000000a03ec7221 */ /* 0x040fe20000010100 */
[----:B------:R-:W-:Y:S01]  /*0e50*/  PRMT R0, R202, 0x7632, R0 ;  /* 0x00007632ca007816 */ /* 0x000fe20000000000 */
[C---:B------:R-:W-:Y:S01]  /*0e60*/  FADD.FTZ R235, -R3.reuse, R8 ;  /* 0x0000000803eb7221 */ /* 0x040fe20000010100 */
[----:B------:R-:W5:Y:S01]  /*0e70*/  @P0 LDG.E.128 R28, desc[UR18][R220.64] ;  /* 0x00000012dc1c0981 */ /* 0x000f62000c1e1d00 */
[----:B------:R-:W-:Y:S01]  /*0e80*/  SHF.L.U32 R6, R6, 0x10, RZ ;  /* 0x0000001006067819 */ /* 0x000fe200000006ff */
[----:B------:R-:W-:Y:S01]  /*0e90*/  FADD.FTZ R250, -R3, R210 ;  /* 0x000000d203fa7221 */ /* 0x000fe20000010100 */
[----:B------:R-:W-:Y:S01]  /*0ea0*/  SHF.L.U32 R4, R4, 0x10, RZ ;  /* 0x0000001004047819 */ /* 0x000fe200000006ff */
[----:B------:R0:W5:Y:S01]  /*0eb0*/  @P0 LDG.E.128 R24, desc[UR18][R220.64+0x10] ;  /* 0x00001012dc180981 */ /* 0x000162000c1e1d00 */
[----:B------:R-:W-:Y:S01]  /*0ec0*/  SHF.L.U32 R12, R12, 0x10, RZ ;  /* 0x000000100c0c7819 */ /* 0x000fe200000006ff */
[----:B------:R-:W-:Y:S01]  /*0ed0*/  FMUL.FTZ R13, R13, UR32 ;  /* 0x000000200d0d7c20 */ /* 0x000fe20008410000 */
[----:B------:R-:W-:Y:S01]  /*0ee0*/  SHF.L.U32 R0, R0, 0x10, RZ ;  /* 0x0000001000007819 */ /* 0x000fe200000006ff */
[----:B------:R-:W-:Y:S01]  /*0ef0*/  FADD.FTZ R210, -R3, R211 ;  /* 0x000000d303d27221 */ /* 0x000fe20000010100 */
[----:B------:R-:W-:Y:S01]  /*0f00*/  PRMT R10, R49, 0x7632, R10 ;  /* 0x00007632310a7816 */ /* 0x000fe2000000000a */
[----:B------:R-:W5:Y:S01]  /*0f10*/  @P0 LDG.E.128 R36, desc[UR18][R218.64] ;  /* 0x00000012da240981 */ /* 0x000f62000c1e1d00 */
[----:B------:R-:W-:Y:S01]  /*0f20*/  PRMT R8, R193, 0x7632, R8 ;  /* 0x00007632c1087816 */ /* 0x000fe20000000008 */
[----:B0-----:R-:W-:-:S02]  /*0f30*/  FMUL.FTZ R221, R231, UR32 ;  /* 0x00000020e7dd7c20 */ /* 0x001fc40008410000 */
[----:B------:R0:W5:Y:S01]  /*0f40*/  @P0 LDG.E.128 R32, desc[UR18][R218.64+0x10] ;  /* 0x00001012da200981 */ /* 0x000162000c1e1d00 */
[----:B------:R-:W-:Y:S01]  /*0f50*/  SHF.L.U32 R8, R8, 0x10, RZ ;  /* 0x0000001008087819 */ /* 0x000fe200000006ff */
[----:B------:R-:W-:Y:S01]  /*0f60*/  FADD.FTZ R173, R173, R4 ;  /* 0x00000004adad7221 */ /* 0x000fe20000010000 */
[----:B------:R-:W-:Y:S01]  /*0f70*/  FFMA.FTZ R81, R221, R4, R81 ;  /* 0x00000004dd517223 */ /* 0x000fe20000010051 */
[-C--:B------:R-:W-:Y:S01]  /*0f80*/  FMUL.FTZ R12, R12, R0.reuse ;  /* 0x000000000c0c7220 */ /* 0x080fe20000410000 */
[--C-:B------:R-:W-:Y:S01]  /*0f90*/  FADD.FTZ R153, R153, R0.reuse ;  /* 0x0000000099997221 */ /* 0x100fe20000010000 */
[----:B------:R-:W-:Y:S01]  /*0fa0*/  FFMA.FTZ R101, R13, R0, R101 ;  /* 0x000000000d657223 */ /* 0x000fe20000010065 */
[----:B------:R-:W-:Y:S01]  /*0fb0*/  FMUL.FTZ R220, R210, UR32 ;  /* 0x00000020d2dc7c20 */ /* 0x000fe20008410000 */
[----:B------:R-:W-:Y:S02]  /*0fc0*/  PRMT R0, R203, 0x7632, R0 ;  /* 0x00007632cb007816 */ /* 0x000fe40000000000 */
[----:B0-----:R-:W-:Y:S01]  /*0fd0*/  SHF.L.U32 R218, R10, 0x10, RZ ;  /* 0x000000100ada7819 */ /* 0x001fe200000006ff */
[----:B------:R-:W-:Y:S01]  /*0fe0*/  FMUL.FTZ R219, R6, R4 ;  /* 0x0000000406db7220 */ /* 0x000fe20000410000 */
[----:B------:R-:W-:Y:S01]  /*0ff0*/  PRMT R4, R194, 0x7632, R4 ;  /* 0x00007632c2047816 */ /* 0x000fe20000000004 */
[----:B------:R-:W-:Y:S01]  /*1000*/  FADD.FTZ R11, -R3, R11 ;  /* 0x0000000b030b7221 */ /* 0x000fe20000010100 */
[----:B------:R-:W-:Y:S01]  /*1010*/  PRMT R10, R59, 0x7632, R10 ;  /* 0x000076323b0a7816 */ /* 0x000fe2000000000a */
[-C--:B------:R-:W-:Y:S01]  /*1020*/  FMUL.FTZ R218, R218, R8.reuse ;  /* 0x00000008dada7220 */ /* 0x080fe20000410000 */
[----:B------:R-:W-:Y:S01]  /*1030*/  FFMA.FTZ R83, R220, R8, R83 ;  /* 0x00000008dc537223 */ /* 0x000fe20000010053 */
[--C-:B------:R-:W-:Y:S01]  /*1040*/  FADD.FTZ R175, R175, R8.reuse ;  /* 0x00000008afaf7221 */ /* 0x100fe20000010000 */
[----:B------:R-:W-:Y:S01]  /*1050*/  SHF.L.U32 R6, R4, 0x10, RZ ;  /* 0x0000001004067819 */ /* 0x000fe200000006ff */
[----:B------:R-:W-:Y:S01]  /*1060*/  IMAD.U32 R10, R10, 0x10000, RZ ;  /* 0x000100000a0a7824 */ /* 0x000fe200078e00ff */
[----:B------:R-:W-:Y:S01]  /*1070*/  SHF.L.U32 R0, R0, 0x10, RZ ;  /* 0x0000001000007819 */ /* 0x000fe200000006ff */
[----:B------:R-:W-:Y:S01]  /*1080*/  FMUL.FTZ R11, R11, UR32 ;  /* 0x000000200b0b7c20 */ /* 0x000fe20008410000 */
[----:B------:R-:W-:Y:S01]  /*1090*/  PRMT R8, R195, 0x7632, R8 ;  /* 0x00007632c3087816 */ /* 0x000fe20000000008 */
[----:B------:R-:W-:Y:S01]  /*10a0*/  FADD.FTZ R240, -R3, R214 ;  /* 0x000000d603f07221 */ /* 0x000fe20000010100 */
[-C--:B------:R-:W-:Y:S01]  /*10b0*/  FMUL.FTZ R216, R216, R6.reuse ;  /* 0x00000006d8d87220 */ /* 0x080fe20000410000 */
[----:B------:R-:W-:Y:S01]  /*10c0*/  FADD.FTZ R169, R169, R6 ;  /* 0x00000006a9a97221 */ /* 0x000fe20000010000 */
[----:B------:R-:W-:Y:S01]  /*10d0*/  SHF.L.U32 R4, R8, 0x10, RZ ;  /* 0x0000001008047819 */ /* 0x000fe200000006ff */
[----:B------:R-:W-:Y:S01]  /*10e0*/  FFMA.FTZ R85, R217, R6, R85 ;  /* 0x00000006d9557223 */ /* 0x000fe20000010055 */
[-C--:B------:R-:W-:Y:S01]  /*10f0*/  FMUL.FTZ R10, R10, R0.reuse ;  /* 0x000000000a0a7220 */ /* 0x080fe20000410000 */
[----:B------:R-:W-:Y:S01]  /*1100*/  FADD.FTZ R155, R155, R0 ;  /* 0x000000009b9b7221 */ /* 0x000fe20000010000 */
[----:B------:R-:W-:Y:S01]  /*1110*/  FFMA.FTZ R103, R11, R0, R103 ;  /* 0x000000000b677223 */ /* 0x000fe20000010067 */
[----:B------:R-:W-:-:S02]  /*1120*/  PRMT R214, R52, 0x7632, R214 ;  /* 0x0000763234d67816 */ /* 0x000fc400000000d6 */
[----:B------:R-:W-:Y:S02]  /*1130*/  PRMT R6, R196, 0x7632, R6 ;  /* 0x00007632c4067816 */ /* 0x000fe40000000006 */
[----:B------:R-:W-:Y:S02]  /*1140*/  PRMT R8, R60, 0x7632, R8 ;  /* 0x000076323c087816 */ /* 0x000fe40000000008 */
[----:B------:R-:W-:Y:S01]  /*1150*/  PRMT R0, R204, 0x7632, R0 ;  /* 0x00007632cc007816 */ /* 0x000fe20000000000 */
        /* <DEDUP_REMOVED lines=8> */
[----:B------:R-:W-:Y:S01]  /*11e0*/  FMUL.FTZ R244, R244, UR32 ;  /* 0x00000020f4f47c20 */ /* 0x000fe20008410000 */
[----:B------:R-:W-:Y:S01]  /*11f0*/  SHF.L.U32 R6, R6, 0x10, RZ ;  /* 0x0000001006067819 */ /* 0x000fe200000006ff */
[----:B------:R-:W-:Y:S01]  /*1200*/  FMUL.FTZ R215, R2, UR32 ;  /* 0x0000002002d77c20 */ /* 0x000fe20008410000 */
[----:B------:R-:W-:Y:S01]  /*1210*/  SHF.L.U32 R8, R8, 0x10, RZ ;  /* 0x0000001008087819 */ /* 0x000fe200000006ff */
[----:B------:R-:W-:Y:S01]  /*1220*/  FMUL.FTZ R9, R9, UR32 ;  /* 0x0000002009097c20 */ /* 0x000fe20008410000 */
[----:B------:R-:W-:Y:S01]  /*1230*/  SHF.L.U32 R0, R0, 0x10, RZ ;  /* 0x0000001000007819 */ /* 0x000fe200000006ff */
[-C--:B------:R-:W-:Y:S01]  /*1240*/  FMUL.FTZ R243, R243, R4.reuse ;  /* 0x00000004f3f37220 */ /* 0x080fe20000410000 */
[----:B------:R-:W-:Y:S01]  /*1250*/  FADD.FTZ R171, R171, R4 ;  /* 0x00000004abab7221 */ /* 0x000fe20000010000 */
[----:B------:R-:W-:Y:S01]  /*1260*/  FFMA.FTZ R87, R244, R4, R87 ;  /* 0x00000004f4577223 */ /* 0x000fe20000010057 */
[-C--:B------:R-:W-:Y:S01]  /*1270*/  FMUL.FTZ R214, R214, R6.reuse ;  /* 0x00000006d6d67220 */ /* 0x080fe20000410000 */
[----:B------:R-:W-:Y:S01]  /*1280*/  FFMA.FTZ R89, R215, R6, R89 ;  /* 0x00000006d7597223 */ /* 0x000fe20000010059 */
[----:B------:R-:W-:Y:S01]  /*1290*/  FADD.FTZ R165, R165, R6 ;  /* 0x00000006a5a57221 */ /* 0x000fe20000010000 */
[-C--:B------:R-:W-:Y:S01]  /*12a0*/  FMUL.FTZ R8, R8, R0.reuse ;  /* 0x0000000008087220 */ /* 0x080fe20000410000 */
[----:B------:R-:W-:Y:S01]  /*12b0*/  FFMA.FTZ R105, R9, R0, R105 ;  /* 0x0000000009697223 */ /* 0x000fe20000010069 */
[----:B------:R-:W-:Y:S01]  /*12c0*/  FADD.FTZ R149, R149, R0 ;  /* 0x0000000095957221 */ /* 0x000fe20000010000 */
[----:B------:R-:W-:-:S02]  /*12d0*/  PRMT R210, R54, 0x7632, R210 ;  /* 0x0000763236d27816 */ /* 0x000fc400000000d2 */
[----:B------:R-:W-:Y:S02]  /*12e0*/  PRMT R4, R198, 0x7632, R4 ;  /* 0x00007632c6047816 */ /* 0x000fe40000000004 */
[----:B------:R-:W-:Y:S02]  /*12f0*/  PRMT R6, R61, 0x7632, R6 ;  /* 0x000076323d067816 */ /* 0x000fe40000000006 */
[----:B------:R-:W-:Y:S01]  /*1300*/  PRMT R0, R205, 0x7632, R0 ;  /* 0x00007632cd007816 */ /* 0x000fe20000000000 */
[----:B------:R-:W-:Y:S01]  /*1310*/  FMUL.FTZ R211, R211, UR32 ;  /* 0x00000020d3d37c20 */ /* 0x000fe20008410000 */
[----:B------:R-:W-:Y:S01]  /*1320*/  SHF.L.U32 R210, R210, 0x10, RZ ;  /* 0x00000010d2d27819 */ /* 0x000fe200000006ff */
[----:B------:R-:W-:Y:S01]  /*1330*/  FMUL.FTZ R7, R7, UR32 ;  /* 0x0000002007077c20 */ /* 0x000fe20008410000 */
[----:B------:R-:W-:Y:S02]  /*1340*/  SHF.L.U32 R4, R4, 0x10, RZ ;  /* 0x0000001004047819 */ /* 0x000fe400000006ff */
[----:B------:R-:W-:-:S02]  /*1350*/  SHF.L.U32 R6, R6, 0x10, RZ ;  /* 0x0000001006067819 */ /* 0x000fc400000006ff */
[----:B------:R-:W-:Y:S01]  /*1360*/  SHF.L.U32 R0, R0, 0x10, RZ ;  /* 0x0000001000007819 */ /* 0x000fe200000006ff */
[-C--:B------:R-:W-:Y:S01]  /*1370*/  FMUL.FTZ R210, R210, R4.reuse ;  /* 0x00000004d2d27220 */ /* 0x080fe20000410000 */
[----:B------:R-:W-:Y:S01]  /*1380*/  FADD.FTZ R161, R161, R4 ;  /* 0x00000004a1a17221 */ /* 0x000fe20000010000 */
[----:B------:R-:W-:Y:S01]  /*1390*/  FFMA.FTZ R93, R211, R4, R93 ;  /* 0x00000004d35d7223 */ /* 0x000fe2000001005d */
[----:B------:R-:W-:Y:S01]  /*13a0*/  PRMT R212, R53, 0x7632, R212 ;  /* 0x0000763235d47816 */ /* 0x000fe200000000d4 */
[-C--:B------:R-:W-:Y:S01]  /*13b0*/  FMUL.FTZ R6, R6, R0.reuse ;  /* 0x0000000006067220 */ /* 0x080fe20000410000 */
[----:B------:R-:W-:Y:S01]  /*13c0*/  FFMA.FTZ R107, R7, R0, R107 ;  /* 0x00000000076b7223 */ /* 0x000fe2000001006b */
[----:B------:R-:W-:Y:S01]  /*13d0*/  FADD.FTZ R151, R151, R0 ;  /* 0x0000000097977221 */ /* 0x000fe20000010000 */
[----:B------:R-:W-:Y:S02]  /*13e0*/  PRMT R2, R197, 0x7632, R2 ;  /* 0x00007632c5027816 */ /* 0x000fe40000000002 */
[----:B------:R-:W-:-:S02]  /*13f0*/  PRMT R4, R62, 0x7632, R4 ;  /* 0x000076323e047816 */ /* 0x000fc40000000004 */
[----:B------:R-:W-:Y:S01]  /*1400*/  PRMT R0, R206, 0x7632, R0 ;  /* 0x00007632ce007816 */ /* 0x000fe20000000000 */
[----:B------:R-:W-:Y:S01]  /*1410*/  FMUL.FTZ R5, R5, UR32 ;  /* 0x0000002005057c20 */ /* 0x000fe20008410000 */
[----:B------:R-:W-:Y:S02]  /*1420*/  SHF.L.U32 R212, R212, 0x10, RZ ;  /* 0x00000010d4d47819 */ /* 0x000fe400000006ff */
[----:B------:R-:W-:Y:S02]  /*1430*/  SHF.L.U32 R2, R2, 0x10, RZ ;  /* 0x0000001002027819 */ /* 0x000fe400000006ff */
[----:B------:R-:W-:Y:S02]  /*1440*/  SHF.L.U32 R4, R4, 0x10, RZ ;  /* 0x0000001004047819 */ /* 0x000fe400000006ff */
[----:B------:R-:W-:Y:S01]  /*1450*/  SHF.L.U32 R0, R0, 0x10, RZ ;  /* 0x0000001000007819 */ /* 0x000fe200000006ff */
[-C--:B------:R-:W-:Y:S01]  /*1460*/  FMUL.FTZ R212, R212, R2.reuse ;  /* 0x00000002d4d47220 */ /* 0x080fe20000410000 */
[----:B------:R-:W-:Y:S01]  /*1470*/  FFMA.FTZ R91, R213, R2, R91 ;  /* 0x00000002d55b7223 */ /* 0x000fe2000001005b */
[--C-:B------:R-:W-:Y:S01]  /*1480*/  FADD.FTZ R167, R167, R2.reuse ;  /* 0x00000002a7a77221 */ /* 0x100fe20000010000 */
[----:B------:R-:W-:Y:S01]  /*1490*/  PRMT R2, R63, 0x7632, R2 ;  /* 0x000076323f027816 */ /* 0x000fe20000000002 */
[-C--:B------:R-:W-:Y:S01]  /*14a0*/  FMUL.FTZ R4, R4, R0.reuse ;  /* 0x0000000004047220 */ /* 0x080fe20000410000 */
[----:B------:R-:W-:Y:S01]  /*14b0*/  FFMA.FTZ R109, R5, R0, R109 ;  /* 0x00000000056d7223 */ /* 0x000fe2000001006d */
[--C-:B------:R-:W-:Y:S01]  /*14c0*/  FADD.FTZ R145, R145, R0.reuse ;  /* 0x0000000091917221 */ /* 0x100fe20000010000 */
[----:B------:R-:W-:Y:S01]  /*14d0*/  PRMT R0, R207, 0x7632, R0 ;  /* 0x00007632cf007816 */ /* 0x000fe20000000000 */
[----:B------:R-:W-:-:S02]  /*14e0*/  IMAD.U32 R2, R2, 0x10000, RZ ;  /* 0x0001000002027824 */ /* 0x000fc400078e00ff */
[----:B------:R-:W-:Y:S01]  /*14f0*/  FMUL.FTZ R3, R3, UR32 ;  /* 0x0000002003037c20 */ /* 0x000fe20008410000 */
[----:B------:R-:W-:Y:S02]  /*1500*/  SHF.L.U32 R0, R0, 0x10, RZ ;  /* 0x0000001000007819 */ /* 0x000fe400000006ff */
[----:B------:R-:W-:Y:S02]  /*1510*/  SHF.L.U32 R192, R192, 0x10, RZ ;  /* 0x00000010c0c07819 */ /* 0x000fe400000006ff */
[----:B------:R-:W-:Y:S01]  /*1520*/  SHF.L.U32 R222, R48, 0x10, RZ ;  /* 0x0000001030de7819 */ /* 0x000fe200000006ff */
[-C--:B------:R-:W-:Y:S01]  /*1530*/  FMUL.FTZ R2, R2, R0.reuse ;  /* 0x0000000002027220 */ /* 0x080fe20000410000 */
[----:B------:R-:W-:Y:S01]  /*1540*/  FFMA.FTZ R111, R3, R0, R111 ;  /* 0x00000000036f7223 */ /* 0x000fe2000001006f */
[----:B------:R-:W-:Y:S01]  /*1550*/  FADD.FTZ R147, R147, R0 ;  /* 0x0000000093937221 */ /* 0x000fe20000010000 */
[----:B------:R-:W-:Y:S01]  /*1560*/  FMUL.FTZ R0, R251, UR32 ;  /* 0x00000020fb007c20 */ /* 0x000fe20008410000 */
[----:B------:R-:W-:Y:S01]  /*1570*/  FADD.FTZ R172, R172, R192 ;  /* 0x000000c0acac7221 */ /* 0x000fe20000010000 */
[-C--:B------:R-:W-:Y:S01]  /*1580*/  FMUL.FTZ R222, R222, R192.reuse ;  /* 0x000000c0dede7220 */ /* 0x080fe20000410000 */
[----:B------:R-:W-:Y:S01]  /*1590*/  SHF.L.U32 R196, R196, 0x10, RZ ;  /* 0x00000010c4c47819 */ /* 0x000fe200000006ff */
[----:B------:R-:W-:Y:S01]  /*15a0*/  FFMA.FTZ R80, R0, R192, R80 ;  /* 0x000000c000507223 */ /* 0x000fe20000010050 */
[----:B------:R-:W-:Y:S01]  /*15b0*/  FMUL.FTZ R229, R247, UR32 ;  /* 0x00000020f7e57c20 */ /* 0x000fe20008410000 */
[----:B------:R-:W-:-:S02]  /*15c0*/  SHF.L.U32 R192, R52, 0x10, RZ ;  /* 0x0000001034c07819 */ /* 0x000fc400000006ff */
[----:B------:R-:W-:Y:S01]  /*15d0*/  FADD.FTZ R164, R164, R196 ;  /* 0x000000c4a4a47221 */ /* 0x000fe20000010000 */
[-C--:B------:R-:W-:Y:S01]  /*15e0*/  FFMA.FTZ R88, R229, R196.reuse, R88 ;  /* 0x000000c4e5587223 */ /* 0x080fe20000010058 */
[----:B------:R-:W-:Y:S01]  /*15f0*/  SHF.L.U32 R197, R197, 0x10, RZ ;  /* 0x00000010c5c57819 */ /* 0x000fe200000006ff */
[----:B------:R-:W-:Y:S01]  /*1600*/  FMUL.FTZ R196, R192, R196 ;  /* 0x000000c4c0c47220 */ /* 0x000fe20000410000 */
[----:B------:R-:W-:Y:S01]  /*1610*/  FMUL.FTZ R230, R246, UR32 ;  /* 0x00000020f6e67c20 */ /* 0x000fe20008410000 */
[----:B------:R-:W-:Y:S02]  /*1620*/  SHF.L.U32 R192, R53, 0x10, RZ ;  /* 0x0000001035c07819 */ /* 0x000fe400000006ff */
[----:B------:R-:W-:Y:S01]  /*1630*/  FADD.FTZ R166, R166, R197 ;  /* 0x000000c5a6a67221 */ /* 0x000fe20000010000 */
[-C--:B------:R-:W-:Y:S01]  /*1640*/  FFMA.FTZ R90, R230, R197.reuse, R90 ;  /* 0x000000c5e65a7223 */ /* 0x080fe2000001005a */
[----:B------:R-:W-:Y:S01]  /*1650*/  SHF.L.U32 R198, R198, 0x10, RZ ;  /* 0x00000010c6c67819 */ /* 0x000fe200000006ff */
[----:B------:R-:W-:Y:S01]  /*1660*/  FMUL.FTZ R197, R192, R197 ;  /* 0x000000c5c0c57220 */ /* 0x000fe20000410000 */
[----:B------:R-:W-:Y:S01]  /*1670*/  FMUL.FTZ R231, R245, UR32 ;  /* 0x00000020f5e77c20 */ /* 0x000fe20008410000 */
[----:B------:R-:W-:-:S02]  /*1680*/  SHF.L.U32 R192, R54, 0x10, RZ ;  /* 0x0000001036c07819 */ /* 0x000fc400000006ff */
[----:B------:R-:W-:Y:S01]  /*1690*/  FADD.FTZ R160, R160, R198 ;  /* 0x000000c6a0a07221 */ /* 0x000fe20000010000 */
[-C--:B------:R-:W-:Y:S01]  /*16a0*/  FFMA.FTZ R92, R231, R198.reuse, R92 ;  /* 0x000000c6e75c7223 */ /* 0x080fe2000001005c */
[----:B------:R-:W-:Y:S02]  /*16b0*/  IMAD.U32 R199, R199, 0x10000, RZ ;  /* 0x00010000c7c77824 */ /* 0x000fe400078e00ff */
[----:B------:R-:W-:Y:S01]  /*16c0*/  FMUL.FTZ R198, R192, R198 ;  /* 0x000000c6c0c67220 */ /* 0x000fe20000410000 */
        /* <DEDUP_REMOVED lines=9> */
[----:B------:R-:W-:Y:S01]  /*1760*/  FMUL.FTZ R233, R233, UR32 ;  /* 0x00000020e9e97c20 */ /* 0x000fe20008410000 */
[----:B------:R-:W-:Y:S01]  /*1770*/  SHF.L.U32 R192, R56, 0x10, RZ ;  /* 0x0000001038c07819 */ /* 0x000fe200000006ff */
[----:B------:R-:W-:Y:S01]  /*1780*/  FADD.FTZ R174, R174, R193 ;  /* 0x000000c1aeae7221 */ /* 0x000fe20000010000 */
[-C--:B------:R-:W-:Y:S01]  /*1790*/  FFMA.FTZ R82, R224, R193.reuse, R82 ;  /* 0x000000c1e0527223 */ /* 0x080fe20000010052 */
[----:B------:R-:W-:Y:S01]  /*17a0*/  FMUL.FTZ R223, R223, R193 ;  /* 0x000000c1dfdf7220 */ /* 0x000fe20000410000 */
[-C--:B------:R-:W-:Y:S01]  /*17b0*/  FFMA.FTZ R96, R233, R200.reuse, R96 ;  /* 0x000000c8e9607223 */ /* 0x080fe20000010060 */
[----:B------:R-:W-:Y:S01]  /*17c0*/  FADD.FTZ R156, R156, R200 ;  /* 0x000000c89c9c7221 */ /* 0x000fe20000010000 */
[----:B------:R-:W-:Y:S01]  /*17d0*/  FMUL.FTZ R200, R192, R200 ;  /* 0x000000c8c0c87220 */ /* 0x000fe20000410000 */
[----:B------:R-:W-:Y:S01]  /*17e0*/  FFMA.FTZ R193, R0, R222, RZ ;  /* 0x000000de00c17223 */ /* 0x000fe200000100ff */
[----:B------:R-:W-:Y:S01]  /*17f0*/  FADD.FTZ R192, RZ, R222 ;  /* 0x000000deffc07221 */ /* 0x000fe20000010000 */
[----:B------:R-:W-:Y:S01]  /*1800*/  SHF.L.U32 R194, R194, 0x10, RZ ;  /* 0x00000010c2c27819 */ /* 0x000fe200000006ff */
[----:B------:R-:W-:Y:S01]  /*1810*/  FMUL.FTZ R226, R249, UR32 ;  /* 0x00000020f9e27c20 */ /* 0x000fe20008410000 */
        /* <DEDUP_REMOVED lines=10> */
[----:B------:R-:W-:Y:S01]  /*18c0*/  SHF.L.U32 R227, R51, 0x10, RZ ;  /* 0x0000001033e37819 */ /* 0x000fe200000006ff */
[----:B------:R-:W-:Y:S02]  /*18d0*/  IMAD.U32 R195, R195, 0x10000, RZ ;  /* 0x00010000c3c37824 */ /* 0x000fe400078e00ff */
[----:B------:R-:W-:Y:S01]  /*18e0*/  FFMA.FTZ R192, R226, R225, R192 ;  /* 0x000000e1e2c07223 */ /* 0x000fe200000100c0 */
[----:B------:R-:W-:Y:S01]  /*18f0*/  FADD.FTZ R193, R225, R193 ;  /* 0x000000c1e1c17221 */ /* 0x000fe20000010000 */
[----:B------:R-:W-:Y:S01]  /*1900*/  FMUL.FTZ R228, R248, UR32 ;  /* 0x00000020f8e47c20 */ /* 0x000fe20008410000 */
        /* <DEDUP_REMOVED lines=11> */
[----:B------:R-:W-:Y:S01]  /*19c0*/  FADD.FTZ R193, R214, R193 ;  /* 0x000000c1d6c17221 */ /* 0x000fe20000010000 */
[----:B------:R-:W-:Y:S01]  /*19d0*/  FMUL.FTZ R234, R234, UR32 ;  /* 0x00000020eaea7c20 */ /* 0x000fe20008410000 */
[----:B------:R-:W-:Y:S01]  /*19e0*/  SHF.L.U32 R194, R57, 0x10, RZ ;  /* 0x0000001039c27819 */ /* 0x000fe200000006ff */
[----:B------:R-:W-:Y:S01]  /*19f0*/  FFMA.FTZ R192, R230, R197, R192 ;  /* 0x000000c5e6c07223 */ /* 0x000fe200000100c0 */
[----:B------:R-:W-:Y:S01]  /*1a00*/  FADD.FTZ R193, R197, R193 ;  /* 0x000000c1c5c17221 */ /* 0x000fe20000010000 */
[-C--:B------:R-:W-:Y:S01]  /*1a10*/  FFMA.FTZ R98, R234, R201.reuse, R98 ;  /* 0x000000c9ea627223 */ /* 0x080fe20000010062 */
[----:B------:R-:W-:Y:S01]  /*1a20*/  FADD.FTZ R158, R158, R201 ;  /* 0x000000c99e9e7221 */ /* 0x000fe20000010000 */
[----:B------:R-:W-:Y:S01]  /*1a30*/  FMUL.FTZ R201, R194, R201 ;  /* 0x000000c9c2c97220 */ /* 0x000fe20000410000 */
[----:B------:R-:W-:Y:S01]  /*1a40*/  SHF.L.U32 R202, R202, 0x10, RZ ;  /* 0x00000010caca7819 */ /* 0x000fe200000006ff */
[----:B------:R-:W-:Y:S01]  /*1a50*/  FFMA.FTZ R192, R213, R212, R192 ;  /* 0x000000d4d5c07223 */ /* 0x000fe200000100c0 */
[----:B------:R-:W-:Y:S01]  /*1a60*/  FMUL.FTZ R235, R235, UR32 ;  /* 0x00000020ebeb7c20 */ /* 0x000fe20008410000 */
[----:B------:R-:W-:Y:S01]  /*1a70*/  SHF.L.U32 R194, R58, 0x10, RZ ;  /* 0x000000103ac27819 */ /* 0x000fe200000006ff */
[----:B------:R-:W-:Y:S01]  /*1a80*/  FADD.FTZ R193, R212, R193 ;  /* 0x000000c1d4c17221 */ /* 0x000fe20000010000 */
[----:B------:R-:W-:Y:S01]  /*1a90*/  FFMA.FTZ R192, R231, R198, R192 ;  /* 0x000000c6e7c07223 */ /* 0x000fe200000100c0 */
[----:B------:R-:W-:Y:S01]  /*1aa0*/  FADD.FTZ R152, R152, R202 ;  /* 0x000000ca98987221 */ /* 0x000fe20000010000 */
[-C--:B------:R-:W-:Y:S01]  /*1ab0*/  FFMA.FTZ R100, R235, R202.reuse, R100 ;  /* 0x000000caeb647223 */ /* 0x080fe20000010064 */
[----:B------:R-:W-:Y:S01]  /*1ac0*/  FADD.FTZ R193, R198, R193 ;  /* 0x000000c1c6c17221 */ /* 0x000fe20000010000 */
[----:B------:R-:W-:Y:S01]  /*1ad0*/  FMUL.FTZ R202, R194, R202 ;  /* 0x000000cac2ca7220 */ /* 0x000fe20000410000 */
[----:B------:R-:W-:-:S02]  /*1ae0*/  IMAD.U32 R203, R203, 0x10000, RZ ;  /* 0x00010000cbcb7824 */ /* 0x000fc400078e00ff */
        /* <DEDUP_REMOVED lines=17> */
[----:B------:R-:W-:Y:S01]  /*1c00*/  SHF.L.U32 R204, R204, 0x10, RZ ;  /* 0x00000010cccc7819 */ /* 0x000fe200000006ff */
[----:B------:R-:W-:Y:S01]  /*1c10*/  FMUL.FTZ R237, R237, UR32 ;  /* 0x00000020eded7c20 */ /* 0x000fe20008410000 */
[----:B------:R-:W-:Y:S01]  /*1c20*/  FFMA.FTZ R193, R15, R14, R193 ;  /* 0x0000000e0fc17223 */ /* 0x000fe200000100c1 */
[----:B------:R-:W-:Y:S01]  /*1c30*/  SHF.L.U32 R194, R60, 0x10, RZ ;  /* 0x000000103cc27819 */ /* 0x000fe200000006ff */
[----:B------:R-:W-:Y:S01]  /*1c40*/  FADD.FTZ R192, R14, R192 ;  /* 0x000000c00ec07221 */ /* 0x000fe20000010000 */
[----:B------:R-:W-:Y:S01]  /*1c50*/  FFMA.FTZ R104, R237, R204, R104 ;  /* 0x000000cced687223 */ /* 0x000fe20000010068 */
[----:B------:R-:W-:Y:S01]  /*1c60*/  FFMA.FTZ R193, R235, R202, R193 ;  /* 0x000000caebc17223 */ /* 0x000fe200000100c1 */
[----:B------:R-:W-:Y:S01]  /*1c70*/  FADD.FTZ R148, R148, R204 ;  /* 0x000000cc94947221 */ /* 0x000fe20000010000 */
[----:B------:R-:W-:Y:S01]  /*1c80*/  FADD.FTZ R192, R202, R192 ;  /* 0x000000c0cac07221 */ /* 0x000fe20000010000 */
[----:B------:R-:W-:Y:S01]  /*1c90*/  FMUL.FTZ R204, R194, R204 ;  /* 0x000000ccc2cc7220 */ /* 0x000fe20000410000 */
[----:B------:R-:W-:Y:S01]  /*1ca0*/  SHF.L.U32 R205, R205, 0x10, RZ ;  /* 0x00000010cdcd7819 */ /* 0x000fe200000006ff */
[----:B------:R-:W-:Y:S01]  /*1cb0*/  FMUL.FTZ R238, R238, UR32 ;  /* 0x00000020eeee7c20 */ /* 0x000fe20008410000 */
[----:B------:R-:W-:Y:S01]  /*1cc0*/  SHF.L.U32 R194, R61, 0x10, RZ ;  /* 0x000000103dc27819 */ /* 0x000fe200000006ff */
[----:B------:R-:W-:Y:S01]  /*1cd0*/  FFMA.FTZ R193, R13, R12, R193 ;  /* 0x0000000c0dc17223 */ /* 0x000fe200000100c1 */
[----:B------:R-:W-:Y:S01]  /*1ce0*/  FADD.FTZ R192, R12, R192 ;  /* 0x000000c00cc07221 */ /* 0x000fe20000010000 */
[-C--:B------:R-:W-:Y:S01]  /*1cf0*/  FFMA.FTZ R106, R238, R205.reuse, R106 ;  /* 0x000000cdee6a7223 */ /* 0x080fe2000001006a */
[----:B------:R-:W-:Y:S01]  /*1d00*/  FADD.FTZ R150, R150, R205 ;  /* 0x000000cd96967221 */ /* 0x000fe20000010000 */
        /* <DEDUP_REMOVED lines=18> */
[----:B------:R-:W-:-:S02]  /*1e30*/  IMAD.U32 R194, R207, 0x10000, RZ ;  /* 0x00010000cfc27824 */ /* 0x000fc400078e00ff */
[----:B------:R-:W-:Y:S01]  /*1e40*/  FADD.FTZ R193, R193, R6 ;  /* 0x00000006c1c17221 */ /* 0x000fe20000010000 */
[----:B------:R-:W-:Y:S01]  /*1e50*/  FMUL.FTZ R207, R240, UR32 ;  /* 0x00000020f0cf7c20 */ /* 0x000fe20008410000 */
[----:B------:R-:W-:Y:S01]  /*1e60*/  SHF.L.U32 R240, R63, 0x10, RZ ;  /* 0x000000103ff07819 */ /* 0x000fe200000006ff */
[----:B------:R-:W-:Y:S01]  /*1e70*/  FFMA.FTZ R192, R239, R206, R192 ;  /* 0x000000ceefc07223 */ /* 0x000fe200000100c0 */
[----:B------:R-:W-:-:S03]  /*1e80*/  FADD.FTZ R193, R193, R206 ;  /* 0x000000cec1c17221 */ /* 0x000fc60000010000 */
[----:B------:R-:W-:Y:S01]  /*1e90*/  FMUL.FTZ R240, R240, R194 ;  /* 0x000000c2f0f07220 */ /* 0x000fe20000410000 */
[----:B------:R-:W-:Y:S01]  /*1ea0*/  FFMA.FTZ R192, R5, R4, R192 ;  /* 0x0000000405c07223 */ /* 0x000fe200000100c0 */
[----:B------:R-:W-:Y:S01]  /*1eb0*/  FADD.FTZ R193, R193, R4 ;  /* 0x00000004c1c17221 */ /* 0x000fe20000010000 */
[C---:B------:R-:W-:Y:S01]  /*1ec0*/  FFMA.FTZ R110, R207.reuse, R194, R110 ;  /* 0x000000c2cf6e7223 */ /* 0x040fe2000001006e */
[----:B------:R-:W-:Y:S01]  /*1ed0*/  FADD.FTZ R146, R146, R194 ;  /* 0x000000c292927221 */ /* 0x000fe20000010000 */
[----:B------:R-:W-:Y:S01]  /*1ee0*/  FFMA.FTZ R192, R207, R240, R192 ;  /* 0x000000f0cfc07223 */ /* 0x000fe200000100c0 */
[----:B------:R-:W-:Y:S01]  /*1ef0*/  FADD.FTZ R194, R193, R240 ;  /* 0x000000f0c1c27221 */ /* 0x000fe20000010000 */
[----:B------:R-:W-:Y:S01]  /*1f00*/  FADD.FTZ R170, R170, R195 ;  /* 0x000000c3aaaa7221 */ /* 0x000fe20000010000 */
[----:B------:R-:W-:Y:S01]  /*1f10*/  FFMA.FTZ R86, R228, R195, R86 ;  /* 0x000000c3e4567223 */ /* 0x000fe20000010056 */
[----:B------:R-:W-:Y:S01]  /*1f20*/  FFMA.FTZ R193, R3, R2, R192 ;  /* 0x0000000203c17223 */ /* 0x000fe200000100c0 */
[----:B------:R-:W-:Y:S01]  /*1f30*/  FADD.FTZ R192, R194, R2 ;  /* 0x00000002c2c07221 */ /* 0x000fe20000010000 */
[----:B------:R-:W-:Y:S06]  /*1f40*/  BRA `(.L_x_4964) ;  /* 0x0000000000647947 */ /* 0x000fec0003800000 */
.L_x_4963:
        /* <DEDUP_REMOVED lines=21> */
[----:B------:R-:W5:Y:S04]  /*20a0*/  LDG.E.128 R40, desc[UR18][R40.64+0x10] ;  /* 0x0000101228287981 */ /* 0x000f68000c1e1d00 */
[----:B------:R-:W5:Y:S04]  /*20b0*/  LDG.E.128 R32, desc[UR18][R32.64+0x10] ;  /* 0x0000101220207981 */ /* 0x000f68000c1e1d00 */
[----:B------:R-:W5:Y:S04]  /*20c0*/  LDG.E.128 R24, desc[UR18][R24.64+0x10] ;  /* 0x0000101218187981 */ /* 0x000f68000c1e1d00 */
[----:B0-----:R-:W5:Y:S02]  /*20d0*/  LDG.E.128 R16, desc[UR18][R16.64+0x10] ;  /* 0x0000101210107981 */ /* 0x001f64000c1e1d00 */
.L_x_4964:
        /* <DEDUP_REMOVED lines=32> */
.L_x_4966:
[----:B------:R-:W-:Y:S05]  /*22e0*/  BSYNC.RECONVERGENT B0 ;  /* 0x0000000000007941 */ /* 0x000fea0003800200 */
.L_x_4965:
[----:B------:R-:W1:Y:S08]  /*22f0*/  S2UR UR10, SR_CgaCtaId ;  /* 0x00000000000a79c3 */ /* 0x000e700000008800 */
[----:B------:R-:W-:Y:S01]  /*2300*/  BAR.SYNC.DEFER_BLOCKING 0x0 ;  /* 0x0000000000007b1d */ /* 0x000fe20000010000 */
[----:B------:R-:W-:-:S05]  /*2310*/  UISETP.GE.AND UP3, UPT, UR16, 0x1, UPT ;  /* 0x000000011000788c */ /* 0x000fca000bf66270 */
[----:B------:R-:W-:Y:S01]  /*2320*/  UMOV UR9, 0x400 ;  /* 0x0000040000097882 */ /* 0x000fe20000000000 */
[----:B------:R-:W-:-:S05]  /*2330*/  PLOP3.LUT P2, PT, PT, PT, UP3, 0x80, 0x8 ;  /* 0x000000000008781c */ /* 0x000fca0003f4f038 */
[----:B------:R-:W2:Y:S01]  /*2340*/  @UP3 LDCU.64 UR30, c[0x0][0x390] ;  /* 0x00007200ff1e37ac */ /* 0x000ea20008000a00 */
        /* <DEDUP_REMOVED lines=33> */
[----:B------:R-:W-:Y:S02]  /*2560*/  MOV R192, UR10 ;  /* 0x0000000a00c07c02 */ /* 0x000fe40008000f00 */
[----:B------:R-:W-:Y:S01]  /*2570*/  MOV R195, RZ ;  /* 0x000000ff00c37202 */ /* 0x000fe20000000f00 */
[----:B------:R-:W-:Y:S01]  /*2580*/  FMUL.FTZ R193, R193, UR28 ;  /* 0x0000001cc1c17c20 */ /* 0x000fe20008410000 */
[----:B------:R-:W-:Y:S01]  /*2590*/  @P2 LEA.HI.SX32 R195, R192, R247, 0x1d ;  /* 0x000000f7c0c32211 */ /* 0x000fe200078feaff */
[----:B------:R-:W-:-:S03]  /*25a0*/  IMAD.MOV.U32 R192, RZ, RZ, 0x10 ;  /* 0x00000010ffc07424 */ /* 0x000fc600078e00ff */
[----:B------:R-:W-:Y:S01]  /*25b0*/  R2UR UR16, R193 ;  /* 0x00000000c11072ca */ /* 0x000fe200000e0000 */
[----:B--2---:R-:W-:-:S05]  /*25c0*/  @P2 IMAD.WIDE.U32 R192, R195, R192, UR30 ;  /* 0x0000001ec3c02e25 */ /* 0x004fca000f8e00c0 */
[----:B------:R0:W5:Y:S01]  /*25d0*/  @P2 LDG.E.128 R176, desc[UR18][R192.64] ;  /* 0x00000012c0b02981 */ /* 0x000162000c1e1d00 */
[----:B------:R-:W-:Y:S01]  /*25e0*/  UIMAD UR9, UR8, UR26, URZ ;  /* 0x0000001a080972a4 */ /* 0x000fe2000f8e02ff */
[----:B------:R-:W-:Y:S01]  /*25f0*/  FMUL.FTZ R194, R194, UR28 ;  /* 0x0000001cc2c27c20 */ /* 0x000fe20008410000 */
[----:B------:R-:W-:Y:S01]  /*2600*/  UISETP.NE.U32.AND UP0, UPT, UR4, URZ, UPT ;  /* 0x000000ff0400728c */ /* 0x000fe2000bf05070 */
[----:B------:R-:W-:Y:S01]  /*2610*/  ISETP.NE.AND P1, PT, RZ, UR27, PT ;  /* 0x0000001bff007c0c */ /* 0x000fe2000bf25270 */
[----:B------:R-:W-:Y:S02]  /*2620*/  USHF.R.S32.HI UR10, URZ, 0x1f, UR9 ;  /* 0x0000001fff0a7899 */ /* 0x000fe40008011409 */
[----:B------:R-:W-:Y:S01]  /*2630*/  UISETP.NE.AND.EX UP0, UPT, UR5, URZ, UPT, UP0 ;  /* 0x000000ff0500728c */ /* 0x000fe2000bf05300 */
[----:B------:R-:W-:Y:S01]  /*2640*/  FSEL R194, R194, RZ, !P1 ;  /* 0x000000ffc2c27208 */ /* 0x000fe20004800000 */
[----:B------:R-:W-:-:S03]  /*2650*/  ULEA.HI UR10, UR10, UR9, URZ, 0x3 ;  /* 0x000000090a0a7291 */ /* 0x000fc6000f8f18ff */
[----:B------:R-:W-:-:S03]  /*2660*/  R2UR UR29, R194 ;  /* 0x00000000c21d72ca */ /* 0x000fc600000e0000 */
[----:B------:R-:W-:-:S04]  /*2670*/  MOV R194, UR10 ;  /* 0x0000000a00c27c02 */ /* 0x000fc80008000f00 */
[----:B------:R-:W-:Y:S01]  /*2680*/  LEA.HI.SX32 R194, R194, R247, 0x1d ;  /* 0x000000f7c2c27211 */ /* 0x000fe200078feaff */
[----:B0-----:R-:W-:Y:S07]  /*2690*/  BRA.U UP0, `(.L_x_4967) ;  /* 0x0000001100607547 */ /* 0x001fee000b800000 */
        /* <DEDUP_REMOVED lines=17> */
.L_x_4969:
[----:B------:R-:W-:Y:S05]  /*27b0*/  BRA.U !UP3, `(.L_x_4970) ;  /* 0x000000010b3c7547 */ /* 0x000fea000b800000 */
[----:B------:R-:W-:Y:S02]  /*27c0*/  MOV R192, UR16 ;  /* 0x0000001000c07c02 */ /* 0x000fe40008000f00 */
[----:B------:R-:W-:Y:S02]  /*27d0*/  ISETP.LT.AND P1, PT, RZ, UR33, PT ;  /* 0x00000021ff007c0c */ /* 0x000fe4000bf21270 */
[----:B------:R-:W-:Y:S01]  /*27e0*/  PRMT R245, R64, 0x7632, R245 ;  /* 0x0000763240f57816 */ /* 0x000fe200000000f5 */
[----:B------:R-:W-:-:S04]  /*27f0*/  FFMA.FTZ R192, R221, R192, UR29 ;  /* 0x0000001dddc07e23 */ /* 0x000fc800080100c0 */
[----:B------:R-:W-:-:S04]  /*2800*/  FADD.FTZ R192, R219, -R192 ;  /* 0x800000c0dbc07221 */ /* 0x000fc80000010000 */
[----:B------:R-:W-:-:S05]  /*2810*/  FMUL.FTZ R192, R192, UR32 ;  /* 0x00000020c0c07c20 */ /* 0x000fca0008410000 */
[----:B------:R-:W-:Y:S02]  /*2820*/  FSEL R193, R192, RZ, P1 ;  /* 0x000000ffc0c17208 */ /* 0x000fe40000800000 */
[----:B-----5:R-:W-:-:S03]  /*2830*/  PRMT R192, R176, 0x7632, R192 ;  /* 0x00007632b0c07816 */ /* 0x020fc600000000c0 */
[----:B------:R-:W-:Y:S01]  /*2840*/  FMUL.FTZ R193, R193, UR17 ;  /* 0x00000011c1c17c20 */ /* 0x000fe20008410000 */
[----:B------:R-:W-:-:S05]  /*2850*/  SHF.L.U32 R192, R192, 0x10, RZ ;  /* 0x00000010c0c07819 */ /* 0x000fca00000006ff */
[----:B------:R-:W-:Y:S01]  /*2860*/  FFMA.FTZ R141, R193, R192, R141 ;  /* 0x000000c0c18d7223 */ /* 0x000fe2000001008d */
[----:B------:R-:W-:-:S05]  /*2870*/  SHF.L.U32 R192, R245, 0x10, RZ ;  /* 0x00000010f5c07819 */ /* 0x000fca00000006ff */
[----:B------:R-:W-:-:S05]  /*2880*/  FMUL.FTZ R192, R193, R192 ;  /* 0x000000c0c1c07220 */ /* 0x000fca0000410000 */
[----:B------:R-:W-:-:S04]  /*2890*/  F2FP.BF16.F32.PACK_AB R192, RZ, R192 ;  /* 0x000000c0ffc0723e */ /* 0x000fc800000010ff */
[----:B------:R-:W-:-:S07]  /*28a0*/  PRMT R180, R180, 0x5410, R192 ;  /* 0x00005410b4b47816 */ /* 0x000fce00000000c0 */
.L_x_4970:
        /* <DEDUP_REMOVED lines=14> */
.L_x_4971:
        /* <DEDUP_REMOVED lines=16> */
.L_x_4972:
        /* <DEDUP_REMOVED lines=14> */
.L_x_4973:
        /* <DEDUP_REMOVED lines=16> */
.L_x_4974:
        /* <DEDUP_REMOVED lines=14> */
.L_x_4975:
        /* <DEDUP_REMOVED lines=9> */
[----:B------:R-:W-:Y:S02]  /*2de0*/  FMUL.FTZ R193, R193, UR17 ;  /* 0x00000011c1c17c20 */ /* 0x000fe40008410000 */
[----:B------:R-:W-:-:S04]  /*2df0*/  IMAD.U32 R192, R192, 0x10000, RZ ;  /* 0x00010000c0c07824 */ /* 0x000fc800078e00ff */
[----:B------:R-:W-:Y:S01]  /*2e00*/  FFMA.FTZ R139, R193, R192, R139 ;  /* 0x000000c0c18b7223 */ /* 0x000fe2000001008b */
[----:B------:R-:W-:-:S05]  /*2e10*/  SHF.L.U32 R192, R245, 0x10, RZ ;  /* 0x00000010f5c07819 */ /* 0x000fca00000006ff */
[----:B------:R-:W-:-:S05]  /*2e20*/  FMUL.FTZ R192, R193, R192 ;  /* 0x000000c0c1c07220 */ /* 0x000fca0000410000 */
[----:B------:R-:W-:-:S04]  /*2e30*/  F2FP.BF16.F32.PACK_AB R192, RZ, R192 ;  /* 0x000000c0ffc0723e */ /* 0x000fc800000010ff */
[----:B------:R-:W-:Y:S01]  /*2e40*/  PRMT R183, R183, 0x5410, R192 ;  /* 0x00005410b7b77816 */ /* 0x000fe200000000c0 */
[----:B------:R-:W-:Y:S06]  /*2e50*/  BRA `(.L_x_4976) ;  /* 0x0000001800247947 */ /* 0x000fec0003800000 */
.L_x_4968:
[----:B------:R-:W-:Y:S01]  /*2e60*/  MOV R190, UR16 ;  /* 0x0000001000be7c02 */ /* 0x000fe20008000f00 */
[----:B------:R-:W-:Y:S01]  /*2e70*/  IMAD.U32 R184, RZ, RZ, UR16 ;  /* 0x00000010ffb87e24 */ /* 0x000fe2000f8e00ff */
[----:B------:R-:W-:Y:S02]  /*2e80*/  MOV R189, UR16 ;  /* 0x0000001000bd7c02 */ /* 0x000fe40008000f00 */
[----:B------:R-:W-:Y:S01]  /*2e90*/  MOV R188, UR16 ;  /* 0x0000001000bc7c02 */ /* 0x000fe20008000f00 */
[----:B------:R-:W-:Y:S01]  /*2ea0*/  FFMA.FTZ R190, R228, R190, UR29 ;  /* 0x0000001de4be7e23 */ /* 0x000fe200080100be */
        /* <DEDUP_REMOVED lines=10> */
[----:B------:R-:W-:Y:S01]  /*2f50*/  FADD.FTZ R190, R227, -R190 ;  /* 0x800000bee3be7221 */ /* 0x000fe20000010000 */
        /* <DEDUP_REMOVED lines=39> */
.L_x_4977:
        /* <DEDUP_REMOVED lines=16> */
.L_x_4978:
        /* <DEDUP_REMOVED lines=14> */
.L_x_4979:
        /* <DEDUP_REMOVED lines=16> */
.L_x_4980:
        /* <DEDUP_REMOVED lines=14> */
.L_x_4981:
        /* <DEDUP_REMOVED lines=16> */
.L_x_4982:
        /* <DEDUP_REMOVED lines=14> */
.L_x_4983:
[----:B------:R-:W-:Y:S05]  /*3770*/  BRA.U !UP3, `(.L_x_4976) ;  /* 0x0000000d0bdc7547 */ /* 0x000fea000b800000 */
[----:B-----5:R-:W-:Y:S01]  /*3780*/  PRMT R193, R179, 0x7632, R193 ;  /* 0x00007632b3c17816 */ /* 0x020fe200000000c1 */
[----:B------:R-:W-:Y:S01]  /*3790*/  FMUL.FTZ R192, R191, UR17 ;  /* 0x00000011bfc07c20 */ /* 0x000fe20008410000 */
[----:B------:R-:W-:Y:S02]  /*37a0*/  PRMT R245, R67, 0x7632, R245 ;  /* 0x0000763243f57816 */ /* 0x000fe400000000f5 */
[----:B------:R-:W-:-:S05]  /*37b0*/  SHF.L.U32 R193, R193, 0x10, RZ ;  /* 0x00000010c1c17819 */ /* 0x000fca00000006ff */
[----:B------:R-:W-:Y:S01]  /*37c0*/  FFMA.FTZ R139, R192, R193, R139 ;  /* 0x000000c1c08b7223 */ /* 0x000fe2000001008b */
[----:B------:R-:W-:-:S04]  /*37d0*/  IMAD.U32 R193, R245, 0x10000, RZ ;  /* 0x00010000f5c17824 */ /* 0x000fc800078e00ff */
[----:B------:R-:W-:-:S05]  /*37e0*/  FMUL.FTZ R192, R193, R192 ;  /* 0x000000c0c1c07220 */ /* 0x000fca0000410000 */
[----:B------:R-:W-:-:S04]  /*37f0*/  F2FP.BF16.F32.PACK_AB R192, RZ, R192 ;  /* 0x000000c0ffc0723e */ /* 0x000fc800000010ff */
[----:B------:R-:W-:Y:S01]  /*3800*/  PRMT R183, R183, 0x5410, R192 ;  /* 0x00005410b7b77816 */ /* 0x000fe200000000c0 */
[----:B------:R-:W-:Y:S06]  /*3810*/  BRA `(.L_x_4976) ;  /* 0x0000000c00b47947 */ /* 0x000fec0003800000 */
.L_x_4967:
        /* <DEDUP_REMOVED lines=17> */
.L_x_4985:
[----:B------:R-:W-:Y:S05]  /*3930*/  BRA.U !UP3, `(.L_x_4986) ;  /* 0x000000010b3c7547 */ /* 0x000fea000b800000 */
[----:B------:R-:W-:Y:S02]  /*3940*/  PLOP3.LUT P1, PT, PT, PT, UP2, 0x80, 0x8 ;  /* 0x000000000008781c */ /* 0x000fe40003f2f028 */
[----:B------:R-:W-:Y:S02]  /*3950*/  MOV R192, UR16 ;  /* 0x0000001000c07c02 */ /* 0x000fe40008000f00 */
[----:B-----5:R-:W-:Y:S02]  /*3960*/  MOV R193, R45 ;  /* 0x0000002d00c17202 */ /* 0x020fe40000000f00 */
[----:B------:R-:W-:-:S07]  /*3970*/  PRMT R245, R64, 0x7632, R245 ;  /* 0x0000763240f57816 */ /* 0x000fce00000000f5 */
[----:B------:R-:W-:-:S04]  /*3980*/  @P1 FFMA.FTZ R192, R221, R192, UR29 ;  /* 0x0000001dddc01e23 */ /* 0x000fc800080100c0 */
[----:B------:R-:W-:-:S04]  /*3990*/  @P1 FADD.FTZ R192, R219, -R192 ;  /* 0x800000c0dbc01221 */ /* 0x000fc80000010000 */
[----:B------:R-:W-:Y:S01]  /*39a0*/  @P1 FFMA.FTZ R193, R192, UR32, R45 ;  /* 0x00000020c0c11c23 */ /* 0x000fe2000801002d */
[----:B------:R-:W-:-:S03]  /*39b0*/  PRMT R192, R176, 0x7632, R192 ;  /* 0x00007632b0c07816 */ /* 0x000fc600000000c0 */
[----:B------:R-:W-:Y:S01]  /*39c0*/  FMUL.FTZ R193, R193, UR17 ;  /* 0x00000011c1c17c20 */ /* 0x000fe20008410000 */
[----:B------:R-:W-:-:S05]  /*39d0*/  SHF.L.U32 R192, R192, 0x10, RZ ;  /* 0x00000010c0c07819 */ /* 0x000fca00000006ff */
[----:B------:R-:W-:Y:S01]  /*39e0*/  FFMA.FTZ R141, R193, R192, R141 ;  /* 0x000000c0c18d7223 */ /* 0x000fe2000001008d */
[----:B------:R-:W-:-:S04]  /*39f0*/  IMAD.U32 R192, R245, 0x10000, RZ ;  /* 0x00010000f5c07824 */ /* 0x000fc800078e00ff */
[----:B------:R-:W-:-:S05]  /*3a00*/  FMUL.FTZ R192, R192, R193 ;  /* 0x000000c1c0c07220 */ /* 0x000fca0000410000 */
[----:B------:R-:W-:-:S04]  /*3a10*/  F2FP.BF16.F32.PACK_AB R192, RZ, R192 ;  /* 0x000000c0ffc0723e */ /* 0x000fc800000010ff */
[----:B------:R-:W-:-:S07]  /*3a20*/  PRMT R180, R180, 0x5410, R192 ;  /* 0x00005410b4b47816 */ /* 0x000fce00000000c0 */
.L_x_4986:
        /* <DEDUP_REMOVED lines=14> */
.L_x_4987:
        /* <DEDUP_REMOVED lines=16> */
.L_x_4988:
        /* <DEDUP_REMOVED lines=14> */
.L_x_4989:
        /* <DEDUP_REMOVED lines=16> */
.L_x_4990:
        /* <DEDUP_REMOVED lines=14> */
.L_x_4991:
        /* <DEDUP_REMOVED lines=15> */
[----:B------:R-:W-:Y:S01]  /*3fc0*/  PRMT R183, R183, 0x5410, R192 ;  /* 0x00005410b7b77816 */ /* 0x000fe200000000c0 */
[----:B------:R-:W-:Y:S06]  /*3fd0*/  BRA `(.L_x_4976) ;  /* 0x0000000400c47947 */ /* 0x000fec0003800000 */
.L_x_4984:
        /* <DEDUP_REMOVED lines=9> */
[----:B------:R-:W-:Y:S02]  /*4070*/  @P1 FADD.FTZ R184, R219, -R184 ;  /* 0x800000b8dbb81221 */ /* 0x000fe40000010000 */
[----:B------:R-:W-:Y:S02]  /*4080*/  @P1 FADD.FTZ R188, R222, -R188 ;  /* 0x800000bcdebc1221 */ /* 0x000fe40000010000 */
[----:B------:R-:W-:Y:S01]  /*4090*/  @P1 FFMA.FTZ R185, R184, UR32, R45 ;  /* 0x00000020b8b91c23 */ /* 0x000fe2000801002d */
[----:B------:R-:W-:Y:S01]  /*40a0*/  @P1 FADD.FTZ R184, R223, -R186 ;  /* 0x800000badfb81221 */ /* 0x000fe20000010000 */
[----:B------:R-:W-:-:S03]  /*40b0*/  MOV R186, R46 ;  /* 0x0000002e00ba7202 */ /* 0x000fc60000000f00 */
        /* <DEDUP_REMOVED lines=15> */
.L_x_4992:
[----:B------:R-:W-:Y:S05]  /*41b0*/  BRA.U !UP3, `(.L_x_4993) ;  /* 0x000000010b247547 */ /* 0x000fea000b800000 */
[----:B------:R-:W-:Y:S01]  /*41c0*/  PRMT R189, R176, 0x7632, R189 ;  /* 0x00007632b0bd7816 */ /* 0x000fe200000000bd */
[----:B------:R-:W-:Y:S01]  /*41d0*/  FMUL.FTZ R188, R185, UR17 ;  /* 0x00000011b9bc7c20 */ /* 0x000fe20008410000 */
[----:B------:R-:W-:Y:S02]  /*41e0*/  PRMT R190, R64, 0x7632, R190 ;  /* 0x0000763240be7816 */ /* 0x000fe400000000be */
[----:B------:R-:W-:-:S05]  /*41f0*/  SHF.L.U32 R189, R189, 0x10, RZ ;  /* 0x00000010bdbd7819 */ /* 0x000fca00000006ff */
[----:B------:R-:W-:Y:S01]  /*4200*/  FFMA.FTZ R141, R188, R189, R141 ;  /* 0x000000bdbc8d7223 */ /* 0x000fe2000001008d */
[----:B------:R-:W-:-:S05]  /*4210*/  SHF.L.U32 R189, R190, 0x10, RZ ;  /* 0x00000010bebd7819 */ /* 0x000fca00000006ff */
[----:B------:R-:W-:-:S05]  /*4220*/  FMUL.FTZ R188, R189, R188 ;  /* 0x000000bcbdbc7220 */ /* 0x000fca0000410000 */
[----:B------:R-:W-:-:S04]  /*4230*/  F2FP.BF16.F32.PACK_AB R188, RZ, R188 ;  /* 0x000000bcffbc723e */ /* 0x000fc800000010ff */
[----:B------:R-:W-:-:S07]  /*4240*/  PRMT R180, R180, 0x5410, R188 ;  /* 0x00005410b4b47816 */ /* 0x000fce00000000bc */
.L_x_4993:
        /* <DEDUP_REMOVED lines=8> */
.L_x_4994:
[----:B------:R-:W-:Y:S05]  /*42d0*/  BRA.U !UP3, `(.L_x_4995) ;  /* 0x000000010b247547 */ /* 0x000fea000b800000 */
[----:B------:R-:W-:Y:S01]  /*42e0*/  PRMT R189, R177, 0x7632, R189 ;  /* 0x00007632b1bd7816 */ /* 0x000fe200000000bd */
[----:B------:R-:W-:Y:S01]  /*42f0*/  FMUL.FTZ R188, R187, UR17 ;  /* 0x00000011bbbc7c20 */ /* 0x000fe20008410000 */
[----:B------:R-:W-:Y:S02]  /*4300*/  PRMT R190, R65, 0x7632, R190 ;  /* 0x0000763241be7816 */ /* 0x000fe400000000be */
[----:B------:R-:W-:-:S05]  /*4310*/  SHF.L.U32 R189, R189, 0x10, RZ ;  /* 0x00000010bdbd7819 */ /* 0x000fca00000006ff */
[----:B------:R-:W-:Y:S01]  /*4320*/  FFMA.FTZ R143, R188, R189, R143 ;  /* 0x000000bdbc8f7223 */ /* 0x000fe2000001008f */
[----:B------:R-:W-:-:S04]  /*4330*/  IMAD.U32 R189, R190, 0x10000, RZ ;  /* 0x00010000bebd7824 */ /* 0x000fc800078e00ff */
[----:B------:R-:W-:-:S05]  /*4340*/  FMUL.FTZ R188, R189, R188 ;  /* 0x000000bcbdbc7220 */ /* 0x000fca0000410000 */
[----:B------:R-:W-:-:S04]  /*4350*/  F2FP.BF16.F32.PACK_AB R188, RZ, R188 ;  /* 0x000000bcffbc723e */ /* 0x000fc800000010ff */
[----:B------:R-:W-:-:S07]  /*4360*/  PRMT R181, R181, 0x5410, R188 ;  /* 0x00005410b5b57816 */ /* 0x000fce00000000bc */
.L_x_4995:
        /* <DEDUP_REMOVED lines=13> */
.L_x_4996:
[----:B------:R-:W-:-:S05]  /*4440*/  MOV R189, UR16 ;  /* 0x0000001000bd7c02 */ /* 0x000fca0008000f00 */
[----:B------:R-:W-:-:S04]  /*4450*/  @P1 FFMA.FTZ R189, R217, R189, UR29 ;  /* 0x0000001dd9bd1e23 */ /* 0x000fc800080100bd */
[----:B------:R-:W-:Y:S01]  /*4460*/  @P1 FADD.FTZ R190, R216, -R189 ;  /* 0x800000bdd8be1221 */ /* 0x000fe20000010000 */
[----:B------:R-:W-:-:S03]  /*4470*/  MOV R189, R41 ;  /* 0x0000002900bd7202 */ /* 0x000fc60000000f00 */
[----:B------:R-:W-:Y:S01]  /*4480*/  @P1 FFMA.FTZ R189, R190, UR32, R41 ;  /* 0x00000020bebd1c23 */ /* 0x000fe20008010029 */
[----:B------:R-:W-:Y:S06]  /*4490*/  BRA.U !UP3, `(.L_x_4997) ;  /* 0x000000010b247547 */ /* 0x000fec000b800000 */
        /* <DEDUP_REMOVED lines=9> */
.L_x_4997:
        /* <DEDUP_REMOVED lines=13> */
.L_x_4998:
        /* <DEDUP_REMOVED lines=15> */
.L_x_4976:
[----:B------:R-:W-:Y:S01]  /*46f0*/  ISETP.NE.U32.AND P1, PT, RZ, UR6, PT ;  /* 0x00000006ff007c0c */ /* 0x000fe2000bf25070 */
[----:B------:R-:W0:Y:S03]  /*4700*/  @UP3 LDCU.64 UR10, c[0x0][0x468] ;  /* 0x00008d00ff0a37ac */ /* 0x000e260008000a00 */
[----:B------:R-:W-:-:S13]  /*4710*/  ISETP.NE.AND.EX P1, PT, RZ, UR7, PT, P1 ;  /* 0x00000007ff007c0c */ /* 0x000fda000bf25310 */
[----:B------:R-:W1:Y:S02]  /*4720*/  @P1 LDC.64 R192, c[0x0][0x478] ;  /* 0x00011e00ffc01b82 */ /* 0x000e640000000a00 */
[----:B-1----:R-:W-:-:S05]  /*4730*/  @P1 IMAD.WIDE.U32 R192, R194, 0x20, R192 ;  /* 0x00000020c2c01825 */ /* 0x002fca00078e00c0 */
[----:B------:R-:W-:Y:S04]  /*4740*/  @P1 STG.E.128 desc[UR18][R192.64], R184 ;  /* 0x000000b8c0001986 */ /* 0x000fe8000c101d12 */
[----:B------:R1:W-:Y:S02]  /*4750*/  @P1 STG.E.128 desc[UR18][R192.64+0x10], R188 ;  /* 0x000010bcc0001986 */ /* 0x0003e4000c101d12 */
[----:B-1----:R-:W-:-:S04]  /*4760*/  IMAD.MOV.U32 R192, RZ, RZ, 0x10 ;  /* 0x00000010ffc07424 */ /* 0x002fc800078e00ff */
[----:B0-----:R-:W-:-:S05]  /*4770*/  @P2 IMAD.WIDE.U32 R192, R195, R192, UR10 ;  /* 0x0000000ac3c02e25 */ /* 0x001fca000f8e00c0 */
[----:B------:R0:W-:Y:S01]  /*4780*/  @P2 STG.E.128 desc[UR18][R192.64], R180 ;  /* 0x000000b4c0002986 */ /* 0x0001e2000c101d12 */
[----:B------:R-:W-:Y:S05]  /*4790*/  BRA.U !UP3, `(.L_x_4999) ;  /* 0x000000010b107547 */ /* 0x000fea000b800000 */
[----:B-----5:R-:W1:Y:S01]  /*47a0*/  LDC.64 R178, c[0x0][0x390] ;  /* 0x0000e400ffb27b82 */ /* 0x020e620000000a00 */
[----:B------:R-:W-:-:S05]  /*47b0*/  IADD3 R176, PT, PT, R195, 0x100, RZ ;  /* 0x00000100c3b07810 */ /* 0x000fca0007ffe0ff */
[----:B-1----:R-:W-:-:S06]  /*47c0*/  IMAD.WIDE.U32 R176, R176, 0x10, R178 ;  /* 0x00000010b0b07825 */ /* 0x002fcc00078e00b2 */
[----:B------:R-:W5:Y:S02]  /*47d0*/  LDG.E.128 R176, desc[UR18][R176.64] ;  /* 0x00000012b0b07981 */ /* 0x000f64000c1e1d00 */
.L_x_4999:
[----:B------:R-:W-:Y:S05]  /*47e0*/  @!P0 BRA `(.L_x_5000) ;  /* 0x0000000c00b08947 */ /* 0x000fea0003800000 */
        /* <DEDUP_REMOVED lines=30> */
.L_x_5002:
        /* <DEDUP_REMOVED lines=9> */
[----:B0-----:R-:W-:-:S07]  /*4a60*/  PRMT R180, R180, 0x5410, R188 ;  /* 0x00005410b4b47816 */ /* 0x001fce00000000bc */
.L_x_5003:
        /* <DEDUP_REMOVED lines=8> */
.L_x_5004:
        /* <DEDUP_REMOVED lines=10> */
.L_x_5005:
        /* <DEDUP_REMOVED lines=13> */
.L_x_5006:
        /* <DEDUP_REMOVED lines=8> */
[----:B0-----:R-:W-:Y:S02]  /*4ce0*/  PRMT R192, R70, 0x7632, R192 ;  /* 0x0000763246c07816 */ /* 0x001fe400000000c0 */
[----:B------:R-:W-:-:S05]  /*4cf0*/  SHF.L.U32 R191, R191, 0x10, RZ ;  /* 0x00000010bfbf7819 */ /* 0x000fca00000006ff */
[----:B------:R-:W-:Y:S01]  /*4d00*/  FFMA.FTZ R129, R190, R191, R129 ;  /* 0x000000bfbe817223 */ /* 0x000fe20000010081 */
[----:B------:R-:W-:-:S05]  /*4d10*/  SHF.L.U32 R191, R192, 0x10, RZ ;  /* 0x00000010c0bf7819 */ /* 0x000fca00000006ff */
[----:B------:R-:W-:-:S05]  /*4d20*/  FMUL.FTZ R190, R190, R191 ;  /* 0x000000bfbebe7220 */ /* 0x000fca0000410000 */
[----:B------:R-:W-:-:S04]  /*4d30*/  F2FP.BF16.F32.PACK_AB R190, RZ, R190 ;  /* 0x000000beffbe723e */ /* 0x000fc800000010ff */
[----:B------:R-:W-:-:S07]  /*4d40*/  PRMT R182, R182, 0x5410, R190 ;  /* 0x00005410b6b67816 */ /* 0x000fce00000000be */
.L_x_5007:
[----:B------:R-:W-:-:S05]  /*4d50*/  MOV R190, UR16 ;  /* 0x0000001000be7c02 */ /* 0x000fca0008000f00 */
[----:B------:R-:W-:-:S04]  /*4d60*/  @P3 FFMA.FTZ R190, R232, R190, UR29 ;  /* 0x0000001de8be3e23 */ /* 0x000fc800080100be */
[----:B------:R-:W-:Y:S01]  /*4d70*/  @P3 FADD.FTZ R191, R199, -R190 ;  /* 0x800000bec7bf3221 */ /* 0x000fe20000010000 */
[----:B------:R-:W-:-:S03]  /*4d80*/  IMAD.MOV.U32 R190, RZ, RZ, R34 ;  /* 0x000000ffffbe7224 */ /* 0x000fc600078e0022 */
        /* <DEDUP_REMOVED lines=9> */
.L_x_5008:
[----:B------:R-:W-:-:S05]  /*4e20*/  MOV R191, UR16 ;  /* 0x0000001000bf7c02 */ /* 0x000fca0008000f00 */
[----:B------:R-:W-:-:S04]  /*4e30*/  @P3 FFMA.FTZ R191, R242, R191, UR29 ;  /* 0x0000001df2bf3e23 */ /* 0x000fc800080100bf */
[----:B0-----:R-:W-:Y:S01]  /*4e40*/  @P3 FADD.FTZ R192, R241, -R191 ;  /* 0x800000bff1c03221 */ /* 0x001fe20000010000 */
        /* <DEDUP_REMOVED lines=11> */
[----:B------:R-:W-:Y:S01]  /*4f00*/  PRMT R183, R183, 0x5410, R192 ;  /* 0x00005410b7b77816 */ /* 0x000fe200000000c0 */
[----:B------:R-:W-:Y:S06]  /*4f10*/  BRA `(.L_x_5009) ;  /* 0x0000001800387947 */ /* 0x000fec0003800000 */
.L_x_5001:
        /* <DEDUP_REMOVED lines=14> */
.L_x_5010:
[----:B------:R-:W-:Y:S05]  /*5000*/  BRA.U !UP3, `(.L_x_5011) ;  /* 0x000000010b3c7547 */ /* 0x000fea000b800000 */
[----:B------:R-:W-:Y:S02]  /*5010*/  PLOP3.LUT P3, PT, PT, PT, UP2, 0x80, 0x8 ;  /* 0x000000000008781c */ /* 0x000fe40003f6f028 */
[----:B0-----:R-:W-:Y:S02]  /*5020*/  MOV R192, UR16 ;  /* 0x0000001000c07c02 */ /* 0x001fe40008000f00 */
        /* <DEDUP_REMOVED lines=13> */
.L_x_5011:
        /* <DEDUP_REMOVED lines=10> */
[----:B------:R-:W-:-:S04]  /*51a0*/  IMAD.U32 R193, R69, 0x10000, RZ ;  /* 0x0001000045c17824 */ /* 0x000fc800078e00ff */
[----:B------:R-:W-:-:S05]  /*51b0*/  FMUL.FTZ R192, R193, R192 ;  /* 0x000000c0c1c07220 */ /* 0x000fca0000410000 */
[----:B------:R-:W-:-:S04]  /*51c0*/  F2FP.BF16.F32.PACK_AB R192, RZ, R192 ;  /* 0x000000c0ffc0723e */ /* 0x000fc800000010ff */
[----:B------:R-:W-:-:S07]  /*51d0*/  PRMT R181, R192, 0x7610, R181 ;  /* 0x00007610c0b57816 */ /* 0x000fce00000000b5 */
.L_x_5012:
        /* <DEDUP_REMOVED lines=16> */
.L_x_5013:
        /* <DEDUP_REMOVED lines=14> */
.L_x_5014:
[----:B------:R-:W-:Y:S05]  /*53c0*/  BRA.U !UP3, `(.L_x_5015) ;  /* 0x000000010b3c7547 */ /* 0x000fea000b800000 */
[----:B------:R-:W-:Y:S01]  /*53d0*/  PLOP3.LUT P3, PT, PT, PT, UP2, 0x80, 0x8 ;  /* 0x000000000008781c */ /* 0x000fe20003f6f028 */
[----:B0-----:R-:W-:Y:S01]  /*53e0*/  IMAD.U32 R192, RZ, RZ, UR16 ;  /* 0x00000010ffc07e24 */ /* 0x001fe2000f8e00ff */
[----:B-----5:R-:W-:Y:S02]  /*53f0*/  MOV R193, R33 ;  /* 0x0000002100c17202 */ /* 0x020fe40000000f00 */
[----:B------:R-:W-:-:S09]  /*5400*/  PRMT R245, R70, 0x7632, R245 ;  /* 0x0000763246f57816 */ /* 0x000fd200000000f5 */
        /* <DEDUP_REMOVED lines=11> */
.L_x_5015:
        /* <DEDUP_REMOVED lines=14> */
.L_x_5016:
[----:B------:R-:W-:Y:S05]  /*55a0*/  BRA.U !UP3, `(.L_x_5009) ;  /* 0x000000110b947547 */ /* 0x000fea000b800000 */
[----:B------:R-:W-:Y:S01]  /*55b0*/  PLOP3.LUT P3, PT, PT, PT, UP2, 0x80, 0x8 ;  /* 0x000000000008781c */ /* 0x000fe20003f6f028 */
[----:B0----5:R-:W-:Y:S01]  /*55c0*/  IMAD.MOV.U32 R193, RZ, RZ, R35 ;  /* 0x000000ffffc17224 */ /* 0x021fe200078e0023 */
[----:B------:R-:W-:Y:S02]  /*55d0*/  MOV R192, UR16 ;  /* 0x0000001000c07c02 */ /* 0x000fe40008000f00 */
        /* <DEDUP_REMOVED lines=13> */
.L_x_5000:
        /* <DEDUP_REMOVED lines=43> */
[----:B0-----:R-:W-:Y:S02]  /*5960*/  MOV R192, UR16 ;  /* 0x0000001000c07c02 */ /* 0x001fe40008000f00 */
        /* <DEDUP_REMOVED lines=12> */
.L_x_5018:
[----:B------:R-:W-:Y:S05]  /*5a30*/  BRA.U !UP3, `(.L_x_5019) ;  /* 0x000000010b3c7547 */ /* 0x000fea000b800000 */
[----:B0-----:R-:W-:Y:S02]  /*5a40*/  MOV R192, UR16 ;  /* 0x0000001000c07c02 */ /* 0x001fe40008000f00 */
        /* <DEDUP_REMOVED lines=14> */
.L_x_5019:
[----:B------:R-:W-:Y:S05]  /*5b30*/  BRA.U !UP3, `(.L_x_5020) ;  /* 0x000000010b347547 */ /* 0x000fea000b800000 */
[----:B0-----:R-:W-:Y:S01]  /*5b40*/  MOV R192, UR16 ;  /* 0x0000001000c07c02 */ /* 0x001fe20008000f00 */
        /* <DEDUP_REMOVED lines=12> */
.L_x_5020:
        /* <DEDUP_REMOVED lines=16> */
.L_x_5021:
[----:B------:R-:W-:Y:S05]  /*5d10*/  BRA.U !UP3, `(.L_x_5022) ;  /* 0x000000010b347547 */ /* 0x000fea000b800000 */
        /* <DEDUP_REMOVED lines=13> */
.L_x_5022:
        /* <DEDUP_REMOVED lines=15> */
[----:B------:R-:W-:-:S07]  /*5ee0*/  PRMT R182, R182, 0x5410, R192 ;  /* 0x00005410b6b67816 */ /* 0x000fce00000000c0 */
.L_x_5023:
        /* <DEDUP_REMOVED lines=14> */
.L_x_5024:
[----:B------:R-:W-:Y:S05]  /*5fd0*/  BRA.U !UP3, `(.L_x_5009) ;  /* 0x000000090b087547 */ /* 0x000fea000b800000 */
[----:B0----5:R-:W-:Y:S01]  /*5fe0*/  PRMT R193, R179, 0x7632, R193 ;  /* 0x00007632b3c17816 */ /* 0x021fe200000000c1 */
        /* <DEDUP_REMOVED lines=9> */
.L_x_5017:
        /* <DEDUP_REMOVED lines=14> */
.L_x_5025:
        /* <DEDUP_REMOVED lines=16> */
.L_x_5026:
        /* <DEDUP_REMOVED lines=14> */
.L_x_5027:
        /* <DEDUP_REMOVED lines=12> */
[----:B------:R-:W-:-:S04]  /*6400*/  IMAD.U32 R192, R245, 0x10000, RZ ;  /* 0x00010000f5c07824 */ /* 0x000fc800078e00ff */
[----:B------:R-:W-:-:S05]  /*6410*/  FMUL.FTZ R192, R192, R193 ;  /* 0x000000c1c0c07220 */ /* 0x000fca0000410000 */
[----:B------:R-:W-:-:S04]  /*6420*/  F2FP.BF16.F32.PACK_AB R192, RZ, R192 ;  /* 0x000000c0ffc0723e */ /* 0x000fc800000010ff */
[----:B------:R-:W-:-:S07]  /*6430*/  PRMT R181, R181, 0x5410, R192 ;  /* 0x00005410b5b57816 */ /* 0x000fce00000000c0 */
.L_x_5028:
        /* <DEDUP_REMOVED lines=14> */
.L_x_5029:
        /* <DEDUP_REMOVED lines=16> */
.L_x_5030:
        /* <DEDUP_REMOVED lines=14> */
.L_x_5031:
        /* <DEDUP_REMOVED lines=16> */
.L_x_5009:
[----:B0-----:R-:W0:Y:S01]  /*6800*/  @P1 LDC.64 R192, c[0x0][0x478] ;  /* 0x00011e00ffc01b82 */ /* 0x001e220000000a00 */
[----:B------:R-:W1:Y:S01]  /*6810*/  @UP3 LDCU.64 UR10, c[0x0][0x468] ;  /* 0x00008d00ff0a37ac */ /* 0x000e620008000a00 */
[----:B------:R-:W-:-:S05]  /*6820*/  @P1 IADD3 R245, PT, PT, R194, 0x100, RZ ;  /* 0x00000100c2f51810 */ /* 0x000fca0007ffe0ff */
[----:B0-----:R-:W-:-:S05]  /*6830*/  @P1 IMAD.WIDE.U32 R192, R245, 0x20, R192 ;  /* 0x00000020f5c01825 */ /* 0x001fca00078e00c0 */
[----:B------:R-:W-:Y:S04]  /*6840*/  @P1 STG.E.128 desc[UR18][R192.64], R184 ;  /* 0x000000b8c0001986 */ /* 0x000fe8000c101d12 */
[----:B------:R0:W-:Y:S02]  /*6850*/  @P1 STG.E.128 desc[UR18][R192.64+0x10], R188 ;  /* 0x000010bcc0001986 */ /* 0x0001e4000c101d12 */
[----:B0-----:R-:W-:Y:S01]  /*6860*/  @P2 IADD3 R192, PT, PT, R195, 0x100, RZ ;  /* 0x00000100c3c02810 */ /* 0x001fe20007ffe0ff */
[----:B------:R-:W-:-:S05]  /*6870*/  HFMA2 R193, -RZ, RZ, 0, 9.5367431640625e-07 ;  /* 0x00000010ffc17431 */ /* 0x000fca00000001ff */
[----:B-1----:R-:W-:-:S05]  /*6880*/  @P2 IMAD.WIDE.U32 R192, R192, R193, UR10 ;  /* 0x0000000ac0c02e25 */ /* 0x002fca000f8e00c1 */
[----:B------:R0:W-:Y:S01]  /*6890*/  @P2 STG.E.128 desc[UR18][R192.64], R180 ;  /* 0x000000b4c0002986 */ /* 0x0001e2000c101d12 */
[----:B------:R-:W-:Y:S05]  /*68a0*/  BRA.U !UP3, `(.L_x_5032) ;  /* 0x000000010b107547 */ /* 0x000fea000b800000 */
[----:B-----5:R-:W1:Y:S01]  /*68b0*/  LDC.64 R178, c[0x0][0x390] ;  /* 0x0000e400ffb27b82 */ /* 0x020e620000000a00 */
[----:B------:R-:W-:-:S05]  /*68c0*/  IADD3 R176, PT, PT, R195, 0x200, RZ ;  /* 0x00000200c3b07810 */ /* 0x000fca0007ffe0ff */
[----:B-1----:R-:W-:-:S06]  /*68d0*/  IMAD.WIDE.U32 R176, R176, 0x10, R178 ;  /* 0x00000010b0b07825 */ /* 0x002fcc00078e00b2 */
[----:B------:R-:W5:Y:S02]  /*68e0*/  LDG.E.128 R176, desc[UR18][R176.64] ;  /* 0x00000012b0b07981 */ /* 0x000f64000c1e1d00 */
.L_x_5032:
[----:B------:R-:W-:Y:S05]  /*68f0*/  @!P0 BRA `(.L_x_5033) ;  /* 0x0000000c00b08947 */ /* 0x000fea0003800000 */
        /* <DEDUP_REMOVED lines=30> */
.L_x_5035:
[----:B------:R-:W-:Y:S05]  /*6ae0*/  BRA.U !UP3, `(.L_x_5036) ;  /* 0x000000010b247547 */ /* 0x000fea000b800000 */
[----:B------:R-:W-:Y:S01]  /*6af0*/  PRMT R189, R176, 0x7632, R189 ;  /* 0x00007632b0bd7816 */ /* 0x000fe200000000bd */
[----:B------:R-:W-:Y:S01]  /*6b00*/  FMUL.FTZ R188, R185, UR17 ;  /* 0x00000011b9bc7c20 */ /* 0x000fe20008410000 */
[----:B------:R-:W-:-:S03]  /*6b10*/  PRMT R190, R72, 0x7632, R190 ;  /* 0x0000763248be7816 */ /* 0x000fc600000000be */
[----:B------:R-:W-:-:S04]  /*6b20*/  IMAD.U32 R189, R189, 0x10000, RZ ;  /* 0x00010000bdbd7824 */ /* 0x000fc800078e00ff */
[----:B------:R-:W-:Y:S01]  /*6b30*/  FFMA.FTZ R125, R188, R189, R125 ;  /* 0x000000bdbc7d7223 */ /* 0x000fe2000001007d */
[----:B------:R-:W-:-:S05]  /*6b40*/  SHF.L.U32 R189, R190, 0x10, RZ ;  /* 0x00000010bebd7819 */ /* 0x000fca00000006ff */
[----:B------:R-:W-:-:S05]  /*6b50*/  FMUL.FTZ R188, R188, R189 ;  /* 0x000000bdbcbc7220 */ /* 0x000fca0000410000 */
[----:B------:R-:W-:-:S04]  /*6b60*/  F2FP.BF16.F32.PACK_AB R188, RZ, R188 ;  /* 0x000000bcffbc723e */ /* 0x000fc800000010ff */
[----:B0-----:R-:W-:-:S07]  /*6b70*/  PRMT R180, R180, 0x5410, R188 ;  /* 0x00005410b4b47816 */ /* 0x001fce00000000bc */
.L_x_5036:
        /* <DEDUP_REMOVED lines=8> */
.L_x_5037:
        /* <DEDUP_REMOVED lines=10> */
.L_x_5038:
        /* <DEDUP_REMOVED lines=12> */
[----:B0-----:R-:W-:-:S07]  /*6d60*/  PRMT R182, R189, 0x7610, R182 ;  /* 0x00007610bdb67816 */ /* 0x001fce00000000b6 */
.L_x_5039:
        /* <DEDUP_REMOVED lines=15> */
.L_x_5040:
        /* <DEDUP_REMOVED lines=13> */
.L_x_5041:
[----:B------:R-:W-:-:S04]  /*6f30*/  IMAD.U32 R191, RZ, RZ, UR16 ;  /* 0x00000010ffbf7e24 */ /* 0x000fc8000f8e00ff */
        /* <DEDUP_REMOVED lines=15> */
.L_x_5034:
        /* <DEDUP_REMOVED lines=14> */
.L_x_5043:
        /* <DEDUP_REMOVED lines=16> */
.L_x_5044:
        /* <DEDUP_REMOVED lines=14> */
.L_x_5045:
        /* <DEDUP_REMOVED lines=9> */
[----:B------:R-:W-:Y:S02]  /*7380*/  FMUL.FTZ R193, R193, UR17 ;  /* 0x00000011c1c17c20 */ /* 0x000fe40008410000 */
[----:B------:R-:W-:-:S04]  /*7390*/  IMAD.U32 R192, R192, 0x10000, RZ ;  /* 0x00010000c0c07824 */ /* 0x000fc800078e00ff */
[----:B------:R-:W-:Y:S01]  /*73a0*/  FFMA.FTZ R127, R193, R192, R127 ;  /* 0x000000c0c17f7223 */ /* 0x000fe2000001007f */
[----:B------:R-:W-:-:S05]  /*73b0*/  SHF.L.U32 R192, R245, 0x10, RZ ;  /* 0x00000010f5c07819 */ /* 0x000fca00000006ff */
[----:B------:R-:W-:-:S05]  /*73c0*/  FMUL.FTZ R192, R192, R193 ;  /* 0x000000c1c0c07220 */ /* 0x000fca0000410000 */
[----:B------:R-:W-:-:S04]  /*73d0*/  F2FP.BF16.F32.PACK_AB R192, RZ, R192 ;  /* 0x000000c0ffc0723e */ /* 0x000fc800000010ff */
[----:B------:R-:W-:-:S07]  /*73e0*/  PRMT R181, R181, 0x5410, R192 ;  /* 0x00005410b5b57816 */ /* 0x000fce00000000c0 */
.L_x_5046:
        /* <DEDUP_REMOVED lines=14> */
.L_x_5047:
        /* <DEDUP_REMOVED lines=16> */
.L_x_5048:
        /* <DEDUP_REMOVED lines=14> */
.L_x_5049:
        /* <DEDUP_REMOVED lines=17> */
.L_x_5033:
        /* <DEDUP_REMOVED lines=56> */
.L_x_5051:
        /* <DEDUP_REMOVED lines=16> */
.L_x_5052:
        /* <DEDUP_REMOVED lines=14> */
.L_x_5053:
        /* <DEDUP_REMOVED lines=16> */
.L_x_5054:
        /* <DEDUP_REMOVED lines=14> */
.L_x_5055:
        /* <DEDUP_REMOVED lines=16> */
.L_x_5056:
        /* <DEDUP_REMOVED lines=14> */
.L_x_5057:
        /* <DEDUP_REMOVED lines=11> */
.L_x_5050:
        /* <DEDUP_REMOVED lines=14> */
.L_x_5058:
        /* <DEDUP_REMOVED lines=16> */
.L_x_5059:
        /* <DEDUP_REMOVED lines=14> */
.L_x_5060:
        /* <DEDUP_REMOVED lines=16> */
.L_x_5061:
        /* <DEDUP_REMOVED lines=14> */
.L_x_5062:
        /* <DEDUP_REMOVED lines=16> */
.L_x_5063:
        /* <DEDUP_REMOVED lines=14> */
.L_x_5064:
        /* <DEDUP_REMOVED lines=16> */
.L_x_5042:
[----:B0-----:R-:W0:Y:S01]  /*8910*/  @P1 LDC.64 R192, c[0x0][0x478] ;  /* 0x00011e00ffc01b82 */ /* 0x001e220000000a00 */
[----:B------:R-:W1:Y:S01]  /*8920*/  @UP3 LDCU.64 UR10, c[0x0][0x468] ;  /* 0x00008d00ff0a37ac */ /* 0x000e620008000a00 */
[----:B------:R-:W-:-:S05]  /*8930*/  @P1 IADD3 R245, PT, PT, R194, 0x200, RZ ;  /* 0x00000200c2f51810 */ /* 0x000fca0007ffe0ff */
[----:B0-----:R-:W-:-:S05]  /*8940*/  @P1 IMAD.WIDE.U32 R192, R245, 0x20, R192 ;  /* 0x00000020f5c01825 */ /* 0x001fca00078e00c0 */
[----:B------:R-:W-:Y:S04]  /*8950*/  @P1 STG.E.128 desc[UR18][R192.64], R184 ;  /* 0x000000b8c0001986 */ /* 0x000fe8000c101d12 */
[----:B------:R0:W-:Y:S02]  /*8960*/  @P1 STG.E.128 desc[UR18][R192.64+0x10], R188 ;  /* 0x000010bcc0001986 */ /* 0x0001e4000c101d12 */
[C---:B0-----:R-:W-:Y:S01]  /*8970*/  @P2 IADD3 R192, PT, PT, R195.reuse, 0x200, RZ ;  /* 0x00000200c3c02810 */ /* 0x041fe20007ffe0ff */
[----:B------:R-:W-:Y:S01]  /*8980*/  HFMA2 R193, -RZ, RZ, 0, 9.5367431640625e-07 ;  /* 0x00000010ffc17431 */ /* 0x000fe200000001ff */
[----:B------:R-:W-:-:S04]  /*8990*/  IADD3 R195, PT, PT, R195, 0x300, RZ ;  /* 0x00000300c3c37810 */ /* 0x000fc80007ffe0ff */
[----:B-1----:R-:W-:-:S05]  /*89a0*/  @P2 IMAD.WIDE.U32 R192, R192, R193, UR10 ;  /* 0x0000000ac0c02e25 */ /* 0x002fca000f8e00c1 */
[----:B------:R0:W-:Y:S01]  /*89b0*/  @P2 STG.E.128 desc[UR18][R192.64], R180 ;  /* 0x000000b4c0002986 */ /* 0x0001e2000c101d12 */
[----:B------:R-:W-:Y:S05]  /*89c0*/  BRA.U !UP3, `(.L_x_5065) ;  /* 0x000000010b0c7547 */ /* 0x000fea000b800000 */
[----:B-----5:R-:W1:Y:S02]  /*89d0*/  LDC.64 R176, c[0x0][0x390] ;  /* 0x0000e400ffb07b82 */ /* 0x020e640000000a00 */
[----:B-1----:R-:W-:-:S06]  /*89e0*/  IMAD.WIDE.U32 R176, R195, 0x10, R176 ;  /* 0x00000010c3b07825 */ /* 0x002fcc00078e00b0 */
[----:B------:R-:W5:Y:S02]  /*89f0*/  LDG.E.128 R176, desc[UR18][R176.64] ;  /* 0x00000012b0b07981 */ /* 0x000f64000c1e1d00 */
.L_x_5065:
        /* <DEDUP_REMOVED lines=17> */
[----:B------:R-:W-:-:S04]  /*8b10*/  IMAD.U32 R184, RZ, RZ, UR16 ;  /* 0x00000010ffb87e24 */ /* 0x000fc8000f8e00ff */
        /* <DEDUP_REMOVED lines=13> */
.L_x_5068:
        /* <DEDUP_REMOVED lines=10> */
.L_x_5069:
[----:B------:R-:W-:Y:S05]  /*8c90*/  BRA.U !UP3, `(.L_x_5070) ;  /* 0x000000010b1c7547 */ /* 0x000fea000b800000 */
[----:B------:R-:W-:Y:S01]  /*8ca0*/  SHF.L.U32 R189, R177, 0x10, RZ ;  /* 0x00000010b1bd7819 */ /* 0x000fe200000006ff */
[----:B------:R-:W-:-:S04]  /*8cb0*/  FMUL.FTZ R188, R186, UR17 ;  /* 0x00000011babc7c20 */ /* 0x000fc80008410000 */
[----:B------:R-:W-:Y:S01]  /*8cc0*/  FFMA.FTZ R118, R189, R188, R118 ;  /* 0x000000bcbd767223 */ /* 0x000fe20000010076 */
[----:B------:R-:W-:-:S04]  /*8cd0*/  IMAD.U32 R189, R77, 0x10000, RZ ;  /* 0x000100004dbd7824 */ /* 0x000fc800078e00ff */
[----:B------:R-:W-:-:S05]  /*8ce0*/  FMUL.FTZ R188, R188, R189 ;  /* 0x000000bdbcbc7220 */ /* 0x000fca0000410000 */
[----:B------:R-:W-:-:S04]  /*8cf0*/  F2FP.BF16.F32.PACK_AB R188, RZ, R188 ;  /* 0x000000bcffbc723e */ /* 0x000fc800000010ff */
[----:B0-----:R-:W-:-:S07]  /*8d00*/  PRMT R181, R188, 0x7610, R181 ;  /* 0x00007610bcb57816 */ /* 0x001fce00000000b5 */
.L_x_5070:
        /* <DEDUP_REMOVED lines=10> */
.L_x_5071:
        /* <DEDUP_REMOVED lines=13> */
.L_x_5072:
        /* <DEDUP_REMOVED lines=8> */
[----:B0-----:R-:W-:-:S03]  /*8f00*/  PRMT R192, R78, 0x7632, R192 ;  /* 0x000076324ec07816 */ /* 0x001fc600000000c0 */
[----:B------:R-:W-:-:S04]  /*8f10*/  IMAD.U32 R191, R191, 0x10000, RZ ;  /* 0x00010000bfbf7824 */ /* 0x000fc800078e00ff */
[----:B------:R-:W-:Y:S01]  /*8f20*/  FFMA.FTZ R113, R190, R191, R113 ;  /* 0x000000bfbe717223 */ /* 0x000fe20000010071 */
[----:B------:R-:W-:-:S05]  /*8f30*/  SHF.L.U32 R191, R192, 0x10, RZ ;  /* 0x00000010c0bf7819 */ /* 0x000fca00000006ff */
[----:B------:R-:W-:-:S05]  /*8f40*/  FMUL.FTZ R190, R190, R191 ;  /* 0x000000bfbebe7220 */ /* 0x000fca0000410000 */
[----:B------:R-:W-:-:S04]  /*8f50*/  F2FP.BF16.F32.PACK_AB R190, RZ, R190 ;  /* 0x000000beffbe723e */ /* 0x000fc800000010ff */
[----:B------:R-:W-:-:S07]  /*8f60*/  PRMT R182, R182, 0x5410, R190 ;  /* 0x00005410b6b67816 */ /* 0x000fce00000000be */
.L_x_5073:
        /* <DEDUP_REMOVED lines=13> */
.L_x_5074:
[----:B------:R-:W-:-:S05]  /*9040*/  MOV R191, UR16 ;  /* 0x0000001000bf7c02 */ /* 0x000fca0008000f00 */
[----:B------:R-:W-:-:S04]  /*9050*/  @P0 FFMA.FTZ R191, R3, R191, UR29 ;  /* 0x0000001d03bf0e23 */ /* 0x000fc800080100bf */
[----:B0-----:R-:W-:Y:S01]  /*9060*/  @P0 FADD.FTZ R192, R2, -R191 ;  /* 0x800000bf02c00221 */ /* 0x001fe20000010000 */
[----:B------:R-:W-:-:S03]  /*9070*/  MOV R191, R19 ;  /* 0x0000001300bf7202 */ /* 0x000fc60000000f00 */
[----:B------:R-:W-:Y:S01]  /*9080*/  @P0 FFMA.FTZ R191, R192, UR32, R19 ;  /* 0x00000020c0bf0c23 */ /* 0x000fe20008010013 */
[----:B------:R-:W-:Y:S06]  /*9090*/  BRA.U !UP3, `(.L_x_5075) ;  /* 0x000000190b507547 */ /* 0x000fec000b800000 */
[----:B------:R-:W-:Y:S01]  /*90a0*/  PRMT R192, R179, 0x7632, R192 ;  /* 0x00007632b3c07816 */ /* 0x000fe200000000c0 */
[----:B------:R-:W-:-:S03]  /*90b0*/  FMUL.FTZ R193, R191, UR17 ;  /* 0x00000011bfc17c20 */ /* 0x000fc60008410000 */
[----:B------:R-:W-:-:S05]  /*90c0*/  SHF.L.U32 R192, R192, 0x10, RZ ;  /* 0x00000010c0c07819 */ /* 0x000fca00000006ff */
[----:B------:R-:W-:Y:S01]  /*90d0*/  FFMA.FTZ R115, R193, R192, R115 ;  /* 0x000000c0c1737223 */ /* 0x000fe20000010073 */
[----:B------:R-:W-:-:S04]  /*90e0*/  IMAD.U32 R192, R252, 0x10000, RZ ;  /* 0x00010000fcc07824 */ /* 0x000fc800078e00ff */
[----:B------:R-:W-:-:S05]  /*90f0*/  FMUL.FTZ R192, R193, R192 ;  /* 0x000000c0c1c07220 */ /* 0x000fca0000410000 */
[----:B------:R-:W-:-:S04]  /*9100*/  F2FP.BF16.F32.PACK_AB R192, RZ, R192 ;  /* 0x000000c0ffc0723e */ /* 0x000fc800000010ff */
[----:B------:R-:W-:Y:S01]  /*9110*/  PRMT R183, R183, 0x5410, R192 ;  /* 0x00005410b7b77816 */ /* 0x000fe200000000c0 */
[----:B------:R-:W-:Y:S06]  /*9120*/  BRA `(.L_x_5075) ;  /* 0x00000018002c7947 */ /* 0x000fec0003800000 */
.L_x_5067:
        /* <DEDUP_REMOVED lines=14> */
.L_x_5076:
        /* <DEDUP_REMOVED lines=16> */
.L_x_5077:
[----:B------:R-:W-:Y:S05]  /*9310*/  BRA.U !UP3, `(.L_x_5078) ;  /* 0x000000010b347547 */ /* 0x000fea000b800000 */
[----:B------:R-:W-:Y:S01]  /*9320*/  PLOP3.LUT P0, PT, PT, PT, UP2, 0x80, 0x8 ;  /* 0x000000000008781c */ /* 0x000fe20003f0f028 */
[----:B0-----:R-:W-:Y:S01]  /*9330*/  IMAD.U32 R192, RZ, RZ, UR16 ;  /* 0x00000010ffc07e24 */ /* 0x001fe2000f8e00ff */
        /* <DEDUP_REMOVED lines=11> */
.L_x_5078:
        /* <DEDUP_REMOVED lines=16> */
.L_x_5079:
[----:B------:R-:W-:Y:S05]  /*94f0*/  BRA.U !UP3, `(.L_x_5080) ;  /* 0x000000010b347547 */ /* 0x000fea000b800000 */
[----:B------:R-:W-:Y:S01]  /*9500*/  PLOP3.LUT P0, PT, PT, PT, UP2, 0x80, 0x8 ;  /* 0x000000000008781c */ /* 0x000fe20003f0f028 */
[----:B0----5:R-:W-:Y:S01]  /*9510*/  IMAD.MOV.U32 R193, RZ, RZ, R16 ;  /* 0x000000ffffc17224 */ /* 0x021fe200078e0010 */
        /* <DEDUP_REMOVED lines=11> */
.L_x_5080:
        /* <DEDUP_REMOVED lines=16> */
.L_x_5081:
        /* <DEDUP_REMOVED lines=14> */
.L_x_5082:
[----:B------:R-:W-:Y:S05]  /*97b0*/  BRA.U !UP3, `(.L_x_5075) ;  /* 0x000000110b887547 */ /* 0x000fea000b800000 */
[----:B------:R-:W-:Y:S02]  /*97c0*/  PLOP3.LUT P0, PT, PT, PT, UP2, 0x80, 0x8 ;  /* 0x000000000008781c */ /* 0x000fe40003f0f028 */
[----:B0-----:R-:W-:Y:S02]  /*97d0*/  MOV R192, UR16 ;  /* 0x0000001000c07c02 */ /* 0x001fe40008000f00 */
[----:B-----5:R-:W-:-:S09]  /*97e0*/  MOV R193, R19 ;  /* 0x0000001300c17202 */ /* 0x020fd20000000f00 */
        /* <DEDUP_REMOVED lines=12> */
.L_x_5066:
[----:B------:R-:W-:Y:S05]  /*98b0*/  @!P1 BRA `(.L_x_5083) ;  /* 0x00000008006c9947 */ /* 0x000fea0003800000 */
[----:B------:R-:W-:Y:S01]  /*98c0*/  MOV R190, UR16 ;  /* 0x0000001000be7c02 */ /* 0x000fe20008000f00 */
[----:B------:R-:W-:Y:S01]  /*98d0*/  IMAD.U32 R187, RZ, RZ, UR16 ;  /* 0x00000010ffbb7e24 */ /* 0x000fe2000f8e00ff */
[----:B------:R-:W-:Y:S02]  /*98e0*/  MOV R189, UR16 ;  /* 0x0000001000bd7c02 */ /* 0x000fe40008000f00 */
[----:B------:R-:W-:Y:S01]  /*98f0*/  MOV R188, UR16 ;  /* 0x0000001000bc7c02 */ /* 0x000fe20008000f00 */
[----:B------:R-:W-:Y:S01]  /*9900*/  FFMA.FTZ R190, R207, R190, UR29 ;  /* 0x0000001dcfbe7e23 */ /* 0x000fe200080100be */
[----:B------:R-:W-:Y:S01]  /*9910*/  ISETP.LT.AND P0, PT, RZ, UR33, PT ;  /* 0x00000021ff007c0c */ /* 0x000fe2000bf01270 */
[----:B------:R-:W-:Y:S01]  /*9920*/  FFMA.FTZ R189, R5, R189, UR29 ;  /* 0x0000001d05bd7e23 */ /* 0x000fe200080100bd */
[----:B------:R-:W-:Y:S01]  /*9930*/  FFMA.FTZ R187, R7, R187, UR29 ;  /* 0x0000001d07bb7e23 */ /* 0x000fe200080100bb */
[----:B------:R-:W-:Y:S01]  /*9940*/  FFMA.FTZ R188, R239, R188, UR29 ;  /* 0x0000001defbc7e23 */ /* 0x000fe200080100bc */
[----:B------:R-:W-:Y:S09]  /*9950*/  BRA.U !UP3, `(.L_x_5084) ;  /* 0x000000010b347547 */ /* 0x000ff2000b800000 */
        /* <DEDUP_REMOVED lines=12> */
[----:B0-----:R-:W-:-:S07]  /*9a20*/  PRMT R180, R184, 0x7610, R180 ;  /* 0x00007610b8b47816 */ /* 0x001fce00000000b4 */
.L_x_5084:
        /* <DEDUP_REMOVED lines=15> */
[----:B0-----:R-:W-:-:S07]  /*9b20*/  PRMT R180, R180, 0x5410, R184 ;  /* 0x00005410b4b47816 */ /* 0x001fce00000000b8 */
.L_x_5085:
        /* <DEDUP_REMOVED lines=13> */
[----:B0-----:R-:W-:-:S07]  /*9c00*/  PRMT R181, R184, 0x7610, R181 ;  /* 0x00007610b8b57816 */ /* 0x001fce00000000b5 */
.L_x_5086:
        /* <DEDUP_REMOVED lines=16> */
.L_x_5087:
        /* <DEDUP_REMOVED lines=14> */
.L_x_5088:
        /* <DEDUP_REMOVED lines=15> */
[----:B0-----:R-:W-:-:S07]  /*9ee0*/  PRMT R182, R182, 0x5410, R184 ;  /* 0x00005410b6b67816 */ /* 0x001fce00000000b8 */
.L_x_5089:
        /* <DEDUP_REMOVED lines=14> */
.L_x_5090:
[----:B------:R-:W-:Y:S01]  /*9fd0*/  MOV R186, UR16 ;  /* 0x0000001000ba7c02 */ /* 0x000fe20008000f00 */
[----:B------:R-:W-:Y:S01]  /*9fe0*/  FADD.FTZ R190, R240, -R190 ;  /* 0x800000bef0be7221 */ /* 0x000fe20000010000 */
[----:B------:R-:W-:Y:S01]  /*9ff0*/  MOV R185, UR16 ;  /* 0x0000001000b97c02 */ /* 0x000fe20008000f00 */
[----:B------:R-:W-:Y:S01]  /*a000*/  FADD.FTZ R189, R4, -R189 ;  /* 0x800000bd04bd7221 */ /* 0x000fe20000010000 */
[----:B------:R-:W-:Y:S01]  /*a010*/  MOV R184, UR16 ;  /* 0x0000001000b87c02 */ /* 0x000fe20008000f00 */
[----:B------:R-:W-:Y:S01]  /*a020*/  FFMA.FTZ R186, R238, R186, UR29 ;  /* 0x0000001deeba7e23 */ /* 0x000fe200080100ba */
[----:B------:R-:W-:Y:S01]  /*a030*/  MOV R191, UR16 ;  /* 0x0000001000bf7c02 */ /* 0x000fe20008000f00 */
[----:B------:R-:W-:Y:S01]  /*a040*/  FFMA.FTZ R185, R9, R185, UR29 ;  /* 0x0000001d09b97e23 */ /* 0x000fe200080100b9 */
[----:B------:R-:W-:Y:S01]  /*a050*/  FADD.FTZ R188, R206, -R188 ;  /* 0x800000bccebc7221 */ /* 0x000fe20000010000 */
[----:B------:R-:W-:Y:S01]  /*a060*/  FFMA.FTZ R184, R237, R184, UR29 ;  /* 0x0000001dedb87e23 */ /* 0x000fe200080100b8 */
[----:B------:R-:W-:Y:S01]  /*a070*/  FADD.FTZ R187, R6, -R187 ;  /* 0x800000bb06bb7221 */ /* 0x000fe20000010000 */
[----:B------:R-:W-:Y:S01]  /*a080*/  FFMA.FTZ R191, R3, R191, UR29 ;  /* 0x0000001d03bf7e23 */ /* 0x000fe200080100bf */
        /* <DEDUP_REMOVED lines=20> */
[----:B------:R-:W-:Y:S06]  /*a1d0*/  BRA.U !UP3, `(.L_x_5075) ;  /* 0x000000090b007547 */ /* 0x000fec000b800000 */
[----:B0----5:R-:W-:Y:S01]  /*a1e0*/  PRMT R192, R179, 0x7632, R192 ;  /* 0x00007632b3c07816 */ /* 0x021fe200000000c0 */
        /* <DEDUP_REMOVED lines=8> */
.L_x_5083:
        /* <DEDUP_REMOVED lines=14> */
.L_x_5091:
        /* <DEDUP_REMOVED lines=16> */
.L_x_5092:
        /* <DEDUP_REMOVED lines=14> */
.L_x_5093:
        /* <DEDUP_REMOVED lines=16> */
.L_x_5094:
        /* <DEDUP_REMOVED lines=14> */
.L_x_5095:
        /* <DEDUP_REMOVED lines=16> */
.L_x_5096:
        /* <DEDUP_REMOVED lines=14> */
.L_x_5097:
[----:B------:R-:W-:Y:S05]  /*a8f0*/  BRA.U !UP3, `(.L_x_5075) ;  /* 0x000000010b387547 */ /* 0x000fea000b800000 */
[----:B0-----:R-:W-:Y:S02]  /*a900*/  MOV R192, UR16 ;  /* 0x0000001000c07c02 */ /* 0x001fe40008000f00 */
[----:B------:R-:W-:-:S03]  /*a910*/  ISETP.LT.AND P0, PT, RZ, UR33, PT ;  /* 0x00000021ff007c0c */ /* 0x000fc6000bf01270 */
        /* <DEDUP_REMOVED lines=12> */
.L_x_5075:
[----:B0-----:R-:W0:Y:S01]  /*a9e0*/  @P1 LDC.64 R192, c[0x0][0x478] ;  /* 0x00011e00ffc01b82 */ /* 0x001e220000000a00 */
[----:B------:R-:W1:Y:S01]  /*a9f0*/  @UP3 LDCU.64 UR10, c[0x0][0x468] ;  /* 0x00008d00ff0a37ac */ /* 0x000e620008000a00 */
[----:B------:R-:W-:Y:S01]  /*aa00*/  @P1 IADD3 R194, PT, PT, R194, 0x300, RZ ;  /* 0x00000300c2c21810 */ /* 0x000fe20007ffe0ff */
[----:B------:R-:W-:Y:S02]  /*aa10*/  UIADD3 UR8, UPT, UPT, UR8, UR24, URZ ;  /* 0x0000001808087290 */ /* 0x000fe4000fffe0ff */
[----:B------:R-:W-:Y:S02]  /*aa20*/  UPLOP3.LUT UP1, UPT, UPT, UPT, UP1, 0x40, 0x4 ;  /* 0x000000000004789c */ /* 0x000fe40003f2e810 */
[----:B------:R-:W-:Y:S01]  /*aa30*/  UISETP.GE.AND UP0, UPT, UR8, UR25, UPT ;  /* 0x000000190800728c */ /* 0x000fe2000bf06270 */
[----:B0-----:R-:W-:-:S05]  /*aa40*/  @P1 IMAD.WIDE.U32 R192, R194, 0x20, R192 ;  /* 0x00000020c2c01825 */ /* 0x001fca00078e00c0 */
[----:B------:R-:W-:Y:S04]  /*aa50*/  @P1 STG.E.128 desc[UR18][R192.64], R184 ;  /* 0x000000b8c0001986 */ /* 0x000fe8000c101d12 */
[----:B------:R0:W-:Y:S02]  /*aa60*/  @P1 STG.E.128 desc[UR18][R192.64+0x10], R188 ;  /* 0x000010bcc0001986 */ /* 0x0001e4000c101d12 */
[----:B0-----:R-:W-:-:S05]  /*aa70*/  HFMA2 R192, -RZ, RZ, 0, 9.5367431640625e-07 ;  /* 0x00000010ffc07431 */ /* 0x001fca00000001ff */
[----:B-1----:R-:W-:-:S05]  /*aa80*/  @P2 IMAD.WIDE.U32 R192, R195, R192, UR10 ;  /* 0x0000000ac3c02e25 */ /* 0x002fca000f8e00c0 */
[----:B------:R1:W-:Y:S01]  /*aa90*/  @P2 STG.E.128 desc[UR18][R192.64], R180 ;  /* 0x000000b4c0002986 */ /* 0x0003e2000c101d12 */
[----:B------:R-:W-:Y:S05]  /*aaa0*/  BRA.U !UP0, `(.L_x_5098) ;  /* 0xffffff5908d07547 */ /* 0x000fea000b83ffff */
.L_x_4962:
[----:B------:R-:W2:Y:S08]  /*aab0*/  S2UR UR9, SR_CTAID.X ;  /* 0x00000000000979c3 */ /* 0x000eb00000002500 */
[----:B------:R-:W2:Y:S08]  /*aac0*/  LDC R0, c[0x0][0x388] ;  /* 0x0000e200ff007b82 */ /* 0x000eb00000000800 */
[----:B------:R-:W3:Y:S08]  /*aad0*/  LDC.64 R2, c[0x0][0x440] ;  /* 0x00011000ff027b82 */ /* 0x000ef00000000a00 */
[----:B------:R-:W4:Y:S08]  /*aae0*/  LDC.64 R4, c[0x0][0x448] ;  /* 0x00011200ff047b82 */ /* 0x000f300000000a00 */
[----:B------:R-:W1:Y:S01]  /*aaf0*/  LDC.64 R6, c[0x0][0x460] ;  /* 0x00011800ff067b82 */ /* 0x000e620000000a00 */
[----:B--2---:R-:W-:-:S05]  /*ab00*/  IMAD R0, R0, UR9, RZ ;  /* 0x0000000900007c24 */ /* 0x004fca000f8e02ff */
[----:B------:R-:W-:-:S05]  /*ab10*/  LEA.HI R247, R0, R247, RZ, 0x1d ;  /* 0x000000f700f77211 */ /* 0x000fca00078fe8ff */
[----:B---3--:R-:W-:-:S04]  /*ab20*/  IMAD.WIDE.U32 R2, R247, 0x20, R2 ;  /* 0x00000020f7027825 */ /* 0x008fc800078e0002 */
        /* <DEDUP_REMOVED lines=27> */
.L_x_5099:
        /* <DEDUP_REMOVED lines=10> */
.L_x_15645:


//--------------------- .text._ZN10layer_norm13ln_bwd_kernelINS_13Kernel_traitsI13__nv_bfloat16S2_fS2_fjLj8192ELj1ELj1ELj8ELj16ENS_18Kernel_traits_baseILj8192ES2_S2_fS2_fjLj256EEEEELb1ELb0ELb0ELb0EEEvNS_9BwdParamsE --------------------------
	.section	.text._ZN10layer_norm13ln_bwd_kernelINS_13Kernel_traitsI13__nv_bfloat16S2_fS2_fjLj8192ELj1ELj1ELj8ELj16ENS_18Kernel_traits_baseILj8192ES2_S2_fS2_fjLj256EEEEELb1ELb0ELb0ELb0EEEvNS_9BwdParamsE,"ax",@progbits
	.align	128
        .global         _ZN10layer_norm13ln_bwd_kernelINS_13Kernel_traitsI13__nv_bfloat16S2_fS2_fjLj8192ELj1ELj1ELj8ELj16ENS_18Kernel_traits_baseILj8192ES2_S2_fS2_fjLj256EEEEELb1ELb0ELb0ELb0EEEvNS_9BwdParamsE
        .type           _ZN10layer_norm13ln_bwd_kernelINS_13Kernel_traitsI13__nv_bfloat16S2_fS2_fjLj8192ELj1ELj1ELj8ELj16ENS_18Kernel_traits_baseILj8192ES2_S2_fS2_fjLj256EEEEELb1ELb0ELb0ELb0EEEvNS_9BwdParamsE,@function
        .size           _ZN10layer_norm13ln_bwd_kernelINS_13Kernel_traitsI13__nv_bfloat16S2_fS2_fjLj8192ELj1ELj1ELj8ELj16ENS_18Kernel_traits_baseILj8192ES2_S2_fS2_fjLj256EEEEELb1ELb0ELb0ELb0EEEvNS_9BwdParamsE,(.L_x_15646 - _ZN10layer_norm13ln_bwd_kernelINS_13Kernel_traitsI13__nv_bfloat16S2_fS2_fjLj8192ELj1ELj1ELj8ELj16ENS_18Kernel_traits_baseILj8192ES2_S2_fS2_fjLj256EEEEELb1ELb0ELb0ELb0EEEvNS_9BwdParamsE)
        .other          _ZN10layer_norm13ln_bwd_kernelINS_13Kernel_traitsI13__nv_bfloat16S2_fS2_fjLj8192ELj1ELj1ELj8ELj16ENS_18Kernel_traits_baseILj8192ES2_S2_fS2_fjLj256EEEEELb1ELb0ELb0ELb0EEEvNS_9BwdParamsE,@"STO_CUDA_ENTRY STV_DEFAULT"
_ZN10layer_norm13ln_bwd_kernelINS_13Kernel_traitsI13__nv_bfloat16S2_fS2_fjLj8192ELj1ELj1ELj8ELj16ENS_18Kernel_traits_baseILj8192ES2_S2_fS2_fjLj256EEEEELb1ELb0ELb0ELb0EEEvNS_9BwdParamsE:
.text._ZN10layer_norm13ln_bwd_kernelINS_13Kernel_traitsI13__nv_bfloat16S2_fS2_fjLj8192ELj1ELj1ELj8ELj16ENS_18Kernel_traits_baseILj8192ES2_S2_fS2_fjLj256EEEEELb1ELb0ELb0ELb0EEEvNS_9BwdParamsE:
        /* <DEDUP_REMOVED lines=68> */
[----:B-----5:R-:W-:Y:S02]  /*0440*/  PRMT R6, R123, 0x7632, R6 ;  /* 0x000076327b067816 */ /* 0x020fe40000000006 */
        /* <DEDUP_REMOVED lines=23> */
[----:B------:R-:W-:Y:S02]  /*05c0*/  SHF.R.U32.HI R4, RZ, 0x5, R0 ;  /* 0x00000005ff047819 */ /* 0x000fe40000011600 */
[----:B------:R-:W-:Y:S02]  /*05d0*/  CS2R R94, SRZ ;  /* 0x00000000005e7805 */ /* 0x000fe4000001ff00 */
[----:B------:R-:W-:Y:S02]  /*05e0*/  ISETP.NE.AND.EX P0, PT, R5, RZ, PT, P0 ;  /* 0x000000ff0500720c */ /* 0x000fe40003f05300 */
[----:B------:R-:W-:-:S02]  /*05f0*/  CS2R R88, SRZ ;  /* 0x0000000000587805 */ /* 0x000fc4000001ff00 */
[----:B------:R-:W-:Y:S02]  /*0600*/  MOV R5, UR6 ;  /* 0x0000000600057c02 */ /* 0x000fe40008000f00 */
        /* <DEDUP_REMOVED lines=28> */
.L_x_5140:
        /* <DEDUP_REMOVED lines=15> */
[----:B------:R-:W-:Y:S02]  /*08c0*/  HFMA2 R167, -RZ, RZ, 0, 0 ;  /* 0x00000000ffa77431 */ /* 0x000fe400000001ff */
[----:B0-----:R-:W-:Y:S01]  /*08d0*/  IMAD.WIDE R152, R5, 0x4, R152 ;  /* 0x0000000405987825 */ /* 0x001fe200078e0298 */
[----:B------:R-:W-:Y:S02]  /*08e0*/  MOV R224, RZ ;  /* 0x000000ff00e07202 */ /* 0x000fe40000000f00 */
[----:B------:R-:W-:-:S02]  /*08f0*/  MOV R166, R22 ;  /* 0x0000001600a67202 */ /* 0x000fc40000000f00 */
[----:B-----5:R0:W5:Y:S02]  /*0900*/  LDG.E R24, desc[UR4][R152.64] ;  /* 0x0000000498187981 */ /* 0x020164000c1e1900 */
[----:B0-----:R-:W-:Y:S02]  /*0910*/  P2R R152, PR, RZ, 0x1 ;  /* 0x00000001ff987803 */ /* 0x001fe40000000000 */
[----:B--2---:R-:W-:Y:S01]  /*0920*/  FSEL R164, R154, RZ, !P0 ;  /* 0x000000ff9aa47208 */ /* 0x004fe20004000000 */
[----:B-1----:R-:W-:Y:S06]  /*0930*/  @!P3 BRA `(.L_x_5102) ;  /* 0x000000040074b947 */ /* 0x002fec0003800000 */
[----:B------:R-:W0:Y:S08]  /*0940*/  LDC.64 R212, c[0x0][0x3a8] ;  /* 0x0000ea00ffd47b82 */ /* 0x000e300000000a00 */
[----:B------:R-:W1:Y:S01]  /*0950*/  LDC.64 R156, c[0x0][0x428] ;  /* 0x00010a00ff9c7b82 */ /* 0x000e620000000a00 */
[----:B----4-:R-:W-:-:S07]  /*0960*/  ISETP.NE.U32.AND P0, PT, RZ, UR8, PT ;  /* 0x00000008ff007c0c */ /* 0x010fce000bf05070 */
[----:B------:R-:W2:Y:S01]  /*0970*/  LDC.64 R166, c[0x0][0x3b0] ;  /* 0x0000ec00ffa67b82 */ /* 0x000ea20000000a00 */
[----:B0-----:R-:W-:-:S05]  /*0980*/  IMAD.WIDE.U32 R212, R22, 0x20, R212 ;  /* 0x0000002016d47825 */ /* 0x001fca00078e00d4 */
[----:B------:R-:W4:Y:S01]  /*0990*/  LDG.E.128 R152, desc[UR4][R212.64] ;  /* 0x00000004d4987981 */ /* 0x000f22000c1e1d00 */
[----:B-1----:R-:W-:-:S03]  /*09a0*/  IMAD.WIDE.U32 R156, R22, 0x10, R156 ;  /* 0x00000010169c7825 */ /* 0x002fc600078e009c */
[----:B------:R0:W3:Y:S04]  /*09b0*/  LDG.E.128 R160, desc[UR4][R212.64+0x10] ;  /* 0x00001004d4a07981 */ /* 0x0000e8000c1e1d00 */
[----:B------:R-:W3:Y:S01]  /*09c0*/  LDG.E.128 R156, desc[UR4][R156.64] ;  /* 0x000000049c9c7981 */ /* 0x000ee2000c1e1d00 */
[----:B------:R-:W-:Y:S02]  /*09d0*/  ISETP.NE.AND.EX P0, PT, RZ, UR9, PT, P0 ;  /* 0x00000009ff007c0c */ /* 0x000fe4000bf05300 */
[----:B------:R-:W-:Y:S02]  /*09e0*/  SHF.L.U32 R223, R120, 0x10, RZ ;  /* 0x0000001078df7819 */ /* 0x000fe400000006ff */
[----:B------:R-:W-:-:S09]  /*09f0*/  SHF.L.U32 R220, R9, 0x10, RZ ;  /* 0x0000001009dc7819 */ /* 0x000fd200000006ff */
[----:B------:R-:W1:Y:S01]  /*0a00*/  @P0 LDC.64 R210, c[0x0][0x438] ;  /* 0x00010e00ffd20b82 */ /* 0x000e620000000a00 */
[----:B------:R-:W-:Y:S02]  /*0a10*/  SHF.L.U32 R216, R8, 0x10, RZ ;  /* 0x0000001008d87819 */ /* 0x000fe400000006ff */
[----:B------:R-:W-:Y:S01]  /*0a20*/  SHF.L.U32 R219, R121, 0x10, RZ ;  /* 0x0000001079db7819 */ /* 0x000fe200000006ff */
[----:B--2---:R-:W-:Y:S01]  /*0a30*/  IMAD.WIDE.U32 R166, R22, 0x8, R166 ;  /* 0x0000000816a67825 */ /* 0x004fe200078e00a6 */
[----:B------:R-:W-:Y:S02]  /*0a40*/  SHF.L.U32 R215, R122, 0x10, RZ ;  /* 0x000000107ad77819 */ /* 0x000fe400000006ff */
[----:B0-----:R-:W-:Y:S02]  /*0a50*/  SHF.L.U32 R212, R7, 0x10, RZ ;  /* 0x0000001007d47819 */ /* 0x001fe400000006ff */
[----:B------:R0:W5:Y:S01]  /*0a60*/  LDG.E.64 R232, desc[UR4][R166.64] ;  /* 0x00000004a6e87981 */ /* 0x000162000c1e1b00 */
[----:B-1----:R-:W-:-:S05]  /*0a70*/  @P0 IMAD.WIDE.U32 R210, R22, 0x20, R210 ;  /* 0x0000002016d20825 */ /* 0x002fca00078e00d2 */
[----:B------:R-:W5:Y:S04]  /*0a80*/  @P0 LDG.E.128 R52, desc[UR4][R210.64] ;  /* 0x00000004d2340981 */ /* 0x000f68000c1e1d00 */
[----:B------:R1:W5:Y:S01]  /*0a90*/  @P0 LDG.E.128 R48, desc[UR4][R210.64+0x10] ;  /* 0x00001004d2300981 */ /* 0x000362000c1e1d00 */
[C---:B----4-:R-:W-:Y:S01]  /*0aa0*/  FADD.FTZ R225, -R164.reuse, R152 ;  /* 0x00000098a4e17221 */ /* 0x050fe20000010100 */
[C---:B------:R-:W-:Y:S01]  /*0ab0*/  FADD.FTZ R221, -R164.reuse, R154 ;  /* 0x0000009aa4dd7221 */ /* 0x040fe20000010100 */
[C---:B------:R-:W-:Y:S01]  /*0ac0*/  FADD.FTZ R153, -R164.reuse, R153 ;  /* 0x00000099a4997221 */ /* 0x040fe20000010100 */
[----:B------:R-:W-:Y:S01]  /*0ad0*/  FADD.FTZ R155, -R164, R155 ;  /* 0x0000009ba49b7221 */ /* 0x000fe20000010100 */
[C---:B---3--:R-:W-:Y:S02]  /*0ae0*/  PRMT R152, R156.reuse, 0x7632, R152 ;  /* 0x000076329c987816 */ /* 0x048fe40000000098 */
[----:B------:R-:W-:-:S02]  /*0af0*/  SHF.L.U32 R156, R156, 0x10, RZ ;  /* 0x000000109c9c7819 */ /* 0x000fc400000006ff */
[----:B------:R-:W-:Y:S01]  /*0b00*/  PRMT R154, R157, 0x7632, R154 ;  /* 0x000076329d9a7816 */ /* 0x000fe2000000009a */
[----:B-----5:R-:W-:Y:S01]  /*0b10*/  FMUL.FTZ R225, R24, R225 ;  /* 0x000000e118e17220 */ /* 0x020fe20000410000 */
[----:B------:R-:W-:Y:S01]  /*0b20*/  SHF.L.U32 R152, R152, 0x10, RZ ;  /* 0x0000001098987819 */ /* 0x000fe200000006ff */
[----:B------:R-:W-:Y:S01]  /*0b30*/  FMUL.FTZ R223, R223, R156 ;  /* 0x0000009cdfdf7220 */ /* 0x000fe20000410000 */
[----:B------:R-:W-:Y:S01]  /*0b40*/  SHF.L.U32 R154, R154, 0x10, RZ ;  /* 0x000000109a9a7819 */ /* 0x000fe200000006ff */
[C---:B------:R-:W-:Y:S01]  /*0b50*/  FMUL.FTZ R222, R24.reuse, R153 ;  /* 0x0000009918de7220 */ /* 0x040fe20000410000 */
[----:B------:R-:W-:Y:S01]  /*0b60*/  SHF.L.U32 R157, R157, 0x10, RZ ;  /* 0x000000109d9d7819 */ /* 0x000fe200000006ff */
[----:B------:R-:W-:Y:S01]  /*0b70*/  FMUL.FTZ R218, R24, R155 ;  /* 0x0000009b18da7220 */ /* 0x000fe20000410000 */
[-C--:B------:R-:W-:Y:S01]  /*0b80*/  FMUL.FTZ R220, R220, R152.reuse ;  /* 0x00000098dcdc7220 */ /* 0x080fe20000410000 */
[----:B------:R-:W-:Y:S01]  /*0b90*/  FADD.FTZ R153, RZ, R223 ;  /* 0x000000dfff997221 */ /* 0x000fe20000010000 */
[----:B------:R-:W-:Y:S01]  /*0ba0*/  FFMA.FTZ R155, R225, R223, RZ ;  /* 0x000000dfe19b7223 */ /* 0x000fe200000100ff */
[----:B------:R-:W-:Y:S01]  /*0bb0*/  FFMA.FTZ R117, R222, R152, R117 ;  /* 0x00000098de757223 */ /* 0x000fe20000010075 */
[----:B------:R-:W-:Y:S01]  /*0bc0*/  FADD.FTZ R85, R85, R152 ;  /* 0x0000009855557221 */ /* 0x000fe20000010000 */
[-C--:B------:R-:W-:Y:S01]  /*0bd0*/  FMUL.FTZ R216, R216, R154.reuse ;  /* 0x0000009ad8d87220 */ /* 0x080fe20000410000 */
[----:B------:R-:W-:Y:S01]  /*0be0*/  FFMA.FTZ R119, R218, R154, R119 ;  /* 0x0000009ada777223 */ /* 0x000fe20000010077 */
[----:B------:R-:W-:Y:S01]  /*0bf0*/  FADD.FTZ R87, R87, R154 ;  /* 0x0000009a57577221 */ /* 0x000fe20000010000 */
        /* <DEDUP_REMOVED lines=16> */
[----:B------:R-:W-:Y:S01]  /*0d00*/  FADD.FTZ R84, R84, R156 ;  /* 0x0000009c54547221 */ /* 0x000fe20000010000 */
[----:B------:R-:W-:Y:S01]  /*0d10*/  FFMA.FTZ R116, R225, R156, R116 ;  /* 0x0000009ce1747223 */ /* 0x000fe20000010074 */
[----:B------:R-:W-:Y:S01]  /*0d20*/  FMUL.FTZ R214, R24, R161 ;  /* 0x000000a118d67220 */ /* 0x000fe20000410000 */
[----:B------:R-:W-:Y:S01]  /*0d30*/  SHF.L.U32 R159, R159, 0x10, RZ ;  /* 0x000000109f9f7819 */ /* 0x000fe200000006ff */
[----:B------:R-:W-:Y:S01]  /*0d40*/  FADD.FTZ R213, -R164, R162 ;  /* 0x000000a2a4d57221 */ /* 0x000fe20000010100 */
[----:B------:R-:W-:Y:S01]  /*0d50*/  SHF.L.U32 R156, R123, 0x10, RZ ;  /* 0x000000107b9c7819 */ /* 0x000fe200000006ff */
[-C--:B------:R-:W-:Y:S01]  /*0d60*/  FMUL.FTZ R212, R212, R208.reuse ;  /* 0x000000d0d4d47220 */ /* 0x080fe20000410000 */
[----:B------:R-:W-:Y:S01]  /*0d70*/  FADD.FTZ R153, R152, R215 ;  /* 0x000000d798997221 */ /* 0x000fe20000010000 */
[----:B------:R-:W-:Y:S01]  /*0d80*/  FFMA.FTZ R155, R217, R215, R154 ;  /* 0x000000d7d99b7223 */ /* 0x000fe2000001009a */
[----:B------:R-:W-:Y:S01]  /*0d90*/  FADD.FTZ R81, R81, R208 ;  /* 0x000000d051517221 */ /* 0x000fe20000010000 */
[----:B------:R-:W-:Y:S01]  /*0da0*/  FFMA.FTZ R113, R214, R208, R113 ;  /* 0x000000d0d6717223 */ /* 0x000fe20000010071 */
[----:B------:R-:W-:Y:S01]  /*0db0*/  FADD.FTZ R163, -R164, R163 ;  /* 0x000000a3a4a37221 */ /* 0x000fe20000010100 */
[----:B------:R-:W-:Y:S01]  /*0dc0*/  SHF.L.U32 R208, R6, 0x10, RZ ;  /* 0x0000001006d07819 */ /* 0x000fe200000006ff */
[----:B-1----:R-:W-:Y:S01]  /*0dd0*/  FMUL.FTZ R211, R156, R159 ;  /* 0x0000009f9cd37220 */ /* 0x002fe20000410000 */
[----:B------:R-:W-:Y:S01]  /*0de0*/  SHF.L.U32 R166, R166, 0x10, RZ ;  /* 0x00000010a6a67819 */ /* 0x000fe200000006ff */
        /* <DEDUP_REMOVED lines=18> */
.L_x_5102:
[----:B---34-:R-:W-:Y:S05]  /*0f10*/  BSYNC.RECONVERGENT B0 ;  /* 0x0000000000007941 */ /* 0x018fea0003800200 */
.L_x_5101:
[----:B------:R-:W-:Y:S04]  /*0f20*/  BSSY.RECONVERGENT B0, `(.L_x_5103) ;  /* 0x000005f000007945 */ /* 0x000fe80003800200 */
[----:B------:R-:W-:Y:S05]  /*0f30*/  @!P5 BRA `(.L_x_5104) ;  /* 0x000000040074d947 */ /* 0x000fea0003800000 */
[----:B------:R-:W0:Y:S08]  /*0f40*/  LDC.64 R198, c[0x0][0x3a8] ;  /* 0x0000ea00ffc67b82 */ /* 0x000e300000000a00 */
[----:B------:R-:W1:Y:S01]  /*0f50*/  LDC.64 R156, c[0x0][0x428] ;  /* 0x00010a00ff9c7b82 */ /* 0x000e620000000a00 */
[----:B------:R-:W-:-:S07]  /*0f60*/  ISETP.NE.U32.AND P0, PT, RZ, UR8, PT ;  /* 0x00000008ff007c0c */ /* 0x000fce000bf05070 */
[----:B------:R-:W2:Y:S01]  /*0f70*/  LDC.64 R194, c[0x0][0x3b0] ;  /* 0x0000ec00ffc27b82 */ /* 0x000ea20000000a00 */
[----:B0-----:R-:W-:-:S05]  /*0f80*/  IMAD.WIDE.U32 R198, R166, 0x20, R198 ;  /* 0x00000020a6c67825 */ /* 0x001fca00078e00c6 */
[----:B------:R-:W3:Y:S01]  /*0f90*/  LDG.E.128 R152, desc[UR4][R198.64] ;  /* 0x00000004c6987981 */ /* 0x000ee2000c1e1d00 */
[----:B-1----:R-:W-:-:S03]  /*0fa0*/  IMAD.WIDE.U32 R156, R166, 0x10, R156 ;  /* 0x00000010a69c7825 */ /* 0x002fc600078e009c */
[----:B------:R0:W4:Y:S04]  /*0fb0*/  LDG.E.128 R160, desc[UR4][R198.64+0x10] ;  /* 0x00001004c6a07981 */ /* 0x000128000c1e1d00 */
[----:B------:R-:W4:Y:S01]  /*0fc0*/  LDG.E.128 R156, desc[UR4][R156.64] ;  /* 0x000000049c9c7981 */ /* 0x000f22000c1e1d00 */
[----:B------:R-:W-:-:S13]  /*0fd0*/  ISETP.NE.AND.EX P0, PT, RZ, UR9, PT, P0 ;  /* 0x00000009ff007c0c */ /* 0x000fda000bf05300 */
[----:B------:R-:W1:Y:S01]  /*0fe0*/  @P0 LDC.64 R196, c[0x0][0x438] ;  /* 0x00010e00ffc40b82 */ /* 0x000e620000000a00 */
[----:B------:R-:W-:Y:S02]  /*0ff0*/  SHF.L.U32 R207, R132, 0x10, RZ ;  /* 0x0000001084cf7819 */ /* 0x000fe400000006ff */
[----:B------:R-:W-:Y:S02]  /*1000*/  SHF.L.U32 R200, R12, 0x10, RZ ;  /* 0x000000100cc87819 */ /* 0x000fe400000006ff */
[----:B------:R-:W-:Y:S02]  /*1010*/  SHF.L.U32 R204, R13, 0x10, RZ ;  /* 0x000000100dcc7819 */ /* 0x000fe400000006ff */
[----:B------:R-:W-:Y:S02]  /*1020*/  SHF.L.U32 R203, R133, 0x10, RZ ;  /* 0x0000001085cb7819 */ /* 0x000fe400000006ff */
[----:B0-----:R-:W-:Y:S01]  /*1030*/  SHF.L.U32 R199, R134, 0x10, RZ ;  /* 0x0000001086c77819 */ /* 0x001fe200000006ff */
[----:B-1----:R-:W-:-:S05]  /*1040*/  @P0 IMAD.WIDE.U32 R196, R166, 0x20, R196 ;  /* 0x00000020a6c40825 */ /* 0x002fca00078e00c4 */
[----:B------:R-:W5:Y:S04]  /*1050*/  @P0 LDG.E.128 R44, desc[UR4][R196.64] ;  /* 0x00000004c42c0981 */ /* 0x000f68000c1e1d00 */
[----:B------:R0:W5:Y:S02]  /*1060*/  @P0 LDG.E.128 R40, desc[UR4][R196.64+0x10] ;  /* 0x00001004c4280981 */ /* 0x000164000c1e1d00 */
[----:B0-----:R-:W-:Y:S01]  /*1070*/  SHF.L.U32 R196, R11, 0x10, RZ ;  /* 0x000000100bc47819 */ /* 0x001fe200000006ff */
[----:B--2---:R-:W-:-:S05]  /*1080*/  IMAD.WIDE.U32 R194, R166, 0x8, R194 ;  /* 0x00000008a6c27825 */ /* 0x004fca00078e00c2 */
[----:B------:R0:W5:Y:S01]  /*1090*/  LDG.E.64 R230, desc[UR4][R194.64] ;  /* 0x00000004c2e67981 */ /* 0x000162000c1e1b00 */
[----:B------:R-:W-:Y:S01]  /*10a0*/  IADD3 R166, PT, PT, R166, 0x100, RZ ;  /* 0x00000100a6a67810 */ /* 0x000fe20007ffe0ff */
[C---:B---3--:R-:W-:Y:S01]  /*10b0*/  FADD.FTZ R205, -R164.reuse, R154 ;  /* 0x0000009aa4cd7221 */ /* 0x048fe20000010100 */
[C---:B------:R-:W-:Y:S01]  /*10c0*/  FADD.FTZ R193, -R164.reuse, R153 ;  /* 0x00000099a4c17221 */ /* 0x040fe20000010100 */
[C---:B------:R-:W-:Y:S01]  /*10d0*/  FADD.FTZ R155, -R164.reuse, R155 ;  /* 0x0000009ba49b7221 */ /* 0x040fe20000010100 */
[----:B------:R-:W-:Y:S01]  /*10e0*/  FADD.FTZ R209, -R164, R152 ;  /* 0x00000098a4d17221 */ /* 0x000fe20000010100 */
[----:B----4-:R-:W-:Y:S02]  /*10f0*/  PRMT R154, R157, 0x7632, R154 ;  /* 0x000076329d9a7816 */ /* 0x010fe4000000009a */
[C---:B------:R-:W-:Y:S02]  /*1100*/  PRMT R153, R156.reuse, 0x7632, R153 ;  /* 0x000076329c997816 */ /* 0x040fe40000000099 */
[----:B------:R-:W-:Y:S01]  /*1110*/  SHF.L.U32 R156, R156, 0x10, RZ ;  /* 0x000000109c9c7819 */ /* 0x000fe200000006ff */
[----:B-----5:R-:W-:Y:S01]  /*1120*/  FMUL.FTZ R202, R24, R155 ;  /* 0x0000009b18ca7220 */ /* 0x020fe20000410000 */
[----:B------:R-:W-:Y:S01]  /*1130*/  SHF.L.U32 R154, R154, 0x10, RZ ;  /* 0x000000109a9a7819 */ /* 0x000fe200000006ff */
[----:B------:R-:W-:Y:S01]  /*1140*/  FADD.FTZ R161, -R164, R161 ;  /* 0x000000a1a4a17221 */ /* 0x000fe20000010100 */
[----:B------:R-:W-:Y:S01]  /*1150*/  PRMT R198, R158, 0x7632, R198 ;  /* 0x000076329ec67816 */ /* 0x000fe200000000c6 */
[C---:B------:R-:W-:Y:S01]  /*1160*/  FMUL.FTZ R206, R24.reuse, R193 ;  /* 0x000000c118ce7220 */ /* 0x040fe20000410000 */
[----:B------:R-:W-:Y:S01]  /*1170*/  SHF.L.U32 R153, R153, 0x10, RZ ;  /* 0x0000001099997819 */ /* 0x000fe200000006ff */
[----:B------:R-:W-:Y:S01]  /*1180*/  FMUL.FTZ R209, R24, R209 ;  /* 0x000000d118d17220 */ /* 0x000fe20000410000 */
[----:B------:R-:W-:Y:S01]  /*1190*/  FMUL.FTZ R207, R207, R156 ;  /* 0x0000009ccfcf7220 */ /* 0x000fe20000410000 */
[-C--:B------:R-:W-:Y:S01]  /*11a0*/  FMUL.FTZ R200, R200, R154.reuse ;  /* 0x0000009ac8c87220 */ /* 0x080fe20000410000 */
[----:B------:R-:W-:Y:S01]  /*11b0*/  FFMA.FTZ R111, R202, R154, R111 ;  /* 0x0000009aca6f7223 */ /* 0x000fe2000001006f */
[----:B------:R-:W-:Y:S01]  /*11c0*/  FADD.FTZ R79, R79, R154 ;  /* 0x0000009a4f4f7221 */ /* 0x000fe20000010000 */
[----:B------:R-:W-:Y:S01]  /*11d0*/  SHF.L.U32 R154, R198, 0x10, RZ ;  /* 0x00000010c69a7819 */ /* 0x000fe200000006ff */
[-C--:B------:R-:W-:Y:S01]  /*11e0*/  FMUL.FTZ R204, R204, R153.reuse ;  /* 0x00000099cccc7220 */ /* 0x080fe20000410000 */
[----:B------:R-:W-:Y:S01]  /*11f0*/  SHF.L.U32 R157, R157, 0x10, RZ ;  /* 0x000000109d9d7819 */ /* 0x000fe200000006ff */
[----:B------:R-:W-:Y:S01]  /*1200*/  FFMA.FTZ R109, R206, R153, R109 ;  /* 0x00000099ce6d7223 */ /* 0x000fe2000001006d */
[----:B------:R-:W-:Y:S01]  /*1210*/  FADD.FTZ R77, R77, R153 ;  /* 0x000000994d4d7221 */ /* 0x000fe20000010000 */
[----:B------:R-:W-:Y:S01]  /*1220*/  FMUL.FTZ R198, R24, R161 ;  /* 0x000000a118c67220 */ /* 0x000fe20000410000 */
[----:B------:R-:W-:Y:S01]  /*1230*/  FADD.FTZ R167, R167, R207 ;  /* 0x000000cfa7a77221 */ /* 0x000fe20000010000 */
[C---:B------:R-:W-:Y:S01]  /*1240*/  FFMA.FTZ R153, R209.reuse, R207, R224 ;  /* 0x000000cfd1997223 */ /* 0x040fe200000100e0 */
        /* <DEDUP_REMOVED lines=12> */
[----:B------:R-:W-:Y:S01]  /*1310*/  PRMT R152, R159, 0x7632, R152 ;  /* 0x000076329f987816 */ /* 0x000fe20000000098 */
[----:B------:R-:W-:Y:S01]  /*1320*/  FFMA.FTZ R155, R205, R203, R156 ;  /* 0x000000cbcd9b7223 */ /* 0x000fe2000001009c */
[----:B------:R-:W-:Y:S01]  /*1330*/  FMUL.FTZ R201, R24, R201 ;  /* 0x000000c918c97220 */ /* 0x000fe20000410000 */
[----:B------:R-:W-:Y:S01]  /*1340*/  FMUL.FTZ R199, R199, R158 ;  /* 0x0000009ec7c77220 */ /* 0x000fe20000410000 */
[----:B------:R-:W-:Y:S01]  /*1350*/  SHF.L.U32 R156, R152, 0x10, RZ ;  /* 0x00000010989c7819 */ /* 0x000fe200000006ff */
[----:B------:R-:W-:Y:S01]  /*1360*/  FADD.FTZ R152, R153, R200 ;  /* 0x000000c899987221 */ /* 0x000fe20000010000 */
[----:B------:R-:W-:Y:S01]  /*1370*/  FFMA.FTZ R154, R202, R200, R155 ;  /* 0x000000c8ca9a7223 */ /* 0x000fe2000001009b */
[----:B------:R-:W-:Y:S01]  /*1380*/  FADD.FTZ R72, R72, R158 ;  /* 0x0000009e48487221 */ /* 0x000fe20000010000 */
[----:B------:R-:W-:Y:S01]  /*1390*/  FFMA.FTZ R104, R201, R158, R104 ;  /* 0x0000009ec9687223 */ /* 0x000fe20000010068 */
[----:B------:R-:W-:Y:S01]  /*13a0*/  SHF.L.U32 R159, R159, 0x10, RZ ;  /* 0x000000109f9f7819 */ /* 0x000fe200000006ff */
[----:B------:R-:W-:Y:S01]  /*13b0*/  FADD.FTZ R197, -R164, R162 ;  /* 0x000000a2a4c57221 */ /* 0x000fe20000010100 */
[----:B------:R-:W-:Y:S01]  /*13c0*/  SHF.L.U32 R158, R135, 0x10, RZ ;  /* 0x00000010879e7819 */ /* 0x000fe200000006ff */
[----:B------:R-:W-:Y:S01]  /*13d0*/  FADD.FTZ R153, R152, R199 ;  /* 0x000000c798997221 */ /* 0x000fe20000010000 */
[----:B------:R-:W-:Y:S01]  /*13e0*/  FFMA.FTZ R155, R201, R199, R154 ;  /* 0x000000c7c99b7223 */ /* 0x000fe2000001009a */
[----:B------:R-:W-:Y:S01]  /*13f0*/  SHF.L.U32 R193, R10, 0x10, RZ ;  /* 0x000000100ac17819 */ /* 0x000fe200000006ff */
[----:B------:R-:W-:Y:S01]  /*1400*/  FADD.FTZ R163, -R164, R163 ;  /* 0x000000a3a4a37221 */ /* 0x000fe20000010100 */
[----:B0-----:R-:W-:Y:S01]  /*1410*/  FMUL.FTZ R195, R158, R159 ;  /* 0x0000009f9ec37220 */ /* 0x001fe20000410000 */
        /* <DEDUP_REMOVED lines=15> */
.L_x_5104:
[----:B------:R-:W-:Y:S05]  /*1510*/  BSYNC.RECONVERGENT B0 ;  /* 0x0000000000007941 */ /* 0x000fea0003800200 */
.L_x_5103:
[----:B------:R-:W-:Y:S04]  /*1520*/  BSSY.RECONVERGENT B0, `(.L_x_5105) ;  /* 0x000005f000007945 */ /* 0x000fe80003800200 */
[----:B------:R-:W-:Y:S05]  /*1530*/  @!P4 BRA `(.L_x_5106) ;  /* 0x000000040074c947 */ /* 0x000fea0003800000 */
[----:B------:R-:W0:Y:S08]  /*1540*/  LDC.64 R160, c[0x0][0x3a8] ;  /* 0x0000ea00ffa07b82 */ /* 0x000e300000000a00 */
[----:B------:R-:W1:Y:S08]  /*1550*/  LDC.64 R152, c[0x0][0x428] ;  /* 0x00010a00ff987b82 */ /* 0x000e700000000a00 */
[----:B------:R-:W2:Y:S01]  /*1560*/  LDC.64 R226, c[0x0][0x3b0] ;  /* 0x0000ec00ffe27b82 */ /* 0x000ea20000000a00 */
[----:B0-----:R-:W-:-:S05]  /*1570*/  IMAD.WIDE.U32 R160, R166, 0x20, R160 ;  /* 0x00000020a6a07825 */ /* 0x001fca00078e00a0 */
[----:B------:R-:W3:Y:S01]  /*1580*/  LDG.E.128 R28, desc[UR4][R160.64] ;  /* 0x00000004a01c7981 */ /* 0x000ee2000c1e1d00 */
[----:B-1----:R-:W-:-:S03]  /*1590*/  IMAD.WIDE.U32 R152, R166, 0x10, R152 ;  /* 0x00000010a6987825 */ /* 0x002fc600078e0098 */
[----:B------:R-:W4:Y:S04]  /*15a0*/  LDG.E.128 R156, desc[UR4][R160.64+0x10] ;  /* 0x00001004a09c7981 */ /* 0x000f28000c1e1d00 */
[----:B------:R-:W4:Y:S01]  /*15b0*/  LDG.E.128 R152, desc[UR4][R152.64] ;  /* 0x0000000498987981 */ /* 0x000f22000c1e1d00 */
[----:B--2---:R-:W-:-:S06]  /*15c0*/  IMAD.WIDE.U32 R226, R166, 0x8, R226 ;  /* 0x00000008a6e27825 */ /* 0x004fcc00078e00e2 */
[----:B------:R-:W5:Y:S01]  /*15d0*/  LDG.E.64 R226, desc[UR4][R226.64] ;  /* 0x00000004e2e27981 */ /* 0x000f62000c1e1b00 */
        /* <DEDUP_REMOVED lines=12> */
[----:B------:R-:W-:Y:S01]  /*16a0*/  IADD3 R166, PT, PT, R166, 0x100, RZ ;  /* 0x00000100a6a67810 */ /* 0x000fe20007ffe0ff */
[C---:B---3--:R-:W-:Y:S01]  /*16b0*/  FADD.FTZ R185, -R164.reuse, R28 ;  /* 0x0000001ca4b97221 */ /* 0x048fe20000010100 */
[C---:B------:R-:W-:Y:S01]  /*16c0*/  FADD.FTZ R187, -R164.reuse, R29 ;  /* 0x0000001da4bb7221 */ /* 0x040fe20000010100 */
[C---:B------:R-:W-:Y:S01]  /*16d0*/  FADD.FTZ R237, -R164.reuse, R31 ;  /* 0x0000001fa4ed7221 */ /* 0x040fe20000010100 */
[----:B------:R-:W-:Y:S01]  /*16e0*/  FADD.FTZ R235, -R164, R30 ;  /* 0x0000001ea4eb7221 */ /* 0x000fe20000010100 */
[----:B-----5:R-:W-:Y:S01]  /*16f0*/  FMUL.FTZ R31, R24, R185 ;  /* 0x000000b9181f7220 */ /* 0x020fe20000410000 */
[----:B----4-:R-:W-:-:S02]  /*1700*/  PRMT R28, R152, 0x7632, R28 ;  /* 0x00007632981c7816 */ /* 0x010fc4000000001c */
[----:B------:R-:W-:Y:S01]  /*1710*/  SHF.L.U32 R29, R152, 0x10, RZ ;  /* 0x00000010981d7819 */ /* 0x000fe200000006ff */
[----:B------:R-:W-:Y:S01]  /*1720*/  FMUL.FTZ R168, R24, R187 ;  /* 0x000000bb18a87220 */ /* 0x000fe20000410000 */
[----:B------:R-:W-:Y:S01]  /*1730*/  SHF.L.U32 R28, R28, 0x10, RZ ;  /* 0x000000101c1c7819 */ /* 0x000fe200000006ff */
[----:B------:R-:W-:Y:S02]  /*1740*/  FADD.FTZ R157, -R164, R157 ;  /* 0x0000009da49d7221 */ /* 0x000fe40000010100 */
[-C--:B------:R-:W-:Y:S01]  /*1750*/  FMUL.FTZ R192, R192, R29.reuse ;  /* 0x0000001dc0c07220 */ /* 0x080fe20000410000 */
[C---:B------:R-:W-:Y:S01]  /*1760*/  PRMT R152, R153.reuse, 0x7632, R152 ;  /* 0x0000763299987816 */ /* 0x040fe20000000098 */
[----:B------:R-:W-:Y:S01]  /*1770*/  FADD.FTZ R68, R68, R29 ;  /* 0x0000001d44447221 */ /* 0x000fe20000010000 */
[----:B------:R-:W-:Y:S01]  /*1780*/  SHF.L.U32 R161, R153, 0x10, RZ ;  /* 0x0000001099a17819 */ /* 0x000fe200000006ff */
[----:B------:R-:W-:Y:S01]  /*1790*/  FFMA.FTZ R100, R31, R29, R100 ;  /* 0x0000001d1f647223 */ /* 0x000fe20000010064 */
[-C--:B------:R-:W-:Y:S01]  /*17a0*/  FMUL.FTZ R191, R191, R28.reuse ;  /* 0x0000001cbfbf7220 */ /* 0x080fe20000410000 */
[----:B------:R-:W-:Y:S01]  /*17b0*/  FFMA.FTZ R101, R168, R28, R101 ;  /* 0x0000001ca8657223 */ /* 0x000fe20000010065 */
[----:B------:R-:W-:Y:S01]  /*17c0*/  FADD.FTZ R69, R69, R28 ;  /* 0x0000001c45457221 */ /* 0x000fe20000010000 */
[C---:B------:R-:W-:Y:S01]  /*17d0*/  FMUL.FTZ R29, R24.reuse, R235 ;  /* 0x000000eb181d7220 */ /* 0x040fe20000410000 */
[----:B------:R-:W-:Y:S01]  /*17e0*/  FMUL.FTZ R28, R24, R157 ;  /* 0x0000009d181c7220 */ /* 0x000fe20000410000 */
[----:B0-----:R-:W-:Y:S01]  /*17f0*/  FADD.FTZ R26, R167, R192 ;  /* 0x000000c0a71a7221 */ /* 0x001fe20000010000 */
[----:B------:R-:W-:Y:S01]  /*1800*/  FFMA.FTZ R157, R31, R192, R224 ;  /* 0x000000c01f9d7223 */ /* 0x000fe200000100e0 */
[----:B------:R-:W-:Y:S01]  /*1810*/  SHF.L.U32 R152, R152, 0x10, RZ ;  /* 0x0000001098987819 */ /* 0x000fe200000006ff */
[----:B------:R-:W-:Y:S01]  /*1820*/  FMUL.FTZ R30, R24, R237 ;  /* 0x000000ed181e7220 */ /* 0x000fe20000410000 */
[-C--:B------:R-:W-:Y:S01]  /*1830*/  FMUL.FTZ R190, R190, R161.reuse ;  /* 0x000000a1bebe7220 */ /* 0x080fe20000410000 */
[----:B------:R-:W-:Y:S01]  /*1840*/  FADD.FTZ R70, R70, R161 ;  /* 0x000000a146467221 */ /* 0x000fe20000010000 */
[----:B------:R-:W-:Y:S01]  /*1850*/  FFMA.FTZ R102, R29, R161, R102 ;  /* 0x000000a11d667223 */ /* 0x000fe20000010066 */
[----:B------:R-:W-:Y:S01]  /*1860*/  FADD.FTZ R161, R26, R191 ;  /* 0x000000bf1aa17221 */ /* 0x000fe20000010000 */
[----:B------:R-:W-:Y:S01]  /*1870*/  FFMA.FTZ R26, R168, R191, R157 ;  /* 0x000000bfa81a7223 */ /* 0x000fe2000001009d */
[C---:B------:R-:W-:Y:S01]  /*1880*/  PRMT R160, R154.reuse, 0x7632, R160 ;  /* 0x000076329aa07816 */ /* 0x040fe200000000a0 */
[-C--:B------:R-:W-:Y:S01]  /*1890*/  FMUL.FTZ R189, R189, R152.reuse ;  /* 0x00000098bdbd7220 */ /* 0x080fe20000410000 */
[----:B------:R-:W-:Y:S01]  /*18a0*/  SHF.L.U32 R163, R154, 0x10, RZ ;  /* 0x000000109aa37819 */ /* 0x000fe200000006ff */
[----:B------:R-:W-:Y:S01]  /*18b0*/  FFMA.FTZ R103, R30, R152, R103 ;  /* 0x000000981e677223 */ /* 0x000fe20000010067 */
[----:B------:R-:W-:Y:S01]  /*18c0*/  FADD.FTZ R71, R71, R152 ;  /* 0x0000009847477221 */ /* 0x000fe20000010000 */
[----:B------:R-:W-:Y:S01]  /*18d0*/  FADD.FTZ R152, R161, R190 ;  /* 0x000000bea1987221 */ /* 0x000fe20000010000 */
[C---:B------:R-:W-:Y:S01]  /*18e0*/  FADD.FTZ R27, -R164.reuse, R156 ;  /* 0x0000009ca41b7221 */ /* 0x040fe20000010100 */
[----:B------:R-:W-:Y:S01]  /*18f0*/  FFMA.FTZ R157, R29, R190, R26 ;  /* 0x000000be1d9d7223 */ /* 0x000fe2000001001a */
[----:B------:R-:W-:Y:S01]  /*1900*/  PRMT R25, R155, 0x7632, R25 ;  /* 0x000076329b197816 */ /* 0x000fe20000000019 */
[----:B------:R-:W-:Y:S01]  /*1910*/  FADD.FTZ R153, -R164, R158 ;  /* 0x0000009ea4997221 */ /* 0x000fe20000010100 */
[----:B------:R-:W-:Y:S01]  /*1920*/  SHF.L.U32 R187, R15, 0x10, RZ ;  /* 0x000000100fbb7819 */ /* 0x000fe200000006ff */
[----:B------:R-:W-:Y:S01]  /*1930*/  FMUL.FTZ R188, R188, R163 ;  /* 0x000000a3bcbc7220 */ /* 0x000fe20000410000 */
[----:B------:R-:W-:Y:S01]  /*1940*/  SHF.L.U32 R160, R160, 0x10, RZ ;  /* 0x00000010a0a07819 */ /* 0x000fe200000006ff */
[----:B------:R-:W-:Y:S01]  /*1950*/  FADD.FTZ R161, R152, R189 ;  /* 0x000000bd98a17221 */ /* 0x000fe20000010000 */
[----:B------:R-:W-:Y:S01]  /*1960*/  FMUL.FTZ R27, R24, R27 ;  /* 0x0000001b181b7220 */ /* 0x000fe20000410000 */
[----:B------:R-:W-:Y:S01]  /*1970*/  FFMA.FTZ R26, R30, R189, R157 ;  /* 0x000000bd1e1a7223 */ /* 0x000fe2000001009d */
[----:B------:R-:W-:-:S02]  /*1980*/  SHF.L.U32 R155, R155, 0x10, RZ ;  /* 0x000000109b9b7819 */ /* 0x000fc400000006ff */
[----:B------:R-:W-:Y:S01]  /*1990*/  SHF.L.U32 R156, R25, 0x10, RZ ;  /* 0x00000010199c7819 */ /* 0x000fe200000006ff */
[----:B------:R-:W-:Y:S01]  /*19a0*/  FMUL.FTZ R25, R24, R153 ;  /* 0x0000009918197220 */ /* 0x000fe20000410000 */
[----:B------:R-:W-:Y:S01]  /*19b0*/  FMUL.FTZ R187, R187, R160 ;  /* 0x000000a0bbbb7220 */ /* 0x000fe20000410000 */
[----:B------:R-:W-:Y:S01]  /*19c0*/  FADD.FTZ R152, R161, R188 ;  /* 0x000000bca1987221 */ /* 0x000fe20000010000 */
[----:B------:R-:W-:Y:S01]  /*19d0*/  FFMA.FTZ R153, R27, R188, R26 ;  /* 0x000000bc1b997223 */ /* 0x000fe2000001001a */
[-C--:B------:R-:W-:Y:S01]  /*19e0*/  FMUL.FTZ R186, R186, R155.reuse ;  /* 0x0000009bbaba7220 */ /* 0x080fe20000410000 */
[----:B------:R-:W-:Y:S01]  /*19f0*/  FADD.FTZ R66, R66, R155 ;  /* 0x0000009b42427221 */ /* 0x000fe20000010000 */
[----:B------:R-:W-:Y:S01]  /*1a00*/  FFMA.FTZ R98, R25, R155, R98 ;  /* 0x0000009b19627223 */ /* 0x000fe20000010062 */
[----:B------:R-:W-:Y:S01]  /*1a10*/  SHF.L.U32 R185, R14, 0x10, RZ ;  /* 0x000000100eb97819 */ /* 0x000fe200000006ff */
[----:B------:R-:W-:Y:S01]  /*1a20*/  FADD.FTZ R155, R152, R187 ;  /* 0x000000bb989b7221 */ /* 0x000fe20000010000 */
[----:B------:R-:W-:Y:S01]  /*1a30*/  FADD.FTZ R159, -R164, R159 ;  /* 0x0000009fa49f7221 */ /* 0x000fe20000010100 */
        /* <DEDUP_REMOVED lines=13> */
.L_x_5106:
[----:B------:R-:W-:Y:S05]  /*1b10*/  BSYNC.RECONVERGENT B0 ;  /* 0x0000000000007941 */ /* 0x000fea0003800200 */
.L_x_5105:
        /* <DEDUP_REMOVED lines=9> */
[----:B0-----:R-:W-:-:S07]  /*1bb0*/  IMAD.WIDE.U32 R172, R166, 0x20, R172 ;  /* 0x00000020a6ac7825 */ /* 0x001fce00078e00ac */
[----:B------:R-:W0:Y:S01]  /*1bc0*/  LDC.64 R170, c[0x0][0x3b0] ;  /* 0x0000ec00ffaa7b82 */ /* 0x000e220000000a00 */
[----:B------:R-:W3:Y:S01]  /*1bd0*/  LDG.E.128 R156, desc[UR4][R172.64+0x10] ;  /* 0x00001004ac9c7981 */ /* 0x000ee2000c1e1d00 */
[----:B-1----:R-:W-:-:S06]  /*1be0*/  IMAD.WIDE.U32 R160, R166, 0x10, R160 ;  /* 0x00000010a6a07825 */ /* 0x002fcc00078e00a0 */
[----:B------:R-:W4:Y:S01]  /*1bf0*/  LDG.E.128 R160, desc[UR4][R160.64] ;  /* 0x00000004a0a07981 */ /* 0x000f22000c1e1d00 */
[----:B--2---:R-:W-:-:S03]  /*1c00*/  @P0 IMAD.WIDE.U32 R174, R166, 0x20, R152 ;  /* 0x00000020a6ae0825 */ /* 0x004fc600078e0098 */
[----:B------:R1:W2:Y:S04]  /*1c10*/  LDG.E.128 R152, desc[UR4][R172.64] ;  /* 0x00000004ac987981 */ /* 0x0002a8000c1e1d00 */
[----:B------:R-:W5:Y:S01]  /*1c20*/  @P0 LDG.E.128 R136, desc[UR4][R174.64] ;  /* 0x00000004ae880981 */ /* 0x000f62000c1e1d00 */
[----:B0-----:R-:W-:-:S03]  /*1c30*/  IMAD.WIDE.U32 R170, R166, 0x8, R170 ;  /* 0x00000008a6aa7825 */ /* 0x001fc600078e00aa */
[----:B------:R-:W5:Y:S01]  /*1c40*/  @P0 LDG.E.128 R140, desc[UR4][R174.64+0x10] ;  /* 0x00001004ae8c0981 */ /* 0x000f62000c1e1d00 */
[----:B-1----:R-:W-:-:S03]  /*1c50*/  SHF.L.U32 R172, R124, 0x10, RZ ;  /* 0x000000107cac7819 */ /* 0x002fc600000006ff */
[----:B------:R0:W5:Y:S01]  /*1c60*/  LDG.E.64 R228, desc[UR4][R170.64] ;  /* 0x00000004aae47981 */ /* 0x000162000c1e1b00 */
[----:B------:R-:W-:Y:S02]  /*1c70*/  SHF.L.U32 R176, R125, 0x10, RZ ;  /* 0x000000107db07819 */ /* 0x000fe400000006ff */
[----:B0-----:R-:W-:Y:S02]  /*1c80*/  SHF.L.U32 R171, R21, 0x10, RZ ;  /* 0x0000001015ab7819 */ /* 0x001fe400000006ff */
[----:B------:R-:W-:Y:S02]  /*1c90*/  SHF.L.U32 R178, R126, 0x10, RZ ;  /* 0x000000107eb27819 */ /* 0x000fe400000006ff */
[----:B------:R-:W-:Y:S01]  /*1ca0*/  SHF.L.U32 R182, R127, 0x10, RZ ;  /* 0x000000107fb67819 */ /* 0x000fe200000006ff */
[C-C-:B---3--:R-:W-:Y:S01]  /*1cb0*/  FADD.FTZ R183, -R164.reuse, R156.reuse ;  /* 0x0000009ca4b77221 */ /* 0x148fe20000010100 */
[C---:B------:R-:W-:Y:S01]  /*1cc0*/  FADD.FTZ R237, -R164.reuse, R157 ;  /* 0x0000009da4ed7221 */ /* 0x040fe20000010100 */
[----:B----4-:R-:W-:Y:S01]  /*1cd0*/  PRMT R156, R161, 0x7632, R156 ;  /* 0x00007632a19c7816 */ /* 0x010fe2000000009c */
[C---:B--2---:R-:W-:Y:S01]  /*1ce0*/  FADD.FTZ R175, -R164.reuse, R153 ;  /* 0x00000099a4af7221 */ /* 0x044fe20000010100 */
[----:B------:R-:W-:Y:S01]  /*1cf0*/  FADD.FTZ R179, -R164, R155 ;  /* 0x0000009ba4b37221 */ /* 0x000fe20000010100 */
[----:B------:R-:W-:-:S02]  /*1d00*/  PRMT R153, R160, 0x7632, R153 ;  /* 0x00007632a0997816 */ /* 0x000fc40000000099 */
[----:B------:R-:W-:Y:S01]  /*1d10*/  SHF.L.U32 R155, R160, 0x10, RZ ;  /* 0x00000010a09b7819 */ /* 0x000fe200000006ff */
[C---:B------:R-:W-:Y:S01]  /*1d20*/  FADD.FTZ R169, -R164.reuse, R152 ;  /* 0x00000098a4a97221 */ /* 0x040fe20000010100 */
[----:B------:R-:W-:Y:S01]  /*1d30*/  FADD.FTZ R177, -R164, R154 ;  /* 0x0000009aa4b17221 */ /* 0x000fe20000010100 */
[----:B------:R-:W-:Y:S01]  /*1d40*/  SHF.L.U32 R154, R153, 0x10, RZ ;  /* 0x00000010999a7819 */ /* 0x000fe200000006ff */
[----:B-----5:R-:W-:Y:S01]  /*1d50*/  FMUL.FTZ R170, R24, R175 ;  /* 0x000000af18aa7220 */ /* 0x020fe20000410000 */
[----:B------:R-:W-:Y:S01]  /*1d60*/  FMUL.FTZ R172, R172, R155 ;  /* 0x0000009bacac7220 */ /* 0x000fe20000410000 */
[----:B------:R-:W-:Y:S01]  /*1d70*/  SHF.L.U32 R175, R20, 0x10, RZ ;  /* 0x0000001014af7819 */ /* 0x000fe200000006ff */
[----:B------:R-:W-:Y:S01]  /*1d80*/  FMUL.FTZ R169, R24, R169 ;  /* 0x000000a918a97220 */ /* 0x000fe20000410000 */
[----:B------:R-:W-:Y:S01]  /*1d90*/  SHF.L.U32 R156, R156, 0x10, RZ ;  /* 0x000000109c9c7819 */ /* 0x000fe200000006ff */
[----:B------:R-:W-:Y:S01]  /*1da0*/  FMUL.FTZ R174, R24, R179 ;  /* 0x000000b318ae7220 */ /* 0x000fe20000410000 */
[----:B------:R-:W-:Y:S01]  /*1db0*/  PRMT R157, R162, 0x7632, R157 ;  /* 0x00007632a29d7816 */ /* 0x000fe2000000009d */
[-C--:B------:R-:W-:Y:S01]  /*1dc0*/  FMUL.FTZ R171, R171, R154.reuse ;  /* 0x0000009aabab7220 */ /* 0x080fe20000410000 */
[----:B------:R-:W-:Y:S01]  /*1dd0*/  SHF.L.U32 R161, R161, 0x10, RZ ;  /* 0x00000010a1a17819 */ /* 0x000fe200000006ff */
[----:B------:R-:W-:Y:S01]  /*1de0*/  FFMA.FTZ R93, R170, R154, R93 ;  /* 0x0000009aaa5d7223 */ /* 0x000fe2000001005d */
[----:B------:R-:W-:Y:S01]  /*1df0*/  FADD.FTZ R61, R61, R154 ;  /* 0x0000009a3d3d7221 */ /* 0x000fe20000010000 */
[----:B------:R-:W-:Y:S01]  /*1e00*/  FADD.FTZ R154, R167, R172 ;  /* 0x000000aca79a7221 */ /* 0x000fe20000010000 */
[-C--:B------:R-:W-:Y:S01]  /*1e10*/  FMUL.FTZ R175, R175, R156.reuse ;  /* 0x0000009cafaf7220 */ /* 0x080fe20000410000 */
[----:B------:R-:W-:Y:S01]  /*1e20*/  FFMA.FTZ R95, R174, R156, R95 ;  /* 0x0000009cae5f7223 */ /* 0x000fe2000001005f */
[----:B------:R-:W-:Y:S01]  /*1e30*/  FADD.FTZ R63, R63, R156 ;  /* 0x0000009c3f3f7221 */ /* 0x000fe20000010000 */
[----:B------:R-:W-:Y:S01]  /*1e40*/  FFMA.FTZ R153, R169, R172, R224 ;  /* 0x000000aca9997223 */ /* 0x000fe200000100e0 */
[----:B------:R-:W-:Y:S01]  /*1e50*/  SHF.L.U32 R179, R19, 0x10, RZ ;  /* 0x0000001013b37819 */ /* 0x000fe200000006ff */
[----:B------:R-:W-:Y:S01]  /*1e60*/  FADD.FTZ R60, R60, R155 ;  /* 0x0000009b3c3c7221 */ /* 0x000fe20000010000 */
[----:B------:R-:W-:Y:S01]  /*1e70*/  SHF.L.U32 R156, R157, 0x10, RZ ;  /* 0x000000109d9c7819 */ /* 0x000fe200000006ff */
[----:B------:R-:W-:Y:S01]  /*1e80*/  FFMA.FTZ R92, R169, R155, R92 ;  /* 0x0000009ba95c7223 */ /* 0x000fe2000001005c */
[----:B------:R-:W-:Y:S01]  /*1e90*/  FMUL.FTZ R180, R24, R237 ;  /* 0x000000ed18b47220 */ /* 0x000fe20000410000 */
[----:B------:R-:W-:Y:S01]  /*1ea0*/  FMUL.FTZ R176, R176, R161 ;  /* 0x000000a1b0b07220 */ /* 0x000fe20000410000 */
[----:B------:R-:W-:Y:S01]  /*1eb0*/  FADD.FTZ R155, R154, R171 ;  /* 0x000000ab9a9b7221 */ /* 0x000fe20000010000 */
[----:B------:R-:W-:Y:S01]  /*1ec0*/  FMUL.FTZ R173, R24, R177 ;  /* 0x000000b118ad7220 */ /* 0x000fe20000410000 */
[----:B------:R-:W-:Y:S01]  /*1ed0*/  FFMA.FTZ R154, R170, R171, R153 ;  /* 0x000000abaa9a7223 */ /* 0x000fe20000010099 */
[----:B------:R-:W-:Y:S01]  /*1ee0*/  SHF.L.U32 R235, R162, 0x10, RZ ;  /* 0x00000010a2eb7819 */ /* 0x000fe200000006ff */
[-C--:B------:R-:W-:Y:S01]  /*1ef0*/  FMUL.FTZ R179, R179, R156.reuse ;  /* 0x0000009cb3b37220 */ /* 0x080fe20000410000 */
[----:B------:R-:W-:Y:S01]  /*1f00*/  FFMA.FTZ R89, R180, R156, R89 ;  /* 0x0000009cb4597223 */ /* 0x000fe20000010059 */
[----:B------:R-:W-:Y:S01]  /*1f10*/  FADD.FTZ R57, R57, R156 ;  /* 0x0000009c39397221 */ /* 0x000fe20000010000 */
        /* <DEDUP_REMOVED lines=10> */
[----:B------:R-:W-:Y:S01]  /*1fc0*/  FADD.FTZ R181, -R164, R158 ;  /* 0x0000009ea4b57221 */ /* 0x000fe20000010100 */
[----:B------:R-:W-:Y:S01]  /*1fd0*/  FFMA.FTZ R153, R177, R178, R154 ;  /* 0x000000b2b1997223 */ /* 0x000fe2000001009a */
[----:B------:R-:W-:Y:S01]  /*1fe0*/  SHF.L.U32 R183, R18, 0x10, RZ ;  /* 0x0000001012b77819 */ /* 0x000fe200000006ff */
[----:B------:R-:W-:Y:S01]  /*1ff0*/  FADD.FTZ R155, R152, R179 ;  /* 0x000000b3989b7221 */ /* 0x000fe20000010000 */
[----:B------:R-:W-:Y:S01]  /*2000*/  FADD.FTZ R159, -R164, R159 ;  /* 0x0000009fa49f7221 */ /* 0x000fe20000010100 */
[----:B------:R-:W-:Y:S01]  /*2010*/  FMUL.FTZ R181, R24, R181 ;  /* 0x000000b518b57220 */ /* 0x000fe20000410000 */
        /* <DEDUP_REMOVED lines=15> */
[----:B------:R-:W-:-:S07]  /*2110*/  FFMA.FTZ R224, R184, R183, R152 ;  /* 0x000000b7b8e07223 */ /* 0x000fce0000010098 */
.L_x_5108:
[----:B------:R-:W-:Y:S05]  /*2120*/  BSYNC.RECONVERGENT B0 ;  /* 0x0000000000007941 */ /* 0x000fea0003800200 */
.L_x_5107:
        /* <DEDUP_REMOVED lines=68> */
[----:B------:R-:W-:Y:S02]  /*2570*/  FSEL R162, R162, RZ, !P0 ;  /* 0x000000ffa2a27208 */ /* 0x000fe40004000000 */
[----:B--2---:R-:W-:Y:S01]  /*2580*/  @P6 SHF.L.U32 R160, R224, 0x10, RZ ;  /* 0x00000010e0a06819 */ /* 0x004fe200000006ff */
[----:B------:R-:W-:Y:S06]  /*2590*/  BRA.U UP0, `(.L_x_5110) ;  /* 0x0000002100887547 */ /* 0x000fec000b800000 */
[----:B------:R-:W-:Y:S04]  /*25a0*/  BSSY.RECONVERGENT B1, `(.L_x_5111) ;  /* 0x0000088000017945 */ /* 0x000fe80003800200 */
[----:B------:R-:W-:Y:S05]  /*25b0*/  @!P3 BRA `(.L_x_5112) ;  /* 0x000000080018b947 */ /* 0x000fea0003800000 */
[----:B------:R-:W-:-:S04]  /*25c0*/  ISETP.NE.U32.AND P6, PT, RZ, UR12, PT ;  /* 0x0000000cff007c0c */ /* 0x000fc8000bfc5070 */
[----:B------:R-:W-:-:S13]  /*25d0*/  ISETP.NE.AND.EX P6, PT, RZ, UR13, PT, P6 ;  /* 0x0000000dff007c0c */ /* 0x000fda000bfc5360 */
[----:B------:R-:W-:Y:S05]  /*25e0*/  @P6 BRA `(.L_x_5113) ;  /* 0x0000000000f86947 */ /* 0x000fea0003800000 */
[-CC-:B------:R-:W-:Y:S01]  /*25f0*/  FFMA.FTZ R152, R213, R161.reuse, R162.reuse ;  /* 0x000000a1d5987223 */ /* 0x180fe200000100a2 */
[----:B------:R-:W-:Y:S01]  /*2600*/  LOP3.LUT P0, RZ, R233, 0xff0000, RZ, 0xc0, !PT ;  /* 0x00ff0000e9ff7812 */ /* 0x000fe2000780c0ff */
[-CC-:B------:R-:W-:Y:S01]  /*2610*/  FFMA.FTZ R154, R217, R161.reuse, R162.reuse ;  /* 0x000000a1d99a7223 */ /* 0x180fe200000100a2 */
[----:B------:R-:W-:Y:S01]  /*2620*/  FFMA.FTZ R156, R221, R161, R162 ;  /* 0x000000a1dd9c7223 */ /* 0x000fe200000100a2 */
[----:B------:R-:W-:-:S04]  /*2630*/  FADD.FTZ R153, R211, -R152 ;  /* 0x80000098d3997221 */ /* 0x000fc80000010000 */
[----:B-----5:R-:W-:-:S04]  /*2640*/  FMUL.FTZ R153, R24, R153 ;  /* 0x0000009918997220 */ /* 0x020fc80000410000 */
[----:B------:R-:W-:-:S04]  /*2650*/  FMUL.FTZ R153, R153, R160 ;  /* 0x000000a099997220 */ /* 0x000fc80000410000 */
[----:B------:R-:W-:Y:S01]  /*2660*/  FMUL.FTZ R152, R153, UR11 ;  /* 0x0000000b99987c20 */ /* 0x000fe20008410000 */
[----:B------:R-:W-:-:S04]  /*2670*/  FFMA.FTZ R153, R210, R161, R162 ;  /* 0x000000a1d2997223 */ /* 0x000fc800000100a2 */
[----:B------:R-:W-:Y:S01]  /*2680*/  FADD.FTZ R153, R208, -R153 ;  /* 0x80000099d0997221 */ /* 0x000fe20000010000 */
[----:B------:R-:W-:Y:S02]  /*2690*/  FSEL R152, R152, RZ, P0 ;  /* 0x000000ff98987208 */ /* 0x000fe40000000000 */
[----:B------:R-:W-:Y:S01]  /*26a0*/  ISETP.GE.U32.AND P0, PT, R232, RZ, PT ;  /* 0x000000ffe800720c */ /* 0x000fe20003f06070 */
[----:B------:R-:W-:-:S03]  /*26b0*/  FMUL.FTZ R153, R24, R153 ;  /* 0x0000009918997220 */ /* 0x000fc60000410000 */
[----:B------:R-:W-:Y:S01]  /*26c0*/  ISETP.GE.U32.AND.EX P0, PT, R233, 0x1000000, PT, P0 ;  /* 0x01000000e900780c */ /* 0x000fe20003f06100 */
[----:B------:R-:W-:-:S04]  /*26d0*/  FMUL.FTZ R153, R153, R160 ;  /* 0x000000a099997220 */ /* 0x000fc80000410000 */
[----:B------:R-:W-:-:S05]  /*26e0*/  FMUL.FTZ R153, R153, UR11 ;  /* 0x0000000b99997c20 */ /* 0x000fca0008410000 */
[----:B------:R-:W-:Y:S01]  /*26f0*/  FSEL R155, R153, RZ, P0 ;  /* 0x000000ff999b7208 */ /* 0x000fe20000000000 */
[----:B------:R-:W-:Y:S01]  /*2700*/  FADD.FTZ R153, R215, -R154 ;  /* 0x8000009ad7997221 */ /* 0x000fe20000010000 */
[----:B------:R-:W-:Y:S02]  /*2710*/  LOP3.LUT P0, RZ, R233, 0xff, RZ, 0xc0, !PT ;  /* 0x000000ffe9ff7812 */ /* 0x000fe4000780c0ff */
        /* <DEDUP_REMOVED lines=43> */
.L_x_5113:
[----:B------:R-:W-:Y:S01]  /*29d0*/  FFMA.FTZ R144, R225, R161, R162 ;  /* 0x000000a1e1907223 */ /* 0x000fe200000100a2 */
[----:B------:R-:W-:-:S03]  /*29e0*/  LOP3.LUT P0, RZ, R232, 0xff, RZ, 0xc0, !PT ;  /* 0x000000ffe8ff7812 */ /* 0x000fc6000780c0ff */
[----:B------:R-:W-:-:S04]  /*29f0*/  FADD.FTZ R145, R223, -R144 ;  /* 0x80000090df917221 */ /* 0x000fc80000010000 */
[----:B-----5:R-:W-:-:S04]  /*2a00*/  FMUL.FTZ R144, R24, R145 ;  /* 0x0000009118907220 */ /* 0x020fc80000410000 */
        /* <DEDUP_REMOVED lines=55> */
[----:B------:R-:W-:-:S04]  /*2d80*/  FSEL R159, R159, RZ, P0 ;  /* 0x000000ff9f9f7208 */ /* 0x000fc80000000000 */
[----:B------:R-:W-:-:S07]  /*2d90*/  F2FP.BF16.F32.PACK_AB R155, R159, R158 ;  /* 0x0000009e9f9b723e */ /* 0x000fce00000010ff */
.L_x_5114:
        /* <DEDUP_REMOVED lines=8> */
.L_x_5112:
[----:B------:R-:W-:Y:S05]  /*2e20*/  BSYNC.RECONVERGENT B1 ;  /* 0x0000000000017941 */ /* 0x000fea0003800200 */
.L_x_5111:
[----:B------:R-:W-:Y:S04]  /*2e30*/  BSSY.RECONVERGENT B1, `(.L_x_5115) ;  /* 0x0000088000017945 */ /* 0x000fe80003800200 */
[----:B------:R-:W-:Y:S05]  /*2e40*/  @!P5 BRA `(.L_x_5116) ;  /* 0x000000080018d947 */ /* 0x000fea0003800000 */
[----:B------:R-:W-:-:S04]  /*2e50*/  ISETP.NE.U32.AND P6, PT, RZ, UR12, PT ;  /* 0x0000000cff007c0c */ /* 0x000fc8000bfc5070 */
[----:B------:R-:W-:-:S13]  /*2e60*/  ISETP.NE.AND.EX P6, PT, RZ, UR13, PT, P6 ;  /* 0x0000000dff007c0c */ /* 0x000fda000bfc5360 */
[----:B------:R-:W-:Y:S05]  /*2e70*/  @!P6 BRA `(.L_x_5117) ;  /* 0x0000000000f8e947 */ /* 0x000fea0003800000 */
        /* <DEDUP_REMOVED lines=54> */
[----:B------:R-:W-:-:S03]  /*31e0*/  ISETP.GE.U32.AND P0, PT, R230, RZ, PT ;  /* 0x000000ffe600720c */ /* 0x000fc60003f06070 */
[----:B------:R-:W-:Y:S01]  /*31f0*/  FMUL.FTZ R151, R24, R151 ;  /* 0x0000009718977220 */ /* 0x000fe20000410000 */
[----:B------:R-:W-:-:S03]  /*3200*/  ISETP.GE.U32.AND.EX P0, PT, R231, 0x1000000, PT, P0 ;  /* 0x01000000e700780c */ /* 0x000fc60003f06100 */
[----:B------:R-:W-:-:S04]  /*3210*/  FMUL.FTZ R159, R151, R160 ;  /* 0x000000a0979f7220 */ /* 0x000fc80000410000 */
[----:B------:R-:W-:-:S05]  /*3220*/  FMUL.FTZ R159, R159, UR11 ;  /* 0x0000000b9f9f7c20 */ /* 0x000fca0008410000 */
[----:B------:R-:W-:-:S04]  /*3230*/  FSEL R159, R159, RZ, P0 ;  /* 0x000000ff9f9f7208 */ /* 0x000fc80000000000 */
[----:B------:R-:W-:Y:S01]  /*3240*/  F2FP.BF16.F32.PACK_AB R155, R159, R158 ;  /* 0x0000009e9f9b723e */ /* 0x000fe200000010ff */
[----:B------:R-:W-:Y:S06]  /*3250*/  BRA `(.L_x_5118) ;  /* 0x0000000000f47947 */ /* 0x000fec0003800000 */
.L_x_5117:
[-CC-:B0-----:R-:W-:Y:S01]  /*3260*/  FFMA.FTZ R152, R197, R161.reuse, R162.reuse ;  /* 0x000000a1c5987223 */ /* 0x181fe200000100a2 */
[-CC-:B------:R-:W-:Y:S01]  /*3270*/  FFMA.FTZ R154, R194, R161.reuse, R162.reuse ;  /* 0x000000a1c29a7223 */ /* 0x180fe200000100a2 */
[----:B------:R-:W-:Y:S01]  /*3280*/  LOP3.LUT P0, RZ, R231, 0xff0000, RZ, 0xc0, !PT ;  /* 0x00ff0000e7ff7812 */ /* 0x000fe2000780c0ff */
[----:B------:R-:W-:Y:S01]  /*3290*/  FFMA.FTZ R156, R205, R161, R162 ;  /* 0x000000a1cd9c7223 */ /* 0x000fe200000100a2 */
[----:B------:R-:W-:-:S04]  /*32a0*/  FADD.FTZ R153, R195, -R152 ;  /* 0x80000098c3997221 */ /* 0x000fc80000010000 */
[----:B-----5:R-:W-:-:S04]  /*32b0*/  FMUL.FTZ R153, R24, R153 ;  /* 0x0000009918997220 */ /* 0x020fc80000410000 */
[----:B------:R-:W-:-:S04]  /*32c0*/  FMUL.FTZ R153, R153, R160 ;  /* 0x000000a099997220 */ /* 0x000fc80000410000 */
[----:B------:R-:W-:Y:S01]  /*32d0*/  FMUL.FTZ R152, R153, UR11 ;  /* 0x0000000b99987c20 */ /* 0x000fe20008410000 */
[----:B------:R-:W-:Y:S01]  /*32e0*/  FADD.FTZ R153, R193, -R154 ;  /* 0x8000009ac1997221 */ /* 0x000fe20000010000 */
[----:B------:R-:W-:-:S03]  /*32f0*/  FFMA.FTZ R154, R201, R161, R162 ;  /* 0x000000a1c99a7223 */ /* 0x000fc600000100a2 */
[----:B------:R-:W-:Y:S01]  /*3300*/  FMUL.FTZ R153, R24, R153 ;  /* 0x0000009918997220 */ /* 0x000fe20000410000 */
[----:B------:R-:W-:Y:S02]  /*3310*/  FSEL R152, R152, RZ, P0 ;  /* 0x000000ff98987208 */ /* 0x000fe40000000000 */
[----:B------:R-:W-:Y:S01]  /*3320*/  ISETP.GE.U32.AND P0, PT, R230, RZ, PT ;  /* 0x000000ffe600720c */ /* 0x000fe20003f06070 */
[----:B------:R-:W-:-:S03]  /*3330*/  FMUL.FTZ R153, R153, R160 ;  /* 0x000000a099997220 */ /* 0x000fc60000410000 */
[----:B------:R-:W-:Y:S01]  /*3340*/  ISETP.GE.U32.AND.EX P0, PT, R231, 0x1000000, PT, P0 ;  /* 0x01000000e700780c */ /* 0x000fe20003f06100 */
        /* <DEDUP_REMOVED lines=46> */
.L_x_5118:
        /* <DEDUP_REMOVED lines=8> */
.L_x_5116:
[----:B------:R-:W-:Y:S05]  /*36b0*/  BSYNC.RECONVERGENT B1 ;  /* 0x0000000000017941 */ /* 0x000fea0003800200 */
.L_x_5115:
[----:B------:R-:W-:Y:S04]  /*36c0*/  BSSY.RECONVERGENT B1, `(.L_x_5119) ;  /* 0x0000088000017945 */ /* 0x000fe80003800200 */
[----:B------:R-:W-:Y:S05]  /*36d0*/  @!P4 BRA `(.L_x_5120) ;  /* 0x000000080018c947 */ /* 0x000fea0003800000 */
[----:B------:R-:W-:-:S04]  /*36e0*/  ISETP.NE.U32.AND P6, PT, RZ, UR12, PT ;  /* 0x0000000cff007c0c */ /* 0x000fc8000bfc5070 */
[----:B------:R-:W-:-:S13]  /*36f0*/  ISETP.NE.AND.EX P6, PT, RZ, UR13, PT, P6 ;  /* 0x0000000dff007c0c */ /* 0x000fda000bfc5360 */
[----:B------:R-:W-:Y:S05]  /*3700*/  @!P6 BRA `(.L_x_5121) ;  /* 0x0000000000f8e947 */ /* 0x000fea0003800000 */
[-CC-:B0-2---:R-:W-:Y:S01]  /*3710*/  FFMA.FTZ R145, R31, R161.reuse, R162.reuse ;  /* 0x000000a11f917223 */ /* 0x185fe200000100a2 */
[----:B------:R-:W-:Y:S01]  /*3720*/  LOP3.LUT P0, RZ, R226, 0xff, RZ, 0xc0, !PT ;  /* 0x000000ffe2ff7812 */ /* 0x000fe2000780c0ff */
[-CC-:B------:R-:W-:Y:S01]  /*3730*/  FFMA.FTZ R146, R168, R161.reuse, R162.reuse ;  /* 0x000000a1a8927223 */ /* 0x180fe200000100a2 */
[-CC-:B------:R-:W-:Y:S01]  /*3740*/  FFMA.FTZ R147, R29, R161.reuse, R162.reuse ;  /* 0x000000a11d937223 */ /* 0x180fe200000100a2 */
[----:B------:R-:W-:Y:S01]  /*3750*/  FADD.FTZ R145, R192, -R145 ;  /* 0x80000091c0917221 */ /* 0x000fe20000010000 */
[-CC-:B------:R-:W-:Y:S01]  /*3760*/  FFMA.FTZ R148, R30, R161.reuse, R162.reuse ;  /* 0x000000a11e947223 */ /* 0x180fe200000100a2 */
[--C-:B------:R-:W-:Y:S01]  /*3770*/  FFMA.FTZ R149, R27, R161, R162.reuse ;  /* 0x000000a11b957223 */ /* 0x100fe200000100a2 */
[----:B------:R-:W-:Y:S01]  /*3780*/  FADD.FTZ R147, R190, -R147 ;  /* 0x80000093be937221 */ /* 0x000fe20000010000 */
[----:B-----5:R-:W-:Y:S01]  /*3790*/  FMUL.FTZ R144, R24, R145 ;  /* 0x0000009118907220 */ /* 0x020fe20000410000 */
[-CC-:B------:R-:W-:Y:S01]  /*37a0*/  FFMA.FTZ R150, R28, R161.reuse, R162.reuse ;  /* 0x000000a11c967223 */ /* 0x180fe200000100a2 */
[----:B------:R-:W-:Y:S01]  /*37b0*/  FADD.FTZ R149, R188, -R149 ;  /* 0x80000095bc957221 */ /* 0x000fe20000010000 */
[-CC-:B------:R-:W-:Y:S01]  /*37c0*/  FFMA.FTZ R151, R25, R161.reuse, R162.reuse ;  /* 0x000000a119977223 */ /* 0x180fe200000100a2 */
[----:B------:R-:W-:Y:S01]  /*37d0*/  FMUL.FTZ R145, R144, R160 ;  /* 0x000000a090917220 */ /* 0x000fe20000410000 */
[----:B------:R-:W-:-:S02]  /*37e0*/  FFMA.FTZ R164, R26, R161, R162 ;  /* 0x000000a11aa47223 */ /* 0x000fc400000100a2 */
[----:B------:R-:W-:Y:S01]  /*37f0*/  FADD.FTZ R151, R186, -R151 ;  /* 0x80000097ba977221 */ /* 0x000fe20000010000 */
        /* <DEDUP_REMOVED lines=8> */
[----:B------:R-:W-:Y:S01]  /*3880*/  FMUL.FTZ R146, R24, R147 ;  /* 0x0000009318927220 */ /* 0x000fe20000410000 */
[----:B------:R-:W-:Y:S02]  /*3890*/  LOP3.LUT P0, RZ, R226, 0xff0000, RZ, 0xc0, !PT ;  /* 0x00ff0000e2ff7812 */ /* 0x000fe4000780c0ff */
[----:B------:R-:W-:Y:S01]  /*38a0*/  F2FP.BF16.F32.PACK_AB R152, R153, R152 ;  /* 0x000000989998723e */ /* 0x000fe200000010ff */
        /* <DEDUP_REMOVED lines=36> */
.L_x_5121:
[-CC-:B0-2---:R-:W-:Y:S01]  /*3af0*/  FFMA.FTZ R153, R25, R161.reuse, R162.reuse ;  /* 0x000000a119997223 */ /* 0x185fe200000100a2 */
[-CC-:B------:R-:W-:Y:S01]  /*3b00*/  FFMA.FTZ R154, R26, R161.reuse, R162.reuse ;  /* 0x000000a11a9a7223 */ /* 0x180fe200000100a2 */
[----:B------:R-:W-:Y:S01]  /*3b10*/  LOP3.LUT P0, RZ, R227, 0xff0000, RZ, 0xc0, !PT ;  /* 0x00ff0000e3ff7812 */ /* 0x000fe2000780c0ff */
[----:B------:R-:W-:Y:S01]  /*3b20*/  FFMA.FTZ R156, R28, R161, R162 ;  /* 0x000000a11c9c7223 */ /* 0x000fe200000100a2 */
[----:B------:R-:W-:-:S04]  /*3b30*/  FADD.FTZ R153, R186, -R153 ;  /* 0x80000099ba997221 */ /* 0x000fc80000010000 */
[----:B-----5:R-:W-:-:S04]  /*3b40*/  FMUL.FTZ R153, R24, R153 ;  /* 0x0000009918997220 */ /* 0x020fc80000410000 */
[----:B------:R-:W-:-:S04]  /*3b50*/  FMUL.FTZ R153, R153, R160 ;  /* 0x000000a099997220 */ /* 0x000fc80000410000 */
[----:B------:R-:W-:Y:S01]  /*3b60*/  FMUL.FTZ R152, R153, UR11 ;  /* 0x0000000b99987c20 */ /* 0x000fe20008410000 */
[----:B------:R-:W-:-:S04]  /*3b70*/  FADD.FTZ R153, R185, -R154 ;  /* 0x8000009ab9997221 */ /* 0x000fc80000010000 */
[----:B------:R-:W-:Y:S01]  /*3b80*/  FMUL.FTZ R153, R24, R153 ;  /* 0x0000009918997220 */ /* 0x000fe20000410000 */
[----:B------:R-:W-:Y:S02]  /*3b90*/  FSEL R152, R152, RZ, P0 ;  /* 0x000000ff98987208 */ /* 0x000fe40000000000 */
[----:B------:R-:W-:Y:S01]  /*3ba0*/  ISETP.GE.U32.AND P0, PT, R226, RZ, PT ;  /* 0x000000ffe200720c */ /* 0x000fe20003f06070 */
[----:B------:R-:W-:-:S03]  /*3bb0*/  FMUL.FTZ R153, R153, R160 ;  /* 0x000000a099997220 */ /* 0x000fc60000410000 */
[----:B------:R-:W-:Y:S01]  /*3bc0*/  ISETP.GE.U32.AND.EX P0, PT, R227, 0x1000000, PT, P0 ;  /* 0x01000000e300780c */ /* 0x000fe20003f06100 */
        /* <DEDUP_REMOVED lines=47> */
.L_x_5122:
        /* <DEDUP_REMOVED lines=8> */
.L_x_5120:
[----:B------:R-:W-:Y:S05]  /*3f40*/  BSYNC.RECONVERGENT B1 ;  /* 0x0000000000017941 */ /* 0x000fea0003800200 */
.L_x_5119:
[----:B------:R-:W-:Y:S05]  /*3f50*/  @!P2 BRA `(.L_x_5123) ;  /* 0x0000002800a4a947 */ /* 0x000fea0003800000 */
[----:B------:R-:W-:-:S04]  /*3f60*/  ISETP.NE.U32.AND P6, PT, RZ, UR12, PT ;  /* 0x0000000cff007c0c */ /* 0x000fc8000bfc5070 */
[----:B------:R-:W-:-:S13]  /*3f70*/  ISETP.NE.AND.EX P6, PT, RZ, UR13, PT, P6 ;  /* 0x0000000dff007c0c */ /* 0x000fda000bfc5360 */
[----:B------:R-:W-:Y:S05]  /*3f80*/  @!P6 BRA `(.L_x_5124) ;  /* 0x0000000000f8e947 */ /* 0x000fea0003800000 */
[-CC-:B0-23--:R-:W-:Y:S01]  /*3f90*/  FFMA.FTZ R145, R169, R161.reuse, R162.reuse ;  /* 0x000000a1a9917223 */ /* 0x18dfe200000100a2 */
        /* <DEDUP_REMOVED lines=8> */
[----:B------:R-:W-:Y:S01]  /*4020*/  FFMA.FTZ R150, R180, R161, R162 ;  /* 0x000000a1b4967223 */ /* 0x000fe200000100a2 */
[----:B------:R-:W-:-:S02]  /*4030*/  FADD.FTZ R149, R178, -R149 ;  /* 0x80000095b2957221 */ /* 0x000fc40000010000 */
        /* <DEDUP_REMOVED lines=33> */
[-CC-:B------:R-:W-:Y:S01]  /*4250*/  FFMA.FTZ R150, R184, R161.reuse, R162.reuse ;  /* 0x000000a1b8967223 */ /* 0x180fe200000100a2 */
[----:B------:R-:W-:Y:S01]  /*4260*/  ISETP.GE.U32.AND P0, PT, R228, RZ, PT ;  /* 0x000000ffe400720c */ /* 0x000fe20003f06070 */
[----:B------:R-:W-:Y:S01]  /*4270*/  FFMA.FTZ R161, R181, R161, R162 ;  /* 0x000000a1b5a17223 */ /* 0x000fe200000100a2 */
[----:B------:R-:W-:Y:S01]  /*4280*/  F2FP.BF16.F32.PACK_AB R154, R157, R156 ;  /* 0x0000009c9d9a723e */ /* 0x000fe200000010ff */
[----:B------:R-:W-:Y:S01]  /*4290*/  FADD.FTZ R151, R183, -R150 ;  /* 0x80000096b7977221 */ /* 0x000fe20000010000 */
[----:B------:R-:W-:Y:S01]  /*42a0*/  ISETP.GE.U32.AND.EX P0, PT, R229, 0x1000000, PT, P0 ;  /* 0x01000000e500780c */ /* 0x000fe20003f06100 */
[----:B------:R-:W-:Y:S02]  /*42b0*/  FADD.FTZ R161, R182, -R161 ;  /* 0x800000a1b6a17221 */ /* 0x000fe40000010000 */
[----:B------:R-:W-:-:S04]  /*42c0*/  FMUL.FTZ R151, R24, R151 ;  /* 0x0000009718977220 */ /* 0x000fc80000410000 */
[----:B------:R-:W-:-:S04]  /*42d0*/  FMUL.FTZ R150, R151, R160 ;  /* 0x000000a097967220 */ /* 0x000fc80000410000 */
[----:B------:R-:W-:-:S05]  /*42e0*/  FMUL.FTZ R150, R150, UR11 ;  /* 0x0000000b96967c20 */ /* 0x000fca0008410000 */
[----:B------:R-:W-:Y:S01]  /*42f0*/  FSEL R159, R150, RZ, P0 ;  /* 0x000000ff969f7208 */ /* 0x000fe20000000000 */
[----:B------:R-:W-:Y:S01]  /*4300*/  FMUL.FTZ R150, R24, R161 ;  /* 0x000000a118967220 */ /* 0x000fe20000410000 */
[----:B------:R-:W-:-:S03]  /*4310*/  LOP3.LUT P0, RZ, R229, 0xff0000, RZ, 0xc0, !PT ;  /* 0x00ff0000e5ff7812 */ /* 0x000fc6000780c0ff */
[----:B------:R-:W-:-:S04]  /*4320*/  FMUL.FTZ R160, R150, R160 ;  /* 0x000000a096a07220 */ /* 0x000fc80000410000 */
[----:B------:R-:W-:-:S05]  /*4330*/  FMUL.FTZ R160, R160, UR11 ;  /* 0x0000000ba0a07c20 */ /* 0x000fca0008410000 */
[----:B------:R-:W-:-:S04]  /*4340*/  FSEL R160, R160, RZ, P0 ;  /* 0x000000ffa0a07208 */ /* 0x000fc80000000000 */
[----:B------:R-:W-:Y:S01]  /*4350*/  F2FP.BF16.F32.PACK_AB R155, R159, R160 ;  /* 0x000000a09f9b723e */ /* 0x000fe200000010ff */
[----:B------:R-:W-:Y:S06]  /*4360*/  BRA `(.L_x_5125) ;  /* 0x0000000000f47947 */ /* 0x000fec0003800000 */
.L_x_5124:
[-CC-:B0-23--:R-:W-:Y:S01]  /*4370*/  FFMA.FTZ R153, R181, R161.reuse, R162.reuse ;  /* 0x000000a1b5997223 */ /* 0x18dfe200000100a2 */
        /* <DEDUP_REMOVED lines=60> */
.L_x_5125:
        /* <DEDUP_REMOVED lines=8> */
.L_x_5110:
[----:B------:R-:W-:Y:S04]  /*47c0*/  BSSY.RECONVERGENT B1, `(.L_x_5126) ;  /* 0x000008a000017945 */ /* 0x000fe80003800200 */
[----:B------:R-:W-:Y:S05]  /*47d0*/  @!P3 BRA `(.L_x_5127) ;  /* 0x000000080020b947 */ /* 0x000fea0003800000 */
[----:B------:R-:W-:-:S04]  /*47e0*/  UISETP.NE.U32.AND UP0, UPT, UR12, URZ, UPT ;  /* 0x000000ff0c00728c */ /* 0x000fc8000bf05070 */
[----:B------:R-:W-:-:S09]  /*47f0*/  UISETP.NE.AND.EX UP0, UPT, UR13, URZ, UPT, UP0 ;  /* 0x000000ff0d00728c */ /* 0x000fd2000bf05300 */
[----:B------:R-:W-:Y:S05]  /*4800*/  BRA.U UP0, `(.L_x_5128) ;  /* 0x0000000100f87547 */ /* 0x000fea000b800000 */
[-CC-:B------:R-:W-:Y:S01]  /*4810*/  FFMA.FTZ R152, R213, R161.reuse, R162.reuse ;  /* 0x000000a1d5987223 */ /* 0x180fe200000100a2 */
[-CC-:B------:R-:W-:Y:S01]  /*4820*/  FFMA.FTZ R155, R210, R161.reuse, R162.reuse ;  /* 0x000000a1d29b7223 */ /* 0x180fe200000100a2 */
[----:B------:R-:W-:Y:S01]  /*4830*/  LOP3.LUT P0, RZ, R233, 0xff0000, RZ, 0xc0, !PT ;  /* 0x00ff0000e9ff7812 */ /* 0x000fe2000780c0ff */
[-C--:B------:R-:W-:Y:S01]  /*4840*/  FFMA.FTZ R156, R221, R161.reuse, R162 ;  /* 0x000000a1dd9c7223 */ /* 0x080fe200000100a2 */
[----:B------:R-:W-:Y:S01]  /*4850*/  FADD.FTZ R153, R211, -R152 ;  /* 0x80000098d3997221 */ /* 0x000fe20000010000 */
[----:B------:R-:W-:Y:S01]  /*4860*/  FADD.FTZ R155, R208, -R155 ;  /* 0x8000009bd09b7221 */ /* 0x000fe20000010000 */
[-CC-:B------:R-:W-:Y:S01]  /*4870*/  FFMA.FTZ R152, R217, R161.reuse, R162.reuse ;  /* 0x000000a1d9987223 */ /* 0x180fe200000100a2 */
[----:B------:R-:W-:Y:S01]  /*4880*/  FFMA.FTZ R163, R218, R161, R162 ;  /* 0x000000a1daa37223 */ /* 0x000fe200000100a2 */
[C---:B-----5:R-:W-:Y:S01]  /*4890*/  FFMA.FTZ R153, R24.reuse, R153, R50 ;  /* 0x0000009918997223 */ /* 0x060fe20000010032 */
[----:B------:R-:W-:Y:S01]  /*48a0*/  FFMA.FTZ R157, R24, R155, R51 ;  /* 0x0000009b189d7223 */ /* 0x000fe20000010033 */
[----:B------:R-:W-:Y:S01]  /*48b0*/  FADD.FTZ R159, R215, -R152 ;  /* 0x80000098d79f7221 */ /* 0x000fe20000010000 */
[----:B------:R-:W-:Y:S01]  /*48c0*/  FADD.FTZ R158, R216, -R163 ;  /* 0x800000a3d89e7221 */ /* 0x000fe20000010000 */
[-C--:B------:R-:W-:Y:S01]  /*48d0*/  FMUL.FTZ R153, R153, R160.reuse ;  /* 0x000000a099997220 */ /* 0x080fe20000410000 */
[----:B------:R-:W-:-:S03]  /*48e0*/  FMUL.FTZ R157, R157, R160 ;  /* 0x000000a09d9d7220 */ /* 0x000fc60000410000 */
[----:B------:R-:W-:Y:S01]  /*48f0*/  FMUL.FTZ R155, R153, UR11 ;  /* 0x0000000b999b7c20 */ /* 0x000fe20008410000 */
[----:B------:R-:W-:Y:S01]  /*4900*/  FFMA.FTZ R153, R24, R159, R48 ;  /* 0x0000009f18997223 */ /* 0x000fe20000010030 */
[----:B------:R-:W-:Y:S01]  /*4910*/  FMUL.FTZ R152, R157, UR11 ;  /* 0x0000000b9d987c20 */ /* 0x000fe20008410000 */
[-CC-:B------:R-:W-:Y:S01]  /*4920*/  FFMA.FTZ R157, R214, R161.reuse, R162.reuse ;  /* 0x000000a1d69d7223 */ /* 0x180fe200000100a2 */
[----:B------:R-:W-:Y:S01]  /*4930*/  FFMA.FTZ R159, R222, R161, R162 ;  /* 0x000000a1de9f7223 */ /* 0x000fe200000100a2 */
[----:B------:R-:W-:Y:S01]  /*4940*/  FSEL R155, R155, RZ, P0 ;  /* 0x000000ff9b9b7208 */ /* 0x000fe20000000000 */
[----:B------:R-:W-:Y:S01]  /*4950*/  FMUL.FTZ R153, R153, R160 ;  /* 0x000000a099997220 */ /* 0x000fe20000410000 */
[----:B------:R-:W-:Y:S01]  /*4960*/  ISETP.GE.U32.AND P0, PT, R232, RZ, PT ;  /* 0x000000ffe800720c */ /* 0x000fe20003f06070 */
[----:B------:R-:W-:Y:S01]  /*4970*/  FADD.FTZ R157, R212, -R157 ;  /* 0x8000009dd49d7221 */ /* 0x000fe20000010000 */
[----:B------:R-:W-:Y:S01]  /*4980*/  FADD.FTZ R163, R220, -R159 ;  /* 0x8000009fdca37221 */ /* 0x000fe20000010000 */
[----:B------:R-:W-:Y:S01]  /*4990*/  FMUL.FTZ R153, R153, UR11 ;  /* 0x0000000b99997c20 */ /* 0x000fe20008410000 */
[----:B------:R-:W-:Y:S01]  /*49a0*/  ISETP.GE.U32.AND.EX P0, PT, R233, 0x1000000, PT, P0 ;  /* 0x01000000e900780c */ /* 0x000fe20003f06100 */
[C---:B------:R-:W-:Y:S01]  /*49b0*/  FFMA.FTZ R157, R24.reuse, R157, R49 ;  /* 0x0000009d189d7223 */ /* 0x040fe20000010031 */
[----:B------:R-:W-:-:S02]  /*49c0*/  FFMA.FTZ R159, R24, R158, R55 ;  /* 0x0000009e189f7223 */ /* 0x000fc40000010037 */
[----:B------:R-:W-:Y:S01]  /*49d0*/  FSEL R152, R152, RZ, P0 ;  /* 0x000000ff98987208 */ /* 0x000fe20000000000 */
[-C--:B------:R-:W-:Y:S01]  /*49e0*/  FMUL.FTZ R157, R157, R160.reuse ;  /* 0x000000a09d9d7220 */ /* 0x080fe20000410000 */
[----:B------:R-:W-:Y:S01]  /*49f0*/  LOP3.LUT P0, RZ, R233, 0xff, RZ, 0xc0, !PT ;  /* 0x000000ffe9ff7812 */ /* 0x000fe2000780c0ff */
[-C--:B------:R-:W-:Y:S01]  /*4a00*/  FMUL.FTZ R159, R159, R160.reuse ;  /* 0x000000a09f9f7220 */ /* 0x080fe20000410000 */
[----:B------:R-:W-:Y:S01]  /*4a10*/  F2FP.BF16.F32.PACK_AB R155, R152, R155 ;  /* 0x0000009b989b723e */ /* 0x000fe200000010ff */
[----:B------:R-:W-:Y:S01]  /*4a20*/  FMUL.FTZ R158, R157, UR11 ;  /* 0x0000000b9d9e7c20 */ /* 0x000fe20008410000 */
[----:B------:R-:W-:Y:S01]  /*4a30*/  FSEL R154, R153, RZ, P0 ;  /* 0x000000ff999a7208 */ /* 0x000fe20000000000 */
[----:B------:R-:W-:Y:S01]  /*4a40*/  FADD.FTZ R153, R219, -R156 ;  /* 0x8000009cdb997221 */ /* 0x000fe20000010000 */
[----:B------:R-:W-:Y:S01]  /*4a50*/  FFMA.FTZ R156, R225, R161, R162 ;  /* 0x000000a1e19c7223 */ /* 0x000fe200000100a2 */
[----:B------:R-:W-:Y:S01]  /*4a60*/  LOP3.LUT P0, RZ, R233, 0xff00, RZ, 0xc0, !PT ;  /* 0x0000ff00e9ff7812 */ /* 0x000fe2000780c0ff */
[C---:B------:R-:W-:Y:S01]  /*4a70*/  FFMA.FTZ R157, R24.reuse, R163, R53 ;  /* 0x000000a3189d7223 */ /* 0x040fe20000010035 */
[----:B------:R-:W-:Y:S01]  /*4a80*/  FFMA.FTZ R153, R24, R153, R54 ;  /* 0x0000009918997223 */ /* 0x000fe20000010036 */
[----:B------:R-:W-:Y:S01]  /*4a90*/  FADD.FTZ R165, R223, -R156 ;  /* 0x8000009cdfa57221 */ /* 0x000fe20000010000 */
[----:B------:R-:W-:Y:S01]  /*4aa0*/  FSEL R163, R158, RZ, P0 ;  /* 0x000000ff9ea37208 */ /* 0x000fe20000000000 */
[----:B------:R-:W-:Y:S01]  /*4ab0*/  FMUL.FTZ R159, R159, UR11 ;  /* 0x0000000b9f9f7c20 */ /* 0x000fe20008410000 */
[-C--:B------:R-:W-:Y:S01]  /*4ac0*/  FMUL.FTZ R153, R153, R160.reuse ;  /* 0x000000a099997220 */ /* 0x080fe20000410000 */
[----:B------:R-:W-:Y:S01]  /*4ad0*/  LOP3.LUT P0, RZ, R232, 0xff0000, RZ, 0xc0, !PT ;  /* 0x00ff0000e8ff7812 */ /* 0x000fe2000780c0ff */
[----:B------:R-:W-:Y:S01]  /*4ae0*/  FMUL.FTZ R157, R157, R160 ;  /* 0x000000a09d9d7220 */ /* 0x000fe20000410000 */
[----:B------:R-:W-:Y:S01]  /*4af0*/  F2FP.BF16.F32.PACK_AB R154, R163, R154 ;  /* 0x0000009aa39a723e */ /* 0x000fe200000010ff */
[----:B------:R-:W-:Y:S01]  /*4b00*/  FMUL.FTZ R156, R153, UR11 ;  /* 0x0000000b999c7c20 */ /* 0x000fe20008410000 */
[----:B------:R-:W-:Y:S01]  /*4b10*/  FFMA.FTZ R153, R24, R165, R52 ;  /* 0x000000a518997223 */ /* 0x000fe20000010034 */
[----:B------:R-:W-:-:S03]  /*4b20*/  FMUL.FTZ R157, R157, UR11 ;  /* 0x0000000b9d9d7c20 */ /* 0x000fc60008410000 */
[----:B------:R-:W-:Y:S01]  /*4b30*/  FSEL R158, R156, RZ, P0 ;  /* 0x000000ff9c9e7208 */ /* 0x000fe20000000000 */
[----:B------:R-:W-:Y:S01]  /*4b40*/  FMUL.FTZ R153, R153, R160 ;  /* 0x000000a099997220 */ /* 0x000fe20000410000 */
[----:B------:R-:W-:-:S03]  /*4b50*/  LOP3.LUT P0, RZ, R232, 0xff000000, RZ, 0xc0, !PT ;  /* 0xff000000e8ff7812 */ /* 0x000fc6000780c0ff */
[----:B------:R-:W-:Y:S01]  /*4b60*/  FMUL.FTZ R153, R153, UR11 ;  /* 0x0000000b99997c20 */ /* 0x000fe20008410000 */
[----:B------:R-:W-:Y:S02]  /*4b70*/  FSEL R159, R159, RZ, P0 ;  /* 0x000000ff9f9f7208 */ /* 0x000fe40000000000 */
[----:B------:R-:W-:-:S04]  /*4b80*/  LOP3.LUT P0, RZ, R232, 0xff00, RZ, 0xc0, !PT ;  /* 0x0000ff00e8ff7812 */ /* 0x000fc8000780c0ff */
[----:B------:R-:W-:Y:S02]  /*4b90*/  FSEL R157, R157, RZ, P0 ;  /* 0x000000ff9d9d7208 */ /* 0x000fe40000000000 */
[----:B------:R-:W-:-:S04]  /*4ba0*/  LOP3.LUT P0, RZ, R232, 0xff, RZ, 0xc0, !PT ;  /* 0x000000ffe8ff7812 */ /* 0x000fc8000780c0ff */
[----:B------:R-:W-:Y:S02]  /*4bb0*/  FSEL R156, R153, RZ, P0 ;  /* 0x000000ff999c7208 */ /* 0x000fe40000000000 */
[----:B------:R-:W-:Y:S02]  /*4bc0*/  F2FP.BF16.F32.PACK_AB R153, R159, R158 ;  /* 0x0000009e9f99723e */ /* 0x000fe400000010ff */
[----:B------:R-:W-:Y:S01]  /*4bd0*/  F2FP.BF16.F32.PACK_AB R152, R157, R156 ;  /* 0x0000009c9d98723e */ /* 0x000fe200000010ff */
[----:B------:R-:W-:Y:S06]  /*4be0*/  BRA `(.L_x_5129) ;  /* 0x0000000000f47947 */ /* 0x000fec0003800000 */
.L_x_5128:
[-CC-:B------:R-:W-:Y:S01]  /*4bf0*/  FFMA.FTZ R144, R225, R161.reuse, R162.reuse ;  /* 0x000000a1e1907223 */ /* 0x180fe200000100a2 */
[-CC-:B------:R-:W-:Y:S01]  /*4c00*/  FFMA.FTZ R147, R222, R161.reuse, R162.reuse ;  /* 0x000000a1de937223 */ /* 0x180fe200000100a2 */
[-C--:B------:R-:W-:Y:S01]  /*4c10*/  FFMA.FTZ R148, R221, R161.reuse, R162 ;  /* 0x000000a1dd947223 */ /* 0x080fe200000100a2 */
[----:B------:R-:W-:Y:S01]  /*4c20*/  LOP3.LUT P0, RZ, R232, 0xff, RZ, 0xc0, !PT ;  /* 0x000000ffe8ff7812 */ /* 0x000fe2000780c0ff */
[----:B------:R-:W-:Y:S01]  /*4c30*/  FADD.FTZ R145, R223, -R144 ;  /* 0x80000090df917221 */ /* 0x000fe20000010000 */
[----:B------:R-:W-:Y:S01]  /*4c40*/  FADD.FTZ R146, R220, -R147 ;  /* 0x80000093dc927221 */ /* 0x000fe20000010000 */
[----:B------:R-:W-:Y:S01]  /*4c50*/  FADD.FTZ R149, R219, -R148 ;  /* 0x80000094db957221 */ /* 0x000fe20000010000 */
[----:B------:R-:W-:Y:S01]  /*4c60*/  FFMA.FTZ R151, R214, R161, R162 ;  /* 0x000000a1d6977223 */ /* 0x000fe200000100a2 */
[C---:B-----5:R-:W-:Y:S01]  /*4c70*/  FFMA.FTZ R144, R24.reuse, R145, R52 ;  /* 0x0000009118907223 */ /* 0x060fe20000010034 */
[C---:B------:R-:W-:Y:S01]  /*4c80*/  FFMA.FTZ R145, R24.reuse, R146, R53 ;  /* 0x0000009218917223 */ /* 0x040fe20000010035 */
[----:B------:R-:W-:Y:S01]  /*4c90*/  FFMA.FTZ R146, R24, R149, R54 ;  /* 0x0000009518927223 */ /* 0x000fe20000010036 */
[-C--:B------:R-:W-:Y:S01]  /*4ca0*/  FFMA.FTZ R158, R213, R161.reuse, R162 ;  /* 0x000000a1d59e7223 */ /* 0x080fe200000100a2 */
[-C--:B------:R-:W-:Y:S01]  /*4cb0*/  FMUL.FTZ R147, R144, R160.reuse ;  /* 0x000000a090937220 */ /* 0x080fe20000410000 */
[-C--:B------:R-:W-:Y:S01]  /*4cc0*/  FMUL.FTZ R148, R145, R160.reuse ;  /* 0x000000a091947220 */ /* 0x080fe20000410000 */
[----:B------:R-:W-:Y:S01]  /*4cd0*/  FMUL.FTZ R149, R146, R160 ;  /* 0x000000a092957220 */ /* 0x000fe20000410000 */
[----:B------:R-:W-:Y:S01]  /*4ce0*/  FADD.FTZ R156, R212, -R151 ;  /* 0x80000097d49c7221 */ /* 0x000fe20000010000 */
[----:B------:R-:W-:Y:S01]  /*4cf0*/  FMUL.FTZ R147, R147, UR11 ;  /* 0x0000000b93937c20 */ /* 0x000fe20008410000 */
[----:B------:R-:W-:Y:S01]  /*4d00*/  FMUL.FTZ R148, R148, UR11 ;  /* 0x0000000b94947c20 */ /* 0x000fe20008410000 */
[----:B------:R-:W-:Y:S01]  /*4d10*/  FMUL.FTZ R149, R149, UR11 ;  /* 0x0000000b95957c20 */ /* 0x000fe20008410000 */
[----:B------:R-:W-:Y:S01]  /*4d20*/  FADD.FTZ R157, R211, -R158 ;  /* 0x8000009ed39d7221 */ /* 0x000fe20000010000 */
[-CC-:B------:R-:W-:Y:S01]  /*4d30*/  FFMA.FTZ R159, R210, R161.reuse, R162.reuse ;  /* 0x000000a1d29f7223 */ /* 0x180fe200000100a2 */
[----:B------:R-:W-:Y:S01]  /*4d40*/  FSEL R152, R147, RZ, P0 ;  /* 0x000000ff93987208 */ /* 0x000fe20000000000 */
[----:B------:R-:W-:Y:S01]  /*4d50*/  FFMA.FTZ R147, R218, R161, R162 ;  /* 0x000000a1da937223 */ /* 0x000fe200000100a2 */
[----:B------:R-:W-:Y:S01]  /*4d60*/  LOP3.LUT P0, RZ, R232, 0xff00, RZ, 0xc0, !PT ;  /* 0x0000ff00e8ff7812 */ /* 0x000fe2000780c0ff */
[----:B------:R-:W-:-:S02]  /*4d70*/  FADD.FTZ R159, R208, -R159 ;  /* 0x8000009fd09f7221 */ /* 0x000fc40000010000 */
[----:B------:R-:W-:Y:S01]  /*4d80*/  FADD.FTZ R147, R216, -R147 ;  /* 0x80000093d8937221 */ /* 0x000fe20000010000 */
[----:B------:R-:W-:Y:S01]  /*4d90*/  FSEL R153, R148, RZ, P0 ;  /* 0x000000ff94997208 */ /* 0x000fe20000000000 */
[----:B------:R-:W-:Y:S01]  /*4da0*/  FFMA.FTZ R148, R217, R161, R162 ;  /* 0x000000a1d9947223 */ /* 0x000fe200000100a2 */
[----:B------:R-:W-:Y:S01]  /*4db0*/  LOP3.LUT P0, RZ, R232, 0xff0000, RZ, 0xc0, !PT ;  /* 0x00ff0000e8ff7812 */ /* 0x000fe2000780c0ff */
[----:B------:R-:W-:Y:S01]  /*4dc0*/  FFMA.FTZ R147, R24, R147, R55 ;  /* 0x0000009318937223 */ /* 0x000fe20000010037 */
[----:B------:R-:W-:Y:S02]  /*4dd0*/  F2FP.BF16.F32.PACK_AB R152, R153, R152 ;  /* 0x000000989998723e */ /* 0x000fe400000010ff */
[----:B------:R-:W-:Y:S01]  /*4de0*/  FSEL R154, R149, RZ, P0 ;  /* 0x000000ff959a7208 */ /* 0x000fe20000000000 */
[----:B------:R-:W-:Y:S01]  /*4df0*/  FADD.FTZ R149, R215, -R148 ;  /* 0x80000094d7957221 */ /* 0x000fe20000010000 */
[----:B------:R-:W-:Y:S01]  /*4e00*/  FMUL.FTZ R150, R147, R160 ;  /* 0x000000a093967220 */ /* 0x000fe20000410000 */
[----:B------:R-:W-:-:S02]  /*4e10*/  LOP3.LUT P0, RZ, R232, 0xff000000, RZ, 0xc0, !PT ;  /* 0xff000000e8ff7812 */ /* 0x000fc4000780c0ff */
[----:B------:R-:W-:Y:S01]  /*4e20*/  FFMA.FTZ R148, R24, R149, R48 ;  /* 0x0000009518947223 */ /* 0x000fe20000010030 */
[----:B------:R-:W-:Y:S01]  /*4e30*/  FMUL.FTZ R151, R150, UR11 ;  /* 0x0000000b96977c20 */ /* 0x000fe20008410000 */
[C---:B------:R-:W-:Y:S01]  /*4e40*/  FFMA.FTZ R149, R24.reuse, R156, R49 ;  /* 0x0000009c18957223 */ /* 0x040fe20000010031 */
[----:B------:R-:W-:Y:S01]  /*4e50*/  FFMA.FTZ R150, R24, R157, R50 ;  /* 0x0000009d18967223 */ /* 0x000fe20000010032 */
[-C--:B------:R-:W-:Y:S02]  /*4e60*/  FMUL.FTZ R155, R148, R160.reuse ;  /* 0x000000a0949b7220 */ /* 0x080fe40000410000 */
[-C--:B------:R-:W-:Y:S01]  /*4e70*/  FMUL.FTZ R157, R149, R160.reuse ;  /* 0x000000a0959d7220 */ /* 0x080fe20000410000 */
[----:B------:R-:W-:Y:S01]  /*4e80*/  FMUL.FTZ R158, R150, R160 ;  /* 0x000000a0969e7220 */ /* 0x000fe20000410000 */
[----:B------:R-:W-:Y:S01]  /*4e90*/  FMUL.FTZ R156, R155, UR11 ;  /* 0x0000000b9b9c7c20 */ /* 0x000fe20008410000 */
[----:B------:R-:W-:Y:S01]  /*4ea0*/  FSEL R155, R151, RZ, P0 ;  /* 0x000000ff979b7208 */ /* 0x000fe20000000000 */
[----:B------:R-:W-:Y:S01]  /*4eb0*/  FMUL.FTZ R157, R157, UR11 ;  /* 0x0000000b9d9d7c20 */ /* 0x000fe20008410000 */
[----:B------:R-:W-:Y:S01]  /*4ec0*/  LOP3.LUT P0, RZ, R233, 0xff, RZ, 0xc0, !PT ;  /* 0x000000ffe9ff7812 */ /* 0x000fe2000780c0ff */
[----:B------:R-:W-:Y:S01]  /*4ed0*/  FMUL.FTZ R158, R158, UR11 ;  /* 0x0000000b9e9e7c20 */ /* 0x000fe20008410000 */
[----:B------:R-:W-:Y:S01]  /*4ee0*/  FFMA.FTZ R151, R24, R159, R51 ;  /* 0x0000009f18977223 */ /* 0x000fe20000010033 */
[----:B------:R-:W-:-:S02]  /*4ef0*/  F2FP.BF16.F32.PACK_AB R153, R155, R154 ;  /* 0x0000009a9b99723e */ /* 0x000fc400000010ff */
[----:B------:R-:W-:Y:S01]  /*4f00*/  FSEL R156, R156, RZ, P0 ;  /* 0x000000ff9c9c7208 */ /* 0x000fe20000000000 */
[----:B------:R-:W-:Y:S01]  /*4f10*/  FMUL.FTZ R159, R151, R160 ;  /* 0x000000a0979f7220 */ /* 0x000fe20000410000 */
[----:B------:R-:W-:-:S03]  /*4f20*/  LOP3.LUT P0, RZ, R233, 0xff00, RZ, 0xc0, !PT ;  /* 0x0000ff00e9ff7812 */ /* 0x000fc6000780c0ff */
[----:B------:R-:W-:Y:S01]  /*4f30*/  FMUL.FTZ R159, R159, UR11 ;  /* 0x0000000b9f9f7c20 */ /* 0x000fe20008410000 */
[----:B------:R-:W-:Y:S02]  /*4f40*/  FSEL R157, R157, RZ, P0 ;  /* 0x000000ff9d9d7208 */ /* 0x000fe40000000000 */
[----:B------:R-:W-:Y:S02]  /*4f50*/  LOP3.LUT P0, RZ, R233, 0xff0000, RZ, 0xc0, !PT ;  /* 0x00ff0000e9ff7812 */ /* 0x000fe4000780c0ff */
[----:B------:R-:W-:Y:S02]  /*4f60*/  F2FP.BF16.F32.PACK_AB R154, R157, R156 ;  /* 0x0000009c9d9a723e */ /* 0x000fe400000010ff */
[----:B------:R-:W-:Y:S02]  /*4f70*/  FSEL R158, R158, RZ, P0 ;  /* 0x000000ff9e9e7208 */ /* 0x000fe40000000000 */
[----:B------:R-:W-:-:S04]  /*4f80*/  ISETP.GE.U32.AND P0, PT, R232, RZ, PT ;  /* 0x000000ffe800720c */ /* 0x000fc80003f06070 */
[----:B------:R-:W-:-:S04]  /*4f90*/  ISETP.GE.U32.AND.EX P0, PT, R233, 0x1000000, PT, P0 ;  /* 0x01000000e900780c */ /* 0x000fc80003f06100 */
[----:B------:R-:W-:-:S04]  /*4fa0*/  FSEL R159, R159, RZ, P0 ;  /* 0x000000ff9f9f7208 */ /* 0x000fc80000000000 */
[----:B------:R-:W-:-:S07]  /*4fb0*/  F2FP.BF16.F32.PACK_AB R155, R159, R158 ;  /* 0x0000009e9f9b723e */ /* 0x000fce00000010ff */
.L_x_5129:
        /* <DEDUP_REMOVED lines=10> */
.L_x_5127:
[----:B------:R-:W-:Y:S05]  /*5060*/  BSYNC.RECONVERGENT B1 ;  /* 0x0000000000017941 */ /* 0x000fea0003800200 */
.L_x_5126:
        /* <DEDUP_REMOVED lines=8> */
[----:B------:R-:W-:Y:S02]  /*50f0*/  FADD.FTZ R145, R207, -R144 ;  /* 0x80000090cf917221 */ /* 0x000fe40000010000 */
[----:B------:R-:W-:Y:S02]  /*5100*/  FADD.FTZ R164, R193, -R164 ;  /* 0x800000a4c1a47221 */ /* 0x000fe40000010000 */
[----:B-----5:R-:W-:-:S04]  /*5110*/  FFMA.FTZ R144, R24, R145, R44 ;  /* 0x0000009118907223 */ /* 0x020fc8000001002c */
[----:B------:R-:W-:-:S04]  /*5120*/  FMUL.FTZ R145, R144, R160 ;  /* 0x000000a090917220 */ /* 0x000fc80000410000 */
[----:B------:R-:W-:-:S05]  /*5130*/  FMUL.FTZ R145, R145, UR11 ;  /* 0x0000000b91917c20 */ /* 0x000fca0008410000 */
[----:B------:R-:W-:Y:S01]  /*5140*/  FSEL R152, R145, RZ, P0 ;  /* 0x000000ff91987208 */ /* 0x000fe20000000000 */
[----:B------:R-:W-:Y:S01]  /*5150*/  FFMA.FTZ R145, R206, R161, R162 ;  /* 0x000000a1ce917223 */ /* 0x000fe200000100a2 */
[----:B------:R-:W-:-:S03]  /*5160*/  LOP3.LUT P0, RZ, R230, 0xff00, RZ, 0xc0, !PT ;  /* 0x0000ff00e6ff7812 */ /* 0x000fc6000780c0ff */
[----:B------:R-:W-:-:S04]  /*5170*/  FADD.FTZ R145, R204, -R145 ;  /* 0x80000091cc917221 */ /* 0x000fc80000010000 */
[----:B------:R-:W-:-:S04]  /*5180*/  FFMA.FTZ R145, R24, R145, R45 ;  /* 0x0000009118917223 */ /* 0x000fc8000001002d */
[----:B------:R-:W-:-:S04]  /*5190*/  FMUL.FTZ R146, R145, R160 ;  /* 0x000000a091927220 */ /* 0x000fc80000410000 */
[----:B------:R-:W-:-:S05]  /*51a0*/  FMUL.FTZ R146, R146, UR11 ;  /* 0x0000000b92927c20 */ /* 0x000fca0008410000 */
[----:B------:R-:W-:Y:S01]  /*51b0*/  FSEL R153, R146, RZ, P0 ;  /* 0x000000ff92997208 */ /* 0x000fe20000000000 */
[----:B------:R-:W-:Y:S01]  /*51c0*/  FFMA.FTZ R146, R205, R161, R162 ;  /* 0x000000a1cd927223 */ /* 0x000fe200000100a2 */
[----:B------:R-:W-:Y:S02]  /*51d0*/  LOP3.LUT P0, RZ, R230, 0xff0000, RZ, 0xc0, !PT ;  /* 0x00ff0000e6ff7812 */ /* 0x000fe4000780c0ff */
[----:B------:R-:W-:Y:S01]  /*51e0*/  F2FP.BF16.F32.PACK_AB R152, R153, R152 ;  /* 0x000000989998723e */ /* 0x000fe200000010ff */
[----:B------:R-:W-:-:S04]  /*51f0*/  FADD.FTZ R147, R203, -R146 ;  /* 0x80000092cb937221 */ /* 0x000fc80000010000 */
[----:B------:R-:W-:-:S04]  /*5200*/  FFMA.FTZ R146, R24, R147, R46 ;  /* 0x0000009318927223 */ /* 0x000fc8000001002e */
        /* <DEDUP_REMOVED lines=34> */
[----:B------:R-:W-:-:S03]  /*5430*/  ISETP.GE.U32.AND P0, PT, R230, RZ, PT ;  /* 0x000000ffe600720c */ /* 0x000fc60003f06070 */
[----:B------:R-:W-:Y:S01]  /*5440*/  FMUL.FTZ R159, R151, R160 ;  /* 0x000000a0979f7220 */ /* 0x000fe20000410000 */
[----:B------:R-:W-:-:S03]  /*5450*/  ISETP.GE.U32.AND.EX P0, PT, R231, 0x1000000, PT, P0 ;  /* 0x01000000e700780c */ /* 0x000fc60003f06100 */
[----:B------:R-:W-:-:S05]  /*5460*/  FMUL.FTZ R159, R159, UR11 ;  /* 0x0000000b9f9f7c20 */ /* 0x000fca0008410000 */
[----:B------:R-:W-:-:S04]  /*5470*/  FSEL R159, R159, RZ, P0 ;  /* 0x000000ff9f9f7208 */ /* 0x000fc80000000000 */
[----:B------:R-:W-:Y:S01]  /*5480*/  F2FP.BF16.F32.PACK_AB R155, R159, R158 ;  /* 0x0000009e9f9b723e */ /* 0x000fe200000010ff */
[----:B------:R-:W-:Y:S06]  /*5490*/  BRA `(.L_x_5133) ;  /* 0x0000000000f47947 */ /* 0x000fec0003800000 */
.L_x_5132:
[-CC-:B0-----:R-:W-:Y:S01]  /*54a0*/  FFMA.FTZ R152, R197, R161.reuse, R162.reuse ;  /* 0x000000a1c5987223 */ /* 0x181fe200000100a2 */
[-CC-:B------:R-:W-:Y:S01]  /*54b0*/  FFMA.FTZ R154, R194, R161.reuse, R162.reuse ;  /* 0x000000a1c29a7223 */ /* 0x180fe200000100a2 */
[----:B------:R-:W-:Y:S01]  /*54c0*/  LOP3.LUT P0, RZ, R231, 0xff0000, RZ, 0xc0, !PT ;  /* 0x00ff0000e7ff7812 */ /* 0x000fe2000780c0ff */
[----:B------:R-:W-:Y:S01]  /*54d0*/  FFMA.FTZ R156, R205, R161, R162 ;  /* 0x000000a1cd9c7223 */ /* 0x000fe200000100a2 */
[----:B------:R-:W-:Y:S01]  /*54e0*/  FADD.FTZ R153, R195, -R152 ;  /* 0x80000098c3997221 */ /* 0x000fe20000010000 */
[----:B------:R-:W-:-:S03]  /*54f0*/  FADD.FTZ R154, R193, -R154 ;  /* 0x8000009ac19a7221 */ /* 0x000fc60000010000 */
[----:B-----5:R-:W-:-:S04]  /*5500*/  FFMA.FTZ R153, R24, R153, R42 ;  /* 0x0000009918997223 */ /* 0x020fc8000001002a */
[----:B------:R-:W-:-:S04]  /*5510*/  FMUL.FTZ R153, R153, R160 ;  /* 0x000000a099997220 */ /* 0x000fc80000410000 */
[----:B------:R-:W-:Y:S01]  /*5520*/  FMUL.FTZ R152, R153, UR11 ;  /* 0x0000000b99987c20 */ /* 0x000fe20008410000 */
[----:B------:R-:W-:Y:S01]  /*5530*/  FFMA.FTZ R153, R24, R154, R43 ;  /* 0x0000009a18997223 */ /* 0x000fe2000001002b */
[----:B------:R-:W-:-:S03]  /*5540*/  FFMA.FTZ R154, R201, R161, R162 ;  /* 0x000000a1c99a7223 */ /* 0x000fc600000100a2 */
[----:B------:R-:W-:Y:S01]  /*5550*/  FSEL R152, R152, RZ, P0 ;  /* 0x000000ff98987208 */ /* 0x000fe20000000000 */
[----:B------:R-:W-:Y:S01]  /*5560*/  FMUL.FTZ R153, R153, R160 ;  /* 0x000000a099997220 */ /* 0x000fe20000410000 */
[----:B------:R-:W-:-:S03]  /*5570*/  ISETP.GE.U32.AND P0, PT, R230, RZ, PT ;  /* 0x000000ffe600720c */ /* 0x000fc60003f06070 */
[----:B------:R-:W-:Y:S01]  /*5580*/  FMUL.FTZ R153, R153, UR11 ;  /* 0x0000000b99997c20 */ /* 0x000fe20008410000 */
[----:B------:R-:W-:-:S04]  /*5590*/  ISETP.GE.U32.AND.EX P0, PT, R231, 0x1000000, PT, P0 ;  /* 0x01000000e700780c */ /* 0x000fc80003f06100 */
[----:B------:R-:W-:Y:S01]  /*55a0*/  FSEL R155, R153, RZ, P0 ;  /* 0x000000ff999b7208 */ /* 0x000fe20000000000 */
[----:B------:R-:W-:Y:S01]  /*55b0*/  FADD.FTZ R153, R199, -R154 ;  /* 0x8000009ac7997221 */ /* 0x000fe20000010000 */
[----:B------:R-:W-:Y:S02]  /*55c0*/  LOP3.LUT P0, RZ, R231, 0xff, RZ, 0xc0, !PT ;  /* 0x000000ffe7ff7812 */ /* 0x000fe4000780c0ff */
[----:B------:R-:W-:Y:S01]  /*55d0*/  F2FP.BF16.F32.PACK_AB R155, R155, R152 ;  /* 0x000000989b9b723e */ /* 0x000fe200000010ff */
        /* <DEDUP_REMOVED lines=11> */
[----:B------:R-:W-:Y:S01]  /*5690*/  FADD.FTZ R153, R203, -R156 ;  /* 0x8000009ccb997221 */ /* 0x000fe20000010000 */
[----:B------:R-:W-:Y:S01]  /*56a0*/  LOP3.LUT P0, RZ, R230, 0xff0000, RZ, 0xc0, !PT ;  /* 0x00ff0000e6ff7812 */ /* 0x000fe2000780c0ff */
[----:B------:R-:W-:Y:S01]  /*56b0*/  FFMA.FTZ R156, R209, R161, R162 ;  /* 0x000000a1d19c7223 */ /* 0x000fe200000100a2 */
        /* <DEDUP_REMOVED lines=20> */
[----:B------:R-:W-:-:S03]  /*5800*/  LOP3.LUT P0, RZ, R230, 0xff, RZ, 0xc0, !PT ;  /* 0x000000ffe6ff7812 */ /* 0x000fc6000780c0ff */
[----:B------:R-:W-:-:S04]  /*5810*/  FFMA.FTZ R153, R24, R153, R44 ;  /* 0x0000009918997223 */ /* 0x000fc8000001002c */
[----:B------:R-:W-:-:S04]  /*5820*/  FMUL.FTZ R153, R153, R160 ;  /* 0x000000a099997220 */ /* 0x000fc80000410000 */
[----:B------:R-:W-:-:S05]  /*5830*/  FMUL.FTZ R153, R153, UR11 ;  /* 0x0000000b99997c20 */ /* 0x000fca0008410000 */
[----:B------:R-:W-:Y:S02]  /*5840*/  FSEL R156, R153, RZ, P0 ;  /* 0x000000ff999c7208 */ /* 0x000fe40000000000 */
[----:B------:R-:W-:Y:S02]  /*5850*/  F2FP.BF16.F32.PACK_AB R153, R159, R158 ;  /* 0x0000009e9f99723e */ /* 0x000fe400000010ff */
[----:B------:R-:W-:-:S07]  /*5860*/  F2FP.BF16.F32.PACK_AB R152, R157, R156 ;  /* 0x0000009c9d98723e */ /* 0x000fce00000010ff */
.L_x_5133:
        /* <DEDUP_REMOVED lines=8> */
.L_x_5131:
[----:B------:R-:W-:Y:S05]  /*58f0*/  BSYNC.RECONVERGENT B1 ;  /* 0x0000000000017941 */ /* 0x000fea0003800200 */
.L_x_5130:
[----:B------:R-:W-:Y:S04]  /*5900*/  BSSY.RECONVERGENT B1, `(.L_x_5134) ;  /* 0x0000088000017945 */ /* 0x000fe80003800200 */
[----:B------:R-:W-:Y:S05]  /*5910*/  @!P4 BRA `(.L_x_5135) ;  /* 0x000000080018c947 */ /* 0x000fea0003800000 */
[----:B------:R-:W-:-:S04]  /*5920*/  ISETP.NE.U32.AND P6, PT, RZ, UR12, PT ;  /* 0x0000000cff007c0c */ /* 0x000fc8000bfc5070 */
[----:B------:R-:W-:-:S13]  /*5930*/  ISETP.NE.AND.EX P6, PT, RZ, UR13, PT, P6 ;  /* 0x0000000dff007c0c */ /* 0x000fda000bfc5360 */
[----:B------:R-:W-:Y:S05]  /*5940*/  @!P6 BRA `(.L_x_5136) ;  /* 0x0000000000f8e947 */ /* 0x000fea0003800000 */
[-CC-:B0-2---:R-:W-:Y:S01]  /*5950*/  FFMA.FTZ R145, R31, R161.reuse, R162.reuse ;  /* 0x000000a11f917223 */ /* 0x185fe200000100a2 */
[-CC-:B------:R-:W-:Y:S01]  /*5960*/  FFMA.FTZ R146, R168, R161.reuse, R162.reuse ;  /* 0x000000a1a8927223 */ /* 0x180fe200000100a2 */
[----:B------:R-:W-:Y:S01]  /*5970*/  LOP3.LUT P0, RZ, R226, 0xff, RZ, 0xc0, !PT ;  /* 0x000000ffe2ff7812 */ /* 0x000fe2000780c0ff */
[-C--:B------:R-:W-:Y:S01]  /*5980*/  FFMA.FTZ R147, R29, R161.reuse, R162 ;  /* 0x000000a11d937223 */ /* 0x080fe200000100a2 */
[----:B------:R-:W-:Y:S01]  /*5990*/  FADD.FTZ R145, R192, -R145 ;  /* 0x80000091c0917221 */ /* 0x000fe20000010000 */
[----:B------:R-:W-:Y:S01]  /*59a0*/  FADD.FTZ R146, R191, -R146 ;  /* 0x80000092bf927221 */ /* 0x000fe20000010000 */
[----:B------:R-:W-:Y:S01]  /*59b0*/  FFMA.FTZ R148, R30, R161, R162 ;  /* 0x000000a11e947223 */ /* 0x000fe200000100a2 */
[----:B------:R-:W-:Y:S01]  /*59c0*/  FADD.FTZ R147, R190, -R147 ;  /* 0x80000093be937221 */ /* 0x000fe20000010000 */
[----:B-----5:R-:W-:Y:S01]  /*59d0*/  FFMA.FTZ R144, R24, R145, R36 ;  /* 0x0000009118907223 */ /* 0x020fe20000010024 */
[-C--:B------:R-:W-:Y:S01]  /*59e0*/  FFMA.FTZ R149, R27, R161.reuse, R162 ;  /* 0x000000a11b957223 */ /* 0x080fe200000100a2 */
[----:B------:R-:W-:Y:S01]  /*59f0*/  FADD.FTZ R148, R189, -R148 ;  /* 0x80000094bd947221 */ /* 0x000fe20000010000 */
[-CC-:B------:R-:W-:Y:S01]  /*5a00*/  FFMA.FTZ R150, R28, R161.reuse, R162.reuse ;  /* 0x000000a11c967223 */ /* 0x180fe200000100a2 */
[----:B------:R-:W-:Y:S01]  /*5a10*/  FMUL.FTZ R145, R144, R160 ;  /* 0x000000a090917220 */ /* 0x000fe20000410000 */
[----:B------:R-:W-:Y:S01]  /*5a20*/  FADD.FTZ R149, R188, -R149 ;  /* 0x80000095bc957221 */ /* 0x000fe20000010000 */
[-C--:B------:R-:W-:Y:S01]  /*5a30*/  FFMA.FTZ R151, R25, R161.reuse, R162 ;  /* 0x000000a119977223 */ /* 0x080fe200000100a2 */
[----:B------:R-:W-:Y:S01]  /*5a40*/  FADD.FTZ R150, R187, -R150 ;  /* 0x80000096bb967221 */ /* 0x000fe20000010000 */
[----:B------:R-:W-:Y:S01]  /*5a50*/  FMUL.FTZ R145, R145, UR11 ;  /* 0x0000000b91917c20 */ /* 0x000fe20008410000 */
[----:B------:R-:W-:Y:S01]  /*5a60*/  FFMA.FTZ R164, R26, R161, R162 ;  /* 0x000000a11aa47223 */ /* 0x000fe200000100a2 */
[----:B------:R-:W-:-:S03]  /*5a70*/  FADD.FTZ R151, R186, -R151 ;  /* 0x80000097ba977221 */ /* 0x000fc60000010000 */
[----:B------:R-:W-:Y:S01]  /*5a80*/  FSEL R152, R145, RZ, P0 ;  /* 0x000000ff91987208 */ /* 0x000fe20000000000 */
[----:B------:R-:W-:Y:S01]  /*5a90*/  FFMA.FTZ R145, R24, R146, R37 ;  /* 0x0000009218917223 */ /* 0x000fe20000010025 */
[----:B------:R-:W-:Y:S01]  /*5aa0*/  LOP3.LUT P0, RZ, R226, 0xff00, RZ, 0xc0, !PT ;  /* 0x0000ff00e2ff7812 */ /* 0x000fe2000780c0ff */
[----:B------:R-:W-:Y:S02]  /*5ab0*/  FADD.FTZ R164, R185, -R164 ;  /* 0x800000a4b9a47221 */ /* 0x000fe40000010000 */
[----:B------:R-:W-:-:S04]  /*5ac0*/  FMUL.FTZ R146, R145, R160 ;  /* 0x000000a091927220 */ /* 0x000fc80000410000 */
[----:B------:R-:W-:-:S05]  /*5ad0*/  FMUL.FTZ R146, R146, UR11 ;  /* 0x0000000b92927c20 */ /* 0x000fca0008410000 */
[----:B------:R-:W-:Y:S01]  /*5ae0*/  FSEL R153, R146, RZ, P0 ;  /* 0x000000ff92997208 */ /* 0x000fe20000000000 */
[----:B------:R-:W-:Y:S01]  /*5af0*/  FFMA.FTZ R146, R24, R147, R38 ;  /* 0x0000009318927223 */ /* 0x000fe20000010026 */
[----:B------:R-:W-:Y:S02]  /*5b00*/  LOP3.LUT P0, RZ, R226, 0xff0000, RZ, 0xc0, !PT ;  /* 0x00ff0000e2ff7812 */ /* 0x000fe4000780c0ff */
[----:B------:R-:W-:Y:S01]  /*5b10*/  F2FP.BF16.F32.PACK_AB R152, R153, R152 ;  /* 0x000000989998723e */ /* 0x000fe200000010ff */
[----:B------:R-:W-:-:S04]  /*5b20*/  FMUL.FTZ R147, R146, R160 ;  /* 0x000000a092937220 */ /* 0x000fc80000410000 */
[----:B------:R-:W-:-:S05]  /*5b30*/  FMUL.FTZ R147, R147, UR11 ;  /* 0x0000000b93937c20 */ /* 0x000fca0008410000 */
[----:B------:R-:W-:Y:S01]  /*5b40*/  FSEL R154, R147, RZ, P0 ;  /* 0x000000ff939a7208 */ /* 0x000fe20000000000 */
[----:B------:R-:W-:Y:S01]  /*5b50*/  FFMA.FTZ R147, R24, R148, R39 ;  /* 0x0000009418937223 */ /* 0x000fe20000010027 */
[----:B------:R-:W-:-:S03]  /*5b60*/  LOP3.LUT P0, RZ, R226, 0xff000000, RZ, 0xc0, !PT ;  /* 0xff000000e2ff7812 */ /* 0x000fc6000780c0ff */
        /* <DEDUP_REMOVED lines=28> */
.L_x_5136:
[-CC-:B0-2---:R-:W-:Y:S01]  /*5d30*/  FFMA.FTZ R153, R25, R161.reuse, R162.reuse ;  /* 0x000000a119997223 */ /* 0x185fe200000100a2 */
[-CC-:B------:R-:W-:Y:S01]  /*5d40*/  FFMA.FTZ R154, R26, R161.reuse, R162.reuse ;  /* 0x000000a11a9a7223 */ /* 0x180fe200000100a2 */
[----:B------:R-:W-:Y:S01]  /*5d50*/  LOP3.LUT P0, RZ, R227, 0xff0000, RZ, 0xc0, !PT ;  /* 0x00ff0000e3ff7812 */ /* 0x000fe2000780c0ff */
[----:B------:R-:W-:Y:S01]  /*5d60*/  FFMA.FTZ R156, R28, R161, R162 ;  /* 0x000000a11c9c7223 */ /* 0x000fe200000100a2 */
[----:B------:R-:W-:Y:S01]  /*5d70*/  FADD.FTZ R153, R186, -R153 ;  /* 0x80000099ba997221 */ /* 0x000fe20000010000 */
[----:B------:R-:W-:Y:S02]  /*5d80*/  FADD.FTZ R154, R185, -R154 ;  /* 0x8000009ab99a7221 */ /* 0x000fe40000010000 */
[----:B------:R-:W-:Y:S01]  /*5d90*/  FADD.FTZ R156, R187, -R156 ;  /* 0x8000009cbb9c7221 */ /* 0x000fe20000010000 */
[----:B-----5:R-:W-:-:S04]  /*5da0*/  FFMA.FTZ R153, R24, R153, R34 ;  /* 0x0000009918997223 */ /* 0x020fc80000010022 */
[----:B------:R-:W-:-:S04]  /*5db0*/  FMUL.FTZ R153, R153, R160 ;  /* 0x000000a099997220 */ /* 0x000fc80000410000 */
[----:B------:R-:W-:Y:S01]  /*5dc0*/  FMUL.FTZ R152, R153, UR11 ;  /* 0x0000000b99987c20 */ /* 0x000fe20008410000 */
[----:B------:R-:W-:-:S04]  /*5dd0*/  FFMA.FTZ R153, R24, R154, R35 ;  /* 0x0000009a18997223 */ /* 0x000fc80000010023 */
[----:B------:R-:W-:Y:S01]  /*5de0*/  FSEL R152, R152, RZ, P0 ;  /* 0x000000ff98987208 */ /* 0x000fe20000000000 */
[----:B------:R-:W-:Y:S01]  /*5df0*/  FMUL.FTZ R153, R153, R160 ;  /* 0x000000a099997220 */ /* 0x000fe20000410000 */
[----:B------:R-:W-:-:S03]  /*5e00*/  ISETP.GE.U32.AND P0, PT, R226, RZ, PT ;  /* 0x000000ffe200720c */ /* 0x000fc60003f06070 */
[----:B------:R-:W-:Y:S01]  /*5e10*/  FMUL.FTZ R153, R153, UR11 ;  /* 0x0000000b99997c20 */ /* 0x000fe20008410000 */
[----:B------:R-:W-:-:S04]  /*5e20*/  ISETP.GE.U32.AND.EX P0, PT, R227, 0x1000000, PT, P0 ;  /* 0x01000000e300780c */ /* 0x000fc80003f06100 */
        /* <DEDUP_REMOVED lines=10> */
[----:B------:R-:W-:Y:S01]  /*5ed0*/  LOP3.LUT P0, RZ, R227, 0xff00, RZ, 0xc0, !PT ;  /* 0x0000ff00e3ff7812 */ /* 0x000fe2000780c0ff */
[----:B------:R-:W-:Y:S02]  /*5ee0*/  FFMA.FTZ R156, R30, R161, R162 ;  /* 0x000000a11e9c7223 */ /* 0x000fe400000100a2 */
[----:B------:R-:W-:Y:S02]  /*5ef0*/  FMUL.FTZ R153, R153, R160 ;  /* 0x000000a099997220 */ /* 0x000fe40000410000 */
[----:B------:R-:W-:Y:S02]  /*5f00*/  FADD.FTZ R156, R189, -R156 ;  /* 0x8000009cbd9c7221 */ /* 0x000fe40000010000 */
        /* <DEDUP_REMOVED lines=11> */
[----:B------:R-:W-:Y:S01]  /*5fc0*/  FFMA.FTZ R156, R168, R161, R162 ;  /* 0x000000a1a89c7223 */ /* 0x000fe200000100a2 */
[----:B------:R-:W-:Y:S02]  /*5fd0*/  LOP3.LUT P0, RZ, R226, 0xff000000, RZ, 0xc0, !PT ;  /* 0xff000000e2ff7812 */ /* 0x000fe4000780c0ff */
[----:B------:R-:W-:Y:S01]  /*5fe0*/  FMUL.FTZ R153, R153, R160 ;  /* 0x000000a099997220 */ /* 0x000fe20000410000 */
[----:B------:R-:W-:-:S03]  /*5ff0*/  FADD.FTZ R156, R191, -R156 ;  /* 0x8000009cbf9c7221 */ /* 0x000fc60000010000 */
        /* <DEDUP_REMOVED lines=13> */
[----:B------:R-:W-:Y:S02]  /*60d0*/  FSEL R156, R153, RZ, P0 ;  /* 0x000000ff999c7208 */ /* 0x000fe40000000000 */
[----:B------:R-:W-:Y:S02]  /*60e0*/  F2FP.BF16.F32.PACK_AB R153, R159, R158 ;  /* 0x0000009e9f99723e */ /* 0x000fe400000010ff */
[----:B------:R-:W-:-:S07]  /*60f0*/  F2FP.BF16.F32.PACK_AB R152, R157, R156 ;  /* 0x0000009c9d98723e */ /* 0x000fce00000010ff */
.L_x_5137:
        /* <DEDUP_REMOVED lines=8> */
.L_x_5135:
[----:B------:R-:W-:Y:S05]  /*6180*/  BSYNC.RECONVERGENT B1 ;  /* 0x0000000000017941 */ /* 0x000fea0003800200 */
.L_x_5134:
[----:B------:R-:W-:Y:S05]  /*6190*/  @!P2 BRA `(.L_x_5123) ;  /* 0x000000080014a947 */ /* 0x000fea0003800000 */
[----:B------:R-:W-:-:S04]  /*61a0*/  ISETP.NE.U32.AND P6, PT, RZ, UR12, PT ;  /* 0x0000000cff007c0c */ /* 0x000fc8000bfc5070 */
[----:B------:R-:W-:-:S13]  /*61b0*/  ISETP.NE.AND.EX P6, PT, RZ, UR13, PT, P6 ;  /* 0x0000000dff007c0c */ /* 0x000fda000bfc5360 */
[----:B------:R-:W-:Y:S05]  /*61c0*/  @!P6 BRA `(.L_x_5138) ;  /* 0x0000000000f8e947 */ /* 0x000fea0003800000 */
[-CC-:B0-23--:R-:W-:Y:S01]  /*61d0*/  FFMA.FTZ R145, R169, R161.reuse, R162.reuse ;  /* 0x000000a1a9917223 */ /* 0x18dfe200000100a2 */
        /* <DEDUP_REMOVED lines=10> */
[----:B------:R-:W-:Y:S01]  /*6280*/  FFMA.FTZ R150, R180, R161, R162 ;  /* 0x000000a1b4967223 */ /* 0x000fe200000100a2 */
[----:B------:R-:W-:Y:S01]  /*6290*/  FMUL.FTZ R145, R144, R160 ;  /* 0x000000a090917220 */ /* 0x000fe20000410000 */
[----:B------:R-:W-:-:S02]  /*62a0*/  FADD.FTZ R149, R178, -R149 ;  /* 0x80000095b2957221 */ /* 0x000fc40000010000 */
[----:B------:R-:W-:Y:S01]  /*62b0*/  FADD.FTZ R150, R179, -R150 ;  /* 0x80000096b3967221 */ /* 0x000fe20000010000 */
        /* <DEDUP_REMOVED lines=36> */
[----:B------:R-:W-:-:S04]  /*6500*/  FFMA.FTZ R151, R24, R150, R143 ;  /* 0x0000009618977223 */ /* 0x000fc8000001008f */
[----:B------:R-:W-:-:S04]  /*6510*/  FMUL.FTZ R150, R151, R160 ;  /* 0x000000a097967220 */ /* 0x000fc80000410000 */
[----:B------:R-:W-:-:S05]  /*6520*/  FMUL.FTZ R150, R150, UR11 ;  /* 0x0000000b96967c20 */ /* 0x000fca0008410000 */
[----:B------:R-:W-:Y:S01]  /*6530*/  FSEL R159, R150, RZ, P0 ;  /* 0x000000ff969f7208 */ /* 0x000fe20000000000 */
[----:B------:R-:W-:Y:S01]  /*6540*/  FFMA.FTZ R150, R24, R161, R142 ;  /* 0x000000a118967223 */ /* 0x000fe2000001008e */
[----:B------:R-:W-:-:S03]  /*6550*/  LOP3.LUT P0, RZ, R229, 0xff0000, RZ, 0xc0, !PT ;  /* 0x00ff0000e5ff7812 */ /* 0x000fc6000780c0ff */
[----:B------:R-:W-:-:S04]  /*6560*/  FMUL.FTZ R160, R150, R160 ;  /* 0x000000a096a07220 */ /* 0x000fc80000410000 */
[----:B------:R-:W-:-:S05]  /*6570*/  FMUL.FTZ R160, R160, UR11 ;  /* 0x0000000ba0a07c20 */ /* 0x000fca0008410000 */
[----:B------:R-:W-:-:S04]  /*6580*/  FSEL R160, R160, RZ, P0 ;  /* 0x000000ffa0a07208 */ /* 0x000fc80000000000 */
[----:B------:R-:W-:Y:S01]  /*6590*/  F2FP.BF16.F32.PACK_AB R155, R159, R160 ;  /* 0x000000a09f9b723e */ /* 0x000fe200000010ff */
[----:B------:R-:W-:Y:S06]  /*65a0*/  BRA `(.L_x_5139) ;  /* 0x0000000000f47947 */ /* 0x000fec0003800000 */
.L_x_5138:
[-CC-:B0-23--:R-:W-:Y:S01]  /*65b0*/  FFMA.FTZ R153, R181, R161.reuse, R162.reuse ;  /* 0x000000a1b5997223 */ /* 0x18dfe200000100a2 */
        /* <DEDUP_REMOVED lines=40> */
[-CC-:B------:R-:W-:Y:S01]  /*6840*/  FFMA.FTZ R156, R170, R161.reuse, R162.reuse ;  /* 0x000000a1aa9c7223 */ /* 0x180fe200000100a2 */
[----:B------:R-:W-:Y:S01]  /*6850*/  LOP3.LUT P0, RZ, R228, 0xff000000, RZ, 0xc0, !PT ;  /* 0xff000000e4ff7812 */ /* 0x000fe2000780c0ff */
[----:B------:R-:W-:Y:S01]  /*6860*/  FFMA.FTZ R161, R169, R161, R162 ;  /* 0x000000a1a9a17223 */ /* 0x000fe200000100a2 */
[----:B------:R-:W-:Y:S01]  /*6870*/  FMUL.FTZ R153, R153, R160 ;  /* 0x000000a099997220 */ /* 0x000fe20000410000 */
[----:B------:R-:W-:Y:S02]  /*6880*/  FADD.FTZ R156, R171, -R156 ;  /* 0x8000009cab9c7221 */ /* 0x000fe40000010000 */
[----:B------:R-:W-:Y:S01]  /*6890*/  FADD.FTZ R161, R172, -R161 ;  /* 0x800000a1aca17221 */ /* 0x000fe20000010000 */
[----:B------:R-:W-:-:S03]  /*68a0*/  FMUL.FTZ R153, R153, UR11 ;  /* 0x0000000b99997c20 */ /* 0x000fc60008410000 */
[C---:B------:R-:W-:Y:S02]  /*68b0*/  FFMA.FTZ R161, R24.reuse, R161, R136 ;  /* 0x000000a118a17223 */ /* 0x040fe40000010088 */
[----:B------:R-:W-:Y:S01]  /*68c0*/  FSEL R158, R153, RZ, P0 ;  /* 0x000000ff999e7208 */ /* 0x000fe20000000000 */
[----:B------:R-:W-:Y:S01]  /*68d0*/  FFMA.FTZ R153, R24, R156, R137 ;  /* 0x0000009c18997223 */ /* 0x000fe20000010089 */
[----:B------:R-:W-:Y:S01]  /*68e0*/  LOP3.LUT P0, RZ, R228, 0xff00, RZ, 0xc0, !PT ;  /* 0x0000ff00e4ff7812 */ /* 0x000fe2000780c0ff */
[-C--:B------:R-:W-:Y:S02]  /*68f0*/  FMUL.FTZ R161, R161, R160.reuse ;  /* 0x000000a0a1a17220 */ /* 0x080fe40000410000 */
[----:B------:R-:W-:Y:S02]  /*6900*/  FMUL.FTZ R153, R153, R160 ;  /* 0x000000a099997220 */ /* 0x000fe40000410000 */
[----:B------:R-:W-:Y:S02]  /*6910*/  FMUL.FTZ R161, R161, UR11 ;  /* 0x0000000ba1a17c20 */ /* 0x000fe40008410000 */
[----:B------:R-:W-:-:S05]  /*6920*/  FMUL.FTZ R153, R153, UR11 ;  /* 0x0000000b99997c20 */ /* 0x000fca0008410000 */
[----:B------:R-:W-:Y:S02]  /*6930*/  FSEL R156, R153, RZ, P0 ;  /* 0x000000ff999c7208 */ /* 0x000fe40000000000 */
[----:B------:R-:W-:Y:S02]  /*6940*/  LOP3.LUT P0, RZ, R228, 0xff, RZ, 0xc0, !PT ;  /* 0x000000ffe4ff7812 */ /* 0x000fe4000780c0ff */
[----:B------:R-:W-:Y:S02]  /*6950*/  F2FP.BF16.F32.PACK_AB R153, R158, R157 ;  /* 0x0000009d9e99723e */ /* 0x000fe400000010ff */
[----:B------:R-:W-:-:S04]  /*6960*/  FSEL R161, R161, RZ, P0 ;  /* 0x000000ffa1a17208 */ /* 0x000fc80000000000 */
[----:B------:R-:W-:-:S07]  /*6970*/  F2FP.BF16.F32.PACK_AB R152, R156, R161 ;  /* 0x000000a19c98723e */ /* 0x000fce00000010ff */
.L_x_5139:
[----:B------:R-:W0:Y:S08]  /*6980*/  @P6 LDC.64 R158, c[0x0][0x478] ;  /* 0x00011e00ff9e6b82 */ /* 0x000e300000000a00 */
[----:B------:R-:W1:Y:S01]  /*6990*/  LDC.64 R156, c[0x0][0x468] ;  /* 0x00011a00ff9c7b82 */ /* 0x000e620000000a00 */
[----:B0-----:R-:W-:-:S05]  /*69a0*/  @P6 IMAD.WIDE.U32 R158, R22, 0x20, R158 ;  /* 0x00000020169e6825 */ /* 0x001fca00078e009e */
[----:B------:R4:W-:Y:S01]  /*69b0*/  @P6 STG.E.128 desc[UR4][R158.64], R144 ;  /* 0x000000909e006986 */ /* 0x0009e2000c101d04 */
[----:B-1----:R-:W-:-:S03]  /*69c0*/  IMAD.WIDE.U32 R156, R22, 0x10, R156 ;  /* 0x00000010169c7825 */ /* 0x002fc600078e009c */
[----:B------:R4:W-:Y:S04]  /*69d0*/  @P6 STG.E.128 desc[UR4][R158.64+0x10], R148 ;  /* 0x000010949e006986 */ /* 0x0009e8000c101d04 */
[----:B------:R4:W-:Y:S02]  /*69e0*/  STG.E.128 desc[UR4][R156.64], R152 ;  /* 0x000000989c007986 */ /* 0x0009e4000c101d04 */
.L_x_5123:
[----:B------:R-:W-:Y:S05]  /*69f0*/  BSYNC.RECONVERGENT B0 ;  /* 0x0000000000007941 */ /* 0x000fea0003800200 */
.L_x_5109:
[----:B0-234-:R-:W0:Y:S01]  /*6a00*/  LDC.64 R152, c[0x0][0x380] ;  /* 0x0000e000ff987b82 */ /* 0x01de220000000a00 */
[----:B------:R-:W-:Y:S02]  /*6a10*/  PLOP3.LUT P1, PT, P1, PT, PT, 0x8, 0x80 ;  /* 0x000000000080781c */ /* 0x000fe40000f2e170 */
[----:B0-----:R-:W-:-:S04]  /*6a20*/  IADD3 R5, PT, PT, R5, R152, RZ ;  /* 0x0000009805057210 */ /* 0x001fc80007ffe0ff */
[----:B------:R-:W-:-:S13]  /*6a30*/  ISETP.GE.AND P0, PT, R5, R153, PT ;  /* 0x000000990500720c */ /* 0x000fda0003f06270 */
[----:B------:R-:W-:Y:S05]  /*6a40*/  @!P0 BRA `(.L_x_5140) ;  /* 0xffffff9c00608947 */ /* 0x000fea000383ffff */
.L_x_5100:
        /* <DEDUP_REMOVED lines=39> */
.L_x_5141:
        /* <DEDUP_REMOVED lines=12> */
.L_x_15646:


//--------------------- .text._ZN10layer_norm13ln_bwd_kernelINS_13Kernel_traitsI13__nv_bfloat16S2_fS2_fjLj8192ELj1ELj1ELj8ELj16ENS_18Kernel_traits_baseILj8192ES2_S2_fS2_fjLj256EEEEELb1ELb0ELb0ELb1EEEvNS_9BwdParamsE --------------------------
	.section	.text._ZN10layer_norm13ln_bwd_kernelINS_13Kernel_traitsI13__nv_bfloat16S2_fS2_fjLj8192ELj1ELj1ELj8ELj16ENS_18Kernel_traits_baseILj8192ES2_S2_fS2_fjLj256EEEEELb1ELb0ELb0ELb1EEEvNS_9BwdParamsE,"ax",@progbits
	.align	128
        .global         _ZN10layer_norm13ln_bwd_kernelINS_13Kernel_traitsI13__nv_bfloat16S2_fS2_fjLj8192ELj1ELj1ELj8ELj16ENS_18Kernel_traits_baseILj8192ES2_S2_fS2_fjLj256EEEEELb1ELb0ELb0ELb1EEEvNS_9BwdParamsE
        .type           _ZN10layer_norm13ln_bwd_kernelINS_13Kernel_traitsI13__nv_bfloat16S2_fS2_fjLj8192ELj1ELj1ELj8ELj16ENS_18Kernel_traits_baseILj8192ES2_S2_fS2_fjLj256EEEEELb1ELb0ELb0ELb1EEEvNS_9BwdParamsE,@function
        .size           _ZN10layer_norm13ln_bwd_kernelINS_13Kernel_traitsI13__nv_bfloat16S2_fS2_fjLj8192ELj1ELj1ELj8ELj16ENS_18Kernel_traits_baseILj8192ES2_S2_fS2_fjLj256EEEEELb1ELb0ELb0ELb1EEEvNS_9BwdParamsE,(.L_x_15647 - _ZN10layer_norm13ln_bwd_kernelINS_13Kernel_traitsI13__nv_bfloat16S2_fS2_fjLj8192ELj1ELj1ELj8ELj16ENS_18Kernel_traits_baseILj8192ES2_S2_fS2_fjLj256EEEEELb1ELb0ELb0ELb1EEEvNS_9BwdParamsE)
        .other          _ZN10layer_norm13ln_bwd_kernelINS_13Kernel_traitsI13__nv_bfloat16S2_fS2_fjLj8192ELj1ELj1ELj8ELj16ENS_18Kernel_traits_baseILj8192ES2_S2_fS2_fjLj256EEEEELb1ELb0ELb0ELb1EEEvNS_9BwdParamsE,@"STO_CUDA_ENTRY STV_DEFAULT"
_ZN10layer_norm13ln_bwd_kernelINS_13Kernel_traitsI13__nv_bfloat16S2_fS2_fjLj8192ELj1ELj1ELj8ELj16ENS_18Kernel_traits_baseILj8192ES2_S2_fS2_fjLj256EEEEELb1ELb0ELb0ELb1EEEvNS_9BwdParamsE:
.text._ZN10layer_norm13ln_bwd_kernelINS_13Kernel_traitsI13__nv_bfloat16S2_fS2_fjLj8192ELj1ELj1ELj8ELj16ENS_18Kernel_traits_baseILj8192ES2_S2_fS2_fjLj256EEEEELb1ELb0ELb0ELb1EEEvNS_9BwdParamsE:
        /* <DEDUP_REMOVED lines=38> */
[----:B------:R-:W0:Y:S01]  /*0260*/  LDCU.64 UR6, c[0x0][0x358] ;  /* 0x00006b00ff0677ac */ /* 0x000e220008000a00 */
[----:B--2---:R-:W-:Y:S05]  /*0270*/  BRA.U UP0, `(.L_x_5142) ;  /* 0x0000006500607547 */ /* 0x004fea000b800000 */
[----:B------:R-:W1:Y:S08]  /*0280*/  LDC.64 R2, c[0x0][0x3d0] ;  /* 0x0000f400ff027b82 */ /* 0x000e700000000a00 */
[----:B------:R-:W2:Y:S01]  /*0290*/  LDC.64 R8, c[0x0][0x3e0] ;  /* 0x0000f800ff087b82 */ /* 0x000ea20000000a00 */
[----:B------:R-:W-:Y:S01]  /*02a0*/  HFMA2 R152, -RZ, RZ, 0, 0 ;  /* 0x00000000ff987431 */ /* 0x000fe200000001ff */
[----:B------:R-:W-:-:S02]  /*02b0*/  PLOP3.LUT P3, PT, PT, PT, PT, 0x8, 0x80 ;  /* 0x000000000080781c */ /* 0x000fc40003f6e170 */
        /* <DEDUP_REMOVED lines=30> */
[----:B------:R0:W5:Y:S01]  /*04a0*/  LDG.E.128 R4, desc[UR6][R2.64+0x3000] ;  /* 0x0030000602047981 */ /* 0x000162000c1e1d00 */
[----:B--2---:R-:W-:Y:S02]  /*04b0*/  ISETP.NE.U32.AND P1, PT, R8, RZ, PT ;  /* 0x000000ff0800720c */ /* 0x004fe40003f25070 */
[----:B------:R-:W-:Y:S02]  /*04c0*/  CS2R R148, SRZ ;  /* 0x0000000000947805 */ /* 0x000fe4000001ff00 */
[----:B------:R-:W-:Y:S01]  /*04d0*/  MOV R154, RZ ;  /* 0x000000ff009a7202 */ /* 0x000fe20000000f00 */
[----:B------:R-:W1:Y:S01]  /*04e0*/  LDCU.U8 UR8, c[0x0][0x410] ;  /* 0x00008200ff0877ac */ /* 0x000e620008000000 */
[----:B------:R-:W-:-:S02]  /*04f0*/  ISETP.NE.AND.EX P1, PT, R9, RZ, PT, P1 ;  /* 0x000000ff0900720c */ /* 0x000fc40003f25310 */
[----:B------:R-:W-:Y:S02]  /*0500*/  CS2R R8, SRZ ;  /* 0x0000000000087805 */ /* 0x000fe4000001ff00 */
[----:B------:R-:W-:Y:S01]  /*0510*/  MOV R155, UR5 ;  /* 0x00000005009b7c02 */ /* 0x000fe20008000f00 */
[----:B------:R-:W2:Y:S01]  /*0520*/  LDCU UR4, c[0x0][0x408] ;  /* 0x00008100ff0477ac */ /* 0x000ea20008000800 */
[----:B0-----:R-:W-:Y:S01]  /*0530*/  CS2R R2, SRZ ;  /* 0x0000000000027805 */ /* 0x001fe2000001ff00 */
[----:B------:R-:W0:Y:S01]  /*0540*/  LDCU UR9, c[0x0][0x388] ;  /* 0x00007100ff0977ac */ /* 0x000e220008000800 */
[----:B------:R-:W0:Y:S01]  /*0550*/  LDCU UR12, c[0x0][0x400] ;  /* 0x00008000ff0c77ac */ /* 0x000e220008000800 */
[----:B------:R-:W0:Y:S01]  /*0560*/  LDCU.64 UR14, c[0x0][0x478] ;  /* 0x00008f00ff0e77ac */ /* 0x000e220008000a00 */
[----:B------:R-:W0:Y:S01]  /*0570*/  LDCU.64 UR10, c[0x0][0x438] ;  /* 0x00008700ff0a77ac */ /* 0x000e220008000a00 */
[C---:B---3--:R-:W-:Y:S02]  /*0580*/  SHF.L.U32 R0, R244.reuse, 0x10, RZ ;  /* 0x00000010f4007819 */ /* 0x048fe400000006ff */
[----:B------:R-:W-:-:S02]  /*0590*/  PRMT R252, R244, 0x7632, R252 ;  /* 0x00007632f4fc7816 */ /* 0x000fc400000000fc */
[C---:B------:R-:W-:Y:S01]  /*05a0*/  PRMT R250, R245.reuse, 0x7632, R250 ;  /* 0x00007632f5fa7816 */ /* 0x040fe200000000fa */
[----:B------:R3:W-:Y:S01]  /*05b0*/  STL [R1], R0 ;  /* 0x0000000001007387 */ /* 0x0007e20000100800 */
[----:B------:R-:W-:Y:S02]  /*05c0*/  SHF.L.U32 R251, R245, 0x10, RZ ;  /* 0x00000010f5fb7819 */ /* 0x000fe400000006ff */
[C---:B------:R-:W-:Y:S02]  /*05d0*/  PRMT R248, R246.reuse, 0x7632, R248 ;  /* 0x00007632f6f87816 */ /* 0x040fe400000000f8 */
[----:B------:R-:W-:Y:S02]  /*05e0*/  SHF.L.U32 R249, R246, 0x10, RZ ;  /* 0x00000010f6f97819 */ /* 0x000fe400000006ff */
[C---:B----4-:R-:W-:Y:S02]  /*05f0*/  PRMT R244, R236.reuse, 0x7632, R244 ;  /* 0x00007632ecf47816 */ /* 0x050fe400000000f4 */
[----:B------:R-:W-:-:S02]  /*0600*/  SHF.L.U32 R245, R236, 0x10, RZ ;  /* 0x00000010ecf57819 */ /* 0x000fc400000006ff */
[C---:B------:R-:W-:Y:S02]  /*0610*/  PRMT R240, R238.reuse, 0x7632, R240 ;  /* 0x00007632eef07816 */ /* 0x040fe400000000f0 */
[----:B------:R-:W-:Y:S02]  /*0620*/  SHF.L.U32 R241, R238, 0x10, RZ ;  /* 0x00000010eef17819 */ /* 0x000fe400000006ff */
[C---:B-----5:R-:W-:Y:S02]  /*0630*/  PRMT R232, R230.reuse, 0x7632, R232 ;  /* 0x00007632e6e87816 */ /* 0x060fe400000000e8 */
[----:B------:R-:W-:Y:S02]  /*0640*/  SHF.L.U32 R233, R230, 0x10, RZ ;  /* 0x00000010e6e97819 */ /* 0x000fe400000006ff */
        /* <DEDUP_REMOVED lines=10> */
[----:B------:R-:W-:Y:S02]  /*06f0*/  SHF.L.U32 R235, R229, 0x10, RZ ;  /* 0x00000010e5eb7819 */ /* 0x000fe400000006ff */
[----:B------:R-:W-:Y:S02]  /*0700*/  SHF.L.U32 R243, R237, 0x10, RZ ;  /* 0x00000010edf37819 */ /* 0x000fe400000006ff */
        /* <DEDUP_REMOVED lines=25> */
[----:B0123--:R-:W-:-:S07]  /*08a0*/  SHF.L.U32 R156, R156, 0x10, RZ ;  /* 0x000000109c9c7819 */ /* 0x00ffce00000006ff */
.L_x_5161:
[----:B------:R-:W0:Y:S01]  /*08b0*/  S2R R84, SR_TID.X ;  /* 0x0000000000547919 */ /* 0x000e220000002100 */
[----:B------:R-:W1:Y:S01]  /*08c0*/  LDC.64 R106, c[0x0][0x3c0] ;  /* 0x0000f000ff6a7b82 */ /* 0x000e620000000a00 */
[----:B------:R-:W-:Y:S01]  /*08d0*/  IMAD R0, R155, UR9, RZ ;  /* 0x000000099b007c24 */ /* 0x000fe2000f8e02ff */
[----:B------:R-:W2:Y:S04]  /*08e0*/  LDL R165, [R1] ;  /* 0x0000000001a57983 */ /* 0x000ea80000100800 */
[----:B------:R-:W-:Y:S02]  /*08f0*/  SHF.R.S32.HI R85, RZ, 0x1f, R0 ;  /* 0x0000001fff557819 */ /* 0x000fe40000011400 */
[----:B------:R-:W3:Y:S02]  /*0900*/  LDC.64 R124, c[0x0][0x3a8] ;  /* 0x0000ea00ff7c7b82 */ /* 0x000ee40000000a00 */
[----:B------:R-:W-:-:S06]  /*0910*/  LEA.HI R85, R85, R0, RZ, 0x3 ;  /* 0x0000000055557211 */ /* 0x000fcc00078f18ff */
[----:B------:R-:W4:Y:S08]  /*0920*/  LDC.64 R128, c[0x0][0x428] ;  /* 0x00010a00ff807b82 */ /* 0x000f300000000a00 */
[----:B------:R-:W4:Y:S01]  /*0930*/  LDC.64 R162, c[0x0][0x3c8] ;  /* 0x0000f200ffa27b82 */ /* 0x000f220000000a00 */
[----:B-1----:R-:W-:-:S05]  /*0940*/  IMAD.WIDE R106, R155, 0x4, R106 ;  /* 0x000000049b6a7825 */ /* 0x002fca00078e026a */
[----:B------:R-:W2:Y:S01]  /*0950*/  LDG.E R0, desc[UR6][R106.64] ;  /* 0x000000066a007981 */ /* 0x000ea2000c1e1900 */
[----:B0-----:R-:W-:-:S04]  /*0960*/  LEA.HI.SX32 R161, R85, R84, 0x1d ;  /* 0x0000005455a17211 */ /* 0x001fc800078feaff */
[C---:B------:R-:W-:Y:S02]  /*0970*/  IADD3 R159, PT, PT, R161.reuse, 0x100, RZ ;  /* 0x00000100a19f7810 */ /* 0x040fe40007ffe0ff */
[C---:B------:R-:W-:Y:S01]  /*0980*/  IADD3 R158, PT, PT, R161.reuse, 0x200, RZ ;  /* 0x00000200a19e7810 */ /* 0x040fe20007ffe0ff */
[----:B---3--:R-:W-:-:S04]  /*0990*/  IMAD.WIDE.U32 R92, R161, 0x20, R124 ;  /* 0x00000020a15c7825 */ /* 0x008fc800078e007c */
[----:B----4-:R-:W-:Y:S01]  /*09a0*/  IMAD.WIDE.U32 R88, R161, 0x10, R128 ;  /* 0x00000010a1587825 */ /* 0x010fe200078e0080 */
[----:B------:R-:W3:Y:S03]  /*09b0*/  LDG.E.128 R84, desc[UR6][R92.64] ;  /* 0x000000065c547981 */ /* 0x000ee6000c1e1d00 */
[----:B------:R-:W-:Y:S02]  /*09c0*/  IMAD.WIDE.U32 R104, R159, 0x20, R124 ;  /* 0x000000209f687825 */ /* 0x000fe400078e007c */
[----:B------:R-:W4:Y:S02]  /*09d0*/  LDG.E.128 R88, desc[UR6][R88.64] ;  /* 0x0000000658587981 */ /* 0x000f24000c1e1d00 */
[----:B------:R-:W-:Y:S02]  /*09e0*/  IMAD.WIDE.U32 R112, R158, 0x10, R128 ;  /* 0x000000109e707825 */ /* 0x000fe400078e0080 */
[----:B------:R-:W4:Y:S02]  /*09f0*/  LDG.E.128 R96, desc[UR6][R104.64] ;  /* 0x0000000668607981 */ /* 0x000f24000c1e1d00 */
[----:B------:R-:W-:-:S02]  /*0a00*/  IMAD.WIDE R162, R155, 0x4, R162 ;  /* 0x000000049ba27825 */ /* 0x000fc400078e02a2 */
[----:B------:R-:W4:Y:S04]  /*0a10*/  LDG.E.128 R112, desc[UR6][R112.64] ;  /* 0x0000000670707981 */ /* 0x000f28000c1e1d00 */
[----:B------:R-:W4:Y:S04]  /*0a20*/  LDG.E R160, desc[UR6][R162.64] ;  /* 0x00000006a2a07981 */ /* 0x000f28000c1e1900 */
[----:B------:R-:W4:Y:S01]  /*0a30*/  LDG.E.128 R92, desc[UR6][R92.64+0x10] ;  /* 0x000010065c5c7981 */ /* 0x000f22000c1e1d00 */
[----:B------:R-:W-:Y:S01]  /*0a40*/  IMAD.WIDE.U32 R100, R159, 0x10, R128 ;  /* 0x000000109f647825 */ /* 0x000fe200078e0080 */
[----:B------:R-:W-:-:S02]  /*0a50*/  IADD3 R157, PT, PT, R161, 0x300, RZ ;  /* 0x00000300a19d7810 */ /* 0x000fc40007ffe0ff */
[----:B------:R-:W4:Y:S04]  /*0a60*/  LDG.E.128 R104, desc[UR6][R104.64+0x10] ;  /* 0x0000100668687981 */ /* 0x000f28000c1e1d00 */
[----:B------:R-:W4:Y:S01]  /*0a70*/  LDG.E.128 R100, desc[UR6][R100.64] ;  /* 0x0000000664647981 */ /* 0x000f22000c1e1d00 */
[----:B------:R-:W-:-:S04]  /*0a80*/  IMAD.WIDE.U32 R116, R158, 0x20, R124 ;  /* 0x000000209e747825 */ /* 0x000fc800078e007c */
[C---:B------:R-:W-:Y:S01]  /*0a90*/  IMAD.WIDE.U32 R124, R157.reuse, 0x20, R124 ;  /* 0x000000209d7c7825 */ /* 0x040fe200078e007c */
[----:B------:R-:W4:Y:S04]  /*0aa0*/  LDG.E.128 R108, desc[UR6][R116.64] ;  /* 0x00000006746c7981 */ /* 0x000f28000c1e1d00 */
[----:B------:R0:W4:Y:S01]  /*0ab0*/  LDG.E.128 R120, desc[UR6][R124.64] ;  /* 0x000000067c787981 */ /* 0x000122000c1e1d00 */
[----:B------:R-:W-:-:S03]  /*0ac0*/  IMAD.WIDE.U32 R128, R157, 0x10, R128 ;  /* 0x000000109d807825 */ /* 0x000fc600078e0080 */
[----:B------:R-:W4:Y:S04]  /*0ad0*/  LDG.E.128 R116, desc[UR6][R116.64+0x10] ;  /* 0x0000100674747981 */ /* 0x000f28000c1e1d00 */
[----:B------:R-:W4:Y:S04]  /*0ae0*/  LDG.E.128 R124, desc[UR6][R124.64+0x10] ;  /* 0x000010067c7c7981 */ /* 0x000f28000c1e1d00 */
[----:B------:R-:W4:Y:S01]  /*0af0*/  LDG.E.128 R128, desc[UR6][R128.64] ;  /* 0x0000000680807981 */ /* 0x000f22000c1e1d00 */
[----:B------:R-:W-:-:S04]  /*0b00*/  ISETP.NE.AND P5, PT, RZ, UR8, PT ;  /* 0x00000008ff007c0c */ /* 0x000fc8000bfa5270 */
[----:B--2---:R-:W-:-:S05]  /*0b10*/  FSEL R164, R0, RZ, !P5 ;  /* 0x000000ff00a47208 */ /* 0x004fca0006800000 */
[C-C-:B---3--:R-:W-:Y:S01]  /*0b20*/  FADD.FTZ R193, -R164.reuse, R85.reuse ;  /* 0x00000055a4c17221 */ /* 0x148fe20000010100 */
[----:B------:R-:W-:Y:S01]  /*0b30*/  FADD.FTZ R0, -R164, R84 ;  /* 0x00000054a4007221 */ /* 0x000fe20000010100 */
[C---:B----4-:R-:W-:Y:S02]  /*0b40*/  PRMT R85, R88.reuse, 0x7632, R85 ;  /* 0x0000763258557816 */ /* 0x050fe40000000055 */
[----:B------:R-:W-:Y:S01]  /*0b50*/  SHF.L.U32 R189, R88, 0x10, RZ ;  /* 0x0000001058bd7819 */ /* 0x000fe200000006ff */
[C---:B------:R-:W-:Y:S01]  /*0b60*/  FADD.FTZ R171, -R164.reuse, R96 ;  /* 0x00000060a4ab7221 */ /* 0x040fe20000010100 */
[--C-:B------:R-:W-:Y:S01]  /*0b70*/  FADD.FTZ R194, -R164, R86.reuse ;  /* 0x00000056a4c27221 */ /* 0x100fe20000010100 */
[----:B------:R-:W-:Y:S02]  /*0b80*/  PRMT R86, R89, 0x7632, R86 ;  /* 0x0000763259567816 */ /* 0x000fe40000000056 */
[C---:B------:R-:W-:Y:S02]  /*0b90*/  PRMT R226, R112.reuse, 0x7632, R226 ;  /* 0x0000763270e27816 */ /* 0x040fe400000000e2 */
        /* <DEDUP_REMOVED lines=8> */
[----:B------:R-:W-:Y:S01]  /*0c20*/  FADD.FTZ R85, RZ, R196 ;  /* 0x000000c4ff557221 */ /* 0x000fe20000010000 */
[----:B------:R-:W-:Y:S01]  /*0c30*/  FMUL.FTZ R193, R160, R193 ;  /* 0x000000c1a0c17220 */ /* 0x000fe20000410000 */
[----:B------:R-:W-:Y:S01]  /*0c40*/  FFMA.FTZ R86, R0, R196, RZ ;  /* 0x000000c400567223 */ /* 0x000fe200000100ff */
        /* <DEDUP_REMOVED lines=65> */
[----:B------:R-:W-:Y:S01]  /*1060*/  FADD.FTZ R84, -R164, R110 ;  /* 0x0000006ea4547221 */ /* 0x000fe20000010100 */
[----:B------:R-:W-:Y:S01]  /*1070*/  FMUL.FTZ R177, R241, R94 ;  /* 0x0000005ef1b17220 */ /* 0x000fe20000410000 */
[----:B------:R-:W-:Y:S01]  /*1080*/  FADD.FTZ R88, R88, R183 ;  /* 0x000000b758587221 */ /* 0x000fe20000010000 */
[----:B------:R-:W-:Y:S01]  /*1090*/  FADD.FTZ R105, -R164, R105 ;  /* 0x00000069a4697221 */ /* 0x000fe20000010100 */
[----:B------:R-:W-:Y:S01]  /*10a0*/  FMUL.FTZ R180, R160, R180 ;  /* 0x000000b4a0b47220 */ /* 0x000fe20000410000 */
[----:B------:R-:W-:Y:S01]  /*10b0*/  FFMA.FTZ R85, R174, R183, R85 ;  /* 0x000000b7ae557223 */ /* 0x000fe20000010055 */
[C---:B------:R-:W-:Y:S01]  /*10c0*/  FADD.FTZ R184, -R164.reuse, R107 ;  /* 0x0000006ba4b87221 */ /* 0x040fe20000010100 */
[C---:B------:R-:W-:Y:S01]  /*10d0*/  PRMT R225, R103.reuse, 0x7632, R225 ;  /* 0x0000763267e17816 */ /* 0x040fe200000000e1 */
[----:B------:R-:W-:Y:S01]  /*10e0*/  FADD.FTZ R107, -R164, R124 ;  /* 0x0000007ca46b7221 */ /* 0x000fe20000010100 */
[----:B------:R-:W-:Y:S01]  /*10f0*/  SHF.L.U32 R95, R103, 0x10, RZ ;  /* 0x00000010675f7819 */ /* 0x000fe200000006ff */
[----:B------:R-:W-:Y:S01]  /*1100*/  FMUL.FTZ R185, R240, R224 ;  /* 0x000000e0f0b97220 */ /* 0x000fe20000410000 */
[----:B------:R-:W-:Y:S01]  /*1110*/  FADD.FTZ R88, R88, R177 ;  /* 0x000000b158587221 */ /* 0x000fe20000010000 */
[----:B0-----:R-:W-:Y:S01]  /*1120*/  FMUL.FTZ R124, R160, R84 ;  /* 0x00000054a07c7220 */ /* 0x001fe20000410000 */
        /* <DEDUP_REMOVED lines=10> */
[----:B------:R-:W-:Y:S01]  /*11d0*/  FADD.FTZ R108, -R164, R108 ;  /* 0x0000006ca46c7221 */ /* 0x000fe20000010100 */
[----:B------:R-:W-:Y:S01]  /*11e0*/  FMUL.FTZ R184, R160, R184 ;  /* 0x000000b8a0b87220 */ /* 0x000fe20000410000 */
[----:B------:R-:W-:Y:S01]  /*11f0*/  FFMA.FTZ R87, R182, R178, R87 ;  /* 0x000000b2b6577223 */ /* 0x000fe20000010057 */
[----:B------:R-:W-:Y:S01]  /*1200*/  PRMT R211, R128, 0x7632, R211 ;  /* 0x0000763280d37816 */ /* 0x000fe200000000d3 */
[----:B------:R-:W-:Y:S01]  /*1210*/  FADD.FTZ R100, -R164, R120 ;  /* 0x00000078a4647221 */ /* 0x000fe20000010100 */
[----:B------:R-:W-:Y:S01]  /*1220*/  SHF.L.U32 R190, R128, 0x10, RZ ;  /* 0x0000001080be7819 */ /* 0x000fe200000006ff */
[----:B------:R-:W-:Y:S01]  /*1230*/  FMUL.FTZ R128, R237, R96 ;  /* 0x00000060ed807220 */ /* 0x000fe20000410000 */
[----:B------:R-:W-:Y:S01]  /*1240*/  SHF.L.U32 R226, R226, 0x10, RZ ;  /* 0x00000010e2e27819 */ /* 0x000fe200000006ff */
[----:B------:R-:W-:Y:S01]  /*1250*/  FADD.FTZ R85, R85, R186 ;  /* 0x000000ba55557221 */ /* 0x000fe20000010000 */
[----:B------:R-:W-:Y:S01]  /*1260*/  FADD.FTZ R109, -R164, R109 ;  /* 0x0000006da46d7221 */ /* 0x000fe20000010100 */
[----:B------:R-:W-:Y:S01]  /*1270*/  FMUL.FTZ R120, R160, R108 ;  /* 0x0000006ca0787220 */ /* 0x000fe20000410000 */
[----:B------:R-:W-:Y:S01]  /*1280*/  FFMA.FTZ R87, R184, R186, R87 ;  /* 0x000000bab8577223 */ /* 0x000fe20000010057 */
[C---:B------:R-:W-:Y:S01]  /*1290*/  PRMT R98, R113.reuse, 0x7632, R98 ;  /* 0x0000763271627816 */ /* 0x040fe20000000062 */
[----:B------:R-:W-:Y:S01]  /*12a0*/  FADD.FTZ R101, -R164, R121 ;  /* 0x00000079a4657221 */ /* 0x000fe20000010100 */
[----:B------:R-:W-:Y:S01]  /*12b0*/  SHF.L.U32 R97, R113, 0x10, RZ ;  /* 0x0000001071617819 */ /* 0x000fe200000006ff */
[----:B------:R-:W-:Y:S01]  /*12c0*/  FADD.FTZ R84, R85, R128 ;  /* 0x0000008055547221 */ /* 0x000fe20000010000 */
[----:B------:R-:W-:-:S02]  /*12d0*/  PRMT R212, R129, 0x7632, R212 ;  /* 0x0000763281d47816 */ /* 0x000fc400000000d4 */
[----:B------:R-:W-:Y:S01]  /*12e0*/  SHF.L.U32 R191, R129, 0x10, RZ ;  /* 0x0000001081bf7819 */ /* 0x000fe200000006ff */
[----:B------:R-:W-:Y:S01]  /*12f0*/  FMUL.FTZ R129, R236, R226 ;  /* 0x000000e2ec817220 */ /* 0x000fe20000410000 */
[----:B------:R-:W-:Y:S01]  /*1300*/  FMUL.FTZ R121, R160, R109 ;  /* 0x0000006da0797220 */ /* 0x000fe20000410000 */
[----:B------:R-:W-:Y:S01]  /*1310*/  FFMA.FTZ R86, R120, R128, R87 ;  /* 0x0000008078567223 */ /* 0x000fe20000010057 */
[----:B------:R-:W-:Y:S01]  /*1320*/  PRMT R213, R130, 0x7632, R213 ;  /* 0x0000763282d57816 */ /* 0x000fe200000000d5 */
[----:B------:R-:W-:Y:S01]  /*1330*/  FADD.FTZ R85, R84, R129 ;  /* 0x0000008154557221 */ /* 0x000fe20000010000 */
[----:B------:R-:W-:Y:S01]  /*1340*/  SHF.L.U32 R192, R130, 0x10, RZ ;  /* 0x0000001082c07819 */ /* 0x000fe200000006ff */
[----:B------:R-:W-:Y:S01]  /*1350*/  FMUL.FTZ R130, R235, R97 ;  /* 0x00000061eb827220 */ /* 0x000fe20000410000 */
[----:B------:R-:W-:Y:S01]  /*1360*/  SHF.L.U32 R98, R98, 0x10, RZ ;  /* 0x0000001062627819 */ /* 0x000fe200000006ff */
[C---:B------:R-:W-:Y:S01]  /*1370*/  FADD.FTZ R111, -R164.reuse, R111 ;  /* 0x0000006fa46f7221 */ /* 0x040fe20000010100 */
[----:B------:R-:W-:Y:S01]  /*1380*/  FFMA.FTZ R87, R121, R129, R86 ;  /* 0x0000008179577223 */ /* 0x000fe20000010056 */
[----:B------:R-:W-:Y:S01]  /*1390*/  FADD.FTZ R110, -R164, R125 ;  /* 0x0000007da46e7221 */ /* 0x000fe20000010100 */
[----:B------:R-:W-:Y:S01]  /*13a0*/  FADD.FTZ R85, R85, R130 ;  /* 0x0000008255557221 */ /* 0x000fe20000010000 */
[----:B------:R-:W-:Y:S01]  /*13b0*/  FMUL.FTZ R162, R234, R98 ;  /* 0x00000062eaa27220 */ /* 0x000fe20000410000 */
[----:B------:R-:W-:Y:S01]  /*13c0*/  FADD.FTZ R116, -R164, R116 ;  /* 0x00000074a4747221 */ /* 0x000fe20000010100 */
[----:B------:R-:W-:Y:S01]  /*13d0*/  FMUL.FTZ R125, R160, R111 ;  /* 0x0000006fa07d7220 */ /* 0x000fe20000410000 */
[----:B------:R-:W-:Y:S01]  /*13e0*/  FFMA.FTZ R84, R124, R130, R87 ;  /* 0x000000827c547223 */ /* 0x000fe20000010057 */
[C---:B------:R-:W-:Y:S01]  /*13f0*/  PRMT R210, R115.reuse, 0x7632, R210 ;  /* 0x0000763273d27816 */ /* 0x040fe200000000d2 */
[C---:B------:R-:W-:Y:S01]  /*1400*/  FADD.FTZ R168, -R164.reuse, R119 ;  /* 0x00000077a4a87221 */ /* 0x040fe20000010100 */
[----:B------:R-:W-:Y:S01]  /*1410*/  SHF.L.U32 R188, R115, 0x10, RZ ;  /* 0x0000001073bc7819 */ /* 0x000fe200000006ff */
[C---:B------:R-:W-:Y:S01]  /*1420*/  FADD.FTZ R117, -R164.reuse, R117 ;  /* 0x00000075a4757221 */ /* 0x040fe20000010100 */
[C---:B------:R-:W-:Y:S01]  /*1430*/  PRMT R214, R131.reuse, 0x7632, R214 ;  /* 0x0000763283d67816 */ /* 0x040fe200000000d6 */
[C---:B------:R-:W-:Y:S01]  /*1440*/  FADD.FTZ R118, -R164.reuse, R118 ;  /* 0x00000076a4767221 */ /* 0x040fe20000010100 */
[----:B------:R-:W-:Y:S01]  /*1450*/  SHF.L.U32 R208, R131, 0x10, RZ ;  /* 0x0000001083d07819 */ /* 0x000fe200000006ff */
[C---:B------:R-:W-:Y:S01]  /*1460*/  FADD.FTZ R102, -R164.reuse, R122 ;  /* 0x0000007aa4667221 */ /* 0x040fe20000010100 */
[----:B------:R-:W-:Y:S01]  /*1470*/  SHF.L.U32 R209, R209, 0x10, RZ ;  /* 0x00000010d1d17819 */ /* 0x000fe200000006ff */
[C---:B------:R-:W-:Y:S01]  /*1480*/  FADD.FTZ R104, -R164.reuse, R123 ;  /* 0x0000007ba4687221 */ /* 0x040fe20000010100 */
[C---:B------:R-:W-:Y:S01]  /*1490*/  FADD.FTZ R115, -R164.reuse, R126 ;  /* 0x0000007ea4737221 */ /* 0x040fe20000010100 */
[----:B------:R-:W-:Y:S01]  /*14a0*/  FADD.FTZ R119, -R164, R127 ;  /* 0x0000007fa4777221 */ /* 0x000fe20000010100 */
        /* <DEDUP_REMOVED lines=29> */
[C---:B------:R-:W-:Y:S01]  /*1680*/  FMUL.FTZ R102, R160.reuse, R102 ;  /* 0x00000066a0667220 */ /* 0x040fe20000410000 */
        /* <DEDUP_REMOVED lines=35> */
[----:B------:R-:W2:Y:S01]  /*18c0*/  S2R R123, SR_TID.X ;  /* 0x00000000007b7919 */ /* 0x000ea20000002100 */
[----:B------:R-:W3:Y:S01]  /*18d0*/  S2R R122, SR_CgaCtaId ;  /* 0x00000000007a7919 */ /* 0x000ee20000008800 */
[----:B0-----:R-:W-:Y:S01]  /*18e0*/  FADD.FTZ R116, R89, R116 ;  /* 0x0000007459747221 */ /* 0x001fe20000010000 */
[----:B-1----:R-:W-:-:S04]  /*18f0*/  FADD.FTZ R113, R88, R113 ;  /* 0x0000007158717221 */ /* 0x002fc80000010000 */
[----:B------:R-:W0:Y:S04]  /*1900*/  SHFL.DOWN PT, R87, R116, 0x2, 0x1f ;  /* 0x08401f0074577f89 */ /* 0x000e2800000e0000 */
[----:B------:R-:W1:Y:S01]  /*1910*/  SHFL.DOWN PT, R84, R113, 0x2, 0x1f ;  /* 0x08401f0071547f89 */ /* 0x000e6200000e0000 */
[----:B--2---:R-:W-:Y:S02]  /*1920*/  LOP3.LUT P4, RZ, R123, 0x1f, RZ, 0xc0, !PT ;  /* 0x0000001f7bff7812 */ /* 0x004fe4000788c0ff */
[----:B------:R-:W-:Y:S02]  /*1930*/  PLOP3.LUT P0, PT, PT, PT, PT, 0x80, 0x8 ;  /* 0x000000000008781c */ /* 0x000fe40003f0f070 */
[----:B------:R-:W-:Y:S01]  /*1940*/  MOV R227, 0x400 ;  /* 0x0000040000e37802 */ /* 0x000fe20000000f00 */
[----:B0-----:R-:W-:Y:S01]  /*1950*/  FADD.FTZ R87, R116, R87 ;  /* 0x0000005774577221 */ /* 0x001fe20000010000 */
[----:B-1----:R-:W-:-:S04]  /*1960*/  FADD.FTZ R86, R113, R84 ;  /* 0x0000005471567221 */ /* 0x002fc80000010000 */
[----:B------:R-:W0:Y:S03]  /*1970*/  SHFL.DOWN PT, R84, R87, 0x1, 0x1f ;  /* 0x08201f0057547f89 */ /* 0x000e2600000e0000 */
[----:B------:R-:W-:Y:S01]  /*1980*/  @!P4 PLOP3.LUT P0, PT, P3, PT, PT, 0x80, 0x8 ;  /* 0x000000000008c81c */ /* 0x000fe20001f0f070 */
[----:B------:R-:W1:Y:S01]  /*1990*/  SHFL.DOWN PT, R85, R86, 0x1, 0x1f ;  /* 0x08201f0056557f89 */ /* 0x000e6200000e0000 */
[----:B---3--:R-:W-:Y:S02]  /*19a0*/  LEA R227, R122, R227, 0x18 ;  /* 0x000000e37ae37211 */ /* 0x008fe400078ec0ff */
[----:B------:R-:W-:Y:S02]  /*19b0*/  ISETP.NE.U32.AND P2, PT, RZ, UR10, PT ;  /* 0x0000000aff007c0c */ /* 0x000fe4000bf45070 */
[----:B------:R-:W-:-:S04]  /*19c0*/  IADD3 R228, PT, PT, R227, 0x8040, RZ ;  /* 0x00008040e3e47810 */ /* 0x000fc80007ffe0ff */
[----:B------:R-:W-:-:S03]  /*19d0*/  @!P4 MOV R88, R228 ;  /* 0x000000e40058c202 */ /* 0x000fc60000000f00 */
[----:B------:R-:W-:Y:S02]  /*19e0*/  @!P0 IADD3 R88, PT, PT, R227, 0x8000, RZ ;  /* 0x00008000e3588810 */ /* 0x000fe40007ffe0ff */
[----:B------:R-:W-:Y:S02]  /*19f0*/  ISETP.NE.AND.EX P0, PT, RZ, UR11, PT, P2 ;  /* 0x0000000bff007c0c */ /* 0x000fe4000bf05320 */
[----:B------:R-:W-:-:S04]  /*1a00*/  SHF.R.U32.HI R123, RZ, 0x5, R123 ;  /* 0x00000005ff7b7819 */ /* 0x000fc8000001167b */
[----:B------:R-:W-:Y:S01]  /*1a10*/  @!P4 LEA R113, R123, R88, 0x3 ;  /* 0x000000587b71c211 */ /* 0x000fe200078e18ff */
[----:B0-----:R-:W-:Y:S01]  /*1a20*/  FADD.FTZ R84, R87, R84 ;  /* 0x0000005457547221 */ /* 0x001fe20000010000 */
[----:B-1----:R-:W-:Y:S01]  /*1a30*/  FADD.FTZ R85, R86, R85 ;  /* 0x0000005556557221 */ /* 0x002fe20000010000 */
[----:B------:R-:W-:Y:S01]  /*1a40*/  FADD.FTZ R152, R189, R152 ;  /* 0x00000098bd987221 */ /* 0x000fe20000010000 */
[----:B------:R-:W-:-:S03]  /*1a50*/  FFMA.FTZ R154, R0, R189, R154 ;  /* 0x000000bd009a7223 */ /* 0x000fc6000001009a */
[----:B------:R-:W0:Y:S01]  /*1a60*/  @P0 LDC.64 R88, c[0x0][0x438] ;  /* 0x00010e00ff580b82 */ /* 0x000e220000000a00 */
[----:B------:R1:W-:Y:S07]  /*1a70*/  @!P4 STS.64 [R113], R84 ;  /* 0x000000547100c388 */ /* 0x0003ee0000000a00 */
[----:B------:R-:W2:Y:S08]  /*1a80*/  @P0 LDC.64 R86, c[0x0][0x438] ;  /* 0x00010e00ff560b82 */ /* 0x000eb00000000a00 */
[----:B-1----:R-:W1:Y:S02]  /*1a90*/  @P0 LDC.64 R84, c[0x0][0x438] ;  /* 0x00010e00ff540b82 */ /* 0x002e640000000a00 */
[----:B-1----:R-:W-:-:S05]  /*1aa0*/  @P0 IMAD.WIDE.U32 R84, R158, 0x20, R84 ;  /* 0x000000209e540825 */ /* 0x002fca00078e0054 */
[----:B------:R-:W5:Y:S04]  /*1ab0*/  @P0 LDG.E.128 R76, desc[UR6][R84.64] ;  /* 0x00000006544c0981 */ /* 0x000f68000c1e1d00 */
[----:B------:R1:W5:Y:S02]  /*1ac0*/  @P0 LDG.E.128 R80, desc[UR6][R84.64+0x10] ;  /* 0x0000100654500981 */ /* 0x000364000c1e1d00 */
[----:B-1----:R-:W1:Y:S02]  /*1ad0*/  @P1 LDC.64 R84, c[0x0][0x3e0] ;  /* 0x0000f800ff541b82 */ /* 0x002e640000000a00 */
[----:B-1----:R-:W-:-:S05]  /*1ae0*/  @P1 IMAD.WIDE R84, R155, 0x2, R84 ;  /* 0x000000029b541825 */ /* 0x002fca00078e0254 */
[----:B------:R-:W3:Y:S01]  /*1af0*/  @P1 LDG.E.U16 R189, desc[UR6][R84.64] ;  /* 0x0000000654bd1981 */ /* 0x000ee2000c1e1500 */
[----:B0-----:R-:W-:-:S04]  /*1b00*/  @P0 IMAD.WIDE.U32 R88, R161, 0x20, R88 ;  /* 0x00000020a1580825 */ /* 0x001fc800078e0058 */
[----:B--2---:R-:W-:Y:S01]  /*1b10*/  @P0 IMAD.WIDE.U32 R86, R159, 0x20, R86 ;  /* 0x000000209f560825 */ /* 0x004fe200078e0056 */
[----:B------:R-:W5:Y:S04]  /*1b20*/  @P0 LDG.E.128 R60, desc[UR6][R88.64] ;  /* 0x00000006583c0981 */ /* 0x000f68000c1e1d00 */
[----:B------:R0:W5:Y:S04]  /*1b30*/  @P0 LDG.E.128 R64, desc[UR6][R88.64+0x10] ;  /* 0x0000100658400981 */ /* 0x000168000c1e1d00 */
[----:B------:R-:W5:Y:S04]  /*1b40*/  @P0 LDG.E.128 R68, desc[UR6][R86.64] ;  /* 0x0000000656440981 */ /* 0x000f68000c1e1d00 */
[----:B------:R1:W5:Y:S01]  /*1b50*/  @P0 LDG.E.128 R72, desc[UR6][R86.64+0x10] ;  /* 0x0000100656480981 */ /* 0x000362000c1e1d00 */
[----:B0-----:R-:W0:Y:S08]  /*1b60*/  LDC.64 R88, c[0x0][0x3b0] ;  /* 0x0000ec00ff587b82 */ /* 0x001e300000000a00 */
[----:B-1----:R-:W1:Y:S01]  /*1b70*/  @P0 LDC.64 R86, c[0x0][0x438] ;  /* 0x00010e00ff560b82 */ /* 0x002e620000000a00 */
[----:B------:R-:W-:Y:S01]  /*1b80*/  FFMA.FTZ R151, R193, R112, R151 ;  /* 0x00000070c1977223 */ /* 0x000fe20000010097 */
[----:B------:R-:W-:Y:S01]  /*1b90*/  FADD.FTZ R150, R112, R150 ;  /* 0x0000009670967221 */ /* 0x000fe20000010000 */
[----:B0-----:R-:W-:-:S04]  /*1ba0*/  IMAD.WIDE.U32 R126, R161, 0x8, R88 ;  /* 0x00000008a17e7825 */ /* 0x001fc800078e0058 */
[--C-:B------:R-:W-:Y:S02]  /*1bb0*/  IMAD.WIDE.U32 R122, R159, 0x8, R88.reuse ;  /* 0x000000089f7a7825 */ /* 0x100fe400078e0058 */
[----:B------:R-:W5:Y:S02]  /*1bc0*/  LDG.E.64 R126, desc[UR6][R126.64] ;  /* 0x000000067e7e7981 */ /* 0x000f64000c1e1b00 */
[--C-:B------:R-:W-:Y:S02]  /*1bd0*/  IMAD.WIDE.U32 R116, R158, 0x8, R88.reuse ;  /* 0x000000089e747825 */ /* 0x100fe400078e0058 */
[----:B------:R-:W5:Y:S02]  /*1be0*/  LDG.E.64 R122, desc[UR6][R122.64] ;  /* 0x000000067a7a7981 */ /* 0x000f64000c1e1b00 */
[C---:B------:R-:W-:Y:S02]  /*1bf0*/  IMAD.WIDE.U32 R112, R157.reuse, 0x8, R88 ;  /* 0x000000089d707825 */ /* 0x040fe400078e0058 */
[----:B------:R-:W5:Y:S02]  /*1c00*/  LDG.E.64 R116, desc[UR6][R116.64] ;  /* 0x0000000674747981 */ /* 0x000f64000c1e1b00 */
[----:B-1----:R-:W-:-:S02]  /*1c10*/  @P0 IMAD.WIDE.U32 R86, R157, 0x20, R86 ;  /* 0x000000209d560825 */ /* 0x002fc400078e0056 */
[----:B------:R-:W5:Y:S04]  /*1c20*/  LDG.E.64 R112, desc[UR6][R112.64] ;  /* 0x0000000670707981 */ /* 0x000f68000c1e1b00 */
[----:B------:R-:W5:Y:S04]  /*1c30*/  @P0 LDG.E.128 R44, desc[UR6][R86.64] ;  /* 0x00000006562c0981 */ /* 0x000f68000c1e1d00 */
[----:B------:R0:W5:Y:S01]  /*1c40*/  @P0 LDG.E.128 R56, desc[UR6][R86.64+0x10] ;  /* 0x0000100656380981 */ /* 0x000162000c1e1d00 */
[C---:B------:R-:W-:Y:S01]  /*1c50*/  @!P3 IADD3 R228, PT, PT, R227.reuse, 0x8000, RZ ;  /* 0x00008000e3e4b810 */ /* 0x040fe20007ffe0ff */
[----:B------:R-:W-:Y:S01]  /*1c60*/  BAR.SYNC.DEFER_BLOCKING 0x0 ;  /* 0x0000000000007b1d */ /* 0x000fe20000010000 */
[----:B------:R-:W-:-:S02]  /*1c70*/  IADD3 R88, PT, PT, R227, 0x8050, RZ ;  /* 0x00008050e3587810 */ /* 0x000fc40007ffe0ff */
[----:B------:R-:W-:Y:S01]  /*1c80*/  @!P3 IADD3 R88, PT, PT, R227, 0x8010, RZ ;  /* 0x00008010e358b810 */ /* 0x000fe20007ffe0ff */
[----:B------:R-:W-:Y:S01]  /*1c90*/  FADD.FTZ R29, R90, R29 ;  /* 0x0000001d5a1d7221 */ /* 0x000fe20000010000 */
[----:B------:R-:W-:Y:S01]  /*1ca0*/  FFMA.FTZ R146, R200, R90, R146 ;  /* 0x0000005ac8927223 */ /* 0x000fe20000010092 */
[----:B------:R-:W-:Y:S01]  /*1cb0*/  FADD.FTZ R27, R91, R27 ;  /* 0x0000001b5b1b7221 */ /* 0x000fe20000010000 */
[----:B------:R-:W-:Y:S01]  /*1cc0*/  FFMA.FTZ R144, R202, R91, R144 ;  /* 0x0000005bca907223 */ /* 0x000fe20000010090 */
[----:B------:R-:W-:Y:S01]  /*1cd0*/  FADD.FTZ R147, R170, R147 ;  /* 0x00000093aa937221 */ /* 0x000fe20000010000 */
[----:B------:R-:W-:Y:S01]  /*1ce0*/  FFMA.FTZ R149, R194, R170, R149 ;  /* 0x000000aac2957223 */ /* 0x000fe20000010095 */
[C---:B------:R-:W-:Y:S02]  /*1cf0*/  IADD3 R170, PT, PT, R227.reuse, 0x8060, RZ ;  /* 0x00008060e3aa7810 */ /* 0x040fe40007ffe0ff */
[----:B------:R-:W-:Y:S01]  /*1d00*/  @!P3 IADD3 R170, PT, PT, R227, 0x8020, RZ ;  /* 0x00008020e3aab810 */ /* 0x000fe20007ffe0ff */
[----:B0-----:R-:W0:Y:S04]  /*1d10*/  LDS.128 R84, [R228] ;  /* 0x00000000e4547984 */ /* 0x001e280000000c00 */
        /* <DEDUP_REMOVED lines=11> */
[----:B------:R-:W2:Y:S01]  /*1dd0*/  LDS.128 R92, [R170] ;  /* 0x00000000aa5c7984 */ /* 0x000ea20000000c00 */
[----:B------:R-:W-:-:S02]  /*1de0*/  IADD3 R99, PT, PT, R227, 0x8070, RZ ;  /* 0x00008070e3637810 */ /* 0x000fc40007ffe0ff */
[----:B------:R-:W-:Y:S01]  /*1df0*/  @!P3 IADD3 R99, PT, PT, R227, 0x8030, RZ ;  /* 0x00008030e363b810 */ /* 0x000fe20007ffe0ff */
[----:B------:R-:W-:Y:S01]  /*1e00*/  FADD.FTZ R17, R96, R17 ;  /* 0x0000001160117221 */ /* 0x000fe20000010000 */
[----:B------:R-:W-:Y:S01]  /*1e10*/  FFMA.FTZ R134, R120, R96, R134 ;  /* 0x0000006078867223 */ /* 0x000fe20000010086 */
[----:B------:R-:W-:Y:S01]  /*1e20*/  FADD.FTZ R15, R97, R15 ;  /* 0x0000000f610f7221 */ /* 0x000fe20000010000 */
[----:B------:R-:W-:Y:S01]  /*1e30*/  FFMA.FTZ R132, R124, R97, R132 ;  /* 0x000000617c847223 */ /* 0x000fe20000010084 */
[----:B------:R-:W-:Y:S01]  /*1e40*/  FFMA.FTZ R43, R125, R98, R43 ;  /* 0x000000627d2b7223 */ /* 0x000fe2000001002b */
[----:B------:R-:W-:Y:S02]  /*1e50*/  FADD.FTZ R14, R98, R14 ;  /* 0x0000000e620e7221 */ /* 0x000fe40000010000 */
        /* <DEDUP_REMOVED lines=57> */
[----:B------:R-:W-:Y:S01]  /*21f0*/  FMUL.FTZ R93, R84, UR12 ;  /* 0x0000000c545d7c20 */ /* 0x000fe20008410000 */
[----:B------:R-:W-:-:S02]  /*2200*/  FSEL R94, R94, RZ, !P5 ;  /* 0x000000ff5e5e7208 */ /* 0x000fc40006800000 */
[----:B---3--:R-:W-:Y:S01]  /*2210*/  @P1 SHF.L.U32 R92, R189, 0x10, RZ ;  /* 0x00000010bd5c1819 */ /* 0x008fe200000006ff */
[----:B------:R-:W-:Y:S06]  /*2220*/  @!P0 BRA `(.L_x_5143) ;  /* 0x0000002000388947 */ /* 0x000fec0003800000 */
[----:B------:R-:W-:-:S04]  /*2230*/  UISETP.NE.U32.AND UP0, UPT, UR14, URZ, UPT ;  /* 0x000000ff0e00728c */ /* 0x000fc8000bf05070 */
[----:B------:R-:W-:-:S09]  /*2240*/  UISETP.NE.AND.EX UP0, UPT, UR15, URZ, UPT, UP0 ;  /* 0x000000ff0f00728c */ /* 0x000fd2000bf05300 */
[----:B------:R-:W-:Y:S05]  /*2250*/  BRA.U UP0, `(.L_x_5144) ;  /* 0x0000000100f87547 */ /* 0x000fea000b800000 */
[-CC-:B------:R-:W-:Y:S01]  /*2260*/  FFMA.FTZ R85, R200, R93.reuse, R94.reuse ;  /* 0x0000005dc8557223 */ /* 0x180fe2000001005e */
[-CC-:B------:R-:W-:Y:S01]  /*2270*/  FFMA.FTZ R193, R193, R93.reuse, R94.reuse ;  /* 0x0000005dc1c17223 */ /* 0x180fe2000001005e */
[-C--:B------:R-:W-:Y:S01]  /*2280*/  FFMA.FTZ R194, R194, R93.reuse, R94 ;  /* 0x0000005dc2c27223 */ /* 0x080fe2000001005e */
[----:B-----5:R-:W-:Y:S01]  /*2290*/  LOP3.LUT P2, RZ, R127, 0xff, RZ, 0xc0, !PT ;  /* 0x000000ff7fff7812 */ /* 0x020fe2000784c0ff */
[----:B------:R-:W-:Y:S01]  /*22a0*/  FADD.FTZ R85, R198, -R85 ;  /* 0x80000055c6557221 */ /* 0x000fe20000010000 */
[----:B------:R-:W-:Y:S01]  /*22b0*/  FADD.FTZ R193, R204, -R193 ;  /* 0x800000c1ccc17221 */ /* 0x000fe20000010000 */
[----:B------:R-:W-:Y:S01]  /*22c0*/  FADD.FTZ R197, R197, -R194 ;  /* 0x800000c2c5c57221 */ /* 0x000fe20000010000 */
[----:B------:R-:W-:Y:S01]  /*22d0*/  FFMA.FTZ R84, R195, R93, R94 ;  /* 0x0000005dc3547223 */ /* 0x000fe2000001005e */
[C---:B------:R-:W-:Y:S01]  /*22e0*/  FFMA.FTZ R85, R160.reuse, R85, R64 ;  /* 0x00000055a0557223 */ /* 0x040fe20000010040 */
[----:B------:R-:W-:Y:S01]  /*22f0*/  FFMA.FTZ R193, R160, R193, R61 ;  /* 0x000000c1a0c17223 */ /* 0x000fe2000001003d */
[-CC-:B------:R-:W-:Y:S01]  /*2300*/  FFMA.FTZ R201, R201, R93.reuse, R94.reuse ;  /* 0x0000005dc9c97223 */ /* 0x180fe2000001005e */
[-CC-:B------:R-:W-:Y:S01]  /*2310*/  FFMA.FTZ R202, R202, R93.reuse, R94.reuse ;  /* 0x0000005dcaca7223 */ /* 0x180fe2000001005e */
[-C--:B------:R-:W-:Y:S01]  /*2320*/  FMUL.FTZ R85, R85, R92.reuse ;  /* 0x0000005c55557220 */ /* 0x080fe20000410000 */
[----:B------:R-:W-:Y:S01]  /*2330*/  FFMA.FTZ R88, R203, R93, R94 ;  /* 0x0000005dcb587223 */ /* 0x000fe2000001005e */
[----:B------:R-:W-:Y:S01]  /*2340*/  FFMA.FTZ R197, R160, R197, R62 ;  /* 0x000000c5a0c57223 */ /* 0x000fe2000001003e */
[-C--:B------:R-:W-:Y:S01]  /*2350*/  FMUL.FTZ R193, R193, R92.reuse ;  /* 0x0000005cc1c17220 */ /* 0x080fe20000410000 */
[----:B------:R-:W-:Y:S01]  /*2360*/  FMUL.FTZ R85, R85, UR4 ;  /* 0x0000000455557c20 */ /* 0x000fe20008410000 */
[----:B------:R-:W-:Y:S01]  /*2370*/  FADD.FTZ R84, R205, -R84 ;  /* 0x80000054cd547221 */ /* 0x000fe20000010000 */
[----:B------:R-:W-:Y:S01]  /*2380*/  FADD.FTZ R206, R206, -R201 ;  /* 0x800000c9cece7221 */ /* 0x000fe20000010000 */
[----:B------:R-:W-:Y:S01]  /*2390*/  FADD.FTZ R199, R199, -R202 ;  /* 0x800000cac7c77221 */ /* 0x000fe20000010000 */
[----:B------:R-:W-:Y:S01]  /*23a0*/  FADD.FTZ R88, R207, -R88 ;  /* 0x80000058cf587221 */ /* 0x000fe20000010000 */
[----:B------:R-:W-:Y:S01]  /*23b0*/  FSEL R86, R85, RZ, P2 ;  /* 0x000000ff55567208 */ /* 0x000fe20001000000 */
[----:B------:R-:W-:Y:S01]  /*23c0*/  FFMA.FTZ R85, R0, R93, R94 ;  /* 0x0000005d00557223 */ /* 0x000fe2000001005e */
[----:B------:R-:W-:Y:S01]  /*23d0*/  FMUL.FTZ R197, R197, R92 ;  /* 0x0000005cc5c57220 */ /* 0x000fe20000410000 */
[----:B------:R-:W-:Y:S01]  /*23e0*/  FMUL.FTZ R193, R193, UR4 ;  /* 0x00000004c1c17c20 */ /* 0x000fe20008410000 */
[----:B------:R-:W-:Y:S01]  /*23f0*/  LOP3.LUT P0, RZ, R126, 0xff00, RZ, 0xc0, !PT ;  /* 0x0000ff007eff7812 */ /* 0x000fe2000780c0ff */
[----:B------:R-:W-:Y:S01]  /*2400*/  FADD.FTZ R85, R196, -R85 ;  /* 0x80000055c4557221 */ /* 0x000fe20000010000 */
[C---:B------:R-:W-:Y:S01]  /*2410*/  FFMA.FTZ R87, R160.reuse, R84, R63 ;  /* 0x00000054a0577223 */ /* 0x040fe2000001003f */
[C---:B------:R-:W-:Y:S01]  /*2420*/  FFMA.FTZ R89, R160.reuse, R206, R65 ;  /* 0x000000cea0597223 */ /* 0x040fe20000010041 */
[C---:B------:R-:W-:Y:S01]  /*2430*/  FFMA.FTZ R199, R160.reuse, R199, R66 ;  /* 0x000000c7a0c77223 */ /* 0x040fe20000010042 */
[C---:B------:R-:W-:Y:S01]  /*2440*/  FFMA.FTZ R91, R160.reuse, R88, R67 ;  /* 0x00000058a05b7223 */ /* 0x040fe20000010043 */
[----:B------:R-:W-:Y:S01]  /*2450*/  FFMA.FTZ R85, R160, R85, R60 ;  /* 0x00000055a0557223 */ /* 0x000fe2000001003c */
[----:B------:R-:W-:Y:S01]  /*2460*/  FMUL.FTZ R197, R197, UR4 ;  /* 0x00000004c5c57c20 */ /* 0x000fe20008410000 */
[C---:B------:R-:W-:Y:S01]  /*2470*/  LOP3.LUT P6, RZ, R126.reuse, 0xff0000, RZ, 0xc0, !PT ;  /* 0x00ff00007eff7812 */ /* 0x040fe200078cc0ff */
[-C--:B------:R-:W-:Y:S01]  /*2480*/  FMUL.FTZ R87, R87, R92.reuse ;  /* 0x0000005c57577220 */ /* 0x080fe20000410000 */
[----:B------:R-:W-:Y:S01]  /*2490*/  FSEL R193, R193, RZ, P0 ;  /* 0x000000ffc1c17208 */ /* 0x000fe20000000000 */
[-C--:B------:R-:W-:Y:S01]  /*24a0*/  FMUL.FTZ R199, R199, R92.reuse ;  /* 0x0000005cc7c77220 */ /* 0x080fe20000410000 */
[-C--:B------:R-:W-:Y:S01]  /*24b0*/  FMUL.FTZ R91, R91, R92.reuse ;  /* 0x0000005c5b5b7220 */ /* 0x080fe20000410000 */
[-C--:B------:R-:W-:Y:S01]  /*24c0*/  FMUL.FTZ R89, R89, R92.reuse ;  /* 0x0000005c59597220 */ /* 0x080fe20000410000 */
[----:B------:R-:W-:Y:S01]  /*24d0*/  FMUL.FTZ R85, R85, R92 ;  /* 0x0000005c55557220 */ /* 0x000fe20000410000 */
[C---:B------:R-:W-:Y:S01]  /*24e0*/  ISETP.GE.U32.AND P0, PT, R126.reuse, RZ, PT ;  /* 0x000000ff7e00720c */ /* 0x040fe20003f06070 */
[----:B------:R-:W-:Y:S01]  /*24f0*/  FMUL.FTZ R199, R199, UR4 ;  /* 0x00000004c7c77c20 */ /* 0x000fe20008410000 */
[----:B------:R-:W-:Y:S01]  /*2500*/  FSEL R197, R197, RZ, P6 ;  /* 0x000000ffc5c57208 */ /* 0x000fe20003000000 */
        /* <DEDUP_REMOVED lines=8> */
[----:B------:R-:W-:Y:S02]  /*2590*/  ISETP.GE.U32.AND.EX P0, PT, R127, 0x1000000, PT, P0 ;  /* 0x010000007f00780c */ /* 0x000fe40003f06100 */
[----:B------:R-:W-:Y:S02]  /*25a0*/  FSEL R199, R199, RZ, P6 ;  /* 0x000000ffc7c77208 */ /* 0x000fe40003000000 */
[----:B------:R-:W-:-:S02]  /*25b0*/  FSEL R88, R91, RZ, P0 ;  /* 0x000000ff5b587208 */ /* 0x000fc40000000000 */
[----:B------:R-:W-:Y:S02]  /*25c0*/  FSEL R89, R89, RZ, P5 ;  /* 0x000000ff59597208 */ /* 0x000fe40002800000 */
[----:B------:R-:W-:Y:S02]  /*25d0*/  FSEL R0, R87, RZ, P4 ;  /* 0x000000ff57007208 */ /* 0x000fe40002000000 */
[----:B------:R-:W-:Y:S02]  /*25e0*/  FSEL R84, R85, RZ, P2 ;  /* 0x000000ff55547208 */ /* 0x000fe40001000000 */
[----:B------:R-:W-:Y:S02]  /*25f0*/  F2FP.BF16.F32.PACK_AB R87, R88, R199 ;  /* 0x000000c75857723e */ /* 0x000fe400000010ff */
[----:B------:R-:W-:Y:S02]  /*2600*/  F2FP.BF16.F32.PACK_AB R86, R89, R86 ;  /* 0x000000565956723e */ /* 0x000fe400000010ff */
[----:B------:R-:W-:-:S02]  /*2610*/  F2FP.BF16.F32.PACK_AB R85, R0, R197 ;  /* 0x000000c50055723e */ /* 0x000fc400000010ff */
[----:B------:R-:W-:Y:S01]  /*2620*/  F2FP.BF16.F32.PACK_AB R84, R193, R84 ;  /* 0x00000054c154723e */ /* 0x000fe200000010ff */
[----:B------:R-:W-:Y:S06]  /*2630*/  BRA `(.L_x_5145) ;  /* 0x0000000000f47947 */ /* 0x000fec0003800000 */
.L_x_5144:
[-CC-:B------:R-:W-:Y:S01]  /*2640*/  FFMA.FTZ R202, R202, R93.reuse, R94.reuse ;  /* 0x0000005dcaca7223 */ /* 0x180fe2000001005e */
[-CC-:B------:R-:W-:Y:S01]  /*2650*/  FFMA.FTZ R48, R203, R93.reuse, R94.reuse ;  /* 0x0000005dcb307223 */ /* 0x180fe2000001005e */
[----:B------:R-:W-:Y:S01]  /*2660*/  FFMA.FTZ R49, R200, R93, R94 ;  /* 0x0000005dc8317223 */ /* 0x000fe2000001005e */
[----:B-----5:R-:W-:Y:S01]  /*2670*/  LOP3.LUT P6, RZ, R127, 0xff0000, RZ, 0xc0, !PT ;  /* 0x00ff00007fff7812 */ /* 0x020fe200078cc0ff */
[----:B------:R-:W-:Y:S01]  /*2680*/  FADD.FTZ R199, R199, -R202 ;  /* 0x800000cac7c77221 */ /* 0x000fe20000010000 */
[----:B------:R-:W-:Y:S01]  /*2690*/  FADD.FTZ R48, R207, -R48 ;  /* 0x80000030cf307221 */ /* 0x000fe20000010000 */
[----:B------:R-:W-:Y:S01]  /*26a0*/  FADD.FTZ R49, R198, -R49 ;  /* 0x80000031c6317221 */ /* 0x000fe20000010000 */
[----:B------:R-:W-:Y:S01]  /*26b0*/  LOP3.LUT P5, RZ, R127, 0xff, RZ, 0xc0, !PT ;  /* 0x000000ff7fff7812 */ /* 0x000fe200078ac0ff */
[C---:B------:R-:W-:Y:S01]  /*26c0*/  FFMA.FTZ R50, R160.reuse, R199, R66 ;  /* 0x000000c7a0327223 */ /* 0x040fe20000010042 */
[C---:B------:R-:W-:Y:S01]  /*26d0*/  FFMA.FTZ R51, R160.reuse, R48, R67 ;  /* 0x00000030a0337223 */ /* 0x040fe20000010043 */
[----:B------:R-:W-:Y:S01]  /*26e0*/  FFMA.FTZ R48, R160, R49, R64 ;  /* 0x00000031a0307223 */ /* 0x000fe20000010040 */
[----:B------:R-:W-:Y:S01]  /*26f0*/  ISETP.GE.U32.AND P0, PT, R126, RZ, PT ;  /* 0x000000ff7e00720c */ /* 0x000fe20003f06070 */
[-C--:B------:R-:W-:Y:S01]  /*2700*/  FMUL.FTZ R52, R50, R92.reuse ;  /* 0x0000005c32347220 */ /* 0x080fe20000410000 */
[-C--:B------:R-:W-:Y:S01]  /*2710*/  FMUL.FTZ R53, R51, R92.reuse ;  /* 0x0000005c33357220 */ /* 0x080fe20000410000 */
[----:B------:R-:W-:Y:S01]  /*2720*/  FMUL.FTZ R49, R48, R92 ;  /* 0x0000005c30317220 */ /* 0x000fe20000410000 */
[-CC-:B------:R-:W-:Y:S01]  /*2730*/  FFMA.FTZ R193, R193, R93.reuse, R94.reuse ;  /* 0x0000005dc1c17223 */ /* 0x180fe2000001005e */
[----:B------:R-:W-:Y:S01]  /*2740*/  FMUL.FTZ R52, R52, UR4 ;  /* 0x0000000434347c20 */ /* 0x000fe20008410000 */
[-CC-:B------:R-:W-:Y:S01]  /*2750*/  FFMA.FTZ R194, R194, R93.reuse, R94.reuse ;  /* 0x0000005dc2c27223 */ /* 0x180fe2000001005e */
[----:B------:R-:W-:Y:S01]  /*2760*/  FMUL.FTZ R49, R49, UR4 ;  /* 0x0000000431317c20 */ /* 0x000fe20008410000 */
[-CC-:B------:R-:W-:Y:S01]  /*2770*/  FFMA.FTZ R201, R201, R93.reuse, R94.reuse ;  /* 0x0000005dc9c97223 */ /* 0x180fe2000001005e */
[----:B------:R-:W-:Y:S01]  /*2780*/  FMUL.FTZ R53, R53, UR4 ;  /* 0x0000000435357c20 */ /* 0x000fe20008410000 */
[----:B------:R-:W-:Y:S01]  /*2790*/  FSEL R95, R52, RZ, P6 ;  /* 0x000000ff345f7208 */ /* 0x000fe20003000000 */
[-CC-:B------:R-:W-:Y:S01]  /*27a0*/  FFMA.FTZ R52, R195, R93.reuse, R94.reuse ;  /* 0x0000005dc3347223 */ /* 0x180fe2000001005e */
[----:B------:R-:W-:Y:S01]  /*27b0*/  FSEL R90, R49, RZ, P5 ;  /* 0x000000ff315a7208 */ /* 0x000fe20002800000 */
[----:B------:R-:W-:Y:S01]  /*27c0*/  FFMA.FTZ R49, R0, R93, R94 ;  /* 0x0000005d00317223 */ /* 0x000fe2000001005e */
[----:B------:R-:W-:Y:S01]  /*27d0*/  ISETP.GE.U32.AND.EX P0, PT, R127, 0x1000000, PT, P0 ;  /* 0x010000007f00780c */ /* 0x000fe20003f06100 */
[----:B------:R-:W-:Y:S01]  /*27e0*/  FADD.FTZ R52, R205, -R52 ;  /* 0x80000034cd347221 */ /* 0x000fe20000010000 */
[----:B------:R-:W-:Y:S01]  /*27f0*/  FADD.FTZ R193, R204, -R193 ;  /* 0x800000c1ccc17221 */ /* 0x000fe20000010000 */
[----:B------:R-:W-:Y:S01]  /*2800*/  FADD.FTZ R197, R197, -R194 ;  /* 0x800000c2c5c57221 */ /* 0x000fe20000010000 */
[----:B------:R-:W-:Y:S01]  /*2810*/  FADD.FTZ R206, R206, -R201 ;  /* 0x800000c9cece7221 */ /* 0x000fe20000010000 */
[----:B------:R-:W-:Y:S01]  /*2820*/  FADD.FTZ R85, R196, -R49 ;  /* 0x80000031c4557221 */ /* 0x000fe20000010000 */
[----:B------:R-:W-:Y:S01]  /*2830*/  FSEL R96, R53, RZ, P0 ;  /* 0x000000ff35607208 */ /* 0x000fe20000000000 */
        /* <DEDUP_REMOVED lines=9> */
[----:B------:R-:W-:Y:S01]  /*28d0*/  FMUL.FTZ R0, R52, R92 ;  /* 0x0000005c34007220 */ /* 0x000fe20000410000 */
[----:B------:R-:W-:Y:S01]  /*28e0*/  FMUL.FTZ R87, R87, UR4 ;  /* 0x0000000457577c20 */ /* 0x000fe20008410000 */
        /* <DEDUP_REMOVED lines=8> */
[----:B------:R-:W-:Y:S02]  /*2970*/  LOP3.LUT P5, RZ, R127, 0xff00, RZ, 0xc0, !PT ;  /* 0x0000ff007fff7812 */ /* 0x000fe400078ac0ff */
        /* <DEDUP_REMOVED lines=9> */
.L_x_5145:
[----:B------:R-:W-:Y:S01]  /*2a10*/  ISETP.NE.U32.AND P0, PT, RZ, UR14, PT ;  /* 0x0000000eff007c0c */ /* 0x000fe2000bf05070 */
[----:B------:R-:W0:Y:S03]  /*2a20*/  LDC.64 R96, c[0x0][0x468] ;  /* 0x00011a00ff607b82 */ /* 0x000e260000000a00 */
[----:B------:R-:W-:-:S13]  /*2a30*/  ISETP.NE.AND.EX P0, PT, RZ, UR15, PT, P0 ;  /* 0x0000000fff007c0c */ /* 0x000fda000bf05300 */
[----:B------:R-:W1:Y:S01]  /*2a40*/  @P0 LDC.64 R88, c[0x0][0x478] ;  /* 0x00011e00ff580b82 */ /* 0x000e620000000a00 */
[----:B0-----:R-:W-:-:S04]  /*2a50*/  IMAD.WIDE.U32 R90, R161, 0x10, R96 ;  /* 0x00000010a15a7825 */ /* 0x001fc800078e0060 */
[----:B-1----:R-:W-:-:S05]  /*2a60*/  @P0 IMAD.WIDE.U32 R88, R161, 0x20, R88 ;  /* 0x00000020a1580825 */ /* 0x002fca00078e0058 */
        /* <DEDUP_REMOVED lines=11> */
[----:B------:R-:W-:Y:S01]  /*2b20*/  FFMA.FTZ R0, R171, R93, R94 ;  /* 0x0000005dab007223 */ /* 0x000fe2000001005e */
[C---:B------:R-:W-:Y:S01]  /*2b30*/  FFMA.FTZ R50, R160.reuse, R49, R74 ;  /* 0x00000031a0327223 */ /* 0x040fe2000001004a */
[C---:B------:R-:W-:Y:S01]  /*2b40*/  FFMA.FTZ R51, R160.reuse, R186, R75 ;  /* 0x000000baa0337223 */ /* 0x040fe2000001004b */
[----:B------:R-:W-:Y:S01]  /*2b50*/  FADD.FTZ R52, R185, -R48 ;  /* 0x80000030b9347221 */ /* 0x000fe20000010000 */
[----:B------:R-:W-:Y:S01]  /*2b60*/  FFMA.FTZ R48, R160, R177, R72 ;  /* 0x000000b1a0307223 */ /* 0x000fe20000010048 */
[-C--:B------:R-:W-:Y:S01]  /*2b70*/  FMUL.FTZ R49, R50, R92.reuse ;  /* 0x0000005c32317220 */ /* 0x080fe20000410000 */
[-C--:B------:R-:W-:Y:S01]  /*2b80*/  FMUL.FTZ R53, R51, R92.reuse ;  /* 0x0000005c33357220 */ /* 0x080fe20000410000 */
[----:B------:R-:W-:Y:S01]  /*2b90*/  LOP3.LUT P6, RZ, R123, 0xff0000, RZ, 0xc0, !PT ;  /* 0x00ff00007bff7812 */ /* 0x000fe200078cc0ff */
[-CC-:B------:R-:W-:Y:S01]  /*2ba0*/  FFMA.FTZ R172, R172, R93.reuse, R94.reuse ;  /* 0x0000005dacac7223 */ /* 0x180fe2000001005e */
[----:B------:R-:W-:Y:S01]  /*2bb0*/  FMUL.FTZ R49, R49, UR4 ;  /* 0x0000000431317c20 */ /* 0x000fe20008410000 */
[----:B------:R-:W-:Y:S01]  /*2bc0*/  ISETP.GE.U32.AND P2, PT, R122, RZ, PT ;  /* 0x000000ff7a00720c */ /* 0x000fe20003f46070 */
[-CC-:B------:R-:W-:Y:S01]  /*2bd0*/  FFMA.FTZ R173, R173, R93.reuse, R94.reuse ;  /* 0x0000005dadad7223 */ /* 0x180fe2000001005e */
[----:B------:R-:W-:Y:S01]  /*2be0*/  FFMA.FTZ R174, R174, R93, R94 ;  /* 0x0000005daeae7223 */ /* 0x000fe2000001005e */
[----:B------:R-:W-:Y:S01]  /*2bf0*/  FADD.FTZ R175, R175, -R0 ;  /* 0x80000000afaf7221 */ /* 0x000fe20000010000 */
[----:B------:R-:W-:Y:S01]  /*2c00*/  FMUL.FTZ R0, R48, R92 ;  /* 0x0000005c30007220 */ /* 0x000fe20000410000 */
[----:B------:R-:W-:Y:S01]  /*2c10*/  FMUL.FTZ R53, R53, UR4 ;  /* 0x0000000435357c20 */ /* 0x000fe20008410000 */
[----:B------:R-:W-:Y:S01]  /*2c20*/  FSEL R95, R49, RZ, P6 ;  /* 0x000000ff315f7208 */ /* 0x000fe20003000000 */
[----:B------:R-:W-:Y:S01]  /*2c30*/  FFMA.FTZ R49, R160, R52, R73 ;  /* 0x00000034a0317223 */ /* 0x000fe20000010049 */
[----:B------:R-:W-:Y:S01]  /*2c40*/  ISETP.GE.U32.AND.EX P2, PT, R123, 0x1000000, PT, P2 ;  /* 0x010000007b00780c */ /* 0x000fe20003f46120 */
[----:B------:R-:W-:Y:S01]  /*2c50*/  FADD.FTZ R172, R179, -R172 ;  /* 0x800000acb3ac7221 */ /* 0x000fe20000010000 */
[----:B------:R-:W-:Y:S01]  /*2c60*/  FADD.FTZ R173, R176, -R173 ;  /* 0x800000adb0ad7221 */ /* 0x000fe20000010000 */
[----:B------:R-:W-:Y:S01]  /*2c70*/  FADD.FTZ R174, R183, -R174 ;  /* 0x800000aeb7ae7221 */ /* 0x000fe20000010000 */
[----:B------:R-:W-:Y:S01]  /*2c80*/  FMUL.FTZ R0, R0, UR4 ;  /* 0x0000000400007c20 */ /* 0x000fe20008410000 */
[----:B------:R-:W-:Y:S01]  /*2c90*/  LOP3.LUT P5, RZ, R123, 0xff, RZ, 0xc0, !PT ;  /* 0x000000ff7bff7812 */ /* 0x000fe200078ac0ff */
[----:B------:R-:W-:Y:S01]  /*2ca0*/  FMUL.FTZ R87, R49, R92 ;  /* 0x0000005c31577220 */ /* 0x000fe20000410000 */
[----:B------:R-:W-:Y:S01]  /*2cb0*/  FSEL R98, R53, RZ, P2 ;  /* 0x000000ff35627208 */ /* 0x000fe20001000000 */
[C---:B------:R-:W-:Y:S01]  /*2cc0*/  FFMA.FTZ R53, R160.reuse, R172, R69 ;  /* 0x000000aca0357223 */ /* 0x040fe20000010045 */
[C---:B------:R-:W-:Y:S01]  /*2cd0*/  FFMA.FTZ R54, R160.reuse, R173, R70 ;  /* 0x000000ada0367223 */ /* 0x040fe20000010046 */
[C---:B------:R-:W-:Y:S01]  /*2ce0*/  FFMA.FTZ R55, R160.reuse, R174, R71 ;  /* 0x000000aea0377223 */ /* 0x040fe20000010047 */
[----:B------:R-:W-:Y:S01]  /*2cf0*/  FFMA.FTZ R52, R160, R175, R68 ;  /* 0x000000afa0347223 */ /* 0x000fe20000010044 */
[----:B------:R-:W-:Y:S01]  /*2d00*/  FSEL R90, R0, RZ, P5 ;  /* 0x000000ff005a7208 */ /* 0x000fe20002800000 */
[----:B------:R-:W-:Y:S01]  /*2d10*/  FMUL.FTZ R87, R87, UR4 ;  /* 0x0000000457577c20 */ /* 0x000fe20008410000 */
[----:B------:R-:W-:Y:S01]  /*2d20*/  LOP3.LUT P5, RZ, R123, 0xff00, RZ, 0xc0, !PT ;  /* 0x0000ff007bff7812 */ /* 0x000fe200078ac0ff */
        /* <DEDUP_REMOVED lines=8> */
[----:B------:R-:W-:-:S02]  /*2db0*/  FSEL R91, R87, RZ, P5 ;  /* 0x000000ff575b7208 */ /* 0x000fc40002800000 */
[C---:B------:R-:W-:Y:S02]  /*2dc0*/  LOP3.LUT P4, RZ, R122.reuse, 0xff00, RZ, 0xc0, !PT ;  /* 0x0000ff007aff7812 */ /* 0x040fe4000788c0ff */
[C---:B------:R-:W-:Y:S02]  /*2dd0*/  LOP3.LUT P6, RZ, R122.reuse, 0xff0000, RZ, 0xc0, !PT ;  /* 0x00ff00007aff7812 */ /* 0x040fe400078cc0ff */
[C---:B------:R-:W-:Y:S02]  /*2de0*/  LOP3.LUT P2, RZ, R122.reuse, 0xff000000, RZ, 0xc0, !PT ;  /* 0xff0000007aff7812 */ /* 0x040fe4000784c0ff */
        /* <DEDUP_REMOVED lines=10> */
.L_x_5146:
        /* <DEDUP_REMOVED lines=8> */
[C---:B------:R-:W-:Y:S01]  /*2f10*/  FFMA.FTZ R177, R160.reuse, R177, R72 ;  /* 0x000000b1a0b17223 */ /* 0x040fe20000010048 */
[----:B------:R-:W-:Y:S01]  /*2f20*/  FFMA.FTZ R85, R160, R172, R69 ;  /* 0x000000aca0557223 */ /* 0x000fe20000010045 */
[-CC-:B------:R-:W-:Y:S01]  /*2f30*/  FFMA.FTZ R174, R174, R93.reuse, R94.reuse ;  /* 0x0000005daeae7223 */ /* 0x180fe2000001005e */
[-CC-:B------:R-:W-:Y:S01]  /*2f40*/  FFMA.FTZ R84, R181, R93.reuse, R94.reuse ;  /* 0x0000005db5547223 */ /* 0x180fe2000001005e */
[-CC-:B------:R-:W-:Y:S01]  /*2f50*/  FFMA.FTZ R87, R184, R93.reuse, R94.reuse ;  /* 0x0000005db8577223 */ /* 0x180fe2000001005e */
[----:B------:R-:W-:Y:S01]  /*2f60*/  FFMA.FTZ R0, R171, R93, R94 ;  /* 0x0000005dab007223 */ /* 0x000fe2000001005e */
[-C--:B------:R-:W-:Y:S01]  /*2f70*/  FMUL.FTZ R177, R177, R92.reuse ;  /* 0x0000005cb1b17220 */ /* 0x080fe20000410000 */
[C---:B------:R-:W-:Y:S01]  /*2f80*/  FFMA.FTZ R173, R160.reuse, R173, R70 ;  /* 0x000000ada0ad7223 */ /* 0x040fe20000010046 */
[-C--:B------:R-:W-:Y:S01]  /*2f90*/  FMUL.FTZ R85, R85, R92.reuse ;  /* 0x0000005c55557220 */ /* 0x080fe20000410000 */
[----:B------:R-:W-:Y:S01]  /*2fa0*/  FFMA.FTZ R95, R160, R95, R74 ;  /* 0x0000005fa05f7223 */ /* 0x000fe2000001004a */
        /* <DEDUP_REMOVED lines=8> */
[----:B------:R-:W-:Y:S01]  /*3030*/  FMUL.FTZ R95, R95, R92 ;  /* 0x0000005c5f5f7220 */ /* 0x000fe20000410000 */
[----:B------:R-:W-:Y:S01]  /*3040*/  LOP3.LUT P2, RZ, R122, 0xff00, RZ, 0xc0, !PT ;  /* 0x0000ff007aff7812 */ /* 0x000fe2000784c0ff */
[C---:B------:R-:W-:Y:S01]  /*3050*/  FFMA.FTZ R87, R160.reuse, R174, R71 ;  /* 0x000000aea0577223 */ /* 0x040fe20000010047 */
[C---:B------:R-:W-:Y:S01]  /*3060*/  FFMA.FTZ R91, R160.reuse, R84, R73 ;  /* 0x00000054a05b7223 */ /* 0x040fe20000010049 */
[C---:B------:R-:W-:Y:S01]  /*3070*/  FFMA.FTZ R99, R160.reuse, R186, R75 ;  /* 0x000000baa0637223 */ /* 0x040fe2000001004b */
[----:B------:R-:W-:Y:S01]  /*3080*/  FFMA.FTZ R175, R160, R175, R68 ;  /* 0x000000afa0af7223 */ /* 0x000fe20000010044 */
        /* <DEDUP_REMOVED lines=29> */
.L_x_5147:
[----:B------:R-:W0:Y:S01]  /*3260*/  @P0 LDC.64 R88, c[0x0][0x478] ;  /* 0x00011e00ff580b82 */ /* 0x000e220000000a00 */
[----:B------:R-:W-:-:S04]  /*3270*/  IMAD.WIDE.U32 R90, R159, 0x10, R96 ;  /* 0x000000109f5a7825 */ /* 0x000fc800078e0060 */
[----:B0-----:R-:W-:-:S05]  /*3280*/  @P0 IMAD.WIDE.U32 R88, R159, 0x20, R88 ;  /* 0x000000209f580825 */ /* 0x001fca00078e0058 */
[----:B------:R0:W-:Y:S04]  /*3290*/  @P0 STG.E.128 desc[UR6][R88.64], R52 ;  /* 0x0000003458000986 */ /* 0x0001e8000c101d06 */
[----:B------:R0:W-:Y:S04]  /*32a0*/  @P0 STG.E.128 desc[UR6][R88.64+0x10], R48 ;  /* 0x0000103058000986 */ /* 0x0001e8000c101d06 */
[----:B------:R0:W-:Y:S01]  /*32b0*/  STG.E.128 desc[UR6][R90.64], R84 ;  /* 0x000000545a007986 */ /* 0x0001e2000c101d06 */
[----:B------:R-:W-:Y:S05]  /*32c0*/  @!P0 BRA `(.L_x_5148) ;  /* 0x0000000000f88947 */ /* 0x000fea0003800000 */
[-CC-:B------:R-:W-:Y:S01]  /*32d0*/  FFMA.FTZ R164, R164, R93.reuse, R94.reuse ;  /* 0x0000005da4a47223 */ /* 0x180fe2000001005e */
[-CC-:B0-----:R-:W-:Y:S01]  /*32e0*/  FFMA.FTZ R49, R124, R93.reuse, R94.reuse ;  /* 0x0000005d7c317223 */ /* 0x181fe2000001005e */
[-CC-:B------:R-:W-:Y:S01]  /*32f0*/  FFMA.FTZ R48, R167, R93.reuse, R94.reuse ;  /* 0x0000005da7307223 */ /* 0x180fe2000001005e */
[-C--:B------:R-:W-:Y:S01]  /*3300*/  FFMA.FTZ R168, R168, R93.reuse, R94 ;  /* 0x0000005da8a87223 */ /* 0x080fe2000001005e */
[----:B------:R-:W-:Y:S01]  /*3310*/  FADD.FTZ R131, R131, -R164 ;  /* 0x800000a483837221 */ /* 0x000fe20000010000 */
[----:B------:R-:W-:Y:S01]  /*3320*/  FADD.FTZ R55, R130, -R49 ;  /* 0x8000003182377221 */ /* 0x000fe20000010000 */
[----:B------:R-:W-:Y:S01]  /*3330*/  FFMA.FTZ R49, R120, R93, R94 ;  /* 0x0000005d78317223 */ /* 0x000fe2000001005e */
[----:B------:R-:W-:Y:S01]  /*3340*/  FADD.FTZ R163, R163, -R48 ;  /* 0x80000030a3a37221 */ /* 0x000fe20000010000 */
[----:B------:R-:W-:Y:S01]  /*3350*/  FFMA.FTZ R48, R160, R131, R80 ;  /* 0x00000083a0307223 */ /* 0x000fe20000010050 */
[----:B------:R-:W-:Y:S01]  /*3360*/  FADD.FTZ R168, R169, -R168 ;  /* 0x800000a8a9a87221 */ /* 0x000fe20000010000 */
[----:B------:R-:W-:Y:S01]  /*3370*/  FADD.FTZ R85, R128, -R49 ;  /* 0x8000003180557221 */ /* 0x000fe20000010000 */
[----:B------:R-:W-:Y:S01]  /*3380*/  FFMA.FTZ R50, R160, R163, R82 ;  /* 0x000000a3a0327223 */ /* 0x000fe20000010052 */
[----:B------:R-:W-:Y:S01]  /*3390*/  FMUL.FTZ R49, R48, R92 ;  /* 0x0000005c30317220 */ /* 0x000fe20000410000 */
[----:B------:R-:W-:Y:S01]  /*33a0*/  FFMA.FTZ R51, R160, R168, R83 ;  /* 0x000000a8a0337223 */ /* 0x000fe20000010053 */
[-CC-:B------:R-:W-:Y:S01]  /*33b0*/  FFMA.FTZ R165, R165, R93.reuse, R94.reuse ;  /* 0x0000005da5a57223 */ /* 0x180fe2000001005e */
[----:B------:R-:W-:Y:S01]  /*33c0*/  LOP3.LUT P5, RZ, R117, 0xff, RZ, 0xc0, !PT ;  /* 0x000000ff75ff7812 */ /* 0x000fe200078ac0ff */
[----:B------:R-:W-:Y:S01]  /*33d0*/  FMUL.FTZ R49, R49, UR4 ;  /* 0x0000000431317c20 */ /* 0x000fe20008410000 */
[-C--:B------:R-:W-:Y:S01]  /*33e0*/  FMUL.FTZ R52, R50, R92.reuse ;  /* 0x0000005c32347220 */ /* 0x080fe20000410000 */
[----:B------:R-:W-:Y:S01]  /*33f0*/  FMUL.FTZ R53, R51, R92 ;  /* 0x0000005c33357220 */ /* 0x000fe20000410000 */
[----:B------:R-:W-:Y:S01]  /*3400*/  FADD.FTZ R166, R166, -R165 ;  /* 0x800000a5a6a67221 */ /* 0x000fe20000010000 */
[----:B------:R-:W-:Y:S01]  /*3410*/  ISETP.GE.U32.AND P2, PT, R116, RZ, PT ;  /* 0x000000ff7400720c */ /* 0x000fe20003f46070 */
[-CC-:B------:R-:W-:Y:S01]  /*3420*/  FFMA.FTZ R0, R121, R93.reuse, R94.reuse ;  /* 0x0000005d79007223 */ /* 0x180fe2000001005e */
[----:B------:R-:W-:Y:S01]  /*3430*/  FFMA.FTZ R125, R125, R93, R94 ;  /* 0x0000005d7d7d7223 */ /* 0x000fe2000001005e */
[----:B------:R-:W-:Y:S01]  /*3440*/  FMUL.FTZ R52, R52, UR4 ;  /* 0x0000000434347c20 */ /* 0x000fe20008410000 */
[----:B------:R-:W-:Y:S01]  /*3450*/  FMUL.FTZ R53, R53, UR4 ;  /* 0x0000000435357c20 */ /* 0x000fe20008410000 */
[----:B------:R-:W-:Y:S01]  /*3460*/  FSEL R90, R49, RZ, P5 ;  /* 0x000000ff315a7208 */ /* 0x000fe20002800000 */
[----:B------:R-:W-:Y:S01]  /*3470*/  FFMA.FTZ R49, R160, R166, R81 ;  /* 0x000000a6a0317223 */ /* 0x000fe20000010051 */
[----:B------:R-:W-:Y:S01]  /*3480*/  LOP3.LUT P6, RZ, R117, 0xff0000, RZ, 0xc0, !PT ;  /* 0x00ff000075ff7812 */ /* 0x000fe200078cc0ff */
[----:B------:R-:W-:Y:S01]  /*3490*/  FADD.FTZ R0, R129, -R0 ;  /* 0x8000000081007221 */ /* 0x000fe20000010000 */
[----:B------:R-:W-:Y:S01]  /*34a0*/  ISETP.GE.U32.AND.EX P2, PT, R117, 0x1000000, PT, P2 ;  /* 0x010000007500780c */ /* 0x000fe20003f46120 */
[----:B------:R-:W-:Y:S01]  /*34b0*/  FADD.FTZ R162, R162, -R125 ;  /* 0x8000007da2a27221 */ /* 0x000fe20000010000 */
[----:B------:R-:W-:Y:S01]  /*34c0*/  FSEL R95, R52, RZ, P6 ;  /* 0x000000ff345f7208 */ /* 0x000fe20003000000 */
[C---:B------:R-:W-:Y:S01]  /*34d0*/  FFMA.FTZ R54, R160.reuse, R55, R78 ;  /* 0x00000037a0367223 */ /* 0x040fe2000001004e */
[----:B------:R-:W-:Y:S01]  /*34e0*/  FSEL R98, R53, RZ, P2 ;  /* 0x000000ff35627208 */ /* 0x000fe20001000000 */
[----:B------:R-:W-:Y:S01]  /*34f0*/  FMUL.FTZ R87, R49, R92 ;  /* 0x0000005c31577220 */ /* 0x000fe20000410000 */
[C---:B------:R-:W-:Y:S01]  /*3500*/  FFMA.FTZ R53, R160.reuse, R0, R77 ;  /* 0x00000000a0357223 */ /* 0x040fe2000001004d */
[C---:B------:R-:W-:Y:S01]  /*3510*/  FFMA.FTZ R55, R160.reuse, R162, R79 ;  /* 0x000000a2a0377223 */ /* 0x040fe2000001004f */
[----:B------:R-:W-:Y:S01]  /*3520*/  FFMA.FTZ R52, R160, R85, R76 ;  /* 0x00000055a0347223 */ /* 0x000fe2000001004c */
        /* <DEDUP_REMOVED lines=24> */
.L_x_5148:
[-CC-:B------:R-:W-:Y:S01]  /*36b0*/  FFMA.FTZ R0, R121, R93.reuse, R94.reuse ;  /* 0x0000005d79007223 */ /* 0x180fe2000001005e */
[-CC-:B0-----:R-:W-:Y:S01]  /*36c0*/  FFMA.FTZ R85, R124, R93.reuse, R94.reuse ;  /* 0x0000005d7c557223 */ /* 0x181fe2000001005e */
        /* <DEDUP_REMOVED lines=8> */
[----:B------:R-:W-:Y:S01]  /*3750*/  FFMA.FTZ R131, R160, R131, R80 ;  /* 0x00000083a0837223 */ /* 0x000fe20000010050 */
[----:B------:R-:W-:Y:S01]  /*3760*/  FADD.FTZ R163, R163, -R84 ;  /* 0x80000054a3a37221 */ /* 0x000fe20000010000 */
[-C--:B------:R-:W-:Y:S01]  /*3770*/  FMUL.FTZ R87, R87, R92.reuse ;  /* 0x0000005c57577220 */ /* 0x080fe20000410000 */
[-CC-:B------:R-:W-:Y:S01]  /*3780*/  FFMA.FTZ R125, R125, R93.reuse, R94.reuse ;  /* 0x0000005d7d7d7223 */ /* 0x180fe2000001005e */
[-CC-:B------:R-:W-:Y:S01]  /*3790*/  FFMA.FTZ R165, R165, R93.reuse, R94.reuse ;  /* 0x0000005da5a57223 */ /* 0x180fe2000001005e */
[----:B------:R-:W-:Y:S01]  /*37a0*/  FFMA.FTZ R85, R120, R93, R94 ;  /* 0x0000005d78557223 */ /* 0x000fe2000001005e */
[-C--:B------:R-:W-:Y:S01]  /*37b0*/  FMUL.FTZ R89, R89, R92.reuse ;  /* 0x0000005c59597220 */ /* 0x080fe20000410000 */
[----:B------:R-:W-:Y:S01]  /*37c0*/  FMUL.FTZ R131, R131, R92 ;  /* 0x0000005c83837220 */ /* 0x000fe20000410000 */
[----:B------:R-:W-:Y:S01]  /*37d0*/  FMUL.FTZ R87, R87, UR4 ;  /* 0x0000000457577c20 */ /* 0x000fe20008410000 */
[----:B------:R-:W-:Y:S01]  /*37e0*/  FADD.FTZ R168, R169, -R168 ;  /* 0x800000a8a9a87221 */ /* 0x000fe20000010000 */
[----:B------:R-:W-:Y:S01]  /*37f0*/  LOP3.LUT P2, RZ, R116, 0xff00, RZ, 0xc0, !PT ;  /* 0x0000ff0074ff7812 */ /* 0x000fe2000784c0ff */
[----:B------:R-:W-:Y:S01]  /*3800*/  FFMA.FTZ R163, R160, R163, R82 ;  /* 0x000000a3a0a37223 */ /* 0x000fe20000010052 */
[----:B------:R-:W-:Y:S01]  /*3810*/  FADD.FTZ R125, R162, -R125 ;  /* 0x8000007da27d7221 */ /* 0x000fe20000010000 */
[----:B------:R-:W-:Y:S01]  /*3820*/  FADD.FTZ R166, R166, -R165 ;  /* 0x800000a5a6a67221 */ /* 0x000fe20000010000 */
[----:B------:R-:W-:Y:S01]  /*3830*/  FADD.FTZ R85, R128, -R85 ;  /* 0x8000005580557221 */ /* 0x000fe20000010000 */
[----:B------:R-:W-:Y:S01]  /*3840*/  FMUL.FTZ R0, R89, UR4 ;  /* 0x0000000459007c20 */ /* 0x000fe20008410000 */
[----:B------:R-:W-:Y:S01]  /*3850*/  FMUL.FTZ R131, R131, UR4 ;  /* 0x0000000483837c20 */ /* 0x000fe20008410000 */
[----:B------:R-:W-:Y:S01]  /*3860*/  LOP3.LUT P6, RZ, R117, 0xff, RZ, 0xc0, !PT ;  /* 0x000000ff75ff7812 */ /* 0x000fe200078cc0ff */
[C---:B------:R-:W-:Y:S01]  /*3870*/  FFMA.FTZ R91, R160.reuse, R168, R83 ;  /* 0x000000a8a05b7223 */ /* 0x040fe20000010053 */
[----:B------:R-:W-:Y:S01]  /*3880*/  FSEL R89, R87, RZ, P2 ;  /* 0x000000ff57597208 */ /* 0x000fe20001000000 */
[----:B------:R-:W-:Y:S01]  /*3890*/  FMUL.FTZ R163, R163, R92 ;  /* 0x0000005ca3a37220 */ /* 0x000fe20000410000 */
[C---:B------:R-:W-:Y:S01]  /*38a0*/  FFMA.FTZ R125, R160.reuse, R125, R79 ;  /* 0x0000007da07d7223 */ /* 0x040fe2000001004f */
[C---:B------:R-:W-:Y:S01]  /*38b0*/  FFMA.FTZ R87, R160.reuse, R166, R81 ;  /* 0x000000a6a0577223 */ /* 0x040fe20000010051 */
[----:B------:R-:W-:Y:S01]  /*38c0*/  FFMA.FTZ R85, R160, R85, R76 ;  /* 0x00000055a0557223 */ /* 0x000fe2000001004c */
[----:B------:R-:W-:Y:S01]  /*38d0*/  FSEL R86, R131, RZ, P6 ;  /* 0x000000ff83567208 */ /* 0x000fe20003000000 */
[-C--:B------:R-:W-:Y:S01]  /*38e0*/  FMUL.FTZ R91, R91, R92.reuse ;  /* 0x0000005c5b5b7220 */ /* 0x080fe20000410000 */
[----:B------:R-:W-:Y:S01]  /*38f0*/  FMUL.FTZ R163, R163, UR4 ;  /* 0x00000004a3a37c20 */ /* 0x000fe20008410000 */
[C---:B------:R-:W-:Y:S01]  /*3900*/  LOP3.LUT P5, RZ, R116.reuse, 0xff0000, RZ, 0xc0, !PT ;  /* 0x00ff000074ff7812 */ /* 0x040fe200078ac0ff */
[-C--:B------:R-:W-:Y:S01]  /*3910*/  FMUL.FTZ R125, R125, R92.reuse ;  /* 0x0000005c7d7d7220 */ /* 0x080fe20000410000 */
[----:B------:R-:W-:Y:S01]  /*3920*/  ISETP.GE.U32.AND P2, PT, R116, RZ, PT ;  /* 0x000000ff7400720c */ /* 0x000fe20003f46070 */
[-C--:B------:R-:W-:Y:S01]  /*3930*/  FMUL.FTZ R87, R87, R92.reuse ;  /* 0x0000005c57577220 */ /* 0x080fe20000410000 */
[----:B------:R-:W-:Y:S01]  /*3940*/  LOP3.LUT P6, RZ, R117, 0xff0000, RZ, 0xc0, !PT ;  /* 0x00ff000075ff7812 */ /* 0x000fe200078cc0ff */
[----:B------:R-:W-:Y:S01]  /*3950*/  FMUL.FTZ R85, R85, R92 ;  /* 0x0000005c55557220 */ /* 0x000fe20000410000 */
[----:B------:R-:W-:Y:S01]  /*3960*/  FMUL.FTZ R91, R91, UR4 ;  /* 0x000000045b5b7c20 */ /* 0x000fe20008410000 */
[----:B------:R-:W-:Y:S01]  /*3970*/  FSEL R0, R0, RZ, P5 ;  /* 0x000000ff00007208 */ /* 0x000fe20002800000 */
[----:B------:R-:W-:Y:S01]  /*3980*/  FMUL.FTZ R125, R125, UR4 ;  /* 0x000000047d7d7c20 */ /* 0x000fe20008410000 */
[----:B------:R-:W-:Y:S01]  /*3990*/  ISETP.GE.U32.AND.EX P2, PT, R117, 0x1000000, PT, P2 ;  /* 0x010000007500780c */ /* 0x000fe20003f46120 */
[----:B------:R-:W-:Y:S01]  /*39a0*/  FMUL.FTZ R87, R87, UR4 ;  /* 0x0000000457577c20 */ /* 0x000fe20008410000 */
[----:B------:R-:W-:Y:S01]  /*39b0*/  FMUL.FTZ R85, R85, UR4 ;  /* 0x0000000455557c20 */ /* 0x000fe20008410000 */
[----:B------:R-:W-:-:S02]  /*39c0*/  FSEL R163, R163, RZ, P6 ;  /* 0x000000ffa3a37208 */ /* 0x000fc40003000000 */
[C---:B------:R-:W-:Y:S02]  /*39d0*/  LOP3.LUT P4, RZ, R116.reuse, 0xff000000, RZ, 0xc0, !PT ;  /* 0xff00000074ff7812 */ /* 0x040fe4000788c0ff */
[----:B------:R-:W-:Y:S02]  /*39e0*/  LOP3.LUT P5, RZ, R117, 0xff00, RZ, 0xc0, !PT ;  /* 0x0000ff0075ff7812 */ /* 0x000fe400078ac0ff */
        /* <DEDUP_REMOVED lines=9> */
.L_x_5149:
[----:B------:R-:W0:Y:S02]  /*3a80*/  @P0 LDC.64 R88, c[0x0][0x478] ;  /* 0x00011e00ff580b82 */ /* 0x000e240000000a00 */
[----:B0-----:R-:W-:-:S04]  /*3a90*/  @P0 IMAD.WIDE.U32 R88, R158, 0x20, R88 ;  /* 0x000000209e580825 */ /* 0x001fc800078e0058 */
[----:B------:R-:W-:Y:S01]  /*3aa0*/  IMAD.WIDE.U32 R158, R158, 0x10, R96 ;  /* 0x000000109e9e7825 */ /* 0x000fe200078e0060 */
        /* <DEDUP_REMOVED lines=16> */
[----:B------:R-:W-:Y:S01]  /*3bb0*/  FMUL.FTZ R84, R48, R92 ;  /* 0x0000005c30547220 */ /* 0x000fe20000410000 */
[-CC-:B------:R-:W-:Y:S01]  /*3bc0*/  FFMA.FTZ R115, R115, R93.reuse, R94.reuse ;  /* 0x0000005d73737223 */ /* 0x180fe2000001005e */
[-CC-:B------:R-:W-:Y:S01]  /*3bd0*/  FFMA.FTZ R119, R119, R93.reuse, R94.reuse ;  /* 0x0000005d77777223 */ /* 0x180fe2000001005e */
[----:B------:R-:W-:Y:S01]  /*3be0*/  FADD.FTZ R108, R108, -R51 ;  /* 0x800000336c6c7221 */ /* 0x000fe20000010000 */
[----:B------:R-:W-:Y:S01]  /*3bf0*/  FFMA.FTZ R94, R100, R93, R94 ;  /* 0x0000005d645e7223 */ /* 0x000fe2000001005e */
[----:B------:R-:W-:Y:S01]  /*3c00*/  FFMA.FTZ R53, R160, R0, R45 ;  /* 0x00000000a0357223 */ /* 0x000fe2000001002d */
[-C--:B------:R-:W-:Y:S01]  /*3c10*/  FMUL.FTZ R85, R49, R92.reuse ;  /* 0x0000005c31557220 */ /* 0x080fe20000410000 */
[----:B------:R-:W-:Y:S01]  /*3c20*/  FMUL.FTZ R0, R54, R92 ;  /* 0x0000005c36007220 */ /* 0x000fe20000410000 */
[----:B------:R-:W-:Y:S01]  /*3c30*/  FMUL.FTZ R84, R84, UR4 ;  /* 0x0000000454547c20 */ /* 0x000fe20008410000 */
[----:B------:R-:W-:Y:S01]  /*3c40*/  LOP3.LUT P2, RZ, R113, 0xff, RZ, 0xc0, !PT ;  /* 0x000000ff71ff7812 */ /* 0x000fe2000784c0ff */
[----:B------:R-:W-:Y:S01]  /*3c50*/  FADD.FTZ R115, R114, -R115 ;  /* 0x8000007372737221 */ /* 0x000fe20000010000 */
[----:B------:R-:W-:Y:S01]  /*3c60*/  FADD.FTZ R118, R118, -R119 ;  /* 0x8000007776767221 */ /* 0x000fe20000010000 */
[----:B------:R-:W-:Y:S01]  /*3c70*/  FFMA.FTZ R55, R160, R108, R47 ;  /* 0x0000006ca0377223 */ /* 0x000fe2000001002f */
[----:B------:R-:W-:Y:S01]  /*3c80*/  FADD.FTZ R103, R103, -R94 ;  /* 0x8000005e67677221 */ /* 0x000fe20000010000 */
[----:B------:R-:W-:Y:S01]  /*3c90*/  FMUL.FTZ R85, R85, UR4 ;  /* 0x0000000455557c20 */ /* 0x000fe20008410000 */
[----:B------:R-:W-:Y:S01]  /*3ca0*/  LOP3.LUT P6, RZ, R113, 0xff00, RZ, 0xc0, !PT ;  /* 0x0000ff0071ff7812 */ /* 0x000fe200078cc0ff */
[----:B------:R-:W-:Y:S01]  /*3cb0*/  FMUL.FTZ R0, R0, UR4 ;  /* 0x0000000400007c20 */ /* 0x000fe20008410000 */
[----:B------:R-:W-:Y:S01]  /*3cc0*/  LOP3.LUT P5, RZ, R112, 0xff0000, RZ, 0xc0, !PT ;  /* 0x00ff000070ff7812 */ /* 0x000fe200078ac0ff */
[----:B------:R-:W-:Y:S01]  /*3cd0*/  FFMA.FTZ R50, R160, R115, R58 ;  /* 0x00000073a0327223 */ /* 0x000fe2000001003a */
[----:B------:R-:W-:Y:S01]  /*3ce0*/  FSEL R86, R84, RZ, P2 ;  /* 0x000000ff54567208 */ /* 0x000fe20001000000 */
[C---:B------:R-:W-:Y:S01]  /*3cf0*/  FFMA.FTZ R51, R160.reuse, R118, R59 ;  /* 0x00000076a0337223 */ /* 0x040fe2000001003b */
[-C--:B------:R-:W-:Y:S01]  /*3d00*/  FMUL.FTZ R84, R55, R92.reuse ;  /* 0x0000005c37547220 */ /* 0x080fe20000410000 */
[----:B------:R-:W-:Y:S01]  /*3d10*/  FFMA.FTZ R52, R160, R103, R44 ;  /* 0x00000067a0347223 */ /* 0x000fe2000001002c */
[----:B------:R-:W-:Y:S01]  /*3d20*/  FSEL R87, R85, RZ, P6 ;  /* 0x000000ff55577208 */ /* 0x000fe20003000000 */
[-C--:B------:R-:W-:Y:S01]  /*3d30*/  FMUL.FTZ R88, R50, R92.reuse ;  /* 0x0000005c32587220 */ /* 0x080fe20000410000 */
[----:B------:R-:W-:Y:S01]  /*3d40*/  FSEL R85, R0, RZ, P5 ;  /* 0x000000ff00557208 */ /* 0x000fe20002800000 */
[-C--:B------:R-:W-:Y:S01]  /*3d50*/  FMUL.FTZ R0, R53, R92.reuse ;  /* 0x0000005c35007220 */ /* 0x080fe20000410000 */
[-C--:B------:R-:W-:Y:S01]  /*3d60*/  FMUL.FTZ R89, R51, R92.reuse ;  /* 0x0000005c33597220 */ /* 0x080fe20000410000 */
[----:B------:R-:W-:Y:S01]  /*3d70*/  FMUL.FTZ R84, R84, UR4 ;  /* 0x0000000454547c20 */ /* 0x000fe20008410000 */
[----:B------:R-:W-:Y:S01]  /*3d80*/  LOP3.LUT P6, RZ, R112, 0xff000000, RZ, 0xc0, !PT ;  /* 0xff00000070ff7812 */ /* 0x000fe200078cc0ff */
[----:B------:R-:W-:Y:S01]  /*3d90*/  FMUL.FTZ R92, R52, R92 ;  /* 0x0000005c345c7220 */ /* 0x000fe20000410000 */
[----:B------:R-:W-:Y:S01]  /*3da0*/  ISETP.GE.U32.AND P2, PT, R112, RZ, PT ;  /* 0x000000ff7000720c */ /* 0x000fe20003f46070 */
[----:B------:R-:W-:Y:S01]  /*3db0*/  FMUL.FTZ R90, R88, UR4 ;  /* 0x00000004585a7c20 */ /* 0x000fe20008410000 */
        /* <DEDUP_REMOVED lines=17> */
.L_x_5150:
        /* <DEDUP_REMOVED lines=8> */
[----:B------:R-:W-:Y:S01]  /*3f50*/  FFMA.FTZ R109, R160, R109, R56 ;  /* 0x0000006da06d7223 */ /* 0x000fe20000010038 */
[-CC-:B------:R-:W-:Y:S01]  /*3f60*/  FFMA.FTZ R110, R110, R93.reuse, R94.reuse ;  /* 0x0000005d6e6e7223 */ /* 0x180fe2000001005e */
[-CC-:B------:R-:W-:Y:S01]  /*3f70*/  FFMA.FTZ R119, R119, R93.reuse, R94.reuse ;  /* 0x0000005d77777223 */ /* 0x180fe2000001005e */
[----:B------:R-:W-:Y:S01]  /*3f80*/  FADD.FTZ R115, R114, -R115 ;  /* 0x8000007372737221 */ /* 0x000fe20000010000 */
[----:B------:R-:W-:Y:S01]  /*3f90*/  FFMA.FTZ R85, R160, R0, R45 ;  /* 0x00000000a0557223 */ /* 0x000fe2000001002d */
[----:B------:R-:W-:Y:S01]  /*3fa0*/  FFMA.FTZ R94, R100, R93, R94 ;  /* 0x0000005d645e7223 */ /* 0x000fe2000001005e */
[----:B------:R-:W-:Y:S01]  /*3fb0*/  FFMA.FTZ R87, R160, R87, R46 ;  /* 0x00000057a0577223 */ /* 0x000fe2000001002e */
[-C--:B------:R-:W-:Y:S01]  /*3fc0*/  FMUL.FTZ R109, R109, R92.reuse ;  /* 0x0000005c6d6d7220 */ /* 0x080fe20000410000 */
[----:B------:R-:W-:Y:S01]  /*3fd0*/  FADD.FTZ R108, R108, -R89 ;  /* 0x800000596c6c7221 */ /* 0x000fe20000010000 */
[----:B------:R-:W-:Y:S01]  /*3fe0*/  FFMA.FTZ R115, R160, R115, R58 ;  /* 0x00000073a0737223 */ /* 0x000fe2000001003a */
[-C--:B------:R-:W-:Y:S01]  /*3ff0*/  FMUL.FTZ R85, R85, R92.reuse ;  /* 0x0000005c55557220 */ /* 0x080fe20000410000 */
[----:B------:R-:W-:Y:S01]  /*4000*/  FADD.FTZ R110, R111, -R110 ;  /* 0x8000006e6f6e7221 */ /* 0x000fe20000010000 */
[----:B------:R-:W-:Y:S01]  /*4010*/  FADD.FTZ R118, R118, -R119 ;  /* 0x8000007776767221 */ /* 0x000fe20000010000 */
[----:B------:R-:W-:Y:S01]  /*4020*/  FADD.FTZ R103, R103, -R94 ;  /* 0x8000005e67677221 */ /* 0x000fe20000010000 */
[----:B------:R-:W-:Y:S01]  /*4030*/  FMUL.FTZ R87, R87, R92 ;  /* 0x0000005c57577220 */ /* 0x000fe20000410000 */
[----:B------:R-:W-:Y:S01]  /*4040*/  FMUL.FTZ R109, R109, UR4 ;  /* 0x000000046d6d7c20 */ /* 0x000fe20008410000 */
[C---:B------:R-:W-:Y:S01]  /*4050*/  FFMA.FTZ R89, R160.reuse, R108, R47 ;  /* 0x0000006ca0597223 */ /* 0x040fe2000001002f */
[----:B------:R-:W-:Y:S01]  /*4060*/  FMUL.FTZ R115, R115, R92 ;  /* 0x0000005c73737220 */ /* 0x000fe20000410000 */
[----:B------:R-:W-:Y:S01]  /*4070*/  FMUL.FTZ R85, R85, UR4 ;  /* 0x0000000455557c20 */ /* 0x000fe20008410000 */
[----:B------:R-:W-:Y:S01]  /*4080*/  LOP3.LUT P6, RZ, R113, 0xff, RZ, 0xc0, !PT ;  /* 0x000000ff71ff7812 */ /* 0x000fe200078cc0ff */
[C---:B------:R-:W-:Y:S01]  /*4090*/  FFMA.FTZ R91, R160.reuse, R110, R57 ;  /* 0x0000006ea05b7223 */ /* 0x040fe20000010039 */
[C---:B------:R-:W-:Y:S01]  /*40a0*/  FFMA.FTZ R93, R160.reuse, R118, R59 ;  /* 0x00000076a05d7223 */ /* 0x040fe2000001003b */
[----:B------:R-:W-:Y:S01]  /*40b0*/  FFMA.FTZ R103, R160, R103, R44 ;  /* 0x00000067a0677223 */ /* 0x000fe2000001002c */
        /* <DEDUP_REMOVED lines=30> */
.L_x_5151:
[----:B------:R-:W0:Y:S01]  /*42a0*/  @P0 LDC.64 R88, c[0x0][0x478] ;  /* 0x00011e00ff580b82 */ /* 0x000e220000000a00 */
[----:B------:R-:W-:-:S04]  /*42b0*/  IMAD.WIDE.U32 R96, R157, 0x10, R96 ;  /* 0x000000109d607825 */ /* 0x000fc800078e0060 */
[----:B0-----:R-:W-:-:S05]  /*42c0*/  @P0 IMAD.WIDE.U32 R88, R157, 0x20, R88 ;  /* 0x000000209d580825 */ /* 0x001fca00078e0058 */
[----:B------:R0:W-:Y:S04]  /*42d0*/  @P0 STG.E.128 desc[UR6][R88.64], R52 ;  /* 0x0000003458000986 */ /* 0x0001e8000c101d06 */
[----:B------:R0:W-:Y:S04]  /*42e0*/  @P0 STG.E.128 desc[UR6][R88.64+0x10], R48 ;  /* 0x0000103058000986 */ /* 0x0001e8000c101d06 */
[----:B------:R0:W-:Y:S01]  /*42f0*/  STG.E.128 desc[UR6][R96.64], R84 ;  /* 0x0000005460007986 */ /* 0x0001e2000c101d06 */
[----:B------:R-:W-:Y:S05]  /*4300*/  BRA `(.L_x_5152) ;  /* 0x00000020002c7947 */ /* 0x000fea0003800000 */
.L_x_5143:
[----:B------:R-:W-:-:S04]  /*4310*/  ISETP.NE.U32.AND P0, PT, RZ, UR14, PT ;  /* 0x0000000eff007c0c */ /* 0x000fc8000bf05070 */
[----:B------:R-:W-:-:S13]  /*4320*/  ISETP.NE.AND.EX P0, PT, RZ, UR15, PT, P0 ;  /* 0x0000000fff007c0c */ /* 0x000fda000bf05300 */
[----:B------:R-:W-:Y:S05]  /*4330*/  @P0 BRA `(.L_x_5153) ;  /* 0x0000000000f80947 */ /* 0x000fea0003800000 */
[-CC-:B------:R-:W-:Y:S01]  /*4340*/  FFMA.FTZ R85, R200, R93.reuse, R94.reuse ;  /* 0x0000005dc8557223 */ /* 0x180fe2000001005e */
[-CC-:B------:R-:W-:Y:S01]  /*4350*/  FFMA.FTZ R193, R193, R93.reuse, R94.reuse ;  /* 0x0000005dc1c17223 */ /* 0x180fe2000001005e */
[-CC-:B------:R-:W-:Y:S01]  /*4360*/  FFMA.FTZ R194, R194, R93.reuse, R94.reuse ;  /* 0x0000005dc2c27223 */ /* 0x180fe2000001005e */
[-CC-:B------:R-:W-:Y:S01]  /*4370*/  FFMA.FTZ R84, R195, R93.reuse, R94.reuse ;  /* 0x0000005dc3547223 */ /* 0x180fe2000001005e */
        /* <DEDUP_REMOVED lines=8> */
[----:B------:R-:W-:Y:S01]  /*4400*/  FMUL.FTZ R89, R160, R89 ;  /* 0x00000059a0597220 */ /* 0x000fe20000410000 */
[----:B------:R-:W-:Y:S01]  /*4410*/  FADD.FTZ R205, R205, -R84 ;  /* 0x80000054cdcd7221 */ /* 0x000fe20000010000 */
[-C--:B------:R-:W-:Y:S01]  /*4420*/  FMUL.FTZ R85, R85, R92.reuse ;  /* 0x0000005c55557220 */ /* 0x080fe20000410000 */
[-C--:B------:R-:W-:Y:S01]  /*4430*/  FMUL.FTZ R87, R87, R92.reuse ;  /* 0x0000005c57577220 */ /* 0x080fe20000410000 */
[-C--:B------:R-:W-:Y:S01]  /*4440*/  FFMA.FTZ R201, R201, R93.reuse, R94 ;  /* 0x0000005dc9c97223 */ /* 0x080fe2000001005e */
[----:B------:R-:W-:Y:S01]  /*4450*/  FADD.FTZ R95, R199, -R202 ;  /* 0x800000cac75f7221 */ /* 0x000fe20000010000 */
        /* <DEDUP_REMOVED lines=44> */
.L_x_5153:
[-CC-:B------:R-:W-:Y:S01]  /*4720*/  FFMA.FTZ R48, R195, R93.reuse, R94.reuse ;  /* 0x0000005dc3307223 */ /* 0x180fe2000001005e */
[-CC-:B------:R-:W-:Y:S01]  /*4730*/  FFMA.FTZ R202, R202, R93.reuse, R94.reuse ;  /* 0x0000005dcaca7223 */ /* 0x180fe2000001005e */
[-CC-:B------:R-:W-:Y:S01]  /*4740*/  FFMA.FTZ R49, R200, R93.reuse, R94.reuse ;  /* 0x0000005dc8317223 */ /* 0x180fe2000001005e */
[-C--:B------:R-:W-:Y:S01]  /*4750*/  FFMA.FTZ R201, R201, R93.reuse, R94 ;  /* 0x0000005dc9c97223 */ /* 0x080fe2000001005e */
[----:B------:R-:W-:Y:S01]  /*4760*/  FADD.FTZ R55, R205, -R48 ;  /* 0x80000030cd377221 */ /* 0x000fe20000010000 */
[----:B------:R-:W-:Y:S01]  /*4770*/  FADD.FTZ R199, R199, -R202 ;  /* 0x800000cac7c77221 */ /* 0x000fe20000010000 */
[-CC-:B------:R-:W-:Y:S01]  /*4780*/  FFMA.FTZ R48, R203, R93.reuse, R94.reuse ;  /* 0x0000005dcb307223 */ /* 0x180fe2000001005e */
[----:B------:R-:W-:Y:S01]  /*4790*/  FADD.FTZ R53, R198, -R49 ;  /* 0x80000031c6357221 */ /* 0x000fe20000010000 */
[----:B------:R-:W-:Y:S01]  /*47a0*/  FFMA.FTZ R49, R0, R93, R94 ;  /* 0x0000005d00317223 */ /* 0x000fe2000001005e */
[C---:B------:R-:W-:Y:S01]  /*47b0*/  FMUL.FTZ R50, R160.reuse, R199 ;  /* 0x000000c7a0327220 */ /* 0x040fe20000410000 */
[----:B------:R-:W-:Y:S01]  /*47c0*/  FADD.FTZ R51, R207, -R48 ;  /* 0x80000030cf337221 */ /* 0x000fe20000010000 */
[----:B------:R-:W-:Y:S01]  /*47d0*/  FMUL.FTZ R48, R160, R53 ;  /* 0x00000035a0307220 */ /* 0x000fe20000410000 */
[----:B------:R-:W-:Y:S01]  /*47e0*/  FADD.FTZ R85, R196, -R49 ;  /* 0x80000031c4557221 */ /* 0x000fe20000010000 */
[-C--:B------:R-:W-:Y:S01]  /*47f0*/  FMUL.FTZ R49, R50, R92.reuse ;  /* 0x0000005c32317220 */ /* 0x080fe20000410000 */
[----:B------:R-:W-:Y:S01]  /*4800*/  FMUL.FTZ R51, R160, R51 ;  /* 0x00000033a0337220 */ /* 0x000fe20000410000 */
[----:B-----5:R-:W-:Y:S01]  /*4810*/  LOP3.LUT P6, RZ, R127, 0xff0000, RZ, 0xc0, !PT ;  /* 0x00ff00007fff7812 */ /* 0x020fe200078cc0ff */
[----:B------:R-:W-:Y:S01]  /*4820*/  FADD.FTZ R201, R206, -R201 ;  /* 0x800000c9cec97221 */ /* 0x000fe20000010000 */
[----:B------:R-:W-:Y:S01]  /*4830*/  FMUL.FTZ R49, R49, UR4 ;  /* 0x0000000431317c20 */ /* 0x000fe20008410000 */
[-C--:B------:R-:W-:Y:S01]  /*4840*/  FMUL.FTZ R52, R51, R92.reuse ;  /* 0x0000005c33347220 */ /* 0x080fe20000410000 */
[----:B------:R-:W-:Y:S01]  /*4850*/  ISETP.GE.U32.AND P2, PT, R126, RZ, PT ;  /* 0x000000ff7e00720c */ /* 0x000fe20003f46070 */
[-CC-:B------:R-:W-:Y:S01]  /*4860*/  FFMA.FTZ R193, R193, R93.reuse, R94.reuse ;  /* 0x0000005dc1c17223 */ /* 0x180fe2000001005e */
[----:B------:R-:W-:Y:S01]  /*4870*/  FFMA.FTZ R194, R194, R93, R94 ;  /* 0x0000005dc2c27223 */ /* 0x000fe2000001005e */
[-C--:B------:R-:W-:Y:S01]  /*4880*/  FMUL.FTZ R0, R48, R92.reuse ;  /* 0x0000005c30007220 */ /* 0x080fe20000410000 */
[----:B------:R-:W-:Y:S01]  /*4890*/  FMUL.FTZ R52, R52, UR4 ;  /* 0x0000000434347c20 */ /* 0x000fe20008410000 */
[----:B------:R-:W-:Y:S01]  /*48a0*/  FSEL R95, R49, RZ, P6 ;  /* 0x000000ff315f7208 */ /* 0x000fe20003000000 */
[----:B------:R-:W-:Y:S01]  /*48b0*/  FMUL.FTZ R49, R160, R201 ;  /* 0x000000c9a0317220 */ /* 0x000fe20000410000 */
[----:B------:R-:W-:Y:S01]  /*48c0*/  ISETP.GE.U32.AND.EX P2, PT, R127, 0x1000000, PT, P2 ;  /* 0x010000007f00780c */ /* 0x000fe20003f46120 */
[----:B------:R-:W-:Y:S01]  /*48d0*/  FADD.FTZ R193, R204, -R193 ;  /* 0x800000c1ccc17221 */ /* 0x000fe20000010000 */
[----:B------:R-:W-:Y:S01]  /*48e0*/  FADD.FTZ R197, R197, -R194 ;  /* 0x800000c2c5c57221 */ /* 0x000fe20000010000 */
[----:B------:R-:W-:Y:S01]  /*48f0*/  FMUL.FTZ R0, R0, UR4 ;  /* 0x0000000400007c20 */ /* 0x000fe20008410000 */
[----:B------:R-:W-:Y:S01]  /*4900*/  LOP3.LUT P5, RZ, R127, 0xff, RZ, 0xc0, !PT ;  /* 0x000000ff7fff7812 */ /* 0x000fe200078ac0ff */
[-C--:B------:R-:W-:Y:S01]  /*4910*/  FMUL.FTZ R87, R49, R92.reuse ;  /* 0x0000005c31577220 */ /* 0x080fe20000410000 */
[----:B------:R-:W-:Y:S01]  /*4920*/  FSEL R96, R52, RZ, P2 ;  /* 0x000000ff34607208 */ /* 0x000fe20001000000 */
[C---:B------:R-:W-:Y:S01]  /*4930*/  FMUL.FTZ R53, R160.reuse, R193 ;  /* 0x000000c1a0357220 */ /* 0x040fe20000410000 */
[C---:B------:R-:W-:Y:S01]  /*4940*/  FMUL.FTZ R54, R160.reuse, R197 ;  /* 0x000000c5a0367220 */ /* 0x040fe20000410000 */
[C---:B------:R-:W-:Y:S01]  /*4950*/  FMUL.FTZ R55, R160.reuse, R55 ;  /* 0x00000037a0377220 */ /* 0x040fe20000410000 */
[----:B------:R-:W-:Y:S01]  /*4960*/  FMUL.FTZ R52, R160, R85 ;  /* 0x00000055a0347220 */ /* 0x000fe20000410000 */
        /* <DEDUP_REMOVED lines=24> */
.L_x_5154:
        /* <DEDUP_REMOVED lines=18> */
[----:B------:R-:W-:Y:S01]  /*4c10*/  FADD.FTZ R185, R185, -R48 ;  /* 0x80000030b9b97221 */ /* 0x000fe20000010000 */
[----:B------:R-:W-:Y:S01]  /*4c20*/  FMUL.FTZ R48, R160, R177 ;  /* 0x000000b1a0307220 */ /* 0x000fe20000410000 */
        /* <DEDUP_REMOVED lines=9> */
[-C--:B------:R-:W-:Y:S01]  /*4cc0*/  FMUL.FTZ R0, R48, R92.reuse ;  /* 0x0000005c30007220 */ /* 0x080fe20000410000 */
[----:B------:R-:W-:Y:S01]  /*4cd0*/  FMUL.FTZ R52, R52, UR4 ;  /* 0x0000000434347c20 */ /* 0x000fe20008410000 */
[----:B------:R-:W-:Y:S01]  /*4ce0*/  FSEL R95, R49, RZ, P6 ;  /* 0x000000ff315f7208 */ /* 0x000fe20003000000 */
[----:B------:R-:W-:Y:S01]  /*4cf0*/  FMUL.FTZ R49, R160, R185 ;  /* 0x000000b9a0317220 */ /* 0x000fe20000410000 */
[----:B------:R-:W-:Y:S01]  /*4d00*/  ISETP.GE.U32.AND.EX P2, PT, R123, 0x1000000, PT, P2 ;  /* 0x010000007b00780c */ /* 0x000fe20003f46120 */
[----:B------:R-:W-:Y:S01]  /*4d10*/  FADD.FTZ R53, R179, -R172 ;  /* 0x800000acb3357221 */ /* 0x000fe20000010000 */
        /* <DEDUP_REMOVED lines=35> */
.L_x_5155:
        /* <DEDUP_REMOVED lines=61> */
.L_x_5156:
        /* <DEDUP_REMOVED lines=19> */
[C---:B------:R-:W-:Y:S01]  /*5450*/  FMUL.FTZ R51, R160.reuse, R51 ;  /* 0x00000033a0337220 */ /* 0x040fe20000410000 */
[C---:B------:R-:W-:Y:S01]  /*5460*/  FMUL.FTZ R50, R160.reuse, R163 ;  /* 0x000000a3a0327220 */ /* 0x040fe20000410000 */
[--C-:B------:R-:W-:Y:S01]  /*5470*/  FFMA.FTZ R165, R165, R93, R94.reuse ;  /* 0x0000005da5a57223 */ /* 0x100fe2000001005e */
[----:B------:R-:W-:Y:S01]  /*5480*/  FMUL.FTZ R48, R160, R131 ;  /* 0x00000083a0307220 */ /* 0x000fe20000410000 */
[-C--:B------:R-:W-:Y:S01]  /*5490*/  FMUL.FTZ R52, R51, R92.reuse ;  /* 0x0000005c33347220 */ /* 0x080fe20000410000 */
[-C--:B------:R-:W-:Y:S01]  /*54a0*/  FMUL.FTZ R49, R50, R92.reuse ;  /* 0x0000005c32317220 */ /* 0x080fe20000410000 */
[----:B------:R-:W-:Y:S01]  /*54b0*/  LOP3.LUT P6, RZ, R117, 0xff0000, RZ, 0xc0, !PT ;  /* 0x00ff000075ff7812 */ /* 0x000fe200078cc0ff */
[----:B------:R-:W-:Y:S01]  /*54c0*/  FADD.FTZ R165, R166, -R165 ;  /* 0x800000a5a6a57221 */ /* 0x000fe20000010000 */
[----:B------:R-:W-:Y:S01]  /*54d0*/  ISETP.GE.U32.AND P2, PT, R116, RZ, PT ;  /* 0x000000ff7400720c */ /* 0x000fe20003f46070 */
[----:B------:R-:W-:Y:S01]  /*54e0*/  FMUL.FTZ R49, R49, UR4 ;  /* 0x0000000431317c20 */ /* 0x000fe20008410000 */
[----:B------:R-:W-:Y:S01]  /*54f0*/  FFMA.FTZ R125, R125, R93, R94 ;  /* 0x0000005d7d7d7223 */ /* 0x000fe2000001005e */
[-C--:B------:R-:W-:Y:S01]  /*5500*/  FMUL.FTZ R0, R48, R92.reuse ;  /* 0x0000005c30007220 */ /* 0x080fe20000410000 */
[----:B------:R-:W-:Y:S01]  /*5510*/  FMUL.FTZ R52, R52, UR4 ;  /* 0x0000000434347c20 */ /* 0x000fe20008410000 */
[----:B------:R-:W-:Y:S01]  /*5520*/  ISETP.GE.U32.AND.EX P2, PT, R117, 0x1000000, PT, P2 ;  /* 0x010000007500780c */ /* 0x000fe20003f46120 */
[----:B------:R-:W-:Y:S01]  /*5530*/  FADD.FTZ R125, R162, -R125 ;  /* 0x8000007da27d7221 */ /* 0x000fe20000010000 */
[----:B------:R-:W-:Y:S01]  /*5540*/  FSEL R95, R49, RZ, P6 ;  /* 0x000000ff315f7208 */ /* 0x000fe20003000000 */
[----:B------:R-:W-:Y:S01]  /*5550*/  FMUL.FTZ R49, R160, R165 ;  /* 0x000000a5a0317220 */ /* 0x000fe20000410000 */
[----:B------:R-:W-:Y:S01]  /*5560*/  FMUL.FTZ R0, R0, UR4 ;  /* 0x0000000400007c20 */ /* 0x000fe20008410000 */
[----:B------:R-:W-:Y:S01]  /*5570*/  LOP3.LUT P5, RZ, R117, 0xff, RZ, 0xc0, !PT ;  /* 0x000000ff75ff7812 */ /* 0x000fe200078ac0ff */
[----:B------:R-:W-:Y:S01]  /*5580*/  FMUL.FTZ R54, R160, R55 ;  /* 0x00000037a0367220 */ /* 0x000fe20000410000 */
[----:B------:R-:W-:Y:S01]  /*5590*/  FSEL R98, R52, RZ, P2 ;  /* 0x000000ff34627208 */ /* 0x000fe20001000000 */
[-C--:B------:R-:W-:Y:S01]  /*55a0*/  FMUL.FTZ R87, R49, R92.reuse ;  /* 0x0000005c31577220 */ /* 0x080fe20000410000 */
        /* <DEDUP_REMOVED lines=28> */
.L_x_5157:
[-CC-:B------:R-:W-:Y:S01]  /*5770*/  FFMA.FTZ R0, R121, R93.reuse, R94.reuse ;  /* 0x0000005d79007223 */ /* 0x180fe2000001005e */
[-CC-:B------:R-:W-:Y:S01]  /*5780*/  FFMA.FTZ R164, R164, R93.reuse, R94.reuse ;  /* 0x0000005da4a47223 */ /* 0x180fe2000001005e */
[-CC-:B0-----:R-:W-:Y:S01]  /*5790*/  FFMA.FTZ R85, R124, R93.reuse, R94.reuse ;  /* 0x0000005d7c557223 */ /* 0x181fe2000001005e */
[-C--:B------:R-:W-:Y:S01]  /*57a0*/  FFMA.FTZ R125, R125, R93.reuse, R94 ;  /* 0x0000005d7d7d7223 */ /* 0x080fe2000001005e */
[----:B------:R-:W-:Y:S01]  /*57b0*/  FADD.FTZ R129, R129, -R0 ;  /* 0x8000000081817221 */ /* 0x000fe20000010000 */
[----:B------:R-:W-:Y:S01]  /*57c0*/  FADD.FTZ R131, R131, -R164 ;  /* 0x800000a483837221 */ /* 0x000fe20000010000 */
[----:B------:R-:W-:Y:S01]  /*57d0*/  FFMA.FTZ R0, R167, R93, R94 ;  /* 0x0000005da7007223 */ /* 0x000fe2000001005e */
[----:B------:R-:W-:Y:S01]  /*57e0*/  FADD.FTZ R87, R130, -R85 ;  /* 0x8000005582577221 */ /* 0x000fe20000010000 */
[C---:B------:R-:W-:Y:S01]  /*57f0*/  FMUL.FTZ R129, R160.reuse, R129 ;  /* 0x00000081a0817220 */ /* 0x040fe20000410000 */
[----:B------:R-:W-:Y:S01]  /*5800*/  FMUL.FTZ R131, R160, R131 ;  /* 0x00000083a0837220 */ /* 0x000fe20000410000 */
[----:B------:R-:W-:Y:S01]  /*5810*/  FADD.FTZ R163, R163, -R0 ;  /* 0x80000000a3a37221 */ /* 0x000fe20000010000 */
[-CC-:B------:R-:W-:Y:S01]  /*5820*/  FFMA.FTZ R165, R165, R93.reuse, R94.reuse ;  /* 0x0000005da5a57223 */ /* 0x180fe2000001005e */
[-CC-:B------:R-:W-:Y:S01]  /*5830*/  FFMA.FTZ R168, R168, R93.reuse, R94.reuse ;  /* 0x0000005da8a87223 */ /* 0x180fe2000001005e */
[----:B------:R-:W-:Y:S01]  /*5840*/  FFMA.FTZ R85, R120, R93, R94 ;  /* 0x0000005d78557223 */ /* 0x000fe2000001005e */
[C---:B------:R-:W-:Y:S01]  /*5850*/  FMUL.FTZ R87, R160.reuse, R87 ;  /* 0x00000057a0577220 */ /* 0x040fe20000410000 */
[-C--:B------:R-:W-:Y:S01]  /*5860*/  FMUL.FTZ R131, R131, R92.reuse ;  /* 0x0000005c83837220 */ /* 0x080fe20000410000 */
[-C--:B------:R-:W-:Y:S01]  /*5870*/  FMUL.FTZ R129, R129, R92.reuse ;  /* 0x0000005c81817220 */ /* 0x080fe20000410000 */
[----:B------:R-:W-:Y:S01]  /*5880*/  FMUL.FTZ R163, R160, R163 ;  /* 0x000000a3a0a37220 */ /* 0x000fe20000410000 */
[----:B------:R-:W-:Y:S01]  /*5890*/  FADD.FTZ R125, R162, -R125 ;  /* 0x8000007da27d7221 */ /* 0x000fe20000010000 */
[----:B------:R-:W-:Y:S01]  /*58a0*/  FADD.FTZ R165, R166, -R165 ;  /* 0x800000a5a6a57221 */ /* 0x000fe20000010000 */
[----:B------:R-:W-:Y:S01]  /*58b0*/  FADD.FTZ R169, R169, -R168 ;  /* 0x800000a8a9a97221 */ /* 0x000fe20000010000 */
[----:B------:R-:W-:Y:S01]  /*58c0*/  FADD.FTZ R85, R128, -R85 ;  /* 0x8000005580557221 */ /* 0x000fe20000010000 */
[-C--:B------:R-:W-:Y:S01]  /*58d0*/  FMUL.FTZ R87, R87, R92.reuse ;  /* 0x0000005c57577220 */ /* 0x080fe20000410000 */
[----:B------:R-:W-:Y:S01]  /*58e0*/  FMUL.FTZ R131, R131, UR4 ;  /* 0x0000000483837c20 */ /* 0x000fe20008410000 */
        /* <DEDUP_REMOVED lines=9> */
[C---:B------:R-:W-:Y:S01]  /*5980*/  LOP3.LUT P5, RZ, R116.reuse, 0xff0000, RZ, 0xc0, !PT ;  /* 0x00ff000074ff7812 */ /* 0x040fe200078ac0ff */
[----:B------:R-:W-:Y:S01]  /*5990*/  FMUL.FTZ R163, R163, UR4 ;  /* 0x00000004a3a37c20 */ /* 0x000fe20008410000 */
[----:B------:R-:W-:Y:S01]  /*59a0*/  FSEL R86, R131, RZ, P6 ;  /* 0x000000ff83567208 */ /* 0x000fe20003000000 */
        /* <DEDUP_REMOVED lines=25> */
.L_x_5158:
        /* <DEDUP_REMOVED lines=19> */
[-C--:B------:R-:W-:Y:S01]  /*5c70*/  FMUL.FTZ R84, R48, R92.reuse ;  /* 0x0000005c30547220 */ /* 0x080fe20000410000 */
[-CC-:B------:R-:W-:Y:S01]  /*5c80*/  FFMA.FTZ R119, R119, R93.reuse, R94.reuse ;  /* 0x0000005d77777223 */ /* 0x180fe2000001005e */
[----:B------:R-:W-:Y:S01]  /*5c90*/  FADD.FTZ R51, R108, -R51 ;  /* 0x800000336c337221 */ /* 0x000fe20000010000 */
[----:B------:R-:W-:Y:S01]  /*5ca0*/  FFMA.FTZ R94, R100, R93, R94 ;  /* 0x0000005d645e7223 */ /* 0x000fe2000001005e */
[----:B------:R-:W-:Y:S01]  /*5cb0*/  FADD.FTZ R53, R105, -R0 ;  /* 0x8000000069357221 */ /* 0x000fe20000010000 */
[-C--:B------:R-:W-:Y:S01]  /*5cc0*/  FMUL.FTZ R85, R49, R92.reuse ;  /* 0x0000005c31557220 */ /* 0x080fe20000410000 */
[-C--:B------:R-:W-:Y:S01]  /*5cd0*/  FMUL.FTZ R0, R54, R92.reuse ;  /* 0x0000005c36007220 */ /* 0x080fe20000410000 */
[----:B------:R-:W-:Y:S01]  /*5ce0*/  FMUL.FTZ R84, R84, UR4 ;  /* 0x0000000454547c20 */ /* 0x000fe20008410000 */
[----:B------:R-:W-:Y:S01]  /*5cf0*/  LOP3.LUT P2, RZ, R113, 0xff, RZ, 0xc0, !PT ;  /* 0x000000ff71ff7812 */ /* 0x000fe2000784c0ff */
[----:B------:R-:W-:Y:S01]  /*5d00*/  FADD.FTZ R115, R114, -R115 ;  /* 0x8000007372737221 */ /* 0x000fe20000010000 */
[----:B------:R-:W-:Y:S01]  /*5d10*/  FADD.FTZ R119, R118, -R119 ;  /* 0x8000007776777221 */ /* 0x000fe20000010000 */
[----:B------:R-:W-:Y:S01]  /*5d20*/  FMUL.FTZ R55, R160, R51 ;  /* 0x00000033a0377220 */ /* 0x000fe20000410000 */
[----:B------:R-:W-:Y:S01]  /*5d30*/  FADD.FTZ R103, R103, -R94 ;  /* 0x8000005e67677221 */ /* 0x000fe20000010000 */
[----:B------:R-:W-:Y:S01]  /*5d40*/  FMUL.FTZ R85, R85, UR4 ;  /* 0x0000000455557c20 */ /* 0x000fe20008410000 */
[----:B------:R-:W-:Y:S01]  /*5d50*/  LOP3.LUT P6, RZ, R113, 0xff00, RZ, 0xc0, !PT ;  /* 0x0000ff0071ff7812 */ /* 0x000fe200078cc0ff */
[----:B------:R-:W-:Y:S01]  /*5d60*/  FMUL.FTZ R0, R0, UR4 ;  /* 0x0000000400007c20 */ /* 0x000fe20008410000 */
[----:B------:R-:W-:Y:S01]  /*5d70*/  LOP3.LUT P5, RZ, R112, 0xff0000, RZ, 0xc0, !PT ;  /* 0x00ff000070ff7812 */ /* 0x000fe200078ac0ff */
[----:B------:R-:W-:Y:S01]  /*5d80*/  FMUL.FTZ R53, R160, R53 ;  /* 0x00000035a0357220 */ /* 0x000fe20000410000 */
[----:B------:R-:W-:Y:S01]  /*5d90*/  FSEL R86, R84, RZ, P2 ;  /* 0x000000ff54567208 */ /* 0x000fe20001000000 */
[C---:B------:R-:W-:Y:S01]  /*5da0*/  FMUL.FTZ R50, R160.reuse, R115 ;  /* 0x00000073a0327220 */ /* 0x040fe20000410000 */
[C---:B------:R-:W-:Y:S01]  /*5db0*/  FMUL.FTZ R51, R160.reuse, R119 ;  /* 0x00000077a0337220 */ /* 0x040fe20000410000 */
[-C--:B------:R-:W-:Y:S01]  /*5dc0*/  FMUL.FTZ R84, R55, R92.reuse ;  /* 0x0000005c37547220 */ /* 0x080fe20000410000 */
[----:B------:R-:W-:Y:S01]  /*5dd0*/  FMUL.FTZ R52, R160, R103 ;  /* 0x00000067a0347220 */ /* 0x000fe20000410000 */
        /* <DEDUP_REMOVED lines=27> */
.L_x_5159:
[-CC-:B0-----:R-:W-:Y:S01]  /*5f90*/  FFMA.FTZ R84, R107, R93.reuse, R94.reuse ;  /* 0x0000005d6b547223 */ /* 0x181fe2000001005e */
[-CC-:B------:R-:W-:Y:S01]  /*5fa0*/  FFMA.FTZ R0, R101, R93.reuse, R94.reuse ;  /* 0x0000005d65007223 */ /* 0x180fe2000001005e */
[-CC-:B------:R-:W-:Y:S01]  /*5fb0*/  FFMA.FTZ R85, R102, R93.reuse, R94.reuse ;  /* 0x0000005d66557223 */ /* 0x180fe2000001005e */
[-C--:B------:R-:W-:Y:S01]  /*5fc0*/  FFMA.FTZ R115, R115, R93.reuse, R94 ;  /* 0x0000005d73737223 */ /* 0x080fe2000001005e */
[----:B------:R-:W-:Y:S01]  /*5fd0*/  FADD.FTZ R109, R109, -R84 ;  /* 0x800000546d6d7221 */ /* 0x000fe20000010000 */
[----:B------:R-:W-:Y:S01]  /*5fe0*/  FADD.FTZ R105, R105, -R0 ;  /* 0x8000000069697221 */ /* 0x000fe20000010000 */
[-CC-:B------:R-:W-:Y:S01]  /*5ff0*/  FFMA.FTZ R87, R104, R93.reuse, R94.reuse ;  /* 0x0000005d68577223 */ /* 0x180fe2000001005e */
[--C-:B------:R-:W-:Y:S01]  /*6000*/  FFMA.FTZ R110, R110, R93, R94.reuse ;  /* 0x0000005d6e6e7223 */ /* 0x100fe2000001005e */
[----:B------:R-:W-:Y:S01]  /*6010*/  FMUL.FTZ R109, R160, R109 ;  /* 0x0000006da06d7220 */ /* 0x000fe20000410000 */
[--C-:B------:R-:W-:Y:S01]  /*6020*/  FFMA.FTZ R119, R119, R93, R94.reuse ;  /* 0x0000005d77777223 */ /* 0x100fe2000001005e */
[----:B------:R-:W-:Y:S01]  /*6030*/  FADD.FTZ R85, R106, -R85 ;  /* 0x800000556a557221 */ /* 0x000fe20000010000 */
[----:B------:R-:W-:Y:S01]  /*6040*/  FADD.FTZ R115, R114, -R115 ;  /* 0x8000007372737221 */ /* 0x000fe20000010000 */
[----:B------:R-:W-:Y:S01]  /*6050*/  FMUL.FTZ R105, R160, R105 ;  /* 0x00000069a0697220 */ /* 0x000fe20000410000 */
[----:B------:R-:W-:Y:S01]  /*6060*/  FFMA.FTZ R94, R100, R93, R94 ;  /* 0x0000005d645e7223 */ /* 0x000fe2000001005e */
[-C--:B------:R-:W-:Y:S01]  /*6070*/  FMUL.FTZ R109, R109, R92.reuse ;  /* 0x0000005c6d6d7220 */ /* 0x080fe20000410000 */
[C---:B------:R-:W-:Y:S01]  /*6080*/  FMUL.FTZ R85, R160.reuse, R85 ;  /* 0x00000055a0557220 */ /* 0x040fe20000410000 */
[----:B------:R-:W-:Y:S01]  /*6090*/  FMUL.FTZ R115, R160, R115 ;  /* 0x00000073a0737220 */ /* 0x000fe20000410000 */
[-C--:B------:R-:W-:Y:S01]  /*60a0*/  FMUL.FTZ R105, R105, R92.reuse ;  /* 0x0000005c69697220 */ /* 0x080fe20000410000 */
[----:B------:R-:W-:Y:S01]  /*60b0*/  FADD.FTZ R87, R108, -R87 ;  /* 0x800000576c577221 */ /* 0x000fe20000010000 */
[----:B------:R-:W-:Y:S01]  /*60c0*/  FADD.FTZ R111, R111, -R110 ;  /* 0x8000006e6f6f7221 */ /* 0x000fe20000010000 */
[----:B------:R-:W-:Y:S01]  /*60d0*/  FADD.FTZ R119, R118, -R119 ;  /* 0x8000007776777221 */ /* 0x000fe20000010000 */
[----:B------:R-:W-:Y:S01]  /*60e0*/  FADD.FTZ R103, R103, -R94 ;  /* 0x8000005e67677221 */ /* 0x000fe20000010000 */
[----:B------:R-:W-:Y:S01]  /*60f0*/  FMUL.FTZ R109, R109, UR4 ;  /* 0x000000046d6d7c20 */ /* 0x000fe20008410000 */
[-C--:B------:R-:W-:Y:S01]  /*6100*/  FMUL.FTZ R85, R85, R92.reuse ;  /* 0x0000005c55557220 */ /* 0x080fe20000410000 */
[-C--:B------:R-:W-:Y:S01]  /*6110*/  FMUL.FTZ R115, R115, R92.reuse ;  /* 0x0000005c73737220 */ /* 0x080fe20000410000 */
[----:B------:R-:W-:Y:S01]  /*6120*/  FMUL.FTZ R105, R105, UR4 ;  /* 0x0000000469697c20 */ /* 0x000fe20008410000 */
[----:B------:R-:W-:Y:S01]  /*6130*/  LOP3.LUT P6, RZ, R113, 0xff, RZ, 0xc0, !PT ;  /* 0x000000ff71ff7812 */ /* 0x000fe200078cc0ff */
[C---:B------:R-:W-:Y:S01]  /*6140*/  FMUL.FTZ R87, R160.reuse, R87 ;  /* 0x00000057a0577220 */ /* 0x040fe20000410000 */
[C---:B------:R-:W-:Y:S01]  /*6150*/  FMUL.FTZ R111, R160.reuse, R111 ;  /* 0x0000006fa06f7220 */ /* 0x040fe20000410000 */
[C---:B------:R-:W-:Y:S01]  /*6160*/  FMUL.FTZ R119, R160.reuse, R119 ;  /* 0x00000077a0777220 */ /* 0x040fe20000410000 */
[----:B------:R-:W-:Y:S01]  /*6170*/  FMUL.FTZ R103, R160, R103 ;  /* 0x00000067a0677220 */ /* 0x000fe20000410000 */
[C---:B------:R-:W-:Y:S01]  /*6180*/  LOP3.LUT P2, RZ, R112.reuse, 0xff00, RZ, 0xc0, !PT ;  /* 0x0000ff0070ff7812 */ /* 0x040fe2000784c0ff */
[----:B------:R-:W-:Y:S01]  /*6190*/  FMUL.FTZ R85, R85, UR4 ;  /* 0x0000000455557c20 */ /* 0x000fe20008410000 */
[----:B------:R-:W-:Y:S01]  /*61a0*/  FSEL R86, R109, RZ, P6 ;  /* 0x000000ff6d567208 */ /* 0x000fe20003000000 */
[----:B------:R-:W-:Y:S01]  /*61b0*/  FMUL.FTZ R115, R115, UR4 ;  /* 0x0000000473737c20 */ /* 0x000fe20008410000 */
[-C--:B------:R-:W-:Y:S01]  /*61c0*/  FMUL.FTZ R87, R87, R92.reuse ;  /* 0x0000005c57577220 */ /* 0x080fe20000410000 */
[-C--:B------:R-:W-:Y:S01]  /*61d0*/  FMUL.FTZ R111, R111, R92.reuse ;  /* 0x0000005c6f6f7220 */ /* 0x080fe20000410000 */
[-C--:B------:R-:W-:Y:S01]  /*61e0*/  FMUL.FTZ R119, R119, R92.reuse ;  /* 0x0000005c77777220 */ /* 0x080fe20000410000 */
[----:B------:R-:W-:Y:S01]  /*61f0*/  FMUL.FTZ R103, R103, R92 ;  /* 0x0000005c67677220 */ /* 0x000fe20000410000 */
[C---:B------:R-:W-:Y:S01]  /*6200*/  LOP3.LUT P5, RZ, R112.reuse, 0xff0000, RZ, 0xc0, !PT ;  /* 0x00ff000070ff7812 */ /* 0x040fe200078ac0ff */
[----:B------:R-:W-:Y:S01]  /*6210*/  FMUL.FTZ R87, R87, UR4 ;  /* 0x0000000457577c20 */ /* 0x000fe20008410000 */
[----:B------:R-:W-:Y:S01]  /*6220*/  FSEL R105, R105, RZ, P2 ;  /* 0x000000ff69697208 */ /* 0x000fe20001000000 */
[----:B------:R-:W-:Y:S01]  /*6230*/  FMUL.FTZ R119, R119, UR4 ;  /* 0x0000000477777c20 */ /* 0x000fe20008410000 */
[----:B------:R-:W-:Y:S01]  /*6240*/  LOP3.LUT P6, RZ, R113, 0xff0000, RZ, 0xc0, !PT ;  /* 0x00ff000071ff7812 */ /* 0x000fe200078cc0ff */
[----:B------:R-:W-:Y:S01]  /*6250*/  FMUL.FTZ R111, R111, UR4 ;  /* 0x000000046f6f7c20 */ /* 0x000fe20008410000 */
[----:B------:R-:W-:Y:S01]  /*6260*/  ISETP.GE.U32.AND P2, PT, R112, RZ, PT ;  /* 0x000000ff7000720c */ /* 0x000fe20003f46070 */
[----:B------:R-:W-:Y:S01]  /*6270*/  FMUL.FTZ R103, R103, UR4 ;  /* 0x0000000467677c20 */ /* 0x000fe20008410000 */
[----:B------:R-:W-:-:S02]  /*6280*/  FSEL R85, R85, RZ, P5 ;  /* 0x000000ff55557208 */ /* 0x000fc40002800000 */
[----:B------:R-:W-:Y:S02]  /*6290*/  FSEL R115, R115, RZ, P6 ;  /* 0x000000ff73737208 */ /* 0x000fe40003000000 */
[C---:B------:R-:W-:Y:S02]  /*62a0*/  LOP3.LUT P4, RZ, R112.reuse, 0xff000000, RZ, 0xc0, !PT ;  /* 0xff00000070ff7812 */ /* 0x040fe4000788c0ff */
[C---:B------:R-:W-:Y:S02]  /*62b0*/  LOP3.LUT P5, RZ, R113.reuse, 0xff00, RZ, 0xc0, !PT ;  /* 0x0000ff0071ff7812 */ /* 0x040fe400078ac0ff */
[----:B------:R-:W-:Y:S02]  /*62c0*/  ISETP.GE.U32.AND.EX P2, PT, R113, 0x1000000, PT, P2 ;  /* 0x010000007100780c */ /* 0x000fe40003f46120 */
[----:B------:R-:W-:Y:S02]  /*62d0*/  LOP3.LUT P6, RZ, R112, 0xff, RZ, 0xc0, !PT ;  /* 0x000000ff70ff7812 */ /* 0x000fe400078cc0ff */
        /* <DEDUP_REMOVED lines=8> */
.L_x_5160:
[----:B------:R-:W0:Y:S01]  /*6360*/  @P0 LDC.64 R88, c[0x0][0x478] ;  /* 0x00011e00ff580b82 */ /* 0x000e220000000a00 */
[----:B------:R-:W-:-:S04]  /*6370*/  IMAD.WIDE.U32 R96, R157, 0x10, R96 ;  /* 0x000000109d607825 */ /* 0x000fc800078e0060 */
[----:B0-----:R-:W-:-:S05]  /*6380*/  @P0 IMAD.WIDE.U32 R88, R157, 0x20, R88 ;  /* 0x000000209d580825 */ /* 0x001fca00078e0058 */
[----:B------:R1:W-:Y:S04]  /*6390*/  @P0 STG.E.128 desc[UR6][R88.64], R52 ;  /* 0x0000003458000986 */ /* 0x0003e8000c101d06 */
[----:B------:R1:W-:Y:S04]  /*63a0*/  @P0 STG.E.128 desc[UR6][R88.64+0x10], R48 ;  /* 0x0000103058000986 */ /* 0x0003e8000c101d06 */
[----:B------:R1:W-:Y:S02]  /*63b0*/  STG.E.128 desc[UR6][R96.64], R84 ;  /* 0x0000005460007986 */ /* 0x0003e4000c101d06 */
.L_x_5152:
[----:B01----:R-:W0:Y:S01]  /*63c0*/  LDC.64 R84, c[0x0][0x380] ;  /* 0x0000e000ff547b82 */ /* 0x003e220000000a00 */
        /* <DEDUP_REMOVED lines=67> */
.L_x_5142:
[----:B------:R-:W1:Y:S01]  /*6800*/  S2R R6, SR_TID.X ;  /* 0x0000000000067919 */ /* 0x000e620000002100 */
[----:B------:R-:W2:Y:S08]  /*6810*/  LDC R0, c[0x0][0x388] ;  /* 0x0000e200ff007b82 */ /* 0x000eb00000000800 */
[----:B------:R-:W3:Y:S08]  /*6820*/  LDC.64 R2, c[0x0][0x440] ;  /* 0x00011000ff027b82 */ /* 0x000ef00000000a00 */
[----:B------:R-:W4:Y:S01]  /*6830*/  LDC.64 R4, c[0x0][0x448] ;  /* 0x00011200ff047b82 */ /* 0x000f220000000a00 */
[----:B--2---:R-:W-:-:S05]  /*6840*/  IMAD R0, R0, UR5, RZ ;  /* 0x0000000500007c24 */ /* 0x004fca000f8e02ff */
[----:B-1----:R-:W-:-:S05]  /*6850*/  LEA.HI R7, R0, R6, RZ, 0x1d ;  /* 0x0000000600077211 */ /* 0x002fca00078fe8ff */
[----:B---3--:R-:W-:-:S04]  /*6860*/  IMAD.WIDE.U32 R2, R7, 0x20, R2 ;  /* 0x0000002007027825 */ /* 0x008fc800078e0002 */
[----:B----4-:R-:W-:Y:S01]  /*6870*/  IMAD.WIDE.U32 R4, R7, 0x20, R4 ;  /* 0x0000002007047825 */ /* 0x010fe200078e0004 */
[----:B0-----:R-:W-:Y:S04]  /*6880*/  STG.E.128 desc[UR6][R2.64], R48 ;  /* 0x0000003002007986 */ /* 0x001fe8000c101d06 */
        /* <DEDUP_REMOVED lines=16> */
.L_x_5162:
        /* <DEDUP_REMOVED lines=15> */
.L_x_15647:


//--------------------- .text._ZN10layer_norm22ln_bwd_finalize_kernelINS_22Kernel_traits_finalizeILj8192E13__nv_bfloat16S2_fS2_fjLb0ELj1024ELj4ENS_18Kernel_traits_baseILj8192ES2_S2_fS2_fjLj1024EEEEELb0ELb0EEEvNS_9BwdParamsE --------------------------
	.section	.text._ZN10layer_norm22ln_bwd_finalize_kernelINS_22Kernel_traits_finalizeILj8192E13__nv_bfloat16S2_fS2_fjLb0ELj1024ELj4ENS_18Kernel_traits_baseILj8192ES2_S2_fS2_fjLj1024EEEEELb0ELb0EEEvNS_9BwdParamsE,"ax",@progbits
	.align	128
        .global         _ZN10layer_norm22ln_bwd_finalize_kernelINS_22Kernel_traits_finalizeILj8192E13__nv_bfloat16S2_fS2_fjLb0ELj1024ELj4ENS_18Kernel_traits_baseILj8192ES2_S2_fS2_fjLj1024EEEEELb0ELb0EEEvNS_9BwdParamsE
        .type           _ZN10layer_norm22ln_bwd_finalize_kernelINS_22Kernel_traits_finalizeILj8192E13__nv_bfloat16S2_fS2_fjLb0ELj1024ELj4ENS_18Kernel_traits_baseILj8192ES2_S2_fS2_fjLj1024EEEEELb0ELb0EEEvNS_9BwdParamsE,@function
        .size           _ZN10layer_norm22ln_bwd_finalize_kernelINS_22Kernel_traits_finalizeILj8192E13__nv_bfloat16S2_fS2_fjLb0ELj1024ELj4ENS_18Kernel_traits_baseILj8192ES2_S2_fS2_fjLj1024EEEEELb0ELb0EEEvNS_9BwdParamsE,(.L_x_15648 - _ZN10layer_norm22ln_bwd_finalize_kernelINS_22Kernel_traits_finalizeILj8192E13__nv_bfloat16S2_fS2_fjLb0ELj1024ELj4ENS_18Kernel_traits_baseILj8192ES2_S2_fS2_fjLj1024EEEEELb0ELb0EEEvNS_9BwdParamsE)
        .other          _ZN10layer_norm22ln_bwd_finalize_kernelINS_22Kernel_traits_finalizeILj8192E13__nv_bfloat16S2_fS2_fjLb0ELj1024ELj4ENS_18Kernel_traits_baseILj8192ES2_S2_fS2_fjLj1024EEEEELb0ELb0EEEvNS_9BwdParamsE,@"STO_CUDA_ENTRY STV_DEFAULT"
_ZN10layer_norm22ln_bwd_finalize_kernelINS_22Kernel_traits_finalizeILj8192E13__nv_bfloat16S2_fS2_fjLb0ELj1024ELj4ENS_18Kernel_traits_baseILj8192ES2_S2_fS2_fjLj1024EEEEELb0ELb0EEEvNS_9BwdParamsE:
.text._ZN10layer_norm22ln_bwd_finalize_kernelINS_22Kernel_traits_finalizeILj8192E13__nv_bfloat16S2_fS2_fjLb0ELj1024ELj4ENS_18Kernel_traits_baseILj8192ES2_S2_fS2_fjLj1024EEEEELb0ELb0EEEvNS_9BwdParamsE:
        /* <DEDUP_REMOVED lines=82> */
.L_x_5167:
        /* <DEDUP_REMOVED lines=118> */
.L_x_5166:
[----:B------:R-:W-:Y:S05]  /*0c80*/  BSYNC.RECONVERGENT B1 ;  /* 0x0000000000017941 */ /* 0x000fea0003800200 */
.L_x_5165:
        /* <DEDUP_REMOVED lines=75> */
.L_x_5169:
[----:B------:R-:W-:Y:S05]  /*1140*/  BSYNC.RECONVERGENT B1 ;  /* 0x0000000000017941 */ /* 0x000fea0003800200 */
.L_x_5168:
        /* <DEDUP_REMOVED lines=37> */
.L_x_5171:
[----:B------:R-:W-:Y:S05]  /*13a0*/  BSYNC.RECONVERGENT B1 ;  /* 0x0000000000017941 */ /* 0x000fea0003800200 */
.L_x_5170:
[----:B------:R-:W-:Y:S05]  /*13b0*/  @!P1 BRA `(.L_x_5164) ;  /* 0x0000000000409947 */ /* 0x000fea0003800000 */
[----:B------:R-:W0:Y:S01]  /*13c0*/  LDC.64 R10, c[0x0][0x440] ;  /* 0x00011000ff0a7b82 */ /* 0x000e220000000a00 */
[----:B------:R-:W-:Y:S01]  /*13d0*/  IMAD R59, R0, R56, R59 ;  /* 0x00000038003b7224 */ /* 0x000fe200078e023b */
[----:B------:R-:W-:Y:S02]  /*13e0*/  LOP3.LUT R8, R8, 0x1f, RZ, 0xc0, !PT ;  /* 0x0000001f08087812 */ /* 0x000fe400078ec0ff */
[----:B------:R-:W-:Y:S02]  /*13f0*/  IADD3 R9, PT, PT, -R9, RZ, RZ ;  /* 0x000000ff09097210 */ /* 0x000fe40007ffe1ff */
[----:B------:R-:W-:Y:S02]  /*1400*/  IADD3 R59, PT, PT, R8, R59, RZ ;  /* 0x0000003b083b7210 */ /* 0x000fe40007ffe0ff */
[----:B------:R-:W1:Y:S05]  /*1410*/  LDC.64 R12, c[0x0][0x448] ;  /* 0x00011200ff0c7b82 */ /* 0x000e6a0000000a00 */
.L_x_5172:
        /* <DEDUP_REMOVED lines=10> */
.L_x_5164:
[----:B------:R-:W-:Y:S05]  /*14c0*/  BSYNC.RECONVERGENT B0 ;  /* 0x0000000000007941 */ /* 0x000fea0003800200 */
.L_x_5163:
        /* <DEDUP_REMOVED lines=59> */
.L_x_5173:
        /* <DEDUP_REMOVED lines=16> */
.L_x_15648:


//--------------------- .text._ZN10layer_norm13ln_bwd_kernelINS_13Kernel_traitsI13__nv_bfloat16S2_fS2_fjLj8192ELj1ELj1ELj8ELj16ENS_18Kernel_traits_baseILj8192ES2_S2_fS2_fjLj256EEEEELb1ELb0ELb1ELb0EEEvNS_9BwdParamsE --------------------------
	.section	.text._ZN10layer_norm13ln_bwd_kernelINS_13Kernel_traitsI13__nv_bfloat16S2_fS2_fjLj8192ELj1ELj1ELj8ELj16ENS_18Kernel_traits_baseILj8192ES2_S2_fS2_fjLj256EEEEELb1ELb0ELb1ELb0EEEvNS_9BwdParamsE,"ax",@progbits
	.align	128
        .global         _ZN10layer_norm13ln_bwd_kernelINS_13Kernel_traitsI13__nv_bfloat16S2_fS2_fjLj8192ELj1ELj1ELj8ELj16ENS_18Kernel_traits_baseILj8192ES2_S2_fS2_fjLj256EEEEELb1ELb0ELb1ELb0EEEvNS_9BwdParamsE
        .type           _ZN10layer_norm13ln_bwd_kernelINS_13Kernel_traitsI13__nv_bfloat16S2_fS2_fjLj8192ELj1ELj1ELj8ELj16ENS_18Kernel_traits_baseILj8192ES2_S2_fS2_fjLj256EEEEELb1ELb0ELb1ELb0EEEvNS_9BwdParamsE,@function
        .size           _ZN10layer_norm13ln_bwd_kernelINS_13Kernel_traitsI13__nv_bfloat16S2_fS2_fjLj8192ELj1ELj1ELj8ELj16ENS_18Kernel_traits_baseILj8192ES2_S2_fS2_fjLj256EEEEELb1ELb0ELb1ELb0EEEvNS_9BwdParamsE,(.L_x_15649 - _ZN10layer_norm13ln_bwd_kernelINS_13Kernel_traitsI13__nv_bfloat16S2_fS2_fjLj8192ELj1ELj1ELj8ELj16ENS_18Kernel_traits_baseILj8192ES2_S2_fS2_fjLj256EEEEELb1ELb0ELb1ELb0EEEvNS_9BwdParamsE)
        .other          _ZN10layer_norm13ln_bwd_kernelINS_13Kernel_traitsI13__nv_bfloat16S2_fS2_fjLj8192ELj1ELj1ELj8ELj16ENS_18Kernel_traits_baseILj8192ES2_S2_fS2_fjLj256EEEEELb1ELb0ELb1ELb0EEEvNS_9BwdParamsE,@"STO_CUDA_ENTRY STV_DEFAULT"
_ZN10layer_norm13ln_bwd_kernelINS_13Kernel_traitsI13__nv_bfloat16S2_fS2_fjLj8192ELj1ELj1ELj8ELj16ENS_18Kernel_traits_baseILj8192ES2_S2_fS2_fjLj256EEEEELb1ELb0ELb1ELb0EEEvNS_9BwdParamsE:
.text._ZN10layer_norm13ln_bwd_kernelINS_13Kernel_traitsI13__nv_bfloat16S2_fS2_fjLj8192ELj1ELj1ELj8ELj16ENS_18Kernel_traits_baseILj8192ES2_S2_fS2_fjLj256EEEEELb1ELb0ELb1ELb0EEEvNS_9BwdParamsE:
[----:B------:R-:W-:Y:S01]  /*0000*/  LDC R1, c[0x0][0x37c] ;  /* 0x0000df00ff017b82 */ /* 0x000fe20000000800 */
[----:B------:R-:W0:Y:S01]  /*0010*/  S2R R7, SR_TID.X ;  /* 0x0000000000077919 */ /* 0x000e220000002100 */
[----:B------:R-:W1:Y:S01]  /*0020*/  LDCU UR4, c[0x0][0x388] ;  /* 0x00007100ff0477ac */ /* 0x000e620008000800 */
[----:B------:R-:W2:Y:S01]  /*0030*/  LDCU.64 UR10, c[0x0][0x358] ;  /* 0x00006b00ff0a77ac */ /* 0x000ea20008000a00 */
[----:B-1----:R-:W-:-:S04]  /*0040*/  MOV R8, UR4 ;  /* 0x0000000400087c02 */ /* 0x002fc80008000f00 */
[----:B------:R-:W1:Y:S01]  /*0050*/  S2UR UR9, SR_CTAID.X ;  /* 0x00000000000979c3 */ /* 0x000e620000002500 */
[----:B------:R-:W1:Y:S01]  /*0060*/  LDCU UR4, c[0x0][0x384] ;  /* 0x00007080ff0477ac */ /* 0x000e620008000800 */
        /* <DEDUP_REMOVED lines=8> */
[----:B------:R-:W-:Y:S01]  /*00f0*/  ISETP.GE.U32.AND P0, PT, R6, 0x400, PT ;  /* 0x000004000600780c */ /* 0x000fe20003f06070 */
[----:B-1----:R-:W-:Y:S01]  /*0100*/  UISETP.GE.AND UP0, UPT, UR9, UR4, UPT ;  /* 0x000000040900728c */ /* 0x002fe2000bf06270 */
[----:B------:R-:W-:Y:S02]  /*0110*/  CS2R R112, SRZ ;  /* 0x0000000000707805 */ /* 0x000fe4000001ff00 */
[----:B------:R-:W-:-:S02]  /*0120*/  CS2R R114, SRZ ;  /* 0x0000000000727805 */ /* 0x000fc4000001ff00 */
[----:B------:R-:W-:Y:S01]  /*0130*/  P2R R9, PR, RZ, 0x1 ;  /* 0x00000001ff097803 */ /* 0x000fe20000000000 */
[----:B------:R-:W0:Y:S04]  /*0140*/  @P1 LDC.64 R4, c[0x0][0x3d0] ;  /* 0x0000f400ff041b82 */ /* 0x000e280000000a00 */
[----:B------:R-:W-:-:S04]  /*0150*/  @P3 LOP3.LUT R17, R7, 0x100, RZ, 0xfc, !PT ;  /* 0x0000010007113812 */ /* 0x000fc800078efcff */
[----:B------:R-:W1:Y:S08]  /*0160*/  @P2 LDC.64 R10, c[0x0][0x3d0] ;  /* 0x0000f400ff0a2b82 */ /* 0x000e700000000a00 */
[----:B------:R-:W3:Y:S08]  /*0170*/  @P0 LDC.64 R14, c[0x0][0x3d0] ;  /* 0x0000f400ff0e0b82 */ /* 0x000ef00000000a00 */
[----:B------:R-:W4:Y:S01]  /*0180*/  @P3 LDC.64 R2, c[0x0][0x3d0] ;  /* 0x0000f400ff023b82 */ /* 0x000f220000000a00 */
[C---:B0-----:R-:W-:Y:S01]  /*0190*/  @P1 IMAD.WIDE.U32 R4, R17.reuse, 0x10, R4 ;  /* 0x0000001011041825 */ /* 0x041fe200078e0004 */
[----:B------:R-:W-:-:S04]  /*01a0*/  @P1 IADD3 R17, PT, PT, R17, 0x100, RZ ;  /* 0x0000010011111810 */ /* 0x000fc80007ffe0ff */
[----:B--2---:R0:W5:Y:S01]  /*01b0*/  @P1 LDG.E.128 R128, desc[UR10][R4.64] ;  /* 0x0000000a04801981 */ /* 0x004162000c1e1d00 */
[C---:B-1----:R-:W-:Y:S01]  /*01c0*/  @P2 IMAD.WIDE.U32 R12, R17.reuse, 0x10, R10 ;  /* 0x00000010110c2825 */ /* 0x042fe200078e000a */
[----:B------:R-:W-:-:S04]  /*01d0*/  @P2 IADD3 R17, PT, PT, R17, 0x100, RZ ;  /* 0x0000010011112810 */ /* 0x000fc80007ffe0ff */
[----:B------:R0:W5:Y:S01]  /*01e0*/  @P2 LDG.E.128 R124, desc[UR10][R12.64] ;  /* 0x0000000a0c7c2981 */ /* 0x000162000c1e1d00 */
[----:B---3--:R-:W-:-:S05]  /*01f0*/  @P0 IMAD.WIDE.U32 R10, R17, 0x10, R14 ;  /* 0x00000010110a0825 */ /* 0x008fca00078e000e */
[----:B------:R0:W5:Y:S01]  /*0200*/  @P0 LDG.E.128 R120, desc[UR10][R10.64] ;  /* 0x0000000a0a780981 */ /* 0x000162000c1e1d00 */
[----:B----4-:R-:W-:-:S05]  /*0210*/  @P3 IMAD.WIDE.U32 R2, R7, 0x10, R2 ;  /* 0x0000001007023825 */ /* 0x010fca00078e0002 */
[----:B------:R0:W5:Y:S01]  /*0220*/  @P3 LDG.E.128 R116, desc[UR10][R2.64] ;  /* 0x0000000a02743981 */ /* 0x000162000c1e1d00 */
        /* <DEDUP_REMOVED lines=30> */
[----:B0-----:R-:W-:Y:S06]  /*0410*/  BRA.U UP0, `(.L_x_5174) ;  /* 0x0000008900e07547 */ /* 0x001fec000b800000 */
        /* <DEDUP_REMOVED lines=33> */
[----:B------:R-:W0:Y:S01]  /*0630*/  LDCU.U8 UR12, c[0x0][0x410] ;  /* 0x00008200ff0c77ac */ /* 0x000e220008000000 */
[----:B------:R-:W-:Y:S01]  /*0640*/  UPLOP3.LUT UP1, UPT, UPT, UPT, UPT, 0x40, 0x4 ;  /* 0x000000000004789c */ /* 0x000fe20003f2e870 */
[----:B------:R-:W1:Y:S01]  /*0650*/  LDCU UR13, c[0x0][0x400] ;  /* 0x00008000ff0d77ac */ /* 0x000e620008000800 */
[----:B------:R-:W2:Y:S01]  /*0660*/  LDCU.64 UR16, c[0x0][0x408] ;  /* 0x00008100ff1077ac */ /* 0x000ea20008000a00 */
[----:B------:R-:W3:Y:S01]  /*0670*/  LDCU.64 UR14, c[0x0][0x438] ;  /* 0x00008700ff0e77ac */ /* 0x000ee20008000a00 */
[----:B------:R-:W4:Y:S07]  /*0680*/  LDCU.64 UR6, c[0x0][0x478] ;  /* 0x00008f00ff0677ac */ /* 0x000f2e0008000a00 */
.L_x_5323:
[----:B0-----:R-:W0:Y:S08]  /*0690*/  LDC.64 R2, c[0x0][0x3f8] ;  /* 0x0000fe00ff027b82 */ /* 0x001e300000000a00 */
[----:B--23--:R-:W1:Y:S08]  /*06a0*/  LDC.64 R154, c[0x0][0x3c8] ;  /* 0x0000f200ff9a7b82 */ /* 0x00ce700000000a00 */
[----:B------:R-:W2:Y:S01]  /*06b0*/  LDC.64 R152, c[0x0][0x3f0] ;  /* 0x0000fc00ff987b82 */ /* 0x000ea20000000a00 */
[----:B0-----:R-:W-:-:S07]  /*06c0*/  IMAD.WIDE R156, R5, 0x4, R2 ;  /* 0x00000004059c7825 */ /* 0x001fce00078e0202 */
[----:B------:R-:W0:Y:S01]  /*06d0*/  LDC.64 R8, c[0x0][0x3c0] ;  /* 0x0000f000ff087b82 */ /* 0x000e220000000a00 */
[----:B------:R-:W3:Y:S01]  /*06e0*/  LDG.E R3, desc[UR10][R156.64] ;  /* 0x0000000a9c037981 */ /* 0x000ee2000c1e1900 */
[----:B-1----:R-:W-:-:S05]  /*06f0*/  IMAD.WIDE R154, R5, 0x4, R154 ;  /* 0x00000004059a7825 */ /* 0x002fca00078e029a */
[----:B-----5:R1:W5:Y:S01]  /*0700*/  LDG.E R4, desc[UR10][R154.64] ;  /* 0x0000000a9a047981 */ /* 0x020362000c1e1900 */
[----:B--2---:R-:W-:-:S05]  /*0710*/  IMAD.WIDE R152, R5, 0x4, R152 ;  /* 0x0000000405987825 */ /* 0x004fca00078e0298 */
[----:B------:R1:W5:Y:S01]  /*0720*/  LDG.E R2, desc[UR10][R152.64] ;  /* 0x0000000a98027981 */ /* 0x000362000c1e1900 */
[----:B------:R-:W-:Y:S01]  /*0730*/  BSSY.RECONVERGENT B0, `(.L_x_5175) ;  /* 0x0000202000007945 */ /* 0x000fe20003800200 */
[----:B---3--:R-:W-:-:S13]  /*0740*/  ISETP.GE.AND P4, PT, R3, 0x1, PT ;  /* 0x000000010300780c */ /* 0x008fda0003f86270 */
[----:B01----:R-:W-:Y:S05]  /*0750*/  @!P4 BRA `(.L_x_5176) ;  /* 0x0000001800c0c947 */ /* 0x003fea0003800000 */
[----:B------:R-:W-:Y:S02]  /*0760*/  IMAD.WIDE R152, R5, 0x4, R8 ;  /* 0x0000000405987825 */ /* 0x000fe400078e0208 */
[----:B------:R-:W0:Y:S04]  /*0770*/  LDC R8, c[0x0][0x388] ;  /* 0x0000e200ff087b82 */ /* 0x000e280000000800 */
[----:B------:R1:W2:Y:S01]  /*0780*/  LDG.E R152, desc[UR10][R152.64] ;  /* 0x0000000a98987981 */ /* 0x0002a2000c1e1900 */
[----:B-----5:R-:W-:Y:S01]  /*0790*/  ISETP.GE.AND P5, PT, R2, 0x1, PT ;  /* 0x000000010200780c */ /* 0x020fe20003fa6270 */
[----:B------:R-:W-:Y:S01]  /*07a0*/  BSSY.RECONVERGENT B1, `(.L_x_5177) ;  /* 0x000007d000017945 */ /* 0x000fe20003800200 */
[C---:B------:R-:W-:Y:S01]  /*07b0*/  ISETP.GE.U32.AND P3, PT, R6.reuse, 0x100, PT ;  /* 0x000001000600780c */ /* 0x040fe20003f66070 */
[----:B------:R-:W-:Y:S01]  /*07c0*/  HFMA2 R165, -RZ, RZ, 0, 0 ;  /* 0x00000000ffa57431 */ /* 0x000fe200000001ff */
[----:B------:R-:W-:-:S02]  /*07d0*/  ISETP.GE.U32.AND P6, PT, R6, 0x400, PT ;  /* 0x000004000600780c */ /* 0x000fc40003fc6070 */
[----:B------:R-:W-:Y:S02]  /*07e0*/  CS2R R222, SRZ ;  /* 0x0000000000de7805 */ /* 0x000fe4000001ff00 */
[----:B------:R-:W-:Y:S02]  /*07f0*/  ISETP.NE.AND P0, PT, RZ, UR12, PT ;  /* 0x0000000cff007c0c */ /* 0x000fe4000bf05270 */
[C---:B------:R-:W-:Y:S02]  /*0800*/  ISETP.GE.U32.AND P1, PT, R6.reuse, 0x200, PT ;  /* 0x000002000600780c */ /* 0x040fe40003f26070 */
[----:B------:R-:W-:Y:S02]  /*0810*/  ISETP.GE.U32.AND P2, PT, R6, 0x300, PT ;  /* 0x000003000600780c */ /* 0x000fe40003f46070 */
[----:B------:R-:W-:-:S05]  /*0820*/  @P5 IADD3 R9, PT, PT, R2, -0x1, RZ ;  /* 0xffffffff02095810 */ /* 0x000fca0007ffe0ff */
[-C--:B0-----:R-:W-:Y:S01]  /*0830*/  @P5 IMAD R155, R9, R8.reuse, RZ ;  /* 0x00000008099b5224 */ /* 0x081fe200078e02ff */
[----:B------:R-:W-:Y:S01]  /*0840*/  IADD3 R9, PT, PT, R3, -0x1, RZ ;  /* 0xffffffff03097810 */ /* 0x000fe20007ffe0ff */
[----:B------:R-:W-:-:S03]  /*0850*/  IMAD R0, R5, R8, RZ ;  /* 0x0000000805007224 */ /* 0x000fc600078e02ff */
[----:B------:R-:W-:Y:S01]  /*0860*/  @P5 SHF.R.S32.HI R156, RZ, 0x1f, R155 ;  /* 0x0000001fff9c5819 */ /* 0x000fe2000001149b */
[----:B------:R-:W-:Y:S01]  /*0870*/  IMAD R154, R9, R8, RZ ;  /* 0x00000008099a7224 */ /* 0x000fe200078e02ff */
[----:B------:R-:W-:Y:S02]  /*0880*/  SHF.R.S32.HI R9, RZ, 0x1f, R0 ;  /* 0x0000001fff097819 */ /* 0x000fe40000011400 */
[----:B------:R-:W-:Y:S02]  /*0890*/  @P5 LEA.HI R156, R156, R155, RZ, 0x3 ;  /* 0x0000009b9c9c5211 */ /* 0x000fe400078f18ff */
[----:B------:R-:W-:Y:S02]  /*08a0*/  LEA.HI R0, R9, R0, RZ, 0x3 ;  /* 0x0000000009007211 */ /* 0x000fe400078f18ff */
[----:B-1----:R-:W-:Y:S02]  /*08b0*/  SHF.R.S32.HI R153, RZ, 0x1f, R154 ;  /* 0x0000001fff997819 */ /* 0x002fe4000001149a */
[----:B------:R-:W-:-:S02]  /*08c0*/  LEA.HI.SX32 R0, R0, R7, 0x1d ;  /* 0x0000000700007211 */ /* 0x000fc400078feaff */
[----:B------:R-:W-:Y:S02]  /*08d0*/  LEA.HI R154, R153, R154, RZ, 0x3 ;  /* 0x0000009a999a7211 */ /* 0x000fe400078f18ff */
[-C--:B------:R-:W-:Y:S01]  /*08e0*/  @P5 LEA.HI.SX32 R165, R156, R7.reuse, 0x1d ;  /* 0x000000079ca55211 */ /* 0x080fe200078feaff */
[----:B------:R-:W-:Y:S01]  /*08f0*/  IMAD.MOV.U32 R166, RZ, RZ, R0 ;  /* 0x000000ffffa67224 */ /* 0x000fe200078e0000 */
[----:B------:R-:W-:Y:S02]  /*0900*/  P2R R9, PR, RZ, 0x40 ;  /* 0x00000040ff097803 */ /* 0x000fe40000000000 */
[----:B------:R-:W-:Y:S02]  /*0910*/  LEA.HI.SX32 R167, R154, R7, 0x1d ;  /* 0x000000079aa77211 */ /* 0x000fe400078feaff */
[----:B--2---:R-:W-:Y:S01]  /*0920*/  FSEL R164, R152, RZ, !P0 ;  /* 0x000000ff98a47208 */ /* 0x004fe20004000000 */
[----:B------:R-:W-:Y:S06]  /*0930*/  @!P3 BRA `(.L_x_5178) ;  /* 0x00000004008cb947 */ /* 0x000fec0003800000 */
        /* <DEDUP_REMOVED lines=11> */
[C---:B------:R-:W-:Y:S02]  /*09f0*/  SHF.L.U32 R219, R116.reuse, 0x10, RZ ;  /* 0x0000001074db7819 */ /* 0x040fe400000006ff */
[----:B------:R-:W-:Y:S02]  /*0a00*/  PRMT R218, R116, 0x7632, R218 ;  /* 0x0000763274da7816 */ /* 0x000fe400000000da */
[C---:B------:R-:W-:Y:S02]  /*0a10*/  PRMT R214, R117.reuse, 0x7632, R214 ;  /* 0x0000763275d67816 */ /* 0x040fe400000000d6 */
[----:B------:R-:W-:Y:S01]  /*0a20*/  SHF.L.U32 R218, R218, 0x10, RZ ;  /* 0x00000010dada7819 */ /* 0x000fe200000006ff */
[----:B------:R-:W-:Y:S01]  /*0a30*/  IMAD.U32 R215, R117, 0x10000, RZ ;  /* 0x0001000075d77824 */ /* 0x000fe200078e00ff */
[----:B------:R-:W-:Y:S02]  /*0a40*/  SHF.L.U32 R214, R214, 0x10, RZ ;  /* 0x00000010d6d67819 */ /* 0x000fe400000006ff */
[----:B------:R-:W-:-:S02]  /*0a50*/  PRMT R208, R118, 0x7632, R208 ;  /* 0x0000763276d07816 */ /* 0x000fc400000000d0 */
[----:B0-----:R-:W-:Y:S01]  /*0a60*/  SHF.L.U32 R212, R118, 0x10, RZ ;  /* 0x0000001076d47819 */ /* 0x001fe200000006ff */
[----:B--2---:R-:W-:Y:S01]  /*0a70*/  IMAD.WIDE.U32 R172, R165, 0x8, R172 ;  /* 0x00000008a5ac7825 */ /* 0x004fe200078e00ac */
[----:B------:R-:W-:-:S03]  /*0a80*/  SHF.L.U32 R208, R208, 0x10, RZ ;  /* 0x00000010d0d07819 */ /* 0x000fc600000006ff */
[----:B-1----:R-:W-:Y:S02]  /*0a90*/  @P0 IMAD.WIDE.U32 R210, R166, 0x20, R178 ;  /* 0x00000020a6d20825 */ /* 0x002fe400078e00b2 */
[----:B------:R-:W5:Y:S04]  /*0aa0*/  LDG.E.64 R178, desc[UR10][R172.64] ;  /* 0x0000000aacb27981 */ /* 0x000f68000c1e1b00 */
[----:B------:R-:W5:Y:S04]  /*0ab0*/  @P0 LDG.E.128 R48, desc[UR10][R210.64] ;  /* 0x0000000ad2300981 */ /* 0x000f68000c1e1d00 */
[----:B------:R0:W5:Y:S01]  /*0ac0*/  @P0 LDG.E.128 R44, desc[UR10][R210.64+0x10] ;  /* 0x0000100ad22c0981 */ /* 0x000162000c1e1d00 */
[----:B------:R-:W-:-:S02]  /*0ad0*/  IADD3 R167, PT, PT, R167, 0x100, RZ ;  /* 0x00000100a7a77810 */ /* 0x000fc40007ffe0ff */
[----:B------:R-:W-:Y:S02]  /*0ae0*/  IADD3 R165, PT, PT, R165, 0x100, RZ ;  /* 0x00000100a5a57810 */ /* 0x000fe40007ffe0ff */
[----:B------:R-:W-:Y:S01]  /*0af0*/  IADD3 R166, PT, PT, R166, 0x100, RZ ;  /* 0x00000100a6a67810 */ /* 0x000fe20007ffe0ff */
[C---:B---3--:R-:W-:Y:S01]  /*0b00*/  FADD.FTZ R221, -R164.reuse, R152 ;  /* 0x00000098a4dd7221 */ /* 0x048fe20000010100 */
[C---:B------:R-:W-:Y:S01]  /*0b10*/  FADD.FTZ R217, -R164.reuse, R154 ;  /* 0x0000009aa4d97221 */ /* 0x040fe20000010100 */
[C---:B------:R-:W-:Y:S01]  /*0b20*/  FADD.FTZ R153, -R164.reuse, R153 ;  /* 0x00000099a4997221 */ /* 0x040fe20000010100 */
[----:B------:R-:W-:Y:S01]  /*0b30*/  FADD.FTZ R155, -R164, R155 ;  /* 0x0000009ba49b7221 */ /* 0x000fe20000010100 */
[C---:B----4-:R-:W-:Y:S02]  /*0b40*/  PRMT R152, R156.reuse, 0x7632, R152 ;  /* 0x000076329c987816 */ /* 0x050fe40000000098 */
[----:B------:R-:W-:Y:S02]  /*0b50*/  SHF.L.U32 R156, R156, 0x10, RZ ;  /* 0x000000109c9c7819 */ /* 0x000fe400000006ff */
[----:B------:R-:W-:-:S02]  /*0b60*/  PRMT R154, R157, 0x7632, R154 ;  /* 0x000076329d9a7816 */ /* 0x000fc4000000009a */
[----:B------:R-:W-:Y:S01]  /*0b70*/  SHF.L.U32 R152, R152, 0x10, RZ ;  /* 0x0000001098987819 */ /* 0x000fe200000006ff */
[----:B------:R-:W-:Y:S01]  /*0b80*/  FMUL.FTZ R219, R219, R156 ;  /* 0x0000009cdbdb7220 */ /* 0x000fe20000410000 */
[C---:B------:R-:W-:Y:S01]  /*0b90*/  FMUL.FTZ R221, R4.reuse, R221 ;  /* 0x000000dd04dd7220 */ /* 0x040fe20000410000 */
[----:B------:R-:W-:Y:S01]  /*0ba0*/  SHF.L.U32 R157, R157, 0x10, RZ ;  /* 0x000000109d9d7819 */ /* 0x000fe200000006ff */
[----:B------:R-:W-:Y:S01]  /*0bb0*/  FMUL.FTZ R220, R4, R153 ;  /* 0x0000009904dc7220 */ /* 0x000fe20000410000 */
[----:B------:R-:W-:Y:S01]  /*0bc0*/  SHF.L.U32 R154, R154, 0x10, RZ ;  /* 0x000000109a9a7819 */ /* 0x000fe200000006ff */
[-C--:B------:R-:W-:Y:S01]  /*0bd0*/  FMUL.FTZ R218, R218, R152.reuse ;  /* 0x00000098dada7220 */ /* 0x080fe20000410000 */
[----:B------:R-:W-:Y:S01]  /*0be0*/  FMUL.FTZ R216, R4, R155 ;  /* 0x0000009b04d87220 */ /* 0x000fe20000410000 */
[----:B------:R-:W-:Y:S01]  /*0bf0*/  FADD.FTZ R153, RZ, R219 ;  /* 0x000000dbff997221 */ /* 0x000fe20000010000 */
[----:B------:R-:W-:Y:S01]  /*0c00*/  FFMA.FTZ R155, R221, R219, RZ ;  /* 0x000000dbdd9b7223 */ /* 0x000fe200000100ff */
[----:B------:R-:W-:Y:S01]  /*0c10*/  FFMA.FTZ R113, R220, R152, R113 ;  /* 0x00000098dc717223 */ /* 0x000fe20000010071 */
[----:B------:R-:W-:Y:S01]  /*0c20*/  FADD.FTZ R81, R81, R152 ;  /* 0x0000009851517221 */ /* 0x000fe20000010000 */
[----:B------:R-:W-:Y:S01]  /*0c30*/  FMUL.FTZ R215, R215, R157 ;  /* 0x0000009dd7d77220 */ /* 0x000fe20000410000 */
[-C--:B------:R-:W-:Y:S01]  /*0c40*/  FMUL.FTZ R214, R214, R154.reuse ;  /* 0x0000009ad6d67220 */ /* 0x080fe20000410000 */
[----:B------:R-:W-:Y:S01]  /*0c50*/  FFMA.FTZ R115, R216, R154, R115 ;  /* 0x0000009ad8737223 */ /* 0x000fe20000010073 */
[----:B------:R-:W-:Y:S01]  /*0c60*/  FADD.FTZ R83, R83, R154 ;  /* 0x0000009a53537221 */ /* 0x000fe20000010000 */
[----:B------:R-:W-:Y:S01]  /*0c70*/  FADD.FTZ R152, R153, R218 ;  /* 0x000000da99987221 */ /* 0x000fe20000010000 */
[----:B------:R-:W-:Y:S01]  /*0c80*/  PRMT R170, R158, 0x7632, R170 ;  /* 0x000076329eaa7816 */ /* 0x000fe200000000aa */
[----:B------:R-:W-:Y:S01]  /*0c90*/  FMUL.FTZ R217, R4, R217 ;  /* 0x000000d904d97220 */ /* 0x000fe20000410000 */
[----:B------:R-:W-:Y:S01]  /*0ca0*/  FFMA.FTZ R154, R220, R218, R155 ;  /* 0x000000dadc9a7223 */ /* 0x000fe2000001009b */
[----:B------:R-:W-:Y:S01]  /*0cb0*/  FADD.FTZ R161, -R164, R161 ;  /* 0x000000a1a4a17221 */ /* 0x000fe20000010100 */
[----:B0-----:R-:W-:Y:S01]  /*0cc0*/  SHF.L.U32 R211, R158, 0x10, RZ ;  /* 0x000000109ed37819 */ /* 0x001fe200000006ff */
[----:B------:R-:W-:Y:S01]  /*0cd0*/  FADD.FTZ R153, R152, R215 ;  /* 0x000000d798997221 */ /* 0x000fe20000010000 */
[----:B------:R-:W-:Y:S01]  /*0ce0*/  FADD.FTZ R213, -R164, R160 ;  /* 0x000000a0a4d57221 */ /* 0x000fe20000010100 */
[----:B------:R-:W-:Y:S01]  /*0cf0*/  SHF.L.U32 R170, R170, 0x10, RZ ;  /* 0x00000010aaaa7819 */ /* 0x000fe200000006ff */
[----:B------:R-:W-:Y:S01]  /*0d00*/  FFMA.FTZ R155, R217, R215, R154 ;  /* 0x000000d7d99b7223 */ /* 0x000fe2000001009a */
[----:B------:R-:W-:Y:S01]  /*0d10*/  FMUL.FTZ R210, R4, R161 ;  /* 0x000000a104d27220 */ /* 0x000fe20000410000 */
[----:B------:R-:W-:Y:S01]  /*0d20*/  FMUL.FTZ R212, R212, R211 ;  /* 0x000000d3d4d47220 */ /* 0x000fe20000410000 */
[----:B------:R-:W-:Y:S01]  /*0d30*/  FADD.FTZ R153, R153, R214 ;  /* 0x000000d699997221 */ /* 0x000fe20000010000 */
[----:B------:R-:W-:Y:S01]  /*0d40*/  FMUL.FTZ R213, R4, R213 ;  /* 0x000000d504d57220 */ /* 0x000fe20000410000 */
        /* <DEDUP_REMOVED lines=8> */
[C---:B------:R-:W-:Y:S01]  /*0dd0*/  SHF.L.U32 R170, R119.reuse, 0x10, RZ ;  /* 0x0000001077aa7819 */ /* 0x040fe200000006ff */
[----:B------:R-:W-:Y:S01]  /*0de0*/  FADD.FTZ R159, -R164, R162 ;  /* 0x000000a2a49f7221 */ /* 0x000fe20000010100 */
[----:B------:R-:W-:Y:S01]  /*0df0*/  PRMT R156, R119, 0x7632, R156 ;  /* 0x00007632779c7816 */ /* 0x000fe2000000009c */
        /* <DEDUP_REMOVED lines=8> */
[----:B------:R-:W-:Y:S01]  /*0e80*/  FADD.FTZ R163, -R164, R163 ;  /* 0x000000a3a4a37221 */ /* 0x000fe20000010100 */
[----:B------:R-:W-:-:S02]  /*0e90*/  IMAD.U32 R158, R158, 0x10000, RZ ;  /* 0x000100009e9e7824 */ /* 0x000fc400078e00ff */
[----:B------:R-:W-:Y:S01]  /*0ea0*/  FFMA.FTZ R152, R210, R208, R155 ;  /* 0x000000d0d2987223 */ /* 0x000fe2000001009b */
[----:B------:R-:W-:Y:S01]  /*0eb0*/  FADD.FTZ R78, R78, R173 ;  /* 0x000000ad4e4e7221 */ /* 0x000fe20000010000 */
[----:B------:R-:W-:Y:S01]  /*0ec0*/  FFMA.FTZ R110, R211, R173, R110 ;  /* 0x000000add36e7223 */ /* 0x000fe2000001006e */
[----:B------:R-:W-:Y:S01]  /*0ed0*/  FADD.FTZ R154, R153, R170 ;  /* 0x000000aa999a7221 */ /* 0x000fe20000010000 */
[----:B------:R-:W-:Y:S01]  /*0ee0*/  FMUL.FTZ R172, R4, R163 ;  /* 0x000000a304ac7220 */ /* 0x000fe20000410000 */
[----:B------:R-:W-:Y:S01]  /*0ef0*/  FMUL.FTZ R173, R156, R158 ;  /* 0x0000009e9cad7220 */ /* 0x000fe20000410000 */
[----:B------:R-:W-:Y:S01]  /*0f00*/  FFMA.FTZ R153, R211, R170, R152 ;  /* 0x000000aad3997223 */ /* 0x000fe20000010098 */
[----:B------:R-:W-:Y:S01]  /*0f10*/  FADD.FTZ R82, R82, R157 ;  /* 0x0000009d52527221 */ /* 0x000fe20000010000 */
[----:B------:R-:W-:Y:S01]  /*0f20*/  FFMA.FTZ R114, R217, R157, R114 ;  /* 0x0000009dd9727223 */ /* 0x000fe20000010072 */
[----:B------:R-:W-:Y:S01]  /*0f30*/  FADD.FTZ R79, R79, R158 ;  /* 0x0000009e4f4f7221 */ /* 0x000fe20000010000 */
[----:B------:R-:W-:Y:S01]  /*0f40*/  FFMA.FTZ R111, R172, R158, R111 ;  /* 0x0000009eac6f7223 */ /* 0x000fe2000001006f */
[----:B------:R-:W-:Y:S01]  /*0f50*/  FADD.FTZ R223, R154, R173 ;  /* 0x000000ad9adf7221 */ /* 0x000fe20000010000 */
[----:B------:R-:W-:-:S07]  /*0f60*/  FFMA.FTZ R222, R172, R173, R153 ;  /* 0x000000adacde7223 */ /* 0x000fce0000010099 */
.L_x_5178:
[----:B----4-:R-:W-:Y:S05]  /*0f70*/  BSYNC.RECONVERGENT B1 ;  /* 0x0000000000017941 */ /* 0x010fea0003800200 */
.L_x_5177:
        /* <DEDUP_REMOVED lines=14> */
[----:B------:R-:W0:Y:S02]  /*1060*/  @P0 LDC.64 R10, c[0x0][0x438] ;  /* 0x00010e00ff0a0b82 */ /* 0x000e240000000a00 */
[----:B0-----:R-:W-:-:S05]  /*1070*/  @P0 IMAD.WIDE.U32 R10, R166, 0x20, R10 ;  /* 0x00000020a60a0825 */ /* 0x001fca00078e000a */
[----:B------:R-:W5:Y:S04]  /*1080*/  @P0 LDG.E.128 R40, desc[UR10][R10.64] ;  /* 0x0000000a0a280981 */ /* 0x000f68000c1e1d00 */
[----:B------:R0:W5:Y:S02]  /*1090*/  @P0 LDG.E.128 R36, desc[UR10][R10.64+0x10] ;  /* 0x0000100a0a240981 */ /* 0x000164000c1e1d00 */
[----:B0-----:R-:W-:Y:S01]  /*10a0*/  IMAD.U32 R10, R128, 0x10000, RZ ;  /* 0x00010000800a7824 */ /* 0x001fe200078e00ff */
[----:B------:R-:W-:-:S04]  /*10b0*/  PRMT R156, R131, 0x7632, R156 ;  /* 0x00007632839c7816 */ /* 0x000fc8000000009c */
[----:B------:R-:W-:Y:S02]  /*10c0*/  SHF.L.U32 R156, R156, 0x10, RZ ;  /* 0x000000109c9c7819 */ /* 0x000fe400000006ff */
[----:B------:R-:W-:Y:S02]  /*10d0*/  IADD3 R167, PT, PT, R167, 0x100, RZ ;  /* 0x00000100a7a77810 */ /* 0x000fe40007ffe0ff */
[----:B------:R-:W-:Y:S02]  /*10e0*/  IADD3 R165, PT, PT, R165, 0x100, RZ ;  /* 0x00000100a5a57810 */ /* 0x000fe40007ffe0ff */
[----:B------:R-:W-:Y:S01]  /*10f0*/  IADD3 R166, PT, PT, R166, 0x100, RZ ;  /* 0x00000100a6a67810 */ /* 0x000fe20007ffe0ff */
[C---:B---3--:R-:W-:Y:S01]  /*1100*/  FADD.FTZ R155, -R164.reuse, R12 ;  /* 0x0000000ca49b7221 */ /* 0x048fe20000010100 */
[--C-:B------:R-:W-:Y:S01]  /*1110*/  FADD.FTZ R159, -R164, R14.reuse ;  /* 0x0000000ea49f7221 */ /* 0x100fe20000010100 */
[----:B------:R-:W-:Y:S01]  /*1120*/  PRMT R14, R128, 0x7632, R14 ;  /* 0x00007632800e7816 */ /* 0x000fe2000000000e */
[C---:B------:R-:W-:Y:S01]  /*1130*/  FADD.FTZ R157, -R164.reuse, R13 ;  /* 0x0000000da49d7221 */ /* 0x040fe20000010100 */
[----:B------:R-:W-:Y:S01]  /*1140*/  FADD.FTZ R161, -R164, R15 ;  /* 0x0000000fa4a17221 */ /* 0x000fe20000010100 */
[----:B------:R-:W-:Y:S01]  /*1150*/  FMUL.FTZ R11, R4, R155 ;  /* 0x0000009b040b7220 */ /* 0x000fe20000410000 */
[----:B----4-:R-:W-:-:S02]  /*1160*/  PRMT R12, R16, 0x7632, R12 ;  /* 0x00007632100c7816 */ /* 0x010fc4000000000c */
[----:B------:R-:W-:Y:S02]  /*1170*/  SHF.L.U32 R13, R16, 0x10, RZ ;  /* 0x00000010100d7819 */ /* 0x000fe400000006ff */
[----:B------:R-:W-:Y:S02]  /*1180*/  SHF.L.U32 R14, R14, 0x10, RZ ;  /* 0x000000100e0e7819 */ /* 0x000fe400000006ff */
[----:B------:R-:W-:Y:S01]  /*1190*/  SHF.L.U32 R15, R12, 0x10, RZ ;  /* 0x000000100c0f7819 */ /* 0x000fe200000006ff */
[----:B------:R-:W-:Y:S01]  /*11a0*/  FMUL.FTZ R12, R4, R157 ;  /* 0x0000009d040c7220 */ /* 0x000fe20000410000 */
[C---:B------:R-:W-:Y:S02]  /*11b0*/  PRMT R152, R18.reuse, 0x7632, R152 ;  /* 0x0000763212987816 */ /* 0x040fe40000000098 */
[----:B------:R-:W-:Y:S02]  /*11c0*/  SHF.L.U32 R153, R18, 0x10, RZ ;  /* 0x0000001012997819 */ /* 0x000fe400000006ff */
[----:B------:R-:W-:-:S02]  /*11d0*/  PRMT R24, R17, 0x7632, R24 ;  /* 0x0000763211187816 */ /* 0x000fc40000000018 */
[----:B------:R-:W-:Y:S01]  /*11e0*/  PRMT R18, R129, 0x7632, R18 ;  /* 0x0000763281127816 */ /* 0x000fe20000000012 */
[-C--:B------:R-:W-:Y:S01]  /*11f0*/  FMUL.FTZ R10, R10, R13.reuse ;  /* 0x0000000d0a0a7220 */ /* 0x080fe20000410000 */
[----:B------:R-:W-:Y:S01]  /*1200*/  FADD.FTZ R72, R72, R13 ;  /* 0x0000000d48487221 */ /* 0x000fe20000010000 */
[----:B------:R-:W-:Y:S01]  /*1210*/  FFMA.FTZ R104, R11, R13, R104 ;  /* 0x0000000d0b687223 */ /* 0x000fe20000010068 */
[----:B------:R-:W-:Y:S01]  /*1220*/  SHF.L.U32 R17, R17, 0x10, RZ ;  /* 0x0000001011117819 */ /* 0x000fe200000006ff */
[-C--:B------:R-:W-:Y:S01]  /*1230*/  FMUL.FTZ R13, R14, R15.reuse ;  /* 0x0000000f0e0d7220 */ /* 0x080fe20000410000 */
[C---:B------:R-:W-:Y:S01]  /*1240*/  PRMT R154, R19.reuse, 0x7632, R154 ;  /* 0x00007632139a7816 */ /* 0x040fe2000000009a */
[----:B------:R-:W-:Y:S01]  /*1250*/  FFMA.FTZ R105, R12, R15, R105 ;  /* 0x0000000f0c697223 */ /* 0x000fe20000010069 */
[----:B------:R-:W-:Y:S01]  /*1260*/  SHF.L.U32 R25, R19, 0x10, RZ ;  /* 0x0000001013197819 */ /* 0x000fe200000006ff */
[----:B------:R-:W-:Y:S01]  /*1270*/  FADD.FTZ R73, R73, R15 ;  /* 0x0000000f49497221 */ /* 0x000fe20000010000 */
[----:B------:R-:W-:Y:S01]  /*1280*/  SHF.L.U32 R16, R129, 0x10, RZ ;  /* 0x0000001081107819 */ /* 0x000fe200000006ff */
[----:B------:R-:W-:Y:S01]  /*1290*/  FADD.FTZ R19, -R164, R20 ;  /* 0x00000014a4137221 */ /* 0x000fe20000010100 */
[----:B------:R-:W-:Y:S01]  /*12a0*/  SHF.L.U32 R18, R18, 0x10, RZ ;  /* 0x0000001012127819 */ /* 0x000fe200000006ff */
[----:B------:R-:W-:Y:S01]  /*12b0*/  FMUL.FTZ R15, R4, R159 ;  /* 0x0000009f040f7220 */ /* 0x000fe20000410000 */
[----:B------:R-:W-:Y:S01]  /*12c0*/  SHF.L.U32 R24, R24, 0x10, RZ ;  /* 0x0000001018187819 */ /* 0x000fe200000006ff */
[----:B------:R-:W-:Y:S01]  /*12d0*/  FADD.FTZ R163, -R164, R21 ;  /* 0x00000015a4a37221 */ /* 0x000fe20000010100 */
[----:B------:R-:W-:-:S02]  /*12e0*/  SHF.L.U32 R20, R130, 0x10, RZ ;  /* 0x0000001082147819 */ /* 0x000fc400000006ff */
[----:B------:R-:W-:Y:S01]  /*12f0*/  PRMT R21, R130, 0x7632, R21 ;  /* 0x0000763282157816 */ /* 0x000fe20000000015 */
[-C--:B------:R-:W-:Y:S01]  /*1300*/  FMUL.FTZ R14, R16, R17.reuse ;  /* 0x00000011100e7220 */ /* 0x080fe20000410000 */
[----:B------:R-:W-:Y:S01]  /*1310*/  FADD.FTZ R74, R74, R17 ;  /* 0x000000114a4a7221 */ /* 0x000fe20000010000 */
[----:B------:R-:W-:Y:S01]  /*1320*/  FFMA.FTZ R106, R15, R17, R106 ;  /* 0x000000110f6a7223 */ /* 0x000fe2000001006a */
[----:B------:R-:W-:Y:S01]  /*1330*/  FMUL.FTZ R17, R18, R24 ;  /* 0x0000001812117220 */ /* 0x000fe20000410000 */
[----:B------:R-:W-:Y:S01]  /*1340*/  SHF.L.U32 R21, R21, 0x10, RZ ;  /* 0x0000001015157819 */ /* 0x000fe200000006ff */
[----:B------:R-:W-:Y:S01]  /*1350*/  FMUL.FTZ R18, R20, R153 ;  /* 0x0000009914127220 */ /* 0x000fe20000410000 */
[----:B------:R-:W-:Y:S02]  /*1360*/  IMAD.U32 R152, R152, 0x10000, RZ ;  /* 0x0001000098987824 */ /* 0x000fe400078e00ff */
[----:B------:R-:W-:Y:S01]  /*1370*/  FMUL.FTZ R20, R4, R163 ;  /* 0x000000a304147220 */ /* 0x000fe20000410000 */
[----:B------:R-:W-:Y:S01]  /*1380*/  FADD.FTZ R225, -R164, R22 ;  /* 0x00000016a4e17221 */ /* 0x000fe20000010100 */
[----:B------:R-:W-:Y:S01]  /*1390*/  FMUL.FTZ R19, R4, R19 ;  /* 0x0000001304137220 */ /* 0x000fe20000410000 */
[----:B------:R-:W-:Y:S01]  /*13a0*/  FADD.FTZ R227, -R164, R23 ;  /* 0x00000017a4e37221 */ /* 0x000fe20000010100 */
[----:B------:R-:W-:Y:S01]  /*13b0*/  FMUL.FTZ R16, R4, R161 ;  /* 0x000000a104107220 */ /* 0x000fe20000410000 */
[----:B------:R-:W-:Y:S01]  /*13c0*/  FADD.FTZ R22, R223, R10 ;  /* 0x0000000adf167221 */ /* 0x000fe20000010000 */
[-C--:B------:R-:W-:Y:S01]  /*13d0*/  FMUL.FTZ R21, R21, R152.reuse ;  /* 0x0000009815157220 */ /* 0x080fe20000410000 */
[----:B------:R-:W-:Y:S01]  /*13e0*/  FADD.FTZ R69, R69, R152 ;  /* 0x0000009845457221 */ /* 0x000fe20000010000 */
[----:B------:R-:W-:Y:S01]  /*13f0*/  FFMA.FTZ R101, R20, R152, R101 ;  /* 0x0000009814657223 */ /* 0x000fe20000010065 */
[----:B------:R-:W-:Y:S01]  /*1400*/  FFMA.FTZ R23, R11, R10, R222 ;  /* 0x0000000a0b177223 */ /* 0x000fe200000100de */
[----:B------:R-:W-:Y:S01]  /*1410*/  SHF.L.U32 R152, R131, 0x10, RZ ;  /* 0x0000001083987819 */ /* 0x000fe200000006ff */
[----:B------:R-:W-:Y:S01]  /*1420*/  FADD.FTZ R68, R68, R153 ;  /* 0x0000009944447221 */ /* 0x000fe20000010000 */
[----:B------:R-:W-:Y:S01]  /*1430*/  FFMA.FTZ R100, R19, R153, R100 ;  /* 0x0000009913647223 */ /* 0x000fe20000010064 */
[----:B------:R-:W-:Y:S01]  /*1440*/  FFMA.FTZ R107, R16, R24, R107 ;  /* 0x00000018106b7223 */ /* 0x000fe2000001006b */
[----:B------:R-:W-:Y:S01]  /*1450*/  FADD.FTZ R75, R75, R24 ;  /* 0x000000184b4b7221 */ /* 0x000fe20000010000 */
        /* <DEDUP_REMOVED lines=10> */
[----:B------:R-:W-:Y:S02]  /*1500*/  FMUL.FTZ R23, R4, R225 ;  /* 0x000000e104177220 */ /* 0x000fe40000410000 */
        /* <DEDUP_REMOVED lines=11> */
[----:B------:R-:W-:-:S07]  /*15c0*/  FFMA.FTZ R222, R24, R25, R153 ;  /* 0x0000001918de7223 */ /* 0x000fce0000010099 */
.L_x_5180:
[----:B------:R-:W-:Y:S05]  /*15d0*/  BSYNC.RECONVERGENT B1 ;  /* 0x0000000000017941 */ /* 0x000fea0003800200 */
.L_x_5179:
        /* <DEDUP_REMOVED lines=8> */
[----:B------:R0:W4:Y:S04]  /*1660*/  LDG.E.128 R160, desc[UR10][R168.64+0x10] ;  /* 0x0000100aa8a07981 */ /* 0x000128000c1e1d00 */
[----:B------:R-:W4:Y:S01]  /*1670*/  LDG.E.128 R156, desc[UR10][R156.64] ;  /* 0x0000000a9c9c7981 */ /* 0x000f22000c1e1d00 */
[----:B--2---:R-:W-:-:S06]  /*1680*/  IMAD.WIDE.U32 R174, R165, 0x8, R174 ;  /* 0x00000008a5ae7825 */ /* 0x004fcc00078e00ae */
[----:B------:R-:W5:Y:S01]  /*1690*/  LDG.E.64 R174, desc[UR10][R174.64] ;  /* 0x0000000aaeae7981 */ /* 0x000f62000c1e1b00 */
[----:B------:R-:W-:-:S04]  /*16a0*/  ISETP.NE.U32.AND P0, PT, RZ, UR14, PT ;  /* 0x0000000eff007c0c */ /* 0x000fc8000bf05070 */
[----:B------:R-:W-:-:S13]  /*16b0*/  ISETP.NE.AND.EX P0, PT, RZ, UR15, PT, P0 ;  /* 0x0000000fff007c0c */ /* 0x000fda000bf05300 */
[----:B------:R-:W1:Y:S01]  /*16c0*/  @P0 LDC.64 R26, c[0x0][0x438] ;  /* 0x00010e00ff1a0b82 */ /* 0x000e620000000a00 */
[----:B0-----:R-:W-:-:S04]  /*16d0*/  PRMT R169, R124, 0x7632, R169 ;  /* 0x000076327ca97816 */ /* 0x001fc800000000a9 */
[----:B------:R-:W-:Y:S02]  /*16e0*/  SHF.L.U32 R169, R169, 0x10, RZ ;  /* 0x00000010a9a97819 */ /* 0x000fe400000006ff */
[----:B------:R-:W-:Y:S02]  /*16f0*/  SHF.L.U32 R186, R126, 0x10, RZ ;  /* 0x000000107eba7819 */ /* 0x000fe400000006ff */
[----:B------:R-:W-:Y:S01]  /*1700*/  SHF.L.U32 R182, R125, 0x10, RZ ;  /* 0x000000107db67819 */ /* 0x000fe200000006ff */
[----:B-1----:R-:W-:-:S05]  /*1710*/  @P0 IMAD.WIDE.U32 R26, R166, 0x20, R26 ;  /* 0x00000020a61a0825 */ /* 0x002fca00078e001a */
[----:B------:R-:W5:Y:S04]  /*1720*/  @P0 LDG.E.128 R32, desc[UR10][R26.64] ;  /* 0x0000000a1a200981 */ /* 0x000f68000c1e1d00 */
[----:B------:R0:W5:Y:S02]  /*1730*/  @P0 LDG.E.128 R28, desc[UR10][R26.64+0x10] ;  /* 0x0000100a1a1c0981 */ /* 0x000164000c1e1d00 */
[----:B0-----:R-:W-:Y:S02]  /*1740*/  SHF.L.U32 R26, R124, 0x10, RZ ;  /* 0x000000107c1a7819 */ /* 0x001fe400000006ff */
[----:B------:R-:W-:-:S04]  /*1750*/  PRMT R193, R127, 0x7632, R193 ;  /* 0x000076327fc17816 */ /* 0x000fc800000000c1 */
[----:B------:R-:W-:Y:S01]  /*1760*/  SHF.L.U32 R193, R193, 0x10, RZ ;  /* 0x00000010c1c17819 */ /* 0x000fe200000006ff */
[----:B------:R-:W-:Y:S01]  /*1770*/  VIADD R166, R166, 0x100 ;  /* 0x00000100a6a67836 */ /* 0x000fe20000000000 */
[----:B------:R-:W-:Y:S02]  /*1780*/  IADD3 R167, PT, PT, R167, 0x100, RZ ;  /* 0x00000100a7a77810 */ /* 0x000fe40007ffe0ff */
[----:B------:R-:W-:Y:S01]  /*1790*/  IADD3 R165, PT, PT, R165, 0x100, RZ ;  /* 0x00000100a5a57810 */ /* 0x000fe20007ffe0ff */
[C-C-:B---3--:R-:W-:Y:S01]  /*17a0*/  FADD.FTZ R171, -R164.reuse, R152.reuse ;  /* 0x00000098a4ab7221 */ /* 0x148fe20000010100 */
[----:B------:R-:W-:Y:S01]  /*17b0*/  FADD.FTZ R183, -R164, R153 ;  /* 0x00000099a4b77221 */ /* 0x000fe20000010100 */
[----:B----4-:R-:W-:-:S03]  /*17c0*/  PRMT R152, R156, 0x7632, R152 ;  /* 0x000076329c987816 */ /* 0x010fc60000000098 */
[----:B------:R-:W-:Y:S01]  /*17d0*/  FMUL.FTZ R168, R4, R183 ;  /* 0x000000b704a87220 */ /* 0x000fe20000410000 */
[----:B------:R-:W-:Y:S01]  /*17e0*/  SHF.L.U32 R152, R152, 0x10, RZ ;  /* 0x0000001098987819 */ /* 0x000fe200000006ff */
[C---:B------:R-:W-:Y:S01]  /*17f0*/  FADD.FTZ R185, -R164.reuse, R154 ;  /* 0x0000009aa4b97221 */ /* 0x040fe20000010100 */
[--C-:B------:R-:W-:Y:S01]  /*1800*/  FADD.FTZ R189, -R164, R155.reuse ;  /* 0x0000009ba4bd7221 */ /* 0x100fe20000010100 */
[----:B------:R-:W-:Y:S01]  /*1810*/  PRMT R155, R158, 0x7632, R155 ;  /* 0x000076329e9b7816 */ /* 0x000fe2000000009b */
[----:B------:R-:W-:Y:S01]  /*1820*/  FADD.FTZ R191, -R164, R160 ;  /* 0x000000a0a4bf7221 */ /* 0x000fe20000010100 */
[-C--:B------:R-:W-:Y:S01]  /*1830*/  FMUL.FTZ R169, R169, R152.reuse ;  /* 0x00000098a9a97220 */ /* 0x080fe20000410000 */
[----:B------:R-:W-:Y:S01]  /*1840*/  FFMA.FTZ R97, R168, R152, R97 ;  /* 0x00000098a8617223 */ /* 0x000fe20000010061 */
[--C-:B------:R-:W-:Y:S01]  /*1850*/  FADD.FTZ R65, R65, R152.reuse ;  /* 0x0000009841417221 */ /* 0x100fe20000010000 */
[----:B------:R-:W-:Y:S01]  /*1860*/  PRMT R152, R126, 0x7632, R152 ;  /* 0x000076327e987816 */ /* 0x000fe20000000098 */
[----:B------:R-:W-:Y:S01]  /*1870*/  FMUL.FTZ R27, R4, R171 ;  /* 0x000000ab041b7220 */ /* 0x000fe20000410000 */
[----:B------:R-:W-:Y:S01]  /*1880*/  SHF.L.U32 R153, R156, 0x10, RZ ;  /* 0x000000109c997819 */ /* 0x000fe200000006ff */
[C---:B------:R-:W-:Y:S01]  /*1890*/  FMUL.FTZ R171, R4.reuse, R185 ;  /* 0x000000b904ab7220 */ /* 0x040fe20000410000 */
[----:B------:R-:W-:Y:S01]  /*18a0*/  PRMT R154, R157, 0x7632, R154 ;  /* 0x000076329d9a7816 */ /* 0x000fe2000000009a */
[----:B------:R-:W-:Y:S01]  /*18b0*/  FMUL.FTZ R185, R4, R191 ;  /* 0x000000bf04b97220 */ /* 0x000fe20000410000 */
[----:B------:R-:W-:-:S02]  /*18c0*/  SHF.L.U32 R187, R158, 0x10, RZ ;  /* 0x000000109ebb7819 */ /* 0x000fc400000006ff */
[----:B------:R-:W-:Y:S01]  /*18d0*/  PRMT R183, R125, 0x7632, R183 ;  /* 0x000076327db77816 */ /* 0x000fe200000000b7 */
[----:B------:R-:W-:Y:S01]  /*18e0*/  FADD.FTZ R161, -R164, R161 ;  /* 0x000000a1a4a17221 */ /* 0x000fe20000010100 */
[----:B------:R-:W-:Y:S02]  /*18f0*/  SHF.L.U32 R152, R152, 0x10, RZ ;  /* 0x0000001098987819 */ /* 0x000fe400000006ff */
[----:B------:R-:W-:Y:S01]  /*1900*/  SHF.L.U32 R155, R155, 0x10, RZ ;  /* 0x000000109b9b7819 */ /* 0x000fe200000006ff */
[----:B------:R-:W-:Y:S01]  /*1910*/  FMUL.FTZ R26, R26, R153 ;  /* 0x000000991a1a7220 */ /* 0x000fe20000410000 */
[----:B------:R-:W-:Y:S01]  /*1920*/  SHF.L.U32 R183, R183, 0x10, RZ ;  /* 0x00000010b7b77819 */ /* 0x000fe200000006ff */
[----:B------:R-:W-:Y:S02]  /*1930*/  IMAD.U32 R154, R154, 0x10000, RZ ;  /* 0x000100009a9a7824 */ /* 0x000fe400078e00ff */
[----:B------:R-:W-:Y:S01]  /*1940*/  FMUL.FTZ R184, R4, R189 ;  /* 0x000000bd04b87220 */ /* 0x000fe20000410000 */
        /* <DEDUP_REMOVED lines=8> */
[----:B------:R-:W-:-:S02]  /*19d0*/  IMAD.U32 R157, R157, 0x10000, RZ ;  /* 0x000100009d9d7824 */ /* 0x000fc400078e00ff */
[----:B------:R-:W-:Y:S01]  /*19e0*/  FFMA.FTZ R153, R27, R26, R222 ;  /* 0x0000001a1b997223 */ /* 0x000fe200000100de */
[----:B------:R-:W-:Y:S01]  /*19f0*/  PRMT R156, R159, 0x7632, R156 ;  /* 0x000076329f9c7816 */ /* 0x000fe2000000009c */
[-C--:B------:R-:W-:Y:S01]  /*1a00*/  FMUL.FTZ R183, R183, R154.reuse ;  /* 0x0000009ab7b77220 */ /* 0x080fe20000410000 */
[----:B------:R-:W-:Y:S01]  /*1a10*/  FFMA.FTZ R99, R184, R154, R99 ;  /* 0x0000009ab8637223 */ /* 0x000fe20000010063 */
[----:B------:R-:W-:Y:S01]  /*1a20*/  FADD.FTZ R67, R67, R154 ;  /* 0x0000009a43437221 */ /* 0x000fe20000010000 */
[----:B------:R-:W-:Y:S01]  /*1a30*/  SHF.L.U32 R159, R159, 0x10, RZ ;  /* 0x000000109f9f7819 */ /* 0x000fe200000006ff */
[----:B------:R-:W-:Y:S01]  /*1a40*/  FADD.FTZ R61, R61, R155 ;  /* 0x0000009b3d3d7221 */ /* 0x000fe20000010000 */
[----:B------:R-:W-:Y:S01]  /*1a50*/  FFMA.FTZ R93, R188, R155, R93 ;  /* 0x0000009bbc5d7223 */ /* 0x000fe2000001005d */
[----:B------:R-:W-:Y:S01]  /*1a60*/  SHF.L.U32 R154, R127, 0x10, RZ ;  /* 0x000000107f9a7819 */ /* 0x000fe200000006ff */
[----:B------:R-:W-:Y:S01]  /*1a70*/  FADD.FTZ R155, R152, R169 ;  /* 0x000000a9989b7221 */ /* 0x000fe20000010000 */
[----:B------:R-:W-:Y:S01]  /*1a80*/  FMUL.FTZ R182, R182, R157 ;  /* 0x0000009db6b67220 */ /* 0x000fe20000410000 */
[----:B------:R-:W-:-:S02]  /*1a90*/  FFMA.FTZ R152, R168, R169, R153 ;  /* 0x000000a9a8987223 */ /* 0x000fc40000010099 */
[----:B------:R-:W-:Y:S01]  /*1aa0*/  FMUL.FTZ R189, R154, R159 ;  /* 0x0000009f9abd7220 */ /* 0x000fe20000410000 */
[----:B------:R-:W-:Y:S01]  /*1ab0*/  FADD.FTZ R154, R155, R182 ;  /* 0x000000b69b9a7221 */ /* 0x000fe20000010000 */
[----:B------:R-:W-:-:S03]  /*1ac0*/  FFMA.FTZ R153, R171, R182, R152 ;  /* 0x000000b6ab997223 */ /* 0x000fc60000010098 */
[----:B------:R-:W-:Y:S01]  /*1ad0*/  FADD.FTZ R155, R154, R183 ;  /* 0x000000b79a9b7221 */ /* 0x000fe20000010000 */
[----:B------:R-:W-:Y:S01]  /*1ae0*/  FFMA.FTZ R152, R184, R183, R153 ;  /* 0x000000b7b8987223 */ /* 0x000fe20000010099 */
[----:B------:R-:W-:Y:S02]  /*1af0*/  FADD.FTZ R225, -R164, R162 ;  /* 0x000000a2a4e17221 */ /* 0x000fe40000010100 */
[----:B------:R-:W-:Y:S01]  /*1b00*/  FADD.FTZ R154, R155, R186 ;  /* 0x000000ba9b9a7221 */ /* 0x000fe20000010000 */
[----:B------:R-:W-:Y:S01]  /*1b10*/  FFMA.FTZ R153, R185, R186, R152 ;  /* 0x000000bab9997223 */ /* 0x000fe20000010098 */
[----:B------:R-:W-:Y:S01]  /*1b20*/  SHF.L.U32 R156, R156, 0x10, RZ ;  /* 0x000000109c9c7819 */ /* 0x000fe200000006ff */
[----:B------:R-:W-:Y:S01]  /*1b30*/  FADD.FTZ R163, -R164, R163 ;  /* 0x000000a3a4a37221 */ /* 0x000fe20000010100 */
        /* <DEDUP_REMOVED lines=15> */
.L_x_5182:
[----:B------:R-:W-:Y:S05]  /*1c30*/  BSYNC.RECONVERGENT B1 ;  /* 0x0000000000017941 */ /* 0x000fea0003800200 */
.L_x_5181:
        /* <DEDUP_REMOVED lines=9> */
[----:B------:R-:W-:Y:S01]  /*1cd0*/  ISETP.NE.U32.AND P0, PT, RZ, UR14, PT ;  /* 0x0000000eff007c0c */ /* 0x000fe2000bf05070 */
[----:B--2---:R-:W-:-:S03]  /*1ce0*/  IMAD.WIDE.U32 R180, R165, 0x8, R180 ;  /* 0x00000008a5b47825 */ /* 0x004fc600078e00b4 */
[----:B------:R-:W-:-:S03]  /*1cf0*/  ISETP.NE.AND.EX P0, PT, RZ, UR15, PT, P0 ;  /* 0x0000000fff007c0c */ /* 0x000fc6000bf05300 */
[----:B------:R-:W5:Y:S10]  /*1d00*/  LDG.E.64 R180, desc[UR10][R180.64] ;  /* 0x0000000ab4b47981 */ /* 0x000f74000c1e1b00 */
[----:B------:R-:W1:Y:S01]  /*1d10*/  @P0 LDC.64 R194, c[0x0][0x438] ;  /* 0x00010e00ffc20b82 */ /* 0x000e620000000a00 */
[----:B0-----:R-:W-:-:S02]  /*1d20*/  PRMT R197, R120, 0x7632, R197 ;  /* 0x0000763278c57816 */ /* 0x001fc400000000c5 */
[----:B------:R-:W-:Y:S02]  /*1d30*/  PRMT R201, R121, 0x7632, R201 ;  /* 0x0000763279c97816 */ /* 0x000fe400000000c9 */
[----:B------:R-:W-:Y:S02]  /*1d40*/  SHF.L.U32 R197, R197, 0x10, RZ ;  /* 0x00000010c5c57819 */ /* 0x000fe400000006ff */
[----:B------:R-:W-:Y:S01]  /*1d50*/  SHF.L.U32 R192, R120, 0x10, RZ ;  /* 0x0000001078c07819 */ /* 0x000fe200000006ff */
[----:B------:R-:W-:Y:S02]  /*1d60*/  IMAD.U32 R201, R201, 0x10000, RZ ;  /* 0x00010000c9c97824 */ /* 0x000fe400078e00ff */
[----:B-1----:R-:W-:-:S05]  /*1d70*/  @P0 IMAD.WIDE.U32 R194, R166, 0x20, R194 ;  /* 0x00000020a6c20825 */ /* 0x002fca00078e00c2 */
[----:B------:R-:W5:Y:S04]  /*1d80*/  @P0 LDG.E.128 R132, desc[UR10][R194.64] ;  /* 0x0000000ac2840981 */ /* 0x000f68000c1e1d00 */
[----:B------:R0:W5:Y:S01]  /*1d90*/  @P0 LDG.E.128 R136, desc[UR10][R194.64+0x10] ;  /* 0x0000100ac2880981 */ /* 0x000162000c1e1d00 */
[----:B------:R-:W-:Y:S02]  /*1da0*/  SHF.L.U32 R196, R121, 0x10, RZ ;  /* 0x0000001079c47819 */ /* 0x000fe400000006ff */
[----:B------:R-:W-:Y:S02]  /*1db0*/  SHF.L.U32 R200, R122, 0x10, RZ ;  /* 0x000000107ac87819 */ /* 0x000fe400000006ff */
[C---:B------:R-:W-:Y:S02]  /*1dc0*/  PRMT R209, R123.reuse, 0x7632, R209 ;  /* 0x000076327bd17816 */ /* 0x040fe400000000d1 */
[----:B------:R-:W-:-:S02]  /*1dd0*/  SHF.L.U32 R204, R123, 0x10, RZ ;  /* 0x000000107bcc7819 */ /* 0x000fc400000006ff */
[----:B------:R-:W-:Y:S01]  /*1de0*/  SHF.L.U32 R209, R209, 0x10, RZ ;  /* 0x00000010d1d17819 */ /* 0x000fe200000006ff */
[C---:B---3--:R-:W-:Y:S01]  /*1df0*/  FADD.FTZ R165, -R164.reuse, R152 ;  /* 0x00000098a4a57221 */ /* 0x048fe20000010100 */
[C---:B------:R-:W-:Y:S01]  /*1e00*/  FADD.FTZ R167, -R164.reuse, R153 ;  /* 0x00000099a4a77221 */ /* 0x040fe20000010100 */
[C---:B------:R-:W-:Y:S01]  /*1e10*/  FADD.FTZ R199, -R164.reuse, R154 ;  /* 0x0000009aa4c77221 */ /* 0x040fe20000010100 */
[----:B------:R-:W-:Y:S01]  /*1e20*/  FADD.FTZ R155, -R164, R155 ;  /* 0x0000009ba49b7221 */ /* 0x000fe20000010100 */
[----:B----4-:R-:W-:Y:S01]  /*1e30*/  PRMT R152, R160, 0x7632, R152 ;  /* 0x00007632a0987816 */ /* 0x010fe20000000098 */
[----:B0-----:R-:W-:Y:S01]  /*1e40*/  FMUL.FTZ R194, R4, R167 ;  /* 0x000000a704c27220 */ /* 0x001fe20000410000 */
[----:B------:R-:W-:Y:S02]  /*1e50*/  PRMT R154, R161, 0x7632, R154 ;  /* 0x00007632a19a7816 */ /* 0x000fe4000000009a */
[----:B------:R-:W-:Y:S02]  /*1e60*/  SHF.L.U32 R152, R152, 0x10, RZ ;  /* 0x0000001098987819 */ /* 0x000fe400000006ff */
[----:B------:R-:W-:Y:S01]  /*1e70*/  SHF.L.U32 R153, R160, 0x10, RZ ;  /* 0x00000010a0997819 */ /* 0x000fe200000006ff */
[----:B------:R-:W-:Y:S01]  /*1e80*/  FMUL.FTZ R198, R4, R155 ;  /* 0x0000009b04c67220 */ /* 0x000fe20000410000 */
[----:B------:R-:W-:Y:S01]  /*1e90*/  SHF.L.U32 R154, R154, 0x10, RZ ;  /* 0x000000109a9a7819 */ /* 0x000fe200000006ff */
[-C--:B------:R-:W-:Y:S01]  /*1ea0*/  FMUL.FTZ R197, R197, R152.reuse ;  /* 0x00000098c5c57220 */ /* 0x080fe20000410000 */
[----:B------:R-:W-:Y:S01]  /*1eb0*/  FFMA.FTZ R89, R194, R152, R89 ;  /* 0x00000098c2597223 */ /* 0x000fe20000010059 */
[--C-:B------:R-:W-:Y:S01]  /*1ec0*/  FADD.FTZ R57, R57, R152.reuse ;  /* 0x0000009839397221 */ /* 0x100fe20000010000 */
[----:B------:R-:W-:Y:S01]  /*1ed0*/  PRMT R152, R122, 0x7632, R152 ;  /* 0x000076327a987816 */ /* 0x000fe20000000098 */
[----:B------:R-:W-:Y:S01]  /*1ee0*/  FMUL.FTZ R195, R4, R165 ;  /* 0x000000a504c37220 */ /* 0x000fe20000410000 */
[-C--:B------:R-:W-:Y:S01]  /*1ef0*/  FMUL.FTZ R192, R192, R153.reuse ;  /* 0x00000099c0c07220 */ /* 0x080fe20000410000 */
[----:B------:R-:W-:Y:S01]  /*1f00*/  FADD.FTZ R203, -R164, R156 ;  /* 0x0000009ca4cb7221 */ /* 0x000fe20000010100 */
[-C--:B------:R-:W-:Y:S01]  /*1f10*/  FMUL.FTZ R201, R201, R154.reuse ;  /* 0x0000009ac9c97220 */ /* 0x080fe20000410000 */
[----:B------:R-:W-:Y:S01]  /*1f20*/  FFMA.FTZ R91, R198, R154, R91 ;  /* 0x0000009ac65b7223 */ /* 0x000fe2000001005b */
[----:B------:R-:W-:Y:S01]  /*1f30*/  FADD.FTZ R59, R59, R154 ;  /* 0x0000009a3b3b7221 */ /* 0x000fe20000010000 */
[----:B------:R-:W-:Y:S01]  /*1f40*/  PRMT R156, R162, 0x7632, R156 ;  /* 0x00007632a29c7816 */ /* 0x000fe2000000009c */
[----:B------:R-:W-:Y:S01]  /*1f50*/  FADD.FTZ R56, R56, R153 ;  /* 0x0000009938387221 */ /* 0x000fe20000010000 */
[----:B------:R-:W-:Y:S01]  /*1f60*/  SHF.L.U32 R154, R152, 0x10, RZ ;  /* 0x00000010989a7819 */ /* 0x000fe200000006ff */
[----:B------:R-:W-:Y:S01]  /*1f70*/  FFMA.FTZ R88, R195, R153, R88 ;  /* 0x00000099c3587223 */ /* 0x000fe20000010058 */
[----:B------:R-:W-:Y:S01]  /*1f80*/  SHF.L.U32 R161, R161, 0x10, RZ ;  /* 0x00000010a1a17819 */ /* 0x000fe200000006ff */
[----:B------:R-:W-:Y:S01]  /*1f90*/  FADD.FTZ R152, R223, R192 ;  /* 0x000000c0df987221 */ /* 0x000fe20000010000 */
[----:B------:R-:W-:Y:S01]  /*1fa0*/  FFMA.FTZ R153, R195, R192, R222 ;  /* 0x000000c0c3997223 */ /* 0x000fe200000100de */
[----:B------:R-:W-:Y:S01]  /*1fb0*/  FADD.FTZ R205, -R164, R157 ;  /* 0x0000009da4cd7221 */ /* 0x000fe20000010100 */
[----:B------:R-:W-:Y:S01]  /*1fc0*/  SHF.L.U32 R156, R156, 0x10, RZ ;  /* 0x000000109c9c7819 */ /* 0x000fe200000006ff */
[----:B------:R-:W-:Y:S01]  /*1fd0*/  FADD.FTZ R155, R152, R197 ;  /* 0x000000c5989b7221 */ /* 0x000fe20000010000 */
[----:B------:R-:W-:Y:S01]  /*1fe0*/  FMUL.FTZ R199, R4, R199 ;  /* 0x000000c704c77220 */ /* 0x000fe20000410000 */
[----:B------:R-:W-:Y:S01]  /*1ff0*/  FMUL.FTZ R196, R196, R161 ;  /* 0x000000a1c4c47220 */ /* 0x000fe20000410000 */
[----:B------:R-:W-:Y:S01]  /*2000*/  FFMA.FTZ R152, R194, R197, R153 ;  /* 0x000000c5c2987223 */ /* 0x000fe20000010099 */
        /* <DEDUP_REMOVED lines=9> */
[--C-:B------:R-:W-:Y:S01]  /*20a0*/  FADD.FTZ R207, -R164, R158.reuse ;  /* 0x0000009ea4cf7221 */ /* 0x100fe20000010100 */
[----:B------:R-:W-:Y:S01]  /*20b0*/  PRMT R158, R163, 0x7632, R158 ;  /* 0x00007632a39e7816 */ /* 0x000fe2000000009e */
        /* <DEDUP_REMOVED lines=25> */
[----:B------:R-:W-:Y:S06]  /*2250*/  BRA `(.L_x_5183) ;  /* 0x00000004003c7947 */ /* 0x000fec0003800000 */
.L_x_5176:
        /* <DEDUP_REMOVED lines=31> */
[----:B------:R-:W-:Y:S02]  /*2450*/  CS2R R222, SRZ ;  /* 0x0000000000de7805 */ /* 0x000fe4000001ff00 */
[----:B------:R-:W-:Y:S02]  /*2460*/  @P2 IADD3 R225, PT, PT, R225, 0x100, RZ ;  /* 0x00000100e1e12810 */ /* 0x000fe40007ffe0ff */
[----:B------:R-:W-:-:S07]  /*2470*/  P2R R9, PR, RZ, 0x1 ;  /* 0x00000001ff097803 */ /* 0x000fce0000000000 */
[----:B---3--:R-:W-:Y:S05]  /*2480*/  @!P0 BRA `(.L_x_5183) ;  /* 0x0000000000b08947 */ /* 0x008fea0003800000 */
[----:B------:R-:W0:Y:S02]  /*2490*/  LDC.64 R152, c[0x0][0x3b0] ;  /* 0x0000ec00ff987b82 */ /* 0x000e240000000a00 */
[----:B0-----:R-:W-:-:S05]  /*24a0*/  IMAD.WIDE.U32 R152, R225, 0x8, R152 ;  /* 0x00000008e1987825 */ /* 0x001fca00078e0098 */
[----:B------:R1:W5:Y:S01]  /*24b0*/  LDG.E.64 R180, desc[UR10][R152.64] ;  /* 0x0000000a98b47981 */ /* 0x000362000c1e1b00 */
[----:B------:R-:W-:Y:S05]  /*24c0*/  BRA `(.L_x_5183) ;  /* 0x0000000000a07947 */ /* 0x000fea0003800000 */
.L_x_5184:
[C---:B------:R-:W-:Y:S02]  /*24d0*/  ISETP.GE.U32.AND P3, PT, R6.reuse, 0x100, PT ;  /* 0x000001000600780c */ /* 0x040fe40003f66070 */
[C---:B------:R-:W-:Y:S02]  /*24e0*/  ISETP.GE.U32.AND P1, PT, R6.reuse, 0x200, PT ;  /* 0x000002000600780c */ /* 0x040fe40003f26070 */
[C---:B------:R-:W-:Y:S02]  /*24f0*/  ISETP.GE.U32.AND P2, PT, R6.reuse, 0x300, PT ;  /* 0x000003000600780c */ /* 0x040fe40003f46070 */
[----:B------:R-:W-:-:S04]  /*2500*/  ISETP.GE.U32.AND P0, PT, R6, 0x400, PT ;  /* 0x000004000600780c */ /* 0x000fc80003f06070 */
[----:B------:R-:W-:-:S03]  /*2510*/  P2R R9, PR, RZ, 0x1 ;  /* 0x00000001ff097803 */ /* 0x000fc60000000000 */
[----:B------:R-:W0:Y:S08]  /*2520*/  @P3 LDC.64 R166, c[0x0][0x438] ;  /* 0x00010e00ffa63b82 */ /* 0x000e300000000a00 */
[----:B------:R-:W1:Y:S08]  /*2530*/  @P3 LDC.64 R164, c[0x0][0x3b0] ;  /* 0x0000ec00ffa43b82 */ /* 0x000e700000000a00 */
[----:B------:R-:W2:Y:S08]  /*2540*/  @P1 LDC.64 R162, c[0x0][0x438] ;  /* 0x00010e00ffa21b82 */ /* 0x000eb00000000a00 */
[----:B------:R-:W3:Y:S01]  /*2550*/  @P1 LDC.64 R160, c[0x0][0x3b0] ;  /* 0x0000ec00ffa01b82 */ /* 0x000ee20000000a00 */
[C---:B0-----:R-:W-:Y:S01]  /*2560*/  @P3 IMAD.WIDE.U32 R166, R223.reuse, 0x20, R166 ;  /* 0x00000020dfa63825 */ /* 0x041fe200078e00a6 */
[----:B------:R-:W-:-:S04]  /*2570*/  @P3 IADD3 R223, PT, PT, R223, 0x100, RZ ;  /* 0x00000100dfdf3810 */ /* 0x000fc80007ffe0ff */
[----:B------:R0:W5:Y:S02]  /*2580*/  @P3 LDG.E.128 R48, desc[UR10][R166.64] ;  /* 0x0000000aa6303981 */ /* 0x000164000c1e1d00 */
[----:B------:R-:W4:Y:S01]  /*2590*/  @P2 LDC.64 R158, c[0x0][0x438] ;  /* 0x00010e00ff9e2b82 */ /* 0x000f220000000a00 */
[C---:B-1----:R-:W-:Y:S01]  /*25a0*/  @P3 IMAD.WIDE.U32 R164, R225.reuse, 0x8, R164 ;  /* 0x00000008e1a43825 */ /* 0x042fe200078e00a4 */
[----:B------:R-:W-:Y:S01]  /*25b0*/  @P3 IADD3 R225, PT, PT, R225, 0x100, RZ ;  /* 0x00000100e1e13810 */ /* 0x000fe20007ffe0ff */
[----:B------:R0:W5:Y:S04]  /*25c0*/  @P3 LDG.E.128 R44, desc[UR10][R166.64+0x10] ;  /* 0x0000100aa62c3981 */ /* 0x000168000c1e1d00 */
[----:B------:R0:W5:Y:S01]  /*25d0*/  @P3 LDG.E.64 R178, desc[UR10][R164.64] ;  /* 0x0000000aa4b23981 */ /* 0x000162000c1e1b00 */
[----:B------:R-:W1:Y:S01]  /*25e0*/  @P2 LDC.64 R156, c[0x0][0x3b0] ;  /* 0x0000ec00ff9c2b82 */ /* 0x000e620000000a00 */
[C---:B--2---:R-:W-:Y:S01]  /*25f0*/  @P1 IMAD.WIDE.U32 R162, R223.reuse, 0x20, R162 ;  /* 0x00000020dfa21825 */ /* 0x044fe200078e00a2 */
[----:B------:R-:W-:-:S04]  /*2600*/  @P1 IADD3 R223, PT, PT, R223, 0x100, RZ ;  /* 0x00000100dfdf1810 */ /* 0x000fc80007ffe0ff */
[----:B------:R0:W5:Y:S02]  /*2610*/  @P1 LDG.E.128 R40, desc[UR10][R162.64] ;  /* 0x0000000aa2281981 */ /* 0x000164000c1e1d00 */
[----:B------:R-:W2:Y:S01]  /*2620*/  @P0 LDC.64 R152, c[0x0][0x3b0] ;  /* 0x0000ec00ff980b82 */ /* 0x000ea20000000a00 */
[C---:B---3--:R-:W-:Y:S01]  /*2630*/  @P1 IMAD.WIDE.U32 R160, R225.reuse, 0x8, R160 ;  /* 0x00000008e1a01825 */ /* 0x048fe200078e00a0 */
[----:B------:R-:W-:Y:S01]  /*2640*/  @P1 IADD3 R225, PT, PT, R225, 0x100, RZ ;  /* 0x00000100e1e11810 */ /* 0x000fe20007ffe0ff */
[----:B------:R0:W5:Y:S04]  /*2650*/  @P1 LDG.E.128 R36, desc[UR10][R162.64+0x10] ;  /* 0x0000100aa2241981 */ /* 0x000168000c1e1d00 */
[----:B------:R0:W5:Y:S01]  /*2660*/  @P1 LDG.E.64 R176, desc[UR10][R160.64] ;  /* 0x0000000aa0b01981 */ /* 0x000162000c1e1b00 */
[----:B------:R-:W3:Y:S01]  /*2670*/  @P0 LDC.64 R154, c[0x0][0x438] ;  /* 0x00010e00ff9a0b82 */ /* 0x000ee20000000a00 */
[C---:B----4-:R-:W-:Y:S01]  /*2680*/  @P2 IMAD.WIDE.U32 R158, R223.reuse, 0x20, R158 ;  /* 0x00000020df9e2825 */ /* 0x050fe200078e009e */
[----:B------:R-:W-:-:S04]  /*2690*/  @P2 IADD3 R223, PT, PT, R223, 0x100, RZ ;  /* 0x00000100dfdf2810 */ /* 0x000fc80007ffe0ff */
[----:B------:R0:W5:Y:S01]  /*26a0*/  @P2 LDG.E.128 R32, desc[UR10][R158.64] ;  /* 0x0000000a9e202981 */ /* 0x000162000c1e1d00 */
[----:B-1----:R-:W-:-:S03]  /*26b0*/  @P2 IMAD.WIDE.U32 R156, R225, 0x8, R156 ;  /* 0x00000008e19c2825 */ /* 0x002fc600078e009c */
[----:B------:R0:W5:Y:S01]  /*26c0*/  @P2 LDG.E.128 R28, desc[UR10][R158.64+0x10] ;  /* 0x0000100a9e1c2981 */ /* 0x000162000c1e1d00 */
[----:B------:R-:W-:-:S03]  /*26d0*/  @P2 VIADD R225, R225, 0x100 ;  /* 0x00000100e1e12836 */ /* 0x000fc60000000000 */
[----:B------:R0:W5:Y:S01]  /*26e0*/  @P2 LDG.E.64 R174, desc[UR10][R156.64] ;  /* 0x0000000a9cae2981 */ /* 0x000162000c1e1b00 */
[----:B--2---:R-:W-:-:S05]  /*26f0*/  @P0 IMAD.WIDE.U32 R152, R225, 0x8, R152 ;  /* 0x00000008e1980825 */ /* 0x004fca00078e0098 */
[----:B------:R0:W5:Y:S01]  /*2700*/  @P0 LDG.E.64 R180, desc[UR10][R152.64] ;  /* 0x0000000a98b40981 */ /* 0x000162000c1e1b00 */
[----:B---3--:R-:W-:-:S05]  /*2710*/  @P0 IMAD.WIDE.U32 R154, R223, 0x20, R154 ;  /* 0x00000020df9a0825 */ /* 0x008fca00078e009a */
[----:B------:R0:W5:Y:S04]  /*2720*/  @P0 LDG.E.128 R132, desc[UR10][R154.64] ;  /* 0x0000000a9a840981 */ /* 0x000168000c1e1d00 */
[----:B------:R0:W5:Y:S01]  /*2730*/  @P0 LDG.E.128 R136, desc[UR10][R154.64+0x10] ;  /* 0x0000100a9a880981 */ /* 0x000162000c1e1d00 */
[----:B------:R-:W-:-:S07]  /*2740*/  CS2R R222, SRZ ;  /* 0x0000000000de7805 */ /* 0x000fce000001ff00 */
.L_x_5183:
[----:B----4-:R-:W-:Y:S05]  /*2750*/  BSYNC.RECONVERGENT B0 ;  /* 0x0000000000007941 */ /* 0x010fea0003800200 */
.L_x_5175:
[----:B01----:R-:W0:Y:S01]  /*2760*/  SHFL.DOWN PT, R152, R223, 0x10, 0x1f ;  /* 0x0a001f00df987f89 */ /* 0x003e2200000e0000 */
        /* <DEDUP_REMOVED lines=22> */
[----:B------:R-:W0:Y:S01]  /*28d0*/  S2R R7, SR_TID.X ;  /* 0x0000000000077919 */ /* 0x000e220000002100 */
[----:B------:R-:W1:Y:S01]  /*28e0*/  S2UR UR5, SR_CgaCtaId ;  /* 0x00000000000579c3 */ /* 0x000e620000008800 */
[----:B------:R-:W-:Y:S02]  /*28f0*/  UMOV UR4, 0x400 ;  /* 0x0000040000047882 */ /* 0x000fe40000000000 */
[----:B-1----:R-:W-:-:S04]  /*2900*/  ULEA UR4, UR5, UR4, 0x18 ;  /* 0x0000000405047291 */ /* 0x002fc8000f8ec0ff */
[----:B------:R-:W-:Y:S02]  /*2910*/  UIADD3 UR5, UPT, UPT, UR4, 0x8040, URZ ;  /* 0x0000804004057890 */ /* 0x000fe4000fffe0ff */
[----:B------:R-:W-:Y:S01]  /*2920*/  @!UP1 UIADD3 UR5, UPT, UPT, UR4, 0x8000, URZ ;  /* 0x0000800004059890 */ /* 0x000fe2000fffe0ff */
[----:B0-----:R-:W-:-:S04]  /*2930*/  SHF.R.U32.HI R154, RZ, 0x2, R7 ;  /* 0x00000002ff9a7819 */ /* 0x001fc80000011607 */
[----:B------:R-:W-:-:S05]  /*2940*/  LOP3.LUT R154, R154, 0x38, RZ, 0xc0, !PT ;  /* 0x000000389a9a7812 */ /* 0x000fca00078ec0ff */
[----:B------:R0:W-:Y:S02]  /*2950*/  STS.64 [R154+UR5], R152 ;  /* 0x000000989a007988 */ /* 0x0001e40008000a05 */
.L_x_5186:
[----:B------:R-:W-:Y:S05]  /*2960*/  BSYNC.RECONVERGENT B0 ;  /* 0x0000000000007941 */ /* 0x000fea0003800200 */
.L_x_5185:
        /* <DEDUP_REMOVED lines=64> */
.L_x_5191:
        /* <DEDUP_REMOVED lines=12> */
.L_x_5192:
        /* <DEDUP_REMOVED lines=12> */
.L_x_5193:
        /* <DEDUP_REMOVED lines=12> */
.L_x_5194:
        /* <DEDUP_REMOVED lines=12> */
.L_x_5195:
        /* <DEDUP_REMOVED lines=12> */
.L_x_5196:
        /* <DEDUP_REMOVED lines=12> */
.L_x_5197:
        /* <DEDUP_REMOVED lines=14> */
.L_x_5190:
        /* <DEDUP_REMOVED lines=40> */
.L_x_5199:
[----:B------:R-:W-:Y:S05]  /*3550*/  @!P5 BRA `(.L_x_5200) ;  /* 0x000000000018d947 */ /* 0x000fea0003800000 */
[----:B------:R-:W-:Y:S01]  /*3560*/  FMUL.FTZ R144, R145, UR17 ;  /* 0x0000001191907c20 */ /* 0x000fe20008410000 */
[----:B-----5:R-:W-:-:S03]  /*3570*/  LOP3.LUT P0, RZ, R178, 0xff00, RZ, 0xc0, !PT ;  /* 0x0000ff00b2ff7812 */ /* 0x020fc6000780c0ff */
[----:B------:R-:W-:-:S05]  /*3580*/  FMUL.FTZ R144, R144, UR16 ;  /* 0x0000001090907c20 */ /* 0x000fca0008410000 */
[----:B------:R-:W-:-:S04]  /*3590*/  FSEL R144, R144, RZ, P0 ;  /* 0x000000ff90907208 */ /* 0x000fc80000000000 */
[----:B------:R-:W-:-:S04]  /*35a0*/  F2FP.BF16.F32.PACK_AB R144, RZ, R144 ;  /* 0x00000090ff90723e */ /* 0x000fc800000010ff */
[----:B------:R-:W-:-:S07]  /*35b0*/  PRMT R140, R140, 0x5410, R144 ;  /* 0x000054108c8c7816 */ /* 0x000fce0000000090 */
.L_x_5200:
[----:B------:R-:W-:Y:S05]  /*35c0*/  @!P5 BRA `(.L_x_5201) ;  /* 0x000000000018d947 */ /* 0x000fea0003800000 */
[----:B------:R-:W-:Y:S01]  /*35d0*/  FMUL.FTZ R144, R146, UR17 ;  /* 0x0000001192907c20 */ /* 0x000fe20008410000 */
[----:B-----5:R-:W-:-:S03]  /*35e0*/  LOP3.LUT P0, RZ, R178, 0xff0000, RZ, 0xc0, !PT ;  /* 0x00ff0000b2ff7812 */ /* 0x020fc6000780c0ff */
[----:B------:R-:W-:-:S05]  /*35f0*/  FMUL.FTZ R144, R144, UR16 ;  /* 0x0000001090907c20 */ /* 0x000fca0008410000 */
[----:B------:R-:W-:-:S04]  /*3600*/  FSEL R144, R144, RZ, P0 ;  /* 0x000000ff90907208 */ /* 0x000fc80000000000 */
[----:B------:R-:W-:-:S04]  /*3610*/  F2FP.BF16.F32.PACK_AB R144, RZ, R144 ;  /* 0x00000090ff90723e */ /* 0x000fc800000010ff */
[----:B------:R-:W-:-:S07]  /*3620*/  PRMT R141, R144, 0x7610, R141 ;  /* 0x00007610908d7816 */ /* 0x000fce000000008d */
.L_x_5201:
[----:B------:R-:W-:Y:S05]  /*3630*/  @!P5 BRA `(.L_x_5202) ;  /* 0x000000000018d947 */ /* 0x000fea0003800000 */
[----:B------:R-:W-:Y:S01]  /*3640*/  FMUL.FTZ R144, R147, UR17 ;  /* 0x0000001193907c20 */ /* 0x000fe20008410000 */
[----:B-----5:R-:W-:-:S03]  /*3650*/  LOP3.LUT P0, RZ, R178, 0xff000000, RZ, 0xc0, !PT ;  /* 0xff000000b2ff7812 */ /* 0x020fc6000780c0ff */
[----:B------:R-:W-:-:S05]  /*3660*/  FMUL.FTZ R144, R144, UR16 ;  /* 0x0000001090907c20 */ /* 0x000fca0008410000 */
[----:B------:R-:W-:-:S04]  /*3670*/  FSEL R144, R144, RZ, P0 ;  /* 0x000000ff90907208 */ /* 0x000fc80000000000 */
[----:B------:R-:W-:-:S04]  /*3680*/  F2FP.BF16.F32.PACK_AB R144, RZ, R144 ;  /* 0x00000090ff90723e */ /* 0x000fc800000010ff */
[----:B------:R-:W-:-:S07]  /*3690*/  PRMT R141, R141, 0x5410, R144 ;  /* 0x000054108d8d7816 */ /* 0x000fce0000000090 */
.L_x_5202:
[----:B------:R-:W-:Y:S05]  /*36a0*/  @!P5 BRA `(.L_x_5203) ;  /* 0x000000000018d947 */ /* 0x000fea0003800000 */
[----:B------:R-:W-:Y:S01]  /*36b0*/  FMUL.FTZ R144, R148, UR17 ;  /* 0x0000001194907c20 */ /* 0x000fe20008410000 */
[----:B-----5:R-:W-:-:S03]  /*36c0*/  LOP3.LUT P0, RZ, R179, 0xff, RZ, 0xc0, !PT ;  /* 0x000000ffb3ff7812 */ /* 0x020fc6000780c0ff */
[----:B------:R-:W-:-:S05]  /*36d0*/  FMUL.FTZ R144, R144, UR16 ;  /* 0x0000001090907c20 */ /* 0x000fca0008410000 */
[----:B------:R-:W-:-:S04]  /*36e0*/  FSEL R144, R144, RZ, P0 ;  /* 0x000000ff90907208 */ /* 0x000fc80000000000 */
[----:B------:R-:W-:-:S04]  /*36f0*/  F2FP.BF16.F32.PACK_AB R144, RZ, R144 ;  /* 0x00000090ff90723e */ /* 0x000fc800000010ff */
[----:B------:R-:W-:-:S07]  /*3700*/  PRMT R142, R144, 0x7610, R142 ;  /* 0x00007610908e7816 */ /* 0x000fce000000008e */
.L_x_5203:
[----:B------:R-:W-:Y:S05]  /*3710*/  @!P5 BRA `(.L_x_5204) ;  /* 0x000000000018d947 */ /* 0x000fea0003800000 */
[----:B------:R-:W-:Y:S01]  /*3720*/  FMUL.FTZ R144, R149, UR17 ;  /* 0x0000001195907c20 */ /* 0x000fe20008410000 */
[----:B-----5:R-:W-:-:S03]  /*3730*/  LOP3.LUT P0, RZ, R179, 0xff00, RZ, 0xc0, !PT ;  /* 0x0000ff00b3ff7812 */ /* 0x020fc6000780c0ff */
[----:B------:R-:W-:-:S05]  /*3740*/  FMUL.FTZ R144, R144, UR16 ;  /* 0x0000001090907c20 */ /* 0x000fca0008410000 */
[----:B------:R-:W-:-:S04]  /*3750*/  FSEL R144, R144, RZ, P0 ;  /* 0x000000ff90907208 */ /* 0x000fc80000000000 */
[----:B------:R-:W-:-:S04]  /*3760*/  F2FP.BF16.F32.PACK_AB R144, RZ, R144 ;  /* 0x00000090ff90723e */ /* 0x000fc800000010ff */
[----:B------:R-:W-:-:S07]  /*3770*/  PRMT R142, R142, 0x5410, R144 ;  /* 0x000054108e8e7816 */ /* 0x000fce0000000090 */
.L_x_5204:
[----:B------:R-:W-:Y:S05]  /*3780*/  @!P5 BRA `(.L_x_5205) ;  /* 0x000000000018d947 */ /* 0x000fea0003800000 */
[----:B------:R-:W-:Y:S01]  /*3790*/  FMUL.FTZ R144, R150, UR17 ;  /* 0x0000001196907c20 */ /* 0x000fe20008410000 */
[----:B-----5:R-:W-:-:S03]  /*37a0*/  LOP3.LUT P0, RZ, R179, 0xff0000, RZ, 0xc0, !PT ;  /* 0x00ff0000b3ff7812 */ /* 0x020fc6000780c0ff */
[----:B------:R-:W-:-:S05]  /*37b0*/  FMUL.FTZ R144, R144, UR16 ;  /* 0x0000001090907c20 */ /* 0x000fca0008410000 */
[----:B------:R-:W-:-:S04]  /*37c0*/  FSEL R144, R144, RZ, P0 ;  /* 0x000000ff90907208 */ /* 0x000fc80000000000 */
[----:B------:R-:W-:-:S04]  /*37d0*/  F2FP.BF16.F32.PACK_AB R144, RZ, R144 ;  /* 0x00000090ff90723e */ /* 0x000fc800000010ff */
[----:B------:R-:W-:-:S07]  /*37e0*/  PRMT R143, R144, 0x7610, R143 ;  /* 0x00007610908f7816 */ /* 0x000fce000000008f */
.L_x_5205:
[----:B------:R-:W-:Y:S01]  /*37f0*/  MOV R144, R152 ;  /* 0x0000009800907202 */ /* 0x000fe20000000f00 */
        /* <DEDUP_REMOVED lines=9> */
.L_x_5189:
[----:B------:R-:W-:Y:S01]  /*3890*/  UMOV UR4, UR6 ;  /* 0x0000000600047c82 */ /* 0x000fe20008000000 */
[----:B------:R-:W-:Y:S01]  /*38a0*/  UMOV UR5, UR7 ;  /* 0x0000000700057c82 */ /* 0x000fe20008000000 */
[----:B------:R-:W-:-:S04]  /*38b0*/  UISETP.NE.U32.AND UP0, UPT, UR4, URZ, UPT ;  /* 0x000000ff0400728c */ /* 0x000fc8000bf05070 */
[----:B------:R-:W-:-:S09]  /*38c0*/  UISETP.NE.AND.EX UP0, UPT, UR5, URZ, UPT, UP0 ;  /* 0x000000ff0500728c */ /* 0x000fd2000bf05300 */
[----:B------:R-:W-:Y:S05]  /*38d0*/  BRA.U UP0, `(.L_x_5206) ;  /* 0x0000000500687547 */ /* 0x000fea000b800000 */
[----:B------:R-:W-:Y:S05]  /*38e0*/  @!P5 BRA `(.L_x_5207) ;  /* 0x000000000028d947 */ /* 0x000fea0003800000 */
[----:B------:R-:W-:Y:S01]  /*38f0*/  @P4 FFMA.FTZ R154, R221, R2, R159 ;  /* 0x00000002dd9a4223 */ /* 0x000fe2000001009f */
[----:B-----5:R-:W-:Y:S02]  /*3900*/  MOV R152, R48 ;  /* 0x0000003000987202 */ /* 0x020fe40000000f00 */
        /* <DEDUP_REMOVED lines=8> */
.L_x_5207:
        /* <DEDUP_REMOVED lines=11> */
.L_x_5208:
        /* <DEDUP_REMOVED lines=11> */
.L_x_5209:
        /* <DEDUP_REMOVED lines=11> */
.L_x_5210:
[----:B------:R-:W-:Y:S05]  /*3ba0*/  @!P5 BRA `(.L_x_5211) ;  /* 0x000000000028d947 */ /* 0x000fea0003800000 */
[----:B------:R-:W-:Y:S01]  /*3bb0*/  @P4 FFMA.FTZ R153, R213, R2, R159 ;  /* 0x00000002d5994223 */ /* 0x000fe2000001009f */
[----:B-----5:R-:W-:Y:S01]  /*3bc0*/  IMAD.MOV.U32 R152, RZ, RZ, R44 ;  /* 0x000000ffff987224 */ /* 0x020fe200078e002c */
        /* <DEDUP_REMOVED lines=8> */
.L_x_5211:
        /* <DEDUP_REMOVED lines=11> */
.L_x_5212:
        /* <DEDUP_REMOVED lines=11> */
.L_x_5213:
[----:B------:R-:W-:Y:S05]  /*3db0*/  @!P5 BRA `(.L_x_5198) ;  /* 0x00000004009cd947 */ /* 0x000fea0003800000 */
[----:B------:R-:W-:Y:S01]  /*3dc0*/  @P4 FFMA.FTZ R154, R172, R2, R159 ;  /* 0x00000002ac9a4223 */ /* 0x000fe2000001009f */
[----:B-----5:R-:W-:Y:S02]  /*3dd0*/  MOV R152, R47 ;  /* 0x0000002f00987202 */ /* 0x020fe40000000f00 */
[----:B------:R-:W-:Y:S01]  /*3de0*/  ISETP.GE.U32.AND P0, PT, R178, RZ, PT ;  /* 0x000000ffb200720c */ /* 0x000fe20003f06070 */
[----:B------:R-:W-:-:S03]  /*3df0*/  @P4 FADD.FTZ R154, R173, -R154 ;  /* 0x8000009aad9a4221 */ /* 0x000fc60000010000 */
[----:B------:R-:W-:Y:S01]  /*3e00*/  ISETP.GE.U32.AND.EX P0, PT, R179, 0x1000000, PT, P0 ;  /* 0x01000000b300780c */ /* 0x000fe20003f06100 */
[----:B------:R-:W-:-:S04]  /*3e10*/  @P4 FFMA.FTZ R152, R4, R154, R47 ;  /* 0x0000009a04984223 */ /* 0x000fc8000001002f */
[----:B------:R-:W-:-:S04]  /*3e20*/  FMUL.FTZ R152, R152, UR17 ;  /* 0x0000001198987c20 */ /* 0x000fc80008410000 */
[----:B------:R-:W-:-:S05]  /*3e30*/  FMUL.FTZ R152, R152, UR16 ;  /* 0x0000001098987c20 */ /* 0x000fca0008410000 */
[----:B------:R-:W-:-:S04]  /*3e40*/  FSEL R152, R152, RZ, P0 ;  /* 0x000000ff98987208 */ /* 0x000fc80000000000 */
[----:B------:R-:W-:-:S04]  /*3e50*/  F2FP.BF16.F32.PACK_AB R152, RZ, R152 ;  /* 0x00000098ff98723e */ /* 0x000fc800000010ff */
[----:B------:R-:W-:Y:S01]  /*3e60*/  PRMT R143, R143, 0x5410, R152 ;  /* 0x000054108f8f7816 */ /* 0x000fe20000000098 */
[----:B------:R-:W-:Y:S06]  /*3e70*/  BRA `(.L_x_5198) ;  /* 0x00000004006c7947 */ /* 0x000fec0003800000 */
.L_x_5206:
[-CC-:B------:R-:W-:Y:S01]  /*3e80*/  @P4 FFMA.FTZ R147, R220, R2.reuse, R159.reuse ;  /* 0x00000002dc934223 */ /* 0x180fe2000001009f */
[-CC-:B------:R-:W-:Y:S01]  /*3e90*/  @P4 FFMA.FTZ R144, R217, R2.reuse, R159.reuse ;  /* 0x00000002d9904223 */ /* 0x180fe2000001009f */
[-C--:B------:R-:W-:Y:S01]  /*3ea0*/  @P4 FFMA.FTZ R149, R216, R2.reuse, R159 ;  /* 0x00000002d8954223 */ /* 0x080fe2000001009f */
[----:B-----5:R-:W-:Y:S01]  /*3eb0*/  MOV R145, R49 ;  /* 0x0000003100917202 */ /* 0x020fe20000000f00 */
[----:B------:R-:W-:Y:S01]  /*3ec0*/  @P4 FADD.FTZ R147, R218, -R147 ;  /* 0x80000093da934221 */ /* 0x000fe20000010000 */
[--C-:B------:R-:W-:Y:S01]  /*3ed0*/  @P4 FFMA.FTZ R153, R213, R2, R159.reuse ;  /* 0x00000002d5994223 */ /* 0x100fe2000001009f */
[----:B------:R-:W-:Y:S01]  /*3ee0*/  MOV R146, R50 ;  /* 0x0000003200927202 */ /* 0x000fe20000000f00 */
[----:B------:R-:W-:Y:S01]  /*3ef0*/  @P4 FFMA.FTZ R155, R211, R2, R159 ;  /* 0x00000002d39b4223 */ /* 0x000fe2000001009f */
[----:B------:R-:W-:Y:S01]  /*3f00*/  @P4 FFMA.FTZ R145, R4, R147, R49 ;  /* 0x0000009304914223 */ /* 0x000fe20000010031 */
[----:B------:R-:W-:Y:S01]  /*3f10*/  @P4 FADD.FTZ R147, R215, -R144 ;  /* 0x80000090d7934221 */ /* 0x000fe20000010000 */
[----:B------:R-:W-:Y:S01]  /*3f20*/  @P4 FADD.FTZ R144, R214, -R149 ;  /* 0x80000095d6904221 */ /* 0x000fe20000010000 */
[----:B------:R-:W-:Y:S01]  /*3f30*/  MOV R151, R51 ;  /* 0x0000003300977202 */ /* 0x000fe20000000f00 */
[----:B------:R-:W-:Y:S01]  /*3f40*/  @P4 FADD.FTZ R153, R212, -R153 ;  /* 0x80000099d4994221 */ /* 0x000fe20000010000 */
[C---:B------:R-:W-:Y:S01]  /*3f50*/  @P4 FFMA.FTZ R146, R4.reuse, R147, R50 ;  /* 0x0000009304924223 */ /* 0x040fe20000010032 */
[----:B------:R-:W-:Y:S01]  /*3f60*/  @P4 FFMA.FTZ R151, R4, R144, R51 ;  /* 0x0000009004974223 */ /* 0x000fe20000010033 */
[-CC-:B------:R-:W-:Y:S01]  /*3f70*/  @P4 FFMA.FTZ R147, R210, R2.reuse, R159.reuse ;  /* 0x00000002d2934223 */ /* 0x180fe2000001009f */
[-CC-:B------:R-:W-:Y:S01]  /*3f80*/  @P4 FFMA.FTZ R154, R221, R2.reuse, R159.reuse ;  /* 0x00000002dd9a4223 */ /* 0x180fe2000001009f */
[----:B------:R-:W-:Y:S01]  /*3f90*/  @P4 FFMA.FTZ R144, R172, R2, R159 ;  /* 0x00000002ac904223 */ /* 0x000fe2000001009f */
[----:B------:R-:W-:Y:S01]  /*3fa0*/  MOV R148, R44 ;  /* 0x0000002c00947202 */ /* 0x000fe20000000f00 */
[----:B------:R-:W-:Y:S01]  /*3fb0*/  @P4 FFMA.FTZ R148, R4, R153, R44 ;  /* 0x0000009904944223 */ /* 0x000fe2000001002c */
[----:B------:R-:W-:Y:S01]  /*3fc0*/  @P4 FADD.FTZ R153, R208, -R147 ;  /* 0x80000093d0994221 */ /* 0x000fe20000010000 */
[----:B------:R-:W-:Y:S01]  /*3fd0*/  @P4 FADD.FTZ R155, R170, -R155 ;  /* 0x8000009baa9b4221 */ /* 0x000fe20000010000 */
[----:B------:R-:W-:Y:S01]  /*3fe0*/  @P4 FADD.FTZ R156, R173, -R144 ;  /* 0x80000090ad9c4221 */ /* 0x000fe20000010000 */
[----:B------:R-:W-:Y:S01]  /*3ff0*/  @P4 FADD.FTZ R147, R219, -R154 ;  /* 0x8000009adb934221 */ /* 0x000fe20000010000 */
[----:B------:R-:W-:Y:S01]  /*4000*/  MOV R150, R46 ;  /* 0x0000002e00967202 */ /* 0x000fe20000000f00 */
[--C-:B------:R-:W-:Y:S01]  /*4010*/  IMAD.MOV.U32 R149, RZ, RZ, R45.reuse ;  /* 0x000000ffff957224 */ /* 0x100fe200078e002d */
[----:B------:R-:W-:Y:S01]  /*4020*/  MOV R152, R47 ;  /* 0x0000002f00987202 */ /* 0x000fe20000000f00 */
[C---:B------:R-:W-:Y:S01]  /*4030*/  @P4 FFMA.FTZ R150, R4.reuse, R155, R46 ;  /* 0x0000009b04964223 */ /* 0x040fe2000001002e */
[----:B------:R-:W-:Y:S01]  /*4040*/  MOV R144, R48 ;  /* 0x0000003000907202 */ /* 0x000fe20000000f00 */
[C---:B------:R-:W-:Y:S01]  /*4050*/  @P4 FFMA.FTZ R149, R4.reuse, R153, R45 ;  /* 0x0000009904954223 */ /* 0x040fe2000001002d */
[C---:B------:R-:W-:Y:S01]  /*4060*/  @P4 FFMA.FTZ R152, R4.reuse, R156, R47 ;  /* 0x0000009c04984223 */ /* 0x040fe2000001002f */
        /* <DEDUP_REMOVED lines=8> */
.L_x_5214:
[----:B------:R-:W-:Y:S05]  /*40f0*/  @!P5 BRA `(.L_x_5215) ;  /* 0x000000000018d947 */ /* 0x000fea0003800000 */
[----:B------:R-:W-:Y:S01]  /*4100*/  FMUL.FTZ R147, R145, UR17 ;  /* 0x0000001191937c20 */ /* 0x000fe20008410000 */
[----:B------:R-:W-:-:S03]  /*4110*/  LOP3.LUT P0, RZ, R178, 0xff00, RZ, 0xc0, !PT ;  /* 0x0000ff00b2ff7812 */ /* 0x000fc6000780c0ff */
[----:B------:R-:W-:-:S05]  /*4120*/  FMUL.FTZ R147, R147, UR16 ;  /* 0x0000001093937c20 */ /* 0x000fca0008410000 */
[----:B------:R-:W-:-:S04]  /*4130*/  FSEL R147, R147, RZ, P0 ;  /* 0x000000ff93937208 */ /* 0x000fc80000000000 */
[----:B------:R-:W-:-:S04]  /*4140*/  F2FP.BF16.F32.PACK_AB R147, RZ, R147 ;  /* 0x00000093ff93723e */ /* 0x000fc800000010ff */
[----:B------:R-:W-:-:S07]  /*4150*/  PRMT R140, R140, 0x5410, R147 ;  /* 0x000054108c8c7816 */ /* 0x000fce0000000093 */
.L_x_5215:
[----:B------:R-:W-:Y:S05]  /*4160*/  @!P5 BRA `(.L_x_5216) ;  /* 0x000000000018d947 */ /* 0x000fea0003800000 */
[----:B------:R-:W-:Y:S01]  /*4170*/  FMUL.FTZ R147, R146, UR17 ;  /* 0x0000001192937c20 */ /* 0x000fe20008410000 */
[----:B------:R-:W-:-:S03]  /*4180*/  LOP3.LUT P0, RZ, R178, 0xff0000, RZ, 0xc0, !PT ;  /* 0x00ff0000b2ff7812 */ /* 0x000fc6000780c0ff */
[----:B------:R-:W-:-:S05]  /*4190*/  FMUL.FTZ R147, R147, UR16 ;  /* 0x0000001093937c20 */ /* 0x000fca0008410000 */
[----:B------:R-:W-:-:S04]  /*41a0*/  FSEL R147, R147, RZ, P0 ;  /* 0x000000ff93937208 */ /* 0x000fc80000000000 */
[----:B------:R-:W-:-:S04]  /*41b0*/  F2FP.BF16.F32.PACK_AB R147, RZ, R147 ;  /* 0x00000093ff93723e */ /* 0x000fc800000010ff */
[----:B------:R-:W-:-:S07]  /*41c0*/  PRMT R141, R147, 0x7610, R141 ;  /* 0x00007610938d7816 */ /* 0x000fce000000008d */
.L_x_5216:
[----:B------:R-:W-:Y:S05]  /*41d0*/  @!P5 BRA `(.L_x_5217) ;  /* 0x000000000018d947 */ /* 0x000fea0003800000 */
[----:B------:R-:W-:Y:S01]  /*41e0*/  FMUL.FTZ R147, R151, UR17 ;  /* 0x0000001197937c20 */ /* 0x000fe20008410000 */
[----:B------:R-:W-:-:S03]  /*41f0*/  LOP3.LUT P0, RZ, R178, 0xff000000, RZ, 0xc0, !PT ;  /* 0xff000000b2ff7812 */ /* 0x000fc6000780c0ff */
[----:B------:R-:W-:-:S05]  /*4200*/  FMUL.FTZ R147, R147, UR16 ;  /* 0x0000001093937c20 */ /* 0x000fca0008410000 */
[----:B------:R-:W-:-:S04]  /*4210*/  FSEL R147, R147, RZ, P0 ;  /* 0x000000ff93937208 */ /* 0x000fc80000000000 */
[----:B------:R-:W-:-:S04]  /*4220*/  F2FP.BF16.F32.PACK_AB R147, RZ, R147 ;  /* 0x00000093ff93723e */ /* 0x000fc800000010ff */
[----:B------:R-:W-:-:S07]  /*4230*/  PRMT R141, R141, 0x5410, R147 ;  /* 0x000054108d8d7816 */ /* 0x000fce0000000093 */
.L_x_5217:
[----:B------:R-:W-:Y:S05]  /*4240*/  @!P5 BRA `(.L_x_5218) ;  /* 0x000000000018d947 */ /* 0x000fea0003800000 */
[----:B------:R-:W-:Y:S01]  /*4250*/  FMUL.FTZ R147, R148, UR17 ;  /* 0x0000001194937c20 */ /* 0x000fe20008410000 */
[----:B------:R-:W-:-:S03]  /*4260*/  LOP3.LUT P0, RZ, R179, 0xff, RZ, 0xc0, !PT ;  /* 0x000000ffb3ff7812 */ /* 0x000fc6000780c0ff */
[----:B------:R-:W-:-:S05]  /*4270*/  FMUL.FTZ R147, R147, UR16 ;  /* 0x0000001093937c20 */ /* 0x000fca0008410000 */
[----:B------:R-:W-:-:S04]  /*4280*/  FSEL R147, R147, RZ, P0 ;  /* 0x000000ff93937208 */ /* 0x000fc80000000000 */
[----:B------:R-:W-:-:S04]  /*4290*/  F2FP.BF16.F32.PACK_AB R147, RZ, R147 ;  /* 0x00000093ff93723e */ /* 0x000fc800000010ff */
[----:B------:R-:W-:-:S07]  /*42a0*/  PRMT R142, R147, 0x7610, R142 ;  /* 0x00007610938e7816 */ /* 0x000fce000000008e */
.L_x_5218:
[----:B------:R-:W-:Y:S05]  /*42b0*/  @!P5 BRA `(.L_x_5219) ;  /* 0x000000000018d947 */ /* 0x000fea0003800000 */
[----:B------:R-:W-:Y:S01]  /*42c0*/  FMUL.FTZ R147, R149, UR17 ;  /* 0x0000001195937c20 */ /* 0x000fe20008410000 */
[----:B------:R-:W-:-:S03]  /*42d0*/  LOP3.LUT P0, RZ, R179, 0xff00, RZ, 0xc0, !PT ;  /* 0x0000ff00b3ff7812 */ /* 0x000fc6000780c0ff */
[----:B------:R-:W-:-:S05]  /*42e0*/  FMUL.FTZ R147, R147, UR16 ;  /* 0x0000001093937c20 */ /* 0x000fca0008410000 */
[----:B------:R-:W-:-:S04]  /*42f0*/  FSEL R147, R147, RZ, P0 ;  /* 0x000000ff93937208 */ /* 0x000fc80000000000 */
[----:B------:R-:W-:-:S04]  /*4300*/  F2FP.BF16.F32.PACK_AB R147, RZ, R147 ;  /* 0x00000093ff93723e */ /* 0x000fc800000010ff */
[----:B------:R-:W-:-:S07]  /*4310*/  PRMT R142, R142, 0x5410, R147 ;  /* 0x000054108e8e7816 */ /* 0x000fce0000000093 */
.L_x_5219:
[----:B------:R-:W-:Y:S05]  /*4320*/  @!P5 BRA `(.L_x_5220) ;  /* 0x000000000018d947 */ /* 0x000fea0003800000 */
[----:B------:R-:W-:Y:S01]  /*4330*/  FMUL.FTZ R147, R150, UR17 ;  /* 0x0000001196937c20 */ /* 0x000fe20008410000 */
[----:B------:R-:W-:-:S03]  /*4340*/  LOP3.LUT P0, RZ, R179, 0xff0000, RZ, 0xc0, !PT ;  /* 0x00ff0000b3ff7812 */ /* 0x000fc6000780c0ff */
[----:B------:R-:W-:-:S05]  /*4350*/  FMUL.FTZ R147, R147, UR16 ;  /* 0x0000001093937c20 */ /* 0x000fca0008410000 */
[----:B------:R-:W-:-:S04]  /*4360*/  FSEL R147, R147, RZ, P0 ;  /* 0x000000ff93937208 */ /* 0x000fc80000000000 */
[----:B------:R-:W-:-:S04]  /*4370*/  F2FP.BF16.F32.PACK_AB R147, RZ, R147 ;  /* 0x00000093ff93723e */ /* 0x000fc800000010ff */
[----:B------:R-:W-:-:S07]  /*4380*/  PRMT R143, R147, 0x7610, R143 ;  /* 0x00007610938f7816 */ /* 0x000fce000000008f */
.L_x_5220:
[----:B------:R-:W-:Y:S02]  /*4390*/  MOV R147, R151 ;  /* 0x0000009700937202 */ /* 0x000fe40000000f00 */
[----:B------:R-:W-:Y:S01]  /*43a0*/  MOV R151, R152 ;  /* 0x0000009800977202 */ /* 0x000fe20000000f00 */
        /* <DEDUP_REMOVED lines=8> */
.L_x_5198:
        /* <DEDUP_REMOVED lines=11> */
.L_x_5188:
[----:B------:R-:W-:Y:S05]  /*44e0*/  BSYNC.RECONVERGENT B0 ;  /* 0x0000000000007941 */ /* 0x000fea0003800200 */
.L_x_5187:
        /* <DEDUP_REMOVED lines=9> */
[-CC-:B0-----:R-:W-:Y:S01]  /*4580*/  @P4 FFMA.FTZ R144, R12, R2.reuse, R159.reuse ;  /* 0x000000020c904223 */ /* 0x181fe2000001009f */
[----:B-----5:R-:W-:Y:S01]  /*4590*/  MOV R145, R41 ;  /* 0x0000002900917202 */ /* 0x020fe20000000f00 */
[-CC-:B------:R-:W-:Y:S01]  /*45a0*/  @P4 FFMA.FTZ R147, R15, R2.reuse, R159.reuse ;  /* 0x000000020f934223 */ /* 0x180fe2000001009f */
[-C--:B------:R-:W-:Y:S01]  /*45b0*/  @P4 FFMA.FTZ R153, R23, R2.reuse, R159 ;  /* 0x0000000217994223 */ /* 0x080fe2000001009f */
[----:B------:R-:W-:Y:S01]  /*45c0*/  @P4 FADD.FTZ R144, R13, -R144 ;  /* 0x800000900d904221 */ /* 0x000fe20000010000 */
[----:B------:R-:W-:Y:S02]  /*45d0*/  IMAD.MOV.U32 R151, RZ, RZ, R43 ;  /* 0x000000ffff977224 */ /* 0x000fe400078e002b */
[----:B------:R-:W-:Y:S01]  /*45e0*/  @P4 FADD.FTZ R147, R14, -R147 ;  /* 0x800000930e934221 */ /* 0x000fe20000010000 */
[----:B------:R-:W-:Y:S01]  /*45f0*/  @P4 FFMA.FTZ R149, R19, R2, R159 ;  /* 0x0000000213954223 */ /* 0x000fe2000001009f */
[----:B------:R-:W-:Y:S01]  /*4600*/  @P4 FFMA.FTZ R145, R4, R144, R41 ;  /* 0x0000009004914223 */ /* 0x000fe20000010029 */
[----:B------:R-:W-:Y:S01]  /*4610*/  @P4 FFMA.FTZ R144, R16, R2, R159 ;  /* 0x0000000210904223 */ /* 0x000fe2000001009f */
[----:B------:R-:W-:Y:S01]  /*4620*/  MOV R146, R42 ;  /* 0x0000002a00927202 */ /* 0x000fe20000000f00 */
[----:B------:R-:W-:Y:S01]  /*4630*/  @P4 FADD.FTZ R153, R22, -R153 ;  /* 0x8000009916994221 */ /* 0x000fe20000010000 */
[----:B------:R-:W-:Y:S01]  /*4640*/  @P4 FFMA.FTZ R146, R4, R147, R42 ;  /* 0x0000009304924223 */ /* 0x000fe2000001002a */
[----:B------:R-:W-:Y:S01]  /*4650*/  @P4 FADD.FTZ R144, R17, -R144 ;  /* 0x8000009011904221 */ /* 0x000fe20000010000 */
[-CC-:B------:R-:W-:Y:S01]  /*4660*/  @P4 FFMA.FTZ R147, R11, R2.reuse, R159.reuse ;  /* 0x000000020b934223 */ /* 0x180fe2000001009f */
[----:B------:R-:W-:Y:S01]  /*4670*/  @P4 FFMA.FTZ R154, R24, R2, R159 ;  /* 0x00000002189a4223 */ /* 0x000fe2000001009f */
[----:B------:R-:W-:Y:S01]  /*4680*/  @P4 FADD.FTZ R149, R18, -R149 ;  /* 0x8000009512954221 */ /* 0x000fe20000010000 */
[----:B------:R-:W-:Y:S01]  /*4690*/  @P4 FFMA.FTZ R151, R4, R144, R43 ;  /* 0x0000009004974223 */ /* 0x000fe2000001002b */
[----:B------:R-:W-:Y:S01]  /*46a0*/  @P4 FFMA.FTZ R144, R20, R2, R159 ;  /* 0x0000000214904223 */ /* 0x000fe2000001009f */
[----:B------:R-:W-:Y:S01]  /*46b0*/  MOV R152, R38 ;  /* 0x0000002600987202 */ /* 0x000fe20000000f00 */
[----:B------:R-:W-:Y:S01]  /*46c0*/  @P4 FFMA.FTZ R152, R4, R153, R38 ;  /* 0x0000009904984223 */ /* 0x000fe20000010026 */
[----:B------:R-:W-:Y:S01]  /*46d0*/  MOV R148, R36 ;  /* 0x0000002400947202 */ /* 0x000fe20000000f00 */
[----:B------:R-:W-:Y:S01]  /*46e0*/  @P4 FADD.FTZ R150, R21, -R144 ;  /* 0x8000009015964221 */ /* 0x000fe20000010000 */
[----:B------:R-:W-:Y:S01]  /*46f0*/  @P4 FADD.FTZ R154, R25, -R154 ;  /* 0x8000009a199a4221 */ /* 0x000fe20000010000 */
[----:B------:R-:W-:Y:S01]  /*4700*/  @P4 FADD.FTZ R147, R10, -R147 ;  /* 0x800000930a934221 */ /* 0x000fe20000010000 */
[C---:B------:R-:W-:Y:S01]  /*4710*/  @P4 FFMA.FTZ R148, R4.reuse, R149, R36 ;  /* 0x0000009504944223 */ /* 0x040fe20000010024 */
[----:B------:R-:W-:Y:S01]  /*4720*/  MOV R149, R37 ;  /* 0x0000002500957202 */ /* 0x000fe20000000f00 */
[C---:B------:R-:W-:Y:S01]  /*4730*/  @P4 FFMA.FTZ R149, R4.reuse, R150, R37 ;  /* 0x0000009604954223 */ /* 0x040fe20000010025 */
[----:B------:R-:W-:Y:S01]  /*4740*/  MOV R153, R39 ;  /* 0x0000002700997202 */ /* 0x000fe20000000f00 */
[C---:B------:R-:W-:Y:S01]  /*4750*/  @P4 FFMA.FTZ R153, R4.reuse, R154, R39 ;  /* 0x0000009a04994223 */ /* 0x040fe20000010027 */
[----:B------:R-:W-:Y:S01]  /*4760*/  MOV R144, R40 ;  /* 0x0000002800907202 */ /* 0x000fe20000000f00 */
[----:B------:R-:W-:Y:S01]  /*4770*/  @P4 FFMA.FTZ R144, R4, R147, R40 ;  /* 0x0000009304904223 */ /* 0x000fe20000010028 */
[----:B------:R-:W-:Y:S01]  /*4780*/  MOV R150, R152 ;  /* 0x0000009800967202 */ /* 0x000fe20000000f00 */
[----:B------:R-:W-:Y:S06]  /*4790*/  @!P5 BRA `(.L_x_5225) ;  /* 0x000000000018d947 */ /* 0x000fec0003800000 */
[----:B------:R-:W-:Y:S01]  /*47a0*/  FMUL.FTZ R147, R144, UR17 ;  /* 0x0000001190937c20 */ /* 0x000fe20008410000 */
[----:B------:R-:W-:-:S03]  /*47b0*/  LOP3.LUT P0, RZ, R176, 0xff, RZ, 0xc0, !PT ;  /* 0x000000ffb0ff7812 */ /* 0x000fc6000780c0ff */
[----:B------:R-:W-:-:S05]  /*47c0*/  FMUL.FTZ R147, R147, UR16 ;  /* 0x0000001093937c20 */ /* 0x000fca0008410000 */
[----:B------:R-:W-:-:S04]  /*47d0*/  FSEL R147, R147, RZ, P0 ;  /* 0x000000ff93937208 */ /* 0x000fc80000000000 */
[----:B------:R-:W-:-:S04]  /*47e0*/  F2FP.BF16.F32.PACK_AB R147, RZ, R147 ;  /* 0x00000093ff93723e */ /* 0x000fc800000010ff */
[----:B------:R-:W-:-:S07]  /*47f0*/  PRMT R140, R147, 0x7610, R140 ;  /* 0x00007610938c7816 */ /* 0x000fce000000008c */
.L_x_5225:
[----:B------:R-:W-:Y:S05]  /*4800*/  @!P5 BRA `(.L_x_5226) ;  /* 0x000000000018d947 */ /* 0x000fea0003800000 */
[----:B------:R-:W-:Y:S01]  /*4810*/  FMUL.FTZ R147, R145, UR17 ;  /* 0x0000001191937c20 */ /* 0x000fe20008410000 */
[----:B------:R-:W-:-:S03]  /*4820*/  LOP3.LUT P0, RZ, R176, 0xff00, RZ, 0xc0, !PT ;  /* 0x0000ff00b0ff7812 */ /* 0x000fc6000780c0ff */
[----:B------:R-:W-:-:S05]  /*4830*/  FMUL.FTZ R147, R147, UR16 ;  /* 0x0000001093937c20 */ /* 0x000fca0008410000 */
[----:B------:R-:W-:-:S04]  /*4840*/  FSEL R147, R147, RZ, P0 ;  /* 0x000000ff93937208 */ /* 0x000fc80000000000 */
[----:B------:R-:W-:-:S04]  /*4850*/  F2FP.BF16.F32.PACK_AB R147, RZ, R147 ;  /* 0x00000093ff93723e */ /* 0x000fc800000010ff */
[----:B------:R-:W-:-:S07]  /*4860*/  PRMT R140, R140, 0x5410, R147 ;  /* 0x000054108c8c7816 */ /* 0x000fce0000000093 */
.L_x_5226:
[----:B------:R-:W-:Y:S05]  /*4870*/  @!P5 BRA `(.L_x_5227) ;  /* 0x000000000018d947 */ /* 0x000fea0003800000 */
[----:B------:R-:W-:Y:S01]  /*4880*/  FMUL.FTZ R147, R146, UR17 ;  /* 0x0000001192937c20 */ /* 0x000fe20008410000 */
[----:B------:R-:W-:-:S03]  /*4890*/  LOP3.LUT P0, RZ, R176, 0xff0000, RZ, 0xc0, !PT ;  /* 0x00ff0000b0ff7812 */ /* 0x000fc6000780c0ff */
[----:B------:R-:W-:-:S05]  /*48a0*/  FMUL.FTZ R147, R147, UR16 ;  /* 0x0000001093937c20 */ /* 0x000fca0008410000 */
[----:B------:R-:W-:-:S04]  /*48b0*/  FSEL R147, R147, RZ, P0 ;  /* 0x000000ff93937208 */ /* 0x000fc80000000000 */
[----:B------:R-:W-:-:S04]  /*48c0*/  F2FP.BF16.F32.PACK_AB R147, RZ, R147 ;  /* 0x00000093ff93723e */ /* 0x000fc800000010ff */
[----:B------:R-:W-:-:S07]  /*48d0*/  PRMT R141, R147, 0x7610, R141 ;  /* 0x00007610938d7816 */ /* 0x000fce000000008d */
.L_x_5227:
[----:B------:R-:W-:Y:S05]  /*48e0*/  @!P5 BRA `(.L_x_5228) ;  /* 0x000000000018d947 */ /* 0x000fea0003800000 */
[----:B------:R-:W-:Y:S01]  /*48f0*/  FMUL.FTZ R147, R151, UR17 ;  /* 0x0000001197937c20 */ /* 0x000fe20008410000 */
[----:B------:R-:W-:-:S03]  /*4900*/  LOP3.LUT P0, RZ, R176, 0xff000000, RZ, 0xc0, !PT ;  /* 0xff000000b0ff7812 */ /* 0x000fc6000780c0ff */
[----:B------:R-:W-:-:S05]  /*4910*/  FMUL.FTZ R147, R147, UR16 ;  /* 0x0000001093937c20 */ /* 0x000fca0008410000 */
[----:B------:R-:W-:-:S04]  /*4920*/  FSEL R147, R147, RZ, P0 ;  /* 0x000000ff93937208 */ /* 0x000fc80000000000 */
[----:B------:R-:W-:-:S04]  /*4930*/  F2FP.BF16.F32.PACK_AB R147, RZ, R147 ;  /* 0x00000093ff93723e */ /* 0x000fc800000010ff */
[----:B------:R-:W-:-:S07]  /*4940*/  PRMT R141, R141, 0x5410, R147 ;  /* 0x000054108d8d7816 */ /* 0x000fce0000000093 */
.L_x_5228:
[----:B------:R-:W-:Y:S05]  /*4950*/  @!P5 BRA `(.L_x_5229) ;  /* 0x000000000018d947 */ /* 0x000fea0003800000 */
[----:B------:R-:W-:Y:S01]  /*4960*/  FMUL.FTZ R147, R148, UR17 ;  /* 0x0000001194937c20 */ /* 0x000fe20008410000 */
[----:B------:R-:W-:-:S03]  /*4970*/  LOP3.LUT P0, RZ, R177, 0xff, RZ, 0xc0, !PT ;  /* 0x000000ffb1ff7812 */ /* 0x000fc6000780c0ff */
[----:B------:R-:W-:-:S05]  /*4980*/  FMUL.FTZ R147, R147, UR16 ;  /* 0x0000001093937c20 */ /* 0x000fca0008410000 */
[----:B------:R-:W-:-:S04]  /*4990*/  FSEL R147, R147, RZ, P0 ;  /* 0x000000ff93937208 */ /* 0x000fc80000000000 */
[----:B------:R-:W-:-:S04]  /*49a0*/  F2FP.BF16.F32.PACK_AB R147, RZ, R147 ;  /* 0x00000093ff93723e */ /* 0x000fc800000010ff */
[----:B------:R-:W-:-:S07]  /*49b0*/  PRMT R142, R147, 0x7610, R142 ;  /* 0x00007610938e7816 */ /* 0x000fce000000008e */
.L_x_5229:
[----:B------:R-:W-:Y:S05]  /*49c0*/  @!P5 BRA `(.L_x_5230) ;  /* 0x000000000018d947 */ /* 0x000fea0003800000 */
[----:B------:R-:W-:Y:S01]  /*49d0*/  FMUL.FTZ R147, R149, UR17 ;  /* 0x0000001195937c20 */ /* 0x000fe20008410000 */
[----:B------:R-:W-:-:S03]  /*49e0*/  LOP3.LUT P0, RZ, R177, 0xff00, RZ, 0xc0, !PT ;  /* 0x0000ff00b1ff7812 */ /* 0x000fc6000780c0ff */
[----:B------:R-:W-:-:S05]  /*49f0*/  FMUL.FTZ R147, R147, UR16 ;  /* 0x0000001093937c20 */ /* 0x000fca0008410000 */
[----:B------:R-:W-:-:S04]  /*4a00*/  FSEL R147, R147, RZ, P0 ;  /* 0x000000ff93937208 */ /* 0x000fc80000000000 */
[----:B------:R-:W-:-:S04]  /*4a10*/  F2FP.BF16.F32.PACK_AB R147, RZ, R147 ;  /* 0x00000093ff93723e */ /* 0x000fc800000010ff */
[----:B------:R-:W-:-:S07]  /*4a20*/  PRMT R142, R142, 0x5410, R147 ;  /* 0x000054108e8e7816 */ /* 0x000fce0000000093 */
.L_x_5230:
[----:B------:R-:W-:Y:S05]  /*4a30*/  @!P5 BRA `(.L_x_5231) ;  /* 0x000000000018d947 */ /* 0x000fea0003800000 */
[----:B------:R-:W-:Y:S01]  /*4a40*/  FMUL.FTZ R147, R152, UR17 ;  /* 0x0000001198937c20 */ /* 0x000fe20008410000 */
[----:B------:R-:W-:-:S03]  /*4a50*/  LOP3.LUT P0, RZ, R177, 0xff0000, RZ, 0xc0, !PT ;  /* 0x00ff0000b1ff7812 */ /* 0x000fc6000780c0ff */
[----:B------:R-:W-:-:S05]  /*4a60*/  FMUL.FTZ R147, R147, UR16 ;  /* 0x0000001093937c20 */ /* 0x000fca0008410000 */
[----:B------:R-:W-:-:S04]  /*4a70*/  FSEL R147, R147, RZ, P0 ;  /* 0x000000ff93937208 */ /* 0x000fc80000000000 */
[----:B------:R-:W-:-:S04]  /*4a80*/  F2FP.BF16.F32.PACK_AB R147, RZ, R147 ;  /* 0x00000093ff93723e */ /* 0x000fc800000010ff */
[----:B------:R-:W-:-:S07]  /*4a90*/  PRMT R143, R147, 0x7610, R143 ;  /* 0x00007610938f7816 */ /* 0x000fce000000008f */
.L_x_5231:
        /* <DEDUP_REMOVED lines=11> */
.L_x_5224:
[----:B------:R-:W-:Y:S05]  /*4b50*/  @!P5 BRA `(.L_x_5233) ;  /* 0x000000000028d947 */ /* 0x000fea0003800000 */
[----:B0-----:R-:W-:Y:S01]  /*4b60*/  @P4 FFMA.FTZ R153, R11, R2, R159 ;  /* 0x000000020b994223 */ /* 0x001fe2000001009f */
        /* <DEDUP_REMOVED lines=9> */
.L_x_5233:
[----:B------:R-:W-:Y:S05]  /*4c00*/  @!P5 BRA `(.L_x_5234) ;  /* 0x000000000028d947 */ /* 0x000fea0003800000 */
[----:B0-----:R-:W-:Y:S01]  /*4c10*/  @P4 FFMA.FTZ R154, R12, R2, R159 ;  /* 0x000000020c9a4223 */ /* 0x001fe2000001009f */
        /* <DEDUP_REMOVED lines=9> */
.L_x_5234:
        /* <DEDUP_REMOVED lines=11> */
.L_x_5235:
        /* <DEDUP_REMOVED lines=11> */
.L_x_5236:
        /* <DEDUP_REMOVED lines=11> */
.L_x_5237:
        /* <DEDUP_REMOVED lines=11> */
.L_x_5238:
        /* <DEDUP_REMOVED lines=11> */
.L_x_5239:
[----:B------:R-:W-:Y:S05]  /*5020*/  @!P5 BRA `(.L_x_5232) ;  /* 0x0000000c0034d947 */ /* 0x000fea0003800000 */
[----:B0-----:R-:W-:Y:S01]  /*5030*/  @P4 FFMA.FTZ R154, R24, R2, R159 ;  /* 0x00000002189a4223 */ /* 0x001fe2000001009f */
        /* <DEDUP_REMOVED lines=11> */
.L_x_5223:
        /* <DEDUP_REMOVED lines=28> */
[----:B------:R-:W-:-:S04]  /*52b0*/  ISETP.GT.AND P0, PT, R3, RZ, PT ;  /* 0x000000ff0300720c */ /* 0x000fc80003f04270 */
        /* <DEDUP_REMOVED lines=15> */
.L_x_5241:
[----:B------:R-:W-:Y:S05]  /*53b0*/  @!P5 BRA `(.L_x_5242) ;  /* 0x000000000018d947 */ /* 0x000fea0003800000 */
[----:B------:R-:W-:Y:S01]  /*53c0*/  FMUL.FTZ R144, R145, UR17 ;  /* 0x0000001191907c20 */ /* 0x000fe20008410000 */
[----:B-----5:R-:W-:-:S03]  /*53d0*/  LOP3.LUT P0, RZ, R176, 0xff00, RZ, 0xc0, !PT ;  /* 0x0000ff00b0ff7812 */ /* 0x020fc6000780c0ff */
[----:B------:R-:W-:-:S05]  /*53e0*/  FMUL.FTZ R144, R144, UR16 ;  /* 0x0000001090907c20 */ /* 0x000fca0008410000 */
[----:B------:R-:W-:-:S04]  /*53f0*/  FSEL R144, R144, RZ, P0 ;  /* 0x000000ff90907208 */ /* 0x000fc80000000000 */
[----:B------:R-:W-:-:S04]  /*5400*/  F2FP.BF16.F32.PACK_AB R144, RZ, R144 ;  /* 0x00000090ff90723e */ /* 0x000fc800000010ff */
[----:B------:R-:W-:-:S07]  /*5410*/  PRMT R140, R140, 0x5410, R144 ;  /* 0x000054108c8c7816 */ /* 0x000fce0000000090 */
.L_x_5242:
[----:B------:R-:W-:Y:S05]  /*5420*/  @!P5 BRA `(.L_x_5243) ;  /* 0x000000000018d947 */ /* 0x000fea0003800000 */
[----:B------:R-:W-:Y:S01]  /*5430*/  FMUL.FTZ R144, R146, UR17 ;  /* 0x0000001192907c20 */ /* 0x000fe20008410000 */
[----:B-----5:R-:W-:-:S03]  /*5440*/  LOP3.LUT P0, RZ, R176, 0xff0000, RZ, 0xc0, !PT ;  /* 0x00ff0000b0ff7812 */ /* 0x020fc6000780c0ff */
[----:B------:R-:W-:-:S05]  /*5450*/  FMUL.FTZ R144, R144, UR16 ;  /* 0x0000001090907c20 */ /* 0x000fca0008410000 */
[----:B------:R-:W-:-:S04]  /*5460*/  FSEL R144, R144, RZ, P0 ;  /* 0x000000ff90907208 */ /* 0x000fc80000000000 */
[----:B------:R-:W-:-:S04]  /*5470*/  F2FP.BF16.F32.PACK_AB R144, RZ, R144 ;  /* 0x00000090ff90723e */ /* 0x000fc800000010ff */
[----:B------:R-:W-:-:S07]  /*5480*/  PRMT R141, R144, 0x7610, R141 ;  /* 0x00007610908d7816 */ /* 0x000fce000000008d */
.L_x_5243:
[----:B------:R-:W-:Y:S05]  /*5490*/  @!P5 BRA `(.L_x_5244) ;  /* 0x000000000018d947 */ /* 0x000fea0003800000 */
[----:B------:R-:W-:Y:S01]  /*54a0*/  FMUL.FTZ R144, R147, UR17 ;  /* 0x0000001193907c20 */ /* 0x000fe20008410000 */
[----:B-----5:R-:W-:-:S03]  /*54b0*/  LOP3.LUT P0, RZ, R176, 0xff000000, RZ, 0xc0, !PT ;  /* 0xff000000b0ff7812 */ /* 0x020fc6000780c0ff */
[----:B------:R-:W-:-:S05]  /*54c0*/  FMUL.FTZ R144, R144, UR16 ;  /* 0x0000001090907c20 */ /* 0x000fca0008410000 */
[----:B------:R-:W-:-:S04]  /*54d0*/  FSEL R144, R144, RZ, P0 ;  /* 0x000000ff90907208 */ /* 0x000fc80000000000 */
[----:B------:R-:W-:-:S04]  /*54e0*/  F2FP.BF16.F32.PACK_AB R144, RZ, R144 ;  /* 0x00000090ff90723e */ /* 0x000fc800000010ff */
[----:B------:R-:W-:-:S07]  /*54f0*/  PRMT R141, R141, 0x5410, R144 ;  /* 0x000054108d8d7816 */ /* 0x000fce0000000090 */
.L_x_5244:
[----:B------:R-:W-:Y:S05]  /*5500*/  @!P5 BRA `(.L_x_5245) ;  /* 0x000000000018d947 */ /* 0x000fea0003800000 */
[----:B------:R-:W-:Y:S01]  /*5510*/  FMUL.FTZ R144, R148, UR17 ;  /* 0x0000001194907c20 */ /* 0x000fe20008410000 */
[----:B-----5:R-:W-:-:S03]  /*5520*/  LOP3.LUT P0, RZ, R177, 0xff, RZ, 0xc0, !PT ;  /* 0x000000ffb1ff7812 */ /* 0x020fc6000780c0ff */
[----:B------:R-:W-:-:S05]  /*5530*/  FMUL.FTZ R144, R144, UR16 ;  /* 0x0000001090907c20 */ /* 0x000fca0008410000 */
[----:B------:R-:W-:-:S04]  /*5540*/  FSEL R144, R144, RZ, P0 ;  /* 0x000000ff90907208 */ /* 0x000fc80000000000 */
[----:B------:R-:W-:-:S04]  /*5550*/  F2FP.BF16.F32.PACK_AB R144, RZ, R144 ;  /* 0x00000090ff90723e */ /* 0x000fc800000010ff */
[----:B------:R-:W-:-:S07]  /*5560*/  PRMT R142, R144, 0x7610, R142 ;  /* 0x00007610908e7816 */ /* 0x000fce000000008e */
.L_x_5245:
[----:B------:R-:W-:Y:S05]  /*5570*/  @!P5 BRA `(.L_x_5246) ;  /* 0x000000000018d947 */ /* 0x000fea0003800000 */
[----:B------:R-:W-:Y:S01]  /*5580*/  FMUL.FTZ R144, R149, UR17 ;  /* 0x0000001195907c20 */ /* 0x000fe20008410000 */
[----:B-----5:R-:W-:-:S03]  /*5590*/  LOP3.LUT P0, RZ, R177, 0xff00, RZ, 0xc0, !PT ;  /* 0x0000ff00b1ff7812 */ /* 0x020fc6000780c0ff */
[----:B------:R-:W-:-:S05]  /*55a0*/  FMUL.FTZ R144, R144, UR16 ;  /* 0x0000001090907c20 */ /* 0x000fca0008410000 */
[----:B------:R-:W-:-:S04]  /*55b0*/  FSEL R144, R144, RZ, P0 ;  /* 0x000000ff90907208 */ /* 0x000fc80000000000 */
[----:B------:R-:W-:-:S04]  /*55c0*/  F2FP.BF16.F32.PACK_AB R144, RZ, R144 ;  /* 0x00000090ff90723e */ /* 0x000fc800000010ff */
[----:B------:R-:W-:-:S07]  /*55d0*/  PRMT R142, R142, 0x5410, R144 ;  /* 0x000054108e8e7816 */ /* 0x000fce0000000090 */
.L_x_5246:
[----:B------:R-:W-:Y:S05]  /*55e0*/  @!P5 BRA `(.L_x_5247) ;  /* 0x000000000018d947 */ /* 0x000fea0003800000 */
[----:B------:R-:W-:Y:S01]  /*55f0*/  FMUL.FTZ R144, R150, UR17 ;  /* 0x0000001196907c20 */ /* 0x000fe20008410000 */
[----:B-----5:R-:W-:-:S03]  /*5600*/  LOP3.LUT P0, RZ, R177, 0xff0000, RZ, 0xc0, !PT ;  /* 0x00ff0000b1ff7812 */ /* 0x020fc6000780c0ff */
[----:B------:R-:W-:-:S05]  /*5610*/  FMUL.FTZ R144, R144, UR16 ;  /* 0x0000001090907c20 */ /* 0x000fca0008410000 */
[----:B------:R-:W-:-:S04]  /*5620*/  FSEL R144, R144, RZ, P0 ;  /* 0x000000ff90907208 */ /* 0x000fc80000000000 */
[----:B------:R-:W-:-:S04]  /*5630*/  F2FP.BF16.F32.PACK_AB R144, RZ, R144 ;  /* 0x00000090ff90723e */ /* 0x000fc800000010ff */
[----:B------:R-:W-:-:S07]  /*5640*/  PRMT R143, R144, 0x7610, R143 ;  /* 0x00007610908f7816 */ /* 0x000fce000000008f */
.L_x_5247:
        /* <DEDUP_REMOVED lines=10> */
.L_x_5240:
        /* <DEDUP_REMOVED lines=12> */
.L_x_5248:
        /* <DEDUP_REMOVED lines=12> */
.L_x_5249:
        /* <DEDUP_REMOVED lines=12> */
.L_x_5250:
        /* <DEDUP_REMOVED lines=12> */
.L_x_5251:
        /* <DEDUP_REMOVED lines=12> */
.L_x_5252:
        /* <DEDUP_REMOVED lines=12> */
.L_x_5253:
        /* <DEDUP_REMOVED lines=12> */
.L_x_5254:
        /* <DEDUP_REMOVED lines=13> */
.L_x_5232:
[----:B0-----:R-:W0:Y:S08]  /*5d00*/  @P6 LDC.64 R154, c[0x0][0x478] ;  /* 0x00011e00ff9a6b82 */ /* 0x001e300000000a00 */
[----:B------:R-:W1:Y:S01]  /*5d10*/  @P5 LDC.64 R152, c[0x0][0x468] ;  /* 0x00011a00ff985b82 */ /* 0x000e620000000a00 */
[----:B0-----:R-:W-:-:S04]  /*5d20*/  @P6 IMAD.WIDE.U32 R154, R0, 0x20, R154 ;  /* 0x00000020009a6825 */ /* 0x001fc800078e009a */
[----:B------:R-:W-:Y:S01]  /*5d30*/  VIADD R0, R0, 0x100 ;  /* 0x0000010000007836 */ /* 0x000fe20000000000 */
[----:B------:R2:W-:Y:S01]  /*5d40*/  @P6 STG.E.128 desc[UR10][R154.64], R144 ;  /* 0x000000909a006986 */ /* 0x0005e2000c101d0a */
[----:B-1----:R-:W-:-:S03]  /*5d50*/  @P5 IMAD.WIDE.U32 R152, R157, 0x10, R152 ;  /* 0x000000109d985825 */ /* 0x002fc600078e0098 */
[----:B------:R2:W-:Y:S01]  /*5d60*/  @P6 STG.E.128 desc[UR10][R154.64+0x10], R148 ;  /* 0x000010949a006986 */ /* 0x0005e2000c101d0a */
[----:B------:R-:W-:-:S03]  /*5d70*/  IADD3 R157, PT, PT, R157, 0x100, RZ ;  /* 0x000001009d9d7810 */ /* 0x000fc60007ffe0ff */
[----:B------:R2:W-:Y:S04]  /*5d80*/  @P5 STG.E.128 desc[UR10][R152.64], R140 ;  /* 0x0000008c98005986 */ /* 0x0005e8000c101d0a */
.L_x_5222:
[----:B------:R-:W-:Y:S05]  /*5d90*/  BSYNC.RECONVERGENT B0 ;  /* 0x0000000000007941 */ /* 0x000fea0003800200 */
.L_x_5221:
        /* <DEDUP_REMOVED lines=9> */
[-CC-:B0-2---:R-:W-:Y:S01]  /*5e30*/  @P4 FFMA.FTZ R144, R168, R2.reuse, R159.reuse ;  /* 0x00000002a8904223 */ /* 0x185fe2000001009f */
[----:B-----5:R-:W-:Y:S01]  /*5e40*/  MOV R145, R33 ;  /* 0x0000002100917202 */ /* 0x020fe20000000f00 */
[-CC-:B------:R-:W-:Y:S01]  /*5e50*/  @P4 FFMA.FTZ R147, R171, R2.reuse, R159.reuse ;  /* 0x00000002ab934223 */ /* 0x180fe2000001009f */
[-C--:B------:R-:W-:Y:S01]  /*5e60*/  @P4 FFMA.FTZ R150, R191, R2.reuse, R159 ;  /* 0x00000002bf964223 */ /* 0x080fe2000001009f */
[----:B------:R-:W-:Y:S01]  /*5e70*/  @P4 FADD.FTZ R144, R169, -R144 ;  /* 0x80000090a9904221 */ /* 0x000fe20000010000 */
[----:B------:R-:W-:Y:S01]  /*5e80*/  MOV R151, R35 ;  /* 0x0000002300977202 */ /* 0x000fe20000000f00 */
[----:B------:R-:W-:Y:S01]  /*5e90*/  @P4 FADD.FTZ R147, R182, -R147 ;  /* 0x80000093b6934221 */ /* 0x000fe20000010000 */
[----:B------:R-:W-:Y:S01]  /*5ea0*/  @P4 FFMA.FTZ R149, R185, R2, R159 ;  /* 0x00000002b9954223 */ /* 0x000fe2000001009f */
[----:B------:R-:W-:Y:S01]  /*5eb0*/  @P4 FFMA.FTZ R145, R4, R144, R33 ;  /* 0x0000009004914223 */ /* 0x000fe20000010021 */
[--C-:B------:R-:W-:Y:S01]  /*5ec0*/  @P4 FFMA.FTZ R144, R184, R2, R159.reuse ;  /* 0x00000002b8904223 */ /* 0x100fe2000001009f */
        /* <DEDUP_REMOVED lines=17> */
[--C-:B------:R-:W-:Y:S01]  /*5fe0*/  IMAD.MOV.U32 R144, RZ, RZ, R32.reuse ;  /* 0x000000ffff907224 */ /* 0x100fe200078e0020 */
[----:B------:R-:W-:Y:S01]  /*5ff0*/  MOV R153, R31 ;  /* 0x0000001f00997202 */ /* 0x000fe20000000f00 */
[C---:B------:R-:W-:Y:S01]  /*6000*/  @P4 FFMA.FTZ R149, R4.reuse, R150, R29 ;  /* 0x0000009604954223 */ /* 0x040fe2000001001d */
[C---:B------:R-:W-:Y:S01]  /*6010*/  @P4 FFMA.FTZ R153, R4.reuse, R154, R31 ;  /* 0x0000009a04994223 */ /* 0x040fe2000001001f */
[----:B------:R-:W-:Y:S01]  /*6020*/  MOV R150, R152 ;  /* 0x0000009800967202 */ /* 0x000fe20000000f00 */
        /* <DEDUP_REMOVED lines=8> */
.L_x_5259:
[----:B------:R-:W-:Y:S05]  /*60b0*/  @!P5 BRA `(.L_x_5260) ;  /* 0x000000000018d947 */ /* 0x000fea0003800000 */
[----:B------:R-:W-:Y:S01]  /*60c0*/  FMUL.FTZ R147, R145, UR17 ;  /* 0x0000001191937c20 */ /* 0x000fe20008410000 */
[----:B------:R-:W-:-:S03]  /*60d0*/  LOP3.LUT P0, RZ, R174, 0xff00, RZ, 0xc0, !PT ;  /* 0x0000ff00aeff7812 */ /* 0x000fc6000780c0ff */
[----:B------:R-:W-:-:S05]  /*60e0*/  FMUL.FTZ R147, R147, UR16 ;  /* 0x0000001093937c20 */ /* 0x000fca0008410000 */
[----:B------:R-:W-:-:S04]  /*60f0*/  FSEL R147, R147, RZ, P0 ;  /* 0x000000ff93937208 */ /* 0x000fc80000000000 */
[----:B------:R-:W-:-:S04]  /*6100*/  F2FP.BF16.F32.PACK_AB R147, RZ, R147 ;  /* 0x00000093ff93723e */ /* 0x000fc800000010ff */
[----:B------:R-:W-:-:S07]  /*6110*/  PRMT R140, R140, 0x5410, R147 ;  /* 0x000054108c8c7816 */ /* 0x000fce0000000093 */
.L_x_5260:
[----:B------:R-:W-:Y:S05]  /*6120*/  @!P5 BRA `(.L_x_5261) ;  /* 0x000000000018d947 */ /* 0x000fea0003800000 */
[----:B------:R-:W-:Y:S01]  /*6130*/  FMUL.FTZ R147, R146, UR17 ;  /* 0x0000001192937c20 */ /* 0x000fe20008410000 */
[----:B------:R-:W-:-:S03]  /*6140*/  LOP3.LUT P0, RZ, R174, 0xff0000, RZ, 0xc0, !PT ;  /* 0x00ff0000aeff7812 */ /* 0x000fc6000780c0ff */
[----:B------:R-:W-:-:S05]  /*6150*/  FMUL.FTZ R147, R147, UR16 ;  /* 0x0000001093937c20 */ /* 0x000fca0008410000 */
[----:B------:R-:W-:-:S04]  /*6160*/  FSEL R147, R147, RZ, P0 ;  /* 0x000000ff93937208 */ /* 0x000fc80000000000 */
[----:B------:R-:W-:-:S04]  /*6170*/  F2FP.BF16.F32.PACK_AB R147, RZ, R147 ;  /* 0x00000093ff93723e */ /* 0x000fc800000010ff */
[----:B------:R-:W-:-:S07]  /*6180*/  PRMT R141, R147, 0x7610, R141 ;  /* 0x00007610938d7816 */ /* 0x000fce000000008d */
.L_x_5261:
[----:B------:R-:W-:Y:S05]  /*6190*/  @!P5 BRA `(.L_x_5262) ;  /* 0x000000000018d947 */ /* 0x000fea0003800000 */
[----:B------:R-:W-:Y:S01]  /*61a0*/  FMUL.FTZ R147, R151, UR17 ;  /* 0x0000001197937c20 */ /* 0x000fe20008410000 */
[----:B------:R-:W-:-:S03]  /*61b0*/  LOP3.LUT P0, RZ, R174, 0xff000000, RZ, 0xc0, !PT ;  /* 0xff000000aeff7812 */ /* 0x000fc6000780c0ff */
[----:B------:R-:W-:-:S05]  /*61c0*/  FMUL.FTZ R147, R147, UR16 ;  /* 0x0000001093937c20 */ /* 0x000fca0008410000 */
[----:B------:R-:W-:-:S04]  /*61d0*/  FSEL R147, R147, RZ, P0 ;  /* 0x000000ff93937208 */ /* 0x000fc80000000000 */
[----:B------:R-:W-:-:S04]  /*61e0*/  F2FP.BF16.F32.PACK_AB R147, RZ, R147 ;  /* 0x00000093ff93723e */ /* 0x000fc800000010ff */
[----:B------:R-:W-:-:S07]  /*61f0*/  PRMT R141, R141, 0x5410, R147 ;  /* 0x000054108d8d7816 */ /* 0x000fce0000000093 */
.L_x_5262:
[----:B------:R-:W-:Y:S05]  /*6200*/  @!P5 BRA `(.L_x_5263) ;  /* 0x000000000018d947 */ /* 0x000fea0003800000 */
[----:B------:R-:W-:Y:S01]  /*6210*/  FMUL.FTZ R147, R148, UR17 ;  /* 0x0000001194937c20 */ /* 0x000fe20008410000 */
[----:B------:R-:W-:-:S03]  /*6220*/  LOP3.LUT P0, RZ, R175, 0xff, RZ, 0xc0, !PT ;  /* 0x000000ffafff7812 */ /* 0x000fc6000780c0ff */
[----:B------:R-:W-:-:S05]  /*6230*/  FMUL.FTZ R147, R147, UR16 ;  /* 0x0000001093937c20 */ /* 0x000fca0008410000 */
[----:B------:R-:W-:-:S04]  /*6240*/  FSEL R147, R147, RZ, P0 ;  /* 0x000000ff93937208 */ /* 0x000fc80000000000 */
[----:B------:R-:W-:-:S04]  /*6250*/  F2FP.BF16.F32.PACK_AB R147, RZ, R147 ;  /* 0x00000093ff93723e */ /* 0x000fc800000010ff */
[----:B------:R-:W-:-:S07]  /*6260*/  PRMT R142, R147, 0x7610, R142 ;  /* 0x00007610938e7816 */ /* 0x000fce000000008e */
.L_x_5263:
[----:B------:R-:W-:Y:S05]  /*6270*/  @!P5 BRA `(.L_x_5264) ;  /* 0x000000000018d947 */ /* 0x000fea0003800000 */
[----:B------:R-:W-:Y:S01]  /*6280*/  FMUL.FTZ R147, R149, UR17 ;  /* 0x0000001195937c20 */ /* 0x000fe20008410000 */
[----:B------:R-:W-:-:S03]  /*6290*/  LOP3.LUT P0, RZ, R175, 0xff00, RZ, 0xc0, !PT ;  /* 0x0000ff00afff7812 */ /* 0x000fc6000780c0ff */
[----:B------:R-:W-:-:S05]  /*62a0*/  FMUL.FTZ R147, R147, UR16 ;  /* 0x0000001093937c20 */ /* 0x000fca0008410000 */
[----:B------:R-:W-:-:S04]  /*62b0*/  FSEL R147, R147, RZ, P0 ;  /* 0x000000ff93937208 */ /* 0x000fc80000000000 */
[----:B------:R-:W-:-:S04]  /*62c0*/  F2FP.BF16.F32.PACK_AB R147, RZ, R147 ;  /* 0x00000093ff93723e */ /* 0x000fc800000010ff */
[----:B------:R-:W-:-:S07]  /*62d0*/  PRMT R142, R142, 0x5410, R147 ;  /* 0x000054108e8e7816 */ /* 0x000fce0000000093 */
.L_x_5264:
[----:B------:R-:W-:Y:S05]  /*62e0*/  @!P5 BRA `(.L_x_5265) ;  /* 0x000000000018d947 */ /* 0x000fea0003800000 */
[----:B------:R-:W-:Y:S01]  /*62f0*/  FMUL.FTZ R147, R152, UR17 ;  /* 0x0000001198937c20 */ /* 0x000fe20008410000 */
[----:B------:R-:W-:-:S03]  /*6300*/  LOP3.LUT P0, RZ, R175, 0xff0000, RZ, 0xc0, !PT ;  /* 0x00ff0000afff7812 */ /* 0x000fc6000780c0ff */
[----:B------:R-:W-:-:S05]  /*6310*/  FMUL.FTZ R147, R147, UR16 ;  /* 0x0000001093937c20 */ /* 0x000fca0008410000 */
[----:B------:R-:W-:-:S04]  /*6320*/  FSEL R147, R147, RZ, P0 ;  /* 0x000000ff93937208 */ /* 0x000fc80000000000 */
[----:B------:R-:W-:-:S04]  /*6330*/  F2FP.BF16.F32.PACK_AB R147, RZ, R147 ;  /* 0x00000093ff93723e */ /* 0x000fc800000010ff */
[----:B------:R-:W-:-:S07]  /*6340*/  PRMT R143, R147, 0x7610, R143 ;  /* 0x00007610938f7816 */ /* 0x000fce000000008f */
.L_x_5265:
        /* <DEDUP_REMOVED lines=11> */
.L_x_5258:
[----:B------:R-:W-:Y:S05]  /*6400*/  @!P5 BRA `(.L_x_5267) ;  /* 0x000000000028d947 */ /* 0x000fea0003800000 */
[----:B0-2---:R-:W-:Y:S01]  /*6410*/  @P4 FFMA.FTZ R153, R27, R2, R159 ;  /* 0x000000021b994223 */ /* 0x005fe2000001009f */
        /* <DEDUP_REMOVED lines=9> */
.L_x_5267:
        /* <DEDUP_REMOVED lines=11> */
.L_x_5268:
        /* <DEDUP_REMOVED lines=11> */
.L_x_5269:
        /* <DEDUP_REMOVED lines=11> */
.L_x_5270:
        /* <DEDUP_REMOVED lines=11> */
.L_x_5271:
[----:B------:R-:W-:Y:S05]  /*6770*/  @!P5 BRA `(.L_x_5272) ;  /* 0x000000000028d947 */ /* 0x000fea0003800000 */
[----:B0-2---:R-:W-:Y:S01]  /*6780*/  @P4 FFMA.FTZ R154, R188, R2, R159 ;  /* 0x00000002bc9a4223 */ /* 0x005fe2000001009f */
        /* <DEDUP_REMOVED lines=9> */
.L_x_5272:
        /* <DEDUP_REMOVED lines=11> */
.L_x_5273:
[----:B------:R-:W-:Y:S05]  /*68d0*/  @!P5 BRA `(.L_x_5266) ;  /* 0x0000000c0034d947 */ /* 0x000fea0003800000 */
[----:B0-2---:R-:W-:Y:S01]  /*68e0*/  @P4 FFMA.FTZ R154, R190, R2, R159 ;  /* 0x00000002be9a4223 */ /* 0x005fe2000001009f */
        /* <DEDUP_REMOVED lines=11> */
.L_x_5257:
        /* <DEDUP_REMOVED lines=44> */
.L_x_5275:
[----:B------:R-:W-:Y:S05]  /*6c60*/  @!P5 BRA `(.L_x_5276) ;  /* 0x000000000018d947 */ /* 0x000fea0003800000 */
[----:B------:R-:W-:Y:S01]  /*6c70*/  FMUL.FTZ R144, R145, UR17 ;  /* 0x0000001191907c20 */ /* 0x000fe20008410000 */
[----:B-----5:R-:W-:-:S03]  /*6c80*/  LOP3.LUT P0, RZ, R174, 0xff00, RZ, 0xc0, !PT ;  /* 0x0000ff00aeff7812 */ /* 0x020fc6000780c0ff */
[----:B------:R-:W-:-:S05]  /*6c90*/  FMUL.FTZ R144, R144, UR16 ;  /* 0x0000001090907c20 */ /* 0x000fca0008410000 */
[----:B------:R-:W-:-:S04]  /*6ca0*/  FSEL R144, R144, RZ, P0 ;  /* 0x000000ff90907208 */ /* 0x000fc80000000000 */
[----:B------:R-:W-:-:S04]  /*6cb0*/  F2FP.BF16.F32.PACK_AB R144, RZ, R144 ;  /* 0x00000090ff90723e */ /* 0x000fc800000010ff */
[----:B------:R-:W-:-:S07]  /*6cc0*/  PRMT R140, R140, 0x5410, R144 ;  /* 0x000054108c8c7816 */ /* 0x000fce0000000090 */
.L_x_5276:
[----:B------:R-:W-:Y:S05]  /*6cd0*/  @!P5 BRA `(.L_x_5277) ;  /* 0x000000000018d947 */ /* 0x000fea0003800000 */
[----:B------:R-:W-:Y:S01]  /*6ce0*/  FMUL.FTZ R144, R146, UR17 ;  /* 0x0000001192907c20 */ /* 0x000fe20008410000 */
[----:B-----5:R-:W-:-:S03]  /*6cf0*/  LOP3.LUT P0, RZ, R174, 0xff0000, RZ, 0xc0, !PT ;  /* 0x00ff0000aeff7812 */ /* 0x020fc6000780c0ff */
[----:B------:R-:W-:-:S05]  /*6d00*/  FMUL.FTZ R144, R144, UR16 ;  /* 0x0000001090907c20 */ /* 0x000fca0008410000 */
[----:B------:R-:W-:-:S04]  /*6d10*/  FSEL R144, R144, RZ, P0 ;  /* 0x000000ff90907208 */ /* 0x000fc80000000000 */
[----:B------:R-:W-:-:S04]  /*6d20*/  F2FP.BF16.F32.PACK_AB R144, RZ, R144 ;  /* 0x00000090ff90723e */ /* 0x000fc800000010ff */
[----:B------:R-:W-:-:S07]  /*6d30*/  PRMT R141, R144, 0x7610, R141 ;  /* 0x00007610908d7816 */ /* 0x000fce000000008d */
.L_x_5277:
[----:B------:R-:W-:Y:S05]  /*6d40*/  @!P5 BRA `(.L_x_5278) ;  /* 0x000000000018d947 */ /* 0x000fea0003800000 */
[----:B------:R-:W-:Y:S01]  /*6d50*/  FMUL.FTZ R144, R147, UR17 ;  /* 0x0000001193907c20 */ /* 0x000fe20008410000 */
[----:B-----5:R-:W-:-:S03]  /*6d60*/  LOP3.LUT P0, RZ, R174, 0xff000000, RZ, 0xc0, !PT ;  /* 0xff000000aeff7812 */ /* 0x020fc6000780c0ff */
[----:B------:R-:W-:-:S05]  /*6d70*/  FMUL.FTZ R144, R144, UR16 ;  /* 0x0000001090907c20 */ /* 0x000fca0008410000 */
[----:B------:R-:W-:-:S04]  /*6d80*/  FSEL R144, R144, RZ, P0 ;  /* 0x000000ff90907208 */ /* 0x000fc80000000000 */
[----:B------:R-:W-:-:S04]  /*6d90*/  F2FP.BF16.F32.PACK_AB R144, RZ, R144 ;  /* 0x00000090ff90723e */ /* 0x000fc800000010ff */
[----:B------:R-:W-:-:S07]  /*6da0*/  PRMT R141, R141, 0x5410, R144 ;  /* 0x000054108d8d7816 */ /* 0x000fce0000000090 */
.L_x_5278:
[----:B------:R-:W-:Y:S05]  /*6db0*/  @!P5 BRA `(.L_x_5279) ;  /* 0x000000000018d947 */ /* 0x000fea0003800000 */
[----:B------:R-:W-:Y:S01]  /*6dc0*/  FMUL.FTZ R144, R148, UR17 ;  /* 0x0000001194907c20 */ /* 0x000fe20008410000 */
[----:B-----5:R-:W-:-:S03]  /*6dd0*/  LOP3.LUT P0, RZ, R175, 0xff, RZ, 0xc0, !PT ;  /* 0x000000ffafff7812 */ /* 0x020fc6000780c0ff */
[----:B------:R-:W-:-:S05]  /*6de0*/  FMUL.FTZ R144, R144, UR16 ;  /* 0x0000001090907c20 */ /* 0x000fca0008410000 */
[----:B------:R-:W-:-:S04]  /*6df0*/  FSEL R144, R144, RZ, P0 ;  /* 0x000000ff90907208 */ /* 0x000fc80000000000 */
[----:B------:R-:W-:-:S04]  /*6e00*/  F2FP.BF16.F32.PACK_AB R144, RZ, R144 ;  /* 0x00000090ff90723e */ /* 0x000fc800000010ff */
[----:B------:R-:W-:-:S07]  /*6e10*/  PRMT R142, R144, 0x7610, R142 ;  /* 0x00007610908e7816 */ /* 0x000fce000000008e */
.L_x_5279:
[----:B------:R-:W-:Y:S05]  /*6e20*/  @!P5 BRA `(.L_x_5280) ;  /* 0x000000000018d947 */ /* 0x000fea0003800000 */
[----:B------:R-:W-:Y:S01]  /*6e30*/  FMUL.FTZ R144, R149, UR17 ;  /* 0x0000001195907c20 */ /* 0x000fe20008410000 */
[----:B-----5:R-:W-:-:S03]  /*6e40*/  LOP3.LUT P0, RZ, R175, 0xff00, RZ, 0xc0, !PT ;  /* 0x0000ff00afff7812 */ /* 0x020fc6000780c0ff */
[----:B------:R-:W-:-:S05]  /*6e50*/  FMUL.FTZ R144, R144, UR16 ;  /* 0x0000001090907c20 */ /* 0x000fca0008410000 */
[----:B------:R-:W-:-:S04]  /*6e60*/  FSEL R144, R144, RZ, P0 ;  /* 0x000000ff90907208 */ /* 0x000fc80000000000 */
[----:B------:R-:W-:-:S04]  /*6e70*/  F2FP.BF16.F32.PACK_AB R144, RZ, R144 ;  /* 0x00000090ff90723e */ /* 0x000fc800000010ff */
[----:B------:R-:W-:-:S07]  /*6e80*/  PRMT R142, R142, 0x5410, R144 ;  /* 0x000054108e8e7816 */ /* 0x000fce0000000090 */
.L_x_5280:
[----:B------:R-:W-:Y:S05]  /*6e90*/  @!P5 BRA `(.L_x_5281) ;  /* 0x000000000018d947 */ /* 0x000fea0003800000 */
[----:B------:R-:W-:Y:S01]  /*6ea0*/  FMUL.FTZ R144, R150, UR17 ;  /* 0x0000001196907c20 */ /* 0x000fe20008410000 */
[----:B-----5:R-:W-:-:S03]  /*6eb0*/  LOP3.LUT P0, RZ, R175, 0xff0000, RZ, 0xc0, !PT ;  /* 0x00ff0000afff7812 */ /* 0x020fc6000780c0ff */
[----:B------:R-:W-:-:S05]  /*6ec0*/  FMUL.FTZ R144, R144, UR16 ;  /* 0x0000001090907c20 */ /* 0x000fca0008410000 */
[----:B------:R-:W-:-:S04]  /*6ed0*/  FSEL R144, R144, RZ, P0 ;  /* 0x000000ff90907208 */ /* 0x000fc80000000000 */
[----:B------:R-:W-:-:S04]  /*6ee0*/  F2FP.BF16.F32.PACK_AB R144, RZ, R144 ;  /* 0x00000090ff90723e */ /* 0x000fc800000010ff */
[----:B------:R-:W-:-:S07]  /*6ef0*/  PRMT R143, R144, 0x7610, R143 ;  /* 0x00007610908f7816 */ /* 0x000fce000000008f */
.L_x_5281:
        /* <DEDUP_REMOVED lines=10> */
.L_x_5274:
        /* <DEDUP_REMOVED lines=12> */
.L_x_5282:
        /* <DEDUP_REMOVED lines=12> */
.L_x_5283:
        /* <DEDUP_REMOVED lines=12> */
.L_x_5284:
        /* <DEDUP_REMOVED lines=12> */
.L_x_5285:
        /* <DEDUP_REMOVED lines=12> */
.L_x_5286:
        /* <DEDUP_REMOVED lines=12> */
.L_x_5287:
        /* <DEDUP_REMOVED lines=12> */
.L_x_5288:
        /* <DEDUP_REMOVED lines=13> */
.L_x_5266:
[----:B0-2---:R-:W0:Y:S08]  /*75b0*/  @P6 LDC.64 R154, c[0x0][0x478] ;  /* 0x00011e00ff9a6b82 */ /* 0x005e300000000a00 */
        /* <DEDUP_REMOVED lines=8> */
.L_x_5256:
[----:B------:R-:W-:Y:S05]  /*7640*/  BSYNC.RECONVERGENT B0 ;  /* 0x0000000000007941 */ /* 0x000fea0003800200 */
.L_x_5255:
[----:B------:R-:W-:Y:S01]  /*7650*/  ISETP.NE.AND P0, PT, R9, RZ, PT ;  /* 0x000000ff0900720c */ /* 0x000fe20003f05270 */
        /* <DEDUP_REMOVED lines=9> */
[-CC-:B0-23--:R-:W-:Y:S01]  /*76f0*/  @P4 FFMA.FTZ R153, R207, R2.reuse, R159.reuse ;  /* 0x00000002cf994223 */ /* 0x18dfe2000001009f */
[-CC-:B------:R-:W-:Y:S01]  /*7700*/  @P4 FFMA.FTZ R146, R194, R2.reuse, R159.reuse ;  /* 0x00000002c2924223 */ /* 0x180fe2000001009f */
[-CC-:B------:R-:W-:Y:S01]  /*7710*/  @P4 FFMA.FTZ R3, R195, R2.reuse, R159.reuse ;  /* 0x00000002c3034223 */ /* 0x180fe2000001009f */
[-CC-:B------:R-:W-:Y:S01]  /*7720*/  @P4 FFMA.FTZ R147, R199, R2.reuse, R159.reuse ;  /* 0x00000002c7934223 */ /* 0x180fe2000001009f */
[-CC-:B------:R-:W-:Y:S01]  /*7730*/  @P4 FFMA.FTZ R148, R198, R2.reuse, R159.reuse ;  /* 0x00000002c6944223 */ /* 0x180fe2000001009f */
[-CC-:B------:R-:W-:Y:S01]  /*7740*/  @P4 FFMA.FTZ R149, R203, R2.reuse, R159.reuse ;  /* 0x00000002cb954223 */ /* 0x180fe2000001009f */
[-C--:B------:R-:W-:Y:S01]  /*7750*/  @P4 FFMA.FTZ R150, R202, R2.reuse, R159 ;  /* 0x00000002ca964223 */ /* 0x080fe2000001009f */
[----:B------:R-:W-:Y:S01]  /*7760*/  @P4 FADD.FTZ R153, R204, -R153 ;  /* 0x80000099cc994221 */ /* 0x000fe20000010000 */
[----:B------:R-:W-:Y:S01]  /*7770*/  @P4 FFMA.FTZ R2, R206, R2, R159 ;  /* 0x00000002ce024223 */ /* 0x000fe2000001009f */
[----:B------:R-:W-:Y:S01]  /*7780*/  @P4 FADD.FTZ R146, R197, -R146 ;  /* 0x80000092c5924221 */ /* 0x000fe20000010000 */
[----:B-----5:R-:W-:-:S02]  /*7790*/  IMAD.MOV.U32 R152, RZ, RZ, R138 ;  /* 0x000000ffff987224 */ /* 0x020fc400078e008a */
[----:B------:R-:W-:Y:S01]  /*77a0*/  @P4 FADD.FTZ R3, R192, -R3 ;  /* 0x80000003c0034221 */ /* 0x000fe20000010000 */
[----:B------:R-:W-:Y:S01]  /*77b0*/  @P4 FADD.FTZ R147, R196, -R147 ;  /* 0x80000093c4934221 */ /* 0x000fe20000010000 */
[----:B------:R-:W-:Y:S01]  /*77c0*/  @P4 FFMA.FTZ R152, R4, R153, R138 ;  /* 0x0000009904984223 */ /* 0x000fe2000001008a */
[----:B------:R-:W-:Y:S01]  /*77d0*/  @P4 FADD.FTZ R150, R205, -R150 ;  /* 0x80000096cd964221 */ /* 0x000fe20000010000 */
[----:B------:R-:W-:Y:S01]  /*77e0*/  MOV R145, R133 ;  /* 0x0000008500917202 */ /* 0x000fe20000000f00 */
[----:B------:R-:W-:Y:S01]  /*77f0*/  @P4 FADD.FTZ R148, R201, -R148 ;  /* 0x80000094c9944221 */ /* 0x000fe20000010000 */
[----:B------:R-:W-:Y:S01]  /*7800*/  @P4 FADD.FTZ R149, R200, -R149 ;  /* 0x80000095c8954221 */ /* 0x000fe20000010000 */
[----:B------:R-:W-:Y:S01]  /*7810*/  @P4 FADD.FTZ R2, R209, -R2 ;  /* 0x80000002d1024221 */ /* 0x000fe20000010000 */
[----:B------:R-:W-:Y:S01]  /*7820*/  MOV R144, R132 ;  /* 0x0000008400907202 */ /* 0x000fe20000000f00 */
[C---:B------:R-:W-:Y:S01]  /*7830*/  @P4 FFMA.FTZ R145, R4.reuse, R146, R133 ;  /* 0x0000009204914223 */ /* 0x040fe20000010085 */
[----:B------:R-:W-:Y:S01]  /*7840*/  MOV R151, R134 ;  /* 0x0000008600977202 */ /* 0x000fe20000000f00 */
[C---:B------:R-:W-:Y:S01]  /*7850*/  @P4 FFMA.FTZ R144, R4.reuse, R3, R132 ;  /* 0x0000000304904223 */ /* 0x040fe20000010084 */
[C---:B------:R-:W-:Y:S01]  /*7860*/  @P4 FFMA.FTZ R151, R4.reuse, R147, R134 ;  /* 0x0000009304974223 */ /* 0x040fe20000010086 */
[----:B------:R-:W-:Y:S01]  /*7870*/  MOV R146, R137 ;  /* 0x0000008900927202 */ /* 0x000fe20000000f00 */
        /* <DEDUP_REMOVED lines=15> */
.L_x_5293:
[----:B------:R-:W-:Y:S05]  /*7970*/  @!P5 BRA `(.L_x_5294) ;  /* 0x000000000018d947 */ /* 0x000fea0003800000 */
[----:B------:R-:W-:Y:S01]  /*7980*/  FMUL.FTZ R2, R145, UR17 ;  /* 0x0000001191027c20 */ /* 0x000fe20008410000 */
[----:B------:R-:W-:-:S03]  /*7990*/  LOP3.LUT P4, RZ, R180, 0xff00, RZ, 0xc0, !PT ;  /* 0x0000ff00b4ff7812 */ /* 0x000fc6000788c0ff */
[----:B------:R-:W-:-:S05]  /*79a0*/  FMUL.FTZ R2, R2, UR16 ;  /* 0x0000001002027c20 */ /* 0x000fca0008410000 */
[----:B------:R-:W-:-:S04]  /*79b0*/  FSEL R2, R2, RZ, P4 ;  /* 0x000000ff02027208 */ /* 0x000fc80002000000 */
[----:B------:R-:W-:-:S04]  /*79c0*/  F2FP.BF16.F32.PACK_AB R2, RZ, R2 ;  /* 0x00000002ff02723e */ /* 0x000fc800000010ff */
[----:B------:R-:W-:-:S07]  /*79d0*/  PRMT R140, R140, 0x5410, R2 ;  /* 0x000054108c8c7816 */ /* 0x000fce0000000002 */
.L_x_5294:
[----:B------:R-:W-:Y:S05]  /*79e0*/  @!P5 BRA `(.L_x_5295) ;  /* 0x000000000018d947 */ /* 0x000fea0003800000 */
[----:B------:R-:W-:Y:S01]  /*79f0*/  FMUL.FTZ R2, R151, UR17 ;  /* 0x0000001197027c20 */ /* 0x000fe20008410000 */
[----:B------:R-:W-:-:S03]  /*7a00*/  LOP3.LUT P4, RZ, R180, 0xff0000, RZ, 0xc0, !PT ;  /* 0x00ff0000b4ff7812 */ /* 0x000fc6000788c0ff */
[----:B------:R-:W-:-:S05]  /*7a10*/  FMUL.FTZ R2, R2, UR16 ;  /* 0x0000001002027c20 */ /* 0x000fca0008410000 */
[----:B------:R-:W-:-:S04]  /*7a20*/  FSEL R2, R2, RZ, P4 ;  /* 0x000000ff02027208 */ /* 0x000fc80002000000 */
[----:B------:R-:W-:-:S04]  /*7a30*/  F2FP.BF16.F32.PACK_AB R2, RZ, R2 ;  /* 0x00000002ff02723e */ /* 0x000fc800000010ff */
[----:B------:R-:W-:-:S07]  /*7a40*/  PRMT R141, R2, 0x7610, R141 ;  /* 0x00007610028d7816 */ /* 0x000fce000000008d */
.L_x_5295:
[----:B------:R-:W-:Y:S05]  /*7a50*/  @!P5 BRA `(.L_x_5296) ;  /* 0x000000000018d947 */ /* 0x000fea0003800000 */
[----:B------:R-:W-:Y:S01]  /*7a60*/  FMUL.FTZ R2, R147, UR17 ;  /* 0x0000001193027c20 */ /* 0x000fe20008410000 */
[----:B------:R-:W-:-:S03]  /*7a70*/  LOP3.LUT P4, RZ, R180, 0xff000000, RZ, 0xc0, !PT ;  /* 0xff000000b4ff7812 */ /* 0x000fc6000788c0ff */
[----:B------:R-:W-:-:S05]  /*7a80*/  FMUL.FTZ R2, R2, UR16 ;  /* 0x0000001002027c20 */ /* 0x000fca0008410000 */
[----:B------:R-:W-:-:S04]  /*7a90*/  FSEL R2, R2, RZ, P4 ;  /* 0x000000ff02027208 */ /* 0x000fc80002000000 */
[----:B------:R-:W-:-:S04]  /*7aa0*/  F2FP.BF16.F32.PACK_AB R2, RZ, R2 ;  /* 0x00000002ff02723e */ /* 0x000fc800000010ff */
[----:B------:R-:W-:-:S07]  /*7ab0*/  PRMT R141, R141, 0x5410, R2 ;  /* 0x000054108d8d7816 */ /* 0x000fce0000000002 */
.L_x_5296:
[----:B------:R-:W-:Y:S05]  /*7ac0*/  @!P5 BRA `(.L_x_5297) ;  /* 0x000000000018d947 */ /* 0x000fea0003800000 */
[----:B------:R-:W-:Y:S01]  /*7ad0*/  FMUL.FTZ R2, R3, UR17 ;  /* 0x0000001103027c20 */ /* 0x000fe20008410000 */
[----:B------:R-:W-:-:S03]  /*7ae0*/  LOP3.LUT P4, RZ, R181, 0xff, RZ, 0xc0, !PT ;  /* 0x000000ffb5ff7812 */ /* 0x000fc6000788c0ff */
[----:B------:R-:W-:-:S05]  /*7af0*/  FMUL.FTZ R2, R2, UR16 ;  /* 0x0000001002027c20 */ /* 0x000fca0008410000 */
[----:B------:R-:W-:-:S04]  /*7b00*/  FSEL R2, R2, RZ, P4 ;  /* 0x000000ff02027208 */ /* 0x000fc80002000000 */
[----:B------:R-:W-:-:S04]  /*7b10*/  F2FP.BF16.F32.PACK_AB R2, RZ, R2 ;  /* 0x00000002ff02723e */ /* 0x000fc800000010ff */
[----:B------:R-:W-:-:S07]  /*7b20*/  PRMT R142, R2, 0x7610, R142 ;  /* 0x00007610028e7816 */ /* 0x000fce000000008e */
.L_x_5297:
[----:B------:R-:W-:Y:S05]  /*7b30*/  @!P5 BRA `(.L_x_5298) ;  /* 0x000000000018d947 */ /* 0x000fea0003800000 */
[----:B------:R-:W-:Y:S01]  /*7b40*/  FMUL.FTZ R2, R146, UR17 ;  /* 0x0000001192027c20 */ /* 0x000fe20008410000 */
[----:B------:R-:W-:-:S03]  /*7b50*/  LOP3.LUT P4, RZ, R181, 0xff00, RZ, 0xc0, !PT ;  /* 0x0000ff00b5ff7812 */ /* 0x000fc6000788c0ff */
[----:B------:R-:W-:-:S05]  /*7b60*/  FMUL.FTZ R2, R2, UR16 ;  /* 0x0000001002027c20 */ /* 0x000fca0008410000 */
[----:B------:R-:W-:-:S04]  /*7b70*/  FSEL R2, R2, RZ, P4 ;  /* 0x000000ff02027208 */ /* 0x000fc80002000000 */
[----:B------:R-:W-:-:S04]  /*7b80*/  F2FP.BF16.F32.PACK_AB R2, RZ, R2 ;  /* 0x00000002ff02723e */ /* 0x000fc800000010ff */
[----:B------:R-:W-:-:S07]  /*7b90*/  PRMT R142, R142, 0x5410, R2 ;  /* 0x000054108e8e7816 */ /* 0x000fce0000000002 */
.L_x_5298:
[----:B------:R-:W-:Y:S05]  /*7ba0*/  @!P5 BRA `(.L_x_5299) ;  /* 0x000000000018d947 */ /* 0x000fea0003800000 */
[----:B------:R-:W-:Y:S01]  /*7bb0*/  FMUL.FTZ R2, R152, UR17 ;  /* 0x0000001198027c20 */ /* 0x000fe20008410000 */
[----:B------:R-:W-:-:S03]  /*7bc0*/  LOP3.LUT P4, RZ, R181, 0xff0000, RZ, 0xc0, !PT ;  /* 0x00ff0000b5ff7812 */ /* 0x000fc6000788c0ff */
[----:B------:R-:W-:-:S05]  /*7bd0*/  FMUL.FTZ R2, R2, UR16 ;  /* 0x0000001002027c20 */ /* 0x000fca0008410000 */
[----:B------:R-:W-:-:S04]  /*7be0*/  FSEL R2, R2, RZ, P4 ;  /* 0x000000ff02027208 */ /* 0x000fc80002000000 */
[----:B------:R-:W-:-:S04]  /*7bf0*/  F2FP.BF16.F32.PACK_AB R2, RZ, R2 ;  /* 0x00000002ff02723e */ /* 0x000fc800000010ff */
[----:B------:R-:W-:-:S07]  /*7c00*/  PRMT R143, R2, 0x7610, R143 ;  /* 0x00007610028f7816 */ /* 0x000fce000000008f */
.L_x_5299:
[----:B------:R-:W-:Y:S02]  /*7c10*/  MOV R149, R146 ;  /* 0x0000009200957202 */ /* 0x000fe40000000f00 */
[----:B------:R-:W-:Y:S01]  /*7c20*/  MOV R146, R151 ;  /* 0x0000009700927202 */ /* 0x000fe20000000f00 */
[----:B------:R-:W-:Y:S01]  /*7c30*/  IMAD.MOV.U32 R151, RZ, RZ, R153 ;  /* 0x000000ffff977224 */ /* 0x000fe200078e0099 */
        /* <DEDUP_REMOVED lines=10> */
.L_x_5292:
[----:B------:R-:W-:Y:S05]  /*7ce0*/  @!P5 BRA `(.L_x_5301) ;  /* 0x000000000028d947 */ /* 0x000fea0003800000 */
[----:B0-23--:R-:W-:Y:S01]  /*7cf0*/  @P4 FFMA.FTZ R153, R195, R2, R159 ;  /* 0x00000002c3994223 */ /* 0x00dfe2000001009f */
        /* <DEDUP_REMOVED lines=9> */
.L_x_5301:
        /* <DEDUP_REMOVED lines=11> */
.L_x_5302:
        /* <DEDUP_REMOVED lines=11> */
.L_x_5303:
        /* <DEDUP_REMOVED lines=11> */
.L_x_5304:
        /* <DEDUP_REMOVED lines=11> */
.L_x_5305:
        /* <DEDUP_REMOVED lines=11> */
.L_x_5306:
        /* <DEDUP_REMOVED lines=11> */
.L_x_5307:
[----:B------:R-:W-:Y:S05]  /*81b0*/  @!P5 BRA `(.L_x_5300) ;  /* 0x0000000c0044d947 */ /* 0x000fea0003800000 */
[----:B0-23--:R-:W-:Y:S01]  /*81c0*/  @P4 FFMA.FTZ R152, R206, R2, R159 ;  /* 0x00000002ce984223 */ /* 0x00dfe2000001009f */
[----:B-----5:R-:W-:-:S03]  /*81d0*/  MOV R2, R139 ;  /* 0x0000008b00027202 */ /* 0x020fc60000000f00 */
        /* <DEDUP_REMOVED lines=10> */
.L_x_5291:
        /* <DEDUP_REMOVED lines=44> */
.L_x_5309:
[----:B------:R-:W-:Y:S05]  /*8540*/  @!P5 BRA `(.L_x_5310) ;  /* 0x000000000018d947 */ /* 0x000fea0003800000 */
[----:B------:R-:W-:Y:S01]  /*8550*/  FMUL.FTZ R2, R3, UR17 ;  /* 0x0000001103027c20 */ /* 0x000fe20008410000 */
[----:B-----5:R-:W-:-:S03]  /*8560*/  LOP3.LUT P4, RZ, R180, 0xff00, RZ, 0xc0, !PT ;  /* 0x0000ff00b4ff7812 */ /* 0x020fc6000788c0ff */
[----:B------:R-:W-:-:S05]  /*8570*/  FMUL.FTZ R2, R2, UR16 ;  /* 0x0000001002027c20 */ /* 0x000fca0008410000 */
[----:B------:R-:W-:-:S04]  /*8580*/  FSEL R2, R2, RZ, P4 ;  /* 0x000000ff02027208 */ /* 0x000fc80002000000 */
[----:B------:R-:W-:-:S04]  /*8590*/  F2FP.BF16.F32.PACK_AB R2, RZ, R2 ;  /* 0x00000002ff02723e */ /* 0x000fc800000010ff */
[----:B------:R-:W-:-:S07]  /*85a0*/  PRMT R140, R140, 0x5410, R2 ;  /* 0x000054108c8c7816 */ /* 0x000fce0000000002 */
.L_x_5310:
[----:B------:R-:W-:Y:S05]  /*85b0*/  @!P5 BRA `(.L_x_5311) ;  /* 0x000000000018d947 */ /* 0x000fea0003800000 */
[----:B------:R-:W-:Y:S01]  /*85c0*/  FMUL.FTZ R2, R144, UR17 ;  /* 0x0000001190027c20 */ /* 0x000fe20008410000 */
[----:B-----5:R-:W-:-:S03]  /*85d0*/  LOP3.LUT P4, RZ, R180, 0xff0000, RZ, 0xc0, !PT ;  /* 0x00ff0000b4ff7812 */ /* 0x020fc6000788c0ff */
[----:B------:R-:W-:-:S05]  /*85e0*/  FMUL.FTZ R2, R2, UR16 ;  /* 0x0000001002027c20 */ /* 0x000fca0008410000 */
[----:B------:R-:W-:-:S04]  /*85f0*/  FSEL R2, R2, RZ, P4 ;  /* 0x000000ff02027208 */ /* 0x000fc80002000000 */
[----:B------:R-:W-:-:S04]  /*8600*/  F2FP.BF16.F32.PACK_AB R2, RZ, R2 ;  /* 0x00000002ff02723e */ /* 0x000fc800000010ff */
[----:B------:R-:W-:-:S07]  /*8610*/  PRMT R141, R2, 0x7610, R141 ;  /* 0x00007610028d7816 */ /* 0x000fce000000008d */
.L_x_5311:
[----:B------:R-:W-:Y:S05]  /*8620*/  @!P5 BRA `(.L_x_5312) ;  /* 0x000000000018d947 */ /* 0x000fea0003800000 */
[----:B------:R-:W-:Y:S01]  /*8630*/  FMUL.FTZ R2, R145, UR17 ;  /* 0x0000001191027c20 */ /* 0x000fe20008410000 */
[----:B-----5:R-:W-:-:S03]  /*8640*/  LOP3.LUT P4, RZ, R180, 0xff000000, RZ, 0xc0, !PT ;  /* 0xff000000b4ff7812 */ /* 0x020fc6000788c0ff */
[----:B------:R-:W-:-:S05]  /*8650*/  FMUL.FTZ R2, R2, UR16 ;  /* 0x0000001002027c20 */ /* 0x000fca0008410000 */
[----:B------:R-:W-:-:S04]  /*8660*/  FSEL R2, R2, RZ, P4 ;  /* 0x000000ff02027208 */ /* 0x000fc80002000000 */
[----:B------:R-:W-:-:S04]  /*8670*/  F2FP.BF16.F32.PACK_AB R2, RZ, R2 ;  /* 0x00000002ff02723e */ /* 0x000fc800000010ff */
[----:B------:R-:W-:-:S07]  /*8680*/  PRMT R141, R141, 0x5410, R2 ;  /* 0x000054108d8d7816 */ /* 0x000fce0000000002 */
.L_x_5312:
[----:B------:R-:W-:Y:S05]  /*8690*/  @!P5 BRA `(.L_x_5313) ;  /* 0x000000000018d947 */ /* 0x000fea0003800000 */
[----:B------:R-:W-:Y:S01]  /*86a0*/  FMUL.FTZ R2, R148, UR17 ;  /* 0x0000001194027c20 */ /* 0x000fe20008410000 */
[----:B-----5:R-:W-:-:S03]  /*86b0*/  LOP3.LUT P4, RZ, R181, 0xff, RZ, 0xc0, !PT ;  /* 0x000000ffb5ff7812 */ /* 0x020fc6000788c0ff */
[----:B------:R-:W-:-:S05]  /*86c0*/  FMUL.FTZ R2, R2, UR16 ;  /* 0x0000001002027c20 */ /* 0x000fca0008410000 */
[----:B------:R-:W-:-:S04]  /*86d0*/  FSEL R2, R2, RZ, P4 ;  /* 0x000000ff02027208 */ /* 0x000fc80002000000 */
[----:B------:R-:W-:-:S04]  /*86e0*/  F2FP.BF16.F32.PACK_AB R2, RZ, R2 ;  /* 0x00000002ff02723e */ /* 0x000fc800000010ff */
[----:B------:R-:W-:-:S07]  /*86f0*/  PRMT R142, R2, 0x7610, R142 ;  /* 0x00007610028e7816 */ /* 0x000fce000000008e */
.L_x_5313:
[----:B------:R-:W-:Y:S05]  /*8700*/  @!P5 BRA `(.L_x_5314) ;  /* 0x000000000018d947 */ /* 0x000fea0003800000 */
[----:B------:R-:W-:Y:S01]  /*8710*/  FMUL.FTZ R2, R149, UR17 ;  /* 0x0000001195027c20 */ /* 0x000fe20008410000 */
[----:B-----5:R-:W-:-:S03]  /*8720*/  LOP3.LUT P4, RZ, R181, 0xff00, RZ, 0xc0, !PT ;  /* 0x0000ff00b5ff7812 */ /* 0x020fc6000788c0ff */
[----:B------:R-:W-:-:S05]  /*8730*/  FMUL.FTZ R2, R2, UR16 ;  /* 0x0000001002027c20 */ /* 0x000fca0008410000 */
[----:B------:R-:W-:-:S04]  /*8740*/  FSEL R2, R2, RZ, P4 ;  /* 0x000000ff02027208 */ /* 0x000fc80002000000 */
[----:B------:R-:W-:-:S04]  /*8750*/  F2FP.BF16.F32.PACK_AB R2, RZ, R2 ;  /* 0x00000002ff02723e */ /* 0x000fc800000010ff */
[----:B------:R-:W-:-:S07]  /*8760*/  PRMT R142, R142, 0x5410, R2 ;  /* 0x000054108e8e7816 */ /* 0x000fce0000000002 */
.L_x_5314:
[----:B------:R-:W-:Y:S05]  /*8770*/  @!P5 BRA `(.L_x_5315) ;  /* 0x000000000018d947 */ /* 0x000fea0003800000 */
[----:B------:R-:W-:Y:S01]  /*8780*/  FMUL.FTZ R2, R150, UR17 ;  /* 0x0000001196027c20 */ /* 0x000fe20008410000 */
[----:B-----5:R-:W-:-:S03]  /*8790*/  LOP3.LUT P4, RZ, R181, 0xff0000, RZ, 0xc0, !PT ;  /* 0x00ff0000b5ff7812 */ /* 0x020fc6000788c0ff */
[----:B------:R-:W-:-:S05]  /*87a0*/  FMUL.FTZ R2, R2, UR16 ;  /* 0x0000001002027c20 */ /* 0x000fca0008410000 */
[----:B------:R-:W-:-:S04]  /*87b0*/  FSEL R2, R2, RZ, P4 ;  /* 0x000000ff02027208 */ /* 0x000fc80002000000 */
[----:B------:R-:W-:-:S04]  /*87c0*/  F2FP.BF16.F32.PACK_AB R2, RZ, R2 ;  /* 0x00000002ff02723e */ /* 0x000fc800000010ff */
[----:B------:R-:W-:-:S07]  /*87d0*/  PRMT R143, R2, 0x7610, R143 ;  /* 0x00007610028f7816 */ /* 0x000fce000000008f */
.L_x_5315:
[----:B------:R-:W-:Y:S01]  /*87e0*/  MOV R146, R144 ;  /* 0x0000009000927202 */ /* 0x000fe20000000f00 */
[----:B------:R-:W-:Y:S01]  /*87f0*/  IMAD.MOV.U32 R147, RZ, RZ, R145 ;  /* 0x000000ffff937224 */ /* 0x000fe200078e0091 */
[----:B------:R-:W-:Y:S02]  /*8800*/  MOV R144, R151 ;  /* 0x0000009700907202 */ /* 0x000fe40000000f00 */
[----:B------:R-:W-:Y:S02]  /*8810*/  MOV R145, R3 ;  /* 0x0000000300917202 */ /* 0x000fe40000000f00 */
        /* <DEDUP_REMOVED lines=10> */
.L_x_5308:
        /* <DEDUP_REMOVED lines=12> */
.L_x_5316:
        /* <DEDUP_REMOVED lines=12> */
.L_x_5317:
        /* <DEDUP_REMOVED lines=12> */
.L_x_5318:
        /* <DEDUP_REMOVED lines=12> */
.L_x_5319:
        /* <DEDUP_REMOVED lines=12> */
.L_x_5320:
        /* <DEDUP_REMOVED lines=12> */
.L_x_5321:
        /* <DEDUP_REMOVED lines=12> */
.L_x_5322:
        /* <DEDUP_REMOVED lines=13> */
.L_x_5300:
[----:B0-23--:R-:W0:Y:S08]  /*8ed0*/  @P0 LDC.64 R152, c[0x0][0x478] ;  /* 0x00011e00ff980b82 */ /* 0x00de300000000a00 */
[----:B------:R-:W1:Y:S01]  /*8ee0*/  @P5 LDC.64 R2, c[0x0][0x468] ;  /* 0x00011a00ff025b82 */ /* 0x000e620000000a00 */
[----:B0-----:R-:W-:-:S05]  /*8ef0*/  @P0 IMAD.WIDE.U32 R152, R0, 0x20, R152 ;  /* 0x0000002000980825 */ /* 0x001fca00078e0098 */
[----:B------:R4:W-:Y:S01]  /*8f00*/  @P0 STG.E.128 desc[UR10][R152.64], R144 ;  /* 0x0000009098000986 */ /* 0x0009e2000c101d0a */
[----:B-1----:R-:W-:-:S03]  /*8f10*/  @P5 IMAD.WIDE.U32 R2, R157, 0x10, R2 ;  /* 0x000000109d025825 */ /* 0x002fc600078e0002 */
[----:B------:R4:W-:Y:S04]  /*8f20*/  @P0 STG.E.128 desc[UR10][R152.64+0x10], R148 ;  /* 0x0000109498000986 */ /* 0x0009e8000c101d0a */
[----:B------:R4:W-:Y:S02]  /*8f30*/  @P5 STG.E.128 desc[UR10][R2.64], R140 ;  /* 0x0000008c02005986 */ /* 0x0009e4000c101d0a */
.L_x_5290:
[----:B------:R-:W-:Y:S05]  /*8f40*/  BSYNC.RECONVERGENT B0 ;  /* 0x0000000000007941 */ /* 0x000fea0003800200 */
.L_x_5289:
[----:B----4-:R-:W1:Y:S01]  /*8f50*/  LDC.64 R2, c[0x0][0x380] ;  /* 0x0000e000ff027b82 */ /* 0x010e620000000a00 */
[----:B------:R-:W-:Y:S01]  /*8f60*/  UPLOP3.LUT UP1, UPT, UPT, UPT, UP1, 0x40, 0x4 ;  /* 0x000000000004789c */ /* 0x000fe20003f2e810 */
[----:B-1----:R-:W-:-:S04]  /*8f70*/  IADD3 R5, PT, PT, R5, R2, RZ ;  /* 0x0000000205057210 */ /* 0x002fc80007ffe0ff */
[----:B------:R-:W-:-:S13]  /*8f80*/  ISETP.GE.AND P0, PT, R5, R3, PT ;  /* 0x000000030500720c */ /* 0x000fda0003f06270 */
[----:B------:R-:W-:Y:S05]  /*8f90*/  @!P0 BRA `(.L_x_5323) ;  /* 0xffffff7400bc8947 */ /* 0x000fea000383ffff */
.L_x_5174:
[----:B------:R-:W1:Y:S01]  /*8fa0*/  LDC.64 R2, c[0x0][0x440] ;  /* 0x00011000ff027b82 */ /* 0x000e620000000a00 */
[----:B------:R-:W-:Y:S01]  /*8fb0*/  ISETP.NE.AND P0, PT, R9, RZ, PT ;  /* 0x000000ff0900720c */ /* 0x000fe20003f05270 */
[----:B------:R-:W-:-:S05]  /*8fc0*/  IMAD R0, R8, UR9, RZ ;  /* 0x0000000908007c24 */ /* 0x000fca000f8e02ff */
[----:B------:R-:W-:Y:S01]  /*8fd0*/  LEA.HI R7, R0, R7, RZ, 0x1d ;  /* 0x0000000700077211 */ /* 0x000fe200078fe8ff */
[----:B------:R-:W4:Y:S08]  /*8fe0*/  LDC.64 R4, c[0x0][0x448] ;  /* 0x00011200ff047b82 */ /* 0x000f300000000a00 */
[----:B------:R-:W0:Y:S08]  /*8ff0*/  LDC.64 R10, c[0x0][0x440] ;  /* 0x00011000ff0a7b82 */ /* 0x000e300000000a00 */
[----:B------:R-:W2:Y:S01]  /*9000*/  LDC.64 R12, c[0x0][0x448] ;  /* 0x00011200ff0c7b82 */ /* 0x000ea20000000a00 */
[----:B-1----:R-:W-:-:S05]  /*9010*/  @P3 IMAD.WIDE.U32 R2, R7, 0x20, R2 ;  /* 0x0000002007023825 */ /* 0x002fca00078e0002 */
[----:B------:R1:W-:Y:S02]  /*9020*/  @P3 STG.E.128 desc[UR10][R2.64], R80 ;  /* 0x0000005002003986 */ /* 0x0003e4000c101d0a */
[----:B------:R-:W3:Y:S01]  /*9030*/  LDC.64 R8, c[0x0][0x440] ;  /* 0x00011000ff087b82 */ /* 0x000ee20000000a00 */
[C---:B----4-:R-:W-:Y:S01]  /*9040*/  @P3 IMAD.WIDE.U32 R4, R7.reuse, 0x20, R4 ;  /* 0x0000002007043825 */ /* 0x050fe200078e0004 */
[----:B------:R-:W-:Y:S01]  /*9050*/  @P3 IADD3 R7, PT, PT, R7, 0x100, RZ ;  /* 0x0000010007073810 */ /* 0x000fe20007ffe0ff */
[----:B------:R1:W-:Y:S04]  /*9060*/  @P3 STG.E.128 desc[UR10][R2.64+0x10], R76 ;  /* 0x0000104c02003986 */ /* 0x0003e8000c101d0a */
[----:B------:R1:W-:Y:S01]  /*9070*/  @P3 STG.E.128 desc[UR10][R4.64], R112 ;  /* 0x0000007004003986 */ /* 0x0003e2000c101d0a */
[----:B------:R-:W4:Y:S01]  /*9080*/  LDC.64 R14, c[0x0][0x448] ;  /* 0x00011200ff0e7b82 */ /* 0x000f220000000a00 */
[----:B0-----:R-:W-:-:S02]  /*9090*/  @P1 IMAD.WIDE.U32 R10, R7, 0x20, R10 ;  /* 0x00000020070a1825 */ /* 0x001fc400078e000a */
[----:B------:R1:W-:Y:S04]  /*90a0*/  @P3 STG.E.128 desc[UR10][R4.64+0x10], R108 ;  /* 0x0000106c04003986 */ /* 0x0003e8000c101d0a */
[----:B------:R1:W-:Y:S01]  /*90b0*/  @P1 STG.E.128 desc[UR10][R10.64], R72 ;  /* 0x000000480a001986 */ /* 0x0003e2000c101d0a */
[C---:B--2---:R-:W-:Y:S01]  /*90c0*/  @P1 IMAD.WIDE.U32 R12, R7.reuse, 0x20, R12 ;  /* 0x00000020070c1825 */ /* 0x044fe200078e000c */
[----:B------:R-:W-:Y:S02]  /*90d0*/  @P1 IADD3 R7, PT, PT, R7, 0x100, RZ ;  /* 0x0000010007071810 */ /* 0x000fe40007ffe0ff */
[----:B------:R1:W-:Y:S04]  /*90e0*/  @P1 STG.E.128 desc[UR10][R10.64+0x10], R68 ;  /* 0x000010440a001986 */ /* 0x0003e8000c101d0a */
[----:B------:R1:W-:Y:S01]  /*90f0*/  @P1 STG.E.128 desc[UR10][R12.64], R104 ;  /* 0x000000680c001986 */ /* 0x0003e2000c101d0a */
[----:B---3--:R-:W-:-:S03]  /*9100*/  @P2 IMAD.WIDE.U32 R8, R7, 0x20, R8 ;  /* 0x0000002007082825 */ /* 0x008fc600078e0008 */
[----:B------:R1:W-:Y:S04]  /*9110*/  @P1 STG.E.128 desc[UR10][R12.64+0x10], R100 ;  /* 0x000010640c001986 */ /* 0x0003e8000c101d0a */
[----:B------:R1:W-:Y:S01]  /*9120*/  @P2 STG.E.128 desc[UR10][R8.64], R64 ;  /* 0x0000004008002986 */ /* 0x0003e2000c101d0a */
[----:B----4-:R-:W-:-:S03]  /*9130*/  @P2 IMAD.WIDE.U32 R14, R7, 0x20, R14 ;  /* 0x00000020070e2825 */ /* 0x010fc600078e000e */
[----:B------:R1:W-:Y:S04]  /*9140*/  @P2 STG.E.128 desc[UR10][R8.64+0x10], R60 ;  /* 0x0000103c08002986 */ /* 0x0003e8000c101d0a */
[----:B------:R1:W-:Y:S04]  /*9150*/  @P2 STG.E.128 desc[UR10][R14.64], R96 ;  /* 0x000000600e002986 */ /* 0x0003e8000c101d0a */
[----:B------:R1:W-:Y:S01]  /*9160*/  @P2 STG.E.128 desc[UR10][R14.64+0x10], R92 ;  /* 0x0000105c0e002986 */ /* 0x0003e2000c101d0a */
[----:B------:R-:W-:Y:S05]  /*9170*/  @!P0 EXIT ;  /* 0x000000000000894d */ /* 0x000fea0003800000 */
[----:B-1----:R-:W0:Y:S01]  /*9180*/  LDC.64 R2, c[0x0][0x440] ;  /* 0x00011000ff027b82 */ /* 0x002e220000000a00 */
        /* <DEDUP_REMOVED lines=9> */
.L_x_5324:
        /* <DEDUP_REMOVED lines=14> */
.L_x_15649:


//--------------------- .text._ZN10layer_norm22ln_bwd_finalize_kernelINS_22Kernel_traits_finalizeILj8192E13__nv_bfloat16S2_fS2_fjLb0ELj1024ELj4ENS_18Kernel_traits_baseILj8192ES2_S2_fS2_fjLj1024EEEEELb0ELb1EEEvNS_9BwdParamsE --------------------------
	.section	.text._ZN10layer_norm22ln_bwd_finalize_kernelINS_22Kernel_traits_finalizeILj8192E13__nv_bfloat16S2_fS2_fjLb0ELj1024ELj4ENS_18Kernel_traits_baseILj8192ES2_S2_fS2_fjLj1024EEEEELb0ELb1EEEvNS_9BwdParamsE,"ax",@progbits
	.align	128
        .global         _ZN10layer_norm22ln_bwd_finalize_kernelINS_22Kernel_traits_finalizeILj8192E13__nv_bfloat16S2_fS2_fjLb0ELj1024ELj4ENS_18Kernel_traits_baseILj8192ES2_S2_fS2_fjLj1024EEEEELb0ELb1EEEvNS_9BwdParamsE
        .type           _ZN10layer_norm22ln_bwd_finalize_kernelINS_22Kernel_traits_finalizeILj8192E13__nv_bfloat16S2_fS2_fjLb0ELj1024ELj4ENS_18Kernel_traits_baseILj8192ES2_S2_fS2_fjLj1024EEEEELb0ELb1EEEvNS_9BwdParamsE,@function
        .size           _ZN10layer_norm22ln_bwd_finalize_kernelINS_22Kernel_traits_finalizeILj8192E13__nv_bfloat16S2_fS2_fjLb0ELj1024ELj4ENS_18Kernel_traits_baseILj8192ES2_S2_fS2_fjLj1024EEEEELb0ELb1EEEvNS_9BwdParamsE,(.L_x_15650 - _ZN10layer_norm22ln_bwd_finalize_kernelINS_22Kernel_traits_finalizeILj8192E13__nv_bfloat16S2_fS2_fjLb0ELj1024ELj4ENS_18Kernel_traits_baseILj8192ES2_S2_fS2_fjLj1024EEEEELb0ELb1EEEvNS_9BwdParamsE)
        .other          _ZN10layer_norm22ln_bwd_finalize_kernelINS_22Kernel_traits_finalizeILj8192E13__nv_bfloat16S2_fS2_fjLb0ELj1024ELj4ENS_18Kernel_traits_baseILj8192ES2_S2_fS2_fjLj1024EEEEELb0ELb1EEEvNS_9BwdParamsE,@"STO_CUDA_ENTRY STV_DEFAULT"
_ZN10layer_norm22ln_bwd_finalize_kernelINS_22Kernel_traits_finalizeILj8192E13__nv_bfloat16S2_fS2_fjLb0ELj1024ELj4ENS_18Kernel_traits_baseILj8192ES2_S2_fS2_fjLj1024EEEEELb0ELb1EEEvNS_9BwdParamsE:
.text._ZN10layer_norm22ln_bwd_finalize_kernelINS_22Kernel_traits_finalizeILj8192E13__nv_bfloat16S2_fS2_fjLb0ELj1024ELj4ENS_18Kernel_traits_baseILj8192ES2_S2_fS2_fjLj1024EEEEELb0ELb1EEEvNS_9BwdParamsE:
        /* <DEDUP_REMOVED lines=81> */
.L_x_5329:
        /* <DEDUP_REMOVED lines=118> */
.L_x_5328:
[----:B------:R-:W-:Y:S05]  /*0c70*/  BSYNC.RECONVERGENT B1 ;  /* 0x0000000000017941 */ /* 0x000fea0003800200 */
.L_x_5327:
        /* <DEDUP_REMOVED lines=77> */
.L_x_5331:
[----:B------:R-:W-:Y:S05]  /*1150*/  BSYNC.RECONVERGENT B1 ;  /* 0x0000000000017941 */ /* 0x000fea0003800200 */
.L_x_5330:
        /* <DEDUP_REMOVED lines=38> */
.L_x_5333:
[----:B------:R-:W-:Y:S05]  /*13c0*/  BSYNC.RECONVERGENT B1 ;  /* 0x0000000000017941 */ /* 0x000fea0003800200 */
.L_x_5332:
        /* <DEDUP_REMOVED lines=8> */
.L_x_5334:
        /* <DEDUP_REMOVED lines=10> */
.L_x_5326:
[----:B------:R-:W-:Y:S05]  /*14f0*/  BSYNC.RECONVERGENT B0 ;  /* 0x0000000000007941 */ /* 0x000fea0003800200 */
.L_x_5325:
        /* <DEDUP_REMOVED lines=57> */
.L_x_5335:
        /* <DEDUP_REMOVED lines=15> */
.L_x_15650:


//--------------------- .text._ZN10layer_norm13ln_bwd_kernelINS_13Kernel_traitsI13__nv_bfloat16S2_fS2_fjLj8192ELj1ELj1ELj8ELj16ENS_18Kernel_traits_baseILj8192ES2_S2_fS2_fjLj256EEEEELb1ELb0ELb1ELb1EEEvNS_9BwdParamsE --------------------------
	.section	.text._ZN10layer_norm13ln_bwd_kernelINS_13Kernel_traitsI13__nv_bfloat16S2_fS2_fjLj8192ELj1ELj1ELj8ELj16ENS_18Kernel_traits_baseILj8192ES2_S2_fS2_fjLj256EEEEELb1ELb0ELb1ELb1EEEvNS_9BwdParamsE,"ax",@progbits
	.align	128
        .global         _ZN10layer_norm13ln_bwd_kernelINS_13Kernel_traitsI13__nv_bfloat16S2_fS2_fjLj8192ELj1ELj1ELj8ELj16ENS_18Kernel_traits_baseILj8192ES2_S2_fS2_fjLj256EEEEELb1ELb0ELb1ELb1EEEvNS_9BwdParamsE
        .type           _ZN10layer_norm13ln_bwd_kernelINS_13Kernel_traitsI13__nv_bfloat16S2_fS2_fjLj8192ELj1ELj1ELj8ELj16ENS_18Kernel_traits_baseILj8192ES2_S2_fS2_fjLj256EEEEELb1ELb0ELb1ELb1EEEvNS_9BwdParamsE,@function
        .size           _ZN10layer_norm13ln_bwd_kernelINS_13Kernel_traitsI13__nv_bfloat16S2_fS2_fjLj8192ELj1ELj1ELj8ELj16ENS_18Kernel_traits_baseILj8192ES2_S2_fS2_fjLj256EEEEELb1ELb0ELb1ELb1EEEvNS_9BwdParamsE,(.L_x_15651 - _ZN10layer_norm13ln_bwd_kernelINS_13Kernel_traitsI13__nv_bfloat16S2_fS2_fjLj8192ELj1ELj1ELj8ELj16ENS_18Kernel_traits_baseILj8192ES2_S2_fS2_fjLj256EEEEELb1ELb0ELb1ELb1EEEvNS_9BwdParamsE)
        .other          _ZN10layer_norm13ln_bwd_kernelINS_13Kernel_traitsI13__nv_bfloat16S2_fS2_fjLj8192ELj1ELj1ELj8ELj16ENS_18Kernel_traits_baseILj8192ES2_S2_fS2_fjLj256EEEEELb1ELb0ELb1ELb1EEEvNS_9BwdParamsE,@"STO_CUDA_ENTRY STV_DEFAULT"
_ZN10layer_norm13ln_bwd_kernelINS_13Kernel_traitsI13__nv_bfloat16S2_fS2_fjLj8192ELj1ELj1ELj8ELj16ENS_18Kernel_traits_baseILj8192ES2_S2_fS2_fjLj256EEEEELb1ELb0ELb1ELb1EEEvNS_9BwdParamsE:
.text._ZN10layer_norm13ln_bwd_kernelINS_13Kernel_traitsI13__nv_bfloat16S2_fS2_fjLj8192ELj1ELj1ELj8ELj16ENS_18Kernel_traits_baseILj8192ES2_S2_fS2_fjLj256EEEEELb1ELb0ELb1ELb1EEEvNS_9BwdParamsE:
        /* <DEDUP_REMOVED lines=40> */
[----:B------:R-:W2:Y:S01]  /*0280*/  LDCU.U8 UR14, c[0x0][0x410] ;  /* 0x00008200ff0e77ac */ /* 0x000ea20008000000 */
[----:B------:R-:W3:Y:S01]  /*0290*/  LDCU UR18, c[0x0][0x388] ;  /* 0x00007100ff1277ac */ /* 0x000ee20008000800 */
        /* <DEDUP_REMOVED lines=12> */
.L_x_5470:
[----:B------:R-:W1:Y:S08]  /*0360*/  LDC.64 R154, c[0x0][0x3f8] ;  /* 0x0000fe00ff9a7b82 */ /* 0x000e700000000a00 */
[----:B------:R-:W2:Y:S08]  /*0370*/  LDC.64 R216, c[0x0][0x3c8] ;  /* 0x0000f200ffd87b82 */ /* 0x000eb00000000a00 */
[----:B------:R-:W3:Y:S01]  /*0380*/  LDC.64 R152, c[0x0][0x3f0] ;  /* 0x0000fc00ff987b82 */ /* 0x000ee20000000a00 */
[----:B-1----:R-:W-:-:S07]  /*0390*/  IMAD.WIDE R156, R0, 0x4, R154 ;  /* 0x00000004009c7825 */ /* 0x002fce00078e029a */
[----:B------:R-:W1:Y:S01]  /*03a0*/  LDC.64 R154, c[0x0][0x3c0] ;  /* 0x0000f000ff9a7b82 */ /* 0x000e620000000a00 */
[----:B------:R-:W4:Y:S01]  /*03b0*/  LDG.E R214, desc[UR12][R156.64] ;  /* 0x0000000c9cd67981 */ /* 0x000f22000c1e1900 */
[----:B--2---:R-:W-:-:S06]  /*03c0*/  IMAD.WIDE R216, R0, 0x4, R216 ;  /* 0x0000000400d87825 */ /* 0x004fcc00078e02d8 */
[----:B-----5:R2:W5:Y:S01]  /*03d0*/  LDG.E R216, desc[UR12][R216.64] ;  /* 0x0000000cd8d87981 */ /* 0x020562000c1e1900 */
[----:B---3--:R-:W-:-:S05]  /*03e0*/  IMAD.WIDE R152, R0, 0x4, R152 ;  /* 0x0000000400987825 */ /* 0x008fca00078e0298 */
[----:B------:R2:W5:Y:S01]  /*03f0*/  LDG.E R218, desc[UR12][R152.64] ;  /* 0x0000000c98da7981 */ /* 0x000562000c1e1900 */
[----:B----4-:R-:W-:-:S13]  /*0400*/  ISETP.GE.AND P2, PT, R214, 0x1, PT ;  /* 0x00000001d600780c */ /* 0x010fda0003f46270 */
[----:B-12---:R-:W-:Y:S05]  /*0410*/  @!P2 BRA `(.L_x_5337) ;  /* 0x000000180044a947 */ /* 0x006fea0003800000 */
[----:B------:R-:W1:Y:S01]  /*0420*/  LDC R179, c[0x0][0x388] ;  /* 0x0000e200ffb37b82 */ /* 0x000e620000000800 */
[----:B0-----:R-:W-:Y:S01]  /*0430*/  IADD3 R4, PT, PT, R214, -0x1, RZ ;  /* 0xffffffffd6047810 */ /* 0x001fe20007ffe0ff */
[----:B------:R-:W-:-:S05]  /*0440*/  IMAD.WIDE R154, R0, 0x4, R154 ;  /* 0x00000004009a7825 */ /* 0x000fca00078e029a */
[----:B------:R-:W2:Y:S01]  /*0450*/  LDG.E R182, desc[UR12][R154.64] ;  /* 0x0000000c9ab67981 */ /* 0x000ea2000c1e1900 */
[----:B------:R-:W0:Y:S08]  /*0460*/  LDC.64 R174, c[0x0][0x3a8] ;  /* 0x0000ea00ffae7b82 */ /* 0x000e300000000a00 */
[----:B------:R-:W3:Y:S01]  /*0470*/  LDC.64 R176, c[0x0][0x428] ;  /* 0x00010a00ffb07b82 */ /* 0x000ee20000000a00 */
[-C--:B-1----:R-:W-:Y:S01]  /*0480*/  IMAD R3, R0, R179.reuse, RZ ;  /* 0x000000b300037224 */ /* 0x082fe200078e02ff */
[----:B-----5:R-:W-:Y:S01]  /*0490*/  ISETP.GE.AND P3, PT, R218, 0x1, PT ;  /* 0x00000001da00780c */ /* 0x020fe20003f66270 */
[----:B------:R-:W-:-:S05]  /*04a0*/  IMAD R5, R4, R179, RZ ;  /* 0x000000b304057224 */ /* 0x000fca00078e02ff */
[----:B------:R-:W1:Y:S01]  /*04b0*/  LDC.64 R194, c[0x0][0x3b0] ;  /* 0x0000ec00ffc27b82 */ /* 0x000e620000000a00 */
[----:B------:R-:W-:Y:S02]  /*04c0*/  SHF.R.S32.HI R4, RZ, 0x1f, R3 ;  /* 0x0000001fff047819 */ /* 0x000fe40000011403 */
[----:B------:R-:W-:Y:S02]  /*04d0*/  SHF.R.S32.HI R6, RZ, 0x1f, R5 ;  /* 0x0000001fff067819 */ /* 0x000fe40000011405 */
[----:B------:R-:W-:Y:S02]  /*04e0*/  LEA.HI R3, R4, R3, RZ, 0x3 ;  /* 0x0000000304037211 */ /* 0x000fe400078f18ff */
[----:B------:R-:W-:Y:S02]  /*04f0*/  LEA.HI R5, R6, R5, RZ, 0x3 ;  /* 0x0000000506057211 */ /* 0x000fe400078f18ff */
[-C--:B------:R-:W-:Y:S02]  /*0500*/  LEA.HI.SX32 R181, R3, R2.reuse, 0x1d ;  /* 0x0000000203b57211 */ /* 0x080fe400078feaff */
[----:B------:R-:W-:-:S03]  /*0510*/  LEA.HI.SX32 R3, R5, R2, 0x1d ;  /* 0x0000000205037211 */ /* 0x000fc600078feaff */
[----:B0-----:R-:W-:-:S05]  /*0520*/  IMAD.WIDE.U32 R4, R181, 0x20, R174 ;  /* 0x00000020b5047825 */ /* 0x001fca00078e00ae */
[----:B------:R-:W4:Y:S01]  /*0530*/  LDG.E.128 R164, desc[UR12][R4.64+0x10] ;  /* 0x0000100c04a47981 */ /* 0x000f22000c1e1d00 */
[C---:B------:R-:W-:Y:S02]  /*0540*/  IADD3 R183, PT, PT, R181.reuse, 0x100, RZ ;  /* 0x00000100b5b77810 */ /* 0x040fe40007ffe0ff */
[C---:B------:R-:W-:Y:S01]  /*0550*/  IADD3 R185, PT, PT, R181.reuse, 0x200, RZ ;  /* 0x00000200b5b97810 */ /* 0x040fe20007ffe0ff */
[----:B------:R0:W4:Y:S01]  /*0560*/  LDG.E.128 R236, desc[UR12][R4.64] ;  /* 0x0000000c04ec7981 */ /* 0x000122000c1e1d00 */
[----:B------:R-:W-:Y:S01]  /*0570*/  IADD3 R187, PT, PT, R181, 0x300, RZ ;  /* 0x00000300b5bb7810 */ /* 0x000fe20007ffe0ff */
[----:B------:R-:W-:Y:S01]  /*0580*/  IMAD.WIDE.U32 R6, R183, 0x20, R174 ;  /* 0x00000020b7067825 */ /* 0x000fe200078e00ae */
[----:B------:R-:W-:-:S03]  /*0590*/  IADD3 R157, PT, PT, R3, 0x100, RZ ;  /* 0x00000100039d7810 */ /* 0x000fc60007ffe0ff */
[----:B------:R-:W-:Y:S01]  /*05a0*/  IMAD.WIDE.U32 R172, R185, 0x20, R174 ;  /* 0x00000020b9ac7825 */ /* 0x000fe200078e00ae */
[----:B------:R-:W4:Y:S01]  /*05b0*/  LDG.E.128 R152, desc[UR12][R6.64+0x10] ;  /* 0x0000100c06987981 */ /* 0x000f22000c1e1d00 */
[C---:B0-----:R-:W-:Y:S02]  /*05c0*/  IADD3 R5, PT, PT, R3.reuse, 0x300, RZ ;  /* 0x0000030003057810 */ /* 0x041fe40007ffe0ff */
[----:B---3--:R-:W-:Y:S01]  /*05d0*/  IMAD.WIDE.U32 R168, R3, 0x10, R176 ;  /* 0x0000001003a87825 */ /* 0x008fe200078e00b0 */
[----:B------:R-:W3:Y:S03]  /*05e0*/  LDG.E.128 R160, desc[UR12][R6.64] ;  /* 0x0000000c06a07981 */ /* 0x000ee6000c1e1d00 */
[----:B------:R-:W-:Y:S01]  /*05f0*/  IMAD.WIDE.U32 R174, R187, 0x20, R174 ;  /* 0x00000020bbae7825 */ /* 0x000fe200078e00ae */
[----:B------:R-:W3:Y:S03]  /*0600*/  LDG.E.128 R16, desc[UR12][R172.64+0x10] ;  /* 0x0000100cac107981 */ /* 0x000ee6000c1e1d00 */
[--C-:B------:R-:W-:Y:S01]  /*0610*/  IMAD.WIDE.U32 R156, R157, 0x10, R176.reuse ;  /* 0x000000109d9c7825 */ /* 0x100fe200078e00b0 */
[----:B------:R-:W3:Y:S03]  /*0620*/  LDG.E.128 R8, desc[UR12][R174.64+0x10] ;  /* 0x0000100cae087981 */ /* 0x000ee6000c1e1d00 */
[----:B------:R-:W-:Y:S01]  /*0630*/  IMAD.WIDE.U32 R4, R5, 0x10, R176 ;  /* 0x0000001005047825 */ /* 0x000fe200078e00b0 */
[----:B------:R-:W3:Y:S04]  /*0640*/  LDG.E.128 R168, desc[UR12][R168.64] ;  /* 0x0000000ca8a87981 */ /* 0x000ee8000c1e1d00 */
[----:B------:R-:W3:Y:S04]  /*0650*/  LDG.E.128 R156, desc[UR12][R156.64] ;  /* 0x0000000c9c9c7981 */ /* 0x000ee8000c1e1d00 */
[----:B------:R0:W3:Y:S04]  /*0660*/  LDG.E.128 R24, desc[UR12][R172.64] ;  /* 0x0000000cac187981 */ /* 0x0000e8000c1e1d00 */
[----:B------:R-:W3:Y:S04]  /*0670*/  LDG.E.128 R12, desc[UR12][R174.64] ;  /* 0x0000000cae0c7981 */ /* 0x000ee8000c1e1d00 */
[----:B------:R-:W3:Y:S01]  /*0680*/  LDG.E.128 R4, desc[UR12][R4.64] ;  /* 0x0000000c04047981 */ /* 0x000ee2000c1e1d00 */
[----:B------:R-:W-:-:S05]  /*0690*/  IADD3 R21, PT, PT, R3, 0x200, RZ ;  /* 0x0000020003157810 */ /* 0x000fca0007ffe0ff */
[----:B------:R-:W-:-:S06]  /*06a0*/  IMAD.WIDE.U32 R20, R21, 0x10, R176 ;  /* 0x0000001015147825 */ /* 0x000fcc00078e00b0 */
[----:B------:R-:W3:Y:S01]  /*06b0*/  LDG.E.128 R20, desc[UR12][R20.64] ;  /* 0x0000000c14147981 */ /* 0x000ee2000c1e1d00 */
[----:B------:R-:W-:-:S05]  /*06c0*/  @P3 IADD3 R3, PT, PT, R218, -0x1, RZ ;  /* 0xffffffffda033810 */ /* 0x000fca0007ffe0ff */
[----:B------:R-:W-:Y:S01]  /*06d0*/  @P3 IMAD R3, R3, R179, RZ ;  /* 0x000000b303033224 */ /* 0x000fe200078e02ff */
[----:B------:R-:W-:-:S04]  /*06e0*/  ISETP.NE.AND P1, PT, RZ, UR14, PT ;  /* 0x0000000eff007c0c */ /* 0x000fc8000bf25270 */
[----:B0-----:R-:W-:-:S04]  /*06f0*/  @P3 SHF.R.S32.HI R172, RZ, 0x1f, R3 ;  /* 0x0000001fffac3819 */ /* 0x001fc80000011403 */
[----:B------:R-:W-:Y:S02]  /*0700*/  @P3 LEA.HI R3, R172, R3, RZ, 0x3 ;  /* 0x00000003ac033211 */ /* 0x000fe400078f18ff */
[----:B------:R-:W-:Y:S02]  /*0710*/  MOV R201, RZ ;  /* 0x000000ff00c97202 */ /* 0x000fe40000000f00 */
[----:B------:R-:W-:-:S04]  /*0720*/  @P3 LEA.HI.SX32 R201, R3, R2, 0x1d ;  /* 0x0000000203c93211 */ /* 0x000fc800078feaff */
[C---:B------:R-:W-:Y:S02]  /*0730*/  IADD3 R199, PT, PT, R201.reuse, 0x100, RZ ;  /* 0x00000100c9c77810 */ /* 0x040fe40007ffe0ff */
[----:B------:R-:W-:-:S03]  /*0740*/  IADD3 R197, PT, PT, R201, 0x200, RZ ;  /* 0x00000200c9c57810 */ /* 0x000fc60007ffe0ff */
[----:B-1----:R-:W-:-:S04]  /*0750*/  IMAD.WIDE.U32 R198, R199, 0x8, R194 ;  /* 0x00000008c7c67825 */ /* 0x002fc800078e00c2 */
        /* <DEDUP_REMOVED lines=8> */
[----:B------:R-:W3:Y:S08]  /*07e0*/  @P0 LDC.64 R188, c[0x0][0x438] ;  /* 0x00010e00ffbc0b82 */ /* 0x000ef00000000a00 */
[----:B------:R-:W3:Y:S01]  /*07f0*/  @P0 LDC.64 R192, c[0x0][0x438] ;  /* 0x00010e00ffc00b82 */ /* 0x000ee20000000a00 */
[----:B--2---:R-:W-:-:S05]  /*0800*/  FSEL R182, R182, RZ, !P1 ;  /* 0x000000ffb6b67208 */ /* 0x004fca0004800000 */
[----:B----4-:R-:W-:Y:S01]  /*0810*/  FADD.FTZ R247, -R182, R165 ;  /* 0x000000a5b6f77221 */ /* 0x010fe20000010100 */
[C---:B------:R-:W-:Y:S01]  /*0820*/  IADD3 R165, PT, PT, R201.reuse, 0x300, RZ ;  /* 0x00000300c9a57810 */ /* 0x040fe20007ffe0ff */
[----:B------:R-:W-:-:S04]  /*0830*/  IMAD.WIDE.U32 R200, R201, 0x8, R194 ;  /* 0x00000008c9c87825 */ /* 0x000fc800078e00c2 */
[----:B------:R-:W-:Y:S02]  /*0840*/  IMAD.WIDE.U32 R194, R165, 0x8, R194 ;  /* 0x00000008a5c27825 */ /* 0x000fe400078e00c2 */
[----:B------:R-:W5:Y:S04]  /*0850*/  LDG.E.64 R200, desc[UR12][R200.64] ;  /* 0x0000000cc8c87981 */ /* 0x000f68000c1e1b00 */
[----:B------:R-:W5:Y:S01]  /*0860*/  LDG.E.64 R194, desc[UR12][R194.64] ;  /* 0x0000000cc2c27981 */ /* 0x000f62000c1e1b00 */
[----:B0-----:R-:W-:-:S04]  /*0870*/  @P0 IMAD.WIDE.U32 R176, R181, 0x20, R176 ;  /* 0x00000020b5b00825 */ /* 0x001fc800078e00b0 */
[----:B------:R-:W-:Y:S01]  /*0880*/  FADD.FTZ R211, -R182, R155 ;  /* 0x0000009bb6d37221 */ /* 0x000fe20000010100 */
[----:B-1----:R-:W-:-:S04]  /*0890*/  @P0 IMAD.WIDE.U32 R190, R185, 0x20, R190 ;  /* 0x00000020b9be0825 */ /* 0x002fc800078e00be */
[C---:B------:R-:W-:Y:S01]  /*08a0*/  FADD.FTZ R249, -R182.reuse, R166 ;  /* 0x000000a6b6f97221 */ /* 0x040fe20000010100 */
[C---:B---3--:R-:W-:Y:S01]  /*08b0*/  FADD.FTZ R231, -R182.reuse, R160 ;  /* 0x000000a0b6e77221 */ /* 0x048fe20000010100 */
[----:B------:R-:W-:Y:S01]  /*08c0*/  FADD.FTZ R185, -R182, R17 ;  /* 0x00000011b6b97221 */ /* 0x000fe20000010100 */
[----:B------:R-:W-:-:S04]  /*08d0*/  @P0 IMAD.WIDE.U32 R188, R183, 0x20, R188 ;  /* 0x00000020b7bc0825 */ /* 0x000fc800078e00bc */
[C---:B------:R-:W-:Y:S01]  /*08e0*/  FADD.FTZ R241, -R182.reuse, R237 ;  /* 0x000000edb6f17221 */ /* 0x040fe20000010100 */
[----:B------:R-:W5:Y:S01]  /*08f0*/  @P0 LDG.E.128 R56, desc[UR12][R176.64] ;  /* 0x0000000cb0380981 */ /* 0x000f62000c1e1d00 */
[----:B------:R-:W-:Y:S01]  /*0900*/  FADD.FTZ R155, -R182, R9 ;  /* 0x00000009b69b7221 */ /* 0x000fe20000010100 */
[----:B------:R-:W-:Y:S01]  /*0910*/  SHF.L.U32 R9, R60, 0x10, RZ ;  /* 0x000000103c097819 */ /* 0x000fe200000006ff */
[----:B------:R-:W-:Y:S01]  /*0920*/  @P0 IMAD.WIDE.U32 R192, R187, 0x20, R192 ;  /* 0x00000020bbc00825 */ /* 0x000fe200078e00c0 */
[----:B------:R0:W5:Y:S01]  /*0930*/  @P0 LDG.E.128 R52, desc[UR12][R176.64+0x10] ;  /* 0x0000100cb0340981 */ /* 0x000162000c1e1d00 */
[----:B------:R-:W-:Y:S02]  /*0940*/  SHF.L.U32 R180, R168, 0x10, RZ ;  /* 0x00000010a8b47819 */ /* 0x000fe400000006ff */
[----:B------:R-:W-:Y:S01]  /*0950*/  FADD.FTZ R187, -R182, R16 ;  /* 0x00000010b6bb7221 */ /* 0x000fe20000010100 */
[----:B------:R-:W-:Y:S01]  /*0960*/  PRMT R178, R168, 0x7632, R178 ;  /* 0x00007632a8b27816 */ /* 0x000fe200000000b2 */
[----:B------:R-:W5:Y:S01]  /*0970*/  @P0 LDG.E.128 R40, desc[UR12][R190.64] ;  /* 0x0000000cbe280981 */ /* 0x000f62000c1e1d00 */
[----:B------:R-:W-:Y:S01]  /*0980*/  PRMT R168, R171, 0x7632, R168 ;  /* 0x00007632aba87816 */ /* 0x000fe200000000a8 */
[C---:B------:R-:W-:Y:S01]  /*0990*/  FADD.FTZ R237, -R182.reuse, R167 ;  /* 0x000000a7b6ed7221 */ /* 0x040fe20000010100 */
[C---:B------:R-:W-:Y:S01]  /*09a0*/  PRMT R160, R159.reuse, 0x7632, R160 ;  /* 0x000076329fa07816 */ /* 0x040fe200000000a0 */
[----:B------:R1:W5:Y:S01]  /*09b0*/  @P0 LDG.E.128 R36, desc[UR12][R190.64+0x10] ;  /* 0x0000100cbe240981 */ /* 0x000362000c1e1d00 */
[----:B------:R-:W-:Y:S01]  /*09c0*/  SHF.L.U32 R173, R159, 0x10, RZ ;  /* 0x000000109fad7819 */ /* 0x000fe200000006ff */
[----:B0-----:R-:W-:Y:S01]  /*09d0*/  FADD.FTZ R177, -R182, R25 ;  /* 0x00000019b6b17221 */ /* 0x001fe20000010100 */
[----:B------:R-:W-:-:S02]  /*09e0*/  PRMT R17, R63, 0x7632, R17 ;  /* 0x000076323f117816 */ /* 0x000fc40000000011 */
[----:B------:R-:W-:Y:S01]  /*09f0*/  PRMT R172, R170, 0x7632, R172 ;  /* 0x00007632aaac7816 */ /* 0x000fe200000000ac */
[----:B------:R-:W-:Y:S01]  /*0a00*/  FADD.FTZ R159, -R182, R15 ;  /* 0x0000000fb69f7221 */ /* 0x000fe20000010100 */
[----:B------:R-:W-:Y:S01]  /*0a10*/  SHF.L.U32 R233, R170, 0x10, RZ ;  /* 0x00000010aae97819 */ /* 0x000fe200000006ff */
[----:B------:R-:W-:Y:S01]  /*0a20*/  FMUL.FTZ R15, R216, R249 ;  /* 0x000000f9d80f7220 */ /* 0x000fe20000410000 */
[----:B------:R-:W-:Y:S02]  /*0a30*/  SHF.L.U32 R171, R171, 0x10, RZ ;  /* 0x00000010abab7819 */ /* 0x000fe400000006ff */
[----:B------:R-:W-:Y:S01]  /*0a40*/  SHF.L.U32 R223, R4, 0x10, RZ ;  /* 0x0000001004df7819 */ /* 0x000fe200000006ff */
[----:B------:R-:W-:Y:S01]  /*0a50*/  FADD.FTZ R203, -R182, R163 ;  /* 0x000000a3b6cb7221 */ /* 0x000fe20000010100 */
[----:B-1----:R-:W-:Y:S01]  /*0a60*/  PRMT R190, R4, 0x7632, R190 ;  /* 0x0000763204be7816 */ /* 0x002fe200000000be */
[----:B------:R-:W-:Y:S01]  /*0a70*/  FMUL.FTZ R4, R9, R180 ;  /* 0x000000b409047220 */ /* 0x000fe20000410000 */
[----:B------:R-:W-:Y:S01]  /*0a80*/  SHF.L.U32 R16, R63, 0x10, RZ ;  /* 0x000000103f107819 */ /* 0x000fe200000006ff */
[----:B------:R-:W5:Y:S01]  /*0a90*/  @P0 LDG.E.128 R48, desc[UR12][R188.64] ;  /* 0x0000000cbc300981 */ /* 0x000f62000c1e1d00 */
[----:B------:R-:W-:-:S02]  /*0aa0*/  PRMT R170, R157, 0x7632, R170 ;  /* 0x000076329daa7816 */ /* 0x000fc400000000aa */
[----:B------:R-:W-:Y:S01]  /*0ab0*/  PRMT R25, R65, 0x7632, R25 ;  /* 0x0000763241197816 */ /* 0x000fe20000000019 */
[----:B------:R0:W5:Y:S01]  /*0ac0*/  @P0 LDG.E.128 R44, desc[UR12][R188.64+0x10] ;  /* 0x0000100cbc2c0981 */ /* 0x000162000c1e1d00 */
[----:B------:R-:W-:Y:S01]  /*0ad0*/  PRMT R174, R169, 0x7632, R174 ;  /* 0x00007632a9ae7816 */ /* 0x000fe200000000ae */
[C---:B------:R-:W-:Y:S01]  /*0ae0*/  FADD.FTZ R239, -R182.reuse, R239 ;  /* 0x000000efb6ef7221 */ /* 0x040fe20000010100 */
[----:B------:R-:W-:Y:S01]  /*0af0*/  PRMT R9, R61, 0x7632, R9 ;  /* 0x000076323d097816 */ /* 0x000fe20000000009 */
[C-C-:B------:R-:W-:Y:S01]  /*0b00*/  FADD.FTZ R163, -R182.reuse, R13.reuse ;  /* 0x0000000db6a37221 */ /* 0x140fe20000010100 */
[----:B------:R-:W-:Y:S01]  /*0b10*/  SHF.L.U32 R17, R17, 0x10, RZ ;  /* 0x0000001011117819 */ /* 0x000fe200000006ff */
[----:B------:R-:W-:Y:S01]  /*0b20*/  FADD.FTZ R179, -R182, R26 ;  /* 0x0000001ab6b37221 */ /* 0x000fe20000010100 */
[----:B------:R-:W-:Y:S01]  /*0b30*/  SHF.L.U32 R168, R168, 0x10, RZ ;  /* 0x00000010a8a87819 */ /* 0x000fe200000006ff */
[----:B------:R-:W-:Y:S01]  /*0b40*/  FMUL.FTZ R16, R16, R171 ;  /* 0x000000ab10107220 */ /* 0x000fe20000410000 */
[----:B------:R-:W-:Y:S01]  /*0b50*/  PRMT R166, R158, 0x7632, R166 ;  /* 0x000076329ea67816 */ /* 0x000fe200000000a6 */
[----:B0-----:R-:W-:Y:S01]  /*0b60*/  FADD.FTZ R189, -R182, R18 ;  /* 0x00000012b6bd7221 */ /* 0x001fe20000010100 */
[----:B------:R-:W-:Y:S01]  /*0b70*/  FMUL.FTZ R18, R216, R237 ;  /* 0x000000edd8127220 */ /* 0x000fe20000410000 */
[----:B------:R-:W-:Y:S01]  /*0b80*/  PRMT R13, R62, 0x7632, R13 ;  /* 0x000076323e0d7816 */ /* 0x000fe2000000000d */
[----:B------:R-:W-:Y:S01]  /*0b90*/  FADD.FTZ R118, R118, R171 ;  /* 0x000000ab76767221 */ /* 0x000fe20000010000 */
[----:B------:R-:W-:Y:S01]  /*0ba0*/  FFMA.FTZ R82, R15, R171, R82 ;  /* 0x000000ab0f527223 */ /* 0x000fe20000010052 */
[----:B------:R-:W-:Y:S01]  /*0bb0*/  SHF.L.U32 R25, R25, 0x10, RZ ;  /* 0x0000001019197819 */ /* 0x000fe200000006ff */
[----:B------:R-:W-:Y:S01]  /*0bc0*/  FADD.FTZ R235, -R182, R152 ;  /* 0x00000098b6eb7221 */ /* 0x000fe20000010100 */
[----:B------:R-:W-:Y:S01]  /*0bd0*/  SHF.L.U32 R170, R170, 0x10, RZ ;  /* 0x00000010aaaa7819 */ /* 0x000fe200000006ff */
[----:B------:R-:W-:Y:S01]  /*0be0*/  FADD.FTZ R213, -R182, R10 ;  /* 0x0000000ab6d57221 */ /* 0x000fe20000010100 */
[----:B------:R-:W-:Y:S01]  /*0bf0*/  SHF.L.U32 R9, R9, 0x10, RZ ;  /* 0x0000001009097819 */ /* 0x000fe200000006ff */
[----:B------:R-:W-:Y:S01]  /*0c00*/  FMUL.FTZ R26, R216, R203 ;  /* 0x000000cbd81a7220 */ /* 0x000fe20000410000 */
[----:B------:R-:W-:Y:S01]  /*0c10*/  SHF.L.U32 R174, R174, 0x10, RZ ;  /* 0x00000010aeae7819 */ /* 0x000fe200000006ff */
[----:B------:R-:W-:Y:S01]  /*0c20*/  FADD.FTZ R229, -R182, R153 ;  /* 0x00000099b6e57221 */ /* 0x000fe20000010100 */
[----:B------:R-:W-:Y:S01]  /*0c30*/  PRMT R171, R66, 0x7632, R171 ;  /* 0x0000763242ab7816 */ /* 0x000fe200000000ab */
[----:B------:R-:W-:Y:S01]  /*0c40*/  FMUL.FTZ R10, R216, R239 ;  /* 0x000000efd80a7220 */ /* 0x000fe20000410000 */
[----:B------:R-:W-:Y:S01]  /*0c50*/  SHF.L.U32 R245, R169, 0x10, RZ ;  /* 0x00000010a9f57819 */ /* 0x000fe200000006ff */
[-C--:B------:R-:W-:Y:S01]  /*0c60*/  FMUL.FTZ R17, R17, R168.reuse ;  /* 0x000000a811117220 */ /* 0x080fe20000410000 */
[----:B------:R-:W-:Y:S01]  /*0c70*/  FADD.FTZ R119, R119, R168 ;  /* 0x000000a877777221 */ /* 0x000fe20000010000 */
[----:B------:R-:W-:Y:S01]  /*0c80*/  FFMA.FTZ R83, R18, R168, R83 ;  /* 0x000000a812537223 */ /* 0x000fe20000010053 */
[----:B------:R-:W-:Y:S01]  /*0c90*/  FADD.FTZ R3, -R182, R236 ;  /* 0x000000ecb6037221 */ /* 0x000fe20000010100 */
[----:B------:R-:W-:Y:S01]  /*0ca0*/  SHF.L.U32 R169, R158, 0x10, RZ ;  /* 0x000000109ea97819 */ /* 0x000fe200000006ff */
[C---:B------:R-:W-:Y:S01]  /*0cb0*/  FADD.FTZ R181, -R182.reuse, R27 ;  /* 0x0000001bb6b57221 */ /* 0x040fe20000010100 */
[C---:B------:R-:W-:Y:S01]  /*0cc0*/  FADD.FTZ R205, -R182.reuse, R14 ;  /* 0x0000000eb6cd7221 */ /* 0x040fe20000010100 */
[--C-:B------:R-:W-:Y:S01]  /*0cd0*/  FADD.FTZ R209, -R182, R8.reuse ;  /* 0x00000008b6d17221 */ /* 0x100fe20000010100 */
[----:B------:R-:W-:Y:S01]  /*0ce0*/  SHF.L.U32 R13, R13, 0x10, RZ ;  /* 0x000000100d0d7819 */ /* 0x000fe200000006ff */
[----:B------:R-:W-:Y:S01]  /*0cf0*/  FMUL.FTZ R14, R216, R247 ;  /* 0x000000f7d80e7220 */ /* 0x000fe20000410000 */
[----:B------:R-:W-:Y:S01]  /*0d00*/  SHF.L.U32 R172, R172, 0x10, RZ ;  /* 0x00000010acac7819 */ /* 0x000fe200000006ff */
[-C--:B------:R-:W-:Y:S01]  /*0d10*/  FMUL.FTZ R25, R25, R170.reuse ;  /* 0x000000aa19197220 */ /* 0x080fe20000410000 */
[----:B------:R-:W-:Y:S01]  /*0d20*/  SHF.L.U32 R168, R66, 0x10, RZ ;  /* 0x0000001042a87819 */ /* 0x000fe200000006ff */
[----:B------:R-:W-:Y:S01]  /*0d30*/  FFMA.FTZ R87, R26, R170, R87 ;  /* 0x000000aa1a577223 */ /* 0x000fe20000010057 */
[----:B------:R-:W-:Y:S01]  /*0d40*/  PRMT R8, R60, 0x7632, R8 ;  /* 0x000076323c087816 */ /* 0x000fe20000000008 */
        /* <DEDUP_REMOVED lines=8> */
[C---:B------:R-:W-:Y:S01]  /*0dd0*/  FADD.FTZ R251, -R182.reuse, R164 ;  /* 0x000000a4b6fb7221 */ /* 0x040fe20000010100 */
[----:B------:R-:W-:Y:S01]  /*0de0*/  FADD.FTZ R219, -R182, R154 ;  /* 0x0000009ab6db7221 */ /* 0x000fe20000010100 */
[----:B------:R-:W-:Y:S01]  /*0df0*/  PRMT R174, R67, 0x7632, R174 ;  /* 0x0000763243ae7816 */ /* 0x000fe200000000ae */
[----:B------:R-:W-:Y:S01]  /*0e00*/  FMUL.FTZ R3, R216, R3 ;  /* 0x00000003d8037220 */ /* 0x000fe20000410000 */
[----:B------:R-:W-:Y:S01]  /*0e10*/  PRMT R164, R5, 0x7632, R164 ;  /* 0x0000763205a47816 */ /* 0x000fe200000000a4 */
[-C--:B------:R-:W-:Y:S01]  /*0e20*/  FMUL.FTZ R13, R13, R172.reuse ;  /* 0x000000ac0d0d7220 */ /* 0x080fe20000410000 */
[----:B------:R-:W-:Y:S01]  /*0e30*/  SHF.L.U32 R207, R5, 0x10, RZ ;  /* 0x0000001005cf7819 */ /* 0x000fe200000006ff */
[----:B------:R-:W-:Y:S01]  /*0e40*/  FADD.FTZ R117, R117, R172 ;  /* 0x000000ac75757221 */ /* 0x000fe20000010000 */
[----:B------:R-:W-:Y:S01]  /*0e50*/  PRMT R158, R6, 0x7632, R158 ;  /* 0x00007632069e7816 */ /* 0x000fe2000000009e */
[----:B------:R-:W-:Y:S01]  /*0e60*/  FFMA.FTZ R81, R14, R172, R81 ;  /* 0x000000ac0e517223 */ /* 0x000fe20000010051 */
[----:B------:R-:W-:Y:S01]  /*0e70*/  SHF.L.U32 R167, R6, 0x10, RZ ;  /* 0x0000001006a77819 */ /* 0x000fe200000006ff */
[-C--:B------:R-:W-:Y:S01]  /*0e80*/  FMUL.FTZ R168, R168, R169.reuse ;  /* 0x000000a9a8a87220 */ /* 0x080fe20000410000 */
[----:B------:R-:W-:Y:S01]  /*0e90*/  SHF.L.U32 R5, R8, 0x10, RZ ;  /* 0x0000001008057819 */ /* 0x000fe200000006ff */
        /* <DEDUP_REMOVED lines=12> */
[----:B------:R-:W-:Y:S01]  /*0f60*/  FFMA.FTZ R76, R3, R180, R76 ;  /* 0x000000b4034c7223 */ /* 0x000fe2000001004c */
[----:B------:R-:W-:Y:S01]  /*0f70*/  FMUL.FTZ R174, R216, R211 ;  /* 0x000000d3d8ae7220 */ /* 0x000fe20000410000 */
[----:B------:R-:W-:Y:S01]  /*0f80*/  SHF.L.U32 R227, R157, 0x10, RZ ;  /* 0x000000109de37819 */ /* 0x000fe200000006ff */
[-C--:B------:R-:W-:Y:S01]  /*0f90*/  FMUL.FTZ R5, R5, R178.reuse ;  /* 0x000000b205057220 */ /* 0x080fe20000410000 */
[----:B------:R-:W-:Y:S01]  /*0fa0*/  PRMT R176, R20, 0x7632, R176 ;  /* 0x0000763214b07816 */ /* 0x000fe200000000b0 */
[----:B------:R-:W-:Y:S01]  /*0fb0*/  FFMA.FTZ R77, R6, R178, R77 ;  /* 0x000000b2064d7223 */ /* 0x000fe2000001004d */
[----:B------:R-:W-:Y:S01]  /*0fc0*/  PRMT R180, R68, 0x7632, R180 ;  /* 0x0000763244b47816 */ /* 0x000fe200000000b4 */
[----:B------:R-:W-:Y:S01]  /*0fd0*/  FADD.FTZ R121, R121, R178 ;  /* 0x000000b279797221 */ /* 0x000fe20000010000 */
[C---:B------:R-:W-:Y:S01]  /*0fe0*/  PRMT R154, R23.reuse, 0x7632, R154 ;  /* 0x00007632179a7816 */ /* 0x040fe2000000009a */
[-C--:B------:R-:W-:Y:S01]  /*0ff0*/  FMUL.FTZ R172, R172, R173.reuse ;  /* 0x000000adacac7220 */ /* 0x080fe20000410000 */
[----:B------:R-:W-:Y:S01]  /*1000*/  SHF.L.U32 R157, R23, 0x10, RZ ;  /* 0x00000010179d7819 */ /* 0x000fe200000006ff */
[----:B------:R-:W-:Y:S01]  /*1010*/  FADD.FTZ R110, R110, R173 ;  /* 0x000000ad6e6e7221 */ /* 0x000fe20000010000 */
[----:B------:R-:W-:Y:S01]  /*1020*/  PRMT R184, R156, 0x7632, R184 ;  /* 0x000076329cb87816 */ /* 0x000fe200000000b8 */
[----:B------:R-:W-:Y:S01]  /*1030*/  FFMA.FTZ R90, R171, R173, R90 ;  /* 0x000000adab5a7223 */ /* 0x000fe2000001005a */
[----:B------:R-:W-:Y:S01]  /*1040*/  SHF.L.U32 R221, R20, 0x10, RZ ;  /* 0x0000001014dd7819 */ /* 0x000fe200000006ff */
[----:B------:R-:W-:Y:S01]  /*1050*/  FADD.FTZ R225, -R182, R161 ;  /* 0x000000a1b6e17221 */ /* 0x000fe20000010100 */
[----:B------:R-:W-:Y:S01]  /*1060*/  PRMT R23, R64, 0x7632, R23 ;  /* 0x0000763240177816 */ /* 0x000fe20000000017 */
[----:B------:R-:W-:Y:S01]  /*1070*/  FADD.FTZ R215, -R182, R162 ;  /* 0x000000a2b6d77221 */ /* 0x000fe20000010100 */
[----:B------:R-:W-:Y:S01]  /*1080*/  SHF.L.U32 R178, R68, 0x10, RZ ;  /* 0x0000001044b27819 */ /* 0x000fe200000006ff */
[-C--:B------:R-:W-:Y:S01]  /*1090*/  FMUL.FTZ R173, R166, R160.reuse ;  /* 0x000000a0a6ad7220 */ /* 0x080fe20000410000 */
[----:B------:R-:W-:Y:S01]  /*10a0*/  FADD.FTZ R111, R111, R160 ;  /* 0x000000a06f6f7221 */ /* 0x000fe20000010000 */
[----:B------:R-:W-:Y:S01]  /*10b0*/  FFMA.FTZ R91, R174, R160, R91 ;  /* 0x000000a0ae5b7223 */ /* 0x000fe2000001005b */
[----:B------:R-:W5:Y:S01]  /*10c0*/  @P0 LDG.E.128 R32, desc[UR12][R192.64] ;  /* 0x0000000cc0200981 */ /* 0x000f62000c1e1d00 */
[C---:B------:R-:W-:Y:S01]  /*10d0*/  PRMT R162, R21.reuse, 0x7632, R162 ;  /* 0x0000763215a27816 */ /* 0x040fe200000000a2 */
[----:B------:R-:W-:Y:S01]  /*10e0*/  FADD.FTZ R243, -R182, R238 ;  /* 0x000000eeb6f37221 */ /* 0x000fe20000010100 */
[----:B------:R-:W-:Y:S01]  /*10f0*/  SHF.L.U32 R183, R21, 0x10, RZ ;  /* 0x0000001015b77819 */ /* 0x000fe200000006ff */
[----:B------:R0:W5:Y:S01]  /*1100*/  @P0 LDG.E.128 R28, desc[UR12][R192.64+0x10] ;  /* 0x0000100cc01c0981 */ /* 0x000162000c1e1d00 */
[----:B------:R-:W-:Y:S01]  /*1110*/  SHF.L.U32 R160, R180, 0x10, RZ ;  /* 0x00000010b4a07819 */ /* 0x000fe200000006ff */
[----:B------:R-:W-:Y:S01]  /*1120*/  FADD.FTZ R175, -R182, R24 ;  /* 0x00000018b6af7221 */ /* 0x000fe20000010100 */
[----:B------:R-:W-:Y:S01]  /*1130*/  SHF.L.U32 R166, R176, 0x10, RZ ;  /* 0x00000010b0a67819 */ /* 0x000fe200000006ff */
[----:B------:R-:W-:Y:S01]  /*1140*/  FADD.FTZ R191, -R182, R19 ;  /* 0x00000013b6bf7221 */ /* 0x000fe20000010100 */
[----:B------:R-:W-:Y:S01]  /*1150*/  SHF.L.U32 R186, R156, 0x10, RZ ;  /* 0x000000109cba7819 */ /* 0x000fe200000006ff */
[----:B------:R-:W-:Y:S01]  /*1160*/  FADD.FTZ R153, -R182, R11 ;  /* 0x0000000bb6997221 */ /* 0x000fe20000010100 */
[----:B------:R-:W-:Y:S01]  /*1170*/  SHF.L.U32 R21, R64, 0x10, RZ ;  /* 0x0000001040157819 */ /* 0x000fe200000006ff */
[----:B------:R-:W-:Y:S01]  /*1180*/  FMUL.FTZ R176, R178, R221 ;  /* 0x000000ddb2b07220 */ /* 0x000fe20000410000 */
[----:B------:R-:W-:Y:S01]  /*1190*/  PRMT R156, R22, 0x7632, R156 ;  /* 0x00007632169c7816 */ /* 0x000fe2000000009c */
[----:B0-----:R-:W-:Y:S01]  /*11a0*/  FADD.FTZ R193, -R182, R12 ;  /* 0x0000000cb6c17221 */ /* 0x001fe20000010100 */
[----:B------:R-:W-:Y:S01]  /*11b0*/  SHF.L.U32 R165, R22, 0x10, RZ ;  /* 0x0000001016a57819 */ /* 0x000fe200000006ff */
[----:B------:R-:W-:Y:S01]  /*11c0*/  FMUL.FTZ R22, R216, R225 ;  /* 0x000000e1d8167220 */ /* 0x000fe20000410000 */
[----:B------:R-:W-:-:S02]  /*11d0*/  SHF.L.U32 R23, R23, 0x10, RZ ;  /* 0x0000001017177819 */ /* 0x000fc400000006ff */
[----:B------:R-:W-:Y:S02]  /*11e0*/  SHF.L.U32 R184, R184, 0x10, RZ ;  /* 0x00000010b8b87819 */ /* 0x000fe400000006ff */
[C---:B------:R-:W-:Y:S01]  /*11f0*/  PRMT R182, R69.reuse, 0x7632, R182 ;  /* 0x0000763245b67816 */ /* 0x040fe200000000b6 */
[C---:B------:R-:W-:Y:S01]  /*1200*/  FMUL.FTZ R178, R216.reuse, R177 ;  /* 0x000000b1d8b27220 */ /* 0x040fe20000410000 */
[----:B------:R-:W-:Y:S01]  /*1210*/  SHF.L.U32 R180, R69, 0x10, RZ ;  /* 0x0000001045b47819 */ /* 0x000fe200000006ff */
[----:B------:R-:W-:Y:S01]  /*1220*/  FMUL.FTZ R179, R216, R179 ;  /* 0x000000b3d8b37220 */ /* 0x000fe20000410000 */
[----:B------:R-:W-:Y:S01]  /*1230*/  FMUL.FTZ R177, R160, R166 ;  /* 0x000000a6a0b17220 */ /* 0x000fe20000410000 */
[----:B------:R-:W-:Y:S01]  /*1240*/  FMUL.FTZ R20, R21, R186 ;  /* 0x000000ba15147220 */ /* 0x000fe20000410000 */
[----:B------:R-:W-:Y:S01]  /*1250*/  SHF.L.U32 R160, R182, 0x10, RZ ;  /* 0x00000010b6a07819 */ /* 0x000fe200000006ff */
[-C--:B------:R-:W-:Y:S01]  /*1260*/  FMUL.FTZ R21, R23, R184.reuse ;  /* 0x000000b817157220 */ /* 0x080fe20000410000 */
[----:B------:R-:W-:Y:S01]  /*1270*/  SHF.L.U32 R162, R162, 0x10, RZ ;  /* 0x00000010a2a27819 */ /* 0x000fe200000006ff */
[----:B------:R-:W-:Y:S01]  /*1280*/  FFMA.FTZ R85, R22, R184, R85 ;  /* 0x000000b816557223 */ /* 0x000fe20000010055 */
[----:B------:R-:W-:Y:S01]  /*1290*/  FADD.FTZ R113, R113, R184 ;  /* 0x000000b871717221 */ /* 0x000fe20000010000 */
[----:B------:R-:W-:Y:S01]  /*12a0*/  FMUL.FTZ R182, R216, R181 ;  /* 0x000000b5d8b67220 */ /* 0x000fe20000410000 */
[-C--:B------:R-:W-:Y:S01]  /*12b0*/  FMUL.FTZ R180, R180, R183.reuse ;  /* 0x000000b7b4b47220 */ /* 0x080fe20000410000 */
[----:B------:R-:W-:Y:S01]  /*12c0*/  FADD.FTZ R106, R106, R183 ;  /* 0x000000b76a6a7221 */ /* 0x000fe20000010000 */
[----:B------:R-:W-:Y:S01]  /*12d0*/  FFMA.FTZ R138, R179, R183, R138 ;  /* 0x000000b7b38a7223 */ /* 0x000fe2000001008a */
[----:B------:R-:W-:Y:S01]  /*12e0*/  SHF.L.U32 R184, R70, 0x10, RZ ;  /* 0x0000001046b87819 */ /* 0x000fe200000006ff */
[----:B------:R-:W-:Y:S01]  /*12f0*/  FMUL.FTZ R183, R216, R187 ;  /* 0x000000bbd8b77220 */ /* 0x000fe20000410000 */
[----:B------:R-:W-:Y:S01]  /*1300*/  FFMA.FTZ R137, R178, R166, R137 ;  /* 0x000000a6b2897223 */ /* 0x000fe20000010089 */
[--C-:B------:R-:W-:Y:S01]  /*1310*/  FADD.FTZ R105, R105, R166.reuse ;  /* 0x000000a669697221 */ /* 0x100fe20000010000 */
[----:B------:R-:W-:Y:S01]  /*1320*/  PRMT R166, R70, 0x7632, R166 ;  /* 0x0000763246a67816 */ /* 0x000fe200000000a6 */
[-C--:B------:R-:W-:Y:S01]  /*1330*/  FMUL.FTZ R181, R160, R162.reuse ;  /* 0x000000a2a0b57220 */ /* 0x080fe20000410000 */
[----:B------:R-:W-:Y:S01]  /*1340*/  FFMA.FTZ R139, R182, R162, R139 ;  /* 0x000000a2b68b7223 */ /* 0x000fe2000001008b */
[----:B------:R-:W-:Y:S01]  /*1350*/  FADD.FTZ R107, R107, R162 ;  /* 0x000000a26b6b7221 */ /* 0x000fe20000010000 */
[----:B------:R-:W-:Y:S01]  /*1360*/  SHF.L.U32 R8, R61, 0x10, RZ ;  /* 0x000000103d087819 */ /* 0x000fe200000006ff */
[-C--:B------:R-:W-:Y:S01]  /*1370*/  FMUL.FTZ R184, R184, R165.reuse ;  /* 0x000000a5b8b87220 */ /* 0x080fe20000410000 */
[----:B------:R-:W-:Y:S01]  /*1380*/  SHF.L.U32 R162, R156, 0x10, RZ ;  /* 0x000000109ca27819 */ /* 0x000fe200000006ff */
[----:B------:R-:W-:Y:S01]  /*1390*/  FADD.FTZ R100, R100, R165 ;  /* 0x000000a564647221 */ /* 0x000fe20000010000 */
[----:B------:R-:W-:Y:S01]  /*13a0*/  FFMA.FTZ R132, R183, R165, R132 ;  /* 0x000000a5b7847223 */ /* 0x000fe20000010084 */
[----:B------:R-:W-:Y:S01]  /*13b0*/  FADD.FTZ R156, RZ, R4 ;  /* 0x00000004ff9c7221 */ /* 0x000fe20000010000 */
[----:B------:R-:W-:Y:S01]  /*13c0*/  FMUL.FTZ R19, R216, R231 ;  /* 0x000000e7d8137220 */ /* 0x000fe20000410000 */
[----:B------:R-:W-:Y:S01]  /*13d0*/  FFMA.FTZ R165, R3, R4, RZ ;  /* 0x0000000403a57223 */ /* 0x000fe200000100ff */
[----:B------:R-:W-:Y:S01]  /*13e0*/  SHF.L.U32 R160, R166, 0x10, RZ ;  /* 0x00000010a6a07819 */ /* 0x000fe200000006ff */
[----:B------:R-:W-:Y:S01]  /*13f0*/  FMUL.FTZ R8, R8, R245 ;  /* 0x000000f508087220 */ /* 0x000fe20000410000 */
[C---:B------:R-:W-:Y:S01]  /*1400*/  PRMT R152, R7.reuse, 0x7632, R152 ;  /* 0x0000763207987816 */ /* 0x040fe20000000098 */
[----:B------:R-:W-:Y:S01]  /*1410*/  FADD.FTZ R187, R156, R5 ;  /* 0x000000059cbb7221 */ /* 0x000fe20000010000 */
[----:B------:R-:W-:Y:S01]  /*1420*/  SHF.L.U32 R161, R7, 0x10, RZ ;  /* 0x0000001007a17819 */ /* 0x000fe200000006ff */
[----:B------:R-:W-:Y:S01]  /*1430*/  FMUL.FTZ R7, R216, R243 ;  /* 0x000000f3d8077220 */ /* 0x000fe20000410000 */
[----:B------:R-:W-:Y:S01]  /*1440*/  FADD.FTZ R112, R112, R186 ;  /* 0x000000ba70707221 */ /* 0x000fe20000010000 */
[----:B------:R-:W-:Y:S01]  /*1450*/  FFMA.FTZ R84, R19, R186, R84 ;  /* 0x000000ba13547223 */ /* 0x000fe20000010054 */
[----:B------:R-:W-:Y:S01]  /*1460*/  FFMA.FTZ R156, R6, R5, R165 ;  /* 0x00000005069c7223 */ /* 0x000fe200000100a5 */
        /* <DEDUP_REMOVED lines=8> */
[----:B------:R-:W-:Y:S01]  /*14f0*/  FMUL.FTZ R11, R216, R251 ;  /* 0x000000fbd80b7220 */ /* 0x000fe20000410000 */
[----:B------:R-:W-:Y:S01]  /*1500*/  FADD.FTZ R101, R101, R162 ;  /* 0x000000a265657221 */ /* 0x000fe20000010000 */
[----:B------:R-:W-:Y:S01]  /*1510*/  FFMA.FTZ R133, R186, R162, R133 ;  /* 0x000000a2ba857223 */ /* 0x000fe20000010085 */
[----:B------:R-:W-:Y:S01]  /*1520*/  FFMA.FTZ R154, R10, R9, R165 ;  /* 0x000000090a9a7223 */ /* 0x000fe200000100a5 */
[----:B------:R-:W-:Y:S01]  /*1530*/  SHF.L.U32 R162, R71, 0x10, RZ ;  /* 0x0000001047a27819 */ /* 0x000fe200000006ff */
        /* <DEDUP_REMOVED lines=23> */
[----:B------:R-:W-:Y:S01]  /*16b0*/  PRMT R166, R71, 0x7632, R166 ;  /* 0x0000763247a67816 */ /* 0x000fe200000000a6 */
[----:B------:R-:W-:-:S02]  /*16c0*/  FFMA.FTZ R157, R23, R24, R154 ;  /* 0x00000018179d7223 */ /* 0x000fc4000001009a */
        /* <DEDUP_REMOVED lines=9> */
[----:B------:R-:W-:Y:S01]  /*1760*/  FMUL.FTZ R192, R216, R163 ;  /* 0x000000a3d8c07220 */ /* 0x000fe20000410000 */
[----:B------:R-:W-:Y:S01]  /*1770*/  FADD.FTZ R163, R156, R169 ;  /* 0x000000a99ca37221 */ /* 0x000fe20000010000 */
[----:B------:R-:W-:-:S03]  /*1780*/  FFMA.FTZ R154, R170, R169, R157 ;  /* 0x000000a9aa9a7223 */ /* 0x000fc6000001009d */
[----:B------:R-:W-:Y:S01]  /*1790*/  FADD.FTZ R156, R163, R172 ;  /* 0x000000aca39c7221 */ /* 0x000fe20000010000 */
[----:B------:R-:W-:Y:S01]  /*17a0*/  FFMA.FTZ R157, R171, R172, R154 ;  /* 0x000000acab9d7223 */ /* 0x000fe2000001009a */
[----:B------:R-:W-:Y:S02]  /*17b0*/  FMUL.FTZ R175, R216, R175 ;  /* 0x000000afd8af7220 */ /* 0x000fe40000410000 */
        /* <DEDUP_REMOVED lines=12> */
[----:B------:R-:W-:Y:S01]  /*1880*/  FFMA.FTZ R157, R183, R184, R154 ;  /* 0x000000b8b79d7223 */ /* 0x000fe2000001009a */
[----:B------:R-:W-:Y:S02]  /*1890*/  PRMT R203, R72, 0x7632, R203 ;  /* 0x0000763248cb7816 */ /* 0x000fe400000000cb */
[----:B------:R-:W-:Y:S01]  /*18a0*/  FADD.FTZ R156, R156, R185 ;  /* 0x000000b99c9c7221 */ /* 0x000fe20000010000 */
[----:B------:R-:W-:Y:S01]  /*18b0*/  FFMA.FTZ R154, R186, R185, R157 ;  /* 0x000000b9ba9a7223 */ /* 0x000fe2000001009d */
[----:B------:R-:W-:Y:S02]  /*18c0*/  SHF.L.U32 R203, R203, 0x10, RZ ;  /* 0x00000010cbcb7819 */ /* 0x000fe400000006ff */
[----:B------:R-:W-:Y:S01]  /*18d0*/  FADD.FTZ R156, R156, R187 ;  /* 0x000000bb9c9c7221 */ /* 0x000fe20000010000 */
[----:B------:R-:W-:Y:S01]  /*18e0*/  FFMA.FTZ R157, R189, R187, R154 ;  /* 0x000000bbbd9d7223 */ /* 0x000fe2000001009a */
[----:B------:R-:W-:-:S02]  /*18f0*/  FMUL.FTZ R193, R216, R193 ;  /* 0x000000c1d8c17220 */ /* 0x000fc40000410000 */
[----:B------:R-:W-:Y:S01]  /*1900*/  FADD.FTZ R159, R156, R191 ;  /* 0x000000bf9c9f7221 */ /* 0x000fe20000010000 */
[----:B------:R-:W-:Y:S01]  /*1910*/  FFMA.FTZ R156, R188, R191, R157 ;  /* 0x000000bfbc9c7223 */ /* 0x000fe2000001009d */
[-C--:B------:R-:W-:Y:S01]  /*1920*/  FMUL.FTZ R203, R203, R160.reuse ;  /* 0x000000a0cbcb7220 */ /* 0x080fe20000410000 */
[----:B------:R-:W-:Y:S01]  /*1930*/  FFMA.FTZ R129, R192, R160, R129 ;  /* 0x000000a0c0817223 */ /* 0x000fe20000010081 */
[--C-:B------:R-:W-:Y:S01]  /*1940*/  FADD.FTZ R97, R97, R160.reuse ;  /* 0x000000a061617221 */ /* 0x100fe20000010000 */
[C---:B------:R-:W-:Y:S01]  /*1950*/  PRMT R160, R73.reuse, 0x7632, R160 ;  /* 0x0000763249a07816 */ /* 0x040fe200000000a0 */
[----:B------:R-:W-:Y:S01]  /*1960*/  FMUL.FTZ R208, R216, R155 ;  /* 0x0000009bd8d07220 */ /* 0x000fe20000410000 */
[----:B------:R-:W-:Y:S01]  /*1970*/  SHF.L.U32 R202, R73, 0x10, RZ ;  /* 0x0000001049ca7819 */ /* 0x000fe200000006ff */
        /* <DEDUP_REMOVED lines=12> */
[----:B------:R-:W-:Y:S01]  /*1a40*/  SHF.L.U32 R206, R74, 0x10, RZ ;  /* 0x000000104ace7819 */ /* 0x000fe200000006ff */
[----:B------:R-:W-:Y:S01]  /*1a50*/  FADD.FTZ R156, R157, R202 ;  /* 0x000000ca9d9c7221 */ /* 0x000fe20000010000 */
[----:B------:R-:W-:Y:S01]  /*1a60*/  FFMA.FTZ R155, R205, R202, R154 ;  /* 0x000000cacd9b7223 */ /* 0x000fe2000001009a */
[----:B------:R-:W-:-:S02]  /*1a70*/  SHF.L.U32 R211, R211, 0x10, RZ ;  /* 0x00000010d3d37819 */ /* 0x000fc400000006ff */
[----:B------:R-:W-:Y:S01]  /*1a80*/  SHF.L.U32 R158, R158, 0x10, RZ ;  /* 0x000000109e9e7819 */ /* 0x000fe200000006ff */
[----:B------:R-:W-:Y:S01]  /*1a90*/  FMUL.FTZ R206, R206, R167 ;  /* 0x000000a7cece7220 */ /* 0x000fe20000410000 */
        /* <DEDUP_REMOVED lines=10> */
[----:B------:R-:W-:Y:S01]  /*1b40*/  FADD.FTZ R157, R152, R211 ;  /* 0x000000d3989d7221 */ /* 0x000fe20000010000 */
[----:B------:R-:W-:Y:S01]  /*1b50*/  FMUL.FTZ R213, R216, R213 ;  /* 0x000000d5d8d57220 */ /* 0x000fe20000410000 */
[----:B------:R-:W-:Y:S01]  /*1b60*/  FMUL.FTZ R210, R210, R161 ;  /* 0x000000a1d2d27220 */ /* 0x000fe20000410000 */
        /* <DEDUP_REMOVED lines=27> */
[----:B------:R-:W-:Y:S06]  /*1d20*/  BRA `(.L_x_5338) ;  /* 0x0000000000e87947 */ /* 0x000fec0003800000 */
.L_x_5337:
[----:B-----5:R-:W-:Y:S01]  /*1d30*/  ISETP.GE.AND P3, PT, R218, 0x1, PT ;  /* 0x00000001da00780c */ /* 0x020fe20003f66270 */
[----:B------:R-:W-:Y:S01]  /*1d40*/  HFMA2 R201, -RZ, RZ, 0, 0 ;  /* 0x00000000ffc97431 */ /* 0x000fe200000001ff */
[----:B------:R-:W-:Y:S02]  /*1d50*/  MOV R217, UR7 ;  /* 0x0000000700d97c02 */ /* 0x000fe40008000f00 */
[----:B------:R-:W-:Y:S02]  /*1d60*/  CS2R R160, SRZ ;  /* 0x0000000000a07805 */ /* 0x000fe4000001ff00 */
[----:B------:R-:W-:-:S04]  /*1d70*/  ISETP.NE.U32.AND P0, PT, RZ, UR6, PT ;  /* 0x00000006ff007c0c */ /* 0x000fc8000bf05070 */
[----:B------:R-:W-:-:S03]  /*1d80*/  ISETP.NE.AND.EX P0, PT, R217, RZ, PT, P0 ;  /* 0x000000ffd900720c */ /* 0x000fc60003f05300 */
[----:B------:R-:W1:Y:S01]  /*1d90*/  @P3 LDC R153, c[0x0][0x388] ;  /* 0x0000e200ff993b82 */ /* 0x000e620000000800 */
[----:B------:R-:W-:-:S05]  /*1da0*/  @P3 IADD3 R152, PT, PT, R218, -0x1, RZ ;  /* 0xffffffffda983810 */ /* 0x000fca0007ffe0ff */
[----:B-1----:R-:W-:-:S05]  /*1db0*/  @P3 IMAD R152, R152, R153, RZ ;  /* 0x0000009998983224 */ /* 0x002fca00078e02ff */
[----:B------:R-:W-:-:S04]  /*1dc0*/  @P3 SHF.R.S32.HI R153, RZ, 0x1f, R152 ;  /* 0x0000001fff993819 */ /* 0x000fc80000011498 */
[----:B------:R-:W-:-:S04]  /*1dd0*/  @P3 LEA.HI R153, R153, R152, RZ, 0x3 ;  /* 0x0000009899993211 */ /* 0x000fc800078f18ff */
        /* <DEDUP_REMOVED lines=15> */
.L_x_5339:
[----:B------:R-:W1:Y:S01]  /*1ed0*/  LDC.64 R194, c[0x0][0x3b0] ;  /* 0x0000ec00ffc27b82 */ /* 0x000e620000000a00 */
[----:B------:R-:W-:Y:S01]  /*1ee0*/  IMAD R28, R0, UR18, RZ ;  /* 0x00000012001c7c24 */ /* 0x000fe2000f8e02ff */
[C---:B------:R-:W-:Y:S02]  /*1ef0*/  IADD3 R199, PT, PT, R201.reuse, 0x100, RZ ;  /* 0x00000100c9c77810 */ /* 0x040fe40007ffe0ff */
[C---:B------:R-:W-:Y:S02]  /*1f00*/  IADD3 R197, PT, PT, R201.reuse, 0x200, RZ ;  /* 0x00000200c9c57810 */ /* 0x040fe40007ffe0ff */
[----:B------:R-:W-:Y:S02]  /*1f10*/  SHF.R.S32.HI R29, RZ, 0x1f, R28 ;  /* 0x0000001fff1d7819 */ /* 0x000fe4000001141c */
[----:B------:R-:W2:Y:S01]  /*1f20*/  LDC.64 R152, c[0x0][0x438] ;  /* 0x00010e00ff987b82 */ /* 0x000ea20000000a00 */
[----:B------:R-:W-:Y:S02]  /*1f30*/  IADD3 R31, PT, PT, R201, 0x300, RZ ;  /* 0x00000300c91f7810 */ /* 0x000fe40007ffe0ff */
        /* <DEDUP_REMOVED lines=8> */
[--C-:B------:R-:W-:Y:S02]  /*1fc0*/  IMAD.WIDE.U32 R196, R197, 0x8, R194.reuse ;  /* 0x00000008c5c47825 */ /* 0x100fe400078e00c2 */
[----:B------:R-:W5:Y:S02]  /*1fd0*/  LDG.E.64 R198, desc[UR12][R198.64] ;  /* 0x0000000cc6c67981 */ /* 0x000f64000c1e1b00 */
[----:B------:R-:W-:Y:S02]  /*1fe0*/  IMAD.WIDE.U32 R194, R31, 0x8, R194 ;  /* 0x000000081fc27825 */ /* 0x000fe400078e00c2 */
[----:B------:R-:W5:Y:S02]  /*1ff0*/  LDG.E.64 R196, desc[UR12][R196.64] ;  /* 0x0000000cc4c47981 */ /* 0x000f64000c1e1b00 */
[----:B--2---:R-:W-:-:S02]  /*2000*/  IMAD.WIDE.U32 R158, R159, 0x20, R152 ;  /* 0x000000209f9e7825 */ /* 0x004fc400078e0098 */
[----:B------:R-:W5:Y:S02]  /*2010*/  LDG.E.64 R194, desc[UR12][R194.64] ;  /* 0x0000000cc2c27981 */ /* 0x000f64000c1e1b00 */
[--C-:B------:R-:W-:Y:S02]  /*2020*/  IMAD.WIDE.U32 R156, R157, 0x20, R152.reuse ;  /* 0x000000209d9c7825 */ /* 0x100fe400078e0098 */
[----:B------:R1:W5:Y:S02]  /*2030*/  LDG.E.128 R56, desc[UR12][R158.64] ;  /* 0x0000000c9e387981 */ /* 0x000364000c1e1d00 */
[--C-:B------:R-:W-:Y:S02]  /*2040*/  IMAD.WIDE.U32 R154, R155, 0x20, R152.reuse ;  /* 0x000000209b9a7825 */ /* 0x100fe400078e0098 */
[----:B------:R1:W5:Y:S02]  /*2050*/  LDG.E.128 R52, desc[UR12][R158.64+0x10] ;  /* 0x0000100c9e347981 */ /* 0x000364000c1e1d00 */
[----:B------:R-:W-:-:S02]  /*2060*/  IMAD.WIDE.U32 R152, R29, 0x20, R152 ;  /* 0x000000201d987825 */ /* 0x000fc400078e0098 */
[----:B------:R1:W5:Y:S04]  /*2070*/  LDG.E.128 R48, desc[UR12][R156.64] ;  /* 0x0000000c9c307981 */ /* 0x000368000c1e1d00 */
[----:B------:R1:W5:Y:S04]  /*2080*/  LDG.E.128 R44, desc[UR12][R156.64+0x10] ;  /* 0x0000100c9c2c7981 */ /* 0x000368000c1e1d00 */
[----:B------:R1:W5:Y:S04]  /*2090*/  LDG.E.128 R40, desc[UR12][R154.64] ;  /* 0x0000000c9a287981 */ /* 0x000368000c1e1d00 */
[----:B------:R1:W5:Y:S04]  /*20a0*/  LDG.E.128 R36, desc[UR12][R154.64+0x10] ;  /* 0x0000100c9a247981 */ /* 0x000368000c1e1d00 */
[----:B------:R1:W5:Y:S04]  /*20b0*/  LDG.E.128 R32, desc[UR12][R152.64] ;  /* 0x0000000c98207981 */ /* 0x000368000c1e1d00 */
[----:B------:R1:W5:Y:S02]  /*20c0*/  LDG.E.128 R28, desc[UR12][R152.64+0x10] ;  /* 0x0000100c981c7981 */ /* 0x000364000c1e1d00 */
.L_x_5338:
[----:B-1----:R-:W1:Y:S01]  /*20d0*/  SHFL.DOWN PT, R153, R160, 0x10, 0x1f ;  /* 0x0a001f00a0997f89 */ /* 0x002e6200000e0000 */
[----:B------:R-:W-:Y:S01]  /*20e0*/  LOP3.LUT P0, RZ, R2, 0x1f, RZ, 0xc0, !PT ;  /* 0x0000001f02ff7812 */ /* 0x000fe2000780c0ff */
[----:B------:R-:W-:Y:S02]  /*20f0*/  BSSY.RECONVERGENT B0, `(.L_x_5340) ;  /* 0x000001e000007945 */ /* 0x000fe40003800200 */
        /* <DEDUP_REMOVED lines=20> */
[----:B------:R-:W1:Y:S01]  /*2240*/  S2R R2, SR_TID.X ;  /* 0x0000000000027919 */ /* 0x000e620000002100 */
[----:B------:R-:W2:Y:S01]  /*2250*/  S2UR UR5, SR_CgaCtaId ;  /* 0x00000000000579c3 */ /* 0x000ea20000008800 */
[----:B------:R-:W-:Y:S02]  /*2260*/  UMOV UR4, 0x400 ;  /* 0x0000040000047882 */ /* 0x000fe40000000000 */
[----:B--2---:R-:W-:-:S04]  /*2270*/  ULEA UR4, UR5, UR4, 0x18 ;  /* 0x0000000405047291 */ /* 0x004fc8000f8ec0ff */
[----:B------:R-:W-:Y:S02]  /*2280*/  UIADD3 UR5, UPT, UPT, UR4, 0x8040, URZ ;  /* 0x0000804004057890 */ /* 0x000fe4000fffe0ff */
[----:B------:R-:W-:Y:S01]  /*2290*/  @!UP1 UIADD3 UR5, UPT, UPT, UR4, 0x8000, URZ ;  /* 0x0000800004059890 */ /* 0x000fe2000fffe0ff */
[----:B-1----:R-:W-:-:S04]  /*22a0*/  SHF.R.U32.HI R154, RZ, 0x2, R2 ;  /* 0x00000002ff9a7819 */ /* 0x002fc80000011602 */
[----:B------:R-:W-:-:S05]  /*22b0*/  LOP3.LUT R154, R154, 0x38, RZ, 0xc0, !PT ;  /* 0x000000389a9a7812 */ /* 0x000fca00078ec0ff */
[----:B------:R1:W-:Y:S02]  /*22c0*/  STS.64 [R154+UR5], R152 ;  /* 0x000000989a007988 */ /* 0x0003e40008000a05 */
.L_x_5341:
[----:B------:R-:W-:Y:S05]  /*22d0*/  BSYNC.RECONVERGENT B0 ;  /* 0x0000000000007941 */ /* 0x000fea0003800200 */
.L_x_5340:
        /* <DEDUP_REMOVED lines=33> */
[----:B------:R-:W-:Y:S02]  /*24f0*/  @P3 LEA.HI R155, R155, R218, RZ, 0x3 ;  /* 0x000000da9b9b3211 */ /* 0x000fe400078f18ff */
[----:B---3--:R-:W-:Y:S01]  /*2500*/  FADD.FTZ R219, R219, R160 ;  /* 0x000000a0dbdb7221 */ /* 0x008fe20000010000 */
[----:B------:R-:W-:Y:S01]  /*2510*/  FADD.FTZ R152, R152, R161 ;  /* 0x000000a198987221 */ /* 0x000fe20000010000 */
[----:B------:R-:W-:-:S02]  /*2520*/  LEA.HI R161, R154, R153, RZ, 0x3 ;  /* 0x000000999aa17211 */ /* 0x000fc400078f18ff */
        /* <DEDUP_REMOVED lines=30> */
.L_x_5344:
        /* <DEDUP_REMOVED lines=12> */
.L_x_5345:
        /* <DEDUP_REMOVED lines=12> */
.L_x_5346:
        /* <DEDUP_REMOVED lines=12> */
.L_x_5347:
        /* <DEDUP_REMOVED lines=12> */
.L_x_5348:
        /* <DEDUP_REMOVED lines=12> */
.L_x_5349:
        /* <DEDUP_REMOVED lines=12> */
.L_x_5350:
        /* <DEDUP_REMOVED lines=14> */
.L_x_5343:
        /* <DEDUP_REMOVED lines=40> */
.L_x_5352:
[----:B------:R-:W-:Y:S05]  /*2ef0*/  @!P3 BRA `(.L_x_5353) ;  /* 0x000000000018b947 */ /* 0x000fea0003800000 */
[----:B------:R-:W-:Y:S01]  /*2f00*/  FMUL.FTZ R144, R145, UR17 ;  /* 0x0000001191907c20 */ /* 0x000fe20008410000 */
[----:B-----5:R-:W-:-:S03]  /*2f10*/  LOP3.LUT P0, RZ, R200, 0xff00, RZ, 0xc0, !PT ;  /* 0x0000ff00c8ff7812 */ /* 0x020fc6000780c0ff */
[----:B------:R-:W-:-:S05]  /*2f20*/  FMUL.FTZ R144, R144, UR16 ;  /* 0x0000001090907c20 */ /* 0x000fca0008410000 */
[----:B------:R-:W-:-:S04]  /*2f30*/  FSEL R144, R144, RZ, P0 ;  /* 0x000000ff90907208 */ /* 0x000fc80000000000 */
[----:B------:R-:W-:-:S04]  /*2f40*/  F2FP.BF16.F32.PACK_AB R144, RZ, R144 ;  /* 0x00000090ff90723e */ /* 0x000fc800000010ff */
[----:B------:R-:W-:-:S07]  /*2f50*/  PRMT R140, R140, 0x5410, R144 ;  /* 0x000054108c8c7816 */ /* 0x000fce0000000090 */
.L_x_5353:
[----:B------:R-:W-:Y:S05]  /*2f60*/  @!P3 BRA `(.L_x_5354) ;  /* 0x000000000018b947 */ /* 0x000fea0003800000 */
[----:B------:R-:W-:Y:S01]  /*2f70*/  FMUL.FTZ R144, R146, UR17 ;  /* 0x0000001192907c20 */ /* 0x000fe20008410000 */
[----:B-----5:R-:W-:-:S03]  /*2f80*/  LOP3.LUT P0, RZ, R200, 0xff0000, RZ, 0xc0, !PT ;  /* 0x00ff0000c8ff7812 */ /* 0x020fc6000780c0ff */
[----:B------:R-:W-:-:S05]  /*2f90*/  FMUL.FTZ R144, R144, UR16 ;  /* 0x0000001090907c20 */ /* 0x000fca0008410000 */
[----:B------:R-:W-:-:S04]  /*2fa0*/  FSEL R144, R144, RZ, P0 ;  /* 0x000000ff90907208 */ /* 0x000fc80000000000 */
[----:B------:R-:W-:-:S04]  /*2fb0*/  F2FP.BF16.F32.PACK_AB R144, RZ, R144 ;  /* 0x00000090ff90723e */ /* 0x000fc800000010ff */
[----:B------:R-:W-:-:S07]  /*2fc0*/  PRMT R141, R144, 0x7610, R141 ;  /* 0x00007610908d7816 */ /* 0x000fce000000008d */
.L_x_5354:
[----:B------:R-:W-:Y:S05]  /*2fd0*/  @!P3 BRA `(.L_x_5355) ;  /* 0x000000000018b947 */ /* 0x000fea0003800000 */
[----:B------:R-:W-:Y:S01]  /*2fe0*/  FMUL.FTZ R144, R147, UR17 ;  /* 0x0000001193907c20 */ /* 0x000fe20008410000 */
[----:B-----5:R-:W-:-:S03]  /*2ff0*/  LOP3.LUT P0, RZ, R200, 0xff000000, RZ, 0xc0, !PT ;  /* 0xff000000c8ff7812 */ /* 0x020fc6000780c0ff */
[----:B------:R-:W-:-:S05]  /*3000*/  FMUL.FTZ R144, R144, UR16 ;  /* 0x0000001090907c20 */ /* 0x000fca0008410000 */
[----:B------:R-:W-:-:S04]  /*3010*/  FSEL R144, R144, RZ, P0 ;  /* 0x000000ff90907208 */ /* 0x000fc80000000000 */
[----:B------:R-:W-:-:S04]  /*3020*/  F2FP.BF16.F32.PACK_AB R144, RZ, R144 ;  /* 0x00000090ff90723e */ /* 0x000fc800000010ff */
[----:B------:R-:W-:-:S07]  /*3030*/  PRMT R141, R141, 0x5410, R144 ;  /* 0x000054108d8d7816 */ /* 0x000fce0000000090 */
.L_x_5355:
[----:B------:R-:W-:Y:S05]  /*3040*/  @!P3 BRA `(.L_x_5356) ;  /* 0x000000000018b947 */ /* 0x000fea0003800000 */
[----:B------:R-:W-:Y:S01]  /*3050*/  FMUL.FTZ R144, R148, UR17 ;  /* 0x0000001194907c20 */ /* 0x000fe20008410000 */
[----:B-----5:R-:W-:-:S03]  /*3060*/  LOP3.LUT P0, RZ, R201, 0xff, RZ, 0xc0, !PT ;  /* 0x000000ffc9ff7812 */ /* 0x020fc6000780c0ff */
[----:B------:R-:W-:-:S05]  /*3070*/  FMUL.FTZ R144, R144, UR16 ;  /* 0x0000001090907c20 */ /* 0x000fca0008410000 */
[----:B------:R-:W-:-:S04]  /*3080*/  FSEL R144, R144, RZ, P0 ;  /* 0x000000ff90907208 */ /* 0x000fc80000000000 */
[----:B------:R-:W-:-:S04]  /*3090*/  F2FP.BF16.F32.PACK_AB R144, RZ, R144 ;  /* 0x00000090ff90723e */ /* 0x000fc800000010ff */
[----:B------:R-:W-:-:S07]  /*30a0*/  PRMT R142, R144, 0x7610, R142 ;  /* 0x00007610908e7816 */ /* 0x000fce000000008e */
.L_x_5356:
[----:B------:R-:W-:Y:S05]  /*30b0*/  @!P3 BRA `(.L_x_5357) ;  /* 0x000000000018b947 */ /* 0x000fea0003800000 */
[----:B------:R-:W-:Y:S01]  /*30c0*/  FMUL.FTZ R144, R149, UR17 ;  /* 0x0000001195907c20 */ /* 0x000fe20008410000 */
[----:B-----5:R-:W-:-:S03]  /*30d0*/  LOP3.LUT P0, RZ, R201, 0xff00, RZ, 0xc0, !PT ;  /* 0x0000ff00c9ff7812 */ /* 0x020fc6000780c0ff */
[----:B------:R-:W-:-:S05]  /*30e0*/  FMUL.FTZ R144, R144, UR16 ;  /* 0x0000001090907c20 */ /* 0x000fca0008410000 */
[----:B------:R-:W-:-:S04]  /*30f0*/  FSEL R144, R144, RZ, P0 ;  /* 0x000000ff90907208 */ /* 0x000fc80000000000 */
[----:B------:R-:W-:-:S04]  /*3100*/  F2FP.BF16.F32.PACK_AB R144, RZ, R144 ;  /* 0x00000090ff90723e */ /* 0x000fc800000010ff */
[----:B------:R-:W-:-:S07]  /*3110*/  PRMT R142, R142, 0x5410, R144 ;  /* 0x000054108e8e7816 */ /* 0x000fce0000000090 */
.L_x_5357:
[----:B------:R-:W-:Y:S05]  /*3120*/  @!P3 BRA `(.L_x_5358) ;  /* 0x000000000018b947 */ /* 0x000fea0003800000 */
[----:B------:R-:W-:Y:S01]  /*3130*/  FMUL.FTZ R144, R150, UR17 ;  /* 0x0000001196907c20 */ /* 0x000fe20008410000 */
[----:B-----5:R-:W-:-:S03]  /*3140*/  LOP3.LUT P0, RZ, R201, 0xff0000, RZ, 0xc0, !PT ;  /* 0x00ff0000c9ff7812 */ /* 0x020fc6000780c0ff */
[----:B------:R-:W-:-:S05]  /*3150*/  FMUL.FTZ R144, R144, UR16 ;  /* 0x0000001090907c20 */ /* 0x000fca0008410000 */
[----:B------:R-:W-:-:S04]  /*3160*/  FSEL R144, R144, RZ, P0 ;  /* 0x000000ff90907208 */ /* 0x000fc80000000000 */
[----:B------:R-:W-:-:S04]  /*3170*/  F2FP.BF16.F32.PACK_AB R144, RZ, R144 ;  /* 0x00000090ff90723e */ /* 0x000fc800000010ff */
[----:B------:R-:W-:-:S07]  /*3180*/  PRMT R143, R144, 0x7610, R143 ;  /* 0x00007610908f7816 */ /* 0x000fce000000008f */
.L_x_5358:
        /* <DEDUP_REMOVED lines=11> */
.L_x_5342:
        /* <DEDUP_REMOVED lines=16> */
.L_x_5360:
        /* <DEDUP_REMOVED lines=11> */
.L_x_5361:
        /* <DEDUP_REMOVED lines=11> */
.L_x_5362:
        /* <DEDUP_REMOVED lines=11> */
.L_x_5363:
        /* <DEDUP_REMOVED lines=11> */
.L_x_5364:
        /* <DEDUP_REMOVED lines=11> */
.L_x_5365:
        /* <DEDUP_REMOVED lines=11> */
.L_x_5366:
        /* <DEDUP_REMOVED lines=13> */
.L_x_5359:
[-CC-:B------:R-:W-:Y:S01]  /*3830*/  @P2 FFMA.FTZ R144, R6, R156.reuse, R157.reuse ;  /* 0x0000009c06902223 */ /* 0x180fe2000001009d */
[----:B-----5:R-:W-:Y:S01]  /*3840*/  MOV R145, R57 ;  /* 0x0000003900917202 */ /* 0x020fe20000000f00 */
[-CC-:B------:R-:W-:Y:S01]  /*3850*/  @P2 FFMA.FTZ R153, R11, R156.reuse, R157.reuse ;  /* 0x0000009c0b992223 */ /* 0x180fe2000001009d */
[----:B------:R-:W-:Y:S01]  /*3860*/  @P2 FFMA.FTZ R149, R7, R156, R157 ;  /* 0x0000009c07952223 */ /* 0x000fe2000001009d */
[----:B------:R-:W-:Y:S01]  /*3870*/  @P2 FADD.FTZ R144, R5, -R144 ;  /* 0x8000009005902221 */ /* 0x000fe20000010000 */
[----:B------:R-:W-:Y:S01]  /*3880*/  MOV R147, R59 ;  /* 0x0000003b00937202 */ /* 0x000fe20000000f00 */
[----:B------:R-:W-:Y:S01]  /*3890*/  @P2 FADD.FTZ R153, R12, -R153 ;  /* 0x800000990c992221 */ /* 0x000fe20000010000 */
[----:B------:R-:W-:Y:S01]  /*38a0*/  MOV R148, R52 ;  /* 0x0000003400947202 */ /* 0x000fe20000000f00 */
[----:B------:R-:W-:Y:S01]  /*38b0*/  @P2 FFMA.FTZ R145, R216, R144, R57 ;  /* 0x00000090d8912223 */ /* 0x000fe20000010039 */
[-CC-:B------:R-:W-:Y:S01]  /*38c0*/  @P2 FFMA.FTZ R144, R10, R156.reuse, R157.reuse ;  /* 0x0000009c0a902223 */ /* 0x180fe2000001009d */
[----:B------:R-:W-:Y:S01]  /*38d0*/  @P2 FFMA.FTZ R148, R216, R153, R52 ;  /* 0x00000099d8942223 */ /* 0x000fe20000010034 */
[-CC-:B------:R-:W-:Y:S01]  /*38e0*/  @P2 FFMA.FTZ R155, R15, R156.reuse, R157.reuse ;  /* 0x0000009c0f9b2223 */ /* 0x180fe2000001009d */
[-CC-:B------:R-:W-:Y:S01]  /*38f0*/  @P2 FFMA.FTZ R153, R3, R156.reuse, R157.reuse ;  /* 0x0000009c03992223 */ /* 0x180fe2000001009d */
[----:B------:R-:W-:Y:S01]  /*3900*/  @P2 FADD.FTZ R144, R9, -R144 ;  /* 0x8000009009902221 */ /* 0x000fe20000010000 */
[----:B------:R-:W-:Y:S01]  /*3910*/  @P2 FFMA.FTZ R154, R18, R156, R157 ;  /* 0x0000009c129a2223 */ /* 0x000fe2000001009d */
[----:B------:R-:W-:Y:S01]  /*3920*/  @P2 FADD.FTZ R149, R8, -R149 ;  /* 0x8000009508952221 */ /* 0x000fe20000010000 */
[----:B------:R-:W-:Y:S01]  /*3930*/  @P2 FADD.FTZ R155, R16, -R155 ;  /* 0x8000009b109b2221 */ /* 0x000fe20000010000 */
[----:B------:R-:W-:Y:S01]  /*3940*/  @P2 FFMA.FTZ R147, R216, R144, R59 ;  /* 0x00000090d8932223 */ /* 0x000fe2000001003b */
[----:B------:R-:W-:Y:S01]  /*3950*/  @P2 FFMA.FTZ R144, R14, R156, R157 ;  /* 0x0000009c0e902223 */ /* 0x000fe2000001009d */
[----:B------:R-:W-:Y:S01]  /*3960*/  @P2 FADD.FTZ R154, R17, -R154 ;  /* 0x8000009a119a2221 */ /* 0x000fe20000010000 */
[----:B------:R-:W-:Y:S01]  /*3970*/  @P2 FADD.FTZ R153, R4, -R153 ;  /* 0x8000009904992221 */ /* 0x000fe20000010000 */
[----:B------:R-:W-:Y:S01]  /*3980*/  MOV R151, R58 ;  /* 0x0000003a00977202 */ /* 0x000fe20000000f00 */
[----:B------:R-:W-:Y:S01]  /*3990*/  @P2 FADD.FTZ R146, R13, -R144 ;  /* 0x800000900d922221 */ /* 0x000fe20000010000 */
        /* <DEDUP_REMOVED lines=16> */
.L_x_5367:
[----:B------:R-:W-:Y:S05]  /*3aa0*/  @!P3 BRA `(.L_x_5368) ;  /* 0x000000000018b947 */ /* 0x000fea0003800000 */
[----:B------:R-:W-:Y:S01]  /*3ab0*/  FMUL.FTZ R146, R145, UR17 ;  /* 0x0000001191927c20 */ /* 0x000fe20008410000 */
[----:B------:R-:W-:-:S03]  /*3ac0*/  LOP3.LUT P0, RZ, R200, 0xff00, RZ, 0xc0, !PT ;  /* 0x0000ff00c8ff7812 */ /* 0x000fc6000780c0ff */
[----:B------:R-:W-:-:S05]  /*3ad0*/  FMUL.FTZ R146, R146, UR16 ;  /* 0x0000001092927c20 */ /* 0x000fca0008410000 */
[----:B------:R-:W-:-:S04]  /*3ae0*/  FSEL R146, R146, RZ, P0 ;  /* 0x000000ff92927208 */ /* 0x000fc80000000000 */
[----:B------:R-:W-:-:S04]  /*3af0*/  F2FP.BF16.F32.PACK_AB R146, RZ, R146 ;  /* 0x00000092ff92723e */ /* 0x000fc800000010ff */
[----:B------:R-:W-:-:S07]  /*3b00*/  PRMT R140, R140, 0x5410, R146 ;  /* 0x000054108c8c7816 */ /* 0x000fce0000000092 */
.L_x_5368:
[----:B------:R-:W-:Y:S05]  /*3b10*/  @!P3 BRA `(.L_x_5369) ;  /* 0x000000000018b947 */ /* 0x000fea0003800000 */
[----:B------:R-:W-:Y:S01]  /*3b20*/  FMUL.FTZ R146, R151, UR17 ;  /* 0x0000001197927c20 */ /* 0x000fe20008410000 */
[----:B------:R-:W-:-:S03]  /*3b30*/  LOP3.LUT P0, RZ, R200, 0xff0000, RZ, 0xc0, !PT ;  /* 0x00ff0000c8ff7812 */ /* 0x000fc6000780c0ff */
[----:B------:R-:W-:-:S05]  /*3b40*/  FMUL.FTZ R146, R146, UR16 ;  /* 0x0000001092927c20 */ /* 0x000fca0008410000 */
[----:B------:R-:W-:-:S04]  /*3b50*/  FSEL R146, R146, RZ, P0 ;  /* 0x000000ff92927208 */ /* 0x000fc80000000000 */
[----:B------:R-:W-:-:S04]  /*3b60*/  F2FP.BF16.F32.PACK_AB R146, RZ, R146 ;  /* 0x00000092ff92723e */ /* 0x000fc800000010ff */
[----:B------:R-:W-:-:S07]  /*3b70*/  PRMT R141, R146, 0x7610, R141 ;  /* 0x00007610928d7816 */ /* 0x000fce000000008d */
.L_x_5369:
[----:B------:R-:W-:Y:S05]  /*3b80*/  @!P3 BRA `(.L_x_5370) ;  /* 0x000000000018b947 */ /* 0x000fea0003800000 */
[----:B------:R-:W-:Y:S01]  /*3b90*/  FMUL.FTZ R146, R147, UR17 ;  /* 0x0000001193927c20 */ /* 0x000fe20008410000 */
[----:B------:R-:W-:-:S03]  /*3ba0*/  LOP3.LUT P0, RZ, R200, 0xff000000, RZ, 0xc0, !PT ;  /* 0xff000000c8ff7812 */ /* 0x000fc6000780c0ff */
[----:B------:R-:W-:-:S05]  /*3bb0*/  FMUL.FTZ R146, R146, UR16 ;  /* 0x0000001092927c20 */ /* 0x000fca0008410000 */
[----:B------:R-:W-:-:S04]  /*3bc0*/  FSEL R146, R146, RZ, P0 ;  /* 0x000000ff92927208 */ /* 0x000fc80000000000 */
[----:B------:R-:W-:-:S04]  /*3bd0*/  F2FP.BF16.F32.PACK_AB R146, RZ, R146 ;  /* 0x00000092ff92723e */ /* 0x000fc800000010ff */
[----:B------:R-:W-:-:S07]  /*3be0*/  PRMT R141, R141, 0x5410, R146 ;  /* 0x000054108d8d7816 */ /* 0x000fce0000000092 */
.L_x_5370:
[----:B------:R-:W-:Y:S05]  /*3bf0*/  @!P3 BRA `(.L_x_5371) ;  /* 0x000000000018b947 */ /* 0x000fea0003800000 */
[----:B------:R-:W-:Y:S01]  /*3c00*/  FMUL.FTZ R146, R148, UR17 ;  /* 0x0000001194927c20 */ /* 0x000fe20008410000 */
[----:B------:R-:W-:-:S03]  /*3c10*/  LOP3.LUT P0, RZ, R201, 0xff, RZ, 0xc0, !PT ;  /* 0x000000ffc9ff7812 */ /* 0x000fc6000780c0ff */
[----:B------:R-:W-:-:S05]  /*3c20*/  FMUL.FTZ R146, R146, UR16 ;  /* 0x0000001092927c20 */ /* 0x000fca0008410000 */
[----:B------:R-:W-:-:S04]  /*3c30*/  FSEL R146, R146, RZ, P0 ;  /* 0x000000ff92927208 */ /* 0x000fc80000000000 */
[----:B------:R-:W-:-:S04]  /*3c40*/  F2FP.BF16.F32.PACK_AB R146, RZ, R146 ;  /* 0x00000092ff92723e */ /* 0x000fc800000010ff */
[----:B------:R-:W-:-:S07]  /*3c50*/  PRMT R142, R146, 0x7610, R142 ;  /* 0x00007610928e7816 */ /* 0x000fce000000008e */
.L_x_5371:
[----:B------:R-:W-:Y:S05]  /*3c60*/  @!P3 BRA `(.L_x_5372) ;  /* 0x000000000018b947 */ /* 0x000fea0003800000 */
[----:B------:R-:W-:Y:S01]  /*3c70*/  FMUL.FTZ R146, R149, UR17 ;  /* 0x0000001195927c20 */ /* 0x000fe20008410000 */
[----:B------:R-:W-:-:S03]  /*3c80*/  LOP3.LUT P0, RZ, R201, 0xff00, RZ, 0xc0, !PT ;  /* 0x0000ff00c9ff7812 */ /* 0x000fc6000780c0ff */
[----:B------:R-:W-:-:S05]  /*3c90*/  FMUL.FTZ R146, R146, UR16 ;  /* 0x0000001092927c20 */ /* 0x000fca0008410000 */
[----:B------:R-:W-:-:S04]  /*3ca0*/  FSEL R146, R146, RZ, P0 ;  /* 0x000000ff92927208 */ /* 0x000fc80000000000 */
[----:B------:R-:W-:-:S04]  /*3cb0*/  F2FP.BF16.F32.PACK_AB R146, RZ, R146 ;  /* 0x00000092ff92723e */ /* 0x000fc800000010ff */
[----:B------:R-:W-:-:S07]  /*3cc0*/  PRMT R142, R142, 0x5410, R146 ;  /* 0x000054108e8e7816 */ /* 0x000fce0000000092 */
.L_x_5372:
[----:B------:R-:W-:Y:S05]  /*3cd0*/  @!P3 BRA `(.L_x_5373) ;  /* 0x000000000018b947 */ /* 0x000fea0003800000 */
[----:B------:R-:W-:Y:S01]  /*3ce0*/  FMUL.FTZ R146, R150, UR17 ;  /* 0x0000001196927c20 */ /* 0x000fe20008410000 */
[----:B------:R-:W-:-:S03]  /*3cf0*/  LOP3.LUT P0, RZ, R201, 0xff0000, RZ, 0xc0, !PT ;  /* 0x00ff0000c9ff7812 */ /* 0x000fc6000780c0ff */
[----:B------:R-:W-:-:S05]  /*3d00*/  FMUL.FTZ R146, R146, UR16 ;  /* 0x0000001092927c20 */ /* 0x000fca0008410000 */
[----:B------:R-:W-:-:S04]  /*3d10*/  FSEL R146, R146, RZ, P0 ;  /* 0x000000ff92927208 */ /* 0x000fc80000000000 */
[----:B------:R-:W-:-:S04]  /*3d20*/  F2FP.BF16.F32.PACK_AB R146, RZ, R146 ;  /* 0x00000092ff92723e */ /* 0x000fc800000010ff */
[----:B------:R-:W-:-:S07]  /*3d30*/  PRMT R143, R146, 0x7610, R143 ;  /* 0x00007610928f7816 */ /* 0x000fce000000008f */
.L_x_5373:
        /* <DEDUP_REMOVED lines=10> */
.L_x_5351:
        /* <DEDUP_REMOVED lines=9> */
[----:B------:R1:W-:Y:S04]  /*3e70*/  @P0 STG.E.128 desc[UR12][R154.64+0x10], R148 ;  /* 0x000010949a000986 */ /* 0x0003e8000c101d0c */
[----:B------:R1:W-:Y:S01]  /*3e80*/  @P3 STG.E.128 desc[UR12][R152.64], R140 ;  /* 0x0000008c98003986 */ /* 0x0003e2000c101d0c */
[----:B------:R-:W-:Y:S05]  /*3e90*/  @!P1 BRA `(.L_x_5374) ;  /* 0x0000000800e09947 */ /* 0x000fea0003800000 */
[----:B------:R-:W-:Y:S05]  /*3ea0*/  @!P0 BRA `(.L_x_5375) ;  /* 0x0000000400748947 */ /* 0x000fea0003800000 */
[-CC-:B-1----:R-:W-:Y:S01]  /*3eb0*/  @P2 FFMA.FTZ R144, R22, R156.reuse, R157.reuse ;  /* 0x0000009c16902223 */ /* 0x182fe2000001009d */
        /* <DEDUP_REMOVED lines=39> */
.L_x_5376:
[----:B------:R-:W-:Y:S05]  /*4130*/  @!P3 BRA `(.L_x_5377) ;  /* 0x000000000018b947 */ /* 0x000fea0003800000 */
[----:B------:R-:W-:Y:S01]  /*4140*/  FMUL.FTZ R145, R151, UR17 ;  /* 0x0000001197917c20 */ /* 0x000fe20008410000 */
[----:B------:R-:W-:-:S03]  /*4150*/  LOP3.LUT P4, RZ, R198, 0xff00, RZ, 0xc0, !PT ;  /* 0x0000ff00c6ff7812 */ /* 0x000fc6000788c0ff */
[----:B------:R-:W-:-:S05]  /*4160*/  FMUL.FTZ R145, R145, UR16 ;  /* 0x0000001091917c20 */ /* 0x000fca0008410000 */
[----:B------:R-:W-:-:S04]  /*4170*/  FSEL R145, R145, RZ, P4 ;  /* 0x000000ff91917208 */ /* 0x000fc80002000000 */
[----:B------:R-:W-:-:S04]  /*4180*/  F2FP.BF16.F32.PACK_AB R145, RZ, R145 ;  /* 0x00000091ff91723e */ /* 0x000fc800000010ff */
[----:B------:R-:W-:-:S07]  /*4190*/  PRMT R140, R140, 0x5410, R145 ;  /* 0x000054108c8c7816 */ /* 0x000fce0000000091 */
.L_x_5377:
[----:B------:R-:W-:Y:S05]  /*41a0*/  @!P3 BRA `(.L_x_5378) ;  /* 0x000000000018b947 */ /* 0x000fea0003800000 */
[----:B------:R-:W-:Y:S01]  /*41b0*/  FMUL.FTZ R145, R146, UR17 ;  /* 0x0000001192917c20 */ /* 0x000fe20008410000 */
[----:B------:R-:W-:-:S03]  /*41c0*/  LOP3.LUT P4, RZ, R198, 0xff0000, RZ, 0xc0, !PT ;  /* 0x00ff0000c6ff7812 */ /* 0x000fc6000788c0ff */
[----:B------:R-:W-:-:S05]  /*41d0*/  FMUL.FTZ R145, R145, UR16 ;  /* 0x0000001091917c20 */ /* 0x000fca0008410000 */
[----:B------:R-:W-:-:S04]  /*41e0*/  FSEL R145, R145, RZ, P4 ;  /* 0x000000ff91917208 */ /* 0x000fc80002000000 */
[----:B------:R-:W-:-:S04]  /*41f0*/  F2FP.BF16.F32.PACK_AB R145, RZ, R145 ;  /* 0x00000091ff91723e */ /* 0x000fc800000010ff */
[----:B------:R-:W-:-:S07]  /*4200*/  PRMT R141, R145, 0x7610, R141 ;  /* 0x00007610918d7816 */ /* 0x000fce000000008d */
.L_x_5378:
[----:B------:R-:W-:Y:S05]  /*4210*/  @!P3 BRA `(.L_x_5379) ;  /* 0x000000000018b947 */ /* 0x000fea0003800000 */
[----:B------:R-:W-:Y:S01]  /*4220*/  FMUL.FTZ R145, R147, UR17 ;  /* 0x0000001193917c20 */ /* 0x000fe20008410000 */
[----:B------:R-:W-:-:S03]  /*4230*/  LOP3.LUT P4, RZ, R198, 0xff000000, RZ, 0xc0, !PT ;  /* 0xff000000c6ff7812 */ /* 0x000fc6000788c0ff */
[----:B------:R-:W-:-:S05]  /*4240*/  FMUL.FTZ R145, R145, UR16 ;  /* 0x0000001091917c20 */ /* 0x000fca0008410000 */
[----:B------:R-:W-:-:S04]  /*4250*/  FSEL R145, R145, RZ, P4 ;  /* 0x000000ff91917208 */ /* 0x000fc80002000000 */
[----:B------:R-:W-:-:S04]  /*4260*/  F2FP.BF16.F32.PACK_AB R145, RZ, R145 ;  /* 0x00000091ff91723e */ /* 0x000fc800000010ff */
[----:B------:R-:W-:-:S07]  /*4270*/  PRMT R141, R141, 0x5410, R145 ;  /* 0x000054108d8d7816 */ /* 0x000fce0000000091 */
.L_x_5379:
[----:B------:R-:W-:Y:S05]  /*4280*/  @!P3 BRA `(.L_x_5380) ;  /* 0x000000000018b947 */ /* 0x000fea0003800000 */
[----:B------:R-:W-:Y:S01]  /*4290*/  FMUL.FTZ R145, R148, UR17 ;  /* 0x0000001194917c20 */ /* 0x000fe20008410000 */
[----:B------:R-:W-:-:S03]  /*42a0*/  LOP3.LUT P4, RZ, R199, 0xff, RZ, 0xc0, !PT ;  /* 0x000000ffc7ff7812 */ /* 0x000fc6000788c0ff */
[----:B------:R-:W-:-:S05]  /*42b0*/  FMUL.FTZ R145, R145, UR16 ;  /* 0x0000001091917c20 */ /* 0x000fca0008410000 */
[----:B------:R-:W-:-:S04]  /*42c0*/  FSEL R145, R145, RZ, P4 ;  /* 0x000000ff91917208 */ /* 0x000fc80002000000 */
[----:B------:R-:W-:-:S04]  /*42d0*/  F2FP.BF16.F32.PACK_AB R145, RZ, R145 ;  /* 0x00000091ff91723e */ /* 0x000fc800000010ff */
[----:B------:R-:W-:-:S07]  /*42e0*/  PRMT R142, R145, 0x7610, R142 ;  /* 0x00007610918e7816 */ /* 0x000fce000000008e */
.L_x_5380:
[----:B------:R-:W-:Y:S05]  /*42f0*/  @!P3 BRA `(.L_x_5381) ;  /* 0x000000000018b947 */ /* 0x000fea0003800000 */
[----:B------:R-:W-:Y:S01]  /*4300*/  FMUL.FTZ R145, R149, UR17 ;  /* 0x0000001195917c20 */ /* 0x000fe20008410000 */
[----:B------:R-:W-:-:S03]  /*4310*/  LOP3.LUT P4, RZ, R199, 0xff00, RZ, 0xc0, !PT ;  /* 0x0000ff00c7ff7812 */ /* 0x000fc6000788c0ff */
[----:B------:R-:W-:-:S05]  /*4320*/  FMUL.FTZ R145, R145, UR16 ;  /* 0x0000001091917c20 */ /* 0x000fca0008410000 */
[----:B------:R-:W-:-:S04]  /*4330*/  FSEL R145, R145, RZ, P4 ;  /* 0x000000ff91917208 */ /* 0x000fc80002000000 */
[----:B------:R-:W-:-:S04]  /*4340*/  F2FP.BF16.F32.PACK_AB R145, RZ, R145 ;  /* 0x00000091ff91723e */ /* 0x000fc800000010ff */
[----:B------:R-:W-:-:S07]  /*4350*/  PRMT R142, R142, 0x5410, R145 ;  /* 0x000054108e8e7816 */ /* 0x000fce0000000091 */
.L_x_5381:
[----:B------:R-:W-:Y:S05]  /*4360*/  @!P3 BRA `(.L_x_5382) ;  /* 0x000000000018b947 */ /* 0x000fea0003800000 */
[----:B------:R-:W-:Y:S01]  /*4370*/  FMUL.FTZ R145, R152, UR17 ;  /* 0x0000001198917c20 */ /* 0x000fe20008410000 */
[----:B------:R-:W-:-:S03]  /*4380*/  LOP3.LUT P4, RZ, R199, 0xff0000, RZ, 0xc0, !PT ;  /* 0x00ff0000c7ff7812 */ /* 0x000fc6000788c0ff */
[----:B------:R-:W-:-:S05]  /*4390*/  FMUL.FTZ R145, R145, UR16 ;  /* 0x0000001091917c20 */ /* 0x000fca0008410000 */
[----:B------:R-:W-:-:S04]  /*43a0*/  FSEL R145, R145, RZ, P4 ;  /* 0x000000ff91917208 */ /* 0x000fc80002000000 */
[----:B------:R-:W-:-:S04]  /*43b0*/  F2FP.BF16.F32.PACK_AB R145, RZ, R145 ;  /* 0x00000091ff91723e */ /* 0x000fc800000010ff */
[----:B------:R-:W-:-:S07]  /*43c0*/  PRMT R143, R145, 0x7610, R143 ;  /* 0x00007610918f7816 */ /* 0x000fce000000008f */
.L_x_5382:
        /* <DEDUP_REMOVED lines=11> */
.L_x_5375:
[----:B------:R-:W-:Y:S05]  /*4480*/  @!P3 BRA `(.L_x_5384) ;  /* 0x000000000028b947 */ /* 0x000fea0003800000 */
[----:B-1----:R-:W-:Y:S01]  /*4490*/  @P2 FFMA.FTZ R153, R19, R156, R157 ;  /* 0x0000009c13992223 */ /* 0x002fe2000001009d */
        /* <DEDUP_REMOVED lines=9> */
.L_x_5384:
        /* <DEDUP_REMOVED lines=11> */
.L_x_5385:
        /* <DEDUP_REMOVED lines=11> */
.L_x_5386:
        /* <DEDUP_REMOVED lines=11> */
.L_x_5387:
        /* <DEDUP_REMOVED lines=11> */
.L_x_5388:
        /* <DEDUP_REMOVED lines=11> */
.L_x_5389:
        /* <DEDUP_REMOVED lines=11> */
.L_x_5390:
[----:B------:R-:W-:Y:S05]  /*4950*/  @!P3 BRA `(.L_x_5383) ;  /* 0x0000000c002cb947 */ /* 0x000fea0003800000 */
[----:B-1----:R-:W-:Y:S01]  /*4960*/  @P2 FFMA.FTZ R154, R174, R156, R157 ;  /* 0x0000009cae9a2223 */ /* 0x002fe2000001009d */
        /* <DEDUP_REMOVED lines=11> */
.L_x_5374:
[----:B------:R-:W-:Y:S05]  /*4a20*/  @!P0 BRA `(.L_x_5391) ;  /* 0x0000000400748947 */ /* 0x000fea0003800000 */
[-CC-:B-1----:R-:W-:Y:S01]  /*4a30*/  FFMA.FTZ R145, R19, R156.reuse, R157.reuse ;  /* 0x0000009c13917223 */ /* 0x182fe2000001009d */
        /* <DEDUP_REMOVED lines=19> */
[----:B------:R-:W-:Y:S01]  /*4b70*/  FMUL.FTZ R151, R216, R165 ;  /* 0x000000a5d8977220 */ /* 0x000fe20000410000 */
[----:B------:R-:W-:Y:S01]  /*4b80*/  ISETP.GT.AND P4, PT, R214, RZ, PT ;  /* 0x000000ffd600720c */ /* 0x000fe20003f84270 */
        /* <DEDUP_REMOVED lines=18> */
.L_x_5392:
[----:B------:R-:W-:Y:S05]  /*4cb0*/  @!P3 BRA `(.L_x_5393) ;  /* 0x000000000018b947 */ /* 0x000fea0003800000 */
[----:B------:R-:W-:Y:S01]  /*4cc0*/  FMUL.FTZ R144, R145, UR17 ;  /* 0x0000001191907c20 */ /* 0x000fe20008410000 */
[----:B-----5:R-:W-:-:S03]  /*4cd0*/  LOP3.LUT P4, RZ, R198, 0xff00, RZ, 0xc0, !PT ;  /* 0x0000ff00c6ff7812 */ /* 0x020fc6000788c0ff */
[----:B------:R-:W-:-:S05]  /*4ce0*/  FMUL.FTZ R144, R144, UR16 ;  /* 0x0000001090907c20 */ /* 0x000fca0008410000 */
[----:B------:R-:W-:-:S04]  /*4cf0*/  FSEL R144, R144, RZ, P4 ;  /* 0x000000ff90907208 */ /* 0x000fc80002000000 */
[----:B------:R-:W-:-:S04]  /*4d00*/  F2FP.BF16.F32.PACK_AB R144, RZ, R144 ;  /* 0x00000090ff90723e */ /* 0x000fc800000010ff */
[----:B------:R-:W-:-:S07]  /*4d10*/  PRMT R140, R140, 0x5410, R144 ;  /* 0x000054108c8c7816 */ /* 0x000fce0000000090 */
.L_x_5393:
[----:B------:R-:W-:Y:S05]  /*4d20*/  @!P3 BRA `(.L_x_5394) ;  /* 0x000000000018b947 */ /* 0x000fea0003800000 */
[----:B------:R-:W-:Y:S01]  /*4d30*/  FMUL.FTZ R144, R146, UR17 ;  /* 0x0000001192907c20 */ /* 0x000fe20008410000 */
[----:B-----5:R-:W-:-:S03]  /*4d40*/  LOP3.LUT P4, RZ, R198, 0xff0000, RZ, 0xc0, !PT ;  /* 0x00ff0000c6ff7812 */ /* 0x020fc6000788c0ff */
[----:B------:R-:W-:-:S05]  /*4d50*/  FMUL.FTZ R144, R144, UR16 ;  /* 0x0000001090907c20 */ /* 0x000fca0008410000 */
[----:B------:R-:W-:-:S04]  /*4d60*/  FSEL R144, R144, RZ, P4 ;  /* 0x000000ff90907208 */ /* 0x000fc80002000000 */
[----:B------:R-:W-:-:S04]  /*4d70*/  F2FP.BF16.F32.PACK_AB R144, RZ, R144 ;  /* 0x00000090ff90723e */ /* 0x000fc800000010ff */
[----:B------:R-:W-:-:S07]  /*4d80*/  PRMT R141, R144, 0x7610, R141 ;  /* 0x00007610908d7816 */ /* 0x000fce000000008d */
.L_x_5394:
[----:B------:R-:W-:Y:S05]  /*4d90*/  @!P3 BRA `(.L_x_5395) ;  /* 0x000000000018b947 */ /* 0x000fea0003800000 */
[----:B------:R-:W-:Y:S01]  /*4da0*/  FMUL.FTZ R144, R147, UR17 ;  /* 0x0000001193907c20 */ /* 0x000fe20008410000 */
[----:B-----5:R-:W-:-:S03]  /*4db0*/  LOP3.LUT P4, RZ, R198, 0xff000000, RZ, 0xc0, !PT ;  /* 0xff000000c6ff7812 */ /* 0x020fc6000788c0ff */
[----:B------:R-:W-:-:S05]  /*4dc0*/  FMUL.FTZ R144, R144, UR16 ;  /* 0x0000001090907c20 */ /* 0x000fca0008410000 */
[----:B------:R-:W-:-:S04]  /*4dd0*/  FSEL R144, R144, RZ, P4 ;  /* 0x000000ff90907208 */ /* 0x000fc80002000000 */
[----:B------:R-:W-:-:S04]  /*4de0*/  F2FP.BF16.F32.PACK_AB R144, RZ, R144 ;  /* 0x00000090ff90723e */ /* 0x000fc800000010ff */
[----:B------:R-:W-:-:S07]  /*4df0*/  PRMT R141, R141, 0x5410, R144 ;  /* 0x000054108d8d7816 */ /* 0x000fce0000000090 */
.L_x_5395:
[----:B------:R-:W-:Y:S05]  /*4e00*/  @!P3 BRA `(.L_x_5396) ;  /* 0x000000000018b947 */ /* 0x000fea0003800000 */
[----:B------:R-:W-:Y:S01]  /*4e10*/  FMUL.FTZ R144, R148, UR17 ;  /* 0x0000001194907c20 */ /* 0x000fe20008410000 */
[----:B-----5:R-:W-:-:S03]  /*4e20*/  LOP3.LUT P4, RZ, R199, 0xff, RZ, 0xc0, !PT ;  /* 0x000000ffc7ff7812 */ /* 0x020fc6000788c0ff */
[----:B------:R-:W-:-:S05]  /*4e30*/  FMUL.FTZ R144, R144, UR16 ;  /* 0x0000001090907c20 */ /* 0x000fca0008410000 */
[----:B------:R-:W-:-:S04]  /*4e40*/  FSEL R144, R144, RZ, P4 ;  /* 0x000000ff90907208 */ /* 0x000fc80002000000 */
[----:B------:R-:W-:-:S04]  /*4e50*/  F2FP.BF16.F32.PACK_AB R144, RZ, R144 ;  /* 0x00000090ff90723e */ /* 0x000fc800000010ff */
[----:B------:R-:W-:-:S07]  /*4e60*/  PRMT R142, R144, 0x7610, R142 ;  /* 0x00007610908e7816 */ /* 0x000fce000000008e */
.L_x_5396:
[----:B------:R-:W-:Y:S05]  /*4e70*/  @!P3 BRA `(.L_x_5397) ;  /* 0x000000000018b947 */ /* 0x000fea0003800000 */
[----:B------:R-:W-:Y:S01]  /*4e80*/  FMUL.FTZ R144, R149, UR17 ;  /* 0x0000001195907c20 */ /* 0x000fe20008410000 */
[----:B-----5:R-:W-:-:S03]  /*4e90*/  LOP3.LUT P4, RZ, R199, 0xff00, RZ, 0xc0, !PT ;  /* 0x0000ff00c7ff7812 */ /* 0x020fc6000788c0ff */
[----:B------:R-:W-:-:S05]  /*4ea0*/  FMUL.FTZ R144, R144, UR16 ;  /* 0x0000001090907c20 */ /* 0x000fca0008410000 */
[----:B------:R-:W-:-:S04]  /*4eb0*/  FSEL R144, R144, RZ, P4 ;  /* 0x000000ff90907208 */ /* 0x000fc80002000000 */
[----:B------:R-:W-:-:S04]  /*4ec0*/  F2FP.BF16.F32.PACK_AB R144, RZ, R144 ;  /* 0x00000090ff90723e */ /* 0x000fc800000010ff */
[----:B------:R-:W-:-:S07]  /*4ed0*/  PRMT R142, R142, 0x5410, R144 ;  /* 0x000054108e8e7816 */ /* 0x000fce0000000090 */
.L_x_5397:
[----:B------:R-:W-:Y:S05]  /*4ee0*/  @!P3 BRA `(.L_x_5398) ;  /* 0x000000000018b947 */ /* 0x000fea0003800000 */
[----:B------:R-:W-:Y:S01]  /*4ef0*/  FMUL.FTZ R144, R150, UR17 ;  /* 0x0000001196907c20 */ /* 0x000fe20008410000 */
[----:B-----5:R-:W-:-:S03]  /*4f00*/  LOP3.LUT P4, RZ, R199, 0xff0000, RZ, 0xc0, !PT ;  /* 0x00ff0000c7ff7812 */ /* 0x020fc6000788c0ff */
[----:B------:R-:W-:-:S05]  /*4f10*/  FMUL.FTZ R144, R144, UR16 ;  /* 0x0000001090907c20 */ /* 0x000fca0008410000 */
[----:B------:R-:W-:-:S04]  /*4f20*/  FSEL R144, R144, RZ, P4 ;  /* 0x000000ff90907208 */ /* 0x000fc80002000000 */
[----:B------:R-:W-:-:S04]  /*4f30*/  F2FP.BF16.F32.PACK_AB R144, RZ, R144 ;  /* 0x00000090ff90723e */ /* 0x000fc800000010ff */
[----:B------:R-:W-:-:S07]  /*4f40*/  PRMT R143, R144, 0x7610, R143 ;  /* 0x00007610908f7816 */ /* 0x000fce000000008f */
.L_x_5398:
        /* <DEDUP_REMOVED lines=11> */
.L_x_5391:
        /* <DEDUP_REMOVED lines=12> */
.L_x_5399:
        /* <DEDUP_REMOVED lines=12> */
.L_x_5400:
        /* <DEDUP_REMOVED lines=12> */
.L_x_5401:
        /* <DEDUP_REMOVED lines=12> */
.L_x_5402:
        /* <DEDUP_REMOVED lines=12> */
.L_x_5403:
        /* <DEDUP_REMOVED lines=12> */
.L_x_5404:
        /* <DEDUP_REMOVED lines=12> */
.L_x_5405:
        /* <DEDUP_REMOVED lines=13> */
.L_x_5383:
[----:B-1----:R-:W1:Y:S01]  /*5610*/  @P0 LDC.64 R154, c[0x0][0x478] ;  /* 0x00011e00ff9a0b82 */ /* 0x002e620000000a00 */
[----:B------:R-:W-:Y:S02]  /*5620*/  @P0 IADD3 R163, PT, PT, R161, 0x100, RZ ;  /* 0x00000100a1a30810 */ /* 0x000fe40007ffe0ff */
[----:B------:R-:W-:-:S05]  /*5630*/  @P3 IADD3 R165, PT, PT, R159, 0x100, RZ ;  /* 0x000001009fa53810 */ /* 0x000fca0007ffe0ff */
[----:B------:R-:W2:Y:S01]  /*5640*/  @P3 LDC.64 R152, c[0x0][0x468] ;  /* 0x00011a00ff983b82 */ /* 0x000ea20000000a00 */
[----:B-1----:R-:W-:-:S05]  /*5650*/  @P0 IMAD.WIDE.U32 R154, R163, 0x20, R154 ;  /* 0x00000020a39a0825 */ /* 0x002fca00078e009a */
[----:B------:R1:W-:Y:S01]  /*5660*/  @P0 STG.E.128 desc[UR12][R154.64], R144 ;  /* 0x000000909a000986 */ /* 0x0003e2000c101d0c */
[----:B--2---:R-:W-:-:S03]  /*5670*/  @P3 IMAD.WIDE.U32 R152, R165, 0x10, R152 ;  /* 0x00000010a5983825 */ /* 0x004fc600078e0098 */
        /* <DEDUP_REMOVED lines=44> */
.L_x_5408:
[----:B------:R-:W-:Y:S05]  /*5940*/  @!P3 BRA `(.L_x_5409) ;  /* 0x000000000018b947 */ /* 0x000fea0003800000 */
[----:B------:R-:W-:Y:S01]  /*5950*/  FMUL.FTZ R145, R151, UR17 ;  /* 0x0000001197917c20 */ /* 0x000fe20008410000 */
[----:B------:R-:W-:-:S03]  /*5960*/  LOP3.LUT P4, RZ, R196, 0xff00, RZ, 0xc0, !PT ;  /* 0x0000ff00c4ff7812 */ /* 0x000fc6000788c0ff */
[----:B------:R-:W-:-:S05]  /*5970*/  FMUL.FTZ R145, R145, UR16 ;  /* 0x0000001091917c20 */ /* 0x000fca0008410000 */
[----:B------:R-:W-:-:S04]  /*5980*/  FSEL R145, R145, RZ, P4 ;  /* 0x000000ff91917208 */ /* 0x000fc80002000000 */
[----:B------:R-:W-:-:S04]  /*5990*/  F2FP.BF16.F32.PACK_AB R145, RZ, R145 ;  /* 0x00000091ff91723e */ /* 0x000fc800000010ff */
[----:B------:R-:W-:-:S07]  /*59a0*/  PRMT R140, R140, 0x5410, R145 ;  /* 0x000054108c8c7816 */ /* 0x000fce0000000091 */
.L_x_5409:
[----:B------:R-:W-:Y:S05]  /*59b0*/  @!P3 BRA `(.L_x_5410) ;  /* 0x000000000018b947 */ /* 0x000fea0003800000 */
[----:B------:R-:W-:Y:S01]  /*59c0*/  FMUL.FTZ R145, R146, UR17 ;  /* 0x0000001192917c20 */ /* 0x000fe20008410000 */
[----:B------:R-:W-:-:S03]  /*59d0*/  LOP3.LUT P4, RZ, R196, 0xff0000, RZ, 0xc0, !PT ;  /* 0x00ff0000c4ff7812 */ /* 0x000fc6000788c0ff */
[----:B------:R-:W-:-:S05]  /*59e0*/  FMUL.FTZ R145, R145, UR16 ;  /* 0x0000001091917c20 */ /* 0x000fca0008410000 */
[----:B------:R-:W-:-:S04]  /*59f0*/  FSEL R145, R145, RZ, P4 ;  /* 0x000000ff91917208 */ /* 0x000fc80002000000 */
[----:B------:R-:W-:-:S04]  /*5a00*/  F2FP.BF16.F32.PACK_AB R145, RZ, R145 ;  /* 0x00000091ff91723e */ /* 0x000fc800000010ff */
[----:B------:R-:W-:-:S07]  /*5a10*/  PRMT R141, R145, 0x7610, R141 ;  /* 0x00007610918d7816 */ /* 0x000fce000000008d */
.L_x_5410:
[----:B------:R-:W-:Y:S05]  /*5a20*/  @!P3 BRA `(.L_x_5411) ;  /* 0x000000000018b947 */ /* 0x000fea0003800000 */
[----:B------:R-:W-:Y:S01]  /*5a30*/  FMUL.FTZ R145, R147, UR17 ;  /* 0x0000001193917c20 */ /* 0x000fe20008410000 */
[----:B------:R-:W-:-:S03]  /*5a40*/  LOP3.LUT P4, RZ, R196, 0xff000000, RZ, 0xc0, !PT ;  /* 0xff000000c4ff7812 */ /* 0x000fc6000788c0ff */
[----:B------:R-:W-:-:S05]  /*5a50*/  FMUL.FTZ R145, R145, UR16 ;  /* 0x0000001091917c20 */ /* 0x000fca0008410000 */
[----:B------:R-:W-:-:S04]  /*5a60*/  FSEL R145, R145, RZ, P4 ;  /* 0x000000ff91917208 */ /* 0x000fc80002000000 */
[----:B------:R-:W-:-:S04]  /*5a70*/  F2FP.BF16.F32.PACK_AB R145, RZ, R145 ;  /* 0x00000091ff91723e */ /* 0x000fc800000010ff */
[----:B------:R-:W-:-:S07]  /*5a80*/  PRMT R141, R141, 0x5410, R145 ;  /* 0x000054108d8d7816 */ /* 0x000fce0000000091 */
.L_x_5411:
[----:B------:R-:W-:Y:S05]  /*5a90*/  @!P3 BRA `(.L_x_5412) ;  /* 0x000000000018b947 */ /* 0x000fea0003800000 */
[----:B------:R-:W-:Y:S01]  /*5aa0*/  FMUL.FTZ R145, R148, UR17 ;  /* 0x0000001194917c20 */ /* 0x000fe20008410000 */
[----:B------:R-:W-:-:S03]  /*5ab0*/  LOP3.LUT P4, RZ, R197, 0xff, RZ, 0xc0, !PT ;  /* 0x000000ffc5ff7812 */ /* 0x000fc6000788c0ff */
[----:B------:R-:W-:-:S05]  /*5ac0*/  FMUL.FTZ R145, R145, UR16 ;  /* 0x0000001091917c20 */ /* 0x000fca0008410000 */
[----:B------:R-:W-:-:S04]  /*5ad0*/  FSEL R145, R145, RZ, P4 ;  /* 0x000000ff91917208 */ /* 0x000fc80002000000 */
[----:B------:R-:W-:-:S04]  /*5ae0*/  F2FP.BF16.F32.PACK_AB R145, RZ, R145 ;  /* 0x00000091ff91723e */ /* 0x000fc800000010ff */
[----:B------:R-:W-:-:S07]  /*5af0*/  PRMT R142, R145, 0x7610, R142 ;  /* 0x00007610918e7816 */ /* 0x000fce000000008e */
.L_x_5412:
[----:B------:R-:W-:Y:S05]  /*5b00*/  @!P3 BRA `(.L_x_5413) ;  /* 0x000000000018b947 */ /* 0x000fea0003800000 */
[----:B------:R-:W-:Y:S01]  /*5b10*/  FMUL.FTZ R145, R149, UR17 ;  /* 0x0000001195917c20 */ /* 0x000fe20008410000 */
[----:B------:R-:W-:-:S03]  /*5b20*/  LOP3.LUT P4, RZ, R197, 0xff00, RZ, 0xc0, !PT ;  /* 0x0000ff00c5ff7812 */ /* 0x000fc6000788c0ff */
[----:B------:R-:W-:-:S05]  /*5b30*/  FMUL.FTZ R145, R145, UR16 ;  /* 0x0000001091917c20 */ /* 0x000fca0008410000 */
[----:B------:R-:W-:-:S04]  /*5b40*/  FSEL R145, R145, RZ, P4 ;  /* 0x000000ff91917208 */ /* 0x000fc80002000000 */
[----:B------:R-:W-:-:S04]  /*5b50*/  F2FP.BF16.F32.PACK_AB R145, RZ, R145 ;  /* 0x00000091ff91723e */ /* 0x000fc800000010ff */
[----:B------:R-:W-:-:S07]  /*5b60*/  PRMT R142, R142, 0x5410, R145 ;  /* 0x000054108e8e7816 */ /* 0x000fce0000000091 */
.L_x_5413:
[----:B------:R-:W-:Y:S05]  /*5b70*/  @!P3 BRA `(.L_x_5414) ;  /* 0x000000000018b947 */ /* 0x000fea0003800000 */
[----:B------:R-:W-:Y:S01]  /*5b80*/  FMUL.FTZ R145, R152, UR17 ;  /* 0x0000001198917c20 */ /* 0x000fe20008410000 */
[----:B------:R-:W-:-:S03]  /*5b90*/  LOP3.LUT P4, RZ, R197, 0xff0000, RZ, 0xc0, !PT ;  /* 0x00ff0000c5ff7812 */ /* 0x000fc6000788c0ff */
[----:B------:R-:W-:-:S05]  /*5ba0*/  FMUL.FTZ R145, R145, UR16 ;  /* 0x0000001091917c20 */ /* 0x000fca0008410000 */
[----:B------:R-:W-:-:S04]  /*5bb0*/  FSEL R145, R145, RZ, P4 ;  /* 0x000000ff91917208 */ /* 0x000fc80002000000 */
[----:B------:R-:W-:-:S04]  /*5bc0*/  F2FP.BF16.F32.PACK_AB R145, RZ, R145 ;  /* 0x00000091ff91723e */ /* 0x000fc800000010ff */
[----:B------:R-:W-:-:S07]  /*5bd0*/  PRMT R143, R145, 0x7610, R143 ;  /* 0x00007610918f7816 */ /* 0x000fce000000008f */
.L_x_5414:
        /* <DEDUP_REMOVED lines=11> */
.L_x_5407:
        /* <DEDUP_REMOVED lines=11> */
.L_x_5416:
        /* <DEDUP_REMOVED lines=11> */
.L_x_5417:
        /* <DEDUP_REMOVED lines=11> */
.L_x_5418:
        /* <DEDUP_REMOVED lines=11> */
.L_x_5419:
        /* <DEDUP_REMOVED lines=11> */
.L_x_5420:
        /* <DEDUP_REMOVED lines=11> */
.L_x_5421:
        /* <DEDUP_REMOVED lines=11> */
.L_x_5422:
        /* <DEDUP_REMOVED lines=13> */
.L_x_5406:
        /* <DEDUP_REMOVED lines=41> */
.L_x_5424:
[----:B------:R-:W-:Y:S05]  /*64c0*/  @!P3 BRA `(.L_x_5425) ;  /* 0x000000000018b947 */ /* 0x000fea0003800000 */
[----:B------:R-:W-:Y:S01]  /*64d0*/  FMUL.FTZ R144, R145, UR17 ;  /* 0x0000001191907c20 */ /* 0x000fe20008410000 */
[----:B-----5:R-:W-:-:S03]  /*64e0*/  LOP3.LUT P4, RZ, R196, 0xff00, RZ, 0xc0, !PT ;  /* 0x0000ff00c4ff7812 */ /* 0x020fc6000788c0ff */
[----:B------:R-:W-:-:S05]  /*64f0*/  FMUL.FTZ R144, R144, UR16 ;  /* 0x0000001090907c20 */ /* 0x000fca0008410000 */
[----:B------:R-:W-:-:S04]  /*6500*/  FSEL R144, R144, RZ, P4 ;  /* 0x000000ff90907208 */ /* 0x000fc80002000000 */
[----:B------:R-:W-:-:S04]  /*6510*/  F2FP.BF16.F32.PACK_AB R144, RZ, R144 ;  /* 0x00000090ff90723e */ /* 0x000fc800000010ff */
[----:B------:R-:W-:-:S07]  /*6520*/  PRMT R140, R140, 0x5410, R144 ;  /* 0x000054108c8c7816 */ /* 0x000fce0000000090 */
.L_x_5425:
[----:B------:R-:W-:Y:S05]  /*6530*/  @!P3 BRA `(.L_x_5426) ;  /* 0x000000000018b947 */ /* 0x000fea0003800000 */
[----:B------:R-:W-:Y:S01]  /*6540*/  FMUL.FTZ R144, R146, UR17 ;  /* 0x0000001192907c20 */ /* 0x000fe20008410000 */
[----:B-----5:R-:W-:-:S03]  /*6550*/  LOP3.LUT P4, RZ, R196, 0xff0000, RZ, 0xc0, !PT ;  /* 0x00ff0000c4ff7812 */ /* 0x020fc6000788c0ff */
[----:B------:R-:W-:-:S05]  /*6560*/  FMUL.FTZ R144, R144, UR16 ;  /* 0x0000001090907c20 */ /* 0x000fca0008410000 */
[----:B------:R-:W-:-:S04]  /*6570*/  FSEL R144, R144, RZ, P4 ;  /* 0x000000ff90907208 */ /* 0x000fc80002000000 */
[----:B------:R-:W-:-:S04]  /*6580*/  F2FP.BF16.F32.PACK_AB R144, RZ, R144 ;  /* 0x00000090ff90723e */ /* 0x000fc800000010ff */
[----:B------:R-:W-:-:S07]  /*6590*/  PRMT R141, R144, 0x7610, R141 ;  /* 0x00007610908d7816 */ /* 0x000fce000000008d */
.L_x_5426:
[----:B------:R-:W-:Y:S05]  /*65a0*/  @!P3 BRA `(.L_x_5427) ;  /* 0x000000000018b947 */ /* 0x000fea0003800000 */
[----:B------:R-:W-:Y:S01]  /*65b0*/  FMUL.FTZ R144, R147, UR17 ;  /* 0x0000001193907c20 */ /* 0x000fe20008410000 */
[----:B-----5:R-:W-:-:S03]  /*65c0*/  LOP3.LUT P4, RZ, R196, 0xff000000, RZ, 0xc0, !PT ;  /* 0xff000000c4ff7812 */ /* 0x020fc6000788c0ff */
[----:B------:R-:W-:-:S05]  /*65d0*/  FMUL.FTZ R144, R144, UR16 ;  /* 0x0000001090907c20 */ /* 0x000fca0008410000 */
[----:B------:R-:W-:-:S04]  /*65e0*/  FSEL R144, R144, RZ, P4 ;  /* 0x000000ff90907208 */ /* 0x000fc80002000000 */
[----:B------:R-:W-:-:S04]  /*65f0*/  F2FP.BF16.F32.PACK_AB R144, RZ, R144 ;  /* 0x00000090ff90723e */ /* 0x000fc800000010ff */
[----:B------:R-:W-:-:S07]  /*6600*/  PRMT R141, R141, 0x5410, R144 ;  /* 0x000054108d8d7816 */ /* 0x000fce0000000090 */
.L_x_5427:
[----:B------:R-:W-:Y:S05]  /*6610*/  @!P3 BRA `(.L_x_5428) ;  /* 0x000000000018b947 */ /* 0x000fea0003800000 */
[----:B------:R-:W-:Y:S01]  /*6620*/  FMUL.FTZ R144, R148, UR17 ;  /* 0x0000001194907c20 */ /* 0x000fe20008410000 */
[----:B-----5:R-:W-:-:S03]  /*6630*/  LOP3.LUT P4, RZ, R197, 0xff, RZ, 0xc0, !PT ;  /* 0x000000ffc5ff7812 */ /* 0x020fc6000788c0ff */
[----:B------:R-:W-:-:S05]  /*6640*/  FMUL.FTZ R144, R144, UR16 ;  /* 0x0000001090907c20 */ /* 0x000fca0008410000 */
[----:B------:R-:W-:-:S04]  /*6650*/  FSEL R144, R144, RZ, P4 ;  /* 0x000000ff90907208 */ /* 0x000fc80002000000 */
[----:B------:R-:W-:-:S04]  /*6660*/  F2FP.BF16.F32.PACK_AB R144, RZ, R144 ;  /* 0x00000090ff90723e */ /* 0x000fc800000010ff */
[----:B------:R-:W-:-:S07]  /*6670*/  PRMT R142, R144, 0x7610, R142 ;  /* 0x00007610908e7816 */ /* 0x000fce000000008e */
.L_x_5428:
[----:B------:R-:W-:Y:S05]  /*6680*/  @!P3 BRA `(.L_x_5429) ;  /* 0x000000000018b947 */ /* 0x000fea0003800000 */
[----:B------:R-:W-:Y:S01]  /*6690*/  FMUL.FTZ R144, R149, UR17 ;  /* 0x0000001195907c20 */ /* 0x000fe20008410000 */
[----:B-----5:R-:W-:-:S03]  /*66a0*/  LOP3.LUT P4, RZ, R197, 0xff00, RZ, 0xc0, !PT ;  /* 0x0000ff00c5ff7812 */ /* 0x020fc6000788c0ff */
[----:B------:R-:W-:-:S05]  /*66b0*/  FMUL.FTZ R144, R144, UR16 ;  /* 0x0000001090907c20 */ /* 0x000fca0008410000 */
[----:B------:R-:W-:-:S04]  /*66c0*/  FSEL R144, R144, RZ, P4 ;  /* 0x000000ff90907208 */ /* 0x000fc80002000000 */
[----:B------:R-:W-:-:S04]  /*66d0*/  F2FP.BF16.F32.PACK_AB R144, RZ, R144 ;  /* 0x00000090ff90723e */ /* 0x000fc800000010ff */
[----:B------:R-:W-:-:S07]  /*66e0*/  PRMT R142, R142, 0x5410, R144 ;  /* 0x000054108e8e7816 */ /* 0x000fce0000000090 */
.L_x_5429:
[----:B------:R-:W-:Y:S05]  /*66f0*/  @!P3 BRA `(.L_x_5430) ;  /* 0x000000000018b947 */ /* 0x000fea0003800000 */
[----:B------:R-:W-:Y:S01]  /*6700*/  FMUL.FTZ R144, R150, UR17 ;  /* 0x0000001196907c20 */ /* 0x000fe20008410000 */
[----:B-----5:R-:W-:-:S03]  /*6710*/  LOP3.LUT P4, RZ, R197, 0xff0000, RZ, 0xc0, !PT ;  /* 0x00ff0000c5ff7812 */ /* 0x020fc6000788c0ff */
[----:B------:R-:W-:-:S05]  /*6720*/  FMUL.FTZ R144, R144, UR16 ;  /* 0x0000001090907c20 */ /* 0x000fca0008410000 */
[----:B------:R-:W-:-:S04]  /*6730*/  FSEL R144, R144, RZ, P4 ;  /* 0x000000ff90907208 */ /* 0x000fc80002000000 */
[----:B------:R-:W-:-:S04]  /*6740*/  F2FP.BF16.F32.PACK_AB R144, RZ, R144 ;  /* 0x00000090ff90723e */ /* 0x000fc800000010ff */
[----:B------:R-:W-:-:S07]  /*6750*/  PRMT R143, R144, 0x7610, R143 ;  /* 0x00007610908f7816 */ /* 0x000fce000000008f */
.L_x_5430:
        /* <DEDUP_REMOVED lines=11> */
.L_x_5423:
        /* <DEDUP_REMOVED lines=12> */
.L_x_5431:
        /* <DEDUP_REMOVED lines=12> */
.L_x_5432:
        /* <DEDUP_REMOVED lines=12> */
.L_x_5433:
        /* <DEDUP_REMOVED lines=12> */
.L_x_5434:
        /* <DEDUP_REMOVED lines=12> */
.L_x_5435:
        /* <DEDUP_REMOVED lines=12> */
.L_x_5436:
        /* <DEDUP_REMOVED lines=12> */
.L_x_5437:
        /* <DEDUP_REMOVED lines=13> */
.L_x_5415:
        /* <DEDUP_REMOVED lines=22> */
[----:B-----5:R-:W-:Y:S01]  /*6f80*/  MOV R154, R30 ;  /* 0x0000001e009a7202 */ /* 0x020fe20000000f00 */
[----:B------:R-:W-:Y:S01]  /*6f90*/  @P2 FFMA.FTZ R154, R216, R155, R30 ;  /* 0x0000009bd89a2223 */ /* 0x000fe2000001001e */
[----:B------:R-:W-:Y:S01]  /*6fa0*/  @P2 FADD.FTZ R150, R211, -R150 ;  /* 0x80000096d3962221 */ /* 0x000fe20000010000 */
[----:B------:R-:W-:Y:S01]  /*6fb0*/  MOV R153, R28 ;  /* 0x0000001c00997202 */ /* 0x000fe20000000f00 */
[----:B------:R-:W-:Y:S01]  /*6fc0*/  @P2 FADD.FTZ R147, R202, -R147 ;  /* 0x80000093ca932221 */ /* 0x000fe20000010000 */
[----:B------:R-:W-:Y:S01]  /*6fd0*/  @P2 FADD.FTZ R148, R207, -R148 ;  /* 0x80000094cf942221 */ /* 0x000fe20000010000 */
[----:B------:R-:W-:Y:S01]  /*6fe0*/  @P2 FADD.FTZ R156, R215, -R156 ;  /* 0x8000009cd79c2221 */ /* 0x000fe20000010000 */
[----:B------:R-:W-:Y:S01]  /*6ff0*/  @P2 FADD.FTZ R145, R190, -R145 ;  /* 0x80000091be912221 */ /* 0x000fe20000010000 */
        /* <DEDUP_REMOVED lines=21> */
.L_x_5440:
[----:B------:R-:W-:Y:S05]  /*7150*/  @!P3 BRA `(.L_x_5441) ;  /* 0x000000000018b947 */ /* 0x000fea0003800000 */
[----:B------:R-:W-:Y:S01]  /*7160*/  FMUL.FTZ R145, R151, UR17 ;  /* 0x0000001197917c20 */ /* 0x000fe20008410000 */
[----:B------:R-:W-:-:S03]  /*7170*/  LOP3.LUT P1, RZ, R194, 0xff00, RZ, 0xc0, !PT ;  /* 0x0000ff00c2ff7812 */ /* 0x000fc6000782c0ff */
[----:B------:R-:W-:-:S05]  /*7180*/  FMUL.FTZ R145, R145, UR16 ;  /* 0x0000001091917c20 */ /* 0x000fca0008410000 */
[----:B------:R-:W-:-:S04]  /*7190*/  FSEL R145, R145, RZ, P1 ;  /* 0x000000ff91917208 */ /* 0x000fc80000800000 */
[----:B------:R-:W-:-:S04]  /*71a0*/  F2FP.BF16.F32.PACK_AB R145, RZ, R145 ;  /* 0x00000091ff91723e */ /* 0x000fc800000010ff */
[----:B------:R-:W-:-:S07]  /*71b0*/  PRMT R140, R140, 0x5410, R145 ;  /* 0x000054108c8c7816 */ /* 0x000fce0000000091 */
.L_x_5441:
[----:B------:R-:W-:Y:S05]  /*71c0*/  @!P3 BRA `(.L_x_5442) ;  /* 0x000000000018b947 */ /* 0x000fea0003800000 */
[----:B------:R-:W-:Y:S01]  /*71d0*/  FMUL.FTZ R145, R146, UR17 ;  /* 0x0000001192917c20 */ /* 0x000fe20008410000 */
[----:B------:R-:W-:-:S03]  /*71e0*/  LOP3.LUT P1, RZ, R194, 0xff0000, RZ, 0xc0, !PT ;  /* 0x00ff0000c2ff7812 */ /* 0x000fc6000782c0ff */
[----:B------:R-:W-:-:S05]  /*71f0*/  FMUL.FTZ R145, R145, UR16 ;  /* 0x0000001091917c20 */ /* 0x000fca0008410000 */
[----:B------:R-:W-:-:S04]  /*7200*/  FSEL R145, R145, RZ, P1 ;  /* 0x000000ff91917208 */ /* 0x000fc80000800000 */
[----:B------:R-:W-:-:S04]  /*7210*/  F2FP.BF16.F32.PACK_AB R145, RZ, R145 ;  /* 0x00000091ff91723e */ /* 0x000fc800000010ff */
[----:B------:R-:W-:-:S07]  /*7220*/  PRMT R141, R145, 0x7610, R141 ;  /* 0x00007610918d7816 */ /* 0x000fce000000008d */
.L_x_5442:
[----:B------:R-:W-:Y:S05]  /*7230*/  @!P3 BRA `(.L_x_5443) ;  /* 0x000000000018b947 */ /* 0x000fea0003800000 */
[----:B------:R-:W-:Y:S01]  /*7240*/  FMUL.FTZ R145, R152, UR17 ;  /* 0x0000001198917c20 */ /* 0x000fe20008410000 */
[----:B------:R-:W-:-:S03]  /*7250*/  LOP3.LUT P1, RZ, R194, 0xff000000, RZ, 0xc0, !PT ;  /* 0xff000000c2ff7812 */ /* 0x000fc6000782c0ff */
[----:B------:R-:W-:-:S05]  /*7260*/  FMUL.FTZ R145, R145, UR16 ;  /* 0x0000001091917c20 */ /* 0x000fca0008410000 */
[----:B------:R-:W-:-:S04]  /*7270*/  FSEL R145, R145, RZ, P1 ;  /* 0x000000ff91917208 */ /* 0x000fc80000800000 */
[----:B------:R-:W-:-:S04]  /*7280*/  F2FP.BF16.F32.PACK_AB R145, RZ, R145 ;  /* 0x00000091ff91723e */ /* 0x000fc800000010ff */
[----:B------:R-:W-:-:S07]  /*7290*/  PRMT R141, R141, 0x5410, R145 ;  /* 0x000054108d8d7816 */ /* 0x000fce0000000091 */
.L_x_5443:
[----:B------:R-:W-:Y:S05]  /*72a0*/  @!P3 BRA `(.L_x_5444) ;  /* 0x000000000018b947 */ /* 0x000fea0003800000 */
[----:B------:R-:W-:Y:S01]  /*72b0*/  FMUL.FTZ R145, R153, UR17 ;  /* 0x0000001199917c20 */ /* 0x000fe20008410000 */
[----:B------:R-:W-:-:S03]  /*72c0*/  LOP3.LUT P1, RZ, R195, 0xff, RZ, 0xc0, !PT ;  /* 0x000000ffc3ff7812 */ /* 0x000fc6000782c0ff */
[----:B------:R-:W-:-:S05]  /*72d0*/  FMUL.FTZ R145, R145, UR16 ;  /* 0x0000001091917c20 */ /* 0x000fca0008410000 */
[----:B------:R-:W-:-:S04]  /*72e0*/  FSEL R145, R145, RZ, P1 ;  /* 0x000000ff91917208 */ /* 0x000fc80000800000 */
[----:B------:R-:W-:-:S04]  /*72f0*/  F2FP.BF16.F32.PACK_AB R145, RZ, R145 ;  /* 0x00000091ff91723e */ /* 0x000fc800000010ff */
[----:B------:R-:W-:-:S07]  /*7300*/  PRMT R142, R145, 0x7610, R142 ;  /* 0x00007610918e7816 */ /* 0x000fce000000008e */
.L_x_5444:
[----:B------:R-:W-:Y:S05]  /*7310*/  @!P3 BRA `(.L_x_5445) ;  /* 0x000000000018b947 */ /* 0x000fea0003800000 */
[----:B------:R-:W-:Y:S01]  /*7320*/  FMUL.FTZ R145, R149, UR17 ;  /* 0x0000001195917c20 */ /* 0x000fe20008410000 */
[----:B------:R-:W-:-:S03]  /*7330*/  LOP3.LUT P1, RZ, R195, 0xff00, RZ, 0xc0, !PT ;  /* 0x0000ff00c3ff7812 */ /* 0x000fc6000782c0ff */
[----:B------:R-:W-:-:S05]  /*7340*/  FMUL.FTZ R145, R145, UR16 ;  /* 0x0000001091917c20 */ /* 0x000fca0008410000 */
[----:B------:R-:W-:-:S04]  /*7350*/  FSEL R145, R145, RZ, P1 ;  /* 0x000000ff91917208 */ /* 0x000fc80000800000 */
[----:B------:R-:W-:-:S04]  /*7360*/  F2FP.BF16.F32.PACK_AB R145, RZ, R145 ;  /* 0x00000091ff91723e */ /* 0x000fc800000010ff */
[----:B------:R-:W-:-:S07]  /*7370*/  PRMT R142, R142, 0x5410, R145 ;  /* 0x000054108e8e7816 */ /* 0x000fce0000000091 */
.L_x_5445:
[----:B------:R-:W-:Y:S05]  /*7380*/  @!P3 BRA `(.L_x_5446) ;  /* 0x000000000018b947 */ /* 0x000fea0003800000 */
[----:B------:R-:W-:Y:S01]  /*7390*/  FMUL.FTZ R145, R154, UR17 ;  /* 0x000000119a917c20 */ /* 0x000fe20008410000 */
[----:B------:R-:W-:-:S03]  /*73a0*/  LOP3.LUT P1, RZ, R195, 0xff0000, RZ, 0xc0, !PT ;  /* 0x00ff0000c3ff7812 */ /* 0x000fc6000782c0ff */
[----:B------:R-:W-:-:S05]  /*73b0*/  FMUL.FTZ R145, R145, UR16 ;  /* 0x0000001091917c20 */ /* 0x000fca0008410000 */
[----:B------:R-:W-:-:S04]  /*73c0*/  FSEL R145, R145, RZ, P1 ;  /* 0x000000ff91917208 */ /* 0x000fc80000800000 */
[----:B------:R-:W-:-:S04]  /*73d0*/  F2FP.BF16.F32.PACK_AB R145, RZ, R145 ;  /* 0x00000091ff91723e */ /* 0x000fc800000010ff */
[----:B------:R-:W-:-:S07]  /*73e0*/  PRMT R143, R145, 0x7610, R143 ;  /* 0x00007610918f7816 */ /* 0x000fce000000008f */
.L_x_5446:
[----:B------:R-:W-:Y:S02]  /*73f0*/  MOV R145, R151 ;  /* 0x0000009700917202 */ /* 0x000fe40000000f00 */
[----:B------:R-:W-:Y:S02]  /*7400*/  MOV R148, R153 ;  /* 0x0000009900947202 */ /* 0x000fe40000000f00 */
        /* <DEDUP_REMOVED lines=11> */
.L_x_5439:
        /* <DEDUP_REMOVED lines=11> */
.L_x_5448:
        /* <DEDUP_REMOVED lines=11> */
.L_x_5449:
        /* <DEDUP_REMOVED lines=11> */
.L_x_5450:
        /* <DEDUP_REMOVED lines=11> */
.L_x_5451:
        /* <DEDUP_REMOVED lines=11> */
.L_x_5452:
        /* <DEDUP_REMOVED lines=11> */
.L_x_5453:
        /* <DEDUP_REMOVED lines=11> */
.L_x_5454:
[----:B------:R-:W-:Y:S05]  /*7990*/  @!P3 BRA `(.L_x_5447) ;  /* 0x0000000c002cb947 */ /* 0x000fea0003800000 */
[----:B------:R-:W-:Y:S01]  /*79a0*/  @P2 FFMA.FTZ R156, R212, R156, R157 ;  /* 0x0000009cd49c2223 */ /* 0x000fe2000001009d */
[----:B-1---5:R-:W-:Y:S02]  /*79b0*/  MOV R152, R31 ;  /* 0x0000001f00987202 */ /* 0x022fe40000000f00 */
        /* <DEDUP_REMOVED lines=10> */
.L_x_5438:
        /* <DEDUP_REMOVED lines=41> */
.L_x_5456:
[----:B------:R-:W-:Y:S05]  /*7cf0*/  @!P3 BRA `(.L_x_5457) ;  /* 0x000000000018b947 */ /* 0x000fea0003800000 */
[----:B------:R-:W-:Y:S01]  /*7d00*/  FMUL.FTZ R144, R145, UR17 ;  /* 0x0000001191907c20 */ /* 0x000fe20008410000 */
[----:B-----5:R-:W-:-:S03]  /*7d10*/  LOP3.LUT P1, RZ, R194, 0xff00, RZ, 0xc0, !PT ;  /* 0x0000ff00c2ff7812 */ /* 0x020fc6000782c0ff */
[----:B------:R-:W-:-:S05]  /*7d20*/  FMUL.FTZ R144, R144, UR16 ;  /* 0x0000001090907c20 */ /* 0x000fca0008410000 */
[----:B------:R-:W-:-:S04]  /*7d30*/  FSEL R144, R144, RZ, P1 ;  /* 0x000000ff90907208 */ /* 0x000fc80000800000 */
[----:B------:R-:W-:-:S04]  /*7d40*/  F2FP.BF16.F32.PACK_AB R144, RZ, R144 ;  /* 0x00000090ff90723e */ /* 0x000fc800000010ff */
[----:B------:R-:W-:-:S07]  /*7d50*/  PRMT R140, R140, 0x5410, R144 ;  /* 0x000054108c8c7816 */ /* 0x000fce0000000090 */
.L_x_5457:
[----:B------:R-:W-:Y:S05]  /*7d60*/  @!P3 BRA `(.L_x_5458) ;  /* 0x000000000018b947 */ /* 0x000fea0003800000 */
[----:B------:R-:W-:Y:S01]  /*7d70*/  FMUL.FTZ R144, R146, UR17 ;  /* 0x0000001192907c20 */ /* 0x000fe20008410000 */
[----:B-----5:R-:W-:-:S03]  /*7d80*/  LOP3.LUT P1, RZ, R194, 0xff0000, RZ, 0xc0, !PT ;  /* 0x00ff0000c2ff7812 */ /* 0x020fc6000782c0ff */
[----:B------:R-:W-:-:S05]  /*7d90*/  FMUL.FTZ R144, R144, UR16 ;  /* 0x0000001090907c20 */ /* 0x000fca0008410000 */
[----:B------:R-:W-:-:S04]  /*7da0*/  FSEL R144, R144, RZ, P1 ;  /* 0x000000ff90907208 */ /* 0x000fc80000800000 */
[----:B------:R-:W-:-:S04]  /*7db0*/  F2FP.BF16.F32.PACK_AB R144, RZ, R144 ;  /* 0x00000090ff90723e */ /* 0x000fc800000010ff */
[----:B------:R-:W-:-:S07]  /*7dc0*/  PRMT R141, R144, 0x7610, R141 ;  /* 0x00007610908d7816 */ /* 0x000fce000000008d */
.L_x_5458:
[----:B------:R-:W-:Y:S05]  /*7dd0*/  @!P3 BRA `(.L_x_5459) ;  /* 0x000000000018b947 */ /* 0x000fea0003800000 */
[----:B------:R-:W-:Y:S01]  /*7de0*/  FMUL.FTZ R144, R147, UR17 ;  /* 0x0000001193907c20 */ /* 0x000fe20008410000 */
[----:B-----5:R-:W-:-:S03]  /*7df0*/  LOP3.LUT P1, RZ, R194, 0xff000000, RZ, 0xc0, !PT ;  /* 0xff000000c2ff7812 */ /* 0x020fc6000782c0ff */
[----:B------:R-:W-:-:S05]  /*7e00*/  FMUL.FTZ R144, R144, UR16 ;  /* 0x0000001090907c20 */ /* 0x000fca0008410000 */
[----:B------:R-:W-:-:S04]  /*7e10*/  FSEL R144, R144, RZ, P1 ;  /* 0x000000ff90907208 */ /* 0x000fc80000800000 */
[----:B------:R-:W-:-:S04]  /*7e20*/  F2FP.BF16.F32.PACK_AB R144, RZ, R144 ;  /* 0x00000090ff90723e */ /* 0x000fc800000010ff */
[----:B------:R-:W-:-:S07]  /*7e30*/  PRMT R141, R141, 0x5410, R144 ;  /* 0x000054108d8d7816 */ /* 0x000fce0000000090 */
.L_x_5459:
[----:B------:R-:W-:Y:S05]  /*7e40*/  @!P3 BRA `(.L_x_5460) ;  /* 0x000000000018b947 */ /* 0x000fea0003800000 */
[----:B------:R-:W-:Y:S01]  /*7e50*/  FMUL.FTZ R144, R148, UR17 ;  /* 0x0000001194907c20 */ /* 0x000fe20008410000 */
[----:B-----5:R-:W-:-:S03]  /*7e60*/  LOP3.LUT P1, RZ, R195, 0xff, RZ, 0xc0, !PT ;  /* 0x000000ffc3ff7812 */ /* 0x020fc6000782c0ff */
[----:B------:R-:W-:-:S05]  /*7e70*/  FMUL.FTZ R144, R144, UR16 ;  /* 0x0000001090907c20 */ /* 0x000fca0008410000 */
[----:B------:R-:W-:-:S04]  /*7e80*/  FSEL R144, R144, RZ, P1 ;  /* 0x000000ff90907208 */ /* 0x000fc80000800000 */
[----:B------:R-:W-:-:S04]  /*7e90*/  F2FP.BF16.F32.PACK_AB R144, RZ, R144 ;  /* 0x00000090ff90723e */ /* 0x000fc800000010ff */
[----:B------:R-:W-:-:S07]  /*7ea0*/  PRMT R142, R144, 0x7610, R142 ;  /* 0x00007610908e7816 */ /* 0x000fce000000008e */
.L_x_5460:
[----:B------:R-:W-:Y:S05]  /*7eb0*/  @!P3 BRA `(.L_x_5461) ;  /* 0x000000000018b947 */ /* 0x000fea0003800000 */
[----:B------:R-:W-:Y:S01]  /*7ec0*/  FMUL.FTZ R144, R149, UR17 ;  /* 0x0000001195907c20 */ /* 0x000fe20008410000 */
[----:B-----5:R-:W-:-:S03]  /*7ed0*/  LOP3.LUT P1, RZ, R195, 0xff00, RZ, 0xc0, !PT ;  /* 0x0000ff00c3ff7812 */ /* 0x020fc6000782c0ff */
[----:B------:R-:W-:-:S05]  /*7ee0*/  FMUL.FTZ R144, R144, UR16 ;  /* 0x0000001090907c20 */ /* 0x000fca0008410000 */
[----:B------:R-:W-:-:S04]  /*7ef0*/  FSEL R144, R144, RZ, P1 ;  /* 0x000000ff90907208 */ /* 0x000fc80000800000 */
[----:B------:R-:W-:-:S04]  /*7f00*/  F2FP.BF16.F32.PACK_AB R144, RZ, R144 ;  /* 0x00000090ff90723e */ /* 0x000fc800000010ff */
[----:B------:R-:W-:-:S07]  /*7f10*/  PRMT R142, R142, 0x5410, R144 ;  /* 0x000054108e8e7816 */ /* 0x000fce0000000090 */
.L_x_5461:
[----:B------:R-:W-:Y:S05]  /*7f20*/  @!P3 BRA `(.L_x_5462) ;  /* 0x000000000018b947 */ /* 0x000fea0003800000 */
[----:B------:R-:W-:Y:S01]  /*7f30*/  FMUL.FTZ R144, R150, UR17 ;  /* 0x0000001196907c20 */ /* 0x000fe20008410000 */
[----:B-----5:R-:W-:-:S03]  /*7f40*/  LOP3.LUT P1, RZ, R195, 0xff0000, RZ, 0xc0, !PT ;  /* 0x00ff0000c3ff7812 */ /* 0x020fc6000782c0ff */
[----:B------:R-:W-:-:S05]  /*7f50*/  FMUL.FTZ R144, R144, UR16 ;  /* 0x0000001090907c20 */ /* 0x000fca0008410000 */
[----:B------:R-:W-:-:S04]  /*7f60*/  FSEL R144, R144, RZ, P1 ;  /* 0x000000ff90907208 */ /* 0x000fc80000800000 */
[----:B------:R-:W-:-:S04]  /*7f70*/  F2FP.BF16.F32.PACK_AB R144, RZ, R144 ;  /* 0x00000090ff90723e */ /* 0x000fc800000010ff */
[----:B------:R-:W-:-:S07]  /*7f80*/  PRMT R143, R144, 0x7610, R143 ;  /* 0x00007610908f7816 */ /* 0x000fce000000008f */
.L_x_5462:
        /* <DEDUP_REMOVED lines=11> */
.L_x_5455:
        /* <DEDUP_REMOVED lines=12> */
.L_x_5463:
        /* <DEDUP_REMOVED lines=12> */
.L_x_5464:
        /* <DEDUP_REMOVED lines=12> */
.L_x_5465:
        /* <DEDUP_REMOVED lines=12> */
.L_x_5466:
        /* <DEDUP_REMOVED lines=12> */
.L_x_5467:
        /* <DEDUP_REMOVED lines=12> */
.L_x_5468:
        /* <DEDUP_REMOVED lines=12> */
.L_x_5469:
[----:B------:R-:W-:Y:S05]  /*8580*/  @!P3 BRA `(.L_x_5447) ;  /* 0x000000000030b947 */ /* 0x000fea0003800000 */
[----:B------:R-:W-:Y:S01]  /*8590*/  FFMA.FTZ R156, R212, R156, R157 ;  /* 0x0000009cd49c7223 */ /* 0x000fe2000001009d */
[----:B------:R-:W-:-:S03]  /*85a0*/  ISETP.GT.AND P1, PT, R214, RZ, PT ;  /* 0x000000ffd600720c */ /* 0x000fc60003f24270 */
[----:B-1----:R-:W-:-:S04]  /*85b0*/  FADD.FTZ R153, R215, -R156 ;  /* 0x8000009cd7997221 */ /* 0x002fc80000010000 */
        /* <DEDUP_REMOVED lines=9> */
.L_x_5447:
[----:B------:R-:W2:Y:S01]  /*8650*/  @P0 LDC.64 R156, c[0x0][0x478] ;  /* 0x00011e00ff9c0b82 */ /* 0x000ea20000000a00 */
[----:B------:R-:W-:Y:S01]  /*8660*/  @P0 IADD3 R161, PT, PT, R161, 0x300, RZ ;  /* 0x00000300a1a10810 */ /* 0x000fe20007ffe0ff */
[----:B------:R-:W-:Y:S01]  /*8670*/  UPLOP3.LUT UP1, UPT, UPT, UPT, UP1, 0x40, 0x4 ;  /* 0x000000000004789c */ /* 0x000fe20003f2e810 */
[----:B------:R-:W-:-:S05]  /*8680*/  @P3 IADD3 R159, PT, PT, R159, 0x300, RZ ;  /* 0x000003009f9f3810 */ /* 0x000fca0007ffe0ff */
[----:B-1----:R-:W1:Y:S08]  /*8690*/  @P3 LDC.64 R154, c[0x0][0x468] ;  /* 0x00011a00ff9a3b82 */ /* 0x002e700000000a00 */
[----:B------:R-:W3:Y:S01]  /*86a0*/  LDC.64 R152, c[0x0][0x380] ;  /* 0x0000e000ff987b82 */ /* 0x000ee20000000a00 */
[----:B--2---:R-:W-:-:S05]  /*86b0*/  @P0 IMAD.WIDE.U32 R156, R161, 0x20, R156 ;  /* 0x00000020a19c0825 */ /* 0x004fca00078e009c */
[----:B------:R2:W-:Y:S01]  /*86c0*/  @P0 STG.E.128 desc[UR12][R156.64], R144 ;  /* 0x000000909c000986 */ /* 0x0005e2000c101d0c */
[----:B-1----:R-:W-:-:S03]  /*86d0*/  @P3 IMAD.WIDE.U32 R154, R159, 0x10, R154 ;  /* 0x000000109f9a3825 */ /* 0x002fc600078e009a */
[----:B------:R2:W-:Y:S04]  /*86e0*/  @P0 STG.E.128 desc[UR12][R156.64+0x10], R148 ;  /* 0x000010949c000986 */ /* 0x0005e8000c101d0c */
[----:B------:R2:W-:Y:S01]  /*86f0*/  @P3 STG.E.128 desc[UR12][R154.64], R140 ;  /* 0x0000008c9a003986 */ /* 0x0005e2000c101d0c */
[----:B---3--:R-:W-:-:S04]  /*8700*/  IADD3 R0, PT, PT, R0, R152, RZ ;  /* 0x0000009800007210 */ /* 0x008fc80007ffe0ff */
[----:B------:R-:W-:-:S13]  /*8710*/  ISETP.GE.AND P0, PT, R0, R153, PT ;  /* 0x000000990000720c */ /* 0x000fda0003f06270 */
[----:B--2---:R-:W-:Y:S05]  /*8720*/  @!P0 BRA `(.L_x_5470) ;  /* 0xffffff7c000c8947 */ /* 0x004fea000383ffff */
.L_x_5336:
        /* <DEDUP_REMOVED lines=24> */
.L_x_5471:
        /* <DEDUP_REMOVED lines=13> */
.L_x_15651:


//--------------------- .text._ZN10layer_norm13ln_bwd_kernelINS_13Kernel_traitsI13__nv_bfloat16S2_fS2_fjLj8192ELj1ELj1ELj8ELj16ENS_18Kernel_traits_baseILj8192ES2_S2_fS2_fjLj256EEEEELb1ELb1ELb0ELb0EEEvNS_9BwdParamsE --------------------------
	.section	.text._ZN10layer_norm13ln_bwd_kernelINS_13Kernel_traitsI13__nv_bfloat16S2_fS2_fjLj8192ELj1ELj1ELj8ELj16ENS_18Kernel_traits_baseILj8192ES2_S2_fS2_fjLj256EEEEELb1ELb1ELb0ELb0EEEvNS_9BwdParamsE,"ax",@progbits
	.align	128
        .global         _ZN10layer_norm13ln_bwd_kernelINS_13Kernel_traitsI13__nv_bfloat16S2_fS2_fjLj8192ELj1ELj1ELj8ELj16ENS_18Kernel_traits_baseILj8192ES2_S2_fS2_fjLj256EEEEELb1ELb1ELb0ELb0EEEvNS_9BwdParamsE
        .type           _ZN10layer_norm13ln_bwd_kernelINS_13Kernel_traitsI13__nv_bfloat16S2_fS2_fjLj8192ELj1ELj1ELj8ELj16ENS_18Kernel_traits_baseILj8192ES2_S2_fS2_fjLj256EEEEELb1ELb1ELb0ELb0EEEvNS_9BwdParamsE,@function
        .size           _ZN10layer_norm13ln_bwd_kernelINS_13Kernel_traitsI13__nv_bfloat16S2_fS2_fjLj8192ELj1ELj1ELj8ELj16ENS_18Kernel_traits_baseILj8192ES2_S2_fS2_fjLj256EEEEELb1ELb1ELb0ELb0EEEvNS_9BwdParamsE,(.L_x_15652 - _ZN10layer_norm13ln_bwd_kernelINS_13Kernel_traitsI13__nv_bfloat16S2_fS2_fjLj8192ELj1ELj1ELj8ELj16ENS_18Kernel_traits_baseILj8192ES2_S2_fS2_fjLj256EEEEELb1ELb1ELb0ELb0EEEvNS_9BwdParamsE)
        .other          _ZN10layer_norm13ln_bwd_kernelINS_13Kernel_traitsI13__nv_bfloat16S2_fS2_fjLj8192ELj1ELj1ELj8ELj16ENS_18Kernel_traits_baseILj8192ES2_S2_fS2_fjLj256EEEEELb1ELb1ELb0ELb0EEEvNS_9BwdParamsE,@"STO_CUDA_ENTRY STV_DEFAULT"
_ZN10layer_norm13ln_bwd_kernelINS_13Kernel_traitsI13__nv_bfloat16S2_fS2_fjLj8192ELj1ELj1ELj8ELj16ENS_18Kernel_traits_baseILj8192ES2_S2_fS2_fjLj256EEEEELb1ELb1ELb0ELb0EEEvNS_9BwdParamsE:
.text._ZN10layer_norm13ln_bwd_kernelINS_13Kernel_traitsI13__nv_bfloat16S2_fS2_fjLj8192ELj1ELj1ELj8ELj16ENS_18Kernel_traits_baseILj8192ES2_S2_fS2_fjLj256EEEEELb1ELb1ELb0ELb0EEEvNS_9BwdParamsE:
[----:B------:R-:W0:Y:S01]  /*0000*/  LDC R1, c[0x0][0x37c] ;  /* 0x0000df00ff017b82 */ /* 0x000e220000000800 */
[----:B------:R-:W1:Y:S01]  /*0010*/  S2R R10, SR_TID.X ;  /* 0x00000000000a7919 */ /* 0x000e620000002100 */
[----:B------:R-:W2:Y:S01]  /*0020*/  LDCU UR6, c[0x0][0x388] ;  /* 0x00007100ff0677ac */ /* 0x000ea20008000800 */
[----:B0-----:R-:W-:-:S05]  /*0030*/  IADD3 R1, PT, PT, R1, -0x98, RZ ;  /* 0xffffff6801017810 */ /* 0x001fca0007ffe0ff */
[----:B------:R-:W3:Y:S04]  /*0040*/  LDL.64 R64, [R1+0x50] ;  /* 0x0000500001407983 */ /* 0x000ee80000100a00 */
[----:B------:R-:W3:Y:S01]  /*0050*/  LDL.64 R66, [R1+0x58] ;  /* 0x0000580001427983 */ /* 0x000ee20000100a00 */
[----:B--2---:R-:W-:-:S04]  /*0060*/  USHF.R.S32.HI UR4, URZ, 0x1f, UR6 ;  /* 0x0000001fff047899 */ /* 0x004fc80008011406 */
[----:B------:R-:W-:-:S06]  /*0070*/  ULEA.HI UR4, UR4, UR6, URZ, 0x3 ;  /* 0x0000000604047291 */ /* 0x000fcc000f8f18ff */
[----:B------:R-:W-:Y:S02]  /*0080*/  MOV R3, UR4 ;  /* 0x0000000400037c02 */ /* 0x000fe40008000f00 */
[----:B-1----:R-:W-:Y:S02]  /*0090*/  LOP3.LUT R0, R10, 0xff, RZ, 0x3c, !PT ;  /* 0x000000ff0a007812 */ /* 0x002fe400078e3cff */
[----:B------:R-:W-:Y:S01]  /*00a0*/  MOV R23, R10 ;  /* 0x0000000a00177202 */ /* 0x000fe20000000f00 */
[----:B------:R-:W0:Y:S01]  /*00b0*/  LDCU.64 UR10, c[0x0][0x358] ;  /* 0x00006b00ff0a77ac */ /* 0x000e220008000a00 */
[----:B------:R-:W-:Y:S01]  /*00c0*/  LEA.HI.SX32 R6, R3, R0, 0x1d ;  /* 0x0000000003067211 */ /* 0x000fe200078feaff */
[----:B------:R-:W1:Y:S01]  /*00d0*/  S2UR UR7, SR_CTAID.X ;  /* 0x00000000000779c3 */ /* 0x000e620000002500 */
[----:B------:R-:W1:Y:S02]  /*00e0*/  LDCU UR4, c[0x0][0x384] ;  /* 0x00007080ff0477ac */ /* 0x000e640008000800 */
[C---:B------:R-:W-:Y:S01]  /*00f0*/  ISETP.GE.U32.AND P1, PT, R6.reuse, 0x100, PT ;  /* 0x000001000600780c */ /* 0x040fe20003f26070 */
[----:B------:R2:W-:Y:S01]  /*0100*/  STL [R1+0x10], R6 ;  /* 0x0000100601007387 */ /* 0x0005e20000100800 */
[----:B------:R-:W-:-:S02]  /*0110*/  ISETP.GE.U32.AND P2, PT, R6, 0x200, PT ;  /* 0x000002000600780c */ /* 0x000fc40003f46070 */
[C---:B------:R-:W-:Y:S01]  /*0120*/  ISETP.GE.U32.AND P3, PT, R6.reuse, 0x300, PT ;  /* 0x000003000600780c */ /* 0x040fe20003f66070 */
[----:B------:R-:W4:Y:S01]  /*0130*/  LDL.64 R60, [R1+0x40] ;  /* 0x00004000013c7983 */ /* 0x000f220000100a00 */
[----:B------:R-:W-:-:S03]  /*0140*/  ISETP.GE.U32.AND P4, PT, R6, 0x400, PT ;  /* 0x000004000600780c */ /* 0x000fc60003f86070 */
[----:B------:R-:W4:Y:S04]  /*0150*/  LDL.64 R62, [R1+0x48] ;  /* 0x00004800013e7983 */ /* 0x000f280000100a00 */
[----:B------:R-:W4:Y:S01]  /*0160*/  LDL.64 R56, [R1+0x30] ;  /* 0x0000300001387983 */ /* 0x000f220000100a00 */
[----:B------:R-:W0:Y:S03]  /*0170*/  @P1 LDC.64 R2, c[0x0][0x3d0] ;  /* 0x0000f400ff021b82 */ /* 0x000e260000000a00 */
[----:B------:R-:W4:Y:S04]  /*0180*/  LDL.64 R58, [R1+0x38] ;  /* 0x00003800013a7983 */ /* 0x000f280000100a00 */
[----:B------:R-:W4:Y:S01]  /*0190*/  LDL.64 R52, [R1+0x20] ;  /* 0x0000200001347983 */ /* 0x000f220000100a00 */
[----:B------:R-:W1:Y:S03]  /*01a0*/  @P1 LDC.64 R4, c[0x0][0x3e8] ;  /* 0x0000fa00ff041b82 */ /* 0x000e660000000a00 */
[----:B------:R-:W4:Y:S05]  /*01b0*/  LDL.64 R54, [R1+0x28] ;  /* 0x0000280001367983 */ /* 0x000f2a0000100a00 */
[----:B--2---:R-:W2:Y:S08]  /*01c0*/  @P2 LDC.64 R6, c[0x0][0x3d0] ;  /* 0x0000f400ff062b82 */ /* 0x004eb00000000a00 */
[----:B------:R-:W2:Y:S08]  /*01d0*/  @P2 LDC.64 R8, c[0x0][0x3e8] ;  /* 0x0000fa00ff082b82 */ /* 0x000eb00000000a00 */
[----:B------:R-:W2:Y:S08]  /*01e0*/  @P3 LDC.64 R14, c[0x0][0x3d0] ;  /* 0x0000f400ff0e3b82 */ /* 0x000eb00000000a00 */
[----:B------:R-:W2:Y:S01]  /*01f0*/  @P3 LDC.64 R16, c[0x0][0x3e8] ;  /* 0x0000fa00ff103b82 */ /* 0x000ea20000000a00 */
[----:B0-----:R-:W-:-:S07]  /*0200*/  @P1 IMAD.WIDE.U32 R2, R23, 0x10, R2 ;  /* 0x0000001017021825 */ /* 0x001fce00078e0002 */
[----:B------:R-:W0:Y:S01]  /*0210*/  @P4 LDC.64 R18, c[0x0][0x3d0] ;  /* 0x0000f400ff124b82 */ /* 0x000e220000000a00 */
[C---:B-1----:R-:W-:Y:S01]  /*0220*/  @P1 IMAD.WIDE.U32 R4, R23.reuse, 0x10, R4 ;  /* 0x0000001017041825 */ /* 0x042fe200078e0004 */
[----:B------:R-:W-:Y:S01]  /*0230*/  @P1 LOP3.LUT R23, R23, 0x100, RZ, 0xfc, !PT ;  /* 0x0000010017171812 */ /* 0x000fe200078efcff */
[----:B------:R-:W-:Y:S01]  /*0240*/  UISETP.GE.AND UP0, UPT, UR7, UR4, UPT ;  /* 0x000000040700728c */ /* 0x000fe2000bf06270 */
[----:B------:R-:W-:Y:S02]  /*0250*/  CS2R R76, SRZ ;  /* 0x00000000004c7805 */ /* 0x000fe4000001ff00 */
[----:B------:R-:W5:Y:S02]  /*0260*/  @P1 LDG.E.128 R36, desc[UR10][R4.64] ;  /* 0x0000000a04241981 */ /* 0x000f64000c1e1d00 */
[----:B------:R-:W1:Y:S01]  /*0270*/  @P4 LDC.64 R20, c[0x0][0x3e8] ;  /* 0x0000fa00ff144b82 */ /* 0x000e620000000a00 */
[----:B--2---:R-:W-:-:S04]  /*0280*/  @P2 IMAD.WIDE.U32 R10, R23, 0x10, R6 ;  /* 0x00000010170a2825 */ /* 0x004fc800078e0006 */
[C---:B------:R-:W-:Y:S01]  /*0290*/  @P2 IMAD.WIDE.U32 R12, R23.reuse, 0x10, R8 ;  /* 0x00000010170c2825 */ /* 0x040fe200078e0008 */
[----:B------:R-:W-:Y:S02]  /*02a0*/  @P2 IADD3 R23, PT, PT, R23, 0x100, RZ ;  /* 0x0000010017172810 */ /* 0x000fe40007ffe0ff */
[----:B------:R-:W-:Y:S02]  /*02b0*/  CS2R R78, SRZ ;  /* 0x00000000004e7805 */ /* 0x000fe4000001ff00 */
[----:B------:R-:W-:Y:S01]  /*02c0*/  CS2R R84, SRZ ;  /* 0x0000000000547805 */ /* 0x000fe2000001ff00 */
[----:B------:R2:W5:Y:S01]  /*02d0*/  @P2 LDG.E.128 R40, desc[UR10][R12.64] ;  /* 0x0000000a0c282981 */ /* 0x000562000c1e1d00 */
[----:B------:R-:W-:-:S04]  /*02e0*/  @P3 IMAD.WIDE.U32 R14, R23, 0x10, R14 ;  /* 0x00000010170e3825 */ /* 0x000fc800078e000e */
[C---:B------:R-:W-:Y:S01]  /*02f0*/  @P3 IMAD.WIDE.U32 R16, R23.reuse, 0x10, R16 ;  /* 0x0000001017103825 */ /* 0x040fe200078e0010 */
[----:B------:R-:W-:-:S04]  /*0300*/  @P3 IADD3 R23, PT, PT, R23, 0x100, RZ ;  /* 0x0000010017173810 */ /* 0x000fc80007ffe0ff */
[----:B------:R0:W5:Y:S02]  /*0310*/  @P3 LDG.E.128 R44, desc[UR10][R16.64] ;  /* 0x0000000a102c3981 */ /* 0x000164000c1e1d00 */
[----:B0-----:R-:W-:-:S04]  /*0320*/  @P4 IMAD.WIDE.U32 R6, R23, 0x10, R18 ;  /* 0x0000001017064825 */ /* 0x001fc800078e0012 */
[----:B-1----:R-:W-:-:S05]  /*0330*/  @P4 IMAD.WIDE.U32 R8, R23, 0x10, R20 ;  /* 0x0000001017084825 */ /* 0x002fca00078e0014 */
[----:B------:R0:W5:Y:S04]  /*0340*/  @P4 LDG.E.128 R48, desc[UR10][R8.64] ;  /* 0x0000000a08304981 */ /* 0x000168000c1e1d00 */
[----:B---3--:R-:W3:Y:S04]  /*0350*/  @P1 LDG.E.128 R64, desc[UR10][R2.64] ;  /* 0x0000000a02401981 */ /* 0x008ee8000c1e1d00 */
[----:B----4-:R-:W4:Y:S04]  /*0360*/  @P2 LDG.E.128 R60, desc[UR10][R10.64] ;  /* 0x0000000a0a3c2981 */ /* 0x010f28000c1e1d00 */
[----:B------:R-:W2:Y:S04]  /*0370*/  @P3 LDG.E.128 R56, desc[UR10][R14.64] ;  /* 0x0000000a0e383981 */ /* 0x000ea8000c1e1d00 */
[----:B------:R-:W2:Y:S01]  /*0380*/  @P4 LDG.E.128 R52, desc[UR10][R6.64] ;  /* 0x0000000a06344981 */ /* 0x000ea2000c1e1d00 */
        /* <DEDUP_REMOVED lines=37> */
[----:B---3--:R1:W-:Y:S04]  /*05e0*/  @P1 STL.64 [R1+0x50], R64 ;  /* 0x0000504001001387 */ /* 0x0083e80000100a00 */
[----:B------:R3:W-:Y:S01]  /*05f0*/  @P1 STL.64 [R1+0x58], R66 ;  /* 0x0000584201001387 */ /* 0x0007e20000100a00 */
[----:B------:R-:W-:-:S02]  /*0600*/  MOV R32, R67 ;  /* 0x0000004300207202 */ /* 0x000fc40000000f00 */
[----:B------:R-:W-:Y:S02]  /*0610*/  MOV R30, R66 ;  /* 0x00000042001e7202 */ /* 0x000fe40000000f00 */
[----:B------:R-:W-:Y:S02]  /*0620*/  MOV R28, R65 ;  /* 0x00000041001c7202 */ /* 0x000fe40000000f00 */
[----:B------:R-:W-:Y:S02]  /*0630*/  MOV R26, R64 ;  /* 0x00000040001a7202 */ /* 0x000fe40000000f00 */
[----:B-1----:R-:W-:Y:S02]  /*0640*/  CS2R R64, SRZ ;  /* 0x0000000000407805 */ /* 0x002fe4000001ff00 */
[----:B---3--:R-:W-:Y:S01]  /*0650*/  CS2R R66, SRZ ;  /* 0x0000000000427805 */ /* 0x008fe2000001ff00 */
[----:B----4-:R1:W-:Y:S04]  /*0660*/  @P2 STL.64 [R1+0x40], R60 ;  /* 0x0000403c01002387 */ /* 0x0103e80000100a00 */
[----:B------:R3:W-:Y:S01]  /*0670*/  @P2 STL.64 [R1+0x48], R62 ;  /* 0x0000483e01002387 */ /* 0x0007e20000100a00 */
[----:B------:R-:W-:-:S03]  /*0680*/  MOV R24, R63 ;  /* 0x0000003f00187202 */ /* 0x000fc60000000f00 */
[----:B--2---:R2:W-:Y:S01]  /*0690*/  @P3 STL.64 [R1+0x30], R56 ;  /* 0x0000303801003387 */ /* 0x0045e20000100a00 */
[----:B------:R-:W-:-:S03]  /*06a0*/  MOV R22, R62 ;  /* 0x0000003e00167202 */ /* 0x000fc60000000f00 */
[----:B------:R4:W-:Y:S01]  /*06b0*/  @P3 STL.64 [R1+0x38], R58 ;  /* 0x0000383a01003387 */ /* 0x0009e20000100a00 */
[----:B------:R-:W-:Y:S02]  /*06c0*/  MOV R20, R61 ;  /* 0x0000003d00147202 */ /* 0x000fe40000000f00 */
[----:B------:R-:W-:Y:S01]  /*06d0*/  MOV R19, R60 ;  /* 0x0000003c00137202 */ /* 0x000fe20000000f00 */
[----:B------:R0:W-:Y:S01]  /*06e0*/  @P4 STL.64 [R1+0x20], R52 ;  /* 0x0000203401004387 */ /* 0x0001e20000100a00 */
[----:B------:R-:W-:Y:S02]  /*06f0*/  MOV R18, R59 ;  /* 0x0000003b00127202 */ /* 0x000fe40000000f00 */
[----:B-1----:R-:W-:Y:S02]  /*0700*/  CS2R R60, SRZ ;  /* 0x00000000003c7805 */ /* 0x002fe4000001ff00 */
[----:B------:R-:W-:Y:S01]  /*0710*/  MOV R14, R58 ;  /* 0x0000003a000e7202 */ /* 0x000fe20000000f00 */
[----:B------:R1:W-:Y:S01]  /*0720*/  @P4 STL.64 [R1+0x28], R54 ;  /* 0x0000283601004387 */ /* 0x0003e20000100a00 */
[----:B------:R-:W-:-:S02]  /*0730*/  MOV R12, R57 ;  /* 0x00000039000c7202 */ /* 0x000fc40000000f00 */
[----:B---3--:R-:W-:Y:S02]  /*0740*/  CS2R R62, SRZ ;  /* 0x00000000003e7805 */ /* 0x008fe4000001ff00 */
[----:B------:R-:W-:Y:S02]  /*0750*/  MOV R11, R56 ;  /* 0x00000038000b7202 */ /* 0x000fe40000000f00 */
[----:B--2---:R-:W-:Y:S02]  /*0760*/  CS2R R56, SRZ ;  /* 0x0000000000387805 */ /* 0x004fe4000001ff00 */
[----:B------:R-:W-:Y:S02]  /*0770*/  MOV R10, R55 ;  /* 0x00000037000a7202 */ /* 0x000fe40000000f00 */
[----:B----4-:R-:W-:Y:S02]  /*0780*/  CS2R R58, SRZ ;  /* 0x00000000003a7805 */ /* 0x010fe4000001ff00 */
[----:B------:R-:W-:-:S02]  /*0790*/  MOV R6, R54 ;  /* 0x0000003600067202 */ /* 0x000fc40000000f00 */
[----:B------:R-:W-:Y:S02]  /*07a0*/  MOV R4, R53 ;  /* 0x0000003500047202 */ /* 0x000fe40000000f00 */
[----:B------:R-:W-:Y:S02]  /*07b0*/  MOV R2, R52 ;  /* 0x0000003400027202 */ /* 0x000fe40000000f00 */
[----:B0-----:R-:W-:Y:S02]  /*07c0*/  CS2R R52, SRZ ;  /* 0x0000000000347805 */ /* 0x001fe4000001ff00 */
[----:B-1----:R-:W-:Y:S01]  /*07d0*/  CS2R R54, SRZ ;  /* 0x0000000000367805 */ /* 0x002fe2000001ff00 */
[----:B------:R-:W-:Y:S06]  /*07e0*/  BRA.U UP0, `(.L_x_5472) ;  /* 0x000000c900fc7547 */ /* 0x000fec000b800000 */
[----:B-----5:R-:W-:Y:S01]  /*07f0*/  PRMT R52, R39, 0x7632, R52 ;  /* 0x0000763227347816 */ /* 0x020fe20000000034 */
[----:B------:R-:W0:Y:S01]  /*0800*/  LDCU.64 UR4, c[0x0][0x3e0] ;  /* 0x00007c00ff0477ac */ /* 0x000e220008000a00 */
[----:B------:R-:W-:Y:S02]  /*0810*/  PRMT R35, R38, 0x7632, R35 ;  /* 0x0000763226237816 */ /* 0x000fe40000000023 */
[----:B------:R-:W-:Y:S02]  /*0820*/  CS2R R76, SRZ ;  /* 0x00000000004c7805 */ /* 0x000fe4000001ff00 */
[----:B------:R-:W-:Y:S01]  /*0830*/  PRMT R34, R37, 0x7632, R34 ;  /* 0x0000763225227816 */ /* 0x000fe20000000022 */
[----:B------:R1:W-:Y:S01]  /*0840*/  STL.S16 [R1+0xc], R52 ;  /* 0x00000c3401007387 */ /* 0x0003e20000100600 */
[----:B------:R-:W-:Y:S02]  /*0850*/  PRMT R33, R36, 0x7632, R33 ;  /* 0x0000763224217816 */ /* 0x000fe40000000021 */
[----:B------:R-:W-:-:S02]  /*0860*/  CS2R R78, SRZ ;  /* 0x00000000004e7805 */ /* 0x000fc4000001ff00 */
[----:B------:R-:W-:Y:S01]  /*0870*/  PRMT R31, R32, 0x7632, R31 ;  /* 0x00007632201f7816 */ /* 0x000fe2000000001f */
        /* <DEDUP_REMOVED lines=10> */
[----:B0-----:R-:W-:Y:S01]  /*0920*/  UISETP.NE.U32.AND UP0, UPT, UR4, URZ, UPT ;  /* 0x000000ff0400728c */ /* 0x001fe2000bf05070 */
        /* <DEDUP_REMOVED lines=85> */
[----:B------:R-:W1:Y:S01]  /*0e80*/  LDCU UR6, c[0x0][0x388] ;  /* 0x00007100ff0677ac */ /* 0x000e620008000800 */
[----:B------:R-:W3:Y:S01]  /*0e90*/  LDCU.U8 UR18, c[0x0][0x410] ;  /* 0x00008200ff1277ac */ /* 0x000ee20008000000 */
[----:B------:R-:W4:Y:S01]  /*0ea0*/  LDCU UR19, c[0x0][0x400] ;  /* 0x00008000ff1377ac */ /* 0x000f220008000800 */
[----:B------:R-:W0:Y:S01]  /*0eb0*/  LDCU.64 UR20, c[0x0][0x438] ;  /* 0x00008700ff1477ac */ /* 0x000e220008000a00 */
[----:B------:R-:W0:Y:S01]  /*0ec0*/  LDCU.64 UR8, c[0x0][0x478] ;  /* 0x00008f00ff0877ac */ /* 0x000e220008000a00 */
[----:B------:R-:W0:Y:S01]  /*0ed0*/  LDCU.128 UR12, c[0x0][0x3c0] ;  /* 0x00007800ff0c77ac */ /* 0x000e220008000c00 */
[----:B--2---:R-:W0:Y:S04]  /*0ee0*/  LDCU.64 UR22, c[0x0][0x380] ;  /* 0x00007000ff1677ac */ /* 0x004e280008000a00 */
.L_x_5507:
[----:B------:R-:W2:Y:S01]  /*0ef0*/  @UP0 LDCU.64 UR4, c[0x0][0x3e0] ;  /* 0x00007c00ff0407ac */ /* 0x000ea20008000a00 */
[----:B-----5:R-:W5:Y:S01]  /*0f00*/  LDL R184, [R1+0x10] ;  /* 0x0000100001b87983 */ /* 0x020f620000100800 */
[----:B------:R-:W-:Y:S01]  /*0f10*/  PLOP3.LUT P0, PT, PT, PT, UP0, 0x80, 0x8 ;  /* 0x000000000008781c */ /* 0x000fe20003f0f008 */
[----:B0-----:R-:W-:-:S06]  /*0f20*/  UIMAD.WIDE UR16, UR7, 0x4, UR12 ;  /* 0x00000004071078a5 */ /* 0x001fcc000f8e020c */
[----:B------:R-:W-:Y:S02]  /*0f30*/  MOV R180, UR16 ;  /* 0x0000001000b47c02 */ /* 0x000fe40008000f00 */
[----:B------:R-:W-:-:S05]  /*0f40*/  MOV R181, UR17 ;  /* 0x0000001100b57c02 */ /* 0x000fca0008000f00 */
[----:B------:R0:W4:Y:S01]  /*0f50*/  LDG.E R0, desc[UR10][R180.64] ;  /* 0x0000000ab4007981 */ /* 0x000122000c1e1900 */
[----:B--2---:R-:W-:Y:S02]  /*0f60*/  @UP0 UIMAD.WIDE UR4, UR7, 0x2, UR4 ;  /* 0x00000002070408a5 */ /* 0x004fe4000f8e0204 */
[----:B------:R-:W-:-:S04]  /*0f70*/  UIMAD.WIDE UR16, UR7, 0x4, UR14 ;  /* 0x00000004071078a5 */ /* 0x000fc8000f8e020e */
[----:B0-----:R-:W-:Y:S02]  /*0f80*/  MOV R180, UR4 ;  /* 0x0000000400b47c02 */ /* 0x001fe40008000f00 */
[----:B------:R-:W-:-:S05]  /*0f90*/  MOV R181, UR5 ;  /* 0x0000000500b57c02 */ /* 0x000fca0008000f00 */
[----:B------:R0:W2:Y:S02]  /*0fa0*/  @P0 LDG.E.U16 R182, desc[UR10][R180.64] ;  /* 0x0000000ab4b60981 */ /* 0x0000a4000c1e1500 */
[----:B0-----:R-:W-:Y:S02]  /*0fb0*/  MOV R180, UR16 ;  /* 0x0000001000b47c02 */ /* 0x001fe40008000f00 */
[----:B------:R-:W-:-:S05]  /*0fc0*/  MOV R181, UR17 ;  /* 0x0000001100b57c02 */ /* 0x000fca0008000f00 */
[----:B------:R-:W2:Y:S01]  /*0fd0*/  LDG.E R180, desc[UR10][R180.64] ;  /* 0x0000000ab4b47981 */ /* 0x000ea2000c1e1900 */
[----:B------:R-:W0:Y:S01]  /*0fe0*/  S2R R183, SR_TID.X ;  /* 0x0000000000b77919 */ /* 0x000e220000002100 */
[----:B-1----:R-:W-:Y:S01]  /*0ff0*/  UIMAD UR4, UR7, UR6, URZ ;  /* 0x00000006070472a4 */ /* 0x002fe2000f8e02ff */
[----:B---3--:R-:W-:-:S03]  /*1000*/  ISETP.NE.AND P5, PT, RZ, UR18, PT ;  /* 0x00000012ff007c0c */ /* 0x008fc6000bfa5270 */
[----:B------:R-:W-:-:S04]  /*1010*/  USHF.R.S32.HI UR5, URZ, 0x1f, UR4 ;  /* 0x0000001fff057899 */ /* 0x000fc80008011404 */
[----:B------:R-:W-:Y:S01]  /*1020*/  ULEA.HI UR5, UR5, UR4, URZ, 0x3 ;  /* 0x0000000405057291 */ /* 0x000fe2000f8f18ff */
[----:B------:R-:W-:Y:S01]  /*1030*/  BSSY.RECONVERGENT B0, `(.L_x_5473) ;  /* 0x0000076000007945 */ /* 0x000fe20003800200 */
[----:B------:R-:W-:Y:S01]  /*1040*/  UMOV UR16, 0x3f800000 ;  /* 0x3f80000000107882 */ /* 0x000fe20000000000 */
[----:B------:R-:W-:Y:S01]  /*1050*/  HFMA2 R228, -RZ, RZ, 0, 0 ;  /* 0x00000000ffe47431 */ /* 0x000fe200000001ff */
[----:B------:R-:W-:Y:S02]  /*1060*/  MOV R227, RZ ;  /* 0x000000ff00e37202 */ /* 0x000fe40000000f00 */
[C---:B-----5:R-:W-:Y:S02]  /*1070*/  ISETP.GE.U32.AND P1, PT, R184.reuse, 0x100, PT ;  /* 0x00000100b800780c */ /* 0x060fe40003f26070 */
[----:B------:R-:W-:Y:S02]  /*1080*/  ISETP.GE.U32.AND P2, PT, R184, 0x200, PT ;  /* 0x00000200b800780c */ /* 0x000fe40003f46070 */
[----:B----4-:R-:W-:-:S04]  /*1090*/  FSEL R0, R0, RZ, !P5 ;  /* 0x000000ff00007208 */ /* 0x010fc80006800000 */
        /* <DEDUP_REMOVED lines=8> */
[----:B------:R-:W-:Y:S01]  /*1120*/  R2UR UR24, R180 ;  /* 0x00000000b41872ca */ /* 0x000fe200000e0000 */
[----:B------:R-:W-:-:S14]  /*1130*/  @!P1 BRA `(.L_x_5474) ;  /* 0x0000000400949947 */ /* 0x000fdc0003800000 */
[----:B------:R-:W0:Y:S01]  /*1140*/  LDC.64 R22, c[0x0][0x3a8] ;  /* 0x0000ea00ff167b82 */ /* 0x000e220000000a00 */
[----:B------:R-:W2:Y:S04]  /*1150*/  LDL R14, [R1+0x50] ;  /* 0x00005000010e7983 */ /* 0x000ea80000100800 */
[----:B------:R-:W3:Y:S03]  /*1160*/  LDL R231, [R1+0x54] ;  /* 0x0000540001e77983 */ /* 0x000ee60000100800 */
[----:B------:R-:W1:Y:S01]  /*1170*/  LDC.64 R180, c[0x0][0x428] ;  /* 0x00010a00ffb47b82 */ /* 0x000e620000000a00 */
[----:B------:R-:W4:Y:S04]  /*1180*/  LDL R222, [R1+0x58] ;  /* 0x0000580001de7983 */ /* 0x000f280000100800 */
[----:B------:R-:W4:Y:S01]  /*1190*/  LDL R223, [R1+0x5c] ;  /* 0x00005c0001df7983 */ /* 0x000f220000100800 */
[----:B------:R-:W-:-:S02]  /*11a0*/  ISETP.NE.U32.AND P0, PT, RZ, UR20, PT ;  /* 0x00000014ff007c0c */ /* 0x000fc4000bf05070 */
[----:B------:R-:W1:Y:S01]  /*11b0*/  LDC.64 R192, c[0x0][0x3b0] ;  /* 0x0000ec00ffc07b82 */ /* 0x000e620000000a00 */
[----:B------:R-:W4:Y:S04]  /*11c0*/  LDL R214, [R1+0x84] ;  /* 0x0000840001d67983 */ /* 0x000f280000100800 */
[----:B------:R-:W4:Y:S01]  /*11d0*/  LDL R213, [R1+0x88] ;  /* 0x0000880001d57983 */ /* 0x000f220000100800 */
[----:B0-----:R-:W-:-:S03]  /*11e0*/  IMAD.WIDE.U32 R22, R0, 0x20, R22 ;  /* 0x0000002000167825 */ /* 0x001fc600078e0016 */
[----:B------:R-:W4:Y:S04]  /*11f0*/  LDL R206, [R1+0x8c] ;  /* 0x00008c0001ce7983 */ /* 0x000f280000100800 */
[----:B------:R-:W3:Y:S01]  /*1200*/  LDG.E.128 R188, desc[UR10][R22.64] ;  /* 0x0000000a16bc7981 */ /* 0x000ee2000c1e1d00 */
[----:B-1----:R-:W-:-:S03]  /*1210*/  IMAD.WIDE.U32 R180, R0, 0x10, R180 ;  /* 0x0000001000b47825 */ /* 0x002fc600078e00b4 */
[----:B------:R0:W4:Y:S04]  /*1220*/  LDG.E.128 R184, desc[UR10][R22.64+0x10] ;  /* 0x0000100a16b87981 */ /* 0x000128000c1e1d00 */
[----:B------:R-:W4:Y:S01]  /*1230*/  LDG.E.128 R180, desc[UR10][R180.64] ;  /* 0x0000000ab4b47981 */ /* 0x000f22000c1e1d00 */
[----:B------:R-:W-:-:S13]  /*1240*/  ISETP.NE.AND.EX P0, PT, RZ, UR21, PT, P0 ;  /* 0x00000015ff007c0c */ /* 0x000fda000bf05300 */
[----:B0-----:R-:W0:Y:S02]  /*1250*/  @P0 LDC.64 R22, c[0x0][0x438] ;  /* 0x00010e00ff160b82 */ /* 0x001e240000000a00 */
[----:B0-----:R-:W-:-:S05]  /*1260*/  @P0 IMAD.WIDE.U32 R22, R0, 0x20, R22 ;  /* 0x0000002000160825 */ /* 0x001fca00078e0016 */
[----:B------:R-:W5:Y:S04]  /*1270*/  @P0 LDG.E.128 R32, desc[UR10][R22.64] ;  /* 0x0000000a16200981 */ /* 0x000f68000c1e1d00 */
[----:B------:R0:W5:Y:S02]  /*1280*/  @P0 LDG.E.128 R28, desc[UR10][R22.64+0x10] ;  /* 0x0000100a161c0981 */ /* 0x000164000c1e1d00 */
[----:B0-----:R-:W-:-:S06]  /*1290*/  IMAD.WIDE.U32 R22, R0, 0x8, R192 ;  /* 0x0000000800167825 */ /* 0x001fcc00078e00c0 */
[----:B------:R-:W5:Y:S01]  /*12a0*/  LDG.E.64 R22, desc[UR10][R22.64] ;  /* 0x0000000a16167981 */ /* 0x000f62000c1e1b00 */
[----:B--2---:R-:W-:Y:S01]  /*12b0*/  SHF.L.U32 R8, R14, 0x10, RZ ;  /* 0x000000100e087819 */ /* 0x004fe200000006ff */
[----:B---3--:R-:W-:-:S04]  /*12c0*/  FADD.FTZ R5, R188, -UR25 ;  /* 0x80000019bc057e21 */ /* 0x008fc80008010000 */
[----:B------:R-:W-:Y:S01]  /*12d0*/  FMUL.FTZ R197, R5, UR24 ;  /* 0x0000001805c57c20 */ /* 0x000fe20008410000 */
[----:B------:R-:W-:Y:S01]  /*12e0*/  FADD.FTZ R14, R190, -UR25 ;  /* 0x80000019be0e7e21 */ /* 0x000fe20008010000 */
[----:B----4-:R-:W-:-:S03]  /*12f0*/  SHF.L.U32 R5, R180, 0x10, RZ ;  /* 0x00000010b4057819 */ /* 0x010fc600000006ff */
[----:B------:R-:W-:Y:S02]  /*1300*/  FMUL.FTZ R201, R14, UR24 ;  /* 0x000000180ec97c20 */ /* 0x000fe40008410000 */
[----:B------:R-:W-:Y:S01]  /*1310*/  FADD.FTZ R148, R148, R5 ;  /* 0x0000000594947221 */ /* 0x000fe20000010000 */
[-C--:B------:R-:W-:Y:S01]  /*1320*/  FFMA.FTZ R76, R197, R5.reuse, R76 ;  /* 0x00000005c54c7223 */ /* 0x080fe2000001004c */
[----:B------:R-:W-:Y:S01]  /*1330*/  FMUL.FTZ R215, R8, R5 ;  /* 0x0000000508d77220 */ /* 0x000fe20000410000 */
[----:B------:R-:W-:Y:S02]  /*1340*/  SHF.L.U32 R5, R181, 0x10, RZ ;  /* 0x00000010b5057819 */ /* 0x000fe400000006ff */
[----:B------:R-:W-:-:S03]  /*1350*/  SHF.L.U32 R8, R231, 0x10, RZ ;  /* 0x00000010e7087819 */ /* 0x000fc600000006ff */
[----:B------:R-:W-:Y:S01]  /*1360*/  FADD.FTZ R150, R150, R5 ;  /* 0x0000000596967221 */ /* 0x000fe20000010000 */
[-C--:B------:R-:W-:Y:S01]  /*1370*/  FFMA.FTZ R78, R201, R5.reuse, R78 ;  /* 0x00000005c94e7223 */ /* 0x080fe2000001004e */
[----:B------:R-:W-:Y:S01]  /*1380*/  FMUL.FTZ R235, R8, R5 ;  /* 0x0000000508eb7220 */ /* 0x000fe20000410000 */
[----:B------:R-:W-:Y:S02]  /*1390*/  FADD.FTZ R5, R186, -UR25 ;  /* 0x80000019ba057e21 */ /* 0x000fe40008010000 */
[----:B------:R-:W2:Y:S01]  /*13a0*/  LDL R186, [R1+0x90] ;  /* 0x0000900001ba7983 */ /* 0x000ea20000100800 */
[----:B------:R-:W-:Y:S01]  /*13b0*/  FADD.FTZ R14, R184, -UR25 ;  /* 0x80000019b80e7e21 */ /* 0x000fe20008010000 */
[----:B------:R-:W-:-:S03]  /*13c0*/  SHF.L.U32 R8, R182, 0x10, RZ ;  /* 0x00000010b6087819 */ /* 0x000fc600000006ff */
[----:B------:R-:W-:Y:S01]  /*13d0*/  FMUL.FTZ R196, R14, UR24 ;  /* 0x000000180ec47c20 */ /* 0x000fe20008410000 */
[----:B------:R-:W-:Y:S01]  /*13e0*/  SHF.L.U32 R14, R222, 0x10, RZ ;  /* 0x00000010de0e7819 */ /* 0x000fe200000006ff */
[----:B------:R-:W-:Y:S01]  /*13f0*/  FMUL.FTZ R5, R5, UR24 ;  /* 0x0000001805057c20 */ /* 0x000fe20008410000 */
[----:B------:R-:W-:-:S03]  /*1400*/  SHF.L.U32 R184, R223, 0x10, RZ ;  /* 0x00000010dfb87819 */ /* 0x000fc600000006ff */
[-C--:B------:R-:W-:Y:S01]  /*1410*/  FMUL.FTZ R231, R14, R8.reuse ;  /* 0x000000080ee77220 */ /* 0x080fe20000410000 */
[----:B------:R-:W-:Y:S02]  /*1420*/  SHF.L.U32 R14, R183, 0x10, RZ ;  /* 0x00000010b70e7819 */ /* 0x000fe400000006ff */
[----:B------:R-:W-:Y:S01]  /*1430*/  PRMT R180, R180, 0x7632, R180 ;  /* 0x00007632b4b47816 */ /* 0x000fe200000000b4 */
[----:B------:R-:W-:Y:S01]  /*1440*/  FADD.FTZ R80, R80, R8 ;  /* 0x0000000850507221 */ /* 0x000fe20000010000 */
[----:B------:R-:W-:Y:S01]  /*1450*/  FFMA.FTZ R84, R196, R8, R84 ;  /* 0x00000008c4547223 */ /* 0x000fe20000010054 */
[----:B------:R-:W-:Y:S01]  /*1460*/  FADD.FTZ R8, R189, -UR25 ;  /* 0x80000019bd087e21 */ /* 0x000fe20008010000 */
[----:B------:R-:W-:Y:S01]  /*1470*/  FADD.FTZ R82, R82, R14 ;  /* 0x0000000e52527221 */ /* 0x000fe20000010000 */
[-C--:B------:R-:W-:Y:S01]  /*1480*/  FFMA.FTZ R86, R5, R14.reuse, R86 ;  /* 0x0000000e05567223 */ /* 0x080fe20000010056 */
[----:B------:R-:W-:Y:S01]  /*1490*/  FMUL.FTZ R222, R184, R14 ;  /* 0x0000000eb8de7220 */ /* 0x000fe20000410000 */
[----:B------:R-:W-:-:S02]  /*14a0*/  SHF.L.U32 R14, R180, 0x10, RZ ;  /* 0x00000010b40e7819 */ /* 0x000fc400000006ff */
[----:B------:R-:W-:Y:S01]  /*14b0*/  SHF.L.U32 R180, R214, 0x10, RZ ;  /* 0x00000010d6b47819 */ /* 0x000fe200000006ff */
[----:B------:R-:W-:Y:S02]  /*14c0*/  FMUL.FTZ R8, R8, UR24 ;  /* 0x0000001808087c20 */ /* 0x000fe40008410000 */
[----:B------:R-:W-:Y:S02]  /*14d0*/  FADD.FTZ R149, R149, R14 ;  /* 0x0000000e95957221 */ /* 0x000fe40000010000 */
[-C--:B------:R-:W-:Y:S01]  /*14e0*/  FMUL.FTZ R223, R180, R14.reuse ;  /* 0x0000000eb4df7220 */ /* 0x080fe20000410000 */
[----:B------:R-:W-:Y:S01]  /*14f0*/  FFMA.FTZ R77, R8, R14, R77 ;  /* 0x0000000e084d7223 */ /* 0x000fe2000001004d */
[----:B------:R-:W-:Y:S01]  /*1500*/  PRMT R180, R181, 0x7632, R180 ;  /* 0x00007632b5b47816 */ /* 0x000fe200000000b4 */
[----:B------:R-:W-:Y:S01]  /*1510*/  FADD.FTZ R14, R191, -UR25 ;  /* 0x80000019bf0e7e21 */ /* 0x000fe20008010000 */
[----:B------:R-:W-:Y:S02]  /*1520*/  SHF.L.U32 R184, R213, 0x10, RZ ;  /* 0x00000010d5b87819 */ /* 0x000fe400000006ff */
[----:B------:R-:W-:Y:S01]  /*1530*/  SHF.L.U32 R180, R180, 0x10, RZ ;  /* 0x00000010b4b47819 */ /* 0x000fe200000006ff */
[----:B------:R-:W-:Y:S01]  /*1540*/  FMUL.FTZ R14, R14, UR24 ;  /* 0x000000180e0e7c20 */ /* 0x000fe20008410000 */
[----:B------:R-:W-:Y:S01]  /*1550*/  PRMT R182, R182, 0x7632, R182 ;  /* 0x00007632b6b67816 */ /* 0x000fe200000000b6 */
[----:B------:R-:W-:-:S02]  /*1560*/  FADD.FTZ R181, R185, -UR25 ;  /* 0x80000019b9b57e21 */ /* 0x000fc40008010000 */
[-C--:B------:R-:W-:Y:S01]  /*1570*/  FFMA.FTZ R79, R14, R180.reuse, R79 ;  /* 0x000000b40e4f7223 */ /* 0x080fe2000001004f */
[----:B------:R-:W-:Y:S01]  /*1580*/  FADD.FTZ R151, R151, R180 ;  /* 0x000000b497977221 */ /* 0x000fe20000010000 */
[----:B------:R-:W-:Y:S01]  /*1590*/  FMUL.FTZ R214, R184, R180 ;  /* 0x000000b4b8d67220 */ /* 0x000fe20000410000 */
[----:B------:R-:W-:Y:S02]  /*15a0*/  SHF.L.U32 R182, R182, 0x10, RZ ;  /* 0x00000010b6b67819 */ /* 0x000fe400000006ff */
[----:B------:R-:W-:Y:S01]  /*15b0*/  SHF.L.U32 R180, R206, 0x10, RZ ;  /* 0x00000010ceb47819 */ /* 0x000fe200000006ff */
[----:B------:R-:W-:Y:S01]  /*15c0*/  FMUL.FTZ R192, R181, UR24 ;  /* 0x00000018b5c07c20 */ /* 0x000fe20008410000 */
[----:B------:R-:W-:-:S03]  /*15d0*/  FADD.FTZ R181, RZ, R215 ;  /* 0x000000d7ffb57221 */ /* 0x000fc60000010000 */
[----:B------:R-:W-:Y:S01]  /*15e0*/  FMUL.FTZ R213, R180, R182 ;  /* 0x000000b6b4d57220 */ /* 0x000fe20000410000 */
[----:B------:R-:W-:Y:S01]  /*15f0*/  FFMA.FTZ R180, R197, R215, RZ ;  /* 0x000000d7c5b47223 */ /* 0x000fe200000100ff */
[----:B------:R-:W-:-:S03]  /*1600*/  FADD.FTZ R181, R181, R223 ;  /* 0x000000dfb5b57221 */ /* 0x000fc60000010000 */
[----:B------:R-:W-:Y:S01]  /*1610*/  FFMA.FTZ R180, R8, R223, R180 ;  /* 0x000000df08b47223 */ /* 0x000fe200000100b4 */
[----:B------:R-:W-:-:S03]  /*1620*/  FADD.FTZ R181, R181, R235 ;  /* 0x000000ebb5b57221 */ /* 0x000fc60000010000 */
[----:B------:R-:W-:Y:S01]  /*1630*/  FFMA.FTZ R180, R201, R235, R180 ;  /* 0x000000ebc9b47223 */ /* 0x000fe200000100b4 */
[----:B------:R-:W-:Y:S01]  /*1640*/  FADD.FTZ R181, R181, R214 ;  /* 0x000000d6b5b57221 */ /* 0x000fe20000010000 */
[----:B------:R-:W-:Y:S01]  /*1650*/  FADD.FTZ R81, R81, R182 ;  /* 0x000000b651517221 */ /* 0x000fe20000010000 */
[----:B------:R-:W-:Y:S01]  /*1660*/  FFMA.FTZ R85, R192, R182, R85 ;  /* 0x000000b6c0557223 */ /* 0x000fe20000010055 */
        /* <DEDUP_REMOVED lines=18> */
.L_x_5474:
[----:B------:R-:W-:Y:S05]  /*1790*/  BSYNC.RECONVERGENT B0 ;  /* 0x0000000000007941 */ /* 0x000fea0003800200 */
.L_x_5473:
[----:B------:R-:W-:Y:S04]  /*17a0*/  BSSY.RECONVERGENT B0, `(.L_x_5475) ;  /* 0x0000067000007945 */ /* 0x000fe80003800200 */
[----:B------:R-:W-:Y:S05]  /*17b0*/  @!P2 BRA `(.L_x_5476) ;  /* 0x000000040094a947 */ /* 0x000fea0003800000 */
[----:B------:R-:W0:Y:S01]  /*17c0*/  LDC.64 R24, c[0x0][0x3a8] ;  /* 0x0000ea00ff187b82 */ /* 0x000e220000000a00 */
[----:B------:R-:W2:Y:S04]  /*17d0*/  LDL R13, [R1+0x40] ;  /* 0x00004000010d7983 */ /* 0x000ea80000100800 */
[----:B------:R-:W3:Y:S03]  /*17e0*/  LDL R195, [R1+0x44] ;  /* 0x0000440001c37983 */ /* 0x000ee60000100800 */
[----:B------:R-:W1:Y:S01]  /*17f0*/  LDC.64 R180, c[0x0][0x428] ;  /* 0x00010a00ffb47b82 */ /* 0x000e620000000a00 */
[----:B------:R-:W4:Y:S01]  /*1800*/  LDL R230, [R1+0x48] ;  /* 0x0000480001e67983 */ /* 0x000f220000100800 */
[----:B------:R-:W-:-:S03]  /*1810*/  ISETP.NE.U32.AND P0, PT, RZ, UR20, PT ;  /* 0x00000014ff007c0c */ /* 0x000fc6000bf05070 */
[----:B------:R-:W4:Y:S03]  /*1820*/  LDL R17, [R1+0x4c] ;  /* 0x00004c0001117983 */ /* 0x000f260000100800 */
        /* <DEDUP_REMOVED lines=19> */
[----:B----4-:R-:W-:Y:S02]  /*1960*/  FADD.FTZ R13, R184, -UR25 ;  /* 0x80000019b80d7e21 */ /* 0x010fe40008010000 */
[----:B------:R-:W2:Y:S01]  /*1970*/  LDL R184, [R1+0x80] ;  /* 0x0000800001b87983 */ /* 0x000ea20000100800 */
[----:B------:R-:W-:-:S04]  /*1980*/  FADD.FTZ R6, R188, -UR25 ;  /* 0x80000019bc067e21 */ /* 0x000fc80008010000 */
[----:B------:R-:W-:Y:S01]  /*1990*/  FMUL.FTZ R203, R6, UR24 ;  /* 0x0000001806cb7c20 */ /* 0x000fe20008410000 */
[----:B------:R-:W-:-:S05]  /*19a0*/  SHF.L.U32 R6, R180, 0x10, RZ ;  /* 0x00000010b4067819 */ /* 0x000fca00000006ff */
[----:B------:R-:W-:Y:S01]  /*19b0*/  FADD.FTZ R88, R88, R6 ;  /* 0x0000000658587221 */ /* 0x000fe20000010000 */
[-C--:B------:R-:W-:Y:S01]  /*19c0*/  FFMA.FTZ R52, R203, R6.reuse, R52 ;  /* 0x00000006cb347223 */ /* 0x080fe20000010034 */
[----:B------:R-:W-:Y:S01]  /*19d0*/  FMUL.FTZ R238, R9, R6 ;  /* 0x0000000609ee7220 */ /* 0x000fe20000410000 */
[----:B------:R-:W-:Y:S02]  /*19e0*/  SHF.L.U32 R6, R181, 0x10, RZ ;  /* 0x00000010b5067819 */ /* 0x000fe400000006ff */
[----:B------:R-:W-:Y:S01]  /*19f0*/  SHF.L.U32 R9, R195, 0x10, RZ ;  /* 0x00000010c3097819 */ /* 0x000fe200000006ff */
[----:B------:R-:W-:Y:S01]  /*1a00*/  FMUL.FTZ R195, R13, UR24 ;  /* 0x000000180dc37c20 */ /* 0x000fe20008410000 */
[----:B------:R-:W-:-:S03]  /*1a10*/  SHF.L.U32 R13, R230, 0x10, RZ ;  /* 0x00000010e60d7819 */ /* 0x000fc600000006ff */
[-C--:B------:R-:W-:Y:S01]  /*1a20*/  FMUL.FTZ R234, R9, R6.reuse ;  /* 0x0000000609ea7220 */ /* 0x080fe20000410000 */
[----:B------:R-:W-:Y:S01]  /*1a30*/  SHF.L.U32 R9, R182, 0x10, RZ ;  /* 0x00000010b6097819 */ /* 0x000fe200000006ff */
[----:B------:R-:W-:Y:S01]  /*1a40*/  FADD.FTZ R90, R90, R6 ;  /* 0x000000065a5a7221 */ /* 0x000fe20000010000 */
[----:B------:R-:W-:Y:S01]  /*1a50*/  FFMA.FTZ R54, R200, R6, R54 ;  /* 0x00000006c8367223 */ /* 0x000fe20000010036 */
[----:B------:R-:W-:Y:S01]  /*1a60*/  FADD.FTZ R6, R186, -UR25 ;  /* 0x80000019ba067e21 */ /* 0x000fe20008010000 */
[----:B------:R-:W-:Y:S01]  /*1a70*/  SHF.L.U32 R17, R17, 0x10, RZ ;  /* 0x0000001011117819 */ /* 0x000fe200000006ff */
        /* <DEDUP_REMOVED lines=18> */
[----:B------:R-:W-:Y:S02]  /*1ba0*/  SHF.L.U32 R19, R19, 0x10, RZ ;  /* 0x0000001013137819 */ /* 0x000fe400000006ff */
[----:B------:R-:W-:Y:S01]  /*1bb0*/  SHF.L.U32 R181, R211, 0x10, RZ ;  /* 0x00000010d3b57819 */ /* 0x000fe200000006ff */
[----:B------:R-:W-:Y:S01]  /*1bc0*/  FMUL.FTZ R13, R13, UR24 ;  /* 0x000000180d0d7c20 */ /* 0x000fe20008410000 */
[----:B------:R-:W-:Y:S01]  /*1bd0*/  PRMT R17, R182, 0x7632, R17 ;  /* 0x00007632b6117816 */ /* 0x000fe20000000011 */
[----:B------:R-:W-:Y:S01]  /*1be0*/  FADD.FTZ R180, R185, -UR25 ;  /* 0x80000019b9b47e21 */ /* 0x000fe20008010000 */
[----:B------:R-:W-:Y:S01]  /*1bf0*/  FADD.FTZ R91, R91, R19 ;  /* 0x000000135b5b7221 */ /* 0x000fe20000010000 */
[-C--:B------:R-:W-:Y:S01]  /*1c00*/  FFMA.FTZ R55, R13, R19.reuse, R55 ;  /* 0x000000130d377223 */ /* 0x080fe20000010037 */
        /* <DEDUP_REMOVED lines=32> */
.L_x_5476:
[----:B------:R-:W-:Y:S05]  /*1e10*/  BSYNC.RECONVERGENT B0 ;  /* 0x0000000000007941 */ /* 0x000fea0003800200 */
.L_x_5475:
        /* <DEDUP_REMOVED lines=12> */
[----:B------:R-:W3:Y:S01]  /*1ee0*/  LDG.E.128 R188, desc[UR10][R2.64] ;  /* 0x0000000a02bc7981 */ /* 0x000ee2000c1e1d00 */
[----:B-1----:R-:W-:-:S03]  /*1ef0*/  IMAD.WIDE.U32 R26, R226, 0x10, R26 ;  /* 0x00000010e21a7825 */ /* 0x002fc600078e001a */
[----:B------:R-:W4:Y:S01]  /*1f00*/  LDG.E.128 R184, desc[UR10][R2.64+0x10] ;  /* 0x0000100a02b87981 */ /* 0x000f22000c1e1d00 */
[----:B------:R-:W-:-:S03]  /*1f10*/  ISETP.NE.U32.AND P0, PT, RZ, UR20, PT ;  /* 0x00000014ff007c0c */ /* 0x000fc6000bf05070 */
[----:B------:R0:W4:Y:S01]  /*1f20*/  LDG.E.128 R180, desc[UR10][R26.64] ;  /* 0x0000000a1ab47981 */ /* 0x000122000c1e1d00 */
[----:B------:R-:W-:Y:S01]  /*1f30*/  ISETP.NE.AND.EX P0, PT, RZ, UR21, PT, P0 ;  /* 0x00000015ff007c0c */ /* 0x000fe2000bf05300 */
[----:B0-----:R-:W0:-:S12]  /*1f40*/  LDC.64 R26, c[0x0][0x3b0] ;  /* 0x0000ec00ff1a7b82 */ /* 0x001e180000000a00 */
[----:B------:R-:W1:Y:S02]  /*1f50*/  @P0 LDC.64 R2, c[0x0][0x438] ;  /* 0x00010e00ff020b82 */ /* 0x000e640000000a00 */
[----:B-1----:R-:W-:-:S05]  /*1f60*/  @P0 IMAD.WIDE.U32 R2, R226, 0x20, R2 ;  /* 0x00000020e2020825 */ /* 0x002fca00078e0002 */
[----:B------:R-:W5:Y:S04]  /*1f70*/  @P0 LDG.E.128 R164, desc[UR10][R2.64] ;  /* 0x0000000a02a40981 */ /* 0x000f68000c1e1d00 */
[----:B------:R0:W5:Y:S02]  /*1f80*/  @P0 LDG.E.128 R168, desc[UR10][R2.64+0x10] ;  /* 0x0000100a02a80981 */ /* 0x000164000c1e1d00 */
[----:B0-----:R-:W-:-:S05]  /*1f90*/  IMAD.WIDE.U32 R2, R226, 0x8, R26 ;  /* 0x00000008e2027825 */ /* 0x001fca00078e001a */
[----:B------:R2:W5:Y:S02]  /*1fa0*/  LDG.E.64 R26, desc[UR10][R2.64] ;  /* 0x0000000a021a7981 */ /* 0x000564000c1e1b00 */
        /* <DEDUP_REMOVED lines=78> */
.L_x_5478:
[----:B------:R-:W-:Y:S05]  /*2490*/  BSYNC.RECONVERGENT B0 ;  /* 0x0000000000007941 */ /* 0x000fea0003800200 */
.L_x_5477:
        /* <DEDUP_REMOVED lines=14> */
[----:B------:R-:W4:Y:S04]  /*2580*/  LDG.E.128 R184, desc[UR10][R10.64+0x10] ;  /* 0x0000100a0ab87981 */ /* 0x000f28000c1e1d00 */
[----:B------:R0:W4:Y:S01]  /*2590*/  LDG.E.128 R180, desc[UR10][R20.64] ;  /* 0x0000000a14b47981 */ /* 0x000122000c1e1d00 */
[----:B------:R-:W-:-:S04]  /*25a0*/  ISETP.NE.U32.AND P0, PT, RZ, UR20, PT ;  /* 0x00000014ff007c0c */ /* 0x000fc8000bf05070 */
[----:B------:R-:W-:Y:S01]  /*25b0*/  ISETP.NE.AND.EX P0, PT, RZ, UR21, PT, P0 ;  /* 0x00000015ff007c0c */ /* 0x000fe2000bf05300 */
[----:B0-----:R-:W0:-:S12]  /*25c0*/  LDC.64 R20, c[0x0][0x3b0] ;  /* 0x0000ec00ff147b82 */ /* 0x001e180000000a00 */
[----:B------:R-:W1:Y:S02]  /*25d0*/  @P0 LDC.64 R10, c[0x0][0x438] ;  /* 0x00010e00ff0a0b82 */ /* 0x000e640000000a00 */
[----:B-1----:R-:W-:-:S05]  /*25e0*/  @P0 IMAD.WIDE.U32 R10, R226, 0x20, R10 ;  /* 0x00000020e20a0825 */ /* 0x002fca00078e000a */
[----:B------:R-:W5:Y:S04]  /*25f0*/  @P0 LDG.E.128 R172, desc[UR10][R10.64] ;  /* 0x0000000a0aac0981 */ /* 0x000f68000c1e1d00 */
[----:B------:R2:W5:Y:S01]  /*2600*/  @P0 LDG.E.128 R176, desc[UR10][R10.64+0x10] ;  /* 0x0000100a0ab00981 */ /* 0x000562000c1e1d00 */
        /* <DEDUP_REMOVED lines=79> */
.L_x_5480:
[----:B------:R-:W-:Y:S05]  /*2b00*/  BSYNC.RECONVERGENT B0 ;  /* 0x0000000000007941 */ /* 0x000fea0003800200 */
.L_x_5479:
        /* <DEDUP_REMOVED lines=32> */
.L_x_5482:
[----:B------:R-:W-:Y:S05]  /*2d10*/  BSYNC.RECONVERGENT B0 ;  /* 0x0000000000007941 */ /* 0x000fea0003800200 */
.L_x_5481:
        /* <DEDUP_REMOVED lines=44> */
[----:B------:R0:W5:Y:S04]  /*2fe0*/  LDL R228, [R1] ;  /* 0x0000000001e47983 */ /* 0x0001680000100800 */
[----:B------:R0:W5:Y:S04]  /*2ff0*/  LDL R227, [R1+0x4] ;  /* 0x0000040001e37983 */ /* 0x0001680000100800 */
[----:B------:R0:W5:Y:S04]  /*3000*/  LDL R226, [R1+0x8] ;  /* 0x0000080001e27983 */ /* 0x0001680000100800 */
[----:B------:R0:W5:Y:S01]  /*3010*/  LDL R191, [R1+0xc] ;  /* 0x00000c0001bf7983 */ /* 0x0001620000100800 */
[----:B------:R-:W-:Y:S01]  /*3020*/  UMOV UR4, UR8 ;  /* 0x0000000800047c82 */ /* 0x000fe20008000000 */
[----:B------:R-:W-:Y:S01]  /*3030*/  UMOV UR5, UR9 ;  /* 0x0000000900057c82 */ /* 0x000fe20008000000 */
[----:B------:R-:W-:-:S04]  /*3040*/  UISETP.NE.U32.AND UP1, UPT, UR4, URZ, UPT ;  /* 0x000000ff0400728c */ /* 0x000fc8000bf25070 */
[----:B------:R-:W-:-:S09]  /*3050*/  UISETP.NE.AND.EX UP1, UPT, UR5, URZ, UPT, UP1 ;  /* 0x000000ff0500728c */ /* 0x000fd2000bf25310 */
[----:B0-----:R-:W-:Y:S05]  /*3060*/  BRA.U UP1, `(.L_x_5486) ;  /* 0x0000000901a87547 */ /* 0x001fea000b800000 */
[C---:B-----5:R-:W-:Y:S02]  /*3070*/  LOP3.LUT P0, RZ, R22.reuse, 0xff00, RZ, 0xc0, !PT ;  /* 0x0000ff0016ff7812 */ /* 0x060fe4000780c0ff */
[----:B------:R-:W-:Y:S02]  /*3080*/  LOP3.LUT P5, RZ, R22, 0xff0000, RZ, 0xc0, !PT ;  /* 0x00ff000016ff7812 */ /* 0x000fe400078ac0ff */
[----:B------:R-:W-:-:S09]  /*3090*/  MOV R188, RZ ;  /* 0x000000ff00bc7202 */ /* 0x000fd20000000f00 */
[----:B------:R-:W0:Y:S01]  /*30a0*/  @P0 LDC R184, c[0x0][0x408] ;  /* 0x00010200ffb80b82 */ /* 0x000e220000000800 */
[----:B------:R-:W-:Y:S01]  /*30b0*/  @P0 FFMA.FTZ R186, R8, UR17, R185 ;  /* 0x0000001108ba0c23 */ /* 0x000fe200080100b9 */
[----:B------:R-:W-:-:S03]  /*30c0*/  @P0 PRMT R187, R180, 0x7632, R187 ;  /* 0x00007632b4bb0816 */ /* 0x000fc600000000bb */
[----:B------:R-:W-:Y:S01]  /*30d0*/  @P0 FADD.FTZ R186, R223, -R186 ;  /* 0x800000badfba0221 */ /* 0x000fe20000010000 */
[----:B------:R-:W-:-:S03]  /*30e0*/  @P0 SHF.L.U32 R187, R187, 0x10, RZ ;  /* 0x00000010bbbb0819 */ /* 0x000fc600000006ff */
[----:B------:R-:W-:-:S04]  /*30f0*/  @P0 FMUL.FTZ R186, R186, UR24 ;  /* 0x00000018baba0c20 */ /* 0x000fc80008410000 */
[----:B------:R-:W-:-:S04]  /*3100*/  @P0 FMUL.FTZ R186, R186, UR16 ;  /* 0x00000010baba0c20 */ /* 0x000fc80008410000 */
[----:B0-----:R-:W-:Y:S01]  /*3110*/  @P0 FMUL.FTZ R184, R186, R184 ;  /* 0x000000b8bab80220 */ /* 0x001fe20000410000 */
[----:B------:R-:W-:-:S03]  /*3120*/  HFMA2 R186, -RZ, RZ, 0, 0 ;  /* 0x00000000ffba7431 */ /* 0x000fc600000001ff */
        /* <DEDUP_REMOVED lines=8> */
[----:B------:R-:W-:Y:S02]  /*31b0*/  @P0 SHF.L.U32 R184, R228, 0x10, RZ ;  /* 0x00000010e4b80819 */ /* 0x000fe400000006ff */
[----:B------:R-:W-:-:S03]  /*31c0*/  @P5 SHF.L.U32 R187, R181, 0x10, RZ ;  /* 0x00000010b5bb5819 */ /* 0x000fc600000006ff */
[----:B------:R-:W-:Y:S01]  /*31d0*/  @P0 FMUL.FTZ R188, R113, R184 ;  /* 0x000000b871bc0220 */ /* 0x000fe20000410000 */
[----:B------:R-:W-:Y:S01]  /*31e0*/  @P5 FFMA.FTZ R184, R201, UR17, R185 ;  /* 0x00000011c9b85c23 */ /* 0x000fe200080100b9 */
[----:B------:R-:W0:Y:S01]  /*31f0*/  @P5 LDC R113, c[0x0][0x408] ;  /* 0x00010200ff715b82 */ /* 0x000e220000000800 */
[----:B------:R-:W-:Y:S02]  /*3200*/  LOP3.LUT P0, RZ, R22, 0xff000000, RZ, 0xc0, !PT ;  /* 0xff00000016ff7812 */ /* 0x000fe4000780c0ff */
[----:B------:R-:W-:-:S04]  /*3210*/  @P5 FADD.FTZ R184, R235, -R184 ;  /* 0x800000b8ebb85221 */ /* 0x000fc80000010000 */
[----:B------:R-:W-:-:S04]  /*3220*/  @P5 FMUL.FTZ R184, R184, UR24 ;  /* 0x00000018b8b85c20 */ /* 0x000fc80008410000 */
[----:B------:R-:W-:-:S03]  /*3230*/  @P5 FMUL.FTZ R184, R184, UR16 ;  /* 0x00000010b8b85c20 */ /* 0x000fc60008410000 */
[----:B------:R-:W-:Y:S01]  /*3240*/  @P0 PRMT R181, R181, 0x7632, R181 ;  /* 0x00007632b5b50816 */ /* 0x000fe200000000b5 */
[----:B0-----:R-:W-:Y:S01]  /*3250*/  @P5 FMUL.FTZ R113, R184, R113 ;  /* 0x00000071b8715220 */ /* 0x001fe20000410000 */
[----:B------:R-:W-:-:S03]  /*3260*/  HFMA2 R184, -RZ, RZ, 0, 0 ;  /* 0x00000000ffb87431 */ /* 0x000fc600000001ff */
[----:B------:R-:W-:Y:S01]  /*3270*/  @P5 FMUL.FTZ R184, R187, R113 ;  /* 0x00000071bbb85220 */ /* 0x000fe20000410000 */
[----:B------:R-:W-:Y:S01]  /*3280*/  @P5 SHF.L.U32 R187, R37, 0x10, RZ ;  /* 0x0000001025bb5819 */ /* 0x000fe200000006ff */
[----:B------:R-:W0:Y:S02]  /*3290*/  @P5 LDC R113, c[0x0][0x408] ;  /* 0x00010200ff715b82 */ /* 0x000e240000000800 */
[----:B------:R-:W-:Y:S01]  /*32a0*/  FADD.FTZ R184, R114, R184 ;  /* 0x000000b872b87221 */ /* 0x000fe20000010000 */
[----:B------:R-:W-:-:S04]  /*32b0*/  @P5 FFMA.FTZ R114, R201, UR17, R185 ;  /* 0x00000011c9725c23 */ /* 0x000fc800080100b9 */
[----:B------:R-:W-:-:S04]  /*32c0*/  @P5 FADD.FTZ R114, R235, -R114 ;  /* 0x80000072eb725221 */ /* 0x000fc80000010000 */
[----:B------:R-:W-:-:S04]  /*32d0*/  @P5 FMUL.FTZ R114, R114, UR24 ;  /* 0x0000001872725c20 */ /* 0x000fc80008410000 */
[----:B------:R-:W-:-:S04]  /*32e0*/  @P5 FMUL.FTZ R114, R114, UR16 ;  /* 0x0000001072725c20 */ /* 0x000fc80008410000 */
[----:B0-----:R-:W-:Y:S01]  /*32f0*/  @P5 FMUL.FTZ R114, R114, R113 ;  /* 0x0000007172725220 */ /* 0x001fe20000410000 */
[----:B------:R-:W-:-:S03]  /*3300*/  MOV R113, RZ ;  /* 0x000000ff00717202 */ /* 0x000fc60000000f00 */
[----:B------:R-:W-:Y:S01]  /*3310*/  @P5 FMUL.FTZ R113, R114, R187 ;  /* 0x000000bb72715220 */ /* 0x000fe20000410000 */
[----:B------:R-:W-:Y:S01]  /*3320*/  @P0 FFMA.FTZ R187, R14, UR17, R185 ;  /* 0x000000110ebb0c23 */ /* 0x000fe200080100b9 */
[----:B------:R-:W0:Y:S03]  /*3330*/  @P0 LDC R114, c[0x0][0x408] ;  /* 0x00010200ff720b82 */ /* 0x000e260000000800 */
[----:B------:R-:W-:-:S04]  /*3340*/  @P0 FADD.FTZ R187, R214, -R187 ;  /* 0x800000bbd6bb0221 */ /* 0x000fc80000010000 */
[----:B------:R-:W-:-:S04]  /*3350*/  @P0 FMUL.FTZ R187, R187, UR24 ;  /* 0x00000018bbbb0c20 */ /* 0x000fc80008410000 */
[----:B------:R-:W-:-:S04]  /*3360*/  @P0 FMUL.FTZ R187, R187, UR16 ;  /* 0x00000010bbbb0c20 */ /* 0x000fc80008410000 */
[----:B0-----:R-:W-:Y:S01]  /*3370*/  @P0 FMUL.FTZ R114, R187, R114 ;  /* 0x00000072bb720220 */ /* 0x001fe20000410000 */
[----:B------:R-:W-:Y:S01]  /*3380*/  @P0 SHF.L.U32 R187, R181, 0x10, RZ ;  /* 0x00000010b5bb0819 */ /* 0x000fe200000006ff */
[----:B------:R-:W-:-:S04]  /*3390*/  HFMA2 R181, -RZ, RZ, 0, 0 ;  /* 0x00000000ffb57431 */ /* 0x000fc800000001ff */
[----:B------:R-:W-:Y:S02]  /*33a0*/  @P0 FMUL.FTZ R181, R187, R114 ;  /* 0x00000072bbb50220 */ /* 0x000fe40000410000 */
[----:B------:R-:W0:Y:S02]  /*33b0*/  @P0 LDC R114, c[0x0][0x408] ;  /* 0x00010200ff720b82 */ /* 0x000e240000000800 */
[----:B------:R-:W-:Y:S01]  /*33c0*/  FADD.FTZ R187, R115, R181 ;  /* 0x000000b573bb7221 */ /* 0x000fe20000010000 */
[----:B------:R-:W-:Y:S01]  /*33d0*/  @P0 FFMA.FTZ R115, R14, UR17, R185 ;  /* 0x000000110e730c23 */ /* 0x000fe200080100b9 */
[----:B------:R-:W-:-:S03]  /*33e0*/  @P0 SHF.L.U32 R181, R227, 0x10, RZ ;  /* 0x00000010e3b50819 */ /* 0x000fc600000006ff */
[----:B------:R-:W-:-:S04]  /*33f0*/  @P0 FADD.FTZ R115, R214, -R115 ;  /* 0x80000073d6730221 */ /* 0x000fc80000010000 */
[----:B------:R-:W-:-:S04]  /*3400*/  @P0 FMUL.FTZ R115, R115, UR24 ;  /* 0x0000001873730c20 */ /* 0x000fc80008410000 */
[----:B------:R-:W-:-:S04]  /*3410*/  @P0 FMUL.FTZ R115, R115, UR16 ;  /* 0x0000001073730c20 */ /* 0x000fc80008410000 */
[----:B0-----:R-:W-:Y:S01]  /*3420*/  @P0 FMUL.FTZ R115, R115, R114 ;  /* 0x0000007273730220 */ /* 0x001fe20000410000 */
[----:B------:R-:W-:-:S03]  /*3430*/  MOV R114, RZ ;  /* 0x000000ff00727202 */ /* 0x000fc60000000f00 */
        /* <DEDUP_REMOVED lines=22> */
[----:B------:R-:W-:-:S13]  /*35a0*/  LOP3.LUT P0, RZ, R23, 0xff00, RZ, 0xc0, !PT ;  /* 0x0000ff0017ff7812 */ /* 0x000fda000780c0ff */
        /* <DEDUP_REMOVED lines=10> */
[----:B------:R-:W-:-:S03]  /*3650*/  @P0 FFMA.FTZ R116, R192, UR17, R185 ;  /* 0x00000011c0740c23 */ /* 0x000fc600080100b9 */
[----:B------:R-:W-:Y:S01]  /*3660*/  FADD.FTZ R182, R117, R189 ;  /* 0x000000bd75b67221 */ /* 0x000fe20000010000 */
[----:B------:R-:W-:Y:S01]  /*3670*/  @P0 FADD.FTZ R116, R213, -R116 ;  /* 0x80000074d5740221 */ /* 0x000fe20000010000 */
[----:B------:R-:W0:Y:S01]  /*3680*/  @P0 LDC R117, c[0x0][0x408] ;  /* 0x00010200ff750b82 */ /* 0x000e220000000800 */
[----:B------:R-:W-:Y:S02]  /*3690*/  @P0 SHF.L.U32 R189, R226, 0x10, RZ ;  /* 0x00000010e2bd0819 */ /* 0x000fe400000006ff */
        /* <DEDUP_REMOVED lines=25> */
[----:B------:R-:W-:-:S04]  /*3830*/  ISETP.GE.U32.AND P0, PT, R22, RZ, PT ;  /* 0x000000ff1600720c */ /* 0x000fc80003f06070 */
[----:B------:R-:W-:-:S13]  /*3840*/  ISETP.GE.U32.AND.EX P0, PT, R23, 0x1000000, PT, P0 ;  /* 0x010000001700780c */ /* 0x000fda0003f06100 */
        /* <DEDUP_REMOVED lines=13> */
[----:B------:R-:W-:Y:S01]  /*3920*/  @P0 FADD.FTZ R189, R206, -R189 ;  /* 0x800000bdcebd0221 */ /* 0x000fe20000010000 */
[----:B------:R-:W-:-:S03]  /*3930*/  @P0 SHF.L.U32 R190, R191, 0x10, RZ ;  /* 0x00000010bfbe0819 */ /* 0x000fc600000006ff */
        /* <DEDUP_REMOVED lines=14> */
[----:B------:R-:W-:-:S03]  /*3a20*/  HFMA2 R190, -RZ, RZ, 0, 0 ;  /* 0x00000000ffbe7431 */ /* 0x000fc600000001ff */
[----:B------:R-:W-:Y:S01]  /*3a30*/  @P0 FMUL.FTZ R190, R180, R189 ;  /* 0x000000bdb4be0220 */ /* 0x000fe20000410000 */
[----:B------:R-:W-:-:S03]  /*3a40*/  @P0 SHF.L.U32 R189, R36, 0x10, RZ ;  /* 0x0000001024bd0819 */ /* 0x000fc600000006ff */
[----:B------:R-:W-:Y:S01]  /*3a50*/  FADD.FTZ R180, R112, R190 ;  /* 0x000000be70b47221 */ /* 0x000fe20000010000 */
[----:B------:R-:W-:-:S04]  /*3a60*/  @P0 FFMA.FTZ R112, R197, UR17, R185 ;  /* 0x00000011c5700c23 */ /* 0x000fc800080100b9 */
[----:B------:R-:W-:-:S04]  /*3a70*/  @P0 FADD.FTZ R112, R215, -R112 ;  /* 0x80000070d7700221 */ /* 0x000fc80000010000 */
[----:B------:R-:W-:-:S04]  /*3a80*/  @P0 FMUL.FTZ R112, R112, UR24 ;  /* 0x0000001870700c20 */ /* 0x000fc80008410000 */
[----:B------:R-:W-:-:S04]  /*3a90*/  @P0 FMUL.FTZ R112, R112, UR16 ;  /* 0x0000001070700c20 */ /* 0x000fc80008410000 */
[----:B-1----:R-:W-:Y:S01]  /*3aa0*/  @P0 FMUL.FTZ R114, R112, R114 ;  /* 0x0000007270720220 */ /* 0x002fe20000410000 */
[----:B------:R-:W-:-:S03]  /*3ab0*/  MOV R112, RZ ;  /* 0x000000ff00707202 */ /* 0x000fc60000000f00 */
[----:B------:R-:W-:Y:S01]  /*3ac0*/  @P0 FMUL.FTZ R112, R114, R189 ;  /* 0x000000bd72700220 */ /* 0x000fe20000410000 */
[----:B------:R-:W-:Y:S02]  /*3ad0*/  F2FP.BF16.F32.PACK_AB R114, R116, R115 ;  /* 0x000000737472723e */ /* 0x000fe400000010ff */
[----:B------:R-:W-:Y:S02]  /*3ae0*/  F2FP.BF16.F32.PACK_AB R115, R183, R117 ;  /* 0x00000075b773723e */ /* 0x000fe400000010ff */
[----:B------:R-:W-:Y:S01]  /*3af0*/  F2FP.BF16.F32.PACK_AB R112, R188, R112 ;  /* 0x00000070bc70723e */ /* 0x000fe200000010ff */
[----:B------:R-:W-:Y:S06]  /*3b00*/  BRA `(.L_x_5487) ;  /* 0x0000001c005c7947 */ /* 0x000fec0003800000 */
.L_x_5486:
[----:B-----5:R-:W-:Y:S01]  /*3b10*/  LOP3.LUT P0, RZ, R22, 0xff00, RZ, 0xc0, !PT ;  /* 0x0000ff0016ff7812 */ /* 0x020fe2000780c0ff */
[----:B------:R-:W-:Y:S01]  /*3b20*/  FFMA.FTZ R145, R8, UR17, R185 ;  /* 0x0000001108917c23 */ /* 0x000fe200080100b9 */
[----:B------:R-:W-:Y:S01]  /*3b30*/  LOP3.LUT P5, RZ, R22, 0xff0000, RZ, 0xc0, !PT ;  /* 0x00ff000016ff7812 */ /* 0x000fe200078ac0ff */
[----:B------:R-:W-:Y:S01]  /*3b40*/  HFMA2 R152, -RZ, RZ, 0, 0 ;  /* 0x00000000ff987431 */ /* 0x000fe200000001ff */
[----:B------:R-:W-:Y:S01]  /*3b50*/  CS2R R188, SRZ ;  /* 0x0000000000bc7805 */ /* 0x000fe2000001ff00 */
[----:B------:R-:W-:Y:S01]  /*3b60*/  FADD.FTZ R145, R223, -R145 ;  /* 0x80000091df917221 */ /* 0x000fe20000010000 */
[----:B------:R-:W-:-:S03]  /*3b70*/  MOV R154, RZ ;  /* 0x000000ff009a7202 */ /* 0x000fc60000000f00 */
[----:B------:R-:W-:-:S04]  /*3b80*/  FMUL.FTZ R145, R145, UR24 ;  /* 0x0000001891917c20 */ /* 0x000fc80008410000 */
[----:B------:R-:W0:Y:S01]  /*3b90*/  @P0 LDC R144, c[0x0][0x408] ;  /* 0x00010200ff900b82 */ /* 0x000e220000000800 */
[----:B------:R-:W-:Y:S01]  /*3ba0*/  @P0 FMUL.FTZ R147, R145, UR16 ;  /* 0x0000001091930c20 */ /* 0x000fe20008410000 */
[----:B------:R-:W-:-:S06]  /*3bb0*/  @P5 SHF.L.U32 R155, R37, 0x10, RZ ;  /* 0x00000010259b5819 */ /* 0x000fcc00000006ff */
[----:B------:R-:W1:Y:S01]  /*3bc0*/  @P0 LDC R146, c[0x0][0x408] ;  /* 0x00010200ff920b82 */ /* 0x000e620000000800 */
[----:B0-----:R-:W-:Y:S01]  /*3bd0*/  @P0 FMUL.FTZ R144, R147, R144 ;  /* 0x0000009093900220 */ /* 0x001fe20000410000 */
[----:B------:R-:W-:-:S04]  /*3be0*/  @P0 PRMT R147, R180, 0x7632, R147 ;  /* 0x00007632b4930816 */ /* 0x000fc80000000093 */
[----:B------:R-:W-:-:S05]  /*3bf0*/  @P0 SHF.L.U32 R147, R147, 0x10, RZ ;  /* 0x0000001093930819 */ /* 0x000fca00000006ff */
[----:B------:R-:W-:Y:S01]  /*3c00*/  @P0 FMUL.FTZ R152, R147, R144 ;  /* 0x0000009093980220 */ /* 0x000fe20000410000 */
[----:B------:R-:W-:Y:S01]  /*3c10*/  @P0 FMUL.FTZ R144, R145, UR16 ;  /* 0x0000001091900c20 */ /* 0x000fe20008410000 */
[----:B------:R-:W-:Y:S02]  /*3c20*/  @P0 SHF.L.U32 R147, R228, 0x10, RZ ;  /* 0x00000010e4930819 */ /* 0x000fe400000006ff */
[----:B------:R-:W-:Y:S01]  /*3c30*/  FADD.FTZ R186, R113, R152 ;  /* 0x0000009871ba7221 */ /* 0x000fe20000010000 */
[----:B-1----:R-:W-:Y:S01]  /*3c40*/  @P0 FMUL.FTZ R146, R144, R146 ;  /* 0x0000009290920220 */ /* 0x002fe20000410000 */
[----:B------:R-:W-:Y:S01]  /*3c50*/  HFMA2 R113, -RZ, RZ, 0, 0 ;  /* 0x00000000ff717431 */ /* 0x000fe200000001ff */
[----:B------:R-:W0:Y:S02]  /*3c60*/  @P5 LDC R144, c[0x0][0x408] ;  /* 0x00010200ff905b82 */ /* 0x000e240000000800 */
[----:B------:R-:W-:Y:S01]  /*3c70*/  @P0 FMUL.FTZ R188, R146, R147 ;  /* 0x0000009392bc0220 */ /* 0x000fe20000410000 */
[----:B------:R-:W-:Y:S01]  /*3c80*/  FFMA.FTZ R146, R201, UR17, R185 ;  /* 0x00000011c9927c23 */ /* 0x000fe200080100b9 */
[----:B------:R-:W-:-:S03]  /*3c90*/  LOP3.LUT P0, RZ, R22, 0xff000000, RZ, 0xc0, !PT ;  /* 0xff00000016ff7812 */ /* 0x000fc6000780c0ff */
[----:B------:R-:W-:Y:S01]  /*3ca0*/  FADD.FTZ R146, R235, -R146 ;  /* 0x80000092eb927221 */ /* 0x000fe20000010000 */
[----:B------:R-:W1:Y:S03]  /*3cb0*/  @P5 LDC R147, c[0x0][0x408] ;  /* 0x00010200ff935b82 */ /* 0x000e660000000800 */
[----:B------:R-:W-:-:S04]  /*3cc0*/  FMUL.FTZ R146, R146, UR24 ;  /* 0x0000001892927c20 */ /* 0x000fc80008410000 */
[----:B------:R-:W-:-:S04]  /*3cd0*/  @P5 FMUL.FTZ R153, R146, UR16 ;  /* 0x0000001092995c20 */ /* 0x000fc80008410000 */
[----:B0-----:R-:W-:Y:S01]  /*3ce0*/  @P5 FMUL.FTZ R144, R153, R144 ;  /* 0x0000009099905220 */ /* 0x001fe20000410000 */
[C---:B------:R-:W-:Y:S02]  /*3cf0*/  @P5 SHF.L.U32 R153, R181.reuse, 0x10, RZ ;  /* 0x00000010b5995819 */ /* 0x040fe400000006ff */
[----:B------:R-:W-:-:S03]  /*3d00*/  @P0 PRMT R181, R181, 0x7632, R181 ;  /* 0x00007632b5b50816 */ /* 0x000fc600000000b5 */
[----:B------:R-:W-:Y:S01]  /*3d10*/  @P5 FMUL.FTZ R154, R153, R144 ;  /* 0x00000090999a5220 */ /* 0x000fe20000410000 */
[----:B------:R-:W-:Y:S01]  /*3d20*/  @P5 FMUL.FTZ R144, R146, UR16 ;  /* 0x0000001092905c20 */ /* 0x000fe20008410000 */
[----:B------:R-:W0:Y:S01]  /*3d30*/  @P0 LDC R153, c[0x0][0x408] ;  /* 0x00010200ff990b82 */ /* 0x000e220000000800 */
[----:B------:R-:W-:Y:S02]  /*3d40*/  @P0 SHF.L.U32 R181, R181, 0x10, RZ ;  /* 0x00000010b5b50819 */ /* 0x000fe400000006ff */
[----:B-1----:R-:W-:Y:S01]  /*3d50*/  @P5 FMUL.FTZ R147, R144, R147 ;  /* 0x0000009390935220 */ /* 0x002fe20000410000 */
[----:B------:R-:W-:-:S03]  /*3d60*/  HFMA2 R144, -RZ, RZ, 0, 0 ;  /* 0x00000000ff907431 */ /* 0x000fc600000001ff */
[----:B------:R-:W-:Y:S01]  /*3d70*/  @P5 FMUL.FTZ R144, R147, R155 ;  /* 0x0000009b93905220 */ /* 0x000fe20000410000 */
[----:B------:R-:W-:Y:S01]  /*3d80*/  FFMA.FTZ R147, R14, UR17, R185 ;  /* 0x000000110e937c23 */ /* 0x000fe200080100b9 */
[----:B------:R-:W1:Y:S01]  /*3d90*/  @P0 LDC R155, c[0x0][0x408] ;  /* 0x00010200ff9b0b82 */ /* 0x000e620000000800 */
[----:B------:R-:W-:Y:S02]  /*3da0*/  LOP3.LUT P5, RZ, R23, 0xff, RZ, 0xc0, !PT ;  /* 0x000000ff17ff7812 */ /* 0x000fe400078ac0ff */
[----:B------:R-:W-:-:S04]  /*3db0*/  FADD.FTZ R147, R214, -R147 ;  /* 0x80000093d6937221 */ /* 0x000fc80000010000 */
[----:B------:R-:W-:-:S04]  /*3dc0*/  FMUL.FTZ R147, R147, UR24 ;  /* 0x0000001893937c20 */ /* 0x000fc80008410000 */
[----:B------:R-:W-:-:S04]  /*3dd0*/  @P0 FMUL.FTZ R184, R147, UR16 ;  /* 0x0000001093b80c20 */ /* 0x000fc80008410000 */
[----:B0-----:R-:W-:Y:S01]  /*3de0*/  @P0 FMUL.FTZ R184, R184, R153 ;  /* 0x00000099b8b80220 */ /* 0x001fe20000410000 */
[----:B------:R-:W-:-:S03]  /*3df0*/  MOV R153, RZ ;  /* 0x000000ff00997202 */ /* 0x000fc60000000f00 */
[----:B------:R-:W-:Y:S01]  /*3e00*/  @P0 FMUL.FTZ R153, R181, R184 ;  /* 0x000000b8b5990220 */ /* 0x000fe20000410000 */
[----:B------:R-:W-:Y:S01]  /*3e10*/  @P0 FMUL.FTZ R181, R147, UR16 ;  /* 0x0000001093b50c20 */ /* 0x000fe20008410000 */
[----:B------:R-:W-:Y:S01]  /*3e20*/  FADD.FTZ R184, R114, R154 ;  /* 0x0000009a72b87221 */ /* 0x000fe20000010000 */
[----:B------:R-:W-:Y:S01]  /*3e30*/  @P5 SHF.L.U32 R154, R182, 0x10, RZ ;  /* 0x00000010b69a5819 */ /* 0x000fe200000006ff */
[----:B------:R-:W-:Y:S01]  /*3e40*/  FADD.FTZ R187, R115, R153 ;  /* 0x0000009973bb7221 */ /* 0x000fe20000010000 */
[----:B-1----:R-:W-:Y:S01]  /*3e50*/  @P0 FMUL.FTZ R155, R181, R155 ;  /* 0x0000009bb59b0220 */ /* 0x002fe20000410000 */
[----:B------:R-:W-:Y:S02]  /*3e60*/  @P0 SHF.L.U32 R181, R227, 0x10, RZ ;  /* 0x00000010e3b50819 */ /* 0x000fe400000006ff */
[----:B------:R-:W-:-:S03]  /*3e70*/  @P5 SHF.L.U32 R153, R38, 0x10, RZ ;  /* 0x0000001026995819 */ /* 0x000fc600000006ff */
[----:B------:R-:W-:Y:S01]  /*3e80*/  @P0 FMUL.FTZ R189, R155, R181 ;  /* 0x000000b59bbd0220 */ /* 0x000fe20000410000 */
[----:B------:R-:W-:Y:S01]  /*3e90*/  FFMA.FTZ R181, R196, UR17, R185 ;  /* 0x00000011c4b57c23 */ /* 0x000fe200080100b9 */
[----:B------:R-:W0:Y:S01]  /*3ea0*/  @P5 LDC R155, c[0x0][0x408] ;  /* 0x00010200ff9b5b82 */ /* 0x000e220000000800 */
[----:B------:R-:W-:Y:S02]  /*3eb0*/  LOP3.LUT P0, RZ, R23, 0xff00, RZ, 0xc0, !PT ;  /* 0x0000ff0017ff7812 */ /* 0x000fe4000780c0ff */
[----:B------:R-:W-:-:S04]  /*3ec0*/  FADD.FTZ R181, R231, -R181 ;  /* 0x800000b5e7b57221 */ /* 0x000fc80000010000 */
[----:B------:R-:W-:-:S04]  /*3ed0*/  FMUL.FTZ R152, R181, UR24 ;  /* 0x00000018b5987c20 */ /* 0x000fc80008410000 */
[C---:B------:R-:W-:Y:S01]  /*3ee0*/  @P5 FMUL.FTZ R114, R152.reuse, UR16 ;  /* 0x0000001098725c20 */ /* 0x040fe20008410000 */
[----:B------:R-:W-:-:S03]  /*3ef0*/  @P5 FMUL.FTZ R115, R152, UR16 ;  /* 0x0000001098735c20 */ /* 0x000fc60008410000 */
[----:B0-----:R-:W-:-:S04]  /*3f00*/  @P5 FMUL.FTZ R114, R114, R155 ;  /* 0x0000009b72725220 */ /* 0x001fc80000410000 */
[----:B------:R-:W-:Y:S02]  /*3f10*/  @P5 FMUL.FTZ R113, R154, R114 ;  /* 0x000000729a715220 */ /* 0x000fe40000410000 */
[----:B------:R-:W0:Y:S02]  /*3f20*/  @P5 LDC R114, c[0x0][0x408] ;  /* 0x00010200ff725b82 */ /* 0x000e240000000800 */
[--C-:B------:R-:W-:Y:S01]  /*3f30*/  FADD.FTZ R181, R116, R113.reuse ;  /* 0x0000007174b57221 */ /* 0x100fe20000010000 */
[----:B------:R-:W-:Y:S01]  /*3f40*/  @P0 PRMT R113, R182, 0x7632, R113 ;  /* 0x00007632b6710816 */ /* 0x000fe20000000071 */
[----:B0-----:R-:W-:Y:S01]  /*3f50*/  @P5 FMUL.FTZ R115, R115, R114 ;  /* 0x0000007273735220 */ /* 0x001fe20000410000 */
[----:B------:R-:W-:-:S03]  /*3f60*/  MOV R114, RZ ;  /* 0x000000ff00727202 */ /* 0x000fc60000000f00 */
[----:B------:R-:W-:Y:S01]  /*3f70*/  @P5 FMUL.FTZ R114, R115, R153 ;  /* 0x0000009973725220 */ /* 0x000fe20000410000 */
[----:B------:R-:W-:Y:S01]  /*3f80*/  FFMA.FTZ R153, R192, UR17, R185 ;  /* 0x00000011c0997c23 */ /* 0x000fe200080100b9 */
[----:B------:R-:W0:Y:S01]  /*3f90*/  @P0 LDC R115, c[0x0][0x408] ;  /* 0x00010200ff730b82 */ /* 0x000e220000000800 */
[----:B------:R-:W-:Y:S02]  /*3fa0*/  LOP3.LUT P5, RZ, R23, 0xff0000, RZ, 0xc0, !PT ;  /* 0x00ff000017ff7812 */ /* 0x000fe400078ac0ff */
[----:B------:R-:W-:-:S04]  /*3fb0*/  FADD.FTZ R153, R213, -R153 ;  /* 0x80000099d5997221 */ /* 0x000fc80000010000 */
[----:B------:R-:W-:-:S04]  /*3fc0*/  FMUL.FTZ R153, R153, UR24 ;  /* 0x0000001899997c20 */ /* 0x000fc80008410000 */
[----:B------:R-:W-:-:S04]  /*3fd0*/  @P0 FMUL.FTZ R116, R153, UR16 ;  /* 0x0000001099740c20 */ /* 0x000fc80008410000 */
[----:B0-----:R-:W-:Y:S01]  /*3fe0*/  @P0 FMUL.FTZ R115, R116, R115 ;  /* 0x0000007374730220 */ /* 0x001fe20000410000 */
[----:B------:R-:W-:Y:S01]  /*3ff0*/  @P0 SHF.L.U32 R116, R113, 0x10, RZ ;  /* 0x0000001071740819 */ /* 0x000fe200000006ff */
[----:B------:R-:W-:-:S04]  /*4000*/  HFMA2 R113, -RZ, RZ, 0, 0 ;  /* 0x00000000ff717431 */ /* 0x000fc800000001ff */
[----:B------:R-:W-:Y:S01]  /*4010*/  @P0 FMUL.FTZ R113, R116, R115 ;  /* 0x0000007374710220 */ /* 0x000fe20000410000 */
[----:B------:R-:W-:Y:S01]  /*4020*/  @P0 SHF.L.U32 R116, R226, 0x10, RZ ;  /* 0x00000010e2740819 */ /* 0x000fe200000006ff */
[----:B------:R-:W0:Y:S02]  /*4030*/  @P0 LDC R115, c[0x0][0x408] ;  /* 0x00010200ff730b82 */ /* 0x000e240000000800 */
[----:B------:R-:W-:Y:S01]  /*4040*/  FADD.FTZ R182, R117, R113 ;  /* 0x0000007175b67221 */ /* 0x000fe20000010000 */
[----:B------:R-:W-:Y:S01]  /*4050*/  @P0 FMUL.FTZ R113, R153, UR16 ;  /* 0x0000001099710c20 */ /* 0x000fe20008410000 */
[----:B------:R-:W-:-:S03]  /*4060*/  @P5 SHF.L.U32 R117, R183, 0x10, RZ ;  /* 0x00000010b7755819 */ /* 0x000fc600000006ff */
[----:B0-----:R-:W-:Y:S01]  /*4070*/  @P0 FMUL.FTZ R113, R113, R115 ;  /* 0x0000007371710220 */ /* 0x001fe20000410000 */
[----:B------:R-:W-:-:S03]  /*4080*/  MOV R115, RZ ;  /* 0x000000ff00737202 */ /* 0x000fc60000000f00 */
[----:B------:R-:W-:Y:S01]  /*4090*/  @P0 FMUL.FTZ R115, R113, R116 ;  /* 0x0000007471730220 */ /* 0x000fe20000410000 */
[----:B------:R-:W-:Y:S01]  /*40a0*/  FFMA.FTZ R116, R5, UR17, R185 ;  /* 0x0000001105747c23 */ /* 0x000fe200080100b9 */
[----:B------:R-:W0:Y:S01]  /*40b0*/  @P5 LDC R113, c[0x0][0x408] ;  /* 0x00010200ff715b82 */ /* 0x000e220000000800 */
[----:B------:R-:W-:Y:S02]  /*40c0*/  ISETP.GE.U32.AND P0, PT, R22, RZ, PT ;  /* 0x000000ff1600720c */ /* 0x000fe40003f06070 */
[----:B------:R-:W-:Y:S01]  /*40d0*/  FADD.FTZ R116, R222, -R116 ;  /* 0x80000074de747221 */ /* 0x000fe20000010000 */
[----:B------:R-:W-:Y:S02]  /*40e0*/  F2FP.BF16.F32.PACK_AB R114, R115, R114 ;  /* 0x000000727372723e */ /* 0x000fe400000010ff */
[----:B------:R-:W-:Y:S01]  /*40f0*/  ISETP.GE.U32.AND.EX P0, PT, R23, 0x1000000, PT, P0 ;  /* 0x010000001700780c */ /* 0x000fe20003f06100 */
[----:B------:R-:W-:-:S04]  /*4100*/  FMUL.FTZ R154, R116, UR24 ;  /* 0x00000018749a7c20 */ /* 0x000fc80008410000 */
[----:B------:R-:W-:-:S04]  /*4110*/  @P5 FMUL.FTZ R116, R154, UR16 ;  /* 0x000000109a745c20 */ /* 0x000fc80008410000 */
[----:B0-----:R-:W-:Y:S01]  /*4120*/  @P5 FMUL.FTZ R113, R116, R113 ;  /* 0x0000007174715220 */ /* 0x001fe20000410000 */
[----:B------:R-:W-:-:S03]  /*4130*/  HFMA2 R116, -RZ, RZ, 0, 0 ;  /* 0x00000000ff747431 */ /* 0x000fc600000001ff */
        /* <DEDUP_REMOVED lines=8> */
[----:B------:R-:W-:Y:S01]  /*41c0*/  FFMA.FTZ R117, R193, UR17, R185 ;  /* 0x00000011c1757c23 */ /* 0x000fe200080100b9 */
[----:B------:R-:W0:Y:S03]  /*41d0*/  @P0 LDC R113, c[0x0][0x408] ;  /* 0x00010200ff710b82 */ /* 0x000e260000000800 */
[----:B------:R-:W-:-:S04]  /*41e0*/  FADD.FTZ R117, R206, -R117 ;  /* 0x80000075ce757221 */ /* 0x000fc80000010000 */
[----:B------:R-:W-:Y:S01]  /*41f0*/  FMUL.FTZ R155, R117, UR24 ;  /* 0x00000018759b7c20 */ /* 0x000fe20008410000 */
[----:B------:R-:W-:-:S03]  /*4200*/  @P0 PRMT R117, R183, 0x7632, R117 ;  /* 0x00007632b7750816 */ /* 0x000fc60000000075 */
[----:B------:R-:W-:Y:S01]  /*4210*/  @P0 FMUL.FTZ R183, R155, UR16 ;  /* 0x000000109bb70c20 */ /* 0x000fe20008410000 */
[----:B------:R-:W-:-:S03]  /*4220*/  @P0 SHF.L.U32 R117, R117, 0x10, RZ ;  /* 0x0000001075750819 */ /* 0x000fc600000006ff */
[----:B0-----:R-:W-:Y:S01]  /*4230*/  @P0 FMUL.FTZ R113, R183, R113 ;  /* 0x00000071b7710220 */ /* 0x001fe20000410000 */
[----:B------:R-:W-:-:S03]  /*4240*/  HFMA2 R183, -RZ, RZ, 0, 0 ;  /* 0x00000000ffb77431 */ /* 0x000fc600000001ff */
[----:B------:R-:W-:Y:S01]  /*4250*/  @P0 FMUL.FTZ R183, R117, R113 ;  /* 0x0000007175b70220 */ /* 0x000fe20000410000 */
[----:B------:R-:W-:Y:S01]  /*4260*/  @P0 FMUL.FTZ R117, R155, UR16 ;  /* 0x000000109b750c20 */ /* 0x000fe20008410000 */
[----:B------:R-:W0:Y:S02]  /*4270*/  @P0 LDC R113, c[0x0][0x408] ;  /* 0x00010200ff710b82 */ /* 0x000e240000000800 */
[----:B------:R-:W-:Y:S01]  /*4280*/  FADD.FTZ R119, R119, R183 ;  /* 0x000000b777777221 */ /* 0x000fe20000010000 */
[----:B------:R-:W-:Y:S01]  /*4290*/  @P0 SHF.L.U32 R183, R191, 0x10, RZ ;  /* 0x00000010bfb70819 */ /* 0x000fe200000006ff */
[----:B0-----:R-:W-:Y:S01]  /*42a0*/  @P0 FMUL.FTZ R113, R117, R113 ;  /* 0x0000007175710220 */ /* 0x001fe20000410000 */
[----:B------:R-:W-:-:S03]  /*42b0*/  MOV R117, RZ ;  /* 0x000000ff00757202 */ /* 0x000fc60000000f00 */
[----:B------:R-:W-:Y:S01]  /*42c0*/  @P0 FMUL.FTZ R117, R113, R183 ;  /* 0x000000b771750220 */ /* 0x000fe20000410000 */
[----:B------:R-:W-:Y:S02]  /*42d0*/  LOP3.LUT P0, RZ, R22, 0xff, RZ, 0xc0, !PT ;  /* 0x000000ff16ff7812 */ /* 0x000fe4000780c0ff */
[----:B------:R-:W-:Y:S02]  /*42e0*/  F2FP.BF16.F32.PACK_AB R113, R189, R144 ;  /* 0x00000090bd71723e */ /* 0x000fe400000010ff */
[----:B------:R-:W-:Y:S01]  /*42f0*/  F2FP.BF16.F32.PACK_AB R115, R117, R116 ;  /* 0x000000747573723e */ /* 0x000fe200000010ff */
[----:B------:R-:W-:Y:S01]  /*4300*/  FFMA.FTZ R116, R197, UR17, R185 ;  /* 0x00000011c5747c23 */ /* 0x000fe200080100b9 */
[----:B------:R-:W-:-:S03]  /*4310*/  HFMA2 R117, -RZ, RZ, 0, 0 ;  /* 0x00000000ff757431 */ /* 0x000fc600000001ff */
[----:B------:R-:W-:-:S04]  /*4320*/  FADD.FTZ R116, R215, -R116 ;  /* 0x80000074d7747221 */ /* 0x000fc80000010000 */
[----:B------:R-:W0:Y:S01]  /*4330*/  @P0 LDC R183, c[0x0][0x408] ;  /* 0x00010200ffb70b82 */ /* 0x000e220000000800 */
[----:B------:R-:W-:Y:S01]  /*4340*/  FMUL.FTZ R144, R116, UR24 ;  /* 0x0000001874907c20 */ /* 0x000fe20008410000 */
[----:B------:R-:W-:-:S03]  /*4350*/  @P0 SHF.L.U32 R180, R180, 0x10, RZ ;  /* 0x00000010b4b40819 */ /* 0x000fc600000006ff */
[----:B------:R-:W-:-:S04]  /*4360*/  @P0 FMUL.FTZ R116, R144, UR16 ;  /* 0x0000001090740c20 */ /* 0x000fc80008410000 */
[----:B0-----:R-:W-:-:S04]  /*4370*/  @P0 FMUL.FTZ R116, R116, R183 ;  /* 0x000000b774740220 */ /* 0x001fc80000410000 */
[----:B------:R-:W-:Y:S02]  /*4380*/  @P0 FMUL.FTZ R117, R180, R116 ;  /* 0x00000074b4750220 */ /* 0x000fe40000410000 */
[----:B------:R-:W0:Y:S02]  /*4390*/  @P0 LDC R116, c[0x0][0x408] ;  /* 0x00010200ff740b82 */ /* 0x000e240000000800 */
[----:B------:R-:W-:Y:S01]  /*43a0*/  FADD.FTZ R180, R112, R117 ;  /* 0x0000007570b47221 */ /* 0x000fe20000010000 */
[----:B------:R-:W-:Y:S01]  /*43b0*/  @P0 FMUL.FTZ R112, R144, UR16 ;  /* 0x0000001090700c20 */ /* 0x000fe20008410000 */
[----:B------:R-:W-:-:S03]  /*43c0*/  @P0 SHF.L.U32 R117, R36, 0x10, RZ ;  /* 0x0000001024750819 */ /* 0x000fc600000006ff */
[----:B0-----:R-:W-:Y:S01]  /*43d0*/  @P0 FMUL.FTZ R112, R112, R116 ;  /* 0x0000007470700220 */ /* 0x001fe20000410000 */
[----:B------:R-:W-:-:S03]  /*43e0*/  MOV R116, RZ ;  /* 0x000000ff00747202 */ /* 0x000fc60000000f00 */
[----:B------:R-:W-:-:S05]  /*43f0*/  @P0 FMUL.FTZ R116, R112, R117 ;  /* 0x0000007570740220 */ /* 0x000fca0000410000 */
[----:B------:R-:W-:Y:S01]  /*4400*/  F2FP.BF16.F32.PACK_AB R112, R188, R116 ;  /* 0x00000074bc70723e */ /* 0x000fe200000010ff */
[----:B------:R-:W-:Y:S06]  /*4410*/  BRA `(.L_x_5487) ;  /* 0x0000001400187947 */ /* 0x000fec0003800000 */
.L_x_5485:
[----:B------:R-:W2:Y:S04]  /*4420*/  LDL R190, [R1+0xc] ;  /* 0x00000c0001be7983 */ /* 0x000ea80000100800 */
[----:B------:R-:W3:Y:S04]  /*4430*/  LDL R189, [R1+0x8] ;  /* 0x0000080001bd7983 */ /* 0x000ee80000100800 */
[----:B------:R-:W4:Y:S04]  /*4440*/  LDL R188, [R1+0x4] ;  /* 0x0000040001bc7983 */ /* 0x000f280000100800 */
[----:B------:R0:W5:Y:S01]  /*4450*/  LDL R228, [R1] ;  /* 0x0000000001e47983 */ /* 0x0001620000100800 */
[----:B------:R-:W-:Y:S01]  /*4460*/  UMOV UR4, UR8 ;  /* 0x0000000800047c82 */ /* 0x000fe20008000000 */
[----:B------:R-:W-:Y:S01]  /*4470*/  UMOV UR5, UR9 ;  /* 0x0000000900057c82 */ /* 0x000fe20008000000 */
[----:B------:R-:W-:-:S04]  /*4480*/  UISETP.NE.U32.AND UP1, UPT, UR4, URZ, UPT ;  /* 0x000000ff0400728c */ /* 0x000fc8000bf25070 */
[----:B------:R-:W-:Y:S01]  /*4490*/  UISETP.NE.AND.EX UP1, UPT, UR5, URZ, UPT, UP1 ;  /* 0x000000ff0500728c */ /* 0x000fe2000bf25310 */
[----:B--2---:R-:W-:Y:S02]  /*44a0*/  MOV R191, R190 ;  /* 0x000000be00bf7202 */ /* 0x004fe40000000f00 */
[----:B---3--:R-:W-:Y:S02]  /*44b0*/  MOV R226, R189 ;  /* 0x000000bd00e27202 */ /* 0x008fe40000000f00 */
[----:B----4-:R-:W-:-:S04]  /*44c0*/  MOV R227, R188 ;  /* 0x000000bc00e37202 */ /* 0x010fc80000000f00 */
        /* <DEDUP_REMOVED lines=9> */
[----:B------:R-:W-:-:S04]  /*4560*/  @P0 FFMA.FTZ R186, R186, UR24, R33 ;  /* 0x00000018baba0c23 */ /* 0x000fc80008010021 */
        /* <DEDUP_REMOVED lines=8> */
[----:B------:R-:W-:-:S04]  /*45f0*/  @P0 FFMA.FTZ R187, R187, UR24, R33 ;  /* 0x00000018bbbb0c23 */ /* 0x000fc80008010021 */
        /* <DEDUP_REMOVED lines=9> */
[----:B------:R-:W-:-:S04]  /*4690*/  @P5 FFMA.FTZ R184, R184, UR24, R34 ;  /* 0x00000018b8b85c23 */ /* 0x000fc80008010022 */
        /* <DEDUP_REMOVED lines=10> */
[----:B------:R-:W-:-:S04]  /*4740*/  @P5 FFMA.FTZ R114, R114, UR24, R34 ;  /* 0x0000001872725c23 */ /* 0x000fc80008010022 */
[----:B------:R-:W-:-:S04]  /*4750*/  @P5 FMUL.FTZ R114, R114, UR16 ;  /* 0x0000001072725c20 */ /* 0x000fc80008410000 */
[----:B0-----:R-:W-:Y:S01]  /*4760*/  @P5 FMUL.FTZ R114, R114, R113 ;  /* 0x0000007172725220 */ /* 0x001fe20000410000 */
[----:B------:R-:W-:-:S03]  /*4770*/  MOV R113, RZ ;  /* 0x000000ff00717202 */ /* 0x000fc60000000f00 */
[----:B------:R-:W-:Y:S01]  /*4780*/  @P5 FMUL.FTZ R113, R187, R114 ;  /* 0x00000072bb715220 */ /* 0x000fe20000410000 */
[----:B------:R-:W-:Y:S01]  /*4790*/  @P0 FFMA.FTZ R187, R14, UR17, R185 ;  /* 0x000000110ebb0c23 */ /* 0x000fe200080100b9 */
[----:B------:R-:W0:Y:S03]  /*47a0*/  @P0 LDC R114, c[0x0][0x408] ;  /* 0x00010200ff720b82 */ /* 0x000e260000000800 */
[----:B------:R-:W-:-:S04]  /*47b0*/  @P0 FADD.FTZ R187, R214, -R187 ;  /* 0x800000bbd6bb0221 */ /* 0x000fc80000010000 */
[----:B------:R-:W-:-:S04]  /*47c0*/  @P0 FFMA.FTZ R187, R187, UR24, R35 ;  /* 0x00000018bbbb0c23 */ /* 0x000fc80008010023 */
        /* <DEDUP_REMOVED lines=10> */
[----:B------:R-:W-:-:S04]  /*4870*/  @P0 FFMA.FTZ R115, R115, UR24, R35 ;  /* 0x0000001873730c23 */ /* 0x000fc80008010023 */
        /* <DEDUP_REMOVED lines=10> */
[----:B------:R-:W-:-:S04]  /*4920*/  @P0 FFMA.FTZ R181, R181, UR24, R28 ;  /* 0x00000018b5b50c23 */ /* 0x000fc8000801001c */
        /* <DEDUP_REMOVED lines=83> */
[----:B------:R-:W-:-:S04]  /*4e60*/  @P0 FFMA.FTZ R189, R189, UR24, R32 ;  /* 0x00000018bdbd0c23 */ /* 0x000fc80008010020 */
        /* <DEDUP_REMOVED lines=8> */
[----:B------:R-:W-:-:S04]  /*4ef0*/  @P0 FFMA.FTZ R112, R112, UR24, R32 ;  /* 0x0000001870700c23 */ /* 0x000fc80008010020 */
        /* <DEDUP_REMOVED lines=8> */
.L_x_5488:
[----:B-----5:R-:W-:Y:S01]  /*4f80*/  LOP3.LUT P0, RZ, R22, 0xff00, RZ, 0xc0, !PT ;  /* 0x0000ff0016ff7812 */ /* 0x020fe2000780c0ff */
[----:B------:R-:W-:Y:S01]  /*4f90*/  FFMA.FTZ R145, R8, UR17, R185 ;  /* 0x0000001108917c23 */ /* 0x000fe200080100b9 */
[----:B------:R-:W-:Y:S01]  /*4fa0*/  LOP3.LUT P5, RZ, R22, 0xff0000, RZ, 0xc0, !PT ;  /* 0x00ff000016ff7812 */ /* 0x000fe200078ac0ff */
[----:B------:R-:W-:Y:S01]  /*4fb0*/  HFMA2 R152, -RZ, RZ, 0, 0 ;  /* 0x00000000ff987431 */ /* 0x000fe200000001ff */
[----:B------:R-:W-:Y:S01]  /*4fc0*/  CS2R R188, SRZ ;  /* 0x0000000000bc7805 */ /* 0x000fe2000001ff00 */
[----:B------:R-:W-:Y:S01]  /*4fd0*/  FADD.FTZ R145, R223, -R145 ;  /* 0x80000091df917221 */ /* 0x000fe20000010000 */
[----:B------:R-:W-:-:S03]  /*4fe0*/  MOV R154, RZ ;  /* 0x000000ff009a7202 */ /* 0x000fc60000000f00 */
[----:B------:R-:W-:-:S04]  /*4ff0*/  FFMA.FTZ R145, R145, UR24, R33 ;  /* 0x0000001891917c23 */ /* 0x000fc80008010021 */
        /* <DEDUP_REMOVED lines=19> */
[----:B------:R-:W-:-:S04]  /*5130*/  FFMA.FTZ R146, R146, UR24, R34 ;  /* 0x0000001892927c23 */ /* 0x000fc80008010022 */
        /* <DEDUP_REMOVED lines=15> */
[----:B------:R-:W-:-:S04]  /*5230*/  FFMA.FTZ R147, R147, UR24, R35 ;  /* 0x0000001893937c23 */ /* 0x000fc80008010023 */
        /* <DEDUP_REMOVED lines=16> */
[----:B------:R-:W-:-:S04]  /*5340*/  FFMA.FTZ R152, R181, UR24, R28 ;  /* 0x00000018b5987c23 */ /* 0x000fc8000801001c */
        /* <DEDUP_REMOVED lines=14> */
[----:B------:R-:W-:-:S04]  /*5430*/  FFMA.FTZ R153, R153, UR24, R29 ;  /* 0x0000001899997c23 */ /* 0x000fc8000801001d */
        /* <DEDUP_REMOVED lines=19> */
[----:B------:R-:W-:-:S04]  /*5570*/  FFMA.FTZ R154, R116, UR24, R30 ;  /* 0x00000018749a7c23 */ /* 0x000fc8000801001e */
        /* <DEDUP_REMOVED lines=14> */
[----:B------:R-:W-:Y:S01]  /*5660*/  FFMA.FTZ R155, R117, UR24, R31 ;  /* 0x00000018759b7c23 */ /* 0x000fe2000801001f */
        /* <DEDUP_REMOVED lines=20> */
[----:B------:R-:W-:Y:S01]  /*57b0*/  FFMA.FTZ R144, R116, UR24, R32 ;  /* 0x0000001874907c23 */ /* 0x000fe20008010020 */
        /* <DEDUP_REMOVED lines=11> */
[----:B------:R-:W-:-:S07]  /*5870*/  F2FP.BF16.F32.PACK_AB R112, R188, R116 ;  /* 0x00000074bc70723e */ /* 0x000fce00000010ff */
.L_x_5487:
        /* <DEDUP_REMOVED lines=16> */
.L_x_5484:
[----:B------:R-:W-:Y:S05]  /*5980*/  BSYNC.RECONVERGENT B0 ;  /* 0x0000000000007941 */ /* 0x000fea0003800200 */
.L_x_5483:
        /* <DEDUP_REMOVED lines=12> */
[C---:B-----5:R-:W-:Y:S01]  /*5a50*/  LOP3.LUT P5, RZ, R24.reuse, 0xff00, RZ, 0xc0, !PT ;  /* 0x0000ff0018ff7812 */ /* 0x060fe200078ac0ff */
        /* <DEDUP_REMOVED lines=144> */
.L_x_5492:
        /* <DEDUP_REMOVED lines=167> */
[----:B------:R-:W-:-:S04]  /*6dd0*/  F2FP.BF16.F32.PACK_AB R123, R183, R125 ;  /* 0x0000007db77b723e */ /* 0x000fc800000010ff */
[----:B------:R-:W-:Y:S01]  /*6de0*/  F2FP.BF16.F32.PACK_AB R120, R188, R120 ;  /* 0x00000078bc78723e */ /* 0x000fe200000010ff */
[----:B------:R-:W-:Y:S06]  /*6df0*/  BRA `(.L_x_5493) ;  /* 0x0000001000f87947 */ /* 0x000fec0003800000 */
.L_x_5491:
[----:B------:R-:W0:Y:S02]  /*6e00*/  LDC.64 R186, c[0x0][0x478] ;  /* 0x00011e00ffba7b82 */ /* 0x000e240000000a00 */
[----:B0-----:R-:W-:-:S04]  /*6e10*/  ISETP.NE.U32.AND P0, PT, R186, RZ, PT ;  /* 0x000000ffba00720c */ /* 0x001fc80003f05070 */
[----:B------:R-:W-:-:S13]  /*6e20*/  ISETP.NE.AND.EX P0, PT, R187, RZ, PT, P0 ;  /* 0x000000ffbb00720c */ /* 0x000fda0003f05300 */
        /* <DEDUP_REMOVED lines=146> */
.L_x_5494:
        /* <DEDUP_REMOVED lines=167> */
[----:B------:R-:W-:-:S04]  /*81c0*/  F2FP.BF16.F32.PACK_AB R123, R183, R125 ;  /* 0x0000007db77b723e */ /* 0x000fc800000010ff */
[----:B------:R-:W-:-:S07]  /*81d0*/  F2FP.BF16.F32.PACK_AB R120, R188, R120 ;  /* 0x00000078bc78723e */ /* 0x000fce00000010ff */
.L_x_5493:
        /* <DEDUP_REMOVED lines=14> */
.L_x_5490:
[----:B------:R-:W-:Y:S05]  /*82c0*/  BSYNC.RECONVERGENT B0 ;  /* 0x0000000000007941 */ /* 0x000fea0003800200 */
.L_x_5489:
        /* <DEDUP_REMOVED lines=157> */
.L_x_5498:
        /* <DEDUP_REMOVED lines=170> */
.L_x_5497:
[----:B------:R-:W0:Y:S02]  /*9740*/  LDC.64 R186, c[0x0][0x478] ;  /* 0x00011e00ffba7b82 */ /* 0x000e240000000a00 */
[----:B0-----:R-:W-:-:S04]  /*9750*/  ISETP.NE.U32.AND P0, PT, R186, RZ, PT ;  /* 0x000000ffba00720c */ /* 0x001fc80003f05070 */
[----:B------:R-:W-:-:S13]  /*9760*/  ISETP.NE.AND.EX P0, PT, R187, RZ, PT, P0 ;  /* 0x000000ffbb00720c */ /* 0x000fda0003f05300 */
        /* <DEDUP_REMOVED lines=146> */
.L_x_5500:
        /* <DEDUP_REMOVED lines=169> */
.L_x_5499:
        /* <DEDUP_REMOVED lines=14> */
.L_x_5496:
[----:B------:R-:W-:Y:S05]  /*ac00*/  BSYNC.RECONVERGENT B0 ;  /* 0x0000000000007941 */ /* 0x000fea0003800200 */
.L_x_5495:
        /* <DEDUP_REMOVED lines=40> */
[----:B------:R-:W-:Y:S02]  /*ae90*/  @P6 FMUL.FTZ R153, R146, UR16 ;  /* 0x0000001092996c20 */ /* 0x000fe40008410000 */
[----:B------:R-:W-:-:S04]  /*aea0*/  @P5 PRMT R155, R181, 0x7632, R155 ;  /* 0x00007632b59b5816 */ /* 0x000fc8000000009b */
[----:B------:R-:W-:Y:S01]  /*aeb0*/  @P5 SHF.L.U32 R155, R155, 0x10, RZ ;  /* 0x000000109b9b5819 */ /* 0x000fe200000006ff */
[----:B0-----:R-:W-:Y:S01]  /*aec0*/  @P6 FMUL.FTZ R144, R153, R144 ;  /* 0x0000009099906220 */ /* 0x001fe20000410000 */
[----:B------:R-:W-:-:S03]  /*aed0*/  MOV R153, RZ ;  /* 0x000000ff00997202 */ /* 0x000fc60000000f00 */
[----:B------:R-:W-:Y:S01]  /*aee0*/  @P6 FMUL.FTZ R153, R154, R144 ;  /* 0x000000909a996220 */ /* 0x000fe20000410000 */
[----:B------:R-:W-:Y:S01]  /*aef0*/  @P6 FMUL.FTZ R144, R146, UR16 ;  /* 0x0000001092906c20 */ /* 0x000fe20008410000 */
[----:B------:R-:W-:Y:S02]  /*af00*/  @P6 SHF.L.U32 R154, R49, 0x10, RZ ;  /* 0x00000010319a6819 */ /* 0x000fe400000006ff */
[----:B------:R-:W-:Y:S01]  /*af10*/  FADD.FTZ R184, R138, R153 ;  /* 0x000000998ab87221 */ /* 0x000fe20000010000 */
[----:B-1----:R-:W-:Y:S02]  /*af20*/  @P6 FMUL.FTZ R147, R144, R147 ;  /* 0x0000009390936220 */ /* 0x002fe40000410000 */
        /* <DEDUP_REMOVED lines=8> */
[----:B------:R-:W-:Y:S02]  /*afb0*/  @P6 SHF.L.U32 R153, R182, 0x10, RZ ;  /* 0x00000010b6996819 */ /* 0x000fe400000006ff */
[----:B0-----:R-:W-:Y:S01]  /*afc0*/  @P5 FMUL.FTZ R181, R181, R144 ;  /* 0x00000090b5b55220 */ /* 0x001fe20000410000 */
[----:B------:R-:W-:-:S03]  /*afd0*/  HFMA2 R144, -RZ, RZ, 0, 0 ;  /* 0x00000000ff907431 */ /* 0x000fc600000001ff */
[----:B------:R-:W-:Y:S01]  /*afe0*/  @P5 FMUL.FTZ R144, R155, R181 ;  /* 0x000000b59b905220 */ /* 0x000fe20000410000 */
[----:B------:R-:W-:-:S03]  /*aff0*/  @P5 FMUL.FTZ R155, R147, UR16 ;  /* 0x00000010939b5c20 */ /* 0x000fc60008410000 */
        /* <DEDUP_REMOVED lines=24> */
[----:B------:R-:W-:Y:S01]  /*b180*/  FFMA.FTZ R153, R144, UR24, R177 ;  /* 0x0000001890997c23 */ /* 0x000fe200080100b1 */
[----:B------:R-:W-:-:S03]  /*b190*/  HFMA2 R144, -RZ, RZ, 0, 0 ;  /* 0x00000000ff907431 */ /* 0x000fc600000001ff */
        /* <DEDUP_REMOVED lines=32> */
[----:B------:R-:W-:Y:S01]  /*b3a0*/  @P5 PRMT R141, R183, 0x7632, R141 ;  /* 0x00007632b78d5816 */ /* 0x000fe2000000008d */
[----:B------:R-:W-:Y:S02]  /*b3b0*/  HFMA2 R183, -RZ, RZ, 0, 0 ;  /* 0x00000000ffb77431 */ /* 0x000fe400000001ff */
[----:B------:R-:W-:Y:S01]  /*b3c0*/  FADD.FTZ R137, R240, -R137 ;  /* 0x80000089f0897221 */ /* 0x000fe20000010000 */
[----:B------:R-:W-:-:S03]  /*b3d0*/  @P5 SHF.L.U32 R141, R141, 0x10, RZ ;  /* 0x000000108d8d5819 */ /* 0x000fc600000006ff */
[----:B------:R-:W-:-:S04]  /*b3e0*/  FFMA.FTZ R155, R137, UR24, R179 ;  /* 0x00000018899b7c23 */ /* 0x000fc800080100b3 */
[----:B------:R-:W-:-:S04]  /*b3f0*/  FMUL.FTZ R137, R155, UR16 ;  /* 0x000000109b897c20 */ /* 0x000fc80008410000 */
[----:B------:R-:W-:-:S04]  /*b400*/  FMUL.FTZ R137, R137, UR26 ;  /* 0x0000001a89897c20 */ /* 0x000fc80008410000 */
[----:B------:R-:W-:Y:S01]  /*b410*/  @P5 FMUL.FTZ R144, R137, R141 ;  /* 0x0000008d89905220 */ /* 0x000fe20000410000 */
[----:B------:R-:W-:-:S03]  /*b420*/  MOV R141, RZ ;  /* 0x000000ff008d7202 */ /* 0x000fc60000000f00 */
[----:B------:R-:W-:Y:S01]  /*b430*/  FADD.FTZ R143, R143, R144 ;  /* 0x000000908f8f7221 */ /* 0x000fe20000010000 */
[----:B------:R-:W-:-:S05]  /*b440*/  @P5 SHF.L.U32 R144, R244, 0x10, RZ ;  /* 0x00000010f4905819 */ /* 0x000fca00000006ff */
[----:B------:R-:W-:Y:S01]  /*b450*/  @P5 FMUL.FTZ R141, R137, R144 ;  /* 0x00000090898d5220 */ /* 0x000fe20000410000 */
[----:B------:R-:W-:Y:S01]  /*b460*/  LOP3.LUT P5, RZ, R20, 0xff, RZ, 0xc0, !PT ;  /* 0x000000ff14ff7812 */ /* 0x000fe200078ac0ff */
[----:B------:R-:W-:-:S03]  /*b470*/  FFMA.FTZ R137, R224, UR17, R185 ;  /* 0x00000011e0897c23 */ /* 0x000fc600080100b9 */
[----:B------:R-:W-:Y:S01]  /*b480*/  F2FP.BF16.F32.PACK_AB R139, R141, R140 ;  /* 0x0000008c8d8b723e */ /* 0x000fe200000010ff */
[----:B------:R-:W-:-:S04]  /*b490*/  FADD.FTZ R137, R236, -R137 ;  /* 0x80000089ec897221 */ /* 0x000fc80000010000 */
[----:B------:R-:W-:-:S04]  /*b4a0*/  FFMA.FTZ R144, R137, UR24, R172 ;  /* 0x0000001889907c23 */ /* 0x000fc800080100ac */
[----:B------:R-:W-:Y:S01]  /*b4b0*/  @P5 FMUL.FTZ R137, R144, UR16 ;  /* 0x0000001090895c20 */ /* 0x000fe20008410000 */
[----:B------:R-:W-:Y:S02]  /*b4c0*/  @P5 SHF.L.U32 R180, R180, 0x10, RZ ;  /* 0x00000010b4b45819 */ /* 0x000fe400000006ff */
[----:B------:R-:W-:Y:S01]  /*b4d0*/  @P5 SHF.L.U32 R185, R48, 0x10, RZ ;  /* 0x0000001030b95819 */ /* 0x000fe200000006ff */
[----:B------:R-:W-:-:S04]  /*b4e0*/  @P5 FMUL.FTZ R137, R137, UR26 ;  /* 0x0000001a89895c20 */ /* 0x000fc80008410000 */
[----:B------:R-:W-:Y:S01]  /*b4f0*/  @P5 FMUL.FTZ R183, R180, R137 ;  /* 0x00000089b4b75220 */ /* 0x000fe20000410000 */
[----:B------:R-:W-:-:S03]  /*b500*/  F2FP.BF16.F32.PACK_AB R137, R190, R189 ;  /* 0x000000bdbe89723e */ /* 0x000fc600000010ff */
[----:B------:R-:W-:Y:S01]  /*b510*/  FADD.FTZ R180, R136, R183 ;  /* 0x000000b788b47221 */ /* 0x000fe20000010000 */
[----:B------:R-:W-:Y:S01]  /*b520*/  @P5 FMUL.FTZ R183, R144, UR16 ;  /* 0x0000001090b75c20 */ /* 0x000fe20008410000 */
[----:B------:R-:W0:Y:S03]  /*b530*/  @P5 LDC R136, c[0x0][0x408] ;  /* 0x00010200ff885b82 */ /* 0x000e260000000800 */
[----:B0-----:R-:W-:Y:S01]  /*b540*/  @P5 FMUL.FTZ R183, R183, R136 ;  /* 0x00000088b7b75220 */ /* 0x001fe20000410000 */
[----:B------:R-:W-:-:S03]  /*b550*/  MOV R136, RZ ;  /* 0x000000ff00887202 */ /* 0x000fc60000000f00 */
[----:B------:R-:W-:-:S05]  /*b560*/  @P5 FMUL.FTZ R136, R183, R185 ;  /* 0x000000b9b7885220 */ /* 0x000fca0000410000 */
[----:B------:R-:W-:Y:S01]  /*b570*/  F2FP.BF16.F32.PACK_AB R136, R188, R136 ;  /* 0x00000088bc88723e */ /* 0x000fe200000010ff */
[----:B------:R-:W-:Y:S06]  /*b580*/  BRA `(.L_x_5505) ;  /* 0x0000001c004c7947 */ /* 0x000fec0003800000 */
.L_x_5504:
        /* <DEDUP_REMOVED lines=125> */
[----:B------:R-:W-:Y:S01]  /*bd60*/  ISETP.GE.U32.AND P5, PT, R20, RZ, PT ;  /* 0x000000ff1400720c */ /* 0x000fe20003fa6070 */
[----:B------:R-:W-:Y:S01]  /*bd70*/  FFMA.FTZ R189, R239, UR17, R185 ;  /* 0x00000011efbd7c23 */ /* 0x000fe200080100b9 */
[----:B------:R-:W-:Y:S02]  /*bd80*/  HFMA2 R190, -RZ, RZ, 0, 0 ;  /* 0x00000000ffbe7431 */ /* 0x000fe400000001ff */
[----:B------:R-:W-:Y:S01]  /*bd90*/  ISETP.GE.U32.AND.EX P5, PT, R21, 0x1000000, PT, P5 ;  /* 0x010000001500780c */ /* 0x000fe20003fa6150 */
[----:B------:R-:W-:-:S04]  /*bda0*/  FADD.FTZ R189, R240, -R189 ;  /* 0x800000bdf0bd7221 */ /* 0x000fc80000010000 */
[----:B------:R-:W-:-:S04]  /*bdb0*/  FFMA.FTZ R189, R189, UR24, R179 ;  /* 0x00000018bdbd7c23 */ /* 0x000fc800080100b3 */
[----:B------:R-:W-:-:S04]  /*bdc0*/  FMUL.FTZ R189, R189, UR16 ;  /* 0x00000010bdbd7c20 */ /* 0x000fc80008410000 */
[----:B------:R-:W-:Y:S01]  /*bdd0*/  @P5 PRMT R183, R183, 0x7632, R183 ;  /* 0x00007632b7b75816 */ /* 0x000fe200000000b7 */
[----:B------:R-:W-:-:S03]  /*bde0*/  FMUL.FTZ R189, R189, UR26 ;  /* 0x0000001abdbd7c20 */ /* 0x000fc60008410000 */
[----:B------:R-:W-:-:S05]  /*bdf0*/  @P5 SHF.L.U32 R183, R183, 0x10, RZ ;  /* 0x00000010b7b75819 */ /* 0x000fca00000006ff */
[----:B------:R-:W-:Y:S01]  /*be00*/  @P5 FMUL.FTZ R190, R183, R189 ;  /* 0x000000bdb7be5220 */ /* 0x000fe20000410000 */
[----:B------:R-:W-:-:S03]  /*be10*/  MOV R183, RZ ;  /* 0x000000ff00b77202 */ /* 0x000fc60000000f00 */
[----:B------:R-:W-:Y:S01]  /*be20*/  FADD.FTZ R143, R143, R190 ;  /* 0x000000be8f8f7221 */ /* 0x000fe20000010000 */
[----:B------:R-:W-:-:S05]  /*be30*/  @P5 SHF.L.U32 R190, R244, 0x10, RZ ;  /* 0x00000010f4be5819 */ /* 0x000fca00000006ff */
[----:B------:R-:W-:Y:S01]  /*be40*/  @P5 FMUL.FTZ R183, R190, R189 ;  /* 0x000000bdbeb75220 */ /* 0x000fe20000410000 */
[----:B------:R-:W-:-:S04]  /*be50*/  LOP3.LUT P5, RZ, R20, 0xff, RZ, 0xc0, !PT ;  /* 0x000000ff14ff7812 */ /* 0x000fc800078ac0ff */
[----:B------:R-:W-:-:S09]  /*be60*/  F2FP.BF16.F32.PACK_AB R139, R183, R141 ;  /* 0x0000008db78b723e */ /* 0x000fd200000010ff */
[--C-:B------:R-:W-:Y:S01]  /*be70*/  @P5 FFMA.FTZ R189, R224, UR17, R185.reuse ;  /* 0x00000011e0bd5c23 */ /* 0x100fe200080100b9 */
[----:B------:R-:W-:Y:S01]  /*be80*/  @P5 SHF.L.U32 R180, R180, 0x10, RZ ;  /* 0x00000010b4b45819 */ /* 0x000fe200000006ff */
[----:B------:R-:W-:Y:S02]  /*be90*/  @P5 FFMA.FTZ R185, R224, UR17, R185 ;  /* 0x00000011e0b95c23 */ /* 0x000fe400080100b9 */
[C---:B------:R-:W-:Y:S02]  /*bea0*/  @P5 FADD.FTZ R189, R236.reuse, -R189 ;  /* 0x800000bdecbd5221 */ /* 0x040fe40000010000 */
[----:B------:R-:W-:Y:S02]  /*beb0*/  @P5 FADD.FTZ R185, R236, -R185 ;  /* 0x800000b9ecb95221 */ /* 0x000fe40000010000 */
[--C-:B------:R-:W-:Y:S02]  /*bec0*/  @P5 FFMA.FTZ R189, R189, UR24, R172.reuse ;  /* 0x00000018bdbd5c23 */ /* 0x100fe400080100ac */
[----:B------:R-:W-:-:S02]  /*bed0*/  @P5 FFMA.FTZ R185, R185, UR24, R172 ;  /* 0x00000018b9b95c23 */ /* 0x000fc400080100ac */
[----:B------:R-:W-:Y:S02]  /*bee0*/  @P5 FMUL.FTZ R189, R189, UR16 ;  /* 0x00000010bdbd5c20 */ /* 0x000fe40008410000 */
[----:B------:R-:W-:Y:S02]  /*bef0*/  @P5 FMUL.FTZ R185, R185, UR16 ;  /* 0x00000010b9b95c20 */ /* 0x000fe40008410000 */
[----:B------:R-:W-:Y:S01]  /*bf00*/  @P5 FMUL.FTZ R190, R189, UR26 ;  /* 0x0000001abdbe5c20 */ /* 0x000fe20008410000 */
[----:B------:R-:W-:-:S03]  /*bf10*/  HFMA2 R189, -RZ, RZ, 0, 0 ;  /* 0x00000000ffbd7431 */ /* 0x000fc600000001ff */
[----:B------:R-:W-:-:S04]  /*bf20*/  @P5 FMUL.FTZ R189, R180, R190 ;  /* 0x000000beb4bd5220 */ /* 0x000fc80000410000 */
[----:B------:R-:W-:Y:S01]  /*bf30*/  FADD.FTZ R180, R136, R189 ;  /* 0x000000bd88b47221 */ /* 0x000fe20000010000 */
[----:B------:R-:W-:Y:S01]  /*bf40*/  @P5 SHF.L.U32 R189, R48, 0x10, RZ ;  /* 0x0000001030bd5819 */ /* 0x000fe200000006ff */
[----:B------:R-:W0:Y:S02]  /*bf50*/  @P5 LDC R136, c[0x0][0x408] ;  /* 0x00010200ff885b82 */ /* 0x000e240000000800 */
[----:B0-----:R-:W-:Y:S01]  /*bf60*/  @P5 FMUL.FTZ R185, R185, R136 ;  /* 0x00000088b9b95220 */ /* 0x001fe20000410000 */
[----:B------:R-:W-:-:S03]  /*bf70*/  MOV R136, RZ ;  /* 0x000000ff00887202 */ /* 0x000fc60000000f00 */
[----:B------:R-:W-:-:S05]  /*bf80*/  @P5 FMUL.FTZ R136, R189, R185 ;  /* 0x000000b9bd885220 */ /* 0x000fca0000410000 */
[----:B------:R-:W-:Y:S01]  /*bf90*/  F2FP.BF16.F32.PACK_AB R136, R188, R136 ;  /* 0x00000088bc88723e */ /* 0x000fe200000010ff */
[----:B------:R-:W-:Y:S06]  /*bfa0*/  BRA `(.L_x_5505) ;  /* 0x0000001000c47947 */ /* 0x000fec0003800000 */
.L_x_5503:
        /* <DEDUP_REMOVED lines=79> */
[----:B------:R-:W-:Y:S01]  /*c4a0*/  FMUL.FTZ R153, R144, UR24 ;  /* 0x0000001890997c20 */ /* 0x000fe20008410000 */
        /* <DEDUP_REMOVED lines=37> */
[----:B------:R-:W-:-:S04]  /*c700*/  FMUL.FTZ R155, R137, UR24 ;  /* 0x00000018899b7c20 */ /* 0x000fc80008410000 */
        /* <DEDUP_REMOVED lines=11> */
[----:B------:R-:W-:-:S04]  /*c7c0*/  FMUL.FTZ R144, R137, UR24 ;  /* 0x0000001889907c20 */ /* 0x000fc80008410000 */
        /* <DEDUP_REMOVED lines=14> */
.L_x_5506:
        /* <DEDUP_REMOVED lines=130> */
[----:B------:R-:W-:-:S04]  /*d0d0*/  FMUL.FTZ R189, R189, UR24 ;  /* 0x00000018bdbd7c20 */ /* 0x000fc80008410000 */
        /* <DEDUP_REMOVED lines=16> */
[----:B------:R-:W-:Y:S02]  /*d1e0*/  @P5 FMUL.FTZ R189, R189, UR24 ;  /* 0x00000018bdbd5c20 */ /* 0x000fe40008410000 */
[----:B------:R-:W-:-:S02]  /*d1f0*/  @P5 FMUL.FTZ R185, R185, UR24 ;  /* 0x00000018b9b95c20 */ /* 0x000fc40008410000 */
        /* <DEDUP_REMOVED lines=11> */
[----:B------:R-:W-:-:S07]  /*d2b0*/  F2FP.BF16.F32.PACK_AB R136, R188, R136 ;  /* 0x00000088bc88723e */ /* 0x000fce00000010ff */
.L_x_5505:
        /* <DEDUP_REMOVED lines=13> */
.L_x_5502:
[----:B------:R-:W-:Y:S05]  /*d390*/  BSYNC.RECONVERGENT B0 ;  /* 0x0000000000007941 */ /* 0x000fea0003800200 */
.L_x_5501:
[----:B------:R-:W-:Y:S02]  /*d3a0*/  UIADD3 UR7, UPT, UPT, UR7, UR22, URZ ;  /* 0x0000001607077290 */ /* 0x000fe4000fffe0ff */
[----:B------:R-:W-:Y:S02]  /*d3b0*/  UPLOP3.LUT UP2, UPT, UPT, UPT, UP2, 0x40, 0x4 ;  /* 0x000000000004789c */ /* 0x000fe40003f4e820 */
[----:B------:R-:W-:-:S09]  /*d3c0*/  UISETP.GE.AND UP1, UPT, UR7, UR23, UPT ;  /* 0x000000170700728c */ /* 0x000fd2000bf26270 */
[----:B------:R-:W-:Y:S05]  /*d3d0*/  BRA.U !UP1, `(.L_x_5507) ;  /* 0xffffff3909c47547 */ /* 0x000fea000b83ffff */
.L_x_5472:
        /* <DEDUP_REMOVED lines=20> */
.L_x_5509:
[----:B------:R-:W-:Y:S05]  /*d520*/  BSYNC.RECONVERGENT B0 ;  /* 0x0000000000007941 */ /* 0x000fea0003800200 */
.L_x_5508:
        /* <DEDUP_REMOVED lines=15> */
.L_x_5511:
[----:B------:R-:W-:Y:S05]  /*d620*/  BSYNC.RECONVERGENT B0 ;  /* 0x0000000000007941 */ /* 0x000fea0003800200 */
.L_x_5510:
        /* <DEDUP_REMOVED lines=15> */
.L_x_5513:
[----:B------:R-:W-:Y:S05]  /*d720*/  BSYNC.RECONVERGENT B0 ;  /* 0x0000000000007941 */ /* 0x000fea0003800200 */
.L_x_5512:
        /* <DEDUP_REMOVED lines=14> */
.L_x_5514:
        /* <DEDUP_REMOVED lines=15> */
.L_x_15652:


//--------------------- .text._ZN10layer_norm13ln_bwd_kernelINS_13Kernel_traitsI13__nv_bfloat16S2_fS2_fjLj8192ELj1ELj1ELj8ELj16ENS_18Kernel_traits_baseILj8192ES2_S2_fS2_fjLj256EEEEELb1ELb1ELb0ELb1EEEvNS_9BwdParamsE --------------------------
	.section	.text._ZN10layer_norm13ln_bwd_kernelINS_13Kernel_traitsI13__nv_bfloat16S2_fS2_fjLj8192ELj1ELj1ELj8ELj16ENS_18Kernel_traits_baseILj8192ES2_S2_fS2_fjLj256EEEEELb1ELb1ELb0ELb1EEEvNS_9BwdParamsE,"ax",@progbits
	.align	128
        .global         _ZN10layer_norm13ln_bwd_kernelINS_13Kernel_traitsI13__nv_bfloat16S2_fS2_fjLj8192ELj1ELj1ELj8ELj16ENS_18Kernel_traits_baseILj8192ES2_S2_fS2_fjLj256EEEEELb1ELb1ELb0ELb1EEEvNS_9BwdParamsE
        .type           _ZN10layer_norm13ln_bwd_kernelINS_13Kernel_traitsI13__nv_bfloat16S2_fS2_fjLj8192ELj1ELj1ELj8ELj16ENS_18Kernel_traits_baseILj8192ES2_S2_fS2_fjLj256EEEEELb1ELb1ELb0ELb1EEEvNS_9BwdParamsE,@function
        .size           _ZN10layer_norm13ln_bwd_kernelINS_13Kernel_traitsI13__nv_bfloat16S2_fS2_fjLj8192ELj1ELj1ELj8ELj16ENS_18Kernel_traits_baseILj8192ES2_S2_fS2_fjLj256EEEEELb1ELb1ELb0ELb1EEEvNS_9BwdParamsE,(.L_x_15653 - _ZN10layer_norm13ln_bwd_kernelINS_13Kernel_traitsI13__nv_bfloat16S2_fS2_fjLj8192ELj1ELj1ELj8ELj16ENS_18Kernel_traits_baseILj8192ES2_S2_fS2_fjLj256EEEEELb1ELb1ELb0ELb1EEEvNS_9BwdParamsE)
        .other          _ZN10layer_norm13ln_bwd_kernelINS_13Kernel_traitsI13__nv_bfloat16S2_fS2_fjLj8192ELj1ELj1ELj8ELj16ENS_18Kernel_traits_baseILj8192ES2_S2_fS2_fjLj256EEEEELb1ELb1ELb0ELb1EEEvNS_9BwdParamsE,@"STO_CUDA_ENTRY STV_DEFAULT"
_ZN10layer_norm13ln_bwd_kernelINS_13Kernel_traitsI13__nv_bfloat16S2_fS2_fjLj8192ELj1ELj1ELj8ELj16ENS_18Kernel_traits_baseILj8192ES2_S2_fS2_fjLj256EEEEELb1ELb1ELb0ELb1EEEvNS_9BwdParamsE:
.text._ZN10layer_norm13ln_bwd_kernelINS_13Kernel_traitsI13__nv_bfloat16S2_fS2_fjLj8192ELj1ELj1ELj8ELj16ENS_18Kernel_traits_baseILj8192ES2_S2_fS2_fjLj256EEEEELb1ELb1ELb0ELb1EEEvNS_9BwdParamsE:
        /* <DEDUP_REMOVED lines=74> */
[----:B-1----:R-:W-:Y:S01]  /*04a0*/  IMAD.WIDE.U32 R2, R0, 0x10, R2 ;  /* 0x0000001000027825 */ /* 0x002fe200078e0002 */
[----:B------:R-:W-:Y:S02]  /*04b0*/  MOV R219, RZ ;  /* 0x000000ff00db7202 */ /* 0x000fe40000000f00 */
[----:B------:R-:W-:Y:S02]  /*04c0*/  CS2R R108, SRZ ;  /* 0x00000000006c7805 */ /* 0x000fe4000001ff00 */
[----:B------:R-:W-:-:S02]  /*04d0*/  CS2R R110, SRZ ;  /* 0x00000000006e7805 */ /* 0x000fc4000001ff00 */
[----:B------:R-:W-:Y:S01]  /*04e0*/  CS2R R112, SRZ ;  /* 0x0000000000707805 */ /* 0x000fe2000001ff00 */
[----:B0-----:R-:W4:Y:S01]  /*04f0*/  LDG.E.128 R36, desc[UR16][R2.64] ;  /* 0x0000001002247981 */ /* 0x001f22000c1e1d00 */
[----:B------:R-:W-:Y:S02]  /*0500*/  CS2R R114, SRZ ;  /* 0x0000000000727805 */ /* 0x000fe4000001ff00 */
[----:B------:R-:W-:Y:S02]  /*0510*/  CS2R R146, SRZ ;  /* 0x0000000000927805 */ /* 0x000fe4000001ff00 */
[----:B------:R-:W-:Y:S01]  /*0520*/  CS2R R148, SRZ ;  /* 0x0000000000947805 */ /* 0x000fe2000001ff00 */
[----:B------:R-:W4:Y:S01]  /*0530*/  LDG.E.128 R32, desc[UR16][R2.64+0x1000] ;  /* 0x0010001002207981 */ /* 0x000f22000c1e1d00 */
[----:B---3--:R-:W-:Y:S01]  /*0540*/  IMAD.WIDE.U32 R20, R0, 0x10, R20 ;  /* 0x0000001000147825 */ /* 0x008fe200078e0014 */
[----:B------:R-:W-:Y:S02]  /*0550*/  CS2R R118, SRZ ;  /* 0x0000000000767805 */ /* 0x000fe4000001ff00 */
[----:B------:R-:W-:Y:S01]  /*0560*/  CS2R R120, SRZ ;  /* 0x0000000000787805 */ /* 0x000fe2000001ff00 */
[----:B------:R-:W3:Y:S01]  /*0570*/  LDG.E.128 R28, desc[UR16][R2.64+0x2000] ;  /* 0x00200010021c7981 */ /* 0x000ee2000c1e1d00 */
[----:B------:R-:W-:-:S02]  /*0580*/  CS2R R122, SRZ ;  /* 0x00000000007a7805 */ /* 0x000fc4000001ff00 */
[----:B------:R-:W-:Y:S02]  /*0590*/  CS2R R124, SRZ ;  /* 0x00000000007c7805 */ /* 0x000fe4000001ff00 */
[----:B------:R-:W-:Y:S01]  /*05a0*/  CS2R R126, SRZ ;  /* 0x00000000007e7805 */ /* 0x000fe2000001ff00 */
[----:B------:R0:W3:Y:S01]  /*05b0*/  LDG.E.128 R24, desc[UR16][R2.64+0x3000] ;  /* 0x0030001002187981 */ /* 0x0000e2000c1e1d00 */
        /* <DEDUP_REMOVED lines=29> */
[----:B------:R-:W-:Y:S01]  /*0790*/  MOV R178, RZ ;  /* 0x000000ff00b27202 */ /* 0x000fe20000000f00 */
[----:B------:R-:W-:Y:S01]  /*07a0*/  UISETP.NE.AND.EX UP0, UPT, UR5, URZ, UPT, UP0 ;  /* 0x000000ff0500728c */ /* 0x000fe2000bf05300 */
[----:B------:R-:W2:Y:S01]  /*07b0*/  LDCU UR19, c[0x0][0x388] ;  /* 0x00007100ff1377ac */ /* 0x000ea20008000800 */
[----:B------:R-:W0:Y:S01]  /*07c0*/  LDCU.U8 UR18, c[0x0][0x410] ;  /* 0x00008200ff1277ac */ /* 0x000e220008000000 */
[----:B------:R-:W0:Y:S01]  /*07d0*/  LDCU UR22, c[0x0][0x400] ;  /* 0x00008000ff1677ac */ /* 0x000e220008000800 */
[----:B------:R-:W0:Y:S01]  /*07e0*/  LDCU.64 UR24, c[0x0][0x390] ;  /* 0x00007200ff1877ac */ /* 0x000e220008000a00 */
[----:B------:R-:W0:Y:S01]  /*07f0*/  LDCU.64 UR26, c[0x0][0x468] ;  /* 0x00008d00ff1a77ac */ /* 0x000e220008000a00 */
[----:B------:R-:W0:Y:S01]  /*0800*/  LDCU.64 UR8, c[0x0][0x478] ;  /* 0x00008f00ff0877ac */ /* 0x000e220008000a00 */
[----:B------:R-:W0:Y:S01]  /*0810*/  LDCU.128 UR12, c[0x0][0x3c0] ;  /* 0x00007800ff0c77ac */ /* 0x000e220008000c00 */
[----:B------:R-:W0:Y:S01]  /*0820*/  LDCU.64 UR20, c[0x0][0x438] ;  /* 0x00008700ff1477ac */ /* 0x000e220008000a00 */
[----:B------:R-:W0:Y:S01]  /*0830*/  LDCU.64 UR28, c[0x0][0x380] ;  /* 0x00007000ff1c77ac */ /* 0x000e220008000a00 */
[----:B----4-:R-:W-:-:S02]  /*0840*/  SHF.L.U32 R40, R36, 0x10, RZ ;  /* 0x0000001024287819 */ /* 0x010fc400000006ff */
[----:B------:R-:W-:Y:S02]  /*0850*/  SHF.L.U32 R0, R37, 0x10, RZ ;  /* 0x0000001025007819 */ /* 0x000fe400000006ff */
[C---:B------:R-:W-:Y:S01]  /*0860*/  PRMT R22, R38.reuse, 0x7632, R22 ;  /* 0x0000763226167816 */ /* 0x040fe20000000016 */
[----:B------:R-:W-:Y:S01]  /*0870*/  STL [R1+0x5c], R40 ;  /* 0x00005c2801007387 */ /* 0x000fe20000100800 */
[----:B------:R-:W-:-:S03]  /*0880*/  SHF.L.U32 R38, R38, 0x10, RZ ;  /* 0x0000001026267819 */ /* 0x000fc600000006ff */
[----:B------:R4:W-:Y:S04]  /*0890*/  STL [R1+0x54], R0 ;  /* 0x0000540001007387 */ /* 0x0009e80000100800 */
[----:B------:R1:W-:Y:S01]  /*08a0*/  STL [R1+0x4c], R38 ;  /* 0x00004c2601007387 */ /* 0x0003e20000100800 */
[----:B----4-:R-:W-:Y:S02]  /*08b0*/  SHF.L.U32 R0, R39, 0x10, RZ ;  /* 0x0000001027007819 */ /* 0x010fe400000006ff */
[----:B-1----:R-:W-:-:S03]  /*08c0*/  SHF.L.U32 R38, R32, 0x10, RZ ;  /* 0x0000001020267819 */ /* 0x002fc600000006ff */
[----:B------:R1:W-:Y:S04]  /*08d0*/  STL [R1+0x44], R0 ;  /* 0x0000440001007387 */ /* 0x0003e80000100800 */
[----:B------:R4:W-:Y:S01]  /*08e0*/  STL [R1+0x3c], R38 ;  /* 0x00003c2601007387 */ /* 0x0009e20000100800 */
[----:B-1----:R-:W-:Y:S02]  /*08f0*/  SHF.L.U32 R0, R33, 0x10, RZ ;  /* 0x0000001021007819 */ /* 0x002fe400000006ff */
[----:B----4-:R-:W-:-:S03]  /*0900*/  SHF.L.U32 R38, R34, 0x10, RZ ;  /* 0x0000001022267819 */ /* 0x010fc600000006ff */
[----:B------:R1:W-:Y:S04]  /*0910*/  STL [R1+0x34], R0 ;  /* 0x0000340001007387 */ /* 0x0003e80000100800 */
[----:B------:R3:W-:Y:S01]  /*0920*/  STL [R1+0x2c], R38 ;  /* 0x00002c2601007387 */ /* 0x0007e20000100800 */
[----:B-1----:R-:W-:Y:S02]  /*0930*/  SHF.L.U32 R0, R35, 0x10, RZ ;  /* 0x0000001023007819 */ /* 0x002fe400000006ff */
[----:B---3--:R-:W-:-:S03]  /*0940*/  SHF.L.U32 R38, R28, 0x10, RZ ;  /* 0x000000101c267819 */ /* 0x008fc600000006ff */
[----:B------:R1:W-:Y:S01]  /*0950*/  STL [R1+0x24], R0 ;  /* 0x0000240001007387 */ /* 0x0003e20000100800 */
[----:B0-----:R-:W-:Y:S02]  /*0960*/  PRMT R2, R36, 0x7632, R2 ;  /* 0x0000763224027816 */ /* 0x001fe40000000002 */
[----:B------:R-:W-:Y:S01]  /*0970*/  PRMT R3, R37, 0x7632, R3 ;  /* 0x0000763225037816 */ /* 0x000fe20000000003 */
[----:B------:R0:W-:Y:S01]  /*0980*/  STL [R1+0x1c], R38 ;  /* 0x00001c2601007387 */ /* 0x0001e20000100800 */
[C---:B------:R-:W-:Y:S02]  /*0990*/  PRMT R251, R24.reuse, 0x7632, R251 ;  /* 0x0000763218fb7816 */ /* 0x040fe400000000fb */
[----:B-1----:R-:W-:Y:S02]  /*09a0*/  SHF.L.U32 R0, R29, 0x10, RZ ;  /* 0x000000101d007819 */ /* 0x002fe400000006ff */
[----:B------:R-:W-:Y:S02]  /*09b0*/  SHF.L.U32 R252, R24, 0x10, RZ ;  /* 0x0000001018fc7819 */ /* 0x000fe400000006ff */
[----:B0-----:R-:W-:Y:S01]  /*09c0*/  SHF.L.U32 R38, R30, 0x10, RZ ;  /* 0x000000101e267819 */ /* 0x001fe200000006ff */
[----:B------:R0:W-:Y:S01]  /*09d0*/  STL [R1+0x14], R0 ;  /* 0x0000140001007387 */ /* 0x0001e20000100800 */
[----:B------:R-:W-:-:S02]  /*09e0*/  PRMT R24, R13, 0x7632, R24 ;  /* 0x000076320d187816 */ /* 0x000fc40000000018 */
[----:B------:R-:W-:Y:S02]  /*09f0*/  SHF.L.U32 R24, R2, 0x10, RZ ;  /* 0x0000001002187819 */ /* 0x000fe400000006ff */
[----:B------:R-:W-:Y:S01]  /*0a00*/  SHF.L.U32 R3, R3, 0x10, RZ ;  /* 0x0000001003037819 */ /* 0x000fe200000006ff */
[----:B------:R-:W-:Y:S01]  /*0a10*/  STL [R1+0xc], R38 ;  /* 0x00000c2601007387 */ /* 0x000fe20000100800 */
[----:B------:R-:W-:Y:S02]  /*0a20*/  PRMT R20, R39, 0x7632, R20 ;  /* 0x0000763227147816 */ /* 0x000fe40000000014 */
[----:B0-----:R-:W-:Y:S02]  /*0a30*/  SHF.L.U32 R0, R31, 0x10, RZ ;  /* 0x000000101f007819 */ /* 0x001fe400000006ff */
[----:B------:R-:W-:Y:S02]  /*0a40*/  SHF.L.U32 R2, R22, 0x10, RZ ;  /* 0x0000001016027819 */ /* 0x000fe400000006ff */
[----:B------:R-:W-:Y:S01]  /*0a50*/  PRMT R21, R32, 0x7632, R21 ;  /* 0x0000763220157816 */ /* 0x000fe20000000015 */
[----:B------:R-:W-:Y:S01]  /*0a60*/  STL [R1+0x4], R0 ;  /* 0x0000040001007387 */ /* 0x000fe20000100800 */
[----:B------:R-:W-:-:S02]  /*0a70*/  PRMT R23, R33, 0x7632, R23 ;  /* 0x0000763221177816 */ /* 0x000fc40000000017 */
[----:B------:R-:W-:Y:S01]  /*0a80*/  SHF.L.U32 R20, R20, 0x10, RZ ;  /* 0x0000001014147819 */ /* 0x000fe200000006ff */
[----:B------:R-:W-:Y:S01]  /*0a90*/  STL [R1+0x58], R24 ;  /* 0x0000581801007387 */ /* 0x000fe20000100800 */
[----:B------:R-:W-:-:S03]  /*0aa0*/  PRMT R32, R34, 0x7632, R32 ;  /* 0x0000763222207816 */ /* 0x000fc60000000020 */
[----:B------:R0:W-:Y:S01]  /*0ab0*/  STL [R1+0x50], R3 ;  /* 0x0000500301007387 */ /* 0x0001e20000100800 */
[----:B------:R-:W-:-:S03]  /*0ac0*/  PRMT R33, R35, 0x7632, R33 ;  /* 0x0000763223217816 */ /* 0x000fc60000000021 */
[----:B------:R1:W-:Y:S01]  /*0ad0*/  STL [R1+0x48], R2 ;  /* 0x0000480201007387 */ /* 0x0003e20000100800 */
[----:B------:R-:W-:Y:S02]  /*0ae0*/  PRMT R34, R28, 0x7632, R34 ;  /* 0x000076321c227816 */ /* 0x000fe40000000022 */
[----:B0-----:R-:W-:Y:S01]  /*0af0*/  SHF.L.U32 R3, R21, 0x10, RZ ;  /* 0x0000001015037819 */ /* 0x001fe200000006ff */
[----:B------:R0:W-:Y:S01]  /*0b00*/  STL [R1+0x40], R20 ;  /* 0x0000401401007387 */ /* 0x0001e20000100800 */
[----:B-1----:R-:W-:-:S03]  /*0b10*/  SHF.L.U32 R2, R23, 0x10, RZ ;  /* 0x0000001017027819 */ /* 0x002fc600000006ff */
[----:B------:R1:W-:Y:S01]  /*0b20*/  STL [R1+0x38], R3 ;  /* 0x0000380301007387 */ /* 0x0003e20000100800 */
[----:B------:R-:W-:-:S03]  /*0b30*/  PRMT R28, R29, 0x7632, R28 ;  /* 0x000076321d1c7816 */ /* 0x000fc6000000001c */
[----:B------:R3:W-:Y:S01]  /*0b40*/  STL [R1+0x30], R2 ;  /* 0x0000300201007387 */ /* 0x0007e20000100800 */
[----:B0-----:R-:W-:Y:S02]  /*0b50*/  SHF.L.U32 R20, R32, 0x10, RZ ;  /* 0x0000001020147819 */ /* 0x001fe400000006ff */
[----:B------:R-:W-:Y:S02]  /*0b60*/  PRMT R29, R30, 0x7632, R29 ;  /* 0x000076321e1d7816 */ /* 0x000fe4000000001d */
[----:B-1----:R-:W-:Y:S01]  /*0b70*/  SHF.L.U32 R3, R33, 0x10, RZ ;  /* 0x0000001021037819 */ /* 0x002fe200000006ff */
[----:B------:R0:W-:Y:S01]  /*0b80*/  STL [R1+0x28], R20 ;  /* 0x0000281401007387 */ /* 0x0001e20000100800 */
[----:B------:R-:W-:Y:S02]  /*0b90*/  PRMT R30, R31, 0x7632, R30 ;  /* 0x000076321f1e7816 */ /* 0x000fe4000000001e */
[----:B---3--:R-:W-:Y:S01]  /*0ba0*/  SHF.L.U32 R2, R34, 0x10, RZ ;  /* 0x0000001022027819 */ /* 0x008fe200000006ff */
[----:B------:R1:W-:Y:S04]  /*0bb0*/  STL [R1+0x20], R3 ;  /* 0x0000200301007387 */ /* 0x0003e80000100800 */
[----:B------:R3:W-:Y:S01]  /*0bc0*/  STL [R1+0x18], R2 ;  /* 0x0000180201007387 */ /* 0x0007e20000100800 */
[----:B0-----:R-:W-:-:S02]  /*0bd0*/  SHF.L.U32 R20, R28, 0x10, RZ ;  /* 0x000000101c147819 */ /* 0x001fc400000006ff */
[----:B-1----:R-:W-:-:S03]  /*0be0*/  SHF.L.U32 R3, R29, 0x10, RZ ;  /* 0x000000101d037819 */ /* 0x002fc600000006ff */
[----:B------:R0:W-:Y:S01]  /*0bf0*/  STL [R1+0x10], R20 ;  /* 0x0000101401007387 */ /* 0x0001e20000100800 */
[----:B---3--:R-:W-:-:S03]  /*0c00*/  SHF.L.U32 R2, R30, 0x10, RZ ;  /* 0x000000101e027819 */ /* 0x008fc600000006ff */
[----:B------:R0:W-:Y:S04]  /*0c10*/  STL [R1+0x8], R3 ;  /* 0x0000080301007387 */ /* 0x0001e80000100800 */
[----:B------:R0:W-:Y:S01]  /*0c20*/  STL [R1], R2 ;  /* 0x0000000201007387 */ /* 0x0001e20000100800 */
[----:B------:R-:W-:Y:S02]  /*0c30*/  PRMT R249, R25, 0x7632, R249 ;  /* 0x0000763219f97816 */ /* 0x000fe400000000f9 */
[----:B------:R-:W-:Y:S02]  /*0c40*/  PRMT R247, R26, 0x7632, R247 ;  /* 0x000076321af77816 */ /* 0x000fe400000000f7 */
[----:B------:R-:W-:Y:S02]  /*0c50*/  PRMT R245, R27, 0x7632, R245 ;  /* 0x000076321bf57816 */ /* 0x000fe400000000f5 */
[----:B------:R-:W-:-:S02]  /*0c60*/  SHF.L.U32 R250, R25, 0x10, RZ ;  /* 0x0000001019fa7819 */ /* 0x000fc400000006ff */
[----:B------:R-:W-:Y:S02]  /*0c70*/  SHF.L.U32 R248, R26, 0x10, RZ ;  /* 0x000000101af87819 */ /* 0x000fe400000006ff */
[----:B------:R-:W-:Y:S02]  /*0c80*/  SHF.L.U32 R246, R27, 0x10, RZ ;  /* 0x000000101bf67819 */ /* 0x000fe400000006ff */
[----:B------:R-:W-:Y:S02]  /*0c90*/  MOV R0, RZ ;  /* 0x000000ff00007202 */ /* 0x000fe40000000f00 */
[----:B------:R-:W-:Y:S02]  /*0ca0*/  PRMT R37, R16, 0x7632, R37 ;  /* 0x0000763210257816 */ /* 0x000fe40000000025 */
[----:B------:R-:W-:Y:S02]  /*0cb0*/  PRMT R36, R17, 0x7632, R36 ;  /* 0x0000763211247816 */ /* 0x000fe40000000024 */
[----:B------:R-:W-:-:S02]  /*0cc0*/  PRMT R35, R18, 0x7632, R35 ;  /* 0x0000763212237816 */ /* 0x000fc40000000023 */
[----:B------:R-:W-:Y:S02]  /*0cd0*/  PRMT R31, R19, 0x7632, R31 ;  /* 0x00007632131f7816 */ /* 0x000fe4000000001f */
[----:B------:R-:W-:Y:S02]  /*0ce0*/  PRMT R27, R12, 0x7632, R27 ;  /* 0x000076320c1b7816 */ /* 0x000fe4000000001b */
[----:B------:R-:W-:Y:S02]  /*0cf0*/  PRMT R26, R14, 0x7632, R26 ;  /* 0x000076320e1a7816 */ /* 0x000fe4000000001a */
[----:B------:R-:W-:Y:S02]  /*0d00*/  PRMT R25, R15, 0x7632, R25 ;  /* 0x000076320f197816 */ /* 0x000fe40000000019 */
[----:B------:R-:W-:Y:S02]  /*0d10*/  SHF.L.U32 R251, R251, 0x10, RZ ;  /* 0x00000010fbfb7819 */ /* 0x000fe400000006ff */
[----:B------:R-:W-:-:S02]  /*0d20*/  SHF.L.U32 R249, R249, 0x10, RZ ;  /* 0x00000010f9f97819 */ /* 0x000fc400000006ff */
[----:B------:R-:W-:Y:S02]  /*0d30*/  SHF.L.U32 R247, R247, 0x10, RZ ;  /* 0x00000010f7f77819 */ /* 0x000fe400000006ff */
[----:B0-2---:R-:W-:-:S07]  /*0d40*/  SHF.L.U32 R245, R245, 0x10, RZ ;  /* 0x00000010f5f57819 */ /* 0x005fce00000006ff */
.L_x_5532:
[----:B0-----:R-:W0:Y:S01]  /*0d50*/  S2R R193, SR_TID.X ;  /* 0x0000000000c17919 */ /* 0x001e220000002100 */
[----:B------:R-:W-:Y:S01]  /*0d60*/  UIMAD UR4, UR6, UR19, URZ ;  /* 0x00000013060472a4 */ /* 0x000fe2000f8e02ff */
[----:B------:R-:W1:Y:S01]  /*0d70*/  LDC.64 R104, c[0x0][0x428] ;  /* 0x00010a00ff687b82 */ /* 0x000e620000000a00 */
[----:B------:R-:W-:-:S07]  /*0d80*/  UIMAD.WIDE UR10, UR6, 0x4, UR12 ;  /* 0x00000004060a78a5 */ /* 0x000fce000f8e020c */
[----:B------:R-:W2:Y:S01]  /*0d90*/  LDC.64 R96, c[0x0][0x3a8] ;  /* 0x0000ea00ff607b82 */ /* 0x000ea20000000a00 */
[----:B------:R-:W-:Y:S01]  /*0da0*/  USHF.R.S32.HI UR5, URZ, 0x1f, UR4 ;  /* 0x0000001fff057899 */ /* 0x000fe20008011404 */
[----:B------:R-:W-:Y:S01]  /*0db0*/  MOV R60, UR10 ;  /* 0x0000000a003c7c02 */ /* 0x000fe20008000f00 */
[----:B------:R-:W3:Y:S01]  /*0dc0*/  LDL R200, [R1+0x5c] ;  /* 0x00005c0001c87983 */ /* 0x000ee20000100800 */
[----:B------:R-:W-:Y:S01]  /*0dd0*/  MOV R61, UR11 ;  /* 0x0000000b003d7c02 */ /* 0x000fe20008000f00 */
[----:B------:R-:W-:Y:S01]  /*0de0*/  ULEA.HI UR5, UR5, UR4, URZ, 0x3 ;  /* 0x0000000405057291 */ /* 0x000fe2000f8f18ff */
[----:B------:R-:W-:Y:S01]  /*0df0*/  PLOP3.LUT P0, PT, PT, PT, PT, 0x80, 0x8 ;  /* 0x000000000008781c */ /* 0x000fe20003f0f070 */
[----:B------:R-:W4:Y:S04]  /*0e00*/  LDL R212, [R1+0x44] ;  /* 0x0000440001d47983 */ /* 0x000f280000100800 */
[----:B------:R-:W-:Y:S01]  /*0e10*/  MOV R183, UR5 ;  /* 0x0000000500b77c02 */ /* 0x000fe20008000f00 */
[----:B------:R-:W3:Y:S01]  /*0e20*/  LDG.E R191, desc[UR16][R60.64] ;  /* 0x000000103cbf7981 */ /* 0x000ee2000c1e1900 */
[----:B------:R-:W-:Y:S01]  /*0e30*/  UIMAD.WIDE UR4, UR6, 0x4, UR14 ;  /* 0x00000004060478a5 */ /* 0x000fe2000f8e020e */
[----:B------:R-:W-:-:S02]  /*0e40*/  MOV R184, 0x400 ;  /* 0x0000040000b87802 */ /* 0x000fc40000000f00 */
[----:B------:R-:W4:Y:S03]  /*0e50*/  LDL R213, [R1+0x4c] ;  /* 0x00004c0001d57983 */ /* 0x000f260000100800 */
[----:B------:R-:W-:Y:S01]  /*0e60*/  MOV R2, UR4 ;  /* 0x0000000400027c02 */ /* 0x000fe20008000f00 */
[----:B------:R-:W4:Y:S01]  /*0e70*/  LDL R199, [R1+0x50] ;  /* 0x0000500001c77983 */ /* 0x000f220000100800 */
[----:B------:R-:W-:Y:S02]  /*0e80*/  MOV R3, UR5 ;  /* 0x0000000500037c02 */ /* 0x000fe40008000f00 */
[----:B0-----:R-:W-:Y:S01]  /*0e90*/  LEA.HI.SX32 R183, R183, R193, 0x1d ;  /* 0x000000c1b7b77211 */ /* 0x001fe200078feaff */
[----:B------:R-:W4:Y:S01]  /*0ea0*/  LDL R214, [R1+0x54] ;  /* 0x0000540001d67983 */ /* 0x000f220000100800 */
[----:B------:R-:W-:Y:S01]  /*0eb0*/  LOP3.LUT P1, RZ, R193, 0x1f, RZ, 0xc0, !PT ;  /* 0x0000001fc1ff7812 */ /* 0x000fe2000782c0ff */
[----:B------:R-:W0:Y:S01]  /*0ec0*/  @UP0 LDCU.64 UR4, c[0x0][0x3e0] ;  /* 0x00007c00ff0407ac */ /* 0x000e220008000a00 */
[C---:B------:R-:W-:Y:S01]  /*0ed0*/  IADD3 R182, PT, PT, R183.reuse, 0x100, RZ ;  /* 0x00000100b7b67810 */ /* 0x040fe20007ffe0ff */
[----:B------:R0:W4:Y:S01]  /*0ee0*/  LDG.E R2, desc[UR16][R2.64] ;  /* 0x0000001002027981 */ /* 0x000122000c1e1900 */
[----:B------:R-:W-:-:S02]  /*0ef0*/  IADD3 R181, PT, PT, R183, 0x200, RZ ;  /* 0x00000200b7b57810 */ /* 0x000fc40007ffe0ff */
[C---:B------:R-:W-:Y:S01]  /*0f00*/  IADD3 R179, PT, PT, R183.reuse, 0x300, RZ ;  /* 0x00000300b7b37810 */ /* 0x040fe20007ffe0ff */
[C---:B-1----:R-:W-:Y:S01]  /*0f10*/  IMAD.WIDE.U32 R64, R183.reuse, 0x10, R104 ;  /* 0x00000010b7407825 */ /* 0x042fe200078e0068 */
[----:B------:R-:W4:Y:S03]  /*0f20*/  LDL R198, [R1+0x48] ;  /* 0x0000480001c67983 */ /* 0x000f260000100800 */
[--C-:B--2---:R-:W-:Y:S01]  /*0f30*/  IMAD.WIDE.U32 R68, R183, 0x20, R96.reuse ;  /* 0x00000020b7447825 */ /* 0x104fe200078e0060 */
[----:B------:R-:W2:Y:S03]  /*0f40*/  LDL R197, [R1+0x40] ;  /* 0x0000400001c57983 */ /* 0x000ea60000100800 */
[--C-:B------:R-:W-:Y:S01]  /*0f50*/  IMAD.WIDE.U32 R80, R182, 0x20, R96.reuse ;  /* 0x00000020b6507825 */ /* 0x100fe200078e0060 */
[----:B------:R-:W4:Y:S03]  /*0f60*/  LDG.E.128 R64, desc[UR16][R64.64] ;  /* 0x0000001040407981 */ /* 0x000f26000c1e1d00 */
[--C-:B------:R-:W-:Y:S01]  /*0f70*/  IMAD.WIDE.U32 R88, R181, 0x20, R96.reuse ;  /* 0x00000020b5587825 */ /* 0x100fe200078e0060 */
[----:B0-----:R-:W0:Y:S03]  /*0f80*/  S2R R3, SR_CgaCtaId ;  /* 0x0000000000037919 */ /* 0x001e260000008800 */
[----:B------:R-:W-:Y:S01]  /*0f90*/  IMAD.WIDE.U32 R96, R179, 0x20, R96 ;  /* 0x00000020b3607825 */ /* 0x000fe200078e0060 */
[----:B------:R1:W2:Y:S04]  /*0fa0*/  LDG.E.128 R84, desc[UR16][R88.64] ;  /* 0x0000001058547981 */ /* 0x0002a8000c1e1d00 */
[----:B------:R-:W2:Y:S01]  /*0fb0*/  LDG.E.128 R92, desc[UR16][R96.64] ;  /* 0x00000010605c7981 */ /* 0x000ea2000c1e1d00 */
[----:B------:R-:W-:-:S03]  /*0fc0*/  @!P1 PLOP3.LUT P0, PT, P2, PT, PT, 0x80, 0x8 ;  /* 0x000000000008981c */ /* 0x000fc6000170f070 */
[----:B------:R-:W2:Y:S04]  /*0fd0*/  LDG.E.128 R60, desc[UR16][R68.64] ;  /* 0x00000010443c7981 */ /* 0x000ea8000c1e1d00 */
[----:B------:R-:W2:Y:S04]  /*0fe0*/  LDG.E.128 R88, desc[UR16][R88.64+0x10] ;  /* 0x0000101058587981 */ /* 0x000ea8000c1e1d00 */
[----:B------:R-:W1:Y:S04]  /*0ff0*/  LDG.E.128 R96, desc[UR16][R96.64+0x10] ;  /* 0x0000101060607981 */ /* 0x000e68000c1e1d00 */
[----:B------:R-:W2:Y:S04]  /*1000*/  LDG.E.128 R68, desc[UR16][R68.64+0x10] ;  /* 0x0000101044447981 */ /* 0x000ea8000c1e1d00 */
[----:B------:R-:W2:Y:S01]  /*1010*/  LDG.E.128 R72, desc[UR16][R80.64] ;  /* 0x0000001050487981 */ /* 0x000ea2000c1e1d00 */
[----:B0-----:R-:W-:-:S04]  /*1020*/  LEA R184, R3, R184, 0x18 ;  /* 0x000000b803b87211 */ /* 0x001fc800078ec0ff */
[C---:B------:R-:W-:Y:S01]  /*1030*/  IADD3 R185, PT, PT, R184.reuse, 0x8040, RZ ;  /* 0x00008040b8b97810 */ /* 0x040fe20007ffe0ff */
[----:B------:R-:W2:Y:S03]  /*1040*/  LDG.E.128 R80, desc[UR16][R80.64+0x10] ;  /* 0x0000101050507981 */ /* 0x000ea6000c1e1d00 */
[----:B------:R-:W-:Y:S02]  /*1050*/  @!P1 MOV R3, R185 ;  /* 0x000000b900039202 */ /* 0x000fe40000000f00 */
[----:B------:R-:W-:Y:S02]  /*1060*/  @!P0 IADD3 R3, PT, PT, R184, 0x8000, RZ ;  /* 0x00008000b8038810 */ /* 0x000fe40007ffe0ff */
[----:B------:R-:W-:Y:S01]  /*1070*/  ISETP.NE.AND P0, PT, RZ, UR18, PT ;  /* 0x00000012ff007c0c */ /* 0x000fe2000bf05270 */
[----:B------:R-:W-:Y:S01]  /*1080*/  IMAD.WIDE.U32 R76, R182, 0x10, R104 ;  /* 0x00000010b64c7825 */ /* 0x000fe200078e0068 */
[----:B------:R-:W-:-:S05]  /*1090*/  @!P1 SHF.R.U32.HI R218, RZ, 0x2, R193 ;  /* 0x00000002ffda9819 */ /* 0x000fca00000116c1 */
[----:B------:R-:W2:Y:S01]  /*10a0*/  LDG.E.128 R76, desc[UR16][R76.64] ;  /* 0x000000104c4c7981 */ /* 0x000ea2000c1e1d00 */
[----:B------:R-:W-:Y:S01]  /*10b0*/  IMAD.WIDE.U32 R100, R181, 0x10, R104 ;  /* 0x00000010b5647825 */ /* 0x000fe200078e0068 */
[----:B------:R-:W-:-:S03]  /*10c0*/  @!P1 LOP3.LUT R218, R218, 0x38, RZ, 0xc0, !PT ;  /* 0x00000038dada9812 */ /* 0x000fc600078ec0ff */
[----:B------:R-:W-:Y:S01]  /*10d0*/  IMAD.WIDE.U32 R104, R179, 0x10, R104 ;  /* 0x00000010b3687825 */ /* 0x000fe200078e0068 */
[----:B------:R-:W-:Y:S01]  /*10e0*/  @!P1 IADD3 R218, PT, PT, R218, R3, RZ ;  /* 0x00000003dada9210 */ /* 0x000fe20007ffe0ff */
[----:B------:R-:W2:Y:S04]  /*10f0*/  LDG.E.128 R100, desc[UR16][R100.64] ;  /* 0x0000001064647981 */ /* 0x000ea8000c1e1d00 */
[----:B------:R-:W2:Y:S01]  /*1100*/  LDG.E.128 R104, desc[UR16][R104.64] ;  /* 0x0000001068687981 */ /* 0x000ea2000c1e1d00 */
[----:B---3--:R-:W-:Y:S02]  /*1110*/  FSEL R191, R191, RZ, !P0 ;  /* 0x000000ffbfbf7208 */ /* 0x008fe40004000000 */
[C---:B----4-:R-:W-:Y:S02]  /*1120*/  PRMT R188, R65.reuse, 0x7632, R188 ;  /* 0x0000763241bc7816 */ /* 0x050fe400000000bc */
[----:B------:R-:W-:Y:S01]  /*1130*/  SHF.L.U32 R205, R65, 0x10, RZ ;  /* 0x0000001041cd7819 */ /* 0x000fe200000006ff */
[C---:B--2---:R-:W-:Y:S01]  /*1140*/  FADD.FTZ R65, -R191.reuse, R88 ;  /* 0x00000058bf417221 */ /* 0x044fe20000010100 */
[----:B-1----:R-:W-:-:S02]  /*1150*/  FADD.FTZ R88, -R191, R98 ;  /* 0x00000062bf587221 */ /* 0x002fc40000010100 */
[----:B------:R-:W2:Y:S01]  /*1160*/  LDL R98, [R1+0x58] ;  /* 0x0000580001627983 */ /* 0x000ea20000100800 */
[----:B------:R-:W-:-:S03]  /*1170*/  FADD.FTZ R3, -R191, R90 ;  /* 0x0000005abf037221 */ /* 0x000fc60000010100 */
[----:B------:R-:W3:Y:S01]  /*1180*/  LDL R90, [R1+0x24] ;  /* 0x00002400015a7983 */ /* 0x000ee20000100800 */
[----:B------:R-:W-:Y:S01]  /*1190*/  R2UR UR10, R2 ;  /* 0x00000000020a72ca */ /* 0x000fe200000e0000 */
[C---:B------:R-:W-:Y:S01]  /*11a0*/  FADD.FTZ R201, -R191.reuse, R60 ;  /* 0x0000003cbfc97221 */ /* 0x040fe20000010100 */
[C---:B------:R-:W-:Y:S01]  /*11b0*/  FADD.FTZ R207, -R191.reuse, R70 ;  /* 0x00000046bfcf7221 */ /* 0x040fe20000010100 */
[C---:B------:R-:W-:Y:S01]  /*11c0*/  SHF.L.U32 R210, R64.reuse, 0x10, RZ ;  /* 0x0000001040d27819 */ /* 0x040fe200000006ff */
[C---:B------:R-:W-:Y:S01]  /*11d0*/  FADD.FTZ R206, -R191.reuse, R68 ;  /* 0x00000044bfce7221 */ /* 0x040fe20000010100 */
[----:B------:R-:W-:Y:S01]  /*11e0*/  PRMT R189, R64, 0x7632, R189 ;  /* 0x0000763240bd7816 */ /* 0x000fe200000000bd */
[----:B------:R-:W-:Y:S01]  /*11f0*/  FADD.FTZ R204, -R191, R63 ;  /* 0x0000003fbfcc7221 */ /* 0x000fe20000010100 */
[----:B------:R-:W-:Y:S01]  /*1200*/  SHF.L.U32 R209, R67, 0x10, RZ ;  /* 0x0000001043d17819 */ /* 0x000fe200000006ff */
[C---:B------:R-:W-:Y:S01]  /*1210*/  FADD.FTZ R203, -R191.reuse, R62 ;  /* 0x0000003ebfcb7221 */ /* 0x040fe20000010100 */
[----:B------:R-:W-:Y:S01]  /*1220*/  SHF.L.U32 R208, R66, 0x10, RZ ;  /* 0x0000001042d07819 */ /* 0x000fe200000006ff */
[----:B------:R-:W-:-:S03]  /*1230*/  FADD.FTZ R193, -R191, R82 ;  /* 0x00000052bfc17221 */ /* 0x000fc60000010100 */
[----:B------:R-:W-:Y:S01]  /*1240*/  FMUL.FTZ R201, R201, UR10 ;  /* 0x0000000ac9c97c20 */ /* 0x000fe20008410000 */
[----:B------:R-:W-:Y:S01]  /*1250*/  FADD.FTZ R82, -R191, R93 ;  /* 0x0000005dbf527221 */ /* 0x000fe20000010100 */
[----:B------:R-:W-:Y:S01]  /*1260*/  FMUL.FTZ R207, R207, UR10 ;  /* 0x0000000acfcf7c20 */ /* 0x000fe20008410000 */
[----:B------:R-:W-:Y:S01]  /*1270*/  FMUL.FTZ R206, R206, UR10 ;  /* 0x0000000acece7c20 */ /* 0x000fe20008410000 */
[----:B------:R-:W4:Y:S01]  /*1280*/  LDL R93, [R1+0x3c] ;  /* 0x00003c00015d7983 */ /* 0x000f220000100800 */
[----:B------:R-:W-:Y:S01]  /*1290*/  PRMT R187, R66, 0x7632, R187 ;  /* 0x0000763242bb7816 */ /* 0x000fe200000000bb */
[----:B------:R-:W-:Y:S01]  /*12a0*/  FADD.FTZ R71, -R191, R71 ;  /* 0x00000047bf477221 */ /* 0x000fe20000010100 */
[----:B------:R-:W-:Y:S01]  /*12b0*/  SHF.L.U32 R188, R188, 0x10, RZ ;  /* 0x00000010bcbc7819 */ /* 0x000fe200000006ff */
[----:B------:R-:W-:Y:S01]  /*12c0*/  FADD.FTZ R146, R210, R146 ;  /* 0x00000092d2927221 */ /* 0x000fe20000010000 */
[-C--:B------:R-:W-:Y:S01]  /*12d0*/  FFMA.FTZ R178, R201, R210.reuse, R178 ;  /* 0x000000d2c9b27223 */ /* 0x080fe200000100b2 */
[----:B------:R-:W-:Y:S01]  /*12e0*/  SHF.L.U32 R189, R189, 0x10, RZ ;  /* 0x00000010bdbd7819 */ /* 0x000fe200000006ff */
[C---:B------:R-:W-:Y:S01]  /*12f0*/  FADD.FTZ R211, -R191.reuse, R69 ;  /* 0x00000045bfd37221 */ /* 0x040fe20000010100 */
[----:B------:R-:W-:Y:S01]  /*1300*/  FADD.FTZ R75, -R191, R75 ;  /* 0x0000004bbf4b7221 */ /* 0x000fe20000010100 */
[----:B------:R-:W-:Y:S01]  /*1310*/  FMUL.FTZ R204, R204, UR10 ;  /* 0x0000000acccc7c20 */ /* 0x000fe20008410000 */
[----:B------:R-:W-:Y:S01]  /*1320*/  FMUL.FTZ R210, R200, R210 ;  /* 0x000000d2c8d27220 */ /* 0x000fe20000410000 */
[----:B------:R-:W-:Y:S01]  /*1330*/  FADD.FTZ R140, R209, R140 ;  /* 0x0000008cd18c7221 */ /* 0x000fe20000010000 */
[-C--:B------:R-:W-:Y:S01]  /*1340*/  FFMA.FTZ R172, R207, R209.reuse, R172 ;  /* 0x000000d1cfac7223 */ /* 0x080fe200000100ac */
[----:B------:R-:W-:Y:S01]  /*1350*/  FMUL.FTZ R203, R203, UR10 ;  /* 0x0000000acbcb7c20 */ /* 0x000fe20008410000 */
[----:B------:R-:W-:Y:S01]  /*1360*/  FADD.FTZ R142, R208, R142 ;  /* 0x0000008ed08e7221 */ /* 0x000fe20000010000 */
[-C--:B------:R-:W-:Y:S01]  /*1370*/  FFMA.FTZ R174, R206, R208.reuse, R174 ;  /* 0x000000d0ceae7223 */ /* 0x080fe200000100ae */
[----:B------:R-:W-:Y:S01]  /*1380*/  FMUL.FTZ R209, R212, R209 ;  /* 0x000000d1d4d17220 */ /* 0x000fe20000410000 */
[----:B------:R-:W-:Y:S01]  /*1390*/  PRMT R186, R67, 0x7632, R186 ;  /* 0x0000763243ba7816 */ /* 0x000fe200000000ba */
[----:B------:R-:W-:Y:S01]  /*13a0*/  FMUL.FTZ R208, R213, R208 ;  /* 0x000000d0d5d07220 */ /* 0x000fe20000410000 */
[----:B------:R-:W-:Y:S01]  /*13b0*/  SHF.L.U32 R187, R187, 0x10, RZ ;  /* 0x00000010bbbb7819 */ /* 0x000fe200000006ff */
[----:B------:R-:W-:Y:S01]  /*13c0*/  FMUL.FTZ R212, R71, UR10 ;  /* 0x0000000a47d47c20 */ /* 0x000fe20008410000 */
[----:B------:R-:W-:Y:S01]  /*13d0*/  FADD.FTZ R74, -R191, R74 ;  /* 0x0000004abf4a7221 */ /* 0x000fe20000010100 */
[----:B------:R-:W-:Y:S01]  /*13e0*/  FMUL.FTZ R211, R211, UR10 ;  /* 0x0000000ad3d37c20 */ /* 0x000fe20008410000 */
[-C--:B------:R-:W-:Y:S01]  /*13f0*/  FFMA.FTZ R175, R204, R188.reuse, R175 ;  /* 0x000000bcccaf7223 */ /* 0x080fe200000100af */
[----:B------:R-:W-:Y:S01]  /*1400*/  FADD.FTZ R143, R188, R143 ;  /* 0x0000008fbc8f7221 */ /* 0x000fe20000010000 */
[----:B------:R-:W-:Y:S01]  /*1410*/  FMUL.FTZ R213, R199, R188 ;  /* 0x000000bcc7d57220 */ /* 0x000fe20000410000 */
[----:B------:R-:W-:Y:S01]  /*1420*/  FADD.FTZ R71, RZ, R210 ;  /* 0x000000d2ff477221 */ /* 0x000fe20000010000 */
[----:B------:R-:W-:Y:S01]  /*1430*/  FMUL.FTZ R188, R75, UR10 ;  /* 0x0000000a4bbc7c20 */ /* 0x000fe20008410000 */
[----:B------:R-:W-:Y:S01]  /*1440*/  PRMT R196, R79, 0x7632, R196 ;  /* 0x000076324fc47816 */ /* 0x000fe200000000c4 */
[----:B------:R-:W-:Y:S01]  /*1450*/  FADD.FTZ R144, R205, R144 ;  /* 0x00000090cd907221 */ /* 0x000fe20000010000 */
[----:B------:R-:W-:Y:S01]  /*1460*/  SHF.L.U32 R194, R79, 0x10, RZ ;  /* 0x000000104fc27819 */ /* 0x000fe200000006ff */
[-C--:B------:R-:W-:Y:S01]  /*1470*/  FFMA.FTZ R176, R203, R205.reuse, R176 ;  /* 0x000000cdcbb07223 */ /* 0x080fe200000100b0 */
[----:B------:R-:W4:Y:S01]  /*1480*/  LDL R75, [R1+0x38] ;  /* 0x00003800014b7983 */ /* 0x000f220000100800 */
[C---:B------:R-:W-:Y:S01]  /*1490*/  FADD.FTZ R79, -R191.reuse, R92 ;  /* 0x0000005cbf4f7221 */ /* 0x040fe20000010100 */
[----:B------:R-:W-:Y:S01]  /*14a0*/  FMUL.FTZ R205, R214, R205 ;  /* 0x000000cdd6cd7220 */ /* 0x000fe20000410000 */
[----:B------:R-:W-:Y:S01]  /*14b0*/  SHF.L.U32 R186, R186, 0x10, RZ ;  /* 0x00000010baba7819 */ /* 0x000fe200000006ff */
[----:B------:R-:W-:Y:S01]  /*14c0*/  FADD.FTZ R73, -R191, R73 ;  /* 0x00000049bf497221 */ /* 0x000fe20000010100 */
[----:B------:R-:W4:Y:S01]  /*14d0*/  LDL R92, [R1+0x34] ;  /* 0x00003400015c7983 */ /* 0x000f220000100800 */
[----:B------:R-:W-:Y:S01]  /*14e0*/  FADD.FTZ R141, R187, R141 ;  /* 0x0000008dbb8d7221 */ /* 0x000fe20000010000 */
[-C--:B------:R-:W-:Y:S01]  /*14f0*/  FFMA.FTZ R173, R211, R187.reuse, R173 ;  /* 0x000000bbd3ad7223 */ /* 0x080fe200000100ad */
[----:B------:R-:W-:Y:S01]  /*1500*/  FMUL.FTZ R214, R198, R187 ;  /* 0x000000bbc6d67220 */ /* 0x000fe20000410000 */
[----:B------:R-:W-:-:S02]  /*1510*/  FMUL.FTZ R187, R74, UR10 ;  /* 0x0000000a4abb7c20 */ /* 0x000fc40008410000 */
[----:B------:R-:W4:Y:S01]  /*1520*/  LDL R74, [R1+0x30] ;  /* 0x00003000014a7983 */ /* 0x000f220000100800 */
[----:B------:R-:W-:Y:S01]  /*1530*/  FADD.FTZ R72, -R191, R72 ;  /* 0x00000048bf487221 */ /* 0x000fe20000010100 */
[----:B------:R-:W-:Y:S01]  /*1540*/  FADD.FTZ R139, R186, R139 ;  /* 0x0000008bba8b7221 */ /* 0x000fe20000010000 */
[-C--:B------:R-:W-:Y:S01]  /*1550*/  FFMA.FTZ R171, R212, R186.reuse, R171 ;  /* 0x000000bad4ab7223 */ /* 0x080fe200000100ab */
[----:B------:R-:W-:Y:S01]  /*1560*/  FMUL.FTZ R215, R197, R186 ;  /* 0x000000bac5d77220 */ /* 0x000fe20000410000 */
[----:B------:R-:W-:Y:S01]  /*1570*/  FMUL.FTZ R186, R73, UR10 ;  /* 0x0000000a49ba7c20 */ /* 0x000fe20008410000 */
[----:B------:R-:W-:Y:S01]  /*1580*/  FMUL.FTZ R193, R193, UR10 ;  /* 0x0000000ac1c17c20 */ /* 0x000fe20008410000 */
[----:B------:R-:W4:Y:S01]  /*1590*/  LDL R73, [R1+0x14] ;  /* 0x0000140001497983 */ /* 0x000f220000100800 */
[----:B------:R-:W-:Y:S01]  /*15a0*/  FADD.FTZ R63, -R191, R84 ;  /* 0x00000054bf3f7221 */ /* 0x000fe20000010100 */
[C---:B------:R-:W-:Y:S02]  /*15b0*/  PRMT R244, R106.reuse, 0x7632, R244 ;  /* 0x000076326af47816 */ /* 0x040fe400000000f4 */
[----:B------:R-:W-:Y:S01]  /*15c0*/  SHF.L.U32 R66, R106, 0x10, RZ ;  /* 0x000000106a427819 */ /* 0x000fe200000006ff */
[----:B------:R-:W-:Y:S01]  /*15d0*/  FMUL.FTZ R106, R72, UR10 ;  /* 0x0000000a486a7c20 */ /* 0x000fe20008410000 */
[----:B------:R-:W-:Y:S01]  /*15e0*/  FADD.FTZ R132, R194, R132 ;  /* 0x00000084c2847221 */ /* 0x000fe20000010000 */
[-C--:B------:R-:W-:Y:S01]  /*15f0*/  FFMA.FTZ R164, R193, R194.reuse, R164 ;  /* 0x000000c2c1a47223 */ /* 0x080fe200000100a4 */
[----:B------:R-:W4:Y:S01]  /*1600*/  LDL R72, [R1+0x28] ;  /* 0x0000280001487983 */ /* 0x000f220000100800 */
[----:B--2---:R-:W-:Y:S01]  /*1610*/  FMUL.FTZ R216, R98, R189 ;  /* 0x000000bd62d87220 */ /* 0x004fe20000410000 */
[C---:B------:R-:W-:Y:S01]  /*1620*/  FADD.FTZ R2, -R191.reuse, R91 ;  /* 0x0000005bbf027221 */ /* 0x040fe20000010100 */
[----:B------:R-:W-:Y:S01]  /*1630*/  FADD.FTZ R202, -R191, R61 ;  /* 0x0000003dbfca7221 */ /* 0x000fe20000010100 */
[----:B------:R-:W2:Y:S01]  /*1640*/  LDL R91, [R1+0x2c] ;  /* 0x00002c00015b7983 */ /* 0x000ea20000100800 */
[----:B------:R-:W-:Y:S01]  /*1650*/  FADD.FTZ R71, R216, R71 ;  /* 0x00000047d8477221 */ /* 0x000fe20000010000 */
[----:B---3--:R-:W-:Y:S01]  /*1660*/  FMUL.FTZ R194, R90, R194 ;  /* 0x000000c25ac27220 */ /* 0x008fe20000410000 */
[----:B------:R-:W-:Y:S01]  /*1670*/  PRMT R192, R76, 0x7632, R192 ;  /* 0x000076324cc07816 */ /* 0x000fe200000000c0 */
[----:B------:R-:W3:Y:S01]  /*1680*/  LDL R98, [R1+0x1c] ;  /* 0x00001c0001627983 */ /* 0x000ee20000100800 */
[----:B------:R-:W-:-:S04]  /*1690*/  FADD.FTZ R71, R205, R71 ;  /* 0x00000047cd477221 */ /* 0x000fc80000010000 */
[----:B------:R-:W-:Y:S01]  /*16a0*/  FADD.FTZ R71, R213, R71 ;  /* 0x00000047d5477221 */ /* 0x000fe20000010000 */
[----:B------:R-:W-:-:S03]  /*16b0*/  FMUL.FTZ R90, R63, UR10 ;  /* 0x0000000a3f5a7c20 */ /* 0x000fc60008410000 */
[----:B------:R-:W-:Y:S02]  /*16c0*/  FADD.FTZ R63, R208, R71 ;  /* 0x00000047d03f7221 */ /* 0x000fe40000010000 */
[----:B------:R-:W2:Y:S01]  /*16d0*/  LDL R71, [R1+0x20] ;  /* 0x0000200001477983 */ /* 0x000ea20000100800 */
[----:B------:R-:W-:Y:S01]  /*16e0*/  SHF.L.U32 R76, R76, 0x10, RZ ;  /* 0x000000104c4c7819 */ /* 0x000fe200000006ff */
[----:B------:R-:W-:Y:S01]  /*16f0*/  FMUL.FTZ R202, R202, UR10 ;  /* 0x0000000acaca7c20 */ /* 0x000fe20008410000 */
[----:B------:R-:W-:-:S03]  /*1700*/  FADD.FTZ R145, R189, R145 ;  /* 0x00000091bd917221 */ /* 0x000fc60000010000 */
[----:B------:R-:W-:Y:S01]  /*1710*/  FFMA.FTZ R177, R202, R189, R177 ;  /* 0x000000bdcab17223 */ /* 0x000fe200000100b1 */
[----:B------:R-:W-:Y:S01]  /*1720*/  FADD.FTZ R138, R76, R138 ;  /* 0x0000008a4c8a7221 */ /* 0x000fe20000010000 */
[-C--:B------:R-:W-:Y:S01]  /*1730*/  FFMA.FTZ R170, R106, R76.reuse, R170 ;  /* 0x0000004c6aaa7223 */ /* 0x080fe200000100aa */
[----:B----4-:R-:W-:Y:S01]  /*1740*/  FMUL.FTZ R189, R93, R76 ;  /* 0x0000004c5dbd7220 */ /* 0x010fe20000410000 */
[C---:B------:R-:W-:Y:S01]  /*1750*/  PRMT R190, R77.reuse, 0x7632, R190 ;  /* 0x000076324dbe7816 */ /* 0x040fe200000000be */
[----:B------:R-:W4:Y:S01]  /*1760*/  LDL R76, [R1+0x18] ;  /* 0x00001800014c7983 */ /* 0x000f220000100800 */
[----:B------:R-:W-:Y:S02]  /*1770*/  SHF.L.U32 R197, R192, 0x10, RZ ;  /* 0x00000010c0c57819 */ /* 0x000fe400000006ff */
[----:B------:R-:W-:Y:S01]  /*1780*/  SHF.L.U32 R77, R77, 0x10, RZ ;  /* 0x000000104d4d7819 */ /* 0x000fe200000006ff */
[----:B------:R-:W-:Y:S01]  /*1790*/  FADD.FTZ R68, -R191, R86 ;  /* 0x00000056bf447221 */ /* 0x000fe20000010100 */
[----:B------:R-:W-:Y:S01]  /*17a0*/  SHF.L.U32 R198, R190, 0x10, RZ ;  /* 0x00000010bec67819 */ /* 0x000fe200000006ff */
[-C--:B------:R-:W-:Y:S01]  /*17b0*/  FFMA.FTZ R169, R186, R197.reuse, R169 ;  /* 0x000000c5baa97223 */ /* 0x080fe200000100a9 */
        /* <DEDUP_REMOVED lines=12> */
[----:B------:R-:W-:Y:S01]  /*1880*/  PRMT R195, R78, 0x7632, R195 ;  /* 0x000076324ec37816 */ /* 0x000fe200000000c3 */
[----:B------:R-:W-:Y:S01]  /*1890*/  FFMA.FTZ R167, R188, R198, R167 ;  /* 0x000000c6bca77223 */ /* 0x000fe200000100a7 */
[----:B------:R-:W-:Y:S01]  /*18a0*/  SHF.L.U32 R95, R101, 0x10, RZ ;  /* 0x00000010655f7819 */ /* 0x000fe200000006ff */
[----:B------:R-:W-:Y:S01]  /*18b0*/  FADD.FTZ R135, R198, R135 ;  /* 0x00000087c6877221 */ /* 0x000fe20000010000 */
[----:B------:R-:W-:-:S02]  /*18c0*/  FMUL.FTZ R197, R75, R197 ;  /* 0x000000c54bc57220 */ /* 0x000fc40000410000 */
[----:B------:R-:W4:Y:S01]  /*18d0*/  LDL R75, [R1+0x10] ;  /* 0x00001000014b7983 */ /* 0x000f220000100800 */
[----:B------:R-:W-:Y:S01]  /*18e0*/  FMUL.FTZ R191, R92, R77 ;  /* 0x0000004d5cbf7220 */ /* 0x000fe20000410000 */
[----:B------:R-:W-:Y:S01]  /*18f0*/  FMUL.FTZ R92, R68, UR10 ;  /* 0x0000000a445c7c20 */ /* 0x000fe20008410000 */
[----:B------:R-:W-:Y:S01]  /*1900*/  SHF.L.U32 R199, R195, 0x10, RZ ;  /* 0x00000010c3c77819 */ /* 0x000fe200000006ff */
[----:B------:R-:W-:Y:S01]  /*1910*/  FMUL.FTZ R195, R81, UR10 ;  /* 0x0000000a51c37c20 */ /* 0x000fe20008410000 */
[----:B------:R-:W-:Y:S02]  /*1920*/  FMUL.FTZ R198, R74, R198 ;  /* 0x000000c64ac67220 */ /* 0x000fe40000410000 */
[----:B------:R-:W4:Y:S01]  /*1930*/  LDL R74, [R1+0xc] ;  /* 0x00000c00014a7983 */ /* 0x000f220000100800 */
[----:B------:R-:W-:Y:S01]  /*1940*/  FADD.FTZ R128, R95, R128 ;  /* 0x000000805f807221 */ /* 0x000fe20000010000 */
[-C--:B------:R-:W-:Y:S01]  /*1950*/  FFMA.FTZ R160, R92, R95.reuse, R160 ;  /* 0x0000005f5ca07223 */ /* 0x080fe200000100a0 */
[----:B------:R-:W-:Y:S01]  /*1960*/  SHF.L.U32 R200, R196, 0x10, RZ ;  /* 0x00000010c4c87819 */ /* 0x000fe200000006ff */
[----:B------:R-:W-:-:S02]  /*1970*/  FMUL.FTZ R95, R73, R95 ;  /* 0x0000005f495f7220 */ /* 0x000fc40000410000 */
[----:B------:R-:W4:Y:S01]  /*1980*/  LDL R73, [R1+0x8] ;  /* 0x0000080001497983 */ /* 0x000f220000100800 */
[----:B------:R-:W-:Y:S01]  /*1990*/  FMUL.FTZ R196, R83, UR10 ;  /* 0x0000000a53c47c20 */ /* 0x000fe20008410000 */
[----:B------:R-:W-:Y:S01]  /*19a0*/  FADD.FTZ R133, R199, R133 ;  /* 0x00000085c7857221 */ /* 0x000fe20000010000 */
[-C--:B------:R-:W-:Y:S01]  /*19b0*/  FFMA.FTZ R165, R195, R199.reuse, R165 ;  /* 0x000000c7c3a57223 */ /* 0x080fe200000100a5 */
[----:B------:R-:W-:Y:S02]  /*19c0*/  FMUL.FTZ R199, R72, R199 ;  /* 0x000000c748c77220 */ /* 0x000fe40000410000 */
[----:B------:R-:W4:Y:S01]  /*19d0*/  LDL R72, [R1+0x4] ;  /* 0x0000040001487983 */ /* 0x000f220000100800 */
[----:B------:R-:W-:Y:S01]  /*19e0*/  FADD.FTZ R131, R200, R131 ;  /* 0x00000083c8837221 */ /* 0x000fe20000010000 */
[-C--:B------:R-:W-:Y:S01]  /*19f0*/  FFMA.FTZ R163, R196, R200.reuse, R163 ;  /* 0x000000c8c4a37223 */ /* 0x080fe200000100a3 */
[----:B------:R-:W-:Y:S01]  /*1a00*/  FADD.FTZ R63, R214, R63 ;  /* 0x0000003fd63f7221 */ /* 0x000fe20000010000 */
[----:B--2---:R-:W-:-:S02]  /*1a10*/  FMUL.FTZ R200, R71, R200 ;  /* 0x000000c847c87220 */ /* 0x004fc40000410000 */
[----:B------:R-:W2:Y:S01]  /*1a20*/  LDL R71, [R1] ;  /* 0x0000000001477983 */ /* 0x000ea20000100800 */
[----:B------:R-:W-:Y:S01]  /*1a30*/  FMUL.FTZ R93, R69, UR10 ;  /* 0x0000000a455d7c20 */ /* 0x000fe20008410000 */
[----:B------:R-:W-:Y:S01]  /*1a40*/  FFMA.FTZ R68, R201, R210, RZ ;  /* 0x000000d2c9447223 */ /* 0x000fe200000100ff */
        /* <DEDUP_REMOVED lines=10> */
[----:B------:R-:W-:Y:S02]  /*1af0*/  FMUL.FTZ R192, R91, R78 ;  /* 0x0000004e5bc07220 */ /* 0x000fe40000410000 */
[----:B------:R-:W-:Y:S01]  /*1b00*/  FFMA.FTZ R63, R211, R214, R63 ;  /* 0x000000d6d33f7223 */ /* 0x000fe2000001003f */
[----:B------:R-:W-:-:S03]  /*1b10*/  FADD.FTZ R68, R198, R68 ;  /* 0x00000044c6447221 */ /* 0x000fc60000010000 */
[----:B------:R-:W-:Y:S01]  /*1b20*/  FFMA.FTZ R69, R207, R209, R63 ;  /* 0x000000d1cf457223 */ /* 0x000fe2000001003f */
[----:B------:R-:W-:Y:S01]  /*1b30*/  FADD.FTZ R68, R192, R68 ;  /* 0x00000044c0447221 */ /* 0x000fe20000010000 */
[----:B------:R-:W-:Y:S02]  /*1b40*/  PRMT R94, R100, 0x7632, R94 ;  /* 0x00007632645e7816 */ /* 0x000fe4000000005e */
[----:B------:R-:W-:Y:S01]  /*1b50*/  FFMA.FTZ R69, R212, R215, R69 ;  /* 0x000000d7d4457223 */ /* 0x000fe20000010045 */
[----:B------:R-:W-:Y:S01]  /*1b60*/  FADD.FTZ R68, R199, R68 ;  /* 0x00000044c7447221 */ /* 0x000fe20000010000 */
[----:B------:R-:W-:Y:S01]  /*1b70*/  SHF.L.U32 R100, R100, 0x10, RZ ;  /* 0x0000001064647819 */ /* 0x000fe200000006ff */
[----:B------:R-:W-:Y:S01]  /*1b80*/  FMUL.FTZ R91, R67, UR10 ;  /* 0x0000000a435b7c20 */ /* 0x000fe20008410000 */
[----:B------:R-:W-:Y:S01]  /*1b90*/  FFMA.FTZ R69, R106, R189, R69 ;  /* 0x000000bd6a457223 */ /* 0x000fe20000010045 */
[----:B------:R-:W-:Y:S01]  /*1ba0*/  FADD.FTZ R68, R194, R68 ;  /* 0x00000044c2447221 */ /* 0x000fe20000010000 */
[----:B------:R-:W-:-:S02]  /*1bb0*/  PRMT R96, R102, 0x7632, R96 ;  /* 0x0000763266607816 */ /* 0x000fc40000000060 */
[----:B------:R-:W-:Y:S01]  /*1bc0*/  SHF.L.U32 R67, R94, 0x10, RZ ;  /* 0x000000105e437819 */ /* 0x000fe200000006ff */
[----:B---3--:R-:W-:Y:S01]  /*1bd0*/  FMUL.FTZ R94, R98, R100 ;  /* 0x00000064625e7220 */ /* 0x008fe20000410000 */
[----:B------:R-:W-:Y:S01]  /*1be0*/  FADD.FTZ R68, R200, R68 ;  /* 0x00000044c8447221 */ /* 0x000fe20000010000 */
[----:B------:R-:W-:Y:S01]  /*1bf0*/  FFMA.FTZ R69, R186, R197, R69 ;  /* 0x000000c5ba457223 */ /* 0x000fe20000010045 */
[----:B------:R-:W-:Y:S02]  /*1c00*/  PRMT R97, R101, 0x7632, R97 ;  /* 0x0000763265617816 */ /* 0x000fe40000000061 */
[----:B------:R-:W-:Y:S01]  /*1c10*/  SHF.L.U32 R63, R96, 0x10, RZ ;  /* 0x00000010603f7819 */ /* 0x000fe200000006ff */
[----:B----4-:R-:W-:Y:S01]  /*1c20*/  FMUL.FTZ R96, R76, R67 ;  /* 0x000000434c607220 */ /* 0x010fe20000410000 */
[----:B------:R-:W-:Y:S01]  /*1c30*/  FADD.FTZ R68, R94, R68 ;  /* 0x000000445e447221 */ /* 0x000fe20000010000 */
[----:B------:R-:W-:Y:S01]  /*1c40*/  FFMA.FTZ R69, R187, R191, R69 ;  /* 0x000000bfbb457223 */ /* 0x000fe20000010045 */
[----:B------:R-:W-:Y:S01]  /*1c50*/  SHF.L.U32 R98, R97, 0x10, RZ ;  /* 0x0000001061627819 */ /* 0x000fe200000006ff */
[----:B------:R-:W-:Y:S01]  /*1c60*/  FMUL.FTZ R190, R80, UR10 ;  /* 0x0000000a50be7c20 */ /* 0x000fe20008410000 */
[----:B------:R-:W-:Y:S01]  /*1c70*/  FADD.FTZ R68, R96, R68 ;  /* 0x0000004460447221 */ /* 0x000fe20000010000 */
[----:B------:R-:W-:Y:S01]  /*1c80*/  FFMA.FTZ R69, R188, R198, R69 ;  /* 0x000000c6bc457223 */ /* 0x000fe20000010045 */
[----:B------:R-:W-:Y:S01]  /*1c90*/  SHF.L.U32 R99, R102, 0x10, RZ ;  /* 0x0000001066637819 */ /* 0x000fe200000006ff */
[----:B------:R-:W-:Y:S01]  /*1ca0*/  FMUL.FTZ R97, R65, UR10 ;  /* 0x0000000a41617c20 */ /* 0x000fe20008410000 */
[-C--:B------:R-:W-:Y:S01]  /*1cb0*/  FFMA.FTZ R159, R93, R98.reuse, R159 ;  /* 0x000000625d9f7223 */ /* 0x080fe2000001009f */
[----:B------:R-:W-:Y:S01]  /*1cc0*/  FADD.FTZ R127, R98, R127 ;  /* 0x0000007f627f7221 */ /* 0x000fe20000010000 */
        /* <DEDUP_REMOVED lines=8> */
[C---:B------:R-:W-:Y:S01]  /*1d50*/  PRMT R70, R103.reuse, 0x7632, R70 ;  /* 0x0000763267467816 */ /* 0x040fe20000000046 */
[----:B------:R-:W-:Y:S01]  /*1d60*/  FADD.FTZ R130, R100, R130 ;  /* 0x0000008264827221 */ /* 0x000fe20000010000 */
[----:B------:R-:W-:Y:S01]  /*1d70*/  SHF.L.U32 R60, R103, 0x10, RZ ;  /* 0x00000010673c7819 */ /* 0x000fe200000006ff */
[----:B------:R-:W-:Y:S01]  /*1d80*/  FFMA.FTZ R162, R90, R100, R162 ;  /* 0x000000645aa27223 */ /* 0x000fe200000100a2 */
[----:B------:R-:W-:Y:S01]  /*1d90*/  FADD.FTZ R68, R99, R68 ;  /* 0x0000004463447221 */ /* 0x000fe20000010000 */
[----:B------:R-:W-:Y:S01]  /*1da0*/  FMUL.FTZ R100, R73, R63 ;  /* 0x0000003f49647220 */ /* 0x000fe20000410000 */
[----:B------:R-:W-:Y:S01]  /*1db0*/  FFMA.FTZ R69, R193, R194, R69 ;  /* 0x000000c2c1457223 */ /* 0x000fe20000010045 */
[----:B------:R-:W-:Y:S01]  /*1dc0*/  FFMA.FTZ R161, R91, R67, R161 ;  /* 0x000000435ba17223 */ /* 0x000fe200000100a1 */
[----:B------:R-:W-:Y:S01]  /*1dd0*/  FADD.FTZ R129, R67, R129 ;  /* 0x0000008143817221 */ /* 0x000fe20000010000 */
[----:B------:R-:W-:Y:S01]  /*1de0*/  SHF.L.U32 R67, R70, 0x10, RZ ;  /* 0x0000001046437819 */ /* 0x000fe200000006ff */
[----:B------:R-:W-:Y:S01]  /*1df0*/  FADD.FTZ R68, R100, R68 ;  /* 0x0000004464447221 */ /* 0x000fe20000010000 */
[----:B------:R-:W-:Y:S01]  /*1e00*/  FMUL.FTZ R101, R72, R60 ;  /* 0x0000003c48657220 */ /* 0x000fe20000410000 */
[----:B------:R-:W-:Y:S01]  /*1e10*/  FFMA.FTZ R69, R196, R200, R69 ;  /* 0x000000c8c4457223 */ /* 0x000fe20000010045 */
[----:B------:R-:W-:Y:S01]  /*1e20*/  PRMT R242, R104, 0x7632, R242 ;  /* 0x0000763268f27816 */ /* 0x000fe200000000f2 */
[----:B------:R-:W-:Y:S01]  /*1e30*/  FMUL.FTZ R102, R64, UR10 ;  /* 0x0000000a40667c20 */ /* 0x000fe20008410000 */
[----:B------:R-:W-:Y:S01]  /*1e40*/  SHF.L.U32 R61, R104, 0x10, RZ ;  /* 0x00000010683d7819 */ /* 0x000fe200000006ff */
[----:B------:R-:W-:Y:S01]  /*1e50*/  FADD.FTZ R64, R101, R68 ;  /* 0x0000004465407221 */ /* 0x000fe20000010000 */
[----:B------:R-:W-:Y:S01]  /*1e60*/  FFMA.FTZ R69, R90, R94, R69 ;  /* 0x0000005e5a457223 */ /* 0x000fe20000010045 */
[----:B------:R-:W-:-:S02]  /*1e70*/  SHF.L.U32 R68, R242, 0x10, RZ ;  /* 0x00000010f2447819 */ /* 0x000fc400000006ff */
[----:B------:R-:W-:Y:S01]  /*1e80*/  FMUL.FTZ R74, R252, R61 ;  /* 0x0000003dfc4a7220 */ /* 0x000fe20000410000 */
[----:B------:R-:W-:Y:S01]  /*1e90*/  FFMA.FTZ R69, R91, R96, R69 ;  /* 0x000000605b457223 */ /* 0x000fe20000010045 */
[----:B------:R-:W-:Y:S01]  /*1ea0*/  PRMT R243, R105, 0x7632, R243 ;  /* 0x0000763269f37816 */ /* 0x000fe200000000f3 */
[----:B------:R-:W-:Y:S01]  /*1eb0*/  FMUL.FTZ R104, R3, UR10 ;  /* 0x0000000a03687c20 */ /* 0x000fe20008410000 */
[----:B------:R-:W-:Y:S01]  /*1ec0*/  SHF.L.U32 R62, R105, 0x10, RZ ;  /* 0x00000010693e7819 */ /* 0x000fe200000006ff */
[----:B------:R-:W-:Y:S01]  /*1ed0*/  FMUL.FTZ R75, R251, R68 ;  /* 0x00000044fb4b7220 */ /* 0x000fe20000410000 */
[----:B------:R-:W-:Y:S01]  /*1ee0*/  FFMA.FTZ R3, R92, R95, R69 ;  /* 0x0000005f5c037223 */ /* 0x000fe20000010045 */
[----:B------:R-:W-:Y:S02]  /*1ef0*/  SHF.L.U32 R69, R243, 0x10, RZ ;  /* 0x00000010f3457819 */ /* 0x000fe400000006ff */
[----:B------:R-:W-:Y:S01]  /*1f00*/  FMUL.FTZ R76, R250, R62 ;  /* 0x0000003efa4c7220 */ /* 0x000fe20000410000 */
[----:B------:R-:W-:Y:S01]  /*1f10*/  FFMA.FTZ R3, R93, R98, R3 ;  /* 0x000000625d037223 */ /* 0x000fe20000010003 */
[----:B------:R-:W-:Y:S01]  /*1f20*/  FADD.FTZ R136, R77, R136 ;  /* 0x000000884d887221 */ /* 0x000fe20000010000 */
[----:B------:R-:W-:Y:S01]  /*1f30*/  FFMA.FTZ R168, R187, R77, R168 ;  /* 0x0000004dbba87223 */ /* 0x000fe200000100a8 */
[----:B------:R-:W-:Y:S01]  /*1f40*/  FMUL.FTZ R105, R2, UR10 ;  /* 0x0000000a02697c20 */ /* 0x000fe20008410000 */
[----:B------:R-:W-:Y:S01]  /*1f50*/  FMUL.FTZ R77, R249, R69 ;  /* 0x00000045f94d7220 */ /* 0x000fe20000410000 */
[----:B------:R-:W-:Y:S01]  /*1f60*/  FFMA.FTZ R3, R97, R99, R3 ;  /* 0x0000006361037223 */ /* 0x000fe20000010003 */
[----:B------:R-:W-:Y:S01]  /*1f70*/  FADD.FTZ R134, R78, R134 ;  /* 0x000000864e867221 */ /* 0x000fe20000010000 */
[----:B------:R-:W-:Y:S01]  /*1f80*/  FFMA.FTZ R166, R190, R78, R166 ;  /* 0x0000004ebea67223 */ /* 0x000fe200000100a6 */
[----:B------:R-:W-:Y:S01]  /*1f90*/  FMUL.FTZ R78, R248, R66 ;  /* 0x00000042f84e7220 */ /* 0x000fe20000410000 */
[----:B------:R-:W-:Y:S01]  /*1fa0*/  FFMA.FTZ R3, R102, R100, R3 ;  /* 0x0000006466037223 */ /* 0x000fe20000010003 */
[----:B------:R-:W-:-:S02]  /*1fb0*/  PRMT R65, R107, 0x7632, R65 ;  /* 0x000076326b417816 */ /* 0x000fc40000000041 */
[----:B------:R-:W-:Y:S01]  /*1fc0*/  SHF.L.U32 R240, R107, 0x10, RZ ;  /* 0x000000106bf07819 */ /* 0x000fe200000006ff */
[----:B------:R-:W-:Y:S01]  /*1fd0*/  FFMA.FTZ R3, R104, R101, R3 ;  /* 0x0000006568037223 */ /* 0x000fe20000010003 */
[----:B------:R-:W-:Y:S01]  /*1fe0*/  SHF.L.U32 R107, R65, 0x10, RZ ;  /* 0x00000010416b7819 */ /* 0x000fe200000006ff */
[----:B------:R-:W-:Y:S02]  /*1ff0*/  FMUL.FTZ R79, R79, UR10 ;  /* 0x0000000a4f4f7c20 */ /* 0x000fe40008410000 */
[----:B------:R-:W-:Y:S01]  /*2000*/  FMUL.FTZ R81, R246, R240 ;  /* 0x000000f0f6517220 */ /* 0x000fe20000410000 */
[----:B------:R-:W-:Y:S01]  /*2010*/  FMUL.FTZ R82, R82, UR10 ;  /* 0x0000000a52527c20 */ /* 0x000fe20008410000 */
[----:B------:R-:W-:Y:S01]  /*2020*/  FMUL.FTZ R83, R245, R107 ;  /* 0x0000006bf5537220 */ /* 0x000fe20000410000 */
[----:B------:R-:W-:Y:S01]  /*2030*/  FMUL.FTZ R84, R84, UR10 ;  /* 0x0000000a54547c20 */ /* 0x000fe20008410000 */
[----:B------:R-:W-:Y:S01]  /*2040*/  FMUL.FTZ R85, R85, UR10 ;  /* 0x0000000a55557c20 */ /* 0x000fe20008410000 */
[----:B------:R-:W-:Y:S01]  /*2050*/  FMUL.FTZ R86, R86, UR10 ;  /* 0x0000000a56567c20 */ /* 0x000fe20008410000 */
[----:B------:R-:W-:Y:S01]  /*2060*/  FMUL.FTZ R87, R87, UR10 ;  /* 0x0000000a57577c20 */ /* 0x000fe20008410000 */
[----:B------:R-:W-:Y:S01]  /*2070*/  FMUL.FTZ R88, R88, UR10 ;  /* 0x0000000a58587c20 */ /* 0x000fe20008410000 */
[----:B------:R-:W-:Y:S01]  /*2080*/  FMUL.FTZ R89, R89, UR10 ;  /* 0x0000000a59597c20 */ /* 0x000fe20008410000 */
[----:B--2---:R-:W-:-:S04]  /*2090*/  FMUL.FTZ R103, R71, R67 ;  /* 0x0000004347677220 */ /* 0x004fc80000410000 */
[----:B------:R-:W-:-:S04]  /*20a0*/  FADD.FTZ R64, R103, R64 ;  /* 0x0000004067407221 */ /* 0x000fc80000010000 */
[----:B------:R-:W-:-:S04]  /*20b0*/  FADD.FTZ R64, R74, R64 ;  /* 0x000000404a407221 */ /* 0x000fc80000010000 */
[----:B------:R-:W-:-:S04]  /*20c0*/  FADD.FTZ R64, R64, R75 ;  /* 0x0000004b40407221 */ /* 0x000fc80000010000 */
[----:B------:R-:W-:Y:S01]  /*20d0*/  FADD.FTZ R2, R64, R76 ;  /* 0x0000004c40027221 */ /* 0x000fe20000010000 */
[----:B------:R-:W-:-:S03]  /*20e0*/  SHF.L.U32 R64, R244, 0x10, RZ ;  /* 0x00000010f4407819 */ /* 0x000fc600000006ff */
[----:B------:R-:W-:Y:S02]  /*20f0*/  FADD.FTZ R2, R2, R77 ;  /* 0x0000004d02027221 */ /* 0x000fe40000010000 */
        /* <DEDUP_REMOVED lines=8> */
[----:B------:R-:W-:-:S04]  /*2180*/  FFMA.FTZ R65, R84, R76, R65 ;  /* 0x0000004c54417223 */ /* 0x000fc80000010041 */
[----:B------:R-:W0:Y:S01]  /*2190*/  SHFL.DOWN PT, R3, R2, 0x10, 0x1f ;  /* 0x0a001f0002037f89 */ /* 0x000e2200000e0000 */
[----:B------:R-:W-:-:S04]  /*21a0*/  FFMA.FTZ R65, R85, R77, R65 ;  /* 0x0000004d55417223 */ /* 0x000fc80000010041 */
[----:B------:R-:W-:-:S04]  /*21b0*/  FFMA.FTZ R65, R86, R78, R65 ;  /* 0x0000004e56417223 */ /* 0x000fc80000010041 */
[----:B------:R-:W-:-:S04]  /*21c0*/  FFMA.FTZ R65, R87, R80, R65 ;  /* 0x0000005057417223 */ /* 0x000fc80000010041 */
        /* <DEDUP_REMOVED lines=17> */
[----:B------:R-:W0:Y:S01]  /*22e0*/  SHFL.DOWN PT, R65, R2, 0x1, 0x1f ;  /* 0x08201f0002417f89 */ /* 0x000e2200000e0000 */
[----:B------:R-:W-:Y:S01]  /*22f0*/  PLOP3.LUT P3, PT, PT, PT, UP0, 0x80, 0x8 ;  /* 0x000000000008781c */ /* 0x000fe20003f6f008 */
[----:B0-----:R-:W-:Y:S02]  /*2300*/  FADD.FTZ R2, R2, R65 ;  /* 0x0000004102027221 */ /* 0x001fe40000010000 */
[----:B------:R-:W0:Y:S01]  /*2310*/  SHFL.DOWN PT, R65, R3, 0x1, 0x1f ;  /* 0x08201f0003417f89 */ /* 0x000e2200000e0000 */
[----:B------:R-:W-:Y:S01]  /*2320*/  @UP0 UIMAD.WIDE UR4, UR6, 0x2, UR4 ;  /* 0x00000002060408a5 */ /* 0x000fe2000f8e0204 */
[----:B0-----:R-:W-:-:S05]  /*2330*/  FADD.FTZ R3, R3, R65 ;  /* 0x0000004103037221 */ /* 0x001fca0000010000 */
[----:B------:R0:W-:Y:S02]  /*2340*/  @!P1 STS.64 [R218], R2 ;  /* 0x00000002da009388 */ /* 0x0001e40000000a00 */
[----:B0-----:R-:W-:Y:S02]  /*2350*/  MOV R2, UR4 ;  /* 0x0000000400027c02 */ /* 0x001fe40008000f00 */
[----:B------:R-:W-:-:S05]  /*2360*/  MOV R3, UR5 ;  /* 0x0000000500037c02 */ /* 0x000fca0008000f00 */
[----:B------:R0:W2:Y:S01]  /*2370*/  @P3 LDG.E.U16 R65, desc[UR16][R2.64] ;  /* 0x0000001002413981 */ /* 0x0000a2000c1e1500 */
[----:B------:R-:W-:-:S04]  /*2380*/  ISETP.NE.U32.AND P1, PT, RZ, UR20, PT ;  /* 0x00000014ff007c0c */ /* 0x000fc8000bf25070 */
[----:B------:R-:W-:-:S13]  /*2390*/  ISETP.NE.AND.EX P1, PT, RZ, UR21, PT, P1 ;  /* 0x00000015ff007c0c */ /* 0x000fda000bf25310 */
[----:B0-----:R-:W0:Y:S02]  /*23a0*/  @P1 LDC.64 R2, c[0x0][0x438] ;  /* 0x00010e00ff021b82 */ /* 0x001e240000000a00 */
[----:B0-----:R-:W-:-:S05]  /*23b0*/  @P1 IMAD.WIDE.U32 R2, R183, 0x20, R2 ;  /* 0x00000020b7021825 */ /* 0x001fca00078e0002 */
[----:B-----5:R-:W5:Y:S04]  /*23c0*/  @P1 LDG.E.128 R20, desc[UR16][R2.64] ;  /* 0x0000001002141981 */ /* 0x020f68000c1e1d00 */
[----:B------:R0:W5:Y:S02]  /*23d0*/  @P1 LDG.E.128 R24, desc[UR16][R2.64+0x10] ;  /* 0x0000101002181981 */ /* 0x000164000c1e1d00 */
[----:B0-----:R-:W0:Y:S02]  /*23e0*/  @P1 LDC.64 R2, c[0x0][0x438] ;  /* 0x00010e00ff021b82 */ /* 0x001e240000000a00 */
[----:B0-----:R-:W-:-:S05]  /*23f0*/  @P1 IMAD.WIDE.U32 R2, R182, 0x20, R2 ;  /* 0x00000020b6021825 */ /* 0x001fca00078e0002 */
[----:B------:R-:W5:Y:S04]  /*2400*/  @P1 LDG.E.128 R28, desc[UR16][R2.64] ;  /* 0x00000010021c1981 */ /* 0x000f68000c1e1d00 */
        /* <DEDUP_REMOVED lines=9> */
[----:B0-----:R-:W0:Y:S01]  /*24a0*/  LDC.64 R2, c[0x0][0x3b0] ;  /* 0x0000ec00ff027b82 */ /* 0x001e220000000a00 */
[----:B------:R-:W-:Y:S01]  /*24b0*/  FFMA.FTZ R153, R82, R68, R153 ;  /* 0x0000004452997223 */ /* 0x000fe20000010099 */
[----:B------:R-:W-:Y:S01]  /*24c0*/  FADD.FTZ R121, R68, R121 ;  /* 0x0000007944797221 */ /* 0x000fe20000010000 */
[----:B------:R-:W-:Y:S01]  /*24d0*/  FFMA.FTZ R151, R85, R69, R151 ;  /* 0x0000004555977223 */ /* 0x000fe20000010097 */
[----:B------:R-:W-:Y:S01]  /*24e0*/  FADD.FTZ R119, R69, R119 ;  /* 0x0000007745777221 */ /* 0x000fe20000010000 */
        /* <DEDUP_REMOVED lines=21> */
[----:B------:R-:W-:Y:S01]  /*2640*/  FFMA.FTZ R148, R87, R64, R148 ;  /* 0x0000004057947223 */ /* 0x000fe20000010094 */
[----:B------:R-:W-:Y:S01]  /*2650*/  FADD.FTZ R149, R64, R149 ;  /* 0x0000009540957221 */ /* 0x000fe20000010000 */
[----:B--2---:R-:W-:-:S02]  /*2660*/  @P3 R2UR UR4, R65 ;  /* 0x00000000410432ca */ /* 0x004fc400000e0000 */
[C---:B------:R-:W-:Y:S02]  /*2670*/  IADD3 R65, PT, PT, R184.reuse, 0x8050, RZ ;  /* 0x00008050b8417810 */ /* 0x040fe40007ffe0ff */
[----:B------:R-:W-:Y:S01]  /*2680*/  @!P2 IADD3 R65, PT, PT, R184, 0x8010, RZ ;  /* 0x00008010b841a810 */ /* 0x000fe20007ffe0ff */
[----:B0-----:R-:W-:Y:S01]  /*2690*/  FADD.FTZ R60, RZ, R60 ;  /* 0x0000003cff3c7221 */ /* 0x001fe20000010000 */
[----:B------:R-:W-:-:S03]  /*26a0*/  FADD.FTZ R61, RZ, R61 ;  /* 0x0000003dff3d7221 */ /* 0x000fc60000010000 */
[----:B------:R-:W-:Y:S01]  /*26b0*/  FADD.FTZ R64, R62, R60 ;  /* 0x0000003c3e407221 */ /* 0x000fe20000010000 */
[----:B------:R-:W-:Y:S02]  /*26c0*/  FADD.FTZ R66, R63, R61 ;  /* 0x0000003d3f427221 */ /* 0x000fe40000010000 */
        /* <DEDUP_REMOVED lines=9> */
[C---:B------:R-:W-:Y:S01]  /*2760*/  IADD3 R60, PT, PT, R184.reuse, 0x8070, RZ ;  /* 0x00008070b83c7810 */ /* 0x040fe20007ffe0ff */
[----:B------:R-:W-:Y:S01]  /*2770*/  FADD.FTZ R63, R63, R61 ;  /* 0x0000003d3f3f7221 */ /* 0x000fe20000010000 */
[----:B------:R-:W-:Y:S01]  /*2780*/  @!P2 IADD3 R60, PT, PT, R184, 0x8030, RZ ;  /* 0x00008030b83ca810 */ /* 0x000fe20007ffe0ff */
[----:B0-----:R-:W-:Y:S02]  /*2790*/  FADD.FTZ R62, R62, R64 ;  /* 0x000000403e3e7221 */ /* 0x001fe40000010000 */
[----:B------:R-:W-:Y:S02]  /*27a0*/  FADD.FTZ R65, R63, R65 ;  /* 0x000000413f417221 */ /* 0x000fe40000010000 */
[----:B------:R-:W-:Y:S02]  /*27b0*/  FADD.FTZ R184, R66, R62 ;  /* 0x0000003e42b87221 */ /* 0x000fe40000010000 */
[----:B------:R-:W0:Y:S01]  /*27c0*/  LDS.128 R60, [R60] ;  /* 0x000000003c3c7984 */ /* 0x000e220000000c00 */
[----:B------:R-:W-:Y:S01]  /*27d0*/  FADD.FTZ R65, R67, R65 ;  /* 0x0000004143417221 */ /* 0x000fe20000010000 */
[----:B------:R-:W-:-:S03]  /*27e0*/  MOV R66, 0x10 ;  /* 0x0000001000427802 */ /* 0x000fc60000000f00 */
[----:B0-----:R-:W-:Y:S02]  /*27f0*/  FADD.FTZ R61, R65, R61 ;  /* 0x0000003d413d7221 */ /* 0x001fe40000010000 */
[----:B------:R-:W-:-:S06]  /*2800*/  IMAD.WIDE.U32 R64, R183, R66, UR24 ;  /* 0x00000018b7407e25 */ /* 0x000fcc000f8e0042 */
[----:B------:R-:W5:Y:S01]  /*2810*/  LDG.E.128 R64, desc[UR16][R64.64] ;  /* 0x0000001040407981 */ /* 0x000f62000c1e1d00 */
[----:B------:R-:W-:Y:S01]  /*2820*/  FADD.FTZ R61, R63, R61 ;  /* 0x0000003d3f3d7221 */ /* 0x000fe20000010000 */
[----:B------:R-:W-:Y:S01]  /*2830*/  UISETP.NE.U32.AND UP1, UPT, UR20, URZ, UPT ;  /* 0x000000ff1400728c */ /* 0x000fe2000bf25070 */
[----:B------:R-:W-:Y:S02]  /*2840*/  FADD.FTZ R60, R184, R60 ;  /* 0x0000003cb83c7221 */ /* 0x000fe40000010000 */
[----:B------:R-:W-:Y:S01]  /*2850*/  FMUL.FTZ R61, R61, UR22 ;  /* 0x000000163d3d7c20 */ /* 0x000fe20008410000 */
[----:B------:R-:W-:Y:S01]  /*2860*/  UISETP.NE.AND.EX UP1, UPT, UR21, URZ, UPT, UP1 ;  /* 0x000000ff1500728c */ /* 0x000fe2000bf25310 */
[----:B------:R-:W-:-:S03]  /*2870*/  FADD.FTZ R60, R62, R60 ;  /* 0x0000003c3e3c7221 */ /* 0x000fc60000010000 */
[----:B------:R-:W-:Y:S01]  /*2880*/  R2UR UR11, R61 ;  /* 0x000000003d0b72ca */ /* 0x000fe200000e0000 */
[----:B------:R-:W-:Y:S01]  /*2890*/  FMUL.FTZ R60, R60, UR22 ;  /* 0x000000163c3c7c20 */ /* 0x000fe20008410000 */
[----:B------:R-:W-:Y:S01]  /*28a0*/  FFMA.FTZ R116, R89, R107, R116 ;  /* 0x0000006b59747223 */ /* 0x000fe20000010074 */
[----:B------:R-:W-:Y:S01]  /*28b0*/  FADD.FTZ R147, R107, R147 ;  /* 0x000000936b937221 */ /* 0x000fe20000010000 */
[----:B------:R-:W-:Y:S01]  /*28c0*/  FADD.FTZ R180, R240, R180 ;  /* 0x000000b4f0b47221 */ /* 0x000fe20000010000 */
[----:B------:R-:W-:Y:S01]  /*28d0*/  FFMA.FTZ R117, R88, R240, R117 ;  /* 0x000000f058757223 */ /* 0x000fe20000010075 */
[----:B------:R-:W-:Y:S01]  /*28e0*/  FSEL R107, R60, RZ, !P0 ;  /* 0x000000ff3c6b7208 */ /* 0x000fe20004000000 */
[----:B------:R-:W-:Y:S01]  /*28f0*/  UMOV UR7, 0x3f800000 ;  /* 0x3f80000000077882 */ /* 0x000fe20000000000 */
[----:B------:R-:W-:Y:S01]  /*2900*/  @UP0 USHF.L.U32 UR7, UR4, 0x10, URZ ;  /* 0x0000001004070899 */ /* 0x000fe200080006ff */
[----:B------:R-:W-:Y:S11]  /*2910*/  BRA.U UP1, `(.L_x_5516) ;  /* 0x0000000d01e47547 */ /* 0x000ff6000b800000 */
[----:B------:R-:W-:Y:S01]  /*2920*/  UMOV UR4, UR8 ;  /* 0x0000000800047c82 */ /* 0x000fe20008000000 */
[----:B------:R-:W-:Y:S01]  /*2930*/  UMOV UR5, UR9 ;  /* 0x0000000900057c82 */ /* 0x000fe20008000000 */
[----:B------:R-:W-:Y:S01]  /*2940*/  UISETP.NE.U32.AND UP1, UPT, UR4, URZ, UPT ;  /* 0x000000ff0400728c */ /* 0x000fe2000bf25070 */
[----:B------:R-:W-:Y:S02]  /*2950*/  PRMT R242, R15, 0x7632, R242 ;  /* 0x000076320ff27816 */ /* 0x000fe400000000f2 */
[----:B------:R-:W-:Y:S01]  /*2960*/  PRMT R243, R14, 0x7632, R243 ;  /* 0x000076320ef37816 */ /* 0x000fe200000000f3 */
[----:B------:R-:W-:Y:S01]  /*2970*/  UISETP.NE.AND.EX UP1, UPT, UR5, URZ, UPT, UP1 ;  /* 0x000000ff0500728c */ /* 0x000fe2000bf25310 */
[----:B------:R-:W-:Y:S02]  /*2980*/  PRMT R244, R13, 0x7632, R244 ;  /* 0x000076320df47816 */ /* 0x000fe400000000f4 */
[----:B------:R-:W-:-:S06]  /*2990*/  PRMT R218, R12, 0x7632, R218 ;  /* 0x000076320cda7816 */ /* 0x000fcc00000000da */
[----:B------:R-:W-:Y:S05]  /*29a0*/  BRA.U UP1, `(.L_x_5517) ;  /* 0x0000000501a87547 */ /* 0x000fea000b800000 */
[--C-:B------:R-:W-:Y:S01]  /*29b0*/  FFMA.FTZ R201, R201, UR11, R107.reuse ;  /* 0x0000000bc9c97c23 */ /* 0x100fe2000801006b */
[----:B-----5:R-:W-:Y:S01]  /*29c0*/  LOP3.LUT P0, RZ, R72, 0xff, RZ, 0xc0, !PT ;  /* 0x000000ff48ff7812 */ /* 0x020fe2000780c0ff */
[----:B------:R-:W-:Y:S01]  /*29d0*/  FFMA.FTZ R202, R202, UR11, R107 ;  /* 0x0000000bcaca7c23 */ /* 0x000fe2000801006b */
[----:B------:R-:W-:Y:S01]  /*29e0*/  MOV R63, RZ ;  /* 0x000000ff003f7202 */ /* 0x000fe20000000f00 */
[----:B------:R-:W-:Y:S01]  /*29f0*/  FADD.FTZ R201, R210, -R201 ;  /* 0x800000c9d2c97221 */ /* 0x000fe20000010000 */
[--C-:B------:R-:W-:Y:S01]  /*2a00*/  FFMA.FTZ R203, R203, UR11, R107.reuse ;  /* 0x0000000bcbcb7c23 */ /* 0x100fe2000801006b */
[--C-:B------:R-:W-:Y:S01]  /*2a10*/  FFMA.FTZ R204, R204, UR11, R107.reuse ;  /* 0x0000000bcccc7c23 */ /* 0x100fe2000801006b */
[----:B------:R-:W-:Y:S01]  /*2a20*/  FFMA.FTZ R206, R206, UR11, R107 ;  /* 0x0000000bcece7c23 */ /* 0x000fe2000801006b */
[----:B------:R-:W-:Y:S01]  /*2a30*/  FMUL.FTZ R201, R201, UR10 ;  /* 0x0000000ac9c97c20 */ /* 0x000fe20008410000 */
[----:B------:R-:W-:Y:S01]  /*2a40*/  FADD.FTZ R203, R205, -R203 ;  /* 0x800000cbcdcb7221 */ /* 0x000fe20000010000 */
[----:B------:R-:W-:Y:S01]  /*2a50*/  LOP3.LUT P3, RZ, R73, 0xff00, RZ, 0xc0, !PT ;  /* 0x0000ff0049ff7812 */ /* 0x000fe2000786c0ff */
[----:B------:R-:W-:Y:S01]  /*2a60*/  FADD.FTZ R206, R208, -R206 ;  /* 0x800000ced0ce7221 */ /* 0x000fe20000010000 */
[----:B------:R-:W-:Y:S01]  /*2a70*/  FMUL.FTZ R61, R201, UR7 ;  /* 0x00000007c93d7c20 */ /* 0x000fe20008410000 */
[----:B------:R-:W-:Y:S01]  /*2a80*/  HFMA2 R201, -RZ, RZ, 0, 0 ;  /* 0x00000000ffc97431 */ /* 0x000fe200000001ff */
[----:B------:R-:W-:Y:S01]  /*2a90*/  @P0 SHF.L.U32 R60, R64, 0x10, RZ ;  /* 0x00000010403c0819 */ /* 0x000fe200000006ff */
[----:B------:R-:W-:Y:S01]  /*2aa0*/  FMUL.FTZ R203, R203, UR10 ;  /* 0x0000000acbcb7c20 */ /* 0x000fe20008410000 */
[----:B------:R-:W-:Y:S01]  /*2ab0*/  FMUL.FTZ R61, R61, UR23 ;  /* 0x000000173d3d7c20 */ /* 0x000fe20008410000 */
[----:B------:R-:W-:Y:S01]  /*2ac0*/  @P0 SHF.L.U32 R62, R12, 0x10, RZ ;  /* 0x000000100c3e0819 */ /* 0x000fe200000006ff */
[----:B------:R-:W-:Y:S01]  /*2ad0*/  FMUL.FTZ R206, R206, UR10 ;  /* 0x0000000acece7c20 */ /* 0x000fe20008410000 */
[----:B------:R-:W-:Y:S01]  /*2ae0*/  FFMA.FTZ R211, R211, UR11, R107 ;  /* 0x0000000bd3d37c23 */ /* 0x000fe2000801006b */
[C---:B------:R-:W-:Y:S01]  /*2af0*/  @P0 FMUL.FTZ R201, R61.reuse, R60 ;  /* 0x0000003c3dc90220 */ /* 0x040fe20000410000 */
[----:B------:R-:W-:Y:S01]  /*2b00*/  MOV R60, RZ ;  /* 0x000000ff003c7202 */ /* 0x000fe20000000f00 */
[----:B------:R-:W-:Y:S01]  /*2b10*/  @P0 FMUL.FTZ R60, R61, R62 ;  /* 0x0000003e3d3c0220 */ /* 0x000fe20000410000 */
[----:B------:R-:W-:Y:S01]  /*2b20*/  LOP3.LUT P0, RZ, R72, 0xff00, RZ, 0xc0, !PT ;  /* 0x0000ff0048ff7812 */ /* 0x000fe2000780c0ff */
[----:B------:R-:W-:Y:S01]  /*2b30*/  FADD.FTZ R61, R216, -R202 ;  /* 0x800000cad83d7221 */ /* 0x000fe20000010000 */
[----:B------:R-:W-:Y:S01]  /*2b40*/  FMUL.FTZ R202, R206, UR7 ;  /* 0x00000007ceca7c20 */ /* 0x000fe20008410000 */
[----:B------:R-:W-:Y:S01]  /*2b50*/  FADD.FTZ R211, R214, -R211 ;  /* 0x800000d3d6d37221 */ /* 0x000fe20000010000 */
[----:B------:R-:W-:Y:S01]  /*2b60*/  FFMA.FTZ R207, R207, UR11, R107 ;  /* 0x0000000bcfcf7c23 */ /* 0x000fe2000801006b */
[----:B------:R-:W-:Y:S01]  /*2b70*/  FMUL.FTZ R61, R61, UR10 ;  /* 0x0000000a3d3d7c20 */ /* 0x000fe20008410000 */
[----:B------:R-:W-:Y:S01]  /*2b80*/  FMUL.FTZ R202, R202, UR23 ;  /* 0x00000017caca7c20 */ /* 0x000fe20008410000 */
[----:B------:R-:W-:Y:S01]  /*2b90*/  FMUL.FTZ R211, R211, UR10 ;  /* 0x0000000ad3d37c20 */ /* 0x000fe20008410000 */
[----:B------:R-:W-:Y:S01]  /*2ba0*/  LOP3.LUT P4, RZ, R73, 0xff0000, RZ, 0xc0, !PT ;  /* 0x00ff000049ff7812 */ /* 0x000fe2000788c0ff */
[----:B------:R-:W-:Y:S01]  /*2bb0*/  FMUL.FTZ R61, R61, UR7 ;  /* 0x000000073d3d7c20 */ /* 0x000fe20008410000 */
[----:B------:R-:W-:Y:S01]  /*2bc0*/  FADD.FTZ R209, R209, -R207 ;  /* 0x800000cfd1d17221 */ /* 0x000fe20000010000 */
[----:B------:R-:W-:-:S02]  /*2bd0*/  FFMA.FTZ R212, R212, UR11, R107 ;  /* 0x0000000bd4d47c23 */ /* 0x000fc4000801006b */
[----:B------:R-:W-:Y:S01]  /*2be0*/  @P0 PRMT R62, R64, 0x7632, R62 ;  /* 0x00007632403e0816 */ /* 0x000fe2000000003e */
[----:B------:R-:W-:Y:S01]  /*2bf0*/  FMUL.FTZ R61, R61, UR23 ;  /* 0x000000173d3d7c20 */ /* 0x000fe20008410000 */
[----:B------:R-:W-:Y:S02]  /*2c00*/  HFMA2 R64, -RZ, RZ, 0, 0 ;  /* 0x00000000ff407431 */ /* 0x000fe400000001ff */
[----:B------:R-:W-:Y:S01]  /*2c10*/  FMUL.FTZ R209, R209, UR10 ;  /* 0x0000000ad1d17c20 */ /* 0x000fe20008410000 */
[----:B------:R-:W-:Y:S01]  /*2c20*/  @P0 SHF.L.U32 R62, R62, 0x10, RZ ;  /* 0x000000103e3e0819 */ /* 0x000fe200000006ff */
[----:B------:R-:W-:Y:S02]  /*2c30*/  FADD.FTZ R215, R215, -R212 ;  /* 0x800000d4d7d77221 */ /* 0x000fe40000010000 */
[----:B------:R-:W-:Y:S02]  /*2c40*/  @P4 SHF.L.U32 R205, R15, 0x10, RZ ;  /* 0x000000100fcd4819 */ /* 0x000fe400000006ff */
[----:B------:R-:W-:Y:S01]  /*2c50*/  @P0 FMUL.FTZ R64, R61, R62 ;  /* 0x0000003e3d400220 */ /* 0x000fe20000410000 */
[----:B------:R-:W-:Y:S01]  /*2c60*/  @P0 SHF.L.U32 R62, R218, 0x10, RZ ;  /* 0x00000010da3e0819 */ /* 0x000fe200000006ff */
[----:B------:R-:W-:-:S04]  /*2c70*/  FMUL.FTZ R215, R215, UR10 ;  /* 0x0000000ad7d77c20 */ /* 0x000fc80008410000 */
[----:B------:R-:W-:Y:S01]  /*2c80*/  @P0 FMUL.FTZ R63, R61, R62 ;  /* 0x0000003e3d3f0220 */ /* 0x000fe20000410000 */
[----:B------:R-:W-:Y:S01]  /*2c90*/  LOP3.LUT P0, RZ, R72, 0xff0000, RZ, 0xc0, !PT ;  /* 0x00ff000048ff7812 */ /* 0x000fe2000780c0ff */
[----:B------:R-:W-:Y:S01]  /*2ca0*/  FMUL.FTZ R62, R203, UR7 ;  /* 0x00000007cb3e7c20 */ /* 0x000fe20008410000 */
[----:B------:R-:W-:Y:S02]  /*2cb0*/  HFMA2 R203, -RZ, RZ, 0, 0 ;  /* 0x00000000ffcb7431 */ /* 0x000fe400000001ff */
[----:B------:R-:W-:Y:S01]  /*2cc0*/  FMUL.FTZ R206, R215, UR7 ;  /* 0x00000007d7ce7c20 */ /* 0x000fe20008410000 */
[----:B------:R-:W-:Y:S01]  /*2cd0*/  F2FP.BF16.F32.PACK_AB R60, R63, R60 ;  /* 0x0000003c3f3c723e */ /* 0x000fe200000010ff */
[----:B------:R-:W-:Y:S02]  /*2ce0*/  FMUL.FTZ R62, R62, UR23 ;  /* 0x000000173e3e7c20 */ /* 0x000fe40008410000 */
[----:B------:R-:W-:-:S05]  /*2cf0*/  FMUL.FTZ R206, R206, UR23 ;  /* 0x00000017cece7c20 */ /* 0x000fca0008410000 */
        /* <DEDUP_REMOVED lines=12> */
[----:B------:R-:W-:Y:S02]  /*2dc0*/  @P0 SHF.L.U32 R185, R244, 0x10, RZ ;  /* 0x00000010f4b90819 */ /* 0x000fe400000006ff */
[----:B------:R-:W-:-:S05]  /*2dd0*/  @P0 SHF.L.U32 R65, R65, 0x10, RZ ;  /* 0x0000001041410819 */ /* 0x000fca00000006ff */
[C---:B------:R-:W-:Y:S01]  /*2de0*/  @P0 FMUL.FTZ R184, R62.reuse, R65 ;  /* 0x000000413eb80220 */ /* 0x040fe20000410000 */
[----:B------:R-:W-:Y:S01]  /*2df0*/  MOV R65, RZ ;  /* 0x000000ff00417202 */ /* 0x000fe20000000f00 */
[----:B------:R-:W-:Y:S01]  /*2e00*/  @P0 FMUL.FTZ R65, R62, R185 ;  /* 0x000000b93e410220 */ /* 0x000fe20000410000 */
[----:B------:R-:W-:Y:S01]  /*2e10*/  LOP3.LUT P0, RZ, R73, 0xff, RZ, 0xc0, !PT ;  /* 0x000000ff49ff7812 */ /* 0x000fe2000780c0ff */
[----:B------:R-:W-:-:S03]  /*2e20*/  HFMA2 R185, -RZ, RZ, 0, 0 ;  /* 0x00000000ffb97431 */ /* 0x000fc600000001ff */
[----:B------:R-:W-:-:S09]  /*2e30*/  F2FP.BF16.F32.PACK_AB R61, R65, R61 ;  /* 0x0000003d413d723e */ /* 0x000fd200000010ff */
[----:B------:R-:W-:Y:S02]  /*2e40*/  @P0 SHF.L.U32 R62, R66, 0x10, RZ ;  /* 0x00000010423e0819 */ /* 0x000fe400000006ff */
[----:B------:R-:W-:-:S03]  /*2e50*/  @P0 SHF.L.U32 R204, R14, 0x10, RZ ;  /* 0x000000100ecc0819 */ /* 0x000fc600000006ff */
[C---:B------:R-:W-:Y:S01]  /*2e60*/  @P0 FMUL.FTZ R185, R202.reuse, R62 ;  /* 0x0000003ecab90220 */ /* 0x040fe20000410000 */
[----:B------:R-:W-:Y:S01]  /*2e70*/  MOV R62, RZ ;  /* 0x000000ff003e7202 */ /* 0x000fe20000000f00 */
[----:B------:R-:W-:Y:S01]  /*2e80*/  @P0 FMUL.FTZ R62, R202, R204 ;  /* 0x000000ccca3e0220 */ /* 0x000fe20000410000 */
[----:B------:R-:W-:Y:S01]  /*2e90*/  ISETP.GE.U32.AND P0, PT, R72, RZ, PT ;  /* 0x000000ff4800720c */ /* 0x000fe20003f06070 */
[----:B------:R-:W-:Y:S01]  /*2ea0*/  FMUL.FTZ R72, R211, UR7 ;  /* 0x00000007d3487c20 */ /* 0x000fe20008410000 */
[----:B------:R-:W-:Y:S01]  /*2eb0*/  @P3 SHF.L.U32 R202, R243, 0x10, RZ ;  /* 0x00000010f3ca3819 */ /* 0x000fe200000006ff */
[----:B------:R-:W-:Y:S01]  /*2ec0*/  FMUL.FTZ R204, R209, UR7 ;  /* 0x00000007d1cc7c20 */ /* 0x000fe20008410000 */
[----:B------:R-:W-:Y:S01]  /*2ed0*/  ISETP.GE.U32.AND.EX P0, PT, R73, 0x1000000, PT, P0 ;  /* 0x010000004900780c */ /* 0x000fe20003f06100 */
[----:B------:R-:W-:Y:S01]  /*2ee0*/  FMUL.FTZ R72, R72, UR23 ;  /* 0x0000001748487c20 */ /* 0x000fe20008410000 */
[----:B------:R-:W-:Y:S01]  /*2ef0*/  @P3 PRMT R73, R66, 0x7632, R73 ;  /* 0x0000763242493816 */ /* 0x000fe20000000049 */
[----:B------:R-:W-:-:S02]  /*2f00*/  HFMA2 R66, -RZ, RZ, 0, 0 ;  /* 0x00000000ff427431 */ /* 0x000fc400000001ff */
[----:B------:R-:W-:Y:S01]  /*2f10*/  FMUL.FTZ R204, R204, UR23 ;  /* 0x00000017cccc7c20 */ /* 0x000fe20008410000 */
[----:B------:R-:W-:-:S05]  /*2f20*/  @P3 SHF.L.U32 R73, R73, 0x10, RZ ;  /* 0x0000001049493819 */ /* 0x000fca00000006ff */
[C---:B------:R-:W-:Y:S01]  /*2f30*/  @P3 FMUL.FTZ R66, R72.reuse, R73 ;  /* 0x0000004948423220 */ /* 0x040fe20000410000 */
[----:B------:R-:W-:Y:S01]  /*2f40*/  MOV R73, RZ ;  /* 0x000000ff00497202 */ /* 0x000fe20000000f00 */
[----:B------:R-:W-:Y:S01]  /*2f50*/  @P3 FMUL.FTZ R73, R72, R202 ;  /* 0x000000ca48493220 */ /* 0x000fe20000410000 */
[----:B------:R-:W-:Y:S01]  /*2f60*/  @P4 SHF.L.U32 R72, R67, 0x10, RZ ;  /* 0x0000001043484819 */ /* 0x000fe200000006ff */
[----:B------:R-:W-:Y:S01]  /*2f70*/  HFMA2 R202, -RZ, RZ, 0, 0 ;  /* 0x00000000ffca7431 */ /* 0x000fe200000001ff */
[----:B------:R-:W-:Y:S02]  /*2f80*/  @P0 SHF.L.U32 R207, R242, 0x10, RZ ;  /* 0x00000010f2cf0819 */ /* 0x000fe400000006ff */
[----:B------:R-:W-:Y:S01]  /*2f90*/  F2FP.BF16.F32.PACK_AB R62, R73, R62 ;  /* 0x0000003e493e723e */ /* 0x000fe200000010ff */
[C---:B------:R-:W-:Y:S01]  /*2fa0*/  @P4 FMUL.FTZ R202, R204.reuse, R72 ;  /* 0x00000048ccca4220 */ /* 0x040fe20000410000 */
[----:B------:R-:W-:Y:S01]  /*2fb0*/  MOV R72, RZ ;  /* 0x000000ff00487202 */ /* 0x000fe20000000f00 */
[----:B------:R-:W-:Y:S01]  /*2fc0*/  @P4 FMUL.FTZ R72, R204, R205 ;  /* 0x000000cdcc484220 */ /* 0x000fe20000410000 */
[----:B------:R-:W-:Y:S01]  /*2fd0*/  @P0 PRMT R205, R67, 0x7632, R205 ;  /* 0x0000763243cd0816 */ /* 0x000fe200000000cd */
[----:B------:R-:W-:-:S02]  /*2fe0*/  HFMA2 R204, -RZ, RZ, 0, 0 ;  /* 0x00000000ffcc7431 */ /* 0x000fc400000001ff */
[----:B------:R-:W-:Y:S01]  /*2ff0*/  @P0 FMUL.FTZ R204, R206, R207 ;  /* 0x000000cfcecc0220 */ /* 0x000fe20000410000 */
[----:B------:R-:W-:Y:S02]  /*3000*/  MOV R67, RZ ;  /* 0x000000ff00437202 */ /* 0x000fe40000000f00 */
[----:B------:R-:W-:Y:S02]  /*3010*/  @P0 SHF.L.U32 R205, R205, 0x10, RZ ;  /* 0x00000010cdcd0819 */ /* 0x000fe400000006ff */
[----:B------:R-:W-:-:S03]  /*3020*/  F2FP.BF16.F32.PACK_AB R63, R204, R72 ;  /* 0x00000048cc3f723e */ /* 0x000fc600000010ff */
[----:B------:R-:W-:Y:S01]  /*3030*/  @P0 FMUL.FTZ R67, R206, R205 ;  /* 0x000000cdce430220 */ /* 0x000fe20000410000 */
[----:B------:R-:W-:Y:S06]  /*3040*/  BRA `(.L_x_5518) ;  /* 0x0000001400f87947 */ /* 0x000fec0003800000 */
.L_x_5517:
[C---:B-----5:R-:W-:Y:S01]  /*3050*/  LOP3.LUT P0, RZ, R72.reuse, 0xff, RZ, 0xc0, !PT ;  /* 0x000000ff48ff7812 */ /* 0x060fe2000780c0ff */
[--C-:B------:R-:W-:Y:S01]  /*3060*/  FFMA.FTZ R201, R201, UR11, R107.reuse ;  /* 0x0000000bc9c97c23 */ /* 0x100fe2000801006b */
[----:B------:R-:W-:Y:S02]  /*3070*/  LOP3.LUT P3, RZ, R72, 0xff00, RZ, 0xc0, !PT ;  /* 0x0000ff0048ff7812 */ /* 0x000fe4000786c0ff */
[----:B------:R-:W-:Y:S01]  /*3080*/  CS2R R60, SRZ ;  /* 0x00000000003c7805 */ /* 0x000fe2000001ff00 */
[----:B------:R-:W-:Y:S01]  /*3090*/  FFMA.FTZ R203, R203, UR11, R107 ;  /* 0x0000000bcbcb7c23 */ /* 0x000fe2000801006b */
[----:B------:R-:W-:Y:S01]  /*30a0*/  FADD.FTZ R201, R210, -R201 ;  /* 0x800000c9d2c97221 */ /* 0x000fe20000010000 */
[----:B------:R-:W-:Y:S01]  /*30b0*/  CS2R R62, SRZ ;  /* 0x00000000003e7805 */ /* 0x000fe2000001ff00 */
[----:B------:R-:W-:Y:S01]  /*30c0*/  FFMA.FTZ R204, R204, UR11, R107 ;  /* 0x0000000bcccc7c23 */ /* 0x000fe2000801006b */
[----:B------:R-:W-:Y:S01]  /*30d0*/  FADD.FTZ R203, R205, -R203 ;  /* 0x800000cbcdcb7221 */ /* 0x000fe20000010000 */
[----:B------:R-:W-:Y:S01]  /*30e0*/  FMUL.FTZ R52, R201, UR10 ;  /* 0x0000000ac9347c20 */ /* 0x000fe20008410000 */
[----:B------:R-:W-:-:S02]  /*30f0*/  HFMA2 R201, -RZ, RZ, 0, 0 ;  /* 0x00000000ffc97431 */ /* 0x000fc400000001ff */
[----:B------:R-:W-:Y:S01]  /*3100*/  FADD.FTZ R213, R213, -R204 ;  /* 0x800000ccd5d57221 */ /* 0x000fe20000010000 */
[----:B------:R-:W-:Y:S01]  /*3110*/  CS2R R184, SRZ ;  /* 0x0000000000b87805 */ /* 0x000fe2000001ff00 */
[----:B------:R-:W0:Y:S01]  /*3120*/  @P0 LDC R53, c[0x0][0x408] ;  /* 0x00010200ff350b82 */ /* 0x000e220000000800 */
[C---:B------:R-:W-:Y:S01]  /*3130*/  @P0 FMUL.FTZ R54, R52.reuse, UR7 ;  /* 0x0000000734360c20 */ /* 0x040fe20008410000 */
[----:B------:R-:W-:Y:S01]  /*3140*/  @P0 FMUL.FTZ R55, R52, UR7 ;  /* 0x0000000734370c20 */ /* 0x000fe20008410000 */
[----:B------:R-:W-:Y:S02]  /*3150*/  MOV R204, RZ ;  /* 0x000000ff00cc7202 */ /* 0x000fe40000000f00 */
[----:B0-----:R-:W-:Y:S01]  /*3160*/  @P0 FMUL.FTZ R53, R54, R53 ;  /* 0x0000003536350220 */ /* 0x001fe20000410000 */
[C---:B------:R-:W-:Y:S02]  /*3170*/  @P0 SHF.L.U32 R54, R64.reuse, 0x10, RZ ;  /* 0x0000001040360819 */ /* 0x040fe400000006ff */
[----:B------:R-:W-:-:S03]  /*3180*/  @P3 PRMT R64, R64, 0x7632, R64 ;  /* 0x0000763240403816 */ /* 0x000fc60000000040 */
[----:B------:R-:W-:Y:S01]  /*3190*/  @P0 FMUL.FTZ R201, R54, R53 ;  /* 0x0000003536c90220 */ /* 0x000fe20000410000 */
[----:B------:R-:W-:Y:S01]  /*31a0*/  FFMA.FTZ R53, R202, UR11, R107 ;  /* 0x0000000bca357c23 */ /* 0x000fe2000801006b */
[----:B------:R-:W0:Y:S03]  /*31b0*/  @P0 LDC R54, c[0x0][0x408] ;  /* 0x00010200ff360b82 */ /* 0x000e260000000800 */
[----:B------:R-:W-:-:S04]  /*31c0*/  FADD.FTZ R53, R216, -R53 ;  /* 0x80000035d8357221 */ /* 0x000fc80000010000 */
[----:B------:R-:W-:Y:S01]  /*31d0*/  FMUL.FTZ R53, R53, UR10 ;  /* 0x0000000a35357c20 */ /* 0x000fe20008410000 */
[----:B0-----:R-:W-:Y:S01]  /*31e0*/  @P0 FMUL.FTZ R54, R55, R54 ;  /* 0x0000003637360220 */ /* 0x001fe20000410000 */
[----:B------:R-:W-:-:S05]  /*31f0*/  @P0 SHF.L.U32 R55, R12, 0x10, RZ ;  /* 0x000000100c370819 */ /* 0x000fca00000006ff */
[----:B------:R-:W-:Y:S01]  /*3200*/  @P0 FMUL.FTZ R60, R55, R54 ;  /* 0x00000036373c0220 */ /* 0x000fe20000410000 */
[----:B------:R-:W-:Y:S01]  /*3210*/  @P3 FMUL.FTZ R55, R53, UR7 ;  /* 0x0000000735373c20 */ /* 0x000fe20008410000 */
[----:B------:R-:W0:Y:S01]  /*3220*/  @P3 LDC R54, c[0x0][0x408] ;  /* 0x00010200ff363b82 */ /* 0x000e220000000800 */
[----:B------:R-:W-:Y:S02]  /*3230*/  LOP3.LUT P0, RZ, R72, 0xff0000, RZ, 0xc0, !PT ;  /* 0x00ff000048ff7812 */ /* 0x000fe4000780c0ff */
[----:B0-----:R-:W-:Y:S01]  /*3240*/  @P3 FMUL.FTZ R54, R55, R54 ;  /* 0x0000003637363220 */ /* 0x001fe20000410000 */
[----:B------:R-:W-:Y:S02]  /*3250*/  @P3 SHF.L.U32 R55, R64, 0x10, RZ ;  /* 0x0000001040373819 */ /* 0x000fe400000006ff */
[----:B------:R-:W-:-:S03]  /*3260*/  MOV R64, RZ ;  /* 0x000000ff00407202 */ /* 0x000fc60000000f00 */
[----:B------:R-:W-:Y:S01]  /*3270*/  @P3 FMUL.FTZ R64, R55, R54 ;  /* 0x0000003637403220 */ /* 0x000fe20000410000 */
[----:B------:R-:W-:Y:S01]  /*3280*/  @P3 FMUL.FTZ R55, R53, UR7 ;  /* 0x0000000735373c20 */ /* 0x000fe20008410000 */
[----:B------:R-:W0:Y:S03]  /*3290*/  @P3 LDC R54, c[0x0][0x408] ;  /* 0x00010200ff363b82 */ /* 0x000e260000000800 */
[----:B0-----:R-:W-:Y:S01]  /*32a0*/  @P3 FMUL.FTZ R54, R55, R54 ;  /* 0x0000003637363220 */ /* 0x001fe20000410000 */
[----:B------:R-:W-:-:S05]  /*32b0*/  @P3 SHF.L.U32 R55, R218, 0x10, RZ ;  /* 0x00000010da373819 */ /* 0x000fca00000006ff */
[----:B------:R-:W-:Y:S01]  /*32c0*/  @P3 FMUL.FTZ R61, R55, R54 ;  /* 0x00000036373d3220 */ /* 0x000fe20000410000 */
[----:B------:R-:W-:Y:S01]  /*32d0*/  FMUL.FTZ R54, R203, UR10 ;  /* 0x0000000acb367c20 */ /* 0x000fe20008410000 */
[----:B------:R-:W0:Y:S01]  /*32e0*/  @P0 LDC R55, c[0x0][0x408] ;  /* 0x00010200ff370b82 */ /* 0x000e220000000800 */
[----:B------:R-:W-:Y:S02]  /*32f0*/  HFMA2 R203, -RZ, RZ, 0, 0 ;  /* 0x00000000ffcb7431 */ /* 0x000fe400000001ff */
[----:B------:R-:W-:Y:S01]  /*3300*/  @P0 FMUL.FTZ R56, R54, UR7 ;  /* 0x0000000736380c20 */ /* 0x000fe20008410000 */
[----:B------:R-:W-:-:S03]  /*3310*/  F2FP.BF16.F32.PACK_AB R60, R61, R60 ;  /* 0x0000003c3d3c723e */ /* 0x000fc600000010ff */
[----:B0-----:R-:W-:Y:S01]  /*3320*/  @P0 FMUL.FTZ R55, R56, R55 ;  /* 0x0000003738370220 */ /* 0x001fe20000410000 */
[----:B------:R-:W-:-:S05]  /*3330*/  @P0 SHF.L.U32 R56, R65, 0x10, RZ ;  /* 0x0000001041380819 */ /* 0x000fca00000006ff */
[----:B------:R-:W-:Y:S01]  /*3340*/  @P0 FMUL.FTZ R203, R56, R55 ;  /* 0x0000003738cb0220 */ /* 0x000fe20000410000 */
[----:B------:R-:W-:Y:S01]  /*3350*/  @P0 FMUL.FTZ R56, R54, UR7 ;  /* 0x0000000736380c20 */ /* 0x000fe20008410000 */
[----:B------:R-:W0:Y:S03]  /*3360*/  @P0 LDC R55, c[0x0][0x408] ;  /* 0x00010200ff370b82 */ /* 0x000e260000000800 */
[----:B0-----:R-:W-:Y:S01]  /*3370*/  @P0 FMUL.FTZ R55, R56, R55 ;  /* 0x0000003738370220 */ /* 0x001fe20000410000 */
[----:B------:R-:W-:-:S05]  /*3380*/  @P0 SHF.L.U32 R56, R13, 0x10, RZ ;  /* 0x000000100d380819 */ /* 0x000fca00000006ff */
[----:B------:R-:W-:Y:S01]  /*3390*/  @P0 FMUL.FTZ R62, R56, R55 ;  /* 0x00000037383e0220 */ /* 0x000fe20000410000 */
[----:B------:R-:W-:Y:S01]  /*33a0*/  LOP3.LUT P0, RZ, R72, 0xff000000, RZ, 0xc0, !PT ;  /* 0xff00000048ff7812 */ /* 0x000fe2000780c0ff */
[----:B------:R-:W-:-:S12]  /*33b0*/  FMUL.FTZ R55, R213, UR10 ;  /* 0x0000000ad5377c20 */ /* 0x000fd80008410000 */
[----:B------:R-:W0:Y:S01]  /*33c0*/  @P0 LDC R56, c[0x0][0x408] ;  /* 0x00010200ff380b82 */ /* 0x000e220000000800 */
[----:B------:R-:W-:Y:S01]  /*33d0*/  @P0 PRMT R65, R65, 0x7632, R65 ;  /* 0x0000763241410816 */ /* 0x000fe20000000041 */
[----:B------:R-:W-:-:S03]  /*33e0*/  @P0 FMUL.FTZ R57, R55, UR7 ;  /* 0x0000000737390c20 */ /* 0x000fc60008410000 */
[----:B------:R-:W-:Y:S01]  /*33f0*/  @P0 SHF.L.U32 R65, R65, 0x10, RZ ;  /* 0x0000001041410819 */ /* 0x000fe200000006ff */
[----:B0-----:R-:W-:-:S04]  /*3400*/  @P0 FMUL.FTZ R56, R57, R56 ;  /* 0x0000003839380220 */ /* 0x001fc80000410000 */
[----:B------:R-:W-:Y:S01]  /*3410*/  @P0 FMUL.FTZ R184, R65, R56 ;  /* 0x0000003841b80220 */ /* 0x000fe20000410000 */
[----:B------:R-:W-:Y:S01]  /*3420*/  MOV R65, RZ ;  /* 0x000000ff00417202 */ /* 0x000fe20000000f00 */
[----:B------:R-:W0:Y:S02]  /*3430*/  @P0 LDC R56, c[0x0][0x408] ;  /* 0x00010200ff380b82 */ /* 0x000e240000000800 */
[----:B0-----:R-:W-:Y:S01]  /*3440*/  @P0 FMUL.FTZ R56, R57, R56 ;  /* 0x0000003839380220 */ /* 0x001fe20000410000 */
[----:B------:R-:W-:-:S05]  /*3450*/  @P0 SHF.L.U32 R57, R244, 0x10, RZ ;  /* 0x00000010f4390819 */ /* 0x000fca00000006ff */
[----:B------:R-:W-:Y:S01]  /*3460*/  @P0 FMUL.FTZ R63, R57, R56 ;  /* 0x00000038393f0220 */ /* 0x000fe20000410000 */
[----:B------:R-:W-:Y:S01]  /*3470*/  LOP3.LUT P0, RZ, R73, 0xff, RZ, 0xc0, !PT ;  /* 0x000000ff49ff7812 */ /* 0x000fe2000780c0ff */
[--C-:B------:R-:W-:Y:S01]  /*3480*/  FFMA.FTZ R56, R206, UR11, R107.reuse ;  /* 0x0000000bce387c23 */ /* 0x100fe2000801006b */
[----:B------:R-:W-:Y:S02]  /*3490*/  FFMA.FTZ R57, R211, UR11, R107 ;  /* 0x0000000bd3397c23 */ /* 0x000fe4000801006b */
[----:B------:R-:W-:Y:S01]  /*34a0*/  F2FP.BF16.F32.PACK_AB R61, R63, R62 ;  /* 0x0000003e3f3d723e */ /* 0x000fe200000010ff */
[----:B------:R-:W-:Y:S01]  /*34b0*/  FADD.FTZ R56, R208, -R56 ;  /* 0x80000038d0387221 */ /* 0x000fe20000010000 */
[----:B------:R-:W-:-:S03]  /*34c0*/  FADD.FTZ R57, R214, -R57 ;  /* 0x80000039d6397221 */ /* 0x000fc60000010000 */
[----:B------:R-:W-:Y:S01]  /*34d0*/  FMUL.FTZ R56, R56, UR10 ;  /* 0x0000000a38387c20 */ /* 0x000fe20008410000 */
[----:B------:R-:W-:-:S03]  /*34e0*/  FMUL.FTZ R57, R57, UR10 ;  /* 0x0000000a39397c20 */ /* 0x000fc60008410000 */
[----:B------:R-:W0:Y:S01]  /*34f0*/  @P0 LDC R58, c[0x0][0x408] ;  /* 0x00010200ff3a0b82 */ /* 0x000e220000000800 */
[----:B------:R-:W-:-:S04]  /*3500*/  @P0 FMUL.FTZ R59, R56, UR7 ;  /* 0x00000007383b0c20 */ /* 0x000fc80008410000 */
        /* <DEDUP_REMOVED lines=8> */
[----:B------:R-:W-:-:S13]  /*3590*/  LOP3.LUT P0, RZ, R73, 0xff00, RZ, 0xc0, !PT ;  /* 0x0000ff0049ff7812 */ /* 0x000fda000780c0ff */
[----:B------:R-:W0:Y:S01]  /*35a0*/  @P0 LDC R58, c[0x0][0x408] ;  /* 0x00010200ff3a0b82 */ /* 0x000e220000000800 */
[----:B------:R-:W-:Y:S01]  /*35b0*/  @P0 FMUL.FTZ R59, R57, UR7 ;  /* 0x00000007393b0c20 */ /* 0x000fe20008410000 */
[----:B------:R-:W-:-:S03]  /*35c0*/  @P0 PRMT R66, R66, 0x7632, R66 ;  /* 0x0000763242420816 */ /* 0x000fc60000000042 */
[----:B0-----:R-:W-:Y:S01]  /*35d0*/  @P0 FMUL.FTZ R58, R59, R58 ;  /* 0x0000003a3b3a0220 */ /* 0x001fe20000410000 */
[----:B------:R-:W-:Y:S01]  /*35e0*/  @P0 SHF.L.U32 R59, R66, 0x10, RZ ;  /* 0x00000010423b0819 */ /* 0x000fe200000006ff */
[----:B------:R-:W-:-:S04]  /*35f0*/  HFMA2 R66, -RZ, RZ, 0, 0 ;  /* 0x00000000ff427431 */ /* 0x000fc800000001ff */
[----:B------:R-:W-:Y:S01]  /*3600*/  @P0 FMUL.FTZ R66, R59, R58 ;  /* 0x0000003a3b420220 */ /* 0x000fe20000410000 */
[----:B------:R-:W-:Y:S01]  /*3610*/  @P0 FMUL.FTZ R59, R57, UR7 ;  /* 0x00000007393b0c20 */ /* 0x000fe20008410000 */
[----:B------:R-:W0:Y:S03]  /*3620*/  @P0 LDC R58, c[0x0][0x408] ;  /* 0x00010200ff3a0b82 */ /* 0x000e260000000800 */
        /* <DEDUP_REMOVED lines=12> */
[----:B------:R-:W-:Y:S01]  /*36f0*/  @P0 FMUL.FTZ R202, R58, UR7 ;  /* 0x000000073aca0c20 */ /* 0x000fe20008410000 */
[----:B------:R-:W-:Y:S02]  /*3700*/  @P0 SHF.L.U32 R206, R67, 0x10, RZ ;  /* 0x0000001043ce0819 */ /* 0x000fe400000006ff */
[----:B------:R-:W-:Y:S01]  /*3710*/  @P0 SHF.L.U32 R207, R15, 0x10, RZ ;  /* 0x000000100fcf0819 */ /* 0x000fe200000006ff */
[----:B0-----:R-:W-:Y:S01]  /*3720*/  @P0 FMUL.FTZ R205, R202, R205 ;  /* 0x000000cdcacd0220 */ /* 0x001fe20000410000 */
[----:B------:R-:W-:-:S03]  /*3730*/  HFMA2 R202, -RZ, RZ, 0, 0 ;  /* 0x00000000ffca7431 */ /* 0x000fc600000001ff */
[----:B------:R-:W-:Y:S01]  /*3740*/  @P0 FMUL.FTZ R202, R206, R205 ;  /* 0x000000cdceca0220 */ /* 0x000fe20000410000 */
[----:B------:R-:W-:Y:S01]  /*3750*/  @P0 FMUL.FTZ R205, R58, UR7 ;  /* 0x000000073acd0c20 */ /* 0x000fe20008410000 */
[----:B------:R-:W0:Y:S03]  /*3760*/  @P0 LDC R206, c[0x0][0x408] ;  /* 0x00010200ffce0b82 */ /* 0x000e260000000800 */
[----:B0-----:R-:W-:Y:S01]  /*3770*/  @P0 FMUL.FTZ R206, R205, R206 ;  /* 0x000000cecdce0220 */ /* 0x001fe20000410000 */
[----:B------:R-:W-:-:S03]  /*3780*/  MOV R205, RZ ;  /* 0x000000ff00cd7202 */ /* 0x000fc60000000f00 */
[----:B------:R-:W-:Y:S01]  /*3790*/  @P0 FMUL.FTZ R205, R207, R206 ;  /* 0x000000cecfcd0220 */ /* 0x000fe20000410000 */
[----:B------:R-:W-:-:S04]  /*37a0*/  ISETP.GE.U32.AND P0, PT, R72, RZ, PT ;  /* 0x000000ff4800720c */ /* 0x000fc80003f06070 */
[----:B------:R-:W-:-:S13]  /*37b0*/  ISETP.GE.U32.AND.EX P0, PT, R73, 0x1000000, PT, P0 ;  /* 0x010000004900780c */ /* 0x000fda0003f06100 */
[----:B------:R-:W0:Y:S01]  /*37c0*/  @P0 LDC R72, c[0x0][0x408] ;  /* 0x00010200ff480b82 */ /* 0x000e220000000800 */
[----:B------:R-:W-:Y:S01]  /*37d0*/  @P0 FMUL.FTZ R73, R59, UR7 ;  /* 0x000000073b490c20 */ /* 0x000fe20008410000 */
[----:B------:R-:W-:Y:S02]  /*37e0*/  @P0 PRMT R67, R67, 0x7632, R67 ;  /* 0x0000763243430816 */ /* 0x000fe40000000043 */
[----:B------:R-:W-:Y:S01]  /*37f0*/  @P0 SHF.L.U32 R206, R242, 0x10, RZ ;  /* 0x00000010f2ce0819 */ /* 0x000fe200000006ff */
[----:B0-----:R-:W-:Y:S01]  /*3800*/  @P0 FMUL.FTZ R72, R73, R72 ;  /* 0x0000004849480220 */ /* 0x001fe20000410000 */
[----:B------:R-:W-:Y:S01]  /*3810*/  @P0 SHF.L.U32 R73, R67, 0x10, RZ ;  /* 0x0000001043490819 */ /* 0x000fe200000006ff */
[----:B------:R-:W-:-:S04]  /*3820*/  HFMA2 R67, -RZ, RZ, 0, 0 ;  /* 0x00000000ff437431 */ /* 0x000fc800000001ff */
[----:B------:R-:W-:Y:S01]  /*3830*/  @P0 FMUL.FTZ R67, R73, R72 ;  /* 0x0000004849430220 */ /* 0x000fe20000410000 */
[----:B------:R-:W-:Y:S01]  /*3840*/  @P0 FMUL.FTZ R72, R59, UR7 ;  /* 0x000000073b480c20 */ /* 0x000fe20008410000 */
[----:B------:R-:W0:Y:S03]  /*3850*/  @P0 LDC R73, c[0x0][0x408] ;  /* 0x00010200ff490b82 */ /* 0x000e260000000800 */
[----:B0-----:R-:W-:Y:S01]  /*3860*/  @P0 FMUL.FTZ R73, R72, R73 ;  /* 0x0000004948490220 */ /* 0x001fe20000410000 */
[----:B------:R-:W-:-:S03]  /*3870*/  MOV R72, RZ ;  /* 0x000000ff00487202 */ /* 0x000fc60000000f00 */
[----:B------:R-:W-:-:S05]  /*3880*/  @P0 FMUL.FTZ R72, R206, R73 ;  /* 0x00000049ce480220 */ /* 0x000fca0000410000 */
[----:B------:R-:W-:Y:S01]  /*3890*/  F2FP.BF16.F32.PACK_AB R63, R72, R205 ;  /* 0x000000cd483f723e */ /* 0x000fe200000010ff */
[----:B------:R-:W-:Y:S06]  /*38a0*/  BRA `(.L_x_5518) ;  /* 0x0000000c00e07947 */ /* 0x000fec0003800000 */
.L_x_5516:
        /* <DEDUP_REMOVED lines=17> */
[----:B------:R-:W-:Y:S01]  /*39c0*/  FFMA.FTZ R201, R201, UR10, R20 ;  /* 0x0000000ac9c97c23 */ /* 0x000fe20008010014 */
[----:B------:R-:W-:Y:S01]  /*39d0*/  FADD.FTZ R203, R205, -R203 ;  /* 0x800000cbcdcb7221 */ /* 0x000fe20000010000 */
[----:B------:R-:W-:Y:S01]  /*39e0*/  LOP3.LUT P3, RZ, R73, 0xff00, RZ, 0xc0, !PT ;  /* 0x0000ff0049ff7812 */ /* 0x000fe2000786c0ff */
[----:B------:R-:W-:Y:S01]  /*39f0*/  FADD.FTZ R206, R208, -R206 ;  /* 0x800000ced0ce7221 */ /* 0x000fe20000010000 */
[----:B------:R-:W-:Y:S01]  /*3a00*/  FMUL.FTZ R61, R201, UR7 ;  /* 0x00000007c93d7c20 */ /* 0x000fe20008410000 */
[----:B------:R-:W-:Y:S01]  /*3a10*/  HFMA2 R201, -RZ, RZ, 0, 0 ;  /* 0x00000000ffc97431 */ /* 0x000fe200000001ff */
[----:B------:R-:W-:Y:S01]  /*3a20*/  @P0 SHF.L.U32 R60, R64, 0x10, RZ ;  /* 0x00000010403c0819 */ /* 0x000fe200000006ff */
[----:B------:R-:W-:Y:S01]  /*3a30*/  FFMA.FTZ R203, R203, UR10, R22 ;  /* 0x0000000acbcb7c23 */ /* 0x000fe20008010016 */
[----:B------:R-:W-:Y:S01]  /*3a40*/  FMUL.FTZ R61, R61, UR23 ;  /* 0x000000173d3d7c20 */ /* 0x000fe20008410000 */
[----:B------:R-:W-:Y:S01]  /*3a50*/  @P0 SHF.L.U32 R62, R12, 0x10, RZ ;  /* 0x000000100c3e0819 */ /* 0x000fe200000006ff */
[----:B------:R-:W-:Y:S01]  /*3a60*/  FFMA.FTZ R206, R206, UR10, R24 ;  /* 0x0000000acece7c23 */ /* 0x000fe20008010018 */
[----:B------:R-:W-:Y:S01]  /*3a70*/  FFMA.FTZ R211, R211, UR11, R107 ;  /* 0x0000000bd3d37c23 */ /* 0x000fe2000801006b */
[-C--:B------:R-:W-:Y:S01]  /*3a80*/  @P0 FMUL.FTZ R201, R60, R61.reuse ;  /* 0x0000003d3cc90220 */ /* 0x080fe20000410000 */
[----:B------:R-:W-:Y:S01]  /*3a90*/  MOV R60, RZ ;  /* 0x000000ff003c7202 */ /* 0x000fe20000000f00 */
[----:B------:R-:W-:Y:S01]  /*3aa0*/  @P0 FMUL.FTZ R60, R62, R61 ;  /* 0x0000003d3e3c0220 */ /* 0x000fe20000410000 */
[----:B------:R-:W-:Y:S01]  /*3ab0*/  LOP3.LUT P0, RZ, R72, 0xff00, RZ, 0xc0, !PT ;  /* 0x0000ff0048ff7812 */ /* 0x000fe2000780c0ff */
[----:B------:R-:W-:Y:S01]  /*3ac0*/  FADD.FTZ R61, R216, -R202 ;  /* 0x800000cad83d7221 */ /* 0x000fe20000010000 */
[----:B------:R-:W-:Y:S01]  /*3ad0*/  FMUL.FTZ R202, R206, UR7 ;  /* 0x00000007ceca7c20 */ /* 0x000fe20008410000 */
[----:B------:R-:W-:Y:S01]  /*3ae0*/  FADD.FTZ R211, R214, -R211 ;  /* 0x800000d3d6d37221 */ /* 0x000fe20000010000 */
[----:B------:R-:W-:Y:S01]  /*3af0*/  FFMA.FTZ R207, R207, UR11, R107 ;  /* 0x0000000bcfcf7c23 */ /* 0x000fe2000801006b */
[----:B------:R-:W-:Y:S01]  /*3b00*/  FFMA.FTZ R61, R61, UR10, R21 ;  /* 0x0000000a3d3d7c23 */ /* 0x000fe20008010015 */
[----:B------:R-:W-:Y:S01]  /*3b10*/  FMUL.FTZ R202, R202, UR23 ;  /* 0x00000017caca7c20 */ /* 0x000fe20008410000 */
[----:B------:R-:W-:Y:S01]  /*3b20*/  FFMA.FTZ R211, R211, UR10, R25 ;  /* 0x0000000ad3d37c23 */ /* 0x000fe20008010019 */
[----:B------:R-:W-:Y:S01]  /*3b30*/  LOP3.LUT P4, RZ, R73, 0xff0000, RZ, 0xc0, !PT ;  /* 0x00ff000049ff7812 */ /* 0x000fe2000788c0ff */
[----:B------:R-:W-:Y:S01]  /*3b40*/  FMUL.FTZ R61, R61, UR7 ;  /* 0x000000073d3d7c20 */ /* 0x000fe20008410000 */
[----:B------:R-:W-:Y:S01]  /*3b50*/  FADD.FTZ R209, R209, -R207 ;  /* 0x800000cfd1d17221 */ /* 0x000fe20000010000 */
[----:B------:R-:W-:-:S02]  /*3b60*/  FFMA.FTZ R212, R212, UR11, R107 ;  /* 0x0000000bd4d47c23 */ /* 0x000fc4000801006b */
[----:B------:R-:W-:Y:S01]  /*3b70*/  @P0 PRMT R62, R64, 0x7632, R62 ;  /* 0x00007632403e0816 */ /* 0x000fe2000000003e */
[----:B------:R-:W-:Y:S01]  /*3b80*/  FMUL.FTZ R61, R61, UR23 ;  /* 0x000000173d3d7c20 */ /* 0x000fe20008410000 */
[----:B------:R-:W-:Y:S02]  /*3b90*/  HFMA2 R64, -RZ, RZ, 0, 0 ;  /* 0x00000000ff407431 */ /* 0x000fe400000001ff */
[----:B------:R-:W-:Y:S01]  /*3ba0*/  FFMA.FTZ R209, R209, UR10, R26 ;  /* 0x0000000ad1d17c23 */ /* 0x000fe2000801001a */
[----:B------:R-:W-:Y:S01]  /*3bb0*/  @P0 SHF.L.U32 R62, R62, 0x10, RZ ;  /* 0x000000103e3e0819 */ /* 0x000fe200000006ff */
[----:B------:R-:W-:Y:S02]  /*3bc0*/  FADD.FTZ R215, R215, -R212 ;  /* 0x800000d4d7d77221 */ /* 0x000fe40000010000 */
[----:B------:R-:W-:Y:S02]  /*3bd0*/  @P4 SHF.L.U32 R205, R15, 0x10, RZ ;  /* 0x000000100fcd4819 */ /* 0x000fe400000006ff */
[----:B------:R-:W-:Y:S01]  /*3be0*/  @P0 FMUL.FTZ R64, R62, R61 ;  /* 0x0000003d3e400220 */ /* 0x000fe20000410000 */
[----:B------:R-:W-:Y:S01]  /*3bf0*/  @P0 SHF.L.U32 R62, R243, 0x10, RZ ;  /* 0x00000010f33e0819 */ /* 0x000fe200000006ff */
[----:B------:R-:W-:-:S04]  /*3c00*/  FFMA.FTZ R215, R215, UR10, R27 ;  /* 0x0000000ad7d77c23 */ /* 0x000fc8000801001b */
        /* <DEDUP_REMOVED lines=10> */
[-C--:B------:R-:W-:Y:S01]  /*3cb0*/  @P0 FMUL.FTZ R203, R61, R62.reuse ;  /* 0x0000003e3dcb0220 */ /* 0x080fe20000410000 */
[----:B------:R-:W-:Y:S01]  /*3cc0*/  MOV R61, RZ ;  /* 0x000000ff003d7202 */ /* 0x000fe20000000f00 */
[----:B------:R-:W-:Y:S01]  /*3cd0*/  @P0 FMUL.FTZ R61, R184, R62 ;  /* 0x0000003eb83d0220 */ /* 0x000fe20000410000 */
[----:B------:R-:W-:Y:S01]  /*3ce0*/  LOP3.LUT P0, RZ, R72, 0xff000000, RZ, 0xc0, !PT ;  /* 0xff00000048ff7812 */ /* 0x000fe2000780c0ff */
[----:B------:R-:W-:Y:S01]  /*3cf0*/  FADD.FTZ R62, R213, -R204 ;  /* 0x800000ccd53e7221 */ /* 0x000fe20000010000 */
[----:B------:R-:W-:-:S03]  /*3d00*/  HFMA2 R184, -RZ, RZ, 0, 0 ;  /* 0x00000000ffb87431 */ /* 0x000fc600000001ff */
[----:B------:R-:W-:-:S04]  /*3d10*/  FFMA.FTZ R62, R62, UR10, R23 ;  /* 0x0000000a3e3e7c23 */ /* 0x000fc80008010017 */
[----:B------:R-:W-:-:S04]  /*3d20*/  FMUL.FTZ R62, R62, UR7 ;  /* 0x000000073e3e7c20 */ /* 0x000fc80008410000 */
[----:B------:R-:W-:Y:S01]  /*3d30*/  @P0 PRMT R65, R65, 0x7632, R65 ;  /* 0x0000763241410816 */ /* 0x000fe20000000041 */
[----:B------:R-:W-:Y:S01]  /*3d40*/  FMUL.FTZ R62, R62, UR23 ;  /* 0x000000173e3e7c20 */ /* 0x000fe20008410000 */
[----:B------:R-:W-:Y:S02]  /*3d50*/  @P0 SHF.L.U32 R185, R242, 0x10, RZ ;  /* 0x00000010f2b90819 */ /* 0x000fe400000006ff */
[----:B------:R-:W-:-:S05]  /*3d60*/  @P0 SHF.L.U32 R65, R65, 0x10, RZ ;  /* 0x0000001041410819 */ /* 0x000fca00000006ff */
[-C--:B------:R-:W-:Y:S01]  /*3d70*/  @P0 FMUL.FTZ R184, R65, R62.reuse ;  /* 0x0000003e41b80220 */ /* 0x080fe20000410000 */
[----:B------:R-:W-:Y:S01]  /*3d80*/  MOV R65, RZ ;  /* 0x000000ff00417202 */ /* 0x000fe20000000f00 */
[----:B------:R-:W-:Y:S01]  /*3d90*/  @P0 FMUL.FTZ R65, R185, R62 ;  /* 0x0000003eb9410220 */ /* 0x000fe20000410000 */
[----:B------:R-:W-:Y:S01]  /*3da0*/  LOP3.LUT P0, RZ, R73, 0xff, RZ, 0xc0, !PT ;  /* 0x000000ff49ff7812 */ /* 0x000fe2000780c0ff */
[----:B------:R-:W-:-:S03]  /*3db0*/  HFMA2 R185, -RZ, RZ, 0, 0 ;  /* 0x00000000ffb97431 */ /* 0x000fc600000001ff */
[----:B------:R-:W-:-:S09]  /*3dc0*/  F2FP.BF16.F32.PACK_AB R61, R65, R61 ;  /* 0x0000003d413d723e */ /* 0x000fd200000010ff */
[----:B------:R-:W-:Y:S02]  /*3dd0*/  @P0 SHF.L.U32 R62, R66, 0x10, RZ ;  /* 0x00000010423e0819 */ /* 0x000fe400000006ff */
[----:B------:R-:W-:-:S03]  /*3de0*/  @P0 SHF.L.U32 R204, R14, 0x10, RZ ;  /* 0x000000100ecc0819 */ /* 0x000fc600000006ff */
[-C--:B------:R-:W-:Y:S01]  /*3df0*/  @P0 FMUL.FTZ R185, R62, R202.reuse ;  /* 0x000000ca3eb90220 */ /* 0x080fe20000410000 */
        /* <DEDUP_REMOVED lines=12> */
[-C--:B------:R-:W-:Y:S01]  /*3ec0*/  @P3 FMUL.FTZ R66, R73, R72.reuse ;  /* 0x0000004849423220 */ /* 0x080fe20000410000 */
[----:B------:R-:W-:Y:S01]  /*3ed0*/  MOV R73, RZ ;  /* 0x000000ff00497202 */ /* 0x000fe20000000f00 */
[----:B------:R-:W-:Y:S01]  /*3ee0*/  @P3 FMUL.FTZ R73, R202, R72 ;  /* 0x00000048ca493220 */ /* 0x000fe20000410000 */
[----:B------:R-:W-:Y:S01]  /*3ef0*/  @P4 SHF.L.U32 R72, R67, 0x10, RZ ;  /* 0x0000001043484819 */ /* 0x000fe200000006ff */
[----:B------:R-:W-:Y:S01]  /*3f00*/  HFMA2 R202, -RZ, RZ, 0, 0 ;  /* 0x00000000ffca7431 */ /* 0x000fe200000001ff */
[----:B------:R-:W-:Y:S02]  /*3f10*/  @P0 SHF.L.U32 R207, R218, 0x10, RZ ;  /* 0x00000010dacf0819 */ /* 0x000fe400000006ff */
[----:B------:R-:W-:Y:S01]  /*3f20*/  F2FP.BF16.F32.PACK_AB R62, R73, R62 ;  /* 0x0000003e493e723e */ /* 0x000fe200000010ff */
[-C--:B------:R-:W-:Y:S01]  /*3f30*/  @P4 FMUL.FTZ R202, R72, R204.reuse ;  /* 0x000000cc48ca4220 */ /* 0x080fe20000410000 */
        /* <DEDUP_REMOVED lines=10> */
.L_x_5519:
        /* <DEDUP_REMOVED lines=9> */
[----:B------:R-:W-:Y:S01]  /*4070*/  FFMA.FTZ R52, R201, UR10, R20 ;  /* 0x0000000ac9347c23 */ /* 0x000fe20008010014 */
        /* <DEDUP_REMOVED lines=14> */
[----:B------:R-:W-:Y:S01]  /*4160*/  FFMA.FTZ R53, R53, UR10, R21 ;  /* 0x0000000a35357c23 */ /* 0x000fe20008010015 */
        /* <DEDUP_REMOVED lines=15> */
[----:B------:R-:W-:Y:S01]  /*4260*/  FFMA.FTZ R54, R203, UR10, R22 ;  /* 0x0000000acb367c23 */ /* 0x000fe20008010016 */
        /* <DEDUP_REMOVED lines=13> */
[----:B------:R-:W-:-:S12]  /*4340*/  FFMA.FTZ R55, R213, UR10, R23 ;  /* 0x0000000ad5377c23 */ /* 0x000fd80008010017 */
        /* <DEDUP_REMOVED lines=17> */
[----:B------:R-:W-:Y:S01]  /*4460*/  FFMA.FTZ R56, R56, UR10, R24 ;  /* 0x0000000a38387c23 */ /* 0x000fe20008010018 */
[----:B------:R-:W-:-:S03]  /*4470*/  FFMA.FTZ R57, R57, UR10, R25 ;  /* 0x0000000a39397c23 */ /* 0x000fc60008010019 */
        /* <DEDUP_REMOVED lines=58> */
[----:B------:R-:W-:-:S07]  /*4820*/  F2FP.BF16.F32.PACK_AB R63, R72, R205 ;  /* 0x000000cd483f723e */ /* 0x000fce00000010ff */
.L_x_5518:
[----:B------:R-:W-:Y:S01]  /*4830*/  ISETP.NE.U32.AND P0, PT, RZ, UR4, PT ;  /* 0x00000004ff007c0c */ /* 0x000fe2000bf05070 */
[----:B------:R-:W-:Y:S01]  /*4840*/  FADD.FTZ R114, R64, R114 ;  /* 0x0000007240727221 */ /* 0x000fe20000010000 */
[----:B------:R-:W-:Y:S01]  /*4850*/  FADD.FTZ R115, R201, R115 ;  /* 0x00000073c9737221 */ /* 0x000fe20000010000 */
[----:B------:R-:W-:Y:S01]  /*4860*/  FADD.FTZ R113, R203, R113 ;  /* 0x00000071cb717221 */ /* 0x000fe20000010000 */
[----:B------:R-:W-:-:S13]  /*4870*/  ISETP.NE.AND.EX P0, PT, RZ, UR5, PT, P0 ;  /* 0x00000005ff007c0c */ /* 0x000fda000bf05300 */
[----:B------:R-:W0:Y:S02]  /*4880*/  @P0 LDC.64 R64, c[0x0][0x478] ;  /* 0x00011e00ff400b82 */ /* 0x000e240000000a00 */
[----:B0-----:R-:W-:-:S05]  /*4890*/  @P0 IMAD.WIDE.U32 R64, R183, 0x20, R64 ;  /* 0x00000020b7400825 */ /* 0x001fca00078e0040 */
[----:B------:R-:W-:Y:S04]  /*48a0*/  @P0 STG.E.128 desc[UR16][R64.64], R52 ;  /* 0x0000003440000986 */ /* 0x000fe8000c101d10 */
[----:B------:R0:W-:Y:S02]  /*48b0*/  @P0 STG.E.128 desc[UR16][R64.64+0x10], R56 ;  /* 0x0000103840000986 */ /* 0x0001e4000c101d10 */
[----:B0-----:R-:W-:-:S05]  /*48c0*/  MOV R64, 0x10 ;  /* 0x0000001000407802 */ /* 0x001fca0000000f00 */
[----:B------:R-:W-:-:S05]  /*48d0*/  IMAD.WIDE.U32 R64, R183, R64, UR26 ;  /* 0x0000001ab7407e25 */ /* 0x000fca000f8e0040 */
[----:B------:R0:W-:Y:S01]  /*48e0*/  STG.E.128 desc[UR16][R64.64], R60 ;  /* 0x0000003c40007986 */ /* 0x0001e2000c101d10 */
[----:B------:R-:W-:Y:S01]  /*48f0*/  FADD.FTZ R112, R184, R112 ;  /* 0x00000070b8707221 */ /* 0x000fe20000010000 */
[----:B------:R-:W-:Y:S01]  /*4900*/  FADD.FTZ R111, R185, R111 ;  /* 0x0000006fb96f7221 */ /* 0x000fe20000010000 */
[----:B------:R-:W-:Y:S01]  /*4910*/  FADD.FTZ R110, R66, R110 ;  /* 0x0000006e426e7221 */ /* 0x000fe20000010000 */
[----:B------:R-:W-:Y:S01]  /*4920*/  FADD.FTZ R109, R202, R109 ;  /* 0x0000006dca6d7221 */ /* 0x000fe20000010000 */
[----:B0-----:R-:W-:-:S05]  /*4930*/  MOV R60, 0x10 ;  /* 0x00000010003c7802 */ /* 0x001fca0000000f00 */
[----:B------:R-:W-:Y:S01]  /*4940*/  IMAD.WIDE.U32 R60, R182, R60, UR24 ;  /* 0x00000018b63c7e25 */ /* 0x000fe2000f8e003c */
[----:B------:R-:W-:-:S03]  /*4950*/  PRMT R204, R19, 0x7632, R204 ;  /* 0x0000763213cc7816 */ /* 0x000fc600000000cc */
[----:B------:R-:W-:Y:S01]  /*4960*/  FADD.FTZ R108, R67, R108 ;  /* 0x0000006c436c7221 */ /* 0x000fe20000010000 */
[----:B------:R-:W-:Y:S01]  /*4970*/  PRMT R205, R18, 0x7632, R205 ;  /* 0x0000763212cd7816 */ /* 0x000fe200000000cd */
[----:B------:R-:W5:Y:S01]  /*4980*/  LDG.E.128 R60, desc[UR16][R60.64] ;  /* 0x000000103c3c7981 */ /* 0x000f62000c1e1d00 */
[----:B------:R-:W-:Y:S02]  /*4990*/  PRMT R206, R17, 0x7632, R206 ;  /* 0x0000763211ce7816 */ /* 0x000fe400000000ce */
[----:B------:R-:W-:Y:S01]  /*49a0*/  PRMT R207, R16, 0x7632, R207 ;  /* 0x0000763210cf7816 */ /* 0x000fe200000000cf */
[----:B------:R-:W-:Y:S06]  /*49b0*/  @!P1 BRA `(.L_x_5520) ;  /* 0x0000000c00bc9947 */ /* 0x000fec0003800000 */
[----:B------:R-:W-:Y:S05]  /*49c0*/  @!P0 BRA `(.L_x_5521) ;  /* 0x0000000800108947 */ /* 0x000fea0003800000 */
[----:B------:R-:W-:Y:S01]  /*49d0*/  LOP3.LUT P3, RZ, R70, 0xff, RZ, 0xc0, !PT ;  /* 0x000000ff46ff7812 */ /* 0x000fe2000786c0ff */
[--C-:B------:R-:W-:Y:S01]  /*49e0*/  FFMA.FTZ R106, R106, UR11, R107.reuse ;  /* 0x0000000b6a6a7c23 */ /* 0x100fe2000801006b */
[----:B------:R-:W-:Y:S02]  /*49f0*/  CS2R R66, SRZ ;  /* 0x0000000000427805 */ /* 0x000fe4000001ff00 */
[----:B------:R-:W-:Y:S01]  /*4a00*/  LOP3.LUT P4, RZ, R70, 0xff00, RZ, 0xc0, !PT ;  /* 0x0000ff0046ff7812 */ /* 0x000fe2000788c0ff */
[--C-:B------:R-:W-:Y:S01]  /*4a10*/  FFMA.FTZ R186, R186, UR11, R107.reuse ;  /* 0x0000000bbaba7c23 */ /* 0x100fe2000801006b */
[----:B------:R-:W-:Y:S01]  /*4a20*/  FADD.FTZ R189, R189, -R106 ;  /* 0x8000006abdbd7221 */ /* 0x000fe20000010000 */
[----:B------:R-:W-:Y:S02]  /*4a30*/  CS2R R64, SRZ ;  /* 0x0000000000407805 */ /* 0x000fe4000001ff00 */
[----:B------:R-:W-:Y:S01]  /*4a40*/  CS2R R72, SRZ ;  /* 0x0000000000487805 */ /* 0x000fe2000001ff00 */
[----:B------:R-:W-:Y:S01]  /*4a50*/  FADD.FTZ R186, R197, -R186 ;  /* 0x800000bac5ba7221 */ /* 0x000fe20000010000 */
[----:B------:R-:W-:Y:S01]  /*4a60*/  FFMA.FTZ R52, R189, UR10, R28 ;  /* 0x0000000abd347c23 */ /* 0x000fe2000801001c */
[--C-:B------:R-:W-:Y:S01]  /*4a70*/  FFMA.FTZ R57, R188, UR11, R107.reuse ;  /* 0x0000000bbc397c23 */ /* 0x100fe2000801006b */
[----:B------:R-:W-:Y:S01]  /*4a80*/  MOV R183, RZ ;  /* 0x000000ff00b77202 */ /* 0x000fe20000000f00 */
[----:B------:R-:W-:Y:S01]  /*4a90*/  FFMA.FTZ R58, R195, UR11, R107 ;  /* 0x0000000bc33a7c23 */ /* 0x000fe2000801006b */
[----:B------:R-:W0:Y:S01]  /*4aa0*/  @P3 LDC R54, c[0x0][0x408] ;  /* 0x00010200ff363b82 */ /* 0x000e220000000800 */
[----:B------:R-:W-:Y:S01]  /*4ab0*/  @P3 FMUL.FTZ R53, R52, UR7 ;  /* 0x0000000734353c20 */ /* 0x000fe20008410000 */
[----:B------:R-:W-:Y:S01]  /*4ac0*/  FADD.FTZ R198, R198, -R57 ;  /* 0x80000039c6c67221 */ /* 0x000fe20000010000 */
[----:B------:R-:W-:Y:S01]  /*4ad0*/  FADD.FTZ R58, R199, -R58 ;  /* 0x8000003ac73a7221 */ /* 0x000fe20000010000 */
[----:B------:R-:W-:-:S04]  /*4ae0*/  FFMA.FTZ R193, R193, UR11, R107 ;  /* 0x0000000bc1c17c23 */ /* 0x000fc8000801006b */
[----:B------:R-:W1:Y:S01]  /*4af0*/  @P4 LDC R55, c[0x0][0x408] ;  /* 0x00010200ff374b82 */ /* 0x000e620000000800 */
[----:B------:R-:W-:Y:S01]  /*4b00*/  FADD.FTZ R193, R194, -R193 ;  /* 0x800000c1c2c17221 */ /* 0x000fe20000010000 */
[----:B0-----:R-:W-:Y:S01]  /*4b10*/  @P3 FMUL.FTZ R54, R53, R54 ;  /* 0x0000003635363220 */ /* 0x001fe20000410000 */
[C---:B-----5:R-:W-:Y:S02]  /*4b20*/  @P3 SHF.L.U32 R53, R60.reuse, 0x10, RZ ;  /* 0x000000103c353819 */ /* 0x060fe400000006ff */
[----:B------:R-:W-:-:S03]  /*4b30*/  @P4 PRMT R60, R60, 0x7632, R60 ;  /* 0x000076323c3c4816 */ /* 0x000fc6000000003c */
[----:B------:R-:W-:Y:S01]  /*4b40*/  @P3 FMUL.FTZ R66, R53, R54 ;  /* 0x0000003635423220 */ /* 0x000fe20000410000 */
[----:B------:R-:W-:Y:S01]  /*4b50*/  @P3 FMUL.FTZ R53, R52, UR7 ;  /* 0x0000000734353c20 */ /* 0x000fe20008410000 */
[----:B------:R-:W0:Y:S01]  /*4b60*/  @P3 LDC R54, c[0x0][0x408] ;  /* 0x00010200ff363b82 */ /* 0x000e220000000800 */
[----:B------:R-:W-:Y:S02]  /*4b70*/  @P4 SHF.L.U32 R60, R60, 0x10, RZ ;  /* 0x000000103c3c4819 */ /* 0x000fe400000006ff */
[----:B0-----:R-:W-:Y:S01]  /*4b80*/  @P3 FMUL.FTZ R54, R53, R54 ;  /* 0x0000003635363220 */ /* 0x001fe20000410000 */
[----:B------:R-:W-:-:S05]  /*4b90*/  @P3 SHF.L.U32 R53, R16, 0x10, RZ ;  /* 0x0000001010353819 */ /* 0x000fca00000006ff */
[----:B------:R-:W-:Y:S01]  /*4ba0*/  @P3 FMUL.FTZ R64, R54, R53 ;  /* 0x0000003536403220 */ /* 0x000fe20000410000 */
[----:B------:R-:W-:Y:S01]  /*4bb0*/  FFMA.FTZ R53, R186, UR10, R29 ;  /* 0x0000000aba357c23 */ /* 0x000fe2000801001d */
[----:B------:R-:W-:-:S03]  /*4bc0*/  LOP3.LUT P3, RZ, R70, 0xff0000, RZ, 0xc0, !PT ;  /* 0x00ff000046ff7812 */ /* 0x000fc6000786c0ff */
[----:B------:R-:W-:-:S04]  /*4bd0*/  @P4 FMUL.FTZ R54, R53, UR7 ;  /* 0x0000000735364c20 */ /* 0x000fc80008410000 */
[----:B-1----:R-:W-:-:S04]  /*4be0*/  @P4 FMUL.FTZ R55, R54, R55 ;  /* 0x0000003736374220 */ /* 0x002fc80000410000 */
[----:B------:R-:W-:Y:S01]  /*4bf0*/  @P4 FMUL.FTZ R67, R60, R55 ;  /* 0x000000373c434220 */ /* 0x000fe20000410000 */
[----:B------:R-:W-:Y:S01]  /*4c00*/  HFMA2 R60, -RZ, RZ, 0, 0 ;  /* 0x00000000ff3c7431 */ /* 0x000fe200000001ff */
[----:B------:R-:W0:Y:S02]  /*4c10*/  @P4 LDC R55, c[0x0][0x408] ;  /* 0x00010200ff374b82 */ /* 0x000e240000000800 */
[----:B0-----:R-:W-:Y:S01]  /*4c20*/  @P4 FMUL.FTZ R55, R54, R55 ;  /* 0x0000003736374220 */ /* 0x001fe20000410000 */
[----:B------:R-:W-:-:S05]  /*4c30*/  @P4 SHF.L.U32 R54, R207, 0x10, RZ ;  /* 0x00000010cf364819 */ /* 0x000fca00000006ff */
[----:B------:R-:W-:Y:S01]  /*4c40*/  @P4 FMUL.FTZ R60, R55, R54 ;  /* 0x00000036373c4220 */ /* 0x000fe20000410000 */
[----:B------:R-:W-:Y:S01]  /*4c50*/  FFMA.FTZ R54, R187, UR11, R107 ;  /* 0x0000000bbb367c23 */ /* 0x000fe2000801006b */
[----:B------:R-:W0:Y:S03]  /*4c60*/  @P3 LDC R55, c[0x0][0x408] ;  /* 0x00010200ff373b82 */ /* 0x000e260000000800 */
[----:B------:R-:W-:Y:S01]  /*4c70*/  FADD.FTZ R191, R191, -R54 ;  /* 0x80000036bfbf7221 */ /* 0x000fe20000010000 */
[----:B------:R-:W-:-:S03]  /*4c80*/  F2FP.BF16.F32.PACK_AB R60, R60, R64 ;  /* 0x000000403c3c723e */ /* 0x000fc600000010ff */
[----:B------:R-:W-:-:S04]  /*4c90*/  FFMA.FTZ R54, R191, UR10, R30 ;  /* 0x0000000abf367c23 */ /* 0x000fc8000801001e */
        /* <DEDUP_REMOVED lines=12> */
[----:B------:R-:W-:Y:S01]  /*4d60*/  @P3 FMUL.FTZ R56, R55, UR7 ;  /* 0x0000000737383c20 */ /* 0x000fe20008410000 */
[----:B------:R-:W-:-:S04]  /*4d70*/  @P3 PRMT R61, R61, 0x7632, R61 ;  /* 0x000076323d3d3816 */ /* 0x000fc8000000003d */
[----:B------:R-:W-:Y:S01]  /*4d80*/  @P3 SHF.L.U32 R61, R61, 0x10, RZ ;  /* 0x000000103d3d3819 */ /* 0x000fe200000006ff */
[----:B0-----:R-:W-:Y:S02]  /*4d90*/  @P3 FMUL.FTZ R56, R56, R57 ;  /* 0x0000003938383220 */ /* 0x001fe40000410000 */
[----:B------:R-:W0:Y:S02]  /*4da0*/  @P3 LDC R57, c[0x0][0x408] ;  /* 0x00010200ff393b82 */ /* 0x000e240000000800 */
[----:B------:R-:W-:Y:S01]  /*4db0*/  @P3 FMUL.FTZ R73, R61, R56 ;  /* 0x000000383d493220 */ /* 0x000fe20000410000 */
[----:B------:R-:W-:Y:S01]  /*4dc0*/  @P3 FMUL.FTZ R56, R55, UR7 ;  /* 0x0000000737383c20 */ /* 0x000fe20008410000 */
[----:B------:R-:W-:-:S03]  /*4dd0*/  MOV R61, RZ ;  /* 0x000000ff003d7202 */ /* 0x000fc60000000f00 */
[----:B0-----:R-:W-:Y:S01]  /*4de0*/  @P3 FMUL.FTZ R57, R56, R57 ;  /* 0x0000003938393220 */ /* 0x001fe20000410000 */
[----:B------:R-:W-:-:S05]  /*4df0*/  @P3 SHF.L.U32 R56, R206, 0x10, RZ ;  /* 0x00000010ce383819 */ /* 0x000fca00000006ff */
[----:B------:R-:W-:Y:S01]  /*4e00*/  @P3 FMUL.FTZ R61, R57, R56 ;  /* 0x00000038393d3220 */ /* 0x000fe20000410000 */
[----:B------:R-:W-:Y:S01]  /*4e10*/  LOP3.LUT P3, RZ, R71, 0xff, RZ, 0xc0, !PT ;  /* 0x000000ff47ff7812 */ /* 0x000fe2000786c0ff */
[----:B------:R-:W-:-:S03]  /*4e20*/  FFMA.FTZ R57, R190, UR11, R107 ;  /* 0x0000000bbe397c23 */ /* 0x000fc6000801006b */
[----:B------:R-:W-:Y:S01]  /*4e30*/  F2FP.BF16.F32.PACK_AB R61, R61, R65 ;  /* 0x000000413d3d723e */ /* 0x000fe200000010ff */
[----:B------:R-:W-:-:S04]  /*4e40*/  FADD.FTZ R59, R192, -R57 ;  /* 0x80000039c03b7221 */ /* 0x000fc80000010000 */
[----:B------:R-:W-:-:S04]  /*4e50*/  FFMA.FTZ R56, R59, UR10, R32 ;  /* 0x0000000a3b387c23 */ /* 0x000fc80008010020 */
[----:B------:R-:W0:Y:S01]  /*4e60*/  @P3 LDC R57, c[0x0][0x408] ;  /* 0x00010200ff393b82 */ /* 0x000e220000000800 */
[----:B------:R-:W-:-:S04]  /*4e70*/  @P3 FMUL.FTZ R106, R56, UR7 ;  /* 0x00000007386a3c20 */ /* 0x000fc80008410000 */
        /* <DEDUP_REMOVED lines=10> */
[----:B------:R-:W-:Y:S01]  /*4f20*/  FFMA.FTZ R57, R58, UR10, R33 ;  /* 0x0000000a3a397c23 */ /* 0x000fe20008010021 */
[----:B------:R-:W-:-:S11]  /*4f30*/  CS2R R184, SRZ ;  /* 0x0000000000b87805 */ /* 0x000fd6000001ff00 */
[----:B------:R-:W0:Y:S01]  /*4f40*/  @P3 LDC R59, c[0x0][0x408] ;  /* 0x00010200ff3b3b82 */ /* 0x000e220000000800 */
[----:B------:R-:W-:Y:S01]  /*4f50*/  @P3 PRMT R62, R62, 0x7632, R62 ;  /* 0x000076323e3e3816 */ /* 0x000fe2000000003e */
[----:B------:R-:W-:-:S03]  /*4f60*/  @P3 FMUL.FTZ R58, R57, UR7 ;  /* 0x00000007393a3c20 */ /* 0x000fc60008410000 */
[----:B------:R-:W-:Y:S01]  /*4f70*/  @P3 SHF.L.U32 R62, R62, 0x10, RZ ;  /* 0x000000103e3e3819 */ /* 0x000fe200000006ff */
[----:B0-----:R-:W-:-:S04]  /*4f80*/  @P3 FMUL.FTZ R59, R58, R59 ;  /* 0x0000003b3a3b3220 */ /* 0x001fc80000410000 */
[----:B------:R-:W-:Y:S01]  /*4f90*/  @P3 FMUL.FTZ R184, R62, R59 ;  /* 0x0000003b3eb83220 */ /* 0x000fe20000410000 */
[----:B------:R-:W-:Y:S01]  /*4fa0*/  HFMA2 R62, -RZ, RZ, 0, 0 ;  /* 0x00000000ff3e7431 */ /* 0x000fe200000001ff */
[----:B------:R-:W0:Y:S02]  /*4fb0*/  @P3 LDC R59, c[0x0][0x408] ;  /* 0x00010200ff3b3b82 */ /* 0x000e240000000800 */
[----:B0-----:R-:W-:Y:S01]  /*4fc0*/  @P3 FMUL.FTZ R59, R58, R59 ;  /* 0x0000003b3a3b3220 */ /* 0x001fe20000410000 */
[----:B------:R-:W-:-:S05]  /*4fd0*/  @P3 SHF.L.U32 R58, R205, 0x10, RZ ;  /* 0x00000010cd3a3819 */ /* 0x000fca00000006ff */
[----:B------:R-:W-:Y:S01]  /*4fe0*/  @P3 FMUL.FTZ R62, R59, R58 ;  /* 0x0000003a3b3e3220 */ /* 0x000fe20000410000 */
[----:B------:R-:W-:Y:S01]  /*4ff0*/  LOP3.LUT P3, RZ, R71, 0xff0000, RZ, 0xc0, !PT ;  /* 0x00ff000047ff7812 */ /* 0x000fe2000786c0ff */
[----:B------:R-:W-:Y:S01]  /*5000*/  FFMA.FTZ R59, R196, UR11, R107 ;  /* 0x0000000bc43b7c23 */ /* 0x000fe2000801006b */
[----:B------:R-:W-:Y:S02]  /*5010*/  FFMA.FTZ R58, R193, UR10, R34 ;  /* 0x0000000ac13a7c23 */ /* 0x000fe40008010022 */
[----:B------:R-:W-:Y:S01]  /*5020*/  F2FP.BF16.F32.PACK_AB R62, R62, R183 ;  /* 0x000000b73e3e723e */ /* 0x000fe200000010ff */
[----:B------:R-:W-:-:S08]  /*5030*/  FADD.FTZ R200, R200, -R59 ;  /* 0x8000003bc8c87221 */ /* 0x000fd00000010000 */
        /* <DEDUP_REMOVED lines=8> */
[----:B------:R-:W-:Y:S02]  /*50c0*/  @P3 SHF.L.U32 R59, R19, 0x10, RZ ;  /* 0x00000010133b3819 */ /* 0x000fe400000006ff */
[----:B------:R-:W-:-:S03]  /*50d0*/  MOV R186, RZ ;  /* 0x000000ff00ba7202 */ /* 0x000fc60000000f00 */
[----:B------:R-:W-:Y:S01]  /*50e0*/  @P3 FMUL.FTZ R186, R188, R59 ;  /* 0x0000003bbcba3220 */ /* 0x000fe20000410000 */
[----:B------:R-:W-:Y:S01]  /*50f0*/  ISETP.GE.U32.AND P3, PT, R70, RZ, PT ;  /* 0x000000ff4600720c */ /* 0x000fe20003f66070 */
[----:B------:R-:W-:-:S03]  /*5100*/  FFMA.FTZ R59, R200, UR10, R35 ;  /* 0x0000000ac83b7c23 */ /* 0x000fc60008010023 */
[----:B------:R-:W-:-:S13]  /*5110*/  ISETP.GE.U32.AND.EX P3, PT, R71, 0x1000000, PT, P3 ;  /* 0x010000004700780c */ /* 0x000fda0003f66130 */
[----:B------:R-:W0:Y:S01]  /*5120*/  @P3 LDC R71, c[0x0][0x408] ;  /* 0x00010200ff473b82 */ /* 0x000e220000000800 */
[----:B------:R-:W-:Y:S01]  /*5130*/  @P3 PRMT R63, R63, 0x7632, R63 ;  /* 0x000076323f3f3816 */ /* 0x000fe2000000003f */
[----:B------:R-:W-:-:S03]  /*5140*/  @P3 FMUL.FTZ R70, R59, UR7 ;  /* 0x000000073b463c20 */ /* 0x000fc60008410000 */
[----:B------:R-:W-:Y:S01]  /*5150*/  @P3 SHF.L.U32 R63, R63, 0x10, RZ ;  /* 0x000000103f3f3819 */ /* 0x000fe200000006ff */
[----:B0-----:R-:W-:Y:S01]  /*5160*/  @P3 FMUL.FTZ R188, R70, R71 ;  /* 0x0000004746bc3220 */ /* 0x001fe20000410000 */
[----:B------:R-:W-:Y:S01]  /*5170*/  HFMA2 R70, -RZ, RZ, 0, 0 ;  /* 0x00000000ff467431 */ /* 0x000fe200000001ff */
[----:B------:R-:W-:Y:S02]  /*5180*/  @P3 SHF.L.U32 R71, R204, 0x10, RZ ;  /* 0x00000010cc473819 */ /* 0x000fe400000006ff */
        /* <DEDUP_REMOVED lines=8> */
.L_x_5521:
[--C-:B------:R-:W-:Y:S01]  /*5210*/  FFMA.FTZ R106, R106, UR11, R107.reuse ;  /* 0x0000000b6a6a7c23 */ /* 0x100fe2000801006b */
[----:B------:R-:W-:Y:S01]  /*5220*/  LOP3.LUT P3, RZ, R70, 0xff, RZ, 0xc0, !PT ;  /* 0x000000ff46ff7812 */ /* 0x000fe2000786c0ff */
[----:B------:R-:W-:Y:S02]  /*5230*/  HFMA2 R66, -RZ, RZ, 0, 0 ;  /* 0x00000000ff427431 */ /* 0x000fe400000001ff */
[--C-:B------:R-:W-:Y:S01]  /*5240*/  FFMA.FTZ R186, R186, UR11, R107.reuse ;  /* 0x0000000bbaba7c23 */ /* 0x100fe2000801006b */
[----:B------:R-:W-:Y:S01]  /*5250*/  FADD.FTZ R106, R189, -R106 ;  /* 0x8000006abd6a7221 */ /* 0x000fe20000010000 */
[--C-:B------:R-:W-:Y:S01]  /*5260*/  FFMA.FTZ R187, R187, UR11, R107.reuse ;  /* 0x0000000bbbbb7c23 */ /* 0x100fe2000801006b */
[--C-:B------:R-:W-:Y:S01]  /*5270*/  FFMA.FTZ R188, R188, UR11, R107.reuse ;  /* 0x0000000bbcbc7c23 */ /* 0x100fe2000801006b */
[----:B------:R-:W-:Y:S01]  /*5280*/  FFMA.FTZ R190, R190, UR11, R107 ;  /* 0x0000000bbebe7c23 */ /* 0x000fe2000801006b */
[----:B------:R-:W-:Y:S01]  /*5290*/  FFMA.FTZ R106, R106, UR10, R28 ;  /* 0x0000000a6a6a7c23 */ /* 0x000fe2000801001c */
[----:B------:R-:W-:Y:S01]  /*52a0*/  FADD.FTZ R187, R191, -R187 ;  /* 0x800000bbbfbb7221 */ /* 0x000fe20000010000 */
[----:B------:R-:W-:-:S02]  /*52b0*/  LOP3.LUT P4, RZ, R71, 0xff00, RZ, 0xc0, !PT ;  /* 0x0000ff0047ff7812 */ /* 0x000fc4000788c0ff */
[----:B------:R-:W-:Y:S01]  /*52c0*/  FMUL.FTZ R65, R106, UR7 ;  /* 0x000000076a417c20 */ /* 0x000fe20008410000 */
[----:B------:R-:W-:Y:S01]  /*52d0*/  FFMA.FTZ R187, R187, UR10, R30 ;  /* 0x0000000abbbb7c23 */ /* 0x000fe2000801001e */
[----:B-----5:R-:W-:Y:S02]  /*52e0*/  @P3 SHF.L.U32 R64, R60, 0x10, RZ ;  /* 0x000000103c403819 */ /* 0x020fe400000006ff */
[----:B------:R-:W-:Y:S01]  /*52f0*/  FMUL.FTZ R65, R65, UR23 ;  /* 0x0000001741417c20 */ /* 0x000fe20008410000 */
[----:B------:R-:W-:Y:S01]  /*5300*/  @P3 SHF.L.U32 R67, R16, 0x10, RZ ;  /* 0x0000001010433819 */ /* 0x000fe200000006ff */
[----:B------:R-:W-:Y:S01]  /*5310*/  FMUL.FTZ R73, R187, UR7 ;  /* 0x00000007bb497c20 */ /* 0x000fe20008410000 */
[----:B------:R-:W-:Y:S01]  /*5320*/  LOP3.LUT P5, RZ, R71, 0xff0000, RZ, 0xc0, !PT ;  /* 0x00ff000047ff7812 */ /* 0x000fe200078ac0ff */
[-C--:B------:R-:W-:Y:S01]  /*5330*/  @P3 FMUL.FTZ R66, R64, R65.reuse ;  /* 0x0000004140423220 */ /* 0x080fe20000410000 */
[----:B------:R-:W-:Y:S01]  /*5340*/  MOV R64, RZ ;  /* 0x000000ff00407202 */ /* 0x000fe20000000f00 */
[----:B------:R-:W-:Y:S01]  /*5350*/  @P3 FMUL.FTZ R64, R67, R65 ;  /* 0x0000004143403220 */ /* 0x000fe20000410000 */
[----:B------:R-:W-:Y:S01]  /*5360*/  LOP3.LUT P3, RZ, R70, 0xff00, RZ, 0xc0, !PT ;  /* 0x0000ff0046ff7812 */ /* 0x000fe2000786c0ff */
[----:B------:R-:W-:Y:S01]  /*5370*/  FADD.FTZ R65, R197, -R186 ;  /* 0x800000bac5417221 */ /* 0x000fe20000010000 */
[----:B------:R-:W-:-:S02]  /*5380*/  HFMA2 R67, -RZ, RZ, 0, 0 ;  /* 0x00000000ff437431 */ /* 0x000fc400000001ff */
[----:B------:R-:W-:Y:S01]  /*5390*/  FMUL.FTZ R73, R73, UR23 ;  /* 0x0000001749497c20 */ /* 0x000fe20008410000 */
[----:B------:R-:W-:Y:S02]  /*53a0*/  HFMA2 R186, -RZ, RZ, 0, 0 ;  /* 0x00000000ffba7431 */ /* 0x000fe400000001ff */
[----:B------:R-:W-:-:S04]  /*53b0*/  FFMA.FTZ R65, R65, UR10, R29 ;  /* 0x0000000a41417c23 */ /* 0x000fc8000801001d */
[----:B------:R-:W-:Y:S01]  /*53c0*/  FMUL.FTZ R65, R65, UR7 ;  /* 0x0000000741417c20 */ /* 0x000fe20008410000 */
[----:B------:R-:W-:Y:S02]  /*53d0*/  @P5 SHF.L.U32 R187, R19, 0x10, RZ ;  /* 0x0000001013bb5819 */ /* 0x000fe400000006ff */
        /* <DEDUP_REMOVED lines=15> */
[----:B------:R-:W-:Y:S01]  /*54d0*/  LOP3.LUT P3, RZ, R70, 0xff000000, RZ, 0xc0, !PT ;  /* 0xff00000046ff7812 */ /* 0x000fe2000786c0ff */
[----:B------:R-:W-:-:S04]  /*54e0*/  FADD.FTZ R73, R198, -R188 ;  /* 0x800000bcc6497221 */ /* 0x000fc80000010000 */
[----:B------:R-:W-:-:S04]  /*54f0*/  FFMA.FTZ R73, R73, UR10, R31 ;  /* 0x0000000a49497c23 */ /* 0x000fc8000801001f */
[----:B------:R-:W-:-:S04]  /*5500*/  FMUL.FTZ R73, R73, UR7 ;  /* 0x0000000749497c20 */ /* 0x000fc80008410000 */
[----:B------:R-:W-:Y:S01]  /*5510*/  @P3 PRMT R61, R61, 0x7632, R61 ;  /* 0x000076323d3d3816 */ /* 0x000fe2000000003d */
[----:B------:R-:W-:Y:S01]  /*5520*/  FMUL.FTZ R106, R73, UR23 ;  /* 0x00000017496a7c20 */ /* 0x000fe20008410000 */
[----:B------:R-:W-:Y:S01]  /*5530*/  @P3 SHF.L.U32 R183, R206, 0x10, RZ ;  /* 0x00000010ceb73819 */ /* 0x000fe200000006ff */
[----:B------:R-:W-:Y:S01]  /*5540*/  HFMA2 R73, -RZ, RZ, 0, 0 ;  /* 0x00000000ff497431 */ /* 0x000fe200000001ff */
[----:B------:R-:W-:-:S05]  /*5550*/  @P3 SHF.L.U32 R61, R61, 0x10, RZ ;  /* 0x000000103d3d3819 */ /* 0x000fca00000006ff */
[-C--:B------:R-:W-:Y:S01]  /*5560*/  @P3 FMUL.FTZ R73, R61, R106.reuse ;  /* 0x0000006a3d493220 */ /* 0x080fe20000410000 */
[----:B------:R-:W-:Y:S01]  /*5570*/  MOV R61, RZ ;  /* 0x000000ff003d7202 */ /* 0x000fe20000000f00 */
[----:B------:R-:W-:Y:S01]  /*5580*/  @P3 FMUL.FTZ R61, R183, R106 ;  /* 0x0000006ab73d3220 */ /* 0x000fe20000410000 */
[----:B------:R-:W-:Y:S01]  /*5590*/  LOP3.LUT P3, RZ, R71, 0xff, RZ, 0xc0, !PT ;  /* 0x000000ff47ff7812 */ /* 0x000fe2000786c0ff */
[----:B------:R-:W-:Y:S01]  /*55a0*/  FADD.FTZ R183, R192, -R190 ;  /* 0x800000bec0b77221 */ /* 0x000fe20000010000 */
[----:B------:R-:W-:Y:S02]  /*55b0*/  HFMA2 R106, -RZ, RZ, 0, 0 ;  /* 0x00000000ff6a7431 */ /* 0x000fe400000001ff */
[----:B------:R-:W-:Y:S01]  /*55c0*/  F2FP.BF16.F32.PACK_AB R61, R61, R65 ;  /* 0x000000413d3d723e */ /* 0x000fe200000010ff */
[----:B------:R-:W-:-:S04]  /*55d0*/  FFMA.FTZ R183, R183, UR10, R32 ;  /* 0x0000000ab7b77c23 */ /* 0x000fc80008010020 */
[----:B------:R-:W-:-:S04]  /*55e0*/  FMUL.FTZ R184, R183, UR7 ;  /* 0x00000007b7b87c20 */ /* 0x000fc80008410000 */
[----:B------:R-:W-:Y:S01]  /*55f0*/  @P3 SHF.L.U32 R183, R62, 0x10, RZ ;  /* 0x000000103eb73819 */ /* 0x000fe200000006ff */
[----:B------:R-:W-:Y:S01]  /*5600*/  FMUL.FTZ R184, R184, UR23 ;  /* 0x00000017b8b87c20 */ /* 0x000fe20008410000 */
[----:B------:R-:W-:-:S03]  /*5610*/  @P3 SHF.L.U32 R185, R18, 0x10, RZ ;  /* 0x0000001012b93819 */ /* 0x000fc600000006ff */
[-C--:B------:R-:W-:Y:S01]  /*5620*/  @P3 FMUL.FTZ R106, R183, R184.reuse ;  /* 0x000000b8b76a3220 */ /* 0x080fe20000410000 */
[----:B------:R-:W-:Y:S01]  /*5630*/  MOV R183, RZ ;  /* 0x000000ff00b77202 */ /* 0x000fe20000000f00 */
[----:B------:R-:W-:Y:S01]  /*5640*/  @P3 FMUL.FTZ R183, R185, R184 ;  /* 0x000000b8b9b73220 */ /* 0x000fe20000410000 */
[----:B------:R-:W-:Y:S01]  /*5650*/  ISETP.GE.U32.AND P3, PT, R70, RZ, PT ;  /* 0x000000ff4600720c */ /* 0x000fe20003f66070 */
[--C-:B------:R-:W-:Y:S01]  /*5660*/  FFMA.FTZ R70, R195, UR11, R107.reuse ;  /* 0x0000000bc3467c23 */ /* 0x100fe2000801006b */
[----:B------:R-:W-:Y:S02]  /*5670*/  @P4 PRMT R184, R62, 0x7632, R184 ;  /* 0x000076323eb84816 */ /* 0x000fe400000000b8 */
[----:B------:R-:W-:Y:S01]  /*5680*/  ISETP.GE.U32.AND.EX P3, PT, R71, 0x1000000, PT, P3 ;  /* 0x010000004700780c */ /* 0x000fe20003f66130 */
[----:B------:R-:W-:Y:S01]  /*5690*/  FADD.FTZ R70, R199, -R70 ;  /* 0x80000046c7467221 */ /* 0x000fe20000010000 */
[----:B------:R-:W-:Y:S01]  /*56a0*/  @P4 SHF.L.U32 R185, R184, 0x10, RZ ;  /* 0x00000010b8b94819 */ /* 0x000fe200000006ff */
[----:B------:R-:W-:Y:S01]  /*56b0*/  FFMA.FTZ R71, R193, UR11, R107 ;  /* 0x0000000bc1477c23 */ /* 0x000fe2000801006b */
[----:B------:R-:W-:-:S02]  /*56c0*/  HFMA2 R184, -RZ, RZ, 0, 0 ;  /* 0x00000000ffb87431 */ /* 0x000fc400000001ff */
[----:B------:R-:W-:Y:S01]  /*56d0*/  FFMA.FTZ R70, R70, UR10, R33 ;  /* 0x0000000a46467c23 */ /* 0x000fe20008010021 */
[----:B------:R-:W-:-:S03]  /*56e0*/  FADD.FTZ R71, R194, -R71 ;  /* 0x80000047c2477221 */ /* 0x000fc60000010000 */
[----:B------:R-:W-:-:S04]  /*56f0*/  FMUL.FTZ R62, R70, UR7 ;  /* 0x00000007463e7c20 */ /* 0x000fc80008410000 */
[----:B------:R-:W-:Y:S01]  /*5700*/  FMUL.FTZ R70, R62, UR23 ;  /* 0x000000173e467c20 */ /* 0x000fe20008410000 */
[----:B------:R-:W-:-:S03]  /*5710*/  MOV R62, RZ ;  /* 0x000000ff003e7202 */ /* 0x000fc60000000f00 */
[----:B------:R-:W-:Y:S01]  /*5720*/  @P4 FMUL.FTZ R184, R185, R70 ;  /* 0x00000046b9b84220 */ /* 0x000fe20000410000 */
[----:B------:R-:W-:-:S05]  /*5730*/  @P4 SHF.L.U32 R185, R205, 0x10, RZ ;  /* 0x00000010cdb94819 */ /* 0x000fca00000006ff */
[----:B------:R-:W-:Y:S01]  /*5740*/  @P4 FMUL.FTZ R62, R185, R70 ;  /* 0x00000046b93e4220 */ /* 0x000fe20000410000 */
[----:B------:R-:W-:Y:S01]  /*5750*/  FFMA.FTZ R70, R71, UR10, R34 ;  /* 0x0000000a47467c23 */ /* 0x000fe20008010022 */
[----:B------:R-:W-:Y:S01]  /*5760*/  FFMA.FTZ R71, R196, UR11, R107 ;  /* 0x0000000bc4477c23 */ /* 0x000fe2000801006b */
[----:B------:R-:W-:Y:S02]  /*5770*/  HFMA2 R185, -RZ, RZ, 0, 0 ;  /* 0x00000000ffb97431 */ /* 0x000fe400000001ff */
[----:B------:R-:W-:Y:S01]  /*5780*/  FMUL.FTZ R70, R70, UR7 ;  /* 0x0000000746467c20 */ /* 0x000fe20008410000 */
[----:B------:R-:W-:Y:S01]  /*5790*/  FADD.FTZ R200, R200, -R71 ;  /* 0x80000047c8c87221 */ /* 0x000fe20000010000 */
[C---:B------:R-:W-:Y:S02]  /*57a0*/  @P5 SHF.L.U32 R71, R63.reuse, 0x10, RZ ;  /* 0x000000103f475819 */ /* 0x040fe400000006ff */
[----:B------:R-:W-:Y:S01]  /*57b0*/  FMUL.FTZ R70, R70, UR23 ;  /* 0x0000001746467c20 */ /* 0x000fe20008410000 */
[----:B------:R-:W-:-:S02]  /*57c0*/  @P3 PRMT R63, R63, 0x7632, R63 ;  /* 0x000076323f3f3816 */ /* 0x000fc4000000003f */
[----:B------:R-:W-:Y:S01]  /*57d0*/  F2FP.BF16.F32.PACK_AB R62, R62, R183 ;  /* 0x000000b73e3e723e */ /* 0x000fe200000010ff */
[-C--:B------:R-:W-:Y:S01]  /*57e0*/  @P5 FMUL.FTZ R185, R71, R70.reuse ;  /* 0x0000004647b95220 */ /* 0x080fe20000410000 */
[----:B------:R-:W-:Y:S01]  /*57f0*/  MOV R71, RZ ;  /* 0x000000ff00477202 */ /* 0x000fe20000000f00 */
[----:B------:R-:W-:Y:S01]  /*5800*/  @P5 FMUL.FTZ R71, R187, R70 ;  /* 0x00000046bb475220 */ /* 0x000fe20000410000 */
[----:B------:R-:W-:Y:S01]  /*5810*/  FFMA.FTZ R70, R200, UR10, R35 ;  /* 0x0000000ac8467c23 */ /* 0x000fe20008010023 */
[----:B------:R-:W-:Y:S02]  /*5820*/  @P3 SHF.L.U32 R187, R204, 0x10, RZ ;  /* 0x00000010ccbb3819 */ /* 0x000fe400000006ff */
[----:B------:R-:W-:Y:S01]  /*5830*/  @P3 SHF.L.U32 R63, R63, 0x10, RZ ;  /* 0x000000103f3f3819 */ /* 0x000fe200000006ff */
[----:B------:R-:W-:-:S04]  /*5840*/  FMUL.FTZ R70, R70, UR7 ;  /* 0x0000000746467c20 */ /* 0x000fc80008410000 */
[----:B------:R-:W-:Y:S01]  /*5850*/  FMUL.FTZ R188, R70, UR23 ;  /* 0x0000001746bc7c20 */ /* 0x000fe20008410000 */
[----:B------:R-:W-:-:S03]  /*5860*/  MOV R70, RZ ;  /* 0x000000ff00467202 */ /* 0x000fc60000000f00 */
[-C--:B------:R-:W-:Y:S01]  /*5870*/  @P3 FMUL.FTZ R186, R187, R188.reuse ;  /* 0x000000bcbbba3220 */ /* 0x080fe20000410000 */
[----:B------:R-:W-:-:S04]  /*5880*/  @P3 FMUL.FTZ R70, R63, R188 ;  /* 0x000000bc3f463220 */ /* 0x000fc80000410000 */
[----:B------:R-:W-:Y:S01]  /*5890*/  F2FP.BF16.F32.PACK_AB R63, R186, R71 ;  /* 0x00000047ba3f723e */ /* 0x000fe200000010ff */
[----:B------:R-:W-:Y:S06]  /*58a0*/  BRA `(.L_x_5522) ;  /* 0x0000000c00e47947 */ /* 0x000fec0003800000 */
.L_x_5520:
[----:B------:R-:W-:Y:S05]  /*58b0*/  @!P0 BRA `(.L_x_5523) ;  /* 0x0000000800308947 */ /* 0x000fea0003800000 */
[----:B------:R-:W-:Y:S01]  /*58c0*/  LOP3.LUT P3, RZ, R70, 0xff, RZ, 0xc0, !PT ;  /* 0x000000ff46ff7812 */ /* 0x000fe2000786c0ff */
[--C-:B------:R-:W-:Y:S01]  /*58d0*/  FFMA.FTZ R106, R106, UR11, R107.reuse ;  /* 0x0000000b6a6a7c23 */ /* 0x100fe2000801006b */
[----:B------:R-:W-:Y:S02]  /*58e0*/  CS2R R66, SRZ ;  /* 0x0000000000427805 */ /* 0x000fe4000001ff00 */
[----:B------:R-:W-:Y:S01]  /*58f0*/  LOP3.LUT P4, RZ, R70, 0xff00, RZ, 0xc0, !PT ;  /* 0x0000ff0046ff7812 */ /* 0x000fe2000788c0ff */
[----:B------:R-:W-:Y:S01]  /*5900*/  FFMA.FTZ R186, R186, UR11, R107 ;  /* 0x0000000bbaba7c23 */ /* 0x000fe2000801006b */
[----:B------:R-:W-:Y:S01]  /*5910*/  FADD.FTZ R106, R189, -R106 ;  /* 0x8000006abd6a7221 */ /* 0x000fe20000010000 */
[----:B------:R-:W-:Y:S01]  /*5920*/  HFMA2 R64, -RZ, RZ, 0, 0 ;  /* 0x00000000ff407431 */ /* 0x000fe200000001ff */
[----:B------:R-:W-:Y:S01]  /*5930*/  PRMT R65, R16, 0x7632, R65 ;  /* 0x0000763210417816 */ /* 0x000fe20000000041 */
[----:B------:R-:W-:Y:S01]  /*5940*/  FADD.FTZ R186, R197, -R186 ;  /* 0x800000bac5ba7221 */ /* 0x000fe20000010000 */
[----:B------:R-:W-:Y:S01]  /*5950*/  FMUL.FTZ R52, R106, UR10 ;  /* 0x0000000a6a347c20 */ /* 0x000fe20008410000 */
[----:B------:R-:W-:Y:S01]  /*5960*/  CS2R R72, SRZ ;  /* 0x0000000000487805 */ /* 0x000fe2000001ff00 */
[----:B------:R-:W-:Y:S01]  /*5970*/  FFMA.FTZ R57, R188, UR11, R107 ;  /* 0x0000000bbc397c23 */ /* 0x000fe2000801006b */
[----:B------:R-:W-:Y:S01]  /*5980*/  PRMT R183, R17, 0x7632, R183 ;  /* 0x0000763211b77816 */ /* 0x000fe200000000b7 */
[----:B------:R-:W0:Y:S01]  /*5990*/  @P3 LDC R54, c[0x0][0x408] ;  /* 0x00010200ff363b82 */ /* 0x000e220000000800 */
[----:B------:R-:W-:Y:S01]  /*59a0*/  @P3 FMUL.FTZ R53, R52, UR7 ;  /* 0x0000000734353c20 */ /* 0x000fe20008410000 */
[----:B------:R-:W-:Y:S01]  /*59b0*/  FADD.FTZ R198, R198, -R57 ;  /* 0x80000039c6c67221 */ /* 0x000fe20000010000 */
[--C-:B------:R-:W-:Y:S01]  /*59c0*/  FFMA.FTZ R106, R195, UR11, R107.reuse ;  /* 0x0000000bc36a7c23 */ /* 0x100fe2000801006b */
[----:B------:R-:W-:Y:S01]  /*59d0*/  HFMA2 R184, -RZ, RZ, 0, 0 ;  /* 0x00000000ffb87431 */ /* 0x000fe200000001ff */
[----:B------:R-:W-:Y:S01]  /*59e0*/  PRMT R202, R18, 0x7632, R202 ;  /* 0x0000763212ca7816 */ /* 0x000fe200000000ca */
[----:B------:R-:W-:Y:S01]  /*59f0*/  FFMA.FTZ R193, R193, UR11, R107 ;  /* 0x0000000bc1c17c23 */ /* 0x000fe2000801006b */
[----:B------:R-:W-:Y:S01]  /*5a00*/  PRMT R201, R19, 0x7632, R201 ;  /* 0x0000763213c97816 */ /* 0x000fe200000000c9 */
[----:B------:R-:W1:Y:S02]  /*5a10*/  @P4 LDC R55, c[0x0][0x408] ;  /* 0x00010200ff374b82 */ /* 0x000e640000000800 */
[----:B------:R-:W-:Y:S01]  /*5a20*/  FADD.FTZ R193, R194, -R193 ;  /* 0x800000c1c2c17221 */ /* 0x000fe20000010000 */
[----:B0-----:R-:W-:Y:S01]  /*5a30*/  @P3 FMUL.FTZ R53, R53, R54 ;  /* 0x0000003635353220 */ /* 0x001fe20000410000 */
[----:B-----5:R-:W-:-:S02]  /*5a40*/  @P3 SHF.L.U32 R54, R60, 0x10, RZ ;  /* 0x000000103c363819 */ /* 0x020fc400000006ff */
[----:B------:R-:W-:-:S03]  /*5a50*/  @P4 PRMT R60, R60, 0x7632, R60 ;  /* 0x000076323c3c4816 */ /* 0x000fc6000000003c */
[----:B------:R-:W-:Y:S01]  /*5a60*/  @P3 FMUL.FTZ R66, R54, R53 ;  /* 0x0000003536423220 */ /* 0x000fe20000410000 */
[----:B------:R-:W-:Y:S01]  /*5a70*/  @P3 FMUL.FTZ R53, R52, UR7 ;  /* 0x0000000734353c20 */ /* 0x000fe20008410000 */
[----:B------:R-:W0:Y:S03]  /*5a80*/  @P3 LDC R54, c[0x0][0x408] ;  /* 0x00010200ff363b82 */ /* 0x000e260000000800 */
[----:B0-----:R-:W-:Y:S01]  /*5a90*/  @P3 FMUL.FTZ R54, R53, R54 ;  /* 0x0000003635363220 */ /* 0x001fe20000410000 */
[----:B------:R-:W-:-:S05]  /*5aa0*/  @P3 SHF.L.U32 R53, R16, 0x10, RZ ;  /* 0x0000001010353819 */ /* 0x000fca00000006ff */
[----:B------:R-:W-:Y:S01]  /*5ab0*/  @P3 FMUL.FTZ R64, R53, R54 ;  /* 0x0000003635403220 */ /* 0x000fe20000410000 */
[----:B------:R-:W-:Y:S01]  /*5ac0*/  FMUL.FTZ R53, R186, UR10 ;  /* 0x0000000aba357c20 */ /* 0x000fe20008410000 */
[----:B------:R-:W-:-:S03]  /*5ad0*/  LOP3.LUT P3, RZ, R70, 0xff0000, RZ, 0xc0, !PT ;  /* 0x00ff000046ff7812 */ /* 0x000fc6000786c0ff */
[----:B------:R-:W-:-:S04]  /*5ae0*/  @P4 FMUL.FTZ R54, R53, UR7 ;  /* 0x0000000735364c20 */ /* 0x000fc80008410000 */
[----:B-1----:R-:W-:Y:S01]  /*5af0*/  @P4 FMUL.FTZ R54, R54, R55 ;  /* 0x0000003736364220 */ /* 0x002fe20000410000 */
[----:B------:R-:W-:Y:S02]  /*5b00*/  @P4 SHF.L.U32 R55, R60, 0x10, RZ ;  /* 0x000000103c374819 */ /* 0x000fe400000006ff */
[----:B------:R-:W-:-:S03]  /*5b10*/  MOV R60, RZ ;  /* 0x000000ff003c7202 */ /* 0x000fc60000000f00 */
[----:B------:R-:W-:Y:S01]  /*5b20*/  @P4 FMUL.FTZ R67, R55, R54 ;  /* 0x0000003637434220 */ /* 0x000fe20000410000 */
[----:B------:R-:W-:Y:S01]  /*5b30*/  @P4 FMUL.FTZ R54, R53, UR7 ;  /* 0x0000000735364c20 */ /* 0x000fe20008410000 */
[----:B------:R-:W0:Y:S03]  /*5b40*/  @P4 LDC R55, c[0x0][0x408] ;  /* 0x00010200ff374b82 */ /* 0x000e260000000800 */
[----:B0-----:R-:W-:Y:S01]  /*5b50*/  @P4 FMUL.FTZ R55, R54, R55 ;  /* 0x0000003736374220 */ /* 0x001fe20000410000 */
[----:B------:R-:W-:Y:S01]  /*5b60*/  @P4 SHF.L.U32 R54, R65, 0x10, RZ ;  /* 0x0000001041364819 */ /* 0x000fe200000006ff */
[----:B------:R-:W-:-:S04]  /*5b70*/  HFMA2 R65, -RZ, RZ, 0, 0 ;  /* 0x00000000ff417431 */ /* 0x000fc800000001ff */
[----:B------:R-:W-:Y:S01]  /*5b80*/  @P4 FMUL.FTZ R60, R54, R55 ;  /* 0x00000037363c4220 */ /* 0x000fe20000410000 */
[----:B------:R-:W-:Y:S01]  /*5b90*/  FFMA.FTZ R54, R187, UR11, R107 ;  /* 0x0000000bbb367c23 */ /* 0x000fe2000801006b */
[----:B------:R-:W0:Y:S03]  /*5ba0*/  @P3 LDC R55, c[0x0][0x408] ;  /* 0x00010200ff373b82 */ /* 0x000e260000000800 */
[----:B------:R-:W-:Y:S01]  /*5bb0*/  FADD.FTZ R54, R191, -R54 ;  /* 0x80000036bf367221 */ /* 0x000fe20000010000 */
[----:B------:R-:W-:-:S03]  /*5bc0*/  F2FP.BF16.F32.PACK_AB R60, R60, R64 ;  /* 0x000000403c3c723e */ /* 0x000fc600000010ff */
[----:B------:R-:W-:-:S04]  /*5bd0*/  FMUL.FTZ R54, R54, UR10 ;  /* 0x0000000a36367c20 */ /* 0x000fc80008410000 */
        /* <DEDUP_REMOVED lines=21> */
[----:B------:R-:W-:Y:S02]  /*5d30*/  @P3 SHF.L.U32 R56, R183, 0x10, RZ ;  /* 0x00000010b7383819 */ /* 0x000fe400000006ff */
[----:B------:R-:W-:-:S03]  /*5d40*/  MOV R183, RZ ;  /* 0x000000ff00b77202 */ /* 0x000fc60000000f00 */
[----:B------:R-:W-:Y:S01]  /*5d50*/  @P3 FMUL.FTZ R61, R56, R57 ;  /* 0x00000039383d3220 */ /* 0x000fe20000410000 */
[----:B------:R-:W-:Y:S01]  /*5d60*/  LOP3.LUT P3, RZ, R71, 0xff, RZ, 0xc0, !PT ;  /* 0x000000ff47ff7812 */ /* 0x000fe2000786c0ff */
[----:B------:R-:W-:-:S03]  /*5d70*/  FFMA.FTZ R57, R190, UR11, R107 ;  /* 0x0000000bbe397c23 */ /* 0x000fc6000801006b */
[----:B------:R-:W-:Y:S01]  /*5d80*/  F2FP.BF16.F32.PACK_AB R61, R61, R65 ;  /* 0x000000413d3d723e */ /* 0x000fe200000010ff */
[----:B------:R-:W-:-:S04]  /*5d90*/  FADD.FTZ R57, R192, -R57 ;  /* 0x80000039c0397221 */ /* 0x000fc80000010000 */
[----:B------:R-:W-:Y:S01]  /*5da0*/  FMUL.FTZ R56, R57, UR10 ;  /* 0x0000000a39387c20 */ /* 0x000fe20008410000 */
[----:B------:R-:W-:Y:S01]  /*5db0*/  FADD.FTZ R57, R199, -R106 ;  /* 0x8000006ac7397221 */ /* 0x000fe20000010000 */
[----:B------:R-:W-:Y:S02]  /*5dc0*/  HFMA2 R106, -RZ, RZ, 0, 0 ;  /* 0x00000000ff6a7431 */ /* 0x000fe400000001ff */
[----:B------:R-:W0:Y:S01]  /*5dd0*/  @P3 LDC R58, c[0x0][0x408] ;  /* 0x00010200ff3a3b82 */ /* 0x000e220000000800 */
[----:B------:R-:W-:Y:S01]  /*5de0*/  @P3 FMUL.FTZ R59, R56, UR7 ;  /* 0x00000007383b3c20 */ /* 0x000fe20008410000 */
[----:B------:R-:W-:-:S03]  /*5df0*/  FMUL.FTZ R57, R57, UR10 ;  /* 0x0000000a39397c20 */ /* 0x000fc60008410000 */
        /* <DEDUP_REMOVED lines=21> */
[----:B------:R-:W-:Y:S01]  /*5f50*/  LOP3.LUT P3, RZ, R71, 0xff0000, RZ, 0xc0, !PT ;  /* 0x00ff000047ff7812 */ /* 0x000fe2000786c0ff */
[----:B------:R-:W-:Y:S01]  /*5f60*/  FMUL.FTZ R58, R193, UR10 ;  /* 0x0000000ac13a7c20 */ /* 0x000fe20008410000 */
[----:B------:R-:W-:Y:S02]  /*5f70*/  FFMA.FTZ R59, R196, UR11, R107 ;  /* 0x0000000bc43b7c23 */ /* 0x000fe4000801006b */
[----:B------:R-:W-:Y:S02]  /*5f80*/  F2FP.BF16.F32.PACK_AB R62, R62, R183 ;  /* 0x000000b73e3e723e */ /* 0x000fe400000010ff */
[----:B------:R-:W-:-:S04]  /*5f90*/  FADD.FTZ R59, R200, -R59 ;  /* 0x8000003bc83b7221 */ /* 0x000fc80000010000 */
[----:B------:R-:W-:-:S03]  /*5fa0*/  FMUL.FTZ R59, R59, UR10 ;  /* 0x0000000a3b3b7c20 */ /* 0x000fc60008410000 */
[----:B------:R-:W0:Y:S01]  /*5fb0*/  @P3 LDC R186, c[0x0][0x408] ;  /* 0x00010200ffba3b82 */ /* 0x000e220000000800 */
[----:B------:R-:W-:Y:S01]  /*5fc0*/  @P3 FMUL.FTZ R185, R58, UR7 ;  /* 0x000000073ab93c20 */ /* 0x000fe20008410000 */
[----:B------:R-:W-:-:S03]  /*5fd0*/  @P3 SHF.L.U32 R187, R63, 0x10, RZ ;  /* 0x000000103fbb3819 */ /* 0x000fc600000006ff */
[----:B0-----:R-:W-:Y:S01]  /*5fe0*/  @P3 FMUL.FTZ R186, R185, R186 ;  /* 0x000000bab9ba3220 */ /* 0x001fe20000410000 */
[----:B------:R-:W-:-:S03]  /*5ff0*/  HFMA2 R185, -RZ, RZ, 0, 0 ;  /* 0x00000000ffb97431 */ /* 0x000fc600000001ff */
[----:B------:R-:W-:Y:S01]  /*6000*/  @P3 FMUL.FTZ R185, R187, R186 ;  /* 0x000000babbb93220 */ /* 0x000fe20000410000 */
[----:B------:R-:W-:Y:S01]  /*6010*/  @P3 FMUL.FTZ R186, R58, UR7 ;  /* 0x000000073aba3c20 */ /* 0x000fe20008410000 */
[----:B------:R-:W0:Y:S03]  /*6020*/  @P3 LDC R187, c[0x0][0x408] ;  /* 0x00010200ffbb3b82 */ /* 0x000e260000000800 */
[----:B0-----:R-:W-:Y:S01]  /*6030*/  @P3 FMUL.FTZ R188, R186, R187 ;  /* 0x000000bbbabc3220 */ /* 0x001fe20000410000 */
[----:B------:R-:W-:Y:S02]  /*6040*/  @P3 SHF.L.U32 R187, R19, 0x10, RZ ;  /* 0x0000001013bb3819 */ /* 0x000fe400000006ff */
[----:B------:R-:W-:-:S03]  /*6050*/  MOV R186, RZ ;  /* 0x000000ff00ba7202 */ /* 0x000fc60000000f00 */
[----:B------:R-:W-:Y:S01]  /*6060*/  @P3 FMUL.FTZ R186, R187, R188 ;  /* 0x000000bcbbba3220 */ /* 0x000fe20000410000 */
[----:B------:R-:W-:-:S04]  /*6070*/  ISETP.GE.U32.AND P3, PT, R70, RZ, PT ;  /* 0x000000ff4600720c */ /* 0x000fc80003f66070 */
[----:B------:R-:W-:-:S13]  /*6080*/  ISETP.GE.U32.AND.EX P3, PT, R71, 0x1000000, PT, P3 ;  /* 0x010000004700780c */ /* 0x000fda0003f66130 */
[----:B------:R-:W0:Y:S01]  /*6090*/  @P3 LDC R188, c[0x0][0x408] ;  /* 0x00010200ffbc3b82 */ /* 0x000e220000000800 */
[----:B------:R-:W-:Y:S01]  /*60a0*/  @P3 PRMT R70, R63, 0x7632, R70 ;  /* 0x000076323f463816 */ /* 0x000fe20000000046 */
[----:B------:R-:W-:Y:S01]  /*60b0*/  @P3 FMUL.FTZ R63, R59, UR7 ;  /* 0x000000073b3f3c20 */ /* 0x000fe20008410000 */
[----:B------:R-:W-:-:S03]  /*60c0*/  @P3 SHF.L.U32 R71, R201, 0x10, RZ ;  /* 0x00000010c9473819 */ /* 0x000fc600000006ff */
        /* <DEDUP_REMOVED lines=11> */
.L_x_5523:
[--C-:B------:R-:W-:Y:S01]  /*6180*/  FFMA.FTZ R106, R106, UR11, R107.reuse ;  /* 0x0000000b6a6a7c23 */ /* 0x100fe2000801006b */
[----:B------:R-:W-:Y:S01]  /*6190*/  LOP3.LUT P3, RZ, R70, 0xff, RZ, 0xc0, !PT ;  /* 0x000000ff46ff7812 */ /* 0x000fe2000786c0ff */
[----:B------:R-:W-:Y:S02]  /*61a0*/  HFMA2 R66, -RZ, RZ, 0, 0 ;  /* 0x00000000ff427431 */ /* 0x000fe400000001ff */
[----:B------:R-:W-:Y:S01]  /*61b0*/  FFMA.FTZ R186, R186, UR11, R107 ;  /* 0x0000000bbaba7c23 */ /* 0x000fe2000801006b */
[----:B------:R-:W-:Y:S01]  /*61c0*/  FADD.FTZ R106, R189, -R106 ;  /* 0x8000006abd6a7221 */ /* 0x000fe20000010000 */
[----:B------:R-:W-:Y:S01]  /*61d0*/  PRMT R203, R16, 0x7632, R203 ;  /* 0x0000763210cb7816 */ /* 0x000fe200000000cb */
[--C-:B------:R-:W-:Y:S01]  /*61e0*/  FFMA.FTZ R187, R187, UR11, R107.reuse ;  /* 0x0000000bbbbb7c23 */ /* 0x100fe2000801006b */
[----:B------:R-:W-:Y:S01]  /*61f0*/  FFMA.FTZ R188, R188, UR11, R107 ;  /* 0x0000000bbcbc7c23 */ /* 0x000fe2000801006b */
[----:B------:R-:W-:Y:S01]  /*6200*/  FMUL.FTZ R106, R106, UR10 ;  /* 0x0000000a6a6a7c20 */ /* 0x000fe20008410000 */
[----:B------:R-:W-:Y:S01]  /*6210*/  PRMT R183, R17, 0x7632, R183 ;  /* 0x0000763211b77816 */ /* 0x000fe200000000b7 */
[----:B------:R-:W-:Y:S01]  /*6220*/  FADD.FTZ R187, R191, -R187 ;  /* 0x800000bbbfbb7221 */ /* 0x000fe20000010000 */
[----:B------:R-:W-:Y:S01]  /*6230*/  FFMA.FTZ R190, R190, UR11, R107 ;  /* 0x0000000bbebe7c23 */ /* 0x000fe2000801006b */
[----:B------:R-:W-:Y:S01]  /*6240*/  FMUL.FTZ R65, R106, UR7 ;  /* 0x000000076a417c20 */ /* 0x000fe20008410000 */
[----:B------:R-:W-:Y:S01]  /*6250*/  LOP3.LUT P4, RZ, R71, 0xff00, RZ, 0xc0, !PT ;  /* 0x0000ff0047ff7812 */ /* 0x000fe2000788c0ff */
[----:B------:R-:W-:Y:S01]  /*6260*/  FMUL.FTZ R187, R187, UR10 ;  /* 0x0000000abbbb7c20 */ /* 0x000fe20008410000 */
[----:B-----5:R-:W-:Y:S01]  /*6270*/  @P3 SHF.L.U32 R64, R60, 0x10, RZ ;  /* 0x000000103c403819 */ /* 0x020fe200000006ff */
[----:B------:R-:W-:Y:S01]  /*6280*/  FMUL.FTZ R65, R65, UR23 ;  /* 0x0000001741417c20 */ /* 0x000fe20008410000 */
[----:B------:R-:W-:Y:S01]  /*6290*/  @P3 SHF.L.U32 R67, R16, 0x10, RZ ;  /* 0x0000001010433819 */ /* 0x000fe200000006ff */
[----:B------:R-:W-:Y:S01]  /*62a0*/  FMUL.FTZ R73, R187, UR7 ;  /* 0x00000007bb497c20 */ /* 0x000fe20008410000 */
[----:B------:R-:W-:Y:S01]  /*62b0*/  FADD.FTZ R190, R192, -R190 ;  /* 0x800000bec0be7221 */ /* 0x000fe20000010000 */
[-C--:B------:R-:W-:Y:S01]  /*62c0*/  @P3 FMUL.FTZ R66, R64, R65.reuse ;  /* 0x0000004140423220 */ /* 0x080fe20000410000 */
[----:B------:R-:W-:Y:S01]  /*62d0*/  MOV R64, RZ ;  /* 0x000000ff00407202 */ /* 0x000fe20000000f00 */
[----:B------:R-:W-:Y:S01]  /*62e0*/  @P3 FMUL.FTZ R64, R67, R65 ;  /* 0x0000004143403220 */ /* 0x000fe20000410000 */
[----:B------:R-:W-:Y:S01]  /*62f0*/  LOP3.LUT P3, RZ, R70, 0xff00, RZ, 0xc0, !PT ;  /* 0x0000ff0046ff7812 */ /* 0x000fe2000786c0ff */
[----:B------:R-:W-:Y:S01]  /*6300*/  FADD.FTZ R65, R197, -R186 ;  /* 0x800000bac5417221 */ /* 0x000fe20000010000 */
[----:B------:R-:W-:-:S02]  /*6310*/  HFMA2 R67, -RZ, RZ, 0, 0 ;  /* 0x00000000ff437431 */ /* 0x000fc400000001ff */
[----:B------:R-:W-:Y:S01]  /*6320*/  FMUL.FTZ R73, R73, UR23 ;  /* 0x0000001749497c20 */ /* 0x000fe20008410000 */
[----:B------:R-:W-:Y:S01]  /*6330*/  FMUL.FTZ R184, R190, UR10 ;  /* 0x0000000abeb87c20 */ /* 0x000fe20008410000 */
[----:B------:R-:W-:Y:S01]  /*6340*/  FMUL.FTZ R65, R65, UR10 ;  /* 0x0000000a41417c20 */ /* 0x000fe20008410000 */
[----:B------:R-:W-:Y:S01]  /*6350*/  LOP3.LUT P5, RZ, R71, 0xff0000, RZ, 0xc0, !PT ;  /* 0x00ff000047ff7812 */ /* 0x000fe200078ac0ff */
[----:B------:R-:W-:Y:S01]  /*6360*/  FFMA.FTZ R193, R193, UR11, R107 ;  /* 0x0000000bc1c17c23 */ /* 0x000fe2000801006b */
[----:B------:R-:W-:Y:S01]  /*6370*/  FMUL.FTZ R184, R184, UR7 ;  /* 0x00000007b8b87c20 */ /* 0x000fe20008410000 */
[----:B------:R-:W-:Y:S01]  /*6380*/  FMUL.FTZ R65, R65, UR7 ;  /* 0x0000000741417c20 */ /* 0x000fe20008410000 */
[----:B------:R-:W-:Y:S01]  /*6390*/  PRMT R202, R18, 0x7632, R202 ;  /* 0x0000763212ca7816 */ /* 0x000fe200000000ca */
[----:B------:R-:W-:Y:S01]  /*63a0*/  FADD.FTZ R194, R194, -R193 ;  /* 0x800000c1c2c27221 */ /* 0x000fe20000010000 */
[----:B------:R-:W-:Y:S01]  /*63b0*/  FMUL.FTZ R184, R184, UR23 ;  /* 0x00000017b8b87c20 */ /* 0x000fe20008410000 */
[----:B------:R-:W-:Y:S01]  /*63c0*/  @P3 PRMT R60, R60, 0x7632, R60 ;  /* 0x000076323c3c3816 */ /* 0x000fe2000000003c */
[----:B------:R-:W-:Y:S01]  /*63d0*/  FMUL.FTZ R65, R65, UR23 ;  /* 0x0000001741417c20 */ /* 0x000fe20008410000 */
[----:B------:R-:W-:Y:S01]  /*63e0*/  @P3 SHF.L.U32 R72, R203, 0x10, RZ ;  /* 0x00000010cb483819 */ /* 0x000fe200000006ff */
[----:B------:R-:W-:Y:S01]  /*63f0*/  HFMA2 R186, -RZ, RZ, 0, 0 ;  /* 0x00000000ffba7431 */ /* 0x000fe200000001ff */
[----:B------:R-:W-:-:S02]  /*6400*/  @P3 SHF.L.U32 R60, R60, 0x10, RZ ;  /* 0x000000103c3c3819 */ /* 0x000fc400000006ff */
[C---:B------:R-:W-:Y:S02]  /*6410*/  @P5 SHF.L.U32 R187, R19.reuse, 0x10, RZ ;  /* 0x0000001013bb5819 */ /* 0x040fe400000006ff */
[----:B------:R-:W-:Y:S01]  /*6420*/  PRMT R201, R19, 0x7632, R201 ;  /* 0x0000763213c97816 */ /* 0x000fe200000000c9 */
        /* <DEDUP_REMOVED lines=13> */
[----:B------:R-:W-:-:S04]  /*6500*/  FMUL.FTZ R73, R73, UR10 ;  /* 0x0000000a49497c20 */ /* 0x000fc80008410000 */
        /* <DEDUP_REMOVED lines=18> */
[----:B------:R-:W-:Y:S01]  /*6630*/  FFMA.FTZ R70, R195, UR11, R107 ;  /* 0x0000000bc3467c23 */ /* 0x000fe2000801006b */
[----:B------:R-:W-:Y:S02]  /*6640*/  CS2R R184, SRZ ;  /* 0x0000000000b87805 */ /* 0x000fe4000001ff00 */
[----:B------:R-:W-:Y:S01]  /*6650*/  ISETP.GE.U32.AND.EX P3, PT, R71, 0x1000000, PT, P3 ;  /* 0x010000004700780c */ /* 0x000fe20003f66130 */
[----:B------:R-:W-:Y:S01]  /*6660*/  FADD.FTZ R70, R199, -R70 ;  /* 0x80000046c7467221 */ /* 0x000fe20000010000 */
[----:B------:R-:W-:-:S03]  /*6670*/  @P4 PRMT R71, R62, 0x7632, R71 ;  /* 0x000076323e474816 */ /* 0x000fc60000000047 */
[----:B------:R-:W-:Y:S01]  /*6680*/  FMUL.FTZ R70, R70, UR10 ;  /* 0x0000000a46467c20 */ /* 0x000fe20008410000 */
[----:B------:R-:W-:-:S03]  /*6690*/  @P4 SHF.L.U32 R71, R71, 0x10, RZ ;  /* 0x0000001047474819 */ /* 0x000fc600000006ff */
[----:B------:R-:W-:-:S04]  /*66a0*/  FMUL.FTZ R62, R70, UR7 ;  /* 0x00000007463e7c20 */ /* 0x000fc80008410000 */
[----:B------:R-:W-:Y:S01]  /*66b0*/  FMUL.FTZ R70, R62, UR23 ;  /* 0x000000173e467c20 */ /* 0x000fe20008410000 */
[----:B------:R-:W-:-:S03]  /*66c0*/  HFMA2 R62, -RZ, RZ, 0, 0 ;  /* 0x00000000ff3e7431 */ /* 0x000fc600000001ff */
[----:B------:R-:W-:Y:S01]  /*66d0*/  @P4 FMUL.FTZ R184, R71, R70 ;  /* 0x0000004647b84220 */ /* 0x000fe20000410000 */
[----:B------:R-:W-:-:S05]  /*66e0*/  @P4 SHF.L.U32 R71, R202, 0x10, RZ ;  /* 0x00000010ca474819 */ /* 0x000fca00000006ff */
[----:B------:R-:W-:Y:S01]  /*66f0*/  @P4 FMUL.FTZ R62, R71, R70 ;  /* 0x00000046473e4220 */ /* 0x000fe20000410000 */
[----:B------:R-:W-:Y:S01]  /*6700*/  FMUL.FTZ R70, R194, UR10 ;  /* 0x0000000ac2467c20 */ /* 0x000fe20008410000 */
[----:B------:R-:W-:-:S03]  /*6710*/  FFMA.FTZ R71, R196, UR11, R107 ;  /* 0x0000000bc4477c23 */ /* 0x000fc6000801006b */
[----:B------:R-:W-:Y:S01]  /*6720*/  FMUL.FTZ R70, R70, UR7 ;  /* 0x0000000746467c20 */ /* 0x000fe20008410000 */
[----:B------:R-:W-:Y:S01]  /*6730*/  FADD.FTZ R200, R200, -R71 ;  /* 0x80000047c8c87221 */ /* 0x000fe20000010000 */
[C---:B------:R-:W-:Y:S02]  /*6740*/  @P5 SHF.L.U32 R71, R63.reuse, 0x10, RZ ;  /* 0x000000103f475819 */ /* 0x040fe400000006ff */
[----:B------:R-:W-:Y:S01]  /*6750*/  FMUL.FTZ R70, R70, UR23 ;  /* 0x0000001746467c20 */ /* 0x000fe20008410000 */
[----:B------:R-:W-:Y:S02]  /*6760*/  @P3 PRMT R63, R63, 0x7632, R63 ;  /* 0x000076323f3f3816 */ /* 0x000fe4000000003f */
[----:B------:R-:W-:Y:S01]  /*6770*/  F2FP.BF16.F32.PACK_AB R62, R62, R183 ;  /* 0x000000b73e3e723e */ /* 0x000fe200000010ff */
[-C--:B------:R-:W-:Y:S01]  /*6780*/  @P5 FMUL.FTZ R185, R71, R70.reuse ;  /* 0x0000004647b95220 */ /* 0x080fe20000410000 */
[----:B------:R-:W-:Y:S01]  /*6790*/  MOV R71, RZ ;  /* 0x000000ff00477202 */ /* 0x000fe20000000f00 */
[----:B------:R-:W-:Y:S01]  /*67a0*/  @P5 FMUL.FTZ R71, R187, R70 ;  /* 0x00000046bb475220 */ /* 0x000fe20000410000 */
[----:B------:R-:W-:Y:S01]  /*67b0*/  FMUL.FTZ R70, R200, UR10 ;  /* 0x0000000ac8467c20 */ /* 0x000fe20008410000 */
[----:B------:R-:W-:-:S02]  /*67c0*/  @P3 SHF.L.U32 R187, R201, 0x10, RZ ;  /* 0x00000010c9bb3819 */ /* 0x000fc400000006ff */
[----:B------:R-:W-:Y:S01]  /*67d0*/  @P3 SHF.L.U32 R63, R63, 0x10, RZ ;  /* 0x000000103f3f3819 */ /* 0x000fe200000006ff */
[----:B------:R-:W-:-:S04]  /*67e0*/  FMUL.FTZ R70, R70, UR7 ;  /* 0x0000000746467c20 */ /* 0x000fc80008410000 */
[----:B------:R-:W-:Y:S01]  /*67f0*/  FMUL.FTZ R188, R70, UR23 ;  /* 0x0000001746bc7c20 */ /* 0x000fe20008410000 */
[----:B------:R-:W-:-:S03]  /*6800*/  MOV R70, RZ ;  /* 0x000000ff00467202 */ /* 0x000fc60000000f00 */
[-C--:B------:R-:W-:Y:S01]  /*6810*/  @P3 FMUL.FTZ R186, R187, R188.reuse ;  /* 0x000000bcbbba3220 */ /* 0x080fe20000410000 */
[----:B------:R-:W-:-:S04]  /*6820*/  @P3 FMUL.FTZ R70, R63, R188 ;  /* 0x000000bc3f463220 */ /* 0x000fc80000410000 */
[----:B------:R-:W-:-:S07]  /*6830*/  F2FP.BF16.F32.PACK_AB R63, R186, R71 ;  /* 0x00000047ba3f723e */ /* 0x000fce00000010ff */
.L_x_5522:
[----:B------:R-:W0:Y:S01]  /*6840*/  @P0 LDC.64 R64, c[0x0][0x478] ;  /* 0x00011e00ff400b82 */ /* 0x000e220000000a00 */
[----:B------:R-:W-:Y:S02]  /*6850*/  MOV R183, 0x10 ;  /* 0x0000001000b77802 */ /* 0x000fe40000000f00 */
[----:B------:R-:W-:Y:S01]  /*6860*/  MOV R186, 0x10 ;  /* 0x0000001000ba7802 */ /* 0x000fe20000000f00 */
[----:B------:R-:W-:Y:S01]  /*6870*/  FADD.FTZ R0, R66, R0 ;  /* 0x0000000042007221 */ /* 0x000fe20000010000 */
[----:B------:R-:W-:Y:S01]  /*6880*/  FADD.FTZ R217, R67, R217 ;  /* 0x000000d943d97221 */ /* 0x000fe20000010000 */
[----:B------:R-:W-:Y:S01]  /*6890*/  FADD.FTZ R219, R72, R219 ;  /* 0x000000db48db7221 */ /* 0x000fe20000010000 */
[----:B------:R-:W-:Y:S01]  /*68a0*/  FADD.FTZ R220, R73, R220 ;  /* 0x000000dc49dc7221 */ /* 0x000fe20000010000 */
[----:B------:R-:W-:Y:S01]  /*68b0*/  FADD.FTZ R221, R106, R221 ;  /* 0x000000dd6add7221 */ /* 0x000fe20000010000 */
[----:B0-----:R-:W-:-:S04]  /*68c0*/  @P0 IMAD.WIDE.U32 R64, R182, 0x20, R64 ;  /* 0x00000020b6400825 */ /* 0x001fc800078e0040 */
[----:B------:R-:W-:Y:S01]  /*68d0*/  IMAD.WIDE.U32 R182, R182, R183, UR26 ;  /* 0x0000001ab6b67e25 */ /* 0x000fe2000f8e00b7 */
[----:B------:R-:W-:Y:S04]  /*68e0*/  @P0 STG.E.128 desc[UR16][R64.64], R52 ;  /* 0x0000003440000986 */ /* 0x000fe8000c101d10 */
[----:B------:R-:W-:Y:S04]  /*68f0*/  @P0 STG.E.128 desc[UR16][R64.64+0x10], R56 ;  /* 0x0000103840000986 */ /* 0x000fe8000c101d10 */
[----:B------:R0:W-:Y:S01]  /*6900*/  STG.E.128 desc[UR16][R182.64], R60 ;  /* 0x0000003cb6007986 */ /* 0x0001e2000c101d10 */
[----:B------:R-:W-:Y:S01]  /*6910*/  FADD.FTZ R222, R184, R222 ;  /* 0x000000deb8de7221 */ /* 0x000fe20000010000 */
[----:B------:R-:W-:Y:S01]  /*6920*/  FADD.FTZ R223, R185, R223 ;  /* 0x000000dfb9df7221 */ /* 0x000fe20000010000 */
[----:B------:R-:W-:Y:S01]  /*6930*/  FADD.FTZ R224, R70, R224 ;  /* 0x000000e046e07221 */ /* 0x000fe20000010000 */
[----:B0-----:R-:W-:-:S06]  /*6940*/  IMAD.WIDE.U32 R60, R181, R186, UR24 ;  /* 0x00000018b53c7e25 */ /* 0x001fcc000f8e00ba */
[----:B------:R-:W5:Y:S01]  /*6950*/  LDG.E.128 R60, desc[UR16][R60.64] ;  /* 0x000000103c3c7981 */ /* 0x000f62000c1e1d00 */
[----:B------:R-:W-:Y:S05]  /*6960*/  @!P1 BRA `(.L_x_5524) ;  /* 0x0000000c00e09947 */ /* 0x000fea0003800000 */
[----:B------:R-:W-:Y:S05]  /*6970*/  @!P0 BRA `(.L_x_5525) ;  /* 0x00000008002c8947 */ /* 0x000fea0003800000 */
[----:B------:R-:W-:Y:S01]  /*6980*/  LOP3.LUT P3, RZ, R68, 0xff, RZ, 0xc0, !PT ;  /* 0x000000ff44ff7812 */ /* 0x000fe2000786c0ff */
[--C-:B------:R-:W-:Y:S01]  /*6990*/  FFMA.FTZ R53, R90, UR11, R107.reuse ;  /* 0x0000000b5a357c23 */ /* 0x100fe2000801006b */
[C---:B------:R-:W-:Y:S01]  /*69a0*/  LOP3.LUT P4, RZ, R68.reuse, 0xff00, RZ, 0xc0, !PT ;  /* 0x0000ff0044ff7812 */ /* 0x040fe2000788c0ff */
[----:B------:R-:W-:Y:S01]  /*69b0*/  FFMA.FTZ R91, R91, UR11, R107 ;  /* 0x0000000b5b5b7c23 */ /* 0x000fe2000801006b */
[----:B------:R-:W-:Y:S01]  /*69c0*/  LOP3.LUT P5, RZ, R68, 0xff0000, RZ, 0xc0, !PT ;  /* 0x00ff000044ff7812 */ /* 0x000fe200078ac0ff */
[----:B------:R-:W-:Y:S01]  /*69d0*/  FADD.FTZ R53, R94, -R53 ;  /* 0x800000355e357221 */ /* 0x000fe20000010000 */
[----:B------:R-:W-:Y:S01]  /*69e0*/  CS2R R70, SRZ ;  /* 0x0000000000467805 */ /* 0x000fe2000001ff00 */
[----:B------:R-:W-:Y:S01]  /*69f0*/  FADD.FTZ R96, R96, -R91 ;  /* 0x8000005b60607221 */ /* 0x000fe20000010000 */
[----:B------:R-:W-:Y:S01]  /*6a00*/  FFMA.FTZ R92, R92, UR11, R107 ;  /* 0x0000000b5c5c7c23 */ /* 0x000fe2000801006b */
[----:B------:R-:W-:Y:S01]  /*6a10*/  FFMA.FTZ R52, R53, UR10, R36 ;  /* 0x0000000a35347c23 */ /* 0x000fe20008010024 */
[----:B------:R-:W-:-:S02]  /*6a20*/  CS2R R64, SRZ ;  /* 0x0000000000407805 */ /* 0x000fc4000001ff00 */
[----:B------:R-:W-:Y:S01]  /*6a30*/  CS2R R72, SRZ ;  /* 0x0000000000487805 */ /* 0x000fe2000001ff00 */
[----:B------:R-:W-:Y:S01]  /*6a40*/  FADD.FTZ R95, R95, -R92 ;  /* 0x8000005c5f5f7221 */ /* 0x000fe20000010000 */
[----:B------:R-:W0:Y:S01]  /*6a50*/  @P3 LDC R54, c[0x0][0x408] ;  /* 0x00010200ff363b82 */ /* 0x000e220000000800 */
[C---:B------:R-:W-:Y:S01]  /*6a60*/  @P3 FMUL.FTZ R53, R52.reuse, UR7 ;  /* 0x0000000734353c20 */ /* 0x040fe20008410000 */
[----:B------:R-:W-:Y:S01]  /*6a70*/  @P3 FMUL.FTZ R57, R52, UR7 ;  /* 0x0000000734393c20 */ /* 0x000fe20008410000 */
[--C-:B------:R-:W-:Y:S01]  /*6a80*/  FFMA.FTZ R93, R93, UR11, R107.reuse ;  /* 0x0000000b5d5d7c23 */ /* 0x100fe2000801006b */
[----:B------:R-:W-:Y:S01]  /*6a90*/  LOP3.LUT P6, RZ, R69, 0xff, RZ, 0xc0, !PT ;  /* 0x000000ff45ff7812 */ /* 0x000fe200078cc0ff */
[----:B------:R-:W-:Y:S02]  /*6aa0*/  HFMA2 R90, -RZ, RZ, 0, 0 ;  /* 0x00000000ff5a7431 */ /* 0x000fe400000001ff */
[----:B------:R-:W-:Y:S01]  /*6ab0*/  FFMA.FTZ R104, R104, UR11, R107 ;  /* 0x0000000b68687c23 */ /* 0x000fe2000801006b */
[----:B------:R-:W-:Y:S01]  /*6ac0*/  FADD.FTZ R98, R98, -R93 ;  /* 0x8000005d62627221 */ /* 0x000fe20000010000 */
[----:B------:R-:W1:Y:S02]  /*6ad0*/  @P4 LDC R59, c[0x0][0x408] ;  /* 0x00010200ff3b4b82 */ /* 0x000e640000000800 */
[----:B------:R-:W-:-:S06]  /*6ae0*/  FADD.FTZ R101, R101, -R104 ;  /* 0x8000006865657221 */ /* 0x000fcc0000010000 */
[----:B------:R-:W2:Y:S01]  /*6af0*/  @P3 LDC R58, c[0x0][0x408] ;  /* 0x00010200ff3a3b82 */ /* 0x000ea20000000800 */
[----:B0-----:R-:W-:Y:S01]  /*6b00*/  @P3 FMUL.FTZ R55, R53, R54 ;  /* 0x0000003635373220 */ /* 0x001fe20000410000 */
[----:B------:R-:W-:-:S06]  /*6b10*/  FFMA.FTZ R53, R96, UR10, R37 ;  /* 0x0000000a60357c23 */ /* 0x000fcc0008010025 */
[----:B------:R-:W0:Y:S01]  /*6b20*/  @P4 LDC R67, c[0x0][0x408] ;  /* 0x00010200ff434b82 */ /* 0x000e220000000800 */
[----:B-----5:R-:W-:Y:S01]  /*6b30*/  @P3 SHF.L.U32 R54, R60, 0x10, RZ ;  /* 0x000000103c363819 */ /* 0x020fe200000006ff */
[----:B------:R-:W-:-:S04]  /*6b40*/  @P4 FMUL.FTZ R56, R53, UR7 ;  /* 0x0000000735384c20 */ /* 0x000fc80008410000 */
[----:B------:R-:W-:Y:S01]  /*6b50*/  @P3 FMUL.FTZ R70, R54, R55 ;  /* 0x0000003736463220 */ /* 0x000fe20000410000 */
[----:B-1----:R-:W-:Y:S01]  /*6b60*/  @P4 FMUL.FTZ R56, R56, R59 ;  /* 0x0000003b38384220 */ /* 0x002fe20000410000 */
[----:B------:R-:W-:Y:S01]  /*6b70*/  @P3 SHF.L.U32 R54, R4, 0x10, RZ ;  /* 0x0000001004363819 */ /* 0x000fe200000006ff */
[----:B------:R-:W1:Y:S01]  /*6b80*/  @P5 LDC R59, c[0x0][0x408] ;  /* 0x00010200ff3b5b82 */ /* 0x000e620000000800 */
[----:B------:R-:W-:Y:S01]  /*6b90*/  @P4 PRMT R55, R60, 0x7632, R55 ;  /* 0x000076323c374816 */ /* 0x000fe20000000037 */
[----:B------:R-:W-:Y:S02]  /*6ba0*/  HFMA2 R60, -RZ, RZ, 0, 0 ;  /* 0x00000000ff3c7431 */ /* 0x000fe400000001ff */
[----:B--2---:R-:W-:Y:S01]  /*6bb0*/  @P3 FMUL.FTZ R57, R57, R58 ;  /* 0x0000003a39393220 */ /* 0x004fe20000410000 */
[----:B------:R-:W-:-:S03]  /*6bc0*/  @P4 SHF.L.U32 R55, R55, 0x10, RZ ;  /* 0x0000001037374819 */ /* 0x000fc600000006ff */
[----:B------:R-:W2:Y:S01]  /*6bd0*/  @P5 LDC R58, c[0x0][0x408] ;  /* 0x00010200ff3a5b82 */ /* 0x000ea20000000800 */
[----:B------:R-:W-:Y:S01]  /*6be0*/  @P3 FMUL.FTZ R60, R57, R54 ;  /* 0x00000036393c3220 */ /* 0x000fe20000410000 */
[----:B------:R-:W-:Y:S01]  /*6bf0*/  LOP3.LUT P3, RZ, R68, 0xff000000, RZ, 0xc0, !PT ;  /* 0xff00000044ff7812 */ /* 0x000fe2000786c0ff */
[----:B------:R-:W-:Y:S01]  /*6c00*/  @P4 FMUL.FTZ R71, R55, R56 ;  /* 0x0000003837474220 */ /* 0x000fe20000410000 */
[----:B------:R-:W-:Y:S01]  /*6c10*/  PRMT R55, R4, 0x7632, R55 ;  /* 0x0000763204377816 */ /* 0x000fe20000000037 */
[----:B------:R-:W-:-:S03]  /*6c20*/  @P4 FMUL.FTZ R54, R53, UR7 ;  /* 0x0000000735364c20 */ /* 0x000fc60008410000 */
[----:B------:R-:W-:Y:S01]  /*6c30*/  @P4 SHF.L.U32 R55, R55, 0x10, RZ ;  /* 0x0000001037374819 */ /* 0x000fe200000006ff */
[----:B0-----:R-:W-:Y:S01]  /*6c40*/  @P4 FMUL.FTZ R56, R54, R67 ;  /* 0x0000004336384220 */ /* 0x001fe20000410000 */
[----:B------:R-:W-:Y:S01]  /*6c50*/  FFMA.FTZ R54, R95, UR10, R38 ;  /* 0x0000000a5f367c23 */ /* 0x000fe20008010026 */
[----:B------:R-:W0:Y:S02]  /*6c60*/  @P6 LDC R92, c[0x0][0x408] ;  /* 0x00010200ff5c6b82 */ /* 0x000e240000000800 */
[----:B------:R-:W-:Y:S01]  /*6c70*/  @P4 FMUL.FTZ R65, R56, R55 ;  /* 0x0000003738414220 */ /* 0x000fe20000410000 */
[----:B------:R-:W-:Y:S01]  /*6c80*/  @P5 FMUL.FTZ R56, R54, UR7 ;  /* 0x0000000736385c20 */ /* 0x000fe20008410000 */
[C---:B------:R-:W-:Y:S02]  /*6c90*/  @P5 SHF.L.U32 R55, R61.reuse, 0x10, RZ ;  /* 0x000000103d375819 */ /* 0x040fe400000006ff */
[----:B------:R-:W-:Y:S01]  /*6ca0*/  @P3 PRMT R61, R61, 0x7632, R61 ;  /* 0x000076323d3d3816 */ /* 0x000fe2000000003d */
[----:B-1----:R-:W-:Y:S01]  /*6cb0*/  @P5 FMUL.FTZ R56, R56, R59 ;  /* 0x0000003b38385220 */ /* 0x002fe20000410000 */
[----:B------:R-:W1:Y:S01]  /*6cc0*/  @P3 LDC R67, c[0x0][0x408] ;  /* 0x00010200ff433b82 */ /* 0x000e620000000800 */
[----:B------:R-:W-:-:S02]  /*6cd0*/  LOP3.LUT P4, RZ, R69, 0xff0000, RZ, 0xc0, !PT ;  /* 0x00ff000045ff7812 */ /* 0x000fc4000788c0ff */
[----:B------:R-:W-:Y:S01]  /*6ce0*/  @P5 FMUL.FTZ R72, R55, R56 ;  /* 0x0000003837485220 */ /* 0x000fe20000410000 */
[----:B------:R-:W-:Y:S01]  /*6cf0*/  @P5 FMUL.FTZ R55, R54, UR7 ;  /* 0x0000000736375c20 */ /* 0x000fe20008410000 */
[----:B------:R-:W-:Y:S02]  /*6d00*/  @P5 SHF.L.U32 R56, R5, 0x10, RZ ;  /* 0x0000001005385819 */ /* 0x000fe400000006ff */
[----:B------:R-:W-:Y:S01]  /*6d10*/  @P3 SHF.L.U32 R61, R61, 0x10, RZ ;  /* 0x000000103d3d3819 */ /* 0x000fe200000006ff */
[----:B------:R-:W3:Y:S01]  /*6d20*/  @P3 LDC R66, c[0x0][0x408] ;  /* 0x00010200ff423b82 */ /* 0x000ee20000000800 */
[----:B--2---:R-:W-:Y:S01]  /*6d30*/  @P5 FMUL.FTZ R57, R55, R58 ;  /* 0x0000003a37395220 */ /* 0x004fe20000410000 */
[----:B------:R-:W-:Y:S01]  /*6d40*/  FFMA.FTZ R55, R98, UR10, R39 ;  /* 0x0000000a62377c23 */ /* 0x000fe20008010027 */
[----:B------:R-:W-:Y:S02]  /*6d50*/  @P6 SHF.L.U32 R58, R62, 0x10, RZ ;  /* 0x000000103e3a6819 */ /* 0x000fe400000006ff */
[----:B------:R-:W-:Y:S01]  /*6d60*/  @P5 FMUL.FTZ R64, R57, R56 ;  /* 0x0000003839405220 */ /* 0x000fe20000410000 */
[C---:B------:R-:W-:Y:S01]  /*6d70*/  @P3 FMUL.FTZ R56, R55.reuse, UR7 ;  /* 0x0000000737383c20 */ /* 0x040fe20008410000 */
[----:B------:R-:W-:Y:S01]  /*6d80*/  @P3 FMUL.FTZ R57, R55, UR7 ;  /* 0x0000000737393c20 */ /* 0x000fe20008410000 */
[----:B------:R-:W-:Y:S01]  /*6d90*/  LOP3.LUT P5, RZ, R69, 0xff00, RZ, 0xc0, !PT ;  /* 0x0000ff0045ff7812 */ /* 0x000fe200078ac0ff */
[----:B------:R-:W2:Y:S01]  /*6da0*/  @P4 LDC R94, c[0x0][0x408] ;  /* 0x00010200ff5e4b82 */ /* 0x000ea20000000800 */
[----:B------:R-:W-:Y:S01]  /*6db0*/  F2FP.BF16.F32.PACK_AB R60, R65, R60 ;  /* 0x0000003c413c723e */ /* 0x000fe200000010ff */
[----:B-1----:R-:W-:-:S04]  /*6dc0*/  @P3 FMUL.FTZ R56, R56, R67 ;  /* 0x0000004338383220 */ /* 0x002fc80000410000 */
[----:B------:R-:W-:Y:S01]  /*6dd0*/  @P3 FMUL.FTZ R73, R61, R56 ;  /* 0x000000383d493220 */ /* 0x000fe20000410000 */
[----:B------:R-:W-:-:S05]  /*6de0*/  PRMT R56, R5, 0x7632, R56 ;  /* 0x0000763205387816 */ /* 0x000fca0000000038 */
[----:B------:R-:W1:Y:S01]  /*6df0*/  @P5 LDC R91, c[0x0][0x408] ;  /* 0x00010200ff5b5b82 */ /* 0x000e620000000800 */
[----:B------:R-:W-:Y:S01]  /*6e00*/  MOV R61, RZ ;  /* 0x000000ff003d7202 */ /* 0x000fe20000000f00 */
[----:B---3--:R-:W-:Y:S01]  /*6e10*/  @P3 FMUL.FTZ R57, R57, R66 ;  /* 0x0000004239393220 */ /* 0x008fe20000410000 */
[----:B------:R-:W-:-:S05]  /*6e20*/  @P3 SHF.L.U32 R56, R56, 0x10, RZ ;  /* 0x0000001038383819 */ /* 0x000fca00000006ff */
[----:B------:R-:W3:Y:S01]  /*6e30*/  @P6 LDC R66, c[0x0][0x408] ;  /* 0x00010200ff426b82 */ /* 0x000ee20000000800 */
[----:B------:R-:W-:Y:S01]  /*6e40*/  @P3 FMUL.FTZ R61, R57, R56 ;  /* 0x00000038393d3220 */ /* 0x000fe20000410000 */
[--C-:B------:R-:W-:Y:S01]  /*6e50*/  FFMA.FTZ R56, R97, UR11, R107.reuse ;  /* 0x0000000b61387c23 */ /* 0x100fe2000801006b */
[----:B------:R-:W-:Y:S01]  /*6e60*/  ISETP.GE.U32.AND P3, PT, R68, RZ, PT ;  /* 0x000000ff4400720c */ /* 0x000fe20003f66070 */
[----:B------:R-:W-:Y:S02]  /*6e70*/  FFMA.FTZ R57, R102, UR11, R107 ;  /* 0x0000000b66397c23 */ /* 0x000fe4000801006b */
[----:B------:R-:W-:Y:S01]  /*6e80*/  FADD.FTZ R99, R99, -R56 ;  /* 0x8000003863637221 */ /* 0x000fe20000010000 */
[----:B------:R-:W-:Y:S01]  /*6e90*/  ISETP.GE.U32.AND.EX P3, PT, R69, 0x1000000, PT, P3 ;  /* 0x010000004500780c */ /* 0x000fe20003f66130 */
[----:B------:R-:W-:Y:S01]  /*6ea0*/  FADD.FTZ R100, R100, -R57 ;  /* 0x8000003964647221 */ /* 0x000fe20000010000 */
[----:B------:R-:W4:Y:S01]  /*6eb0*/  @P5 LDC R69, c[0x0][0x408] ;  /* 0x00010200ff455b82 */ /* 0x000f220000000800 */
[----:B------:R-:W-:Y:S01]  /*6ec0*/  FFMA.FTZ R56, R99, UR10, R40 ;  /* 0x0000000a63387c23 */ /* 0x000fe20008010028 */
[----:B------:R-:W-:Y:S01]  /*6ed0*/  F2FP.BF16.F32.PACK_AB R61, R61, R64 ;  /* 0x000000403d3d723e */ /* 0x000fe200000010ff */
[----:B------:R-:W-:-:S02]  /*6ee0*/  FFMA.FTZ R57, R100, UR10, R41 ;  /* 0x0000000a64397c23 */ /* 0x000fc40008010029 */
[C---:B------:R-:W-:Y:S01]  /*6ef0*/  @P6 FMUL.FTZ R59, R56.reuse, UR7 ;  /* 0x00000007383b6c20 */ /* 0x040fe20008410000 */
[----:B------:R-:W-:Y:S02]  /*6f00*/  @P6 FMUL.FTZ R67, R56, UR7 ;  /* 0x0000000738436c20 */ /* 0x000fe40008410000 */
[----:B------:R-:W2:Y:S02]  /*6f10*/  @P4 LDC R68, c[0x0][0x408] ;  /* 0x00010200ff444b82 */ /* 0x000ea40000000800 */
[----:B0-----:R-:W-:Y:S01]  /*6f20*/  @P6 FMUL.FTZ R67, R67, R92 ;  /* 0x0000005c43436220 */ /* 0x001fe20000410000 */
[----:B------:R-:W-:Y:S01]  /*6f30*/  PRMT R92, R6, 0x7632, R92 ;  /* 0x00007632065c7816 */ /* 0x000fe2000000005c */
[----:B---3--:R-:W-:Y:S01]  /*6f40*/  @P6 FMUL.FTZ R59, R59, R66 ;  /* 0x000000423b3b6220 */ /* 0x008fe20000410000 */
[----:B------:R-:W-:-:S03]  /*6f50*/  @P5 FMUL.FTZ R66, R57, UR7 ;  /* 0x0000000739425c20 */ /* 0x000fc60008410000 */
[----:B------:R-:W0:Y:S01]  /*6f60*/  @P3 LDC R98, c[0x0][0x408] ;  /* 0x00010200ff623b82 */ /* 0x000e220000000800 */
[----:B------:R-:W-:Y:S01]  /*6f70*/  @P6 FMUL.FTZ R90, R58, R59 ;  /* 0x0000003b3a5a6220 */ /* 0x000fe20000410000 */
[----:B------:R-:W-:Y:S01]  /*6f80*/  @P5 PRMT R59, R62, 0x7632, R59 ;  /* 0x000076323e3b5816 */ /* 0x000fe2000000003b */
[----:B-1----:R-:W-:Y:S01]  /*6f90*/  @P5 FMUL.FTZ R66, R66, R91 ;  /* 0x0000005b42425220 */ /* 0x002fe20000410000 */
[----:B------:R-:W-:Y:S01]  /*6fa0*/  @P6 SHF.L.U32 R58, R6, 0x10, RZ ;  /* 0x00000010063a6819 */ /* 0x000fe200000006ff */
[----:B------:R-:W-:Y:S01]  /*6fb0*/  HFMA2 R91, -RZ, RZ, 0, 0 ;  /* 0x00000000ff5b7431 */ /* 0x000fe200000001ff */
[----:B------:R-:W-:Y:S02]  /*6fc0*/  @P5 SHF.L.U32 R59, R59, 0x10, RZ ;  /* 0x000000103b3b5819 */ /* 0x000fe400000006ff */
[----:B------:R-:W1:Y:S01]  /*6fd0*/  @P3 LDC R96, c[0x0][0x408] ;  /* 0x00010200ff603b82 */ /* 0x000e620000000800 */
[----:B------:R-:W-:Y:S01]  /*6fe0*/  MOV R62, RZ ;  /* 0x000000ff003e7202 */ /* 0x000fe20000000f00 */
[----:B------:R-:W-:Y:S01]  /*6ff0*/  @P6 FMUL.FTZ R62, R67, R58 ;  /* 0x0000003a433e6220 */ /* 0x000fe20000410000 */
[----:B------:R-:W-:Y:S01]  /*7000*/  @P5 FMUL.FTZ R58, R57, UR7 ;  /* 0x00000007393a5c20 */ /* 0x000fe20008410000 */
[----:B------:R-:W-:Y:S01]  /*7010*/  @P5 FMUL.FTZ R91, R59, R66 ;  /* 0x000000423b5b5220 */ /* 0x000fe20000410000 */
[----:B------:R-:W-:Y:S01]  /*7020*/  @P5 SHF.L.U32 R59, R92, 0x10, RZ ;  /* 0x000000105c3b5819 */ /* 0x000fe200000006ff */
[----:B------:R-:W-:-:S02]  /*7030*/  HFMA2 R92, -RZ, RZ, 0, 0 ;  /* 0x00000000ff5c7431 */ /* 0x000fc400000001ff */
[----:B----4-:R-:W-:Y:S01]  /*7040*/  @P5 FMUL.FTZ R66, R58, R69 ;  /* 0x000000453a425220 */ /* 0x010fe20000410000 */
[----:B------:R-:W-:Y:S01]  /*7050*/  FFMA.FTZ R58, R101, UR10, R42 ;  /* 0x0000000a653a7c23 */ /* 0x000fe2000801002a */
[----:B------:R-:W-:Y:S02]  /*7060*/  MOV R67, RZ ;  /* 0x000000ff00437202 */ /* 0x000fe40000000f00 */
[----:B------:R-:W-:Y:S01]  /*7070*/  @P5 FMUL.FTZ R67, R66, R59 ;  /* 0x0000003b42435220 */ /* 0x000fe20000410000 */
[C---:B------:R-:W-:Y:S01]  /*7080*/  @P4 FMUL.FTZ R59, R58.reuse, UR7 ;  /* 0x000000073a3b4c20 */ /* 0x040fe20008410000 */
[----:B------:R-:W-:-:S03]  /*7090*/  @P4 FMUL.FTZ R69, R58, UR7 ;  /* 0x000000073a454c20 */ /* 0x000fc60008410000 */
[----:B--2---:R-:W-:Y:S01]  /*70a0*/  @P4 FMUL.FTZ R66, R59, R68 ;  /* 0x000000443b424220 */ /* 0x004fe20000410000 */
[----:B------:R-:W-:Y:S01]  /*70b0*/  FFMA.FTZ R68, R105, UR11, R107 ;  /* 0x0000000b69447c23 */ /* 0x000fe2000801006b */
[----:B------:R-:W-:Y:S01]  /*70c0*/  @P4 SHF.L.U32 R59, R63, 0x10, RZ ;  /* 0x000000103f3b4819 */ /* 0x000fe200000006ff */
[----:B------:R-:W-:Y:S01]  /*70d0*/  @P4 FMUL.FTZ R93, R69, R94 ;  /* 0x0000005e455d4220 */ /* 0x000fe20000410000 */
[----:B------:R-:W-:Y:S01]  /*70e0*/  PRMT R94, R7, 0x7632, R94 ;  /* 0x00007632075e7816 */ /* 0x000fe2000000005e */
[----:B------:R-:W-:Y:S01]  /*70f0*/  FADD.FTZ R68, R103, -R68 ;  /* 0x8000004467447221 */ /* 0x000fe20000010000 */
[----:B------:R-:W-:Y:S01]  /*7100*/  @P3 PRMT R63, R63, 0x7632, R63 ;  /* 0x000076323f3f3816 */ /* 0x000fe2000000003f */
[----:B------:R-:W-:Y:S01]  /*7110*/  @P4 FMUL.FTZ R92, R59, R66 ;  /* 0x000000423b5c4220 */ /* 0x000fe20000410000 */
[----:B------:R-:W-:Y:S01]  /*7120*/  MOV R66, RZ ;  /* 0x000000ff00427202 */ /* 0x000fe20000000f00 */
[----:B------:R-:W-:Y:S01]  /*7130*/  FFMA.FTZ R59, R68, UR10, R43 ;  /* 0x0000000a443b7c23 */ /* 0x000fe2000801002b */
[----:B------:R-:W-:-:S02]  /*7140*/  @P4 SHF.L.U32 R68, R7, 0x10, RZ ;  /* 0x0000001007444819 */ /* 0x000fc400000006ff */
[----:B------:R-:W-:Y:S01]  /*7150*/  @P3 SHF.L.U32 R94, R94, 0x10, RZ ;  /* 0x000000105e5e3819 */ /* 0x000fe200000006ff */
[----:B------:R-:W-:Y:S01]  /*7160*/  @P3 FMUL.FTZ R69, R59, UR7 ;  /* 0x000000073b453c20 */ /* 0x000fe20008410000 */
[----:B------:R-:W-:Y:S01]  /*7170*/  @P3 SHF.L.U32 R63, R63, 0x10, RZ ;  /* 0x000000103f3f3819 */ /* 0x000fe200000006ff */
[----:B------:R-:W-:Y:S01]  /*7180*/  @P4 FMUL.FTZ R66, R93, R68 ;  /* 0x000000445d424220 */ /* 0x000fe20000410000 */
[----:B------:R-:W-:Y:S01]  /*7190*/  @P3 FMUL.FTZ R93, R59, UR7 ;  /* 0x000000073b5d3c20 */ /* 0x000fe20008410000 */
[----:B-1----:R-:W-:Y:S01]  /*71a0*/  @P3 FMUL.FTZ R68, R69, R96 ;  /* 0x0000006045443220 */ /* 0x002fe20000410000 */
[----:B------:R-:W-:Y:S01]  /*71b0*/  HFMA2 R69, -RZ, RZ, 0, 0 ;  /* 0x00000000ff457431 */ /* 0x000fe200000001ff */
[----:B------:R-:W-:Y:S01]  /*71c0*/  F2FP.BF16.F32.PACK_AB R62, R67, R62 ;  /* 0x0000003e433e723e */ /* 0x000fe200000010ff */
[----:B0-----:R-:W-:Y:S01]  /*71d0*/  @P3 FMUL.FTZ R95, R93, R98 ;  /* 0x000000625d5f3220 */ /* 0x001fe20000410000 */
[----:B------:R-:W-:Y:S01]  /*71e0*/  MOV R93, RZ ;  /* 0x000000ff005d7202 */ /* 0x000fe20000000f00 */
[----:B------:R-:W-:-:S02]  /*71f0*/  @P3 FMUL.FTZ R93, R63, R68 ;  /* 0x000000443f5d3220 */ /* 0x000fc40000410000 */
[----:B------:R-:W-:-:S05]  /*7200*/  @P3 FMUL.FTZ R69, R95, R94 ;  /* 0x0000005e5f453220 */ /* 0x000fca0000410000 */
[----:B------:R-:W-:Y:S01]  /*7210*/  F2FP.BF16.F32.PACK_AB R63, R69, R66 ;  /* 0x00000042453f723e */ /* 0x000fe200000010ff */
[----:B------:R-:W-:Y:S06]  /*7220*/  BRA `(.L_x_5526) ;  /* 0x0000001400847947 */ /* 0x000fec0003800000 */
.L_x_5525:
[--C-:B------:R-:W-:Y:S01]  /*7230*/  FFMA.FTZ R65, R90, UR11, R107.reuse ;  /* 0x0000000b5a417c23 */ /* 0x100fe2000801006b */
[C---:B------:R-:W-:Y:S01]  /*7240*/  LOP3.LUT P3, RZ, R68.reuse, 0xff, RZ, 0xc0, !PT ;  /* 0x000000ff44ff7812 */ /* 0x040fe2000786c0ff */
[----:B------:R-:W-:Y:S01]  /*7250*/  FFMA.FTZ R91, R91, UR11, R107 ;  /* 0x0000000b5b5b7c23 */ /* 0x000fe2000801006b */
[----:B------:R-:W-:Y:S01]  /*7260*/  LOP3.LUT P4, RZ, R68, 0xff00, RZ, 0xc0, !PT ;  /* 0x0000ff0044ff7812 */ /* 0x000fe2000788c0ff */
[----:B------:R-:W-:Y:S01]  /*7270*/  FADD.FTZ R65, R94, -R65 ;  /* 0x800000415e417221 */ /* 0x000fe20000010000 */
[----:B------:R-:W-:Y:S01]  /*7280*/  CS2R R70, SRZ ;  /* 0x0000000000467805 */ /* 0x000fe2000001ff00 */
[----:B------:R-:W-:Y:S01]  /*7290*/  FADD.FTZ R96, R96, -R91 ;  /* 0x8000005b60607221 */ /* 0x000fe20000010000 */
[----:B------:R-:W-:Y:S01]  /*72a0*/  PRMT R67, R4, 0x7632, R67 ;  /* 0x0000763204437816 */ /* 0x000fe20000000043 */
[----:B------:R-:W-:Y:S01]  /*72b0*/  FFMA.FTZ R64, R65, UR10, R36 ;  /* 0x0000000a41407c23 */ /* 0x000fe20008010024 */
[----:B------:R-:W-:Y:S01]  /*72c0*/  FFMA.FTZ R92, R92, UR11, R107 ;  /* 0x0000000b5c5c7c23 */ /* 0x000fe2000801006b */
[----:B------:R-:W-:Y:S01]  /*72d0*/  FFMA.FTZ R96, R96, UR10, R37 ;  /* 0x0000000a60607c23 */ /* 0x000fe20008010025 */
[----:B------:R-:W-:Y:S01]  /*72e0*/  FFMA.FTZ R93, R93, UR11, R107 ;  /* 0x0000000b5d5d7c23 */ /* 0x000fe2000801006b */
[----:B------:R-:W-:Y:S01]  /*72f0*/  FMUL.FTZ R64, R64, UR7 ;  /* 0x0000000740407c20 */ /* 0x000fe20008410000 */
[----:B------:R-:W-:Y:S01]  /*7300*/  FADD.FTZ R95, R95, -R92 ;  /* 0x8000005c5f5f7221 */ /* 0x000fe20000010000 */
[----:B-----5:R-:W-:Y:S01]  /*7310*/  @P3 SHF.L.U32 R66, R60, 0x10, RZ ;  /* 0x000000103c423819 */ /* 0x020fe200000006ff */
[----:B------:R-:W-:Y:S01]  /*7320*/  FADD.FTZ R98, R98, -R93 ;  /* 0x8000005d62627221 */ /* 0x000fe20000010000 */
[----:B------:R-:W-:Y:S01]  /*7330*/  @P3 SHF.L.U32 R72, R4, 0x10, RZ ;  /* 0x0000001004483819 */ /* 0x000fe200000006ff */
[----:B------:R-:W-:Y:S01]  /*7340*/  FMUL.FTZ R65, R64, UR23 ;  /* 0x0000001740417c20 */ /* 0x000fe20008410000 */
[----:B------:R-:W-:Y:S01]  /*7350*/  HFMA2 R64, -RZ, RZ, 0, 0 ;  /* 0x00000000ff407431 */ /* 0x000fe200000001ff */
[----:B------:R-:W-:Y:S01]  /*7360*/  @P4 SHF.L.U32 R67, R67, 0x10, RZ ;  /* 0x0000001043434819 */ /* 0x000fe200000006ff */
[----:B------:R-:W-:Y:S01]  /*7370*/  FFMA.FTZ R98, R98, UR10, R39 ;  /* 0x0000000a62627c23 */ /* 0x000fe20008010027 */
[-C--:B------:R-:W-:Y:S01]  /*7380*/  @P3 FMUL.FTZ R70, R66, R65.reuse ;  /* 0x0000004142463220 */ /* 0x080fe20000410000 */
[----:B------:R-:W-:Y:S01]  /*7390*/  @P3 FMUL.FTZ R64, R72, R65 ;  /* 0x0000004148403220 */ /* 0x000fe20000410000 */
[----:B------:R-:W-:Y:S01]  /*73a0*/  @P4 PRMT R65, R60, 0x7632, R65 ;  /* 0x000076323c414816 */ /* 0x000fe20000000041 */
[----:B------:R-:W-:Y:S01]  /*73b0*/  FMUL.FTZ R60, R96, UR7 ;  /* 0x00000007603c7c20 */ /* 0x000fe20008410000 */
[----:B------:R-:W-:Y:S01]  /*73c0*/  LOP3.LUT P3, RZ, R68, 0xff0000, RZ, 0xc0, !PT ;  /* 0x00ff000044ff7812 */ /* 0x000fe2000786c0ff */
[----:B------:R-:W-:Y:S01]  /*73d0*/  HFMA2 R72, -RZ, RZ, 0, 0 ;  /* 0x00000000ff487431 */ /* 0x000fe200000001ff */
[----:B------:R-:W-:Y:S01]  /*73e0*/  @P4 SHF.L.U32 R65, R65, 0x10, RZ ;  /* 0x0000001041414819 */ /* 0x000fe200000006ff */
[----:B------:R-:W-:Y:S01]  /*73f0*/  FMUL.FTZ R60, R60, UR23 ;  /* 0x000000173c3c7c20 */ /* 0x000fe20008410000 */
[C---:B------:R-:W-:Y:S01]  /*7400*/  LOP3.LUT P6, RZ, R69.reuse, 0xff, RZ, 0xc0, !PT ;  /* 0x000000ff45ff7812 */ /* 0x040fe200078cc0ff */
[----:B------:R-:W-:Y:S01]  /*7410*/  FFMA.FTZ R91, R102, UR11, R107 ;  /* 0x0000000b665b7c23 */ /* 0x000fe2000801006b */
[----:B------:R-:W-:Y:S01]  /*7420*/  LOP3.LUT P5, RZ, R69, 0xff00, RZ, 0xc0, !PT ;  /* 0x0000ff0045ff7812 */ /* 0x000fe200078ac0ff */
[-C--:B------:R-:W-:Y:S01]  /*7430*/  @P4 FMUL.FTZ R71, R65, R60.reuse ;  /* 0x0000003c41474220 */ /* 0x080fe20000410000 */
[----:B------:R-:W-:Y:S01]  /*7440*/  MOV R65, RZ ;  /* 0x000000ff00417202 */ /* 0x000fe20000000f00 */
[----:B------:R-:W-:Y:S01]  /*7450*/  @P4 FMUL.FTZ R65, R67, R60 ;  /* 0x0000003c43414220 */ /* 0x000fe20000410000 */
[----:B------:R-:W-:Y:S01]  /*7460*/  FFMA.FTZ R60, R95, UR10, R38 ;  /* 0x0000000a5f3c7c23 */ /* 0x000fe20008010026 */
[----:B------:R-:W-:Y:S01]  /*7470*/  LOP3.LUT P4, RZ, R68, 0xff000000, RZ, 0xc0, !PT ;  /* 0xff00000044ff7812 */ /* 0x000fe2000788c0ff */
[----:B------:R-:W-:Y:S01]  /*7480*/  FADD.FTZ R100, R100, -R91 ;  /* 0x8000005b64647221 */ /* 0x000fe20000010000 */
[----:B------:R-:W-:Y:S01]  /*7490*/  @P3 SHF.L.U32 R67, R61, 0x10, RZ ;  /* 0x000000103d433819 */ /* 0x000fe200000006ff */
[----:B------:R-:W-:Y:S01]  /*74a0*/  FMUL.FTZ R60, R60, UR7 ;  /* 0x000000073c3c7c20 */ /* 0x000fe20008410000 */
[----:B------:R-:W-:-:S02]  /*74b0*/  @P3 SHF.L.U32 R73, R5, 0x10, RZ ;  /* 0x0000001005493819 */ /* 0x000fc400000006ff */
[----:B------:R-:W-:Y:S01]  /*74c0*/  CS2R R90, SRZ ;  /* 0x00000000005a7805 */ /* 0x000fe2000001ff00 */
[----:B------:R-:W-:Y:S01]  /*74d0*/  FFMA.FTZ R100, R100, UR10, R41 ;  /* 0x0000000a64647c23 */ /* 0x000fe20008010029 */
[----:B------:R-:W-:Y:S01]  /*74e0*/  FMUL.FTZ R66, R60, UR23 ;  /* 0x000000173c427c20 */ /* 0x000fe20008410000 */
[----:B------:R-:W-:Y:S01]  /*74f0*/  MOV R60, RZ ;  /* 0x000000ff003c7202 */ /* 0x000fe20000000f00 */
[----:B------:R-:W-:Y:S01]  /*7500*/  FFMA.FTZ R104, R104, UR11, R107 ;  /* 0x0000000b68687c23 */ /* 0x000fe2000801006b */
[----:B------:R-:W-:Y:S01]  /*7510*/  PRMT R93, R6, 0x7632, R93 ;  /* 0x00007632065d7816 */ /* 0x000fe2000000005d */
[-C--:B------:R-:W-:Y:S01]  /*7520*/  @P3 FMUL.FTZ R72, R67, R66.reuse ;  /* 0x0000004243483220 */ /* 0x080fe20000410000 */
[----:B------:R-:W-:Y:S01]  /*7530*/  @P3 FMUL.FTZ R60, R73, R66 ;  /* 0x00000042493c3220 */ /* 0x000fe20000410000 */
[----:B------:R-:W-:Y:S01]  /*7540*/  @P4 PRMT R66, R61, 0x7632, R66 ;  /* 0x000076323d424816 */ /* 0x000fe20000000042 */
[----:B------:R-:W-:Y:S01]  /*7550*/  FMUL.FTZ R61, R98, UR7 ;  /* 0x00000007623d7c20 */ /* 0x000fe20008410000 */
[----:B------:R-:W-:Y:S01]  /*7560*/  HFMA2 R73, -RZ, RZ, 0, 0 ;  /* 0x00000000ff497431 */ /* 0x000fe200000001ff */
[----:B------:R-:W-:Y:S01]  /*7570*/  ISETP.GE.U32.AND P3, PT, R68, RZ, PT ;  /* 0x000000ff4400720c */ /* 0x000fe20003f66070 */
[----:B------:R-:W-:Y:S01]  /*7580*/  FADD.FTZ R101, R101, -R104 ;  /* 0x8000006865657221 */ /* 0x000fe20000010000 */
[----:B------:R-:W-:Y:S01]  /*7590*/  @P4 SHF.L.U32 R67, R66, 0x10, RZ ;  /* 0x0000001042434819 */ /* 0x000fe200000006ff */
[----:B------:R-:W-:Y:S01]  /*75a0*/  FMUL.FTZ R66, R61, UR23 ;  /* 0x000000173d427c20 */ /* 0x000fe20008410000 */
[----:B------:R-:W-:Y:S01]  /*75b0*/  MOV R61, RZ ;  /* 0x000000ff003d7202 */ /* 0x000fe20000000f00 */
[----:B------:R-:W-:Y:S01]  /*75c0*/  FFMA.FTZ R101, R101, UR10, R42 ;  /* 0x0000000a65657c23 */ /* 0x000fe2000801002a */
[----:B------:R-:W-:Y:S01]  /*75d0*/  @P6 SHF.L.U32 R68, R62, 0x10, RZ ;  /* 0x000000103e446819 */ /* 0x000fe200000006ff */
[----:B------:R-:W-:Y:S01]  /*75e0*/  @P4 FMUL.FTZ R73, R67, R66 ;  /* 0x0000004243494220 */ /* 0x000fe20000410000 */
[----:B------:R-:W-:-:S02]  /*75f0*/  PRMT R67, R5, 0x7632, R67 ;  /* 0x0000763205437816 */ /* 0x000fc40000000043 */
[----:B------:R-:W-:Y:S02]  /*7600*/  @P6 SHF.L.U32 R92, R6, 0x10, RZ ;  /* 0x00000010065c6819 */ /* 0x000fe400000006ff */
[----:B------:R-:W-:Y:S02]  /*7610*/  @P4 SHF.L.U32 R67, R67, 0x10, RZ ;  /* 0x0000001043434819 */ /* 0x000fe400000006ff */
[----:B------:R-:W-:Y:S02]  /*7620*/  ISETP.GE.U32.AND.EX P3, PT, R69, 0x1000000, PT, P3 ;  /* 0x010000004500780c */ /* 0x000fe40003f66130 */
[----:B------:R-:W-:Y:S01]  /*7630*/  @P5 SHF.L.U32 R93, R93, 0x10, RZ ;  /* 0x000000105d5d5819 */ /* 0x000fe200000006ff */
[----:B------:R-:W-:Y:S01]  /*7640*/  @P4 FMUL.FTZ R61, R67, R66 ;  /* 0x00000042433d4220 */ /* 0x000fe20000410000 */
[----:B------:R-:W-:Y:S01]  /*7650*/  FFMA.FTZ R66, R97, UR11, R107 ;  /* 0x0000000b61427c23 */ /* 0x000fe2000801006b */
[----:B------:R-:W-:-:S03]  /*7660*/  LOP3.LUT P4, RZ, R69, 0xff0000, RZ, 0xc0, !PT ;  /* 0x00ff000045ff7812 */ /* 0x000fc6000788c0ff */
[----:B------:R-:W-:Y:S01]  /*7670*/  FADD.FTZ R99, R99, -R66 ;  /* 0x8000004263637221 */ /* 0x000fe20000010000 */
[----:B------:R-:W-:Y:S01]  /*7680*/  HFMA2 R66, -RZ, RZ, 0, 0 ;  /* 0x00000000ff427431 */ /* 0x000fe200000001ff */
[----:B------:R-:W-:Y:S02]  /*7690*/  F2FP.BF16.F32.PACK_AB R61, R61, R60 ;  /* 0x0000003c3d3d723e */ /* 0x000fe400000010ff */
[----:B------:R-:W-:Y:S01]  /*76a0*/  FFMA.FTZ R67, R99, UR10, R40 ;  /* 0x0000000a63437c23 */ /* 0x000fe20008010028 */
[----:B------:R-:W-:Y:S02]  /*76b0*/  @P3 PRMT R95, R63, 0x7632, R95 ;  /* 0x000076323f5f3816 */ /* 0x000fe4000000005f */
[----:B------:R-:W-:Y:S01]  /*76c0*/  F2FP.BF16.F32.PACK_AB R60, R65, R64 ;  /* 0x00000040413c723e */ /* 0x000fe200000010ff */
[----:B------:R-:W-:Y:S01]  /*76d0*/  FMUL.FTZ R67, R67, UR7 ;  /* 0x0000000743437c20 */ /* 0x000fe20008410000 */
[----:B------:R-:W-:-:S03]  /*76e0*/  @P3 SHF.L.U32 R95, R95, 0x10, RZ ;  /* 0x000000105f5f3819 */ /* 0x000fc600000006ff */
[----:B------:R-:W-:-:S04]  /*76f0*/  FMUL.FTZ R67, R67, UR23 ;  /* 0x0000001743437c20 */ /* 0x000fc80008410000 */
[-C--:B------:R-:W-:Y:S01]  /*7700*/  @P6 FMUL.FTZ R90, R68, R67.reuse ;  /* 0x00000043445a6220 */ /* 0x080fe20000410000 */
[----:B------:R-:W-:Y:S01]  /*7710*/  @P5 PRMT R68, R62, 0x7632, R68 ;  /* 0x000076323e445816 */ /* 0x000fe20000000044 */
[----:B------:R-:W-:Y:S01]  /*7720*/  FMUL.FTZ R62, R100, UR7 ;  /* 0x00000007643e7c20 */ /* 0x000fe20008410000 */
[----:B------:R-:W-:Y:S01]  /*7730*/  @P6 FMUL.FTZ R66, R92, R67 ;  /* 0x000000435c426220 */ /* 0x000fe20000410000 */
[----:B------:R-:W-:Y:S01]  /*7740*/  FFMA.FTZ R92, R105, UR11, R107 ;  /* 0x0000000b695c7c23 */ /* 0x000fe2000801006b */
[----:B------:R-:W-:Y:S01]  /*7750*/  @P5 SHF.L.U32 R69, R68, 0x10, RZ ;  /* 0x0000001044455819 */ /* 0x000fe200000006ff */
[----:B------:R-:W-:Y:S01]  /*7760*/  FMUL.FTZ R62, R62, UR23 ;  /* 0x000000173e3e7c20 */ /* 0x000fe20008410000 */
[----:B------:R-:W-:Y:S01]  /*7770*/  MOV R67, RZ ;  /* 0x000000ff00437202 */ /* 0x000fe20000000f00 */
[----:B------:R-:W-:Y:S01]  /*7780*/  FADD.FTZ R94, R103, -R92 ;  /* 0x8000005c675e7221 */ /* 0x000fe20000010000 */
[----:B------:R-:W-:Y:S02]  /*7790*/  HFMA2 R92, -RZ, RZ, 0, 0 ;  /* 0x00000000ff5c7431 */ /* 0x000fe400000001ff */
[-C--:B------:R-:W-:Y:S01]  /*77a0*/  @P5 FMUL.FTZ R91, R69, R62.reuse ;  /* 0x0000003e455b5220 */ /* 0x080fe20000410000 */
[----:B------:R-:W-:Y:S01]  /*77b0*/  @P5 FMUL.FTZ R67, R93, R62 ;  /* 0x0000003e5d435220 */ /* 0x000fe20000410000 */
[----:B------:R-:W-:Y:S01]  /*77c0*/  FMUL.FTZ R62, R101, UR7 ;  /* 0x00000007653e7c20 */ /* 0x000fe20008410000 */
[----:B------:R-:W-:Y:S01]  /*77d0*/  @P4 SHF.L.U32 R69, R63, 0x10, RZ ;  /* 0x000000103f454819 */ /* 0x000fe200000006ff */
[----:B------:R-:W-:Y:S01]  /*77e0*/  FFMA.FTZ R94, R94, UR10, R43 ;  /* 0x0000000a5e5e7c23 */ /* 0x000fe2000801002b */
[----:B------:R-:W-:Y:S01]  /*77f0*/  @P4 SHF.L.U32 R93, R7, 0x10, RZ ;  /* 0x00000010075d4819 */ /* 0x000fe200000006ff */
[----:B------:R-:W-:Y:S01]  /*7800*/  FMUL.FTZ R62, R62, UR23 ;  /* 0x000000173e3e7c20 */ /* 0x000fe20008410000 */
[----:B------:R-:W-:-:S02]  /*7810*/  MOV R68, RZ ;  /* 0x000000ff00447202 */ /* 0x000fc40000000f00 */
[----:B------:R-:W-:Y:S01]  /*7820*/  MOV R63, RZ ;  /* 0x000000ff003f7202 */ /* 0x000fe20000000f00 */
[-C--:B------:R-:W-:Y:S01]  /*7830*/  @P4 FMUL.FTZ R92, R69, R62.reuse ;  /* 0x0000003e455c4220 */ /* 0x080fe20000410000 */
[----:B------:R-:W-:Y:S01]  /*7840*/  @P4 FMUL.FTZ R68, R93, R62 ;  /* 0x0000003e5d444220 */ /* 0x000fe20000410000 */
[----:B------:R-:W-:Y:S01]  /*7850*/  PRMT R69, R7, 0x7632, R69 ;  /* 0x0000763207457816 */ /* 0x000fe20000000045 */
[----:B------:R-:W-:Y:S01]  /*7860*/  FMUL.FTZ R62, R94, UR7 ;  /* 0x000000075e3e7c20 */ /* 0x000fe20008410000 */
[----:B------:R-:W-:Y:S02]  /*7870*/  HFMA2 R93, -RZ, RZ, 0, 0 ;  /* 0x00000000ff5d7431 */ /* 0x000fe400000001ff */
[----:B------:R-:W-:Y:S01]  /*7880*/  @P3 SHF.L.U32 R69, R69, 0x10, RZ ;  /* 0x0000001045453819 */ /* 0x000fe200000006ff */
[----:B------:R-:W-:-:S04]  /*7890*/  FMUL.FTZ R62, R62, UR23 ;  /* 0x000000173e3e7c20 */ /* 0x000fc80008410000 */
[-C--:B------:R-:W-:Y:S01]  /*78a0*/  @P3 FMUL.FTZ R63, R69, R62.reuse ;  /* 0x0000003e453f3220 */ /* 0x080fe20000410000 */
[----:B------:R-:W-:Y:S01]  /*78b0*/  @P3 FMUL.FTZ R93, R95, R62 ;  /* 0x0000003e5f5d3220 */ /* 0x000fe20000410000 */
[----:B------:R-:W-:-:S03]  /*78c0*/  F2FP.BF16.F32.PACK_AB R62, R67, R66 ;  /* 0x00000042433e723e */ /* 0x000fc600000010ff */
[----:B------:R-:W-:Y:S01]  /*78d0*/  F2FP.BF16.F32.PACK_AB R63, R63, R68 ;  /* 0x000000443f3f723e */ /* 0x000fe200000010ff */
[----:B------:R-:W-:Y:S06]  /*78e0*/  BRA `(.L_x_5526) ;  /* 0x0000000c00d47947 */ /* 0x000fec0003800000 */
.L_x_5524:
        /* <DEDUP_REMOVED lines=9> */
[----:B------:R-:W-:Y:S01]  /*7980*/  LOP3.LUT P3, RZ, R68, 0xff000000, RZ, 0xc0, !PT ;  /* 0xff00000044ff7812 */ /* 0x000fe2000786c0ff */
[----:B------:R-:W-:Y:S01]  /*7990*/  FMUL.FTZ R52, R53, UR10 ;  /* 0x0000000a35347c20 */ /* 0x000fe20008410000 */
[----:B------:R-:W-:Y:S01]  /*79a0*/  CS2R R64, SRZ ;  /* 0x0000000000407805 */ /* 0x000fe2000001ff00 */
[--C-:B------:R-:W-:Y:S01]  /*79b0*/  FFMA.FTZ R92, R92, UR11, R107.reuse ;  /* 0x0000000b5c5c7c23 */ /* 0x100fe2000801006b */
[----:B------:R-:W-:Y:S01]  /*79c0*/  FFMA.FTZ R93, R93, UR11, R107 ;  /* 0x0000000b5d5d7c23 */ /* 0x000fe2000801006b */
[----:B------:R-:W0:Y:S01]  /*79d0*/  @P5 LDC R56, c[0x0][0x408] ;  /* 0x00010200ff385b82 */ /* 0x000e220000000800 */
[----:B------:R-:W-:Y:S01]  /*79e0*/  @P5 FMUL.FTZ R53, R52, UR7 ;  /* 0x0000000734355c20 */ /* 0x000fe20008410000 */
[C---:B-----5:R-:W-:Y:S01]  /*79f0*/  @P5 SHF.L.U32 R54, R60.reuse, 0x10, RZ ;  /* 0x000000103c365819 */ /* 0x060fe200000006ff */
[----:B------:R-:W-:Y:S01]  /*7a00*/  FADD.FTZ R92, R95, -R92 ;  /* 0x8000005c5f5c7221 */ /* 0x000fe20000010000 */
[----:B------:R-:W-:Y:S01]  /*7a10*/  @P6 PRMT R60, R60, 0x7632, R60 ;  /* 0x000076323c3c6816 */ /* 0x000fe2000000003c */
[----:B------:R-:W-:Y:S01]  /*7a20*/  FADD.FTZ R93, R98, -R93 ;  /* 0x8000005d625d7221 */ /* 0x000fe20000010000 */
[----:B------:R-:W-:-:S02]  /*7a30*/  HFMA2 R72, -RZ, RZ, 0, 0 ;  /* 0x00000000ff487431 */ /* 0x000fc400000001ff */
[----:B------:R-:W-:Y:S01]  /*7a40*/  FFMA.FTZ R104, R104, UR11, R107 ;  /* 0x0000000b68687c23 */ /* 0x000fe2000801006b */
[----:B------:R-:W1:Y:S03]  /*7a50*/  @P5 LDC R58, c[0x0][0x408] ;  /* 0x00010200ff3a5b82 */ /* 0x000e660000000800 */
[----:B------:R-:W-:-:S05]  /*7a60*/  FADD.FTZ R104, R101, -R104 ;  /* 0x8000006865687221 */ /* 0x000fca0000010000 */
[----:B------:R-:W2:Y:S01]  /*7a70*/  @P6 LDC R57, c[0x0][0x408] ;  /* 0x00010200ff396b82 */ /* 0x000ea20000000800 */
[----:B0-----:R-:W-:-:S07]  /*7a80*/  @P5 FMUL.FTZ R53, R53, R56 ;  /* 0x0000003835355220 */ /* 0x001fce0000410000 */
[----:B------:R-:W0:Y:S01]  /*7a90*/  @P6 LDC R59, c[0x0][0x408] ;  /* 0x00010200ff3b6b82 */ /* 0x000e220000000800 */
[----:B------:R-:W-:Y:S01]  /*7aa0*/  @P5 FMUL.FTZ R70, R54, R53 ;  /* 0x0000003536465220 */ /* 0x000fe20000410000 */
[----:B------:R-:W-:Y:S01]  /*7ab0*/  @P5 FMUL.FTZ R53, R52, UR7 ;  /* 0x0000000734355c20 */ /* 0x000fe20008410000 */
[----:B------:R-:W-:-:S03]  /*7ac0*/  @P5 SHF.L.U32 R54, R4, 0x10, RZ ;  /* 0x0000001004365819 */ /* 0x000fc600000006ff */
[----:B-1----:R-:W-:Y:S01]  /*7ad0*/  @P5 FMUL.FTZ R55, R53, R58 ;  /* 0x0000003a35375220 */ /* 0x002fe20000410000 */
[----:B------:R-:W-:Y:S01]  /*7ae0*/  FMUL.FTZ R53, R91, UR10 ;  /* 0x0000000a5b357c20 */ /* 0x000fe20008410000 */
[----:B------:R-:W1:Y:S02]  /*7af0*/  @P4 LDC R58, c[0x0][0x408] ;  /* 0x00010200ff3a4b82 */ /* 0x000e640000000800 */
[----:B------:R-:W-:Y:S01]  /*7b00*/  @P5 FMUL.FTZ R64, R54, R55 ;  /* 0x0000003736405220 */ /* 0x000fe20000410000 */
[----:B------:R-:W-:Y:S01]  /*7b10*/  @P6 FMUL.FTZ R54, R53, UR7 ;  /* 0x0000000735366c20 */ /* 0x000fe20008410000 */
[----:B------:R-:W-:Y:S02]  /*7b20*/  @P6 SHF.L.U32 R55, R60, 0x10, RZ ;  /* 0x000000103c376819 */ /* 0x000fe400000006ff */
[----:B------:R-:W-:Y:S01]  /*7b30*/  LOP3.LUT P5, RZ, R69, 0xff0000, RZ, 0xc0, !PT ;  /* 0x00ff000045ff7812 */ /* 0x000fe200078ac0ff */
[----:B--2---:R-:W-:Y:S01]  /*7b40*/  @P6 FMUL.FTZ R54, R54, R57 ;  /* 0x0000003936366220 */ /* 0x004fe20000410000 */
[----:B------:R-:W2:Y:S01]  /*7b50*/  @P3 LDC R73, c[0x0][0x408] ;  /* 0x00010200ff493b82 */ /* 0x000ea20000000800 */
[----:B------:R-:W-:-:S02]  /*7b60*/  @P4 SHF.L.U32 R57, R61, 0x10, RZ ;  /* 0x000000103d394819 */ /* 0x000fc400000006ff */
[----:B------:R-:W-:Y:S01]  /*7b70*/  @P6 FMUL.FTZ R71, R55, R54 ;  /* 0x0000003637476220 */ /* 0x000fe20000410000 */
[----:B------:R-:W-:Y:S01]  /*7b80*/  PRMT R55, R4, 0x7632, R55 ;  /* 0x0000763204377816 */ /* 0x000fe20000000037 */
[----:B------:R-:W-:-:S03]  /*7b90*/  @P6 FMUL.FTZ R54, R53, UR7 ;  /* 0x0000000735366c20 */ /* 0x000fc60008410000 */
[----:B------:R-:W3:Y:S01]  /*7ba0*/  @P4 LDC R67, c[0x0][0x408] ;  /* 0x00010200ff434b82 */ /* 0x000ee20000000800 */
[----:B------:R-:W-:Y:S01]  /*7bb0*/  @P6 SHF.L.U32 R55, R55, 0x10, RZ ;  /* 0x0000001037376819 */ /* 0x000fe200000006ff */
[----:B0-----:R-:W-:Y:S01]  /*7bc0*/  @P6 FMUL.FTZ R56, R54, R59 ;  /* 0x0000003b36386220 */ /* 0x001fe20000410000 */
[----:B------:R-:W-:Y:S01]  /*7bd0*/  FMUL.FTZ R54, R92, UR10 ;  /* 0x0000000a5c367c20 */ /* 0x000fe20008410000 */
[----:B------:R-:W-:Y:S02]  /*7be0*/  @P3 PRMT R59, R61, 0x7632, R59 ;  /* 0x000076323d3b3816 */ /* 0x000fe4000000003b */
[----:B------:R-:W-:Y:S01]  /*7bf0*/  @P6 FMUL.FTZ R65, R55, R56 ;  /* 0x0000003837416220 */ /* 0x000fe20000410000 */
[C---:B------:R-:W-:Y:S01]  /*7c00*/  @P4 FMUL.FTZ R55, R54.reuse, UR7 ;  /* 0x0000000736374c20 */ /* 0x040fe20008410000 */
[----:B------:R-:W0:Y:S01]  /*7c10*/  @P3 LDC R91, c[0x0][0x408] ;  /* 0x00010200ff5b3b82 */ /* 0x000e220000000800 */
[----:B------:R-:W-:Y:S02]  /*7c20*/  LOP3.LUT P6, RZ, R69, 0xff, RZ, 0xc0, !PT ;  /* 0x000000ff45ff7812 */ /* 0x000fe400078cc0ff */
[----:B-1----:R-:W-:Y:S01]  /*7c30*/  @P4 FMUL.FTZ R56, R55, R58 ;  /* 0x0000003a37384220 */ /* 0x002fe20000410000 */
[----:B------:R-:W-:Y:S01]  /*7c40*/  FMUL.FTZ R55, R93, UR10 ;  /* 0x0000000a5d377c20 */ /* 0x000fe20008410000 */
[----:B------:R-:W-:Y:S01]  /*7c50*/  @P4 FMUL.FTZ R58, R54, UR7 ;  /* 0x00000007363a4c20 */ /* 0x000fe20008410000 */
[----:B------:R-:W-:Y:S01]  /*7c60*/  @P3 SHF.L.U32 R59, R59, 0x10, RZ ;  /* 0x000000103b3b3819 */ /* 0x000fe200000006ff */
[----:B------:R-:W-:Y:S01]  /*7c70*/  @P4 FMUL.FTZ R72, R57, R56 ;  /* 0x0000003839484220 */ /* 0x000fe20000410000 */
[----:B------:R-:W-:Y:S01]  /*7c80*/  @P3 FMUL.FTZ R56, R55, UR7 ;  /* 0x0000000737383c20 */ /* 0x000fe20008410000 */
[----:B------:R-:W-:Y:S01]  /*7c90*/  @P4 SHF.L.U32 R57, R5, 0x10, RZ ;  /* 0x0000001005394819 */ /* 0x000fe200000006ff */
[----:B------:R-:W1:Y:S01]  /*7ca0*/  @P5 LDC R94, c[0x0][0x408] ;  /* 0x00010200ff5e5b82 */ /* 0x000e620000000800 */
[----:B------:R-:W-:Y:S01]  /*7cb0*/  MOV R61, RZ ;  /* 0x000000ff003d7202 */ /* 0x000fe20000000f00 */
[----:B--2---:R-:W-:Y:S01]  /*7cc0*/  @P3 FMUL.FTZ R56, R56, R73 ;  /* 0x0000004938383220 */ /* 0x004fe20000410000 */
[----:B------:R-:W-:-:S02]  /*7cd0*/  HFMA2 R73, -RZ, RZ, 0, 0 ;  /* 0x00000000ff497431 */ /* 0x000fc400000001ff */
[----:B---3--:R-:W-:Y:S01]  /*7ce0*/  @P4 FMUL.FTZ R58, R58, R67 ;  /* 0x000000433a3a4220 */ /* 0x008fe20000410000 */
[----:B------:R-:W-:Y:S02]  /*7cf0*/  @P3 FMUL.FTZ R73, R59, R56 ;  /* 0x000000383b493220 */ /* 0x000fe40000410000 */
[----:B------:R-:W2:Y:S01]  /*7d00*/  @P6 LDC R60, c[0x0][0x408] ;  /* 0x00010200ff3c6b82 */ /* 0x000ea20000000800 */
[----:B------:R-:W-:Y:S01]  /*7d10*/  @P3 FMUL.FTZ R56, R55, UR7 ;  /* 0x0000000737383c20 */ /* 0x000fe20008410000 */
[----:B------:R-:W-:Y:S01]  /*7d20*/  @P4 FMUL.FTZ R61, R57, R58 ;  /* 0x0000003a393d4220 */ /* 0x000fe20000410000 */
[----:B------:R-:W-:Y:S01]  /*7d30*/  PRMT R57, R5, 0x7632, R57 ;  /* 0x0000763205397816 */ /* 0x000fe20000000039 */
[----:B------:R-:W-:Y:S01]  /*7d40*/  FFMA.FTZ R58, R97, UR11, R107 ;  /* 0x0000000b613a7c23 */ /* 0x000fe2000801006b */
[----:B------:R-:W-:Y:S01]  /*7d50*/  CS2R R66, SRZ ;  /* 0x0000000000427805 */ /* 0x000fe2000001ff00 */
[----:B0-----:R-:W-:Y:S01]  /*7d60*/  @P3 FMUL.FTZ R91, R56, R91 ;  /* 0x0000005b385b3220 */ /* 0x001fe20000410000 */
[----:B------:R-:W-:Y:S01]  /*7d70*/  @P3 SHF.L.U32 R56, R57, 0x10, RZ ;  /* 0x0000001039383819 */ /* 0x000fe200000006ff */
[----:B------:R-:W0:Y:S01]  /*7d80*/  @P6 LDC R92, c[0x0][0x408] ;  /* 0x00010200ff5c6b82 */ /* 0x000e220000000800 */
[----:B------:R-:W-:Y:S01]  /*7d90*/  FADD.FTZ R58, R99, -R58 ;  /* 0x8000003a633a7221 */ /* 0x000fe20000010000 */
[----:B------:R-:W-:-:S02]  /*7da0*/  LOP3.LUT P4, RZ, R69, 0xff00, RZ, 0xc0, !PT ;  /* 0x0000ff0045ff7812 */ /* 0x000fc4000788c0ff */
[----:B------:R-:W-:Y:S01]  /*7db0*/  @P3 FMUL.FTZ R66, R56, R91 ;  /* 0x0000005b38423220 */ /* 0x000fe20000410000 */
[----:B------:R-:W-:Y:S01]  /*7dc0*/  FMUL.FTZ R56, R58, UR10 ;  /* 0x0000000a3a387c20 */ /* 0x000fe20008410000 */
[----:B------:R-:W-:Y:S02]  /*7dd0*/  @P6 SHF.L.U32 R58, R62, 0x10, RZ ;  /* 0x000000103e3a6819 */ /* 0x000fe400000006ff */
[----:B------:R-:W-:Y:S01]  /*7de0*/  CS2R R90, SRZ ;  /* 0x00000000005a7805 */ /* 0x000fe2000001ff00 */
[----:B------:R-:W3:Y:S01]  /*7df0*/  @P5 LDC R96, c[0x0][0x408] ;  /* 0x00010200ff605b82 */ /* 0x000ee20000000800 */
[----:B------:R-:W-:Y:S01]  /*7e00*/  @P6 FMUL.FTZ R57, R56, UR7 ;  /* 0x0000000738396c20 */ /* 0x000fe20008410000 */
[----:B------:R-:W-:Y:S01]  /*7e10*/  ISETP.GE.U32.AND P3, PT, R68, RZ, PT ;  /* 0x000000ff4400720c */ /* 0x000fe20003f66070 */
[----:B------:R-:W-:Y:S01]  /*7e20*/  @P6 FMUL.FTZ R59, R56, UR7 ;  /* 0x00000007383b6c20 */ /* 0x000fe20008410000 */
[----:B------:R-:W-:Y:S02]  /*7e30*/  @P5 SHF.L.U32 R68, R63, 0x10, RZ ;  /* 0x000000103f445819 */ /* 0x000fe400000006ff */
[----:B------:R-:W-:Y:S01]  /*7e40*/  ISETP.GE.U32.AND.EX P3, PT, R69, 0x1000000, PT, P3 ;  /* 0x010000004500780c */ /* 0x000fe20003f66130 */
[----:B--2---:R-:W-:Y:S01]  /*7e50*/  @P6 FMUL.FTZ R57, R57, R60 ;  /* 0x0000003c39396220 */ /* 0x004fe20000410000 */
[----:B------:R-:W2:Y:S01]  /*7e60*/  @P4 LDC R93, c[0x0][0x408] ;  /* 0x00010200ff5d4b82 */ /* 0x000ea20000000800 */
[----:B------:R-:W-:-:S02]  /*7e70*/  @P4 PRMT R62, R62, 0x7632, R62 ;  /* 0x000076323e3e4816 */ /* 0x000fc4000000003e */
[----:B------:R-:W-:Y:S01]  /*7e80*/  @P6 FMUL.FTZ R90, R58, R57 ;  /* 0x000000393a5a6220 */ /* 0x000fe20000410000 */
[----:B------:R-:W-:Y:S01]  /*7e90*/  @P6 SHF.L.U32 R57, R6, 0x10, RZ ;  /* 0x0000001006396819 */ /* 0x000fe200000006ff */
[----:B------:R-:W-:Y:S01]  /*7ea0*/  FMUL.FTZ R58, R104, UR10 ;  /* 0x0000000a683a7c20 */ /* 0x000fe20008410000 */
[----:B------:R-:W-:Y:S01]  /*7eb0*/  PRMT R63, R6, 0x7632, R63 ;  /* 0x00007632063f7816 */ /* 0x000fe2000000003f */
[----:B0-----:R-:W-:Y:S01]  /*7ec0*/  @P6 FMUL.FTZ R92, R59, R92 ;  /* 0x0000005c3b5c6220 */ /* 0x001fe20000410000 */
[----:B------:R-:W0:Y:S01]  /*7ed0*/  @P4 LDC R60, c[0x0][0x408] ;  /* 0x00010200ff3c4b82 */ /* 0x000e220000000800 */
[----:B------:R-:W-:Y:S01]  /*7ee0*/  @P5 FMUL.FTZ R69, R58, UR7 ;  /* 0x000000073a455c20 */ /* 0x000fe20008410000 */
[----:B------:R-:W-:Y:S01]  /*7ef0*/  FFMA.FTZ R59, R102, UR11, R107 ;  /* 0x0000000b663b7c23 */ /* 0x000fe2000801006b */
[----:B------:R-:W-:Y:S01]  /*7f00*/  @P6 FMUL.FTZ R67, R57, R92 ;  /* 0x0000005c39436220 */ /* 0x000fe20000410000 */
[----:B------:R-:W-:Y:S01]  /*7f10*/  @P5 FMUL.FTZ R57, R58, UR7 ;  /* 0x000000073a395c20 */ /* 0x000fe20008410000 */
[----:B------:R-:W-:Y:S01]  /*7f20*/  MOV R92, RZ ;  /* 0x000000ff005c7202 */ /* 0x000fe20000000f00 */
[----:B------:R-:W-:Y:S01]  /*7f30*/  FADD.FTZ R59, R100, -R59 ;  /* 0x8000003b643b7221 */ /* 0x000fe20000010000 */
[----:B---3--:R-:W-:Y:S01]  /*7f40*/  @P5 FMUL.FTZ R96, R69, R96 ;  /* 0x0000006045605220 */ /* 0x008fe20000410000 */
[----:B-1----:R-:W-:Y:S01]  /*7f50*/  @P5 FMUL.FTZ R57, R57, R94 ;  /* 0x0000005e39395220 */ /* 0x002fe20000410000 */
[----:B------:R-:W1:Y:S01]  /*7f60*/  @P3 LDC R97, c[0x0][0x408] ;  /* 0x00010200ff613b82 */ /* 0x000e620000000800 */
[----:B------:R-:W-:Y:S01]  /*7f70*/  FFMA.FTZ R94, R105, UR11, R107 ;  /* 0x0000000b695e7c23 */ /* 0x000fe2000801006b */
[----:B------:R-:W-:Y:S01]  /*7f80*/  @P4 SHF.L.U32 R69, R62, 0x10, RZ ;  /* 0x000000103e454819 */ /* 0x000fe200000006ff */
[----:B------:R-:W-:Y:S01]  /*7f90*/  @P5 FMUL.FTZ R92, R68, R57 ;  /* 0x00000039445c5220 */ /* 0x000fe20000410000 */
[----:B------:R-:W-:Y:S01]  /*7fa0*/  @P5 SHF.L.U32 R57, R7, 0x10, RZ ;  /* 0x0000001007395819 */ /* 0x000fe200000006ff */
[----:B------:R-:W-:-:S02]  /*7fb0*/  HFMA2 R68, -RZ, RZ, 0, 0 ;  /* 0x00000000ff447431 */ /* 0x000fc400000001ff */
[----:B------:R-:W-:Y:S01]  /*7fc0*/  FADD.FTZ R94, R103, -R94 ;  /* 0x8000005e675e7221 */ /* 0x000fe20000010000 */
[----:B------:R-:W-:Y:S01]  /*7fd0*/  PRMT R62, R7, 0x7632, R62 ;  /* 0x00007632073e7816 */ /* 0x000fe2000000003e */
[----:B------:R-:W3:Y:S01]  /*7fe0*/  @P3 LDC R95, c[0x0][0x408] ;  /* 0x00010200ff5f3b82 */ /* 0x000ee20000000800 */
[----:B------:R-:W-:Y:S01]  /*7ff0*/  @P5 FMUL.FTZ R68, R57, R96 ;  /* 0x0000006039445220 */ /* 0x000fe20000410000 */
[----:B------:R-:W-:Y:S01]  /*8000*/  FMUL.FTZ R57, R59, UR10 ;  /* 0x0000000a3b397c20 */ /* 0x000fe20008410000 */
[----:B------:R-:W-:Y:S02]  /*8010*/  @P3 SHF.L.U32 R62, R62, 0x10, RZ ;  /* 0x000000103e3e3819 */ /* 0x000fe400000006ff */
[----:B------:R-:W-:Y:S01]  /*8020*/  F2FP.BF16.F32.PACK_AB R61, R66, R61 ;  /* 0x0000003d423d723e */ /* 0x000fe200000010ff */
[----:B------:R-:W-:-:S04]  /*8030*/  @P4 FMUL.FTZ R59, R57, UR7 ;  /* 0x00000007393b4c20 */ /* 0x000fc80008410000 */
[----:B0-----:R-:W-:Y:S01]  /*8040*/  @P4 FMUL.FTZ R60, R59, R60 ;  /* 0x0000003c3b3c4220 */ /* 0x001fe20000410000 */
[----:B------:R-:W-:-:S03]  /*8050*/  FMUL.FTZ R59, R94, UR10 ;  /* 0x0000000a5e3b7c20 */ /* 0x000fc60008410000 */
[----:B------:R-:W-:Y:S01]  /*8060*/  @P4 FMUL.FTZ R91, R69, R60 ;  /* 0x0000003c455b4220 */ /* 0x000fe20000410000 */
[----:B------:R-:W-:Y:S01]  /*8070*/  @P3 FMUL.FTZ R60, R59, UR7 ;  /* 0x000000073b3c3c20 */ /* 0x000fe20008410000 */
[----:B------:R-:W-:-:S03]  /*8080*/  MOV R69, RZ ;  /* 0x000000ff00457202 */ /* 0x000fc60000000f00 */
[----:B-1----:R-:W-:-:S04]  /*8090*/  @P3 FMUL.FTZ R97, R60, R97 ;  /* 0x000000613c613220 */ /* 0x002fc80000410000 */
[----:B------:R-:W-:Y:S01]  /*80a0*/  @P3 FMUL.FTZ R69, R62, R97 ;  /* 0x000000613e453220 */ /* 0x000fe20000410000 */
[----:B------:R-:W-:Y:S01]  /*80b0*/  @P4 FMUL.FTZ R62, R57, UR7 ;  /* 0x00000007393e4c20 */ /* 0x000fe20008410000 */
[----:B---3--:R-:W-:Y:S01]  /*80c0*/  @P3 FMUL.FTZ R60, R60, R95 ;  /* 0x0000005f3c3c3220 */ /* 0x008fe20000410000 */
[C---:B------:R-:W-:Y:S02]  /*80d0*/  @P3 PRMT R95, R63.reuse, 0x7632, R95 ;  /* 0x000076323f5f3816 */ /* 0x040fe4000000005f */
[----:B------:R-:W-:Y:S01]  /*80e0*/  @P4 SHF.L.U32 R63, R63, 0x10, RZ ;  /* 0x000000103f3f4819 */ /* 0x000fe200000006ff */
[----:B--2---:R-:W-:Y:S01]  /*80f0*/  @P4 FMUL.FTZ R94, R62, R93 ;  /* 0x0000005d3e5e4220 */ /* 0x004fe20000410000 */
[----:B------:R-:W-:Y:S01]  /*8100*/  HFMA2 R62, -RZ, RZ, 0, 0 ;  /* 0x00000000ff3e7431 */ /* 0x000fe200000001ff */
[----:B------:R-:W-:Y:S02]  /*8110*/  @P3 SHF.L.U32 R95, R95, 0x10, RZ ;  /* 0x000000105f5f3819 */ /* 0x000fe400000006ff */
[----:B------:R-:W-:Y:S01]  /*8120*/  @P4 FMUL.FTZ R62, R63, R94 ;  /* 0x0000005e3f3e4220 */ /* 0x000fe20000410000 */
[----:B------:R-:W-:-:S02]  /*8130*/  MOV R93, RZ ;  /* 0x000000ff005d7202 */ /* 0x000fc40000000f00 */
[----:B------:R-:W-:Y:S01]  /*8140*/  @P3 FMUL.FTZ R93, R95, R60 ;  /* 0x0000003c5f5d3220 */ /* 0x000fe20000410000 */
[----:B------:R-:W-:Y:S02]  /*8150*/  F2FP.BF16.F32.PACK_AB R60, R65, R64 ;  /* 0x00000040413c723e */ /* 0x000fe400000010ff */
[----:B------:R-:W-:Y:S02]  /*8160*/  F2FP.BF16.F32.PACK_AB R63, R69, R68 ;  /* 0x00000044453f723e */ /* 0x000fe400000010ff */
[----:B------:R-:W-:Y:S01]  /*8170*/  F2FP.BF16.F32.PACK_AB R62, R62, R67 ;  /* 0x000000433e3e723e */ /* 0x000fe200000010ff */
[----:B------:R-:W-:Y:S06]  /*8180*/  BRA `(.L_x_5526) ;  /* 0x0000000400ac7947 */ /* 0x000fec0003800000 */
.L_x_5527:
        /* <DEDUP_REMOVED lines=8> */
[----:B------:R-:W-:Y:S01]  /*8210*/  FMUL.FTZ R64, R65, UR10 ;  /* 0x0000000a41407c20 */ /* 0x000fe20008410000 */
[--C-:B------:R-:W-:Y:S01]  /*8220*/  FFMA.FTZ R92, R92, UR11, R107.reuse ;  /* 0x0000000b5c5c7c23 */ /* 0x100fe2000801006b */
[----:B------:R-:W-:Y:S01]  /*8230*/  FMUL.FTZ R91, R91, UR10 ;  /* 0x0000000a5b5b7c20 */ /* 0x000fe20008410000 */
        /* <DEDUP_REMOVED lines=9> */
[----:B------:R-:W-:Y:S01]  /*82d0*/  FMUL.FTZ R93, R93, UR10 ;  /* 0x0000000a5d5d7c20 */ /* 0x000fe20008410000 */
        /* <DEDUP_REMOVED lines=8> */
[----:B------:R-:W-:-:S02]  /*8360*/  LOP3.LUT P6, RZ, R69, 0xff, RZ, 0xc0, !PT ;  /* 0x000000ff45ff7812 */ /* 0x000fc400078cc0ff */
[----:B------:R-:W-:Y:S02]  /*8370*/  CS2R R90, SRZ ;  /* 0x00000000005a7805 */ /* 0x000fe4000001ff00 */
[----:B------:R-:W-:Y:S01]  /*8380*/  LOP3.LUT P5, RZ, R69, 0xff00, RZ, 0xc0, !PT ;  /* 0x0000ff0045ff7812 */ /* 0x000fe200078ac0ff */
[-C--:B------:R-:W-:Y:S01]  /*8390*/  @P4 FMUL.FTZ R71, R65, R60.reuse ;  /* 0x0000003c41474220 */ /* 0x080fe20000410000 */
[----:B------:R-:W-:Y:S01]  /*83a0*/  MOV R65, RZ ;  /* 0x000000ff00417202 */ /* 0x000fe20000000f00 */
[----:B------:R-:W-:Y:S01]  /*83b0*/  @P4 FMUL.FTZ R65, R67, R60 ;  /* 0x0000003c43414220 */ /* 0x000fe20000410000 */
[----:B------:R-:W-:Y:S01]  /*83c0*/  FMUL.FTZ R60, R92, UR10 ;  /* 0x0000000a5c3c7c20 */ /* 0x000fe20008410000 */
[----:B------:R-:W-:Y:S01]  /*83d0*/  LOP3.LUT P4, RZ, R68, 0xff000000, RZ, 0xc0, !PT ;  /* 0xff00000044ff7812 */ /* 0x000fe2000788c0ff */
[----:B------:R-:W-:Y:S01]  /*83e0*/  FFMA.FTZ R104, R104, UR11, R107 ;  /* 0x0000000b68687c23 */ /* 0x000fe2000801006b */
[----:B------:R-:W-:Y:S01]  /*83f0*/  @P3 SHF.L.U32 R67, R61, 0x10, RZ ;  /* 0x000000103d433819 */ /* 0x000fe200000006ff */
[----:B------:R-:W-:Y:S01]  /*8400*/  FMUL.FTZ R60, R60, UR7 ;  /* 0x000000073c3c7c20 */ /* 0x000fe20008410000 */
[----:B------:R-:W-:Y:S01]  /*8410*/  @P3 SHF.L.U32 R73, R5, 0x10, RZ ;  /* 0x0000001005493819 */ /* 0x000fe200000006ff */
[----:B------:R-:W-:Y:S01]  /*8420*/  FADD.FTZ R104, R101, -R104 ;  /* 0x8000006865687221 */ /* 0x000fe20000010000 */
[----:B------:R-:W-:Y:S01]  /*8430*/  @P6 SHF.L.U32 R92, R6, 0x10, RZ ;  /* 0x00000010065c6819 */ /* 0x000fe200000006ff */
[----:B------:R-:W-:Y:S01]  /*8440*/  FMUL.FTZ R66, R60, UR23 ;  /* 0x000000173c427c20 */ /* 0x000fe20008410000 */
[----:B------:R-:W-:Y:S01]  /*8450*/  MOV R60, RZ ;  /* 0x000000ff003c7202 */ /* 0x000fe20000000f00 */
[----:B------:R-:W-:Y:S01]  /*8460*/  FMUL.FTZ R104, R104, UR10 ;  /* 0x0000000a68687c20 */ /* 0x000fe20008410000 */
[----:B------:R-:W-:Y:S01]  /*8470*/  PRMT R95, R7, 0x7632, R95 ;  /* 0x00007632075f7816 */ /* 0x000fe2000000005f */
[-C--:B------:R-:W-:Y:S01]  /*8480*/  @P3 FMUL.FTZ R72, R67, R66.reuse ;  /* 0x0000004243483220 */ /* 0x080fe20000410000 */
[----:B------:R-:W-:Y:S01]  /*8490*/  @P3 FMUL.FTZ R60, R73, R66 ;  /* 0x00000042493c3220 */ /* 0x000fe20000410000 */
[----:B------:R-:W-:Y:S01]  /*84a0*/  @P4 PRMT R66, R61, 0x7632, R66 ;  /* 0x000076323d424816 */ /* 0x000fe20000000042 */
[----:B------:R-:W-:Y:S01]  /*84b0*/  FMUL.FTZ R61, R93, UR7 ;  /* 0x000000075d3d7c20 */ /* 0x000fe20008410000 */
[----:B------:R-:W-:Y:S01]  /*84c0*/  HFMA2 R73, -RZ, RZ, 0, 0 ;  /* 0x00000000ff497431 */ /* 0x000fe200000001ff */
[----:B------:R-:W-:-:S02]  /*84d0*/  ISETP.GE.U32.AND P3, PT, R68, RZ, PT ;  /* 0x000000ff4400720c */ /* 0x000fc40003f66070 */
[----:B------:R-:W-:Y:S01]  /*84e0*/  @P4 SHF.L.U32 R67, R66, 0x10, RZ ;  /* 0x0000001042434819 */ /* 0x000fe200000006ff */
[----:B------:R-:W-:Y:S01]  /*84f0*/  FMUL.FTZ R66, R61, UR23 ;  /* 0x000000173d427c20 */ /* 0x000fe20008410000 */
[----:B------:R-:W-:Y:S02]  /*8500*/  MOV R61, RZ ;  /* 0x000000ff003d7202 */ /* 0x000fe40000000f00 */
[----:B------:R-:W-:Y:S01]  /*8510*/  @P6 SHF.L.U32 R68, R62, 0x10, RZ ;  /* 0x000000103e446819 */ /* 0x000fe200000006ff */
[----:B------:R-:W-:Y:S01]  /*8520*/  @P4 FMUL.FTZ R73, R67, R66 ;  /* 0x0000004243494220 */ /* 0x000fe20000410000 */
[----:B------:R-:W-:Y:S02]  /*8530*/  PRMT R67, R5, 0x7632, R67 ;  /* 0x0000763205437816 */ /* 0x000fe40000000043 */
[----:B------:R-:W-:Y:S02]  /*8540*/  PRMT R93, R6, 0x7632, R93 ;  /* 0x00007632065d7816 */ /* 0x000fe4000000005d */
[----:B------:R-:W-:-:S02]  /*8550*/  @P4 SHF.L.U32 R67, R67, 0x10, RZ ;  /* 0x0000001043434819 */ /* 0x000fc400000006ff */
[----:B------:R-:W-:Y:S02]  /*8560*/  ISETP.GE.U32.AND.EX P3, PT, R69, 0x1000000, PT, P3 ;  /* 0x010000004500780c */ /* 0x000fe40003f66130 */
[----:B------:R-:W-:Y:S01]  /*8570*/  @P5 SHF.L.U32 R93, R93, 0x10, RZ ;  /* 0x000000105d5d5819 */ /* 0x000fe200000006ff */
[----:B------:R-:W-:Y:S01]  /*8580*/  @P4 FMUL.FTZ R61, R67, R66 ;  /* 0x00000042433d4220 */ /* 0x000fe20000410000 */
[--C-:B------:R-:W-:Y:S01]  /*8590*/  FFMA.FTZ R66, R97, UR11, R107.reuse ;  /* 0x0000000b61427c23 */ /* 0x100fe2000801006b */
[----:B------:R-:W-:Y:S01]  /*85a0*/  FFMA.FTZ R67, R102, UR11, R107 ;  /* 0x0000000b66437c23 */ /* 0x000fe2000801006b */
[----:B------:R-:W-:Y:S02]  /*85b0*/  LOP3.LUT P4, RZ, R69, 0xff0000, RZ, 0xc0, !PT ;  /* 0x00ff000045ff7812 */ /* 0x000fe4000788c0ff */
[----:B------:R-:W-:Y:S01]  /*85c0*/  FADD.FTZ R66, R99, -R66 ;  /* 0x8000004263427221 */ /* 0x000fe20000010000 */
[----:B------:R-:W-:Y:S01]  /*85d0*/  FADD.FTZ R100, R100, -R67 ;  /* 0x8000004364647221 */ /* 0x000fe20000010000 */
[----:B------:R-:W-:-:S02]  /*85e0*/  F2FP.BF16.F32.PACK_AB R61, R61, R60 ;  /* 0x0000003c3d3d723e */ /* 0x000fc400000010ff */
[----:B------:R-:W-:Y:S01]  /*85f0*/  FMUL.FTZ R66, R66, UR10 ;  /* 0x0000000a42427c20 */ /* 0x000fe20008410000 */
[----:B------:R-:W-:Y:S01]  /*8600*/  FMUL.FTZ R100, R100, UR10 ;  /* 0x0000000a64647c20 */ /* 0x000fe20008410000 */
[----:B------:R-:W-:Y:S02]  /*8610*/  @P3 PRMT R94, R63, 0x7632, R94 ;  /* 0x000076323f5e3816 */ /* 0x000fe4000000005e */
[----:B------:R-:W-:Y:S01]  /*8620*/  FMUL.FTZ R67, R66, UR7 ;  /* 0x0000000742437c20 */ /* 0x000fe20008410000 */
[----:B------:R-:W-:Y:S01]  /*8630*/  HFMA2 R66, -RZ, RZ, 0, 0 ;  /* 0x00000000ff427431 */ /* 0x000fe200000001ff */
[----:B------:R-:W-:Y:S02]  /*8640*/  @P3 SHF.L.U32 R95, R95, 0x10, RZ ;  /* 0x000000105f5f3819 */ /* 0x000fe400000006ff */
[----:B------:R-:W-:Y:S01]  /*8650*/  FMUL.FTZ R67, R67, UR23 ;  /* 0x0000001743437c20 */ /* 0x000fe20008410000 */
[----:B------:R-:W-:-:S03]  /*8660*/  F2FP.BF16.F32.PACK_AB R60, R65, R64 ;  /* 0x00000040413c723e */ /* 0x000fc600000010ff */
        /* <DEDUP_REMOVED lines=14> */
[----:B------:R-:W-:Y:S01]  /*8750*/  FMUL.FTZ R103, R103, UR10 ;  /* 0x0000000a67677c20 */ /* 0x000fe20008410000 */
[----:B------:R-:W-:Y:S01]  /*8760*/  @P4 SHF.L.U32 R93, R7, 0x10, RZ ;  /* 0x00000010075d4819 */ /* 0x000fe200000006ff */
[----:B------:R-:W-:Y:S01]  /*8770*/  FMUL.FTZ R62, R62, UR23 ;  /* 0x000000173e3e7c20 */ /* 0x000fe20008410000 */
[----:B------:R-:W-:-:S02]  /*8780*/  MOV R68, RZ ;  /* 0x000000ff00447202 */ /* 0x000fc40000000f00 */
[----:B------:R-:W-:Y:S01]  /*8790*/  MOV R63, RZ ;  /* 0x000000ff003f7202 */ /* 0x000fe20000000f00 */
[-C--:B------:R-:W-:Y:S01]  /*87a0*/  @P4 FMUL.FTZ R92, R69, R62.reuse ;  /* 0x0000003e455c4220 */ /* 0x080fe20000410000 */
[----:B------:R-:W-:Y:S01]  /*87b0*/  @P4 FMUL.FTZ R68, R93, R62 ;  /* 0x0000003e5d444220 */ /* 0x000fe20000410000 */
[----:B------:R-:W-:Y:S01]  /*87c0*/  FMUL.FTZ R62, R103, UR7 ;  /* 0x00000007673e7c20 */ /* 0x000fe20008410000 */
[----:B------:R-:W-:Y:S01]  /*87d0*/  @P3 SHF.L.U32 R69, R94, 0x10, RZ ;  /* 0x000000105e453819 */ /* 0x000fe200000006ff */
[----:B------:R-:W-:Y:S02]  /*87e0*/  HFMA2 R93, -RZ, RZ, 0, 0 ;  /* 0x00000000ff5d7431 */ /* 0x000fe400000001ff */
[----:B------:R-:W-:-:S04]  /*87f0*/  FMUL.FTZ R62, R62, UR23 ;  /* 0x000000173e3e7c20 */ /* 0x000fc80008410000 */
[-C--:B------:R-:W-:Y:S01]  /*8800*/  @P3 FMUL.FTZ R63, R95, R62.reuse ;  /* 0x0000003e5f3f3220 */ /* 0x080fe20000410000 */
[----:B------:R-:W-:Y:S01]  /*8810*/  @P3 FMUL.FTZ R93, R69, R62 ;  /* 0x0000003e455d3220 */ /* 0x000fe20000410000 */
[----:B------:R-:W-:-:S03]  /*8820*/  F2FP.BF16.F32.PACK_AB R62, R67, R66 ;  /* 0x00000042433e723e */ /* 0x000fc600000010ff */
[----:B------:R-:W-:-:S07]  /*8830*/  F2FP.BF16.F32.PACK_AB R63, R63, R68 ;  /* 0x000000443f3f723e */ /* 0x000fce00000010ff */
.L_x_5526:
[----:B------:R-:W0:Y:S01]  /*8840*/  @P0 LDC.64 R64, c[0x0][0x478] ;  /* 0x00011e00ff400b82 */ /* 0x000e220000000a00 */
[----:B------:R-:W-:Y:S02]  /*8850*/  MOV R66, 0x10 ;  /* 0x0000001000427802 */ /* 0x000fe40000000f00 */
[----:B------:R-:W-:-:S03]  /*8860*/  MOV R68, 0x10 ;  /* 0x0000001000447802 */ /* 0x000fc60000000f00 */
[----:B------:R-:W-:-:S04]  /*8870*/  IMAD.WIDE.U32 R66, R181, R66, UR26 ;  /* 0x0000001ab5427e25 */ /* 0x000fc8000f8e0042 */
[----:B------:R-:W-:-:S04]  /*8880*/  IMAD.WIDE.U32 R68, R179, R68, UR24 ;  /* 0x00000018b3447e25 */ /* 0x000fc8000f8e0044 */
[----:B------:R-:W-:Y:S01]  /*8890*/  FADD.FTZ R225, R70, R225 ;  /* 0x000000e146e17221 */ /* 0x000fe20000010000 */
[----:B------:R-:W-:Y:S01]  /*88a0*/  FADD.FTZ R226, R71, R226 ;  /* 0x000000e247e27221 */ /* 0x000fe20000010000 */
[----:B------:R-:W-:Y:S01]  /*88b0*/  FADD.FTZ R227, R72, R227 ;  /* 0x000000e348e37221 */ /* 0x000fe20000010000 */
[----:B------:R-:W-:Y:S01]  /*88c0*/  FADD.FTZ R228, R73, R228 ;  /* 0x000000e449e47221 */ /* 0x000fe20000010000 */
[----:B0-----:R-:W-:-:S05]  /*88d0*/  @P0 IMAD.WIDE.U32 R64, R181, 0x20, R64 ;  /* 0x00000020b5400825 */ /* 0x001fca00078e0040 */
[----:B------:R-:W-:Y:S04]  /*88e0*/  @P0 STG.E.128 desc[UR16][R64.64], R52 ;  /* 0x0000003440000986 */ /* 0x000fe8000c101d10 */
[----:B------:R0:W-:Y:S04]  /*88f0*/  @P0 STG.E.128 desc[UR16][R64.64+0x10], R56 ;  /* 0x0000103840000986 */ /* 0x0001e8000c101d10 */
[----:B------:R1:W-:Y:S01]  /*8900*/  STG.E.128 desc[UR16][R66.64], R60 ;  /* 0x0000003c42007986 */ /* 0x0003e2000c101d10 */
[----:B------:R-:W-:Y:S01]  /*8910*/  FADD.FTZ R229, R90, R229 ;  /* 0x000000e55ae57221 */ /* 0x000fe20000010000 */
[----:B------:R-:W-:Y:S01]  /*8920*/  FADD.FTZ R230, R91, R230 ;  /* 0x000000e65be67221 */ /* 0x000fe20000010000 */
[----:B------:R-:W-:Y:S01]  /*8930*/  FADD.FTZ R231, R92, R231 ;  /* 0x000000e75ce77221 */ /* 0x000fe20000010000 */
[----:B------:R-:W-:Y:S01]  /*8940*/  FADD.FTZ R232, R93, R232 ;  /* 0x000000e85de87221 */ /* 0x000fe20000010000 */
[----:B------:R-:W-:-:S02]  /*8950*/  PRMT R70, R8, 0x7632, R70 ;  /* 0x0000763208467816 */ /* 0x000fc40000000046 */
[----:B0-----:R-:W-:Y:S01]  /*8960*/  PRMT R64, R11, 0x7632, R64 ;  /* 0x000076320b407816 */ /* 0x001fe20000000040 */
[----:B-1----:R0:W5:Y:S01]  /*8970*/  LDG.E.128 R60, desc[UR16][R68.64] ;  /* 0x00000010443c7981 */ /* 0x002162000c1e1d00 */
[----:B------:R-:W-:Y:S02]  /*8980*/  PRMT R66, R9, 0x7632, R66 ;  /* 0x0000763209427816 */ /* 0x000fe40000000042 */
[----:B------:R-:W-:Y:S01]  /*8990*/  PRMT R65, R10, 0x7632, R65 ;  /* 0x000076320a417816 */ /* 0x000fe20000000041 */
[----:B------:R-:W-:Y:S06]  /*89a0*/  @!P1 BRA `(.L_x_5528) ;  /* 0x0000000c00609947 */ /* 0x000fec0003800000 */
[----:B------:R-:W-:Y:S05]  /*89b0*/  @!P0 BRA `(.L_x_5529) ;  /* 0x0000000400bc8947 */ /* 0x000fea0003800000 */
[--C-:B------:R-:W-:Y:S01]  /*89c0*/  FFMA.FTZ R79, R79, UR11, R107.reuse ;  /* 0x0000000b4f4f7c23 */ /* 0x100fe2000801006b */
[C---:B------:R-:W-:Y:S01]  /*89d0*/  LOP3.LUT P1, RZ, R2.reuse, 0xff, RZ, 0xc0, !PT ;  /* 0x000000ff02ff7812 */ /* 0x040fe2000782c0ff */
[--C-:B------:R-:W-:Y:S01]  /*89e0*/  FFMA.FTZ R52, R85, UR11, R107.reuse ;  /* 0x0000000b55347c23 */ /* 0x100fe2000801006b */
[----:B------:R-:W-:Y:S01]  /*89f0*/  LOP3.LUT P4, RZ, R2, 0xff00, RZ, 0xc0, !PT ;  /* 0x0000ff0002ff7812 */ /* 0x000fe2000788c0ff */
[----:B------:R-:W-:Y:S01]  /*8a00*/  FFMA.FTZ R82, R82, UR11, R107 ;  /* 0x0000000b52527c23 */ /* 0x000fe2000801006b */
[----:B------:R-:W-:Y:S01]  /*8a10*/  FADD.FTZ R79, R74, -R79 ;  /* 0x8000004f4a4f7221 */ /* 0x000fe20000010000 */
[----:B------:R-:W-:Y:S01]  /*8a20*/  FFMA.FTZ R53, R84, UR11, R107 ;  /* 0x0000000b54357c23 */ /* 0x000fe2000801006b */
[----:B------:R-:W-:Y:S01]  /*8a30*/  FADD.FTZ R58, R77, -R52 ;  /* 0x800000344d3a7221 */ /* 0x000fe20000010000 */
[----:B------:R-:W-:Y:S01]  /*8a40*/  FADD.FTZ R82, R75, -R82 ;  /* 0x800000524b527221 */ /* 0x000fe20000010000 */
[----:B------:R-:W-:Y:S01]  /*8a50*/  FFMA.FTZ R52, R79, UR10, R44 ;  /* 0x0000000a4f347c23 */ /* 0x000fe2000801002c */
[----:B------:R-:W-:Y:S01]  /*8a60*/  FADD.FTZ R59, R76, -R53 ;  /* 0x800000354c3b7221 */ /* 0x000fe20000010000 */
[----:B------:R-:W-:Y:S01]  /*8a70*/  LOP3.LUT P3, RZ, R2, 0xff0000, RZ, 0xc0, !PT ;  /* 0x00ff000002ff7812 */ /* 0x000fe2000786c0ff */
[----:B------:R-:W-:Y:S01]  /*8a80*/  FFMA.FTZ R53, R82, UR10, R45 ;  /* 0x0000000a52357c23 */ /* 0x000fe2000801002d */
[----:B------:R-:W-:Y:S01]  /*8a90*/  FMUL.FTZ R54, R52, UR7 ;  /* 0x0000000734367c20 */ /* 0x000fe20008410000 */
[----:B-----5:R-:W-:-:S02]  /*8aa0*/  @P1 SHF.L.U32 R55, R60, 0x10, RZ ;  /* 0x000000103c371819 */ /* 0x020fc400000006ff */
[----:B0-----:R-:W-:Y:S02]  /*8ab0*/  CS2R R68, SRZ ;  /* 0x0000000000447805 */ /* 0x001fe4000001ff00 */
[----:B------:R-:W-:Y:S01]  /*8ac0*/  @P4 PRMT R60, R60, 0x7632, R60 ;  /* 0x000076323c3c4816 */ /* 0x000fe2000000003c */
[----:B------:R-:W-:Y:S01]  /*8ad0*/  FMUL.FTZ R57, R53, UR7 ;  /* 0x0000000735397c20 */ /* 0x000fe20008410000 */
[----:B------:R-:W-:Y:S01]  /*8ae0*/  FMUL.FTZ R73, R54, UR23 ;  /* 0x0000001736497c20 */ /* 0x000fe20008410000 */
[----:B------:R-:W-:Y:S01]  /*8af0*/  FFMA.FTZ R54, R59, UR10, R46 ;  /* 0x0000000a3b367c23 */ /* 0x000fe2000801002e */
[----:B------:R-:W-:Y:S01]  /*8b00*/  @P4 SHF.L.U32 R70, R70, 0x10, RZ ;  /* 0x0000001046464819 */ /* 0x000fe200000006ff */
[----:B------:R-:W-:Y:S01]  /*8b10*/  FMUL.FTZ R57, R57, UR23 ;  /* 0x0000001739397c20 */ /* 0x000fe20008410000 */
[----:B------:R-:W-:Y:S01]  /*8b20*/  @P4 SHF.L.U32 R60, R60, 0x10, RZ ;  /* 0x000000103c3c4819 */ /* 0x000fe200000006ff */
[----:B------:R-:W-:Y:S01]  /*8b30*/  @P1 FMUL.FTZ R68, R73, R55 ;  /* 0x0000003749441220 */ /* 0x000fe20000410000 */
[----:B------:R-:W-:Y:S01]  /*8b40*/  @P1 SHF.L.U32 R56, R8, 0x10, RZ ;  /* 0x0000001008381819 */ /* 0x000fe200000006ff */
[----:B------:R-:W-:Y:S01]  /*8b50*/  FMUL.FTZ R55, R54, UR7 ;  /* 0x0000000736377c20 */ /* 0x000fe20008410000 */
[----:B------:R-:W-:Y:S01]  /*8b60*/  MOV R67, RZ ;  /* 0x000000ff00437202 */ /* 0x000fe20000000f00 */
[----:B------:R-:W-:-:S02]  /*8b70*/  HFMA2 R72, -RZ, RZ, 0, 0 ;  /* 0x00000000ff487431 */ /* 0x000fc400000001ff */
[C---:B------:R-:W-:Y:S01]  /*8b80*/  @P4 FMUL.FTZ R67, R57.reuse, R60 ;  /* 0x0000003c39434220 */ /* 0x040fe20000410000 */
[----:B------:R-:W-:Y:S01]  /*8b90*/  @P4 FMUL.FTZ R69, R57, R70 ;  /* 0x0000004639454220 */ /* 0x000fe20000410000 */
[----:B------:R-:W-:Y:S01]  /*8ba0*/  @P1 FMUL.FTZ R72, R73, R56 ;  /* 0x0000003849481220 */ /* 0x000fe20000410000 */
[----:B------:R-:W-:Y:S01]  /*8bb0*/  FMUL.FTZ R57, R55, UR23 ;  /* 0x0000001737397c20 */ /* 0x000fe20008410000 */
[----:B------:R-:W-:Y:S01]  /*8bc0*/  @P3 SHF.L.U32 R56, R61, 0x10, RZ ;  /* 0x000000103d383819 */ /* 0x000fe200000006ff */
[--C-:B------:R-:W-:Y:S01]  /*8bd0*/  FFMA.FTZ R71, R86, UR11, R107.reuse ;  /* 0x0000000b56477c23 */ /* 0x100fe2000801006b */
[----:B------:R-:W-:Y:S01]  /*8be0*/  @P3 SHF.L.U32 R55, R9, 0x10, RZ ;  /* 0x0000001009373819 */ /* 0x000fe200000006ff */
[----:B------:R-:W-:Y:S01]  /*8bf0*/  HFMA2 R70, -RZ, RZ, 0, 0 ;  /* 0x00000000ff467431 */ /* 0x000fe200000001ff */
[----:B------:R-:W-:Y:S01]  /*8c00*/  LOP3.LUT P5, RZ, R3, 0xff, RZ, 0xc0, !PT ;  /* 0x000000ff03ff7812 */ /* 0x000fe200078ac0ff */
[C---:B------:R-:W-:Y:S01]  /*8c10*/  @P3 FMUL.FTZ R70, R57.reuse, R56 ;  /* 0x0000003839463220 */ /* 0x040fe20000410000 */
[----:B------:R-:W-:Y:S01]  /*8c20*/  ISETP.GE.U32.AND P1, PT, R2, RZ, PT ;  /* 0x000000ff0200720c */ /* 0x000fe20003f26070 */
[----:B------:R-:W-:Y:S01]  /*8c30*/  FFMA.FTZ R88, R88, UR11, R107 ;  /* 0x0000000b58587c23 */ /* 0x000fe2000801006b */
[----:B------:R-:W-:Y:S01]  /*8c40*/  MOV R60, RZ ;  /* 0x000000ff003c7202 */ /* 0x000fe20000000f00 */
[----:B------:R-:W-:Y:S01]  /*8c50*/  @P3 FMUL.FTZ R60, R57, R55 ;  /* 0x00000037393c3220 */ /* 0x000fe20000410000 */
[C---:B------:R-:W-:Y:S01]  /*8c60*/  LOP3.LUT P4, RZ, R3.reuse, 0xff00, RZ, 0xc0, !PT ;  /* 0x0000ff0003ff7812 */ /* 0x040fe2000788c0ff */
[----:B------:R-:W-:Y:S01]  /*8c70*/  FFMA.FTZ R55, R58, UR10, R47 ;  /* 0x0000000a3a377c23 */ /* 0x000fe2000801002f */
[----:B------:R-:W-:Y:S01]  /*8c80*/  LOP3.LUT P3, RZ, R3, 0xff0000, RZ, 0xc0, !PT ;  /* 0x00ff000003ff7812 */ /* 0x000fe2000786c0ff */
[----:B------:R-:W-:Y:S01]  /*8c90*/  FADD.FTZ R81, R81, -R88 ;  /* 0x8000005851517221 */ /* 0x000fe20000010000 */
[----:B------:R-:W-:Y:S01]  /*8ca0*/  ISETP.GE.U32.AND.EX P1, PT, R3, 0x1000000, PT, P1 ;  /* 0x010000000300780c */ /* 0x000fe20003f26110 */
[----:B------:R-:W-:Y:S01]  /*8cb0*/  FADD.FTZ R3, R78, -R71 ;  /* 0x800000474e037221 */ /* 0x000fe20000010000 */
[----:B------:R-:W-:Y:S01]  /*8cc0*/  LOP3.LUT P6, RZ, R2, 0xff000000, RZ, 0xc0, !PT ;  /* 0xff00000002ff7812 */ /* 0x000fe200078cc0ff */
[----:B------:R-:W-:Y:S01]  /*8cd0*/  FMUL.FTZ R2, R55, UR7 ;  /* 0x0000000737027c20 */ /* 0x000fe20008410000 */
[--C-:B------:R-:W-:Y:S01]  /*8ce0*/  FFMA.FTZ R87, R87, UR11, R107.reuse ;  /* 0x0000000b57577c23 */ /* 0x100fe2000801006b */
[----:B------:R-:W-:Y:S01]  /*8cf0*/  FFMA.FTZ R56, R3, UR10, R48 ;  /* 0x0000000a03387c23 */ /* 0x000fe20008010030 */
[----:B------:R-:W-:Y:S01]  /*8d00*/  FFMA.FTZ R84, R89, UR11, R107 ;  /* 0x0000000b59547c23 */ /* 0x000fe2000801006b */
[----:B------:R-:W-:Y:S01]  /*8d10*/  FMUL.FTZ R73, R2, UR23 ;  /* 0x0000001702497c20 */ /* 0x000fe20008410000 */
[----:B------:R-:W-:Y:S01]  /*8d20*/  @P5 SHF.L.U32 R57, R62, 0x10, RZ ;  /* 0x000000103e395819 */ /* 0x000fe200000006ff */
[----:B------:R-:W-:Y:S01]  /*8d30*/  @P5 FMUL.FTZ R2, R56, UR7 ;  /* 0x0000000738025c20 */ /* 0x000fe20008410000 */
[----:B------:R-:W-:Y:S01]  /*8d40*/  @P4 PRMT R59, R62, 0x7632, R59 ;  /* 0x000076323e3b4816 */ /* 0x000fe2000000003b */
[----:B------:R-:W-:Y:S01]  /*8d50*/  FFMA.FTZ R58, R81, UR10, R50 ;  /* 0x0000000a513a7c23 */ /* 0x000fe20008010032 */
[----:B------:R-:W-:Y:S01]  /*8d60*/  FADD.FTZ R80, R80, -R87 ;  /* 0x8000005750507221 */ /* 0x000fe20000010000 */
[----:B------:R-:W-:Y:S01]  /*8d70*/  @P5 FMUL.FTZ R2, R2, UR23 ;  /* 0x0000001702025c20 */ /* 0x000fe20008410000 */
[----:B------:R-:W-:Y:S01]  /*8d80*/  FADD.FTZ R84, R83, -R84 ;  /* 0x8000005453547221 */ /* 0x000fe20000010000 */
[----:B------:R-:W-:-:S02]  /*8d90*/  HFMA2 R74, -RZ, RZ, 0, 0 ;  /* 0x00000000ff4a7431 */ /* 0x000fc400000001ff */
[----:B------:R-:W-:Y:S01]  /*8da0*/  @P3 FMUL.FTZ R81, R58, UR7 ;  /* 0x000000073a513c20 */ /* 0x000fe20008410000 */
[----:B------:R-:W-:Y:S01]  /*8db0*/  @P5 FMUL.FTZ R74, R57, R2 ;  /* 0x00000002394a5220 */ /* 0x000fe20000410000 */
[----:B------:R-:W-:Y:S01]  /*8dc0*/  @P4 SHF.L.U32 R2, R59, 0x10, RZ ;  /* 0x000000103b024819 */ /* 0x000fe200000006ff */
[----:B------:R-:W-:Y:S01]  /*8dd0*/  @P5 FMUL.FTZ R75, R56, UR7 ;  /* 0x00000007384b5c20 */ /* 0x000fe20008410000 */
[----:B------:R-:W-:Y:S01]  /*8de0*/  @P6 PRMT R61, R61, 0x7632, R61 ;  /* 0x000076323d3d6816 */ /* 0x000fe2000000003d */
[----:B------:R-:W-:Y:S01]  /*8df0*/  FFMA.FTZ R59, R84, UR10, R51 ;  /* 0x0000000a543b7c23 */ /* 0x000fe20008010033 */
[----:B------:R-:W-:Y:S01]  /*8e00*/  FFMA.FTZ R57, R80, UR10, R49 ;  /* 0x0000000a50397c23 */ /* 0x000fe20008010031 */
[----:B------:R-:W-:Y:S01]  /*8e10*/  @P3 SHF.L.U32 R77, R63, 0x10, RZ ;  /* 0x000000103f4d3819 */ /* 0x000fe200000006ff */
[----:B------:R-:W-:Y:S01]  /*8e20*/  @P3 FMUL.FTZ R82, R81, UR23 ;  /* 0x0000001751523c20 */ /* 0x000fe20008410000 */
[----:B------:R-:W-:Y:S01]  /*8e30*/  @P1 PRMT R79, R63, 0x7632, R79 ;  /* 0x000076323f4f1816 */ /* 0x000fe2000000004f */
[----:B------:R-:W-:Y:S01]  /*8e40*/  @P5 FMUL.FTZ R76, R75, UR23 ;  /* 0x000000174b4c5c20 */ /* 0x000fe20008410000 */
[----:B------:R-:W-:Y:S01]  /*8e50*/  @P3 SHF.L.U32 R63, R11, 0x10, RZ ;  /* 0x000000100b3f3819 */ /* 0x000fe200000006ff */
[----:B------:R-:W-:Y:S01]  /*8e60*/  @P4 FMUL.FTZ R83, R57, UR7 ;  /* 0x0000000739534c20 */ /* 0x000fe20008410000 */
[----:B------:R-:W-:Y:S01]  /*8e70*/  @P5 SHF.L.U32 R3, R10, 0x10, RZ ;  /* 0x000000100a035819 */ /* 0x000fe200000006ff */
[----:B------:R-:W-:Y:S01]  /*8e80*/  HFMA2 R78, -RZ, RZ, 0, 0 ;  /* 0x00000000ff4e7431 */ /* 0x000fe200000001ff */
[----:B------:R-:W-:Y:S01]  /*8e90*/  @P1 SHF.L.U32 R80, R64, 0x10, RZ ;  /* 0x0000001040501819 */ /* 0x000fe200000006ff */
[----:B------:R-:W-:Y:S01]  /*8ea0*/  FMUL.FTZ R64, R59, UR7 ;  /* 0x000000073b407c20 */ /* 0x000fe20008410000 */
[----:B------:R-:W-:Y:S01]  /*8eb0*/  @P6 SHF.L.U32 R61, R61, 0x10, RZ ;  /* 0x000000103d3d6819 */ /* 0x000fe200000006ff */
[----:B------:R-:W-:Y:S01]  /*8ec0*/  @P3 FMUL.FTZ R78, R82, R63 ;  /* 0x0000003f524e3220 */ /* 0x000fe20000410000 */
[----:B------:R-:W-:Y:S01]  /*8ed0*/  @P6 SHF.L.U32 R66, R66, 0x10, RZ ;  /* 0x0000001042426819 */ /* 0x000fe200000006ff */
[----:B------:R-:W-:Y:S01]  /*8ee0*/  HFMA2 R71, -RZ, RZ, 0, 0 ;  /* 0x00000000ff477431 */ /* 0x000fe200000001ff */
[----:B------:R-:W-:Y:S01]  /*8ef0*/  MOV R62, RZ ;  /* 0x000000ff003e7202 */ /* 0x000fe20000000f00 */
[----:B------:R-:W-:Y:S01]  /*8f00*/  @P5 FMUL.FTZ R62, R76, R3 ;  /* 0x000000034c3e5220 */ /* 0x000fe20000410000 */
[----:B------:R-:W-:Y:S01]  /*8f10*/  @P4 SHF.L.U32 R65, R65, 0x10, RZ ;  /* 0x0000001041414819 */ /* 0x000fe200000006ff */
[----:B------:R-:W-:Y:S01]  /*8f20*/  FMUL.FTZ R82, R64, UR23 ;  /* 0x0000001740527c20 */ /* 0x000fe20008410000 */
[----:B------:R-:W-:Y:S01]  /*8f30*/  @P4 FMUL.FTZ R84, R83, UR23 ;  /* 0x0000001753544c20 */ /* 0x000fe20008410000 */
[----:B------:R-:W-:Y:S01]  /*8f40*/  @P6 FMUL.FTZ R71, R73, R61 ;  /* 0x0000003d49476220 */ /* 0x000fe20000410000 */
[----:B------:R-:W-:Y:S01]  /*8f50*/  @P4 FMUL.FTZ R3, R57, UR7 ;  /* 0x0000000739034c20 */ /* 0x000fe20008410000 */
[----:B------:R-:W-:Y:S01]  /*8f60*/  @P3 FMUL.FTZ R63, R58, UR7 ;  /* 0x000000073a3f3c20 */ /* 0x000fe20008410000 */
[----:B------:R-:W-:Y:S01]  /*8f70*/  MOV R61, RZ ;  /* 0x000000ff003d7202 */ /* 0x000fe20000000f00 */
[----:B------:R-:W-:Y:S01]  /*8f80*/  @P6 FMUL.FTZ R61, R73, R66 ;  /* 0x00000042493d6220 */ /* 0x000fe20000410000 */
[----:B------:R-:W-:Y:S01]  /*8f90*/  HFMA2 R75, -RZ, RZ, 0, 0 ;  /* 0x00000000ff4b7431 */ /* 0x000fe200000001ff */
[----:B------:R-:W-:Y:S01]  /*8fa0*/  MOV R81, RZ ;  /* 0x000000ff00517202 */ /* 0x000fe20000000f00 */
[----:B------:R-:W-:Y:S01]  /*8fb0*/  @P1 FMUL.FTZ R81, R82, R80 ;  /* 0x0000005052511220 */ /* 0x000fe20000410000 */
[----:B------:R-:W-:Y:S01]  /*8fc0*/  @P1 SHF.L.U32 R79, R79, 0x10, RZ ;  /* 0x000000104f4f1819 */ /* 0x000fe200000006ff */
[----:B------:R-:W-:Y:S01]  /*8fd0*/  @P4 FMUL.FTZ R75, R84, R65 ;  /* 0x00000041544b4220 */ /* 0x000fe20000410000 */
[----:B------:R-:W-:Y:S01]  /*8fe0*/  @P4 FMUL.FTZ R3, R3, UR23 ;  /* 0x0000001703034c20 */ /* 0x000fe20008410000 */
[----:B------:R-:W-:Y:S01]  /*8ff0*/  @P3 FMUL.FTZ R64, R63, UR23 ;  /* 0x000000173f403c20 */ /* 0x000fe20008410000 */
[----:B------:R-:W-:Y:S01]  /*9000*/  MOV R73, RZ ;  /* 0x000000ff00497202 */ /* 0x000fe20000000f00 */
[----:B------:R-:W-:Y:S01]  /*9010*/  HFMA2 R76, -RZ, RZ, 0, 0 ;  /* 0x00000000ff4c7431 */ /* 0x000fe200000001ff */
[----:B------:R-:W-:Y:S01]  /*9020*/  MOV R66, RZ ;  /* 0x000000ff00427202 */ /* 0x000fe20000000f00 */
[----:B------:R-:W-:Y:S01]  /*9030*/  @P4 FMUL.FTZ R73, R2, R3 ;  /* 0x0000000302494220 */ /* 0x000fe20000410000 */
[----:B------:R-:W-:Y:S01]  /*9040*/  F2FP.BF16.F32.PACK_AB R61, R61, R60 ;  /* 0x0000003c3d3d723e */ /* 0x000fe200000010ff */
[----:B------:R-:W-:Y:S01]  /*9050*/  @P3 FMUL.FTZ R66, R77, R64 ;  /* 0x000000404d423220 */ /* 0x000fe20000410000 */
[----:B------:R-:W-:Y:S01]  /*9060*/  @P1 FMUL.FTZ R76, R82, R79 ;  /* 0x0000004f524c1220 */ /* 0x000fe20000410000 */
[----:B------:R-:W-:-:S02]  /*9070*/  F2FP.BF16.F32.PACK_AB R63, R81, R78 ;  /* 0x0000004e513f723e */ /* 0x000fc400000010ff */
[----:B------:R-:W-:Y:S02]  /*9080*/  F2FP.BF16.F32.PACK_AB R62, R75, R62 ;  /* 0x0000003e4b3e723e */ /* 0x000fe400000010ff */
[----:B------:R-:W-:Y:S01]  /*9090*/  F2FP.BF16.F32.PACK_AB R60, R69, R72 ;  /* 0x00000048453c723e */ /* 0x000fe200000010ff */
[----:B------:R-:W-:Y:S06]  /*90a0*/  BRA `(.L_x_5530) ;  /* 0x0000001000f47947 */ /* 0x000fec0003800000 */
.L_x_5529:
[C---:B------:R-:W-:Y:S01]  /*90b0*/  LOP3.LUT P1, RZ, R2.reuse, 0xff, RZ, 0xc0, !PT ;  /* 0x000000ff02ff7812 */ /* 0x040fe2000782c0ff */
[--C-:B------:R-:W-:Y:S01]  /*90c0*/  FFMA.FTZ R79, R79, UR11, R107.reuse ;  /* 0x0000000b4f4f7c23 */ /* 0x100fe2000801006b */
[----:B------:R-:W-:Y:S01]  /*90d0*/  LOP3.LUT P4, RZ, R2, 0xff00, RZ, 0xc0, !PT ;  /* 0x0000ff0002ff7812 */ /* 0x000fe2000788c0ff */
[--C-:B------:R-:W-:Y:S01]  /*90e0*/  FFMA.FTZ R82, R82, UR11, R107.reuse ;  /* 0x0000000b52527c23 */ /* 0x100fe2000801006b */
[----:B------:R-:W-:Y:S01]  /*90f0*/  FFMA.FTZ R67, R84, UR11, R107 ;  /* 0x0000000b54437c23 */ /* 0x000fe2000801006b */
[----:B------:R-:W-:Y:S01]  /*9100*/  FADD.FTZ R79, R74, -R79 ;  /* 0x8000004f4a4f7221 */ /* 0x000fe20000010000 */
[----:B------:R-:W-:Y:S01]  /*9110*/  LOP3.LUT P3, RZ, R2, 0xff0000, RZ, 0xc0, !PT ;  /* 0x00ff000002ff7812 */ /* 0x000fe2000786c0ff */
[----:B------:R-:W-:Y:S01]  /*9120*/  FADD.FTZ R82, R75, -R82 ;  /* 0x800000524b527221 */ /* 0x000fe20000010000 */
[----:B0-----:R-:W-:Y:S01]  /*9130*/  FFMA.FTZ R68, R85, UR11, R107 ;  /* 0x0000000b55447c23 */ /* 0x001fe2000801006b */
[----:B------:R-:W-:Y:S01]  /*9140*/  FFMA.FTZ R79, R79, UR10, R44 ;  /* 0x0000000a4f4f7c23 */ /* 0x000fe2000801002c */
[----:B------:R-:W-:Y:S01]  /*9150*/  FADD.FTZ R85, R76, -R67 ;  /* 0x800000434c557221 */ /* 0x000fe20000010000 */
[----:B------:R-:W-:Y:S01]  /*9160*/  FFMA.FTZ R82, R82, UR10, R45 ;  /* 0x0000000a52527c23 */ /* 0x000fe2000801002d */
[----:B------:R-:W-:Y:S01]  /*9170*/  FADD.FTZ R84, R77, -R68 ;  /* 0x800000444d547221 */ /* 0x000fe20000010000 */
[C---:B-----5:R-:W-:Y:S01]  /*9180*/  @P1 SHF.L.U32 R71, R60.reuse, 0x10, RZ ;  /* 0x000000103c471819 */ /* 0x060fe200000006ff */
[----:B------:R-:W-:Y:S01]  /*9190*/  FFMA.FTZ R85, R85, UR10, R46 ;  /* 0x0000000a55557c23 */ /* 0x000fe2000801002e */
[----:B------:R-:W-:Y:S01]  /*91a0*/  @P4 PRMT R74, R60, 0x7632, R74 ;  /* 0x000076323c4a4816 */ /* 0x000fe2000000004a */
[----:B------:R-:W-:Y:S01]  /*91b0*/  FMUL.FTZ R60, R79, UR7 ;  /* 0x000000074f3c7c20 */ /* 0x000fe20008410000 */
[----:B------:R-:W-:-:S02]  /*91c0*/  @P1 SHF.L.U32 R73, R8, 0x10, RZ ;  /* 0x0000001008491819 */ /* 0x000fc400000006ff */
[----:B------:R-:W-:Y:S02]  /*91d0*/  CS2R R68, SRZ ;  /* 0x0000000000447805 */ /* 0x000fe4000001ff00 */
[----:B------:R-:W-:Y:S01]  /*91e0*/  @P4 SHF.L.U32 R77, R70, 0x10, RZ ;  /* 0x00000010464d4819 */ /* 0x000fe200000006ff */
[----:B------:R-:W-:Y:S01]  /*91f0*/  FMUL.FTZ R60, R60, UR23 ;  /* 0x000000173c3c7c20 */ /* 0x000fe20008410000 */
[----:B------:R-:W-:Y:S01]  /*9200*/  FMUL.FTZ R70, R82, UR7 ;  /* 0x0000000752467c20 */ /* 0x000fe20008410000 */
[----:B------:R-:W-:Y:S01]  /*9210*/  @P4 SHF.L.U32 R75, R74, 0x10, RZ ;  /* 0x000000104a4b4819 */ /* 0x000fe200000006ff */
[----:B------:R-:W-:Y:S01]  /*9220*/  FFMA.FTZ R91, R86, UR11, R107 ;  /* 0x0000000b565b7c23 */ /* 0x000fe2000801006b */
[-C--:B------:R-:W-:Y:S01]  /*9230*/  @P1 FMUL.FTZ R68, R71, R60.reuse ;  /* 0x0000003c47441220 */ /* 0x080fe20000410000 */
[----:B------:R-:W-:Y:S01]  /*9240*/  @P1 FMUL.FTZ R69, R73, R60 ;  /* 0x0000003c49451220 */ /* 0x000fe20000410000 */
[----:B------:R-:W-:Y:S01]  /*9250*/  FMUL.FTZ R60, R85, UR7 ;  /* 0x00000007553c7c20 */ /* 0x000fe20008410000 */
[----:B------:R-:W-:Y:S01]  /*9260*/  LOP3.LUT P6, RZ, R2, 0xff000000, RZ, 0xc0, !PT ;  /* 0xff00000002ff7812 */ /* 0x000fe200078cc0ff */
[----:B------:R-:W-:Y:S01]  /*9270*/  FMUL.FTZ R70, R70, UR23 ;  /* 0x0000001746467c20 */ /* 0x000fe20008410000 */
[----:B------:R-:W-:Y:S01]  /*9280*/  @P3 SHF.L.U32 R74, R61, 0x10, RZ ;  /* 0x000000103d4a3819 */ /* 0x000fe200000006ff */
[----:B------:R-:W-:Y:S01]  /*9290*/  FMUL.FTZ R71, R60, UR23 ;  /* 0x000000173c477c20 */ /* 0x000fe20008410000 */
[----:B------:R-:W-:Y:S01]  /*92a0*/  @P3 SHF.L.U32 R76, R9, 0x10, RZ ;  /* 0x00000010094c3819 */ /* 0x000fe200000006ff */
[----:B------:R-:W-:Y:S01]  /*92b0*/  HFMA2 R67, -RZ, RZ, 0, 0 ;  /* 0x00000000ff437431 */ /* 0x000fe200000001ff */
[----:B------:R-:W-:Y:S01]  /*92c0*/  ISETP.GE.U32.AND P1, PT, R2, RZ, PT ;  /* 0x000000ff0200720c */ /* 0x000fe20003f26070 */
[----:B------:R-:W-:Y:S01]  /*92d0*/  FFMA.FTZ R2, R84, UR10, R47 ;  /* 0x0000000a54027c23 */ /* 0x000fe2000801002f */
[----:B------:R-:W-:Y:S01]  /*92e0*/  MOV R72, RZ ;  /* 0x000000ff00487202 */ /* 0x000fe20000000f00 */
[-C--:B------:R-:W-:Y:S01]  /*92f0*/  @P4 FMUL.FTZ R67, R75, R70.reuse ;  /* 0x000000464b434220 */ /* 0x080fe20000410000 */
[----:B------:R-:W-:Y:S01]  /*9300*/  @P4 FMUL.FTZ R72, R77, R70 ;  /* 0x000000464d484220 */ /* 0x000fe20000410000 */
[----:B------:R-:W-:Y:S01]  /*9310*/  HFMA2 R70, -RZ, RZ, 0, 0 ;  /* 0x00000000ff467431 */ /* 0x000fe200000001ff */
[----:B------:R-:W-:Y:S01]  /*9320*/  MOV R60, RZ ;  /* 0x000000ff003c7202 */ /* 0x000fe20000000f00 */
[-C--:B------:R-:W-:Y:S01]  /*9330*/  @P3 FMUL.FTZ R70, R74, R71.reuse ;  /* 0x000000474a463220 */ /* 0x080fe20000410000 */
[C---:B------:R-:W-:Y:S01]  /*9340*/  LOP3.LUT P5, RZ, R3.reuse, 0xff, RZ, 0xc0, !PT ;  /* 0x000000ff03ff7812 */ /* 0x040fe200078ac0ff */
[----:B------:R-:W-:Y:S01]  /*9350*/  @P3 FMUL.FTZ R60, R76, R71 ;  /* 0x000000474c3c3220 */ /* 0x000fe20000410000 */
[----:B------:R-:W-:Y:S01]  /*9360*/  FMUL.FTZ R2, R2, UR7 ;  /* 0x0000000702027c20 */ /* 0x000fe20008410000 */
[C---:B------:R-:W-:Y:S01]  /*9370*/  LOP3.LUT P4, RZ, R3.reuse, 0xff00, RZ, 0xc0, !PT ;  /* 0x0000ff0003ff7812 */ /* 0x040fe2000788c0ff */
[----:B------:R-:W-:Y:S01]  /*9380*/  FADD.FTZ R91, R78, -R91 ;  /* 0x8000005b4e5b7221 */ /* 0x000fe20000010000 */
[C---:B------:R-:W-:Y:S01]  /*9390*/  LOP3.LUT P3, RZ, R3.reuse, 0xff0000, RZ, 0xc0, !PT ;  /* 0x00ff000003ff7812 */ /* 0x040fe2000786c0ff */
[----:B------:R-:W-:Y:S01]  /*93a0*/  FMUL.FTZ R73, R2, UR23 ;  /* 0x0000001702497c20 */ /* 0x000fe20008410000 */
[----:B------:R-:W-:Y:S01]  /*93b0*/  ISETP.GE.U32.AND.EX P1, PT, R3, 0x1000000, PT, P1 ;  /* 0x010000000300780c */ /* 0x000fe20003f26110 */
[----:B------:R-:W-:Y:S01]  /*93c0*/  FFMA.FTZ R2, R91, UR10, R48 ;  /* 0x0000000a5b027c23 */ /* 0x000fe20008010030 */
[----:B------:R-:W-:Y:S01]  /*93d0*/  @P6 PRMT R61, R61, 0x7632, R61 ;  /* 0x000076323d3d6816 */ /* 0x000fe2000000003d */
[--C-:B------:R-:W-:Y:S01]  /*93e0*/  FFMA.FTZ R88, R88, UR11, R107.reuse ;  /* 0x0000000b58587c23 */ /* 0x100fe2000801006b */
[--C-:B------:R-:W-:Y:S01]  /*93f0*/  FFMA.FTZ R86, R89, UR11, R107.reuse ;  /* 0x0000000b59567c23 */ /* 0x100fe2000801006b */
[----:B------:R-:W-:Y:S01]  /*9400*/  FMUL.FTZ R2, R2, UR7 ;  /* 0x0000000702027c20 */ /* 0x000fe20008410000 */
[----:B------:R-:W-:Y:S01]  /*9410*/  FFMA.FTZ R87, R87, UR11, R107 ;  /* 0x0000000b57577c23 */ /* 0x000fe2000801006b */
[----:B------:R-:W-:Y:S01]  /*9420*/  @P6 SHF.L.U32 R74, R61, 0x10, RZ ;  /* 0x000000103d4a6819 */ /* 0x000fe200000006ff */
[----:B------:R-:W-:Y:S01]  /*9430*/  FADD.FTZ R81, R81, -R88 ;  /* 0x8000005851517221 */ /* 0x000fe20000010000 */
[----:B------:R-:W-:Y:S01]  /*9440*/  @P5 SHF.L.U32 R77, R62, 0x10, RZ ;  /* 0x000000103e4d5819 */ /* 0x000fe200000006ff */
[----:B------:R-:W-:Y:S01]  /*9450*/  FADD.FTZ R86, R83, -R86 ;  /* 0x8000005653567221 */ /* 0x000fe20000010000 */
[----:B------:R-:W-:Y:S01]  /*9460*/  @P5 SHF.L.U32 R79, R10, 0x10, RZ ;  /* 0x000000100a4f5819 */ /* 0x000fe200000006ff */
[----:B------:R-:W-:Y:S01]  /*9470*/  FMUL.FTZ R2, R2, UR23 ;  /* 0x0000001702027c20 */ /* 0x000fe20008410000 */
[----:B------:R-:W-:Y:S01]  /*9480*/  FADD.FTZ R80, R80, -R87 ;  /* 0x8000005750507221 */ /* 0x000fe20000010000 */
[----:B------:R-:W-:Y:S01]  /*9490*/  HFMA2 R71, -RZ, RZ, 0, 0 ;  /* 0x00000000ff477431 */ /* 0x000fe200000001ff */
[----:B------:R-:W-:Y:S01]  /*94a0*/  @P4 PRMT R76, R62, 0x7632, R76 ;  /* 0x000076323e4c4816 */ /* 0x000fe2000000004c */
[----:B------:R-:W-:Y:S01]  /*94b0*/  @P6 FMUL.FTZ R71, R74, R73 ;  /* 0x000000494a476220 */ /* 0x000fe20000410000 */
[C---:B------:R-:W-:Y:S01]  /*94c0*/  @P3 SHF.L.U32 R82, R63.reuse, 0x10, RZ ;  /* 0x000000103f523819 */ /* 0x040fe200000006ff */
[----:B------:R-:W-:Y:S01]  /*94d0*/  HFMA2 R74, -RZ, RZ, 0, 0 ;  /* 0x00000000ff4a7431 */ /* 0x000fe200000001ff */
[----:B------:R-:W-:-:S02]  /*94e0*/  @P1 PRMT R83, R63, 0x7632, R83 ;  /* 0x000076323f531816 */ /* 0x000fc40000000053 */
[----:B------:R-:W-:Y:S01]  /*94f0*/  CS2R R62, SRZ ;  /* 0x00000000003e7805 */ /* 0x000fe2000001ff00 */
[----:B------:R-:W-:Y:S01]  /*9500*/  FFMA.FTZ R3, R81, UR10, R50 ;  /* 0x0000000a51037c23 */ /* 0x000fe20008010032 */
[-C--:B------:R-:W-:Y:S01]  /*9510*/  @P5 FMUL.FTZ R74, R77, R2.reuse ;  /* 0x000000024d4a5220 */ /* 0x080fe20000410000 */
[----:B------:R-:W-:Y:S01]  /*9520*/  @P5 FMUL.FTZ R62, R79, R2 ;  /* 0x000000024f3e5220 */ /* 0x000fe20000410000 */
[----:B------:R-:W-:Y:S01]  /*9530*/  FFMA.FTZ R86, R86, UR10, R51 ;  /* 0x0000000a56567c23 */ /* 0x000fe20008010033 */
[----:B------:R-:W-:Y:S01]  /*9540*/  FFMA.FTZ R2, R80, UR10, R49 ;  /* 0x0000000a50027c23 */ /* 0x000fe20008010031 */
[----:B------:R-:W-:Y:S01]  /*9550*/  FMUL.FTZ R3, R3, UR7 ;  /* 0x0000000703037c20 */ /* 0x000fe20008410000 */
[----:B------:R-:W-:Y:S01]  /*9560*/  @P4 SHF.L.U32 R79, R65, 0x10, RZ ;  /* 0x00000010414f4819 */ /* 0x000fe200000006ff */
        /* <DEDUP_REMOVED lines=9> */
[----:B------:R-:W-:Y:S01]  /*9600*/  @P3 FMUL.FTZ R63, R78, R75 ;  /* 0x0000004b4e3f3220 */ /* 0x000fe20000410000 */
[----:B------:R-:W-:Y:S01]  /*9610*/  @P6 FMUL.FTZ R61, R66, R73 ;  /* 0x00000049423d6220 */ /* 0x000fe20000410000 */
[----:B------:R-:W-:Y:S01]  /*9620*/  HFMA2 R3, -RZ, RZ, 0, 0 ;  /* 0x00000000ff037431 */ /* 0x000fe200000001ff */
[----:B------:R-:W-:Y:S01]  /*9630*/  @P4 SHF.L.U32 R77, R76, 0x10, RZ ;  /* 0x000000104c4d4819 */ /* 0x000fe200000006ff */
[----:B------:R-:W-:Y:S01]  /*9640*/  HFMA2 R78, -RZ, RZ, 0, 0 ;  /* 0x00000000ff4e7431 */ /* 0x000fe200000001ff */
[----:B------:R-:W-:Y:S01]  /*9650*/  @P1 SHF.L.U32 R64, R83, 0x10, RZ ;  /* 0x0000001053401819 */ /* 0x000fe200000006ff */
[----:B------:R-:W-:Y:S01]  /*9660*/  @P1 FMUL.FTZ R78, R80, R65 ;  /* 0x00000041504e1220 */ /* 0x000fe20000410000 */
[-C--:B------:R-:W-:Y:S01]  /*9670*/  @P4 FMUL.FTZ R3, R79, R2.reuse ;  /* 0x000000024f034220 */ /* 0x080fe20000410000 */
[----:B------:R-:W-:Y:S01]  /*9680*/  MOV R73, RZ ;  /* 0x000000ff00497202 */ /* 0x000fe20000000f00 */
[----:B------:R-:W-:Y:S01]  /*9690*/  @P4 FMUL.FTZ R73, R77, R2 ;  /* 0x000000024d494220 */ /* 0x000fe20000410000 */
[----:B------:R-:W-:Y:S01]  /*96a0*/  MOV R66, RZ ;  /* 0x000000ff00427202 */ /* 0x000fe20000000f00 */
[----:B------:R-:W-:Y:S01]  /*96b0*/  @P3 FMUL.FTZ R66, R82, R75 ;  /* 0x0000004b52423220 */ /* 0x000fe20000410000 */
[----:B------:R-:W-:Y:S01]  /*96c0*/  MOV R76, RZ ;  /* 0x000000ff004c7202 */ /* 0x000fe20000000f00 */
[----:B------:R-:W-:Y:S01]  /*96d0*/  @P1 FMUL.FTZ R76, R64, R65 ;  /* 0x00000041404c1220 */ /* 0x000fe20000410000 */
[----:B------:R-:W-:-:S02]  /*96e0*/  F2FP.BF16.F32.PACK_AB R61, R61, R60 ;  /* 0x0000003c3d3d723e */ /* 0x000fc400000010ff */
[----:B------:R-:W-:Y:S02]  /*96f0*/  F2FP.BF16.F32.PACK_AB R63, R78, R63 ;  /* 0x0000003f4e3f723e */ /* 0x000fe400000010ff */
[----:B------:R-:W-:Y:S02]  /*9700*/  F2FP.BF16.F32.PACK_AB R62, R3, R62 ;  /* 0x0000003e033e723e */ /* 0x000fe400000010ff */
[----:B------:R-:W-:Y:S01]  /*9710*/  F2FP.BF16.F32.PACK_AB R60, R72, R69 ;  /* 0x00000045483c723e */ /* 0x000fe200000010ff */
[----:B------:R-:W-:Y:S06]  /*9720*/  BRA `(.L_x_5530) ;  /* 0x0000000c00547947 */ /* 0x000fec0003800000 */
.L_x_5528:
[----:B------:R-:W-:Y:S05]  /*9730*/  @!P0 BRA `(.L_x_5531) ;  /* 0x0000000400b48947 */ /* 0x000fea0003800000 */
[--C-:B------:R-:W-:Y:S01]  /*9740*/  FFMA.FTZ R79, R79, UR11, R107.reuse ;  /* 0x0000000b4f4f7c23 */ /* 0x100fe2000801006b */
[--C-:B------:R-:W-:Y:S01]  /*9750*/  FFMA.FTZ R52, R85, UR11, R107.reuse ;  /* 0x0000000b55347c23 */ /* 0x100fe2000801006b */
[----:B------:R-:W-:Y:S01]  /*9760*/  FFMA.FTZ R82, R82, UR11, R107 ;  /* 0x0000000b52527c23 */ /* 0x000fe2000801006b */
[----:B------:R-:W-:Y:S01]  /*9770*/  LOP3.LUT P1, RZ, R2, 0xff, RZ, 0xc0, !PT ;  /* 0x000000ff02ff7812 */ /* 0x000fe2000782c0ff */
[----:B------:R-:W-:Y:S01]  /*9780*/  FADD.FTZ R79, R74, -R79 ;  /* 0x8000004f4a4f7221 */ /* 0x000fe20000010000 */
[----:B------:R-:W-:Y:S01]  /*9790*/  LOP3.LUT P4, RZ, R2, 0xff00, RZ, 0xc0, !PT ;  /* 0x0000ff0002ff7812 */ /* 0x000fe2000788c0ff */
[----:B------:R-:W-:Y:S01]  /*97a0*/  FFMA.FTZ R53, R84, UR11, R107 ;  /* 0x0000000b54357c23 */ /* 0x000fe2000801006b */
[----:B------:R-:W-:Y:S01]  /*97b0*/  FADD.FTZ R77, R77, -R52 ;  /* 0x800000344d4d7221 */ /* 0x000fe20000010000 */
[----:B------:R-:W-:Y:S01]  /*97c0*/  FADD.FTZ R82, R75, -R82 ;  /* 0x800000524b527221 */ /* 0x000fe20000010000 */
[----:B------:R-:W-:Y:S01]  /*97d0*/  FMUL.FTZ R52, R79, UR10 ;  /* 0x0000000a4f347c20 */ /* 0x000fe20008410000 */
[----:B------:R-:W-:Y:S01]  /*97e0*/  FADD.FTZ R76, R76, -R53 ;  /* 0x800000354c4c7221 */ /* 0x000fe20000010000 */
[----:B------:R-:W-:Y:S01]  /*97f0*/  LOP3.LUT P3, RZ, R2, 0xff0000, RZ, 0xc0, !PT ;  /* 0x00ff000002ff7812 */ /* 0x000fe2000786c0ff */
[----:B------:R-:W-:Y:S01]  /*9800*/  FMUL.FTZ R53, R82, UR10 ;  /* 0x0000000a52357c20 */ /* 0x000fe20008410000 */
[----:B------:R-:W-:Y:S01]  /*9810*/  FMUL.FTZ R54, R52, UR7 ;  /* 0x0000000734367c20 */ /* 0x000fe20008410000 */
[----:B------:R-:W-:-:S02]  /*9820*/  LOP3.LUT P6, RZ, R2, 0xff000000, RZ, 0xc0, !PT ;  /* 0xff00000002ff7812 */ /* 0x000fc400078cc0ff */
[----:B0-----:R-:W-:Y:S01]  /*9830*/  CS2R R68, SRZ ;  /* 0x0000000000447805 */ /* 0x001fe2000001ff00 */
[----:B------:R-:W-:Y:S01]  /*9840*/  FMUL.FTZ R55, R53, UR7 ;  /* 0x0000000735377c20 */ /* 0x000fe20008410000 */
[----:B------:R-:W-:Y:S01]  /*9850*/  FMUL.FTZ R56, R54, UR23 ;  /* 0x0000001736387c20 */ /* 0x000fe20008410000 */
[----:B-----5:R-:W-:Y:S01]  /*9860*/  @P1 SHF.L.U32 R59, R60, 0x10, RZ ;  /* 0x000000103c3b1819 */ /* 0x020fe200000006ff */
[----:B------:R-:W-:Y:S01]  /*9870*/  FMUL.FTZ R54, R76, UR10 ;  /* 0x0000000a4c367c20 */ /* 0x000fe20008410000 */
[----:B------:R-:W-:Y:S01]  /*9880*/  @P4 PRMT R60, R60, 0x7632, R60 ;  /* 0x000076323c3c4816 */ /* 0x000fe2000000003c */
[----:B------:R-:W-:Y:S01]  /*9890*/  FMUL.FTZ R57, R55, UR23 ;  /* 0x0000001737397c20 */ /* 0x000fe20008410000 */
[----:B------:R-:W-:Y:S01]  /*98a0*/  @P1 SHF.L.U32 R71, R8, 0x10, RZ ;  /* 0x0000001008471819 */ /* 0x000fe200000006ff */
[----:B------:R-:W-:Y:S01]  /*98b0*/  FMUL.FTZ R55, R54, UR7 ;  /* 0x0000000736377c20 */ /* 0x000fe20008410000 */
[----:B------:R-:W-:Y:S01]  /*98c0*/  @P4 SHF.L.U32 R70, R70, 0x10, RZ ;  /* 0x0000001046464819 */ /* 0x000fe200000006ff */
[-C--:B------:R-:W-:Y:S01]  /*98d0*/  @P1 FMUL.FTZ R68, R59, R56.reuse ;  /* 0x000000383b441220 */ /* 0x080fe20000410000 */
[----:B------:R-:W-:Y:S01]  /*98e0*/  @P4 SHF.L.U32 R60, R60, 0x10, RZ ;  /* 0x000000103c3c4819 */ /* 0x000fe200000006ff */
[----:B------:R-:W-:Y:S01]  /*98f0*/  @P1 FMUL.FTZ R69, R71, R56 ;  /* 0x0000003847451220 */ /* 0x000fe20000410000 */
[----:B------:R-:W-:Y:S01]  /*9900*/  @P3 SHF.L.U32 R56, R61, 0x10, RZ ;  /* 0x000000103d383819 */ /* 0x000fe200000006ff */
[----:B------:R-:W-:Y:S01]  /*9910*/  FMUL.FTZ R55, R55, UR23 ;  /* 0x0000001737377c20 */ /* 0x000fe20008410000 */
[----:B------:R-:W-:Y:S01]  /*9920*/  @P3 SHF.L.U32 R58, R9, 0x10, RZ ;  /* 0x00000010093a3819 */ /* 0x000fe200000006ff */
[----:B------:R-:W-:Y:S01]  /*9930*/  HFMA2 R67, -RZ, RZ, 0, 0 ;  /* 0x00000000ff437431 */ /* 0x000fe200000001ff */
[----:B------:R-:W-:Y:S01]  /*9940*/  MOV R72, RZ ;  /* 0x000000ff00487202 */ /* 0x000fe20000000f00 */
[-C--:B------:R-:W-:Y:S01]  /*9950*/  @P4 FMUL.FTZ R72, R70, R57.reuse ;  /* 0x0000003946484220 */ /* 0x080fe20000410000 */
[----:B------:R-:W-:Y:S01]  /*9960*/  @P4 FMUL.FTZ R67, R60, R57 ;  /* 0x000000393c434220 */ /* 0x000fe20000410000 */
[----:B------:R-:W-:Y:S01]  /*9970*/  CS2R R70, SRZ ;  /* 0x0000000000467805 */ /* 0x000fe2000001ff00 */
[----:B------:R-:W-:-:S02]  /*9980*/  HFMA2 R60, -RZ, RZ, 0, 0 ;  /* 0x00000000ff3c7431 */ /* 0x000fc400000001ff */
[-C--:B------:R-:W-:Y:S01]  /*9990*/  @P3 FMUL.FTZ R70, R56, R55.reuse ;  /* 0x0000003738463220 */ /* 0x080fe20000410000 */
[----:B------:R-:W-:Y:S01]  /*99a0*/  ISETP.GE.U32.AND P1, PT, R2, RZ, PT ;  /* 0x000000ff0200720c */ /* 0x000fe20003f26070 */
[----:B------:R-:W-:Y:S01]  /*99b0*/  @P3 FMUL.FTZ R60, R58, R55 ;  /* 0x000000373a3c3220 */ /* 0x000fe20000410000 */
[----:B------:R-:W-:Y:S01]  /*99c0*/  FMUL.FTZ R55, R77, UR10 ;  /* 0x0000000a4d377c20 */ /* 0x000fe20008410000 */
[C---:B------:R-:W-:Y:S01]  /*99d0*/  LOP3.LUT P3, RZ, R3.reuse, 0xff0000, RZ, 0xc0, !PT ;  /* 0x00ff000003ff7812 */ /* 0x040fe2000786c0ff */
[----:B------:R-:W-:Y:S01]  /*99e0*/  FFMA.FTZ R73, R86, UR11, R107 ;  /* 0x0000000b56497c23 */ /* 0x000fe2000801006b */
[----:B------:R-:W-:Y:S01]  /*99f0*/  ISETP.GE.U32.AND.EX P1, PT, R3, 0x1000000, PT, P1 ;  /* 0x010000000300780c */ /* 0x000fe20003f26110 */
[----:B------:R-:W-:Y:S01]  /*9a00*/  FMUL.FTZ R2, R55, UR7 ;  /* 0x0000000737027c20 */ /* 0x000fe20008410000 */
[----:B------:R-:W-:Y:S01]  /*9a10*/  @P6 PRMT R61, R61, 0x7632, R61 ;  /* 0x000076323d3d6816 */ /* 0x000fe2000000003d */
[----:B------:R-:W-:Y:S01]  /*9a20*/  FADD.FTZ R73, R78, -R73 ;  /* 0x800000494e497221 */ /* 0x000fe20000010000 */
[C---:B------:R-:W-:Y:S01]  /*9a30*/  LOP3.LUT P5, RZ, R3.reuse, 0xff, RZ, 0xc0, !PT ;  /* 0x000000ff03ff7812 */ /* 0x040fe200078ac0ff */
[--C-:B------:R-:W-:Y:S01]  /*9a40*/  FFMA.FTZ R88, R88, UR11, R107.reuse ;  /* 0x0000000b58587c23 */ /* 0x100fe2000801006b */
[----:B------:R-:W-:Y:S01]  /*9a50*/  LOP3.LUT P4, RZ, R3, 0xff00, RZ, 0xc0, !PT ;  /* 0x0000ff0003ff7812 */ /* 0x000fe2000788c0ff */
[----:B------:R-:W-:Y:S01]  /*9a60*/  FMUL.FTZ R3, R2, UR23 ;  /* 0x0000001702037c20 */ /* 0x000fe20008410000 */
[----:B------:R-:W-:Y:S01]  /*9a70*/  @P6 SHF.L.U32 R56, R61, 0x10, RZ ;  /* 0x000000103d386819 */ /* 0x000fe200000006ff */
[--C-:B------:R-:W-:Y:S01]  /*9a80*/  FFMA.FTZ R87, R87, UR11, R107.reuse ;  /* 0x0000000b57577c23 */ /* 0x100fe2000801006b */
[----:B------:R-:W-:Y:S01]  /*9a90*/  FFMA.FTZ R84, R89, UR11, R107 ;  /* 0x0000000b59547c23 */ /* 0x000fe2000801006b */
[----:B------:R-:W-:Y:S01]  /*9aa0*/  @P3 SHF.L.U32 R82, R63, 0x10, RZ ;  /* 0x000000103f523819 */ /* 0x000fe200000006ff */
[----:B------:R-:W-:Y:S01]  /*9ab0*/  FADD.FTZ R88, R81, -R88 ;  /* 0x8000005851587221 */ /* 0x000fe20000010000 */
[----:B------:R-:W-:Y:S01]  /*9ac0*/  @P6 FMUL.FTZ R71, R56, R3 ;  /* 0x0000000338476220 */ /* 0x000fe20000410000 */
[----:B------:R-:W-:Y:S01]  /*9ad0*/  FMUL.FTZ R56, R73, UR10 ;  /* 0x0000000a49387c20 */ /* 0x000fe20008410000 */
[----:B------:R-:W-:Y:S01]  /*9ae0*/  @P1 PRMT R79, R63, 0x7632, R79 ;  /* 0x000076323f4f1816 */ /* 0x000fe2000000004f */
[----:B------:R-:W-:Y:S01]  /*9af0*/  FADD.FTZ R87, R80, -R87 ;  /* 0x8000005750577221 */ /* 0x000fe20000010000 */
[----:B------:R-:W-:Y:S01]  /*9b00*/  @P5 SHF.L.U32 R57, R62, 0x10, RZ ;  /* 0x000000103e395819 */ /* 0x000fe200000006ff */
[C---:B------:R-:W-:Y:S01]  /*9b10*/  @P5 FMUL.FTZ R2, R56.reuse, UR7 ;  /* 0x0000000738025c20 */ /* 0x040fe20008410000 */
[----:B------:R-:W-:Y:S01]  /*9b20*/  @P5 FMUL.FTZ R63, R56, UR7 ;  /* 0x00000007383f5c20 */ /* 0x000fe20008410000 */
[----:B------:R-:W-:Y:S01]  /*9b30*/  @P5 SHF.L.U32 R59, R10, 0x10, RZ ;  /* 0x000000100a3b5819 */ /* 0x000fe200000006ff */
[----:B------:R-:W-:Y:S01]  /*9b40*/  FADD.FTZ R84, R83, -R84 ;  /* 0x8000005453547221 */ /* 0x000fe20000010000 */
[----:B------:R-:W-:Y:S01]  /*9b50*/  @P5 FMUL.FTZ R2, R2, UR23 ;  /* 0x0000001702025c20 */ /* 0x000fe20008410000 */
[----:B------:R-:W-:Y:S01]  /*9b60*/  @P5 FMUL.FTZ R76, R63, UR23 ;  /* 0x000000173f4c5c20 */ /* 0x000fe20008410000 */
[----:B------:R-:W-:-:S02]  /*9b70*/  @P4 PRMT R77, R62, 0x7632, R77 ;  /* 0x000076323e4d4816 */ /* 0x000fc4000000004d */
[----:B------:R-:W-:Y:S01]  /*9b80*/  CS2R R74, SRZ ;  /* 0x00000000004a7805 */ /* 0x000fe2000001ff00 */
[----:B------:R-:W-:Y:S02]  /*9b90*/  HFMA2 R62, -RZ, RZ, 0, 0 ;  /* 0x00000000ff3e7431 */ /* 0x000fe400000001ff */
[----:B------:R-:W-:Y:S01]  /*9ba0*/  FMUL.FTZ R58, R88, UR10 ;  /* 0x0000000a583a7c20 */ /* 0x000fe20008410000 */
[----:B------:R-:W-:Y:S01]  /*9bb0*/  @P5 FMUL.FTZ R74, R57, R2 ;  /* 0x00000002394a5220 */ /* 0x000fe20000410000 */
[----:B------:R-:W-:Y:S01]  /*9bc0*/  @P5 FMUL.FTZ R62, R59, R76 ;  /* 0x0000004c3b3e5220 */ /* 0x000fe20000410000 */
[----:B------:R-:W-:Y:S01]  /*9bd0*/  FMUL.FTZ R59, R84, UR10 ;  /* 0x0000000a543b7c20 */ /* 0x000fe20008410000 */
[----:B------:R-:W-:Y:S01]  /*9be0*/  FMUL.FTZ R57, R87, UR10 ;  /* 0x0000000a57397c20 */ /* 0x000fe20008410000 */
[----:B------:R-:W-:Y:S01]  /*9bf0*/  @P3 FMUL.FTZ R78, R58, UR7 ;  /* 0x000000073a4e3c20 */ /* 0x000fe20008410000 */
[----:B------:R-:W-:Y:S01]  /*9c00*/  @P1 SHF.L.U32 R83, R64, 0x10, RZ ;  /* 0x0000001040531819 */ /* 0x000fe200000006ff */
[----:B------:R-:W-:Y:S01]  /*9c10*/  FMUL.FTZ R64, R59, UR7 ;  /* 0x000000073b407c20 */ /* 0x000fe20008410000 */
[----:B------:R-:W-:Y:S01]  /*9c20*/  @P1 SHF.L.U32 R81, R79, 0x10, RZ ;  /* 0x000000104f511819 */ /* 0x000fe200000006ff */
[----:B------:R-:W-:Y:S01]  /*9c30*/  @P4 FMUL.FTZ R79, R57, UR7 ;  /* 0x00000007394f4c20 */ /* 0x000fe20008410000 */
[----:B------:R-:W-:Y:S01]  /*9c40*/  @P6 SHF.L.U32 R66, R66, 0x10, RZ ;  /* 0x0000001042426819 */ /* 0x000fe200000006ff */
[----:B------:R-:W-:Y:S01]  /*9c50*/  @P3 FMUL.FTZ R78, R78, UR23 ;  /* 0x000000174e4e3c20 */ /* 0x000fe20008410000 */
[----:B------:R-:W-:Y:S01]  /*9c60*/  @P3 SHF.L.U32 R73, R11, 0x10, RZ ;  /* 0x000000100b493819 */ /* 0x000fe200000006ff */
[----:B------:R-:W-:Y:S01]  /*9c70*/  @P3 FMUL.FTZ R63, R58, UR7 ;  /* 0x000000073a3f3c20 */ /* 0x000fe20008410000 */
[----:B------:R-:W-:Y:S01]  /*9c80*/  @P4 SHF.L.U32 R65, R65, 0x10, RZ ;  /* 0x0000001041414819 */ /* 0x000fe200000006ff */
[----:B------:R-:W-:Y:S01]  /*9c90*/  FMUL.FTZ R64, R64, UR23 ;  /* 0x0000001740407c20 */ /* 0x000fe20008410000 */
[----:B------:R-:W-:Y:S01]  /*9ca0*/  @P4 FMUL.FTZ R80, R79, UR23 ;  /* 0x000000174f504c20 */ /* 0x000fe20008410000 */
[----:B------:R-:W-:Y:S01]  /*9cb0*/  MOV R61, RZ ;  /* 0x000000ff003d7202 */ /* 0x000fe20000000f00 */
[----:B------:R-:W-:Y:S01]  /*9cc0*/  @P4 FMUL.FTZ R2, R57, UR7 ;  /* 0x0000000739024c20 */ /* 0x000fe20008410000 */
[----:B------:R-:W-:Y:S01]  /*9cd0*/  @P6 FMUL.FTZ R61, R66, R3 ;  /* 0x00000003423d6220 */ /* 0x000fe20000410000 */
[----:B------:R-:W-:Y:S01]  /*9ce0*/  @P3 FMUL.FTZ R75, R73, R78 ;  /* 0x0000004e494b3220 */ /* 0x000fe20000410000 */
[----:B------:R-:W-:Y:S01]  /*9cf0*/  HFMA2 R3, -RZ, RZ, 0, 0 ;  /* 0x00000000ff037431 */ /* 0x000fe200000001ff */
[----:B------:R-:W-:Y:S01]  /*9d00*/  MOV R78, RZ ;  /* 0x000000ff004e7202 */ /* 0x000fe20000000f00 */
[----:B------:R-:W-:Y:S01]  /*9d10*/  @P3 FMUL.FTZ R63, R63, UR23 ;  /* 0x000000173f3f3c20 */ /* 0x000fe20008410000 */
[----:B------:R-:W-:Y:S01]  /*9d20*/  @P4 SHF.L.U32 R77, R77, 0x10, RZ ;  /* 0x000000104d4d4819 */ /* 0x000fe200000006ff */
[----:B------:R-:W-:Y:S01]  /*9d30*/  @P1 FMUL.FTZ R78, R83, R64 ;  /* 0x00000040534e1220 */ /* 0x000fe20000410000 */
[----:B------:R-:W-:Y:S01]  /*9d40*/  @P4 FMUL.FTZ R3, R65, R80 ;  /* 0x0000005041034220 */ /* 0x000fe20000410000 */
        /* <DEDUP_REMOVED lines=12> */
.L_x_5531:
        /* <DEDUP_REMOVED lines=9> */
[----:B------:R-:W-:Y:S01]  /*9ea0*/  FMUL.FTZ R79, R79, UR10 ;  /* 0x0000000a4f4f7c20 */ /* 0x000fe20008410000 */
[----:B------:R-:W-:Y:S01]  /*9eb0*/  FADD.FTZ R76, R76, -R67 ;  /* 0x800000434c4c7221 */ /* 0x000fe20000010000 */
[----:B------:R-:W-:Y:S01]  /*9ec0*/  FMUL.FTZ R82, R82, UR10 ;  /* 0x0000000a52527c20 */ /* 0x000fe20008410000 */
[----:B------:R-:W-:Y:S01]  /*9ed0*/  FADD.FTZ R84, R77, -R68 ;  /* 0x800000444d547221 */ /* 0x000fe20000010000 */
[----:B-----5:R-:W-:Y:S01]  /*9ee0*/  @P1 SHF.L.U32 R71, R60, 0x10, RZ ;  /* 0x000000103c471819 */ /* 0x020fe200000006ff */
[----:B------:R-:W-:Y:S01]  /*9ef0*/  FMUL.FTZ R76, R76, UR10 ;  /* 0x0000000a4c4c7c20 */ /* 0x000fe20008410000 */
        /* <DEDUP_REMOVED lines=19> */
[----:B------:R-:W-:Y:S01]  /*a030*/  FMUL.FTZ R2, R84, UR10 ;  /* 0x0000000a54027c20 */ /* 0x000fe20008410000 */
        /* <DEDUP_REMOVED lines=14> */
[----:B------:R-:W-:Y:S01]  /*a120*/  FMUL.FTZ R2, R85, UR10 ;  /* 0x0000000a55027c20 */ /* 0x000fe20008410000 */
        /* <DEDUP_REMOVED lines=19> */
[----:B------:R-:W-:Y:S01]  /*a260*/  FMUL.FTZ R3, R88, UR10 ;  /* 0x0000000a58037c20 */ /* 0x000fe20008410000 */
[-C--:B------:R-:W-:Y:S01]  /*a270*/  @P5 FMUL.FTZ R74, R77, R2.reuse ;  /* 0x000000024d4a5220 */ /* 0x080fe20000410000 */
[----:B------:R-:W-:Y:S01]  /*a280*/  @P5 FMUL.FTZ R62, R79, R2 ;  /* 0x000000024f3e5220 */ /* 0x000fe20000410000 */
[----:B------:R-:W-:Y:S01]  /*a290*/  FMUL.FTZ R86, R86, UR10 ;  /* 0x0000000a56567c20 */ /* 0x000fe20008410000 */
[----:B------:R-:W-:Y:S01]  /*a2a0*/  FMUL.FTZ R2, R87, UR10 ;  /* 0x0000000a57027c20 */ /* 0x000fe20008410000 */
        /* <DEDUP_REMOVED lines=28> */
[----:B------:R-:W-:-:S07]  /*a470*/  F2FP.BF16.F32.PACK_AB R60, R72, R69 ;  /* 0x00000045483c723e */ /* 0x000fce00000010ff */
.L_x_5530:
[----:B------:R-:W0:Y:S01]  /*a480*/  @P0 LDC.64 R2, c[0x0][0x478] ;  /* 0x00011e00ff020b82 */ /* 0x000e220000000a00 */
[----:B------:R-:W-:Y:S01]  /*a490*/  MOV R64, 0x10 ;  /* 0x0000001000407802 */ /* 0x000fe20000000f00 */
[----:B------:R-:W-:Y:S01]  /*a4a0*/  UIADD3 UR6, UPT, UPT, UR6, UR28, URZ ;  /* 0x0000001c06067290 */ /* 0x000fe2000fffe0ff */
[----:B------:R-:W-:Y:S01]  /*a4b0*/  FADD.FTZ R233, R68, R233 ;  /* 0x000000e944e97221 */ /* 0x000fe20000010000 */
[----:B------:R-:W-:Y:S01]  /*a4c0*/  FADD.FTZ R234, R67, R234 ;  /* 0x000000ea43ea7221 */ /* 0x000fe20000010000 */
[----:B------:R-:W-:Y:S01]  /*a4d0*/  FADD.FTZ R235, R70, R235 ;  /* 0x000000eb46eb7221 */ /* 0x000fe20000010000 */
[----:B------:R-:W-:Y:S01]  /*a4e0*/  IMAD.WIDE.U32 R64, R179, R64, UR26 ;  /* 0x0000001ab3407e25 */ /* 0x000fe2000f8e0040 */
[----:B------:R-:W-:Y:S01]  /*a4f0*/  UISETP.GE.AND UP1, UPT, UR6, UR29, UPT ;  /* 0x0000001d0600728c */ /* 0x000fe2000bf26270 */
[----:B------:R-:W-:Y:S02]  /*a500*/  PLOP3.LUT P2, PT, P2, PT, PT, 0x8, 0x80 ;  /* 0x000000000080781c */ /* 0x000fe4000174e170 */
[----:B------:R-:W-:Y:S01]  /*a510*/  FADD.FTZ R236, R71, R236 ;  /* 0x000000ec47ec7221 */ /* 0x000fe20000010000 */
[----:B------:R-:W-:Y:S01]  /*a520*/  FADD.FTZ R237, R74, R237 ;  /* 0x000000ed4aed7221 */ /* 0x000fe20000010000 */
[----:B------:R-:W-:Y:S01]  /*a530*/  FADD.FTZ R238, R73, R238 ;  /* 0x000000ee49ee7221 */ /* 0x000fe20000010000 */
[----:B------:R-:W-:Y:S01]  /*a540*/  FADD.FTZ R239, R66, R239 ;  /* 0x000000ef42ef7221 */ /* 0x000fe20000010000 */
[----:B------:R-:W-:Y:S01]  /*a550*/  FADD.FTZ R241, R76, R241 ;  /* 0x000000f14cf17221 */ /* 0x000fe20000010000 */
[----:B0-----:R-:W-:-:S05]  /*a560*/  @P0 IMAD.WIDE.U32 R2, R179, 0x20, R2 ;  /* 0x00000020b3020825 */ /* 0x001fca00078e0002 */
[----:B------:R0:W-:Y:S04]  /*a570*/  @P0 STG.E.128 desc[UR16][R2.64], R52 ;  /* 0x0000003402000986 */ /* 0x0001e8000c101d10 */
[----:B------:R0:W-:Y:S04]  /*a580*/  @P0 STG.E.128 desc[UR16][R2.64+0x10], R56 ;  /* 0x0000103802000986 */ /* 0x0001e8000c101d10 */
[----:B------:R0:W-:Y:S01]  /*a590*/  STG.E.128 desc[UR16][R64.64], R60 ;  /* 0x0000003c40007986 */ /* 0x0001e2000c101d10 */
[----:B------:R-:W-:Y:S05]  /*a5a0*/  BRA.U !UP1, `(.L_x_5532) ;  /* 0xffffff6509e87547 */ /* 0x000fea000b83ffff */
        /* <DEDUP_REMOVED lines=48> */
[----:B0-----:R-:W-:Y:S02]  /*a8b0*/  MOV R52, R154 ;  /* 0x0000009a00347202 */ /* 0x001fe40000000f00 */
        /* <DEDUP_REMOVED lines=46> */
.L_x_5515:
        /* <DEDUP_REMOVED lines=36> */
.L_x_5533:
        /* <DEDUP_REMOVED lines=10> */
.L_x_15653:


//--------------------- .text._ZN10layer_norm22ln_bwd_finalize_kernelINS_22Kernel_traits_finalizeILj8192E13__nv_bfloat16S2_fS2_fjLb1ELj1024ELj4ENS_18Kernel_traits_baseILj8192ES2_S2_fS2_fjLj1024EEEEELb1ELb0EEEvNS_9BwdParamsE --------------------------
	.section	.text._ZN10layer_norm22ln_bwd_finalize_kernelINS_22Kernel_traits_finalizeILj8192E13__nv_bfloat16S2_fS2_fjLb1ELj1024ELj4ENS_18Kernel_traits_baseILj8192ES2_S2_fS2_fjLj1024EEEEELb1ELb0EEEvNS_9BwdParamsE,"ax",@progbits
	.align	128
        .global         _ZN10layer_norm22ln_bwd_finalize_kernelINS_22Kernel_traits_finalizeILj8192E13__nv_bfloat16S2_fS2_fjLb1ELj1024ELj4ENS_18Kernel_traits_baseILj8192ES2_S2_fS2_fjLj1024EEEEELb1ELb0EEEvNS_9BwdParamsE
        .type           _ZN10layer_norm22ln_bwd_finalize_kernelINS_22Kernel_traits_finalizeILj8192E13__nv_bfloat16S2_fS2_fjLb1ELj1024ELj4ENS_18Kernel_traits_baseILj8192ES2_S2_fS2_fjLj1024EEEEELb1ELb0EEEvNS_9BwdParamsE,@function
        .size           _ZN10layer_norm22ln_bwd_finalize_kernelINS_22Kernel_traits_finalizeILj8192E13__nv_bfloat16S2_fS2_fjLb1ELj1024ELj4ENS_18Kernel_traits_baseILj8192ES2_S2_fS2_fjLj1024EEEEELb1ELb0EEEvNS_9BwdParamsE,(.L_x_15654 - _ZN10layer_norm22ln_bwd_finalize_kernelINS_22Kernel_traits_finalizeILj8192E13__nv_bfloat16S2_fS2_fjLb1ELj1024ELj4ENS_18Kernel_traits_baseILj8192ES2_S2_fS2_fjLj1024EEEEELb1ELb0EEEvNS_9BwdParamsE)
        .other          _ZN10layer_norm22ln_bwd_finalize_kernelINS_22Kernel_traits_finalizeILj8192E13__nv_bfloat16S2_fS2_fjLb1ELj1024ELj4ENS_18Kernel_traits_baseILj8192ES2_S2_fS2_fjLj1024EEEEELb1ELb0EEEvNS_9BwdParamsE,@"STO_CUDA_ENTRY STV_DEFAULT"
_ZN10layer_norm22ln_bwd_finalize_kernelINS_22Kernel_traits_finalizeILj8192E13__nv_bfloat16S2_fS2_fjLb1ELj1024ELj4ENS_18Kernel_traits_baseILj8192ES2_S2_fS2_fjLj1024EEEEELb1ELb0EEEvNS_9BwdParamsE:
.text._ZN10layer_norm22ln_bwd_finalize_kernelINS_22Kernel_traits_finalizeILj8192E13__nv_bfloat16S2_fS2_fjLb1ELj1024ELj4ENS_18Kernel_traits_baseILj8192ES2_S2_fS2_fjLj1024EEEEELb1ELb0EEEvNS_9BwdParamsE:
        /* <DEDUP_REMOVED lines=62> */
.L_x_5538:
        /* <DEDUP_REMOVED lines=87> */
.L_x_5537:
[----:B------:R-:W-:Y:S05]  /*0950*/  BSYNC.RECONVERGENT B1 ;  /* 0x0000000000017941 */ /* 0x000fea0003800200 */
.L_x_5536:
        /* <DEDUP_REMOVED lines=49> */
.L_x_5540:
[----:B------:R-:W-:Y:S05]  /*0c70*/  BSYNC.RECONVERGENT B1 ;  /* 0x0000000000017941 */ /* 0x000fea0003800200 */
.L_x_5539:
        /* <DEDUP_REMOVED lines=29> */
.L_x_5542:
[----:B------:R-:W-:Y:S05]  /*0e50*/  BSYNC.RECONVERGENT B1 ;  /* 0x0000000000017941 */ /* 0x000fea0003800200 */
.L_x_5541:
        /* <DEDUP_REMOVED lines=14> */
.L_x_5535:
[----:B------:R-:W-:Y:S05]  /*0f40*/  BSYNC.RECONVERGENT B0 ;  /* 0x0000000000007941 */ /* 0x000fea0003800200 */
.L_x_5534:
        /* <DEDUP_REMOVED lines=75> */
.L_x_5543:
        /* <DEDUP_REMOVED lines=16> */
.L_x_15654:


//--------------------- .text._ZN10layer_norm13ln_bwd_kernelINS_13Kernel_traitsI13__nv_bfloat16S2_fS2_fjLj8192ELj1ELj1ELj8ELj16ENS_18Kernel_traits_baseILj8192ES2_S2_fS2_fjLj256EEEEELb1ELb1ELb1ELb0EEEvNS_9BwdParamsE --------------------------
	.section	.text._ZN10layer_norm13ln_bwd_kernelINS_13Kernel_traitsI13__nv_bfloat16S2_fS2_fjLj8192ELj1ELj1ELj8ELj16ENS_18Kernel_traits_baseILj8192ES2_S2_fS2_fjLj256EEEEELb1ELb1ELb1ELb0EEEvNS_9BwdParamsE,"ax",@progbits
	.align	128
        .global         _ZN10layer_norm13ln_bwd_kernelINS_13Kernel_traitsI13__nv_bfloat16S2_fS2_fjLj8192ELj1ELj1ELj8ELj16ENS_18Kernel_traits_baseILj8192ES2_S2_fS2_fjLj256EEEEELb1ELb1ELb1ELb0EEEvNS_9BwdParamsE
        .type           _ZN10layer_norm13ln_bwd_kernelINS_13Kernel_traitsI13__nv_bfloat16S2_fS2_fjLj8192ELj1ELj1ELj8ELj16ENS_18Kernel_traits_baseILj8192ES2_S2_fS2_fjLj256EEEEELb1ELb1ELb1ELb0EEEvNS_9BwdParamsE,@function
        .size           _ZN10layer_norm13ln_bwd_kernelINS_13Kernel_traitsI13__nv_bfloat16S2_fS2_fjLj8192ELj1ELj1ELj8ELj16ENS_18Kernel_traits_baseILj8192ES2_S2_fS2_fjLj256EEEEELb1ELb1ELb1ELb0EEEvNS_9BwdParamsE,(.L_x_15655 - _ZN10layer_norm13ln_bwd_kernelINS_13Kernel_traitsI13__nv_bfloat16S2_fS2_fjLj8192ELj1ELj1ELj8ELj16ENS_18Kernel_traits_baseILj8192ES2_S2_fS2_fjLj256EEEEELb1ELb1ELb1ELb0EEEvNS_9BwdParamsE)
        .other          _ZN10layer_norm13ln_bwd_kernelINS_13Kernel_traitsI13__nv_bfloat16S2_fS2_fjLj8192ELj1ELj1ELj8ELj16ENS_18Kernel_traits_baseILj8192ES2_S2_fS2_fjLj256EEEEELb1ELb1ELb1ELb0EEEvNS_9BwdParamsE,@"STO_CUDA_ENTRY STV_DEFAULT"
_ZN10layer_norm13ln_bwd_kernelINS_13Kernel_traitsI13__nv_bfloat16S2_fS2_fjLj8192ELj1ELj1ELj8ELj16ENS_18Kernel_traits_baseILj8192ES2_S2_fS2_fjLj256EEEEELb1ELb1ELb1ELb0EEEvNS_9BwdParamsE:
.text._ZN10layer_norm13ln_bwd_kernelINS_13Kernel_traitsI13__nv_bfloat16S2_fS2_fjLj8192ELj1ELj1ELj8ELj16ENS_18Kernel_traits_baseILj8192ES2_S2_fS2_fjLj256EEEEELb1ELb1ELb1ELb0EEEvNS_9BwdParamsE:
        /* <DEDUP_REMOVED lines=37> */
[----:B---3--:R-:W-:-:S04]  /*0250*/  @P3 IMAD.WIDE.U32 R16, R23, 0x10, R16 ;  /* 0x0000001017103825 */ /* 0x008fc800078e0010 */
[----:B------:R-:W-:Y:S01]  /*0260*/  @P3 VIADD R23, R23, 0x100 ;  /* 0x0000010017173836 */ /* 0x000fe20000000000 */
[----:B------:R0:W5:Y:S03]  /*0270*/  @P3 LDG.E.128 R48, desc[UR20][R16.64] ;  /* 0x0000001410303981 */ /* 0x000166000c1e1d00 */
[----:B----4-:R-:W-:-:S05]  /*0280*/  @P4 IMAD.WIDE.U32 R6, R23, 0x10, R18 ;  /* 0x0000001017064825 */ /* 0x010fca00078e0012 */
[----:B------:R0:W5:Y:S01]  /*0290*/  @P4 LDG.E.128 R52, desc[UR20][R6.64] ;  /* 0x0000001406344981 */ /* 0x000162000c1e1d00 */
[----:B-1----:R-:W-:-:S05]  /*02a0*/  @P4 IMAD.WIDE.U32 R8, R23, 0x10, R20 ;  /* 0x0000001017084825 */ /* 0x002fca00078e0014 */
[----:B------:R0:W5:Y:S04]  /*02b0*/  @P4 LDG.E.128 R56, desc[UR20][R8.64] ;  /* 0x0000001408384981 */ /* 0x000168000c1e1d00 */
[----:B------:R0:W-:Y:S04]  /*02c0*/  STL [R1+0x30], RZ ;  /* 0x000030ff01007387 */ /* 0x0001e80000100800 */
[----:B------:R0:W-:Y:S04]  /*02d0*/  STL [R1+0x34], RZ ;  /* 0x000034ff01007387 */ /* 0x0001e80000100800 */
[----:B------:R0:W-:Y:S04]  /*02e0*/  STL [R1+0x38], RZ ;  /* 0x000038ff01007387 */ /* 0x0001e80000100800 */
[----:B------:R0:W-:Y:S01]  /*02f0*/  STL [R1+0x3c], RZ ;  /* 0x00003cff01007387 */ /* 0x0001e20000100800 */
        /* <DEDUP_REMOVED lines=105> */
[----:B------:R0:W-:Y:S01]  /*0990*/  STL [R1+0x30], RZ ;  /* 0x000030ff01007387 */ /* 0x0001e20000100800 */
[----:B------:R-:W-:Y:S02]  /*09a0*/  CS2R R122, SRZ ;  /* 0x00000000007a7805 */ /* 0x000fe4000001ff00 */
[----:B------:R-:W-:Y:S02]  /*09b0*/  CS2R R124, SRZ ;  /* 0x00000000007c7805 */ /* 0x000fe4000001ff00 */
[----:B------:R-:W-:Y:S01]  /*09c0*/  CS2R R126, SRZ ;  /* 0x00000000007e7805 */ /* 0x000fe2000001ff00 */
[----:B------:R0:W-:Y:S01]  /*09d0*/  STL [R1+0x34], RZ ;  /* 0x000034ff01007387 */ /* 0x0001e20000100800 */
        /* <DEDUP_REMOVED lines=24> */
.L_x_5933:
[----:B0-----:R-:W-:-:S06]  /*0b60*/  UIMAD.WIDE UR6, UR11, 0x4, UR18 ;  /* 0x000000040b0678a5 */ /* 0x001fcc000f8e0212 */
[----:B---3--:R-:W-:Y:S02]  /*0b70*/  MOV R192, UR6 ;  /* 0x0000000600c07c02 */ /* 0x008fe40008000f00 */
[----:B------:R-:W-:-:S05]  /*0b80*/  MOV R193, UR7 ;  /* 0x0000000700c17c02 */ /* 0x000fca0008000f00 */
[----:B-----5:R0:W5:Y:S01]  /*0b90*/  LDG.E R192, desc[UR20][R192.64] ;  /* 0x00000014c0c07981 */ /* 0x020162000c1e1900 */
[----:B------:R-:W-:-:S06]  /*0ba0*/  UIMAD.WIDE UR6, UR11, 0x4, UR14 ;  /* 0x000000040b0678a5 */ /* 0x000fcc000f8e020e */
[----:B0-----:R-:W-:Y:S02]  /*0bb0*/  MOV R193, UR7 ;  /* 0x0000000700c17c02 */ /* 0x001fe40008000f00 */
[----:B-----5:R-:W-:Y:S02]  /*0bc0*/  R2UR UR32, R192 ;  /* 0x00000000c02072ca */ /* 0x020fe400000e0000 */
[----:B------:R-:W-:-:S06]  /*0bd0*/  MOV R192, UR6 ;  /* 0x0000000600c07c02 */ /* 0x000fcc0008000f00 */
[----:B------:R0:W5:Y:S01]  /*0be0*/  LDG.E R192, desc[UR20][R192.64] ;  /* 0x00000014c0c07981 */ /* 0x000162000c1e1900 */
[----:B------:R-:W-:-:S06]  /*0bf0*/  UIMAD.WIDE UR6, UR11, 0x4, UR12 ;  /* 0x000000040b0678a5 */ /* 0x000fcc000f8e020c */
[----:B0-----:R-:W-:Y:S02]  /*0c00*/  MOV R193, UR7 ;  /* 0x0000000700c17c02 */ /* 0x001fe40008000f00 */
[----:B-----5:R-:W-:Y:S01]  /*0c10*/  R2UR UR33, R192 ;  /* 0x00000000c02172ca */ /* 0x020fe200000e0000 */
[----:B------:R-:W-:-:S06]  /*0c20*/  IMAD.U32 R192, RZ, RZ, UR6 ;  /* 0x00000006ffc07e24 */ /* 0x000fcc000f8e00ff */
[----:B------:R-:W5:Y:S01]  /*0c30*/  LDG.E R192, desc[UR20][R192.64] ;  /* 0x00000014c0c07981 */ /* 0x000f62000c1e1900 */
[----:B------:R-:W-:Y:S05]  /*0c40*/  BSSY.RECONVERGENT B0, `(.L_x_5545) ;  /* 0x0000221000007945 */ /* 0x000fea0003800200 */
[----:B------:R-:W-:Y:S01]  /*0c50*/  UISETP.GE.AND UP2, UPT, UR33, 0x1, UPT ;  /* 0x000000012100788c */ /* 0x000fe2000bf46270 */
[----:B-----5:R-:W-:-:S08]  /*0c60*/  R2UR UR10, R192 ;  /* 0x00000000c00a72ca */ /* 0x020fd000000e0000 */
[----:B-12---:R-:W-:Y:S07]  /*0c70*/  BRA.U !UP2, `(.L_x_5546) ;  /* 0x0000001d0a2c7547 */ /* 0x006fee000b800000 */
[----:B------:R-:W-:-:S06]  /*0c80*/  UIMAD.WIDE UR6, UR11, 0x4, UR16 ;  /* 0x000000040b0678a5 */ /* 0x000fcc000f8e0210 */
[----:B------:R-:W-:Y:S02]  /*0c90*/  MOV R192, UR6 ;  /* 0x0000000600c07c02 */ /* 0x000fe40008000f00 */
[----:B------:R-:W-:-:S05]  /*0ca0*/  MOV R193, UR7 ;  /* 0x0000000700c17c02 */ /* 0x000fca0008000f00 */
[----:B------:R-:W5:Y:S01]  /*0cb0*/  LDG.E R192, desc[UR20][R192.64] ;  /* 0x00000014c0c07981 */ /* 0x000f62000c1e1900 */
[----:B------:R-:W-:Y:S01]  /*0cc0*/  UISETP.GE.AND UP3, UPT, UR10, 0x1, UPT ;  /* 0x000000010a00788c */ /* 0x000fe2000bf66270 */
[----:B--2---:R-:W-:Y:S01]  /*0cd0*/  ISETP.NE.AND P0, PT, RZ, UR30, PT ;  /* 0x0000001eff007c0c */ /* 0x004fe2000bf05270 */
[----:B-1----:R-:W-:Y:S01]  /*0ce0*/  UMOV UR9, UR4 ;  /* 0x0000000400097c82 */ /* 0x002fe20008000000 */
[----:B------:R-:W0:Y:S01]  /*0cf0*/  S2R R195, SR_TID.X ;  /* 0x0000000000c37919 */ /* 0x000e220000002100 */
[----:B------:R-:W-:Y:S01]  /*0d00*/  UIADD3 UR6, UPT, UPT, UR33, -0x1, URZ ;  /* 0xffffffff21067890 */ /* 0x000fe2000fffe0ff */
[----:B------:R-:W-:Y:S01]  /*0d10*/  HFMA2 R216, -RZ, RZ, 0, 0 ;  /* 0x00000000ffd87431 */ /* 0x000fe200000001ff */
[C---:B------:R-:W-:Y:S01]  /*0d20*/  ISETP.GE.U32.AND P1, PT, R0.reuse, 0x100, PT ;  /* 0x000001000000780c */ /* 0x040fe20003f26070 */
        /* <DEDUP_REMOVED lines=12> */
[----:B------:R-:W-:Y:S01]  /*0df0*/  ULEA.HI UR6, UR6, UR5, URZ, 0x3 ;  /* 0x0000000506067291 */ /* 0x000fe2000f8f18ff */
[----:B-----5:R-:W-:Y:S02]  /*0e00*/  FSEL R192, R192, RZ, !P0 ;  /* 0x000000ffc0c07208 */ /* 0x020fe40004000000 */
[----:B------:R-:W-:Y:S02]  /*0e10*/  PLOP3.LUT P0, PT, PT, PT, UP3, 0x80, 0x8 ;  /* 0x000000000008781c */ /* 0x000fe40003f0f038 */
[----:B------:R-:W-:Y:S01]  /*0e20*/  R2UR UR34, R192 ;  /* 0x00000000c02272ca */ /* 0x000fe200000e0000 */
[----:B------:R-:W-:Y:S01]  /*0e30*/  IMAD.U32 R192, RZ, RZ, UR8 ;  /* 0x00000008ffc07e24 */ /* 0x000fe2000f8e00ff */
[----:B------:R-:W-:-:S04]  /*0e40*/  USHF.R.S32.HI UR8, URZ, 0x1f, UR7 ;  /* 0x0000001fff087899 */ /* 0x000fc80008011407 */
[----:B------:R-:W-:-:S05]  /*0e50*/  ULEA.HI UR8, UR8, UR7, URZ, 0x3 ;  /* 0x0000000708087291 */ /* 0x000fca000f8f18ff */
[-C--:B0-----:R-:W-:Y:S02]  /*0e60*/  @P0 LEA.HI.SX32 R216, R192, R195.reuse, 0x1d ;  /* 0x000000c3c0d80211 */ /* 0x081fe400078feaff */
[----:B------:R-:W-:Y:S02]  /*0e70*/  MOV R192, UR6 ;  /* 0x0000000600c07c02 */ /* 0x000fe40008000f00 */
[----:B------:R-:W-:Y:S02]  /*0e80*/  MOV R228, UR8 ;  /* 0x0000000800e47c02 */ /* 0x000fe40008000f00 */
[-C--:B------:R-:W-:Y:S02]  /*0e90*/  LEA.HI.SX32 R194, R192, R195.reuse, 0x1d ;  /* 0x000000c3c0c27211 */ /* 0x080fe400078feaff */
[----:B------:R-:W-:Y:S02]  /*0ea0*/  LEA.HI.SX32 R228, R228, R195, 0x1d ;  /* 0x000000c3e4e47211 */ /* 0x000fe400078feaff */
[----:B------:R-:W-:Y:S01]  /*0eb0*/  MOV R215, R194 ;  /* 0x000000c200d77202 */ /* 0x000fe20000000f00 */
[----:B------:R0:W-:Y:S01]  /*0ec0*/  STL [R1+0x20], R194 ;  /* 0x000020c201007387 */ /* 0x0001e20000100800 */
[----:B------:R-:W-:Y:S05]  /*0ed0*/  @!P1 BRA `(.L_x_5548) ;  /* 0x0000000400c09947 */ /* 0x000fea0003800000 */
[----:B------:R-:W1:Y:S01]  /*0ee0*/  LDC.64 R12, c[0x0][0x428] ;  /* 0x00010a00ff0c7b82 */ /* 0x000e620000000a00 */
[----:B------:R-:W2:Y:S07]  /*0ef0*/  LDL.LU R221, [R1+0x34] ;  /* 0x0000340001dd7983 */ /* 0x000eae0000300800 */
[----:B------:R-:W3:Y:S01]  /*0f00*/  LDC.64 R10, c[0x0][0x3a8] ;  /* 0x0000ea00ff0a7b82 */ /* 0x000ee20000000a00 */
[----:B------:R-:W-:Y:S01]  /*0f10*/  ISETP.NE.U32.AND P0, PT, RZ, UR24, PT ;  /* 0x00000018ff007c0c */ /* 0x000fe2000bf05070 */
[----:B------:R-:W4:Y:S01]  /*0f20*/  LDL.LU R214, [R1+0x3c] ;  /* 0x00003c0001d67983 */ /* 0x000f220000300800 */
[----:B-1----:R-:W-:-:S05]  /*0f30*/  IMAD.WIDE.U32 R12, R228, 0x10, R12 ;  /* 0x00000010e40c7825 */ /* 0x002fca00078e000c */
[----:B0-----:R0:W2:Y:S01]  /*0f40*/  LDG.E.128 R192, desc[UR20][R12.64] ;  /* 0x000000140cc07981 */ /* 0x0010a2000c1e1d00 */
[----:B---3--:R-:W-:-:S05]  /*0f50*/  IMAD.WIDE.U32 R10, R215, 0x20, R10 ;  /* 0x00000020d70a7825 */ /* 0x008fca00078e000a */
[----:B------:R-:W3:Y:S01]  /*0f60*/  LDG.E.128 R204, desc[UR20][R10.64] ;  /* 0x000000140acc7981 */ /* 0x000ee2000c1e1d00 */
[----:B------:R-:W-:Y:S01]  /*0f70*/  ISETP.NE.AND.EX P0, PT, RZ, UR25, PT, P0 ;  /* 0x00000019ff007c0c */ /* 0x000fe2000bf05300 */
[----:B0-----:R-:W0:Y:S02]  /*0f80*/  LDC.64 R12, c[0x0][0x3b0] ;  /* 0x0000ec00ff0c7b82 */ /* 0x001e240000000a00 */
[----:B------:R1:W4:Y:S10]  /*0f90*/  LDG.E.128 R196, desc[UR20][R10.64+0x10] ;  /* 0x000010140ac47981 */ /* 0x000334000c1e1d00 */
[----:B-1----:R-:W1:Y:S02]  /*0fa0*/  @P0 LDC.64 R10, c[0x0][0x438] ;  /* 0x00010e00ff0a0b82 */ /* 0x002e640000000a00 */
[----:B-1----:R-:W-:-:S05]  /*0fb0*/  @P0 IMAD.WIDE.U32 R10, R215, 0x20, R10 ;  /* 0x00000020d70a0825 */ /* 0x002fca00078e000a */
[----:B------:R-:W5:Y:S04]  /*0fc0*/  @P0 LDG.E.128 R152, desc[UR20][R10.64] ;  /* 0x000000140a980981 */ /* 0x000f68000c1e1d00 */
[----:B------:R0:W5:Y:S02]  /*0fd0*/  @P0 LDG.E.128 R156, desc[UR20][R10.64+0x10] ;  /* 0x000010140a9c0981 */ /* 0x000164000c1e1d00 */
[----:B0-----:R-:W-:-:S05]  /*0fe0*/  IMAD.WIDE.U32 R10, R216, 0x8, R12 ;  /* 0x00000008d80a7825 */ /* 0x001fca00078e000c */
[----:B------:R0:W5:Y:S02]  /*0ff0*/  LDG.E.64 R16, desc[UR20][R10.64] ;  /* 0x000000140a107981 */ /* 0x000164000c1e1b00 */
[----:B0-----:R-:W-:-:S04]  /*1000*/  PRMT R10, R28, 0x7632, R10 ;  /* 0x000076321c0a7816 */ /* 0x001fc8000000000a */
[----:B------:R-:W-:Y:S02]  /*1010*/  SHF.L.U32 R10, R10, 0x10, RZ ;  /* 0x000000100a0a7819 */ /* 0x000fe400000006ff */
[----:B--2---:R-:W-:-:S05]  /*1020*/  PRMT R2, R192, 0x7632, R2 ;  /* 0x00007632c0027816 */ /* 0x004fca0000000002 */
[----:B------:R-:W-:Y:S02]  /*1030*/  IMAD.U32 R2, R2, 0x10000, RZ ;  /* 0x0001000002027824 */ /* 0x000fe400078e00ff */
[----:B---3--:R-:W-:Y:S02]  /*1040*/  FADD.FTZ R205, R205, -UR34 ;  /* 0x80000022cdcd7e21 */ /* 0x008fe40008010000 */
[----:B------:R-:W-:Y:S02]  /*1050*/  FMUL.FTZ R220, R10, R2 ;  /* 0x000000020adc7220 */ /* 0x000fe40000410000 */
[----:B------:R-:W-:-:S04]  /*1060*/  FMUL.FTZ R227, R205, UR32 ;  /* 0x00000020cde37c20 */ /* 0x000fc80008410000 */
[----:B------:R-:W-:Y:S01]  /*1070*/  FFMA.FTZ R221, R227, R2, R221 ;  /* 0x00000002e3dd7223 */ /* 0x000fe200000100dd */
[----:B------:R-:W-:Y:S04]  /*1080*/  STL [R1+0x4], R227 ;  /* 0x000004e301007387 */ /* 0x000fe80000100800 */
[----:B------:R-:W-:Y:S04]  /*1090*/  STL [R1], R220 ;  /* 0x000000dc01007387 */ /* 0x000fe80000100800 */
[----:B------:R0:W-:Y:S04]  /*10a0*/  STL [R1+0x34], R221 ;  /* 0x000034dd01007387 */ /* 0x0001e80000100800 */
[----:B------:R-:W2:Y:S04]  /*10b0*/  LDL.LU R12, [R1+0x30] ;  /* 0x00003000010c7983 */ /* 0x000ea80000300800 */
[----:B------:R-:W3:Y:S01]  /*10c0*/  LDL.LU R13, [R1+0x38] ;  /* 0x00003800010d7983 */ /* 0x000ee20000300800 */
[----:B------:R-:W-:Y:S01]  /*10d0*/  FADD.FTZ R89, R89, R2 ;  /* 0x0000000259597221 */ /* 0x000fe20000010000 */
[----:B------:R-:W-:Y:S01]  /*10e0*/  PRMT R10, R29, 0x7632, R10 ;  /* 0x000076321d0a7816 */ /* 0x000fe2000000000a */
[----:B------:R-:W-:Y:S01]  /*10f0*/  FADD.FTZ R11, R207, -UR34 ;  /* 0x80000022cf0b7e21 */ /* 0x000fe20008010000 */
[----:B------:R-:W-:-:S02]  /*1100*/  PRMT R2, R193, 0x7632, R2 ;  /* 0x00007632c1027816 */ /* 0x000fc40000000002 */
[----:B------:R-:W-:Y:S01]  /*1110*/  SHF.L.U32 R10, R10, 0x10, RZ ;  /* 0x000000100a0a7819 */ /* 0x000fe200000006ff */
[----:B------:R-:W-:Y:S01]  /*1120*/  FMUL.FTZ R246, R11, UR32 ;  /* 0x000000200bf67c20 */ /* 0x000fe20008410000 */
[----:B------:R-:W-:Y:S01]  /*1130*/  SHF.L.U32 R2, R2, 0x10, RZ ;  /* 0x0000001002027819 */ /* 0x000fe200000006ff */
[----:B----4-:R-:W-:-:S04]  /*1140*/  FADD.FTZ R11, R197, -UR34 ;  /* 0x80000022c50b7e21 */ /* 0x010fc80008010000 */
[-C--:B------:R-:W-:Y:S01]  /*1150*/  FMUL.FTZ R245, R10, R2.reuse ;  /* 0x000000020af57220 */ /* 0x080fe20000410000 */
[----:B------:R-:W-:Y:S01]  /*1160*/  FFMA.FTZ R214, R246, R2, R214 ;  /* 0x00000002f6d67223 */ /* 0x000fe200000100d6 */
[--C-:B------:R-:W-:Y:S01]  /*1170*/  FADD.FTZ R91, R91, R2.reuse ;  /* 0x000000025b5b7221 */ /* 0x100fe20000010000 */
[----:B------:R-:W-:Y:S02]  /*1180*/  PRMT R2, R30, 0x7632, R2 ;  /* 0x000076321e027816 */ /* 0x000fe40000000002 */
[----:B------:R-:W-:Y:S01]  /*1190*/  PRMT R10, R194, 0x7632, R10 ;  /* 0x00007632c20a7816 */ /* 0x000fe2000000000a */
[----:B------:R-:W-:Y:S01]  /*11a0*/  FMUL.FTZ R238, R11, UR32 ;  /* 0x000000200bee7c20 */ /* 0x000fe20008410000 */
[----:B------:R-:W-:-:S03]  /*11b0*/  SHF.L.U32 R2, R2, 0x10, RZ ;  /* 0x0000001002027819 */ /* 0x000fc600000006ff */
[----:B------:R-:W-:Y:S02]  /*11c0*/  IMAD.U32 R10, R10, 0x10000, RZ ;  /* 0x000100000a0a7824 */ /* 0x000fe400078e00ff */
[----:B------:R-:W-:Y:S02]  /*11d0*/  FADD.FTZ R11, R199, -UR34 ;  /* 0x80000022c70b7e21 */ /* 0x000fe40008010000 */
[-C--:B------:R-:W-:Y:S01]  /*11e0*/  FMUL.FTZ R237, R2, R10.reuse ;  /* 0x0000000a02ed7220 */ /* 0x080fe20000410000 */
[----:B------:R-:W-:Y:S01]  /*11f0*/  FADD.FTZ R93, R93, R10 ;  /* 0x0000000a5d5d7221 */ /* 0x000fe20000010000 */
[----:B------:R-:W-:Y:S01]  /*1200*/  FFMA.FTZ R61, R238, R10, R61 ;  /* 0x0000000aee3d7223 */ /* 0x000fe2000001003d */
[----:B------:R-:W-:Y:S02]  /*1210*/  PRMT R2, R31, 0x7632, R2 ;  /* 0x000076321f027816 */ /* 0x000fe40000000002 */
[----:B------:R-:W-:Y:S01]  /*1220*/  PRMT R10, R195, 0x7632, R10 ;  /* 0x00007632c30a7816 */ /* 0x000fe2000000000a */
[----:B------:R-:W-:Y:S01]  /*1230*/  FMUL.FTZ R226, R11, UR32 ;  /* 0x000000200be27c20 */ /* 0x000fe20008410000 */
[----:B------:R-:W-:-:S02]  /*1240*/  SHF.L.U32 R2, R2, 0x10, RZ ;  /* 0x0000001002027819 */ /* 0x000fc400000006ff */
[----:B------:R-:W-:-:S05]  /*1250*/  SHF.L.U32 R10, R10, 0x10, RZ ;  /* 0x000000100a0a7819 */ /* 0x000fca00000006ff */
[-C--:B------:R-:W-:Y:S01]  /*1260*/  FMUL.FTZ R205, R2, R10.reuse ;  /* 0x0000000a02cd7220 */ /* 0x080fe20000410000 */
[----:B------:R-:W-:Y:S01]  /*1270*/  FADD.FTZ R95, R95, R10 ;  /* 0x0000000a5f5f7221 */ /* 0x000fe20000010000 */
[----:B------:R-:W-:Y:S01]  /*1280*/  FFMA.FTZ R63, R226, R10, R63 ;  /* 0x0000000ae23f7223 */ /* 0x000fe2000001003f */
[----:B------:R-:W-:Y:S01]  /*1290*/  FADD.FTZ R10, R204, -UR34 ;  /* 0x80000022cc0a7e21 */ /* 0x000fe20008010000 */
[----:B------:R-:W-:Y:S02]  /*12a0*/  SHF.L.U32 R2, R192, 0x10, RZ ;  /* 0x00000010c0027819 */ /* 0x000fe400000006ff */
[----:B------:R-:W-:Y:S01]  /*12b0*/  SHF.L.U32 R11, R28, 0x10, RZ ;  /* 0x000000101c0b7819 */ /* 0x000fe200000006ff */
[----:B0-----:R-:W-:Y:S01]  /*12c0*/  FMUL.FTZ R221, R10, UR32 ;  /* 0x000000200add7c20 */ /* 0x001fe20008410000 */
[----:B------:R-:W-:Y:S01]  /*12d0*/  FADD.FTZ R10, R206, -UR34 ;  /* 0x80000022ce0a7e21 */ /* 0x000fe20008010000 */
[----:B------:R-:W-:Y:S01]  /*12e0*/  FADD.FTZ R88, R88, R2 ;  /* 0x0000000258587221 */ /* 0x000fe20000010000 */
[----:B------:R-:W-:-:S02]  /*12f0*/  MOV R207, R220 ;  /* 0x000000dc00cf7202 */ /* 0x000fc40000000f00 */
[----:B------:R-:W-:Y:S01]  /*1300*/  FMUL.FTZ R220, R10, UR32 ;  /* 0x000000200adc7c20 */ /* 0x000fe20008410000 */
[----:B------:R-:W-:Y:S04]  /*1310*/  STL [R1+0x3c], R214 ;  /* 0x00003cd601007387 */ /* 0x000fe80000100800 */
[----:B------:R-:W-:Y:S04]  /*1320*/  STL [R1+0x1c], R226 ;  /* 0x00001ce201007387 */ /* 0x000fe80000100800 */
[----:B------:R-:W-:Y:S01]  /*1330*/  STL [R1+0x18], R205 ;  /* 0x000018cd01007387 */ /* 0x000fe20000100800 */
[----:B------:R-:W-:Y:S01]  /*1340*/  FADD.FTZ R10, R196, -UR34 ;  /* 0x80000022c40a7e21 */ /* 0x000fe20008010000 */
[----:B------:R-:W-:-:S02]  /*1350*/  IADD3 R228, PT, PT, R228, 0x100, RZ ;  /* 0x00000100e4e47810 */ /* 0x000fc40007ffe0ff */
[----:B------:R-:W-:Y:S02]  /*1360*/  IADD3 R216, PT, PT, R216, 0x100, RZ ;  /* 0x00000100d8d87810 */ /* 0x000fe40007ffe0ff */
[----:B------:R-:W-:Y:S01]  /*1370*/  IADD3 R215, PT, PT, R215, 0x100, RZ ;  /* 0x00000100d7d77810 */ /* 0x000fe20007ffe0ff */
[-C--:B--2---:R-:W-:Y:S01]  /*1380*/  FFMA.FTZ R12, R221, R2.reuse, R12 ;  /* 0x00000002dd0c7223 */ /* 0x084fe2000001000c */
[----:B------:R-:W-:Y:S01]  /*1390*/  FMUL.FTZ R2, R11, R2 ;  /* 0x000000020b027220 */ /* 0x000fe20000410000 */
[----:B------:R-:W-:-:S04]  /*13a0*/  IMAD.U32 R11, R193, 0x10000, RZ ;  /* 0x00010000c10b7824 */ /* 0x000fc800078e00ff */
[----:B---3--:R-:W-:Y:S01]  /*13b0*/  FFMA.FTZ R13, R220, R11, R13 ;  /* 0x0000000bdc0d7223 */ /* 0x008fe2000001000d */
[----:B------:R0:W-:Y:S01]  /*13c0*/  STL [R1+0x30], R12 ;  /* 0x0000300c01007387 */ /* 0x0001e20000100800 */
[----:B------:R-:W-:-:S03]  /*13d0*/  FADD.FTZ R192, RZ, R2 ;  /* 0x00000002ffc07221 */ /* 0x000fc60000010000 */
[----:B------:R1:W-:Y:S01]  /*13e0*/  STL [R1+0x38], R13 ;  /* 0x0000380d01007387 */ /* 0x0003e20000100800 */
[----:B------:R-:W-:Y:S01]  /*13f0*/  FADD.FTZ R192, R192, R207 ;  /* 0x000000cfc0c07221 */ /* 0x000fe20000010000 */
[----:B0-----:R-:W-:Y:S01]  /*1400*/  SHF.L.U32 R12, R29, 0x10, RZ ;  /* 0x000000101d0c7819 */ /* 0x001fe200000006ff */
[----:B-1----:R-:W-:-:S04]  /*1410*/  FFMA.FTZ R13, R221, R2, RZ ;  /* 0x00000002dd0d7223 */ /* 0x002fc800000100ff */
[----:B------:R-:W-:Y:S01]  /*1420*/  FMUL.FTZ R214, R12, R11 ;  /* 0x0000000b0cd67220 */ /* 0x000fe20000410000 */
[----:B------:R-:W-:Y:S01]  /*1430*/  FADD.FTZ R90, R90, R11 ;  /* 0x0000000b5a5a7221 */ /* 0x000fe20000010000 */
[----:B------:R-:W-:Y:S01]  /*1440*/  FFMA.FTZ R13, R227, R207, R13 ;  /* 0x000000cfe30d7223 */ /* 0x000fe2000001000d */
[----:B------:R-:W-:Y:S01]  /*1450*/  FMUL.FTZ R11, R10, UR32 ;  /* 0x000000200a0b7c20 */ /* 0x000fe20008410000 */
[----:B------:R-:W-:Y:S01]  /*1460*/  SHF.L.U32 R12, R194, 0x10, RZ ;  /* 0x00000010c20c7819 */ /* 0x000fe200000006ff */
[----:B------:R-:W-:Y:S01]  /*1470*/  FADD.FTZ R192, R192, R214 ;  /* 0x000000d6c0c07221 */ /* 0x000fe20000010000 */
[----:B------:R-:W-:Y:S01]  /*1480*/  SHF.L.U32 R10, R30, 0x10, RZ ;  /* 0x000000101e0a7819 */ /* 0x000fe200000006ff */
[----:B------:R-:W-:Y:S01]  /*1490*/  FFMA.FTZ R193, R220, R214, R13 ;  /* 0x000000d6dcc17223 */ /* 0x000fe2000001000d */
[----:B------:R-:W-:Y:S01]  /*14a0*/  FADD.FTZ R194, R198, -UR34 ;  /* 0x80000022c6c27e21 */ /* 0x000fe20008010000 */
[----:B------:R-:W-:Y:S01]  /*14b0*/  FADD.FTZ R192, R192, R245 ;  /* 0x000000f5c0c07221 */ /* 0x000fe20000010000 */
[----:B------:R-:W-:Y:S01]  /*14c0*/  FADD.FTZ R92, R92, R12 ;  /* 0x0000000c5c5c7221 */ /* 0x000fe20000010000 */
[-C--:B------:R-:W-:Y:S01]  /*14d0*/  FMUL.FTZ R10, R10, R12.reuse ;  /* 0x0000000c0a0a7220 */ /* 0x080fe20000410000 */
[----:B------:R-:W-:Y:S01]  /*14e0*/  FFMA.FTZ R193, R246, R245, R193 ;  /* 0x000000f5f6c17223 */ /* 0x000fe200000100c1 */
[----:B------:R-:W-:Y:S01]  /*14f0*/  FFMA.FTZ R60, R11, R12, R60 ;  /* 0x0000000c0b3c7223 */ /* 0x000fe2000001003c */
[----:B------:R-:W-:Y:S01]  /*1500*/  SHF.L.U32 R12, R195, 0x10, RZ ;  /* 0x00000010c30c7819 */ /* 0x000fe200000006ff */
[----:B------:R-:W-:Y:S01]  /*1510*/  FMUL.FTZ R13, R194, UR32 ;  /* 0x00000020c20d7c20 */ /* 0x000fe20008410000 */
[----:B------:R-:W-:-:S02]  /*1520*/  IMAD.U32 R194, R31, 0x10000, RZ ;  /* 0x000100001fc27824 */ /* 0x000fc400078e00ff */
        /* <DEDUP_REMOVED lines=10> */
[----:B------:R-:W-:-:S07]  /*15d0*/  FFMA.FTZ R226, R226, R205, R193 ;  /* 0x000000cde2e27223 */ /* 0x000fce00000100c1 */
.L_x_5548:
[----:B---34-:R-:W-:Y:S05]  /*15e0*/  BSYNC.RECONVERGENT B1 ;  /* 0x0000000000017941 */ /* 0x018fea0003800200 */
.L_x_5547:
[----:B------:R-:W-:Y:S04]  /*15f0*/  BSSY.RECONVERGENT B1, `(.L_x_5549) ;  /* 0x0000067000017945 */ /* 0x000fe80003800200 */
[----:B------:R-:W-:Y:S05]  /*1600*/  @!P2 BRA `(.L_x_5550) ;  /* 0x000000040094a947 */ /* 0x000fea0003800000 */
[----:B------:R-:W1:Y:S08]  /*1610*/  LDC.64 R14, c[0x0][0x428] ;  /* 0x00010a00ff0e7b82 */ /* 0x000e700000000a00 */
[----:B------:R-:W2:Y:S01]  /*1620*/  LDC.64 R8, c[0x0][0x3a8] ;  /* 0x0000ea00ff087b82 */ /* 0x000ea20000000a00 */
[----:B-1----:R-:W-:-:S05]  /*1630*/  IMAD.WIDE.U32 R14, R228, 0x10, R14 ;  /* 0x00000010e40e7825 */ /* 0x002fca00078e000e */
[----:B0-----:R0:W3:Y:S01]  /*1640*/  LDG.E.128 R192, desc[UR20][R14.64] ;  /* 0x000000140ec07981 */ /* 0x0010e2000c1e1d00 */
[----:B--2---:R-:W-:-:S05]  /*1650*/  IMAD.WIDE.U32 R8, R215, 0x20, R8 ;  /* 0x00000020d7087825 */ /* 0x004fca00078e0008 */
[----:B------:R-:W2:Y:S01]  /*1660*/  LDG.E.128 R204, desc[UR20][R8.64] ;  /* 0x0000001408cc7981 */ /* 0x000ea2000c1e1d00 */
[----:B------:R-:W-:Y:S01]  /*1670*/  ISETP.NE.U32.AND P0, PT, RZ, UR24, PT ;  /* 0x00000018ff007c0c */ /* 0x000fe2000bf05070 */
[----:B0-----:R-:W0:Y:S02]  /*1680*/  LDC.64 R14, c[0x0][0x3b0] ;  /* 0x0000ec00ff0e7b82 */ /* 0x001e240000000a00 */
[----:B------:R1:W4:Y:S01]  /*1690*/  LDG.E.128 R196, desc[UR20][R8.64+0x10] ;  /* 0x0000101408c47981 */ /* 0x000322000c1e1d00 */
[----:B------:R-:W-:-:S13]  /*16a0*/  ISETP.NE.AND.EX P0, PT, RZ, UR25, PT, P0 ;  /* 0x00000019ff007c0c */ /* 0x000fda000bf05300 */
[----:B-1----:R-:W1:Y:S02]  /*16b0*/  @P0 LDC.64 R8, c[0x0][0x438] ;  /* 0x00010e00ff080b82 */ /* 0x002e640000000a00 */
[----:B-1----:R-:W-:-:S05]  /*16c0*/  @P0 IMAD.WIDE.U32 R8, R215, 0x20, R8 ;  /* 0x00000020d7080825 */ /* 0x002fca00078e0008 */
[----:B------:R-:W5:Y:S04]  /*16d0*/  @P0 LDG.E.128 R160, desc[UR20][R8.64] ;  /* 0x0000001408a00981 */ /* 0x000f68000c1e1d00 */
[----:B------:R0:W5:Y:S02]  /*16e0*/  @P0 LDG.E.128 R164, desc[UR20][R8.64+0x10] ;  /* 0x0000101408a40981 */ /* 0x000164000c1e1d00 */
[----:B0-----:R-:W-:-:S05]  /*16f0*/  IMAD.WIDE.U32 R8, R216, 0x8, R14 ;  /* 0x00000008d8087825 */ /* 0x001fca00078e000e */
[----:B------:R0:W5:Y:S02]  /*1700*/  LDG.E.64 R18, desc[UR20][R8.64] ;  /* 0x0000001408127981 */ /* 0x000164000c1e1b00 */
[----:B0-----:R-:W-:-:S04]  /*1710*/  PRMT R9, R36, 0x7632, R9 ;  /* 0x0000763224097816 */ /* 0x001fc80000000009 */
[----:B------:R-:W-:Y:S01]  /*1720*/  SHF.L.U32 R9, R9, 0x10, RZ ;  /* 0x0000001009097819 */ /* 0x000fe200000006ff */
[----:B------:R-:W-:Y:S01]  /*1730*/  VIADD R228, R228, 0x100 ;  /* 0x00000100e4e47836 */ /* 0x000fe20000000000 */
[----:B------:R-:W-:Y:S02]  /*1740*/  IADD3 R216, PT, PT, R216, 0x100, RZ ;  /* 0x00000100d8d87810 */ /* 0x000fe40007ffe0ff */
[----:B------:R-:W-:Y:S02]  /*1750*/  IADD3 R215, PT, PT, R215, 0x100, RZ ;  /* 0x00000100d7d77810 */ /* 0x000fe40007ffe0ff */
[----:B---3--:R-:W-:Y:S01]  /*1760*/  PRMT R8, R192, 0x7632, R8 ;  /* 0x00007632c0087816 */ /* 0x008fe20000000008 */
[----:B--2---:R-:W-:-:S04]  /*1770*/  FADD.FTZ R14, R205, -UR34 ;  /* 0x80000022cd0e7e21 */ /* 0x004fc80008010000 */
[----:B------:R-:W-:Y:S02]  /*1780*/  IMAD.U32 R8, R8, 0x10000, RZ ;  /* 0x0001000008087824 */ /* 0x000fe400078e00ff */
[----:B------:R-:W-:Y:S02]  /*1790*/  FMUL.FTZ R248, R14, UR32 ;  /* 0x000000200ef87c20 */ /* 0x000fe40008410000 */
[-C--:B------:R-:W-:Y:S01]  /*17a0*/  FMUL.FTZ R252, R9, R8.reuse ;  /* 0x0000000809fc7220 */ /* 0x080fe20000410000 */
[--C-:B------:R-:W-:Y:S01]  /*17b0*/  FADD.FTZ R97, R97, R8.reuse ;  /* 0x0000000861617221 */ /* 0x100fe20000010000 */
[----:B------:R-:W-:Y:S01]  /*17c0*/  PRMT R9, R37, 0x7632, R9 ;  /* 0x0000763225097816 */ /* 0x000fe20000000009 */
[----:B------:R-:W-:Y:S01]  /*17d0*/  FFMA.FTZ R65, R248, R8, R65 ;  /* 0x00000008f8417223 */ /* 0x000fe20000010041 */
[----:B------:R-:W-:Y:S01]  /*17e0*/  PRMT R8, R193, 0x7632, R8 ;  /* 0x00007632c1087816 */ /* 0x000fe20000000008 */
[----:B------:R-:W-:Y:S01]  /*17f0*/  FADD.FTZ R14, R207, -UR34 ;  /* 0x80000022cf0e7e21 */ /* 0x000fe20008010000 */
[----:B------:R-:W-:-:S02]  /*1800*/  SHF.L.U32 R9, R9, 0x10, RZ ;  /* 0x0000001009097819 */ /* 0x000fc400000006ff */
[----:B------:R-:W-:Y:S01]  /*1810*/  SHF.L.U32 R8, R8, 0x10, RZ ;  /* 0x0000001008087819 */ /* 0x000fe200000006ff */
[----:B------:R-:W-:Y:S01]  /*1820*/  FMUL.FTZ R240, R14, UR32 ;  /* 0x000000200ef07c20 */ /* 0x000fe20008410000 */
[----:B----4-:R-:W-:-:S03]  /*1830*/  FADD.FTZ R14, R197, -UR34 ;  /* 0x80000022c50e7e21 */ /* 0x010fc60008010000 */
[-C--:B------:R-:W-:Y:S01]  /*1840*/  FMUL.FTZ R244, R9, R8.reuse ;  /* 0x0000000809f47220 */ /* 0x080fe20000410000 */
[----:B------:R-:W-:Y:S01]  /*1850*/  FFMA.FTZ R67, R240, R8, R67 ;  /* 0x00000008f0437223 */ /* 0x000fe20000010043 */
[--C-:B------:R-:W-:Y:S01]  /*1860*/  FADD.FTZ R99, R99, R8.reuse ;  /* 0x0000000863637221 */ /* 0x100fe20000010000 */
[----:B------:R-:W-:Y:S02]  /*1870*/  PRMT R8, R38, 0x7632, R8 ;  /* 0x0000763226087816 */ /* 0x000fe40000000008 */
[----:B------:R-:W-:Y:S01]  /*1880*/  PRMT R9, R194, 0x7632, R9 ;  /* 0x00007632c2097816 */ /* 0x000fe20000000009 */
[----:B------:R-:W-:Y:S01]  /*1890*/  FMUL.FTZ R232, R14, UR32 ;  /* 0x000000200ee87c20 */ /* 0x000fe20008410000 */
[----:B------:R-:W-:Y:S02]  /*18a0*/  SHF.L.U32 R8, R8, 0x10, RZ ;  /* 0x0000001008087819 */ /* 0x000fe400000006ff */
[----:B------:R-:W-:-:S05]  /*18b0*/  SHF.L.U32 R9, R9, 0x10, RZ ;  /* 0x0000001009097819 */ /* 0x000fca00000006ff */
[-C--:B------:R-:W-:Y:S01]  /*18c0*/  FMUL.FTZ R236, R8, R9.reuse ;  /* 0x0000000908ec7220 */ /* 0x080fe20000410000 */
[----:B------:R-:W-:Y:S01]  /*18d0*/  FADD.FTZ R101, R101, R9 ;  /* 0x0000000965657221 */ /* 0x000fe20000010000 */
[----:B------:R-:W-:Y:S01]  /*18e0*/  FFMA.FTZ R69, R232, R9, R69 ;  /* 0x00000009e8457223 */ /* 0x000fe20000010045 */
[----:B------:R-:W-:Y:S02]  /*18f0*/  PRMT R8, R39, 0x7632, R8 ;  /* 0x0000763227087816 */ /* 0x000fe40000000008 */
[----:B------:R-:W-:-:S03]  /*1900*/  PRMT R9, R195, 0x7632, R9 ;  /* 0x00007632c3097816 */ /* 0x000fc60000000009 */
[----:B------:R-:W-:Y:S01]  /*1910*/  IMAD.U32 R8, R8, 0x10000, RZ ;  /* 0x0001000008087824 */ /* 0x000fe200078e00ff */
[----:B------:R-:W-:Y:S01]  /*1920*/  SHF.L.U32 R9, R9, 0x10, RZ ;  /* 0x0000001009097819 */ /* 0x000fe200000006ff */
[----:B------:R-:W-:-:S04]  /*1930*/  FADD.FTZ R14, R199, -UR34 ;  /* 0x80000022c70e7e21 */ /* 0x000fc80008010000 */
[-C--:B------:R-:W-:Y:S01]  /*1940*/  FMUL.FTZ R207, R8, R9.reuse ;  /* 0x0000000908cf7220 */ /* 0x080fe20000410000 */
[----:B------:R-:W-:Y:S01]  /*1950*/  FADD.FTZ R8, R204, -UR34 ;  /* 0x80000022cc087e21 */ /* 0x000fe20008010000 */
[----:B------:R-:W-:Y:S01]  /*1960*/  FMUL.FTZ R205, R14, UR32 ;  /* 0x000000200ecd7c20 */ /* 0x000fe20008410000 */
[----:B------:R-:W-:Y:S02]  /*1970*/  SHF.L.U32 R14, R192, 0x10, RZ ;  /* 0x00000010c00e7819 */ /* 0x000fe400000006ff */
[----:B------:R-:W-:Y:S01]  /*1980*/  FMUL.FTZ R229, R8, UR32 ;  /* 0x0000002008e57c20 */ /* 0x000fe20008410000 */
[----:B------:R-:W-:Y:S01]  /*1990*/  SHF.L.U32 R8, R36, 0x10, RZ ;  /* 0x0000001024087819 */ /* 0x000fe200000006ff */
[----:B------:R-:W-:Y:S01]  /*19a0*/  FADD.FTZ R103, R103, R9 ;  /* 0x0000000967677221 */ /* 0x000fe20000010000 */
[----:B------:R-:W-:Y:S01]  /*19b0*/  FFMA.FTZ R71, R205, R9, R71 ;  /* 0x00000009cd477223 */ /* 0x000fe20000010047 */
[----:B------:R-:W-:Y:S01]  /*19c0*/  FADD.FTZ R9, R206, -UR34 ;  /* 0x80000022ce097e21 */ /* 0x000fe20008010000 */
[----:B------:R-:W-:Y:S01]  /*19d0*/  FADD.FTZ R96, R96, R14 ;  /* 0x0000000e60607221 */ /* 0x000fe20000010000 */
[-C--:B------:R-:W-:Y:S01]  /*19e0*/  FFMA.FTZ R64, R229, R14.reuse, R64 ;  /* 0x0000000ee5407223 */ /* 0x080fe20000010040 */
[----:B------:R-:W-:Y:S01]  /*19f0*/  FMUL.FTZ R224, R8, R14 ;  /* 0x0000000e08e07220 */ /* 0x000fe20000410000 */
[----:B------:R-:W-:Y:S01]  /*1a00*/  SHF.L.U32 R14, R193, 0x10, RZ ;  /* 0x00000010c10e7819 */ /* 0x000fe200000006ff */
[----:B------:R-:W-:-:S02]  /*1a10*/  IMAD.U32 R8, R37, 0x10000, RZ ;  /* 0x0001000025087824 */ /* 0x000fc400078e00ff */
[----:B------:R-:W-:Y:S01]  /*1a20*/  FMUL.FTZ R218, R9, UR32 ;  /* 0x0000002009da7c20 */ /* 0x000fe20008410000 */
[----:B------:R-:W-:Y:S01]  /*1a30*/  FADD.FTZ R9, R196, -UR34 ;  /* 0x80000022c4097e21 */ /* 0x000fe20008010000 */
[-C--:B------:R-:W-:Y:S01]  /*1a40*/  FMUL.FTZ R213, R8, R14.reuse ;  /* 0x0000000e08d57220 */ /* 0x080fe20000410000 */
[----:B------:R-:W-:Y:S01]  /*1a50*/  FADD.FTZ R98, R98, R14 ;  /* 0x0000000e62627221 */ /* 0x000fe20000010000 */
[----:B------:R-:W-:Y:S01]  /*1a60*/  FFMA.FTZ R66, R218, R14, R66 ;  /* 0x0000000eda427223 */ /* 0x000fe20000010042 */
[----:B------:R-:W-:Y:S01]  /*1a70*/  SHF.L.U32 R8, R194, 0x10, RZ ;  /* 0x00000010c2087819 */ /* 0x000fe200000006ff */
[----:B------:R-:W-:Y:S01]  /*1a80*/  FMUL.FTZ R9, R9, UR32 ;  /* 0x0000002009097c20 */ /* 0x000fe20008410000 */
[----:B------:R-:W-:-:S03]  /*1a90*/  SHF.L.U32 R14, R38, 0x10, RZ ;  /* 0x00000010260e7819 */ /* 0x000fc600000006ff */
[----:B------:R-:W-:Y:S01]  /*1aa0*/  FADD.FTZ R100, R100, R8 ;  /* 0x0000000864647221 */ /* 0x000fe20000010000 */
[-C--:B------:R-:W-:Y:S01]  /*1ab0*/  FFMA.FTZ R68, R9, R8.reuse, R68 ;  /* 0x0000000809447223 */ /* 0x080fe20000010044 */
[----:B------:R-:W-:Y:S01]  /*1ac0*/  FMUL.FTZ R8, R14, R8 ;  /* 0x000000080e087220 */ /* 0x000fe20000410000 */
[----:B------:R-:W-:Y:S01]  /*1ad0*/  FADD.FTZ R14, R227, R224 ;  /* 0x000000e0e30e7221 */ /* 0x000fe20000010000 */
[----:B------:R-:W-:-:S03]  /*1ae0*/  FFMA.FTZ R15, R229, R224, R226 ;  /* 0x000000e0e50f7223 */ /* 0x000fc600000100e2 */
[----:B------:R-:W-:Y:S01]  /*1af0*/  FADD.FTZ R14, R14, R252 ;  /* 0x000000fc0e0e7221 */ /* 0x000fe20000010000 */
[----:B------:R-:W-:Y:S01]  /*1b00*/  FFMA.FTZ R15, R248, R252, R15 ;  /* 0x000000fcf80f7223 */ /* 0x000fe2000001000f */
[----:B------:R-:W-:Y:S01]  /*1b10*/  FADD.FTZ R192, R198, -UR34 ;  /* 0x80000022c6c07e21 */ /* 0x000fe20008010000 */
[----:B------:R1:W-:Y:S01]  /*1b20*/  STL [R1+0xc], R205 ;  /* 0x00000ccd01007387 */ /* 0x0003e20000100800 */
[----:B------:R-:W-:Y:S01]  /*1b30*/  FADD.FTZ R193, R14, R213 ;  /* 0x000000d50ec17221 */ /* 0x000fe20000010000 */
[----:B------:R-:W-:Y:S02]  /*1b40*/  FFMA.FTZ R15, R218, R213, R15 ;  /* 0x000000d5da0f7223 */ /* 0x000fe4000001000f */
[----:B------:R1:W-:Y:S01]  /*1b50*/  STL [R1+0x14], R207 ;  /* 0x000014cf01007387 */ /* 0x0003e20000100800 */
[----:B------:R-:W-:Y:S01]  /*1b60*/  FMUL.FTZ R14, R192, UR32 ;  /* 0x00000020c00e7c20 */ /* 0x000fe20008410000 */
[----:B------:R-:W-:Y:S01]  /*1b70*/  FADD.FTZ R192, R193, R244 ;  /* 0x000000f4c1c07221 */ /* 0x000fe20000010000 */
[----:B------:R-:W-:Y:S01]  /*1b80*/  FFMA.FTZ R193, R240, R244, R15 ;  /* 0x000000f4f0c17223 */ /* 0x000fe2000001000f */
[----:B------:R-:W-:-:S02]  /*1b90*/  SHF.L.U32 R195, R195, 0x10, RZ ;  /* 0x00000010c3c37819 */ /* 0x000fc400000006ff */
[----:B------:R-:W-:Y:S01]  /*1ba0*/  SHF.L.U32 R15, R39, 0x10, RZ ;  /* 0x00000010270f7819 */ /* 0x000fe200000006ff */
[----:B------:R-:W-:Y:S01]  /*1bb0*/  FADD.FTZ R192, R192, R8 ;  /* 0x00000008c0c07221 */ /* 0x000fe20000010000 */
[----:B------:R-:W-:-:S03]  /*1bc0*/  FFMA.FTZ R193, R9, R8, R193 ;  /* 0x0000000809c17223 */ /* 0x000fc600000100c1 */
        /* <DEDUP_REMOVED lines=8> */
[----:B-1----:R-:W-:-:S07]  /*1c50*/  FFMA.FTZ R226, R205, R207, R193 ;  /* 0x000000cfcde27223 */ /* 0x002fce00000100c1 */
.L_x_5550:
[----:B------:R-:W-:Y:S05]  /*1c60*/  BSYNC.RECONVERGENT B1 ;  /* 0x0000000000017941 */ /* 0x000fea0003800200 */
.L_x_5549:
[----:B------:R-:W-:Y:S04]  /*1c70*/  BSSY.RECONVERGENT B1, `(.L_x_5551) ;  /* 0x0000067000017945 */ /* 0x000fe80003800200 */
[----:B------:R-:W-:Y:S05]  /*1c80*/  @!P3 BRA `(.L_x_5552) ;  /* 0x000000040094b947 */ /* 0x000fea0003800000 */
[----:B------:R-:W1:Y:S08]  /*1c90*/  LDC.64 R192, c[0x0][0x428] ;  /* 0x00010a00ffc07b82 */ /* 0x000e700000000a00 */
[----:B------:R-:W2:Y:S01]  /*1ca0*/  LDC.64 R196, c[0x0][0x3a8] ;  /* 0x0000ea00ffc47b82 */ /* 0x000ea20000000a00 */
[----:B------:R-:W-:-:S07]  /*1cb0*/  ISETP.NE.U32.AND P0, PT, RZ, UR24, PT ;  /* 0x00000018ff007c0c */ /* 0x000fce000bf05070 */
[----:B------:R-:W3:Y:S01]  /*1cc0*/  LDC.64 R208, c[0x0][0x3b0] ;  /* 0x0000ec00ffd07b82 */ /* 0x000ee20000000a00 */
[----:B-1----:R-:W-:-:S06]  /*1cd0*/  IMAD.WIDE.U32 R192, R228, 0x10, R192 ;  /* 0x00000010e4c07825 */ /* 0x002fcc00078e00c0 */
[----:B0-----:R-:W4:Y:S01]  /*1ce0*/  LDG.E.128 R192, desc[UR20][R192.64] ;  /* 0x00000014c0c07981 */ /* 0x001f22000c1e1d00 */
[----:B--2---:R-:W-:-:S05]  /*1cf0*/  IMAD.WIDE.U32 R196, R215, 0x20, R196 ;  /* 0x00000020d7c47825 */ /* 0x004fca00078e00c4 */
[----:B------:R-:W2:Y:S04]  /*1d00*/  LDG.E.128 R204, desc[UR20][R196.64] ;  /* 0x00000014c4cc7981 */ /* 0x000ea8000c1e1d00 */
[----:B------:R-:W2:Y:S01]  /*1d10*/  LDG.E.128 R196, desc[UR20][R196.64+0x10] ;  /* 0x00001014c4c47981 */ /* 0x000ea2000c1e1d00 */
[----:B------:R-:W-:-:S13]  /*1d20*/  ISETP.NE.AND.EX P0, PT, RZ, UR25, PT, P0 ;  /* 0x00000019ff007c0c */ /* 0x000fda000bf05300 */
[----:B------:R-:W0:Y:S02]  /*1d30*/  @P0 LDC.64 R200, c[0x0][0x438] ;  /* 0x00010e00ffc80b82 */ /* 0x000e240000000a00 */
[----:B0-----:R-:W-:-:S05]  /*1d40*/  @P0 IMAD.WIDE.U32 R200, R215, 0x20, R200 ;  /* 0x00000020d7c80825 */ /* 0x001fca00078e00c8 */
[----:B------:R-:W5:Y:S04]  /*1d50*/  @P0 LDG.E.128 R168, desc[UR20][R200.64] ;  /* 0x00000014c8a80981 */ /* 0x000f68000c1e1d00 */
[----:B------:R3:W5:Y:S02]  /*1d60*/  @P0 LDG.E.128 R172, desc[UR20][R200.64+0x10] ;  /* 0x00001014c8ac0981 */ /* 0x000764000c1e1d00 */
[----:B---3--:R-:W-:-:S06]  /*1d70*/  IMAD.WIDE.U32 R200, R216, 0x8, R208 ;  /* 0x00000008d8c87825 */ /* 0x008fcc00078e00d0 */
[----:B------:R-:W5:Y:S01]  /*1d80*/  LDG.E.64 R200, desc[UR20][R200.64] ;  /* 0x00000014c8c87981 */ /* 0x000f62000c1e1b00 */
[----:B------:R-:W-:-:S04]  /*1d90*/  PRMT R7, R44, 0x7632, R7 ;  /* 0x000076322c077816 */ /* 0x000fc80000000007 */
[----:B------:R-:W-:Y:S02]  /*1da0*/  SHF.L.U32 R7, R7, 0x10, RZ ;  /* 0x0000001007077819 */ /* 0x000fe400000006ff */
[----:B------:R-:W-:Y:S02]  /*1db0*/  IADD3 R228, PT, PT, R228, 0x100, RZ ;  /* 0x00000100e4e47810 */ /* 0x000fe40007ffe0ff */
[----:B------:R-:W-:Y:S02]  /*1dc0*/  IADD3 R216, PT, PT, R216, 0x100, RZ ;  /* 0x00000100d8d87810 */ /* 0x000fe40007ffe0ff */
[----:B------:R-:W-:Y:S02]  /*1dd0*/  IADD3 R215, PT, PT, R215, 0x100, RZ ;  /* 0x00000100d7d77810 */ /* 0x000fe40007ffe0ff */
[----:B----4-:R-:W-:-:S04]  /*1de0*/  PRMT R3, R192, 0x7632, R3 ;  /* 0x00007632c0037816 */ /* 0x010fc80000000003 */
[----:B------:R-:W-:Y:S01]  /*1df0*/  SHF.L.U32 R3, R3, 0x10, RZ ;  /* 0x0000001003037819 */ /* 0x000fe200000006ff */
[----:B--2---:R-:W-:-:S04]  /*1e00*/  FADD.FTZ R205, R205, -UR34 ;  /* 0x80000022cdcd7e21 */ /* 0x004fc80008010000 */
[----:B------:R-:W-:Y:S01]  /*1e10*/  FMUL.FTZ R247, R205, UR32 ;  /* 0x00000020cdf77c20 */ /* 0x000fe20008410000 */
[-C--:B------:R-:W-:Y:S01]  /*1e20*/  FMUL.FTZ R251, R7, R3.reuse ;  /* 0x0000000307fb7220 */ /* 0x080fe20000410000 */
[----:B------:R-:W-:Y:S01]  /*1e30*/  FADD.FTZ R105, R105, R3 ;  /* 0x0000000369697221 */ /* 0x000fe20000010000 */
[----:B------:R-:W-:Y:S01]  /*1e40*/  PRMT R7, R45, 0x7632, R7 ;  /* 0x000076322d077816 */ /* 0x000fe20000000007 */
[----:B------:R-:W-:Y:S01]  /*1e50*/  FFMA.FTZ R73, R247, R3, R73 ;  /* 0x00000003f7497223 */ /* 0x000fe20000010049 */
[----:B------:R-:W-:Y:S01]  /*1e60*/  PRMT R3, R193, 0x7632, R3 ;  /* 0x00007632c1037816 */ /* 0x000fe20000000003 */
[----:B------:R-:W-:Y:S02]  /*1e70*/  FADD.FTZ R207, R207, -UR34 ;  /* 0x80000022cfcf7e21 */ /* 0x000fe40008010000 */
[----:B------:R-:W-:Y:S01]  /*1e80*/  IMAD.U32 R7, R7, 0x10000, RZ ;  /* 0x0001000007077824 */ /* 0x000fe200078e00ff */
[----:B------:R-:W-:Y:S01]  /*1e90*/  SHF.L.U32 R3, R3, 0x10, RZ ;  /* 0x0000001003037819 */ /* 0x000fe200000006ff */
[----:B------:R-:W-:Y:S01]  /*1ea0*/  FMUL.FTZ R239, R207, UR32 ;  /* 0x00000020cfef7c20 */ /* 0x000fe20008410000 */
[----:B------:R-:W-:-:S03]  /*1eb0*/  FADD.FTZ R197, R197, -UR34 ;  /* 0x80000022c5c57e21 */ /* 0x000fc60008010000 */
        /* <DEDUP_REMOVED lines=12> */
[----:B------:R-:W-:Y:S02]  /*1f80*/  PRMT R7, R195, 0x7632, R7 ;  /* 0x00007632c3077816 */ /* 0x000fe40000000007 */
[----:B------:R-:W-:Y:S02]  /*1f90*/  SHF.L.U32 R3, R3, 0x10, RZ ;  /* 0x0000001003037819 */ /* 0x000fe400000006ff */
[----:B------:R-:W-:Y:S01]  /*1fa0*/  SHF.L.U32 R7, R7, 0x10, RZ ;  /* 0x0000001007077819 */ /* 0x000fe200000006ff */
[----:B------:R-:W-:-:S04]  /*1fb0*/  FADD.FTZ R199, R199, -UR34 ;  /* 0x80000022c7c77e21 */ /* 0x000fc80008010000 */
[-C--:B------:R-:W-:Y:S01]  /*1fc0*/  FMUL.FTZ R207, R3, R7.reuse ;  /* 0x0000000703cf7220 */ /* 0x080fe20000410000 */
[----:B------:R-:W-:Y:S01]  /*1fd0*/  FADD.FTZ R3, R204, -UR34 ;  /* 0x80000022cc037e21 */ /* 0x000fe20008010000 */
[----:B------:R-:W-:Y:S01]  /*1fe0*/  FMUL.FTZ R205, R199, UR32 ;  /* 0x00000020c7cd7c20 */ /* 0x000fe20008410000 */
[----:B------:R-:W-:Y:S02]  /*1ff0*/  IMAD.U32 R192, R192, 0x10000, RZ ;  /* 0x00010000c0c07824 */ /* 0x000fe400078e00ff */
[----:B------:R-:W-:Y:S01]  /*2000*/  FMUL.FTZ R225, R3, UR32 ;  /* 0x0000002003e17c20 */ /* 0x000fe20008410000 */
        /* <DEDUP_REMOVED lines=8> */
[----:B------:R-:W-:Y:S01]  /*2090*/  FADD.FTZ R7, R196, -UR34 ;  /* 0x80000022c4077e21 */ /* 0x000fe20008010000 */
[----:B------:R-:W-:Y:S01]  /*20a0*/  FADD.FTZ R104, R104, R192 ;  /* 0x000000c068687221 */ /* 0x000fe20000010000 */
[----:B------:R-:W-:Y:S01]  /*20b0*/  FFMA.FTZ R72, R225, R192, R72 ;  /* 0x000000c0e1487223 */ /* 0x000fe20000010048 */
[----:B------:R-:W-:Y:S01]  /*20c0*/  FADD.FTZ R106, R106, R193 ;  /* 0x000000c16a6a7221 */ /* 0x000fe20000010000 */
[-C--:B------:R-:W-:Y:S01]  /*20d0*/  FFMA.FTZ R74, R217, R193.reuse, R74 ;  /* 0x000000c1d94a7223 */ /* 0x080fe2000001004a */
[----:B------:R-:W-:Y:S01]  /*20e0*/  FMUL.FTZ R3, R3, R193 ;  /* 0x000000c103037220 */ /* 0x000fe20000410000 */
[----:B------:R-:W-:Y:S01]  /*20f0*/  FMUL.FTZ R208, R7, UR32 ;  /* 0x0000002007d07c20 */ /* 0x000fe20008410000 */
[----:B------:R-:W-:Y:S01]  /*2100*/  FADD.FTZ R192, R227, R223 ;  /* 0x000000dfe3c07221 */ /* 0x000fe20000010000 */
[----:B------:R-:W-:Y:S01]  /*2110*/  FFMA.FTZ R193, R225, R223, R226 ;  /* 0x000000dfe1c17223 */ /* 0x000fe200000100e2 */
[----:B------:R-:W-:-:S02]  /*2120*/  SHF.L.U32 R194, R194, 0x10, RZ ;  /* 0x00000010c2c27819 */ /* 0x000fc400000006ff */
[----:B------:R-:W-:Y:S01]  /*2130*/  SHF.L.U32 R7, R46, 0x10, RZ ;  /* 0x000000102e077819 */ /* 0x000fe200000006ff */
[----:B------:R-:W-:Y:S01]  /*2140*/  FADD.FTZ R192, R192, R251 ;  /* 0x000000fbc0c07221 */ /* 0x000fe20000010000 */
[----:B------:R-:W-:Y:S01]  /*2150*/  FFMA.FTZ R193, R247, R251, R193 ;  /* 0x000000fbf7c17223 */ /* 0x000fe200000100c1 */
[----:B------:R-:W-:Y:S01]  /*2160*/  FADD.FTZ R108, R108, R194 ;  /* 0x000000c26c6c7221 */ /* 0x000fe20000010000 */
[-C--:B------:R-:W-:Y:S01]  /*2170*/  FFMA.FTZ R76, R208, R194.reuse, R76 ;  /* 0x000000c2d04c7223 */ /* 0x080fe2000001004c */
[----:B------:R-:W-:Y:S01]  /*2180*/  FMUL.FTZ R7, R7, R194 ;  /* 0x000000c207077220 */ /* 0x000fe20000410000 */
[----:B------:R1:W-:Y:S01]  /*2190*/  STL [R1+0x8], R205 ;  /* 0x000008cd01007387 */ /* 0x0003e20000100800 */
[----:B------:R-:W-:Y:S01]  /*21a0*/  FADD.FTZ R194, R198, -UR34 ;  /* 0x80000022c6c27e21 */ /* 0x000fe20008010000 */
[----:B------:R-:W-:Y:S01]  /*21b0*/  FADD.FTZ R192, R192, R3 ;  /* 0x00000003c0c07221 */ /* 0x000fe20000010000 */
[----:B------:R-:W-:Y:S01]  /*21c0*/  FFMA.FTZ R193, R217, R3, R193 ;  /* 0x00000003d9c17223 */ /* 0x000fe200000100c1 */
[----:B------:R1:W-:Y:S01]  /*21d0*/  STL [R1+0x10], R207 ;  /* 0x000010cf01007387 */ /* 0x0003e20000100800 */
[----:B------:R-:W-:Y:S01]  /*21e0*/  FMUL.FTZ R209, R194, UR32 ;  /* 0x00000020c2d17c20 */ /* 0x000fe20008410000 */
[----:B------:R-:W-:Y:S01]  /*21f0*/  FADD.FTZ R192, R192, R243 ;  /* 0x000000f3c0c07221 */ /* 0x000fe20000010000 */
[----:B------:R-:W-:Y:S01]  /*2200*/  FFMA.FTZ R194, R239, R243, R193 ;  /* 0x000000f3efc27223 */ /* 0x000fe200000100c1 */
[----:B------:R-:W-:Y:S01]  /*2210*/  SHF.L.U32 R193, R47, 0x10, RZ ;  /* 0x000000102fc17819 */ /* 0x000fe200000006ff */
[----:B------:R-:W-:-:S02]  /*2220*/  IMAD.U32 R195, R195, 0x10000, RZ ;  /* 0x00010000c3c37824 */ /* 0x000fc400078e00ff */
[----:B------:R-:W-:Y:S01]  /*2230*/  FADD.FTZ R192, R192, R7 ;  /* 0x00000007c0c07221 */ /* 0x000fe20000010000 */
[----:B------:R-:W-:Y:S01]  /*2240*/  FFMA.FTZ R194, R208, R7, R194 ;  /* 0x00000007d0c27223 */ /* 0x000fe200000100c2 */
[----:B------:R-:W-:Y:S02]  /*2250*/  FMUL.FTZ R210, R193, R195 ;  /* 0x000000c3c1d27220 */ /* 0x000fe40000410000 */
[----:B------:R-:W-:Y:S01]  /*2260*/  FADD.FTZ R192, R192, R235 ;  /* 0x000000ebc0c07221 */ /* 0x000fe20000010000 */
[----:B------:R-:W-:-:S03]  /*2270*/  FFMA.FTZ R194, R231, R235, R194 ;  /* 0x000000ebe7c27223 */ /* 0x000fc600000100c2 */
[----:B------:R-:W-:Y:S01]  /*2280*/  FADD.FTZ R192, R192, R210 ;  /* 0x000000d2c0c07221 */ /* 0x000fe20000010000 */
[C---:B------:R-:W-:Y:S01]  /*2290*/  FFMA.FTZ R194, R209.reuse, R210, R194 ;  /* 0x000000d2d1c27223 */ /* 0x040fe200000100c2 */
[----:B------:R-:W-:Y:S01]  /*22a0*/  FADD.FTZ R110, R110, R195 ;  /* 0x000000c36e6e7221 */ /* 0x000fe20000010000 */
[----:B------:R-:W-:Y:S01]  /*22b0*/  FFMA.FTZ R78, R209, R195, R78 ;  /* 0x000000c3d14e7223 */ /* 0x000fe2000001004e */
[----:B------:R-:W-:Y:S01]  /*22c0*/  FADD.FTZ R227, R192, R207 ;  /* 0x000000cfc0e37221 */ /* 0x000fe20000010000 */
[----:B-1----:R-:W-:-:S07]  /*22d0*/  FFMA.FTZ R226, R205, R207, R194 ;  /* 0x000000cfcde27223 */ /* 0x002fce00000100c2 */
.L_x_5552:
[----:B------:R-:W-:Y:S05]  /*22e0*/  BSYNC.RECONVERGENT B1 ;  /* 0x0000000000017941 */ /* 0x000fea0003800200 */
.L_x_5551:
[----:B------:R-:W-:Y:S05]  /*22f0*/  @!P4 BRA `(.L_x_5553) ;  /* 0x0000000800d4c947 */ /* 0x000fea0003800000 */
[----:B------:R-:W1:Y:S08]  /*2300*/  LDC.64 R192, c[0x0][0x428] ;  /* 0x00010a00ffc07b82 */ /* 0x000e700000000a00 */
[----:B------:R-:W2:Y:S08]  /*2310*/  LDC.64 R4, c[0x0][0x3a8] ;  /* 0x0000ea00ff047b82 */ /* 0x000eb00000000a00 */
[----:B------:R-:W3:Y:S01]  /*2320*/  LDC.64 R202, c[0x0][0x3b0] ;  /* 0x0000ec00ffca7b82 */ /* 0x000ee20000000a00 */
[----:B-1----:R-:W-:-:S06]  /*2330*/  IMAD.WIDE.U32 R192, R228, 0x10, R192 ;  /* 0x00000010e4c07825 */ /* 0x002fcc00078e00c0 */
[----:B0-----:R-:W4:Y:S01]  /*2340*/  LDG.E.128 R192, desc[UR20][R192.64] ;  /* 0x00000014c0c07981 */ /* 0x001f22000c1e1d00 */
[----:B--2---:R-:W-:-:S05]  /*2350*/  IMAD.WIDE.U32 R4, R215, 0x20, R4 ;  /* 0x00000020d7047825 */ /* 0x004fca00078e0004 */
[----:B------:R-:W2:Y:S04]  /*2360*/  LDG.E.128 R204, desc[UR20][R4.64] ;  /* 0x0000001404cc7981 */ /* 0x000ea8000c1e1d00 */
[----:B------:R0:W2:Y:S01]  /*2370*/  LDG.E.128 R196, desc[UR20][R4.64+0x10] ;  /* 0x0000101404c47981 */ /* 0x0000a2000c1e1d00 */
[----:B---3--:R-:W-:-:S06]  /*2380*/  IMAD.WIDE.U32 R202, R216, 0x8, R202 ;  /* 0x00000008d8ca7825 */ /* 0x008fcc00078e00ca */
[----:B------:R-:W5:Y:S01]  /*2390*/  LDG.E.64 R202, desc[UR20][R202.64] ;  /* 0x00000014caca7981 */ /* 0x000f62000c1e1b00 */
[----:B------:R-:W-:-:S04]  /*23a0*/  ISETP.NE.U32.AND P0, PT, RZ, UR24, PT ;  /* 0x00000018ff007c0c */ /* 0x000fc8000bf05070 */
[----:B------:R-:W-:-:S13]  /*23b0*/  ISETP.NE.AND.EX P0, PT, RZ, UR25, PT, P0 ;  /* 0x00000019ff007c0c */ /* 0x000fda000bf05300 */
[----:B0-----:R-:W0:Y:S01]  /*23c0*/  @P0 LDC.64 R4, c[0x0][0x438] ;  /* 0x00010e00ff040b82 */ /* 0x001e220000000a00 */
[----:B------:R-:W-:-:S04]  /*23d0*/  PRMT R249, R52, 0x7632, R249 ;  /* 0x0000763234f97816 */ /* 0x000fc800000000f9 */
[----:B------:R-:W-:Y:S02]  /*23e0*/  SHF.L.U32 R249, R249, 0x10, RZ ;  /* 0x00000010f9f97819 */ /* 0x000fe400000006ff */
[----:B------:R-:W-:Y:S01]  /*23f0*/  PRMT R241, R53, 0x7632, R241 ;  /* 0x0000763235f17816 */ /* 0x000fe200000000f1 */
[----:B0-----:R-:W-:-:S05]  /*2400*/  @P0 IMAD.WIDE.U32 R4, R215, 0x20, R4 ;  /* 0x00000020d7040825 */ /* 0x001fca00078e0004 */
[----:B------:R-:W5:Y:S04]  /*2410*/  @P0 LDG.E.128 R24, desc[UR20][R4.64] ;  /* 0x0000001404180981 */ /* 0x000f68000c1e1d00 */
[----:B------:R4:W5:Y:S01]  /*2420*/  @P0 LDG.E.128 R20, desc[UR20][R4.64+0x10] ;  /* 0x0000101404140981 */ /* 0x000962000c1e1d00 */
[----:B------:R-:W-:Y:S02]  /*2430*/  SHF.L.U32 R241, R241, 0x10, RZ ;  /* 0x00000010f1f17819 */ /* 0x000fe400000006ff */
[----:B----4-:R-:W-:Y:S01]  /*2440*/  PRMT R4, R192, 0x7632, R4 ;  /* 0x00007632c0047816 */ /* 0x010fe20000000004 */
[----:B--2---:R-:W-:-:S04]  /*2450*/  FADD.FTZ R205, R205, -UR34 ;  /* 0x80000022cdcd7e21 */ /* 0x004fc80008010000 */
[----:B------:R-:W-:Y:S02]  /*2460*/  IMAD.U32 R4, R4, 0x10000, RZ ;  /* 0x0001000004047824 */ /* 0x000fe400078e00ff */
[----:B------:R-:W-:Y:S02]  /*2470*/  FMUL.FTZ R250, R205, UR32 ;  /* 0x00000020cdfa7c20 */ /* 0x000fe40008410000 */
[-C--:B------:R-:W-:Y:S01]  /*2480*/  FMUL.FTZ R249, R249, R4.reuse ;  /* 0x00000004f9f97220 */ /* 0x080fe20000410000 */
[--C-:B------:R-:W-:Y:S01]  /*2490*/  FADD.FTZ R81, R81, R4.reuse ;  /* 0x0000000451517221 */ /* 0x100fe20000010000 */
[----:B------:R-:W-:Y:S01]  /*24a0*/  FFMA.FTZ R113, R250, R4, R113 ;  /* 0x00000004fa717223 */ /* 0x000fe20000010071 */
[----:B------:R-:W-:Y:S01]  /*24b0*/  PRMT R4, R193, 0x7632, R4 ;  /* 0x00007632c1047816 */ /* 0x000fe20000000004 */
[----:B------:R-:W-:-:S03]  /*24c0*/  FADD.FTZ R207, R207, -UR34 ;  /* 0x80000022cfcf7e21 */ /* 0x000fc60008010000 */
[----:B------:R-:W-:Y:S01]  /*24d0*/  SHF.L.U32 R4, R4, 0x10, RZ ;  /* 0x0000001004047819 */ /* 0x000fe200000006ff */
[----:B------:R-:W-:Y:S01]  /*24e0*/  FMUL.FTZ R242, R207, UR32 ;  /* 0x00000020cff27c20 */ /* 0x000fe20008410000 */
[----:B------:R-:W-:Y:S01]  /*24f0*/  PRMT R5, R194, 0x7632, R5 ;  /* 0x00007632c2057816 */ /* 0x000fe20000000005 */
[----:B------:R-:W-:Y:S02]  /*2500*/  FADD.FTZ R6, R197, -UR34 ;  /* 0x80000022c5067e21 */ /* 0x000fe40008010000 */
[-C--:B------:R-:W-:Y:S01]  /*2510*/  FMUL.FTZ R241, R241, R4.reuse ;  /* 0x00000004f1f17220 */ /* 0x080fe20000410000 */
[----:B------:R-:W-:Y:S01]  /*2520*/  FFMA.FTZ R115, R242, R4, R115 ;  /* 0x00000004f2737223 */ /* 0x000fe20000010073 */
[--C-:B------:R-:W-:Y:S01]  /*2530*/  FADD.FTZ R83, R83, R4.reuse ;  /* 0x0000000453537221 */ /* 0x100fe20000010000 */
[----:B------:R-:W-:Y:S01]  /*2540*/  PRMT R4, R54, 0x7632, R4 ;  /* 0x0000763236047816 */ /* 0x000fe20000000004 */
[----:B------:R-:W-:Y:S01]  /*2550*/  FMUL.FTZ R234, R6, UR32 ;  /* 0x0000002006ea7c20 */ /* 0x000fe20008410000 */
[----:B------:R-:W-:-:S02]  /*2560*/  SHF.L.U32 R5, R5, 0x10, RZ ;  /* 0x0000001005057819 */ /* 0x000fc400000006ff */
[----:B------:R-:W-:Y:S01]  /*2570*/  SHF.L.U32 R4, R4, 0x10, RZ ;  /* 0x0000001004047819 */ /* 0x000fe200000006ff */
[----:B------:R-:W-:Y:S02]  /*2580*/  FADD.FTZ R6, R199, -UR34 ;  /* 0x80000022c7067e21 */ /* 0x000fe40008010000 */
[----:B------:R-:W-:Y:S01]  /*2590*/  FADD.FTZ R181, R181, R5 ;  /* 0x00000005b5b57221 */ /* 0x000fe20000010000 */
[-C--:B------:R-:W-:Y:S01]  /*25a0*/  FFMA.FTZ R117, R234, R5.reuse, R117 ;  /* 0x00000005ea757223 */ /* 0x080fe20000010075 */
[----:B------:R-:W-:Y:S01]  /*25b0*/  FMUL.FTZ R233, R4, R5 ;  /* 0x0000000504e97220 */ /* 0x000fe20000410000 */
[----:B------:R-:W-:Y:S02]  /*25c0*/  PRMT R4, R55, 0x7632, R4 ;  /* 0x0000763237047816 */ /* 0x000fe40000000004 */
[----:B------:R-:W-:Y:S01]  /*25d0*/  PRMT R5, R195, 0x7632, R5 ;  /* 0x00007632c3057816 */ /* 0x000fe20000000005 */
[----:B------:R-:W-:Y:S01]  /*25e0*/  FMUL.FTZ R228, R6, UR32 ;  /* 0x0000002006e47c20 */ /* 0x000fe20008410000 */
[----:B------:R-:W-:-:S03]  /*25f0*/  SHF.L.U32 R4, R4, 0x10, RZ ;  /* 0x0000001004047819 */ /* 0x000fc600000006ff */
[----:B------:R-:W-:-:S04]  /*2600*/  IMAD.U32 R5, R5, 0x10000, RZ ;  /* 0x0001000005057824 */ /* 0x000fc800078e00ff */
[-C--:B------:R-:W-:Y:S01]  /*2610*/  FMUL.FTZ R215, R4, R5.reuse ;  /* 0x0000000504d77220 */ /* 0x080fe20000410000 */
[----:B------:R-:W-:Y:S01]  /*2620*/  FADD.FTZ R183, R183, R5 ;  /* 0x00000005b7b77221 */ /* 0x000fe20000010000 */
[----:B------:R-:W-:Y:S01]  /*2630*/  FFMA.FTZ R119, R228, R5, R119 ;  /* 0x00000005e4777223 */ /* 0x000fe20000010077 */
[----:B------:R-:W-:Y:S01]  /*2640*/  FADD.FTZ R5, R204, -UR34 ;  /* 0x80000022cc057e21 */ /* 0x000fe20008010000 */
[----:B------:R-:W-:Y:S02]  /*2650*/  SHF.L.U32 R4, R192, 0x10, RZ ;  /* 0x00000010c0047819 */ /* 0x000fe400000006ff */
[----:B------:R-:W-:Y:S01]  /*2660*/  SHF.L.U32 R6, R52, 0x10, RZ ;  /* 0x0000001034067819 */ /* 0x000fe200000006ff */
[----:B------:R-:W-:Y:S01]  /*2670*/  FMUL.FTZ R230, R5, UR32 ;  /* 0x0000002005e67c20 */ /* 0x000fe20008410000 */
[----:B------:R-:W-:Y:S01]  /*2680*/  FADD.FTZ R5, R206, -UR34 ;  /* 0x80000022ce057e21 */ /* 0x000fe20008010000 */
[----:B------:R-:W-:Y:S02]  /*2690*/  FADD.FTZ R80, R80, R4 ;  /* 0x0000000450507221 */ /* 0x000fe40000010000 */
        /* <DEDUP_REMOVED lines=11> */
[----:B------:R-:W-:Y:S02]  /*2750*/  IMAD.U32 R192, R54, 0x10000, RZ ;  /* 0x0001000036c07824 */ /* 0x000fe400078e00ff */
[----:B------:R-:W-:Y:S01]  /*2760*/  FFMA.FTZ R193, R230, R222, R226 ;  /* 0x000000dee6c17223 */ /* 0x000fe200000100e2 */
[----:B------:R-:W-:Y:S01]  /*2770*/  FADD.FTZ R180, R180, R5 ;  /* 0x00000005b4b47221 */ /* 0x000fe20000010000 */
[-C--:B------:R-:W-:Y:S01]  /*2780*/  FFMA.FTZ R116, R6, R5.reuse, R116 ;  /* 0x0000000506747223 */ /* 0x080fe20000010074 */
[----:B------:R-:W-:Y:S01]  /*2790*/  FMUL.FTZ R5, R192, R5 ;  /* 0x00000005c0057220 */ /* 0x000fe20000410000 */
[----:B------:R-:W-:Y:S01]  /*27a0*/  FADD.FTZ R192, R227, R222 ;  /* 0x000000dee3c07221 */ /* 0x000fe20000010000 */
[----:B------:R-:W-:-:S03]  /*27b0*/  FFMA.FTZ R193, R250, R249, R193 ;  /* 0x000000f9fac17223 */ /* 0x000fc600000100c1 */
[----:B------:R-:W-:Y:S01]  /*27c0*/  FADD.FTZ R192, R192, R249 ;  /* 0x000000f9c0c07221 */ /* 0x000fe20000010000 */
[----:B------:R1:W-:Y:S01]  /*27d0*/  STL [R1+0x28], R228 ;  /* 0x000028e401007387 */ /* 0x0003e20000100800 */
[----:B------:R-:W-:Y:S02]  /*27e0*/  FFMA.FTZ R193, R219, R4, R193 ;  /* 0x00000004dbc17223 */ /* 0x000fe400000100c1 */
[----:B------:R-:W-:Y:S01]  /*27f0*/  FADD.FTZ R192, R192, R4 ;  /* 0x00000004c0c07221 */ /* 0x000fe20000010000 */
[----:B------:R1:W-:Y:S01]  /*2800*/  STL [R1+0x24], R215 ;  /* 0x000024d701007387 */ /* 0x0003e20000100800 */
[----:B------:R-:W-:Y:S01]  /*2810*/  FADD.FTZ R194, R198, -UR34 ;  /* 0x80000022c6c27e21 */ /* 0x000fe20008010000 */
[----:B------:R-:W-:Y:S01]  /*2820*/  FFMA.FTZ R193, R242, R241, R193 ;  /* 0x000000f1f2c17223 */ /* 0x000fe200000100c1 */
[----:B------:R-:W-:Y:S01]  /*2830*/  FADD.FTZ R192, R192, R241 ;  /* 0x000000f1c0c07221 */ /* 0x000fe20000010000 */
[----:B------:R-:W-:Y:S01]  /*2840*/  SHF.L.U32 R195, R195, 0x10, RZ ;  /* 0x00000010c3c37819 */ /* 0x000fe200000006ff */
[----:B------:R-:W-:Y:S01]  /*2850*/  FMUL.FTZ R211, R194, UR32 ;  /* 0x00000020c2d37c20 */ /* 0x000fe20008410000 */
[----:B------:R-:W-:Y:S01]  /*2860*/  SHF.L.U32 R194, R55, 0x10, RZ ;  /* 0x0000001037c27819 */ /* 0x000fe200000006ff */
[----:B------:R-:W-:Y:S01]  /*2870*/  FADD.FTZ R192, R192, R5 ;  /* 0x00000005c0c07221 */ /* 0x000fe20000010000 */
[----:B------:R-:W-:-:S03]  /*2880*/  FFMA.FTZ R193, R6, R5, R193 ;  /* 0x0000000506c17223 */ /* 0x000fc600000100c1 */
        /* <DEDUP_REMOVED lines=9> */
[----:B-1----:R-:W-:Y:S06]  /*2920*/  BRA `(.L_x_5553) ;  /* 0x0000000400487947 */ /* 0x002fec0003800000 */
.L_x_5546:
[----:B------:R-:W-:Y:S01]  /*2930*/  UISETP.GE.AND UP3, UPT, UR10, 0x1, UPT ;  /* 0x000000010a00788c */ /* 0x000fe2000bf66270 */
[----:B------:R-:W0:Y:S01]  /*2940*/  S2R R193, SR_TID.X ;  /* 0x0000000000c17919 */ /* 0x000e220000002100 */
[----:B-1----:R-:W-:Y:S01]  /*2950*/  UMOV UR9, UR4 ;  /* 0x0000000400097c82 */ /* 0x002fe20008000000 */
[----:B------:R-:W-:Y:S01]  /*2960*/  HFMA2 R194, -RZ, RZ, 0, 0 ;  /* 0x00000000ffc27431 */ /* 0x000fe200000001ff */
[----:B------:R-:W-:Y:S02]  /*2970*/  UISETP.NE.U32.AND UP0, UPT, UR24, URZ, UPT ;  /* 0x000000ff1800728c */ /* 0x000fe4000bf05070 */
[----:B------:R-:W-:Y:S02]  /*2980*/  PLOP3.LUT P0, PT, PT, PT, UP3, 0x80, 0x8 ;  /* 0x000000000008781c */ /* 0x000fe40003f0f038 */
[----:B------:R-:W-:-:S03]  /*2990*/  UISETP.NE.AND.EX UP0, UPT, UR25, URZ, UPT, UP0 ;  /* 0x000000ff1900728c */ /* 0x000fc6000bf05300 */
        /* <DEDUP_REMOVED lines=10> */
[----:B------:R-:W-:-:S05]  /*2a40*/  LEA.HI.SX32 R193, R192, R193, 0x1d ;  /* 0x000000c1c0c17211 */ /* 0x000fca00078feaff */
[----:B------:R0:W-:Y:S01]  /*2a50*/  STL [R1+0x20], R193 ;  /* 0x000020c101007387 */ /* 0x0001e20000100800 */
[----:B------:R-:W-:Y:S01]  /*2a60*/  IMAD.MOV.U32 R195, RZ, RZ, R193 ;  /* 0x000000ffffc37224 */ /* 0x000fe200078e00c1 */
[----:B------:R-:W-:Y:S06]  /*2a70*/  BRA.U UP0, `(.L_x_5554) ;  /* 0x0000000100587547 */ /* 0x000fec000b800000 */
[C---:B------:R-:W-:Y:S02]  /*2a80*/  ISETP.GE.U32.AND P1, PT, R0.reuse, 0x100, PT ;  /* 0x000001000000780c */ /* 0x040fe40003f26070 */
[----:B------:R-:W-:-:S11]  /*2a90*/  ISETP.GE.U32.AND P2, PT, R0, 0x200, PT ;  /* 0x000002000000780c */ /* 0x000fd60003f46070 */
[----:B0-----:R-:W0:Y:S01]  /*2aa0*/  @P1 LDC.64 R192, c[0x0][0x3b0] ;  /* 0x0000ec00ffc01b82 */ /* 0x001e220000000a00 */
[----:B------:R-:W-:Y:S01]  /*2ab0*/  ISETP.GE.U32.AND P3, PT, R0, 0x300, PT ;  /* 0x000003000000780c */ /* 0x000fe20003f66070 */
        /* <DEDUP_REMOVED lines=13> */
[----:B0-----:R-:W-:Y:S05]  /*2b90*/  @!P4 BRA `(.L_x_5553) ;  /* 0x0000000000acc947 */ /* 0x001fea0003800000 */
[----:B------:R-:W0:Y:S02]  /*2ba0*/  LDC.64 R192, c[0x0][0x3b0] ;  /* 0x0000ec00ffc07b82 */ /* 0x000e240000000a00 */
[----:B0-----:R-:W-:-:S05]  /*2bb0*/  IMAD.WIDE.U32 R194, R194, 0x8, R192 ;  /* 0x00000008c2c27825 */ /* 0x001fca00078e00c0 */
[----:B------:R0:W5:Y:S01]  /*2bc0*/  LDG.E.64 R202, desc[UR20][R194.64] ;  /* 0x00000014c2ca7981 */ /* 0x000162000c1e1b00 */
[----:B------:R-:W-:Y:S05]  /*2bd0*/  BRA `(.L_x_5553) ;  /* 0x00000000009c7947 */ /* 0x000fea0003800000 */
.L_x_5554:
[C---:B------:R-:W-:Y:S02]  /*2be0*/  ISETP.GE.U32.AND P1, PT, R0.reuse, 0x100, PT ;  /* 0x000001000000780c */ /* 0x040fe40003f26070 */
[----:B------:R-:W-:-:S11]  /*2bf0*/  ISETP.GE.U32.AND P2, PT, R0, 0x200, PT ;  /* 0x000002000000780c */ /* 0x000fd60003f46070 */
[----:B0-----:R-:W0:Y:S01]  /*2c00*/  @P1 LDC.64 R192, c[0x0][0x3b0] ;  /* 0x0000ec00ffc01b82 */ /* 0x001e220000000a00 */
[C---:B------:R-:W-:Y:S02]  /*2c10*/  ISETP.GE.U32.AND P3, PT, R0.reuse, 0x300, PT ;  /* 0x000003000000780c */ /* 0x040fe40003f66070 */
[----:B------:R-:W-:-:S05]  /*2c20*/  ISETP.GE.U32.AND P4, PT, R0, 0x400, PT ;  /* 0x000004000000780c */ /* 0x000fca0003f86070 */
[----:B------:R-:W1:Y:S08]  /*2c30*/  @P2 LDC.64 R196, c[0x0][0x3b0] ;  /* 0x0000ec00ffc42b82 */ /* 0x000e700000000a00 */
[----:B------:R-:W2:Y:S01]  /*2c40*/  @P4 LDC.64 R198, c[0x0][0x3b0] ;  /* 0x0000ec00ffc64b82 */ /* 0x000ea20000000a00 */
[----:B0-----:R-:W-:-:S07]  /*2c50*/  @P1 IMAD.WIDE.U32 R192, R194, 0x8, R192 ;  /* 0x00000008c2c01825 */ /* 0x001fce00078e00c0 */
[----:B------:R-:W0:Y:S01]  /*2c60*/  @P1 LDC.64 R206, c[0x0][0x438] ;  /* 0x00010e00ffce1b82 */ /* 0x000e220000000a00 */
[----:B------:R3:W5:Y:S01]  /*2c70*/  @P1 LDG.E.64 R16, desc[UR20][R192.64] ;  /* 0x00000014c0101981 */ /* 0x000762000c1e1b00 */
[----:B------:R-:W-:-:S05]  /*2c80*/  @P1 IADD3 R194, PT, PT, R194, 0x100, RZ ;  /* 0x00000100c2c21810 */ /* 0x000fca0007ffe0ff */
[C---:B-1----:R-:W-:Y:S01]  /*2c90*/  @P2 IMAD.WIDE.U32 R204, R194.reuse, 0x8, R196 ;  /* 0x00000008c2cc2825 */ /* 0x042fe200078e00c4 */
[----:B------:R-:W-:Y:S01]  /*2ca0*/  @P2 IADD3 R194, PT, PT, R194, 0x100, RZ ;  /* 0x00000100c2c22810 */ /* 0x000fe20007ffe0ff */
[----:B---3--:R-:W1:Y:S03]  /*2cb0*/  @P3 LDC.64 R192, c[0x0][0x3b0] ;  /* 0x0000ec00ffc03b82 */ /* 0x008e660000000a00 */
[----:B------:R3:W5:Y:S05]  /*2cc0*/  @P2 LDG.E.64 R18, desc[UR20][R204.64] ;  /* 0x00000014cc122981 */ /* 0x00076a000c1e1b00 */
[----:B---3--:R-:W3:Y:S01]  /*2cd0*/  @P4 LDC.64 R204, c[0x0][0x438] ;  /* 0x00010e00ffcc4b82 */ /* 0x008ee20000000a00 */
[----:B-1----:R-:W-:-:S04]  /*2ce0*/  @P3 IMAD.WIDE.U32 R196, R194, 0x8, R192 ;  /* 0x00000008c2c43825 */ /* 0x002fc800078e00c0 */
[----:B------:R-:W-:Y:S01]  /*2cf0*/  @P3 VIADD R194, R194, 0x100 ;  /* 0x00000100c2c23836 */ /* 0x000fe20000000000 */
[----:B------:R1:W5:Y:S03]  /*2d00*/  @P3 LDG.E.64 R200, desc[UR20][R196.64] ;  /* 0x00000014c4c83981 */ /* 0x000366000c1e1b00 */
[----:B--2---:R-:W-:Y:S02]  /*2d10*/  @P4 IMAD.WIDE.U32 R192, R194, 0x8, R198 ;  /* 0x00000008c2c04825 */ /* 0x004fe400078e00c6 */
[----:B------:R-:W2:Y:S03]  /*2d20*/  @P2 LDC.64 R198, c[0x0][0x438] ;  /* 0x00010e00ffc62b82 */ /* 0x000ea60000000a00 */
[----:B------:R0:W5:Y:S05]  /*2d30*/  @P4 LDG.E.64 R202, desc[UR20][R192.64] ;  /* 0x00000014c0ca4981 */ /* 0x00016a000c1e1b00 */
[----:B-1----:R-:W1:Y:S01]  /*2d40*/  @P3 LDC.64 R196, c[0x0][0x438] ;  /* 0x00010e00ffc43b82 */ /* 0x002e620000000a00 */
        /* <DEDUP_REMOVED lines=8> */
[C---:B-1----:R-:W-:Y:S01]  /*2dd0*/  @P3 IMAD.WIDE.U32 R192, R195.reuse, 0x20, R196 ;  /* 0x00000020c3c03825 */ /* 0x042fe200078e00c4 */
[----:B------:R-:W-:-:S04]  /*2de0*/  @P3 IADD3 R195, PT, PT, R195, 0x100, RZ ;  /* 0x00000100c3c33810 */ /* 0x000fc80007ffe0ff */
[----:B------:R1:W5:Y:S01]  /*2df0*/  @P3 LDG.E.128 R168, desc[UR20][R192.64] ;  /* 0x00000014c0a83981 */ /* 0x000362000c1e1d00 */
[----:B---3--:R-:W-:-:S03]  /*2e00*/  @P4 IMAD.WIDE.U32 R194, R195, 0x20, R204 ;  /* 0x00000020c3c24825 */ /* 0x008fc600078e00cc */
[----:B------:R1:W5:Y:S04]  /*2e10*/  @P3 LDG.E.128 R172, desc[UR20][R192.64+0x10] ;  /* 0x00001014c0ac3981 */ /* 0x000368000c1e1d00 */
[----:B------:R1:W5:Y:S04]  /*2e20*/  @P4 LDG.E.128 R24, desc[UR20][R194.64] ;  /* 0x00000014c2184981 */ /* 0x000368000c1e1d00 */
[----:B------:R1:W5:Y:S01]  /*2e30*/  @P4 LDG.E.128 R20, desc[UR20][R194.64+0x10] ;  /* 0x00001014c2144981 */ /* 0x000362000c1e1d00 */
[----:B------:R-:W-:-:S07]  /*2e40*/  CS2R R226, SRZ ;  /* 0x0000000000e27805 */ /* 0x000fce000001ff00 */
.L_x_5553:
[----:B--234-:R-:W-:Y:S05]  /*2e50*/  BSYNC.RECONVERGENT B0 ;  /* 0x0000000000007941 */ /* 0x01cfea0003800200 */
.L_x_5545:
[----:B-1----:R-:W1:Y:S01]  /*2e60*/  SHFL.DOWN PT, R192, R227, 0x10, 0x1f ;  /* 0x0a001f00e3c07f89 */ /* 0x002e6200000e0000 */
[----:B------:R-:W-:Y:S03]  /*2e70*/  BSSY.RECONVERGENT B0, `(.L_x_5555) ;  /* 0x000001f000007945 */ /* 0x000fe60003800200 */
[----:B------:R-:W2:Y:S01]  /*2e80*/  SHFL.DOWN PT, R193, R226, 0x10, 0x1f ;  /* 0x0a001f00e2c17f89 */ /* 0x000ea200000e0000 */
[----:B------:R-:W3:Y:S01]  /*2e90*/  S2R R199, SR_TID.X ;  /* 0x0000000000c77919 */ /* 0x000ee20000002100 */
[----:B-1----:R-:W-:Y:S01]  /*2ea0*/  FADD.FTZ R192, R192, R227 ;  /* 0x000000e3c0c07221 */ /* 0x002fe20000010000 */
[----:B--2---:R-:W-:-:S04]  /*2eb0*/  FADD.FTZ R193, R193, R226 ;  /* 0x000000e2c1c17221 */ /* 0x004fc80000010000 */
[----:B0-----:R-:W0:Y:S01]  /*2ec0*/  SHFL.DOWN PT, R194, R192, 0x8, 0x1f ;  /* 0x09001f00c0c27f89 */ /* 0x001e2200000e0000 */
[----:B---3--:R-:W-:Y:S01]  /*2ed0*/  LOP3.LUT P0, RZ, R199, 0x1f, RZ, 0xc0, !PT ;  /* 0x0000001fc7ff7812 */ /* 0x008fe2000780c0ff */
        /* <DEDUP_REMOVED lines=24> */
.L_x_5556:
[----:B------:R-:W-:Y:S05]  /*3060*/  BSYNC.RECONVERGENT B0 ;  /* 0x0000000000007941 */ /* 0x000fea0003800200 */
.L_x_5555:
[----:B------:R-:W2:Y:S01]  /*3070*/  LDL.LU R198, [R1+0x20] ;  /* 0x0000200001c67983 */ /* 0x000ea20000300800 */
[----:B------:R-:W1:Y:S01]  /*3080*/  S2UR UR6, SR_CgaCtaId ;  /* 0x00000000000679c3 */ /* 0x000e620000008800 */
[----:B------:R-:W-:Y:S01]  /*3090*/  UMOV UR5, 0x400 ;  /* 0x0000040000057882 */ /* 0x000fe20000000000 */
[----:B------:R-:W-:-:S06]  /*30a0*/  @UP3 UIADD3 UR10, UPT, UPT, UR10, -0x1, URZ ;  /* 0xffffffff0a0a3890 */ /* 0x000fcc000fffe0ff */
[----:B------:R-:W-:Y:S01]  /*30b0*/  BAR.SYNC.DEFER_BLOCKING 0x0 ;  /* 0x0000000000007b1d */ /* 0x000fe20000010000 */
[----:B------:R-:W-:Y:S01]  /*30c0*/  PLOP3.LUT P5, PT, PT, PT, UP3, 0x80, 0x8 ;  /* 0x000000000008781c */ /* 0x000fe20003faf038 */
[----:B------:R-:W-:Y:S01]  /*30d0*/  @UP3 UIMAD UR10, UR10, UR9, URZ ;  /* 0x000000090a0a32a4 */ /* 0x000fe2000f8e02ff */
[----:B------:R-:W-:-:S03]  /*30e0*/  ISETP.NE.AND P0, PT, RZ, UR30, PT ;  /* 0x0000001eff007c0c */ /* 0x000fc6000bf05270 */
        /* <DEDUP_REMOVED lines=35> */
[----:B------:R-:W-:Y:S02]  /*3320*/  R2UR UR8, R193 ;  /* 0x00000000c10872ca */ /* 0x000fe400000e0000 */
[----:B------:R-:W-:Y:S02]  /*3330*/  MOV R193, UR5 ;  /* 0x0000000500c17c02 */ /* 0x000fe40008000f00 */
[----:B------:R-:W-:Y:S02]  /*3340*/  R2UR UR10, R192 ;  /* 0x00000000c00a72ca */ /* 0x000fe400000e0000 */
[----:B------:R-:W-:Y:S02]  /*3350*/  MOV R192, RZ ;  /* 0x000000ff00c07202 */ /* 0x000fe40000000f00 */
[----:B------:R-:W-:Y:S01]  /*3360*/  @P5 LEA.HI.SX32 R192, R193, R199, 0x1d ;  /* 0x000000c7c1c05211 */ /* 0x000fe200078feaff */
[----:B--2---:R-:W-:Y:S01]  /*3370*/  IMAD.MOV.U32 R193, RZ, RZ, R198 ;  /* 0x000000ffffc17224 */ /* 0x004fe200078e00c6 */
[----:B------:R-:W-:Y:S09]  /*3380*/  @!P1 BRA `(.L_x_5558) ;  /* 0x0000003c00d09947 */ /* 0x000ff20003800000 */
[----:B------:R-:W-:-:S04]  /*3390*/  UISETP.NE.U32.AND UP0, UPT, UR24, URZ, UPT ;  /* 0x000000ff1800728c */ /* 0x000fc8000bf05070 */
[----:B------:R-:W-:Y:S01]  /*33a0*/  UISETP.NE.AND.EX UP0, UPT, UR25, URZ, UPT, UP0 ;  /* 0x000000ff1900728c */ /* 0x000fe2000bf05300 */
[----:B------:R-:W-:Y:S10]  /*33b0*/  BRA.U !UP3, `(.L_x_5559) ;  /* 0x000000010b0c7547 */ /* 0x000ff4000b800000 */
[----:B------:R-:W0:Y:S02]  /*33c0*/  LDC.64 R184, c[0x0][0x390] ;  /* 0x0000e400ffb87b82 */ /* 0x000e240000000a00 */
[----:B0-----:R-:W-:-:S06]  /*33d0*/  IMAD.WIDE.U32 R184, R192, 0x10, R184 ;  /* 0x00000010c0b87825 */ /* 0x001fcc00078e00b8 */
[----:B------:R-:W5:Y:S02]  /*33e0*/  LDG.E.128 R184, desc[UR20][R184.64] ;  /* 0x00000014b8b87981 */ /* 0x000f64000c1e1d00 */
.L_x_5559:
        /* <DEDUP_REMOVED lines=21> */
.L_x_5564:
[----:B------:R-:W-:Y:S05]  /*3540*/  BSYNC.RECONVERGENT B1 ;  /* 0x0000000000017941 */ /* 0x000fea0003800200 */
.L_x_5563:
[----:B------:R-:W-:Y:S01]  /*3550*/  BSSY.RECONVERGENT B1, `(.L_x_5565) ;  /* 0x000000e000017945 */ /* 0x000fe20003800200 */
[----:B------:R-:W-:Y:S01]  /*3560*/  FADD.FTZ R120, R120, R195 ;  /* 0x000000c378787221 */ /* 0x000fe20000010000 */
[----:B------:R-:W-:Y:S02]  /*3570*/  IMAD.MOV.U32 R195, RZ, RZ, RZ ;  /* 0x000000ffffc37224 */ /* 0x000fe400078e00ff */
        /* <DEDUP_REMOVED lines=11> */
.L_x_5566:
[----:B------:R-:W-:Y:S05]  /*3630*/  BSYNC.RECONVERGENT B1 ;  /* 0x0000000000017941 */ /* 0x000fea0003800200 */
.L_x_5565:
[----:B------:R-:W-:-:S04]  /*3640*/  F2FP.BF16.F32.PACK_AB R195, RZ, R195 ;  /* 0x000000c3ffc3723e */ /* 0x000fc800000010ff */
[----:B------:R-:W-:-:S07]  /*3650*/  PRMT R188, R195, 0x7610, R188 ;  /* 0x00007610c3bc7816 */ /* 0x000fce00000000bc */
.L_x_5562:
[----:B------:R-:W-:Y:S05]  /*3660*/  BRA.U !UP3, `(.L_x_5567) ;  /* 0x000000010b907547 */ /* 0x000fea000b800000 */
[----:B------:R0:W5:Y:S04]  /*3670*/  LDL R199, [R1+0x4] ;  /* 0x0000040001c77983 */ /* 0x0001680000100800 */
[----:B------:R0:W5:Y:S02]  /*3680*/  LDL R198, [R1] ;  /* 0x0000000001c67983 */ /* 0x0001640000100800 */
[----:B-----5:R-:W-:Y:S01]  /*3690*/  LOP3.LUT P0, RZ, R16, 0xff00, RZ, 0xc0, !PT ;  /* 0x0000ff0010ff7812 */ /* 0x020fe2000780c0ff */
[----:B------:R-:W-:Y:S01]  /*36a0*/  BSSY.RECONVERGENT B1, `(.L_x_5568) ;  /* 0x000000e000017945 */ /* 0x000fe20003800200 */
[----:B------:R-:W-:-:S11]  /*36b0*/  MOV R195, RZ ;  /* 0x000000ff00c37202 */ /* 0x000fd60000000f00 */
[----:B0-----:R-:W-:Y:S05]  /*36c0*/  @!P0 BRA `(.L_x_5569) ;  /* 0x00000000002c8947 */ /* 0x001fea0003800000 */
        /* <DEDUP_REMOVED lines=11> */
.L_x_5569:
[----:B------:R-:W-:Y:S05]  /*3780*/  BSYNC.RECONVERGENT B1 ;  /* 0x0000000000017941 */ /* 0x000fea0003800200 */
.L_x_5568:
[----:B------:R-:W-:Y:S01]  /*3790*/  BSSY.RECONVERGENT B1, `(.L_x_5570) ;  /* 0x000000f000017945 */ /* 0x000fe20003800200 */
[----:B------:R-:W-:Y:S01]  /*37a0*/  FADD.FTZ R121, R121, R195 ;  /* 0x000000c379797221 */ /* 0x000fe20000010000 */
[----:B------:R-:W-:Y:S02]  /*37b0*/  IMAD.MOV.U32 R195, RZ, RZ, RZ ;  /* 0x000000ffffc37224 */ /* 0x000fe400078e00ff */
[----:B------:R-:W-:Y:S05]  /*37c0*/  @!P0 BRA `(.L_x_5571) ;  /* 0x00000000002c8947 */ /* 0x000fea0003800000 */
[----:B------:R-:W2:Y:S01]  /*37d0*/  LDL R197, [R1+0x60] ;  /* 0x0000600001c57983 */ /* 0x000ea20000100800 */
[----:B------:R-:W-:Y:S02]  /*37e0*/  MOV R195, UR8 ;  /* 0x0000000800c37c02 */ /* 0x000fe40008000f00 */
[----:B------:R-:W-:-:S03]  /*37f0*/  ISETP.LT.AND P0, PT, RZ, UR33, PT ;  /* 0x00000021ff007c0c */ /* 0x000fc6000bf01270 */
[----:B------:R-:W-:-:S04]  /*3800*/  FFMA.FTZ R195, R199, R195, UR10 ;  /* 0x0000000ac7c37e23 */ /* 0x000fc800080100c3 */
[----:B------:R-:W-:-:S04]  /*3810*/  FADD.FTZ R195, R198, -R195 ;  /* 0x800000c3c6c37221 */ /* 0x000fc80000010000 */
[----:B------:R-:W-:-:S05]  /*3820*/  FMUL.FTZ R195, R195, UR32 ;  /* 0x00000020c3c37c20 */ /* 0x000fca0008410000 */
[----:B------:R-:W-:-:S05]  /*3830*/  FSEL R195, R195, RZ, P0 ;  /* 0x000000ffc3c37208 */ /* 0x000fca0000000000 */
[----:B------:R-:W-:-:S04]  /*3840*/  FMUL.FTZ R195, R195, UR23 ;  /* 0x00000017c3c37c20 */ /* 0x000fc80008410000 */
[----:B------:R-:W-:Y:S01]  /*3850*/  FMUL.FTZ R195, R195, UR22 ;  /* 0x00000016c3c37c20 */ /* 0x000fe20008410000 */
[----:B--2---:R-:W-:-:S05]  /*3860*/  SHF.L.U32 R197, R197, 0x10, RZ ;  /* 0x00000010c5c57819 */ /* 0x004fca00000006ff */
[----:B------:R-:W-:-:S07]  /*3870*/  FMUL.FTZ R195, R195, R197 ;  /* 0x000000c5c3c37220 */ /* 0x000fce0000410000 */
.L_x_5571:
[----:B------:R-:W-:Y:S05]  /*3880*/  BSYNC.RECONVERGENT B1 ;  /* 0x0000000000017941 */ /* 0x000fea0003800200 */
.L_x_5570:
[----:B------:R-:W-:-:S04]  /*3890*/  F2FP.BF16.F32.PACK_AB R195, RZ, R195 ;  /* 0x000000c3ffc3723e */ /* 0x000fc800000010ff */
[----:B------:R-:W-:-:S07]  /*38a0*/  PRMT R188, R188, 0x5410, R195 ;  /* 0x00005410bcbc7816 */ /* 0x000fce00000000c3 */
.L_x_5567:
        /* <DEDUP_REMOVED lines=15> */
.L_x_5574:
[----:B------:R-:W-:Y:S05]  /*39a0*/  BSYNC.RECONVERGENT B1 ;  /* 0x0000000000017941 */ /* 0x000fea0003800200 */
.L_x_5573:
        /* <DEDUP_REMOVED lines=14> */
.L_x_5576:
[----:B------:R-:W-:Y:S05]  /*3a90*/  BSYNC.RECONVERGENT B1 ;  /* 0x0000000000017941 */ /* 0x000fea0003800200 */
.L_x_5575:
[----:B------:R-:W-:-:S04]  /*3aa0*/  F2FP.BF16.F32.PACK_AB R195, RZ, R195 ;  /* 0x000000c3ffc3723e */ /* 0x000fc800000010ff */
[----:B------:R-:W-:-:S07]  /*3ab0*/  PRMT R189, R195, 0x7610, R189 ;  /* 0x00007610c3bd7816 */ /* 0x000fce00000000bd */
.L_x_5572:
        /* <DEDUP_REMOVED lines=16> */
.L_x_5579:
[----:B------:R-:W-:Y:S05]  /*3bc0*/  BSYNC.RECONVERGENT B1 ;  /* 0x0000000000017941 */ /* 0x000fea0003800200 */
.L_x_5578:
        /* <DEDUP_REMOVED lines=15> */
.L_x_5581:
[----:B------:R-:W-:Y:S05]  /*3cc0*/  BSYNC.RECONVERGENT B1 ;  /* 0x0000000000017941 */ /* 0x000fea0003800200 */
.L_x_5580:
[----:B------:R-:W-:-:S04]  /*3cd0*/  F2FP.BF16.F32.PACK_AB R195, RZ, R195 ;  /* 0x000000c3ffc3723e */ /* 0x000fc800000010ff */
[----:B------:R-:W-:-:S07]  /*3ce0*/  PRMT R189, R189, 0x5410, R195 ;  /* 0x00005410bdbd7816 */ /* 0x000fce00000000c3 */
.L_x_5577:
        /* <DEDUP_REMOVED lines=15> */
.L_x_5584:
[----:B------:R-:W-:Y:S05]  /*3de0*/  BSYNC.RECONVERGENT B1 ;  /* 0x0000000000017941 */ /* 0x000fea0003800200 */
.L_x_5583:
        /* <DEDUP_REMOVED lines=14> */
.L_x_5586:
[----:B------:R-:W-:Y:S05]  /*3ed0*/  BSYNC.RECONVERGENT B1 ;  /* 0x0000000000017941 */ /* 0x000fea0003800200 */
.L_x_5585:
[----:B------:R-:W-:-:S04]  /*3ee0*/  F2FP.BF16.F32.PACK_AB R195, RZ, R195 ;  /* 0x000000c3ffc3723e */ /* 0x000fc800000010ff */
[----:B------:R-:W-:-:S07]  /*3ef0*/  PRMT R190, R195, 0x7610, R190 ;  /* 0x00007610c3be7816 */ /* 0x000fce00000000be */
.L_x_5582:
        /* <DEDUP_REMOVED lines=16> */
.L_x_5589:
[----:B------:R-:W-:Y:S05]  /*4000*/  BSYNC.RECONVERGENT B1 ;  /* 0x0000000000017941 */ /* 0x000fea0003800200 */
.L_x_5588:
        /* <DEDUP_REMOVED lines=15> */
.L_x_5591:
[----:B------:R-:W-:Y:S05]  /*4100*/  BSYNC.RECONVERGENT B1 ;  /* 0x0000000000017941 */ /* 0x000fea0003800200 */
.L_x_5590:
[----:B------:R-:W-:-:S04]  /*4110*/  F2FP.BF16.F32.PACK_AB R195, RZ, R195 ;  /* 0x000000c3ffc3723e */ /* 0x000fc800000010ff */
[----:B------:R-:W-:-:S07]  /*4120*/  PRMT R190, R190, 0x5410, R195 ;  /* 0x00005410bebe7816 */ /* 0x000fce00000000c3 */
.L_x_5587:
        /* <DEDUP_REMOVED lines=15> */
.L_x_5594:
[----:B------:R-:W-:Y:S05]  /*4220*/  BSYNC.RECONVERGENT B1 ;  /* 0x0000000000017941 */ /* 0x000fea0003800200 */
.L_x_5593:
        /* <DEDUP_REMOVED lines=14> */
.L_x_5596:
[----:B------:R-:W-:Y:S05]  /*4310*/  BSYNC.RECONVERGENT B1 ;  /* 0x0000000000017941 */ /* 0x000fea0003800200 */
.L_x_5595:
[----:B------:R-:W-:-:S04]  /*4320*/  F2FP.BF16.F32.PACK_AB R195, RZ, R195 ;  /* 0x000000c3ffc3723e */ /* 0x000fc800000010ff */
[----:B------:R-:W-:-:S07]  /*4330*/  PRMT R191, R195, 0x7610, R191 ;  /* 0x00007610c3bf7816 */ /* 0x000fce00000000bf */
.L_x_5592:
[----:B------:R-:W-:Y:S05]  /*4340*/  BRA.U !UP3, `(.L_x_5597) ;  /* 0x0000002d0ba87547 */ /* 0x000fea000b800000 */
[----:B------:R0:W5:Y:S04]  /*4350*/  LDL R199, [R1+0x1c] ;  /* 0x00001c0001c77983 */ /* 0x0001680000100800 */
[----:B------:R0:W5:Y:S02]  /*4360*/  LDL R198, [R1+0x18] ;  /* 0x0000180001c67983 */ /* 0x0001640000100800 */
[----:B-----5:R-:W-:Y:S01]  /*4370*/  ISETP.GE.U32.AND P0, PT, R16, RZ, PT ;  /* 0x000000ff1000720c */ /* 0x020fe20003f06070 */
[----:B------:R-:W-:Y:S01]  /*4380*/  BSSY.RECONVERGENT B1, `(.L_x_5598) ;  /* 0x000000f000017945 */ /* 0x000fe20003800200 */
[----:B------:R-:W-:Y:S02]  /*4390*/  MOV R195, RZ ;  /* 0x000000ff00c37202 */ /* 0x000fe40000000f00 */
[----:B------:R-:W-:-:S13]  /*43a0*/  ISETP.GE.U32.AND.EX P0, PT, R17, 0x1000000, PT, P0 ;  /* 0x010000001100780c */ /* 0x000fda0003f06100 */
        /* <DEDUP_REMOVED lines=12> */
.L_x_5599:
[----:B------:R-:W-:Y:S05]  /*4470*/  BSYNC.RECONVERGENT B1 ;  /* 0x0000000000017941 */ /* 0x000fea0003800200 */
.L_x_5598:
        /* <DEDUP_REMOVED lines=15> */
.L_x_5601:
[----:B------:R-:W-:Y:S05]  /*4570*/  BSYNC.RECONVERGENT B1 ;  /* 0x0000000000017941 */ /* 0x000fea0003800200 */
.L_x_5600:
[----:B------:R-:W-:-:S04]  /*4580*/  F2FP.BF16.F32.PACK_AB R195, RZ, R195 ;  /* 0x000000c3ffc3723e */ /* 0x000fc800000010ff */
[----:B------:R-:W-:Y:S01]  /*4590*/  PRMT R191, R191, 0x5410, R195 ;  /* 0x00005410bfbf7816 */ /* 0x000fe200000000c3 */
[----:B------:R-:W-:Y:S06]  /*45a0*/  BRA `(.L_x_5597) ;  /* 0x0000002c00107947 */ /* 0x000fec0003800000 */
.L_x_5561:
        /* <DEDUP_REMOVED lines=15> */
.L_x_5604:
[----:B------:R-:W-:Y:S05]  /*46a0*/  BSYNC.RECONVERGENT B1 ;  /* 0x0000000000017941 */ /* 0x000fea0003800200 */
.L_x_5603:
        /* <DEDUP_REMOVED lines=14> */
.L_x_5606:
[----:B------:R-:W-:Y:S05]  /*4790*/  BSYNC.RECONVERGENT B1 ;  /* 0x0000000000017941 */ /* 0x000fea0003800200 */
.L_x_5605:
[----:B------:R-:W-:-:S04]  /*47a0*/  F2FP.BF16.F32.PACK_AB R84, RZ, R84 ;  /* 0x00000054ff54723e */ /* 0x000fc800000010ff */
[----:B------:R-:W-:-:S07]  /*47b0*/  PRMT R188, R84, 0x7610, R188 ;  /* 0x0000761054bc7816 */ /* 0x000fce00000000bc */
.L_x_5602:
        /* <DEDUP_REMOVED lines=18> */
.L_x_5609:
[----:B------:R-:W-:Y:S05]  /*48e0*/  BSYNC.RECONVERGENT B1 ;  /* 0x0000000000017941 */ /* 0x000fea0003800200 */
.L_x_5608:
        /* <DEDUP_REMOVED lines=15> */
.L_x_5611:
[----:B------:R-:W-:Y:S05]  /*49e0*/  BSYNC.RECONVERGENT B1 ;  /* 0x0000000000017941 */ /* 0x000fea0003800200 */
.L_x_5610:
[----:B------:R-:W-:-:S04]  /*49f0*/  F2FP.BF16.F32.PACK_AB R84, RZ, R84 ;  /* 0x00000054ff54723e */ /* 0x000fc800000010ff */
[----:B------:R-:W-:-:S07]  /*4a00*/  PRMT R188, R188, 0x5410, R84 ;  /* 0x00005410bcbc7816 */ /* 0x000fce0000000054 */
.L_x_5607:
        /* <DEDUP_REMOVED lines=15> */
.L_x_5614:
[----:B------:R-:W-:Y:S05]  /*4b00*/  BSYNC.RECONVERGENT B1 ;  /* 0x0000000000017941 */ /* 0x000fea0003800200 */
.L_x_5613:
        /* <DEDUP_REMOVED lines=14> */
.L_x_5616:
[----:B------:R-:W-:Y:S05]  /*4bf0*/  BSYNC.RECONVERGENT B1 ;  /* 0x0000000000017941 */ /* 0x000fea0003800200 */
.L_x_5615:
[----:B------:R-:W-:-:S04]  /*4c00*/  F2FP.BF16.F32.PACK_AB R84, RZ, R84 ;  /* 0x00000054ff54723e */ /* 0x000fc800000010ff */
[----:B------:R-:W-:-:S07]  /*4c10*/  PRMT R189, R84, 0x7610, R189 ;  /* 0x0000761054bd7816 */ /* 0x000fce00000000bd */
.L_x_5612:
        /* <DEDUP_REMOVED lines=16> */
.L_x_5619:
[----:B------:R-:W-:Y:S05]  /*4d20*/  BSYNC.RECONVERGENT B1 ;  /* 0x0000000000017941 */ /* 0x000fea0003800200 */
.L_x_5618:
        /* <DEDUP_REMOVED lines=15> */
.L_x_5621:
[----:B------:R-:W-:Y:S05]  /*4e20*/  BSYNC.RECONVERGENT B1 ;  /* 0x0000000000017941 */ /* 0x000fea0003800200 */
.L_x_5620:
[----:B------:R-:W-:-:S04]  /*4e30*/  F2FP.BF16.F32.PACK_AB R84, RZ, R84 ;  /* 0x00000054ff54723e */ /* 0x000fc800000010ff */
[----:B------:R-:W-:-:S07]  /*4e40*/  PRMT R189, R189, 0x5410, R84 ;  /* 0x00005410bdbd7816 */ /* 0x000fce0000000054 */
.L_x_5617:
        /* <DEDUP_REMOVED lines=15> */
.L_x_5624:
[----:B------:R-:W-:Y:S05]  /*4f40*/  BSYNC.RECONVERGENT B1 ;  /* 0x0000000000017941 */ /* 0x000fea0003800200 */
.L_x_5623:
        /* <DEDUP_REMOVED lines=14> */
.L_x_5626:
[----:B------:R-:W-:Y:S05]  /*5030*/  BSYNC.RECONVERGENT B1 ;  /* 0x0000000000017941 */ /* 0x000fea0003800200 */
.L_x_5625:
[----:B------:R-:W-:-:S04]  /*5040*/  F2FP.BF16.F32.PACK_AB R84, RZ, R84 ;  /* 0x00000054ff54723e */ /* 0x000fc800000010ff */
[----:B------:R-:W-:-:S07]  /*5050*/  PRMT R190, R84, 0x7610, R190 ;  /* 0x0000761054be7816 */ /* 0x000fce00000000be */
.L_x_5622:
        /* <DEDUP_REMOVED lines=16> */
.L_x_5629:
[----:B------:R-:W-:Y:S05]  /*5160*/  BSYNC.RECONVERGENT B1 ;  /* 0x0000000000017941 */ /* 0x000fea0003800200 */
.L_x_5628:
        /* <DEDUP_REMOVED lines=15> */
.L_x_5631:
[----:B------:R-:W-:Y:S05]  /*5260*/  BSYNC.RECONVERGENT B1 ;  /* 0x0000000000017941 */ /* 0x000fea0003800200 */
.L_x_5630:
[----:B------:R-:W-:-:S04]  /*5270*/  F2FP.BF16.F32.PACK_AB R84, RZ, R84 ;  /* 0x00000054ff54723e */ /* 0x000fc800000010ff */
[----:B------:R-:W-:-:S07]  /*5280*/  PRMT R190, R190, 0x5410, R84 ;  /* 0x00005410bebe7816 */ /* 0x000fce0000000054 */
.L_x_5627:
        /* <DEDUP_REMOVED lines=15> */
.L_x_5634:
[----:B------:R-:W-:Y:S05]  /*5380*/  BSYNC.RECONVERGENT B1 ;  /* 0x0000000000017941 */ /* 0x000fea0003800200 */
.L_x_5633:
        /* <DEDUP_REMOVED lines=14> */
.L_x_5636:
[----:B------:R-:W-:Y:S05]  /*5470*/  BSYNC.RECONVERGENT B1 ;  /* 0x0000000000017941 */ /* 0x000fea0003800200 */
.L_x_5635:
[----:B------:R-:W-:-:S04]  /*5480*/  F2FP.BF16.F32.PACK_AB R84, RZ, R84 ;  /* 0x00000054ff54723e */ /* 0x000fc800000010ff */
[----:B------:R-:W-:-:S07]  /*5490*/  PRMT R191, R84, 0x7610, R191 ;  /* 0x0000761054bf7816 */ /* 0x000fce00000000bf */
.L_x_5632:
[----:B------:R-:W2:Y:S04]  /*54a0*/  LDL R199, [R1+0x4] ;  /* 0x0000040001c77983 */ /* 0x000ea80000100800 */
[----:B------:R-:W3:Y:S04]  /*54b0*/  LDL R198, [R1+0x1c] ;  /* 0x00001c0001c67983 */ /* 0x000ee80000100800 */
[----:B------:R-:W4:Y:S04]  /*54c0*/  LDL R197, [R1] ;  /* 0x0000000001c57983 */ /* 0x000f280000100800 */
[----:B------:R-:W4:Y:S01]  /*54d0*/  LDL R195, [R1+0x18] ;  /* 0x0000180001c37983 */ /* 0x000f220000100800 */
[----:B------:R-:W-:Y:S01]  /*54e0*/  MOV R85, UR8 ;  /* 0x0000000800557c02 */ /* 0x000fe20008000f00 */
[----:B------:R-:W-:Y:S01]  /*54f0*/  IMAD.U32 R87, RZ, RZ, UR8 ;  /* 0x00000008ff577e24 */ /* 0x000fe2000f8e00ff */
[----:B------:R-:W-:-:S02]  /*5500*/  MOV R179, UR8 ;  /* 0x0000000800b37c02 */ /* 0x000fc40008000f00 */
[----:B------:R-:W-:Y:S01]  /*5510*/  MOV R84, UR8 ;  /* 0x0000000800547c02 */ /* 0x000fe20008000f00 */
[----:B------:R-:W-:Y:S01]  /*5520*/  FFMA.FTZ R85, R221, R85, UR10 ;  /* 0x0000000add557e23 */ /* 0x000fe20008010055 */
[----:B------:R-:W-:Y:S01]  /*5530*/  MOV R178, UR8 ;  /* 0x0000000800b27c02 */ /* 0x000fe20008000f00 */
[----:B------:R-:W-:Y:S01]  /*5540*/  FFMA.FTZ R87, R246, R87, UR10 ;  /* 0x0000000af6577e23 */ /* 0x000fe20008010057 */
[----:B------:R-:W-:Y:S01]  /*5550*/  MOV R177, UR8 ;  /* 0x0000000800b17c02 */ /* 0x000fe20008000f00 */
[----:B------:R-:W-:Y:S01]  /*5560*/  FADD.FTZ R85, R2, -R85 ;  /* 0x8000005502557221 */ /* 0x000fe20000010000 */
[----:B------:R-:W-:Y:S01]  /*5570*/  MOV R176, UR8 ;  /* 0x0000000800b07c02 */ /* 0x000fe20008000f00 */
[----:B------:R-:W-:Y:S01]  /*5580*/  FFMA.FTZ R178, R13, R178, UR10 ;  /* 0x0000000a0db27e23 */ /* 0x000fe200080100b2 */
[----:B------:R-:W-:Y:S01]  /*5590*/  MOV R86, UR8 ;  /* 0x0000000800567c02 */ /* 0x000fe20008000f00 */
[----:B------:R-:W-:Y:S01]  /*55a0*/  FFMA.FTZ R177, R238, R177, UR10 ;  /* 0x0000000aeeb17e23 */ /* 0x000fe200080100b1 */
[----:B------:R-:W-:Y:S01]  /*55b0*/  FMUL.FTZ R85, R85, UR32 ;  /* 0x0000002055557c20 */ /* 0x000fe20008410000 */
[----:B------:R-:W-:Y:S01]  /*55c0*/  FFMA.FTZ R176, R11, R176, UR10 ;  /* 0x0000000a0bb07e23 */ /* 0x000fe200080100b0 */
[----:B------:R-:W-:Y:S01]  /*55d0*/  ISETP.LT.AND P0, PT, RZ, UR33, PT ;  /* 0x00000021ff007c0c */ /* 0x000fe2000bf01270 */
[----:B------:R-:W-:Y:S01]  /*55e0*/  FFMA.FTZ R86, R220, R86, UR10 ;  /* 0x0000000adc567e23 */ /* 0x000fe20008010056 */
        /* <DEDUP_REMOVED lines=14> */
[----:B------:R-:W-:Y:S01]  /*56d0*/  FSEL R86, R86, RZ, P0 ;  /* 0x000000ff56567208 */ /* 0x000fe20000000000 */
[----:B--2---:R-:W-:Y:S01]  /*56e0*/  FFMA.FTZ R179, R199, R179, UR10 ;  /* 0x0000000ac7b37e23 */ /* 0x004fe200080100b3 */
[----:B---3--:R-:W-:-:S03]  /*56f0*/  FFMA.FTZ R84, R198, R84, UR10 ;  /* 0x0000000ac6547e23 */ /* 0x008fc60008010054 */
[----:B----4-:R-:W-:Y:S01]  /*5700*/  FADD.FTZ R179, R197, -R179 ;  /* 0x800000b3c5b37221 */ /* 0x010fe20000010000 */
[----:B------:R-:W-:-:S03]  /*5710*/  FADD.FTZ R84, R195, -R84 ;  /* 0x80000054c3547221 */ /* 0x000fc60000010000 */
[----:B------:R-:W-:Y:S01]  /*5720*/  FMUL.FTZ R179, R179, UR32 ;  /* 0x00000020b3b37c20 */ /* 0x000fe20008410000 */
[----:B------:R-:W-:Y:S01]  /*5730*/  FSEL R195, R85, RZ, P0 ;  /* 0x000000ff55c37208 */ /* 0x000fe20000000000 */
[----:B------:R-:W-:-:S03]  /*5740*/  FMUL.FTZ R84, R84, UR32 ;  /* 0x0000002054547c20 */ /* 0x000fc60008410000 */
[----:B------:R-:W-:Y:S02]  /*5750*/  FSEL R197, R179, RZ, P0 ;  /* 0x000000ffb3c57208 */ /* 0x000fe40000000000 */
[----:B------:R-:W-:Y:S01]  /*5760*/  FSEL R179, R84, RZ, P0 ;  /* 0x000000ff54b37208 */ /* 0x000fe20000000000 */
[----:B------:R-:W-:Y:S01]  /*5770*/  IMAD.MOV.U32 R84, RZ, RZ, R195 ;  /* 0x000000ffff547224 */ /* 0x000fe200078e00c3 */
[----:B------:R-:W-:Y:S01]  /*5780*/  MOV R85, R197 ;  /* 0x000000c500557202 */ /* 0x000fe20000000f00 */
[----:B------:R-:W-:Y:S06]  /*5790*/  BRA.U !UP3, `(.L_x_5597) ;  /* 0x000000190b947547 */ /* 0x000fec000b800000 */
[----:B------:R-:W2:Y:S01]  /*57a0*/  LDL R199, [R1+0x6c] ;  /* 0x00006c0001c77983 */ /* 0x000ea20000100800 */
[----:B-----5:R-:W-:Y:S01]  /*57b0*/  ISETP.GE.U32.AND P0, PT, R16, RZ, PT ;  /* 0x000000ff1000720c */ /* 0x020fe20003f06070 */
[----:B------:R-:W-:-:S03]  /*57c0*/  HFMA2 R198, -RZ, RZ, 0, 0 ;  /* 0x00000000ffc67431 */ /* 0x000fc600000001ff */
        /* <DEDUP_REMOVED lines=11> */
[----:B------:R-:W-:Y:S02]  /*5880*/  MOV R85, RZ ;  /* 0x000000ff00557202 */ /* 0x000fe40000000f00 */
[----:B--2---:R-:W-:-:S05]  /*5890*/  @P0 SHF.L.U32 R198, R199, 0x10, RZ ;  /* 0x00000010c7c60819 */ /* 0x004fca00000006ff */
[----:B------:R-:W-:Y:S01]  /*58a0*/  @P0 FMUL.FTZ R85, R198, R84 ;  /* 0x00000054c6550220 */ /* 0x000fe20000410000 */
[----:B------:R-:W-:-:S04]  /*58b0*/  IMAD.MOV.U32 R84, RZ, RZ, R195 ;  /* 0x000000ffff547224 */ /* 0x000fc800078e00c3 */
[----:B------:R-:W-:-:S04]  /*58c0*/  F2FP.BF16.F32.PACK_AB R85, RZ, R85 ;  /* 0x00000055ff55723e */ /* 0x000fc800000010ff */
[----:B------:R-:W-:Y:S02]  /*58d0*/  PRMT R191, R191, 0x5410, R85 ;  /* 0x00005410bfbf7816 */ /* 0x000fe40000000055 */
[----:B------:R-:W-:Y:S01]  /*58e0*/  MOV R85, R197 ;  /* 0x000000c500557202 */ /* 0x000fe20000000f00 */
[----:B------:R-:W-:Y:S06]  /*58f0*/  BRA `(.L_x_5597) ;  /* 0x00000018003c7947 */ /* 0x000fec0003800000 */
.L_x_5560:
[----:B------:R-:W-:Y:S02]  /*5900*/  MOV R194, UR26 ;  /* 0x0000001a00c27c02 */ /* 0x000fe40008000f00 */
[----:B------:R-:W-:Y:S02]  /*5910*/  MOV R196, UR27 ;  /* 0x0000001b00c47c02 */ /* 0x000fe40008000f00 */
[----:B------:R-:W-:-:S04]  /*5920*/  ISETP.NE.U32.AND P0, PT, R194, RZ, PT ;  /* 0x000000ffc200720c */ /* 0x000fc80003f05070 */
[----:B------:R-:W-:-:S13]  /*5930*/  ISETP.NE.AND.EX P0, PT, R196, RZ, PT, P0 ;  /* 0x000000ffc400720c */ /* 0x000fda0003f05300 */
[----:B------:R-:W-:Y:S05]  /*5940*/  @P0 BRA `(.L_x_5637) ;  /* 0x0000000800d80947 */ /* 0x000fea0003800000 */
[----:B------:R-:W-:Y:S05]  /*5950*/  BRA.U !UP3, `(.L_x_5638) ;  /* 0x000000010b507547 */ /* 0x000fea000b800000 */
[----:B------:R-:W-:Y:S02]  /*5960*/  PLOP3.LUT P5, PT, PT, PT, UP2, 0x80, 0x8 ;  /* 0x000000000008781c */ /* 0x000fe40003faf028 */
[----:B------:R-:W-:Y:S02]  /*5970*/  PLOP3.LUT P6, PT, PT, PT, UP2, 0x80, 0x8 ;  /* 0x000000000008781c */ /* 0x000fe40003fcf028 */
[----:B------:R-:W-:Y:S02]  /*5980*/  MOV R195, UR8 ;  /* 0x0000000800c37c02 */ /* 0x000fe40008000f00 */
[----:B------:R-:W-:Y:S02]  /*5990*/  PLOP3.LUT P0, PT, PT, PT, UP2, 0x80, 0x8 ;  /* 0x000000000008781c */ /* 0x000fe40003f0f028 */
[----:B-----5:R-:W-:-:S05]  /*59a0*/  MOV R197, R152 ;  /* 0x0000009800c57202 */ /* 0x020fca0000000f00 */
[----:B------:R-:W-:Y:S01]  /*59b0*/  @P5 FFMA.FTZ R195, R221, R195, UR10 ;  /* 0x0000000addc35e23 */ /* 0x000fe200080100c3 */
[----:B------:R-:W-:-:S03]  /*59c0*/  LOP3.LUT P5, RZ, R16, 0xff, RZ, 0xc0, !PT ;  /* 0x000000ff10ff7812 */ /* 0x000fc600078ac0ff */
[----:B------:R-:W-:-:S04]  /*59d0*/  @P6 FADD.FTZ R195, R2, -R195 ;  /* 0x800000c302c36221 */ /* 0x000fc80000010000 */
[----:B------:R-:W-:-:S04]  /*59e0*/  @P0 FFMA.FTZ R197, R195, UR32, R152 ;  /* 0x00000020c3c50c23 */ /* 0x000fc80008010098 */
[----:B------:R-:W-:Y:S01]  /*59f0*/  FMUL.FTZ R195, R197, UR23 ;  /* 0x00000017c5c37c20 */ /* 0x000fe20008410000 */
[----:B------:R-:W-:Y:S02]  /*5a00*/  HFMA2 R197, -RZ, RZ, 0, 0 ;  /* 0x00000000ffc57431 */ /* 0x000fe400000001ff */
[----:B------:R-:W-:Y:S02]  /*5a10*/  @P5 IMAD.U32 R198, R184, 0x10000, RZ ;  /* 0x00010000b8c65824 */ /* 0x000fe400078e00ff */
[----:B------:R-:W-:-:S04]  /*5a20*/  FMUL.FTZ R195, R195, UR22 ;  /* 0x00000016c3c37c20 */ /* 0x000fc80008410000 */
[----:B------:R-:W-:Y:S01]  /*5a30*/  @P5 FMUL.FTZ R197, R198, R195 ;  /* 0x000000c3c6c55220 */ /* 0x000fe20000410000 */
[----:B------:R-:W-:-:S03]  /*5a40*/  @P5 SHF.L.U32 R198, R32, 0x10, RZ ;  /* 0x0000001020c65819 */ /* 0x000fc600000006ff */
[----:B------:R-:W-:Y:S01]  /*5a50*/  FADD.FTZ R120, R120, R197 ;  /* 0x000000c578787221 */ /* 0x000fe20000010000 */
[----:B------:R-:W-:Y:S01]  /*5a60*/  MOV R197, RZ ;  /* 0x000000ff00c57202 */ /* 0x000fe20000000f00 */
[----:B------:R-:W-:-:S05]  /*5a70*/  @P5 FMUL.FTZ R197, R198, R195 ;  /* 0x000000c3c6c55220 */ /* 0x000fca0000410000 */
[----:B------:R-:W-:-:S04]  /*5a80*/  F2FP.BF16.F32.PACK_AB R195, RZ, R197 ;  /* 0x000000c5ffc3723e */ /* 0x000fc800000010ff */
[----:B------:R-:W-:-:S07]  /*5a90*/  PRMT R188, R195, 0x7610, R188 ;  /* 0x00007610c3bc7816 */ /* 0x000fce00000000bc */
.L_x_5638:
[----:B------:R-:W-:Y:S05]  /*5aa0*/  BRA.U !UP3, `(.L_x_5639) ;  /* 0x000000010b607547 */ /* 0x000fea000b800000 */
[----:B------:R-:W2:Y:S04]  /*5ab0*/  LDL R198, [R1+0x4] ;  /* 0x0000040001c67983 */ /* 0x000ea80000100800 */
[----:B------:R-:W3:Y:S04]  /*5ac0*/  LDL R197, [R1] ;  /* 0x0000000001c57983 */ /* 0x000ee80000100800 */
[----:B------:R-:W4:Y:S01]  /*5ad0*/  LDL R199, [R1+0x60] ;  /* 0x0000600001c77983 */ /* 0x000f220000100800 */
[----:B------:R-:W-:Y:S02]  /*5ae0*/  PLOP3.LUT P6, PT, PT, PT, UP2, 0x80, 0x8 ;  /* 0x000000000008781c */ /* 0x000fe40003fcf028 */
[----:B------:R-:W-:-:S02]  /*5af0*/  PLOP3.LUT P0, PT, PT, PT, UP2, 0x80, 0x8 ;  /* 0x000000000008781c */ /* 0x000fc40003f0f028 */
[----:B------:R-:W-:Y:S02]  /*5b00*/  MOV R195, UR8 ;  /* 0x0000000800c37c02 */ /* 0x000fe40008000f00 */
[----:B------:R-:W-:-:S07]  /*5b10*/  PLOP3.LUT P5, PT, PT, PT, UP2, 0x80, 0x8 ;  /* 0x000000000008781c */ /* 0x000fce0003faf028 */
[----:B--2---:R-:W-:Y:S01]  /*5b20*/  @P6 FFMA.FTZ R195, R198, R195, UR10 ;  /* 0x0000000ac6c36e23 */ /* 0x004fe200080100c3 */
[----:B-----5:R-:W-:Y:S01]  /*5b30*/  LOP3.LUT P6, RZ, R16, 0xff00, RZ, 0xc0, !PT ;  /* 0x0000ff0010ff7812 */ /* 0x020fe200078cc0ff */
[----:B------:R-:W-:Y:S02]  /*5b40*/  IMAD.MOV.U32 R198, RZ, RZ, RZ ;  /* 0x000000ffffc67224 */ /* 0x000fe400078e00ff */
[----:B---3--:R-:W-:Y:S01]  /*5b50*/  @P0 FADD.FTZ R195, R197, -R195 ;  /* 0x800000c3c5c30221 */ /* 0x008fe20000010000 */
[----:B------:R-:W-:-:S03]  /*5b60*/  MOV R197, R153 ;  /* 0x0000009900c57202 */ /* 0x000fc60000000f00 */
[----:B------:R-:W-:-:S04]  /*5b70*/  @P5 FFMA.FTZ R197, R195, UR32, R153 ;  /* 0x00000020c3c55c23 */ /* 0x000fc80008010099 */
[----:B------:R-:W-:Y:S02]  /*5b80*/  FMUL.FTZ R195, R197, UR23 ;  /* 0x00000017c5c37c20 */ /* 0x000fe40008410000 */
[----:B------:R-:W-:Y:S02]  /*5b90*/  @P6 PRMT R197, R184, 0x7632, R197 ;  /* 0x00007632b8c56816 */ /* 0x000fe400000000c5 */
[----:B------:R-:W-:Y:S02]  /*5ba0*/  FMUL.FTZ R195, R195, UR22 ;  /* 0x00000016c3c37c20 */ /* 0x000fe40008410000 */
[----:B------:R-:W-:-:S05]  /*5bb0*/  @P6 SHF.L.U32 R197, R197, 0x10, RZ ;  /* 0x00000010c5c56819 */ /* 0x000fca00000006ff */
[----:B------:R-:W-:Y:S01]  /*5bc0*/  @P6 FMUL.FTZ R198, R195, R197 ;  /* 0x000000c5c3c66220 */ /* 0x000fe20000410000 */
[----:B------:R-:W-:-:S03]  /*5bd0*/  HFMA2 R197, -RZ, RZ, 0, 0 ;  /* 0x00000000ffc57431 */ /* 0x000fc600000001ff */
[----:B------:R-:W-:Y:S01]  /*5be0*/  FADD.FTZ R121, R121, R198 ;  /* 0x000000c679797221 */ /* 0x000fe20000010000 */
[----:B----4-:R-:W-:-:S05]  /*5bf0*/  @P6 SHF.L.U32 R198, R199, 0x10, RZ ;  /* 0x00000010c7c66819 */ /* 0x010fca00000006ff */
[----:B------:R-:W-:-:S05]  /*5c00*/  @P6 FMUL.FTZ R197, R198, R195 ;  /* 0x000000c3c6c56220 */ /* 0x000fca0000410000 */
[----:B------:R-:W-:-:S04]  /*5c10*/  F2FP.BF16.F32.PACK_AB R195, RZ, R197 ;  /* 0x000000c5ffc3723e */ /* 0x000fc800000010ff */
[----:B------:R-:W-:-:S07]  /*5c20*/  PRMT R188, R188, 0x5410, R195 ;  /* 0x00005410bcbc7816 */ /* 0x000fce00000000c3 */
.L_x_5639:
        /* <DEDUP_REMOVED lines=21> */
.L_x_5640:
[----:B------:R-:W-:Y:S05]  /*5d80*/  BRA.U !UP3, `(.L_x_5641) ;  /* 0x000000010b587547 */ /* 0x000fea000b800000 */
[----:B------:R-:W2:Y:S01]  /*5d90*/  LDL R199, [R1+0x64] ;  /* 0x0000640001c77983 */ /* 0x000ea20000100800 */
[----:B------:R-:W-:Y:S01]  /*5da0*/  PLOP3.LUT P6, PT, PT, PT, UP2, 0x80, 0x8 ;  /* 0x000000000008781c */ /* 0x000fe20003fcf028 */
[----:B------:R-:W-:Y:S01]  /*5db0*/  IMAD.MOV.U32 R198, RZ, RZ, RZ ;  /* 0x000000ffffc67224 */ /* 0x000fe200078e00ff */
        /* <DEDUP_REMOVED lines=19> */
.L_x_5641:
        /* <DEDUP_REMOVED lines=21> */
.L_x_5642:
        /* <DEDUP_REMOVED lines=23> */
.L_x_5643:
        /* <DEDUP_REMOVED lines=21> */
.L_x_5644:
[----:B------:R-:W-:Y:S05]  /*6300*/  BRA.U !UP3, `(.L_x_5597) ;  /* 0x0000000d0bb87547 */ /* 0x000fea000b800000 */
[----:B------:R-:W2:Y:S04]  /*6310*/  LDL R198, [R1+0x1c] ;  /* 0x00001c0001c67983 */ /* 0x000ea80000100800 */
[----:B------:R-:W3:Y:S04]  /*6320*/  LDL R197, [R1+0x18] ;  /* 0x0000180001c57983 */ /* 0x000ee80000100800 */
[----:B------:R-:W4:Y:S01]  /*6330*/  LDL R199, [R1+0x6c] ;  /* 0x00006c0001c77983 */ /* 0x000f220000100800 */
[----:B------:R-:W-:Y:S02]  /*6340*/  PLOP3.LUT P0, PT, PT, PT, UP2, 0x80, 0x8 ;  /* 0x000000000008781c */ /* 0x000fe40003f0f028 */
[----:B------:R-:W-:-:S02]  /*6350*/  MOV R195, UR8 ;  /* 0x0000000800c37c02 */ /* 0x000fc40008000f00 */
[----:B------:R-:W-:Y:S02]  /*6360*/  PLOP3.LUT P6, PT, PT, PT, UP2, 0x80, 0x8 ;  /* 0x000000000008781c */ /* 0x000fe40003fcf028 */
[----:B------:R-:W-:-:S07]  /*6370*/  PLOP3.LUT P5, PT, PT, PT, UP2, 0x80, 0x8 ;  /* 0x000000000008781c */ /* 0x000fce0003faf028 */
[----:B--2---:R-:W-:Y:S01]  /*6380*/  @P0 FFMA.FTZ R195, R198, R195, UR10 ;  /* 0x0000000ac6c30e23 */ /* 0x004fe200080100c3 */
[----:B-----5:R-:W-:Y:S01]  /*6390*/  ISETP.GE.U32.AND P0, PT, R16, RZ, PT ;  /* 0x000000ff1000720c */ /* 0x020fe20003f06070 */
[----:B------:R-:W-:Y:S02]  /*63a0*/  IMAD.MOV.U32 R198, RZ, RZ, RZ ;  /* 0x000000ffffc67224 */ /* 0x000fe400078e00ff */
[----:B---3--:R-:W-:Y:S01]  /*63b0*/  @P6 FADD.FTZ R195, R197, -R195 ;  /* 0x800000c3c5c36221 */ /* 0x008fe20000010000 */
[----:B------:R-:W-:Y:S02]  /*63c0*/  ISETP.GE.U32.AND.EX P0, PT, R17, 0x1000000, PT, P0 ;  /* 0x010000001100780c */ /* 0x000fe40003f06100 */
[----:B------:R-:W-:Y:S01]  /*63d0*/  MOV R197, R159 ;  /* 0x0000009f00c57202 */ /* 0x000fe20000000f00 */
[----:B------:R-:W-:-:S04]  /*63e0*/  @P5 FFMA.FTZ R197, R195, UR32, R159 ;  /* 0x00000020c3c55c23 */ /* 0x000fc8000801009f */
[----:B------:R-:W-:-:S04]  /*63f0*/  FMUL.FTZ R195, R197, UR23 ;  /* 0x00000017c5c37c20 */ /* 0x000fc80008410000 */
[----:B------:R-:W-:Y:S02]  /*6400*/  FMUL.FTZ R195, R195, UR22 ;  /* 0x00000016c3c37c20 */ /* 0x000fe40008410000 */
[----:B------:R-:W-:-:S04]  /*6410*/  @P0 PRMT R197, R187, 0x7632, R197 ;  /* 0x00007632bbc50816 */ /* 0x000fc800000000c5 */
[----:B------:R-:W-:-:S05]  /*6420*/  @P0 SHF.L.U32 R197, R197, 0x10, RZ ;  /* 0x00000010c5c50819 */ /* 0x000fca00000006ff */
[----:B------:R-:W-:Y:S01]  /*6430*/  @P0 FMUL.FTZ R198, R195, R197 ;  /* 0x000000c5c3c60220 */ /* 0x000fe20000410000 */
[----:B------:R-:W-:-:S03]  /*6440*/  HFMA2 R197, -RZ, RZ, 0, 0 ;  /* 0x00000000ffc57431 */ /* 0x000fc600000001ff */
[----:B------:R-:W-:Y:S01]  /*6450*/  FADD.FTZ R127, R127, R198 ;  /* 0x000000c67f7f7221 */ /* 0x000fe20000010000 */
[----:B----4-:R-:W-:-:S05]  /*6460*/  @P0 SHF.L.U32 R198, R199, 0x10, RZ ;  /* 0x00000010c7c60819 */ /* 0x010fca00000006ff */
[----:B------:R-:W-:-:S05]  /*6470*/  @P0 FMUL.FTZ R197, R198, R195 ;  /* 0x000000c3c6c50220 */ /* 0x000fca0000410000 */
[----:B------:R-:W-:-:S04]  /*6480*/  F2FP.BF16.F32.PACK_AB R195, RZ, R197 ;  /* 0x000000c5ffc3723e */ /* 0x000fc800000010ff */
[----:B------:R-:W-:Y:S01]  /*6490*/  PRMT R191, R191, 0x5410, R195 ;  /* 0x00005410bfbf7816 */ /* 0x000fe200000000c3 */
[----:B------:R-:W-:Y:S06]  /*64a0*/  BRA `(.L_x_5597) ;  /* 0x0000000c00507947 */ /* 0x000fec0003800000 */
.L_x_5637:
[----:B------:R-:W-:Y:S02]  /*64b0*/  PLOP3.LUT P0, PT, PT, PT, UP2, 0x80, 0x8 ;  /* 0x000000000008781c */ /* 0x000fe40003f0f028 */
[----:B------:R-:W-:Y:S02]  /*64c0*/  PLOP3.LUT P6, PT, PT, PT, UP2, 0x80, 0x8 ;  /* 0x000000000008781c */ /* 0x000fe40003fcf028 */
[----:B------:R-:W-:Y:S02]  /*64d0*/  MOV R84, UR8 ;  /* 0x0000000800547c02 */ /* 0x000fe40008000f00 */
[----:B------:R-:W-:Y:S02]  /*64e0*/  PLOP3.LUT P5, PT, PT, PT, UP2, 0x80, 0x8 ;  /* 0x000000000008781c */ /* 0x000fe40003faf028 */
[----:B-----5:R-:W-:-:S05]  /*64f0*/  MOV R195, R152 ;  /* 0x0000009800c37202 */ /* 0x020fca0000000f00 */
[----:B------:R-:W-:Y:S01]  /*6500*/  @P0 FFMA.FTZ R84, R221, R84, UR10 ;  /* 0x0000000add540e23 */ /* 0x000fe20008010054 */
[----:B------:R-:W-:-:S03]  /*6510*/  PLOP3.LUT P0, PT, PT, PT, UP2, 0x80, 0x8 ;  /* 0x000000000008781c */ /* 0x000fc60003f0f028 */
[----:B------:R-:W-:Y:S01]  /*6520*/  @P6 FADD.FTZ R84, R2, -R84 ;  /* 0x8000005402546221 */ /* 0x000fe20000010000 */
[----:B------:R-:W-:-:S03]  /*6530*/  PLOP3.LUT P6, PT, PT, PT, UP2, 0x80, 0x8 ;  /* 0x000000000008781c */ /* 0x000fc60003fcf028 */
[----:B------:R-:W-:Y:S01]  /*6540*/  @P5 FFMA.FTZ R195, R84, UR32, R152 ;  /* 0x0000002054c35c23 */ /* 0x000fe20008010098 */
[----:B------:R-:W-:Y:S09]  /*6550*/  BRA.U !UP3, `(.L_x_5645) ;  /* 0x000000010b407547 */ /* 0x000ff2000b800000 */
[----:B------:R-:W-:-:S13]  /*6560*/  LOP3.LUT P5, RZ, R16, 0xff, RZ, 0xc0, !PT ;  /* 0x000000ff10ff7812 */ /* 0x000fda00078ac0ff */
[----:B------:R-:W0:Y:S01]  /*6570*/  @P5 LDC.64 R84, c[0x0][0x408] ;  /* 0x00010200ff545b82 */ /* 0x000e220000000a00 */
[----:B------:R-:W-:Y:S02]  /*6580*/  @P5 IMAD.U32 R86, R184, 0x10000, RZ ;  /* 0x00010000b8565824 */ /* 0x000fe400078e00ff */
[----:B0-----:R-:W-:-:S04]  /*6590*/  @P5 FMUL.FTZ R85, R195, R85 ;  /* 0x00000055c3555220 */ /* 0x001fc80000410000 */
[----:B------:R-:W-:Y:S01]  /*65a0*/  @P5 FMUL.FTZ R84, R85, R84 ;  /* 0x0000005455545220 */ /* 0x000fe20000410000 */
[----:B------:R-:W-:-:S03]  /*65b0*/  HFMA2 R85, -RZ, RZ, 0, 0 ;  /* 0x00000000ff557431 */ /* 0x000fc600000001ff */
[----:B------:R-:W-:Y:S01]  /*65c0*/  @P5 FMUL.FTZ R85, R86, R84 ;  /* 0x0000005456555220 */ /* 0x000fe20000410000 */
[----:B------:R-:W-:-:S03]  /*65d0*/  @P5 SHF.L.U32 R86, R32, 0x10, RZ ;  /* 0x0000001020565819 */ /* 0x000fc600000006ff */
[----:B------:R-:W-:Y:S02]  /*65e0*/  FADD.FTZ R120, R120, R85 ;  /* 0x0000005578787221 */ /* 0x000fe40000010000 */
[----:B------:R-:W0:Y:S02]  /*65f0*/  @P5 LDC.64 R84, c[0x0][0x408] ;  /* 0x00010200ff545b82 */ /* 0x000e240000000a00 */
[----:B0-----:R-:W-:-:S04]  /*6600*/  @P5 FMUL.FTZ R85, R195, R85 ;  /* 0x00000055c3555220 */ /* 0x001fc80000410000 */
[----:B------:R-:W-:Y:S01]  /*6610*/  @P5 FMUL.FTZ R84, R85, R84 ;  /* 0x0000005455545220 */ /* 0x000fe20000410000 */
[----:B------:R-:W-:-:S03]  /*6620*/  MOV R85, RZ ;  /* 0x000000ff00557202 */ /* 0x000fc60000000f00 */
[----:B------:R-:W-:-:S05]  /*6630*/  @P5 FMUL.FTZ R85, R86, R84 ;  /* 0x0000005456555220 */ /* 0x000fca0000410000 */
[----:B------:R-:W-:-:S04]  /*6640*/  F2FP.BF16.F32.PACK_AB R85, RZ, R85 ;  /* 0x00000055ff55723e */ /* 0x000fc800000010ff */
[----:B------:R-:W-:-:S07]  /*6650*/  PRMT R188, R85, 0x7610, R188 ;  /* 0x0000761055bc7816 */ /* 0x000fce00000000bc */
.L_x_5645:
[----:B------:R-:W2:Y:S04]  /*6660*/  LDL R86, [R1+0x4] ;  /* 0x0000040001567983 */ /* 0x000ea80000100800 */
[----:B------:R-:W3:Y:S01]  /*6670*/  LDL R85, [R1] ;  /* 0x0000000001557983 */ /* 0x000ee20000100800 */
[----:B------:R-:W-:Y:S02]  /*6680*/  MOV R84, UR8 ;  /* 0x0000000800547c02 */ /* 0x000fe40008000f00 */
[----:B------:R-:W-:Y:S02]  /*6690*/  PLOP3.LUT P5, PT, PT, PT, UP2, 0x80, 0x8 ;  /* 0x000000000008781c */ /* 0x000fe40003faf028 */
[----:B------:R-:W-:Y:S01]  /*66a0*/  MOV R179, R153 ;  /* 0x0000009900b37202 */ /* 0x000fe20000000f00 */
[----:B--2---:R-:W-:Y:S01]  /*66b0*/  @P0 FFMA.FTZ R84, R86, R84, UR10 ;  /* 0x0000000a56540e23 */ /* 0x004fe20008010054 */
[----:B------:R-:W-:-:S03]  /*66c0*/  PLOP3.LUT P0, PT, PT, PT, UP2, 0x80, 0x8 ;  /* 0x000000000008781c */ /* 0x000fc60003f0f028 */
[----:B---3--:R-:W-:Y:S01]  /*66d0*/  @P6 FADD.FTZ R84, R85, -R84 ;  /* 0x8000005455546221 */ /* 0x008fe20000010000 */
[----:B------:R-:W-:-:S05]  /*66e0*/  PLOP3.LUT P6, PT, PT, PT, UP2, 0x80, 0x8 ;  /* 0x000000000008781c */ /* 0x000fca0003fcf028 */
[----:B------:R-:W-:Y:S01]  /*66f0*/  @P5 FFMA.FTZ R179, R84, UR32, R153 ;  /* 0x0000002054b35c23 */ /* 0x000fe20008010099 */
[----:B------:R-:W-:Y:S07]  /*6700*/  BRA.U !UP3, `(.L_x_5646) ;  /* 0x000000010b487547 */ /* 0x000fee000b800000 */
[----:B------:R-:W2:Y:S01]  /*6710*/  LDL R87, [R1+0x60] ;  /* 0x0000600001577983 */ /* 0x000ea20000100800 */
[----:B------:R-:W-:Y:S01]  /*6720*/  LOP3.LUT P5, RZ, R16, 0xff00, RZ, 0xc0, !PT ;  /* 0x0000ff0010ff7812 */ /* 0x000fe200078ac0ff */
        /* <DEDUP_REMOVED lines=16> */
.L_x_5646:
[----:B------:R-:W-:Y:S02]  /*6830*/  MOV R84, UR8 ;  /* 0x0000000800547c02 */ /* 0x000fe40008000f00 */
[----:B------:R-:W-:Y:S02]  /*6840*/  PLOP3.LUT P5, PT, PT, PT, UP2, 0x80, 0x8 ;  /* 0x000000000008781c */ /* 0x000fe40003faf028 */
[----:B------:R-:W-:Y:S01]  /*6850*/  MOV R86, R154 ;  /* 0x0000009a00567202 */ /* 0x000fe20000000f00 */
[----:B------:R-:W-:Y:S01]  /*6860*/  @P0 FFMA.FTZ R84, R220, R84, UR10 ;  /* 0x0000000adc540e23 */ /* 0x000fe20008010054 */
[----:B------:R-:W-:-:S03]  /*6870*/  PLOP3.LUT P0, PT, PT, PT, UP2, 0x80, 0x8 ;  /* 0x000000000008781c */ /* 0x000fc60003f0f028 */
[----:B------:R-:W-:Y:S01]  /*6880*/  @P6 FADD.FTZ R84, R214, -R84 ;  /* 0x80000054d6546221 */ /* 0x000fe20000010000 */
[----:B------:R-:W-:-:S05]  /*6890*/  PLOP3.LUT P6, PT, PT, PT, UP2, 0x80, 0x8 ;  /* 0x000000000008781c */ /* 0x000fca0003fcf028 */
[----:B------:R-:W-:Y:S01]  /*68a0*/  @P5 FFMA.FTZ R86, R84, UR32, R154 ;  /* 0x0000002054565c23 */ /* 0x000fe2000801009a */
[----:B------:R-:W-:Y:S07]  /*68b0*/  BRA.U !UP3, `(.L_x_5647) ;  /* 0x000000010b407547 */ /* 0x000fee000b800000 */
[----:B------:R-:W-:-:S13]  /*68c0*/  LOP3.LUT P5, RZ, R16, 0xff0000, RZ, 0xc0, !PT ;  /* 0x00ff000010ff7812 */ /* 0x000fda00078ac0ff */
[----:B------:R-:W0:Y:S01]  /*68d0*/  @P5 LDC.64 R84, c[0x0][0x408] ;  /* 0x00010200ff545b82 */ /* 0x000e220000000a00 */
[----:B------:R-:W-:Y:S02]  /*68e0*/  @P5 IMAD.U32 R87, R185, 0x10000, RZ ;  /* 0x00010000b9575824 */ /* 0x000fe400078e00ff */
[----:B0-----:R-:W-:-:S04]  /*68f0*/  @P5 FMUL.FTZ R85, R86, R85 ;  /* 0x0000005556555220 */ /* 0x001fc80000410000 */
[----:B------:R-:W-:Y:S01]  /*6900*/  @P5 FMUL.FTZ R84, R85, R84 ;  /* 0x0000005455545220 */ /* 0x000fe20000410000 */
[----:B------:R-:W-:-:S03]  /*6910*/  MOV R85, RZ ;  /* 0x000000ff00557202 */ /* 0x000fc60000000f00 */
[----:B------:R-:W-:Y:S01]  /*6920*/  @P5 FMUL.FTZ R85, R87, R84 ;  /* 0x0000005457555220 */ /* 0x000fe20000410000 */
[----:B------:R-:W-:-:S03]  /*6930*/  @P5 SHF.L.U32 R87, R33, 0x10, RZ ;  /* 0x0000001021575819 */ /* 0x000fc600000006ff */
[----:B------:R-:W-:Y:S02]  /*6940*/  FADD.FTZ R122, R122, R85 ;  /* 0x000000557a7a7221 */ /* 0x000fe40000010000 */
[----:B------:R-:W0:Y:S02]  /*6950*/  @P5 LDC.64 R84, c[0x0][0x408] ;  /* 0x00010200ff545b82 */ /* 0x000e240000000a00 */
[----:B0-----:R-:W-:-:S04]  /*6960*/  @P5 FMUL.FTZ R85, R86, R85 ;  /* 0x0000005556555220 */ /* 0x001fc80000410000 */
[----:B------:R-:W-:Y:S01]  /*6970*/  @P5 FMUL.FTZ R84, R85, R84 ;  /* 0x0000005455545220 */ /* 0x000fe20000410000 */
[----:B------:R-:W-:-:S03]  /*6980*/  HFMA2 R85, -RZ, RZ, 0, 0 ;  /* 0x00000000ff557431 */ /* 0x000fc600000001ff */
[----:B------:R-:W-:-:S05]  /*6990*/  @P5 FMUL.FTZ R85, R87, R84 ;  /* 0x0000005457555220 */ /* 0x000fca0000410000 */
[----:B------:R-:W-:-:S04]  /*69a0*/  F2FP.BF16.F32.PACK_AB R85, RZ, R85 ;  /* 0x00000055ff55723e */ /* 0x000fc800000010ff */
[----:B------:R-:W-:-:S07]  /*69b0*/  PRMT R189, R85, 0x7610, R189 ;  /* 0x0000761055bd7816 */ /* 0x000fce00000000bd */
.L_x_5647:
        /* <DEDUP_REMOVED lines=24> */
[----:B------:R-:W-:-:S05]  /*6b40*/  @P5 FMUL.FTZ R85, R176, R84 ;  /* 0x00000054b0555220 */ /* 0x000fca0000410000 */
[----:B------:R-:W-:-:S04]  /*6b50*/  F2FP.BF16.F32.PACK_AB R85, RZ, R85 ;  /* 0x00000055ff55723e */ /* 0x000fc800000010ff */
[----:B------:R-:W-:-:S07]  /*6b60*/  PRMT R189, R189, 0x5410, R85 ;  /* 0x00005410bdbd7816 */ /* 0x000fce0000000055 */
.L_x_5648:
        /* <DEDUP_REMOVED lines=25> */
.L_x_5649:
[----:B------:R-:W-:Y:S02]  /*6d00*/  MOV R84, UR8 ;  /* 0x0000000800547c02 */ /* 0x000fe40008000f00 */
[----:B------:R-:W-:Y:S02]  /*6d10*/  PLOP3.LUT P5, PT, PT, PT, UP2, 0x80, 0x8 ;  /* 0x000000000008781c */ /* 0x000fe40003faf028 */
[----:B------:R-:W-:Y:S01]  /*6d20*/  MOV R177, R157 ;  /* 0x0000009d00b17202 */ /* 0x000fe20000000f00 */
[----:B------:R-:W-:Y:S01]  /*6d30*/  @P0 FFMA.FTZ R84, R238, R84, UR10 ;  /* 0x0000000aee540e23 */ /* 0x000fe20008010054 */
[----:B------:R-:W-:-:S03]  /*6d40*/  PLOP3.LUT P0, PT, PT, PT, UP2, 0x80, 0x8 ;  /* 0x000000000008781c */ /* 0x000fc60003f0f028 */
[----:B------:R-:W-:-:S06]  /*6d50*/  @P6 FADD.FTZ R84, R237, -R84 ;  /* 0x80000054ed546221 */ /* 0x000fcc0000010000 */
[----:B------:R-:W-:Y:S01]  /*6d60*/  @P5 FFMA.FTZ R177, R84, UR32, R157 ;  /* 0x0000002054b15c23 */ /* 0x000fe2000801009d */
[----:B------:R-:W-:Y:S01]  /*6d70*/  PLOP3.LUT P5, PT, PT, PT, UP2, 0x80, 0x8 ;  /* 0x000000000008781c */ /* 0x000fe20003faf028 */
[----:B------:R-:W-:-:S12]  /*6d80*/  BRA.U !UP3, `(.L_x_5650) ;  /* 0x000000010b487547 */ /* 0x000fd8000b800000 */
        /* <DEDUP_REMOVED lines=18> */
.L_x_5650:
        /* <DEDUP_REMOVED lines=25> */
.L_x_5651:
[----:B------:R-:W2:Y:S04]  /*7040*/  LDL R197, [R1+0x1c] ;  /* 0x00001c0001c57983 */ /* 0x000ea80000100800 */
[----:B------:R-:W3:Y:S01]  /*7050*/  LDL R85, [R1+0x18] ;  /* 0x0000180001557983 */ /* 0x000ee20000100800 */
[----:B------:R-:W-:Y:S02]  /*7060*/  MOV R84, UR8 ;  /* 0x0000000800547c02 */ /* 0x000fe40008000f00 */
[----:B------:R-:W-:-:S03]  /*7070*/  PLOP3.LUT P6, PT, PT, PT, UP2, 0x80, 0x8 ;  /* 0x000000000008781c */ /* 0x000fc60003fcf028 */
[----:B--2---:R-:W-:Y:S01]  /*7080*/  @P5 FFMA.FTZ R84, R197, R84, UR10 ;  /* 0x0000000ac5545e23 */ /* 0x004fe20008010054 */
[----:B------:R-:W-:-:S03]  /*7090*/  MOV R197, R159 ;  /* 0x0000009f00c57202 */ /* 0x000fc60000000f00 */
[----:B---3--:R-:W-:Y:S01]  /*70a0*/  @P0 FADD.FTZ R84, R85, -R84 ;  /* 0x8000005455540221 */ /* 0x008fe20000010000 */
[----:B------:R-:W-:-:S05]  /*70b0*/  MOV R85, R179 ;  /* 0x000000b300557202 */ /* 0x000fca0000000f00 */
[----:B------:R-:W-:Y:S01]  /*70c0*/  @P6 FFMA.FTZ R197, R84, UR32, R159 ;  /* 0x0000002054c56c23 */ /* 0x000fe2000801009f */
[----:B------:R-:W-:-:S04]  /*70d0*/  IMAD.MOV.U32 R84, RZ, RZ, R195 ;  /* 0x000000ffff547224 */ /* 0x000fc800078e00c3 */
[----:B------:R-:W-:Y:S01]  /*70e0*/  MOV R179, R197 ;  /* 0x000000c500b37202 */ /* 0x000fe20000000f00 */
[----:B------:R-:W-:Y:S06]  /*70f0*/  BRA.U !UP3, `(.L_x_5597) ;  /* 0x000000010b3c7547 */ /* 0x000fec000b800000 */
[----:B------:R-:W2:Y:S01]  /*7100*/  LDL R199, [R1+0x6c] ;  /* 0x00006c0001c77983 */ /* 0x000ea20000100800 */
        /* <DEDUP_REMOVED lines=14> */
.L_x_5597:
[----:B------:R-:W-:Y:S01]  /*71f0*/  ISETP.NE.U32.AND P0, PT, R194, RZ, PT ;  /* 0x000000ffc200720c */ /* 0x000fe20003f05070 */
[----:B------:R-:W0:Y:S01]  /*7200*/  @UP3 LDCU.64 UR6, c[0x0][0x468] ;  /* 0x00008d00ff0637ac */ /* 0x000e220008000a00 */
[----:B------:R-:W-:Y:S02]  /*7210*/  PLOP3.LUT P5, PT, PT, PT, UP3, 0x80, 0x8 ;  /* 0x000000000008781c */ /* 0x000fe40003faf038 */
[----:B------:R-:W-:-:S13]  /*7220*/  ISETP.NE.AND.EX P0, PT, R196, RZ, PT, P0 ;  /* 0x000000ffc400720c */ /* 0x000fda0003f05300 */
[----:B------:R-:W1:Y:S02]  /*7230*/  @P0 LDC.64 R194, c[0x0][0x478] ;  /* 0x00011e00ffc20b82 */ /* 0x000e640000000a00 */
[C---:B-1----:R-:W-:Y:S01]  /*7240*/  @P0 IMAD.WIDE.U32 R194, R193.reuse, 0x20, R194 ;  /* 0x00000020c1c20825 */ /* 0x042fe200078e00c2 */
[----:B------:R-:W-:-:S04]  /*7250*/  IADD3 R193, PT, PT, R193, 0x100, RZ ;  /* 0x00000100c1c17810 */ /* 0x000fc80007ffe0ff */
[----:B------:R-:W-:Y:S04]  /*7260*/  @P0 STG.E.128 desc[UR20][R194.64], R84 ;  /* 0x00000054c2000986 */ /* 0x000fe8000c101d14 */
[----:B------:R1:W-:Y:S01]  /*7270*/  @P0 STG.E.128 desc[UR20][R194.64+0x10], R176 ;  /* 0x000010b0c2000986 */ /* 0x0003e2000c101d14 */
[----:B------:R-:W-:Y:S01]  /*7280*/  PLOP3.LUT P0, PT, PT, PT, UP3, 0x80, 0x8 ;  /* 0x000000000008781c */ /* 0x000fe20003f0f038 */
[----:B-1----:R-:W-:-:S12]  /*7290*/  IMAD.MOV.U32 R194, RZ, RZ, 0x10 ;  /* 0x00000010ffc27424 */ /* 0x002fd800078e00ff */
[C---:B0-----:R-:W-:Y:S01]  /*72a0*/  @P0 IMAD.WIDE.U32 R194, R192.reuse, R194, UR6 ;  /* 0x00000006c0c20e25 */ /* 0x041fe2000f8e00c2 */
[----:B------:R-:W-:-:S04]  /*72b0*/  IADD3 R192, PT, PT, R192, 0x100, RZ ;  /* 0x00000100c0c07810 */ /* 0x000fc80007ffe0ff */
[----:B------:R0:W-:Y:S03]  /*72c0*/  @P5 STG.E.128 desc[UR20][R194.64], R188 ;  /* 0x000000bcc2005986 */ /* 0x0001e6000c101d14 */
.L_x_5558:
[----:B------:R-:W-:Y:S05]  /*72d0*/  BSYNC.RECONVERGENT B0 ;  /* 0x0000000000007941 */ /* 0x000fea0003800200 */
.L_x_5557:
        /* <DEDUP_REMOVED lines=8> */
.L_x_5654:
[----:B------:R-:W-:Y:S05]  /*7360*/  BRA.U !UP0, `(.L_x_5655) ;  /* 0x00000019082c7547 */ /* 0x000fea000b800000 */
[----:B------:R-:W-:-:S04]  /*7370*/  UISETP.NE.U32.AND UP0, UPT, UR26, URZ, UPT ;  /* 0x000000ff1a00728c */ /* 0x000fc8000bf05070 */
[----:B------:R-:W-:-:S06]  /*7380*/  UISETP.NE.AND.EX UP0, UPT, UR27, URZ, UPT, UP0 ;  /* 0x000000ff1b00728c */ /* 0x000fcc000bf05300 */
[----:B------:R-:W-:-:S13]  /*7390*/  PLOP3.LUT P5, PT, PT, PT, UP0, 0x80, 0x8 ;  /* 0x000000000008781c */ /* 0x000fda0003faf008 */
[----:B------:R-:W-:Y:S05]  /*73a0*/  @!P5 BRA `(.L_x_5656) ;  /* 0x0000000c004cd947 */ /* 0x000fea0003800000 */
[----:B------:R-:W-:Y:S02]  /*73b0*/  PLOP3.LUT P0, PT, PT, PT, UP2, 0x80, 0x8 ;  /* 0x000000000008781c */ /* 0x000fe40003f0f028 */
[----:B------:R-:W-:Y:S02]  /*73c0*/  MOV R84, UR8 ;  /* 0x0000000800547c02 */ /* 0x000fe40008000f00 */
[----:B------:R-:W-:Y:S02]  /*73d0*/  PLOP3.LUT P6, PT, PT, PT, UP2, 0x80, 0x8 ;  /* 0x000000000008781c */ /* 0x000fe40003fcf028 */
[----:B0----5:R-:W-:-:S07]  /*73e0*/  MOV R194, R160 ;  /* 0x000000a000c27202 */ /* 0x021fce0000000f00 */
[----:B------:R-:W-:Y:S01]  /*73f0*/  @P0 FFMA.FTZ R84, R229, R84, UR10 ;  /* 0x0000000ae5540e23 */ /* 0x000fe20008010054 */
[----:B------:R-:W-:-:S03]  /*7400*/  PLOP3.LUT P0, PT, PT, PT, UP2, 0x80, 0x8 ;  /* 0x000000000008781c */ /* 0x000fc60003f0f028 */
[----:B------:R-:W-:Y:S01]  /*7410*/  @P6 FADD.FTZ R84, R224, -R84 ;  /* 0x80000054e0546221 */ /* 0x000fe20000010000 */
[----:B------:R-:W-:-:S09]  /*7420*/  PLOP3.LUT P6, PT, PT, PT, UP2, 0x80, 0x8 ;  /* 0x000000000008781c */ /* 0x000fd20003fcf028 */
[----:B------:R-:W-:Y:S01]  /*7430*/  @P0 FFMA.FTZ R194, R84, UR32, R160 ;  /* 0x0000002054c20c23 */ /* 0x000fe200080100a0 */
[----:B------:R-:W-:Y:S06]  /*7440*/  BRA.U !UP3, `(.L_x_5657) ;  /* 0x000000010b407547 */ /* 0x000fec000b800000 */
        /* <DEDUP_REMOVED lines=16> */
.L_x_5657:
[----:B------:R-:W-:Y:S02]  /*7550*/  MOV R84, UR8 ;  /* 0x0000000800547c02 */ /* 0x000fe40008000f00 */
[----:B------:R-:W-:Y:S02]  /*7560*/  PLOP3.LUT P0, PT, PT, PT, UP2, 0x80, 0x8 ;  /* 0x000000000008781c */ /* 0x000fe40003f0f028 */
[----:B------:R-:W-:Y:S01]  /*7570*/  MOV R179, R161 ;  /* 0x000000a100b37202 */ /* 0x000fe20000000f00 */
[----:B------:R-:W-:Y:S01]  /*7580*/  @P6 FFMA.FTZ R84, R248, R84, UR10 ;  /* 0x0000000af8546e23 */ /* 0x000fe20008010054 */
[----:B------:R-:W-:-:S09]  /*7590*/  PLOP3.LUT P6, PT, PT, PT, UP2, 0x80, 0x8 ;  /* 0x000000000008781c */ /* 0x000fd20003fcf028 */
[----:B------:R-:W-:Y:S01]  /*75a0*/  @P0 FADD.FTZ R84, R252, -R84 ;  /* 0x80000054fc540221 */ /* 0x000fe20000010000 */
[----:B------:R-:W-:-:S03]  /*75b0*/  PLOP3.LUT P0, PT, PT, PT, UP2, 0x80, 0x8 ;  /* 0x000000000008781c */ /* 0x000fc60003f0f028 */
[----:B------:R-:W-:Y:S01]  /*75c0*/  @P6 FFMA.FTZ R179, R84, UR32, R161 ;  /* 0x0000002054b36c23 */ /* 0x000fe200080100a1 */
[----:B------:R-:W-:Y:S09]  /*75d0*/  BRA.U !UP3, `(.L_x_5658) ;  /* 0x000000010b487547 */ /* 0x000ff2000b800000 */
        /* <DEDUP_REMOVED lines=18> */
.L_x_5658:
        /* <DEDUP_REMOVED lines=25> */
.L_x_5659:
        /* <DEDUP_REMOVED lines=27> */
.L_x_5660:
        /* <DEDUP_REMOVED lines=25> */
.L_x_5661:
        /* <DEDUP_REMOVED lines=27> */
.L_x_5662:
[----:B------:R-:W-:Y:S02]  /*7d80*/  MOV R84, UR8 ;  /* 0x0000000800547c02 */ /* 0x000fe40008000f00 */
[----:B------:R-:W-:Y:S02]  /*7d90*/  PLOP3.LUT P6, PT, PT, PT, UP2, 0x80, 0x8 ;  /* 0x000000000008781c */ /* 0x000fe40003fcf028 */
[----:B------:R-:W-:Y:S01]  /*7da0*/  MOV R178, R166 ;  /* 0x000000a600b27202 */ /* 0x000fe20000000f00 */
[----:B------:R-:W-:Y:S01]  /*7db0*/  @P0 FFMA.FTZ R84, R14, R84, UR10 ;  /* 0x0000000a0e540e23 */ /* 0x000fe20008010054 */
[----:B------:R-:W-:-:S09]  /*7dc0*/  PLOP3.LUT P0, PT, PT, PT, UP2, 0x80, 0x8 ;  /* 0x000000000008781c */ /* 0x000fd20003f0f028 */
[----:B------:R-:W-:-:S04]  /*7dd0*/  @P6 FADD.FTZ R84, R15, -R84 ;  /* 0x800000540f546221 */ /* 0x000fc80000010000 */
[----:B------:R-:W-:Y:S01]  /*7de0*/  @P0 FFMA.FTZ R178, R84, UR32, R166 ;  /* 0x0000002054b20c23 */ /* 0x000fe200080100a6 */
[----:B------:R-:W-:Y:S01]  /*7df0*/  PLOP3.LUT P0, PT, PT, PT, UP2, 0x80, 0x8 ;  /* 0x000000000008781c */ /* 0x000fe20003f0f028 */
[----:B------:R-:W-:-:S12]  /*7e00*/  BRA.U !UP3, `(.L_x_5663) ;  /* 0x000000010b407547 */ /* 0x000fd8000b800000 */
        /* <DEDUP_REMOVED lines=16> */
.L_x_5663:
[----:B------:R-:W2:Y:S04]  /*7f10*/  LDL R195, [R1+0xc] ;  /* 0x00000c0001c37983 */ /* 0x000ea80000100800 */
[----:B------:R-:W3:Y:S01]  /*7f20*/  LDL R85, [R1+0x14] ;  /* 0x0000140001557983 */ /* 0x000ee20000100800 */
[----:B------:R-:W-:Y:S02]  /*7f30*/  MOV R84, UR8 ;  /* 0x0000000800547c02 */ /* 0x000fe40008000f00 */
[----:B------:R-:W-:-:S03]  /*7f40*/  PLOP3.LUT P6, PT, PT, PT, UP2, 0x80, 0x8 ;  /* 0x000000000008781c */ /* 0x000fc60003fcf028 */
[----:B--2---:R-:W-:Y:S01]  /*7f50*/  @P0 FFMA.FTZ R84, R195, R84, UR10 ;  /* 0x0000000ac3540e23 */ /* 0x004fe20008010054 */
[----:B------:R-:W-:Y:S02]  /*7f60*/  PLOP3.LUT P0, PT, PT, PT, UP2, 0x80, 0x8 ;  /* 0x000000000008781c */ /* 0x000fe40003f0f028 */
[----:B------:R-:W-:-:S07]  /*7f70*/  MOV R195, R167 ;  /* 0x000000a700c37202 */ /* 0x000fce0000000f00 */
[----:B---3--:R-:W-:Y:S01]  /*7f80*/  @P6 FADD.FTZ R84, R85, -R84 ;  /* 0x8000005455546221 */ /* 0x008fe20000010000 */
[----:B------:R-:W-:-:S03]  /*7f90*/  MOV R85, R179 ;  /* 0x000000b300557202 */ /* 0x000fc60000000f00 */
        /* <DEDUP_REMOVED lines=18> */
[----:B------:R-:W-:Y:S01]  /*80c0*/  PRMT R191, R191, 0x5410, R195 ;  /* 0x00005410bfbf7816 */ /* 0x000fe200000000c3 */
[----:B------:R-:W-:Y:S06]  /*80d0*/  BRA `(.L_x_5664) ;  /* 0x0000002c00f07947 */ /* 0x000fec0003800000 */
.L_x_5656:
[----:B------:R-:W-:Y:S05]  /*80e0*/  BRA.U !UP3, `(.L_x_5665) ;  /* 0x000000010b507547 */ /* 0x000fea000b800000 */
[----:B------:R-:W-:Y:S01]  /*80f0*/  PLOP3.LUT P0, PT, PT, PT, UP2, 0x80, 0x8 ;  /* 0x000000000008781c */ /* 0x000fe20003f0f028 */
[----:B0-----:R-:W-:Y:S01]  /*8100*/  IMAD.U32 R194, RZ, RZ, UR8 ;  /* 0x00000008ffc27e24 */ /* 0x001fe2000f8e00ff */
[----:B------:R-:W-:Y:S02]  /*8110*/  PLOP3.LUT P6, PT, PT, PT, UP2, 0x80, 0x8 ;  /* 0x000000000008781c */ /* 0x000fe40003fcf028 */
[----:B-----5:R-:W-:-:S09]  /*8120*/  MOV R195, R160 ;  /* 0x000000a000c37202 */ /* 0x020fd20000000f00 */
[----:B------:R-:W-:Y:S01]  /*8130*/  @P0 FFMA.FTZ R194, R229, R194, UR10 ;  /* 0x0000000ae5c20e23 */ /* 0x000fe200080100c2 */
[----:B------:R-:W-:-:S03]  /*8140*/  PLOP3.LUT P0, PT, PT, PT, UP2, 0x80, 0x8 ;  /* 0x000000000008781c */ /* 0x000fc60003f0f028 */
[----:B------:R-:W-:Y:S01]  /*8150*/  @P6 FADD.FTZ R194, R224, -R194 ;  /* 0x800000c2e0c26221 */ /* 0x000fe20000010000 */
[----:B------:R-:W-:-:S09]  /*8160*/  LOP3.LUT P6, RZ, R18, 0xff, RZ, 0xc0, !PT ;  /* 0x000000ff12ff7812 */ /* 0x000fd200078cc0ff */
[----:B------:R-:W-:-:S04]  /*8170*/  @P0 FFMA.FTZ R195, R194, UR32, R160 ;  /* 0x00000020c2c30c23 */ /* 0x000fc800080100a0 */
[----:B------:R-:W-:Y:S01]  /*8180*/  FMUL.FTZ R194, R195, UR23 ;  /* 0x00000017c3c27c20 */ /* 0x000fe20008410000 */
[----:B------:R-:W-:Y:S01]  /*8190*/  @P6 SHF.L.U32 R196, R184, 0x10, RZ ;  /* 0x00000010b8c46819 */ /* 0x000fe200000006ff */
[----:B------:R-:W-:Y:S02]  /*81a0*/  HFMA2 R195, -RZ, RZ, 0, 0 ;  /* 0x00000000ffc37431 */ /* 0x000fe400000001ff */
        /* <DEDUP_REMOVED lines=8> */
.L_x_5665:
[----:B------:R-:W-:Y:S05]  /*8230*/  BRA.U !UP3, `(.L_x_5666) ;  /* 0x000000010b587547 */ /* 0x000fea000b800000 */
[----:B------:R-:W2:Y:S01]  /*8240*/  LDL R197, [R1+0x50] ;  /* 0x0000500001c57983 */ /* 0x000ea20000100800 */
[----:B------:R-:W-:Y:S01]  /*8250*/  PLOP3.LUT P0, PT, PT, PT, UP2, 0x80, 0x8 ;  /* 0x000000000008781c */ /* 0x000fe20003f0f028 */
[----:B0-----:R-:W-:Y:S01]  /*8260*/  IMAD.U32 R194, RZ, RZ, UR8 ;  /* 0x00000008ffc27e24 */ /* 0x001fe2000f8e00ff */
[----:B------:R-:W-:Y:S01]  /*8270*/  PLOP3.LUT P6, PT, PT, PT, UP2, 0x80, 0x8 ;  /* 0x000000000008781c */ /* 0x000fe20003fcf028 */
[----:B------:R-:W-:Y:S01]  /*8280*/  HFMA2 R196, -RZ, RZ, 0, 0 ;  /* 0x00000000ffc47431 */ /* 0x000fe200000001ff */
[----:B-----5:R-:W-:-:S09]  /*8290*/  MOV R195, R161 ;  /* 0x000000a100c37202 */ /* 0x020fd20000000f00 */
[----:B------:R-:W-:Y:S01]  /*82a0*/  @P0 FFMA.FTZ R194, R248, R194, UR10 ;  /* 0x0000000af8c20e23 */ /* 0x000fe200080100c2 */
[----:B------:R-:W-:-:S03]  /*82b0*/  PLOP3.LUT P0, PT, PT, PT, UP2, 0x80, 0x8 ;  /* 0x000000000008781c */ /* 0x000fc60003f0f028 */
[----:B------:R-:W-:Y:S01]  /*82c0*/  @P6 FADD.FTZ R194, R252, -R194 ;  /* 0x800000c2fcc26221 */ /* 0x000fe20000010000 */
[----:B------:R-:W-:-:S09]  /*82d0*/  LOP3.LUT P6, RZ, R18, 0xff00, RZ, 0xc0, !PT ;  /* 0x0000ff0012ff7812 */ /* 0x000fd200078cc0ff */
[----:B------:R-:W-:-:S04]  /*82e0*/  @P0 FFMA.FTZ R195, R194, UR32, R161 ;  /* 0x00000020c2c30c23 */ /* 0x000fc800080100a1 */
[----:B------:R-:W-:Y:S01]  /*82f0*/  FMUL.FTZ R194, R195, UR23 ;  /* 0x00000017c3c27c20 */ /* 0x000fe20008410000 */
[----:B------:R-:W-:-:S03]  /*8300*/  @P6 PRMT R195, R184, 0x7632, R195 ;  /* 0x00007632b8c36816 */ /* 0x000fc600000000c3 */
[----:B------:R-:W-:Y:S01]  /*8310*/  FMUL.FTZ R194, R194, UR22 ;  /* 0x00000016c2c27c20 */ /* 0x000fe20008410000 */
        /* <DEDUP_REMOVED lines=8> */
.L_x_5666:
        /* <DEDUP_REMOVED lines=21> */
.L_x_5667:
        /* <DEDUP_REMOVED lines=23> */
.L_x_5668:
        /* <DEDUP_REMOVED lines=21> */
.L_x_5669:
        /* <DEDUP_REMOVED lines=23> */
.L_x_5670:
        /* <DEDUP_REMOVED lines=21> */
.L_x_5671:
[----:B------:R-:W-:Y:S05]  /*8a70*/  BRA.U !UP3, `(.L_x_5664) ;  /* 0x000000250b887547 */ /* 0x000fea000b800000 */
[----:B------:R-:W2:Y:S04]  /*8a80*/  LDL R196, [R1+0xc] ;  /* 0x00000c0001c47983 */ /* 0x000ea80000100800 */
[----:B0-----:R-:W3:Y:S04]  /*8a90*/  LDL R195, [R1+0x14] ;  /* 0x0000140001c37983 */ /* 0x001ee80000100800 */
[----:B------:R-:W4:Y:S01]  /*8aa0*/  LDL R197, [R1+0x5c] ;  /* 0x00005c0001c57983 */ /* 0x000f220000100800 */
[----:B------:R-:W-:Y:S01]  /*8ab0*/  PLOP3.LUT P6, PT, PT, PT, UP2, 0x80, 0x8 ;  /* 0x000000000008781c */ /* 0x000fe20003fcf028 */
[----:B------:R-:W-:Y:S01]  /*8ac0*/  IMAD.U32 R194, RZ, RZ, UR8 ;  /* 0x00000008ffc27e24 */ /* 0x000fe2000f8e00ff */
[----:B------:R-:W-:-:S11]  /*8ad0*/  PLOP3.LUT P0, PT, PT, PT, UP2, 0x80, 0x8 ;  /* 0x000000000008781c */ /* 0x000fd60003f0f028 */
[----:B--2---:R-:W-:Y:S01]  /*8ae0*/  @P6 FFMA.FTZ R194, R196, R194, UR10 ;  /* 0x0000000ac4c26e23 */ /* 0x004fe200080100c2 */
[----:B------:R-:W-:Y:S01]  /*8af0*/  PLOP3.LUT P6, PT, PT, PT, UP2, 0x80, 0x8 ;  /* 0x000000000008781c */ /* 0x000fe20003fcf028 */
[----:B------:R-:W-:Y:S02]  /*8b00*/  HFMA2 R196, -RZ, RZ, 0, 0 ;  /* 0x00000000ffc47431 */ /* 0x000fe400000001ff */
[----:B---3--:R-:W-:Y:S01]  /*8b10*/  @P0 FADD.FTZ R194, R195, -R194 ;  /* 0x800000c2c3c20221 */ /* 0x008fe20000010000 */
[----:B-----5:R-:W-:Y:S02]  /*8b20*/  ISETP.GE.U32.AND P0, PT, R18, RZ, PT ;  /* 0x000000ff1200720c */ /* 0x020fe40003f06070 */
[----:B------:R-:W-:Y:S02]  /*8b30*/  MOV R195, R167 ;  /* 0x000000a700c37202 */ /* 0x000fe40000000f00 */
[----:B------:R-:W-:-:S05]  /*8b40*/  ISETP.GE.U32.AND.EX P0, PT, R19, 0x1000000, PT, P0 ;  /* 0x010000001300780c */ /* 0x000fca0003f06100 */
[----:B------:R-:W-:-:S04]  /*8b50*/  @P6 FFMA.FTZ R195, R194, UR32, R167 ;  /* 0x00000020c2c36c23 */ /* 0x000fc800080100a7 */
[----:B------:R-:W-:-:S04]  /*8b60*/  FMUL.FTZ R194, R195, UR23 ;  /* 0x00000017c3c27c20 */ /* 0x000fc80008410000 */
[----:B------:R-:W-:Y:S01]  /*8b70*/  @P0 PRMT R195, R187, 0x7632, R195 ;  /* 0x00007632bbc30816 */ /* 0x000fe200000000c3 */
[----:B------:R-:W-:-:S03]  /*8b80*/  FMUL.FTZ R194, R194, UR22 ;  /* 0x00000016c2c27c20 */ /* 0x000fc60008410000 */
[----:B------:R-:W-:-:S05]  /*8b90*/  @P0 SHF.L.U32 R195, R195, 0x10, RZ ;  /* 0x00000010c3c30819 */ /* 0x000fca00000006ff */
[----:B------:R-:W-:Y:S01]  /*8ba0*/  @P0 FMUL.FTZ R196, R194, R195 ;  /* 0x000000c3c2c40220 */ /* 0x000fe20000410000 */
[----:B------:R-:W-:-:S03]  /*8bb0*/  MOV R195, RZ ;  /* 0x000000ff00c37202 */ /* 0x000fc60000000f00 */
[----:B------:R-:W-:Y:S01]  /*8bc0*/  FADD.FTZ R135, R135, R196 ;  /* 0x000000c487877221 */ /* 0x000fe20000010000 */
[----:B----4-:R-:W-:-:S05]  /*8bd0*/  @P0 SHF.L.U32 R196, R197, 0x10, RZ ;  /* 0x00000010c5c40819 */ /* 0x010fca00000006ff */
[----:B------:R-:W-:-:S05]  /*8be0*/  @P0 FMUL.FTZ R195, R196, R194 ;  /* 0x000000c2c4c30220 */ /* 0x000fca0000410000 */
[----:B------:R-:W-:-:S04]  /*8bf0*/  F2FP.BF16.F32.PACK_AB R195, RZ, R195 ;  /* 0x000000c3ffc3723e */ /* 0x000fc800000010ff */
[----:B------:R-:W-:Y:S01]  /*8c00*/  PRMT R191, R191, 0x5410, R195 ;  /* 0x00005410bfbf7816 */ /* 0x000fe200000000c3 */
[----:B------:R-:W-:Y:S06]  /*8c10*/  BRA `(.L_x_5664) ;  /* 0x0000002400207947 */ /* 0x000fec0003800000 */
.L_x_5655:
[----:B------:R-:W-:-:S04]  /*8c20*/  UISETP.NE.U32.AND UP0, UPT, UR26, URZ, UPT ;  /* 0x000000ff1a00728c */ /* 0x000fc8000bf05070 */
[----:B------:R-:W-:-:S06]  /*8c30*/  UISETP.NE.AND.EX UP0, UPT, UR27, URZ, UPT, UP0 ;  /* 0x000000ff1b00728c */ /* 0x000fcc000bf05300 */
[----:B------:R-:W-:-:S13]  /*8c40*/  PLOP3.LUT P5, PT, PT, PT, UP0, 0x80, 0x8 ;  /* 0x000000000008781c */ /* 0x000fda0003faf008 */
[----:B------:R-:W-:Y:S05]  /*8c50*/  @!P5 BRA `(.L_x_5672) ;  /* 0x0000001000c4d947 */ /* 0x000fea0003800000 */
        /* <DEDUP_REMOVED lines=15> */
.L_x_5675:
[----:B------:R-:W-:Y:S05]  /*8d50*/  BSYNC.RECONVERGENT B1 ;  /* 0x0000000000017941 */ /* 0x000fea0003800200 */
.L_x_5674:
[----:B------:R-:W-:Y:S01]  /*8d60*/  FADD.FTZ R128, R128, R84 ;  /* 0x0000005480807221 */ /* 0x000fe20000010000 */
[----:B------:R-:W-:Y:S01]  /*8d70*/  BSSY.RECONVERGENT B1, `(.L_x_5676) ;  /* 0x000000d000017945 */ /* 0x000fe20003800200 */
[----:B------:R-:W-:-:S03]  /*8d80*/  HFMA2 R84, -RZ, RZ, 0, 0 ;  /* 0x00000000ff547431 */ /* 0x000fc600000001ff */
        /* <DEDUP_REMOVED lines=11> */
.L_x_5677:
[----:B------:R-:W-:Y:S05]  /*8e40*/  BSYNC.RECONVERGENT B1 ;  /* 0x0000000000017941 */ /* 0x000fea0003800200 */
.L_x_5676:
[----:B------:R-:W-:-:S04]  /*8e50*/  F2FP.BF16.F32.PACK_AB R84, RZ, R84 ;  /* 0x00000054ff54723e */ /* 0x000fc800000010ff */
[----:B0-----:R-:W-:-:S07]  /*8e60*/  PRMT R188, R84, 0x7610, R188 ;  /* 0x0000761054bc7816 */ /* 0x001fce00000000bc */
.L_x_5673:
[----:B------:R-:W-:Y:S05]  /*8e70*/  BRA.U !UP3, `(.L_x_5678) ;  /* 0x000000010b887547 */ /* 0x000fea000b800000 */
[----:B-----5:R-:W-:Y:S01]  /*8e80*/  LOP3.LUT P0, RZ, R18, 0xff00, RZ, 0xc0, !PT ;  /* 0x0000ff0012ff7812 */ /* 0x020fe2000780c0ff */
[----:B------:R-:W-:Y:S01]  /*8e90*/  BSSY.RECONVERGENT B1, `(.L_x_5679) ;  /* 0x000000e000017945 */ /* 0x000fe20003800200 */
[----:B------:R-:W-:-:S11]  /*8ea0*/  IMAD.MOV.U32 R84, RZ, RZ, RZ ;  /* 0x000000ffff547224 */ /* 0x000fd600078e00ff */
        /* <DEDUP_REMOVED lines=12> */
.L_x_5680:
[----:B------:R-:W-:Y:S05]  /*8f70*/  BSYNC.RECONVERGENT B1 ;  /* 0x0000000000017941 */ /* 0x000fea0003800200 */
.L_x_5679:
[----:B------:R-:W-:Y:S01]  /*8f80*/  BSSY.RECONVERGENT B1, `(.L_x_5681) ;  /* 0x000000f000017945 */ /* 0x000fe20003800200 */
[----:B------:R-:W-:Y:S01]  /*8f90*/  FADD.FTZ R129, R129, R84 ;  /* 0x0000005481817221 */ /* 0x000fe20000010000 */
[----:B------:R-:W-:Y:S02]  /*8fa0*/  MOV R84, RZ ;  /* 0x000000ff00547202 */ /* 0x000fe40000000f00 */
        /* <DEDUP_REMOVED lines=12> */
.L_x_5682:
[----:B------:R-:W-:Y:S05]  /*9070*/  BSYNC.RECONVERGENT B1 ;  /* 0x0000000000017941 */ /* 0x000fea0003800200 */
.L_x_5681:
[----:B------:R-:W-:-:S04]  /*9080*/  F2FP.BF16.F32.PACK_AB R84, RZ, R84 ;  /* 0x00000054ff54723e */ /* 0x000fc800000010ff */
[----:B0-----:R-:W-:-:S07]  /*9090*/  PRMT R188, R188, 0x5410, R84 ;  /* 0x00005410bcbc7816 */ /* 0x001fce0000000054 */
.L_x_5678:
        /* <DEDUP_REMOVED lines=15> */
.L_x_5685:
[----:B------:R-:W-:Y:S05]  /*9190*/  BSYNC.RECONVERGENT B1 ;  /* 0x0000000000017941 */ /* 0x000fea0003800200 */
.L_x_5684:
        /* <DEDUP_REMOVED lines=14> */
.L_x_5687:
[----:B------:R-:W-:Y:S05]  /*9280*/  BSYNC.RECONVERGENT B1 ;  /* 0x0000000000017941 */ /* 0x000fea0003800200 */
.L_x_5686:
[----:B------:R-:W-:-:S04]  /*9290*/  F2FP.BF16.F32.PACK_AB R84, RZ, R84 ;  /* 0x00000054ff54723e */ /* 0x000fc800000010ff */
[----:B0-----:R-:W-:-:S07]  /*92a0*/  PRMT R189, R84, 0x7610, R189 ;  /* 0x0000761054bd7816 */ /* 0x001fce00000000bd */
.L_x_5683:
        /* <DEDUP_REMOVED lines=16> */
.L_x_5690:
[----:B------:R-:W-:Y:S05]  /*93b0*/  BSYNC.RECONVERGENT B1 ;  /* 0x0000000000017941 */ /* 0x000fea0003800200 */
.L_x_5689:
        /* <DEDUP_REMOVED lines=15> */
.L_x_5692:
[----:B------:R-:W-:Y:S05]  /*94b0*/  BSYNC.RECONVERGENT B1 ;  /* 0x0000000000017941 */ /* 0x000fea0003800200 */
.L_x_5691:
[----:B------:R-:W-:-:S04]  /*94c0*/  F2FP.BF16.F32.PACK_AB R84, RZ, R84 ;  /* 0x00000054ff54723e */ /* 0x000fc800000010ff */
[----:B0-----:R-:W-:-:S07]  /*94d0*/  PRMT R189, R189, 0x5410, R84 ;  /* 0x00005410bdbd7816 */ /* 0x001fce0000000054 */
.L_x_5688:
        /* <DEDUP_REMOVED lines=15> */
.L_x_5695:
[----:B------:R-:W-:Y:S05]  /*95d0*/  BSYNC.RECONVERGENT B1 ;  /* 0x0000000000017941 */ /* 0x000fea0003800200 */
.L_x_5694:
        /* <DEDUP_REMOVED lines=14> */
.L_x_5697:
[----:B------:R-:W-:Y:S05]  /*96c0*/  BSYNC.RECONVERGENT B1 ;  /* 0x0000000000017941 */ /* 0x000fea0003800200 */
.L_x_5696:
[----:B------:R-:W-:-:S04]  /*96d0*/  F2FP.BF16.F32.PACK_AB R84, RZ, R84 ;  /* 0x00000054ff54723e */ /* 0x000fc800000010ff */
[----:B0-----:R-:W-:-:S07]  /*96e0*/  PRMT R190, R84, 0x7610, R190 ;  /* 0x0000761054be7816 */ /* 0x001fce00000000be */
.L_x_5693:
        /* <DEDUP_REMOVED lines=16> */
.L_x_5700:
[----:B------:R-:W-:Y:S05]  /*97f0*/  BSYNC.RECONVERGENT B1 ;  /* 0x0000000000017941 */ /* 0x000fea0003800200 */
.L_x_5699:
        /* <DEDUP_REMOVED lines=15> */
.L_x_5702:
[----:B------:R-:W-:Y:S05]  /*98f0*/  BSYNC.RECONVERGENT B1 ;  /* 0x0000000000017941 */ /* 0x000fea0003800200 */
.L_x_5701:
[----:B------:R-:W-:-:S04]  /*9900*/  F2FP.BF16.F32.PACK_AB R84, RZ, R84 ;  /* 0x00000054ff54723e */ /* 0x000fc800000010ff */
[----:B0-----:R-:W-:-:S07]  /*9910*/  PRMT R190, R190, 0x5410, R84 ;  /* 0x00005410bebe7816 */ /* 0x001fce0000000054 */
.L_x_5698:
        /* <DEDUP_REMOVED lines=15> */
.L_x_5705:
[----:B------:R-:W-:Y:S05]  /*9a10*/  BSYNC.RECONVERGENT B1 ;  /* 0x0000000000017941 */ /* 0x000fea0003800200 */
.L_x_5704:
        /* <DEDUP_REMOVED lines=14> */
.L_x_5707:
[----:B------:R-:W-:Y:S05]  /*9b00*/  BSYNC.RECONVERGENT B1 ;  /* 0x0000000000017941 */ /* 0x000fea0003800200 */
.L_x_5706:
[----:B------:R-:W-:-:S04]  /*9b10*/  F2FP.BF16.F32.PACK_AB R84, RZ, R84 ;  /* 0x00000054ff54723e */ /* 0x000fc800000010ff */
[----:B0-----:R-:W-:-:S07]  /*9b20*/  PRMT R191, R84, 0x7610, R191 ;  /* 0x0000761054bf7816 */ /* 0x001fce00000000bf */
.L_x_5703:
[----:B------:R-:W2:Y:S04]  /*9b30*/  LDL R85, [R1+0xc] ;  /* 0x00000c0001557983 */ /* 0x000ea80000100800 */
[----:B------:R-:W3:Y:S01]  /*9b40*/  LDL R84, [R1+0x14] ;  /* 0x0000140001547983 */ /* 0x000ee20000100800 */
[----:B0-----:R-:W-:Y:S01]  /*9b50*/  MOV R195, UR8 ;  /* 0x0000000800c37c02 */ /* 0x001fe20008000f00 */
[----:B------:R-:W-:Y:S01]  /*9b60*/  IMAD.U32 R194, RZ, RZ, UR8 ;  /* 0x00000008ffc27e24 */ /* 0x000fe2000f8e00ff */
[----:B------:R-:W-:Y:S01]  /*9b70*/  MOV R177, UR8 ;  /* 0x0000000800b17c02 */ /* 0x000fe20008000f00 */
[----:B------:R-:W-:Y:S01]  /*9b80*/  IMAD.U32 R178, RZ, RZ, UR8 ;  /* 0x00000008ffb27e24 */ /* 0x000fe2000f8e00ff */
        /* <DEDUP_REMOVED lines=20> */
[----:B------:R-:W-:Y:S01]  /*9cd0*/  ISETP.LT.AND P0, PT, RZ, UR33, PT ;  /* 0x00000021ff007c0c */ /* 0x000fe2000bf01270 */
        /* <DEDUP_REMOVED lines=11> */
[----:B------:R-:W-:Y:S01]  /*9d90*/  FSEL R86, R86, RZ, P0 ;  /* 0x000000ff56567208 */ /* 0x000fe20000000000 */
[----:B--2---:R-:W-:Y:S01]  /*9da0*/  FFMA.FTZ R179, R85, R179, UR10 ;  /* 0x0000000a55b37e23 */ /* 0x004fe200080100b3 */
[----:B------:R-:W-:-:S03]  /*9db0*/  MOV R85, R195 ;  /* 0x000000c300557202 */ /* 0x000fc60000000f00 */
[----:B---3--:R-:W-:Y:S01]  /*9dc0*/  FADD.FTZ R179, R84, -R179 ;  /* 0x800000b354b37221 */ /* 0x008fe20000010000 */
[----:B------:R-:W-:-:S03]  /*9dd0*/  MOV R84, R194 ;  /* 0x000000c200547202 */ /* 0x000fc60000000f00 */
[----:B------:R-:W-:-:S05]  /*9de0*/  FMUL.FTZ R179, R179, UR32 ;  /* 0x00000020b3b37c20 */ /* 0x000fca0008410000 */
[----:B------:R-:W-:Y:S01]  /*9df0*/  FSEL R179, R179, RZ, P0 ;  /* 0x000000ffb3b37208 */ /* 0x000fe20000000000 */
        /* <DEDUP_REMOVED lines=15> */
[----:B------:R-:W-:Y:S01]  /*9ef0*/  IMAD.MOV.U32 R85, RZ, RZ, RZ ;  /* 0x000000ffff557224 */ /* 0x000fe200078e00ff */
[----:B--2---:R-:W-:-:S05]  /*9f00*/  @P0 SHF.L.U32 R196, R197, 0x10, RZ ;  /* 0x00000010c5c40819 */ /* 0x004fca00000006ff */
[----:B------:R-:W-:Y:S01]  /*9f10*/  @P0 FMUL.FTZ R85, R196, R84 ;  /* 0x00000054c4550220 */ /* 0x000fe20000410000 */
[----:B------:R-:W-:-:S04]  /*9f20*/  MOV R84, R194 ;  /* 0x000000c200547202 */ /* 0x000fc80000000f00 */
[----:B------:R-:W-:-:S04]  /*9f30*/  F2FP.BF16.F32.PACK_AB R85, RZ, R85 ;  /* 0x00000055ff55723e */ /* 0x000fc800000010ff */
[----:B------:R-:W-:Y:S02]  /*9f40*/  PRMT R191, R191, 0x5410, R85 ;  /* 0x00005410bfbf7816 */ /* 0x000fe40000000055 */
[----:B------:R-:W-:Y:S01]  /*9f50*/  MOV R85, R195 ;  /* 0x000000c300557202 */ /* 0x000fe20000000f00 */
[----:B------:R-:W-:Y:S06]  /*9f60*/  BRA `(.L_x_5664) ;  /* 0x00000010004c7947 */ /* 0x000fec0003800000 */
.L_x_5672:
[----:B------:R-:W-:Y:S05]  /*9f70*/  BRA.U !UP3, `(.L_x_5708) ;  /* 0x000000010b807547 */ /* 0x000fea000b800000 */
[----:B-----5:R-:W-:Y:S01]  /*9f80*/  LOP3.LUT P0, RZ, R18, 0xff, RZ, 0xc0, !PT ;  /* 0x000000ff12ff7812 */ /* 0x020fe2000780c0ff */
[----:B------:R-:W-:Y:S01]  /*9f90*/  BSSY.RECONVERGENT B1, `(.L_x_5709) ;  /* 0x000000d000017945 */ /* 0x000fe20003800200 */
[----:B0-----:R-:W-:-:S11]  /*9fa0*/  HFMA2 R194, -RZ, RZ, 0, 0 ;  /* 0x00000000ffc27431 */ /* 0x001fd600000001ff */
        /* <DEDUP_REMOVED lines=11> */
.L_x_5710:
[----:B------:R-:W-:Y:S05]  /*a060*/  BSYNC.RECONVERGENT B1 ;  /* 0x0000000000017941 */ /* 0x000fea0003800200 */
.L_x_5709:
[----:B------:R-:W-:Y:S01]  /*a070*/  BSSY.RECONVERGENT B1, `(.L_x_5711) ;  /* 0x000000e000017945 */ /* 0x000fe20003800200 */
[----:B------:R-:W-:Y:S01]  /*a080*/  FADD.FTZ R128, R128, R194 ;  /* 0x000000c280807221 */ /* 0x000fe20000010000 */
[----:B------:R-:W-:Y:S02]  /*a090*/  MOV R194, RZ ;  /* 0x000000ff00c27202 */ /* 0x000fe40000000f00 */
        /* <DEDUP_REMOVED lines=11> */
.L_x_5712:
[----:B------:R-:W-:Y:S05]  /*a150*/  BSYNC.RECONVERGENT B1 ;  /* 0x0000000000017941 */ /* 0x000fea0003800200 */
.L_x_5711:
[----:B------:R-:W-:-:S04]  /*a160*/  F2FP.BF16.F32.PACK_AB R194, RZ, R194 ;  /* 0x000000c2ffc2723e */ /* 0x000fc800000010ff */
[----:B------:R-:W-:-:S07]  /*a170*/  PRMT R188, R194, 0x7610, R188 ;  /* 0x00007610c2bc7816 */ /* 0x000fce00000000bc */
.L_x_5708:
        /* <DEDUP_REMOVED lines=16> */
.L_x_5715:
[----:B------:R-:W-:Y:S05]  /*a280*/  BSYNC.RECONVERGENT B1 ;  /* 0x0000000000017941 */ /* 0x000fea0003800200 */
.L_x_5714:
        /* <DEDUP_REMOVED lines=15> */
.L_x_5717:
[----:B------:R-:W-:Y:S05]  /*a380*/  BSYNC.RECONVERGENT B1 ;  /* 0x0000000000017941 */ /* 0x000fea0003800200 */
.L_x_5716:
[----:B------:R-:W-:-:S04]  /*a390*/  F2FP.BF16.F32.PACK_AB R194, RZ, R194 ;  /* 0x000000c2ffc2723e */ /* 0x000fc800000010ff */
[----:B------:R-:W-:-:S07]  /*a3a0*/  PRMT R188, R188, 0x5410, R194 ;  /* 0x00005410bcbc7816 */ /* 0x000fce00000000c2 */
.L_x_5713:
        /* <DEDUP_REMOVED lines=15> */
.L_x_5720:
[----:B------:R-:W-:Y:S05]  /*a4a0*/  BSYNC.RECONVERGENT B1 ;  /* 0x0000000000017941 */ /* 0x000fea0003800200 */
.L_x_5719:
        /* <DEDUP_REMOVED lines=14> */
.L_x_5722:
[----:B------:R-:W-:Y:S05]  /*a590*/  BSYNC.RECONVERGENT B1 ;  /* 0x0000000000017941 */ /* 0x000fea0003800200 */
.L_x_5721:
[----:B------:R-:W-:-:S04]  /*a5a0*/  F2FP.BF16.F32.PACK_AB R194, RZ, R194 ;  /* 0x000000c2ffc2723e */ /* 0x000fc800000010ff */
[----:B------:R-:W-:-:S07]  /*a5b0*/  PRMT R189, R194, 0x7610, R189 ;  /* 0x00007610c2bd7816 */ /* 0x000fce00000000bd */
.L_x_5718:
        /* <DEDUP_REMOVED lines=16> */
.L_x_5725:
[----:B------:R-:W-:Y:S05]  /*a6c0*/  BSYNC.RECONVERGENT B1 ;  /* 0x0000000000017941 */ /* 0x000fea0003800200 */
.L_x_5724:
        /* <DEDUP_REMOVED lines=15> */
.L_x_5727:
[----:B------:R-:W-:Y:S05]  /*a7c0*/  BSYNC.RECONVERGENT B1 ;  /* 0x0000000000017941 */ /* 0x000fea0003800200 */
.L_x_5726:
[----:B------:R-:W-:-:S04]  /*a7d0*/  F2FP.BF16.F32.PACK_AB R194, RZ, R194 ;  /* 0x000000c2ffc2723e */ /* 0x000fc800000010ff */
[----:B------:R-:W-:-:S07]  /*a7e0*/  PRMT R189, R189, 0x5410, R194 ;  /* 0x00005410bdbd7816 */ /* 0x000fce00000000c2 */
.L_x_5723:
        /* <DEDUP_REMOVED lines=15> */
.L_x_5730:
[----:B------:R-:W-:Y:S05]  /*a8e0*/  BSYNC.RECONVERGENT B1 ;  /* 0x0000000000017941 */ /* 0x000fea0003800200 */
.L_x_5729:
        /* <DEDUP_REMOVED lines=14> */
.L_x_5732:
[----:B------:R-:W-:Y:S05]  /*a9d0*/  BSYNC.RECONVERGENT B1 ;  /* 0x0000000000017941 */ /* 0x000fea0003800200 */
.L_x_5731:
[----:B------:R-:W-:-:S04]  /*a9e0*/  F2FP.BF16.F32.PACK_AB R194, RZ, R194 ;  /* 0x000000c2ffc2723e */ /* 0x000fc800000010ff */
[----:B------:R-:W-:-:S07]  /*a9f0*/  PRMT R190, R194, 0x7610, R190 ;  /* 0x00007610c2be7816 */ /* 0x000fce00000000be */
.L_x_5728:
        /* <DEDUP_REMOVED lines=16> */
.L_x_5735:
[----:B------:R-:W-:Y:S05]  /*ab00*/  BSYNC.RECONVERGENT B1 ;  /* 0x0000000000017941 */ /* 0x000fea0003800200 */
.L_x_5734:
        /* <DEDUP_REMOVED lines=15> */
.L_x_5737:
[----:B------:R-:W-:Y:S05]  /*ac00*/  BSYNC.RECONVERGENT B1 ;  /* 0x0000000000017941 */ /* 0x000fea0003800200 */
.L_x_5736:
[----:B------:R-:W-:-:S04]  /*ac10*/  F2FP.BF16.F32.PACK_AB R194, RZ, R194 ;  /* 0x000000c2ffc2723e */ /* 0x000fc800000010ff */
[----:B------:R-:W-:-:S07]  /*ac20*/  PRMT R190, R190, 0x5410, R194 ;  /* 0x00005410bebe7816 */ /* 0x000fce00000000c2 */
.L_x_5733:
        /* <DEDUP_REMOVED lines=15> */
.L_x_5740:
[----:B------:R-:W-:Y:S05]  /*ad20*/  BSYNC.RECONVERGENT B1 ;  /* 0x0000000000017941 */ /* 0x000fea0003800200 */
.L_x_5739:
        /* <DEDUP_REMOVED lines=14> */
.L_x_5742:
[----:B------:R-:W-:Y:S05]  /*ae10*/  BSYNC.RECONVERGENT B1 ;  /* 0x0000000000017941 */ /* 0x000fea0003800200 */
.L_x_5741:
[----:B------:R-:W-:-:S04]  /*ae20*/  F2FP.BF16.F32.PACK_AB R194, RZ, R194 ;  /* 0x000000c2ffc2723e */ /* 0x000fc800000010ff */
[----:B------:R-:W-:-:S07]  /*ae30*/  PRMT R191, R194, 0x7610, R191 ;  /* 0x00007610c2bf7816 */ /* 0x000fce00000000bf */
.L_x_5738:
[----:B------:R-:W-:Y:S05]  /*ae40*/  BRA.U !UP3, `(.L_x_5664) ;  /* 0x000000010b947547 */ /* 0x000fea000b800000 */
[----:B------:R1:W5:Y:S04]  /*ae50*/  LDL R197, [R1+0xc] ;  /* 0x00000c0001c57983 */ /* 0x0003680000100800 */
[----:B------:R1:W5:Y:S02]  /*ae60*/  LDL R196, [R1+0x14] ;  /* 0x0000140001c47983 */ /* 0x0003640000100800 */
[----:B-----5:R-:W-:Y:S01]  /*ae70*/  ISETP.GE.U32.AND P0, PT, R18, RZ, PT ;  /* 0x000000ff1200720c */ /* 0x020fe20003f06070 */
[----:B------:R-:W-:Y:S01]  /*ae80*/  BSSY.RECONVERGENT B1, `(.L_x_5743) ;  /* 0x000000f000017945 */ /* 0x000fe20003800200 */
[----:B0-----:R-:W-:Y:S02]  /*ae90*/  HFMA2 R194, -RZ, RZ, 0, 0 ;  /* 0x00000000ffc27431 */ /* 0x001fe400000001ff */
[----:B------:R-:W-:-:S13]  /*aea0*/  ISETP.GE.U32.AND.EX P0, PT, R19, 0x1000000, PT, P0 ;  /* 0x010000001300780c */ /* 0x000fda0003f06100 */
[----:B-1----:R-:W-:Y:S05]  /*aeb0*/  @!P0 BRA `(.L_x_5744) ;  /* 0x00000000002c8947 */ /* 0x002fea0003800000 */
        /* <DEDUP_REMOVED lines=11> */
.L_x_5744:
[----:B------:R-:W-:Y:S05]  /*af70*/  BSYNC.RECONVERGENT B1 ;  /* 0x0000000000017941 */ /* 0x000fea0003800200 */
.L_x_5743:
        /* <DEDUP_REMOVED lines=15> */
.L_x_5746:
[----:B------:R-:W-:Y:S05]  /*b070*/  BSYNC.RECONVERGENT B1 ;  /* 0x0000000000017941 */ /* 0x000fea0003800200 */
.L_x_5745:
[----:B------:R-:W-:-:S04]  /*b080*/  F2FP.BF16.F32.PACK_AB R194, RZ, R194 ;  /* 0x000000c2ffc2723e */ /* 0x000fc800000010ff */
[----:B------:R-:W-:-:S07]  /*b090*/  PRMT R191, R191, 0x5410, R194 ;  /* 0x00005410bfbf7816 */ /* 0x000fce00000000c2 */
.L_x_5664:
[----:B0-----:R-:W0:Y:S01]  /*b0a0*/  @P5 LDC.64 R194, c[0x0][0x478] ;  /* 0x00011e00ffc25b82 */ /* 0x001e220000000a00 */
[----:B------:R-:W1:Y:S01]  /*b0b0*/  @UP3 LDCU.64 UR6, c[0x0][0x468] ;  /* 0x00008d00ff0637ac */ /* 0x000e620008000a00 */
[----:B------:R-:W-:Y:S01]  /*b0c0*/  PLOP3.LUT P0, PT, PT, PT, UP3, 0x80, 0x8 ;  /* 0x000000000008781c */ /* 0x000fe20003f0f038 */
[----:B0-----:R-:W-:-:S04]  /*b0d0*/  @P5 IMAD.WIDE.U32 R194, R193, 0x20, R194 ;  /* 0x00000020c1c25825 */ /* 0x001fc800078e00c2 */
[----:B------:R-:W-:Y:S01]  /*b0e0*/  VIADD R193, R193, 0x100 ;  /* 0x00000100c1c17836 */ /* 0x000fe20000000000 */
[----:B------:R-:W-:Y:S04]  /*b0f0*/  @P5 STG.E.128 desc[UR20][R194.64], R84 ;  /* 0x00000054c2005986 */ /* 0x000fe8000c101d14 */
[----:B------:R0:W-:Y:S01]  /*b100*/  @P5 STG.E.128 desc[UR20][R194.64+0x10], R176 ;  /* 0x000010b0c2005986 */ /* 0x0001e2000c101d14 */
[----:B------:R-:W-:Y:S02]  /*b110*/  PLOP3.LUT P5, PT, PT, PT, UP3, 0x80, 0x8 ;  /* 0x000000000008781c */ /* 0x000fe40003faf038 */
[----:B0-----:R-:W-:-:S05]  /*b120*/  MOV R194, 0x10 ;  /* 0x0000001000c27802 */ /* 0x001fca0000000f00 */
[C---:B-1----:R-:W-:Y:S01]  /*b130*/  @P0 IMAD.WIDE.U32 R194, R192.reuse, R194, UR6 ;  /* 0x00000006c0c20e25 */ /* 0x042fe2000f8e00c2 */
[----:B------:R-:W-:-:S05]  /*b140*/  IADD3 R192, PT, PT, R192, 0x100, RZ ;  /* 0x00000100c0c07810 */ /* 0x000fca0007ffe0ff */
[----:B------:R1:W-:Y:S02]  /*b150*/  @P5 STG.E.128 desc[UR20][R194.64], R188 ;  /* 0x000000bcc2005986 */ /* 0x0003e4000c101d14 */
.L_x_5653:
[----:B------:R-:W-:Y:S05]  /*b160*/  BSYNC.RECONVERGENT B0 ;  /* 0x0000000000007941 */ /* 0x000fea0003800200 */
.L_x_5652:
        /* <DEDUP_REMOVED lines=8> */
.L_x_5749:
        /* <DEDUP_REMOVED lines=8> */
[----:B01---5:R-:W-:-:S07]  /*b270*/  MOV R194, R168 ;  /* 0x000000a800c27202 */ /* 0x023fce0000000f00 */
        /* <DEDUP_REMOVED lines=8> */
[----:B------:R-:W-:Y:S01]  /*b300*/  @P0 SHF.L.U32 R86, R184, 0x10, RZ ;  /* 0x00000010b8560819 */ /* 0x000fe200000006ff */
[----:B0-----:R-:W-:-:S04]  /*b310*/  @P0 FMUL.FTZ R85, R194, R85 ;  /* 0x00000055c2550220 */ /* 0x001fc80000410000 */
[----:B------:R-:W-:Y:S01]  /*b320*/  @P0 FMUL.FTZ R84, R85, R84 ;  /* 0x0000005455540220 */ /* 0x000fe20000410000 */
[----:B------:R-:W-:-:S03]  /*b330*/  HFMA2 R85, -RZ, RZ, 0, 0 ;  /* 0x00000000ff557431 */ /* 0x000fc600000001ff */
[----:B------:R-:W-:Y:S01]  /*b340*/  @P0 FMUL.FTZ R85, R86, R84 ;  /* 0x0000005456550220 */ /* 0x000fe20000410000 */
[----:B------:R-:W-:-:S03]  /*b350*/  @P0 IMAD.U32 R86, R48, 0x10000, RZ ;  /* 0x0001000030560824 */ /* 0x000fc600078e00ff */
        /* <DEDUP_REMOVED lines=8> */
.L_x_5752:
        /* <DEDUP_REMOVED lines=22> */
[----:B------:R-:W-:Y:S01]  /*b540*/  MOV R85, RZ ;  /* 0x000000ff00557202 */ /* 0x000fe20000000f00 */
[----:B--2---:R-:W-:-:S04]  /*b550*/  @P6 IMAD.U32 R86, R87, 0x10000, RZ ;  /* 0x0001000057566824 */ /* 0x004fc800078e00ff */
[----:B------:R-:W-:-:S05]  /*b560*/  @P6 FMUL.FTZ R85, R84, R86 ;  /* 0x0000005654556220 */ /* 0x000fca0000410000 */
[----:B------:R-:W-:-:S04]  /*b570*/  F2FP.BF16.F32.PACK_AB R85, RZ, R85 ;  /* 0x00000055ff55723e */ /* 0x000fc800000010ff */
[----:B------:R-:W-:-:S07]  /*b580*/  PRMT R188, R188, 0x5410, R85 ;  /* 0x00005410bcbc7816 */ /* 0x000fce0000000055 */
.L_x_5753:
        /* <DEDUP_REMOVED lines=25> */
.L_x_5754:
        /* <DEDUP_REMOVED lines=27> */
.L_x_5755:
        /* <DEDUP_REMOVED lines=25> */
.L_x_5756:
        /* <DEDUP_REMOVED lines=27> */
.L_x_5757:
        /* <DEDUP_REMOVED lines=25> */
.L_x_5758:
        /* <DEDUP_REMOVED lines=10> */
[----:B------:R-:W-:-:S04]  /*be40*/  MOV R84, R194 ;  /* 0x000000c200547202 */ /* 0x000fc80000000f00 */
[----:B------:R-:W-:Y:S01]  /*be50*/  MOV R179, R195 ;  /* 0x000000c300b37202 */ /* 0x000fe20000000f00 */
[----:B------:R-:W-:Y:S06]  /*be60*/  BRA.U !UP3, `(.L_x_5759) ;  /* 0x000000310b307547 */ /* 0x000fec000b800000 */
[----:B------:R-:W2:Y:S01]  /*be70*/  LDL R197, [R1+0x4c] ;  /* 0x00004c0001c57983 */ /* 0x000ea20000100800 */
[----:B------:R-:W-:Y:S01]  /*be80*/  ISETP.GE.U32.AND P0, PT, R200, RZ, PT ;  /* 0x000000ffc800720c */ /* 0x000fe20003f06070 */
[----:B------:R-:W-:Y:S01]  /*be90*/  FMUL.FTZ R194, R195, UR23 ;  /* 0x00000017c3c27c20 */ /* 0x000fe20008410000 */
[----:B------:R-:W-:Y:S02]  /*bea0*/  HFMA2 R196, -RZ, RZ, 0, 0 ;  /* 0x00000000ffc47431 */ /* 0x000fe400000001ff */
[----:B------:R-:W-:Y:S01]  /*beb0*/  ISETP.GE.U32.AND.EX P0, PT, R201, 0x1000000, PT, P0 ;  /* 0x01000000c900780c */ /* 0x000fe20003f06100 */
[----:B------:R-:W-:-:S12]  /*bec0*/  FMUL.FTZ R194, R194, UR22 ;  /* 0x00000016c2c27c20 */ /* 0x000fd80008410000 */
[----:B------:R-:W-:-:S05]  /*bed0*/  @P0 PRMT R195, R187, 0x7632, R195 ;  /* 0x00007632bbc30816 */ /* 0x000fca00000000c3 */
[----:B------:R-:W-:-:S04]  /*bee0*/  @P0 IMAD.U32 R195, R195, 0x10000, RZ ;  /* 0x00010000c3c30824 */ /* 0x000fc800078e00ff */
[----:B------:R-:W-:Y:S01]  /*bef0*/  @P0 FMUL.FTZ R196, R194, R195 ;  /* 0x000000c3c2c40220 */ /* 0x000fe20000410000 */
[----:B------:R-:W-:-:S03]  /*bf00*/  MOV R195, RZ ;  /* 0x000000ff00c37202 */ /* 0x000fc60000000f00 */
[----:B------:R-:W-:Y:S01]  /*bf10*/  FADD.FTZ R143, R143, R196 ;  /* 0x000000c48f8f7221 */ /* 0x000fe20000010000 */
[----:B--2---:R-:W-:-:S05]  /*bf20*/  @P0 SHF.L.U32 R196, R197, 0x10, RZ ;  /* 0x00000010c5c40819 */ /* 0x004fca00000006ff */
[----:B------:R-:W-:-:S05]  /*bf30*/  @P0 FMUL.FTZ R195, R194, R196 ;  /* 0x000000c4c2c30220 */ /* 0x000fca0000410000 */
[----:B------:R-:W-:-:S04]  /*bf40*/  F2FP.BF16.F32.PACK_AB R195, RZ, R195 ;  /* 0x000000c3ffc3723e */ /* 0x000fc800000010ff */
[----:B------:R-:W-:Y:S01]  /*bf50*/  PRMT R191, R191, 0x5410, R195 ;  /* 0x00005410bfbf7816 */ /* 0x000fe200000000c3 */
[----:B------:R-:W-:Y:S06]  /*bf60*/  BRA `(.L_x_5759) ;  /* 0x0000002c00f07947 */ /* 0x000fec0003800000 */
.L_x_5751:
[----:B------:R-:W-:Y:S05]  /*bf70*/  BRA.U !UP3, `(.L_x_5760) ;  /* 0x000000010b507547 */ /* 0x000fea000b800000 */
[----:B------:R-:W-:Y:S02]  /*bf80*/  PLOP3.LUT P0, PT, PT, PT, UP2, 0x80, 0x8 ;  /* 0x000000000008781c */ /* 0x000fe40003f0f028 */
[----:B------:R-:W-:Y:S02]  /*bf90*/  PLOP3.LUT P6, PT, PT, PT, UP2, 0x80, 0x8 ;  /* 0x000000000008781c */ /* 0x000fe40003fcf028 */
[----:B01----:R-:W-:Y:S02]  /*bfa0*/  MOV R194, UR8 ;  /* 0x0000000800c27c02 */ /* 0x003fe40008000f00 */
[----:B-----5:R-:W-:-:S07]  /*bfb0*/  MOV R195, R168 ;  /* 0x000000a800c37202 */ /* 0x020fce0000000f00 */
[----:B------:R-:W-:Y:S01]  /*bfc0*/  @P0 FFMA.FTZ R194, R225, R194, UR10 ;  /* 0x0000000ae1c20e23 */ /* 0x000fe200080100c2 */
[----:B------:R-:W-:-:S03]  /*bfd0*/  PLOP3.LUT P0, PT, PT, PT, UP2, 0x80, 0x8 ;  /* 0x000000000008781c */ /* 0x000fc60003f0f028 */
[----:B------:R-:W-:Y:S01]  /*bfe0*/  @P6 FADD.FTZ R194, R223, -R194 ;  /* 0x800000c2dfc26221 */ /* 0x000fe20000010000 */
[----:B------:R-:W-:-:S09]  /*bff0*/  LOP3.LUT P6, RZ, R200, 0xff, RZ, 0xc0, !PT ;  /* 0x000000ffc8ff7812 */ /* 0x000fd200078cc0ff */
[----:B------:R-:W-:-:S04]  /*c000*/  @P0 FFMA.FTZ R195, R194, UR32, R168 ;  /* 0x00000020c2c30c23 */ /* 0x000fc800080100a8 */
[----:B------:R-:W-:Y:S01]  /*c010*/  FMUL.FTZ R194, R195, UR23 ;  /* 0x00000017c3c27c20 */ /* 0x000fe20008410000 */
[----:B------:R-:W-:Y:S01]  /*c020*/  @P6 SHF.L.U32 R196, R184, 0x10, RZ ;  /* 0x00000010b8c46819 */ /* 0x000fe200000006ff */
[----:B------:R-:W-:Y:S02]  /*c030*/  IMAD.MOV.U32 R195, RZ, RZ, RZ ;  /* 0x000000ffffc37224 */ /* 0x000fe400078e00ff */
[----:B------:R-:W-:-:S04]  /*c040*/  FMUL.FTZ R194, R194, UR22 ;  /* 0x00000016c2c27c20 */ /* 0x000fc80008410000 */
[----:B------:R-:W-:Y:S01]  /*c050*/  @P6 FMUL.FTZ R195, R196, R194 ;  /* 0x000000c2c4c36220 */ /* 0x000fe20000410000 */
[----:B------:R-:W-:-:S03]  /*c060*/  @P6 SHF.L.U32 R196, R48, 0x10, RZ ;  /* 0x0000001030c46819 */ /* 0x000fc600000006ff */
[----:B------:R-:W-:Y:S01]  /*c070*/  FADD.FTZ R136, R136, R195 ;  /* 0x000000c388887221 */ /* 0x000fe20000010000 */
[----:B------:R-:W-:Y:S02]  /*c080*/  HFMA2 R195, -RZ, RZ, 0, 0 ;  /* 0x00000000ffc37431 */ /* 0x000fe400000001ff */
[----:B------:R-:W-:-:S05]  /*c090*/  @P6 FMUL.FTZ R195, R196, R194 ;  /* 0x000000c2c4c36220 */ /* 0x000fca0000410000 */
[----:B------:R-:W-:-:S04]  /*c0a0*/  F2FP.BF16.F32.PACK_AB R195, RZ, R195 ;  /* 0x000000c3ffc3723e */ /* 0x000fc800000010ff */
[----:B------:R-:W-:-:S07]  /*c0b0*/  PRMT R188, R195, 0x7610, R188 ;  /* 0x00007610c3bc7816 */ /* 0x000fce00000000bc */
.L_x_5760:
[----:B------:R-:W-:Y:S05]  /*c0c0*/  BRA.U !UP3, `(.L_x_5761) ;  /* 0x000000010b587547 */ /* 0x000fea000b800000 */
[----:B------:R-:W2:Y:S01]  /*c0d0*/  LDL R197, [R1+0x40] ;  /* 0x0000400001c57983 */ /* 0x000ea20000100800 */
[----:B------:R-:W-:Y:S01]  /*c0e0*/  PLOP3.LUT P0, PT, PT, PT, UP2, 0x80, 0x8 ;  /* 0x000000000008781c */ /* 0x000fe20003f0f028 */
[----:B------:R-:W-:Y:S01]  /*c0f0*/  HFMA2 R196, -RZ, RZ, 0, 0 ;  /* 0x00000000ffc47431 */ /* 0x000fe200000001ff */
        /* <DEDUP_REMOVED lines=9> */
[----:B------:R-:W-:-:S03]  /*c190*/  @P6 PRMT R195, R184, 0x7632, R195 ;  /* 0x00007632b8c36816 */ /* 0x000fc600000000c3 */
[----:B------:R-:W-:Y:S02]  /*c1a0*/  FMUL.FTZ R194, R194, UR22 ;  /* 0x00000016c2c27c20 */ /* 0x000fe40008410000 */
[----:B------:R-:W-:-:S04]  /*c1b0*/  @P6 IMAD.U32 R195, R195, 0x10000, RZ ;  /* 0x00010000c3c36824 */ /* 0x000fc800078e00ff */
[----:B------:R-:W-:Y:S01]  /*c1c0*/  @P6 FMUL.FTZ R196, R194, R195 ;  /* 0x000000c3c2c46220 */ /* 0x000fe20000410000 */
[----:B------:R-:W-:-:S03]  /*c1d0*/  MOV R195, RZ ;  /* 0x000000ff00c37202 */ /* 0x000fc60000000f00 */
[----:B------:R-:W-:Y:S01]  /*c1e0*/  FADD.FTZ R137, R137, R196 ;  /* 0x000000c489897221 */ /* 0x000fe20000010000 */
[----:B--2---:R-:W-:-:S05]  /*c1f0*/  @P6 SHF.L.U32 R196, R197, 0x10, RZ ;  /* 0x00000010c5c46819 */ /* 0x004fca00000006ff */
[----:B------:R-:W-:-:S05]  /*c200*/  @P6 FMUL.FTZ R195, R196, R194 ;  /* 0x000000c2c4c36220 */ /* 0x000fca0000410000 */
[----:B------:R-:W-:-:S04]  /*c210*/  F2FP.BF16.F32.PACK_AB R195, RZ, R195 ;  /* 0x000000c3ffc3723e */ /* 0x000fc800000010ff */
[----:B------:R-:W-:-:S07]  /*c220*/  PRMT R188, R188, 0x5410, R195 ;  /* 0x00005410bcbc7816 */ /* 0x000fce00000000c3 */
.L_x_5761:
        /* <DEDUP_REMOVED lines=21> */
.L_x_5762:
        /* <DEDUP_REMOVED lines=23> */
.L_x_5763:
        /* <DEDUP_REMOVED lines=21> */
.L_x_5764:
        /* <DEDUP_REMOVED lines=23> */
.L_x_5765:
        /* <DEDUP_REMOVED lines=21> */
.L_x_5766:
[----:B------:R-:W-:Y:S05]  /*c900*/  BRA.U !UP3, `(.L_x_5759) ;  /* 0x000000250b887547 */ /* 0x000fea000b800000 */
[----:B------:R-:W2:Y:S04]  /*c910*/  LDL R196, [R1+0x8] ;  /* 0x0000080001c47983 */ /* 0x000ea80000100800 */
[----:B01----:R-:W3:Y:S04]  /*c920*/  LDL R195, [R1+0x10] ;  /* 0x0000100001c37983 */ /* 0x003ee80000100800 */
[----:B------:R-:W4:Y:S01]  /*c930*/  LDL R197, [R1+0x4c] ;  /* 0x00004c0001c57983 */ /* 0x000f220000100800 */
[----:B------:R-:W-:Y:S02]  /*c940*/  PLOP3.LUT P6, PT, PT, PT, UP2, 0x80, 0x8 ;  /* 0x000000000008781c */ /* 0x000fe40003fcf028 */
[----:B------:R-:W-:-:S02]  /*c950*/  PLOP3.LUT P0, PT, PT, PT, UP2, 0x80, 0x8 ;  /* 0x000000000008781c */ /* 0x000fc40003f0f028 */
[----:B------:R-:W-:-:S09]  /*c960*/  MOV R194, UR8 ;  /* 0x0000000800c27c02 */ /* 0x000fd20008000f00 */
        /* <DEDUP_REMOVED lines=10> */
[----:B------:R-:W-:-:S04]  /*ca10*/  FMUL.FTZ R194, R194, UR22 ;  /* 0x00000016c2c27c20 */ /* 0x000fc80008410000 */
[----:B------:R-:W-:-:S04]  /*ca20*/  @P0 IMAD.U32 R195, R195, 0x10000, RZ ;  /* 0x00010000c3c30824 */ /* 0x000fc800078e00ff */
        /* <DEDUP_REMOVED lines=8> */
.L_x_5750:
[----:B------:R-:W-:-:S04]  /*cab0*/  UISETP.NE.U32.AND UP0, UPT, UR26, URZ, UPT ;  /* 0x000000ff1a00728c */ /* 0x000fc8000bf05070 */
[----:B------:R-:W-:-:S06]  /*cac0*/  UISETP.NE.AND.EX UP0, UPT, UR27, URZ, UPT, UP0 ;  /* 0x000000ff1b00728c */ /* 0x000fcc000bf05300 */
[----:B------:R-:W-:-:S13]  /*cad0*/  PLOP3.LUT P5, PT, PT, PT, UP0, 0x80, 0x8 ;  /* 0x000000000008781c */ /* 0x000fda0003faf008 */
[----:B------:R-:W-:Y:S05]  /*cae0*/  @!P5 BRA `(.L_x_5767) ;  /* 0x0000001000c4d947 */ /* 0x000fea0003800000 */
        /* <DEDUP_REMOVED lines=15> */
.L_x_5770:
[----:B------:R-:W-:Y:S05]  /*cbe0*/  BSYNC.RECONVERGENT B1 ;  /* 0x0000000000017941 */ /* 0x000fea0003800200 */
.L_x_5769:
        /* <DEDUP_REMOVED lines=14> */
.L_x_5772:
[----:B------:R-:W-:Y:S05]  /*ccd0*/  BSYNC.RECONVERGENT B1 ;  /* 0x0000000000017941 */ /* 0x000fea0003800200 */
.L_x_5771:
[----:B------:R-:W-:-:S04]  /*cce0*/  F2FP.BF16.F32.PACK_AB R84, RZ, R84 ;  /* 0x00000054ff54723e */ /* 0x000fc800000010ff */
[----:B01----:R-:W-:-:S07]  /*ccf0*/  PRMT R188, R84, 0x7610, R188 ;  /* 0x0000761054bc7816 */ /* 0x003fce00000000bc */
.L_x_5768:
        /* <DEDUP_REMOVED lines=16> */
.L_x_5775:
[----:B------:R-:W-:Y:S05]  /*ce00*/  BSYNC.RECONVERGENT B1 ;  /* 0x0000000000017941 */ /* 0x000fea0003800200 */
.L_x_5774:
        /* <DEDUP_REMOVED lines=15> */
.L_x_5777:
[----:B------:R-:W-:Y:S05]  /*cf00*/  BSYNC.RECONVERGENT B1 ;  /* 0x0000000000017941 */ /* 0x000fea0003800200 */
.L_x_5776:
[----:B------:R-:W-:-:S04]  /*cf10*/  F2FP.BF16.F32.PACK_AB R84, RZ, R84 ;  /* 0x00000054ff54723e */ /* 0x000fc800000010ff */
[----:B01----:R-:W-:-:S07]  /*cf20*/  PRMT R188, R188, 0x5410, R84 ;  /* 0x00005410bcbc7816 */ /* 0x003fce0000000054 */
.L_x_5773:
        /* <DEDUP_REMOVED lines=15> */
.L_x_5780:
[----:B------:R-:W-:Y:S05]  /*d020*/  BSYNC.RECONVERGENT B1 ;  /* 0x0000000000017941 */ /* 0x000fea0003800200 */
.L_x_5779:
        /* <DEDUP_REMOVED lines=14> */
.L_x_5782:
[----:B------:R-:W-:Y:S05]  /*d110*/  BSYNC.RECONVERGENT B1 ;  /* 0x0000000000017941 */ /* 0x000fea0003800200 */
.L_x_5781:
[----:B------:R-:W-:-:S04]  /*d120*/  F2FP.BF16.F32.PACK_AB R84, RZ, R84 ;  /* 0x00000054ff54723e */ /* 0x000fc800000010ff */
[----:B01----:R-:W-:-:S07]  /*d130*/  PRMT R189, R84, 0x7610, R189 ;  /* 0x0000761054bd7816 */ /* 0x003fce00000000bd */
.L_x_5778:
        /* <DEDUP_REMOVED lines=16> */
.L_x_5785:
[----:B------:R-:W-:Y:S05]  /*d240*/  BSYNC.RECONVERGENT B1 ;  /* 0x0000000000017941 */ /* 0x000fea0003800200 */
.L_x_5784:
        /* <DEDUP_REMOVED lines=15> */
.L_x_5787:
[----:B------:R-:W-:Y:S05]  /*d340*/  BSYNC.RECONVERGENT B1 ;  /* 0x0000000000017941 */ /* 0x000fea0003800200 */
.L_x_5786:
[----:B------:R-:W-:-:S04]  /*d350*/  F2FP.BF16.F32.PACK_AB R84, RZ, R84 ;  /* 0x00000054ff54723e */ /* 0x000fc800000010ff */
[----:B01----:R-:W-:-:S07]  /*d360*/  PRMT R189, R189, 0x5410, R84 ;  /* 0x00005410bdbd7816 */ /* 0x003fce0000000054 */
.L_x_5783:
        /* <DEDUP_REMOVED lines=15> */
.L_x_5790:
[----:B------:R-:W-:Y:S05]  /*d460*/  BSYNC.RECONVERGENT B1 ;  /* 0x0000000000017941 */ /* 0x000fea0003800200 */
.L_x_5789:
        /* <DEDUP_REMOVED lines=14> */
.L_x_5792:
[----:B------:R-:W-:Y:S05]  /*d550*/  BSYNC.RECONVERGENT B1 ;  /* 0x0000000000017941 */ /* 0x000fea0003800200 */
.L_x_5791:
[----:B------:R-:W-:-:S04]  /*d560*/  F2FP.BF16.F32.PACK_AB R84, RZ, R84 ;  /* 0x00000054ff54723e */ /* 0x000fc800000010ff */
[----:B01----:R-:W-:-:S07]  /*d570*/  PRMT R190, R84, 0x7610, R190 ;  /* 0x0000761054be7816 */ /* 0x003fce00000000be */
.L_x_5788:
        /* <DEDUP_REMOVED lines=16> */
.L_x_5795:
[----:B------:R-:W-:Y:S05]  /*d680*/  BSYNC.RECONVERGENT B1 ;  /* 0x0000000000017941 */ /* 0x000fea0003800200 */
.L_x_5794:
        /* <DEDUP_REMOVED lines=15> */
.L_x_5797:
[----:B------:R-:W-:Y:S05]  /*d780*/  BSYNC.RECONVERGENT B1 ;  /* 0x0000000000017941 */ /* 0x000fea0003800200 */
.L_x_5796:
[----:B------:R-:W-:-:S04]  /*d790*/  F2FP.BF16.F32.PACK_AB R84, RZ, R84 ;  /* 0x00000054ff54723e */ /* 0x000fc800000010ff */
[----:B01----:R-:W-:-:S07]  /*d7a0*/  PRMT R190, R190, 0x5410, R84 ;  /* 0x00005410bebe7816 */ /* 0x003fce0000000054 */
.L_x_5793:
        /* <DEDUP_REMOVED lines=15> */
.L_x_5800:
[----:B------:R-:W-:Y:S05]  /*d8a0*/  BSYNC.RECONVERGENT B1 ;  /* 0x0000000000017941 */ /* 0x000fea0003800200 */
.L_x_5799:
        /* <DEDUP_REMOVED lines=14> */
.L_x_5802:
[----:B------:R-:W-:Y:S05]  /*d990*/  BSYNC.RECONVERGENT B1 ;  /* 0x0000000000017941 */ /* 0x000fea0003800200 */
.L_x_5801:
[----:B------:R-:W-:-:S04]  /*d9a0*/  F2FP.BF16.F32.PACK_AB R84, RZ, R84 ;  /* 0x00000054ff54723e */ /* 0x000fc800000010ff */
[----:B01----:R-:W-:-:S07]  /*d9b0*/  PRMT R191, R84, 0x7610, R191 ;  /* 0x0000761054bf7816 */ /* 0x003fce00000000bf */
.L_x_5798:
[----:B------:R-:W2:Y:S04]  /*d9c0*/  LDL R85, [R1+0x8] ;  /* 0x0000080001557983 */ /* 0x000ea80000100800 */
[----:B------:R-:W3:Y:S01]  /*d9d0*/  LDL R84, [R1+0x10] ;  /* 0x0000100001547983 */ /* 0x000ee20000100800 */
[----:B01----:R-:W-:Y:S01]  /*d9e0*/  MOV R195, UR8 ;  /* 0x0000000800c37c02 */ /* 0x003fe20008000f00 */
[----:B------:R-:W-:Y:S01]  /*d9f0*/  IMAD.U32 R176, RZ, RZ, UR8 ;  /* 0x00000008ffb07e24 */ /* 0x000fe2000f8e00ff */
[----:B------:R-:W-:Y:S02]  /*da00*/  MOV R194, UR8 ;  /* 0x0000000800c27c02 */ /* 0x000fe40008000f00 */
        /* <DEDUP_REMOVED lines=14> */
[----:B------:R-:W-:Y:S01]  /*daf0*/  FMUL.FTZ R195, R195, UR32 ;  /* 0x00000020c3c37c20 */ /* 0x000fe20008410000 */
[----:B------:R-:W-:Y:S01]  /*db00*/  ISETP.LT.AND P0, PT, RZ, UR33, PT ;  /* 0x00000021ff007c0c */ /* 0x000fe2000bf01270 */
        /* <DEDUP_REMOVED lines=19> */
[----:B------:R-:W-:-:S03]  /*dc40*/  IMAD.MOV.U32 R85, RZ, RZ, R195 ;  /* 0x000000ffff557224 */ /* 0x000fc600078e00c3 */
        /* <DEDUP_REMOVED lines=22> */
[----:B------:R-:W-:-:S04]  /*ddb0*/  MOV R84, R194 ;  /* 0x000000c200547202 */ /* 0x000fc80000000f00 */
[----:B------:R-:W-:-:S04]  /*ddc0*/  F2FP.BF16.F32.PACK_AB R85, RZ, R85 ;  /* 0x00000055ff55723e */ /* 0x000fc800000010ff */
[----:B------:R-:W-:Y:S01]  /*ddd0*/  PRMT R191, R191, 0x5410, R85 ;  /* 0x00005410bfbf7816 */ /* 0x000fe20000000055 */
[----:B------:R-:W-:Y:S01]  /*dde0*/  IMAD.MOV.U32 R85, RZ, RZ, R195 ;  /* 0x000000ffff557224 */ /* 0x000fe200078e00c3 */
[----:B------:R-:W-:Y:S06]  /*ddf0*/  BRA `(.L_x_5759) ;  /* 0x00000010004c7947 */ /* 0x000fec0003800000 */
.L_x_5767:
[----:B------:R-:W-:Y:S05]  /*de00*/  BRA.U !UP3, `(.L_x_5803) ;  /* 0x000000010b807547 */ /* 0x000fea000b800000 */
[----:B-----5:R-:W-:Y:S01]  /*de10*/  LOP3.LUT P0, RZ, R200, 0xff, RZ, 0xc0, !PT ;  /* 0x000000ffc8ff7812 */ /* 0x020fe2000780c0ff */
[----:B------:R-:W-:Y:S01]  /*de20*/  BSSY.RECONVERGENT B1, `(.L_x_5804) ;  /* 0x000000d000017945 */ /* 0x000fe20003800200 */
[----:B01----:R-:W-:-:S11]  /*de30*/  HFMA2 R194, -RZ, RZ, 0, 0 ;  /* 0x00000000ffc27431 */ /* 0x003fd600000001ff */
        /* <DEDUP_REMOVED lines=11> */
.L_x_5805:
[----:B------:R-:W-:Y:S05]  /*def0*/  BSYNC.RECONVERGENT B1 ;  /* 0x0000000000017941 */ /* 0x000fea0003800200 */
.L_x_5804:
[----:B------:R-:W-:Y:S01]  /*df00*/  BSSY.RECONVERGENT B1, `(.L_x_5806) ;  /* 0x000000e000017945 */ /* 0x000fe20003800200 */
[----:B------:R-:W-:Y:S01]  /*df10*/  FADD.FTZ R136, R136, R194 ;  /* 0x000000c288887221 */ /* 0x000fe20000010000 */
[----:B------:R-:W-:Y:S02]  /*df20*/  MOV R194, RZ ;  /* 0x000000ff00c27202 */ /* 0x000fe40000000f00 */
        /* <DEDUP_REMOVED lines=11> */
.L_x_5807:
[----:B------:R-:W-:Y:S05]  /*dfe0*/  BSYNC.RECONVERGENT B1 ;  /* 0x0000000000017941 */ /* 0x000fea0003800200 */
.L_x_5806:
[----:B------:R-:W-:-:S04]  /*dff0*/  F2FP.BF16.F32.PACK_AB R194, RZ, R194 ;  /* 0x000000c2ffc2723e */ /* 0x000fc800000010ff */
[----:B------:R-:W-:-:S07]  /*e000*/  PRMT R188, R194, 0x7610, R188 ;  /* 0x00007610c2bc7816 */ /* 0x000fce00000000bc */
.L_x_5803:
        /* <DEDUP_REMOVED lines=16> */
.L_x_5810:
[----:B------:R-:W-:Y:S05]  /*e110*/  BSYNC.RECONVERGENT B1 ;  /* 0x0000000000017941 */ /* 0x000fea0003800200 */
.L_x_5809:
[----:B------:R-:W-:Y:S01]  /*e120*/  BSSY.RECONVERGENT B1, `(.L_x_5811) ;  /* 0x000000f000017945 */ /* 0x000fe20003800200 */
[----:B------:R-:W-:Y:S01]  /*e130*/  FADD.FTZ R137, R137, R194 ;  /* 0x000000c289897221 */ /* 0x000fe20000010000 */
[----:B------:R-:W-:Y:S02]  /*e140*/  MOV R194, RZ ;  /* 0x000000ff00c27202 */ /* 0x000fe40000000f00 */
[----:B------:R-:W-:Y:S05]  /*e150*/  @!P0 BRA `(.L_x_5812) ;  /* 0x00000000002c8947 */ /* 0x000fea0003800000 */
[----:B------:R-:W2:Y:S01]  /*e160*/  LDL R195, [R1+0x40] ;  /* 0x0000400001c37983 */ /* 0x000ea20000100800 */
[----:B------:R-:W-:Y:S01]  /*e170*/  IMAD.U32 R194, RZ, RZ, UR8 ;  /* 0x00000008ffc27e24 */ /* 0x000fe2000f8e00ff */
        /* <DEDUP_REMOVED lines=9> */
.L_x_5812:
[----:B------:R-:W-:Y:S05]  /*e210*/  BSYNC.RECONVERGENT B1 ;  /* 0x0000000000017941 */ /* 0x000fea0003800200 */
.L_x_5811:
[----:B------:R-:W-:-:S04]  /*e220*/  F2FP.BF16.F32.PACK_AB R194, RZ, R194 ;  /* 0x000000c2ffc2723e */ /* 0x000fc800000010ff */
[----:B------:R-:W-:-:S07]  /*e230*/  PRMT R188, R188, 0x5410, R194 ;  /* 0x00005410bcbc7816 */ /* 0x000fce00000000c2 */
.L_x_5808:
        /* <DEDUP_REMOVED lines=15> */
.L_x_5815:
[----:B------:R-:W-:Y:S05]  /*e330*/  BSYNC.RECONVERGENT B1 ;  /* 0x0000000000017941 */ /* 0x000fea0003800200 */
.L_x_5814:
        /* <DEDUP_REMOVED lines=14> */
.L_x_5817:
[----:B------:R-:W-:Y:S05]  /*e420*/  BSYNC.RECONVERGENT B1 ;  /* 0x0000000000017941 */ /* 0x000fea0003800200 */
.L_x_5816:
[----:B------:R-:W-:-:S04]  /*e430*/  F2FP.BF16.F32.PACK_AB R194, RZ, R194 ;  /* 0x000000c2ffc2723e */ /* 0x000fc800000010ff */
[----:B------:R-:W-:-:S07]  /*e440*/  PRMT R189, R194, 0x7610, R189 ;  /* 0x00007610c2bd7816 */ /* 0x000fce00000000bd */
.L_x_5813:
        /* <DEDUP_REMOVED lines=16> */
.L_x_5820:
[----:B------:R-:W-:Y:S05]  /*e550*/  BSYNC.RECONVERGENT B1 ;  /* 0x0000000000017941 */ /* 0x000fea0003800200 */
.L_x_5819:
        /* <DEDUP_REMOVED lines=15> */
.L_x_5822:
[----:B------:R-:W-:Y:S05]  /*e650*/  BSYNC.RECONVERGENT B1 ;  /* 0x0000000000017941 */ /* 0x000fea0003800200 */
.L_x_5821:
[----:B------:R-:W-:-:S04]  /*e660*/  F2FP.BF16.F32.PACK_AB R194, RZ, R194 ;  /* 0x000000c2ffc2723e */ /* 0x000fc800000010ff */
[----:B------:R-:W-:-:S07]  /*e670*/  PRMT R189, R189, 0x5410, R194 ;  /* 0x00005410bdbd7816 */ /* 0x000fce00000000c2 */
.L_x_5818:
        /* <DEDUP_REMOVED lines=15> */
.L_x_5825:
[----:B------:R-:W-:Y:S05]  /*e770*/  BSYNC.RECONVERGENT B1 ;  /* 0x0000000000017941 */ /* 0x000fea0003800200 */
.L_x_5824:
        /* <DEDUP_REMOVED lines=14> */
.L_x_5827:
[----:B------:R-:W-:Y:S05]  /*e860*/  BSYNC.RECONVERGENT B1 ;  /* 0x0000000000017941 */ /* 0x000fea0003800200 */
.L_x_5826:
[----:B------:R-:W-:-:S04]  /*e870*/  F2FP.BF16.F32.PACK_AB R194, RZ, R194 ;  /* 0x000000c2ffc2723e */ /* 0x000fc800000010ff */
[----:B------:R-:W-:-:S07]  /*e880*/  PRMT R190, R194, 0x7610, R190 ;  /* 0x00007610c2be7816 */ /* 0x000fce00000000be */
.L_x_5823:
        /* <DEDUP_REMOVED lines=16> */
.L_x_5830:
[----:B------:R-:W-:Y:S05]  /*e990*/  BSYNC.RECONVERGENT B1 ;  /* 0x0000000000017941 */ /* 0x000fea0003800200 */
.L_x_5829:
        /* <DEDUP_REMOVED lines=15> */
.L_x_5832:
[----:B------:R-:W-:Y:S05]  /*ea90*/  BSYNC.RECONVERGENT B1 ;  /* 0x0000000000017941 */ /* 0x000fea0003800200 */
.L_x_5831:
[----:B------:R-:W-:-:S04]  /*eaa0*/  F2FP.BF16.F32.PACK_AB R194, RZ, R194 ;  /* 0x000000c2ffc2723e */ /* 0x000fc800000010ff */
[----:B------:R-:W-:-:S07]  /*eab0*/  PRMT R190, R190, 0x5410, R194 ;  /* 0x00005410bebe7816 */ /* 0x000fce00000000c2 */
.L_x_5828:
        /* <DEDUP_REMOVED lines=15> */
.L_x_5835:
[----:B------:R-:W-:Y:S05]  /*ebb0*/  BSYNC.RECONVERGENT B1 ;  /* 0x0000000000017941 */ /* 0x000fea0003800200 */
.L_x_5834:
        /* <DEDUP_REMOVED lines=14> */
.L_x_5837:
[----:B------:R-:W-:Y:S05]  /*eca0*/  BSYNC.RECONVERGENT B1 ;  /* 0x0000000000017941 */ /* 0x000fea0003800200 */
.L_x_5836:
[----:B------:R-:W-:-:S04]  /*ecb0*/  F2FP.BF16.F32.PACK_AB R194, RZ, R194 ;  /* 0x000000c2ffc2723e */ /* 0x000fc800000010ff */
[----:B------:R-:W-:-:S07]  /*ecc0*/  PRMT R191, R194, 0x7610, R191 ;  /* 0x00007610c2bf7816 */ /* 0x000fce00000000bf */
.L_x_5833:
[----:B------:R-:W-:Y:S05]  /*ecd0*/  BRA.U !UP3, `(.L_x_5759) ;  /* 0x000000010b947547 */ /* 0x000fea000b800000 */
[----:B------:R2:W5:Y:S04]  /*ece0*/  LDL R197, [R1+0x8] ;  /* 0x0000080001c57983 */ /* 0x0005680000100800 */
[----:B------:R2:W5:Y:S02]  /*ecf0*/  LDL R196, [R1+0x10] ;  /* 0x0000100001c47983 */ /* 0x0005640000100800 */
[----:B-----5:R-:W-:Y:S01]  /*ed00*/  ISETP.GE.U32.AND P0, PT, R200, RZ, PT ;  /* 0x000000ffc800720c */ /* 0x020fe20003f06070 */
[----:B------:R-:W-:Y:S01]  /*ed10*/  BSSY.RECONVERGENT B1, `(.L_x_5838) ;  /* 0x000000f000017945 */ /* 0x000fe20003800200 */
[----:B01----:R-:W-:Y:S02]  /*ed20*/  HFMA2 R194, -RZ, RZ, 0, 0 ;  /* 0x00000000ffc27431 */ /* 0x003fe400000001ff */
[----:B------:R-:W-:-:S13]  /*ed30*/  ISETP.GE.U32.AND.EX P0, PT, R201, 0x1000000, PT, P0 ;  /* 0x01000000c900780c */ /* 0x000fda0003f06100 */
[----:B--2---:R-:W-:Y:S05]  /*ed40*/  @!P0 BRA `(.L_x_5839) ;  /* 0x00000000002c8947 */ /* 0x004fea0003800000 */
        /* <DEDUP_REMOVED lines=11> */
.L_x_5839:
[----:B------:R-:W-:Y:S05]  /*ee00*/  BSYNC.RECONVERGENT B1 ;  /* 0x0000000000017941 */ /* 0x000fea0003800200 */
.L_x_5838:
        /* <DEDUP_REMOVED lines=15> */
.L_x_5841:
[----:B------:R-:W-:Y:S05]  /*ef00*/  BSYNC.RECONVERGENT B1 ;  /* 0x0000000000017941 */ /* 0x000fea0003800200 */
.L_x_5840:
[----:B------:R-:W-:-:S04]  /*ef10*/  F2FP.BF16.F32.PACK_AB R194, RZ, R194 ;  /* 0x000000c2ffc2723e */ /* 0x000fc800000010ff */
[----:B------:R-:W-:-:S07]  /*ef20*/  PRMT R191, R191, 0x5410, R194 ;  /* 0x00005410bfbf7816 */ /* 0x000fce00000000c2 */
.L_x_5759:
[----:B01----:R-:W0:Y:S01]  /*ef30*/  @P5 LDC.64 R194, c[0x0][0x478] ;  /* 0x00011e00ffc25b82 */ /* 0x003e220000000a00 */
[----:B------:R-:W1:Y:S01]  /*ef40*/  @UP3 LDCU.64 UR6, c[0x0][0x468] ;  /* 0x00008d00ff0637ac */ /* 0x000e620008000a00 */
[----:B------:R-:W-:Y:S01]  /*ef50*/  PLOP3.LUT P0, PT, PT, PT, UP3, 0x80, 0x8 ;  /* 0x000000000008781c */ /* 0x000fe20003f0f038 */
[C---:B0-----:R-:W-:Y:S01]  /*ef60*/  @P5 IMAD.WIDE.U32 R194, R193.reuse, 0x20, R194 ;  /* 0x00000020c1c25825 */ /* 0x041fe200078e00c2 */
[----:B------:R-:W-:-:S04]  /*ef70*/  IADD3 R193, PT, PT, R193, 0x100, RZ ;  /* 0x00000100c1c17810 */ /* 0x000fc80007ffe0ff */
[----:B------:R-:W-:Y:S04]  /*ef80*/  @P5 STG.E.128 desc[UR20][R194.64], R84 ;  /* 0x00000054c2005986 */ /* 0x000fe8000c101d14 */
[----:B------:R0:W-:Y:S01]  /*ef90*/  @P5 STG.E.128 desc[UR20][R194.64+0x10], R176 ;  /* 0x000010b0c2005986 */ /* 0x0001e2000c101d14 */
[----:B------:R-:W-:Y:S02]  /*efa0*/  PLOP3.LUT P5, PT, PT, PT, UP3, 0x80, 0x8 ;  /* 0x000000000008781c */ /* 0x000fe40003faf038 */
[----:B0-----:R-:W-:-:S05]  /*efb0*/  MOV R194, 0x10 ;  /* 0x0000001000c27802 */ /* 0x001fca0000000f00 */
[C---:B-1----:R-:W-:Y:S01]  /*efc0*/  @P0 IMAD.WIDE.U32 R194, R192.reuse, R194, UR6 ;  /* 0x00000006c0c20e25 */ /* 0x042fe2000f8e00c2 */
[----:B------:R-:W-:-:S05]  /*efd0*/  IADD3 R192, PT, PT, R192, 0x100, RZ ;  /* 0x00000100c0c07810 */ /* 0x000fca0007ffe0ff */
[----:B------:R2:W-:Y:S02]  /*efe0*/  @P5 STG.E.128 desc[UR20][R194.64], R188 ;  /* 0x000000bcc2005986 */ /* 0x0005e4000c101d14 */
.L_x_5748:
[----:B------:R-:W-:Y:S05]  /*eff0*/  BSYNC.RECONVERGENT B0 ;  /* 0x0000000000007941 */ /* 0x000fea0003800200 */
.L_x_5747:
        /* <DEDUP_REMOVED lines=8> */
.L_x_5844:
[----:B------:R-:W-:Y:S05]  /*f080*/  BRA.U !UP0, `(.L_x_5845) ;  /* 0x00000019082c7547 */ /* 0x000fea000b800000 */
[----:B------:R-:W-:-:S04]  /*f090*/  UISETP.NE.U32.AND UP0, UPT, UR26, URZ, UPT ;  /* 0x000000ff1a00728c */ /* 0x000fc8000bf05070 */
[----:B------:R-:W-:-:S06]  /*f0a0*/  UISETP.NE.AND.EX UP0, UPT, UR27, URZ, UPT, UP0 ;  /* 0x000000ff1b00728c */ /* 0x000fcc000bf05300 */
[----:B------:R-:W-:-:S13]  /*f0b0*/  PLOP3.LUT P5, PT, PT, PT, UP0, 0x80, 0x8 ;  /* 0x000000000008781c */ /* 0x000fda0003faf008 */
[----:B------:R-:W-:Y:S05]  /*f0c0*/  @!P5 BRA `(.L_x_5846) ;  /* 0x0000000c004cd947 */ /* 0x000fea0003800000 */
[----:B------:R-:W-:Y:S01]  /*f0d0*/  PLOP3.LUT P0, PT, PT, PT, UP2, 0x80, 0x8 ;  /* 0x000000000008781c */ /* 0x000fe20003f0f028 */
[----:B012--5:R-:W-:Y:S01]  /*f0e0*/  IMAD.MOV.U32 R194, RZ, RZ, R24 ;  /* 0x000000ffffc27224 */ /* 0x027fe200078e0018 */
[----:B------:R-:W-:Y:S02]  /*f0f0*/  MOV R84, UR8 ;  /* 0x0000000800547c02 */ /* 0x000fe40008000f00 */
[----:B------:R-:W-:-:S09]  /*f100*/  PLOP3.LUT P6, PT, PT, PT, UP2, 0x80, 0x8 ;  /* 0x000000000008781c */ /* 0x000fd20003fcf028 */
        /* <DEDUP_REMOVED lines=22> */
.L_x_5847:
[----:B------:R-:W-:Y:S01]  /*f270*/  MOV R84, UR8 ;  /* 0x0000000800547c02 */ /* 0x000fe20008000f00 */
[----:B------:R-:W-:Y:S01]  /*f280*/  IMAD.MOV.U32 R179, RZ, RZ, R25 ;  /* 0x000000ffffb37224 */ /* 0x000fe200078e0019 */
[----:B------:R-:W-:-:S03]  /*f290*/  PLOP3.LUT P0, PT, PT, PT, UP2, 0x80, 0x8 ;  /* 0x000000000008781c */ /* 0x000fc60003f0f028 */
        /* <DEDUP_REMOVED lines=24> */
.L_x_5848:
        /* <DEDUP_REMOVED lines=25> */
.L_x_5849:
        /* <DEDUP_REMOVED lines=19> */
[----:B------:R-:W-:Y:S01]  /*f6e0*/  MOV R176, RZ ;  /* 0x000000ff00b07202 */ /* 0x000fe20000000f00 */
[----:B0-----:R-:W-:-:S04]  /*f6f0*/  @P6 FMUL.FTZ R85, R87, R85 ;  /* 0x0000005557556220 */ /* 0x001fc80000410000 */
[----:B------:R-:W-:Y:S01]  /*f700*/  @P6 FMUL.FTZ R84, R85, R84 ;  /* 0x0000005455546220 */ /* 0x000fe20000410000 */
[----:B------:R-:W-:-:S04]  /*f710*/  PRMT R85, R57, 0x7632, R85 ;  /* 0x0000763239557816 */ /* 0x000fc80000000055 */
[----:B------:R-:W-:-:S05]  /*f720*/  @P6 SHF.L.U32 R85, R85, 0x10, RZ ;  /* 0x0000001055556819 */ /* 0x000fca00000006ff */
[----:B------:R-:W-:-:S05]  /*f730*/  @P6 FMUL.FTZ R176, R84, R85 ;  /* 0x0000005554b06220 */ /* 0x000fca0000410000 */
[----:B------:R-:W-:-:S04]  /*f740*/  F2FP.BF16.F32.PACK_AB R176, RZ, R176 ;  /* 0x000000b0ffb0723e */ /* 0x000fc800000010ff */
[----:B------:R-:W-:-:S07]  /*f750*/  PRMT R189, R189, 0x5410, R176 ;  /* 0x00005410bdbd7816 */ /* 0x000fce00000000b0 */
.L_x_5850:
        /* <DEDUP_REMOVED lines=25> */
.L_x_5851:
        /* <DEDUP_REMOVED lines=27> */
.L_x_5852:
[----:B------:R-:W-:Y:S01]  /*faa0*/  MOV R84, UR8 ;  /* 0x0000000800547c02 */ /* 0x000fe20008000f00 */
[----:B------:R-:W-:Y:S01]  /*fab0*/  IMAD.MOV.U32 R178, RZ, RZ, R22 ;  /* 0x000000ffffb27224 */ /* 0x000fe200078e0016 */
[----:B------:R-:W-:-:S03]  /*fac0*/  PLOP3.LUT P6, PT, PT, PT, UP2, 0x80, 0x8 ;  /* 0x000000000008781c */ /* 0x000fc60003fcf028 */
        /* <DEDUP_REMOVED lines=22> */
.L_x_5853:
[----:B------:R-:W2:Y:S04]  /*fc30*/  LDL R195, [R1+0x28] ;  /* 0x0000280001c37983 */ /* 0x000ea80000100800 */
[----:B------:R-:W3:Y:S01]  /*fc40*/  LDL R85, [R1+0x24] ;  /* 0x0000240001557983 */ /* 0x000ee20000100800 */
[----:B------:R-:W-:Y:S02]  /*fc50*/  MOV R84, UR8 ;  /* 0x0000000800547c02 */ /* 0x000fe40008000f00 */
[----:B------:R-:W-:-:S03]  /*fc60*/  PLOP3.LUT P6, PT, PT, PT, UP2, 0x80, 0x8 ;  /* 0x000000000008781c */ /* 0x000fc60003fcf028 */
[----:B--2---:R-:W-:Y:S01]  /*fc70*/  @P0 FFMA.FTZ R84, R195, R84, UR10 ;  /* 0x0000000ac3540e23 */ /* 0x004fe20008010054 */
[----:B------:R-:W-:Y:S01]  /*fc80*/  PLOP3.LUT P0, PT, PT, PT, UP2, 0x80, 0x8 ;  /* 0x000000000008781c */ /* 0x000fe20003f0f028 */
[----:B------:R-:W-:-:S08]  /*fc90*/  IMAD.MOV.U32 R195, RZ, RZ, R23 ;  /* 0x000000ffffc37224 */ /* 0x000fd000078e0017 */
[----:B---3--:R-:W-:Y:S01]  /*fca0*/  @P6 FADD.FTZ R84, R85, -R84 ;  /* 0x8000005455546221 */ /* 0x008fe20000010000 */
[----:B------:R-:W-:-:S03]  /*fcb0*/  MOV R85, R179 ;  /* 0x000000b300557202 */ /* 0x000fc60000000f00 */
[----:B------:R-:W-:Y:S01]  /*fcc0*/  @P0 FFMA.FTZ R195, R84, UR32, R23 ;  /* 0x0000002054c30c23 */ /* 0x000fe20008010017 */
[----:B------:R-:W-:-:S04]  /*fcd0*/  MOV R84, R194 ;  /* 0x000000c200547202 */ /* 0x000fc80000000f00 */
[----:B------:R-:W-:Y:S01]  /*fce0*/  MOV R179, R195 ;  /* 0x000000c300b37202 */ /* 0x000fe20000000f00 */
        /* <DEDUP_REMOVED lines=9> */
[----:B------:R-:W-:-:S03]  /*fd80*/  PRMT R195, R59, 0x7632, R195 ;  /* 0x000076323bc37816 */ /* 0x000fc600000000c3 */
[----:B------:R-:W-:Y:S01]  /*fd90*/  FADD.FTZ R151, R151, R196 ;  /* 0x000000c497977221 */ /* 0x000fe20000010000 */
[----:B------:R-:W-:Y:S01]  /*fda0*/  MOV R196, RZ ;  /* 0x000000ff00c47202 */ /* 0x000fe20000000f00 */
[----:B------:R-:W-:-:S04]  /*fdb0*/  @P0 IMAD.U32 R195, R195, 0x10000, RZ ;  /* 0x00010000c3c30824 */ /* 0x000fc800078e00ff */
[----:B------:R-:W-:-:S05]  /*fdc0*/  @P0 FMUL.FTZ R196, R194, R195 ;  /* 0x000000c3c2c40220 */ /* 0x000fca0000410000 */
[----:B------:R-:W-:-:S04]  /*fdd0*/  F2FP.BF16.F32.PACK_AB R194, RZ, R196 ;  /* 0x000000c4ffc2723e */ /* 0x000fc800000010ff */
[----:B------:R-:W-:Y:S01]  /*fde0*/  PRMT R191, R191, 0x5410, R194 ;  /* 0x00005410bfbf7816 */ /* 0x000fe200000000c2 */
[----:B------:R-:W-:Y:S06]  /*fdf0*/  BRA `(.L_x_5854) ;  /* 0x0000002c00987947 */ /* 0x000fec0003800000 */
.L_x_5846:
[----:B------:R-:W-:Y:S05]  /*fe00*/  BRA.U !UP3, `(.L_x_5855) ;  /* 0x000000010b507547 */ /* 0x000fea000b800000 */
[----:B------:R-:W-:Y:S02]  /*fe10*/  PLOP3.LUT P0, PT, PT, PT, UP2, 0x80, 0x8 ;  /* 0x000000000008781c */ /* 0x000fe40003f0f028 */
[----:B------:R-:W-:Y:S02]  /*fe20*/  PLOP3.LUT P6, PT, PT, PT, UP2, 0x80, 0x8 ;  /* 0x000000000008781c */ /* 0x000fe40003fcf028 */
[----:B012---:R-:W-:Y:S02]  /*fe30*/  MOV R194, UR8 ;  /* 0x0000000800c27c02 */ /* 0x007fe40008000f00 */
        /* <DEDUP_REMOVED lines=13> */
[----:B------:R-:W-:Y:S02]  /*ff10*/  IMAD.MOV.U32 R195, RZ, RZ, RZ ;  /* 0x000000ffffc37224 */ /* 0x000fe400078e00ff */
[----:B------:R-:W-:-:S05]  /*ff20*/  @P6 FMUL.FTZ R195, R196, R194 ;  /* 0x000000c2c4c36220 */ /* 0x000fca0000410000 */
[----:B------:R-:W-:-:S04]  /*ff30*/  F2FP.BF16.F32.PACK_AB R195, RZ, R195 ;  /* 0x000000c3ffc3723e */ /* 0x000fc800000010ff */
[----:B------:R-:W-:-:S07]  /*ff40*/  PRMT R188, R195, 0x7610, R188 ;  /* 0x00007610c3bc7816 */ /* 0x000fce00000000bc */
.L_x_5855:
[----:B------:R-:W-:Y:S05]  /*ff50*/  BRA.U !UP3, `(.L_x_5856) ;  /* 0x000000010b587547 */ /* 0x000fea000b800000 */
[----:B------:R-:W3:Y:S01]  /*ff60*/  LDL R197, [R1+0x2c] ;  /* 0x00002c0001c57983 */ /* 0x000ee20000100800 */
[----:B------:R-:W-:Y:S01]  /*ff70*/  PLOP3.LUT P0, PT, PT, PT, UP2, 0x80, 0x8 ;  /* 0x000000000008781c */ /* 0x000fe20003f0f028 */
[----:B------:R-:W-:Y:S01]  /*ff80*/  HFMA2 R196, -RZ, RZ, 0, 0 ;  /* 0x00000000ffc47431 */ /* 0x000fe200000001ff */
        /* <DEDUP_REMOVED lines=13> */
[----:B------:R-:W-:-:S03]  /*10060*/  IMAD.MOV.U32 R195, RZ, RZ, RZ ;  /* 0x000000ffffc37224 */ /* 0x000fc600078e00ff */
[----:B------:R-:W-:Y:S01]  /*10070*/  FADD.FTZ R145, R145, R196 ;  /* 0x000000c491917221 */ /* 0x000fe20000010000 */
[----:B---3--:R-:W-:-:S05]  /*10080*/  @P6 SHF.L.U32 R196, R197, 0x10, RZ ;  /* 0x00000010c5c46819 */ /* 0x008fca00000006ff */
[----:B------:R-:W-:-:S05]  /*10090*/  @P6 FMUL.FTZ R195, R196, R194 ;  /* 0x000000c2c4c36220 */ /* 0x000fca0000410000 */
[----:B------:R-:W-:-:S04]  /*100a0*/  F2FP.BF16.F32.PACK_AB R195, RZ, R195 ;  /* 0x000000c3ffc3723e */ /* 0x000fc800000010ff */
[----:B------:R-:W-:-:S07]  /*100b0*/  PRMT R188, R188, 0x5410, R195 ;  /* 0x00005410bcbc7816 */ /* 0x000fce00000000c3 */
.L_x_5856:
        /* <DEDUP_REMOVED lines=21> */
.L_x_5857:
[----:B------:R-:W-:Y:S05]  /*10210*/  BRA.U !UP3, `(.L_x_5858) ;  /* 0x000000010b587547 */ /* 0x000fea000b800000 */
        /* <DEDUP_REMOVED lines=21> */
[----:B------:R-:W-:-:S07]  /*10370*/  PRMT R189, R189, 0x5410, R194 ;  /* 0x00005410bdbd7816 */ /* 0x000fce00000000c2 */
.L_x_5858:
        /* <DEDUP_REMOVED lines=21> */
.L_x_5859:
        /* <DEDUP_REMOVED lines=23> */
.L_x_5860:
        /* <DEDUP_REMOVED lines=21> */
.L_x_5861:
[----:B------:R-:W-:Y:S05]  /*10790*/  BRA.U !UP3, `(.L_x_5854) ;  /* 0x000000250b307547 */ /* 0x000fea000b800000 */
[----:B------:R-:W3:Y:S04]  /*107a0*/  LDL R196, [R1+0x28] ;  /* 0x0000280001c47983 */ /* 0x000ee80000100800 */
[----:B012---:R-:W2:Y:S01]  /*107b0*/  LDL R195, [R1+0x24] ;  /* 0x0000240001c37983 */ /* 0x007ea20000100800 */
[----:B------:R-:W-:Y:S02]  /*107c0*/  PLOP3.LUT P6, PT, PT, PT, UP2, 0x80, 0x8 ;  /* 0x000000000008781c */ /* 0x000fe40003fcf028 */
[----:B------:R-:W-:Y:S02]  /*107d0*/  PLOP3.LUT P0, PT, PT, PT, UP2, 0x80, 0x8 ;  /* 0x000000000008781c */ /* 0x000fe40003f0f028 */
[----:B------:R-:W-:-:S09]  /*107e0*/  MOV R194, UR8 ;  /* 0x0000000800c27c02 */ /* 0x000fd20008000f00 */
[----:B---3--:R-:W-:Y:S01]  /*107f0*/  @P6 FFMA.FTZ R194, R196, R194, UR10 ;  /* 0x0000000ac4c26e23 */ /* 0x008fe200080100c2 */
[----:B------:R-:W-:Y:S01]  /*10800*/  PLOP3.LUT P6, PT, PT, PT, UP2, 0x80, 0x8 ;  /* 0x000000000008781c */ /* 0x000fe20003fcf028 */
[----:B------:R-:W-:Y:S02]  /*10810*/  HFMA2 R196, -RZ, RZ, 0, 0 ;  /* 0x00000000ffc47431 */ /* 0x000fe400000001ff */
[----:B--2---:R-:W-:Y:S01]  /*10820*/  @P0 FADD.FTZ R194, R195, -R194 ;  /* 0x800000c2c3c20221 */ /* 0x004fe20000010000 */
        /* <DEDUP_REMOVED lines=17> */
.L_x_5845:
        /* <DEDUP_REMOVED lines=19> */
.L_x_5865:
[----:B------:R-:W-:Y:S05]  /*10a70*/  BSYNC.RECONVERGENT B1 ;  /* 0x0000000000017941 */ /* 0x000fea0003800200 */
.L_x_5864:
        /* <DEDUP_REMOVED lines=14> */
.L_x_5867:
[----:B------:R-:W-:Y:S05]  /*10b60*/  BSYNC.RECONVERGENT B1 ;  /* 0x0000000000017941 */ /* 0x000fea0003800200 */
.L_x_5866:
[----:B------:R-:W-:-:S04]  /*10b70*/  F2FP.BF16.F32.PACK_AB R84, RZ, R84 ;  /* 0x00000054ff54723e */ /* 0x000fc800000010ff */
[----:B012---:R-:W-:-:S07]  /*10b80*/  PRMT R188, R84, 0x7610, R188 ;  /* 0x0000761054bc7816 */ /* 0x007fce00000000bc */
.L_x_5863:
        /* <DEDUP_REMOVED lines=16> */
.L_x_5870:
[----:B------:R-:W-:Y:S05]  /*10c90*/  BSYNC.RECONVERGENT B1 ;  /* 0x0000000000017941 */ /* 0x000fea0003800200 */
.L_x_5869:
[----:B------:R-:W-:Y:S01]  /*10ca0*/  BSSY.RECONVERGENT B1, `(.L_x_5871) ;  /* 0x000000f000017945 */ /* 0x000fe20003800200 */
[----:B------:R-:W-:Y:S01]  /*10cb0*/  FADD.FTZ R145, R145, R84 ;  /* 0x0000005491917221 */ /* 0x000fe20000010000 */
[----:B------:R-:W-:Y:S02]  /*10cc0*/  MOV R84, RZ ;  /* 0x000000ff00547202 */ /* 0x000fe40000000f00 */
[----:B------:R-:W-:Y:S05]  /*10cd0*/  @!P0 BRA `(.L_x_5872) ;  /* 0x00000000002c8947 */ /* 0x000fea0003800000 */
[----:B------:R-:W3:Y:S01]  /*10ce0*/  LDL R85, [R1+0x2c] ;  /* 0x00002c0001557983 */ /* 0x000ee20000100800 */
        /* <DEDUP_REMOVED lines=8> */
[----:B---3--:R-:W-:-:S05]  /*10d70*/  SHF.L.U32 R85, R85, 0x10, RZ ;  /* 0x0000001055557819 */ /* 0x008fca00000006ff */
[----:B------:R-:W-:-:S07]  /*10d80*/  FMUL.FTZ R84, R85, R84 ;  /* 0x0000005455547220 */ /* 0x000fce0000410000 */
.L_x_5872:
[----:B------:R-:W-:Y:S05]  /*10d90*/  BSYNC.RECONVERGENT B1 ;  /* 0x0000000000017941 */ /* 0x000fea0003800200 */
.L_x_5871:
[----:B------:R-:W-:-:S04]  /*10da0*/  F2FP.BF16.F32.PACK_AB R84, RZ, R84 ;  /* 0x00000054ff54723e */ /* 0x000fc800000010ff */
[----:B012---:R-:W-:-:S07]  /*10db0*/  PRMT R188, R188, 0x5410, R84 ;  /* 0x00005410bcbc7816 */ /* 0x007fce0000000054 */
.L_x_5868:
        /* <DEDUP_REMOVED lines=15> */
.L_x_5875:
[----:B------:R-:W-:Y:S05]  /*10eb0*/  BSYNC.RECONVERGENT B1 ;  /* 0x0000000000017941 */ /* 0x000fea0003800200 */
.L_x_5874:
        /* <DEDUP_REMOVED lines=14> */
.L_x_5877:
[----:B------:R-:W-:Y:S05]  /*10fa0*/  BSYNC.RECONVERGENT B1 ;  /* 0x0000000000017941 */ /* 0x000fea0003800200 */
.L_x_5876:
[----:B------:R-:W-:-:S04]  /*10fb0*/  F2FP.BF16.F32.PACK_AB R84, RZ, R84 ;  /* 0x00000054ff54723e */ /* 0x000fc800000010ff */
[----:B012---:R-:W-:-:S07]  /*10fc0*/  PRMT R189, R84, 0x7610, R189 ;  /* 0x0000761054bd7816 */ /* 0x007fce00000000bd */
.L_x_5873:
        /* <DEDUP_REMOVED lines=16> */
.L_x_5880:
[----:B------:R-:W-:Y:S05]  /*110d0*/  BSYNC.RECONVERGENT B1 ;  /* 0x0000000000017941 */ /* 0x000fea0003800200 */
.L_x_5879:
[----:B------:R-:W-:Y:S01]  /*110e0*/  BSSY.RECONVERGENT B1, `(.L_x_5881) ;  /* 0x000000f000017945 */ /* 0x000fe20003800200 */
[----:B------:R-:W-:Y:S01]  /*110f0*/  FADD.FTZ R147, R147, R84 ;  /* 0x0000005493937221 */ /* 0x000fe20000010000 */
[----:B------:R-:W-:Y:S02]  /*11100*/  MOV R84, RZ ;  /* 0x000000ff00547202 */ /* 0x000fe40000000f00 */
        /* <DEDUP_REMOVED lines=12> */
.L_x_5882:
[----:B------:R-:W-:Y:S05]  /*111d0*/  BSYNC.RECONVERGENT B1 ;  /* 0x0000000000017941 */ /* 0x000fea0003800200 */
.L_x_5881:
[----:B------:R-:W-:-:S04]  /*111e0*/  F2FP.BF16.F32.PACK_AB R84, RZ, R84 ;  /* 0x00000054ff54723e */ /* 0x000fc800000010ff */
[----:B012---:R-:W-:-:S07]  /*111f0*/  PRMT R189, R189, 0x5410, R84 ;  /* 0x00005410bdbd7816 */ /* 0x007fce0000000054 */
.L_x_5878:
        /* <DEDUP_REMOVED lines=15> */
.L_x_5885:
[----:B------:R-:W-:Y:S05]  /*112f0*/  BSYNC.RECONVERGENT B1 ;  /* 0x0000000000017941 */ /* 0x000fea0003800200 */
.L_x_5884:
        /* <DEDUP_REMOVED lines=14> */
.L_x_5887:
[----:B------:R-:W-:Y:S05]  /*113e0*/  BSYNC.RECONVERGENT B1 ;  /* 0x0000000000017941 */ /* 0x000fea0003800200 */
.L_x_5886:
[----:B------:R-:W-:-:S04]  /*113f0*/  F2FP.BF16.F32.PACK_AB R84, RZ, R84 ;  /* 0x00000054ff54723e */ /* 0x000fc800000010ff */
[----:B012---:R-:W-:-:S07]  /*11400*/  PRMT R190, R84, 0x7610, R190 ;  /* 0x0000761054be7816 */ /* 0x007fce00000000be */
.L_x_5883:
        /* <DEDUP_REMOVED lines=16> */
.L_x_5890:
[----:B------:R-:W-:Y:S05]  /*11510*/  BSYNC.RECONVERGENT B1 ;  /* 0x0000000000017941 */ /* 0x000fea0003800200 */
.L_x_5889:
        /* <DEDUP_REMOVED lines=15> */
.L_x_5892:
[----:B------:R-:W-:Y:S05]  /*11610*/  BSYNC.RECONVERGENT B1 ;  /* 0x0000000000017941 */ /* 0x000fea0003800200 */
.L_x_5891:
[----:B------:R-:W-:-:S04]  /*11620*/  F2FP.BF16.F32.PACK_AB R84, RZ, R84 ;  /* 0x00000054ff54723e */ /* 0x000fc800000010ff */
[----:B012---:R-:W-:-:S07]  /*11630*/  PRMT R190, R190, 0x5410, R84 ;  /* 0x00005410bebe7816 */ /* 0x007fce0000000054 */
.L_x_5888:
        /* <DEDUP_REMOVED lines=15> */
.L_x_5895:
[----:B------:R-:W-:Y:S05]  /*11730*/  BSYNC.RECONVERGENT B1 ;  /* 0x0000000000017941 */ /* 0x000fea0003800200 */
.L_x_5894:
        /* <DEDUP_REMOVED lines=14> */
.L_x_5897:
[----:B------:R-:W-:Y:S05]  /*11820*/  BSYNC.RECONVERGENT B1 ;  /* 0x0000000000017941 */ /* 0x000fea0003800200 */
.L_x_5896:
[----:B------:R-:W-:-:S04]  /*11830*/  F2FP.BF16.F32.PACK_AB R84, RZ, R84 ;  /* 0x00000054ff54723e */ /* 0x000fc800000010ff */
[----:B012---:R-:W-:-:S07]  /*11840*/  PRMT R191, R84, 0x7610, R191 ;  /* 0x0000761054bf7816 */ /* 0x007fce00000000bf */
.L_x_5893:
[----:B------:R-:W3:Y:S04]  /*11850*/  LDL R196, [R1+0x28] ;  /* 0x0000280001c47983 */ /* 0x000ee80000100800 */
[----:B012---:R-:W2:Y:S01]  /*11860*/  LDL R194, [R1+0x24] ;  /* 0x0000240001c27983 */ /* 0x007ea20000100800 */
        /* <DEDUP_REMOVED lines=36> */
[----:B------:R-:W-:Y:S01]  /*11ab0*/  FSEL R84, R84, RZ, P0 ;  /* 0x000000ff54547208 */ /* 0x000fe20000000000 */
[----:B---3--:R-:W-:-:S04]  /*11ac0*/  FFMA.FTZ R179, R196, R179, UR10 ;  /* 0x0000000ac4b37e23 */ /* 0x008fc800080100b3 */
[----:B--2---:R-:W-:-:S04]  /*11ad0*/  FADD.FTZ R179, R194, -R179 ;  /* 0x800000b3c2b37221 */ /* 0x004fc80000010000 */
[----:B------:R-:W-:-:S05]  /*11ae0*/  FMUL.FTZ R179, R179, UR32 ;  /* 0x00000020b3b37c20 */ /* 0x000fca0008410000 */
[----:B------:R-:W-:Y:S01]  /*11af0*/  FSEL R179, R179, RZ, P0 ;  /* 0x000000ffb3b37208 */ /* 0x000fe20000000000 */
        /* <DEDUP_REMOVED lines=17> */
.L_x_5862:
[----:B------:R-:W-:Y:S05]  /*11c10*/  BRA.U !UP3, `(.L_x_5898) ;  /* 0x000000010b807547 */ /* 0x000fea000b800000 */
[----:B-----5:R-:W-:Y:S01]  /*11c20*/  LOP3.LUT P0, RZ, R202, 0xff, RZ, 0xc0, !PT ;  /* 0x000000ffcaff7812 */ /* 0x020fe2000780c0ff */
[----:B------:R-:W-:Y:S01]  /*11c30*/  BSSY.RECONVERGENT B1, `(.L_x_5899) ;  /* 0x000000d000017945 */ /* 0x000fe20003800200 */
[----:B012---:R-:W-:-:S11]  /*11c40*/  HFMA2 R194, -RZ, RZ, 0, 0 ;  /* 0x00000000ffc27431 */ /* 0x007fd600000001ff */
        /* <DEDUP_REMOVED lines=11> */
.L_x_5900:
[----:B------:R-:W-:Y:S05]  /*11d00*/  BSYNC.RECONVERGENT B1 ;  /* 0x0000000000017941 */ /* 0x000fea0003800200 */
.L_x_5899:
        /* <DEDUP_REMOVED lines=14> */
.L_x_5902:
[----:B------:R-:W-:Y:S05]  /*11df0*/  BSYNC.RECONVERGENT B1 ;  /* 0x0000000000017941 */ /* 0x000fea0003800200 */
.L_x_5901:
[----:B------:R-:W-:-:S04]  /*11e00*/  F2FP.BF16.F32.PACK_AB R194, RZ, R194 ;  /* 0x000000c2ffc2723e */ /* 0x000fc800000010ff */
[----:B------:R-:W-:-:S07]  /*11e10*/  PRMT R188, R194, 0x7610, R188 ;  /* 0x00007610c2bc7816 */ /* 0x000fce00000000bc */
.L_x_5898:
        /* <DEDUP_REMOVED lines=16> */
.L_x_5905:
[----:B------:R-:W-:Y:S05]  /*11f20*/  BSYNC.RECONVERGENT B1 ;  /* 0x0000000000017941 */ /* 0x000fea0003800200 */
.L_x_5904:
        /* <DEDUP_REMOVED lines=15> */
.L_x_5907:
[----:B------:R-:W-:Y:S05]  /*12020*/  BSYNC.RECONVERGENT B1 ;  /* 0x0000000000017941 */ /* 0x000fea0003800200 */
.L_x_5906:
[----:B------:R-:W-:-:S04]  /*12030*/  F2FP.BF16.F32.PACK_AB R194, RZ, R194 ;  /* 0x000000c2ffc2723e */ /* 0x000fc800000010ff */
[----:B------:R-:W-:-:S07]  /*12040*/  PRMT R188, R188, 0x5410, R194 ;  /* 0x00005410bcbc7816 */ /* 0x000fce00000000c2 */
.L_x_5903:
        /* <DEDUP_REMOVED lines=15> */
.L_x_5910:
[----:B------:R-:W-:Y:S05]  /*12140*/  BSYNC.RECONVERGENT B1 ;  /* 0x0000000000017941 */ /* 0x000fea0003800200 */
.L_x_5909:
        /* <DEDUP_REMOVED lines=14> */
.L_x_5912:
[----:B------:R-:W-:Y:S05]  /*12230*/  BSYNC.RECONVERGENT B1 ;  /* 0x0000000000017941 */ /* 0x000fea0003800200 */
.L_x_5911:
[----:B------:R-:W-:-:S04]  /*12240*/  F2FP.BF16.F32.PACK_AB R194, RZ, R194 ;  /* 0x000000c2ffc2723e */ /* 0x000fc800000010ff */
[----:B------:R-:W-:-:S07]  /*12250*/  PRMT R189, R194, 0x7610, R189 ;  /* 0x00007610c2bd7816 */ /* 0x000fce00000000bd */
.L_x_5908:
        /* <DEDUP_REMOVED lines=16> */
.L_x_5915:
[----:B------:R-:W-:Y:S05]  /*12360*/  BSYNC.RECONVERGENT B1 ;  /* 0x0000000000017941 */ /* 0x000fea0003800200 */
.L_x_5914:
        /* <DEDUP_REMOVED lines=15> */
.L_x_5917:
[----:B------:R-:W-:Y:S05]  /*12460*/  BSYNC.RECONVERGENT B1 ;  /* 0x0000000000017941 */ /* 0x000fea0003800200 */
.L_x_5916:
[----:B------:R-:W-:-:S04]  /*12470*/  F2FP.BF16.F32.PACK_AB R194, RZ, R194 ;  /* 0x000000c2ffc2723e */ /* 0x000fc800000010ff */
[----:B------:R-:W-:-:S07]  /*12480*/  PRMT R189, R189, 0x5410, R194 ;  /* 0x00005410bdbd7816 */ /* 0x000fce00000000c2 */
.L_x_5913:
        /* <DEDUP_REMOVED lines=15> */
.L_x_5920:
[----:B------:R-:W-:Y:S05]  /*12580*/  BSYNC.RECONVERGENT B1 ;  /* 0x0000000000017941 */ /* 0x000fea0003800200 */
.L_x_5919:
        /* <DEDUP_REMOVED lines=14> */
.L_x_5922:
[----:B------:R-:W-:Y:S05]  /*12670*/  BSYNC.RECONVERGENT B1 ;  /* 0x0000000000017941 */ /* 0x000fea0003800200 */
.L_x_5921:
[----:B------:R-:W-:-:S04]  /*12680*/  F2FP.BF16.F32.PACK_AB R194, RZ, R194 ;  /* 0x000000c2ffc2723e */ /* 0x000fc800000010ff */
[----:B------:R-:W-:-:S07]  /*12690*/  PRMT R190, R194, 0x7610, R190 ;  /* 0x00007610c2be7816 */ /* 0x000fce00000000be */
.L_x_5918:
        /* <DEDUP_REMOVED lines=16> */
.L_x_5925:
[----:B------:R-:W-:Y:S05]  /*127a0*/  BSYNC.RECONVERGENT B1 ;  /* 0x0000000000017941 */ /* 0x000fea0003800200 */
.L_x_5924:
        /* <DEDUP_REMOVED lines=15> */
.L_x_5927:
[----:B------:R-:W-:Y:S05]  /*128a0*/  BSYNC.RECONVERGENT B1 ;  /* 0x0000000000017941 */ /* 0x000fea0003800200 */
.L_x_5926:
[----:B------:R-:W-:-:S04]  /*128b0*/  F2FP.BF16.F32.PACK_AB R194, RZ, R194 ;  /* 0x000000c2ffc2723e */ /* 0x000fc800000010ff */
[----:B------:R-:W-:-:S07]  /*128c0*/  PRMT R190, R190, 0x5410, R194 ;  /* 0x00005410bebe7816 */ /* 0x000fce00000000c2 */
.L_x_5923:
        /* <DEDUP_REMOVED lines=15> */
.L_x_5930:
[----:B------:R-:W-:Y:S05]  /*129c0*/  BSYNC.RECONVERGENT B1 ;  /* 0x0000000000017941 */ /* 0x000fea0003800200 */
.L_x_5929:
        /* <DEDUP_REMOVED lines=14> */
.L_x_5932:
[----:B------:R-:W-:Y:S05]  /*12ab0*/  BSYNC.RECONVERGENT B1 ;  /* 0x0000000000017941 */ /* 0x000fea0003800200 */
.L_x_5931:
[----:B------:R-:W-:-:S04]  /*12ac0*/  F2FP.BF16.F32.PACK_AB R194, RZ, R194 ;  /* 0x000000c2ffc2723e */ /* 0x000fc800000010ff */
[----:B------:R-:W-:-:S07]  /*12ad0*/  PRMT R191, R194, 0x7610, R191 ;  /* 0x00007610c2bf7816 */ /* 0x000fce00000000bf */
.L_x_5928:
[----:B------:R-:W-:Y:S05]  /*12ae0*/  BRA.U !UP3, `(.L_x_5854) ;  /* 0x000000010b5c7547 */ /* 0x000fea000b800000 */
[----:B------:R-:W3:Y:S04]  /*12af0*/  LDL R197, [R1+0x28] ;  /* 0x0000280001c57983 */ /* 0x000ee80000100800 */
[----:B------:R-:W4:Y:S01]  /*12b00*/  LDL R196, [R1+0x24] ;  /* 0x0000240001c47983 */ /* 0x000f220000100800 */
[----:B012---:R-:W-:Y:S02]  /*12b10*/  MOV R194, UR8 ;  /* 0x0000000800c27c02 */ /* 0x007fe40008000f00 */
[----:B-----5:R-:W-:Y:S02]  /*12b20*/  ISETP.GE.U32.AND P0, PT, R202, RZ, PT ;  /* 0x000000ffca00720c */ /* 0x020fe40003f06070 */
[----:B------:R-:W-:Y:S02]  /*12b30*/  ISETP.LT.AND P6, PT, RZ, UR33, PT ;  /* 0x00000021ff007c0c */ /* 0x000fe4000bfc1270 */
[----:B------:R-:W-:-:S13]  /*12b40*/  ISETP.GE.U32.AND.EX P0, PT, R203, 0x1000000, PT, P0 ;  /* 0x01000000cb00780c */ /* 0x000fda0003f06100 */
[----:B------:R-:W-:-:S04]  /*12b50*/  @P0 PRMT R195, R187, 0x7632, R195 ;  /* 0x00007632bbc30816 */ /* 0x000fc800000000c3 */
[----:B------:R-:W-:Y:S01]  /*12b60*/  @P0 SHF.L.U32 R195, R195, 0x10, RZ ;  /* 0x00000010c3c30819 */ /* 0x000fe200000006ff */
[----:B---3--:R-:W-:-:S04]  /*12b70*/  FFMA.FTZ R194, R197, R194, UR10 ;  /* 0x0000000ac5c27e23 */ /* 0x008fc800080100c2 */
[----:B----4-:R-:W-:Y:S01]  /*12b80*/  FADD.FTZ R194, R196, -R194 ;  /* 0x800000c2c4c27221 */ /* 0x010fe20000010000 */
[----:B------:R-:W-:-:S03]  /*12b90*/  HFMA2 R196, -RZ, RZ, 0, 0 ;  /* 0x00000000ffc47431 */ /* 0x000fc600000001ff */
[----:B------:R-:W-:-:S05]  /*12ba0*/  FMUL.FTZ R194, R194, UR32 ;  /* 0x00000020c2c27c20 */ /* 0x000fca0008410000 */
[----:B------:R-:W-:-:S05]  /*12bb0*/  FSEL R194, R194, RZ, P6 ;  /* 0x000000ffc2c27208 */ /* 0x000fca0003000000 */
[----:B------:R-:W-:-:S04]  /*12bc0*/  FMUL.FTZ R194, R194, UR23 ;  /* 0x00000017c2c27c20 */ /* 0x000fc80008410000 */
[----:B------:R-:W-:-:S04]  /*12bd0*/  FMUL.FTZ R194, R194, UR22 ;  /* 0x00000016c2c27c20 */ /* 0x000fc80008410000 */
[----:B------:R-:W-:Y:S01]  /*12be0*/  @P0 FMUL.FTZ R196, R194, R195 ;  /* 0x000000c3c2c40220 */ /* 0x000fe20000410000 */
[----:B------:R-:W-:-:S03]  /*12bf0*/  PRMT R195, R59, 0x7632, R195 ;  /* 0x000076323bc37816 */ /* 0x000fc600000000c3 */
[----:B------:R-:W-:Y:S01]  /*12c00*/  FADD.FTZ R151, R151, R196 ;  /* 0x000000c497977221 */ /* 0x000fe20000010000 */
[----:B------:R-:W-:Y:S01]  /*12c10*/  @P0 SHF.L.U32 R195, R195, 0x10, RZ ;  /* 0x00000010c3c30819 */ /* 0x000fe200000006ff */
[----:B------:R-:W-:-:S04]  /*12c20*/  IMAD.MOV.U32 R196, RZ, RZ, RZ ;  /* 0x000000ffffc47224 */ /* 0x000fc800078e00ff */
[----:B------:R-:W-:-:S05]  /*12c30*/  @P0 FMUL.FTZ R196, R195, R194 ;  /* 0x000000c2c3c40220 */ /* 0x000fca0000410000 */
[----:B------:R-:W-:-:S04]  /*12c40*/  F2FP.BF16.F32.PACK_AB R194, RZ, R196 ;  /* 0x000000c4ffc2723e */ /* 0x000fc800000010ff */
[----:B------:R-:W-:-:S07]  /*12c50*/  PRMT R191, R191, 0x5410, R194 ;  /* 0x00005410bfbf7816 */ /* 0x000fce00000000c2 */
.L_x_5854:
[----:B012---:R-:W0:Y:S01]  /*12c60*/  @P5 LDC.64 R194, c[0x0][0x478] ;  /* 0x00011e00ffc25b82 */ /* 0x007e220000000a00 */
[----:B------:R-:W1:Y:S01]  /*12c70*/  @UP3 LDCU.64 UR6, c[0x0][0x468] ;  /* 0x00008d00ff0637ac */ /* 0x000e620008000a00 */
[----:B------:R-:W-:Y:S01]  /*12c80*/  PLOP3.LUT P0, PT, PT, PT, UP3, 0x80, 0x8 ;  /* 0x000000000008781c */ /* 0x000fe20003f0f038 */
[----:B0-----:R-:W-:Y:S01]  /*12c90*/  @P5 IMAD.WIDE.U32 R194, R193, 0x20, R194 ;  /* 0x00000020c1c25825 */ /* 0x001fe200078e00c2 */
[----:B------:R-:W-:-:S04]  /*12ca0*/  MOV R193, 0x10 ;  /* 0x0000001000c17802 */ /* 0x000fc80000000f00 */
[----:B------:R3:W-:Y:S07]  /*12cb0*/  @P5 STG.E.128 desc[UR20][R194.64], R84 ;  /* 0x00000054c2005986 */ /* 0x0007ee000c101d14 */
[----:B-1----:R-:W-:Y:S01]  /*12cc0*/  @P0 IMAD.WIDE.U32 R192, R192, R193, UR6 ;  /* 0x00000006c0c00e25 */ /* 0x002fe2000f8e00c1 */
[----:B------:R3:W-:Y:S01]  /*12cd0*/  @P5 STG.E.128 desc[UR20][R194.64+0x10], R176 ;  /* 0x000010b0c2005986 */ /* 0x0007e2000c101d14 */
[----:B------:R-:W-:-:S13]  /*12ce0*/  PLOP3.LUT P5, PT, PT, PT, UP3, 0x80, 0x8 ;  /* 0x000000000008781c */ /* 0x000fda0003faf038 */
[----:B------:R3:W-:Y:S02]  /*12cf0*/  @P5 STG.E.128 desc[UR20][R192.64], R188 ;  /* 0x000000bcc0005986 */ /* 0x0007e4000c101d14 */
.L_x_5843:
[----:B------:R-:W-:Y:S05]  /*12d00*/  BSYNC.RECONVERGENT B0 ;  /* 0x0000000000007941 */ /* 0x000fea0003800200 */
.L_x_5842:
[----:B------:R-:W-:Y:S02]  /*12d10*/  UIADD3 UR11, UPT, UPT, UR11, UR28, URZ ;  /* 0x0000001c0b0b7290 */ /* 0x000fe4000fffe0ff */
[----:B------:R-:W-:Y:S02]  /*12d20*/  UPLOP3.LUT UP1, UPT, UPT, UPT, UP1, 0x40, 0x4 ;  /* 0x000000000004789c */ /* 0x000fe40003f2e810 */
[----:B------:R-:W-:-:S09]  /*12d30*/  UISETP.GE.AND UP0, UPT, UR11, UR29, UPT ;  /* 0x0000001d0b00728c */ /* 0x000fd2000bf06270 */
[----:B------:R-:W-:Y:S05]  /*12d40*/  BRA.U !UP0, `(.L_x_5933) ;  /* 0xfffffedd08847547 */ /* 0x000fea000b83ffff */
.L_x_5544:
[----:B------:R-:W4:Y:S01]  /*12d50*/  S2UR UR4, SR_CTAID.X ;  /* 0x00000000000479c3 */ /* 0x000f220000002500 */
[----:B---3--:R-:W3:Y:S01]  /*12d60*/  S2R R192, SR_TID.X ;  /* 0x0000000000c07919 */ /* 0x008ee20000002100 */
[----:B------:R-:W-:Y:S01]  /*12d70*/  BSSY.RECONVERGENT B0, `(.L_x_5934) ;  /* 0x0000016000007945 */ /* 0x000fe20003800200 */
[----:B----4-:R-:W-:-:S06]  /*12d80*/  UIMAD UR4, UR4, UR9, URZ ;  /* 0x00000009040472a4 */ /* 0x010fcc000f8e02ff */
[----:B------:R-:W-:-:S04]  /*12d90*/  MOV R9, UR4 ;  /* 0x0000000400097c02 */ /* 0x000fc80008000f00 */
[----:B---3--:R-:W-:Y:S01]  /*12da0*/  LEA.HI R9, R9, R192, RZ, 0x1d ;  /* 0x000000c009097211 */ /* 0x008fe200078fe8ff */
[----:B------:R-:W-:Y:S06]  /*12db0*/  @!P1 BRA `(.L_x_5935) ;  /* 0x0000000000449947 */ /* 0x000fec0003800000 */
[----:B------:R-:W3:Y:S01]  /*12dc0*/  LDL.LU R192, [R1+0x30] ;  /* 0x0000300001c07983 */ /* 0x000ee20000300800 */
[----:B------:R-:W4:Y:S03]  /*12dd0*/  LDC.64 R2, c[0x0][0x440] ;  /* 0x00011000ff027b82 */ /* 0x000f260000000a00 */
[----:B------:R-:W3:Y:S04]  /*12de0*/  LDL.LU R193, [R1+0x34] ;  /* 0x0000340001c17983 */ /* 0x000ee80000300800 */
[----:B012---:R-:W3:Y:S01]  /*12df0*/  LDL.LU R194, [R1+0x38] ;  /* 0x0000380001c27983 */ /* 0x007ee20000300800 */
[----:B------:R-:W0:Y:S03]  /*12e00*/  LDC.64 R4, c[0x0][0x448] ;  /* 0x00011200ff047b82 */ /* 0x000e260000000a00 */
[----:B------:R-:W3:Y:S05]  /*12e10*/  LDL.LU R195, [R1+0x3c] ;  /* 0x00003c0001c37983 */ /* 0x000eea0000300800 */
[----:B------:R-:W1:Y:S01]  /*12e20*/  LDC.64 R6, c[0x0][0x460] ;  /* 0x00011800ff067b82 */ /* 0x000e620000000a00 */
[----:B----4-:R-:W-:-:S05]  /*12e30*/  IMAD.WIDE.U32 R2, R9, 0x20, R2 ;  /* 0x0000002009027825 */ /* 0x010fca00078e0002 */
[----:B------:R4:W-:Y:S01]  /*12e40*/  STG.E.128 desc[UR20][R2.64], R88 ;  /* 0x0000005802007986 */ /* 0x0009e2000c101d14 */
[----:B0-----:R-:W-:-:S03]  /*12e50*/  IMAD.WIDE.U32 R4, R9, 0x20, R4 ;  /* 0x0000002009047825 */ /* 0x001fc600078e0004 */
[----:B------:R4:W-:Y:S04]  /*12e60*/  STG.E.128 desc[UR20][R2.64+0x10], R92 ;  /* 0x0000105c02007986 */ /* 0x0009e8000c101d14 */
[----:B------:R4:W-:Y:S01]  /*12e70*/  STG.E.128 desc[UR20][R4.64+0x10], R60 ;  /* 0x0000103c04007986 */ /* 0x0009e2000c101d14 */
[C---:B-1----:R-:W-:Y:S01]  /*12e80*/  IMAD.WIDE.U32 R6, R9.reuse, 0x20, R6 ;  /* 0x0000002009067825 */ /* 0x042fe200078e0006 */
[----:B------:R-:W-:Y:S02]  /*12e90*/  IADD3 R9, PT, PT, R9, 0x100, RZ ;  /* 0x0000010009097810 */ /* 0x000fe40007ffe0ff */
[----:B---3--:R4:W-:Y:S04]  /*12ea0*/  STG.E.128 desc[UR20][R4.64], R192 ;  /* 0x000000c004007986 */ /* 0x0089e8000c101d14 */
[----:B------:R4:W-:Y:S04]  /*12eb0*/  STG.E.128 desc[UR20][R6.64], R120 ;  /* 0x0000007806007986 */ /* 0x0009e8000c101d14 */
[----:B------:R4:W-:Y:S02]  /*12ec0*/  STG.E.128 desc[UR20][R6.64+0x10], R124 ;  /* 0x0000107c06007986 */ /* 0x0009e4000c101d14 */
.L_x_5935:
[----:B------:R-:W-:Y:S05]  /*12ed0*/  BSYNC.RECONVERGENT B0 ;  /* 0x0000000000007941 */ /* 0x000fea0003800200 */
.L_x_5934:
[----:B------:R-:W-:Y:S04]  /*12ee0*/  BSSY.RECONVERGENT B0, `(.L_x_5936) ;  /* 0x000000f000007945 */ /* 0x000fe80003800200 */
[----:B------:R-:W-:Y:S05]  /*12ef0*/  @!P2 BRA `(.L_x_5937) ;  /* 0x000000000034a947 */ /* 0x000fea0003800000 */
[----:B----4-:R-:W3:Y:S08]  /*12f00*/  LDC.64 R2, c[0x0][0x440] ;  /* 0x00011000ff027b82 */ /* 0x010ef00000000a00 */
        /* <DEDUP_REMOVED lines=12> */
.L_x_5937:
[----:B------:R-:W-:Y:S05]  /*12fd0*/  BSYNC.RECONVERGENT B0 ;  /* 0x0000000000007941 */ /* 0x000fea0003800200 */
.L_x_5936:
[----:B------:R-:W-:Y:S04]  /*12fe0*/  BSSY.RECONVERGENT B0, `(.L_x_5938) ;  /* 0x000000f000007945 */ /* 0x000fe80003800200 */
[----:B------:R-:W-:Y:S05]  /*12ff0*/  @!P3 BRA `(.L_x_5939) ;  /* 0x000000000034b947 */ /* 0x000fea0003800000 */
[----:B---34-:R-:W3:Y:S08]  /*13000*/  LDC.64 R2, c[0x0][0x440] ;  /* 0x00011000ff027b82 */ /* 0x018ef00000000a00 */
        /* <DEDUP_REMOVED lines=12> */
.L_x_5939:
[----:B------:R-:W-:Y:S05]  /*130d0*/  BSYNC.RECONVERGENT B0 ;  /* 0x0000000000007941 */ /* 0x000fea0003800200 */
.L_x_5938:
[----:B------:R-:W-:Y:S05]  /*130e0*/  @!P4 EXIT ;  /* 0x000000000000c94d */ /* 0x000fea0003800000 */
[----:B---34-:R-:W3:Y:S08]  /*130f0*/  LDC.64 R2, c[0x0][0x440] ;  /* 0x00011000ff027b82 */ /* 0x018ef00000000a00 */
        /* <DEDUP_REMOVED lines=12> */
.L_x_5940:
        /* <DEDUP_REMOVED lines=12> */
.L_x_15655:


//--------------------- .text._ZN10layer_norm22ln_bwd_finalize_kernelINS_22Kernel_traits_finalizeILj8192E13__nv_bfloat16S2_fS2_fjLb1ELj1024ELj4ENS_18Kernel_traits_baseILj8192ES2_S2_fS2_fjLj1024EEEEELb1ELb1EEEvNS_9BwdParamsE --------------------------
	.section	.text._ZN10layer_norm22ln_bwd_finalize_kernelINS_22Kernel_traits_finalizeILj8192E13__nv_bfloat16S2_fS2_fjLb1ELj1024ELj4ENS_18Kernel_traits_baseILj8192ES2_S2_fS2_fjLj1024EEEEELb1ELb1EEEvNS_9BwdParamsE,"ax",@progbits
	.align	128
        .global         _ZN10layer_norm22ln_bwd_finalize_kernelINS_22Kernel_traits_finalizeILj8192E13__nv_bfloat16S2_fS2_fjLb1ELj1024ELj4ENS_18Kernel_traits_baseILj8192ES2_S2_fS2_fjLj1024EEEEELb1ELb1EEEvNS_9BwdParamsE
        .type           _ZN10layer_norm22ln_bwd_finalize_kernelINS_22Kernel_traits_finalizeILj8192E13__nv_bfloat16S2_fS2_fjLb1ELj1024ELj4ENS_18Kernel_traits_baseILj8192ES2_S2_fS2_fjLj1024EEEEELb1ELb1EEEvNS_9BwdParamsE,@function
        .size           _ZN10layer_norm22ln_bwd_finalize_kernelINS_22Kernel_traits_finalizeILj8192E13__nv_bfloat16S2_fS2_fjLb1ELj1024ELj4ENS_18Kernel_traits_baseILj8192ES2_S2_fS2_fjLj1024EEEEELb1ELb1EEEvNS_9BwdParamsE,(.L_x_15656 - _ZN10layer_norm22ln_bwd_finalize_kernelINS_22Kernel_traits_finalizeILj8192E13__nv_bfloat16S2_fS2_fjLb1ELj1024ELj4ENS_18Kernel_traits_baseILj8192ES2_S2_fS2_fjLj1024EEEEELb1ELb1EEEvNS_9BwdParamsE)
        .other          _ZN10layer_norm22ln_bwd_finalize_kernelINS_22Kernel_traits_finalizeILj8192E13__nv_bfloat16S2_fS2_fjLb1ELj1024ELj4ENS_18Kernel_traits_baseILj8192ES2_S2_fS2_fjLj1024EEEEELb1ELb1EEEvNS_9BwdParamsE,@"STO_CUDA_ENTRY STV_DEFAULT"
_ZN10layer_norm22ln_bwd_finalize_kernelINS_22Kernel_traits_finalizeILj8192E13__nv_bfloat16S2_fS2_fjLb1ELj1024ELj4ENS_18Kernel_traits_baseILj8192ES2_S2_fS2_fjLj1024EEEEELb1ELb1EEEvNS_9BwdParamsE:
.text._ZN10layer_norm22ln_bwd_finalize_kernelINS_22Kernel_traits_finalizeILj8192E13__nv_bfloat16S2_fS2_fjLb1ELj1024ELj4ENS_18Kernel_traits_baseILj8192ES2_S2_fS2_fjLj1024EEEEELb1ELb1EEEvNS_9BwdParamsE:
        /* <DEDUP_REMOVED lines=58> */
.L_x_5945:
        /* <DEDUP_REMOVED lines=87> */
.L_x_5944:
[----:B------:R-:W-:Y:S05]  /*0910*/  BSYNC.RECONVERGENT B1 ;  /* 0x0000000000017941 */ /* 0x000fea0003800200 */
.L_x_5943:
        /* <DEDUP_REMOVED lines=50> */
.L_x_5947:
[----:B------:R-:W-:Y:S05]  /*0c40*/  BSYNC.RECONVERGENT B1 ;  /* 0x0000000000017941 */ /* 0x000fea0003800200 */
.L_x_5946:
        /* <DEDUP_REMOVED lines=30> */
.L_x_5949:
[----:B------:R-:W-:Y:S05]  /*0e30*/  BSYNC.RECONVERGENT B1 ;  /* 0x0000000000017941 */ /* 0x000fea0003800200 */
.L_x_5948:
        /* <DEDUP_REMOVED lines=15> */
.L_x_5942:
[----:B------:R-:W-:Y:S05]  /*0f30*/  BSYNC.RECONVERGENT B0 ;  /* 0x0000000000007941 */ /* 0x000fea0003800200 */
.L_x_5941:
        /* <DEDUP_REMOVED lines=73> */
.L_x_5950:
        /* <DEDUP_REMOVED lines=11> */
.L_x_15656:


//--------------------- .text._ZN10layer_norm13ln_bwd_kernelINS_13Kernel_traitsI13__nv_bfloat16S2_fS2_fjLj8192ELj1ELj1ELj8ELj16ENS_18Kernel_traits_baseILj8192ES2_S2_fS2_fjLj256EEEEELb1ELb1ELb1ELb1EEEvNS_9BwdParamsE --------------------------
	.section	.text._ZN10layer_norm13ln_bwd_kernelINS_13Kernel_traitsI13__nv_bfloat16S2_fS2_fjLj8192ELj1ELj1ELj8ELj16ENS_18Kernel_traits_baseILj8192ES2_S2_fS2_fjLj256EEEEELb1ELb1ELb1ELb1EEEvNS_9BwdParamsE,"ax",@progbits
	.align	128
        .global         _ZN10layer_norm13ln_bwd_kernelINS_13Kernel_traitsI13__nv_bfloat16S2_fS2_fjLj8192ELj1ELj1ELj8ELj16ENS_18Kernel_traits_baseILj8192ES2_S2_fS2_fjLj256EEEEELb1ELb1ELb1ELb1EEEvNS_9BwdParamsE
        .type           _ZN10layer_norm13ln_bwd_kernelINS_13Kernel_traitsI13__nv_bfloat16S2_fS2_fjLj8192ELj1ELj1ELj8ELj16ENS_18Kernel_traits_baseILj8192ES2_S2_fS2_fjLj256EEEEELb1ELb1ELb1ELb1EEEvNS_9BwdParamsE,@function
        .size           _ZN10layer_norm13ln_bwd_kernelINS_13Kernel_traitsI13__nv_bfloat16S2_fS2_fjLj8192ELj1ELj1ELj8ELj16ENS_18Kernel_traits_baseILj8192ES2_S2_fS2_fjLj256EEEEELb1ELb1ELb1ELb1EEEvNS_9BwdParamsE,(.L_x_15657 - _ZN10layer_norm13ln_bwd_kernelINS_13Kernel_traitsI13__nv_bfloat16S2_fS2_fjLj8192ELj1ELj1ELj8ELj16ENS_18Kernel_traits_baseILj8192ES2_S2_fS2_fjLj256EEEEELb1ELb1ELb1ELb1EEEvNS_9BwdParamsE)
        .other          _ZN10layer_norm13ln_bwd_kernelINS_13Kernel_traitsI13__nv_bfloat16S2_fS2_fjLj8192ELj1ELj1ELj8ELj16ENS_18Kernel_traits_baseILj8192ES2_S2_fS2_fjLj256EEEEELb1ELb1ELb1ELb1EEEvNS_9BwdParamsE,@"STO_CUDA_ENTRY STV_DEFAULT"
_ZN10layer_norm13ln_bwd_kernelINS_13Kernel_traitsI13__nv_bfloat16S2_fS2_fjLj8192ELj1ELj1ELj8ELj16ENS_18Kernel_traits_baseILj8192ES2_S2_fS2_fjLj256EEEEELb1ELb1ELb1ELb1EEEvNS_9BwdParamsE:
.text._ZN10layer_norm13ln_bwd_kernelINS_13Kernel_traitsI13__nv_bfloat16S2_fS2_fjLj8192ELj1ELj1ELj8ELj16ENS_18Kernel_traits_baseILj8192ES2_S2_fS2_fjLj256EEEEELb1ELb1ELb1ELb1EEEvNS_9BwdParamsE:
        /* <DEDUP_REMOVED lines=66> */
[----:B------:R-:W0:Y:S03]  /*0420*/  LDCU.64 UR6, c[0x0][0x478] ;  /* 0x00008f00ff0677ac */ /* 0x000e260008000a00 */
[----:B------:R-:W4:Y:S01]  /*0430*/  LDG.E.128 R72, desc[UR20][R4.64+0x2000] ;  /* 0x0020001404487981 */ /* 0x000f22000c1e1d00 */
[----:B------:R-:W0:Y:S03]  /*0440*/  LDCU.128 UR12, c[0x0][0x3c0] ;  /* 0x00007800ff0c77ac */ /* 0x000e260008000c00 */
[----:B------:R-:W4:Y:S01]  /*0450*/  LDG.E.128 R68, desc[UR20][R4.64+0x1000] ;  /* 0x0010001404447981 */ /* 0x000f22000c1e1d00 */
[----:B------:R-:W0:Y:S03]  /*0460*/  LDCU.128 UR16, c[0x0][0x3f0] ;  /* 0x00007e00ff1077ac */ /* 0x000e260008000c00 */
[----:B------:R1:W4:Y:S01]  /*0470*/  LDG.E.128 R64, desc[UR20][R4.64] ;  /* 0x0000001404407981 */ /* 0x000322000c1e1d00 */
[----:B--2---:R-:W-:-:S04]  /*0480*/  IMAD.WIDE.U32 R2, R14, 0x10, R2 ;  /* 0x000000100e027825 */ /* 0x004fc800078e0002 */
[----:B------:R-:W-:Y:S01]  /*0490*/  HFMA2 R172, -RZ, RZ, 0, 0 ;  /* 0x00000000ffac7431 */ /* 0x000fe200000001ff */
[----:B------:R-:W2:Y:S01]  /*04a0*/  LDCU.64 UR24, c[0x0][0x380] ;  /* 0x00007000ff1877ac */ /* 0x000ea20008000a00 */
[----:B------:R-:W5:Y:S04]  /*04b0*/  LDG.E.128 R60, desc[UR20][R2.64+0x3000] ;  /* 0x00300014023c7981 */ /* 0x000f68000c1e1d00 */
[----:B------:R-:W5:Y:S04]  /*04c0*/  LDG.E.128 R56, desc[UR20][R2.64+0x2000] ;  /* 0x0020001402387981 */ /* 0x000f68000c1e1d00 */
[----:B------:R-:W5:Y:S04]  /*04d0*/  LDG.E.128 R52, desc[UR20][R2.64+0x1000] ;  /* 0x0010001402347981 */ /* 0x000f68000c1e1d00 */
[----:B------:R0:W5:Y:S01]  /*04e0*/  LDG.E.128 R48, desc[UR20][R2.64] ;  /* 0x0000001402307981 */ /* 0x000162000c1e1d00 */
[----:B---3--:R-:W-:-:S02]  /*04f0*/  PRMT R13, R76, 0x7632, R13 ;  /* 0x000076324c0d7816 */ /* 0x008fc4000000000d */
[----:B----4-:R-:W-:Y:S02]  /*0500*/  PRMT R12, R72, 0x7632, R12 ;  /* 0x00007632480c7816 */ /* 0x010fe4000000000c */
[----:B------:R-:W-:Y:S02]  /*0510*/  PRMT R11, R73, 0x7632, R11 ;  /* 0x00007632490b7816 */ /* 0x000fe4000000000b */
[----:B------:R-:W-:Y:S02]  /*0520*/  PRMT R10, R74, 0x7632, R10 ;  /* 0x000076324a0a7816 */ /* 0x000fe4000000000a */
[----:B------:R-:W-:Y:S02]  /*0530*/  PRMT R9, R75, 0x7632, R9 ;  /* 0x000076324b097816 */ /* 0x000fe40000000009 */
[----:B------:R-:W-:Y:S02]  /*0540*/  PRMT R8, R68, 0x7632, R8 ;  /* 0x0000763244087816 */ /* 0x000fe40000000008 */
[----:B------:R-:W-:-:S02]  /*0550*/  PRMT R7, R69, 0x7632, R7 ;  /* 0x0000763245077816 */ /* 0x000fc40000000007 */
[----:B------:R-:W-:Y:S02]  /*0560*/  PRMT R6, R70, 0x7632, R6 ;  /* 0x0000763246067816 */ /* 0x000fe40000000006 */
[----:B-1----:R-:W-:Y:S02]  /*0570*/  PRMT R5, R71, 0x7632, R5 ;  /* 0x0000763247057816 */ /* 0x002fe40000000005 */
[----:B------:R-:W-:Y:S02]  /*0580*/  PRMT R4, R64, 0x7632, R4 ;  /* 0x0000763240047816 */ /* 0x000fe40000000004 */
[----:B0-----:R-:W-:Y:S02]  /*0590*/  PRMT R3, R65, 0x7632, R3 ;  /* 0x0000763241037816 */ /* 0x001fe40000000003 */
[----:B------:R-:W-:Y:S02]  /*05a0*/  PRMT R2, R66, 0x7632, R2 ;  /* 0x0000763242027816 */ /* 0x000fe40000000002 */
[----:B--2---:R-:W-:-:S07]  /*05b0*/  PRMT R0, R67, 0x7632, R0 ;  /* 0x0000763243007816 */ /* 0x004fce0000000000 */
.L_x_6325:
        /* <DEDUP_REMOVED lines=15> */
[----:B--2---:R-:W-:-:S08]  /*06b0*/  R2UR UR11, R192 ;  /* 0x00000000c00b72ca */ /* 0x004fd000000e0000 */
[----:B-----5:R-:W-:Y:S07]  /*06c0*/  BRA.U !UP2, `(.L_x_5952) ;  /* 0x000000190a8c7547 */ /* 0x020fee000b800000 */
[----:B------:R-:W0:Y:S01]  /*06d0*/  S2R R212, SR_TID.X ;  /* 0x0000000000d47919 */ /* 0x000e220000002100 */
[----:B------:R-:W-:Y:S01]  /*06e0*/  UIMAD UR9, UR8, UR26, URZ ;  /* 0x0000001a080972a4 */ /* 0x000fe2000f8e02ff */
[----:B------:R-:W1:Y:S01]  /*06f0*/  LDC.64 R12, c[0x0][0x3a8] ;  /* 0x0000ea00ff0c7b82 */ /* 0x000e620000000a00 */
[----:B------:R-:W-:Y:S02]  /*0700*/  UIMAD.WIDE UR32, UR8, 0x4, UR12 ;  /* 0x00000004082078a5 */ /* 0x000fe4000f8e020c */
[----:B------:R-:W-:-:S04]  /*0710*/  USHF.R.S32.HI UR10, URZ, 0x1f, UR9 ;  /* 0x0000001fff0a7899 */ /* 0x000fc80008011409 */
[----:B------:R-:W-:Y:S01]  /*0720*/  ULEA.HI UR10, UR10, UR9, URZ, 0x3 ;  /* 0x000000090a0a7291 */ /* 0x000fe2000f8f18ff */
[----:B------:R-:W2:Y:S01]  /*0730*/  LDC.64 R2, c[0x0][0x428] ;  /* 0x00010a00ff027b82 */ /* 0x000ea20000000a00 */
[----:B------:R-:W-:Y:S01]  /*0740*/  UIADD3 UR9, UPT, UPT, UR30, -0x1, URZ ;  /* 0xffffffff1e097890 */ /* 0x000fe2000fffe0ff */
[----:B------:R-:W-:Y:S02]  /*0750*/  MOV R6, UR32 ;  /* 0x0000002000067c02 */ /* 0x000fe40008000f00 */
[----:B------:R-:W-:Y:S01]  /*0760*/  MOV R7, UR33 ;  /* 0x0000002100077c02 */ /* 0x000fe20008000f00 */
[----:B------:R-:W-:Y:S01]  /*0770*/  UIMAD UR9, UR9, UR26, URZ ;  /* 0x0000001a090972a4 */ /* 0x000fe2000f8e02ff */
[----:B------:R-:W-:Y:S02]  /*0780*/  MOV R213, UR10 ;  /* 0x0000000a00d57c02 */ /* 0x000fe40008000f00 */
[----:B------:R-:W-:Y:S01]  /*0790*/  ISETP.NE.U32.AND P0, PT, RZ, UR4, PT ;  /* 0x00000004ff007c0c */ /* 0x000fe2000bf05070 */
[----:B------:R-:W-:Y:S01]  /*07a0*/  USHF.R.S32.HI UR10, URZ, 0x1f, UR9 ;  /* 0x0000001fff0a7899 */ /* 0x000fe20008011409 */
[----:B------:R-:W3:Y:S01]  /*07b0*/  LDG.E R252, desc[UR20][R6.64] ;  /* 0x0000001406fc7981 */ /* 0x000ee2000c1e1900 */
[----:B------:R-:W-:Y:S01]  /*07c0*/  UISETP.GE.AND UP3, UPT, UR11, 0x1, UPT ;  /* 0x000000010b00788c */ /* 0x000fe2000bf66270 */
[----:B------:R-:W4:Y:S01]  /*07d0*/  LDC.64 R216, c[0x0][0x3b0] ;  /* 0x0000ec00ffd87b82 */ /* 0x000f220000000a00 */
[----:B------:R-:W-:-:S06]  /*07e0*/  ULEA.HI UR10, UR10, UR9, URZ, 0x3 ;  /* 0x000000090a0a7291 */ /* 0x000fcc000f8f18ff */
[----:B------:R-:W-:Y:S02]  /*07f0*/  MOV R205, UR10 ;  /* 0x0000000a00cd7c02 */ /* 0x000fe40008000f00 */
[-C--:B0-----:R-:W-:Y:S02]  /*0800*/  LEA.HI.SX32 R213, R213, R212.reuse, 0x1d ;  /* 0x000000d4d5d57211 */ /* 0x081fe400078feaff */
[----:B------:R-:W-:Y:S02]  /*0810*/  LEA.HI.SX32 R205, R205, R212, 0x1d ;  /* 0x000000d4cdcd7211 */ /* 0x000fe400078feaff */
[C---:B------:R-:W-:Y:S01]  /*0820*/  IADD3 R0, PT, PT, R213.reuse, 0x200, RZ ;  /* 0x00000200d5007810 */ /* 0x040fe20007ffe0ff */
[C---:B------:R-:W-:Y:S02]  /*0830*/  VIADD R15, R213.reuse, 0x100 ;  /* 0x00000100d50f7836 */ /* 0x040fe40000000000 */
[C---:B-1----:R-:W-:Y:S01]  /*0840*/  IMAD.WIDE.U32 R4, R213.reuse, 0x20, R12 ;  /* 0x00000020d5047825 */ /* 0x042fe200078e000c */
[----:B------:R-:W-:-:S03]  /*0850*/  IADD3 R14, PT, PT, R213, 0x300, RZ ;  /* 0x00000300d50e7810 */ /* 0x000fc60007ffe0ff */
[--C-:B------:R-:W-:Y:S01]  /*0860*/  IMAD.WIDE.U32 R196, R15, 0x20, R12.reuse ;  /* 0x000000200fc47825 */ /* 0x100fe200078e000c */
[----:B------:R-:W3:Y:S03]  /*0870*/  LDG.E.128 R240, desc[UR20][R4.64] ;  /* 0x0000001404f07981 */ /* 0x000ee6000c1e1d00 */
[----:B------:R-:W-:Y:S01]  /*0880*/  IMAD.WIDE.U32 R202, R0, 0x20, R12 ;  /* 0x0000002000ca7825 */ /* 0x000fe200078e000c */
[----:B------:R-:W3:Y:S03]  /*0890*/  LDG.E.128 R232, desc[UR20][R4.64+0x10] ;  /* 0x0000101404e87981 */ /* 0x000ee6000c1e1d00 */
[C---:B--2---:R-:W-:Y:S01]  /*08a0*/  IMAD.WIDE.U32 R192, R205.reuse, 0x10, R2 ;  /* 0x00000010cdc07825 */ /* 0x044fe200078e0002 */
[----:B------:R-:W2:Y:S03]  /*08b0*/  LDG.E.128 R228, desc[UR20][R196.64] ;  /* 0x00000014c4e47981 */ /* 0x000ea6000c1e1d00 */
[----:B------:R-:W-:Y:S01]  /*08c0*/  IMAD.WIDE.U32 R12, R14, 0x20, R12 ;  /* 0x000000200e0c7825 */ /* 0x000fe200078e000c */
[----:B------:R-:W2:Y:S04]  /*08d0*/  LDG.E.128 R8, desc[UR20][R202.64] ;  /* 0x00000014ca087981 */ /* 0x000ea8000c1e1d00 */
[----:B------:R-:W2:Y:S04]  /*08e0*/  LDG.E.128 R4, desc[UR20][R202.64+0x10] ;  /* 0x00001014ca047981 */ /* 0x000ea8000c1e1d00 */
[----:B------:R-:W2:Y:S04]  /*08f0*/  LDG.E.128 R192, desc[UR20][R192.64] ;  /* 0x00000014c0c07981 */ /* 0x000ea8000c1e1d00 */
[----:B------:R-:W2:Y:S04]  /*0900*/  LDG.E.128 R224, desc[UR20][R12.64] ;  /* 0x000000140ce07981 */ /* 0x000ea8000c1e1d00 */
[----:B------:R0:W2:Y:S04]  /*0910*/  LDG.E.128 R236, desc[UR20][R196.64+0x10] ;  /* 0x00001014c4ec7981 */ /* 0x0000a8000c1e1d00 */
[----:B------:R1:W2:Y:S01]  /*0920*/  LDG.E.128 R220, desc[UR20][R12.64+0x10] ;  /* 0x000010140cdc7981 */ /* 0x0002a2000c1e1d00 */
[----:B0-----:R-:W-:-:S05]  /*0930*/  IADD3 R197, PT, PT, R205, 0x100, RZ ;  /* 0x00000100cdc57810 */ /* 0x001fca0007ffe0ff */
[----:B------:R-:W-:-:S06]  /*0940*/  IMAD.WIDE.U32 R196, R197, 0x10, R2 ;  /* 0x00000010c5c47825 */ /* 0x000fcc00078e0002 */
[----:B------:R-:W2:Y:S01]  /*0950*/  LDG.E.128 R196, desc[UR20][R196.64] ;  /* 0x00000014c4c47981 */ /* 0x000ea2000c1e1d00 */
[----:B------:R-:W-:-:S05]  /*0960*/  IADD3 R201, PT, PT, R205, 0x200, RZ ;  /* 0x00000200cdc97810 */ /* 0x000fca0007ffe0ff */
[----:B------:R-:W-:-:S06]  /*0970*/  IMAD.WIDE.U32 R200, R201, 0x10, R2 ;  /* 0x00000010c9c87825 */ /* 0x000fcc00078e0002 */
[----:B------:R-:W2:Y:S01]  /*0980*/  LDG.E.128 R200, desc[UR20][R200.64] ;  /* 0x00000014c8c87981 */ /* 0x000ea2000c1e1d00 */
[----:B------:R-:W-:-:S05]  /*0990*/  IADD3 R205, PT, PT, R205, 0x300, RZ ;  /* 0x00000300cdcd7810 */ /* 0x000fca0007ffe0ff */
[----:B------:R-:W-:-:S06]  /*09a0*/  IMAD.WIDE.U32 R204, R205, 0x10, R2 ;  /* 0x00000010cdcc7825 */ /* 0x000fcc00078e0002 */
[----:B------:R-:W2:Y:S01]  /*09b0*/  LDG.E.128 R204, desc[UR20][R204.64] ;  /* 0x00000014cccc7981 */ /* 0x000ea2000c1e1d00 */
[----:B------:R-:W-:Y:S01]  /*09c0*/  ISETP.NE.AND.EX P0, PT, RZ, UR5, PT, P0 ;  /* 0x00000005ff007c0c */ /* 0x000fe2000bf05300 */
[----:B------:R-:W-:-:S04]  /*09d0*/  @UP3 UIADD3 UR9, UPT, UPT, UR11, -0x1, URZ ;  /* 0xffffffff0b093890 */ /* 0x000fc8000fffe0ff */
[----:B------:R-:W-:-:S08]  /*09e0*/  @UP3 UIMAD UR9, UR9, UR26, URZ ;  /* 0x0000001a090932a4 */ /* 0x000fd0000f8e02ff */
[----:B------:R-:W0:Y:S01]  /*09f0*/  @P0 LDC.64 R210, c[0x0][0x438] ;  /* 0x00010e00ffd20b82 */ /* 0x000e220000000a00 */
[----:B------:R-:W-:Y:S01]  /*0a00*/  @UP3 USHF.R.S32.HI UR10, URZ, 0x1f, UR9 ;  /* 0x0000001fff0a3899 */ /* 0x000fe20008011409 */
[----:B------:R-:W-:-:S03]  /*0a10*/  PLOP3.LUT P1, PT, PT, PT, UP3, 0x80, 0x8 ;  /* 0x000000000008781c */ /* 0x000fc60003f2f038 */
[----:B------:R-:W-:-:S03]  /*0a20*/  @UP3 ULEA.HI UR10, UR10, UR9, URZ, 0x3 ;  /* 0x000000090a0a3291 */ /* 0x000fc6000f8f18ff */
[----:B------:R-:W4:Y:S03]  /*0a30*/  @P0 LDC.64 R2, c[0x0][0x438] ;  /* 0x00010e00ff020b82 */ /* 0x000f260000000a00 */
[----:B------:R-:W-:-:S05]  /*0a40*/  MOV R214, UR10 ;  /* 0x0000000a00d67c02 */ /* 0x000fca0008000f00 */
[----:B-1----:R-:W1:Y:S01]  /*0a50*/  @P0 LDC.64 R12, c[0x0][0x438] ;  /* 0x00010e00ff0c0b82 */ /* 0x002e620000000a00 */
[----:B0-----:R-:W-:Y:S01]  /*0a60*/  @P0 IMAD.WIDE.U32 R210, R213, 0x20, R210 ;  /* 0x00000020d5d20825 */ /* 0x001fe200078e00d2 */
[----:B------:R-:W-:-:S06]  /*0a70*/  MOV R213, RZ ;  /* 0x000000ff00d57202 */ /* 0x000fcc0000000f00 */
[----:B------:R-:W0:Y:S01]  /*0a80*/  @P0 LDC.64 R208, c[0x0][0x438] ;  /* 0x00010e00ffd00b82 */ /* 0x000e220000000a00 */
[----:B------:R-:W-:Y:S01]  /*0a90*/  @P1 LEA.HI.SX32 R213, R214, R212, 0x1d ;  /* 0x000000d4d6d51211 */ /* 0x000fe200078feaff */
[----:B------:R-:W5:Y:S03]  /*0aa0*/  @P0 LDG.E.128 R44, desc[UR20][R210.64] ;  /* 0x00000014d22c0981 */ /* 0x000f66000c1e1d00 */
[C---:B------:R-:W-:Y:S02]  /*0ab0*/  IADD3 R212, PT, PT, R213.reuse, 0x100, RZ ;  /* 0x00000100d5d47810 */ /* 0x040fe40007ffe0ff */
[C---:B------:R-:W-:Y:S01]  /*0ac0*/  IADD3 R214, PT, PT, R213.reuse, 0x200, RZ ;  /* 0x00000200d5d67810 */ /* 0x040fe20007ffe0ff */
[----:B------:R1:W5:Y:S01]  /*0ad0*/  @P0 LDG.E.128 R40, desc[UR20][R210.64+0x10] ;  /* 0x00001014d2280981 */ /* 0x000362000c1e1d00 */
[----:B------:R-:W-:-:S03]  /*0ae0*/  IADD3 R218, PT, PT, R213, 0x300, RZ ;  /* 0x00000300d5da7810 */ /* 0x000fc60007ffe0ff */
[----:B----4-:R-:W-:Y:S01]  /*0af0*/  IMAD.WIDE.U32 R214, R214, 0x8, R216 ;  /* 0x00000008d6d67825 */ /* 0x010fe200078e00d8 */
[----:B------:R-:W-:-:S03]  /*0b00*/  ISETP.NE.AND P1, PT, RZ, UR27, PT ;  /* 0x0000001bff007c0c */ /* 0x000fc6000bf25270 */
[--C-:B-1----:R-:W-:Y:S02]  /*0b10*/  IMAD.WIDE.U32 R210, R213, 0x8, R216.reuse ;  /* 0x00000008d5d27825 */ /* 0x102fe400078e00d8 */
[----:B------:R-:W5:Y:S02]  /*0b20*/  LDG.E.64 R214, desc[UR20][R214.64] ;  /* 0x00000014d6d67981 */ /* 0x000f64000c1e1b00 */
[--C-:B------:R-:W-:Y:S02]  /*0b30*/  IMAD.WIDE.U32 R212, R212, 0x8, R216.reuse ;  /* 0x00000008d4d47825 */ /* 0x100fe400078e00d8 */
[----:B------:R-:W5:Y:S02]  /*0b40*/  LDG.E.64 R210, desc[UR20][R210.64] ;  /* 0x00000014d2d27981 */ /* 0x000f64000c1e1b00 */
[----:B------:R-:W-:Y:S02]  /*0b50*/  IMAD.WIDE.U32 R216, R218, 0x8, R216 ;  /* 0x00000008dad87825 */ /* 0x000fe400078e00d8 */
[----:B------:R-:W5:Y:S02]  /*0b60*/  LDG.E.64 R212, desc[UR20][R212.64] ;  /* 0x00000014d4d47981 */ /* 0x000f64000c1e1b00 */
[----:B------:R-:W-:-:S02]  /*0b70*/  @P0 IMAD.WIDE.U32 R2, R15, 0x20, R2 ;  /* 0x000000200f020825 */ /* 0x000fc400078e0002 */
[----:B------:R-:W5:Y:S04]  /*0b80*/  LDG.E.64 R216, desc[UR20][R216.64] ;  /* 0x00000014d8d87981 */ /* 0x000f68000c1e1b00 */
[----:B------:R-:W5:Y:S04]  /*0b90*/  @P0 LDG.E.128 R36, desc[UR20][R2.64] ;  /* 0x0000001402240981 */ /* 0x000f68000c1e1d00 */
[----:B------:R1:W5:Y:S01]  /*0ba0*/  @P0 LDG.E.128 R32, desc[UR20][R2.64+0x10] ;  /* 0x0000101402200981 */ /* 0x000362000c1e1d00 */
[----:B------:R-:W-:-:S04]  /*0bb0*/  @P0 IMAD.WIDE.U32 R14, R14, 0x20, R12 ;  /* 0x000000200e0e0825 */ /* 0x000fc800078e000c */
[----:B0-----:R-:W-:Y:S01]  /*0bc0*/  @P0 IMAD.WIDE.U32 R208, R0, 0x20, R208 ;  /* 0x0000002000d00825 */ /* 0x001fe200078e00d0 */
[----:B-----5:R-:W-:Y:S01]  /*0bd0*/  PRMT R249, R51, 0x7632, R249 ;  /* 0x0000763233f97816 */ /* 0x020fe200000000f9 */
[----:B------:R-:W5:Y:S01]  /*0be0*/  @P0 LDG.E.128 R20, desc[UR20][R14.64] ;  /* 0x000000140e140981 */ /* 0x000f62000c1e1d00 */
[----:B-1----:R-:W-:-:S03]  /*0bf0*/  PRMT R2, R48, 0x7632, R2 ;  /* 0x0000763230027816 */ /* 0x002fc60000000002 */
[----:B------:R-:W5:Y:S01]  /*0c00*/  @P0 LDG.E.128 R28, desc[UR20][R208.64] ;  /* 0x00000014d01c0981 */ /* 0x000f62000c1e1d00 */
[----:B------:R-:W-:-:S03]  /*0c10*/  SHF.L.U32 R2, R2, 0x10, RZ ;  /* 0x0000001002027819 */ /* 0x000fc600000006ff */
[----:B------:R0:W5:Y:S01]  /*0c20*/  @P0 LDG.E.128 R24, desc[UR20][R208.64+0x10] ;  /* 0x00001014d0180981 */ /* 0x000162000c1e1d00 */
[----:B------:R-:W-:-:S03]  /*0c30*/  SHF.L.U32 R249, R249, 0x10, RZ ;  /* 0x00000010f9f97819 */ /* 0x000fc600000006ff */
[----:B------:R1:W5:Y:S01]  /*0c40*/  @P0 LDG.E.128 R16, desc[UR20][R14.64+0x10] ;  /* 0x000010140e100981 */ /* 0x000362000c1e1d00 */
[----:B0-----:R-:W-:-:S04]  /*0c50*/  PRMT R209, R52, 0x7632, R209 ;  /* 0x0000763234d17816 */ /* 0x001fc800000000d1 */
[----:B------:R-:W-:Y:S02]  /*0c60*/  SHF.L.U32 R209, R209, 0x10, RZ ;  /* 0x00000010d1d17819 */ /* 0x000fe400000006ff */
[----:B-1----:R-:W-:-:S04]  /*0c70*/  PRMT R14, R54, 0x7632, R14 ;  /* 0x00007632360e7816 */ /* 0x002fc8000000000e */
[----:B------:R-:W-:Y:S02]  /*0c80*/  SHF.L.U32 R14, R14, 0x10, RZ ;  /* 0x000000100e0e7819 */ /* 0x000fe400000006ff */
[----:B------:R-:W-:-:S04]  /*0c90*/  PRMT R247, R55, 0x7632, R247 ;  /* 0x0000763237f77816 */ /* 0x000fc800000000f7 */
[----:B------:R-:W-:Y:S02]  /*0ca0*/  SHF.L.U32 R247, R247, 0x10, RZ ;  /* 0x00000010f7f77819 */ /* 0x000fe400000006ff */
[----:B------:R-:W-:-:S04]  /*0cb0*/  PRMT R12, R56, 0x7632, R12 ;  /* 0x00007632380c7816 */ /* 0x000fc8000000000c */
[----:B------:R-:W-:Y:S02]  /*0cc0*/  SHF.L.U32 R12, R12, 0x10, RZ ;  /* 0x000000100c0c7819 */ /* 0x000fe400000006ff */
[----:B---3--:R-:W-:-:S05]  /*0cd0*/  FSEL R252, R252, RZ, !P1 ;  /* 0x000000fffcfc7208 */ /* 0x008fca0004800000 */
[C---:B------:R-:W-:Y:S01]  /*0ce0*/  FADD.FTZ R244, -R252.reuse, R242 ;  /* 0x000000f2fcf47221 */ /* 0x040fe20000010100 */
[C---:B------:R-:W-:Y:S01]  /*0cf0*/  FADD.FTZ R242, -R252.reuse, R243 ;  /* 0x000000f3fcf27221 */ /* 0x040fe20000010100 */
[C---:B------:R-:W-:Y:S01]  /*0d00*/  FADD.FTZ R248, -R252.reuse, R232 ;  /* 0x000000e8fcf87221 */ /* 0x040fe20000010100 */
[C---:B--2---:R-:W-:Y:S01]  /*0d10*/  FADD.FTZ R246, -R252.reuse, R228 ;  /* 0x000000e4fcf67221 */ /* 0x044fe20000010100 */
[C---:B------:R-:W-:Y:S01]  /*0d20*/  FADD.FTZ R219, -R252.reuse, R229 ;  /* 0x000000e5fcdb7221 */ /* 0x040fe20000010100 */
[C---:B------:R-:W-:Y:S02]  /*0d30*/  FADD.FTZ R218, -R252.reuse, R231 ;  /* 0x000000e7fcda7221 */ /* 0x040fe40000010100 */
[----:B------:R-:W-:Y:S02]  /*0d40*/  IMAD.MOV.U32 R229, RZ, RZ, R246 ;  /* 0x000000ffffe57224 */ /* 0x000fe400078e00f6 */
[C-C-:B------:R-:W-:Y:S01]  /*0d50*/  FADD.FTZ R243, -R252.reuse, R4.reuse ;  /* 0x00000004fcf37221 */ /* 0x140fe20000010100 */
[----:B------:R-:W-:Y:S01]  /*0d60*/  FADD.FTZ R246, -R252, R7 ;  /* 0x00000007fcf67221 */ /* 0x000fe20000010100 */
[----:B------:R-:W-:Y:S01]  /*0d70*/  PRMT R4, R192, 0x7632, R4 ;  /* 0x00007632c0047816 */ /* 0x000fe20000000004 */
[C---:B------:R-:W-:Y:S01]  /*0d80*/  FADD.FTZ R13, -R252.reuse, R9 ;  /* 0x00000009fc0d7221 */ /* 0x040fe20000010100 */
[C---:B------:R-:W-:Y:S01]  /*0d90*/  FADD.FTZ R0, -R252.reuse, R240 ;  /* 0x000000f0fc007221 */ /* 0x040fe20000010100 */
[C---:B------:R-:W-:Y:S01]  /*0da0*/  FADD.FTZ R250, -R252.reuse, R234 ;  /* 0x000000eafcfa7221 */ /* 0x040fe20000010100 */
[----:B------:R-:W-:Y:S01]  /*0db0*/  FADD.FTZ R7, -R252, R225 ;  /* 0x000000e1fc077221 */ /* 0x000fe20000010100 */
[----:B------:R-:W-:Y:S01]  /*0dc0*/  SHF.L.U32 R4, R4, 0x10, RZ ;  /* 0x0000001004047819 */ /* 0x000fe200000006ff */
        /* <DEDUP_REMOVED lines=21> */
[----:B------:R-:W-:Y:S01]  /*0f20*/  MOV R223, R243 ;  /* 0x000000f300df7202 */ /* 0x000fe20000000f00 */
[----:B------:R-:W-:Y:S01]  /*0f30*/  FMUL.FTZ R243, R2, R4 ;  /* 0x0000000402f37220 */ /* 0x000fe20000410000 */
[----:B------:R-:W-:-:S02]  /*0f40*/  PRMT R2, R195, 0x7632, R2 ;  /* 0x00007632c3027816 */ /* 0x000fc40000000002 */
[----:B------:R-:W-:Y:S02]  /*0f50*/  MOV R227, R228 ;  /* 0x000000e400e37202 */ /* 0x000fe40000000f00 */
[----:B------:R-:W-:Y:S01]  /*0f60*/  MOV R228, R250 ;  /* 0x000000fa00e47202 */ /* 0x000fe20000000f00 */
[----:B------:R-:W-:Y:S01]  /*0f70*/  FMUL.FTZ R250, R235, UR29 ;  /* 0x0000001debfa7c20 */ /* 0x000fe20008410000 */
[----:B------:R-:W-:-:S05]  /*0f80*/  SHF.L.U32 R2, R2, 0x10, RZ ;  /* 0x0000001002027819 */ /* 0x000fca00000006ff */
[-C--:B------:R-:W-:Y:S01]  /*0f90*/  FMUL.FTZ R249, R249, R2.reuse ;  /* 0x00000002f9f97220 */ /* 0x080fe20000410000 */
[--C-:B------:R-:W-:Y:S01]  /*0fa0*/  FADD.FTZ R171, R171, R2.reuse ;  /* 0x00000002abab7221 */ /* 0x100fe20000010000 */
[----:B------:R-:W-:Y:S01]  /*0fb0*/  FFMA.FTZ R87, R250, R2, R87 ;  /* 0x00000002fa577223 */ /* 0x000fe20000010057 */
[----:B------:R-:W-:Y:S01]  /*0fc0*/  PRMT R2, R196, 0x7632, R2 ;  /* 0x00007632c4027816 */ /* 0x000fe20000000002 */
[----:B------:R-:W-:-:S03]  /*0fd0*/  FMUL.FTZ R219, R219, UR29 ;  /* 0x0000001ddbdb7c20 */ /* 0x000fc60008410000 */
[----:B------:R-:W-:-:S05]  /*0fe0*/  SHF.L.U32 R2, R2, 0x10, RZ ;  /* 0x0000001002027819 */ /* 0x000fca00000006ff */
[-C--:B------:R-:W-:Y:S01]  /*0ff0*/  FMUL.FTZ R209, R209, R2.reuse ;  /* 0x00000002d1d17220 */ /* 0x080fe20000410000 */
[----:B------:R-:W-:Y:S01]  /*1000*/  FFMA.FTZ R89, R219, R2, R89 ;  /* 0x00000002db597223 */ /* 0x000fe20000010059 */
[--C-:B------:R-:W-:Y:S01]  /*1010*/  FADD.FTZ R165, R165, R2.reuse ;  /* 0x00000002a5a57221 */ /* 0x100fe20000010000 */
[----:B------:R-:W-:Y:S01]  /*1020*/  PRMT R2, R198, 0x7632, R2 ;  /* 0x00007632c6027816 */ /* 0x000fe20000000002 */
[----:B------:R-:W-:-:S03]  /*1030*/  FMUL.FTZ R15, R237, UR29 ;  /* 0x0000001ded0f7c20 */ /* 0x000fc60008410000 */
[----:B------:R-:W-:-:S05]  /*1040*/  SHF.L.U32 R2, R2, 0x10, RZ ;  /* 0x0000001002027819 */ /* 0x000fca00000006ff */
[-C--:B------:R-:W-:Y:S01]  /*1050*/  FMUL.FTZ R14, R14, R2.reuse ;  /* 0x000000020e0e7220 */ /* 0x080fe20000410000 */
[--C-:B------:R-:W-:Y:S01]  /*1060*/  FADD.FTZ R161, R161, R2.reuse ;  /* 0x00000002a1a17221 */ /* 0x100fe20000010000 */
[----:B------:R-:W-:Y:S01]  /*1070*/  FFMA.FTZ R93, R15, R2, R93 ;  /* 0x000000020f5d7223 */ /* 0x000fe2000001005d */
[----:B------:R-:W-:Y:S02]  /*1080*/  PRMT R2, R199, 0x7632, R2 ;  /* 0x00007632c7027816 */ /* 0x000fe40000000002 */
[----:B------:R-:W-:Y:S02]  /*1090*/  MOV R235, R223 ;  /* 0x000000df00eb7202 */ /* 0x000fe40000000f00 */
[----:B------:R-:W-:Y:S01]  /*10a0*/  MOV R223, R248 ;  /* 0x000000f800df7202 */ /* 0x000fe20000000f00 */
[----:B------:R-:W-:Y:S02]  /*10b0*/  IMAD.U32 R2, R2, 0x10000, RZ ;  /* 0x0001000002027824 */ /* 0x000fe400078e00ff */
[----:B------:R-:W-:-:S02]  /*10c0*/  FMUL.FTZ R248, R239, UR29 ;  /* 0x0000001deff87c20 */ /* 0x000fc40008410000 */
[-C--:B------:R-:W-:Y:S01]  /*10d0*/  FMUL.FTZ R247, R247, R2.reuse ;  /* 0x00000002f7f77220 */ /* 0x080fe20000410000 */
[--C-:B------:R-:W-:Y:S01]  /*10e0*/  FADD.FTZ R163, R163, R2.reuse ;  /* 0x00000002a3a37221 */ /* 0x100fe20000010000 */
[----:B------:R-:W-:Y:S01]  /*10f0*/  FFMA.FTZ R95, R248, R2, R95 ;  /* 0x00000002f85f7223 */ /* 0x000fe2000001005f */
[----:B------:R-:W-:Y:S01]  /*1100*/  PRMT R2, R200, 0x7632, R2 ;  /* 0x00007632c8027816 */ /* 0x000fe20000000002 */
[----:B------:R-:W-:-:S03]  /*1110*/  FMUL.FTZ R13, R13, UR29 ;  /* 0x0000001d0d0d7c20 */ /* 0x000fc60008410000 */
[----:B------:R-:W-:Y:S02]  /*1120*/  SHF.L.U32 R2, R2, 0x10, RZ ;  /* 0x0000001002027819 */ /* 0x000fe400000006ff */
[----:B------:R-:W-:-:S03]  /*1130*/  PRMT R10, R57, 0x7632, R10 ;  /* 0x00007632390a7816 */ /* 0x000fc6000000000a */
[-C--:B------:R-:W-:Y:S01]  /*1140*/  FMUL.FTZ R12, R12, R2.reuse ;  /* 0x000000020c0c7220 */ /* 0x080fe20000410000 */
[----:B------:R-:W-:Y:S01]  /*1150*/  FFMA.FTZ R97, R13, R2, R97 ;  /* 0x000000020d617223 */ /* 0x000fe20000010061 */
[--C-:B------:R-:W-:Y:S01]  /*1160*/  FADD.FTZ R157, R157, R2.reuse ;  /* 0x000000029d9d7221 */ /* 0x100fe20000010000 */
[----:B------:R-:W-:Y:S01]  /*1170*/  PRMT R2, R201, 0x7632, R2 ;  /* 0x00007632c9027816 */ /* 0x000fe20000000002 */
[----:B------:R-:W-:Y:S01]  /*1180*/  FMUL.FTZ R11, R11, UR29 ;  /* 0x0000001d0b0b7c20 */ /* 0x000fe20008410000 */
[----:B------:R-:W-:Y:S02]  /*1190*/  SHF.L.U32 R10, R10, 0x10, RZ ;  /* 0x000000100a0a7819 */ /* 0x000fe400000006ff */
[----:B------:R-:W-:Y:S02]  /*11a0*/  SHF.L.U32 R2, R2, 0x10, RZ ;  /* 0x0000001002027819 */ /* 0x000fe400000006ff */
[----:B------:R-:W-:-:S03]  /*11b0*/  PRMT R8, R58, 0x7632, R8 ;  /* 0x000076323a087816 */ /* 0x000fc60000000008 */
[-C--:B------:R-:W-:Y:S01]  /*11c0*/  FMUL.FTZ R10, R10, R2.reuse ;  /* 0x000000020a0a7220 */ /* 0x080fe20000410000 */
[----:B------:R-:W-:Y:S01]  /*11d0*/  FFMA.FTZ R99, R11, R2, R99 ;  /* 0x000000020b637223 */ /* 0x000fe20000010063 */
[--C-:B------:R-:W-:Y:S01]  /*11e0*/  FADD.FTZ R159, R159, R2.reuse ;  /* 0x000000029f9f7221 */ /* 0x100fe20000010000 */
[----:B------:R-:W-:Y:S02]  /*11f0*/  PRMT R2, R202, 0x7632, R2 ;  /* 0x00007632ca027816 */ /* 0x000fe40000000002 */
[----:B------:R-:W-:Y:S01]  /*1200*/  MOV R226, R224 ;  /* 0x000000e000e27202 */ /* 0x000fe20000000f00 */
[----:B------:R-:W-:Y:S01]  /*1210*/  FMUL.FTZ R9, R9, UR29 ;  /* 0x0000001d09097c20 */ /* 0x000fe20008410000 */
[----:B------:R-:W-:Y:S01]  /*1220*/  MOV R224, R244 ;  /* 0x000000f400e07202 */ /* 0x000fe20000000f00 */
[----:B------:R-:W-:Y:S01]  /*1230*/  FMUL.FTZ R244, R241, UR29 ;  /* 0x0000001df1f47c20 */ /* 0x000fe20008410000 */
[----:B------:R-:W-:Y:S02]  /*1240*/  SHF.L.U32 R8, R8, 0x10, RZ ;  /* 0x0000001008087819 */ /* 0x000fe400000006ff */
[----:B------:R-:W-:Y:S01]  /*1250*/  SHF.L.U32 R2, R2, 0x10, RZ ;  /* 0x0000001002027819 */ /* 0x000fe200000006ff */
[----:B------:R-:W-:Y:S01]  /*1260*/  FFMA.FTZ R81, R244, R4, R81 ;  /* 0x00000004f4517223 */ /* 0x000fe20000010051 */
[----:B------:R-:W-:Y:S01]  /*1270*/  FADD.FTZ R173, R173, R4 ;  /* 0x00000004adad7221 */ /* 0x000fe20000010000 */
[----:B------:R-:W-:-:S02]  /*1280*/  PRMT R241, R49, 0x7632, R241 ;  /* 0x0000763231f17816 */ /* 0x000fc400000000f1 */
[-C--:B------:R-:W-:Y:S01]  /*1290*/  FMUL.FTZ R8, R8, R2.reuse ;  /* 0x0000000208087220 */ /* 0x080fe20000410000 */
[----:B------:R-:W-:Y:S01]  /*12a0*/  FADD.FTZ R153, R153, R2 ;  /* 0x0000000299997221 */ /* 0x000fe20000010000 */
[----:B------:R-:W-:Y:S01]  /*12b0*/  FFMA.FTZ R101, R9, R2, R101 ;  /* 0x0000000209657223 */ /* 0x000fe20000010065 */
[----:B------:R-:W-:Y:S02]  /*12c0*/  PRMT R220, R50, 0x7632, R220 ;  /* 0x0000763232dc7816 */ /* 0x000fe400000000dc */
[----:B------:R-:W-:Y:S02]  /*12d0*/  PRMT R6, R193, 0x7632, R6 ;  /* 0x00007632c1067816 */ /* 0x000fe40000000006 */
[----:B------:R-:W-:Y:S02]  /*12e0*/  PRMT R4, R194, 0x7632, R4 ;  /* 0x00007632c2047816 */ /* 0x000fe40000000004 */
[----:B------:R-:W-:Y:S02]  /*12f0*/  PRMT R245, R59, 0x7632, R245 ;  /* 0x000076323bf57816 */ /* 0x000fe400000000f5 */
[----:B------:R-:W-:Y:S01]  /*1300*/  PRMT R2, R203, 0x7632, R2 ;  /* 0x00007632cb027816 */ /* 0x000fe20000000002 */
[----:B------:R-:W-:Y:S01]  /*1310*/  FMUL.FTZ R242, R242, UR29 ;  /* 0x0000001df2f27c20 */ /* 0x000fe20008410000 */
[----:B------:R-:W-:Y:S01]  /*1320*/  SHF.L.U32 R241, R241, 0x10, RZ ;  /* 0x00000010f1f17819 */ /* 0x000fe200000006ff */
[----:B------:R-:W-:Y:S01]  /*1330*/  IMAD.U32 R4, R4, 0x10000, RZ ;  /* 0x0001000004047824 */ /* 0x000fe200078e00ff */
[----:B------:R-:W-:Y:S01]  /*1340*/  SHF.L.U32 R6, R6, 0x10, RZ ;  /* 0x0000001006067819 */ /* 0x000fe200000006ff */
[----:B------:R-:W-:Y:S01]  /*1350*/  FMUL.FTZ R221, R233, UR29 ;  /* 0x0000001de9dd7c20 */ /* 0x000fe20008410000 */
[----:B------:R-:W-:Y:S01]  /*1360*/  SHF.L.U32 R220, R220, 0x10, RZ ;  /* 0x00000010dcdc7819 */ /* 0x000fe200000006ff */
[----:B------:R-:W-:Y:S01]  /*1370*/  FMUL.FTZ R246, R246, UR29 ;  /* 0x0000001df6f67c20 */ /* 0x000fe20008410000 */
[----:B------:R-:W-:-:S02]  /*1380*/  SHF.L.U32 R245, R245, 0x10, RZ ;  /* 0x00000010f5f57819 */ /* 0x000fc400000006ff */
[----:B------:R-:W-:Y:S01]  /*1390*/  SHF.L.U32 R2, R2, 0x10, RZ ;  /* 0x0000001002027819 */ /* 0x000fe200000006ff */
[-C--:B------:R-:W-:Y:S01]  /*13a0*/  FMUL.FTZ R241, R241, R6.reuse ;  /* 0x00000006f1f17220 */ /* 0x080fe20000410000 */
[----:B------:R-:W-:Y:S01]  /*13b0*/  FFMA.FTZ R83, R242, R6, R83 ;  /* 0x00000006f2537223 */ /* 0x000fe20000010053 */
[----:B------:R-:W-:Y:S01]  /*13c0*/  FADD.FTZ R175, R175, R6 ;  /* 0x00000006afaf7221 */ /* 0x000fe20000010000 */
[-C--:B------:R-:W-:Y:S01]  /*13d0*/  FMUL.FTZ R220, R220, R4.reuse ;  /* 0x00000004dcdc7220 */ /* 0x080fe20000410000 */
[----:B------:R-:W-:Y:S01]  /*13e0*/  FADD.FTZ R169, R169, R4 ;  /* 0x00000004a9a97221 */ /* 0x000fe20000010000 */
        /* <DEDUP_REMOVED lines=8> */
[----:B------:R-:W-:Y:S01]  /*1470*/  FMUL.FTZ R218, R218, UR29 ;  /* 0x0000001ddada7c20 */ /* 0x000fe20008410000 */
[----:B------:R-:W-:Y:S01]  /*1480*/  SHF.L.U32 R208, R208, 0x10, RZ ;  /* 0x00000010d0d07819 */ /* 0x000fe200000006ff */
[----:B------:R-:W-:Y:S01]  /*1490*/  FMUL.FTZ R7, R7, UR29 ;  /* 0x0000001d07077c20 */ /* 0x000fe20008410000 */
[----:B------:R-:W-:Y:S01]  /*14a0*/  SHF.L.U32 R4, R4, 0x10, RZ ;  /* 0x0000001004047819 */ /* 0x000fe200000006ff */
[----:B------:R-:W-:Y:S01]  /*14b0*/  IMAD.U32 R2, R2, 0x10000, RZ ;  /* 0x0001000002027824 */ /* 0x000fe200078e00ff */
[----:B------:R-:W-:-:S03]  /*14c0*/  SHF.L.U32 R6, R6, 0x10, RZ ;  /* 0x0000001006067819 */ /* 0x000fc600000006ff */
[-C--:B------:R-:W-:Y:S01]  /*14d0*/  FMUL.FTZ R208, R208, R4.reuse ;  /* 0x00000004d0d07220 */ /* 0x080fe20000410000 */
[----:B------:R-:W-:Y:S01]  /*14e0*/  FFMA.FTZ R91, R218, R4, R91 ;  /* 0x00000004da5b7223 */ /* 0x000fe2000001005b */
[----:B------:R-:W-:Y:S01]  /*14f0*/  FADD.FTZ R167, R167, R4 ;  /* 0x00000004a7a77221 */ /* 0x000fe20000010000 */
[-C--:B------:R-:W-:Y:S01]  /*1500*/  FMUL.FTZ R6, R6, R2.reuse ;  /* 0x0000000206067220 */ /* 0x080fe20000410000 */
[----:B------:R-:W-:Y:S01]  /*1510*/  FFMA.FTZ R105, R7, R2, R105 ;  /* 0x0000000207697223 */ /* 0x000fe20000010069 */
[----:B------:R-:W-:Y:S01]  /*1520*/  FADD.FTZ R149, R149, R2 ;  /* 0x0000000295957221 */ /* 0x000fe20000010000 */
[----:B------:R-:W-:Y:S02]  /*1530*/  PRMT R4, R61, 0x7632, R4 ;  /* 0x000076323d047816 */ /* 0x000fe40000000004 */
[----:B------:R-:W-:Y:S01]  /*1540*/  PRMT R2, R205, 0x7632, R2 ;  /* 0x00007632cd027816 */ /* 0x000fe20000000002 */
[----:B------:R-:W-:Y:S01]  /*1550*/  FMUL.FTZ R5, R5, UR29 ;  /* 0x0000001d05057c20 */ /* 0x000fe20008410000 */
[----:B------:R-:W-:-:S02]  /*1560*/  SHF.L.U32 R4, R4, 0x10, RZ ;  /* 0x0000001004047819 */ /* 0x000fc400000006ff */
        /* <DEDUP_REMOVED lines=9> */
[----:B------:R-:W-:Y:S01]  /*1600*/  PRMT R251, R63, 0x7632, R251 ;  /* 0x000076323ffb7816 */ /* 0x000fe200000000fb */
[-C--:B------:R-:W-:Y:S01]  /*1610*/  FFMA.FTZ R109, R3, R222.reuse, R109 ;  /* 0x000000de036d7223 */ /* 0x080fe2000001006d */
[--C-:B------:R-:W-:Y:S01]  /*1620*/  FADD.FTZ R145, R145, R222.reuse ;  /* 0x000000de91917221 */ /* 0x100fe20000010000 */
[----:B------:R-:W-:Y:S01]  /*1630*/  FMUL.FTZ R2, R2, R222 ;  /* 0x000000de02027220 */ /* 0x000fe20000410000 */
[----:B------:R-:W-:Y:S01]  /*1640*/  PRMT R222, R207, 0x7632, R222 ;  /* 0x00007632cfde7816 */ /* 0x000fe200000000de */
[----:B------:R-:W-:Y:S01]  /*1650*/  FMUL.FTZ R252, R252, UR29 ;  /* 0x0000001dfcfc7c20 */ /* 0x000fe20008410000 */
[----:B------:R-:W-:-:S02]  /*1660*/  SHF.L.U32 R251, R251, 0x10, RZ ;  /* 0x00000010fbfb7819 */ /* 0x000fc400000006ff */
[----:B------:R-:W-:Y:S01]  /*1670*/  SHF.L.U32 R222, R222, 0x10, RZ ;  /* 0x00000010dede7819 */ /* 0x000fe200000006ff */
[----:B------:R-:W-:Y:S01]  /*1680*/  FMUL.FTZ R0, R0, UR29 ;  /* 0x0000001d00007c20 */ /* 0x000fe20008410000 */
[----:B------:R-:W-:-:S03]  /*1690*/  SHF.L.U32 R192, R192, 0x10, RZ ;  /* 0x00000010c0c07819 */ /* 0x000fc600000006ff */
[-C--:B------:R-:W-:Y:S01]  /*16a0*/  FMUL.FTZ R251, R251, R222.reuse ;  /* 0x000000defbfb7220 */ /* 0x080fe20000410000 */
[----:B------:R-:W-:Y:S01]  /*16b0*/  FFMA.FTZ R111, R252, R222, R111 ;  /* 0x000000defc6f7223 */ /* 0x000fe2000001006f */
[----:B------:R-:W-:Y:S01]  /*16c0*/  FADD.FTZ R147, R147, R222 ;  /* 0x000000de93937221 */ /* 0x000fe20000010000 */
[----:B------:R-:W-:Y:S01]  /*16d0*/  SHF.L.U32 R222, R48, 0x10, RZ ;  /* 0x0000001030de7819 */ /* 0x000fe200000006ff */
[-C--:B------:R-:W-:Y:S01]  /*16e0*/  FFMA.FTZ R80, R0, R192.reuse, R80 ;  /* 0x000000c000507223 */ /* 0x080fe20000010050 */
[----:B------:R-:W-:Y:S01]  /*16f0*/  FADD.FTZ R172, R172, R192 ;  /* 0x000000c0acac7221 */ /* 0x000fe20000010000 */
[----:B------:R-:W-:Y:S01]  /*1700*/  SHF.L.U32 R196, R196, 0x10, RZ ;  /* 0x00000010c4c47819 */ /* 0x000fe200000006ff */
[----:B------:R-:W-:Y:S01]  /*1710*/  FMUL.FTZ R229, R229, UR29 ;  /* 0x0000001de5e57c20 */ /* 0x000fe20008410000 */
[----:B------:R-:W-:Y:S01]  /*1720*/  FMUL.FTZ R222, R222, R192 ;  /* 0x000000c0dede7220 */ /* 0x000fe20000410000 */
[----:B------:R-:W-:Y:S02]  /*1730*/  SHF.L.U32 R192, R52, 0x10, RZ ;  /* 0x0000001034c07819 */ /* 0x000fe400000006ff */
[-C--:B------:R-:W-:Y:S01]  /*1740*/  FFMA.FTZ R88, R229, R196.reuse, R88 ;  /* 0x000000c4e5587223 */ /* 0x080fe20000010058 */
[----:B------:R-:W-:Y:S01]  /*1750*/  FADD.FTZ R164, R164, R196 ;  /* 0x000000c4a4a47221 */ /* 0x000fe20000010000 */
[----:B------:R-:W-:Y:S01]  /*1760*/  SHF.L.U32 R197, R197, 0x10, RZ ;  /* 0x00000010c5c57819 */ /* 0x000fe200000006ff */
[----:B------:R-:W-:Y:S01]  /*1770*/  FMUL.FTZ R196, R192, R196 ;  /* 0x000000c4c0c47220 */ /* 0x000fe20000410000 */
        /* <DEDUP_REMOVED lines=8> */
[----:B------:R-:W-:Y:S01]  /*1800*/  MOV R233, R226 ;  /* 0x000000e200e97202 */ /* 0x000fe20000000f00 */
[----:B------:R-:W-:Y:S01]  /*1810*/  FADD.FTZ R160, R160, R198 ;  /* 0x000000c6a0a07221 */ /* 0x000fe20000010000 */
[-C--:B------:R-:W-:Y:S01]  /*1820*/  FFMA.FTZ R92, R231, R198.reuse, R92 ;  /* 0x000000c6e75c7223 */ /* 0x080fe2000001005c */
[----:B------:R-:W-:Y:S01]  /*1830*/  SHF.L.U32 R199, R199, 0x10, RZ ;  /* 0x00000010c7c77819 */ /* 0x000fe200000006ff */
[----:B------:R-:W-:Y:S01]  /*1840*/  FMUL.FTZ R198, R192, R198 ;  /* 0x000000c6c0c67220 */ /* 0x000fe20000410000 */
[----:B------:R-:W-:Y:S01]  /*1850*/  MOV R237, R233 ;  /* 0x000000e900ed7202 */ /* 0x000fe20000000f00 */
[----:B------:R-:W-:Y:S01]  /*1860*/  FMUL.FTZ R232, R232, UR29 ;  /* 0x0000001de8e87c20 */ /* 0x000fe20008410000 */
[----:B------:R-:W-:Y:S01]  /*1870*/  MOV R233, R227 ;  /* 0x000000e300e97202 */ /* 0x000fe20000000f00 */
[----:B------:R-:W-:Y:S01]  /*1880*/  IMAD.U32 R192, R55, 0x10000, RZ ;  /* 0x0001000037c07824 */ /* 0x000fe200078e00ff */
[----:B------:R-:W-:Y:S01]  /*1890*/  MOV R239, R223 ;  /* 0x000000df00ef7202 */ /* 0x000fe20000000f00 */
[----:B------:R-:W-:Y:S01]  /*18a0*/  FADD.FTZ R162, R162, R199 ;  /* 0x000000c7a2a27221 */ /* 0x000fe20000010000 */
[-C--:B------:R-:W-:Y:S01]  /*18b0*/  FFMA.FTZ R94, R232, R199.reuse, R94 ;  /* 0x000000c7e85e7223 */ /* 0x080fe2000001005e */
[----:B------:R-:W-:Y:S01]  /*18c0*/  SHF.L.U32 R193, R193, 0x10, RZ ;  /* 0x00000010c1c17819 */ /* 0x000fe200000006ff */
[----:B------:R-:W-:Y:S01]  /*18d0*/  FMUL.FTZ R199, R192, R199 ;  /* 0x000000c7c0c77220 */ /* 0x000fe20000410000 */
[----:B------:R-:W-:Y:S01]  /*18e0*/  SHF.L.U32 R223, R49, 0x10, RZ ;  /* 0x0000001031df7819 */ /* 0x000fe200000006ff */
[----:B------:R-:W-:Y:S01]  /*18f0*/  FMUL.FTZ R224, R224, UR29 ;  /* 0x0000001de0e07c20 */ /* 0x000fe20008410000 */
[----:B------:R-:W-:Y:S01]  /*1900*/  SHF.L.U32 R200, R200, 0x10, RZ ;  /* 0x00000010c8c87819 */ /* 0x000fe200000006ff */
[----:B------:R-:W-:Y:S01]  /*1910*/  FMUL.FTZ R233, R233, UR29 ;  /* 0x0000001de9e97c20 */ /* 0x000fe20008410000 */
[----:B------:R-:W-:Y:S01]  /*1920*/  SHF.L.U32 R192, R56, 0x10, RZ ;  /* 0x0000001038c07819 */ /* 0x000fe200000006ff */
[-C--:B------:R-:W-:Y:S01]  /*1930*/  FFMA.FTZ R82, R224, R193.reuse, R82 ;  /* 0x000000c1e0527223 */ /* 0x080fe20000010052 */
[----:B------:R-:W-:Y:S01]  /*1940*/  FADD.FTZ R174, R174, R193 ;  /* 0x000000c1aeae7221 */ /* 0x000fe20000010000 */
        /* <DEDUP_REMOVED lines=8> */
[----:B------:R-:W-:-:S02]  /*19d0*/  IMAD.U32 R225, R50, 0x10000, RZ ;  /* 0x0001000032e17824 */ /* 0x000fc400078e00ff */
        /* <DEDUP_REMOVED lines=13> */
[----:B------:R-:W-:Y:S02]  /*1ab0*/  FMUL.FTZ R228, R228, UR29 ;  /* 0x0000001de4e47c20 */ /* 0x000fe40008410000 */
        /* <DEDUP_REMOVED lines=56> */
[----:B------:R-:W-:Y:S01]  /*1e40*/  SHF.L.U32 R205, R205, 0x10, RZ ;  /* 0x00000010cdcd7819 */ /* 0x000fe200000006ff */
[----:B------:R-:W-:Y:S01]  /*1e50*/  FMUL.FTZ R204, R194, R204 ;  /* 0x000000ccc2cc7220 */ /* 0x000fe20000410000 */
[----:B------:R-:W-:Y:S01]  /*1e60*/  FMUL.FTZ R238, R238, UR29 ;  /* 0x0000001deeee7c20 */ /* 0x000fe20008410000 */
[----:B------:R-:W-:-:S02]  /*1e70*/  IMAD.U32 R194, R61, 0x10000, RZ ;  /* 0x000100003dc27824 */ /* 0x000fc400078e00ff */
        /* <DEDUP_REMOVED lines=22> */
[----:B------:R-:W-:Y:S01]  /*1fe0*/  FADD.FTZ R193, R193, R4 ;  /* 0x00000004c1c17221 */ /* 0x000fe20000010000 */
[----:B------:R-:W-:Y:S01]  /*1ff0*/  SHF.L.U32 R194, R207, 0x10, RZ ;  /* 0x00000010cfc27819 */ /* 0x000fe200000006ff */
[----:B------:R-:W-:Y:S01]  /*2000*/  FMUL.FTZ R207, R240, UR29 ;  /* 0x0000001df0cf7c20 */ /* 0x000fe20008410000 */
[----:B------:R-:W-:Y:S01]  /*2010*/  SHF.L.U32 R240, R63, 0x10, RZ ;  /* 0x000000103ff07819 */ /* 0x000fe200000006ff */
[----:B------:R-:W-:Y:S01]  /*2020*/  FFMA.FTZ R192, R239, R206, R192 ;  /* 0x000000ceefc07223 */ /* 0x000fe200000100c0 */
[----:B------:R-:W-:-:S03]  /*2030*/  FADD.FTZ R193, R193, R206 ;  /* 0x000000cec1c17221 */ /* 0x000fc60000010000 */
[----:B------:R-:W-:Y:S01]  /*2040*/  FMUL.FTZ R240, R240, R194 ;  /* 0x000000c2f0f07220 */ /* 0x000fe20000410000 */
[----:B------:R-:W-:Y:S01]  /*2050*/  FFMA.FTZ R192, R3, R2, R192 ;  /* 0x0000000203c07223 */ /* 0x000fe200000100c0 */
[----:B------:R-:W-:-:S03]  /*2060*/  FADD.FTZ R193, R193, R2 ;  /* 0x00000002c1c17221 */ /* 0x000fc60000010000 */
        /* <DEDUP_REMOVED lines=8> */
[----:B------:R-:W-:Y:S06]  /*20f0*/  BRA `(.L_x_5953) ;  /* 0x0000000000f47947 */ /* 0x000fec0003800000 */
.L_x_5952:
        /* <DEDUP_REMOVED lines=12> */
.L_x_5954:
        /* <DEDUP_REMOVED lines=15> */
.L_x_5955:
[----:B------:R-:W0:Y:S01]  /*22b0*/  S2R R18, SR_TID.X ;  /* 0x0000000000127919 */ /* 0x000e220000002100 */
[----:B------:R-:W-:Y:S01]  /*22c0*/  UIMAD UR9, UR8, UR26, URZ ;  /* 0x0000001a080972a4 */ /* 0x000fe2000f8e02ff */
[----:B------:R-:W1:Y:S01]  /*22d0*/  LDC.64 R216, c[0x0][0x3b0] ;  /* 0x0000ec00ffd87b82 */ /* 0x000e620000000a00 */
[C---:B------:R-:W-:Y:S01]  /*22e0*/  IADD3 R213, PT, PT, R210.reuse, 0x100, RZ ;  /* 0x00000100d2d57810 */ /* 0x040fe20007ffe0ff */
[C---:B------:R-:W-:Y:S01]  /*22f0*/  VIADD R215, R210.reuse, 0x200 ;  /* 0x00000200d2d77836 */ /* 0x040fe20000000000 */
[----:B------:R-:W-:Y:S01]  /*2300*/  USHF.R.S32.HI UR10, URZ, 0x1f, UR9 ;  /* 0x0000001fff0a7899 */ /* 0x000fe20008011409 */
[----:B------:R-:W-:-:S03]  /*2310*/  IADD3 R21, PT, PT, R210, 0x300, RZ ;  /* 0x00000300d2157810 */ /* 0x000fc60007ffe0ff */
[----:B------:R-:W-:Y:S01]  /*2320*/  ULEA.HI UR10, UR10, UR9, URZ, 0x3 ;  /* 0x000000090a0a7291 */ /* 0x000fe2000f8f18ff */
[----:B------:R-:W2:Y:S05]  /*2330*/  LDC.64 R16, c[0x0][0x438] ;  /* 0x00010e00ff107b82 */ /* 0x000eaa0000000a00 */
[----:B------:R-:W-:Y:S01]  /*2340*/  MOV R41, UR10 ;  /* 0x0000000a00297c02 */ /* 0x000fe20008000f00 */
[----:B-1----:R-:W-:-:S04]  /*2350*/  IMAD.WIDE.U32 R210, R210, 0x8, R216 ;  /* 0x00000008d2d27825 */ /* 0x002fc800078e00d8 */
[--C-:B------:R-:W-:Y:S01]  /*2360*/  IMAD.WIDE.U32 R212, R213, 0x8, R216.reuse ;  /* 0x00000008d5d47825 */ /* 0x100fe200078e00d8 */
[----:B0-----:R-:W-:Y:S01]  /*2370*/  LEA.HI.SX32 R41, R41, R18, 0x1d ;  /* 0x0000001229297211 */ /* 0x001fe200078feaff */
[----:B------:R-:W5:Y:S02]  /*2380*/  LDG.E.64 R210, desc[UR20][R210.64] ;  /* 0x00000014d2d27981 */ /* 0x000f64000c1e1b00 */
[--C-:B------:R-:W-:Y:S01]  /*2390*/  IMAD.WIDE.U32 R214, R215, 0x8, R216.reuse ;  /* 0x00000008d7d67825 */ /* 0x100fe200078e00d8 */
[C---:B------:R-:W-:Y:S01]  /*23a0*/  IADD3 R33, PT, PT, R41.reuse, 0x100, RZ ;  /* 0x0000010029217810 */ /* 0x040fe20007ffe0ff */
[----:B------:R-:W5:Y:S01]  /*23b0*/  LDG.E.64 R212, desc[UR20][R212.64] ;  /* 0x00000014d4d47981 */ /* 0x000f62000c1e1b00 */
[----:B------:R-:W-:Y:S01]  /*23c0*/  IADD3 R25, PT, PT, R41, 0x200, RZ ;  /* 0x0000020029197810 */ /* 0x000fe20007ffe0ff */
[----:B------:R-:W-:Y:S01]  /*23d0*/  IMAD.WIDE.U32 R216, R21, 0x8, R216 ;  /* 0x0000000815d87825 */ /* 0x000fe200078e00d8 */
[C---:B------:R-:W-:Y:S01]  /*23e0*/  IADD3 R19, PT, PT, R41.reuse, 0x300, RZ ;  /* 0x0000030029137810 */ /* 0x040fe20007ffe0ff */
        /* <DEDUP_REMOVED lines=10> */
[----:B------:R-:W5:Y:S04]  /*2490*/  LDG.E.128 R40, desc[UR20][R40.64+0x10] ;  /* 0x0000101428287981 */ /* 0x000f68000c1e1d00 */
[----:B------:R-:W5:Y:S04]  /*24a0*/  LDG.E.128 R32, desc[UR20][R32.64+0x10] ;  /* 0x0000101420207981 */ /* 0x000f68000c1e1d00 */
[----:B------:R-:W5:Y:S04]  /*24b0*/  LDG.E.128 R24, desc[UR20][R24.64+0x10] ;  /* 0x0000101418187981 */ /* 0x000f68000c1e1d00 */
[----:B0-----:R-:W5:Y:S02]  /*24c0*/  LDG.E.128 R16, desc[UR20][R16.64+0x10] ;  /* 0x0000101410107981 */ /* 0x001f64000c1e1d00 */
.L_x_5953:
[----:B------:R0:W-:Y:S04]  /*24d0*/  STL [R1+0x4], R0 ;  /* 0x0000040001007387 */ /* 0x0001e80000100800 */
[----:B------:R-:W1:Y:S04]  /*24e0*/  SHFL.DOWN PT, R195, R193, 0x10, 0x1f ;  /* 0x0a001f00c1c37f89 */ /* 0x000e6800000e0000 */
[----:B------:R-:W2:Y:S01]  /*24f0*/  SHFL.DOWN PT, R194, R192, 0x10, 0x1f ;  /* 0x0a001f00c0c27f89 */ /* 0x000ea200000e0000 */
[----:B0-----:R-:W0:Y:S01]  /*2500*/  S2R R0, SR_TID.X ;  /* 0x0000000000007919 */ /* 0x001e220000002100 */
[----:B-1----:R-:W-:Y:S01]  /*2510*/  FADD.FTZ R193, R195, R193 ;  /* 0x000000c1c3c17221 */ /* 0x002fe20000010000 */
[----:B--2---:R-:W-:-:S04]  /*2520*/  FADD.FTZ R194, R194, R192 ;  /* 0x000000c0c2c27221 */ /* 0x004fc80000010000 */
[----:B------:R-:W1:Y:S04]  /*2530*/  SHFL.DOWN PT, R195, R193, 0x8, 0x1f ;  /* 0x09001f00c1c37f89 */ /* 0x000e6800000e0000 */
[----:B------:R-:W2:Y:S01]  /*2540*/  SHFL.DOWN PT, R192, R194, 0x8, 0x1f ;  /* 0x09001f00c2c07f89 */ /* 0x000ea200000e0000 */
[----:B0-----:R-:W-:-:S03]  /*2550*/  LOP3.LUT P0, RZ, R0, 0x1f, RZ, 0xc0, !PT ;  /* 0x0000001f00ff7812 */ /* 0x001fc6000780c0ff */
[----:B------:R0:W5:Y:S01]  /*2560*/  LDL.LU R0, [R1+0x4] ;  /* 0x0000040001007983 */ /* 0x0001620000300800 */
        /* <DEDUP_REMOVED lines=12> */
[----:B------:R-:W-:Y:S01]  /*2630*/  BSSY.RECONVERGENT B0, `(.L_x_5956) ;  /* 0x000000d000007945 */ /* 0x000fe20003800200 */
[----:B-1----:R-:W-:Y:S01]  /*2640*/  FADD.FTZ R192, R193, R192 ;  /* 0x000000c0c1c07221 */ /* 0x002fe20000010000 */
[----:B--2---:R-:W-:Y:S02]  /*2650*/  FADD.FTZ R193, R194, R195 ;  /* 0x000000c3c2c17221 */ /* 0x004fe40000010000 */
[----:B0-----:R-:W-:Y:S05]  /*2660*/  @P0 BRA `(.L_x_5957) ;  /* 0x0000000000240947 */ /* 0x001fea0003800000 */
        /* <DEDUP_REMOVED lines=9> */
.L_x_5957:
[----:B------:R-:W-:Y:S05]  /*2700*/  BSYNC.RECONVERGENT B0 ;  /* 0x0000000000007941 */ /* 0x000fea0003800200 */
.L_x_5956:
[----:B------:R-:W1:Y:S08]  /*2710*/  S2UR UR10, SR_CgaCtaId ;  /* 0x00000000000a79c3 */ /* 0x000e700000008800 */
[----:B------:R-:W-:Y:S06]  /*2720*/  BAR.SYNC.DEFER_BLOCKING 0x0 ;  /* 0x0000000000007b1d */ /* 0x000fec0000010000 */
[----:B------:R-:W-:Y:S01]  /*2730*/  UMOV UR9, 0x400 ;  /* 0x0000040000097882 */ /* 0x000fe20000000000 */
[----:B------:R-:W-:Y:S01]  /*2740*/  STL [R1+0x8], R2 ;  /* 0x0000080201007387 */ /* 0x000fe20000100800 */
[----:B------:R-:W-:Y:S01]  /*2750*/  @UP3 UIADD3 UR11, UPT, UPT, UR11, -0x1, URZ ;  /* 0xffffffff0b0b3890 */ /* 0x000fe2000fffe0ff */
[----:B------:R-:W-:Y:S01]  /*2760*/  PLOP3.LUT P0, PT, PT, PT, UP3, 0x80, 0x8 ;  /* 0x000000000008781c */ /* 0x000fe20003f0f038 */
[----:B------:R-:W2:Y:S01]  /*2770*/  @UP3 LDCU.64 UR32, c[0x0][0x390] ;  /* 0x00007200ff2037ac */ /* 0x000ea20008000a00 */
[----:B-----5:R-:W-:Y:S01]  /*2780*/  STL [R1+0x4], R0 ;  /* 0x0000040001007387 */ /* 0x020fe20000100800 */
        /* <DEDUP_REMOVED lines=25> */
[----:B------:R-:W-:-:S04]  /*2920*/  @UP3 UIMAD UR11, UR11, UR26, URZ ;  /* 0x0000001a0b0b32a4 */ /* 0x000fc8000f8e02ff */
[----:B------:R-:W-:Y:S01]  /*2930*/  @UP3 USHF.R.S32.HI UR9, URZ, 0x1f, UR11 ;  /* 0x0000001fff093899 */ /* 0x000fe2000801140b */
[----:B0-----:R-:W-:Y:S01]  /*2940*/  FADD.FTZ R193, R0, R193 ;  /* 0x000000c100c17221 */ /* 0x001fe20000010000 */
[----:B------:R-:W-:Y:S02]  /*2950*/  FADD.FTZ R192, R2, R192 ;  /* 0x000000c002c07221 */ /* 0x000fe40000010000 */
[----:B------:R-:W-:Y:S01]  /*2960*/  @UP3 ULEA.HI UR9, UR9, UR11, URZ, 0x3 ;  /* 0x0000000b09093291 */ /* 0x000fe2000f8f18ff */
[----:B------:R-:W5:Y:S01]  /*2970*/  LDL.LU R2, [R1+0x8] ;  /* 0x0000080001027983 */ /* 0x000f620000300800 */
[----:B------:R-:W-:-:S03]  /*2980*/  FADD.FTZ R195, R195, R193 ;  /* 0x000000c1c3c37221 */ /* 0x000fc60000010000 */
[----:B------:R-:W5:Y:S01]  /*2990*/  LDL.LU R0, [R1+0x4] ;  /* 0x0000040001007983 */ /* 0x000f620000300800 */
[----:B------:R-:W-:Y:S01]  /*29a0*/  FMUL.FTZ R195, R195, UR28 ;  /* 0x0000001cc3c37c20 */ /* 0x000fe20008410000 */
[----:B------:R-:W-:Y:S01]  /*29b0*/  FADD.FTZ R193, R194, R192 ;  /* 0x000000c0c2c17221 */ /* 0x000fe20000010000 */
[----:B------:R-:W-:Y:S02]  /*29c0*/  MOV R194, UR9 ;  /* 0x0000000900c27c02 */ /* 0x000fe40008000f00 */
[----:B------:R-:W-:Y:S02]  /*29d0*/  MOV R192, RZ ;  /* 0x000000ff00c07202 */ /* 0x000fe40000000f00 */
[----:B------:R-:W-:Y:S02]  /*29e0*/  R2UR UR31, R195 ;  /* 0x00000000c31f72ca */ /* 0x000fe400000e0000 */
[----:B------:R-:W0:Y:S01]  /*29f0*/  S2R R195, SR_TID.X ;  /* 0x0000000000c37919 */ /* 0x000e220000002100 */
[----:B------:R-:W-:Y:S01]  /*2a00*/  UIMAD UR9, UR8, UR26, URZ ;  /* 0x0000001a080972a4 */ /* 0x000fe2000f8e02ff */
[----:B------:R-:W-:Y:S01]  /*2a10*/  FMUL.FTZ R193, R193, UR28 ;  /* 0x0000001cc1c17c20 */ /* 0x000fe20008410000 */
[----:B0-----:R-:W-:Y:S01]  /*2a20*/  @P0 LEA.HI.SX32 R192, R194, R195, 0x1d ;  /* 0x000000c3c2c00211 */ /* 0x001fe200078feaff */
[----:B------:R-:W-:-:S05]  /*2a30*/  HFMA2 R194, -RZ, RZ, 0, 9.5367431640625e-07 ;  /* 0x00000010ffc27431 */ /* 0x000fca00000001ff */
[----:B--2---:R-:W-:-:S05]  /*2a40*/  @P0 IMAD.WIDE.U32 R194, R192, R194, UR32 ;  /* 0x00000020c0c20e25 */ /* 0x004fca000f8e00c2 */
[----:B------:R0:W5:Y:S01]  /*2a50*/  @P0 LDG.E.128 R176, desc[UR20][R194.64] ;  /* 0x00000014c2b00981 */ /* 0x000162000c1e1d00 */
[----:B------:R-:W-:Y:S01]  /*2a60*/  USHF.R.S32.HI UR10, URZ, 0x1f, UR9 ;  /* 0x0000001fff0a7899 */ /* 0x000fe20008011409 */
[----:B------:R-:W-:Y:S01]  /*2a70*/  ISETP.NE.AND P0, PT, RZ, UR27, PT ;  /* 0x0000001bff007c0c */ /* 0x000fe2000bf05270 */
[----:B------:R-:W-:Y:S02]  /*2a80*/  UISETP.NE.U32.AND UP0, UPT, UR4, URZ, UPT ;  /* 0x000000ff0400728c */ /* 0x000fe4000bf05070 */
[----:B------:R-:W-:Y:S01]  /*2a90*/  ULEA.HI UR10, UR10, UR9, URZ, 0x3 ;  /* 0x000000090a0a7291 */ /* 0x000fe2000f8f18ff */
[----:B------:R-:W-:Y:S01]  /*2aa0*/  FSEL R193, R193, RZ, !P0 ;  /* 0x000000ffc1c17208 */ /* 0x000fe20004000000 */
[----:B------:R-:W-:Y:S01]  /*2ab0*/  UISETP.NE.AND.EX UP0, UPT, UR5, URZ, UPT, UP0 ;  /* 0x000000ff0500728c */ /* 0x000fe2000bf05300 */
[----:B0-----:R-:W0:Y:S02]  /*2ac0*/  S2R R195, SR_TID.X ;  /* 0x0000000000c37919 */ /* 0x001e240000002100 */
[----:B------:R-:W-:-:S02]  /*2ad0*/  R2UR UR32, R193 ;  /* 0x00000000c12072ca */ /* 0x000fc400000e0000 */
[----:B------:R-:W-:-:S04]  /*2ae0*/  MOV R193, UR10 ;  /* 0x0000000a00c17c02 */ /* 0x000fc80008000f00 */
[----:B0-----:R-:W-:-:S05]  /*2af0*/  LEA.HI.SX32 R193, R193, R195, 0x1d ;  /* 0x000000c3c1c17211 */ /* 0x001fca00078feaff */
[----:B------:R0:W-:Y:S01]  /*2b00*/  STL [R1], R193 ;  /* 0x000000c101007387 */ /* 0x0001e20000100800 */
[----:B------:R-:W-:Y:S05]  /*2b10*/  BRA.U UP0, `(.L_x_5958) ;  /* 0x0000002500107547 */ /* 0x000fea000b800000 */
[----:B------:R-:W-:-:S04]  /*2b20*/  UISETP.NE.U32.AND UP0, UPT, UR6, URZ, UPT ;  /* 0x000000ff0600728c */ /* 0x000fc8000bf05070 */
[----:B------:R-:W-:-:S09]  /*2b30*/  UISETP.NE.AND.EX UP0, UPT, UR7, URZ, UPT, UP0 ;  /* 0x000000ff0700728c */ /* 0x000fd2000bf05300 */
[----:B------:R-:W-:Y:S05]  /*2b40*/  BRA.U UP0, `(.L_x_5959) ;  /* 0x0000001100487547 */ /* 0x000fea000b800000 */
[----:B------:R-:W-:Y:S05]  /*2b50*/  BRA.U !UP3, `(.L_x_5960) ;  /* 0x000000010b807547 */ /* 0x000fea000b800000 */
[----:B------:R-:W-:Y:S01]  /*2b60*/  LOP3.LUT P1, RZ, R210, 0xff, RZ, 0xc0, !PT ;  /* 0x000000ffd2ff7812 */ /* 0x000fe2000782c0ff */
[----:B------:R-:W-:Y:S01]  /*2b70*/  BSSY.RECONVERGENT B0, `(.L_x_5961) ;  /* 0x000000d000007945 */ /* 0x000fe20003800200 */
[----:B0-----:R-:W-:-:S11]  /*2b80*/  MOV R193, RZ ;  /* 0x000000ff00c17202 */ /* 0x001fd60000000f00 */
        /* <DEDUP_REMOVED lines=11> */
.L_x_5962:
[----:B------:R-:W-:Y:S05]  /*2c40*/  BSYNC.RECONVERGENT B0 ;  /* 0x0000000000007941 */ /* 0x000fea0003800200 */
.L_x_5961:
[----:B------:R-:W-:Y:S01]  /*2c50*/  BSSY.RECONVERGENT B0, `(.L_x_5963) ;  /* 0x000000e000007945 */ /* 0x000fe20003800200 */
[----:B------:R-:W-:Y:S01]  /*2c60*/  FADD.FTZ R140, R140, R193 ;  /* 0x000000c18c8c7221 */ /* 0x000fe20000010000 */
[----:B------:R-:W-:Y:S02]  /*2c70*/  IMAD.MOV.U32 R193, RZ, RZ, RZ ;  /* 0x000000ffffc17224 */ /* 0x000fe400078e00ff */
[----:B------:R-:W-:Y:S05]  /*2c80*/  @!P1 BRA `(.L_x_5964) ;  /* 0x0000000000289947 */ /* 0x000fea0003800000 */
[----:B------:R-:W-:Y:S02]  /*2c90*/  MOV R193, UR31 ;  /* 0x0000001f00c17c02 */ /* 0x000fe40008000f00 */
[----:B------:R-:W-:Y:S02]  /*2ca0*/  ISETP.LT.AND P0, PT, RZ, UR30, PT ;  /* 0x0000001eff007c0c */ /* 0x000fe4000bf01270 */
[----:B------:R-:W-:Y:S01]  /*2cb0*/  SHF.L.U32 R194, R64, 0x10, RZ ;  /* 0x0000001040c27819 */ /* 0x000fe200000006ff */
[----:B-----5:R-:W-:-:S04]  /*2cc0*/  FFMA.FTZ R193, R0, R193, UR32 ;  /* 0x0000002000c17e23 */ /* 0x020fc800080100c1 */
[----:B------:R-:W-:-:S04]  /*2cd0*/  FADD.FTZ R193, R222, -R193 ;  /* 0x800000c1dec17221 */ /* 0x000fc80000010000 */
[----:B------:R-:W-:-:S05]  /*2ce0*/  FMUL.FTZ R193, R193, UR29 ;  /* 0x0000001dc1c17c20 */ /* 0x000fca0008410000 */
[----:B------:R-:W-:-:S05]  /*2cf0*/  FSEL R193, R193, RZ, P0 ;  /* 0x000000ffc1c17208 */ /* 0x000fca0000000000 */
[----:B------:R-:W-:-:S04]  /*2d00*/  FMUL.FTZ R193, R193, UR23 ;  /* 0x00000017c1c17c20 */ /* 0x000fc80008410000 */
[----:B------:R-:W-:-:S04]  /*2d10*/  FMUL.FTZ R193, R193, UR22 ;  /* 0x00000016c1c17c20 */ /* 0x000fc80008410000 */
[----:B------:R-:W-:-:S07]  /*2d20*/  FMUL.FTZ R193, R193, R194 ;  /* 0x000000c2c1c17220 */ /* 0x000fce0000410000 */
.L_x_5964:
[----:B------:R-:W-:Y:S05]  /*2d30*/  BSYNC.RECONVERGENT B0 ;  /* 0x0000000000007941 */ /* 0x000fea0003800200 */
.L_x_5963:
[----:B------:R-:W-:-:S04]  /*2d40*/  F2FP.BF16.F32.PACK_AB R193, RZ, R193 ;  /* 0x000000c1ffc1723e */ /* 0x000fc800000010ff */
[----:B------:R-:W-:-:S07]  /*2d50*/  PRMT R180, R193, 0x7610, R180 ;  /* 0x00007610c1b47816 */ /* 0x000fce00000000b4 */
.L_x_5960:
[----:B------:R-:W-:Y:S05]  /*2d60*/  BRA.U !UP3, `(.L_x_5965) ;  /* 0x000000010b887547 */ /* 0x000fea000b800000 */
[----:B------:R-:W-:Y:S01]  /*2d70*/  LOP3.LUT P0, RZ, R210, 0xff00, RZ, 0xc0, !PT ;  /* 0x0000ff00d2ff7812 */ /* 0x000fe2000780c0ff */
[----:B------:R-:W-:Y:S01]  /*2d80*/  BSSY.RECONVERGENT B0, `(.L_x_5966) ;  /* 0x000000e000007945 */ /* 0x000fe20003800200 */
[----:B0-----:R-:W-:-:S11]  /*2d90*/  HFMA2 R193, -RZ, RZ, 0, 0 ;  /* 0x00000000ffc17431 */ /* 0x001fd600000001ff */
        /* <DEDUP_REMOVED lines=12> */
.L_x_5967:
[----:B------:R-:W-:Y:S05]  /*2e60*/  BSYNC.RECONVERGENT B0 ;  /* 0x0000000000007941 */ /* 0x000fea0003800200 */
.L_x_5966:
[----:B------:R-:W-:Y:S01]  /*2e70*/  BSSY.RECONVERGENT B0, `(.L_x_5968) ;  /* 0x000000f000007945 */ /* 0x000fe20003800200 */
[----:B------:R-:W-:Y:S01]  /*2e80*/  FADD.FTZ R141, R141, R193 ;  /* 0x000000c18d8d7221 */ /* 0x000fe20000010000 */
[----:B------:R-:W-:Y:S02]  /*2e90*/  MOV R193, RZ ;  /* 0x000000ff00c17202 */ /* 0x000fe40000000f00 */
        /* <DEDUP_REMOVED lines=12> */
.L_x_5969:
[----:B------:R-:W-:Y:S05]  /*2f60*/  BSYNC.RECONVERGENT B0 ;  /* 0x0000000000007941 */ /* 0x000fea0003800200 */
.L_x_5968:
[----:B------:R-:W-:-:S04]  /*2f70*/  F2FP.BF16.F32.PACK_AB R193, RZ, R193 ;  /* 0x000000c1ffc1723e */ /* 0x000fc800000010ff */
[----:B------:R-:W-:-:S07]  /*2f80*/  PRMT R180, R180, 0x5410, R193 ;  /* 0x00005410b4b47816 */ /* 0x000fce00000000c1 */
.L_x_5965:
        /* <DEDUP_REMOVED lines=15> */
.L_x_5972:
[----:B------:R-:W-:Y:S05]  /*3080*/  BSYNC.RECONVERGENT B0 ;  /* 0x0000000000007941 */ /* 0x000fea0003800200 */
.L_x_5971:
        /* <DEDUP_REMOVED lines=14> */
.L_x_5974:
[----:B------:R-:W-:Y:S05]  /*3170*/  BSYNC.RECONVERGENT B0 ;  /* 0x0000000000007941 */ /* 0x000fea0003800200 */
.L_x_5973:
[----:B------:R-:W-:-:S04]  /*3180*/  F2FP.BF16.F32.PACK_AB R193, RZ, R193 ;  /* 0x000000c1ffc1723e */ /* 0x000fc800000010ff */
[----:B------:R-:W-:-:S07]  /*3190*/  PRMT R181, R193, 0x7610, R181 ;  /* 0x00007610c1b57816 */ /* 0x000fce00000000b5 */
.L_x_5970:
        /* <DEDUP_REMOVED lines=16> */
.L_x_5977:
[----:B------:R-:W-:Y:S05]  /*32a0*/  BSYNC.RECONVERGENT B0 ;  /* 0x0000000000007941 */ /* 0x000fea0003800200 */
.L_x_5976:
[----:B------:R-:W-:Y:S01]  /*32b0*/  FADD.FTZ R143, R143, R193 ;  /* 0x000000c18f8f7221 */ /* 0x000fe20000010000 */
[----:B------:R-:W-:Y:S01]  /*32c0*/  BSSY.RECONVERGENT B0, `(.L_x_5978) ;  /* 0x000000e000007945 */ /* 0x000fe20003800200 */
[----:B------:R-:W-:-:S03]  /*32d0*/  HFMA2 R193, -RZ, RZ, 0, 0 ;  /* 0x00000000ffc17431 */ /* 0x000fc600000001ff */
        /* <DEDUP_REMOVED lines=12> */
.L_x_5979:
[----:B------:R-:W-:Y:S05]  /*33a0*/  BSYNC.RECONVERGENT B0 ;  /* 0x0000000000007941 */ /* 0x000fea0003800200 */
.L_x_5978:
[----:B------:R-:W-:-:S04]  /*33b0*/  F2FP.BF16.F32.PACK_AB R193, RZ, R193 ;  /* 0x000000c1ffc1723e */ /* 0x000fc800000010ff */
[----:B------:R-:W-:-:S07]  /*33c0*/  PRMT R181, R181, 0x5410, R193 ;  /* 0x00005410b5b57816 */ /* 0x000fce00000000c1 */
.L_x_5975:
        /* <DEDUP_REMOVED lines=15> */
.L_x_5982:
[----:B------:R-:W-:Y:S05]  /*34c0*/  BSYNC.RECONVERGENT B0 ;  /* 0x0000000000007941 */ /* 0x000fea0003800200 */
.L_x_5981:
        /* <DEDUP_REMOVED lines=14> */
.L_x_5984:
[----:B------:R-:W-:Y:S05]  /*35b0*/  BSYNC.RECONVERGENT B0 ;  /* 0x0000000000007941 */ /* 0x000fea0003800200 */
.L_x_5983:
[----:B------:R-:W-:-:S04]  /*35c0*/  F2FP.BF16.F32.PACK_AB R193, RZ, R193 ;  /* 0x000000c1ffc1723e */ /* 0x000fc800000010ff */
[----:B------:R-:W-:-:S07]  /*35d0*/  PRMT R182, R193, 0x7610, R182 ;  /* 0x00007610c1b67816 */ /* 0x000fce00000000b6 */
.L_x_5980:
        /* <DEDUP_REMOVED lines=16> */
.L_x_5987:
[----:B------:R-:W-:Y:S05]  /*36e0*/  BSYNC.RECONVERGENT B0 ;  /* 0x0000000000007941 */ /* 0x000fea0003800200 */
.L_x_5986:
        /* <DEDUP_REMOVED lines=15> */
.L_x_5989:
[----:B------:R-:W-:Y:S05]  /*37e0*/  BSYNC.RECONVERGENT B0 ;  /* 0x0000000000007941 */ /* 0x000fea0003800200 */
.L_x_5988:
[----:B------:R-:W-:-:S04]  /*37f0*/  F2FP.BF16.F32.PACK_AB R193, RZ, R193 ;  /* 0x000000c1ffc1723e */ /* 0x000fc800000010ff */
[----:B------:R-:W-:-:S07]  /*3800*/  PRMT R182, R182, 0x5410, R193 ;  /* 0x00005410b6b67816 */ /* 0x000fce00000000c1 */
.L_x_5985:
        /* <DEDUP_REMOVED lines=15> */
.L_x_5992:
[----:B------:R-:W-:Y:S05]  /*3900*/  BSYNC.RECONVERGENT B0 ;  /* 0x0000000000007941 */ /* 0x000fea0003800200 */
.L_x_5991:
        /* <DEDUP_REMOVED lines=14> */
.L_x_5994:
[----:B------:R-:W-:Y:S05]  /*39f0*/  BSYNC.RECONVERGENT B0 ;  /* 0x0000000000007941 */ /* 0x000fea0003800200 */
.L_x_5993:
[----:B------:R-:W-:-:S04]  /*3a00*/  F2FP.BF16.F32.PACK_AB R193, RZ, R193 ;  /* 0x000000c1ffc1723e */ /* 0x000fc800000010ff */
[----:B------:R-:W-:-:S07]  /*3a10*/  PRMT R183, R193, 0x7610, R183 ;  /* 0x00007610c1b77816 */ /* 0x000fce00000000b7 */
.L_x_5990:
[----:B------:R-:W-:Y:S05]  /*3a20*/  BRA.U !UP3, `(.L_x_5995) ;  /* 0x000000290bd87547 */ /* 0x000fea000b800000 */
[----:B------:R-:W-:Y:S01]  /*3a30*/  ISETP.GE.U32.AND P0, PT, R210, RZ, PT ;  /* 0x000000ffd200720c */ /* 0x000fe20003f06070 */
[----:B------:R-:W-:Y:S01]  /*3a40*/  BSSY.RECONVERGENT B0, `(.L_x_5996) ;  /* 0x000000f000007945 */ /* 0x000fe20003800200 */
[----:B0-----:R-:W-:Y:S02]  /*3a50*/  MOV R193, RZ ;  /* 0x000000ff00c17202 */ /* 0x001fe40000000f00 */
        /* <DEDUP_REMOVED lines=13> */
.L_x_5997:
[----:B------:R-:W-:Y:S05]  /*3b30*/  BSYNC.RECONVERGENT B0 ;  /* 0x0000000000007941 */ /* 0x000fea0003800200 */
.L_x_5996:
        /* <DEDUP_REMOVED lines=15> */
.L_x_5999:
[----:B------:R-:W-:Y:S05]  /*3c30*/  BSYNC.RECONVERGENT B0 ;  /* 0x0000000000007941 */ /* 0x000fea0003800200 */
.L_x_5998:
[----:B------:R-:W-:-:S04]  /*3c40*/  F2FP.BF16.F32.PACK_AB R193, RZ, R193 ;  /* 0x000000c1ffc1723e */ /* 0x000fc800000010ff */
[----:B------:R-:W-:Y:S01]  /*3c50*/  PRMT R183, R183, 0x5410, R193 ;  /* 0x00005410b7b77816 */ /* 0x000fe200000000c1 */
[----:B------:R-:W-:Y:S06]  /*3c60*/  BRA `(.L_x_5995) ;  /* 0x0000002800487947 */ /* 0x000fec0003800000 */
.L_x_5959:
[----:B------:R-:W-:Y:S05]  /*3c70*/  BRA.U !UP3, `(.L_x_6000) ;  /* 0x000000010b807547 */ /* 0x000fea000b800000 */
[----:B------:R-:W-:Y:S01]  /*3c80*/  LOP3.LUT P0, RZ, R210, 0xff, RZ, 0xc0, !PT ;  /* 0x000000ffd2ff7812 */ /* 0x000fe2000780c0ff */
[----:B------:R-:W-:Y:S01]  /*3c90*/  BSSY.RECONVERGENT B0, `(.L_x_6001) ;  /* 0x000000d000007945 */ /* 0x000fe20003800200 */
[----:B------:R-:W-:-:S11]  /*3ca0*/  MOV R184, RZ ;  /* 0x000000ff00b87202 */ /* 0x000fd60000000f00 */
        /* <DEDUP_REMOVED lines=11> */
.L_x_6002:
[----:B------:R-:W-:Y:S05]  /*3d60*/  BSYNC.RECONVERGENT B0 ;  /* 0x0000000000007941 */ /* 0x000fea0003800200 */
.L_x_6001:
[----:B------:R-:W-:Y:S01]  /*3d70*/  FADD.FTZ R140, R140, R184 ;  /* 0x000000b88c8c7221 */ /* 0x000fe20000010000 */
[----:B------:R-:W-:Y:S01]  /*3d80*/  BSSY.RECONVERGENT B0, `(.L_x_6003) ;  /* 0x000000d000007945 */ /* 0x000fe20003800200 */
[----:B------:R-:W-:-:S03]  /*3d90*/  HFMA2 R184, -RZ, RZ, 0, 0 ;  /* 0x00000000ffb87431 */ /* 0x000fc600000001ff */
[----:B------:R-:W-:Y:S05]  /*3da0*/  @!P0 BRA `(.L_x_6004) ;  /* 0x0000000000288947 */ /* 0x000fea0003800000 */
[----:B------:R-:W-:Y:S01]  /*3db0*/  IMAD.U32 R184, RZ, RZ, UR31 ;  /* 0x0000001fffb87e24 */ /* 0x000fe2000f8e00ff */
        /* <DEDUP_REMOVED lines=9> */
.L_x_6004:
[----:B------:R-:W-:Y:S05]  /*3e50*/  BSYNC.RECONVERGENT B0 ;  /* 0x0000000000007941 */ /* 0x000fea0003800200 */
.L_x_6003:
[----:B------:R-:W-:-:S04]  /*3e60*/  F2FP.BF16.F32.PACK_AB R184, RZ, R184 ;  /* 0x000000b8ffb8723e */ /* 0x000fc800000010ff */
[----:B------:R-:W-:-:S07]  /*3e70*/  PRMT R180, R184, 0x7610, R180 ;  /* 0x00007610b8b47816 */ /* 0x000fce00000000b4 */
.L_x_6000:
[----:B------:R-:W-:Y:S05]  /*3e80*/  BRA.U !UP3, `(.L_x_6005) ;  /* 0x000000010b887547 */ /* 0x000fea000b800000 */
[----:B------:R-:W-:Y:S01]  /*3e90*/  LOP3.LUT P0, RZ, R210, 0xff00, RZ, 0xc0, !PT ;  /* 0x0000ff00d2ff7812 */ /* 0x000fe2000780c0ff */
[----:B------:R-:W-:Y:S01]  /*3ea0*/  BSSY.RECONVERGENT B0, `(.L_x_6006) ;  /* 0x000000e000007945 */ /* 0x000fe20003800200 */
[----:B------:R-:W-:-:S11]  /*3eb0*/  MOV R184, RZ ;  /* 0x000000ff00b87202 */ /* 0x000fd60000000f00 */
        /* <DEDUP_REMOVED lines=12> */
.L_x_6007:
[----:B------:R-:W-:Y:S05]  /*3f80*/  BSYNC.RECONVERGENT B0 ;  /* 0x0000000000007941 */ /* 0x000fea0003800200 */
.L_x_6006:
        /* <DEDUP_REMOVED lines=15> */
.L_x_6009:
[----:B------:R-:W-:Y:S05]  /*4080*/  BSYNC.RECONVERGENT B0 ;  /* 0x0000000000007941 */ /* 0x000fea0003800200 */
.L_x_6008:
[----:B------:R-:W-:-:S04]  /*4090*/  F2FP.BF16.F32.PACK_AB R184, RZ, R184 ;  /* 0x000000b8ffb8723e */ /* 0x000fc800000010ff */
[----:B------:R-:W-:-:S07]  /*40a0*/  PRMT R180, R180, 0x5410, R184 ;  /* 0x00005410b4b47816 */ /* 0x000fce00000000b8 */
.L_x_6005:
        /* <DEDUP_REMOVED lines=15> */
.L_x_6012:
[----:B------:R-:W-:Y:S05]  /*41a0*/  BSYNC.RECONVERGENT B0 ;  /* 0x0000000000007941 */ /* 0x000fea0003800200 */
.L_x_6011:
[----:B------:R-:W-:Y:S01]  /*41b0*/  FADD.FTZ R142, R142, R184 ;  /* 0x000000b88e8e7221 */ /* 0x000fe20000010000 */
[----:B------:R-:W-:Y:S01]  /*41c0*/  BSSY.RECONVERGENT B0, `(.L_x_6013) ;  /* 0x000000d000007945 */ /* 0x000fe20003800200 */
[----:B------:R-:W-:-:S03]  /*41d0*/  HFMA2 R184, -RZ, RZ, 0, 0 ;  /* 0x00000000ffb87431 */ /* 0x000fc600000001ff */
        /* <DEDUP_REMOVED lines=11> */
.L_x_6014:
[----:B------:R-:W-:Y:S05]  /*4290*/  BSYNC.RECONVERGENT B0 ;  /* 0x0000000000007941 */ /* 0x000fea0003800200 */
.L_x_6013:
[----:B------:R-:W-:-:S04]  /*42a0*/  F2FP.BF16.F32.PACK_AB R184, RZ, R184 ;  /* 0x000000b8ffb8723e */ /* 0x000fc800000010ff */
[----:B------:R-:W-:-:S07]  /*42b0*/  PRMT R181, R184, 0x7610, R181 ;  /* 0x00007610b8b57816 */ /* 0x000fce00000000b5 */
.L_x_6010:
        /* <DEDUP_REMOVED lines=16> */
.L_x_6017:
[----:B------:R-:W-:Y:S05]  /*43c0*/  BSYNC.RECONVERGENT B0 ;  /* 0x0000000000007941 */ /* 0x000fea0003800200 */
.L_x_6016:
        /* <DEDUP_REMOVED lines=15> */
.L_x_6019:
[----:B------:R-:W-:Y:S05]  /*44c0*/  BSYNC.RECONVERGENT B0 ;  /* 0x0000000000007941 */ /* 0x000fea0003800200 */
.L_x_6018:
[----:B------:R-:W-:-:S04]  /*44d0*/  F2FP.BF16.F32.PACK_AB R184, RZ, R184 ;  /* 0x000000b8ffb8723e */ /* 0x000fc800000010ff */
[----:B------:R-:W-:-:S07]  /*44e0*/  PRMT R181, R181, 0x5410, R184 ;  /* 0x00005410b5b57816 */ /* 0x000fce00000000b8 */
.L_x_6015:
        /* <DEDUP_REMOVED lines=15> */
.L_x_6022:
[----:B------:R-:W-:Y:S05]  /*45e0*/  BSYNC.RECONVERGENT B0 ;  /* 0x0000000000007941 */ /* 0x000fea0003800200 */
.L_x_6021:
        /* <DEDUP_REMOVED lines=14> */
.L_x_6024:
[----:B------:R-:W-:Y:S05]  /*46d0*/  BSYNC.RECONVERGENT B0 ;  /* 0x0000000000007941 */ /* 0x000fea0003800200 */
.L_x_6023:
[----:B------:R-:W-:-:S04]  /*46e0*/  F2FP.BF16.F32.PACK_AB R184, RZ, R184 ;  /* 0x000000b8ffb8723e */ /* 0x000fc800000010ff */
[----:B------:R-:W-:-:S07]  /*46f0*/  PRMT R182, R184, 0x7610, R182 ;  /* 0x00007610b8b67816 */ /* 0x000fce00000000b6 */
.L_x_6020:
[----:B------:R-:W-:Y:S05]  /*4700*/  BRA.U !UP3, `(.L_x_6025) ;  /* 0x000000010b887547 */ /* 0x000fea000b800000 */
[----:B------:R-:W-:Y:S01]  /*4710*/  LOP3.LUT P0, RZ, R211, 0xff00, RZ, 0xc0, !PT ;  /* 0x0000ff00d3ff7812 */ /* 0x000fe2000780c0ff */
[----:B------:R-:W-:Y:S01]  /*4720*/  BSSY.RECONVERGENT B0, `(.L_x_6026) ;  /* 0x000000e000007945 */ /* 0x000fe20003800200 */
[----:B------:R-:W-:-:S11]  /*4730*/  IMAD.MOV.U32 R184, RZ, RZ, RZ ;  /* 0x000000ffffb87224 */ /* 0x000fd600078e00ff */
        /* <DEDUP_REMOVED lines=12> */
.L_x_6027:
[----:B------:R-:W-:Y:S05]  /*4800*/  BSYNC.RECONVERGENT B0 ;  /* 0x0000000000007941 */ /* 0x000fea0003800200 */
.L_x_6026:
        /* <DEDUP_REMOVED lines=15> */
.L_x_6029:
[----:B------:R-:W-:Y:S05]  /*4900*/  BSYNC.RECONVERGENT B0 ;  /* 0x0000000000007941 */ /* 0x000fea0003800200 */
.L_x_6028:
[----:B------:R-:W-:-:S04]  /*4910*/  F2FP.BF16.F32.PACK_AB R184, RZ, R184 ;  /* 0x000000b8ffb8723e */ /* 0x000fc800000010ff */
[----:B------:R-:W-:-:S07]  /*4920*/  PRMT R182, R182, 0x5410, R184 ;  /* 0x00005410b6b67816 */ /* 0x000fce00000000b8 */
.L_x_6025:
[----:B------:R-:W-:Y:S05]  /*4930*/  BRA.U !UP3, `(.L_x_6030) ;  /* 0x000000010b807547 */ /* 0x000fea000b800000 */
[----:B------:R-:W-:Y:S01]  /*4940*/  LOP3.LUT P0, RZ, R211, 0xff0000, RZ, 0xc0, !PT ;  /* 0x00ff0000d3ff7812 */ /* 0x000fe2000780c0ff */
[----:B------:R-:W-:Y:S01]  /*4950*/  BSSY.RECONVERGENT B0, `(.L_x_6031) ;  /* 0x000000d000007945 */ /* 0x000fe20003800200 */
[----:B------:R-:W-:-:S11]  /*4960*/  HFMA2 R184, -RZ, RZ, 0, 0 ;  /* 0x00000000ffb87431 */ /* 0x000fd600000001ff */
        /* <DEDUP_REMOVED lines=11> */
.L_x_6032:
[----:B------:R-:W-:Y:S05]  /*4a20*/  BSYNC.RECONVERGENT B0 ;  /* 0x0000000000007941 */ /* 0x000fea0003800200 */
.L_x_6031:
        /* <DEDUP_REMOVED lines=14> */
.L_x_6034:
[----:B------:R-:W-:Y:S05]  /*4b10*/  BSYNC.RECONVERGENT B0 ;  /* 0x0000000000007941 */ /* 0x000fea0003800200 */
.L_x_6033:
[----:B------:R-:W-:-:S04]  /*4b20*/  F2FP.BF16.F32.PACK_AB R184, RZ, R184 ;  /* 0x000000b8ffb8723e */ /* 0x000fc800000010ff */
[----:B------:R-:W-:-:S07]  /*4b30*/  PRMT R183, R184, 0x7610, R183 ;  /* 0x00007610b8b77816 */ /* 0x000fce00000000b7 */
.L_x_6030:
[----:B------:R-:W-:Y:S01]  /*4b40*/  MOV R194, UR31 ;  /* 0x0000001f00c27c02 */ /* 0x000fe20008000f00 */
[----:B------:R-:W-:Y:S01]  /*4b50*/  IMAD.U32 R189, RZ, RZ, UR31 ;  /* 0x0000001fffbd7e24 */ /* 0x000fe2000f8e00ff */
[----:B0-----:R-:W-:Y:S02]  /*4b60*/  MOV R193, UR31 ;  /* 0x0000001f00c17c02 */ /* 0x001fe40008000f00 */
[----:B------:R-:W-:Y:S01]  /*4b70*/  MOV R190, UR31 ;  /* 0x0000001f00be7c02 */ /* 0x000fe20008000f00 */
[----:B------:R-:W-:Y:S01]  /*4b80*/  FFMA.FTZ R194, R244, R194, UR32 ;  /* 0x00000020f4c27e23 */ /* 0x000fe200080100c2 */
[----:B------:R-:W-:Y:S01]  /*4b90*/  MOV R188, UR31 ;  /* 0x0000001f00bc7c02 */ /* 0x000fe20008000f00 */
[----:B-----5:R-:W-:Y:S01]  /*4ba0*/  FFMA.FTZ R193, R0, R193, UR32 ;  /* 0x0000002000c17e23 */ /* 0x020fe200080100c1 */
        /* <DEDUP_REMOVED lines=34> */
[----:B------:R-:W-:Y:S02]  /*4dd0*/  MOV R185, R194 ;  /* 0x000000c200b97202 */ /* 0x000fe40000000f00 */
[----:B------:R-:W-:Y:S01]  /*4de0*/  MOV R184, R193 ;  /* 0x000000c100b87202 */ /* 0x000fe20000000f00 */
[----:B------:R-:W-:Y:S06]  /*4df0*/  BRA.U !UP3, `(.L_x_5995) ;  /* 0x000000150be47547 */ /* 0x000fec000b800000 */
[----:B------:R-:W-:Y:S01]  /*4e00*/  ISETP.GE.U32.AND P0, PT, R210, RZ, PT ;  /* 0x000000ffd200720c */ /* 0x000fe20003f06070 */
[----:B------:R-:W-:-:S03]  /*4e10*/  HFMA2 R195, -RZ, RZ, 0, 0 ;  /* 0x00000000ffc37431 */ /* 0x000fc600000001ff */
[----:B------:R-:W-:Y:S02]  /*4e20*/  ISETP.GE.U32.AND.EX P0, PT, R211, 0x1000000, PT, P0 ;  /* 0x01000000d300780c */ /* 0x000fe40003f06100 */
[----:B------:R-:W-:-:S11]  /*4e30*/  PRMT R211, R67, 0x7632, R211 ;  /* 0x0000763243d37816 */ /* 0x000fd600000000d3 */
        /* <DEDUP_REMOVED lines=8> */
[----:B------:R-:W-:Y:S01]  /*4ec0*/  @P0 SHF.L.U32 R195, R211, 0x10, RZ ;  /* 0x00000010d3c30819 */ /* 0x000fe200000006ff */
[----:B0-----:R-:W-:-:S04]  /*4ed0*/  @P0 FMUL.FTZ R185, R191, R185 ;  /* 0x000000b9bfb90220 */ /* 0x001fc80000410000 */
[----:B------:R-:W-:Y:S01]  /*4ee0*/  @P0 FMUL.FTZ R184, R185, R184 ;  /* 0x000000b8b9b80220 */ /* 0x000fe20000410000 */
[----:B------:R-:W-:-:S03]  /*4ef0*/  MOV R185, RZ ;  /* 0x000000ff00b97202 */ /* 0x000fc60000000f00 */
[----:B------:R-:W-:Y:S01]  /*4f00*/  @P0 FMUL.FTZ R185, R195, R184 ;  /* 0x000000b8c3b90220 */ /* 0x000fe20000410000 */
[----:B------:R-:W-:-:S04]  /*4f10*/  MOV R184, R193 ;  /* 0x000000c100b87202 */ /* 0x000fc80000000f00 */
[----:B------:R-:W-:-:S04]  /*4f20*/  F2FP.BF16.F32.PACK_AB R185, RZ, R185 ;  /* 0x000000b9ffb9723e */ /* 0x000fc800000010ff */
[----:B------:R-:W-:Y:S01]  /*4f30*/  PRMT R183, R183, 0x5410, R185 ;  /* 0x00005410b7b77816 */ /* 0x000fe200000000b9 */
[----:B------:R-:W-:Y:S01]  /*4f40*/  IMAD.MOV.U32 R185, RZ, RZ, R194 ;  /* 0x000000ffffb97224 */ /* 0x000fe200078e00c2 */
[----:B------:R-:W-:Y:S06]  /*4f50*/  BRA `(.L_x_5995) ;  /* 0x00000014008c7947 */ /* 0x000fec0003800000 */
.L_x_5958:
[----:B------:R-:W-:-:S04]  /*4f60*/  UISETP.NE.U32.AND UP0, UPT, UR6, URZ, UPT ;  /* 0x000000ff0600728c */ /* 0x000fc8000bf05070 */
[----:B------:R-:W-:-:S09]  /*4f70*/  UISETP.NE.AND.EX UP0, UPT, UR7, URZ, UPT, UP0 ;  /* 0x000000ff0700728c */ /* 0x000fd2000bf05300 */
[----:B------:R-:W-:Y:S05]  /*4f80*/  BRA.U UP0, `(.L_x_6035) ;  /* 0x0000000900887547 */ /* 0x000fea000b800000 */
[----:B------:R-:W-:Y:S05]  /*4f90*/  BRA.U !UP3, `(.L_x_6036) ;  /* 0x000000010b487547 */ /* 0x000fea000b800000 */
[----:B------:R-:W-:Y:S02]  /*4fa0*/  PLOP3.LUT P1, PT, PT, PT, UP2, 0x80, 0x8 ;  /* 0x000000000008781c */ /* 0x000fe40003f2f028 */
[----:B0-----:R-:W-:Y:S02]  /*4fb0*/  MOV R193, UR31 ;  /* 0x0000001f00c17c02 */ /* 0x001fe40008000f00 */
[----:B------:R-:W-:Y:S02]  /*4fc0*/  LOP3.LUT P0, RZ, R210, 0xff, RZ, 0xc0, !PT ;  /* 0x000000ffd2ff7812 */ /* 0x000fe4000780c0ff */
[----:B------:R-:W-:-:S07]  /*4fd0*/  MOV R194, R44 ;  /* 0x0000002c00c27202 */ /* 0x000fce0000000f00 */
[----:B-----5:R-:W-:-:S04]  /*4fe0*/  @P1 FFMA.FTZ R193, R0, R193, UR32 ;  /* 0x0000002000c11e23 */ /* 0x020fc800080100c1 */
[----:B------:R-:W-:-:S04]  /*4ff0*/  @P1 FADD.FTZ R193, R222, -R193 ;  /* 0x800000c1dec11221 */ /* 0x000fc80000010000 */
[----:B------:R-:W-:Y:S01]  /*5000*/  @P1 FFMA.FTZ R194, R193, UR29, R44 ;  /* 0x0000001dc1c21c23 */ /* 0x000fe2000801002c */
        /* <DEDUP_REMOVED lines=11> */
.L_x_6036:
[----:B------:R-:W-:Y:S05]  /*50c0*/  BRA.U !UP3, `(.L_x_6037) ;  /* 0x000000010b507547 */ /* 0x000fea000b800000 */
[----:B------:R-:W-:Y:S02]  /*50d0*/  PLOP3.LUT P1, PT, PT, PT, UP2, 0x80, 0x8 ;  /* 0x000000000008781c */ /* 0x000fe40003f2f028 */
[----:B0-----:R-:W-:Y:S02]  /*50e0*/  MOV R193, UR31 ;  /* 0x0000001f00c17c02 */ /* 0x001fe40008000f00 */
[----:B------:R-:W-:Y:S02]  /*50f0*/  LOP3.LUT P0, RZ, R210, 0xff00, RZ, 0xc0, !PT ;  /* 0x0000ff00d2ff7812 */ /* 0x000fe4000780c0ff */
[----:B------:R-:W-:-:S07]  /*5100*/  MOV R194, R45 ;  /* 0x0000002d00c27202 */ /* 0x000fce0000000f00 */
[----:B------:R-:W-:-:S04]  /*5110*/  @P1 FFMA.FTZ R193, R244, R193, UR32 ;  /* 0x00000020f4c11e23 */ /* 0x000fc800080100c1 */
[----:B------:R-:W-:-:S04]  /*5120*/  @P1 FADD.FTZ R193, R243, -R193 ;  /* 0x800000c1f3c11221 */ /* 0x000fc80000010000 */
[----:B------:R-:W-:Y:S01]  /*5130*/  @P1 FFMA.FTZ R194, R193, UR29, R45 ;  /* 0x0000001dc1c21c23 */ /* 0x000fe2000801002d */
[----:B-----5:R-:W-:-:S03]  /*5140*/  @P0 PRMT R193, R176, 0x7632, R193 ;  /* 0x00007632b0c10816 */ /* 0x020fc600000000c1 */
[----:B------:R-:W-:Y:S01]  /*5150*/  FMUL.FTZ R195, R194, UR23 ;  /* 0x00000017c2c37c20 */ /* 0x000fe20008410000 */
[----:B------:R-:W-:Y:S01]  /*5160*/  @P0 SHF.L.U32 R193, R193, 0x10, RZ ;  /* 0x00000010c1c10819 */ /* 0x000fe200000006ff */
[----:B------:R-:W-:Y:S02]  /*5170*/  HFMA2 R194, -RZ, RZ, 0, 0 ;  /* 0x00000000ffc27431 */ /* 0x000fe400000001ff */
[----:B------:R-:W-:-:S04]  /*5180*/  FMUL.FTZ R195, R195, UR22 ;  /* 0x00000016c3c37c20 */ /* 0x000fc80008410000 */
[----:B------:R-:W-:Y:S01]  /*5190*/  @P0 FMUL.FTZ R194, R195, R193 ;  /* 0x000000c1c3c20220 */ /* 0x000fe20000410000 */
[----:B------:R-:W-:-:S03]  /*51a0*/  MOV R193, RZ ;  /* 0x000000ff00c17202 */ /* 0x000fc60000000f00 */
[--C-:B------:R-:W-:Y:S01]  /*51b0*/  FADD.FTZ R141, R141, R194.reuse ;  /* 0x000000c28d8d7221 */ /* 0x100fe20000010000 */
[----:B------:R-:W-:-:S05]  /*51c0*/  PRMT R194, R64, 0x7632, R194 ;  /* 0x0000763240c27816 */ /* 0x000fca00000000c2 */
[----:B------:R-:W-:-:S04]  /*51d0*/  @P0 IMAD.U32 R194, R194, 0x10000, RZ ;  /* 0x00010000c2c20824 */ /* 0x000fc800078e00ff */
[----:B------:R-:W-:-:S05]  /*51e0*/  @P0 FMUL.FTZ R193, R194, R195 ;  /* 0x000000c3c2c10220 */ /* 0x000fca0000410000 */
[----:B------:R-:W-:-:S04]  /*51f0*/  F2FP.BF16.F32.PACK_AB R193, RZ, R193 ;  /* 0x000000c1ffc1723e */ /* 0x000fc800000010ff */
[----:B------:R-:W-:-:S07]  /*5200*/  PRMT R180, R180, 0x5410, R193 ;  /* 0x00005410b4b47816 */ /* 0x000fce00000000c1 */
.L_x_6037:
        /* <DEDUP_REMOVED lines=8> */
[----:B------:R-:W-:-:S03]  /*5290*/  HFMA2 R193, -RZ, RZ, 0, 0 ;  /* 0x00000000ffc17431 */ /* 0x000fc600000001ff */
[----:B------:R-:W-:Y:S01]  /*52a0*/  FMUL.FTZ R195, R194, UR23 ;  /* 0x00000017c2c37c20 */ /* 0x000fe20008410000 */
[----:B-----5:R-:W-:-:S03]  /*52b0*/  @P0 SHF.L.U32 R194, R177, 0x10, RZ ;  /* 0x00000010b1c20819 */ /* 0x020fc600000006ff */
        /* <DEDUP_REMOVED lines=8> */
.L_x_6038:
        /* <DEDUP_REMOVED lines=16> */
[----:B------:R-:W-:-:S04]  /*5440*/  PRMT R194, R65, 0x7632, R194 ;  /* 0x0000763241c27816 */ /* 0x000fc800000000c2 */
[----:B------:R-:W-:-:S05]  /*5450*/  @P0 SHF.L.U32 R194, R194, 0x10, RZ ;  /* 0x00000010c2c20819 */ /* 0x000fca00000006ff */
[----:B------:R-:W-:-:S05]  /*5460*/  @P0 FMUL.FTZ R193, R194, R195 ;  /* 0x000000c3c2c10220 */ /* 0x000fca0000410000 */
[----:B------:R-:W-:-:S04]  /*5470*/  F2FP.BF16.F32.PACK_AB R193, RZ, R193 ;  /* 0x000000c1ffc1723e */ /* 0x000fc800000010ff */
[----:B------:R-:W-:-:S07]  /*5480*/  PRMT R181, R181, 0x5410, R193 ;  /* 0x00005410b5b57816 */ /* 0x000fce00000000c1 */
.L_x_6039:
[----:B------:R-:W-:Y:S05]  /*5490*/  BRA.U !UP3, `(.L_x_6040) ;  /* 0x000000010b487547 */ /* 0x000fea000b800000 */
[----:B------:R-:W-:Y:S01]  /*54a0*/  PLOP3.LUT P1, PT, PT, PT, UP2, 0x80, 0x8 ;  /* 0x000000000008781c */ /* 0x000fe20003f2f028 */
[----:B0-----:R-:W-:Y:S01]  /*54b0*/  IMAD.U32 R193, RZ, RZ, UR31 ;  /* 0x0000001fffc17e24 */ /* 0x001fe2000f8e00ff */
[----:B------:R-:W-:Y:S02]  /*54c0*/  LOP3.LUT P0, RZ, R211, 0xff, RZ, 0xc0, !PT ;  /* 0x000000ffd3ff7812 */ /* 0x000fe4000780c0ff */
[----:B------:R-:W-:-:S09]  /*54d0*/  MOV R194, R40 ;  /* 0x0000002800c27202 */ /* 0x000fd20000000f00 */
        /* <DEDUP_REMOVED lines=14> */
.L_x_6040:
        /* <DEDUP_REMOVED lines=21> */
.L_x_6041:
[----:B------:R-:W-:Y:S05]  /*5710*/  BRA.U !UP3, `(.L_x_6042) ;  /* 0x000000010b487547 */ /* 0x000fea000b800000 */
[----:B------:R-:W-:Y:S01]  /*5720*/  PLOP3.LUT P1, PT, PT, PT, UP2, 0x80, 0x8 ;  /* 0x000000000008781c */ /* 0x000fe20003f2f028 */
[----:B------:R-:W-:Y:S01]  /*5730*/  IMAD.MOV.U32 R194, RZ, RZ, R42 ;  /* 0x000000ffffc27224 */ /* 0x000fe200078e002a */
[----:B0-----:R-:W-:Y:S02]  /*5740*/  MOV R193, UR31 ;  /* 0x0000001f00c17c02 */ /* 0x001fe40008000f00 */
[----:B------:R-:W-:-:S09]  /*5750*/  LOP3.LUT P0, RZ, R211, 0xff0000, RZ, 0xc0, !PT ;  /* 0x00ff0000d3ff7812 */ /* 0x000fd2000780c0ff */
        /* <DEDUP_REMOVED lines=14> */
.L_x_6042:
[----:B------:R-:W-:Y:S05]  /*5840*/  BRA.U !UP3, `(.L_x_5995) ;  /* 0x0000000d0b507547 */ /* 0x000fea000b800000 */
[----:B------:R-:W-:Y:S01]  /*5850*/  PLOP3.LUT P1, PT, PT, PT, UP2, 0x80, 0x8 ;  /* 0x000000000008781c */ /* 0x000fe20003f2f028 */
[----:B------:R-:W-:Y:S01]  /*5860*/  HFMA2 R195, -RZ, RZ, 0, 0 ;  /* 0x00000000ffc37431 */ /* 0x000fe200000001ff */
[----:B0-----:R-:W-:Y:S02]  /*5870*/  MOV R193, UR31 ;  /* 0x0000001f00c17c02 */ /* 0x001fe40008000f00 */
[----:B------:R-:W-:Y:S02]  /*5880*/  ISETP.GE.U32.AND P0, PT, R210, RZ, PT ;  /* 0x000000ffd200720c */ /* 0x000fe40003f06070 */
[----:B------:R-:W-:Y:S02]  /*5890*/  MOV R194, R43 ;  /* 0x0000002b00c27202 */ /* 0x000fe40000000f00 */
[----:B------:R-:W-:Y:S02]  /*58a0*/  ISETP.GE.U32.AND.EX P0, PT, R211, 0x1000000, PT, P0 ;  /* 0x01000000d300780c */ /* 0x000fe40003f06100 */
[----:B------:R-:W-:-:S03]  /*58b0*/  PRMT R211, R67, 0x7632, R211 ;  /* 0x0000763243d37816 */ /* 0x000fc600000000d3 */
[----:B------:R-:W-:-:S04]  /*58c0*/  @P1 FFMA.FTZ R193, R250, R193, UR32 ;  /* 0x00000020fac11e23 */ /* 0x000fc800080100c1 */
[----:B------:R-:W-:-:S04]  /*58d0*/  @P1 FADD.FTZ R193, R249, -R193 ;  /* 0x800000c1f9c11221 */ /* 0x000fc80000010000 */
[----:B------:R-:W-:-:S04]  /*58e0*/  @P1 FFMA.FTZ R194, R193, UR29, R43 ;  /* 0x0000001dc1c21c23 */ /* 0x000fc8000801002b */
[----:B------:R-:W-:Y:S01]  /*58f0*/  FMUL.FTZ R193, R194, UR23 ;  /* 0x00000017c2c17c20 */ /* 0x000fe20008410000 */
[----:B-----5:R-:W-:-:S03]  /*5900*/  @P0 PRMT R194, R179, 0x7632, R194 ;  /* 0x00007632b3c20816 */ /* 0x020fc600000000c2 */
[----:B------:R-:W-:Y:S01]  /*5910*/  FMUL.FTZ R193, R193, UR22 ;  /* 0x00000016c1c17c20 */ /* 0x000fe20008410000 */
[----:B------:R-:W-:-:S05]  /*5920*/  @P0 SHF.L.U32 R194, R194, 0x10, RZ ;  /* 0x00000010c2c20819 */ /* 0x000fca00000006ff */
[----:B------:R-:W-:Y:S01]  /*5930*/  @P0 FMUL.FTZ R195, R193, R194 ;  /* 0x000000c2c1c30220 */ /* 0x000fe20000410000 */
[----:B------:R-:W-:-:S03]  /*5940*/  MOV R194, RZ ;  /* 0x000000ff00c27202 */ /* 0x000fc60000000f00 */
[----:B------:R-:W-:Y:S01]  /*5950*/  FADD.FTZ R139, R139, R195 ;  /* 0x000000c38b8b7221 */ /* 0x000fe20000010000 */
[----:B------:R-:W-:-:S05]  /*5960*/  @P0 SHF.L.U32 R195, R211, 0x10, RZ ;  /* 0x00000010d3c30819 */ /* 0x000fca00000006ff */
[----:B------:R-:W-:-:S05]  /*5970*/  @P0 FMUL.FTZ R194, R195, R193 ;  /* 0x000000c1c3c20220 */ /* 0x000fca0000410000 */
[----:B------:R-:W-:-:S04]  /*5980*/  F2FP.BF16.F32.PACK_AB R194, RZ, R194 ;  /* 0x000000c2ffc2723e */ /* 0x000fc800000010ff */
[----:B------:R-:W-:Y:S01]  /*5990*/  PRMT R183, R183, 0x5410, R194 ;  /* 0x00005410b7b77816 */ /* 0x000fe200000000c2 */
[----:B------:R-:W-:Y:S06]  /*59a0*/  BRA `(.L_x_5995) ;  /* 0x0000000800f87947 */ /* 0x000fec0003800000 */
.L_x_6035:
[----:B------:R-:W-:Y:S02]  /*59b0*/  PLOP3.LUT P0, PT, PT, PT, UP2, 0x80, 0x8 ;  /* 0x000000000008781c */ /* 0x000fe40003f0f028 */
[----:B------:R-:W-:Y:S02]  /*59c0*/  MOV R184, UR31 ;  /* 0x0000001f00b87c02 */ /* 0x000fe40008000f00 */
[----:B------:R-:W-:-:S09]  /*59d0*/  MOV R194, R44 ;  /* 0x0000002c00c27202 */ /* 0x000fd20000000f00 */
[----:B-----5:R-:W-:-:S04]  /*59e0*/  @P0 FFMA.FTZ R184, R0, R184, UR32 ;  /* 0x0000002000b80e23 */ /* 0x020fc800080100b8 */
[----:B------:R-:W-:-:S04]  /*59f0*/  @P0 FADD.FTZ R184, R222, -R184 ;  /* 0x800000b8deb80221 */ /* 0x000fc80000010000 */
[----:B------:R-:W-:Y:S01]  /*5a00*/  @P0 FFMA.FTZ R194, R184, UR29, R44 ;  /* 0x0000001db8c20c23 */ /* 0x000fe2000801002c */
[----:B------:R-:W-:Y:S06]  /*5a10*/  BRA.U !UP3, `(.L_x_6043) ;  /* 0x000000010b407547 */ /* 0x000fec000b800000 */
[----:B------:R-:W-:-:S13]  /*5a20*/  LOP3.LUT P1, RZ, R210, 0xff, RZ, 0xc0, !PT ;  /* 0x000000ffd2ff7812 */ /* 0x000fda000782c0ff */
[----:B------:R-:W1:Y:S01]  /*5a30*/  @P1 LDC.64 R184, c[0x0][0x408] ;  /* 0x00010200ffb81b82 */ /* 0x000e620000000a00 */
[----:B------:R-:W-:Y:S01]  /*5a40*/  @P1 SHF.L.U32 R186, R176, 0x10, RZ ;  /* 0x00000010b0ba1819 */ /* 0x000fe200000006ff */
[----:B-1----:R-:W-:-:S04]  /*5a50*/  @P1 FMUL.FTZ R185, R194, R185 ;  /* 0x000000b9c2b91220 */ /* 0x002fc80000410000 */
[----:B------:R-:W-:Y:S01]  /*5a60*/  @P1 FMUL.FTZ R184, R185, R184 ;  /* 0x000000b8b9b81220 */ /* 0x000fe20000410000 */
[----:B------:R-:W-:-:S03]  /*5a70*/  IMAD.MOV.U32 R185, RZ, RZ, RZ ;  /* 0x000000ffffb97224 */ /* 0x000fc600078e00ff */
[----:B------:R-:W-:Y:S01]  /*5a80*/  @P1 FMUL.FTZ R185, R186, R184 ;  /* 0x000000b8bab91220 */ /* 0x000fe20000410000 */
[----:B------:R-:W-:-:S03]  /*5a90*/  @P1 SHF.L.U32 R186, R64, 0x10, RZ ;  /* 0x0000001040ba1819 */ /* 0x000fc600000006ff */
[----:B------:R-:W-:Y:S02]  /*5aa0*/  FADD.FTZ R140, R140, R185 ;  /* 0x000000b98c8c7221 */ /* 0x000fe40000010000 */
[----:B------:R-:W1:Y:S02]  /*5ab0*/  @P1 LDC.64 R184, c[0x0][0x408] ;  /* 0x00010200ffb81b82 */ /* 0x000e640000000a00 */
[----:B-1----:R-:W-:-:S04]  /*5ac0*/  @P1 FMUL.FTZ R185, R194, R185 ;  /* 0x000000b9c2b91220 */ /* 0x002fc80000410000 */
[----:B------:R-:W-:Y:S01]  /*5ad0*/  @P1 FMUL.FTZ R184, R185, R184 ;  /* 0x000000b8b9b81220 */ /* 0x000fe20000410000 */
[----:B------:R-:W-:-:S03]  /*5ae0*/  HFMA2 R185, -RZ, RZ, 0, 0 ;  /* 0x00000000ffb97431 */ /* 0x000fc600000001ff */
[----:B------:R-:W-:-:S05]  /*5af0*/  @P1 FMUL.FTZ R185, R186, R184 ;  /* 0x000000b8bab91220 */ /* 0x000fca0000410000 */
[----:B------:R-:W-:-:S04]  /*5b00*/  F2FP.BF16.F32.PACK_AB R185, RZ, R185 ;  /* 0x000000b9ffb9723e */ /* 0x000fc800000010ff */
[----:B------:R-:W-:-:S07]  /*5b10*/  PRMT R180, R185, 0x7610, R180 ;  /* 0x00007610b9b47816 */ /* 0x000fce00000000b4 */
.L_x_6043:
[----:B------:R-:W-:Y:S02]  /*5b20*/  MOV R184, UR31 ;  /* 0x0000001f00b87c02 */ /* 0x000fe40008000f00 */
[----:B0-----:R-:W-:-:S03]  /*5b30*/  MOV R193, R45 ;  /* 0x0000002d00c17202 */ /* 0x001fc60000000f00 */
[----:B------:R-:W-:-:S04]  /*5b40*/  @P0 FFMA.FTZ R184, R244, R184, UR32 ;  /* 0x00000020f4b80e23 */ /* 0x000fc800080100b8 */
[----:B------:R-:W-:-:S04]  /*5b50*/  @P0 FADD.FTZ R184, R243, -R184 ;  /* 0x800000b8f3b80221 */ /* 0x000fc80000010000 */
[----:B------:R-:W-:Y:S01]  /*5b60*/  @P0 FFMA.FTZ R193, R184, UR29, R45 ;  /* 0x0000001db8c10c23 */ /* 0x000fe2000801002d */
[----:B------:R-:W-:Y:S06]  /*5b70*/  BRA.U !UP3, `(.L_x_6044) ;  /* 0x000000010b487547 */ /* 0x000fec000b800000 */
[----:B------:R-:W-:Y:S02]  /*5b80*/  LOP3.LUT P1, RZ, R210, 0xff00, RZ, 0xc0, !PT ;  /* 0x0000ff00d2ff7812 */ /* 0x000fe4000782c0ff */
[----:B------:R-:W-:Y:S02]  /*5b90*/  MOV R186, RZ ;  /* 0x000000ff00ba7202 */ /* 0x000fe40000000f00 */
[----:B------:R-:W-:-:S09]  /*5ba0*/  PRMT R187, R64, 0x7632, R187 ;  /* 0x0000763240bb7816 */ /* 0x000fd200000000bb */
        /* <DEDUP_REMOVED lines=11> */
[----:B------:R-:W-:-:S03]  /*5c60*/  HFMA2 R185, -RZ, RZ, 0, 0 ;  /* 0x00000000ffb97431 */ /* 0x000fc600000001ff */
[----:B------:R-:W-:-:S05]  /*5c70*/  @P1 FMUL.FTZ R185, R186, R184 ;  /* 0x000000b8bab91220 */ /* 0x000fca0000410000 */
[----:B------:R-:W-:-:S04]  /*5c80*/  F2FP.BF16.F32.PACK_AB R185, RZ, R185 ;  /* 0x000000b9ffb9723e */ /* 0x000fc800000010ff */
[----:B------:R-:W-:-:S07]  /*5c90*/  PRMT R180, R180, 0x5410, R185 ;  /* 0x00005410b4b47816 */ /* 0x000fce00000000b9 */
.L_x_6044:
[----:B------:R-:W-:Y:S02]  /*5ca0*/  MOV R184, UR31 ;  /* 0x0000001f00b87c02 */ /* 0x000fe40008000f00 */
[----:B------:R-:W-:-:S03]  /*5cb0*/  MOV R191, R46 ;  /* 0x0000002e00bf7202 */ /* 0x000fc60000000f00 */
[----:B------:R-:W-:-:S04]  /*5cc0*/  @P0 FFMA.FTZ R184, R224, R184, UR32 ;  /* 0x00000020e0b80e23 */ /* 0x000fc800080100b8 */
[----:B------:R-:W-:-:S04]  /*5cd0*/  @P0 FADD.FTZ R184, R223, -R184 ;  /* 0x800000b8dfb80221 */ /* 0x000fc80000010000 */
[----:B------:R-:W-:Y:S01]  /*5ce0*/  @P0 FFMA.FTZ R191, R184, UR29, R46 ;  /* 0x0000001db8bf0c23 */ /* 0x000fe2000801002e */
[----:B------:R-:W-:Y:S06]  /*5cf0*/  BRA.U !UP3, `(.L_x_6045) ;  /* 0x000000010b407547 */ /* 0x000fec000b800000 */
        /* <DEDUP_REMOVED lines=16> */
.L_x_6045:
[----:B------:R-:W-:Y:S02]  /*5e00*/  MOV R184, UR31 ;  /* 0x0000001f00b87c02 */ /* 0x000fe40008000f00 */
[----:B------:R-:W-:-:S03]  /*5e10*/  MOV R186, R47 ;  /* 0x0000002f00ba7202 */ /* 0x000fc60000000f00 */
        /* <DEDUP_REMOVED lines=22> */
.L_x_6046:
        /* <DEDUP_REMOVED lines=8> */
[----:B------:R-:W-:Y:S01]  /*6000*/  @P1 SHF.L.U32 R188, R178, 0x10, RZ ;  /* 0x00000010b2bc1819 */ /* 0x000fe200000006ff */
        /* <DEDUP_REMOVED lines=9> */
[----:B------:R-:W-:-:S03]  /*60a0*/  IMAD.MOV.U32 R185, RZ, RZ, RZ ;  /* 0x000000ffffb97224 */ /* 0x000fc600078e00ff */
[----:B------:R-:W-:-:S05]  /*60b0*/  @P1 FMUL.FTZ R185, R188, R184 ;  /* 0x000000b8bcb91220 */ /* 0x000fca0000410000 */
[----:B------:R-:W-:-:S04]  /*60c0*/  F2FP.BF16.F32.PACK_AB R185, RZ, R185 ;  /* 0x000000b9ffb9723e */ /* 0x000fc800000010ff */
[----:B------:R-:W-:-:S07]  /*60d0*/  PRMT R182, R185, 0x7610, R182 ;  /* 0x00007610b9b67816 */ /* 0x000fce00000000b6 */
.L_x_6047:
[----:B------:R-:W-:Y:S02]  /*60e0*/  MOV R184, UR31 ;  /* 0x0000001f00b87c02 */ /* 0x000fe40008000f00 */
[----:B------:R-:W-:-:S03]  /*60f0*/  MOV R188, R41 ;  /* 0x0000002900bc7202 */ /* 0x000fc60000000f00 */
[----:B------:R-:W-:-:S04]  /*6100*/  @P0 FFMA.FTZ R184, R221, R184, UR32 ;  /* 0x00000020ddb80e23 */ /* 0x000fc800080100b8 */
[----:B------:R-:W-:-:S04]  /*6110*/  @P0 FADD.FTZ R184, R220, -R184 ;  /* 0x800000b8dcb80221 */ /* 0x000fc80000010000 */
[----:B------:R-:W-:Y:S01]  /*6120*/  @P0 FFMA.FTZ R188, R184, UR29, R41 ;  /* 0x0000001db8bc0c23 */ /* 0x000fe20008010029 */
[----:B------:R-:W-:Y:S06]  /*6130*/  BRA.U !UP3, `(.L_x_6048) ;  /* 0x000000010b487547 */ /* 0x000fec000b800000 */
[----:B------:R-:W-:Y:S01]  /*6140*/  LOP3.LUT P1, RZ, R211, 0xff00, RZ, 0xc0, !PT ;  /* 0x0000ff00d3ff7812 */ /* 0x000fe2000782c0ff */
[----:B------:R-:W-:Y:S01]  /*6150*/  HFMA2 R189, -RZ, RZ, 0, 0 ;  /* 0x00000000ffbd7431 */ /* 0x000fe200000001ff */
        /* <DEDUP_REMOVED lines=13> */
[----:B------:R-:W-:-:S05]  /*6230*/  @P1 FMUL.FTZ R185, R189, R184 ;  /* 0x000000b8bdb91220 */ /* 0x000fca0000410000 */
[----:B------:R-:W-:-:S04]  /*6240*/  F2FP.BF16.F32.PACK_AB R185, RZ, R185 ;  /* 0x000000b9ffb9723e */ /* 0x000fc800000010ff */
[----:B------:R-:W-:-:S07]  /*6250*/  PRMT R182, R182, 0x5410, R185 ;  /* 0x00005410b6b67816 */ /* 0x000fce00000000b9 */
.L_x_6048:
        /* <DEDUP_REMOVED lines=22> */
.L_x_6049:
[----:B------:R-:W-:Y:S02]  /*63c0*/  MOV R184, UR31 ;  /* 0x0000001f00b87c02 */ /* 0x000fe40008000f00 */
[----:B------:R-:W-:Y:S02]  /*63d0*/  MOV R195, R43 ;  /* 0x0000002b00c37202 */ /* 0x000fe40000000f00 */
[----:B------:R-:W-:Y:S01]  /*63e0*/  MOV R190, R189 ;  /* 0x000000bd00be7202 */ /* 0x000fe20000000f00 */
[----:B------:R-:W-:Y:S01]  /*63f0*/  @P0 FFMA.FTZ R184, R250, R184, UR32 ;  /* 0x00000020fab80e23 */ /* 0x000fe200080100b8 */
[----:B------:R-:W-:Y:S02]  /*6400*/  MOV R189, R188 ;  /* 0x000000bc00bd7202 */ /* 0x000fe40000000f00 */
[----:B------:R-:W-:Y:S01]  /*6410*/  MOV R188, R187 ;  /* 0x000000bb00bc7202 */ /* 0x000fe20000000f00 */
[----:B------:R-:W-:Y:S01]  /*6420*/  @P0 FADD.FTZ R184, R249, -R184 ;  /* 0x800000b8f9b80221 */ /* 0x000fe20000010000 */
[----:B------:R-:W-:-:S02]  /*6430*/  MOV R187, R186 ;  /* 0x000000ba00bb7202 */ /* 0x000fc40000000f00 */
[----:B------:R-:W-:Y:S01]  /*6440*/  MOV R186, R191 ;  /* 0x000000bf00ba7202 */ /* 0x000fe20000000f00 */
[----:B------:R-:W-:Y:S01]  /*6450*/  @P0 FFMA.FTZ R195, R184, UR29, R43 ;  /* 0x0000001db8c30c23 */ /* 0x000fe2000801002b */
[----:B------:R-:W-:Y:S02]  /*6460*/  MOV R185, R193 ;  /* 0x000000c100b97202 */ /* 0x000fe40000000f00 */
[----:B------:R-:W-:Y:S02]  /*6470*/  MOV R184, R194 ;  /* 0x000000c200b87202 */ /* 0x000fe40000000f00 */
[----:B------:R-:W-:Y:S01]  /*6480*/  MOV R191, R195 ;  /* 0x000000c300bf7202 */ /* 0x000fe20000000f00 */
[----:B------:R-:W-:Y:S06]  /*6490*/  BRA.U !UP3, `(.L_x_5995) ;  /* 0x000000010b3c7547 */ /* 0x000fec000b800000 */
[----:B------:R-:W-:Y:S01]  /*64a0*/  ISETP.GE.U32.AND P0, PT, R210, RZ, PT ;  /* 0x000000ffd200720c */ /* 0x000fe20003f06070 */
[----:B------:R-:W-:Y:S01]  /*64b0*/  FMUL.FTZ R193, R195, UR23 ;  /* 0x00000017c3c17c20 */ /* 0x000fe20008410000 */
[----:B------:R-:W-:Y:S02]  /*64c0*/  HFMA2 R195, -RZ, RZ, 0, 0 ;  /* 0x00000000ffc37431 */ /* 0x000fe400000001ff */
[----:B------:R-:W-:Y:S01]  /*64d0*/  ISETP.GE.U32.AND.EX P0, PT, R211, 0x1000000, PT, P0 ;  /* 0x01000000d300780c */ /* 0x000fe20003f06100 */
[----:B------:R-:W-:Y:S01]  /*64e0*/  FMUL.FTZ R193, R193, UR22 ;  /* 0x00000016c1c17c20 */ /* 0x000fe20008410000 */
[----:B------:R-:W-:-:S11]  /*64f0*/  PRMT R211, R67, 0x7632, R211 ;  /* 0x0000763243d37816 */ /* 0x000fd600000000d3 */
[----:B------:R-:W-:-:S04]  /*6500*/  @P0 PRMT R194, R179, 0x7632, R194 ;  /* 0x00007632b3c20816 */ /* 0x000fc800000000c2 */
[----:B------:R-:W-:-:S05]  /*6510*/  @P0 SHF.L.U32 R194, R194, 0x10, RZ ;  /* 0x00000010c2c20819 */ /* 0x000fca00000006ff */
[----:B------:R-:W-:Y:S01]  /*6520*/  @P0 FMUL.FTZ R195, R193, R194 ;  /* 0x000000c2c1c30220 */ /* 0x000fe20000410000 */
[----:B------:R-:W-:-:S03]  /*6530*/  IMAD.MOV.U32 R194, RZ, RZ, RZ ;  /* 0x000000ffffc27224 */ /* 0x000fc600078e00ff */
[----:B------:R-:W-:Y:S01]  /*6540*/  FADD.FTZ R139, R139, R195 ;  /* 0x000000c38b8b7221 */ /* 0x000fe20000010000 */
[----:B------:R-:W-:-:S05]  /*6550*/  @P0 SHF.L.U32 R195, R211, 0x10, RZ ;  /* 0x00000010d3c30819 */ /* 0x000fca00000006ff */
[----:B------:R-:W-:-:S05]  /*6560*/  @P0 FMUL.FTZ R194, R195, R193 ;  /* 0x000000c1c3c20220 */ /* 0x000fca0000410000 */
[----:B------:R-:W-:-:S04]  /*6570*/  F2FP.BF16.F32.PACK_AB R194, RZ, R194 ;  /* 0x000000c2ffc2723e */ /* 0x000fc800000010ff */
[----:B------:R-:W-:-:S07]  /*6580*/  PRMT R183, R183, 0x5410, R194 ;  /* 0x00005410b7b77816 */ /* 0x000fce00000000c2 */
.L_x_5995:
[----:B------:R-:W2:Y:S01]  /*6590*/  LDL R210, [R1] ;  /* 0x0000000001d27983 */ /* 0x000ea20000100800 */
[----:B------:R-:W-:Y:S01]  /*65a0*/  ISETP.NE.U32.AND P0, PT, RZ, UR6, PT ;  /* 0x00000006ff007c0c */ /* 0x000fe2000bf05070 */
[----:B------:R-:W1:Y:S01]  /*65b0*/  @UP3 LDCU.64 UR10, c[0x0][0x468] ;  /* 0x00008d00ff0a37ac */ /* 0x000e620008000a00 */
[----:B------:R-:W-:Y:S02]  /*65c0*/  PLOP3.LUT P1, PT, PT, PT, UP3, 0x80, 0x8 ;  /* 0x000000000008781c */ /* 0x000fe40003f2f038 */
[----:B------:R-:W-:Y:S01]  /*65d0*/  ISETP.NE.AND.EX P0, PT, RZ, UR7, PT, P0 ;  /* 0x00000007ff007c0c */ /* 0x000fe2000bf05300 */
[----:B------:R-:W-:-:S04]  /*65e0*/  UISETP.NE.U32.AND UP0, UPT, UR4, URZ, UPT ;  /* 0x000000ff0400728c */ /* 0x000fc8000bf05070 */
[----:B------:R-:W-:-:S08]  /*65f0*/  UISETP.NE.AND.EX UP0, UPT, UR5, URZ, UPT, UP0 ;  /* 0x000000ff0500728c */ /* 0x000fd0000bf05300 */
[----:B------:R-:W2:Y:S02]  /*6600*/  @P0 LDC.64 R194, c[0x0][0x478] ;  /* 0x00011e00ffc20b82 */ /* 0x000ea40000000a00 */
[----:B--2---:R-:W-:-:S05]  /*6610*/  @P0 IMAD.WIDE.U32 R194, R210, 0x20, R194 ;  /* 0x00000020d2c20825 */ /* 0x004fca00078e00c2 */
[----:B------:R-:W-:Y:S04]  /*6620*/  @P0 STG.E.128 desc[UR20][R194.64], R184 ;  /* 0x000000b8c2000986 */ /* 0x000fe8000c101d14 */
[----:B------:R2:W-:Y:S02]  /*6630*/  @P0 STG.E.128 desc[UR20][R194.64+0x10], R188 ;  /* 0x000010bcc2000986 */ /* 0x0005e4000c101d14 */
[----:B--2---:R-:W-:-:S05]  /*6640*/  MOV R194, 0x10 ;  /* 0x0000001000c27802 */ /* 0x004fca0000000f00 */
[----:B-1----:R-:W-:-:S05]  /*6650*/  @P1 IMAD.WIDE.U32 R194, R192, R194, UR10 ;  /* 0x0000000ac0c21e25 */ /* 0x002fca000f8e00c2 */
[----:B------:R1:W-:Y:S01]  /*6660*/  @P1 STG.E.128 desc[UR20][R194.64], R180 ;  /* 0x000000b4c2001986 */ /* 0x0003e2000c101d14 */
[----:B------:R-:W-:Y:S05]  /*6670*/  BRA.U !UP3, `(.L_x_6050) ;  /* 0x000000010b107547 */ /* 0x000fea000b800000 */
[----:B-----5:R-:W2:Y:S01]  /*6680*/  LDC.64 R178, c[0x0][0x390] ;  /* 0x0000e400ffb27b82 */ /* 0x020ea20000000a00 */
[----:B------:R-:W-:-:S05]  /*6690*/  IADD3 R176, PT, PT, R192, 0x100, RZ ;  /* 0x00000100c0b07810 */ /* 0x000fca0007ffe0ff */
[----:B--2---:R-:W-:-:S06]  /*66a0*/  IMAD.WIDE.U32 R176, R176, 0x10, R178 ;  /* 0x00000010b0b07825 */ /* 0x004fcc00078e00b2 */
[----:B------:R-:W5:Y:S02]  /*66b0*/  LDG.E.128 R176, desc[UR20][R176.64] ;  /* 0x00000014b0b07981 */ /* 0x000f64000c1e1d00 */
.L_x_6050:
[----:B------:R-:W-:Y:S05]  /*66c0*/  BRA.U !UP0, `(.L_x_6051) ;  /* 0x0000001508747547 */ /* 0x000fea000b800000 */
[----:B------:R-:W-:Y:S05]  /*66d0*/  @!P0 BRA `(.L_x_6052) ;  /* 0x0000000800e88947 */ /* 0x000fea0003800000 */
[----:B------:R-:W-:Y:S02]  /*66e0*/  PLOP3.LUT P1, PT, PT, PT, UP2, 0x80, 0x8 ;  /* 0x000000000008781c */ /* 0x000fe40003f2f028 */
[----:B------:R-:W-:Y:S02]  /*66f0*/  MOV R184, UR31 ;  /* 0x0000001f00b87c02 */ /* 0x000fe40008000f00 */
[----:B0-----:R-:W-:-:S09]  /*6700*/  MOV R193, R36 ;  /* 0x0000002400c17202 */ /* 0x001fd20000000f00 */
[----:B------:R-:W-:-:S04]  /*6710*/  @P1 FFMA.FTZ R184, R229, R184, UR32 ;  /* 0x00000020e5b81e23 */ /* 0x000fc800080100b8 */
[----:B------:R-:W-:-:S04]  /*6720*/  @P1 FADD.FTZ R184, R196, -R184 ;  /* 0x800000b8c4b81221 */ /* 0x000fc80000010000 */
[----:B------:R-:W-:Y:S01]  /*6730*/  @P1 FFMA.FTZ R193, R184, UR29, R36 ;  /* 0x0000001db8c11c23 */ /* 0x000fe20008010024 */
[----:B------:R-:W-:Y:S06]  /*6740*/  BRA.U !UP3, `(.L_x_6053) ;  /* 0x000000010b407547 */ /* 0x000fec000b800000 */
[----:B------:R-:W-:-:S13]  /*6750*/  LOP3.LUT P2, RZ, R212, 0xff, RZ, 0xc0, !PT ;  /* 0x000000ffd4ff7812 */ /* 0x000fda000784c0ff */
[----:B------:R-:W0:Y:S01]  /*6760*/  @P2 LDC.64 R184, c[0x0][0x408] ;  /* 0x00010200ffb82b82 */ /* 0x000e220000000a00 */
[----:B-----5:R-:W-:Y:S01]  /*6770*/  @P2 SHF.L.U32 R186, R176, 0x10, RZ ;  /* 0x00000010b0ba2819 */ /* 0x020fe200000006ff */
        /* <DEDUP_REMOVED lines=12> */
[----:B-1----:R-:W-:-:S07]  /*6840*/  PRMT R180, R185, 0x7610, R180 ;  /* 0x00007610b9b47816 */ /* 0x002fce00000000b4 */
.L_x_6053:
[----:B------:R-:W-:Y:S02]  /*6850*/  MOV R184, UR31 ;  /* 0x0000001f00b87c02 */ /* 0x000fe40008000f00 */
[----:B------:R-:W-:-:S03]  /*6860*/  MOV R191, R37 ;  /* 0x0000002500bf7202 */ /* 0x000fc60000000f00 */
[----:B------:R-:W-:-:S04]  /*6870*/  @P1 FFMA.FTZ R184, R219, R184, UR32 ;  /* 0x00000020dbb81e23 */ /* 0x000fc800080100b8 */
[----:B------:R-:W-:-:S04]  /*6880*/  @P1 FADD.FTZ R184, R209, -R184 ;  /* 0x800000b8d1b81221 */ /* 0x000fc80000010000 */
[----:B------:R-:W-:Y:S01]  /*6890*/  @P1 FFMA.FTZ R191, R184, UR29, R37 ;  /* 0x0000001db8bf1c23 */ /* 0x000fe20008010025 */
[----:B------:R-:W-:Y:S06]  /*68a0*/  BRA.U !UP3, `(.L_x_6054) ;  /* 0x000000010b487547 */ /* 0x000fec000b800000 */
[----:B------:R-:W-:Y:S01]  /*68b0*/  LOP3.LUT P2, RZ, R212, 0xff00, RZ, 0xc0, !PT ;  /* 0x0000ff00d4ff7812 */ /* 0x000fe2000784c0ff */
[----:B------:R-:W-:Y:S01]  /*68c0*/  IMAD.MOV.U32 R186, RZ, RZ, RZ ;  /* 0x000000ffffba7224 */ /* 0x000fe200078e00ff */
[----:B------:R-:W-:-:S11]  /*68d0*/  PRMT R187, R68, 0x7632, R187 ;  /* 0x0000763244bb7816 */ /* 0x000fd600000000bb */
[----:B------:R-:W0:Y:S02]  /*68e0*/  @P2 LDC.64 R184, c[0x0][0x408] ;  /* 0x00010200ffb82b82 */ /* 0x000e240000000a00 */
[----:B0-----:R-:W-:-:S04]  /*68f0*/  @P2 FMUL.FTZ R185, R191, R185 ;  /* 0x000000b9bfb92220 */ /* 0x001fc80000410000 */
[----:B------:R-:W-:Y:S01]  /*6900*/  @P2 FMUL.FTZ R184, R185, R184 ;  /* 0x000000b8b9b82220 */ /* 0x000fe20000410000 */
[----:B-----5:R-:W-:-:S04]  /*6910*/  @P2 PRMT R185, R176, 0x7632, R185 ;  /* 0x00007632b0b92816 */ /* 0x020fc800000000b9 */
        /* <DEDUP_REMOVED lines=10> */
[----:B-1----:R-:W-:-:S07]  /*69c0*/  PRMT R180, R180, 0x5410, R185 ;  /* 0x00005410b4b47816 */ /* 0x002fce00000000b9 */
.L_x_6054:
        /* <DEDUP_REMOVED lines=21> */
[----:B-1----:R-:W-:-:S07]  /*6b20*/  PRMT R181, R185, 0x7610, R181 ;  /* 0x00007610b9b57816 */ /* 0x002fce00000000b5 */
.L_x_6055:
        /* <DEDUP_REMOVED lines=20> */
[----:B------:R-:W-:-:S03]  /*6c70*/  IMAD.MOV.U32 R185, RZ, RZ, RZ ;  /* 0x000000ffffb97224 */ /* 0x000fc600078e00ff */
[----:B------:R-:W-:-:S05]  /*6c80*/  @P2 FMUL.FTZ R185, R184, R188 ;  /* 0x000000bcb8b92220 */ /* 0x000fca0000410000 */
[----:B------:R-:W-:-:S04]  /*6c90*/  F2FP.BF16.F32.PACK_AB R185, RZ, R185 ;  /* 0x000000b9ffb9723e */ /* 0x000fc800000010ff */
[----:B-1----:R-:W-:-:S07]  /*6ca0*/  PRMT R181, R181, 0x5410, R185 ;  /* 0x00005410b5b57816 */ /* 0x002fce00000000b9 */
.L_x_6056:
        /* <DEDUP_REMOVED lines=22> */
.L_x_6057:
        /* <DEDUP_REMOVED lines=8> */
[----:B-1----:R-:W-:-:S11]  /*6e90*/  PRMT R194, R70, 0x7632, R194 ;  /* 0x0000763246c27816 */ /* 0x002fd600000000c2 */
        /* <DEDUP_REMOVED lines=8> */
[----:B------:R-:W-:Y:S02]  /*6f20*/  @P2 IMAD.U32 R190, R194, 0x10000, RZ ;  /* 0x00010000c2be2824 */ /* 0x000fe400078e00ff */
[----:B0-----:R-:W-:-:S04]  /*6f30*/  @P2 FMUL.FTZ R185, R189, R185 ;  /* 0x000000b9bdb92220 */ /* 0x001fc80000410000 */
[----:B------:R-:W-:Y:S01]  /*6f40*/  @P2 FMUL.FTZ R184, R185, R184 ;  /* 0x000000b8b9b82220 */ /* 0x000fe20000410000 */
[----:B------:R-:W-:-:S03]  /*6f50*/  MOV R185, RZ ;  /* 0x000000ff00b97202 */ /* 0x000fc60000000f00 */
[----:B------:R-:W-:-:S05]  /*6f60*/  @P2 FMUL.FTZ R185, R184, R190 ;  /* 0x000000beb8b92220 */ /* 0x000fca0000410000 */
[----:B------:R-:W-:-:S04]  /*6f70*/  F2FP.BF16.F32.PACK_AB R185, RZ, R185 ;  /* 0x000000b9ffb9723e */ /* 0x000fc800000010ff */
[----:B------:R-:W-:-:S07]  /*6f80*/  PRMT R182, R182, 0x5410, R185 ;  /* 0x00005410b6b67816 */ /* 0x000fce00000000b9 */
.L_x_6058:
        /* <DEDUP_REMOVED lines=8> */
[----:B-1---5:R-:W-:Y:S01]  /*7010*/  @P2 SHF.L.U32 R194, R179, 0x10, RZ ;  /* 0x00000010b3c22819 */ /* 0x022fe200000006ff */
        /* <DEDUP_REMOVED lines=13> */
.L_x_6059:
[----:B------:R-:W-:Y:S02]  /*70f0*/  MOV R184, UR31 ;  /* 0x0000001f00b87c02 */ /* 0x000fe40008000f00 */
[----:B-1----:R-:W-:Y:S02]  /*7100*/  MOV R194, R35 ;  /* 0x0000002300c27202 */ /* 0x002fe40000000f00 */
[----:B------:R-:W-:Y:S01]  /*7110*/  MOV R185, R191 ;  /* 0x000000bf00b97202 */ /* 0x000fe20000000f00 */
[----:B------:R-:W-:-:S04]  /*7120*/  @P1 FFMA.FTZ R184, R248, R184, UR32 ;  /* 0x00000020f8b81e23 */ /* 0x000fc800080100b8 */
[----:B------:R-:W-:-:S04]  /*7130*/  @P1 FADD.FTZ R184, R247, -R184 ;  /* 0x800000b8f7b81221 */ /* 0x000fc80000010000 */
[----:B------:R-:W-:Y:S01]  /*7140*/  @P1 FFMA.FTZ R194, R184, UR29, R35 ;  /* 0x0000001db8c21c23 */ /* 0x000fe20008010023 */
[----:B------:R-:W-:-:S04]  /*7150*/  MOV R184, R193 ;  /* 0x000000c100b87202 */ /* 0x000fc80000000f00 */
[----:B------:R-:W-:Y:S01]  /*7160*/  MOV R191, R194 ;  /* 0x000000c200bf7202 */ /* 0x000fe20000000f00 */
[----:B------:R-:W-:Y:S06]  /*7170*/  BRA.U !UP3, `(.L_x_6060) ;  /* 0x0000002d0bcc7547 */ /* 0x000fec000b800000 */
[----:B------:R-:W-:Y:S01]  /*7180*/  ISETP.GE.U32.AND P1, PT, R212, RZ, PT ;  /* 0x000000ffd400720c */ /* 0x000fe20003f26070 */
[----:B------:R-:W-:Y:S01]  /*7190*/  FMUL.FTZ R193, R194, UR23 ;  /* 0x00000017c2c17c20 */ /* 0x000fe20008410000 */
[----:B------:R-:W-:Y:S01]  /*71a0*/  IMAD.MOV.U32 R195, RZ, RZ, RZ ;  /* 0x000000ffffc37224 */ /* 0x000fe200078e00ff */
[----:B------:R-:W-:Y:S02]  /*71b0*/  PRMT R211, R71, 0x7632, R211 ;  /* 0x0000763247d37816 */ /* 0x000fe400000000d3 */
[----:B------:R-:W-:Y:S01]  /*71c0*/  ISETP.GE.U32.AND.EX P1, PT, R213, 0x1000000, PT, P1 ;  /* 0x01000000d500780c */ /* 0x000fe20003f26110 */
[----:B------:R-:W-:-:S12]  /*71d0*/  FMUL.FTZ R193, R193, UR22 ;  /* 0x00000016c1c17c20 */ /* 0x000fd80008410000 */
[----:B-----5:R-:W-:-:S04]  /*71e0*/  @P1 PRMT R194, R179, 0x7632, R194 ;  /* 0x00007632b3c21816 */ /* 0x020fc800000000c2 */
[----:B------:R-:W-:-:S05]  /*71f0*/  @P1 SHF.L.U32 R194, R194, 0x10, RZ ;  /* 0x00000010c2c21819 */ /* 0x000fca00000006ff */
[----:B------:R-:W-:Y:S01]  /*7200*/  @P1 FMUL.FTZ R195, R193, R194 ;  /* 0x000000c2c1c31220 */ /* 0x000fe20000410000 */
[----:B------:R-:W-:-:S03]  /*7210*/  HFMA2 R194, -RZ, RZ, 0, 0 ;  /* 0x00000000ffc27431 */ /* 0x000fc600000001ff */
[----:B------:R-:W-:Y:S01]  /*7220*/  FADD.FTZ R131, R131, R195 ;  /* 0x000000c383837221 */ /* 0x000fe20000010000 */
[----:B------:R-:W-:-:S05]  /*7230*/  @P1 SHF.L.U32 R195, R211, 0x10, RZ ;  /* 0x00000010d3c31819 */ /* 0x000fca00000006ff */
[----:B------:R-:W-:-:S05]  /*7240*/  @P1 FMUL.FTZ R194, R193, R195 ;  /* 0x000000c3c1c21220 */ /* 0x000fca0000410000 */
[----:B------:R-:W-:-:S04]  /*7250*/  F2FP.BF16.F32.PACK_AB R194, RZ, R194 ;  /* 0x000000c2ffc2723e */ /* 0x000fc800000010ff */
[----:B------:R-:W-:Y:S01]  /*7260*/  PRMT R183, R183, 0x5410, R194 ;  /* 0x00005410b7b77816 */ /* 0x000fe200000000c2 */
[----:B------:R-:W-:Y:S06]  /*7270*/  BRA `(.L_x_6060) ;  /* 0x0000002c008c7947 */ /* 0x000fec0003800000 */
.L_x_6052:
[----:B------:R-:W-:Y:S05]  /*7280*/  BRA.U !UP3, `(.L_x_6061) ;  /* 0x000000010b487547 */ /* 0x000fea000b800000 */
[----:B------:R-:W-:Y:S02]  /*7290*/  PLOP3.LUT P2, PT, PT, PT, UP2, 0x80, 0x8 ;  /* 0x000000000008781c */ /* 0x000fe40003f4f028 */
[----:B0-----:R-:W-:Y:S02]  /*72a0*/  MOV R193, UR31 ;  /* 0x0000001f00c17c02 */ /* 0x001fe40008000f00 */
[----:B------:R-:W-:Y:S02]  /*72b0*/  LOP3.LUT P1, RZ, R212, 0xff, RZ, 0xc0, !PT ;  /* 0x000000ffd4ff7812 */ /* 0x000fe4000782c0ff */
[----:B-1----:R-:W-:-:S07]  /*72c0*/  MOV R194, R36 ;  /* 0x0000002400c27202 */ /* 0x002fce0000000f00 */
[----:B------:R-:W-:-:S04]  /*72d0*/  @P2 FFMA.FTZ R193, R229, R193, UR32 ;  /* 0x00000020e5c12e23 */ /* 0x000fc800080100c1 */
[----:B------:R-:W-:Y:S01]  /*72e0*/  @P2 FADD.FTZ R193, R196, -R193 ;  /* 0x800000c1c4c12221 */ /* 0x000fe20000010000 */
[----:B-----5:R-:W-:-:S03]  /*72f0*/  @P1 SHF.L.U32 R195, R176, 0x10, RZ ;  /* 0x00000010b0c31819 */ /* 0x020fc600000006ff */
[----:B------:R-:W-:-:S04]  /*7300*/  @P2 FFMA.FTZ R194, R193, UR29, R36 ;  /* 0x0000001dc1c22c23 */ /* 0x000fc80008010024 */
[----:B------:R-:W-:Y:S01]  /*7310*/  FMUL.FTZ R193, R194, UR23 ;  /* 0x00000017c2c17c20 */ /* 0x000fe20008410000 */
[----:B------:R-:W-:-:S03]  /*7320*/  HFMA2 R194, -RZ, RZ, 0, 0 ;  /* 0x00000000ffc27431 */ /* 0x000fc600000001ff */
        /* <DEDUP_REMOVED lines=8> */
.L_x_6061:
[----:B------:R-:W-:Y:S05]  /*73b0*/  BRA.U !UP3, `(.L_x_6062) ;  /* 0x000000010b507547 */ /* 0x000fea000b800000 */
[----:B------:R-:W-:Y:S01]  /*73c0*/  PLOP3.LUT P2, PT, PT, PT, UP2, 0x80, 0x8 ;  /* 0x000000000008781c */ /* 0x000fe20003f4f028 */
[----:B-1----:R-:W-:Y:S01]  /*73d0*/  HFMA2 R195, -RZ, RZ, 0, 0 ;  /* 0x00000000ffc37431 */ /* 0x002fe200000001ff */
[----:B0-----:R-:W-:Y:S02]  /*73e0*/  MOV R193, UR31 ;  /* 0x0000001f00c17c02 */ /* 0x001fe40008000f00 */
[----:B------:R-:W-:Y:S02]  /*73f0*/  LOP3.LUT P1, RZ, R212, 0xff00, RZ, 0xc0, !PT ;  /* 0x0000ff00d4ff7812 */ /* 0x000fe4000782c0ff */
[----:B------:R-:W-:Y:S02]  /*7400*/  MOV R194, R37 ;  /* 0x0000002500c27202 */ /* 0x000fe40000000f00 */
[----:B------:R-:W-:-:S05]  /*7410*/  PRMT R211, R68, 0x7632, R211 ;  /* 0x0000763244d37816 */ /* 0x000fca00000000d3 */
        /* <DEDUP_REMOVED lines=14> */
.L_x_6062:
        /* <DEDUP_REMOVED lines=19> */
.L_x_6063:
        /* <DEDUP_REMOVED lines=17> */
[----:B------:R-:W-:-:S04]  /*7740*/  @P1 IMAD.U32 R195, R211, 0x10000, RZ ;  /* 0x00010000d3c31824 */ /* 0x000fc800078e00ff */
[----:B------:R-:W-:-:S05]  /*7750*/  @P1 FMUL.FTZ R194, R195, R193 ;  /* 0x000000c1c3c21220 */ /* 0x000fca0000410000 */
[----:B------:R-:W-:-:S04]  /*7760*/  F2FP.BF16.F32.PACK_AB R194, RZ, R194 ;  /* 0x000000c2ffc2723e */ /* 0x000fc800000010ff */
[----:B------:R-:W-:-:S07]  /*7770*/  PRMT R181, R181, 0x5410, R194 ;  /* 0x00005410b5b57816 */ /* 0x000fce00000000c2 */
.L_x_6064:
        /* <DEDUP_REMOVED lines=19> */
.L_x_6065:
        /* <DEDUP_REMOVED lines=20> */
[----:B------:R-:W-:-:S07]  /*79f0*/  PRMT R182, R182, 0x5410, R194 ;  /* 0x00005410b6b67816 */ /* 0x000fce00000000c2 */
.L_x_6066:
[----:B------:R-:W-:Y:S05]  /*7a00*/  BRA.U !UP3, `(.L_x_6067) ;  /* 0x000000010b487547 */ /* 0x000fea000b800000 */
[----:B------:R-:W-:Y:S01]  /*7a10*/  PLOP3.LUT P2, PT, PT, PT, UP2, 0x80, 0x8 ;  /* 0x000000000008781c */ /* 0x000fe20003f4f028 */
[----:B0-----:R-:W-:Y:S01]  /*7a20*/  IMAD.U32 R193, RZ, RZ, UR31 ;  /* 0x0000001fffc17e24 */ /* 0x001fe2000f8e00ff */
[----:B------:R-:W-:Y:S02]  /*7a30*/  LOP3.LUT P1, RZ, R213, 0xff0000, RZ, 0xc0, !PT ;  /* 0x00ff0000d5ff7812 */ /* 0x000fe4000782c0ff */
[----:B-1----:R-:W-:-:S09]  /*7a40*/  MOV R194, R34 ;  /* 0x0000002200c27202 */ /* 0x002fd20000000f00 */
[----:B------:R-:W-:Y:S02]  /*7a50*/  @P2 FFMA.FTZ R193, R232, R193, UR32 ;  /* 0x00000020e8c12e23 */ /* 0x000fe400080100c1 */
[----:B-----5:R-:W-:Y:S02]  /*7a60*/  @P1 SHF.L.U32 R195, R179, 0x10, RZ ;  /* 0x00000010b3c31819 */ /* 0x020fe400000006ff */
[----:B------:R-:W-:-:S04]  /*7a70*/  @P2 FADD.FTZ R193, R199, -R193 ;  /* 0x800000c1c7c12221 */ /* 0x000fc80000010000 */
        /* <DEDUP_REMOVED lines=11> */
.L_x_6067:
[----:B------:R-:W-:Y:S05]  /*7b30*/  BRA.U !UP3, `(.L_x_6060) ;  /* 0x000000250b5c7547 */ /* 0x000fea000b800000 */
[----:B------:R-:W-:Y:S01]  /*7b40*/  PLOP3.LUT P2, PT, PT, PT, UP2, 0x80, 0x8 ;  /* 0x000000000008781c */ /* 0x000fe20003f4f028 */
[----:B-1----:R-:W-:Y:S01]  /*7b50*/  HFMA2 R195, -RZ, RZ, 0, 0 ;  /* 0x00000000ffc37431 */ /* 0x002fe200000001ff */
        /* <DEDUP_REMOVED lines=20> */
.L_x_6051:
[----:B------:R-:W-:Y:S05]  /*7ca0*/  @!P0 BRA `(.L_x_6068) ;  /* 0x0000001000bc8947 */ /* 0x000fea0003800000 */
[----:B------:R-:W-:Y:S05]  /*7cb0*/  BRA.U !UP3, `(.L_x_6069) ;  /* 0x000000010b807547 */ /* 0x000fea000b800000 */
[----:B------:R-:W-:Y:S01]  /*7cc0*/  LOP3.LUT P1, RZ, R212, 0xff, RZ, 0xc0, !PT ;  /* 0x000000ffd4ff7812 */ /* 0x000fe2000782c0ff */
[----:B------:R-:W-:Y:S01]  /*7cd0*/  BSSY.RECONVERGENT B0, `(.L_x_6070) ;  /* 0x000000d000007945 */ /* 0x000fe20003800200 */
[----:B------:R-:W-:-:S11]  /*7ce0*/  HFMA2 R184, -RZ, RZ, 0, 0 ;  /* 0x00000000ffb87431 */ /* 0x000fd600000001ff */
[----:B------:R-:W-:Y:S05]  /*7cf0*/  @!P1 BRA `(.L_x_6071) ;  /* 0x0000000000289947 */ /* 0x000fea0003800000 */
        /* <DEDUP_REMOVED lines=10> */
.L_x_6071:
[----:B------:R-:W-:Y:S05]  /*7da0*/  BSYNC.RECONVERGENT B0 ;  /* 0x0000000000007941 */ /* 0x000fea0003800200 */
.L_x_6070:
        /* <DEDUP_REMOVED lines=14> */
.L_x_6073:
[----:B------:R-:W-:Y:S05]  /*7e90*/  BSYNC.RECONVERGENT B0 ;  /* 0x0000000000007941 */ /* 0x000fea0003800200 */
.L_x_6072:
[----:B------:R-:W-:-:S04]  /*7ea0*/  F2FP.BF16.F32.PACK_AB R184, RZ, R184 ;  /* 0x000000b8ffb8723e */ /* 0x000fc800000010ff */
[----:B-1----:R-:W-:-:S07]  /*7eb0*/  PRMT R180, R184, 0x7610, R180 ;  /* 0x00007610b8b47816 */ /* 0x002fce00000000b4 */
.L_x_6069:
[----:B------:R-:W-:Y:S05]  /*7ec0*/  BRA.U !UP3, `(.L_x_6074) ;  /* 0x000000010b887547 */ /* 0x000fea000b800000 */
[----:B------:R-:W-:Y:S01]  /*7ed0*/  LOP3.LUT P1, RZ, R212, 0xff00, RZ, 0xc0, !PT ;  /* 0x0000ff00d4ff7812 */ /* 0x000fe2000782c0ff */
[----:B------:R-:W-:Y:S01]  /*7ee0*/  BSSY.RECONVERGENT B0, `(.L_x_6075) ;  /* 0x000000e000007945 */ /* 0x000fe20003800200 */
[----:B------:R-:W-:-:S11]  /*7ef0*/  HFMA2 R184, -RZ, RZ, 0, 0 ;  /* 0x00000000ffb87431 */ /* 0x000fd600000001ff */
        /* <DEDUP_REMOVED lines=12> */
.L_x_6076:
[----:B------:R-:W-:Y:S05]  /*7fc0*/  BSYNC.RECONVERGENT B0 ;  /* 0x0000000000007941 */ /* 0x000fea0003800200 */
.L_x_6075:
        /* <DEDUP_REMOVED lines=15> */
.L_x_6078:
[----:B------:R-:W-:Y:S05]  /*80c0*/  BSYNC.RECONVERGENT B0 ;  /* 0x0000000000007941 */ /* 0x000fea0003800200 */
.L_x_6077:
[----:B------:R-:W-:-:S04]  /*80d0*/  F2FP.BF16.F32.PACK_AB R184, RZ, R184 ;  /* 0x000000b8ffb8723e */ /* 0x000fc800000010ff */
[----:B-1----:R-:W-:-:S07]  /*80e0*/  PRMT R180, R180, 0x5410, R184 ;  /* 0x00005410b4b47816 */ /* 0x002fce00000000b8 */
.L_x_6074:
[----:B------:R-:W-:Y:S05]  /*80f0*/  BRA.U !UP3, `(.L_x_6079) ;  /* 0x000000010b807547 */ /* 0x000fea000b800000 */
[----:B------:R-:W-:Y:S01]  /*8100*/  LOP3.LUT P1, RZ, R212, 0xff0000, RZ, 0xc0, !PT ;  /* 0x00ff0000d4ff7812 */ /* 0x000fe2000782c0ff */
[----:B------:R-:W-:Y:S01]  /*8110*/  BSSY.RECONVERGENT B0, `(.L_x_6080) ;  /* 0x000000d000007945 */ /* 0x000fe20003800200 */
[----:B------:R-:W-:-:S11]  /*8120*/  HFMA2 R184, -RZ, RZ, 0, 0 ;  /* 0x00000000ffb87431 */ /* 0x000fd600000001ff */
[----:B------:R-:W-:Y:S05]  /*8130*/  @!P1 BRA `(.L_x_6081) ;  /* 0x0000000000289947 */ /* 0x000fea0003800000 */
        /* <DEDUP_REMOVED lines=10> */
.L_x_6081:
[----:B------:R-:W-:Y:S05]  /*81e0*/  BSYNC.RECONVERGENT B0 ;  /* 0x0000000000007941 */ /* 0x000fea0003800200 */
.L_x_6080:
        /* <DEDUP_REMOVED lines=14> */
.L_x_6083:
[----:B------:R-:W-:Y:S05]  /*82d0*/  BSYNC.RECONVERGENT B0 ;  /* 0x0000000000007941 */ /* 0x000fea0003800200 */
.L_x_6082:
[----:B------:R-:W-:-:S04]  /*82e0*/  F2FP.BF16.F32.PACK_AB R184, RZ, R184 ;  /* 0x000000b8ffb8723e */ /* 0x000fc800000010ff */
[----:B-1----:R-:W-:-:S07]  /*82f0*/  PRMT R181, R184, 0x7610, R181 ;  /* 0x00007610b8b57816 */ /* 0x002fce00000000b5 */
.L_x_6079:
        /* <DEDUP_REMOVED lines=16> */
.L_x_6086:
[----:B------:R-:W-:Y:S05]  /*8400*/  BSYNC.RECONVERGENT B0 ;  /* 0x0000000000007941 */ /* 0x000fea0003800200 */
.L_x_6085:
        /* <DEDUP_REMOVED lines=15> */
.L_x_6088:
[----:B------:R-:W-:Y:S05]  /*8500*/  BSYNC.RECONVERGENT B0 ;  /* 0x0000000000007941 */ /* 0x000fea0003800200 */
.L_x_6087:
[----:B------:R-:W-:-:S04]  /*8510*/  F2FP.BF16.F32.PACK_AB R184, RZ, R184 ;  /* 0x000000b8ffb8723e */ /* 0x000fc800000010ff */
[----:B-1----:R-:W-:-:S07]  /*8520*/  PRMT R181, R181, 0x5410, R184 ;  /* 0x00005410b5b57816 */ /* 0x002fce00000000b8 */
.L_x_6084:
        /* <DEDUP_REMOVED lines=15> */
.L_x_6091:
[----:B------:R-:W-:Y:S05]  /*8620*/  BSYNC.RECONVERGENT B0 ;  /* 0x0000000000007941 */ /* 0x000fea0003800200 */
.L_x_6090:
        /* <DEDUP_REMOVED lines=14> */
.L_x_6093:
[----:B------:R-:W-:Y:S05]  /*8710*/  BSYNC.RECONVERGENT B0 ;  /* 0x0000000000007941 */ /* 0x000fea0003800200 */
.L_x_6092:
[----:B------:R-:W-:-:S04]  /*8720*/  F2FP.BF16.F32.PACK_AB R184, RZ, R184 ;  /* 0x000000b8ffb8723e */ /* 0x000fc800000010ff */
[----:B-1----:R-:W-:-:S07]  /*8730*/  PRMT R182, R184, 0x7610, R182 ;  /* 0x00007610b8b67816 */ /* 0x002fce00000000b6 */
.L_x_6089:
        /* <DEDUP_REMOVED lines=16> */
.L_x_6096:
[----:B------:R-:W-:Y:S05]  /*8840*/  BSYNC.RECONVERGENT B0 ;  /* 0x0000000000007941 */ /* 0x000fea0003800200 */
.L_x_6095:
        /* <DEDUP_REMOVED lines=15> */
.L_x_6098:
[----:B------:R-:W-:Y:S05]  /*8940*/  BSYNC.RECONVERGENT B0 ;  /* 0x0000000000007941 */ /* 0x000fea0003800200 */
.L_x_6097:
[----:B------:R-:W-:-:S04]  /*8950*/  F2FP.BF16.F32.PACK_AB R184, RZ, R184 ;  /* 0x000000b8ffb8723e */ /* 0x000fc800000010ff */
[----:B-1----:R-:W-:-:S07]  /*8960*/  PRMT R182, R182, 0x5410, R184 ;  /* 0x00005410b6b67816 */ /* 0x002fce00000000b8 */
.L_x_6094:
        /* <DEDUP_REMOVED lines=15> */
.L_x_6101:
[----:B------:R-:W-:Y:S05]  /*8a60*/  BSYNC.RECONVERGENT B0 ;  /* 0x0000000000007941 */ /* 0x000fea0003800200 */
.L_x_6100:
[----:B------:R-:W-:Y:S01]  /*8a70*/  FADD.FTZ R130, R130, R184 ;  /* 0x000000b882827221 */ /* 0x000fe20000010000 */
[----:B------:R-:W-:Y:S01]  /*8a80*/  BSSY.RECONVERGENT B0, `(.L_x_6102) ;  /* 0x000000d000007945 */ /* 0x000fe20003800200 */
[----:B------:R-:W-:-:S03]  /*8a90*/  HFMA2 R184, -RZ, RZ, 0, 0 ;  /* 0x00000000ffb87431 */ /* 0x000fc600000001ff */
        /* <DEDUP_REMOVED lines=11> */
.L_x_6103:
[----:B------:R-:W-:Y:S05]  /*8b50*/  BSYNC.RECONVERGENT B0 ;  /* 0x0000000000007941 */ /* 0x000fea0003800200 */
.L_x_6102:
[----:B------:R-:W-:-:S04]  /*8b60*/  F2FP.BF16.F32.PACK_AB R184, RZ, R184 ;  /* 0x000000b8ffb8723e */ /* 0x000fc800000010ff */
[----:B-1----:R-:W-:-:S07]  /*8b70*/  PRMT R183, R184, 0x7610, R183 ;  /* 0x00007610b8b77816 */ /* 0x002fce00000000b7 */
.L_x_6099:
[----:B-1----:R-:W-:Y:S02]  /*8b80*/  MOV R194, UR31 ;  /* 0x0000001f00c27c02 */ /* 0x002fe40008000f00 */
[----:B0-----:R-:W-:Y:S02]  /*8b90*/  MOV R193, UR31 ;  /* 0x0000001f00c17c02 */ /* 0x001fe40008000f00 */
        /* <DEDUP_REMOVED lines=43> */
[----:B------:R-:W-:Y:S01]  /*8e50*/  IMAD.MOV.U32 R195, RZ, RZ, RZ ;  /* 0x000000ffffc37224 */ /* 0x000fe200078e00ff */
[----:B------:R-:W-:Y:S02]  /*8e60*/  PRMT R211, R71, 0x7632, R211 ;  /* 0x0000763247d37816 */ /* 0x000fe400000000d3 */
[----:B------:R-:W-:-:S13]  /*8e70*/  ISETP.GE.U32.AND.EX P1, PT, R213, 0x1000000, PT, P1 ;  /* 0x01000000d500780c */ /* 0x000fda0003f26110 */
        /* <DEDUP_REMOVED lines=12> */
[----:B------:R-:W-:Y:S01]  /*8f40*/  @P1 FMUL.FTZ R185, R195, R184 ;  /* 0x000000b8c3b91220 */ /* 0x000fe20000410000 */
[----:B------:R-:W-:-:S04]  /*8f50*/  MOV R184, R193 ;  /* 0x000000c100b87202 */ /* 0x000fc80000000f00 */
[----:B------:R-:W-:-:S04]  /*8f60*/  F2FP.BF16.F32.PACK_AB R185, RZ, R185 ;  /* 0x000000b9ffb9723e */ /* 0x000fc800000010ff */
[----:B------:R-:W-:Y:S02]  /*8f70*/  PRMT R183, R183, 0x5410, R185 ;  /* 0x00005410b7b77816 */ /* 0x000fe400000000b9 */
[----:B------:R-:W-:Y:S01]  /*8f80*/  MOV R185, R194 ;  /* 0x000000c200b97202 */ /* 0x000fe20000000f00 */
[----:B------:R-:W-:Y:S06]  /*8f90*/  BRA `(.L_x_6060) ;  /* 0x0000001000447947 */ /* 0x000fec0003800000 */
.L_x_6068:
[----:B------:R-:W-:Y:S05]  /*8fa0*/  BRA.U !UP3, `(.L_x_6104) ;  /* 0x000000010b807547 */ /* 0x000fea000b800000 */
[----:B------:R-:W-:Y:S01]  /*8fb0*/  LOP3.LUT P1, RZ, R212, 0xff, RZ, 0xc0, !PT ;  /* 0x000000ffd4ff7812 */ /* 0x000fe2000782c0ff */
[----:B------:R-:W-:Y:S01]  /*8fc0*/  BSSY.RECONVERGENT B0, `(.L_x_6105) ;  /* 0x000000d000007945 */ /* 0x000fe20003800200 */
[----:B0-----:R-:W-:-:S11]  /*8fd0*/  HFMA2 R193, -RZ, RZ, 0, 0 ;  /* 0x00000000ffc17431 */ /* 0x001fd600000001ff */
[----:B------:R-:W-:Y:S05]  /*8fe0*/  @!P1 BRA `(.L_x_6106) ;  /* 0x0000000000289947 */ /* 0x000fea0003800000 */
[----:B------:R-:W-:Y:S02]  /*8ff0*/  MOV R193, UR31 ;  /* 0x0000001f00c17c02 */ /* 0x000fe40008000f00 */
[----:B------:R-:W-:Y:S02]  /*9000*/  ISETP.LT.AND P2, PT, RZ, UR30, PT ;  /* 0x0000001eff007c0c */ /* 0x000fe4000bf41270 */
[----:B-1---5:R-:W-:Y:S01]  /*9010*/  SHF.L.U32 R194, R176, 0x10, RZ ;  /* 0x00000010b0c27819 */ /* 0x022fe200000006ff */
[----:B------:R-:W-:-:S04]  /*9020*/  FFMA.FTZ R193, R229, R193, UR32 ;  /* 0x00000020e5c17e23 */ /* 0x000fc800080100c1 */
[----:B------:R-:W-:-:S04]  /*9030*/  FADD.FTZ R193, R196, -R193 ;  /* 0x800000c1c4c17221 */ /* 0x000fc80000010000 */
[----:B------:R-:W-:-:S05]  /*9040*/  FMUL.FTZ R193, R193, UR29 ;  /* 0x0000001dc1c17c20 */ /* 0x000fca0008410000 */
[----:B------:R-:W-:-:S05]  /*9050*/  FSEL R193, R193, RZ, P2 ;  /* 0x000000ffc1c17208 */ /* 0x000fca0001000000 */
[----:B------:R-:W-:-:S04]  /*9060*/  FMUL.FTZ R193, R193, UR23 ;  /* 0x00000017c1c17c20 */ /* 0x000fc80008410000 */
[----:B------:R-:W-:-:S04]  /*9070*/  FMUL.FTZ R193, R193, UR22 ;  /* 0x00000016c1c17c20 */ /* 0x000fc80008410000 */
[----:B------:R-:W-:-:S07]  /*9080*/  FMUL.FTZ R193, R194, R193 ;  /* 0x000000c1c2c17220 */ /* 0x000fce0000410000 */
.L_x_6106:
[----:B------:R-:W-:Y:S05]  /*9090*/  BSYNC.RECONVERGENT B0 ;  /* 0x0000000000007941 */ /* 0x000fea0003800200 */
.L_x_6105:
[----:B------:R-:W-:Y:S01]  /*90a0*/  BSSY.RECONVERGENT B0, `(.L_x_6107) ;  /* 0x000000e000007945 */ /* 0x000fe20003800200 */
[----:B------:R-:W-:Y:S01]  /*90b0*/  FADD.FTZ R132, R132, R193 ;  /* 0x000000c184847221 */ /* 0x000fe20000010000 */
[----:B------:R-:W-:Y:S02]  /*90c0*/  MOV R193, RZ ;  /* 0x000000ff00c17202 */ /* 0x000fe40000000f00 */
[----:B------:R-:W-:Y:S05]  /*90d0*/  @!P1 BRA `(.L_x_6108) ;  /* 0x0000000000289947 */ /* 0x000fea0003800000 */
[----:B------:R-:W-:Y:S02]  /*90e0*/  MOV R193, UR31 ;  /* 0x0000001f00c17c02 */ /* 0x000fe40008000f00 */
[----:B------:R-:W-:Y:S02]  /*90f0*/  ISETP.LT.AND P1, PT, RZ, UR30, PT ;  /* 0x0000001eff007c0c */ /* 0x000fe4000bf21270 */
[----:B-1----:R-:W-:Y:S01]  /*9100*/  SHF.L.U32 R194, R68, 0x10, RZ ;  /* 0x0000001044c27819 */ /* 0x002fe200000006ff */
[----:B------:R-:W-:-:S04]  /*9110*/  FFMA.FTZ R193, R229, R193, UR32 ;  /* 0x00000020e5c17e23 */ /* 0x000fc800080100c1 */
[----:B------:R-:W-:-:S04]  /*9120*/  FADD.FTZ R193, R196, -R193 ;  /* 0x800000c1c4c17221 */ /* 0x000fc80000010000 */
[----:B------:R-:W-:-:S05]  /*9130*/  FMUL.FTZ R193, R193, UR29 ;  /* 0x0000001dc1c17c20 */ /* 0x000fca0008410000 */
[----:B------:R-:W-:-:S05]  /*9140*/  FSEL R193, R193, RZ, P1 ;  /* 0x000000ffc1c17208 */ /* 0x000fca0000800000 */
[----:B------:R-:W-:-:S04]  /*9150*/  FMUL.FTZ R193, R193, UR23 ;  /* 0x00000017c1c17c20 */ /* 0x000fc80008410000 */
[----:B------:R-:W-:-:S04]  /*9160*/  FMUL.FTZ R193, R193, UR22 ;  /* 0x00000016c1c17c20 */ /* 0x000fc80008410000 */
[----:B------:R-:W-:-:S07]  /*9170*/  FMUL.FTZ R193, R194, R193 ;  /* 0x000000c1c2c17220 */ /* 0x000fce0000410000 */
.L_x_6108:
[----:B------:R-:W-:Y:S05]  /*9180*/  BSYNC.RECONVERGENT B0 ;  /* 0x0000000000007941 */ /* 0x000fea0003800200 */
.L_x_6107:
[----:B------:R-:W-:-:S04]  /*9190*/  F2FP.BF16.F32.PACK_AB R193, RZ, R193 ;  /* 0x000000c1ffc1723e */ /* 0x000fc800000010ff */
[----:B-1----:R-:W-:-:S07]  /*91a0*/  PRMT R180, R193, 0x7610, R180 ;  /* 0x00007610c1b47816 */ /* 0x002fce00000000b4 */
.L_x_6104:
[----:B------:R-:W-:Y:S05]  /*91b0*/  BRA.U !UP3, `(.L_x_6109) ;  /* 0x000000010b887547 */ /* 0x000fea000b800000 */
[----:B------:R-:W-:Y:S01]  /*91c0*/  LOP3.LUT P1, RZ, R212, 0xff00, RZ, 0xc0, !PT ;  /* 0x0000ff00d4ff7812 */ /* 0x000fe2000782c0ff */
[----:B------:R-:W-:Y:S01]  /*91d0*/  BSSY.RECONVERGENT B0, `(.L_x_6110) ;  /* 0x000000e000007945 */ /* 0x000fe20003800200 */
[----:B0-----:R-:W-:-:S11]  /*91e0*/  HFMA2 R193, -RZ, RZ, 0, 0 ;  /* 0x00000000ffc17431 */ /* 0x001fd600000001ff */
[----:B------:R-:W-:Y:S05]  /*91f0*/  @!P1 BRA `(.L_x_6111) ;  /* 0x00000000002c9947 */ /* 0x000fea0003800000 */
[----:B------:R-:W-:Y:S02]  /*9200*/  MOV R193, UR31 ;  /* 0x0000001f00c17c02 */ /* 0x000fe40008000f00 */
[----:B------:R-:W-:Y:S02]  /*9210*/  ISETP.LT.AND P2, PT, RZ, UR30, PT ;  /* 0x0000001eff007c0c */ /* 0x000fe4000bf41270 */
[----:B-1---5:R-:W-:Y:S01]  /*9220*/  PRMT R194, R176, 0x7632, R194 ;  /* 0x00007632b0c27816 */ /* 0x022fe200000000c2 */
        /* <DEDUP_REMOVED lines=8> */
.L_x_6111:
[----:B------:R-:W-:Y:S05]  /*92b0*/  BSYNC.RECONVERGENT B0 ;  /* 0x0000000000007941 */ /* 0x000fea0003800200 */
.L_x_6110:
[----:B------:R-:W-:Y:S01]  /*92c0*/  BSSY.RECONVERGENT B0, `(.L_x_6112) ;  /* 0x000000f000007945 */ /* 0x000fe20003800200 */
[----:B------:R-:W-:Y:S01]  /*92d0*/  FADD.FTZ R133, R133, R193 ;  /* 0x000000c185857221 */ /* 0x000fe20000010000 */
[----:B------:R-:W-:Y:S02]  /*92e0*/  MOV R193, RZ ;  /* 0x000000ff00c17202 */ /* 0x000fe40000000f00 */
[----:B------:R-:W-:Y:S05]  /*92f0*/  @!P1 BRA `(.L_x_6113) ;  /* 0x00000000002c9947 */ /* 0x000fea0003800000 */
[----:B------:R-:W-:Y:S02]  /*9300*/  MOV R193, UR31 ;  /* 0x0000001f00c17c02 */ /* 0x000fe40008000f00 */
[----:B------:R-:W-:Y:S02]  /*9310*/  ISETP.LT.AND P1, PT, RZ, UR30, PT ;  /* 0x0000001eff007c0c */ /* 0x000fe4000bf21270 */
[----:B-1----:R-:W-:Y:S01]  /*9320*/  PRMT R194, R68, 0x7632, R194 ;  /* 0x0000763244c27816 */ /* 0x002fe200000000c2 */
        /* <DEDUP_REMOVED lines=8> */
.L_x_6113:
[----:B------:R-:W-:Y:S05]  /*93b0*/  BSYNC.RECONVERGENT B0 ;  /* 0x0000000000007941 */ /* 0x000fea0003800200 */
.L_x_6112:
[----:B------:R-:W-:-:S04]  /*93c0*/  F2FP.BF16.F32.PACK_AB R193, RZ, R193 ;  /* 0x000000c1ffc1723e */ /* 0x000fc800000010ff */
[----:B-1----:R-:W-:-:S07]  /*93d0*/  PRMT R180, R180, 0x5410, R193 ;  /* 0x00005410b4b47816 */ /* 0x002fce00000000c1 */
.L_x_6109:
        /* <DEDUP_REMOVED lines=15> */
.L_x_6116:
[----:B------:R-:W-:Y:S05]  /*94d0*/  BSYNC.RECONVERGENT B0 ;  /* 0x0000000000007941 */ /* 0x000fea0003800200 */
.L_x_6115:
        /* <DEDUP_REMOVED lines=14> */
.L_x_6118:
[----:B------:R-:W-:Y:S05]  /*95c0*/  BSYNC.RECONVERGENT B0 ;  /* 0x0000000000007941 */ /* 0x000fea0003800200 */
.L_x_6117:
[----:B------:R-:W-:-:S04]  /*95d0*/  F2FP.BF16.F32.PACK_AB R193, RZ, R193 ;  /* 0x000000c1ffc1723e */ /* 0x000fc800000010ff */
[----:B-1----:R-:W-:-:S07]  /*95e0*/  PRMT R181, R193, 0x7610, R181 ;  /* 0x00007610c1b57816 */ /* 0x002fce00000000b5 */
.L_x_6114:
        /* <DEDUP_REMOVED lines=16> */
.L_x_6121:
[----:B------:R-:W-:Y:S05]  /*96f0*/  BSYNC.RECONVERGENT B0 ;  /* 0x0000000000007941 */ /* 0x000fea0003800200 */
.L_x_6120:
[----:B------:R-:W-:Y:S01]  /*9700*/  BSSY.RECONVERGENT B0, `(.L_x_6122) ;  /* 0x000000f000007945 */ /* 0x000fe20003800200 */
[----:B------:R-:W-:Y:S01]  /*9710*/  FADD.FTZ R135, R135, R193 ;  /* 0x000000c187877221 */ /* 0x000fe20000010000 */
[----:B------:R-:W-:Y:S02]  /*9720*/  IMAD.MOV.U32 R193, RZ, RZ, RZ ;  /* 0x000000ffffc17224 */ /* 0x000fe400078e00ff */
        /* <DEDUP_REMOVED lines=12> */
.L_x_6123:
[----:B------:R-:W-:Y:S05]  /*97f0*/  BSYNC.RECONVERGENT B0 ;  /* 0x0000000000007941 */ /* 0x000fea0003800200 */
.L_x_6122:
[----:B------:R-:W-:-:S04]  /*9800*/  F2FP.BF16.F32.PACK_AB R193, RZ, R193 ;  /* 0x000000c1ffc1723e */ /* 0x000fc800000010ff */
[----:B-1----:R-:W-:-:S07]  /*9810*/  PRMT R181, R181, 0x5410, R193 ;  /* 0x00005410b5b57816 */ /* 0x002fce00000000c1 */
.L_x_6119:
[----:B------:R-:W-:Y:S05]  /*9820*/  BRA.U !UP3, `(.L_x_6124) ;  /* 0x000000010b807547 */ /* 0x000fea000b800000 */
[----:B------:R-:W-:Y:S01]  /*9830*/  LOP3.LUT P1, RZ, R213, 0xff, RZ, 0xc0, !PT ;  /* 0x000000ffd5ff7812 */ /* 0x000fe2000782c0ff */
[----:B------:R-:W-:Y:S01]  /*9840*/  BSSY.RECONVERGENT B0, `(.L_x_6125) ;  /* 0x000000d000007945 */ /* 0x000fe20003800200 */
[----:B0-----:R-:W-:-:S11]  /*9850*/  MOV R193, RZ ;  /* 0x000000ff00c17202 */ /* 0x001fd60000000f00 */
        /* <DEDUP_REMOVED lines=11> */
.L_x_6126:
[----:B------:R-:W-:Y:S05]  /*9910*/  BSYNC.RECONVERGENT B0 ;  /* 0x0000000000007941 */ /* 0x000fea0003800200 */
.L_x_6125:
[----:B------:R-:W-:Y:S01]  /*9920*/  FADD.FTZ R128, R128, R193 ;  /* 0x000000c180807221 */ /* 0x000fe20000010000 */
[----:B------:R-:W-:Y:S01]  /*9930*/  BSSY.RECONVERGENT B0, `(.L_x_6127) ;  /* 0x000000d000007945 */ /* 0x000fe20003800200 */
[----:B------:R-:W-:-:S03]  /*9940*/  HFMA2 R193, -RZ, RZ, 0, 0 ;  /* 0x00000000ffc17431 */ /* 0x000fc600000001ff */
        /* <DEDUP_REMOVED lines=11> */
.L_x_6128:
[----:B------:R-:W-:Y:S05]  /*9a00*/  BSYNC.RECONVERGENT B0 ;  /* 0x0000000000007941 */ /* 0x000fea0003800200 */
.L_x_6127:
[----:B------:R-:W-:-:S04]  /*9a10*/  F2FP.BF16.F32.PACK_AB R193, RZ, R193 ;  /* 0x000000c1ffc1723e */ /* 0x000fc800000010ff */
[----:B-1----:R-:W-:-:S07]  /*9a20*/  PRMT R182, R193, 0x7610, R182 ;  /* 0x00007610c1b67816 */ /* 0x002fce00000000b6 */
.L_x_6124:
[----:B------:R-:W-:Y:S05]  /*9a30*/  BRA.U !UP3, `(.L_x_6129) ;  /* 0x000000010b887547 */ /* 0x000fea000b800000 */
[----:B------:R-:W-:Y:S01]  /*9a40*/  LOP3.LUT P1, RZ, R213, 0xff00, RZ, 0xc0, !PT ;  /* 0x0000ff00d5ff7812 */ /* 0x000fe2000782c0ff */
[----:B------:R-:W-:Y:S01]  /*9a50*/  BSSY.RECONVERGENT B0, `(.L_x_6130) ;  /* 0x000000e000007945 */ /* 0x000fe20003800200 */
[----:B0-----:R-:W-:-:S11]  /*9a60*/  MOV R193, RZ ;  /* 0x000000ff00c17202 */ /* 0x001fd60000000f00 */
        /* <DEDUP_REMOVED lines=12> */
.L_x_6131:
[----:B------:R-:W-:Y:S05]  /*9b30*/  BSYNC.RECONVERGENT B0 ;  /* 0x0000000000007941 */ /* 0x000fea0003800200 */
.L_x_6130:
[----:B------:R-:W-:Y:S01]  /*9b40*/  FADD.FTZ R129, R129, R193 ;  /* 0x000000c181817221 */ /* 0x000fe20000010000 */
[----:B------:R-:W-:Y:S01]  /*9b50*/  BSSY.RECONVERGENT B0, `(.L_x_6132) ;  /* 0x000000e000007945 */ /* 0x000fe20003800200 */
[----:B------:R-:W-:-:S03]  /*9b60*/  HFMA2 R193, -RZ, RZ, 0, 0 ;  /* 0x00000000ffc17431 */ /* 0x000fc600000001ff */
[----:B------:R-:W-:Y:S05]  /*9b70*/  @!P1 BRA `(.L_x_6133) ;  /* 0x00000000002c9947 */ /* 0x000fea0003800000 */
[----:B------:R-:W-:Y:S01]  /*9b80*/  IMAD.U32 R193, RZ, RZ, UR31 ;  /* 0x0000001fffc17e24 */ /* 0x000fe2000f8e00ff */
        /* <DEDUP_REMOVED lines=10> */
.L_x_6133:
[----:B------:R-:W-:Y:S05]  /*9c30*/  BSYNC.RECONVERGENT B0 ;  /* 0x0000000000007941 */ /* 0x000fea0003800200 */
.L_x_6132:
[----:B------:R-:W-:-:S04]  /*9c40*/  F2FP.BF16.F32.PACK_AB R193, RZ, R193 ;  /* 0x000000c1ffc1723e */ /* 0x000fc800000010ff */
[----:B-1----:R-:W-:-:S07]  /*9c50*/  PRMT R182, R182, 0x5410, R193 ;  /* 0x00005410b6b67816 */ /* 0x002fce00000000c1 */
.L_x_6129:
        /* <DEDUP_REMOVED lines=15> */
.L_x_6136:
[----:B------:R-:W-:Y:S05]  /*9d50*/  BSYNC.RECONVERGENT B0 ;  /* 0x0000000000007941 */ /* 0x000fea0003800200 */
.L_x_6135:
        /* <DEDUP_REMOVED lines=14> */
.L_x_6138:
[----:B------:R-:W-:Y:S05]  /*9e40*/  BSYNC.RECONVERGENT B0 ;  /* 0x0000000000007941 */ /* 0x000fea0003800200 */
.L_x_6137:
[----:B------:R-:W-:-:S04]  /*9e50*/  F2FP.BF16.F32.PACK_AB R193, RZ, R193 ;  /* 0x000000c1ffc1723e */ /* 0x000fc800000010ff */
[----:B-1----:R-:W-:-:S07]  /*9e60*/  PRMT R183, R193, 0x7610, R183 ;  /* 0x00007610c1b77816 */ /* 0x002fce00000000b7 */
.L_x_6134:
        /* <DEDUP_REMOVED lines=17> */
.L_x_6140:
[----:B------:R-:W-:Y:S05]  /*9f80*/  BSYNC.RECONVERGENT B0 ;  /* 0x0000000000007941 */ /* 0x000fea0003800200 */
.L_x_6139:
[----:B------:R-:W-:Y:S01]  /*9f90*/  FADD.FTZ R131, R131, R193 ;  /* 0x000000c183837221 */ /* 0x000fe20000010000 */
[----:B------:R-:W-:Y:S01]  /*9fa0*/  BSSY.RECONVERGENT B0, `(.L_x_6141) ;  /* 0x000000e000007945 */ /* 0x000fe20003800200 */
[----:B------:R-:W-:-:S03]  /*9fb0*/  HFMA2 R193, -RZ, RZ, 0, 0 ;  /* 0x00000000ffc17431 */ /* 0x000fc600000001ff */
[----:B------:R-:W-:Y:S05]  /*9fc0*/  @!P1 BRA `(.L_x_6142) ;  /* 0x00000000002c9947 */ /* 0x000fea0003800000 */
[----:B------:R-:W-:Y:S02]  /*9fd0*/  MOV R193, UR31 ;  /* 0x0000001f00c17c02 */ /* 0x000fe40008000f00 */
[----:B------:R-:W-:Y:S02]  /*9fe0*/  ISETP.LT.AND P1, PT, RZ, UR30, PT ;  /* 0x0000001eff007c0c */ /* 0x000fe4000bf21270 */
[----:B-1----:R-:W-:Y:S01]  /*9ff0*/  PRMT R194, R71, 0x7632, R194 ;  /* 0x0000763247c27816 */ /* 0x002fe200000000c2 */
        /* <DEDUP_REMOVED lines=8> */
.L_x_6142:
[----:B------:R-:W-:Y:S05]  /*a080*/  BSYNC.RECONVERGENT B0 ;  /* 0x0000000000007941 */ /* 0x000fea0003800200 */
.L_x_6141:
[----:B------:R-:W-:-:S04]  /*a090*/  F2FP.BF16.F32.PACK_AB R193, RZ, R193 ;  /* 0x000000c1ffc1723e */ /* 0x000fc800000010ff */
[----:B-1----:R-:W-:-:S07]  /*a0a0*/  PRMT R183, R183, 0x5410, R193 ;  /* 0x00005410b7b77816 */ /* 0x002fce00000000c1 */
.L_x_6060:
[----:B-1----:R-:W1:Y:S01]  /*a0b0*/  @P0 LDC.64 R194, c[0x0][0x478] ;  /* 0x00011e00ffc20b82 */ /* 0x002e620000000a00 */
[----:B------:R-:W-:Y:S01]  /*a0c0*/  PLOP3.LUT P1, PT, PT, PT, UP3, 0x80, 0x8 ;  /* 0x000000000008781c */ /* 0x000fe20003f2f038 */
[----:B------:R-:W2:Y:S01]  /*a0d0*/  @UP3 LDCU.64 UR10, c[0x0][0x468] ;  /* 0x00008d00ff0a37ac */ /* 0x000ea20008000a00 */
[----:B0-----:R-:W-:-:S05]  /*a0e0*/  @P0 IADD3 R193, PT, PT, R210, 0x100, RZ ;  /* 0x00000100d2c10810 */ /* 0x001fca0007ffe0ff */
[----:B-1----:R-:W-:-:S05]  /*a0f0*/  @P0 IMAD.WIDE.U32 R194, R193, 0x20, R194 ;  /* 0x00000020c1c20825 */ /* 0x002fca00078e00c2 */
[----:B------:R-:W-:Y:S04]  /*a100*/  @P0 STG.E.128 desc[UR20][R194.64], R184 ;  /* 0x000000b8c2000986 */ /* 0x000fe8000c101d14 */
[----:B------:R0:W-:Y:S02]  /*a110*/  @P0 STG.E.128 desc[UR20][R194.64+0x10], R188 ;  /* 0x000010bcc2000986 */ /* 0x0001e4000c101d14 */
[----:B0-----:R-:W-:Y:S02]  /*a120*/  MOV R195, 0x10 ;  /* 0x0000001000c37802 */ /* 0x001fe40000000f00 */
[----:B------:R-:W-:-:S05]  /*a130*/  @P1 IADD3 R194, PT, PT, R192, 0x100, RZ ;  /* 0x00000100c0c21810 */ /* 0x000fca0007ffe0ff */
[----:B--2---:R-:W-:-:S05]  /*a140*/  @P1 IMAD.WIDE.U32 R194, R194, R195, UR10 ;  /* 0x0000000ac2c21e25 */ /* 0x004fca000f8e00c3 */
[----:B------:R0:W-:Y:S01]  /*a150*/  @P1 STG.E.128 desc[UR20][R194.64], R180 ;  /* 0x000000b4c2001986 */ /* 0x0001e2000c101d14 */
[----:B------:R-:W-:Y:S05]  /*a160*/  BRA.U !UP3, `(.L_x_6143) ;  /* 0x000000010b107547 */ /* 0x000fea000b800000 */
[----:B-----5:R-:W1:Y:S01]  /*a170*/  LDC.64 R176, c[0x0][0x390] ;  /* 0x0000e400ffb07b82 */ /* 0x020e620000000a00 */
[----:B------:R-:W-:-:S05]  /*a180*/  IADD3 R178, PT, PT, R192, 0x200, RZ ;  /* 0x00000200c0b27810 */ /* 0x000fca0007ffe0ff */
[----:B-1----:R-:W-:-:S06]  /*a190*/  IMAD.WIDE.U32 R176, R178, 0x10, R176 ;  /* 0x00000010b2b07825 */ /* 0x002fcc00078e00b0 */
[----:B------:R-:W5:Y:S02]  /*a1a0*/  LDG.E.128 R176, desc[UR20][R176.64] ;  /* 0x00000014b0b07981 */ /* 0x000f64000c1e1d00 */
.L_x_6143:
[----:B------:R-:W-:Y:S05]  /*a1b0*/  BRA.U !UP0, `(.L_x_6144) ;  /* 0x0000001508747547 */ /* 0x000fea000b800000 */
[----:B------:R-:W-:Y:S05]  /*a1c0*/  @!P0 BRA `(.L_x_6145) ;  /* 0x0000000800e88947 */ /* 0x000fea0003800000 */
[----:B------:R-:W-:Y:S02]  /*a1d0*/  PLOP3.LUT P1, PT, PT, PT, UP2, 0x80, 0x8 ;  /* 0x000000000008781c */ /* 0x000fe40003f2f028 */
[----:B------:R-:W-:Y:S02]  /*a1e0*/  MOV R184, UR31 ;  /* 0x0000001f00b87c02 */ /* 0x000fe40008000f00 */
[----:B------:R-:W-:-:S09]  /*a1f0*/  MOV R193, R28 ;  /* 0x0000001c00c17202 */ /* 0x000fd20000000f00 */
[----:B------:R-:W-:-:S04]  /*a200*/  @P1 FFMA.FTZ R184, R233, R184, UR32 ;  /* 0x00000020e9b81e23 */ /* 0x000fc800080100b8 */
[----:B------:R-:W-:-:S04]  /*a210*/  @P1 FADD.FTZ R184, R200, -R184 ;  /* 0x800000b8c8b81221 */ /* 0x000fc80000010000 */
[----:B------:R-:W-:Y:S01]  /*a220*/  @P1 FFMA.FTZ R193, R184, UR29, R28 ;  /* 0x0000001db8c11c23 */ /* 0x000fe2000801001c */
[----:B------:R-:W-:Y:S06]  /*a230*/  BRA.U !UP3, `(.L_x_6146) ;  /* 0x000000010b407547 */ /* 0x000fec000b800000 */
[----:B------:R-:W-:-:S13]  /*a240*/  LOP3.LUT P2, RZ, R214, 0xff, RZ, 0xc0, !PT ;  /* 0x000000ffd6ff7812 */ /* 0x000fda000784c0ff */
[----:B------:R-:W1:Y:S01]  /*a250*/  @P2 LDC.64 R184, c[0x0][0x408] ;  /* 0x00010200ffb82b82 */ /* 0x000e620000000a00 */
[----:B-----5:R-:W-:Y:S01]  /*a260*/  @P2 SHF.L.U32 R186, R176, 0x10, RZ ;  /* 0x00000010b0ba2819 */ /* 0x020fe200000006ff */
[----:B-1----:R-:W-:-:S04]  /*a270*/  @P2 FMUL.FTZ R185, R193, R185 ;  /* 0x000000b9c1b92220 */ /* 0x002fc80000410000 */
[----:B------:R-:W-:Y:S01]  /*a280*/  @P2 FMUL.FTZ R184, R185, R184 ;  /* 0x000000b8b9b82220 */ /* 0x000fe20000410000 */
[----:B------:R-:W-:-:S03]  /*a290*/  HFMA2 R185, -RZ, RZ, 0, 0 ;  /* 0x00000000ffb97431 */ /* 0x000fc600000001ff */
[----:B------:R-:W-:Y:S01]  /*a2a0*/  @P2 FMUL.FTZ R185, R186, R184 ;  /* 0x000000b8bab92220 */ /* 0x000fe20000410000 */
[----:B------:R-:W-:-:S03]  /*a2b0*/  @P2 SHF.L.U32 R186, R72, 0x10, RZ ;  /* 0x0000001048ba2819 */ /* 0x000fc600000006ff */
[----:B------:R-:W-:Y:S02]  /*a2c0*/  FADD.FTZ R124, R124, R185 ;  /* 0x000000b97c7c7221 */ /* 0x000fe40000010000 */
[----:B------:R-:W1:Y:S02]  /*a2d0*/  @P2 LDC.64 R184, c[0x0][0x408] ;  /* 0x00010200ffb82b82 */ /* 0x000e640000000a00 */
[----:B-1----:R-:W-:-:S04]  /*a2e0*/  @P2 FMUL.FTZ R185, R193, R185 ;  /* 0x000000b9c1b92220 */ /* 0x002fc80000410000 */
[----:B------:R-:W-:Y:S01]  /*a2f0*/  @P2 FMUL.FTZ R184, R185, R184 ;  /* 0x000000b8b9b82220 */ /* 0x000fe20000410000 */
[----:B------:R-:W-:-:S03]  /*a300*/  MOV R185, RZ ;  /* 0x000000ff00b97202 */ /* 0x000fc60000000f00 */
[----:B------:R-:W-:-:S05]  /*a310*/  @P2 FMUL.FTZ R185, R184, R186 ;  /* 0x000000bab8b92220 */ /* 0x000fca0000410000 */
[----:B------:R-:W-:-:S04]  /*a320*/  F2FP.BF16.F32.PACK_AB R185, RZ, R185 ;  /* 0x000000b9ffb9723e */ /* 0x000fc800000010ff */
[----:B0-----:R-:W-:-:S07]  /*a330*/  PRMT R180, R185, 0x7610, R180 ;  /* 0x00007610b9b47816 */ /* 0x001fce00000000b4 */
.L_x_6146:
        /* <DEDUP_REMOVED lines=9> */
[----:B------:R-:W1:Y:S02]  /*a3d0*/  @P2 LDC.64 R184, c[0x0][0x408] ;  /* 0x00010200ffb82b82 */ /* 0x000e640000000a00 */
[----:B-1----:R-:W-:-:S04]  /*a3e0*/  @P2 FMUL.FTZ R185, R191, R185 ;  /* 0x000000b9bfb92220 */ /* 0x002fc80000410000 */
[----:B------:R-:W-:Y:S01]  /*a3f0*/  @P2 FMUL.FTZ R184, R185, R184 ;  /* 0x000000b8b9b82220 */ /* 0x000fe20000410000 */
[----:B-----5:R-:W-:-:S05]  /*a400*/  @P2 PRMT R185, R176, 0x7632, R185 ;  /* 0x00007632b0b92816 */ /* 0x020fca00000000b9 */
[----:B------:R-:W-:-:S04]  /*a410*/  @P2 IMAD.U32 R185, R185, 0x10000, RZ ;  /* 0x00010000b9b92824 */ /* 0x000fc800078e00ff */
[----:B------:R-:W-:Y:S02]  /*a420*/  @P2 FMUL.FTZ R186, R185, R184 ;  /* 0x000000b8b9ba2220 */ /* 0x000fe40000410000 */
[----:B------:R-:W1:Y:S02]  /*a430*/  @P2 LDC.64 R184, c[0x0][0x408] ;  /* 0x00010200ffb82b82 */ /* 0x000e640000000a00 */
[----:B------:R-:W-:Y:S01]  /*a440*/  FADD.FTZ R125, R125, R186 ;  /* 0x000000ba7d7d7221 */ /* 0x000fe20000010000 */
[----:B------:R-:W-:Y:S01]  /*a450*/  @P2 SHF.L.U32 R186, R187, 0x10, RZ ;  /* 0x00000010bbba2819 */ /* 0x000fe200000006ff */
[----:B-1----:R-:W-:-:S04]  /*a460*/  @P2 FMUL.FTZ R185, R191, R185 ;  /* 0x000000b9bfb92220 */ /* 0x002fc80000410000 */
[----:B------:R-:W-:Y:S01]  /*a470*/  @P2 FMUL.FTZ R184, R185, R184 ;  /* 0x000000b8b9b82220 */ /* 0x000fe20000410000 */
[----:B------:R-:W-:-:S03]  /*a480*/  MOV R185, RZ ;  /* 0x000000ff00b97202 */ /* 0x000fc60000000f00 */
[----:B------:R-:W-:-:S05]  /*a490*/  @P2 FMUL.FTZ R185, R184, R186 ;  /* 0x000000bab8b92220 */ /* 0x000fca0000410000 */
[----:B------:R-:W-:-:S04]  /*a4a0*/  F2FP.BF16.F32.PACK_AB R185, RZ, R185 ;  /* 0x000000b9ffb9723e */ /* 0x000fc800000010ff */
[----:B0-----:R-:W-:-:S07]  /*a4b0*/  PRMT R180, R180, 0x5410, R185 ;  /* 0x00005410b4b47816 */ /* 0x001fce00000000b9 */
.L_x_6147:
[----:B------:R-:W-:Y:S02]  /*a4c0*/  MOV R184, UR31 ;  /* 0x0000001f00b87c02 */ /* 0x000fe40008000f00 */
[----:B------:R-:W-:-:S03]  /*a4d0*/  MOV R186, R30 ;  /* 0x0000001e00ba7202 */ /* 0x000fc60000000f00 */
        /* <DEDUP_REMOVED lines=20> */
.L_x_6148:
        /* <DEDUP_REMOVED lines=9> */
[----:B------:R-:W1:Y:S02]  /*a6b0*/  @P2 LDC.64 R184, c[0x0][0x408] ;  /* 0x00010200ffb82b82 */ /* 0x000e640000000a00 */
[----:B-1----:R-:W-:-:S04]  /*a6c0*/  @P2 FMUL.FTZ R185, R187, R185 ;  /* 0x000000b9bbb92220 */ /* 0x002fc80000410000 */
[----:B------:R-:W-:Y:S01]  /*a6d0*/  @P2 FMUL.FTZ R184, R185, R184 ;  /* 0x000000b8b9b82220 */ /* 0x000fe20000410000 */
[----:B-----5:R-:W-:-:S04]  /*a6e0*/  @P2 PRMT R185, R177, 0x7632, R185 ;  /* 0x00007632b1b92816 */ /* 0x020fc800000000b9 */
[----:B------:R-:W-:-:S05]  /*a6f0*/  @P2 SHF.L.U32 R185, R185, 0x10, RZ ;  /* 0x00000010b9b92819 */ /* 0x000fca00000006ff */
[----:B------:R-:W-:Y:S02]  /*a700*/  @P2 FMUL.FTZ R188, R185, R184 ;  /* 0x000000b8b9bc2220 */ /* 0x000fe40000410000 */
[----:B------:R-:W1:Y:S02]  /*a710*/  @P2 LDC.64 R184, c[0x0][0x408] ;  /* 0x00010200ffb82b82 */ /* 0x000e640000000a00 */
[----:B------:R-:W-:Y:S01]  /*a720*/  FADD.FTZ R127, R127, R188 ;  /* 0x000000bc7f7f7221 */ /* 0x000fe20000010000 */
[----:B------:R-:W-:Y:S01]  /*a730*/  @P2 SHF.L.U32 R188, R189, 0x10, RZ ;  /* 0x00000010bdbc2819 */ /* 0x000fe200000006ff */
[----:B-1----:R-:W-:-:S04]  /*a740*/  @P2 FMUL.FTZ R185, R187, R185 ;  /* 0x000000b9bbb92220 */ /* 0x002fc80000410000 */
[----:B------:R-:W-:Y:S01]  /*a750*/  @P2 FMUL.FTZ R184, R185, R184 ;  /* 0x000000b8b9b82220 */ /* 0x000fe20000410000 */
[----:B------:R-:W-:-:S03]  /*a760*/  HFMA2 R185, -RZ, RZ, 0, 0 ;  /* 0x00000000ffb97431 */ /* 0x000fc600000001ff */
[----:B------:R-:W-:-:S05]  /*a770*/  @P2 FMUL.FTZ R185, R184, R188 ;  /* 0x000000bcb8b92220 */ /* 0x000fca0000410000 */
[----:B------:R-:W-:-:S04]  /*a780*/  F2FP.BF16.F32.PACK_AB R185, RZ, R185 ;  /* 0x000000b9ffb9723e */ /* 0x000fc800000010ff */
[----:B0-----:R-:W-:-:S07]  /*a790*/  PRMT R181, R181, 0x5410, R185 ;  /* 0x00005410b5b57816 */ /* 0x001fce00000000b9 */
.L_x_6149:
        /* <DEDUP_REMOVED lines=11> */
[----:B------:R-:W-:-:S03]  /*a850*/  MOV R185, RZ ;  /* 0x000000ff00b97202 */ /* 0x000fc60000000f00 */
        /* <DEDUP_REMOVED lines=9> */
[----:B0-----:R-:W-:-:S07]  /*a8f0*/  PRMT R182, R185, 0x7610, R182 ;  /* 0x00007610b9b67816 */ /* 0x001fce00000000b6 */
.L_x_6150:
        /* <DEDUP_REMOVED lines=8> */
[----:B0-----:R-:W-:-:S09]  /*a980*/  PRMT R194, R74, 0x7632, R194 ;  /* 0x000076324ac27816 */ /* 0x001fd200000000c2 */
        /* <DEDUP_REMOVED lines=14> */
[----:B------:R-:W-:-:S07]  /*aa70*/  PRMT R182, R182, 0x5410, R185 ;  /* 0x00005410b6b67816 */ /* 0x000fce00000000b9 */
.L_x_6151:
        /* <DEDUP_REMOVED lines=8> */
[----:B0----5:R-:W-:Y:S01]  /*ab00*/  @P2 SHF.L.U32 R194, R179, 0x10, RZ ;  /* 0x00000010b3c22819 */ /* 0x021fe200000006ff */
[----:B-1----:R-:W-:-:S04]  /*ab10*/  @P2 FMUL.FTZ R185, R190, R185 ;  /* 0x000000b9beb92220 */ /* 0x002fc80000410000 */
        /* <DEDUP_REMOVED lines=12> */
.L_x_6152:
[----:B------:R-:W-:Y:S02]  /*abe0*/  MOV R184, UR31 ;  /* 0x0000001f00b87c02 */ /* 0x000fe40008000f00 */
[----:B0-----:R-:W-:Y:S02]  /*abf0*/  MOV R194, R27 ;  /* 0x0000001b00c27202 */ /* 0x001fe40000000f00 */
        /* <DEDUP_REMOVED lines=9> */
[----:B------:R-:W-:Y:S01]  /*ac90*/  HFMA2 R195, -RZ, RZ, 0, 0 ;  /* 0x00000000ffc37431 */ /* 0x000fe200000001ff */
[----:B------:R-:W-:Y:S02]  /*aca0*/  PRMT R211, R75, 0x7632, R211 ;  /* 0x000076324bd37816 */ /* 0x000fe400000000d3 */
[----:B------:R-:W-:Y:S01]  /*acb0*/  ISETP.GE.U32.AND.EX P1, PT, R215, 0x1000000, PT, P1 ;  /* 0x01000000d700780c */ /* 0x000fe20003f26110 */
[----:B------:R-:W-:-:S12]  /*acc0*/  FMUL.FTZ R193, R193, UR22 ;  /* 0x00000016c1c17c20 */ /* 0x000fd80008410000 */
[----:B-----5:R-:W-:-:S05]  /*acd0*/  @P1 PRMT R194, R179, 0x7632, R194 ;  /* 0x00007632b3c21816 */ /* 0x020fca00000000c2 */
[----:B------:R-:W-:-:S04]  /*ace0*/  @P1 IMAD.U32 R194, R194, 0x10000, RZ ;  /* 0x00010000c2c21824 */ /* 0x000fc800078e00ff */
        /* <DEDUP_REMOVED lines=8> */
.L_x_6145:
[----:B------:R-:W-:Y:S05]  /*ad70*/  BRA.U !UP3, `(.L_x_6154) ;  /* 0x000000010b487547 */ /* 0x000fea000b800000 */
[----:B------:R-:W-:Y:S02]  /*ad80*/  PLOP3.LUT P2, PT, PT, PT, UP2, 0x80, 0x8 ;  /* 0x000000000008781c */ /* 0x000fe40003f4f028 */
[----:B------:R-:W-:Y:S02]  /*ad90*/  MOV R193, UR31 ;  /* 0x0000001f00c17c02 */ /* 0x000fe40008000f00 */
[----:B------:R-:W-:Y:S02]  /*ada0*/  LOP3.LUT P1, RZ, R214, 0xff, RZ, 0xc0, !PT ;  /* 0x000000ffd6ff7812 */ /* 0x000fe4000782c0ff */
[----:B0-----:R-:W-:-:S07]  /*adb0*/  MOV R194, R28 ;  /* 0x0000001c00c27202 */ /* 0x001fce0000000f00 */
        /* <DEDUP_REMOVED lines=14> */
.L_x_6154:
[----:B------:R-:W-:Y:S05]  /*aea0*/  BRA.U !UP3, `(.L_x_6155) ;  /* 0x000000010b507547 */ /* 0x000fea000b800000 */
[----:B------:R-:W-:Y:S01]  /*aeb0*/  PLOP3.LUT P2, PT, PT, PT, UP2, 0x80, 0x8 ;  /* 0x000000000008781c */ /* 0x000fe20003f4f028 */
[----:B0-----:R-:W-:Y:S01]  /*aec0*/  IMAD.MOV.U32 R195, RZ, RZ, RZ ;  /* 0x000000ffffc37224 */ /* 0x001fe200078e00ff */
[----:B------:R-:W-:Y:S02]  /*aed0*/  MOV R193, UR31 ;  /* 0x0000001f00c17c02 */ /* 0x000fe40008000f00 */
        /* <DEDUP_REMOVED lines=11> */
[----:B------:R-:W-:-:S03]  /*af90*/  HFMA2 R194, -RZ, RZ, 0, 0 ;  /* 0x00000000ffc27431 */ /* 0x000fc600000001ff */
[----:B------:R-:W-:Y:S01]  /*afa0*/  FADD.FTZ R125, R125, R195 ;  /* 0x000000c37d7d7221 */ /* 0x000fe20000010000 */
[----:B------:R-:W-:-:S05]  /*afb0*/  @P1 SHF.L.U32 R195, R211, 0x10, RZ ;  /* 0x00000010d3c31819 */ /* 0x000fca00000006ff */
[----:B------:R-:W-:-:S05]  /*afc0*/  @P1 FMUL.FTZ R194, R195, R193 ;  /* 0x000000c1c3c21220 */ /* 0x000fca0000410000 */
[----:B------:R-:W-:-:S04]  /*afd0*/  F2FP.BF16.F32.PACK_AB R194, RZ, R194 ;  /* 0x000000c2ffc2723e */ /* 0x000fc800000010ff */
[----:B------:R-:W-:-:S07]  /*afe0*/  PRMT R180, R180, 0x5410, R194 ;  /* 0x00005410b4b47816 */ /* 0x000fce00000000c2 */
.L_x_6155:
        /* <DEDUP_REMOVED lines=19> */
.L_x_6156:
[----:B------:R-:W-:Y:S05]  /*b120*/  BRA.U !UP3, `(.L_x_6157) ;  /* 0x000000010b507547 */ /* 0x000fea000b800000 */
[----:B------:R-:W-:Y:S01]  /*b130*/  PLOP3.LUT P2, PT, PT, PT, UP2, 0x80, 0x8 ;  /* 0x000000000008781c */ /* 0x000fe20003f4f028 */
[----:B0-----:R-:W-:Y:S01]  /*b140*/  HFMA2 R195, -RZ, RZ, 0, 0 ;  /* 0x00000000ffc37431 */ /* 0x001fe200000001ff */
        /* <DEDUP_REMOVED lines=18> */
.L_x_6157:
        /* <DEDUP_REMOVED lines=19> */
.L_x_6158:
        /* <DEDUP_REMOVED lines=21> */
.L_x_6159:
        /* <DEDUP_REMOVED lines=19> */
.L_x_6160:
[----:B------:R-:W-:Y:S05]  /*b620*/  BRA.U !UP3, `(.L_x_6153) ;  /* 0x000000250b5c7547 */ /* 0x000fea000b800000 */
[----:B------:R-:W-:Y:S01]  /*b630*/  PLOP3.LUT P2, PT, PT, PT, UP2, 0x80, 0x8 ;  /* 0x000000000008781c */ /* 0x000fe20003f4f028 */
[----:B0-----:R-:W-:Y:S01]  /*b640*/  HFMA2 R195, -RZ, RZ, 0, 0 ;  /* 0x00000000ffc37431 */ /* 0x001fe200000001ff */
[----:B------:R-:W-:Y:S02]  /*b650*/  MOV R193, UR31 ;  /* 0x0000001f00c17c02 */ /* 0x000fe40008000f00 */
        /* <DEDUP_REMOVED lines=19> */
.L_x_6144:
[----:B------:R-:W-:Y:S05]  /*b790*/  @!P0 BRA `(.L_x_6161) ;  /* 0x0000001000bc8947 */ /* 0x000fea0003800000 */
[----:B------:R-:W-:Y:S05]  /*b7a0*/  BRA.U !UP3, `(.L_x_6162) ;  /* 0x000000010b807547 */ /* 0x000fea000b800000 */
[----:B------:R-:W-:Y:S01]  /*b7b0*/  LOP3.LUT P1, RZ, R214, 0xff, RZ, 0xc0, !PT ;  /* 0x000000ffd6ff7812 */ /* 0x000fe2000782c0ff */
[----:B------:R-:W-:Y:S01]  /*b7c0*/  BSSY.RECONVERGENT B0, `(.L_x_6163) ;  /* 0x000000d000007945 */ /* 0x000fe20003800200 */
[----:B------:R-:W-:-:S11]  /*b7d0*/  IMAD.MOV.U32 R184, RZ, RZ, RZ ;  /* 0x000000ffffb87224 */ /* 0x000fd600078e00ff */
        /* <DEDUP_REMOVED lines=11> */
.L_x_6164:
[----:B------:R-:W-:Y:S05]  /*b890*/  BSYNC.RECONVERGENT B0 ;  /* 0x0000000000007941 */ /* 0x000fea0003800200 */
.L_x_6163:
        /* <DEDUP_REMOVED lines=14> */
.L_x_6166:
[----:B------:R-:W-:Y:S05]  /*b980*/  BSYNC.RECONVERGENT B0 ;  /* 0x0000000000007941 */ /* 0x000fea0003800200 */
.L_x_6165:
[----:B------:R-:W-:-:S04]  /*b990*/  F2FP.BF16.F32.PACK_AB R184, RZ, R184 ;  /* 0x000000b8ffb8723e */ /* 0x000fc800000010ff */
[----:B0-----:R-:W-:-:S07]  /*b9a0*/  PRMT R180, R184, 0x7610, R180 ;  /* 0x00007610b8b47816 */ /* 0x001fce00000000b4 */
.L_x_6162:
        /* <DEDUP_REMOVED lines=16> */
.L_x_6169:
[----:B------:R-:W-:Y:S05]  /*bab0*/  BSYNC.RECONVERGENT B0 ;  /* 0x0000000000007941 */ /* 0x000fea0003800200 */
.L_x_6168:
        /* <DEDUP_REMOVED lines=15> */
.L_x_6171:
[----:B------:R-:W-:Y:S05]  /*bbb0*/  BSYNC.RECONVERGENT B0 ;  /* 0x0000000000007941 */ /* 0x000fea0003800200 */
.L_x_6170:
[----:B------:R-:W-:-:S04]  /*bbc0*/  F2FP.BF16.F32.PACK_AB R184, RZ, R184 ;  /* 0x000000b8ffb8723e */ /* 0x000fc800000010ff */
[----:B0-----:R-:W-:-:S07]  /*bbd0*/  PRMT R180, R180, 0x5410, R184 ;  /* 0x00005410b4b47816 */ /* 0x001fce00000000b8 */
.L_x_6167:
[----:B------:R-:W-:Y:S05]  /*bbe0*/  BRA.U !UP3, `(.L_x_6172) ;  /* 0x000000010b807547 */ /* 0x000fea000b800000 */
[----:B------:R-:W-:Y:S01]  /*bbf0*/  LOP3.LUT P1, RZ, R214, 0xff0000, RZ, 0xc0, !PT ;  /* 0x00ff0000d6ff7812 */ /* 0x000fe2000782c0ff */
[----:B------:R-:W-:Y:S01]  /*bc00*/  BSSY.RECONVERGENT B0, `(.L_x_6173) ;  /* 0x000000d000007945 */ /* 0x000fe20003800200 */
[----:B------:R-:W-:-:S11]  /*bc10*/  MOV R184, RZ ;  /* 0x000000ff00b87202 */ /* 0x000fd60000000f00 */
        /* <DEDUP_REMOVED lines=11> */
.L_x_6174:
[----:B------:R-:W-:Y:S05]  /*bcd0*/  BSYNC.RECONVERGENT B0 ;  /* 0x0000000000007941 */ /* 0x000fea0003800200 */
.L_x_6173:
        /* <DEDUP_REMOVED lines=14> */
.L_x_6176:
[----:B------:R-:W-:Y:S05]  /*bdc0*/  BSYNC.RECONVERGENT B0 ;  /* 0x0000000000007941 */ /* 0x000fea0003800200 */
.L_x_6175:
[----:B------:R-:W-:-:S04]  /*bdd0*/  F2FP.BF16.F32.PACK_AB R184, RZ, R184 ;  /* 0x000000b8ffb8723e */ /* 0x000fc800000010ff */
[----:B0-----:R-:W-:-:S07]  /*bde0*/  PRMT R181, R184, 0x7610, R181 ;  /* 0x00007610b8b57816 */ /* 0x001fce00000000b5 */
.L_x_6172:
        /* <DEDUP_REMOVED lines=16> */
.L_x_6179:
[----:B------:R-:W-:Y:S05]  /*bef0*/  BSYNC.RECONVERGENT B0 ;  /* 0x0000000000007941 */ /* 0x000fea0003800200 */
.L_x_6178:
        /* <DEDUP_REMOVED lines=15> */
.L_x_6181:
[----:B------:R-:W-:Y:S05]  /*bff0*/  BSYNC.RECONVERGENT B0 ;  /* 0x0000000000007941 */ /* 0x000fea0003800200 */
.L_x_6180:
[----:B------:R-:W-:-:S04]  /*c000*/  F2FP.BF16.F32.PACK_AB R184, RZ, R184 ;  /* 0x000000b8ffb8723e */ /* 0x000fc800000010ff */
[----:B0-----:R-:W-:-:S07]  /*c010*/  PRMT R181, R181, 0x5410, R184 ;  /* 0x00005410b5b57816 */ /* 0x001fce00000000b8 */
.L_x_6177:
[----:B------:R-:W-:Y:S05]  /*c020*/  BRA.U !UP3, `(.L_x_6182) ;  /* 0x000000010b807547 */ /* 0x000fea000b800000 */
[----:B------:R-:W-:Y:S01]  /*c030*/  LOP3.LUT P1, RZ, R215, 0xff, RZ, 0xc0, !PT ;  /* 0x000000ffd7ff7812 */ /* 0x000fe2000782c0ff */
[----:B------:R-:W-:Y:S01]  /*c040*/  BSSY.RECONVERGENT B0, `(.L_x_6183) ;  /* 0x000000d000007945 */ /* 0x000fe20003800200 */
[----:B------:R-:W-:-:S11]  /*c050*/  MOV R184, RZ ;  /* 0x000000ff00b87202 */ /* 0x000fd60000000f00 */
        /* <DEDUP_REMOVED lines=11> */
.L_x_6184:
[----:B------:R-:W-:Y:S05]  /*c110*/  BSYNC.RECONVERGENT B0 ;  /* 0x0000000000007941 */ /* 0x000fea0003800200 */
.L_x_6183:
        /* <DEDUP_REMOVED lines=14> */
.L_x_6186:
[----:B------:R-:W-:Y:S05]  /*c200*/  BSYNC.RECONVERGENT B0 ;  /* 0x0000000000007941 */ /* 0x000fea0003800200 */
.L_x_6185:
[----:B------:R-:W-:-:S04]  /*c210*/  F2FP.BF16.F32.PACK_AB R184, RZ, R184 ;  /* 0x000000b8ffb8723e */ /* 0x000fc800000010ff */
[----:B0-----:R-:W-:-:S07]  /*c220*/  PRMT R182, R184, 0x7610, R182 ;  /* 0x00007610b8b67816 */ /* 0x001fce00000000b6 */
.L_x_6182:
        /* <DEDUP_REMOVED lines=16> */
.L_x_6189:
[----:B------:R-:W-:Y:S05]  /*c330*/  BSYNC.RECONVERGENT B0 ;  /* 0x0000000000007941 */ /* 0x000fea0003800200 */
.L_x_6188:
        /* <DEDUP_REMOVED lines=15> */
.L_x_6191:
[----:B------:R-:W-:Y:S05]  /*c430*/  BSYNC.RECONVERGENT B0 ;  /* 0x0000000000007941 */ /* 0x000fea0003800200 */
.L_x_6190:
[----:B------:R-:W-:-:S04]  /*c440*/  F2FP.BF16.F32.PACK_AB R184, RZ, R184 ;  /* 0x000000b8ffb8723e */ /* 0x000fc800000010ff */
[----:B0-----:R-:W-:-:S07]  /*c450*/  PRMT R182, R182, 0x5410, R184 ;  /* 0x00005410b6b67816 */ /* 0x001fce00000000b8 */
.L_x_6187:
        /* <DEDUP_REMOVED lines=15> */
.L_x_6194:
[----:B------:R-:W-:Y:S05]  /*c550*/  BSYNC.RECONVERGENT B0 ;  /* 0x0000000000007941 */ /* 0x000fea0003800200 */
.L_x_6193:
        /* <DEDUP_REMOVED lines=14> */
.L_x_6196:
[----:B------:R-:W-:Y:S05]  /*c640*/  BSYNC.RECONVERGENT B0 ;  /* 0x0000000000007941 */ /* 0x000fea0003800200 */
.L_x_6195:
[----:B------:R-:W-:-:S04]  /*c650*/  F2FP.BF16.F32.PACK_AB R184, RZ, R184 ;  /* 0x000000b8ffb8723e */ /* 0x000fc800000010ff */
[----:B0-----:R-:W-:-:S07]  /*c660*/  PRMT R183, R184, 0x7610, R183 ;  /* 0x00007610b8b77816 */ /* 0x001fce00000000b7 */
.L_x_6192:
[----:B------:R-:W-:Y:S02]  /*c670*/  MOV R193, UR31 ;  /* 0x0000001f00c17c02 */ /* 0x000fe40008000f00 */
        /* <DEDUP_REMOVED lines=44> */
[----:B------:R-:W-:Y:S01]  /*c940*/  HFMA2 R195, -RZ, RZ, 0, 0 ;  /* 0x00000000ffc37431 */ /* 0x000fe200000001ff */
[----:B------:R-:W-:Y:S02]  /*c950*/  PRMT R211, R75, 0x7632, R211 ;  /* 0x000076324bd37816 */ /* 0x000fe400000000d3 */
[----:B------:R-:W-:-:S13]  /*c960*/  ISETP.GE.U32.AND.EX P1, PT, R215, 0x1000000, PT, P1 ;  /* 0x01000000d700780c */ /* 0x000fda0003f26110 */
[----:B------:R-:W0:Y:S02]  /*c970*/  @P1 LDC.64 R184, c[0x0][0x408] ;  /* 0x00010200ffb81b82 */ /* 0x000e240000000a00 */
[----:B0-----:R-:W-:-:S04]  /*c980*/  @P1 FMUL.FTZ R185, R191, R185 ;  /* 0x000000b9bfb91220 */ /* 0x001fc80000410000 */
[----:B------:R-:W-:Y:S01]  /*c990*/  @P1 FMUL.FTZ R184, R185, R184 ;  /* 0x000000b8b9b81220 */ /* 0x000fe20000410000 */
[----:B-----5:R-:W-:-:S05]  /*c9a0*/  @P1 PRMT R185, R179, 0x7632, R185 ;  /* 0x00007632b3b91816 */ /* 0x020fca00000000b9 */
[----:B------:R-:W-:-:S04]  /*c9b0*/  @P1 IMAD.U32 R185, R185, 0x10000, RZ ;  /* 0x00010000b9b91824 */ /* 0x000fc800078e00ff */
        /* <DEDUP_REMOVED lines=10> */
[----:B------:R-:W-:Y:S02]  /*ca60*/  PRMT R183, R183, 0x5410, R185 ;  /* 0x00005410b7b77816 */ /* 0x000fe400000000b9 */
[----:B------:R-:W-:Y:S01]  /*ca70*/  MOV R185, R193 ;  /* 0x000000c100b97202 */ /* 0x000fe20000000f00 */
[----:B------:R-:W-:Y:S06]  /*ca80*/  BRA `(.L_x_6153) ;  /* 0x0000001000447947 */ /* 0x000fec0003800000 */
.L_x_6161:
        /* <DEDUP_REMOVED lines=15> */
.L_x_6199:
[----:B------:R-:W-:Y:S05]  /*cb80*/  BSYNC.RECONVERGENT B0 ;  /* 0x0000000000007941 */ /* 0x000fea0003800200 */
.L_x_6198:
[----:B------:R-:W-:Y:S01]  /*cb90*/  BSSY.RECONVERGENT B0, `(.L_x_6200) ;  /* 0x000000e000007945 */ /* 0x000fe20003800200 */
[----:B------:R-:W-:Y:S01]  /*cba0*/  FADD.FTZ R124, R124, R193 ;  /* 0x000000c17c7c7221 */ /* 0x000fe20000010000 */
[----:B------:R-:W-:Y:S02]  /*cbb0*/  MOV R193, RZ ;  /* 0x000000ff00c17202 */ /* 0x000fe40000000f00 */
[----:B------:R-:W-:Y:S05]  /*cbc0*/  @!P1 BRA `(.L_x_6201) ;  /* 0x0000000000289947 */ /* 0x000fea0003800000 */
[----:B------:R-:W-:Y:S02]  /*cbd0*/  MOV R193, UR31 ;  /* 0x0000001f00c17c02 */ /* 0x000fe40008000f00 */
[----:B------:R-:W-:Y:S02]  /*cbe0*/  ISETP.LT.AND P1, PT, RZ, UR30, PT ;  /* 0x0000001eff007c0c */ /* 0x000fe4000bf21270 */
[----:B0-----:R-:W-:Y:S01]  /*cbf0*/  SHF.L.U32 R194, R72, 0x10, RZ ;  /* 0x0000001048c27819 */ /* 0x001fe200000006ff */
[----:B------:R-:W-:-:S04]  /*cc00*/  FFMA.FTZ R193, R233, R193, UR32 ;  /* 0x00000020e9c17e23 */ /* 0x000fc800080100c1 */
[----:B------:R-:W-:-:S04]  /*cc10*/  FADD.FTZ R193, R200, -R193 ;  /* 0x800000c1c8c17221 */ /* 0x000fc80000010000 */
[----:B------:R-:W-:-:S05]  /*cc20*/  FMUL.FTZ R193, R193, UR29 ;  /* 0x0000001dc1c17c20 */ /* 0x000fca0008410000 */
[----:B------:R-:W-:-:S05]  /*cc30*/  FSEL R193, R193, RZ, P1 ;  /* 0x000000ffc1c17208 */ /* 0x000fca0000800000 */
[----:B------:R-:W-:-:S04]  /*cc40*/  FMUL.FTZ R193, R193, UR23 ;  /* 0x00000017c1c17c20 */ /* 0x000fc80008410000 */
[----:B------:R-:W-:-:S04]  /*cc50*/  FMUL.FTZ R193, R193, UR22 ;  /* 0x00000016c1c17c20 */ /* 0x000fc80008410000 */
[----:B------:R-:W-:-:S07]  /*cc60*/  FMUL.FTZ R193, R194, R193 ;  /* 0x000000c1c2c17220 */ /* 0x000fce0000410000 */
.L_x_6201:
[----:B------:R-:W-:Y:S05]  /*cc70*/  BSYNC.RECONVERGENT B0 ;  /* 0x0000000000007941 */ /* 0x000fea0003800200 */
.L_x_6200:
[----:B------:R-:W-:-:S04]  /*cc80*/  F2FP.BF16.F32.PACK_AB R193, RZ, R193 ;  /* 0x000000c1ffc1723e */ /* 0x000fc800000010ff */
[----:B0-----:R-:W-:-:S07]  /*cc90*/  PRMT R180, R193, 0x7610, R180 ;  /* 0x00007610c1b47816 */ /* 0x001fce00000000b4 */
.L_x_6197:
[----:B------:R-:W-:Y:S05]  /*cca0*/  BRA.U !UP3, `(.L_x_6202) ;  /* 0x000000010b887547 */ /* 0x000fea000b800000 */
[----:B------:R-:W-:Y:S01]  /*ccb0*/  LOP3.LUT P1, RZ, R214, 0xff00, RZ, 0xc0, !PT ;  /* 0x0000ff00d6ff7812 */ /* 0x000fe2000782c0ff */
[----:B------:R-:W-:Y:S01]  /*ccc0*/  BSSY.RECONVERGENT B0, `(.L_x_6203) ;  /* 0x000000e000007945 */ /* 0x000fe20003800200 */
[----:B------:R-:W-:-:S11]  /*ccd0*/  HFMA2 R193, -RZ, RZ, 0, 0 ;  /* 0x00000000ffc17431 */ /* 0x000fd600000001ff */
[----:B------:R-:W-:Y:S05]  /*cce0*/  @!P1 BRA `(.L_x_6204) ;  /* 0x00000000002c9947 */ /* 0x000fea0003800000 */
[----:B------:R-:W-:Y:S01]  /*ccf0*/  IMAD.U32 R193, RZ, RZ, UR31 ;  /* 0x0000001fffc17e24 */ /* 0x000fe2000f8e00ff */
        /* <DEDUP_REMOVED lines=10> */
.L_x_6204:
[----:B------:R-:W-:Y:S05]  /*cda0*/  BSYNC.RECONVERGENT B0 ;  /* 0x0000000000007941 */ /* 0x000fea0003800200 */
.L_x_6203:
[----:B------:R-:W-:Y:S01]  /*cdb0*/  BSSY.RECONVERGENT B0, `(.L_x_6205) ;  /* 0x000000f000007945 */ /* 0x000fe20003800200 */
[----:B------:R-:W-:Y:S01]  /*cdc0*/  FADD.FTZ R125, R125, R193 ;  /* 0x000000c17d7d7221 */ /* 0x000fe20000010000 */
[----:B------:R-:W-:Y:S02]  /*cdd0*/  MOV R193, RZ ;  /* 0x000000ff00c17202 */ /* 0x000fe40000000f00 */
[----:B------:R-:W-:Y:S05]  /*cde0*/  @!P1 BRA `(.L_x_6206) ;  /* 0x00000000002c9947 */ /* 0x000fea0003800000 */
[----:B------:R-:W-:Y:S02]  /*cdf0*/  MOV R193, UR31 ;  /* 0x0000001f00c17c02 */ /* 0x000fe40008000f00 */
[----:B------:R-:W-:Y:S02]  /*ce00*/  ISETP.LT.AND P1, PT, RZ, UR30, PT ;  /* 0x0000001eff007c0c */ /* 0x000fe4000bf21270 */
[----:B0-----:R-:W-:Y:S01]  /*ce10*/  PRMT R194, R72, 0x7632, R194 ;  /* 0x0000763248c27816 */ /* 0x001fe200000000c2 */
        /* <DEDUP_REMOVED lines=8> */
.L_x_6206:
[----:B------:R-:W-:Y:S05]  /*cea0*/  BSYNC.RECONVERGENT B0 ;  /* 0x0000000000007941 */ /* 0x000fea0003800200 */
.L_x_6205:
[----:B------:R-:W-:-:S04]  /*ceb0*/  F2FP.BF16.F32.PACK_AB R193, RZ, R193 ;  /* 0x000000c1ffc1723e */ /* 0x000fc800000010ff */
[----:B0-----:R-:W-:-:S07]  /*cec0*/  PRMT R180, R180, 0x5410, R193 ;  /* 0x00005410b4b47816 */ /* 0x001fce00000000c1 */
.L_x_6202:
        /* <DEDUP_REMOVED lines=15> */
.L_x_6209:
[----:B------:R-:W-:Y:S05]  /*cfc0*/  BSYNC.RECONVERGENT B0 ;  /* 0x0000000000007941 */ /* 0x000fea0003800200 */
.L_x_6208:
        /* <DEDUP_REMOVED lines=14> */
.L_x_6211:
[----:B------:R-:W-:Y:S05]  /*d0b0*/  BSYNC.RECONVERGENT B0 ;  /* 0x0000000000007941 */ /* 0x000fea0003800200 */
.L_x_6210:
[----:B------:R-:W-:-:S04]  /*d0c0*/  F2FP.BF16.F32.PACK_AB R193, RZ, R193 ;  /* 0x000000c1ffc1723e */ /* 0x000fc800000010ff */
[----:B0-----:R-:W-:-:S07]  /*d0d0*/  PRMT R181, R193, 0x7610, R181 ;  /* 0x00007610c1b57816 */ /* 0x001fce00000000b5 */
.L_x_6207:
[----:B------:R-:W-:Y:S05]  /*d0e0*/  BRA.U !UP3, `(.L_x_6212) ;  /* 0x000000010b887547 */ /* 0x000fea000b800000 */
[----:B------:R-:W-:Y:S01]  /*d0f0*/  LOP3.LUT P1, RZ, R214, 0xff000000, RZ, 0xc0, !PT ;  /* 0xff000000d6ff7812 */ /* 0x000fe2000782c0ff */
[----:B------:R-:W-:Y:S01]  /*d100*/  BSSY.RECONVERGENT B0, `(.L_x_6213) ;  /* 0x000000e000007945 */ /* 0x000fe20003800200 */
[----:B------:R-:W-:-:S11]  /*d110*/  HFMA2 R193, -RZ, RZ, 0, 0 ;  /* 0x00000000ffc17431 */ /* 0x000fd600000001ff */
        /* <DEDUP_REMOVED lines=12> */
.L_x_6214:
[----:B------:R-:W-:Y:S05]  /*d1e0*/  BSYNC.RECONVERGENT B0 ;  /* 0x0000000000007941 */ /* 0x000fea0003800200 */
.L_x_6213:
        /* <DEDUP_REMOVED lines=15> */
.L_x_6216:
[----:B------:R-:W-:Y:S05]  /*d2e0*/  BSYNC.RECONVERGENT B0 ;  /* 0x0000000000007941 */ /* 0x000fea0003800200 */
.L_x_6215:
[----:B------:R-:W-:-:S04]  /*d2f0*/  F2FP.BF16.F32.PACK_AB R193, RZ, R193 ;  /* 0x000000c1ffc1723e */ /* 0x000fc800000010ff */
[----:B0-----:R-:W-:-:S07]  /*d300*/  PRMT R181, R181, 0x5410, R193 ;  /* 0x00005410b5b57816 */ /* 0x001fce00000000c1 */
.L_x_6212:
        /* <DEDUP_REMOVED lines=15> */
.L_x_6219:
[----:B------:R-:W-:Y:S05]  /*d400*/  BSYNC.RECONVERGENT B0 ;  /* 0x0000000000007941 */ /* 0x000fea0003800200 */
.L_x_6218:
        /* <DEDUP_REMOVED lines=14> */
.L_x_6221:
[----:B------:R-:W-:Y:S05]  /*d4f0*/  BSYNC.RECONVERGENT B0 ;  /* 0x0000000000007941 */ /* 0x000fea0003800200 */
.L_x_6220:
[----:B------:R-:W-:-:S04]  /*d500*/  F2FP.BF16.F32.PACK_AB R193, RZ, R193 ;  /* 0x000000c1ffc1723e */ /* 0x000fc800000010ff */
[----:B0-----:R-:W-:-:S07]  /*d510*/  PRMT R182, R193, 0x7610, R182 ;  /* 0x00007610c1b67816 */ /* 0x001fce00000000b6 */
.L_x_6217:
        /* <DEDUP_REMOVED lines=16> */
.L_x_6224:
[----:B------:R-:W-:Y:S05]  /*d620*/  BSYNC.RECONVERGENT B0 ;  /* 0x0000000000007941 */ /* 0x000fea0003800200 */
.L_x_6223:
[----:B------:R-:W-:Y:S01]  /*d630*/  BSSY.RECONVERGENT B0, `(.L_x_6225) ;  /* 0x000000f000007945 */ /* 0x000fe20003800200 */
[----:B------:R-:W-:Y:S01]  /*d640*/  FADD.FTZ R121, R121, R193 ;  /* 0x000000c179797221 */ /* 0x000fe20000010000 */
[----:B------:R-:W-:Y:S02]  /*d650*/  IMAD.MOV.U32 R193, RZ, RZ, RZ ;  /* 0x000000ffffc17224 */ /* 0x000fe400078e00ff */
        /* <DEDUP_REMOVED lines=12> */
.L_x_6226:
[----:B------:R-:W-:Y:S05]  /*d720*/  BSYNC.RECONVERGENT B0 ;  /* 0x0000000000007941 */ /* 0x000fea0003800200 */
.L_x_6225:
[----:B------:R-:W-:-:S04]  /*d730*/  F2FP.BF16.F32.PACK_AB R193, RZ, R193 ;  /* 0x000000c1ffc1723e */ /* 0x000fc800000010ff */
[----:B0-----:R-:W-:-:S07]  /*d740*/  PRMT R182, R182, 0x5410, R193 ;  /* 0x00005410b6b67816 */ /* 0x001fce00000000c1 */
.L_x_6222:
[----:B------:R-:W-:Y:S05]  /*d750*/  BRA.U !UP3, `(.L_x_6227) ;  /* 0x000000010b807547 */ /* 0x000fea000b800000 */
[----:B------:R-:W-:Y:S01]  /*d760*/  LOP3.LUT P1, RZ, R215, 0xff0000, RZ, 0xc0, !PT ;  /* 0x00ff0000d7ff7812 */ /* 0x000fe2000782c0ff */
[----:B------:R-:W-:Y:S01]  /*d770*/  BSSY.RECONVERGENT B0, `(.L_x_6228) ;  /* 0x000000d000007945 */ /* 0x000fe20003800200 */
[----:B------:R-:W-:-:S11]  /*d780*/  MOV R193, RZ ;  /* 0x000000ff00c17202 */ /* 0x000fd60000000f00 */
        /* <DEDUP_REMOVED lines=11> */
.L_x_6229:
[----:B------:R-:W-:Y:S05]  /*d840*/  BSYNC.RECONVERGENT B0 ;  /* 0x0000000000007941 */ /* 0x000fea0003800200 */
.L_x_6228:
[----:B------:R-:W-:Y:S01]  /*d850*/  FADD.FTZ R122, R122, R193 ;  /* 0x000000c17a7a7221 */ /* 0x000fe20000010000 */
[----:B------:R-:W-:Y:S01]  /*d860*/  BSSY.RECONVERGENT B0, `(.L_x_6230) ;  /* 0x000000d000007945 */ /* 0x000fe20003800200 */
[----:B------:R-:W-:-:S03]  /*d870*/  HFMA2 R193, -RZ, RZ, 0, 0 ;  /* 0x00000000ffc17431 */ /* 0x000fc600000001ff */
        /* <DEDUP_REMOVED lines=11> */
.L_x_6231:
[----:B------:R-:W-:Y:S05]  /*d930*/  BSYNC.RECONVERGENT B0 ;  /* 0x0000000000007941 */ /* 0x000fea0003800200 */
.L_x_6230:
[----:B------:R-:W-:-:S04]  /*d940*/  F2FP.BF16.F32.PACK_AB R193, RZ, R193 ;  /* 0x000000c1ffc1723e */ /* 0x000fc800000010ff */
[----:B0-----:R-:W-:-:S07]  /*d950*/  PRMT R183, R193, 0x7610, R183 ;  /* 0x00007610c1b77816 */ /* 0x001fce00000000b7 */
.L_x_6227:
[----:B------:R-:W-:Y:S05]  /*d960*/  BRA.U !UP3, `(.L_x_6153) ;  /* 0x000000010b8c7547 */ /* 0x000fea000b800000 */
[----:B------:R-:W-:Y:S01]  /*d970*/  ISETP.GE.U32.AND P1, PT, R214, RZ, PT ;  /* 0x000000ffd600720c */ /* 0x000fe20003f26070 */
[----:B------:R-:W-:Y:S01]  /*d980*/  BSSY.RECONVERGENT B0, `(.L_x_6232) ;  /* 0x000000f000007945 */ /* 0x000fe20003800200 */
[----:B------:R-:W-:Y:S02]  /*d990*/  MOV R193, RZ ;  /* 0x000000ff00c17202 */ /* 0x000fe40000000f00 */
[----:B------:R-:W-:-:S13]  /*d9a0*/  ISETP.GE.U32.AND.EX P1, PT, R215, 0x1000000, PT, P1 ;  /* 0x01000000d700780c */ /* 0x000fda0003f26110 */
        /* <DEDUP_REMOVED lines=12> */
.L_x_6233:
[----:B------:R-:W-:Y:S05]  /*da70*/  BSYNC.RECONVERGENT B0 ;  /* 0x0000000000007941 */ /* 0x000fea0003800200 */
.L_x_6232:
[----:B------:R-:W-:Y:S01]  /*da80*/  FADD.FTZ R123, R123, R193 ;  /* 0x000000c17b7b7221 */ /* 0x000fe20000010000 */
[----:B------:R-:W-:Y:S01]  /*da90*/  BSSY.RECONVERGENT B0, `(.L_x_6234) ;  /* 0x000000e000007945 */ /* 0x000fe20003800200 */
[----:B------:R-:W-:-:S03]  /*daa0*/  HFMA2 R193, -RZ, RZ, 0, 0 ;  /* 0x00000000ffc17431 */ /* 0x000fc600000001ff */
[----:B------:R-:W-:Y:S05]  /*dab0*/  @!P1 BRA `(.L_x_6235) ;  /* 0x00000000002c9947 */ /* 0x000fea0003800000 */
[----:B------:R-:W-:Y:S01]  /*dac0*/  IMAD.U32 R193, RZ, RZ, UR31 ;  /* 0x0000001fffc17e24 */ /* 0x000fe2000f8e00ff */
        /* <DEDUP_REMOVED lines=10> */
.L_x_6235:
[----:B------:R-:W-:Y:S05]  /*db70*/  BSYNC.RECONVERGENT B0 ;  /* 0x0000000000007941 */ /* 0x000fea0003800200 */
.L_x_6234:
[----:B------:R-:W-:-:S04]  /*db80*/  F2FP.BF16.F32.PACK_AB R193, RZ, R193 ;  /* 0x000000c1ffc1723e */ /* 0x000fc800000010ff */
[----:B0-----:R-:W-:-:S07]  /*db90*/  PRMT R183, R183, 0x5410, R193 ;  /* 0x00005410b7b77816 */ /* 0x001fce00000000c1 */
.L_x_6153:
[----:B0-----:R-:W0:Y:S01]  /*dba0*/  @P0 LDC.64 R194, c[0x0][0x478] ;  /* 0x00011e00ffc20b82 */ /* 0x001e220000000a00 */
[----:B------:R-:W-:Y:S01]  /*dbb0*/  PLOP3.LUT P1, PT, PT, PT, UP3, 0x80, 0x8 ;  /* 0x000000000008781c */ /* 0x000fe20003f2f038 */
[----:B------:R-:W1:Y:S01]  /*dbc0*/  @UP3 LDCU.64 UR10, c[0x0][0x468] ;  /* 0x00008d00ff0a37ac */ /* 0x000e620008000a00 */
[----:B------:R-:W-:-:S05]  /*dbd0*/  @P0 IADD3 R193, PT, PT, R210, 0x200, RZ ;  /* 0x00000200d2c10810 */ /* 0x000fca0007ffe0ff */
[----:B0-----:R-:W-:-:S05]  /*dbe0*/  @P0 IMAD.WIDE.U32 R194, R193, 0x20, R194 ;  /* 0x00000020c1c20825 */ /* 0x001fca00078e00c2 */
[----:B------:R-:W-:Y:S04]  /*dbf0*/  @P0 STG.E.128 desc[UR20][R194.64], R184 ;  /* 0x000000b8c2000986 */ /* 0x000fe8000c101d14 */
[----:B------:R0:W-:Y:S02]  /*dc00*/  @P0 STG.E.128 desc[UR20][R194.64+0x10], R188 ;  /* 0x000010bcc2000986 */ /* 0x0001e4000c101d14 */
[----:B0-----:R-:W-:Y:S02]  /*dc10*/  MOV R195, 0x10 ;  /* 0x0000001000c37802 */ /* 0x001fe40000000f00 */
[----:B------:R-:W-:-:S05]  /*dc20*/  @P1 IADD3 R194, PT, PT, R192, 0x200, RZ ;  /* 0x00000200c0c21810 */ /* 0x000fca0007ffe0ff */
[----:B-1----:R-:W-:-:S05]  /*dc30*/  @P1 IMAD.WIDE.U32 R194, R194, R195, UR10 ;  /* 0x0000000ac2c21e25 */ /* 0x002fca000f8e00c3 */
[----:B------:R0:W-:Y:S02]  /*dc40*/  @P1 STG.E.128 desc[UR20][R194.64], R180 ;  /* 0x000000b4c2001986 */ /* 0x0001e4000c101d14 */
[----:B0-----:R-:W-:Y:S01]  /*dc50*/  IADD3 R194, PT, PT, R192, 0x300, RZ ;  /* 0x00000300c0c27810 */ /* 0x001fe20007ffe0ff */
[----:B------:R-:W-:Y:S06]  /*dc60*/  BRA.U !UP3, `(.L_x_6236) ;  /* 0x000000010b0c7547 */ /* 0x000fec000b800000 */
[----:B-----5:R-:W0:Y:S02]  /*dc70*/  LDC.64 R176, c[0x0][0x390] ;  /* 0x0000e400ffb07b82 */ /* 0x020e240000000a00 */
[----:B0-----:R-:W-:-:S06]  /*dc80*/  IMAD.WIDE.U32 R176, R194, 0x10, R176 ;  /* 0x00000010c2b07825 */ /* 0x001fcc00078e00b0 */
[----:B------:R-:W5:Y:S02]  /*dc90*/  LDG.E.128 R176, desc[UR20][R176.64] ;  /* 0x00000014b0b07981 */ /* 0x000f64000c1e1d00 */
.L_x_6236:
        /* <DEDUP_REMOVED lines=25> */
.L_x_6239:
[----:B------:R-:W-:Y:S01]  /*de30*/  MOV R184, UR31 ;  /* 0x0000001f00b87c02 */ /* 0x000fe20008000f00 */
[----:B------:R-:W-:-:S04]  /*de40*/  IMAD.MOV.U32 R191, RZ, RZ, R21 ;  /* 0x000000ffffbf7224 */ /* 0x000fc800078e0015 */
        /* <DEDUP_REMOVED lines=22> */
.L_x_6240:
        /* <DEDUP_REMOVED lines=22> */
.L_x_6241:
[----:B------:R-:W-:Y:S02]  /*e110*/  MOV R184, UR31 ;  /* 0x0000001f00b87c02 */ /* 0x000fe40008000f00 */
[----:B------:R-:W-:-:S03]  /*e120*/  MOV R187, R23 ;  /* 0x0000001700bb7202 */ /* 0x000fc60000000f00 */
[----:B------:R-:W-:-:S04]  /*e130*/  @P1 FFMA.FTZ R184, R5, R184, UR32 ;  /* 0x0000002005b81e23 */ /* 0x000fc800080100b8 */
[----:B------:R-:W-:-:S04]  /*e140*/  @P1 FADD.FTZ R184, R4, -R184 ;  /* 0x800000b804b81221 */ /* 0x000fc80000010000 */
[----:B------:R-:W-:Y:S01]  /*e150*/  @P1 FFMA.FTZ R187, R184, UR29, R23 ;  /* 0x0000001db8bb1c23 */ /* 0x000fe20008010017 */
[----:B------:R-:W-:Y:S06]  /*e160*/  BRA.U !UP3, `(.L_x_6242) ;  /* 0x000000010b487547 */ /* 0x000fec000b800000 */
[----:B------:R-:W-:Y:S01]  /*e170*/  LOP3.LUT P2, RZ, R216, 0xff000000, RZ, 0xc0, !PT ;  /* 0xff000000d8ff7812 */ /* 0x000fe2000784c0ff */
[----:B------:R-:W-:-:S12]  /*e180*/  HFMA2 R188, -RZ, RZ, 0, 0 ;  /* 0x00000000ffbc7431 */ /* 0x000fd800000001ff */
        /* <DEDUP_REMOVED lines=16> */
.L_x_6242:
        /* <DEDUP_REMOVED lines=22> */
.L_x_6243:
[----:B------:R-:W-:Y:S02]  /*e3f0*/  MOV R184, UR31 ;  /* 0x0000001f00b87c02 */ /* 0x000fe40008000f00 */
[----:B------:R-:W-:-:S03]  /*e400*/  MOV R189, R17 ;  /* 0x0000001100bd7202 */ /* 0x000fc60000000f00 */
[----:B------:R-:W-:-:S04]  /*e410*/  @P1 FFMA.FTZ R184, R3, R184, UR32 ;  /* 0x0000002003b81e23 */ /* 0x000fc800080100b8 */
[----:B-----5:R-:W-:-:S04]  /*e420*/  @P1 FADD.FTZ R184, R2, -R184 ;  /* 0x800000b802b81221 */ /* 0x020fc80000010000 */
[----:B------:R-:W-:Y:S01]  /*e430*/  @P1 FFMA.FTZ R189, R184, UR29, R17 ;  /* 0x0000001db8bd1c23 */ /* 0x000fe20008010011 */
[----:B------:R-:W-:Y:S06]  /*e440*/  BRA.U !UP3, `(.L_x_6244) ;  /* 0x000000010b487547 */ /* 0x000fec000b800000 */
        /* <DEDUP_REMOVED lines=10> */
[----:B------:R-:W-:Y:S02]  /*e4f0*/  HFMA2 R190, -RZ, RZ, 0, 0 ;  /* 0x00000000ffbe7431 */ /* 0x000fe400000001ff */
[----:B0-----:R-:W-:-:S04]  /*e500*/  @P2 FMUL.FTZ R185, R189, R185 ;  /* 0x000000b9bdb92220 */ /* 0x001fc80000410000 */
[----:B------:R-:W-:Y:S01]  /*e510*/  @P2 FMUL.FTZ R184, R185, R184 ;  /* 0x000000b8b9b82220 */ /* 0x000fe20000410000 */
[----:B------:R-:W-:-:S04]  /*e520*/  PRMT R185, R78, 0x7632, R185 ;  /* 0x000076324eb97816 */ /* 0x000fc800000000b9 */
[----:B------:R-:W-:-:S05]  /*e530*/  @P2 SHF.L.U32 R185, R185, 0x10, RZ ;  /* 0x00000010b9b92819 */ /* 0x000fca00000006ff */
[----:B------:R-:W-:-:S05]  /*e540*/  @P2 FMUL.FTZ R190, R184, R185 ;  /* 0x000000b9b8be2220 */ /* 0x000fca0000410000 */
[----:B------:R-:W-:-:S04]  /*e550*/  F2FP.BF16.F32.PACK_AB R190, RZ, R190 ;  /* 0x000000beffbe723e */ /* 0x000fc800000010ff */
[----:B------:R-:W-:-:S07]  /*e560*/  PRMT R182, R182, 0x5410, R190 ;  /* 0x00005410b6b67816 */ /* 0x000fce00000000be */
.L_x_6244:
        /* <DEDUP_REMOVED lines=22> */
.L_x_6245:
[----:B------:R-:W-:Y:S02]  /*e6d0*/  MOV R184, UR31 ;  /* 0x0000001f00b87c02 */ /* 0x000fe40008000f00 */
[----:B------:R-:W-:Y:S02]  /*e6e0*/  MOV R193, R19 ;  /* 0x0000001300c17202 */ /* 0x000fe40000000f00 */
[----:B------:R-:W-:Y:S01]  /*e6f0*/  MOV R185, R191 ;  /* 0x000000bf00b97202 */ /* 0x000fe20000000f00 */
[----:B------:R-:W-:-:S04]  /*e700*/  @P1 FFMA.FTZ R184, R252, R184, UR32 ;  /* 0x00000020fcb81e23 */ /* 0x000fc800080100b8 */
[----:B------:R-:W-:-:S04]  /*e710*/  @P1 FADD.FTZ R184, R251, -R184 ;  /* 0x800000b8fbb81221 */ /* 0x000fc80000010000 */
[----:B------:R-:W-:Y:S01]  /*e720*/  @P1 FFMA.FTZ R193, R184, UR29, R19 ;  /* 0x0000001db8c11c23 */ /* 0x000fe20008010013 */
[----:B------:R-:W-:-:S03]  /*e730*/  MOV R184, R192 ;  /* 0x000000c000b87202 */ /* 0x000fc60000000f00 */
[----:B------:R-:W-:Y:S01]  /*e740*/  IMAD.MOV.U32 R191, RZ, RZ, R193 ;  /* 0x000000ffffbf7224 */ /* 0x000fe200078e00c1 */
        /* <DEDUP_REMOVED lines=9> */
[----:B------:R-:W-:-:S03]  /*e7e0*/  PRMT R193, R79, 0x7632, R193 ;  /* 0x000076324fc17816 */ /* 0x000fc600000000c1 */
[----:B------:R-:W-:Y:S01]  /*e7f0*/  FADD.FTZ R115, R115, R195 ;  /* 0x000000c373737221 */ /* 0x000fe20000010000 */
[----:B------:R-:W-:Y:S01]  /*e800*/  @P1 SHF.L.U32 R193, R193, 0x10, RZ ;  /* 0x00000010c1c11819 */ /* 0x000fe200000006ff */
[----:B------:R-:W-:-:S04]  /*e810*/  HFMA2 R195, -RZ, RZ, 0, 0 ;  /* 0x00000000ffc37431 */ /* 0x000fc800000001ff */
[----:B------:R-:W-:-:S05]  /*e820*/  @P1 FMUL.FTZ R195, R192, R193 ;  /* 0x000000c1c0c31220 */ /* 0x000fca0000410000 */
[----:B------:R-:W-:-:S04]  /*e830*/  F2FP.BF16.F32.PACK_AB R195, RZ, R195 ;  /* 0x000000c3ffc3723e */ /* 0x000fc800000010ff */
[----:B------:R-:W-:Y:S01]  /*e840*/  PRMT R183, R183, 0x5410, R195 ;  /* 0x00005410b7b77816 */ /* 0x000fe200000000c3 */
[----:B------:R-:W-:Y:S06]  /*e850*/  BRA `(.L_x_6246) ;  /* 0x0000002c00347947 */ /* 0x000fec0003800000 */
.L_x_6238:
[----:B------:R-:W-:Y:S05]  /*e860*/  BRA.U !UP3, `(.L_x_6247) ;  /* 0x000000010b487547 */ /* 0x000fea000b800000 */
[----:B------:R-:W-:Y:S02]  /*e870*/  PLOP3.LUT P2, PT, PT, PT, UP2, 0x80, 0x8 ;  /* 0x000000000008781c */ /* 0x000fe40003f4f028 */
[----:B------:R-:W-:Y:S02]  /*e880*/  MOV R192, UR31 ;  /* 0x0000001f00c07c02 */ /* 0x000fe40008000f00 */
[----:B------:R-:W-:Y:S02]  /*e890*/  LOP3.LUT P1, RZ, R216, 0xff, RZ, 0xc0, !PT ;  /* 0x000000ffd8ff7812 */ /* 0x000fe4000782c0ff */
[----:B------:R-:W-:-:S07]  /*e8a0*/  MOV R193, R20 ;  /* 0x0000001400c17202 */ /* 0x000fce0000000f00 */
        /* <DEDUP_REMOVED lines=14> */
.L_x_6247:
[----:B------:R-:W-:Y:S05]  /*e990*/  BRA.U !UP3, `(.L_x_6248) ;  /* 0x000000010b507547 */ /* 0x000fea000b800000 */
[----:B------:R-:W-:Y:S01]  /*e9a0*/  PLOP3.LUT P2, PT, PT, PT, UP2, 0x80, 0x8 ;  /* 0x000000000008781c */ /* 0x000fe20003f4f028 */
[----:B------:R-:W-:Y:S01]  /*e9b0*/  HFMA2 R195, -RZ, RZ, 0, 0 ;  /* 0x00000000ffc37431 */ /* 0x000fe200000001ff */
        /* <DEDUP_REMOVED lines=9> */
[----:B------:R-:W-:Y:S02]  /*ea50*/  FMUL.FTZ R192, R192, UR22 ;  /* 0x00000016c0c07c20 */ /* 0x000fe40008410000 */
[----:B------:R-:W-:-:S04]  /*ea60*/  @P1 IMAD.U32 R193, R193, 0x10000, RZ ;  /* 0x00010000c1c11824 */ /* 0x000fc800078e00ff */
[----:B------:R-:W-:Y:S01]  /*ea70*/  @P1 FMUL.FTZ R195, R192, R193 ;  /* 0x000000c1c0c31220 */ /* 0x000fe20000410000 */
[----:B------:R-:W-:-:S03]  /*ea80*/  MOV R193, RZ ;  /* 0x000000ff00c17202 */ /* 0x000fc60000000f00 */
[----:B------:R-:W-:Y:S01]  /*ea90*/  FADD.FTZ R117, R117, R195 ;  /* 0x000000c375757221 */ /* 0x000fe20000010000 */
[----:B------:R-:W-:-:S05]  /*eaa0*/  @P1 SHF.L.U32 R195, R211, 0x10, RZ ;  /* 0x00000010d3c31819 */ /* 0x000fca00000006ff */
[----:B------:R-:W-:-:S05]  /*eab0*/  @P1 FMUL.FTZ R193, R195, R192 ;  /* 0x000000c0c3c11220 */ /* 0x000fca0000410000 */
[----:B------:R-:W-:-:S04]  /*eac0*/  F2FP.BF16.F32.PACK_AB R193, RZ, R193 ;  /* 0x000000c1ffc1723e */ /* 0x000fc800000010ff */
[----:B------:R-:W-:-:S07]  /*ead0*/  PRMT R180, R180, 0x5410, R193 ;  /* 0x00005410b4b47816 */ /* 0x000fce00000000c1 */
.L_x_6248:
        /* <DEDUP_REMOVED lines=19> */
.L_x_6249:
[----:B------:R-:W-:Y:S05]  /*ec10*/  BRA.U !UP3, `(.L_x_6250) ;  /* 0x000000010b507547 */ /* 0x000fea000b800000 */
[----:B------:R-:W-:Y:S01]  /*ec20*/  PLOP3.LUT P2, PT, PT, PT, UP2, 0x80, 0x8 ;  /* 0x000000000008781c */ /* 0x000fe20003f4f028 */
[----:B------:R-:W-:Y:S01]  /*ec30*/  IMAD.MOV.U32 R195, RZ, RZ, RZ ;  /* 0x000000ffffc37224 */ /* 0x000fe200078e00ff */
[----:B------:R-:W-:Y:S02]  /*ec40*/  MOV R192, UR31 ;  /* 0x0000001f00c07c02 */ /* 0x000fe40008000f00 */
[----:B------:R-:W-:Y:S02]  /*ec50*/  LOP3.LUT P1, RZ, R216, 0xff000000, RZ, 0xc0, !PT ;  /* 0xff000000d8ff7812 */ /* 0x000fe4000782c0ff */
[----:B------:R-:W-:-:S07]  /*ec60*/  MOV R193, R23 ;  /* 0x0000001700c17202 */ /* 0x000fce0000000f00 */
        /* <DEDUP_REMOVED lines=14> */
[----:B------:R-:W-:-:S07]  /*ed50*/  PRMT R181, R181, 0x5410, R195 ;  /* 0x00005410b5b57816 */ /* 0x000fce00000000c3 */
.L_x_6250:
        /* <DEDUP_REMOVED lines=19> */
.L_x_6251:
[----:B------:R-:W-:Y:S05]  /*ee90*/  BRA.U !UP3, `(.L_x_6252) ;  /* 0x000000010b507547 */ /* 0x000fea000b800000 */
[----:B------:R-:W-:Y:S01]  /*eea0*/  PLOP3.LUT P2, PT, PT, PT, UP2, 0x80, 0x8 ;  /* 0x000000000008781c */ /* 0x000fe20003f4f028 */
[----:B------:R-:W-:Y:S01]  /*eeb0*/  HFMA2 R195, -RZ, RZ, 0, 0 ;  /* 0x00000000ffc37431 */ /* 0x000fe200000001ff */
[----:B------:R-:W-:Y:S02]  /*eec0*/  MOV R192, UR31 ;  /* 0x0000001f00c07c02 */ /* 0x000fe40008000f00 */
[----:B------:R-:W-:Y:S02]  /*eed0*/  LOP3.LUT P1, RZ, R217, 0xff00, RZ, 0xc0, !PT ;  /* 0x0000ff00d9ff7812 */ /* 0x000fe4000782c0ff */
[----:B------:R-:W-:-:S07]  /*eee0*/  MOV R193, R17 ;  /* 0x0000001100c17202 */ /* 0x000fce0000000f00 */
[----:B------:R-:W-:-:S04]  /*eef0*/  @P2 FFMA.FTZ R192, R3, R192, UR32 ;  /* 0x0000002003c02e23 */ /* 0x000fc800080100c0 */
[----:B-----5:R-:W-:-:S04]  /*ef00*/  @P2 FADD.FTZ R192, R2, -R192 ;  /* 0x800000c002c02221 */ /* 0x020fc80000010000 */
        /* <DEDUP_REMOVED lines=13> */
.L_x_6252:
        /* <DEDUP_REMOVED lines=19> */
.L_x_6253:
[----:B------:R-:W-:Y:S05]  /*f110*/  BRA.U !UP3, `(.L_x_6246) ;  /* 0x000000250b047547 */ /* 0x000fea000b800000 */
[----:B------:R-:W-:Y:S01]  /*f120*/  PLOP3.LUT P2, PT, PT, PT, UP2, 0x80, 0x8 ;  /* 0x000000000008781c */ /* 0x000fe20003f4f028 */
[----:B------:R-:W-:Y:S01]  /*f130*/  HFMA2 R195, -RZ, RZ, 0, 0 ;  /* 0x00000000ffc37431 */ /* 0x000fe200000001ff */
[----:B------:R-:W-:Y:S02]  /*f140*/  MOV R192, UR31 ;  /* 0x0000001f00c07c02 */ /* 0x000fe40008000f00 */
[----:B------:R-:W-:Y:S02]  /*f150*/  ISETP.GE.U32.AND P1, PT, R216, RZ, PT ;  /* 0x000000ffd800720c */ /* 0x000fe40003f26070 */
[----:B------:R-:W-:Y:S02]  /*f160*/  MOV R193, R19 ;  /* 0x0000001300c17202 */ /* 0x000fe40000000f00 */
[----:B------:R-:W-:-:S05]  /*f170*/  ISETP.GE.U32.AND.EX P1, PT, R217, 0x1000000, PT, P1 ;  /* 0x01000000d900780c */ /* 0x000fca0003f26110 */
        /* <DEDUP_REMOVED lines=11> */
[----:B------:R-:W-:-:S04]  /*f230*/  IMAD.MOV.U32 R195, RZ, RZ, RZ ;  /* 0x000000ffffc37224 */ /* 0x000fc800078e00ff */
[----:B------:R-:W-:-:S05]  /*f240*/  @P1 FMUL.FTZ R195, R193, R192 ;  /* 0x000000c0c1c31220 */ /* 0x000fca0000410000 */
[----:B------:R-:W-:-:S04]  /*f250*/  F2FP.BF16.F32.PACK_AB R195, RZ, R195 ;  /* 0x000000c3ffc3723e */ /* 0x000fc800000010ff */
[----:B------:R-:W-:Y:S01]  /*f260*/  PRMT R183, R183, 0x5410, R195 ;  /* 0x00005410b7b77816 */ /* 0x000fe200000000c3 */
[----:B------:R-:W-:Y:S06]  /*f270*/  BRA `(.L_x_6246) ;  /* 0x0000002000ac7947 */ /* 0x000fec0003800000 */
.L_x_6237:
[----:B------:R-:W-:Y:S05]  /*f280*/  @!P0 BRA `(.L_x_6254) ;  /* 0x00000010009c8947 */ /* 0x000fea0003800000 */
[----:B------:R-:W-:Y:S05]  /*f290*/  BRA.U !UP3, `(.L_x_6255) ;  /* 0x000000010b807547 */ /* 0x000fea000b800000 */
[----:B------:R-:W-:Y:S01]  /*f2a0*/  LOP3.LUT P1, RZ, R216, 0xff, RZ, 0xc0, !PT ;  /* 0x000000ffd8ff7812 */ /* 0x000fe2000782c0ff */
[----:B------:R-:W-:Y:S01]  /*f2b0*/  BSSY.RECONVERGENT B0, `(.L_x_6256) ;  /* 0x000000d000007945 */ /* 0x000fe20003800200 */
[----:B------:R-:W-:-:S11]  /*f2c0*/  MOV R185, RZ ;  /* 0x000000ff00b97202 */ /* 0x000fd60000000f00 */
[----:B------:R-:W-:Y:S05]  /*f2d0*/  @!P1 BRA `(.L_x_6257) ;  /* 0x0000000000289947 */ /* 0x000fea0003800000 */
[----:B------:R-:W-:Y:S02]  /*f2e0*/  MOV R184, UR31 ;  /* 0x0000001f00b87c02 */ /* 0x000fe40008000f00 */
[----:B------:R-:W-:-:S03]  /*f2f0*/  ISETP.LT.AND P2, PT, RZ, UR30, PT ;  /* 0x0000001eff007c0c */ /* 0x000fc6000bf41270 */
[----:B------:R-:W-:-:S04]  /*f300*/  FFMA.FTZ R185, R237, R184, UR32 ;  /* 0x00000020edb97e23 */ /* 0x000fc800080100b8 */
[----:B------:R-:W-:Y:S01]  /*f310*/  FADD.FTZ R184, R204, -R185 ;  /* 0x800000b9ccb87221 */ /* 0x000fe20000010000 */
[----:B-----5:R-:W-:-:S03]  /*f320*/  SHF.L.U32 R185, R176, 0x10, RZ ;  /* 0x00000010b0b97819 */ /* 0x020fc600000006ff */
[----:B------:R-:W-:-:S05]  /*f330*/  FMUL.FTZ R184, R184, UR29 ;  /* 0x0000001db8b87c20 */ /* 0x000fca0008410000 */
[----:B------:R-:W-:-:S05]  /*f340*/  FSEL R184, R184, RZ, P2 ;  /* 0x000000ffb8b87208 */ /* 0x000fca0001000000 */
[----:B------:R-:W-:-:S04]  /*f350*/  FMUL.FTZ R184, R184, UR23 ;  /* 0x00000017b8b87c20 */ /* 0x000fc80008410000 */
[----:B------:R-:W-:-:S04]  /*f360*/  FMUL.FTZ R184, R184, UR22 ;  /* 0x00000016b8b87c20 */ /* 0x000fc80008410000 */
[----:B------:R-:W-:-:S07]  /*f370*/  FMUL.FTZ R185, R185, R184 ;  /* 0x000000b8b9b97220 */ /* 0x000fce0000410000 */
.L_x_6257:
[----:B------:R-:W-:Y:S05]  /*f380*/  BSYNC.RECONVERGENT B0 ;  /* 0x0000000000007941 */ /* 0x000fea0003800200 */
.L_x_6256:
[----:B------:R-:W-:Y:S01]  /*f390*/  BSSY.RECONVERGENT B0, `(.L_x_6258) ;  /* 0x000000e000007945 */ /* 0x000fe20003800200 */
[----:B------:R-:W-:Y:S02]  /*f3a0*/  HFMA2 R184, -RZ, RZ, 0, 0 ;  /* 0x00000000ffb87431 */ /* 0x000fe400000001ff */
[----:B------:R-:W-:Y:S01]  /*f3b0*/  FADD.FTZ R116, R116, R185 ;  /* 0x000000b974747221 */ /* 0x000fe20000010000 */
[----:B------:R-:W-:Y:S06]  /*f3c0*/  @!P1 BRA `(.L_x_6259) ;  /* 0x0000000000289947 */ /* 0x000fec0003800000 */
[----:B------:R-:W-:Y:S02]  /*f3d0*/  MOV R184, UR31 ;  /* 0x0000001f00b87c02 */ /* 0x000fe40008000f00 */
[----:B------:R-:W-:-:S03]  /*f3e0*/  ISETP.LT.AND P1, PT, RZ, UR30, PT ;  /* 0x0000001eff007c0c */ /* 0x000fc6000bf21270 */
[----:B------:R-:W-:Y:S01]  /*f3f0*/  FFMA.FTZ R185, R237, R184, UR32 ;  /* 0x00000020edb97e23 */ /* 0x000fe200080100b8 */
[----:B------:R-:W-:-:S03]  /*f400*/  SHF.L.U32 R184, R76, 0x10, RZ ;  /* 0x000000104cb87819 */ /* 0x000fc600000006ff */
[----:B------:R-:W-:-:S04]  /*f410*/  FADD.FTZ R185, R204, -R185 ;  /* 0x800000b9ccb97221 */ /* 0x000fc80000010000 */
[----:B------:R-:W-:-:S05]  /*f420*/  FMUL.FTZ R185, R185, UR29 ;  /* 0x0000001db9b97c20 */ /* 0x000fca0008410000 */
[----:B------:R-:W-:-:S05]  /*f430*/  FSEL R185, R185, RZ, P1 ;  /* 0x000000ffb9b97208 */ /* 0x000fca0000800000 */
[----:B------:R-:W-:-:S04]  /*f440*/  FMUL.FTZ R185, R185, UR23 ;  /* 0x00000017b9b97c20 */ /* 0x000fc80008410000 */
[----:B------:R-:W-:-:S04]  /*f450*/  FMUL.FTZ R185, R185, UR22 ;  /* 0x00000016b9b97c20 */ /* 0x000fc80008410000 */
[----:B------:R-:W-:-:S07]  /*f460*/  FMUL.FTZ R184, R184, R185 ;  /* 0x000000b9b8b87220 */ /* 0x000fce0000410000 */
.L_x_6259:
[----:B------:R-:W-:Y:S05]  /*f470*/  BSYNC.RECONVERGENT B0 ;  /* 0x0000000000007941 */ /* 0x000fea0003800200 */
.L_x_6258:
[----:B------:R-:W-:-:S04]  /*f480*/  F2FP.BF16.F32.PACK_AB R184, RZ, R184 ;  /* 0x000000b8ffb8723e */ /* 0x000fc800000010ff */
[----:B------:R-:W-:-:S07]  /*f490*/  PRMT R180, R184, 0x7610, R180 ;  /* 0x00007610b8b47816 */ /* 0x000fce00000000b4 */
.L_x_6255:
        /* <DEDUP_REMOVED lines=8> */
[--C-:B------:R-:W-:Y:S01]  /*f520*/  FADD.FTZ R184, R6, -R185.reuse ;  /* 0x800000b906b87221 */ /* 0x100fe20000010000 */
[----:B-----5:R-:W-:-:S03]  /*f530*/  PRMT R185, R176, 0x7632, R185 ;  /* 0x00007632b0b97816 */ /* 0x020fc600000000b9 */
[----:B------:R-:W-:Y:S01]  /*f540*/  FMUL.FTZ R184, R184, UR29 ;  /* 0x0000001db8b87c20 */ /* 0x000fe20008410000 */
[----:B------:R-:W-:-:S04]  /*f550*/  SHF.L.U32 R185, R185, 0x10, RZ ;  /* 0x00000010b9b97819 */ /* 0x000fc800000006ff */
[----:B------:R-:W-:-:S05]  /*f560*/  FSEL R184, R184, RZ, P2 ;  /* 0x000000ffb8b87208 */ /* 0x000fca0001000000 */
[----:B------:R-:W-:-:S04]  /*f570*/  FMUL.FTZ R184, R184, UR23 ;  /* 0x00000017b8b87c20 */ /* 0x000fc80008410000 */
[----:B------:R-:W-:-:S04]  /*f580*/  FMUL.FTZ R184, R184, UR22 ;  /* 0x00000016b8b87c20 */ /* 0x000fc80008410000 */
[----:B------:R-:W-:-:S07]  /*f590*/  FMUL.FTZ R184, R185, R184 ;  /* 0x000000b8b9b87220 */ /* 0x000fce0000410000 */
.L_x_6262:
[----:B------:R-:W-:Y:S05]  /*f5a0*/  BSYNC.RECONVERGENT B0 ;  /* 0x0000000000007941 */ /* 0x000fea0003800200 */
.L_x_6261:
        /* <DEDUP_REMOVED lines=15> */
.L_x_6264:
[----:B------:R-:W-:Y:S05]  /*f6a0*/  BSYNC.RECONVERGENT B0 ;  /* 0x0000000000007941 */ /* 0x000fea0003800200 */
.L_x_6263:
[----:B------:R-:W-:-:S04]  /*f6b0*/  F2FP.BF16.F32.PACK_AB R184, RZ, R184 ;  /* 0x000000b8ffb8723e */ /* 0x000fc800000010ff */
[----:B------:R-:W-:-:S07]  /*f6c0*/  PRMT R180, R180, 0x5410, R184 ;  /* 0x00005410b4b47816 */ /* 0x000fce00000000b8 */
.L_x_6260:
[----:B------:R-:W-:Y:S05]  /*f6d0*/  BRA.U !UP3, `(.L_x_6265) ;  /* 0x000000010b807547 */ /* 0x000fea000b800000 */
[----:B------:R-:W-:Y:S01]  /*f6e0*/  LOP3.LUT P1, RZ, R216, 0xff0000, RZ, 0xc0, !PT ;  /* 0x00ff0000d8ff7812 */ /* 0x000fe2000782c0ff */
[----:B------:R-:W-:Y:S01]  /*f6f0*/  BSSY.RECONVERGENT B0, `(.L_x_6266) ;  /* 0x000000d000007945 */ /* 0x000fe20003800200 */
[----:B------:R-:W-:-:S11]  /*f700*/  IMAD.MOV.U32 R185, RZ, RZ, RZ ;  /* 0x000000ffffb97224 */ /* 0x000fd600078e00ff */
[----:B------:R-:W-:Y:S05]  /*f710*/  @!P1 BRA `(.L_x_6267) ;  /* 0x0000000000289947 */ /* 0x000fea0003800000 */
[----:B------:R-:W-:Y:S02]  /*f720*/  MOV R185, UR31 ;  /* 0x0000001f00b97c02 */ /* 0x000fe40008000f00 */
[----:B------:R-:W-:-:S03]  /*f730*/  ISETP.LT.AND P2, PT, RZ, UR30, PT ;  /* 0x0000001eff007c0c */ /* 0x000fc6000bf41270 */
[----:B------:R-:W-:Y:S01]  /*f740*/  FFMA.FTZ R184, R238, R185, UR32 ;  /* 0x00000020eeb87e23 */ /* 0x000fe200080100b9 */
[----:B-----5:R-:W-:-:S03]  /*f750*/  SHF.L.U32 R185, R177, 0x10, RZ ;  /* 0x00000010b1b97819 */ /* 0x020fc600000006ff */
[----:B------:R-:W-:-:S04]  /*f760*/  FADD.FTZ R184, R205, -R184 ;  /* 0x800000b8cdb87221 */ /* 0x000fc80000010000 */
[----:B------:R-:W-:-:S05]  /*f770*/  FMUL.FTZ R184, R184, UR29 ;  /* 0x0000001db8b87c20 */ /* 0x000fca0008410000 */
[----:B------:R-:W-:-:S05]  /*f780*/  FSEL R184, R184, RZ, P2 ;  /* 0x000000ffb8b87208 */ /* 0x000fca0001000000 */
[----:B------:R-:W-:-:S04]  /*f790*/  FMUL.FTZ R184, R184, UR23 ;  /* 0x00000017b8b87c20 */ /* 0x000fc80008410000 */
[----:B------:R-:W-:-:S04]  /*f7a0*/  FMUL.FTZ R184, R184, UR22 ;  /* 0x00000016b8b87c20 */ /* 0x000fc80008410000 */
[----:B------:R-:W-:-:S07]  /*f7b0*/  FMUL.FTZ R185, R185, R184 ;  /* 0x000000b8b9b97220 */ /* 0x000fce0000410000 */
.L_x_6267:
[----:B------:R-:W-:Y:S05]  /*f7c0*/  BSYNC.RECONVERGENT B0 ;  /* 0x0000000000007941 */ /* 0x000fea0003800200 */
.L_x_6266:
[----:B------:R-:W-:Y:S01]  /*f7d0*/  BSSY.RECONVERGENT B0, `(.L_x_6268) ;  /* 0x000000e000007945 */ /* 0x000fe20003800200 */
[----:B------:R-:W-:Y:S01]  /*f7e0*/  FADD.FTZ R118, R118, R185 ;  /* 0x000000b976767221 */ /* 0x000fe20000010000 */
[----:B------:R-:W-:Y:S02]  /*f7f0*/  MOV R184, RZ ;  /* 0x000000ff00b87202 */ /* 0x000fe40000000f00 */
[----:B------:R-:W-:Y:S05]  /*f800*/  @!P1 BRA `(.L_x_6269) ;  /* 0x0000000000289947 */ /* 0x000fea0003800000 */
        /* <DEDUP_REMOVED lines=8> */
[----:B------:R-:W-:-:S05]  /*f890*/  SHF.L.U32 R184, R77, 0x10, RZ ;  /* 0x000000104db87819 */ /* 0x000fca00000006ff */
[----:B------:R-:W-:-:S07]  /*f8a0*/  FMUL.FTZ R184, R184, R185 ;  /* 0x000000b9b8b87220 */ /* 0x000fce0000410000 */
.L_x_6269:
[----:B------:R-:W-:Y:S05]  /*f8b0*/  BSYNC.RECONVERGENT B0 ;  /* 0x0000000000007941 */ /* 0x000fea0003800200 */
.L_x_6268:
[----:B------:R-:W-:-:S04]  /*f8c0*/  F2FP.BF16.F32.PACK_AB R184, RZ, R184 ;  /* 0x000000b8ffb8723e */ /* 0x000fc800000010ff */
[----:B------:R-:W-:-:S07]  /*f8d0*/  PRMT R181, R184, 0x7610, R181 ;  /* 0x00007610b8b57816 */ /* 0x000fce00000000b5 */
.L_x_6265:
[----:B------:R-:W-:Y:S05]  /*f8e0*/  BRA.U !UP3, `(.L_x_6270) ;  /* 0x000000010b887547 */ /* 0x000fea000b800000 */
[----:B------:R-:W-:Y:S01]  /*f8f0*/  LOP3.LUT P1, RZ, R216, 0xff000000, RZ, 0xc0, !PT ;  /* 0xff000000d8ff7812 */ /* 0x000fe2000782c0ff */
[----:B------:R-:W-:Y:S01]  /*f900*/  BSSY.RECONVERGENT B0, `(.L_x_6271) ;  /* 0x000000e000007945 */ /* 0x000fe20003800200 */
[----:B------:R-:W-:-:S11]  /*f910*/  HFMA2 R184, -RZ, RZ, 0, 0 ;  /* 0x00000000ffb87431 */ /* 0x000fd600000001ff */
        /* <DEDUP_REMOVED lines=12> */
.L_x_6272:
[----:B------:R-:W-:Y:S05]  /*f9e0*/  BSYNC.RECONVERGENT B0 ;  /* 0x0000000000007941 */ /* 0x000fea0003800200 */
.L_x_6271:
[----:B------:R-:W-:Y:S01]  /*f9f0*/  BSSY.RECONVERGENT B0, `(.L_x_6273) ;  /* 0x000000f000007945 */ /* 0x000fe20003800200 */
[----:B------:R-:W-:Y:S01]  /*fa00*/  FADD.FTZ R119, R119, R184 ;  /* 0x000000b877777221 */ /* 0x000fe20000010000 */
[----:B------:R-:W-:Y:S02]  /*fa10*/  MOV R184, RZ ;  /* 0x000000ff00b87202 */ /* 0x000fe40000000f00 */
[----:B------:R-:W-:Y:S05]  /*fa20*/  @!P1 BRA `(.L_x_6274) ;  /* 0x00000000002c9947 */ /* 0x000fea0003800000 */
[----:B------:R-:W-:Y:S02]  /*fa30*/  MOV R184, UR31 ;  /* 0x0000001f00b87c02 */ /* 0x000fe40008000f00 */
[----:B------:R-:W-:-:S03]  /*fa40*/  ISETP.LT.AND P1, PT, RZ, UR30, PT ;  /* 0x0000001eff007c0c */ /* 0x000fc6000bf21270 */
[----:B------:R-:W-:Y:S01]  /*fa50*/  FFMA.FTZ R185, R5, R184, UR32 ;  /* 0x0000002005b97e23 */ /* 0x000fe200080100b8 */
[----:B------:R-:W-:-:S03]  /*fa60*/  PRMT R184, R77, 0x7632, R184 ;  /* 0x000076324db87816 */ /* 0x000fc600000000b8 */
[----:B------:R-:W-:Y:S01]  /*fa70*/  FADD.FTZ R185, R4, -R185 ;  /* 0x800000b904b97221 */ /* 0x000fe20000010000 */
[----:B------:R-:W-:-:S03]  /*fa80*/  SHF.L.U32 R184, R184, 0x10, RZ ;  /* 0x00000010b8b87819 */ /* 0x000fc600000006ff */
[----:B------:R-:W-:-:S05]  /*fa90*/  FMUL.FTZ R185, R185, UR29 ;  /* 0x0000001db9b97c20 */ /* 0x000fca0008410000 */
[----:B------:R-:W-:-:S05]  /*faa0*/  FSEL R185, R185, RZ, P1 ;  /* 0x000000ffb9b97208 */ /* 0x000fca0000800000 */
[----:B------:R-:W-:-:S04]  /*fab0*/  FMUL.FTZ R185, R185, UR23 ;  /* 0x00000017b9b97c20 */ /* 0x000fc80008410000 */
[----:B------:R-:W-:-:S04]  /*fac0*/  FMUL.FTZ R185, R185, UR22 ;  /* 0x00000016b9b97c20 */ /* 0x000fc80008410000 */
[----:B------:R-:W-:-:S07]  /*fad0*/  FMUL.FTZ R184, R184, R185 ;  /* 0x000000b9b8b87220 */ /* 0x000fce0000410000 */
.L_x_6274:
[----:B------:R-:W-:Y:S05]  /*fae0*/  BSYNC.RECONVERGENT B0 ;  /* 0x0000000000007941 */ /* 0x000fea0003800200 */
.L_x_6273:
[----:B------:R-:W-:-:S04]  /*faf0*/  F2FP.BF16.F32.PACK_AB R184, RZ, R184 ;  /* 0x000000b8ffb8723e */ /* 0x000fc800000010ff */
[----:B------:R-:W-:-:S07]  /*fb00*/  PRMT R181, R181, 0x5410, R184 ;  /* 0x00005410b5b57816 */ /* 0x000fce00000000b8 */
.L_x_6270:
[----:B------:R-:W-:Y:S05]  /*fb10*/  BRA.U !UP3, `(.L_x_6275) ;  /* 0x000000010b807547 */ /* 0x000fea000b800000 */
[----:B------:R-:W-:Y:S01]  /*fb20*/  LOP3.LUT P1, RZ, R217, 0xff, RZ, 0xc0, !PT ;  /* 0x000000ffd9ff7812 */ /* 0x000fe2000782c0ff */
[----:B------:R-:W-:Y:S01]  /*fb30*/  BSSY.RECONVERGENT B0, `(.L_x_6276) ;  /* 0x000000d000007945 */ /* 0x000fe20003800200 */
[----:B------:R-:W-:-:S11]  /*fb40*/  HFMA2 R185, -RZ, RZ, 0, 0 ;  /* 0x00000000ffb97431 */ /* 0x000fd600000001ff */
[----:B------:R-:W-:Y:S05]  /*fb50*/  @!P1 BRA `(.L_x_6277) ;  /* 0x0000000000289947 */ /* 0x000fea0003800000 */
[----:B------:R-:W-:Y:S01]  /*fb60*/  IMAD.U32 R184, RZ, RZ, UR31 ;  /* 0x0000001fffb87e24 */ /* 0x000fe2000f8e00ff */
        /* <DEDUP_REMOVED lines=9> */
.L_x_6277:
[----:B------:R-:W-:Y:S05]  /*fc00*/  BSYNC.RECONVERGENT B0 ;  /* 0x0000000000007941 */ /* 0x000fea0003800200 */
.L_x_6276:
[----:B------:R-:W-:Y:S01]  /*fc10*/  BSSY.RECONVERGENT B0, `(.L_x_6278) ;  /* 0x000000e000007945 */ /* 0x000fe20003800200 */
[----:B------:R-:W-:Y:S01]  /*fc20*/  FADD.FTZ R112, R112, R185 ;  /* 0x000000b970707221 */ /* 0x000fe20000010000 */
[----:B------:R-:W-:Y:S02]  /*fc30*/  MOV R184, RZ ;  /* 0x000000ff00b87202 */ /* 0x000fe40000000f00 */
[----:B------:R-:W-:Y:S05]  /*fc40*/  @!P1 BRA `(.L_x_6279) ;  /* 0x0000000000289947 */ /* 0x000fea0003800000 */
        /* <DEDUP_REMOVED lines=10> */
.L_x_6279:
[----:B------:R-:W-:Y:S05]  /*fcf0*/  BSYNC.RECONVERGENT B0 ;  /* 0x0000000000007941 */ /* 0x000fea0003800200 */
.L_x_6278:
[----:B------:R-:W-:-:S04]  /*fd00*/  F2FP.BF16.F32.PACK_AB R184, RZ, R184 ;  /* 0x000000b8ffb8723e */ /* 0x000fc800000010ff */
[----:B------:R-:W-:-:S07]  /*fd10*/  PRMT R182, R184, 0x7610, R182 ;  /* 0x00007610b8b67816 */ /* 0x000fce00000000b6 */
.L_x_6275:
        /* <DEDUP_REMOVED lines=8> */
[--C-:B-----5:R-:W-:Y:S01]  /*fda0*/  FADD.FTZ R184, R2, -R185.reuse ;  /* 0x800000b902b87221 */ /* 0x120fe20000010000 */
[----:B------:R-:W-:-:S03]  /*fdb0*/  PRMT R185, R178, 0x7632, R185 ;  /* 0x00007632b2b97816 */ /* 0x000fc600000000b9 */
[----:B------:R-:W-:Y:S01]  /*fdc0*/  FMUL.FTZ R184, R184, UR29 ;  /* 0x0000001db8b87c20 */ /* 0x000fe20008410000 */
[----:B------:R-:W-:-:S04]  /*fdd0*/  SHF.L.U32 R185, R185, 0x10, RZ ;  /* 0x00000010b9b97819 */ /* 0x000fc800000006ff */
[----:B------:R-:W-:-:S05]  /*fde0*/  FSEL R184, R184, RZ, P2 ;  /* 0x000000ffb8b87208 */ /* 0x000fca0001000000 */
[----:B------:R-:W-:-:S04]  /*fdf0*/  FMUL.FTZ R184, R184, UR23 ;  /* 0x00000017b8b87c20 */ /* 0x000fc80008410000 */
[----:B------:R-:W-:-:S04]  /*fe00*/  FMUL.FTZ R184, R184, UR22 ;  /* 0x00000016b8b87c20 */ /* 0x000fc80008410000 */
[----:B------:R-:W-:-:S07]  /*fe10*/  FMUL.FTZ R184, R185, R184 ;  /* 0x000000b8b9b87220 */ /* 0x000fce0000410000 */
.L_x_6282:
[----:B------:R-:W-:Y:S05]  /*fe20*/  BSYNC.RECONVERGENT B0 ;  /* 0x0000000000007941 */ /* 0x000fea0003800200 */
.L_x_6281:
        /* <DEDUP_REMOVED lines=8> */
[----:B-----5:R-:W-:Y:S01]  /*feb0*/  FADD.FTZ R185, R2, -R185 ;  /* 0x800000b902b97221 */ /* 0x020fe20000010000 */
[----:B------:R-:W-:-:S03]  /*fec0*/  SHF.L.U32 R184, R184, 0x10, RZ ;  /* 0x00000010b8b87819 */ /* 0x000fc600000006ff */
[----:B------:R-:W-:-:S05]  /*fed0*/  FMUL.FTZ R185, R185, UR29 ;  /* 0x0000001db9b97c20 */ /* 0x000fca0008410000 */
[----:B------:R-:W-:-:S05]  /*fee0*/  FSEL R185, R185, RZ, P1 ;  /* 0x000000ffb9b97208 */ /* 0x000fca0000800000 */
[----:B------:R-:W-:-:S04]  /*fef0*/  FMUL.FTZ R185, R185, UR23 ;  /* 0x00000017b9b97c20 */ /* 0x000fc80008410000 */
[----:B------:R-:W-:-:S04]  /*ff00*/  FMUL.FTZ R185, R185, UR22 ;  /* 0x00000016b9b97c20 */ /* 0x000fc80008410000 */
[----:B------:R-:W-:-:S07]  /*ff10*/  FMUL.FTZ R184, R184, R185 ;  /* 0x000000b9b8b87220 */ /* 0x000fce0000410000 */
.L_x_6284:
[----:B------:R-:W-:Y:S05]  /*ff20*/  BSYNC.RECONVERGENT B0 ;  /* 0x0000000000007941 */ /* 0x000fea0003800200 */
.L_x_6283:
[----:B------:R-:W-:-:S04]  /*ff30*/  F2FP.BF16.F32.PACK_AB R184, RZ, R184 ;  /* 0x000000b8ffb8723e */ /* 0x000fc800000010ff */
[----:B------:R-:W-:-:S07]  /*ff40*/  PRMT R182, R182, 0x5410, R184 ;  /* 0x00005410b6b67816 */ /* 0x000fce00000000b8 */
.L_x_6280:
        /* <DEDUP_REMOVED lines=8> */
[----:B------:R-:W-:Y:S01]  /*ffd0*/  FADD.FTZ R184, R240, -R185 ;  /* 0x800000b9f0b87221 */ /* 0x000fe20000010000 */
[----:B-----5:R-:W-:-:S03]  /*ffe0*/  IMAD.U32 R185, R179, 0x10000, RZ ;  /* 0x00010000b3b97824 */ /* 0x020fc600078e00ff */
[----:B------:R-:W-:-:S05]  /*fff0*/  FMUL.FTZ R184, R184, UR29 ;  /* 0x0000001db8b87c20 */ /* 0x000fca0008410000 */
[----:B------:R-:W-:-:S05]  /*10000*/  FSEL R184, R184, RZ, P2 ;  /* 0x000000ffb8b87208 */ /* 0x000fca0001000000 */
[----:B------:R-:W-:-:S04]  /*10010*/  FMUL.FTZ R184, R184, UR23 ;  /* 0x00000017b8b87c20 */ /* 0x000fc80008410000 */
[----:B------:R-:W-:-:S04]  /*10020*/  FMUL.FTZ R184, R184, UR22 ;  /* 0x00000016b8b87c20 */ /* 0x000fc80008410000 */
[----:B------:R-:W-:-:S07]  /*10030*/  FMUL.FTZ R185, R185, R184 ;  /* 0x000000b8b9b97220 */ /* 0x000fce0000410000 */
.L_x_6287:
[----:B------:R-:W-:Y:S05]  /*10040*/  BSYNC.RECONVERGENT B0 ;  /* 0x0000000000007941 */ /* 0x000fea0003800200 */
.L_x_6286:
        /* <DEDUP_REMOVED lines=14> */
.L_x_6289:
[----:B------:R-:W-:Y:S05]  /*10130*/  BSYNC.RECONVERGENT B0 ;  /* 0x0000000000007941 */ /* 0x000fea0003800200 */
.L_x_6288:
[----:B------:R-:W-:-:S04]  /*10140*/  F2FP.BF16.F32.PACK_AB R184, RZ, R184 ;  /* 0x000000b8ffb8723e */ /* 0x000fc800000010ff */
[----:B------:R-:W-:-:S07]  /*10150*/  PRMT R183, R184, 0x7610, R183 ;  /* 0x00007610b8b77816 */ /* 0x000fce00000000b7 */
.L_x_6285:
        /* <DEDUP_REMOVED lines=16> */
[----:B-----5:R-:W-:Y:S01]  /*10260*/  FADD.FTZ R189, R2, -R189 ;  /* 0x800000bd02bd7221 */ /* 0x020fe20000010000 */
        /* <DEDUP_REMOVED lines=41> */
.L_x_6254:
        /* <DEDUP_REMOVED lines=15> */
.L_x_6292:
[----:B------:R-:W-:Y:S05]  /*105f0*/  BSYNC.RECONVERGENT B0 ;  /* 0x0000000000007941 */ /* 0x000fea0003800200 */
.L_x_6291:
        /* <DEDUP_REMOVED lines=14> */
.L_x_6294:
[----:B------:R-:W-:Y:S05]  /*106e0*/  BSYNC.RECONVERGENT B0 ;  /* 0x0000000000007941 */ /* 0x000fea0003800200 */
.L_x_6293:
[----:B------:R-:W-:-:S04]  /*106f0*/  F2FP.BF16.F32.PACK_AB R192, RZ, R192 ;  /* 0x000000c0ffc0723e */ /* 0x000fc800000010ff */
[----:B------:R-:W-:-:S07]  /*10700*/  PRMT R180, R192, 0x7610, R180 ;  /* 0x00007610c0b47816 */ /* 0x000fce00000000b4 */
.L_x_6290:
        /* <DEDUP_REMOVED lines=16> */
.L_x_6297:
[----:B------:R-:W-:Y:S05]  /*10810*/  BSYNC.RECONVERGENT B0 ;  /* 0x0000000000007941 */ /* 0x000fea0003800200 */
.L_x_6296:
[----:B------:R-:W-:Y:S01]  /*10820*/  FADD.FTZ R117, R117, R192 ;  /* 0x000000c075757221 */ /* 0x000fe20000010000 */
[----:B------:R-:W-:Y:S01]  /*10830*/  BSSY.RECONVERGENT B0, `(.L_x_6298) ;  /* 0x000000e000007945 */ /* 0x000fe20003800200 */
[----:B------:R-:W-:-:S03]  /*10840*/  HFMA2 R192, -RZ, RZ, 0, 0 ;  /* 0x00000000ffc07431 */ /* 0x000fc600000001ff */
        /* <DEDUP_REMOVED lines=12> */
.L_x_6299:
[----:B------:R-:W-:Y:S05]  /*10910*/  BSYNC.RECONVERGENT B0 ;  /* 0x0000000000007941 */ /* 0x000fea0003800200 */
.L_x_6298:
[----:B------:R-:W-:-:S04]  /*10920*/  F2FP.BF16.F32.PACK_AB R192, RZ, R192 ;  /* 0x000000c0ffc0723e */ /* 0x000fc800000010ff */
[----:B------:R-:W-:-:S07]  /*10930*/  PRMT R180, R180, 0x5410, R192 ;  /* 0x00005410b4b47816 */ /* 0x000fce00000000c0 */
.L_x_6295:
        /* <DEDUP_REMOVED lines=15> */
.L_x_6302:
[----:B------:R-:W-:Y:S05]  /*10a30*/  BSYNC.RECONVERGENT B0 ;  /* 0x0000000000007941 */ /* 0x000fea0003800200 */
.L_x_6301:
        /* <DEDUP_REMOVED lines=14> */
.L_x_6304:
[----:B------:R-:W-:Y:S05]  /*10b20*/  BSYNC.RECONVERGENT B0 ;  /* 0x0000000000007941 */ /* 0x000fea0003800200 */
.L_x_6303:
[----:B------:R-:W-:-:S04]  /*10b30*/  F2FP.BF16.F32.PACK_AB R192, RZ, R192 ;  /* 0x000000c0ffc0723e */ /* 0x000fc800000010ff */
[----:B------:R-:W-:-:S07]  /*10b40*/  PRMT R181, R192, 0x7610, R181 ;  /* 0x00007610c0b57816 */ /* 0x000fce00000000b5 */
.L_x_6300:
        /* <DEDUP_REMOVED lines=16> */
.L_x_6307:
[----:B------:R-:W-:Y:S05]  /*10c50*/  BSYNC.RECONVERGENT B0 ;  /* 0x0000000000007941 */ /* 0x000fea0003800200 */
.L_x_6306:
[----:B------:R-:W-:Y:S01]  /*10c60*/  FADD.FTZ R119, R119, R192 ;  /* 0x000000c077777221 */ /* 0x000fe20000010000 */
[----:B------:R-:W-:Y:S01]  /*10c70*/  BSSY.RECONVERGENT B0, `(.L_x_6308) ;  /* 0x000000e000007945 */ /* 0x000fe20003800200 */
[----:B------:R-:W-:-:S03]  /*10c80*/  HFMA2 R192, -RZ, RZ, 0, 0 ;  /* 0x00000000ffc07431 */ /* 0x000fc600000001ff */
        /* <DEDUP_REMOVED lines=12> */
.L_x_6309:
[----:B------:R-:W-:Y:S05]  /*10d50*/  BSYNC.RECONVERGENT B0 ;  /* 0x0000000000007941 */ /* 0x000fea0003800200 */
.L_x_6308:
[----:B------:R-:W-:-:S04]  /*10d60*/  F2FP.BF16.F32.PACK_AB R192, RZ, R192 ;  /* 0x000000c0ffc0723e */ /* 0x000fc800000010ff */
[----:B------:R-:W-:-:S07]  /*10d70*/  PRMT R181, R181, 0x5410, R192 ;  /* 0x00005410b5b57816 */ /* 0x000fce00000000c0 */
.L_x_6305:
        /* <DEDUP_REMOVED lines=15> */
.L_x_6312:
[----:B------:R-:W-:Y:S05]  /*10e70*/  BSYNC.RECONVERGENT B0 ;  /* 0x0000000000007941 */ /* 0x000fea0003800200 */
.L_x_6311:
        /* <DEDUP_REMOVED lines=14> */
.L_x_6314:
[----:B------:R-:W-:Y:S05]  /*10f60*/  BSYNC.RECONVERGENT B0 ;  /* 0x0000000000007941 */ /* 0x000fea0003800200 */
.L_x_6313:
[----:B------:R-:W-:-:S04]  /*10f70*/  F2FP.BF16.F32.PACK_AB R192, RZ, R192 ;  /* 0x000000c0ffc0723e */ /* 0x000fc800000010ff */
[----:B------:R-:W-:-:S07]  /*10f80*/  PRMT R182, R192, 0x7610, R182 ;  /* 0x00007610c0b67816 */ /* 0x000fce00000000b6 */
.L_x_6310:
        /* <DEDUP_REMOVED lines=16> */
.L_x_6317:
[----:B------:R-:W-:Y:S05]  /*11090*/  BSYNC.RECONVERGENT B0 ;  /* 0x0000000000007941 */ /* 0x000fea0003800200 */
.L_x_6316:
        /* <DEDUP_REMOVED lines=9> */
[----:B-----5:R-:W-:-:S04]  /*11130*/  FADD.FTZ R192, R2, -R192 ;  /* 0x800000c002c07221 */ /* 0x020fc80000010000 */
[----:B------:R-:W-:-:S05]  /*11140*/  FMUL.FTZ R192, R192, UR29 ;  /* 0x0000001dc0c07c20 */ /* 0x000fca0008410000 */
[----:B------:R-:W-:-:S05]  /*11150*/  FSEL R192, R192, RZ, P1 ;  /* 0x000000ffc0c07208 */ /* 0x000fca0000800000 */
[----:B------:R-:W-:-:S04]  /*11160*/  FMUL.FTZ R192, R192, UR23 ;  /* 0x00000017c0c07c20 */ /* 0x000fc80008410000 */
[----:B------:R-:W-:-:S04]  /*11170*/  FMUL.FTZ R192, R192, UR22 ;  /* 0x00000016c0c07c20 */ /* 0x000fc80008410000 */
[----:B------:R-:W-:-:S07]  /*11180*/  FMUL.FTZ R192, R193, R192 ;  /* 0x000000c0c1c07220 */ /* 0x000fce0000410000 */
.L_x_6319:
[----:B------:R-:W-:Y:S05]  /*11190*/  BSYNC.RECONVERGENT B0 ;  /* 0x0000000000007941 */ /* 0x000fea0003800200 */
.L_x_6318:
[----:B------:R-:W-:-:S04]  /*111a0*/  F2FP.BF16.F32.PACK_AB R192, RZ, R192 ;  /* 0x000000c0ffc0723e */ /* 0x000fc800000010ff */
[----:B------:R-:W-:-:S07]  /*111b0*/  PRMT R182, R182, 0x5410, R192 ;  /* 0x00005410b6b67816 */ /* 0x000fce00000000c0 */
.L_x_6315:
        /* <DEDUP_REMOVED lines=15> */
.L_x_6322:
[----:B------:R-:W-:Y:S05]  /*112b0*/  BSYNC.RECONVERGENT B0 ;  /* 0x0000000000007941 */ /* 0x000fea0003800200 */
.L_x_6321:
        /* <DEDUP_REMOVED lines=14> */
.L_x_6324:
[----:B------:R-:W-:Y:S05]  /*113a0*/  BSYNC.RECONVERGENT B0 ;  /* 0x0000000000007941 */ /* 0x000fea0003800200 */
.L_x_6323:
[----:B------:R-:W-:-:S04]  /*113b0*/  F2FP.BF16.F32.PACK_AB R192, RZ, R192 ;  /* 0x000000c0ffc0723e */ /* 0x000fc800000010ff */
[----:B------:R-:W-:-:S07]  /*113c0*/  PRMT R183, R192, 0x7610, R183 ;  /* 0x00007610c0b77816 */ /* 0x000fce00000000b7 */
.L_x_6320:
[----:B------:R-:W-:Y:S05]  /*113d0*/  BRA.U !UP3, `(.L_x_6246) ;  /* 0x000000010b547547 */ /* 0x000fea000b800000 */
[----:B------:R-:W-:Y:S01]  /*113e0*/  MOV R192, UR31 ;  /* 0x0000001f00c07c02 */ /* 0x000fe20008000f00 */
[----:B------:R-:W-:Y:S01]  /*113f0*/  HFMA2 R195, -RZ, RZ, 0, 0 ;  /* 0x00000000ffc37431 */ /* 0x000fe200000001ff */
[----:B------:R-:W-:Y:S02]  /*11400*/  ISETP.GE.U32.AND P1, PT, R216, RZ, PT ;  /* 0x000000ffd800720c */ /* 0x000fe40003f26070 */
[----:B------:R-:W-:Y:S01]  /*11410*/  ISETP.LT.AND P2, PT, RZ, UR30, PT ;  /* 0x0000001eff007c0c */ /* 0x000fe2000bf41270 */
[----:B------:R-:W-:Y:S01]  /*11420*/  FFMA.FTZ R192, R252, R192, UR32 ;  /* 0x00000020fcc07e23 */ /* 0x000fe200080100c0 */
[----:B------:R-:W-:-:S03]  /*11430*/  ISETP.GE.U32.AND.EX P1, PT, R217, 0x1000000, PT, P1 ;  /* 0x01000000d900780c */ /* 0x000fc60003f26110 */
[----:B------:R-:W-:-:S04]  /*11440*/  FADD.FTZ R192, R251, -R192 ;  /* 0x800000c0fbc07221 */ /* 0x000fc80000010000 */
[----:B------:R-:W-:-:S05]  /*11450*/  FMUL.FTZ R192, R192, UR29 ;  /* 0x0000001dc0c07c20 */ /* 0x000fca0008410000 */
[----:B------:R-:W-:Y:S02]  /*11460*/  FSEL R192, R192, RZ, P2 ;  /* 0x000000ffc0c07208 */ /* 0x000fe40001000000 */
[----:B-----5:R-:W-:-:S03]  /*11470*/  @P1 PRMT R193, R179, 0x7632, R193 ;  /* 0x00007632b3c11816 */ /* 0x020fc600000000c1 */
[----:B------:R-:W-:Y:S01]  /*11480*/  FMUL.FTZ R192, R192, UR23 ;  /* 0x00000017c0c07c20 */ /* 0x000fe20008410000 */
[----:B------:R-:W-:-:S03]  /*11490*/  @P1 SHF.L.U32 R193, R193, 0x10, RZ ;  /* 0x00000010c1c11819 */ /* 0x000fc600000006ff */
[----:B------:R-:W-:-:S04]  /*114a0*/  FMUL.FTZ R192, R192, UR22 ;  /* 0x00000016c0c07c20 */ /* 0x000fc80008410000 */
[----:B------:R-:W-:Y:S01]  /*114b0*/  @P1 FMUL.FTZ R195, R192, R193 ;  /* 0x000000c1c0c31220 */ /* 0x000fe20000410000 */
[----:B------:R-:W-:-:S03]  /*114c0*/  PRMT R193, R79, 0x7632, R193 ;  /* 0x000076324fc17816 */ /* 0x000fc600000000c1 */
[----:B------:R-:W-:Y:S01]  /*114d0*/  FADD.FTZ R115, R115, R195 ;  /* 0x000000c373737221 */ /* 0x000fe20000010000 */
[----:B------:R-:W-:Y:S02]  /*114e0*/  @P1 SHF.L.U32 R193, R193, 0x10, RZ ;  /* 0x00000010c1c11819 */ /* 0x000fe400000006ff */
[----:B------:R-:W-:-:S03]  /*114f0*/  MOV R195, RZ ;  /* 0x000000ff00c37202 */ /* 0x000fc60000000f00 */
[----:B------:R-:W-:-:S05]  /*11500*/  @P1 FMUL.FTZ R195, R193, R192 ;  /* 0x000000c0c1c31220 */ /* 0x000fca0000410000 */
[----:B------:R-:W-:-:S04]  /*11510*/  F2FP.BF16.F32.PACK_AB R195, RZ, R195 ;  /* 0x000000c3ffc3723e */ /* 0x000fc800000010ff */
[----:B------:R-:W-:-:S07]  /*11520*/  PRMT R183, R183, 0x5410, R195 ;  /* 0x00005410b7b77816 */ /* 0x000fce00000000c3 */
.L_x_6246:
[----:B------:R-:W0:Y:S01]  /*11530*/  @P0 LDC.64 R192, c[0x0][0x478] ;  /* 0x00011e00ffc00b82 */ /* 0x000e220000000a00 */
[----:B------:R-:W-:Y:S01]  /*11540*/  @P0 IADD3 R195, PT, PT, R210, 0x300, RZ ;  /* 0x00000300d2c30810 */ /* 0x000fe20007ffe0ff */
[----:B------:R-:W1:Y:S01]  /*11550*/  @UP3 LDCU.64 UR10, c[0x0][0x468] ;  /* 0x00008d00ff0a37ac */ /* 0x000e620008000a00 */
[----:B------:R-:W-:Y:S02]  /*11560*/  UIADD3 UR8, UPT, UPT, UR8, UR24, URZ ;  /* 0x0000001808087290 */ /* 0x000fe4000fffe0ff */
[----:B------:R-:W-:Y:S02]  /*11570*/  UPLOP3.LUT UP1, UPT, UPT, UPT, UP1, 0x40, 0x4 ;  /* 0x000000000004789c */ /* 0x000fe40003f2e810 */
[----:B------:R-:W-:Y:S01]  /*11580*/  UISETP.GE.AND UP0, UPT, UR8, UR25, UPT ;  /* 0x000000190800728c */ /* 0x000fe2000bf06270 */
[----:B0-----:R-:W-:-:S05]  /*11590*/  @P0 IMAD.WIDE.U32 R192, R195, 0x20, R192 ;  /* 0x00000020c3c00825 */ /* 0x001fca00078e00c0 */
[----:B------:R-:W-:Y:S04]  /*115a0*/  @P0 STG.E.128 desc[UR20][R192.64], R184 ;  /* 0x000000b8c0000986 */ /* 0x000fe8000c101d14 */
[----:B------:R0:W-:Y:S01]  /*115b0*/  @P0 STG.E.128 desc[UR20][R192.64+0x10], R188 ;  /* 0x000010bcc0000986 */ /* 0x0001e2000c101d14 */
[----:B------:R-:W-:Y:S02]  /*115c0*/  PLOP3.LUT P0, PT, PT, PT, UP3, 0x80, 0x8 ;  /* 0x000000000008781c */ /* 0x000fe40003f0f038 */
[----:B0-----:R-:W-:-:S11]  /*115d0*/  MOV R192, 0x10 ;  /* 0x0000001000c07802 */ /* 0x001fd60000000f00 */
[----:B-1----:R-:W-:-:S05]  /*115e0*/  @P0 IMAD.WIDE.U32 R192, R194, R192, UR10 ;  /* 0x0000000ac2c00e25 */ /* 0x002fca000f8e00c0 */
[----:B------:R1:W-:Y:S01]  /*115f0*/  @P0 STG.E.128 desc[UR20][R192.64], R180 ;  /* 0x000000b4c0000986 */ /* 0x0003e2000c101d14 */
[----:B------:R-:W-:Y:S05]  /*11600*/  BRA.U !UP0, `(.L_x_6325) ;  /* 0xfffffeed08ec7547 */ /* 0x000fea000b83ffff */
.L_x_5951:
[----:B-1----:R-:W1:Y:S01]  /*11610*/  S2R R192, SR_TID.X ;  /* 0x0000000000c07919 */ /* 0x002e620000002100 */
[----:B------:R-:W2:Y:S08]  /*11620*/  S2UR UR9, SR_CTAID.X ;  /* 0x00000000000979c3 */ /* 0x000eb00000002500 */
[----:B-----5:R-:W2:Y:S08]  /*11630*/  LDC R0, c[0x0][0x388] ;  /* 0x0000e200ff007b82 */ /* 0x020eb00000000800 */
        /* <DEDUP_REMOVED lines=33> */
.L_x_6326:
        /* <DEDUP_REMOVED lines=11> */
.L_x_15657:


//--------------------- .text._ZN10layer_norm13ln_bwd_kernelINS_13Kernel_traitsIf13__nv_bfloat16fS2_fjLj8192ELj1ELj1ELj8ELj16ENS_18Kernel_traits_baseILj8192EfS2_fS2_fjLj256EEEEELb0ELb0ELb0ELb0EEEvNS_9BwdParamsE --------------------------
	.section	.text._ZN10layer_norm13ln_bwd_kernelINS_13Kernel_traitsIf13__nv_bfloat16fS2_fjLj8192ELj1ELj1ELj8ELj16ENS_18Kernel_traits_baseILj8192EfS2_fS2_fjLj256EEEEELb0ELb0ELb0ELb0EEEvNS_9BwdParamsE,"ax",@progbits
	.align	128
        .global         _ZN10layer_norm13ln_bwd_kernelINS_13Kernel_traitsIf13__nv_bfloat16fS2_fjLj8192ELj1ELj1ELj8ELj16ENS_18Kernel_traits_baseILj8192EfS2_fS2_fjLj256EEEEELb0ELb0ELb0ELb0EEEvNS_9BwdParamsE
        .type           _ZN10layer_norm13ln_bwd_kernelINS_13Kernel_traitsIf13__nv_bfloat16fS2_fjLj8192ELj1ELj1ELj8ELj16ENS_18Kernel_traits_baseILj8192EfS2_fS2_fjLj256EEEEELb0ELb0ELb0ELb0EEEvNS_9BwdParamsE,@function
        .size           _ZN10layer_norm13ln_bwd_kernelINS_13Kernel_traitsIf13__nv_bfloat16fS2_fjLj8192ELj1ELj1ELj8ELj16ENS_18Kernel_traits_baseILj8192EfS2_fS2_fjLj256EEEEELb0ELb0ELb0ELb0EEEvNS_9BwdParamsE,(.L_x_15658 - _ZN10layer_norm13ln_bwd_kernelINS_13Kernel_traitsIf13__nv_bfloat16fS2_fjLj8192ELj1ELj1ELj8ELj16ENS_18Kernel_traits_baseILj8192EfS2_fS2_fjLj256EEEEELb0ELb0ELb0ELb0EEEvNS_9BwdParamsE)
        .other          _ZN10layer_norm13ln_bwd_kernelINS_13Kernel_traitsIf13__nv_bfloat16fS2_fjLj8192ELj1ELj1ELj8ELj16ENS_18Kernel_traits_baseILj8192EfS2_fS2_fjLj256EEEEELb0ELb0ELb0ELb0EEEvNS_9BwdParamsE,@"STO_CUDA_ENTRY STV_DEFAULT"
_ZN10layer_norm13ln_bwd_kernelINS_13Kernel_traitsIf13__nv_bfloat16fS2_fjLj8192ELj1ELj1ELj8ELj16ENS_18Kernel_traits_baseILj8192EfS2_fS2_fjLj256EEEEELb0ELb0ELb0ELb0EEEvNS_9BwdParamsE:
.text._ZN10layer_norm13ln_bwd_kernelINS_13Kernel_traitsIf13__nv_bfloat16fS2_fjLj8192ELj1ELj1ELj8ELj16ENS_18Kernel_traits_baseILj8192EfS2_fS2_fjLj256EEEEELb0ELb0ELb0ELb0EEEvNS_9BwdParamsE:
        /* <DEDUP_REMOVED lines=104> */
[----:B------:R-:W-:Y:S01]  /*0680*/  CS2R R54, SRZ ;  /* 0x0000000000367805 */ /* 0x000fe2000001ff00 */
[----:B------:R-:W-:Y:S01]  /*0690*/  UPLOP3.LUT UP1, UPT, UPT, UPT, UPT, 0x40, 0x4 ;  /* 0x000000000004789c */ /* 0x000fe20003f2e870 */
[----:B------:R-:W0:Y:S01]  /*06a0*/  LDCU.U8 UR7, c[0x0][0x410] ;  /* 0x00008200ff0777ac */ /* 0x000e220008000000 */
[----:B------:R-:W1:Y:S01]  /*06b0*/  LDCU UR12, c[0x0][0x400] ;  /* 0x00008000ff0c77ac */ /* 0x000e620008000800 */
[----:B------:R-:W2:Y:S01]  /*06c0*/  LDCU.64 UR14, c[0x0][0x478] ;  /* 0x00008f00ff0e77ac */ /* 0x000ea20008000a00 */
[----:B------:R-:W3:Y:S07]  /*06d0*/  LDCU.64 UR10, c[0x0][0x438] ;  /* 0x00008700ff0a77ac */ /* 0x000eee0008000a00 */
.L_x_6369:
        /* <DEDUP_REMOVED lines=30> */
[----:B------:R-:W4:Y:S04]  /*08c0*/  LDG.E.128 R172, desc[UR8][R208.64+0x10] ;  /* 0x00001008d0ac7981 */ /* 0x000f28000c1e1d00 */
[----:B------:R-:W4:Y:S01]  /*08d0*/  LDG.E.128 R168, desc[UR8][R168.64] ;  /* 0x00000008a8a87981 */ /* 0x000f22000c1e1d00 */
[----:B---3--:R-:W-:-:S04]  /*08e0*/  ISETP.NE.U32.AND P1, PT, RZ, UR10, PT ;  /* 0x0000000aff007c0c */ /* 0x008fc8000bf25070 */
[----:B------:R-:W-:-:S13]  /*08f0*/  ISETP.NE.AND.EX P1, PT, RZ, UR11, PT, P1 ;  /* 0x0000000bff007c0c */ /* 0x000fda000bf25310 */
[----:B------:R-:W0:Y:S01]  /*0900*/  @P1 LDC.64 R178, c[0x0][0x438] ;  /* 0x00010e00ffb21b82 */ /* 0x000e220000000a00 */
[C---:B------:R-:W-:Y:S01]  /*0910*/  IADD3 R177, PT, PT, R4.reuse, 0x100, RZ ;  /* 0x0000010004b17810 */ /* 0x040fe20007ffe0ff */
[----:B0-----:R-:W-:-:S05]  /*0920*/  @P1 IMAD.WIDE.U32 R178, R4, 0x20, R178 ;  /* 0x0000002004b21825 */ /* 0x001fca00078e00b2 */
[----:B------:R-:W5:Y:S04]  /*0930*/  @P1 LDG.E.128 R48, desc[UR8][R178.64] ;  /* 0x00000008b2301981 */ /* 0x000f68000c1e1d00 */
[----:B------:R0:W5:Y:S01]  /*0940*/  @P1 LDG.E.128 R44, desc[UR8][R178.64+0x10] ;  /* 0x00001008b22c1981 */ /* 0x000162000c1e1d00 */
[C---:B--2---:R-:W-:Y:S01]  /*0950*/  FADD.FTZ R164, -R176.reuse, R164 ;  /* 0x000000a4b0a47221 */ /* 0x044fe20000010100 */
[----:B------:R-:W-:-:S03]  /*0960*/  FADD.FTZ R220, -R176, R165 ;  /* 0x000000a5b0dc7221 */ /* 0x000fc60000010100 */
[C---:B-----5:R-:W-:Y:S01]  /*0970*/  FMUL.FTZ R223, R191.reuse, R164 ;  /* 0x000000a4bfdf7220 */ /* 0x060fe20000410000 */
[----:B------:R-:W-:Y:S01]  /*0980*/  FADD.FTZ R216, -R176, R167 ;  /* 0x000000a7b0d87221 */ /* 0x000fe20000010100 */
[C---:B----4-:R-:W-:Y:S02]  /*0990*/  PRMT R165, R168.reuse, 0x7632, R165 ;  /* 0x00007632a8a57816 */ /* 0x050fe400000000a5 */
[----:B------:R-:W-:Y:S01]  /*09a0*/  SHF.L.U32 R221, R168, 0x10, RZ ;  /* 0x00000010a8dd7819 */ /* 0x000fe200000006ff */
[----:B------:R-:W-:Y:S01]  /*09b0*/  FMUL.FTZ R220, R191, R220 ;  /* 0x000000dcbfdc7220 */ /* 0x000fe20000410000 */
[----:B------:R-:W-:Y:S02]  /*09c0*/  SHF.L.U32 R218, R165, 0x10, RZ ;  /* 0x00000010a5da7819 */ /* 0x000fe400000006ff */
[----:B------:R-:W-:Y:S01]  /*09d0*/  PRMT R167, R169, 0x7632, R167 ;  /* 0x00007632a9a77816 */ /* 0x000fe200000000a7 */
[----:B------:R-:W-:Y:S01]  /*09e0*/  FADD.FTZ R80, R80, R221 ;  /* 0x000000dd50507221 */ /* 0x000fe20000010000 */
[-C--:B------:R-:W-:Y:S01]  /*09f0*/  FFMA.FTZ R112, R223, R221.reuse, R112 ;  /* 0x000000dddf707223 */ /* 0x080fe20000010070 */
[----:B------:R-:W-:Y:S01]  /*0a00*/  FMUL.FTZ R221, R144, R221 ;  /* 0x000000dd90dd7220 */ /* 0x000fe20000410000 */
[----:B------:R-:W-:Y:S01]  /*0a10*/  FADD.FTZ R166, -R176, R166 ;  /* 0x000000a6b0a67221 */ /* 0x000fe20000010100 */
[----:B------:R-:W-:Y:S01]  /*0a20*/  SHF.L.U32 R169, R169, 0x10, RZ ;  /* 0x00000010a9a97819 */ /* 0x000fe200000006ff */
[-C--:B------:R-:W-:Y:S01]  /*0a30*/  FFMA.FTZ R113, R220, R218.reuse, R113 ;  /* 0x000000dadc717223 */ /* 0x080fe20000010071 */
[----:B------:R-:W-:Y:S01]  /*0a40*/  SHF.L.U32 R214, R167, 0x10, RZ ;  /* 0x00000010a7d67819 */ /* 0x000fe200000006ff */
[----:B------:R-:W-:Y:S01]  /*0a50*/  FADD.FTZ R81, R81, R218 ;  /* 0x000000da51517221 */ /* 0x000fe20000010000 */
[----:B------:R-:W-:Y:S01]  /*0a60*/  FMUL.FTZ R218, R145, R218 ;  /* 0x000000da91da7220 */ /* 0x000fe20000410000 */
[----:B------:R-:W-:Y:S01]  /*0a70*/  FADD.FTZ R165, RZ, R221 ;  /* 0x000000ddffa57221 */ /* 0x000fe20000010000 */
[----:B------:R-:W-:Y:S01]  /*0a80*/  FFMA.FTZ R167, R223, R221, RZ ;  /* 0x000000dddfa77223 */ /* 0x000fe200000100ff */
[----:B------:R-:W-:Y:S01]  /*0a90*/  FADD.FTZ R172, -R176, R172 ;  /* 0x000000acb0ac7221 */ /* 0x000fe20000010100 */
[C---:B------:R-:W-:Y:S01]  /*0aa0*/  FMUL.FTZ R219, R191.reuse, R166 ;  /* 0x000000a6bfdb7220 */ /* 0x040fe20000410000 */
[----:B------:R-:W-:Y:S01]  /*0ab0*/  FMUL.FTZ R216, R191, R216 ;  /* 0x000000d8bfd87220 */ /* 0x000fe20000410000 */
[----:B------:R-:W-:Y:S01]  /*0ac0*/  FMUL.FTZ R217, R146, R169 ;  /* 0x000000a992d97220 */ /* 0x000fe20000410000 */
[----:B------:R-:W-:Y:S01]  /*0ad0*/  FADD.FTZ R164, R165, R218 ;  /* 0x000000daa5a47221 */ /* 0x000fe20000010000 */
[----:B------:R-:W-:Y:S01]  /*0ae0*/  FFMA.FTZ R166, R220, R218, R167 ;  /* 0x000000dadca67223 */ /* 0x000fe200000100a7 */
[C---:B------:R-:W-:Y:S01]  /*0af0*/  SHF.L.U32 R213, R170.reuse, 0x10, RZ ;  /* 0x00000010aad57819 */ /* 0x040fe200000006ff */
[----:B------:R-:W-:Y:S01]  /*0b00*/  FMUL.FTZ R215, R191, R172 ;  /* 0x000000acbfd77220 */ /* 0x000fe20000410000 */
[----:B------:R-:W-:Y:S01]  /*0b10*/  PRMT R168, R170, 0x7632, R168 ;  /* 0x00007632aaa87816 */ /* 0x000fe200000000a8 */
[-C--:B------:R-:W-:Y:S01]  /*0b20*/  FFMA.FTZ R115, R216, R214.reuse, R115 ;  /* 0x000000d6d8737223 */ /* 0x080fe20000010073 */
[----:B------:R-:W-:Y:S01]  /*0b30*/  FADD.FTZ R83, R83, R214 ;  /* 0x000000d653537221 */ /* 0x000fe20000010000 */
[----:B------:R-:W-:Y:S01]  /*0b40*/  FMUL.FTZ R214, R147, R214 ;  /* 0x000000d693d67220 */ /* 0x000fe20000410000 */
[----:B------:R-:W-:Y:S01]  /*0b50*/  FADD.FTZ R165, R164, R217 ;  /* 0x000000d9a4a57221 */ /* 0x000fe20000010000 */
[----:B------:R-:W-:Y:S01]  /*0b60*/  FFMA.FTZ R167, R219, R217, R166 ;  /* 0x000000d9dba77223 */ /* 0x000fe200000100a6 */
[----:B------:R-:W-:Y:S01]  /*0b70*/  SHF.L.U32 R168, R168, 0x10, RZ ;  /* 0x00000010a8a87819 */ /* 0x000fe200000006ff */
[----:B------:R-:W-:Y:S01]  /*0b80*/  FADD.FTZ R76, R76, R213 ;  /* 0x000000d54c4c7221 */ /* 0x000fe20000010000 */
[-C--:B------:R-:W-:Y:S01]  /*0b90*/  FFMA.FTZ R108, R215, R213.reuse, R108 ;  /* 0x000000d5d76c7223 */ /* 0x080fe2000001006c */
[----:B------:R-:W-:Y:S01]  /*0ba0*/  FADD.FTZ R212, -R176, R173 ;  /* 0x000000adb0d47221 */ /* 0x000fe20000010100 */
        /* <DEDUP_REMOVED lines=23> */
[----:B------:R-:W-:Y:S01]  /*0d20*/  FADD.FTZ R77, R77, R168 ;  /* 0x000000a84d4d7221 */ /* 0x000fe20000010000 */
[----:B------:R-:W-:Y:S01]  /*0d30*/  FFMA.FTZ R109, R212, R168, R109 ;  /* 0x000000a8d46d7223 */ /* 0x000fe2000001006d */
[----:B------:R-:W-:Y:S01]  /*0d40*/  FFMA.FTZ R110, R211, R171, R110 ;  /* 0x000000abd36e7223 */ /* 0x000fe2000001006e */
[----:B------:R-:W-:Y:S01]  /*0d50*/  FADD.FTZ R79, R79, R170 ;  /* 0x000000aa4f4f7221 */ /* 0x000fe20000010000 */
[C---:B------:R-:W-:Y:S01]  /*0d60*/  FFMA.FTZ R111, R208.reuse, R170, R111 ;  /* 0x000000aad06f7223 */ /* 0x040fe2000001006f */
[----:B------:R-:W-:Y:S01]  /*0d70*/  FADD.FTZ R179, R179, R206 ;  /* 0x000000ceb3b37221 */ /* 0x000fe20000010000 */
[----:B------:R-:W-:-:S07]  /*0d80*/  FFMA.FTZ R178, R208, R206, R165 ;  /* 0x000000ced0b27223 */ /* 0x000fce00000100a5 */
.L_x_6329:
[----:B---3--:R-:W-:Y:S05]  /*0d90*/  BSYNC.RECONVERGENT B0 ;  /* 0x0000000000007941 */ /* 0x008fea0003800200 */
.L_x_6328:
        /* <DEDUP_REMOVED lines=11> */
[----:B------:R-:W0:Y:S02]  /*0e50*/  @P1 LDC.64 R192, c[0x0][0x438] ;  /* 0x00010e00ffc01b82 */ /* 0x000e240000000a00 */
[----:B0-----:R-:W-:-:S05]  /*0e60*/  @P1 IMAD.WIDE.U32 R192, R177, 0x20, R192 ;  /* 0x00000020b1c01825 */ /* 0x001fca00078e00c0 */
[----:B------:R-:W5:Y:S04]  /*0e70*/  @P1 LDG.E.128 R40, desc[UR8][R192.64] ;  /* 0x00000008c0281981 */ /* 0x000f68000c1e1d00 */
[----:B------:R0:W5:Y:S01]  /*0e80*/  @P1 LDG.E.128 R36, desc[UR8][R192.64+0x10] ;  /* 0x00001008c0241981 */ /* 0x000162000c1e1d00 */
[----:B------:R-:W-:Y:S01]  /*0e90*/  IADD3 R177, PT, PT, R177, 0x100, RZ ;  /* 0x00000100b1b17810 */ /* 0x000fe20007ffe0ff */
[C---:B--2---:R-:W-:Y:S01]  /*0ea0*/  FADD.FTZ R164, -R176.reuse, R164 ;  /* 0x000000a4b0a47221 */ /* 0x044fe20000010100 */
[----:B------:R-:W-:-:S03]  /*0eb0*/  FADD.FTZ R204, -R176, R165 ;  /* 0x000000a5b0cc7221 */ /* 0x000fc60000010100 */
[C---:B-----5:R-:W-:Y:S01]  /*0ec0*/  FMUL.FTZ R207, R191.reuse, R164 ;  /* 0x000000a4bfcf7220 */ /* 0x060fe20000410000 */
[C---:B----4-:R-:W-:Y:S02]  /*0ed0*/  PRMT R165, R168.reuse, 0x7632, R165 ;  /* 0x00007632a8a57816 */ /* 0x050fe400000000a5 */
[----:B------:R-:W-:Y:S01]  /*0ee0*/  SHF.L.U32 R205, R168, 0x10, RZ ;  /* 0x00000010a8cd7819 */ /* 0x000fe200000006ff */
[----:B------:R-:W-:Y:S01]  /*0ef0*/  FMUL.FTZ R204, R191, R204 ;  /* 0x000000ccbfcc7220 */ /* 0x000fe20000410000 */
[----:B------:R-:W-:Y:S01]  /*0f00*/  SHF.L.U32 R202, R165, 0x10, RZ ;  /* 0x00000010a5ca7819 */ /* 0x000fe200000006ff */
[----:B------:R-:W-:Y:S02]  /*0f10*/  FADD.FTZ R200, -R176, R167 ;  /* 0x000000a7b0c87221 */ /* 0x000fe40000010100 */
[----:B------:R-:W-:Y:S01]  /*0f20*/  FADD.FTZ R72, R72, R205 ;  /* 0x000000cd48487221 */ /* 0x000fe20000010000 */
[-C--:B------:R-:W-:Y:S01]  /*0f30*/  FFMA.FTZ R104, R207, R205.reuse, R104 ;  /* 0x000000cdcf687223 */ /* 0x080fe20000010068 */
[----:B------:R-:W-:Y:S01]  /*0f40*/  FMUL.FTZ R205, R136, R205 ;  /* 0x000000cd88cd7220 */ /* 0x000fe20000410000 */
[C---:B------:R-:W-:Y:S01]  /*0f50*/  PRMT R167, R169.reuse, 0x7632, R167 ;  /* 0x00007632a9a77816 */ /* 0x040fe200000000a7 */
[----:B------:R-:W-:Y:S01]  /*0f60*/  FADD.FTZ R166, -R176, R166 ;  /* 0x000000a6b0a67221 */ /* 0x000fe20000010100 */
[----:B------:R-:W-:Y:S01]  /*0f70*/  SHF.L.U32 R169, R169, 0x10, RZ ;  /* 0x00000010a9a97819 */ /* 0x000fe200000006ff */
[-C--:B------:R-:W-:Y:S01]  /*0f80*/  FFMA.FTZ R105, R204, R202.reuse, R105 ;  /* 0x000000cacc697223 */ /* 0x080fe20000010069 */
[----:B------:R-:W-:Y:S01]  /*0f90*/  FADD.FTZ R73, R73, R202 ;  /* 0x000000ca49497221 */ /* 0x000fe20000010000 */
[----:B------:R-:W-:Y:S01]  /*0fa0*/  FADD.FTZ R179, R179, R205 ;  /* 0x000000cdb3b37221 */ /* 0x000fe20000010000 */
[----:B------:R-:W-:Y:S01]  /*0fb0*/  FMUL.FTZ R202, R137, R202 ;  /* 0x000000ca89ca7220 */ /* 0x000fe20000410000 */
[----:B------:R-:W-:Y:S01]  /*0fc0*/  FFMA.FTZ R165, R207, R205, R178 ;  /* 0x000000cdcfa57223 */ /* 0x000fe200000100b2 */
[----:B------:R-:W-:Y:S01]  /*0fd0*/  SHF.L.U32 R198, R167, 0x10, RZ ;  /* 0x00000010a7c67819 */ /* 0x000fe200000006ff */
[----:B---3--:R-:W-:Y:S01]  /*0fe0*/  FADD.FTZ R172, -R176, R172 ;  /* 0x000000acb0ac7221 */ /* 0x008fe20000010100 */
        /* <DEDUP_REMOVED lines=28> */
[----:B0-----:R-:W-:Y:S01]  /*11b0*/  FADD.FTZ R192, -R176, R175 ;  /* 0x000000afb0c07221 */ /* 0x001fe20000010100 */
        /* <DEDUP_REMOVED lines=17> */
[----:B------:R-:W-:-:S07]  /*12d0*/  FFMA.FTZ R178, R192, R193, R164 ;  /* 0x000000c1c0b27223 */ /* 0x000fce00000100a4 */
.L_x_6331:
[----:B------:R-:W-:Y:S05]  /*12e0*/  BSYNC.RECONVERGENT B0 ;  /* 0x0000000000007941 */ /* 0x000fea0003800200 */
.L_x_6330:
        /* <DEDUP_REMOVED lines=11> */
[----:B------:R-:W1:Y:S02]  /*13a0*/  @P1 LDC.64 R22, c[0x0][0x438] ;  /* 0x00010e00ff161b82 */ /* 0x000e640000000a00 */
[----:B-1----:R-:W-:-:S05]  /*13b0*/  @P1 IMAD.WIDE.U32 R22, R177, 0x20, R22 ;  /* 0x00000020b1161825 */ /* 0x002fca00078e0016 */
[----:B------:R-:W5:Y:S04]  /*13c0*/  @P1 LDG.E.128 R32, desc[UR8][R22.64] ;  /* 0x0000000816201981 */ /* 0x000f68000c1e1d00 */
[----:B------:R1:W5:Y:S01]  /*13d0*/  @P1 LDG.E.128 R28, desc[UR8][R22.64+0x10] ;  /* 0x00001008161c1981 */ /* 0x000362000c1e1d00 */
[----:B------:R-:W-:Y:S01]  /*13e0*/  IADD3 R177, PT, PT, R177, 0x100, RZ ;  /* 0x00000100b1b17810 */ /* 0x000fe20007ffe0ff */
[C---:B--2---:R-:W-:Y:S01]  /*13f0*/  FADD.FTZ R182, -R176.reuse, R26 ;  /* 0x0000001ab0b67221 */ /* 0x044fe20000010100 */
[C---:B------:R-:W-:Y:S01]  /*1400*/  FADD.FTZ R184, -R176.reuse, R27 ;  /* 0x0000001bb0b87221 */ /* 0x040fe20000010100 */
[C---:B------:R-:W-:Y:S01]  /*1410*/  FADD.FTZ R24, -R176.reuse, R24 ;  /* 0x00000018b0187221 */ /* 0x040fe20000010100 */
[----:B------:R-:W-:Y:S01]  /*1420*/  FADD.FTZ R180, -R176, R25 ;  /* 0x00000019b0b47221 */ /* 0x000fe20000010100 */
[----:B-----5:R-:W-:Y:S01]  /*1430*/  FMUL.FTZ R25, R191, R182 ;  /* 0x000000b6bf197220 */ /* 0x020fe20000410000 */
[----:B----4-:R-:W-:-:S02]  /*1440*/  PRMT R26, R164, 0x7632, R26 ;  /* 0x00007632a41a7816 */ /* 0x010fc4000000001a */
[----:B------:R-:W-:Y:S02]  /*1450*/  SHF.L.U32 R27, R164, 0x10, RZ ;  /* 0x00000010a41b7819 */ /* 0x000fe400000006ff */
[C---:B------:R-:W-:Y:S02]  /*1460*/  PRMT R164, R165.reuse, 0x7632, R164 ;  /* 0x00007632a5a47816 */ /* 0x040fe400000000a4 */
[C---:B0-----:R-:W-:Y:S02]  /*1470*/  PRMT R172, R166.reuse, 0x7632, R172 ;  /* 0x00007632a6ac7816 */ /* 0x041fe400000000ac */
[----:B------:R-:W-:Y:S02]  /*1480*/  SHF.L.U32 R173, R166, 0x10, RZ ;  /* 0x00000010a6ad7819 */ /* 0x000fe400000006ff */
[----:B------:R-:W-:Y:S02]  /*1490*/  SHF.L.U32 R165, R165, 0x10, RZ ;  /* 0x00000010a5a57819 */ /* 0x000fe400000006ff */
[----:B------:R-:W-:Y:S01]  /*14a0*/  SHF.L.U32 R166, R26, 0x10, RZ ;  /* 0x000000101aa67819 */ /* 0x000fe200000006ff */
[----:B------:R-:W-:Y:S01]  /*14b0*/  FMUL.FTZ R26, R128, R27 ;  /* 0x0000001b801a7220 */ /* 0x000fe20000410000 */
[C---:B-1----:R-:W-:Y:S01]  /*14c0*/  FMUL.FTZ R23, R191.reuse, R24 ;  /* 0x00000018bf177220 */ /* 0x042fe20000410000 */
[----:B---3--:R-:W-:Y:S01]  /*14d0*/  FADD.FTZ R186, -R176, R168 ;  /* 0x000000a8b0ba7221 */ /* 0x008fe20000010100 */
[----:B------:R-:W-:Y:S01]  /*14e0*/  FMUL.FTZ R22, R191, R180 ;  /* 0x000000b4bf167220 */ /* 0x000fe20000410000 */
[----:B------:R-:W-:Y:S01]  /*14f0*/  SHF.L.U32 R168, R164, 0x10, RZ ;  /* 0x00000010a4a87819 */ /* 0x000fe200000006ff */
[----:B------:R-:W-:Y:S01]  /*1500*/  FADD.FTZ R66, R66, R165 ;  /* 0x000000a542427221 */ /* 0x000fe20000010000 */
[-C--:B------:R-:W-:Y:S01]  /*1510*/  FFMA.FTZ R98, R25, R165.reuse, R98 ;  /* 0x000000a519627223 */ /* 0x080fe20000010062 */
[----:B------:R-:W-:Y:S01]  /*1520*/  FMUL.FTZ R180, R130, R165 ;  /* 0x000000a582b47220 */ /* 0x000fe20000410000 */
[----:B------:R-:W-:Y:S01]  /*1530*/  FADD.FTZ R164, R179, R26 ;  /* 0x0000001ab3a47221 */ /* 0x000fe20000010000 */
[----:B------:R-:W-:Y:S01]  /*1540*/  FMUL.FTZ R183, R129, R166 ;  /* 0x000000a681b77220 */ /* 0x000fe20000410000 */
[----:B------:R-:W-:Y:S01]  /*1550*/  FFMA.FTZ R165, R23, R26, R178 ;  /* 0x0000001a17a57223 */ /* 0x000fe200000100b2 */
[----:B------:R-:W-:-:S02]  /*1560*/  PRMT R174, R167, 0x7632, R174 ;  /* 0x00007632a7ae7816 */ /* 0x000fc400000000ae */
[----:B------:R-:W-:Y:S01]  /*1570*/  SHF.L.U32 R175, R167, 0x10, RZ ;  /* 0x00000010a7af7819 */ /* 0x000fe200000006ff */
[----:B------:R-:W-:Y:S01]  /*1580*/  FADD.FTZ R167, R164, R183 ;  /* 0x000000b7a4a77221 */ /* 0x000fe20000010000 */
[C---:B------:R-:W-:Y:S01]  /*1590*/  FFMA.FTZ R164, R22.reuse, R183, R165 ;  /* 0x000000b716a47223 */ /* 0x040fe200000100a5 */
[----:B------:R-:W-:Y:S01]  /*15a0*/  FFMA.FTZ R97, R22, R166, R97 ;  /* 0x000000a616617223 */ /* 0x000fe20000010061 */
[----:B------:R-:W-:Y:S01]  /*15b0*/  FADD.FTZ R65, R65, R166 ;  /* 0x000000a641417221 */ /* 0x000fe20000010000 */
[----:B------:R-:W-:Y:S01]  /*15c0*/  FMUL.FTZ R24, R191, R184 ;  /* 0x000000b8bf187220 */ /* 0x000fe20000410000 */
[----:B------:R-:W-:Y:S01]  /*15d0*/  FMUL.FTZ R185, R131, R168 ;  /* 0x000000a883b97220 */ /* 0x000fe20000410000 */
[----:B------:R-:W-:Y:S01]  /*15e0*/  FADD.FTZ R166, R167, R180 ;  /* 0x000000b4a7a67221 */ /* 0x000fe20000010000 */
[----:B------:R-:W-:Y:S01]  /*15f0*/  FFMA.FTZ R165, R25, R180, R164 ;  /* 0x000000b419a57223 */ /* 0x000fe200000100a4 */
[----:B------:R-:W-:Y:S01]  /*1600*/  FADD.FTZ R64, R64, R27 ;  /* 0x0000001b40407221 */ /* 0x000fe20000010000 */
[----:B------:R-:W-:Y:S01]  /*1610*/  FFMA.FTZ R96, R23, R27, R96 ;  /* 0x0000001b17607223 */ /* 0x000fe20000010060 */
[----:B------:R-:W-:Y:S01]  /*1620*/  SHF.L.U32 R172, R172, 0x10, RZ ;  /* 0x00000010acac7819 */ /* 0x000fe200000006ff */
[----:B------:R-:W-:Y:S01]  /*1630*/  FADD.FTZ R188, -R176, R169 ;  /* 0x000000a9b0bc7221 */ /* 0x000fe20000010100 */
[C---:B------:R-:W-:Y:S01]  /*1640*/  FMUL.FTZ R27, R191.reuse, R186 ;  /* 0x000000babf1b7220 */ /* 0x040fe20000410000 */
[----:B------:R-:W-:Y:S01]  /*1650*/  FMUL.FTZ R182, R124, R173 ;  /* 0x000000ad7cb67220 */ /* 0x000fe20000410000 */
[----:B------:R-:W-:Y:S01]  /*1660*/  FADD.FTZ R167, R166, R185 ;  /* 0x000000b9a6a77221 */ /* 0x000fe20000010000 */
[----:B------:R-:W-:Y:S01]  /*1670*/  FFMA.FTZ R164, R24, R185, R165 ;  /* 0x000000b918a47223 */ /* 0x000fe200000100a5 */
[----:B------:R-:W-:Y:S01]  /*1680*/  FADD.FTZ R170, -R176, R170 ;  /* 0x000000aab0aa7221 */ /* 0x000fe20000010100 */
[----:B------:R-:W-:Y:S01]  /*1690*/  FMUL.FTZ R184, R191, R188 ;  /* 0x000000bcbfb87220 */ /* 0x000fe20000410000 */
[----:B------:R-:W-:Y:S01]  /*16a0*/  FMUL.FTZ R187, R125, R172 ;  /* 0x000000ac7dbb7220 */ /* 0x000fe20000410000 */
        /* <DEDUP_REMOVED lines=24> */
.L_x_6333:
[----:B------:R-:W-:Y:S05]  /*1830*/  BSYNC.RECONVERGENT B0 ;  /* 0x0000000000007941 */ /* 0x000fea0003800200 */
.L_x_6332:
        /* <DEDUP_REMOVED lines=15> */
[C---:B--2---:R-:W-:Y:S01]  /*1930*/  FADD.FTZ R8, -R176.reuse, R8 ;  /* 0x00000008b0087221 */ /* 0x044fe20000010100 */
[C---:B------:R-:W-:Y:S01]  /*1940*/  FADD.FTZ R166, -R176.reuse, R10 ;  /* 0x0000000ab0a67221 */ /* 0x040fe20000010100 */
[C---:B------:R-:W-:Y:S01]  /*1950*/  FADD.FTZ R164, -R176.reuse, R9 ;  /* 0x00000009b0a47221 */ /* 0x040fe20000010100 */
[C---:B------:R-:W-:Y:S01]  /*1960*/  FADD.FTZ R168, -R176.reuse, R11 ;  /* 0x0000000bb0a87221 */ /* 0x040fe20000010100 */
[C---:B-----5:R-:W-:Y:S01]  /*1970*/  FMUL.FTZ R9, R191.reuse, R8 ;  /* 0x00000008bf097220 */ /* 0x060fe20000410000 */
[C---:B------:R-:W-:Y:S01]  /*1980*/  FMUL.FTZ R11, R191.reuse, R166 ;  /* 0x000000a6bf0b7220 */ /* 0x040fe20000410000 */
[C---:B------:R-:W-:Y:S01]  /*1990*/  FMUL.FTZ R10, R191.reuse, R164 ;  /* 0x000000a4bf0a7220 */ /* 0x040fe20000410000 */
[C---:B---3--:R-:W-:Y:S01]  /*19a0*/  FADD.FTZ R170, -R176.reuse, R12 ;  /* 0x0000000cb0aa7221 */ /* 0x048fe20000010100 */
[----:B------:R-:W-:Y:S01]  /*19b0*/  FADD.FTZ R172, -R176, R13 ;  /* 0x0000000db0ac7221 */ /* 0x000fe20000010100 */
[C---:B----4-:R-:W-:Y:S01]  /*19c0*/  PRMT R20, R16.reuse, 0x7632, R20 ;  /* 0x0000763210147816 */ /* 0x050fe20000000014 */
[C---:B------:R-:W-:Y:S01]  /*19d0*/  FMUL.FTZ R12, R191.reuse, R168 ;  /* 0x000000a8bf0c7220 */ /* 0x040fe20000410000 */
[----:B------:R-:W-:Y:S01]  /*19e0*/  SHF.L.U32 R21, R16, 0x10, RZ ;  /* 0x0000001010157819 */ /* 0x000fe200000006ff */
[----:B------:R-:W-:Y:S01]  /*19f0*/  FMUL.FTZ R13, R191, R170 ;  /* 0x000000aabf0d7220 */ /* 0x000fe20000410000 */
[C---:B0-----:R-:W-:Y:S01]  /*1a00*/  PRMT R6, R17.reuse, 0x7632, R6 ;  /* 0x0000763211067816 */ /* 0x041fe20000000006 */
[----:B------:R-:W-:Y:S01]  /*1a10*/  FADD.FTZ R174, -R176, R14 ;  /* 0x0000000eb0ae7221 */ /* 0x000fe20000010100 */
[----:B------:R-:W-:Y:S01]  /*1a20*/  SHF.L.U32 R17, R17, 0x10, RZ ;  /* 0x0000001011117819 */ /* 0x000fe200000006ff */
[----:B------:R-:W-:Y:S01]  /*1a30*/  FMUL.FTZ R16, R120, R21 ;  /* 0x0000001578107220 */ /* 0x000fe20000410000 */
[----:B------:R-:W-:Y:S01]  /*1a40*/  SHF.L.U32 R8, R20, 0x10, RZ ;  /* 0x0000001014087819 */ /* 0x000fe200000006ff */
[----:B------:R-:W-:Y:S01]  /*1a50*/  FADD.FTZ R56, R56, R21 ;  /* 0x0000001538387221 */ /* 0x000fe20000010000 */
[----:B------:R-:W-:Y:S01]  /*1a60*/  PRMT R7, R18, 0x7632, R7 ;  /* 0x0000763212077816 */ /* 0x000fe20000000007 */
[----:B------:R-:W-:Y:S01]  /*1a70*/  FADD.FTZ R58, R58, R17 ;  /* 0x000000113a3a7221 */ /* 0x000fe20000010000 */
[----:B------:R-:W-:Y:S01]  /*1a80*/  SHF.L.U32 R165, R18, 0x10, RZ ;  /* 0x0000001012a57819 */ /* 0x000fe200000006ff */
[-C--:B------:R-:W-:Y:S01]  /*1a90*/  FFMA.FTZ R90, R11, R17.reuse, R90 ;  /* 0x000000110b5a7223 */ /* 0x080fe2000001005a */
[----:B------:R-:W-:Y:S01]  /*1aa0*/  SHF.L.U32 R164, R6, 0x10, RZ ;  /* 0x0000001006a47819 */ /* 0x000fe200000006ff */
[----:B------:R-:W-:Y:S01]  /*1ab0*/  FMUL.FTZ R18, R122, R17 ;  /* 0x000000117a127220 */ /* 0x000fe20000410000 */
[----:B------:R-:W-:Y:S01]  /*1ac0*/  SHF.L.U32 R166, R7, 0x10, RZ ;  /* 0x0000001007a67819 */ /* 0x000fe200000006ff */
[----:B------:R-:W-:Y:S01]  /*1ad0*/  FADD.FTZ R6, R179, R16 ;  /* 0x00000010b3067221 */ /* 0x000fe20000010000 */
[----:B------:R-:W-:Y:S01]  /*1ae0*/  FMUL.FTZ R17, R121, R8 ;  /* 0x0000000879117220 */ /* 0x000fe20000410000 */
[C---:B------:R-:W-:Y:S01]  /*1af0*/  FFMA.FTZ R7, R9.reuse, R16, R178 ;  /* 0x0000001009077223 */ /* 0x040fe200000100b2 */
[----:B------:R-:W-:Y:S01]  /*1b00*/  FFMA.FTZ R88, R9, R21, R88 ;  /* 0x0000001509587223 */ /* 0x000fe20000010058 */
[C---:B------:R-:W-:Y:S01]  /*1b10*/  PRMT R167, R19.reuse, 0x7632, R167 ;  /* 0x0000763213a77816 */ /* 0x040fe200000000a7 */
[----:B------:R-:W-:Y:S01]  /*1b20*/  FADD.FTZ R21, R6, R17 ;  /* 0x0000001106157221 */ /* 0x000fe20000010000 */
[C---:B------:R-:W-:Y:S01]  /*1b30*/  FFMA.FTZ R6, R10.reuse, R17, R7 ;  /* 0x000000110a067223 */ /* 0x040fe20000010007 */
[----:B------:R-:W-:Y:S01]  /*1b40*/  SHF.L.U32 R169, R19, 0x10, RZ ;  /* 0x0000001013a97819 */ /* 0x000fe200000006ff */
[----:B------:R-:W-:Y:S01]  /*1b50*/  FFMA.FTZ R89, R10, R8, R89 ;  /* 0x000000080a597223 */ /* 0x000fe20000010059 */
        /* <DEDUP_REMOVED lines=15> */
[----:B------:R-:W-:Y:S01]  /*1c50*/  FFMA.FTZ R91, R12, R164, R91 ;  /* 0x000000a40c5b7223 */ /* 0x000fe2000001005b */
[----:B------:R-:W-:Y:S01]  /*1c60*/  FADD.FTZ R59, R59, R164 ;  /* 0x000000a43b3b7221 */ /* 0x000fe20000010000 */
[----:B------:R-:W-:Y:S01]  /*1c70*/  FFMA.FTZ R85, R14, R166, R85 ;  /* 0x000000a60e557223 */ /* 0x000fe20000010055 */
[----:B------:R-:W-:Y:S01]  /*1c80*/  FADD.FTZ R53, R53, R166 ;  /* 0x000000a635357221 */ /* 0x000fe20000010000 */
[C---:B------:R-:W-:Y:S01]  /*1c90*/  FMUL.FTZ R15, R191.reuse, R174 ;  /* 0x000000aebf0f7220 */ /* 0x040fe20000410000 */
[----:B------:R-:W-:Y:S01]  /*1ca0*/  FMUL.FTZ R7, R118, R169 ;  /* 0x000000a976077220 */ /* 0x000fe20000410000 */
        /* <DEDUP_REMOVED lines=8> */
[C---:B------:R-:W-:Y:S01]  /*1d30*/  FFMA.FTZ R87, R8.reuse, R168, R87 ;  /* 0x000000a808577223 */ /* 0x040fe20000010057 */
[----:B------:R-:W-:Y:S01]  /*1d40*/  FADD.FTZ R55, R55, R168 ;  /* 0x000000a837377221 */ /* 0x000fe20000010000 */
[----:B------:R-:W-:Y:S01]  /*1d50*/  FADD.FTZ R179, R179, R6 ;  /* 0x00000006b3b37221 */ /* 0x000fe20000010000 */
[----:B------:R-:W-:-:S07]  /*1d60*/  FFMA.FTZ R178, R8, R6, R165 ;  /* 0x0000000608b27223 */ /* 0x000fce00000100a5 */
.L_x_6335:
[----:B------:R-:W-:Y:S05]  /*1d70*/  BSYNC.RECONVERGENT B0 ;  /* 0x0000000000007941 */ /* 0x000fea0003800200 */
.L_x_6334:
        /* <DEDUP_REMOVED lines=31> */
.L_x_6337:
[----:B------:R-:W-:Y:S05]  /*1f70*/  BSYNC.RECONVERGENT B0 ;  /* 0x0000000000007941 */ /* 0x000fea0003800200 */
.L_x_6336:
        /* <DEDUP_REMOVED lines=83> */
.L_x_6342:
        /* <DEDUP_REMOVED lines=36> */
.L_x_6343:
        /* <DEDUP_REMOVED lines=8> */
.L_x_6341:
[----:B------:R-:W-:Y:S05]  /*2770*/  BSYNC.RECONVERGENT B1 ;  /* 0x0000000000017941 */ /* 0x000fea0003800200 */
.L_x_6340:
        /* <DEDUP_REMOVED lines=42> */
.L_x_6346:
        /* <DEDUP_REMOVED lines=36> */
.L_x_6347:
        /* <DEDUP_REMOVED lines=8> */
.L_x_6345:
[----:B------:R-:W-:Y:S05]  /*2ce0*/  BSYNC.RECONVERGENT B1 ;  /* 0x0000000000017941 */ /* 0x000fea0003800200 */
.L_x_6344:
        /* <DEDUP_REMOVED lines=42> */
.L_x_6350:
        /* <DEDUP_REMOVED lines=36> */
.L_x_6351:
        /* <DEDUP_REMOVED lines=8> */
.L_x_6349:
[----:B------:R-:W-:Y:S05]  /*3250*/  BSYNC.RECONVERGENT B1 ;  /* 0x0000000000017941 */ /* 0x000fea0003800200 */
.L_x_6348:
        /* <DEDUP_REMOVED lines=41> */
.L_x_6353:
        /* <DEDUP_REMOVED lines=36> */
.L_x_6354:
        /* <DEDUP_REMOVED lines=8> */
.L_x_6339:
        /* <DEDUP_REMOVED lines=42> */
.L_x_6357:
        /* <DEDUP_REMOVED lines=36> */
.L_x_6358:
        /* <DEDUP_REMOVED lines=10> */
.L_x_6356:
[----:B------:R-:W-:Y:S05]  /*3d30*/  BSYNC.RECONVERGENT B1 ;  /* 0x0000000000017941 */ /* 0x000fea0003800200 */
.L_x_6355:
        /* <DEDUP_REMOVED lines=42> */
.L_x_6361:
        /* <DEDUP_REMOVED lines=36> */
.L_x_6362:
        /* <DEDUP_REMOVED lines=8> */
.L_x_6360:
[----:B------:R-:W-:Y:S05]  /*42a0*/  BSYNC.RECONVERGENT B1 ;  /* 0x0000000000017941 */ /* 0x000fea0003800200 */
.L_x_6359:
        /* <DEDUP_REMOVED lines=42> */
.L_x_6365:
        /* <DEDUP_REMOVED lines=36> */
.L_x_6366:
        /* <DEDUP_REMOVED lines=8> */
.L_x_6364:
[----:B------:R-:W-:Y:S05]  /*4810*/  BSYNC.RECONVERGENT B1 ;  /* 0x0000000000017941 */ /* 0x000fea0003800200 */
.L_x_6363:
        /* <DEDUP_REMOVED lines=41> */
.L_x_6367:
        /* <DEDUP_REMOVED lines=36> */
.L_x_6368:
[----:B------:R-:W0:Y:S08]  /*4cf0*/  @P1 LDC.64 R170, c[0x0][0x478] ;  /* 0x00011e00ffaa1b82 */ /* 0x000e300000000a00 */
[----:B------:R-:W1:Y:S01]  /*4d00*/  LDC.64 R168, c[0x0][0x468] ;  /* 0x00011a00ffa87b82 */ /* 0x000e620000000a00 */
[----:B0-----:R-:W-:-:S05]  /*4d10*/  @P1 IMAD.WIDE.U32 R170, R4, 0x20, R170 ;  /* 0x0000002004aa1825 */ /* 0x001fca00078e00aa */
[----:B------:R0:W-:Y:S01]  /*4d20*/  @P1 STG.E.128 desc[UR8][R170.64], R160 ;  /* 0x000000a0aa001986 */ /* 0x0001e2000c101d08 */
[----:B-1----:R-:W-:-:S03]  /*4d30*/  IMAD.WIDE.U32 R168, R4, 0x10, R168 ;  /* 0x0000001004a87825 */ /* 0x002fc600078e00a8 */
[----:B------:R0:W-:Y:S04]  /*4d40*/  @P1 STG.E.128 desc[UR8][R170.64+0x10], R156 ;  /* 0x0000109caa001986 */ /* 0x0001e8000c101d08 */
[----:B------:R0:W-:Y:S02]  /*4d50*/  STG.E.128 desc[UR8][R168.64], R164 ;  /* 0x000000a4a8007986 */ /* 0x0001e4000c101d08 */
.L_x_6352:
[----:B------:R-:W-:Y:S05]  /*4d60*/  BSYNC.RECONVERGENT B0 ;  /* 0x0000000000007941 */ /* 0x000fea0003800200 */
.L_x_6338:
[----:B0-234-:R-:W0:Y:S01]  /*4d70*/  LDC.64 R164, c[0x0][0x380] ;  /* 0x0000e000ffa47b82 */ /* 0x01de220000000a00 */
[----:B------:R-:W-:Y:S01]  /*4d80*/  UPLOP3.LUT UP1, UPT, UPT, UPT, UP1, 0x40, 0x4 ;  /* 0x000000000004789c */ /* 0x000fe20003f2e810 */
[----:B0-----:R-:W-:-:S04]  /*4d90*/  IADD3 R5, PT, PT, R5, R164, RZ ;  /* 0x000000a405057210 */ /* 0x001fc80007ffe0ff */
[----:B------:R-:W-:-:S13]  /*4da0*/  ISETP.GE.AND P1, PT, R5, R165, PT ;  /* 0x000000a50500720c */ /* 0x000fda0003f26270 */
[----:B------:R-:W-:Y:S05]  /*4db0*/  @!P1 BRA `(.L_x_6369) ;  /* 0xffffffb800489947 */ /* 0x000fea000383ffff */
.L_x_6327:
        /* <DEDUP_REMOVED lines=40> */
.L_x_6370:
        /* <DEDUP_REMOVED lines=12> */
.L_x_15658:


//--------------------- .text._ZN10layer_norm13ln_bwd_kernelINS_13Kernel_traitsIf13__nv_bfloat16fS2_fjLj8192ELj1ELj1ELj8ELj16ENS_18Kernel_traits_baseILj8192EfS2_fS2_fjLj256EEEEELb0ELb0ELb0ELb1EEEvNS_9BwdParamsE --------------------------
	.section	.text._ZN10layer_norm13ln_bwd_kernelINS_13Kernel_traitsIf13__nv_bfloat16fS2_fjLj8192ELj1ELj1ELj8ELj16ENS_18Kernel_traits_baseILj8192EfS2_fS2_fjLj256EEEEELb0ELb0ELb0ELb1EEEvNS_9BwdParamsE,"ax",@progbits
	.align	128
        .global         _ZN10layer_norm13ln_bwd_kernelINS_13Kernel_traitsIf13__nv_bfloat16fS2_fjLj8192ELj1ELj1ELj8ELj16ENS_18Kernel_traits_baseILj8192EfS2_fS2_fjLj256EEEEELb0ELb0ELb0ELb1EEEvNS_9BwdParamsE
        .type           _ZN10layer_norm13ln_bwd_kernelINS_13Kernel_traitsIf13__nv_bfloat16fS2_fjLj8192ELj1ELj1ELj8ELj16ENS_18Kernel_traits_baseILj8192EfS2_fS2_fjLj256EEEEELb0ELb0ELb0ELb1EEEvNS_9BwdParamsE,@function
        .size           _ZN10layer_norm13ln_bwd_kernelINS_13Kernel_traitsIf13__nv_bfloat16fS2_fjLj8192ELj1ELj1ELj8ELj16ENS_18Kernel_traits_baseILj8192EfS2_fS2_fjLj256EEEEELb0ELb0ELb0ELb1EEEvNS_9BwdParamsE,(.L_x_15659 - _ZN10layer_norm13ln_bwd_kernelINS_13Kernel_traitsIf13__nv_bfloat16fS2_fjLj8192ELj1ELj1ELj8ELj16ENS_18Kernel_traits_baseILj8192EfS2_fS2_fjLj256EEEEELb0ELb0ELb0ELb1EEEvNS_9BwdParamsE)
        .other          _ZN10layer_norm13ln_bwd_kernelINS_13Kernel_traitsIf13__nv_bfloat16fS2_fjLj8192ELj1ELj1ELj8ELj16ENS_18Kernel_traits_baseILj8192EfS2_fS2_fjLj256EEEEELb0ELb0ELb0ELb1EEEvNS_9BwdParamsE,@"STO_CUDA_ENTRY STV_DEFAULT"
_ZN10layer_norm13ln_bwd_kernelINS_13Kernel_traitsIf13__nv_bfloat16fS2_fjLj8192ELj1ELj1ELj8ELj16ENS_18Kernel_traits_baseILj8192EfS2_fS2_fjLj256EEEEELb0ELb0ELb0ELb1EEEvNS_9BwdParamsE:
.text._ZN10layer_norm13ln_bwd_kernelINS_13Kernel_traitsIf13__nv_bfloat16fS2_fjLj8192ELj1ELj1ELj8ELj16ENS_18Kernel_traits_baseILj8192EfS2_fS2_fjLj256EEEEELb0ELb0ELb0ELb1EEEvNS_9BwdParamsE:
        /* <DEDUP_REMOVED lines=67> */
[----:B------:R-:W-:Y:S01]  /*0430*/  CS2R R14, SRZ ;  /* 0x00000000000e7805 */ /* 0x000fe2000001ff00 */
[----:B0-----:R-:W5:Y:S01]  /*0440*/  LDG.E.128 R36, desc[UR8][R178.64] ;  /* 0x00000008b2247981 */ /* 0x001f62000c1e1d00 */
[----:B------:R-:W-:Y:S02]  /*0450*/  CS2R R12, SRZ ;  /* 0x00000000000c7805 */ /* 0x000fe4000001ff00 */
[----:B------:R-:W-:Y:S02]  /*0460*/  CS2R R10, SRZ ;  /* 0x00000000000a7805 */ /* 0x000fe4000001ff00 */
[----:B------:R-:W-:Y:S01]  /*0470*/  CS2R R8, SRZ ;  /* 0x0000000000087805 */ /* 0x000fe2000001ff00 */
[----:B------:R-:W5:Y:S01]  /*0480*/  LDG.E.128 R40, desc[UR8][R178.64+0x10] ;  /* 0x00001008b2287981 */ /* 0x000f62000c1e1d00 */
[----:B------:R-:W-:Y:S01]  /*0490*/  CS2R R6, SRZ ;  /* 0x0000000000067805 */ /* 0x000fe2000001ff00 */
[----:B------:R-:W-:Y:S02]  /*04a0*/  UPLOP3.LUT UP1, UPT, UPT, UPT, UPT, 0x40, 0x4 ;  /* 0x000000000004789c */ /* 0x000fe40003f2e870 */
[----:B------:R-:W5:Y:S01]  /*04b0*/  LDG.E.128 R44, desc[UR8][R178.64+0x2000] ;  /* 0x00200008b22c7981 */ /* 0x000f62000c1e1d00 */
[----:B------:R-:W-:Y:S01]  /*04c0*/  CS2R R4, SRZ ;  /* 0x0000000000047805 */ /* 0x000fe2000001ff00 */
[----:B------:R-:W0:Y:S02]  /*04d0*/  LDCU UR12, c[0x0][0x388] ;  /* 0x00007100ff0c77ac */ /* 0x000e240008000800 */
[----:B------:R-:W5:Y:S01]  /*04e0*/  LDG.E.128 R48, desc[UR8][R178.64+0x2010] ;  /* 0x00201008b2307981 */ /* 0x000f62000c1e1d00 */
[----:B------:R-:W-:Y:S01]  /*04f0*/  MOV R187, RZ ;  /* 0x000000ff00bb7202 */ /* 0x000fe20000000f00 */
[----:B------:R-:W2:Y:S02]  /*0500*/  LDCU.U8 UR7, c[0x0][0x410] ;  /* 0x00008200ff0777ac */ /* 0x000ea40008000000 */
[----:B------:R-:W5:Y:S01]  /*0510*/  LDG.E.128 R52, desc[UR8][R178.64+0x4000] ;  /* 0x00400008b2347981 */ /* 0x000f62000c1e1d00 */
[----:B------:R-:W3:Y:S03]  /*0520*/  LDCU UR13, c[0x0][0x400] ;  /* 0x00008000ff0d77ac */ /* 0x000ee60008000800 */
[----:B------:R-:W5:Y:S01]  /*0530*/  LDG.E.128 R56, desc[UR8][R178.64+0x4010] ;  /* 0x00401008b2387981 */ /* 0x000f62000c1e1d00 */
[----:B-1----:R-:W-:Y:S01]  /*0540*/  ISETP.NE.U32.AND P0, PT, R2, RZ, PT ;  /* 0x000000ff0200720c */ /* 0x002fe20003f05070 */
[----:B------:R-:W1:Y:S02]  /*0550*/  LDCU.64 UR14, c[0x0][0x478] ;  /* 0x00008f00ff0e77ac */ /* 0x000e640008000a00 */
[----:B------:R-:W5:Y:S01]  /*0560*/  LDG.E.128 R60, desc[UR8][R178.64+0x6000] ;  /* 0x00600008b23c7981 */ /* 0x000f62000c1e1d00 */
[----:B------:R-:W-:Y:S01]  /*0570*/  ISETP.NE.AND.EX P0, PT, R3, RZ, PT, P0 ;  /* 0x000000ff0300720c */ /* 0x000fe20003f05300 */
[----:B------:R-:W4:Y:S02]  /*0580*/  LDCU.64 UR10, c[0x0][0x438] ;  /* 0x00008700ff0a77ac */ /* 0x000f240008000a00 */
[----:B------:R0:W5:Y:S01]  /*0590*/  LDG.E.128 R64, desc[UR8][R178.64+0x6010] ;  /* 0x00601008b2407981 */ /* 0x000162000c1e1d00 */
[----:B------:R-:W-:Y:S01]  /*05a0*/  CS2R R2, SRZ ;  /* 0x0000000000027805 */ /* 0x000fe2000001ff00 */
[----:B0-23--:R-:W-:-:S08]  /*05b0*/  HFMA2 R179, -RZ, RZ, 0, 0 ;  /* 0x00000000ffb37431 */ /* 0x00dfd000000001ff */
.L_x_6392:
[----:B------:R-:W0:Y:S01]  /*05c0*/  S2R R178, SR_TID.X ;  /* 0x0000000000b27919 */ /* 0x000e220000002100 */
[----:B------:R-:W2:Y:S01]  /*05d0*/  LDC.64 R110, c[0x0][0x3c0] ;  /* 0x0000f000ff6e7b82 */ /* 0x000ea20000000a00 */
[----:B------:R-:W-:-:S05]  /*05e0*/  IMAD R0, R188, UR12, RZ ;  /* 0x0000000cbc007c24 */ /* 0x000fca000f8e02ff */
[----:B------:R-:W-:Y:S02]  /*05f0*/  SHF.R.S32.HI R113, RZ, 0x1f, R0 ;  /* 0x0000001fff717819 */ /* 0x000fe40000011400 */
[----:B------:R-:W3:Y:S02]  /*0600*/  LDC.64 R108, c[0x0][0x428] ;  /* 0x00010a00ff6c7b82 */ /* 0x000ee40000000a00 */
[----:B------:R-:W-:-:S06]  /*0610*/  LEA.HI R113, R113, R0, RZ, 0x3 ;  /* 0x0000000071717211 */ /* 0x000fcc00078f18ff */
[----:B------:R-:W1:Y:S08]  /*0620*/  LDC.64 R152, c[0x0][0x3a8] ;  /* 0x0000ea00ff987b82 */ /* 0x000e700000000a00 */
[----:B------:R-:W4:Y:S01]  /*0630*/  LDC.64 R194, c[0x0][0x3c8] ;  /* 0x0000f200ffc27b82 */ /* 0x000f220000000a00 */
[----:B--2---:R-:W-:-:S05]  /*0640*/  IMAD.WIDE R110, R188, 0x4, R110 ;  /* 0x00000004bc6e7825 */ /* 0x004fca00078e026e */
[----:B------:R-:W2:Y:S01]  /*0650*/  LDG.E R0, desc[UR8][R110.64] ;  /* 0x000000086e007981 */ /* 0x000ea2000c1e1900 */
[----:B0-----:R-:W-:-:S05]  /*0660*/  LEA.HI.SX32 R192, R113, R178, 0x1d ;  /* 0x000000b271c07211 */ /* 0x001fca00078feaff */
[C---:B---3--:R-:W-:Y:S01]  /*0670*/  IMAD.WIDE.U32 R116, R192.reuse, 0x10, R108 ;  /* 0x00000010c0747825 */ /* 0x048fe200078e006c */
[C---:B------:R-:W-:Y:S02]  /*0680*/  IADD3 R190, PT, PT, R192.reuse, 0x200, RZ ;  /* 0x00000200c0be7810 */ /* 0x040fe40007ffe0ff */
[C---:B------:R-:W-:Y:S01]  /*0690*/  IADD3 R191, PT, PT, R192.reuse, 0x100, RZ ;  /* 0x00000100c0bf7810 */ /* 0x040fe20007ffe0ff */
[C---:B-1----:R-:W-:Y:S01]  /*06a0*/  IMAD.WIDE.U32 R146, R192.reuse, 0x20, R152 ;  /* 0x00000020c0927825 */ /* 0x042fe200078e0098 */
[----:B------:R-:W-:Y:S01]  /*06b0*/  IADD3 R186, PT, PT, R192, 0x300, RZ ;  /* 0x00000300c0ba7810 */ /* 0x000fe20007ffe0ff */
[----:B------:R-:W3:Y:S02]  /*06c0*/  LDG.E.128 R116, desc[UR8][R116.64] ;  /* 0x0000000874747981 */ /* 0x000ee4000c1e1d00 */
        /* <DEDUP_REMOVED lines=13> */
[----:B------:R-:W4:Y:S04]  /*07a0*/  LDG.E.128 R124, desc[UR8][R196.64] ;  /* 0x00000008c47c7981 */ /* 0x000f28000c1e1d00 */
[----:B------:R2:W4:Y:S01]  /*07b0*/  LDG.E.128 R132, desc[UR8][R196.64+0x10] ;  /* 0x00001008c4847981 */ /* 0x000522000c1e1d00 */
[----:B------:R-:W-:-:S04]  /*07c0*/  IMAD.WIDE.U32 R144, R190, 0x20, R152 ;  /* 0x00000020be907825 */ /* 0x000fc800078e0098 */
[----:B------:R-:W-:Y:S01]  /*07d0*/  IMAD.WIDE.U32 R152, R186, 0x20, R152 ;  /* 0x00000020ba987825 */ /* 0x000fe200078e0098 */
        /* <DEDUP_REMOVED lines=11> */
[----:B-----5:R-:W5:Y:S04]  /*0890*/  @P1 LDG.E.128 R68, desc[UR8][R214.64] ;  /* 0x00000008d6441981 */ /* 0x020f68000c1e1d00 */
        /* <DEDUP_REMOVED lines=12> */
[----:B--2---:R-:W-:Y:S02]  /*0960*/  FSEL R197, R0, RZ, !P2 ;  /* 0x000000ff00c57208 */ /* 0x004fe40005000000 */
[C---:B---3--:R-:W-:Y:S02]  /*0970*/  PRMT R245, R116.reuse, 0x7632, R245 ;  /* 0x0000763274f57816 */ /* 0x048fe400000000f5 */
[----:B------:R-:W-:Y:S01]  /*0980*/  SHF.L.U32 R116, R116, 0x10, RZ ;  /* 0x0000001074747819 */ /* 0x000fe200000006ff */
[----:B------:R-:W-:Y:S01]  /*0990*/  FADD.FTZ R0, -R197, R112 ;  /* 0x00000070c5007221 */ /* 0x000fe20000010100 */
        /* <DEDUP_REMOVED lines=236> */
.L_x_6373:
[----:B------:R-:W-:Y:S05]  /*1860*/  BSYNC.RECONVERGENT B0 ;  /* 0x0000000000007941 */ /* 0x000fea0003800200 */
.L_x_6372:
        /* <DEDUP_REMOVED lines=142> */
.L_x_6375:
        /* <DEDUP_REMOVED lines=36> */
.L_x_6376:
        /* <DEDUP_REMOVED lines=47> */
.L_x_6377:
        /* <DEDUP_REMOVED lines=36> */
.L_x_6378:
        /* <DEDUP_REMOVED lines=44> */
.L_x_6379:
        /* <DEDUP_REMOVED lines=36> */
.L_x_6380:
        /* <DEDUP_REMOVED lines=44> */
.L_x_6381:
        /* <DEDUP_REMOVED lines=36> */
.L_x_6382:
[----:B------:R-:W0:Y:S01]  /*32c0*/  @P1 LDC.64 R114, c[0x0][0x478] ;  /* 0x00011e00ff721b82 */ /* 0x000e220000000a00 */
[----:B------:R-:W-:-:S04]  /*32d0*/  IMAD.WIDE.U32 R112, R186, 0x10, R112 ;  /* 0x00000010ba707825 */ /* 0x000fc800078e0070 */
[----:B0-----:R-:W-:-:S05]  /*32e0*/  @P1 IMAD.WIDE.U32 R114, R186, 0x20, R114 ;  /* 0x00000020ba721825 */ /* 0x001fca00078e0072 */
[----:B------:R1:W-:Y:S04]  /*32f0*/  @P1 STG.E.128 desc[UR8][R114.64], R104 ;  /* 0x0000006872001986 */ /* 0x0003e8000c101d08 */
[----:B------:R1:W-:Y:S04]  /*3300*/  @P1 STG.E.128 desc[UR8][R114.64+0x10], R100 ;  /* 0x0000106472001986 */ /* 0x0003e8000c101d08 */
[----:B------:R1:W-:Y:S01]  /*3310*/  STG.E.128 desc[UR8][R112.64], R108 ;  /* 0x0000006c70007986 */ /* 0x0003e2000c101d08 */
[----:B------:R-:W-:Y:S05]  /*3320*/  BRA `(.L_x_6383) ;  /* 0x00000014000c7947 */ /* 0x000fea0003800000 */
.L_x_6374:
        /* <DEDUP_REMOVED lines=40> */
.L_x_6384:
        /* <DEDUP_REMOVED lines=36> */
.L_x_6385:
        /* <DEDUP_REMOVED lines=45> */
.L_x_6386:
        /* <DEDUP_REMOVED lines=36> */
.L_x_6387:
        /* <DEDUP_REMOVED lines=44> */
.L_x_6388:
        /* <DEDUP_REMOVED lines=36> */
.L_x_6389:
        /* <DEDUP_REMOVED lines=44> */
.L_x_6390:
        /* <DEDUP_REMOVED lines=36> */
.L_x_6391:
[----:B------:R-:W0:Y:S01]  /*4700*/  @P1 LDC.64 R114, c[0x0][0x478] ;  /* 0x00011e00ff721b82 */ /* 0x000e220000000a00 */
[----:B------:R-:W-:-:S04]  /*4710*/  IMAD.WIDE.U32 R112, R186, 0x10, R112 ;  /* 0x00000010ba707825 */ /* 0x000fc800078e0070 */
[----:B0-----:R-:W-:-:S05]  /*4720*/  @P1 IMAD.WIDE.U32 R114, R186, 0x20, R114 ;  /* 0x00000020ba721825 */ /* 0x001fca00078e0072 */
[----:B------:R0:W-:Y:S04]  /*4730*/  @P1 STG.E.128 desc[UR8][R114.64], R104 ;  /* 0x0000006872001986 */ /* 0x0001e8000c101d08 */
[----:B------:R0:W-:Y:S04]  /*4740*/  @P1 STG.E.128 desc[UR8][R114.64+0x10], R100 ;  /* 0x0000106472001986 */ /* 0x0001e8000c101d08 */
[----:B------:R0:W-:Y:S02]  /*4750*/  STG.E.128 desc[UR8][R112.64], R108 ;  /* 0x0000006c70007986 */ /* 0x0001e4000c101d08 */
.L_x_6383:
        /* <DEDUP_REMOVED lines=69> */
.L_x_6371:
        /* <DEDUP_REMOVED lines=25> */
.L_x_6393:
        /* <DEDUP_REMOVED lines=12> */
.L_x_15659:


//--------------------- .text._ZN10layer_norm13ln_bwd_kernelINS_13Kernel_traitsIf13__nv_bfloat16fS2_fjLj8192ELj1ELj1ELj8ELj16ENS_18Kernel_traits_baseILj8192EfS2_fS2_fjLj256EEEEELb0ELb0ELb1ELb0EEEvNS_9BwdParamsE --------------------------
	.section	.text._ZN10layer_norm13ln_bwd_kernelINS_13Kernel_traitsIf13__nv_bfloat16fS2_fjLj8192ELj1ELj1ELj8ELj16ENS_18Kernel_traits_baseILj8192EfS2_fS2_fjLj256EEEEELb0ELb0ELb1ELb0EEEvNS_9BwdParamsE,"ax",@progbits
	.align	128
        .global         _ZN10layer_norm13ln_bwd_kernelINS_13Kernel_traitsIf13__nv_bfloat16fS2_fjLj8192ELj1ELj1ELj8ELj16ENS_18Kernel_traits_baseILj8192EfS2_fS2_fjLj256EEEEELb0ELb0ELb1ELb0EEEvNS_9BwdParamsE
        .type           _ZN10layer_norm13ln_bwd_kernelINS_13Kernel_traitsIf13__nv_bfloat16fS2_fjLj8192ELj1ELj1ELj8ELj16ENS_18Kernel_traits_baseILj8192EfS2_fS2_fjLj256EEEEELb0ELb0ELb1ELb0EEEvNS_9BwdParamsE,@function
        .size           _ZN10layer_norm13ln_bwd_kernelINS_13Kernel_traitsIf13__nv_bfloat16fS2_fjLj8192ELj1ELj1ELj8ELj16ENS_18Kernel_traits_baseILj8192EfS2_fS2_fjLj256EEEEELb0ELb0ELb1ELb0EEEvNS_9BwdParamsE,(.L_x_15660 - _ZN10layer_norm13ln_bwd_kernelINS_13Kernel_traitsIf13__nv_bfloat16fS2_fjLj8192ELj1ELj1ELj8ELj16ENS_18Kernel_traits_baseILj8192EfS2_fS2_fjLj256EEEEELb0ELb0ELb1ELb0EEEvNS_9BwdParamsE)
        .other          _ZN10layer_norm13ln_bwd_kernelINS_13Kernel_traitsIf13__nv_bfloat16fS2_fjLj8192ELj1ELj1ELj8ELj16ENS_18Kernel_traits_baseILj8192EfS2_fS2_fjLj256EEEEELb0ELb0ELb1ELb0EEEvNS_9BwdParamsE,@"STO_CUDA_ENTRY STV_DEFAULT"
_ZN10layer_norm13ln_bwd_kernelINS_13Kernel_traitsIf13__nv_bfloat16fS2_fjLj8192ELj1ELj1ELj8ELj16ENS_18Kernel_traits_baseILj8192EfS2_fS2_fjLj256EEEEELb0ELb0ELb1ELb0EEEvNS_9BwdParamsE:
.text._ZN10layer_norm13ln_bwd_kernelINS_13Kernel_traitsIf13__nv_bfloat16fS2_fjLj8192ELj1ELj1ELj8ELj16ENS_18Kernel_traits_baseILj8192EfS2_fS2_fjLj256EEEEELb0ELb0ELb1ELb0EEEvNS_9BwdParamsE:
        /* <DEDUP_REMOVED lines=17> */
[----:B------:R-:W4:Y:S01]  /*0110*/  @P5 LDC.64 R12, c[0x0][0x3d0] ;  /* 0x0000f400ff0c5b82 */ /* 0x000f220000000a00 */
[C---:B0-----:R-:W-:Y:S01]  /*0120*/  @P2 IMAD.WIDE.U32 R2, R9.reuse, 0x20, R2 ;  /* 0x0000002009022825 */ /* 0x041fe200078e0002 */
[----:B------:R-:W-:-:S06]  /*0130*/  @P2 LOP3.LUT R9, R9, 0x100, RZ, 0xfc, !PT ;  /* 0x0000010009092812 */ /* 0x000fcc00078efcff */
[----:B------:R-:W0:Y:S01]  /*0140*/  @P6 LDC.64 R14, c[0x0][0x3d0] ;  /* 0x0000f400ff0e6b82 */ /* 0x000e220000000a00 */
[----:B--2---:R-:W5:Y:S01]  /*0150*/  @P2 LDG.E.128 R136, desc[UR10][R2.64] ;  /* 0x0000000a02882981 */ /* 0x004f62000c1e1d00 */
[C---:B-1----:R-:W-:Y:S01]  /*0160*/  @P4 IMAD.WIDE.U32 R10, R9.reuse, 0x20, R4 ;  /* 0x00000020090a4825 */ /* 0x042fe200078e0004 */
[----:B------:R-:W-:Y:S02]  /*0170*/  @P4 IADD3 R9, PT, PT, R9, 0x100, RZ ;  /* 0x0000010009094810 */ /* 0x000fe40007ffe0ff */
[----:B------:R-:W5:Y:S04]  /*0180*/  @P2 LDG.E.128 R132, desc[UR10][R2.64+0x10] ;  /* 0x0000100a02842981 */ /* 0x000f68000c1e1d00 */
[----:B------:R-:W5:Y:S01]  /*0190*/  @P4 LDG.E.128 R128, desc[UR10][R10.64] ;  /* 0x0000000a0a804981 */ /* 0x000f62000c1e1d00 */
[C---:B----4-:R-:W-:Y:S01]  /*01a0*/  @P5 IMAD.WIDE.U32 R12, R9.reuse, 0x20, R12 ;  /* 0x00000020090c5825 */ /* 0x050fe200078e000c */
[----:B------:R-:W1:Y:S02]  /*01b0*/  S2UR UR4, SR_CTAID.X ;  /* 0x00000000000479c3 */ /* 0x000e640000002500 */
[----:B------:R-:W5:Y:S01]  /*01c0*/  @P4 LDG.E.128 R124, desc[UR10][R10.64+0x10] ;  /* 0x0000100a0a7c4981 */ /* 0x000f62000c1e1d00 */
[----:B------:R-:W-:-:S03]  /*01d0*/  @P5 IADD3 R9, PT, PT, R9, 0x100, RZ ;  /* 0x0000010009095810 */ /* 0x000fc60007ffe0ff */
[----:B------:R-:W5:Y:S04]  /*01e0*/  @P5 LDG.E.128 R120, desc[UR10][R12.64] ;  /* 0x0000000a0c785981 */ /* 0x000f68000c1e1d00 */
[----:B------:R-:W5:Y:S01]  /*01f0*/  @P5 LDG.E.128 R116, desc[UR10][R12.64+0x10] ;  /* 0x0000100a0c745981 */ /* 0x000f62000c1e1d00 */
[----:B0-----:R-:W-:-:S05]  /*0200*/  @P6 IMAD.WIDE.U32 R4, R9, 0x20, R14 ;  /* 0x0000002009046825 */ /* 0x001fca00078e000e */
[----:B------:R-:W5:Y:S04]  /*0210*/  @P6 LDG.E.128 R112, desc[UR10][R4.64] ;  /* 0x0000000a04706981 */ /* 0x000f68000c1e1d00 */
[----:B------:R1:W5:Y:S02]  /*0220*/  @P6 LDG.E.128 R108, desc[UR10][R4.64+0x10] ;  /* 0x0000100a046c6981 */ /* 0x000364000c1e1d00 */
[----:B-1----:R-:W-:-:S04]  /*0230*/  MOV R5, UR4 ;  /* 0x0000000400057c02 */ /* 0x002fc80008000f00 */
[----:B---3--:R-:W-:Y:S02]  /*0240*/  ISETP.GE.AND P0, PT, R5, UR5, PT ;  /* 0x0000000505007c0c */ /* 0x008fe4000bf06270 */
        /* <DEDUP_REMOVED lines=32> */
[----:B------:R-:W-:Y:S06]  /*0450*/  @P0 BRA `(.L_x_6394) ;  /* 0x0000007000cc0947 */ /* 0x000fec0003800000 */
        /* <DEDUP_REMOVED lines=38> */
.L_x_6486:
[----:B0-----:R-:W0:Y:S08]  /*06c0*/  LDC.64 R2, c[0x0][0x3f8] ;  /* 0x0000fe00ff027b82 */ /* 0x001e300000000a00 */
[----:B--23--:R-:W1:Y:S08]  /*06d0*/  LDC.64 R170, c[0x0][0x3c8] ;  /* 0x0000f200ffaa7b82 */ /* 0x00ce700000000a00 */
        /* <DEDUP_REMOVED lines=47> */
[----:B------:R-:W-:Y:S01]  /*09d0*/  IADD3 R182, PT, PT, R182, 0x100, RZ ;  /* 0x00000100b6b67810 */ /* 0x000fe20007ffe0ff */
[----:B0-----:R-:W-:-:S05]  /*09e0*/  @P0 IMAD.WIDE.U32 R214, R181, 0x20, R214 ;  /* 0x00000020b5d60825 */ /* 0x001fca00078e00d6 */
[----:B------:R-:W5:Y:S04]  /*09f0*/  @P0 LDG.E.128 R40, desc[UR10][R214.64] ;  /* 0x0000000ad6280981 */ /* 0x000f68000c1e1d00 */
[----:B------:R0:W5:Y:S01]  /*0a00*/  @P0 LDG.E.128 R36, desc[UR10][R214.64+0x10] ;  /* 0x0000100ad6240981 */ /* 0x000162000c1e1d00 */
[----:B------:R-:W-:Y:S01]  /*0a10*/  IADD3 R181, PT, PT, R181, 0x100, RZ ;  /* 0x00000100b5b57810 */ /* 0x000fe20007ffe0ff */
        /* <DEDUP_REMOVED lines=68> */
.L_x_6398:
[----:B----4-:R-:W-:Y:S05]  /*0e60*/  BSYNC.RECONVERGENT B1 ;  /* 0x0000000000017941 */ /* 0x010fea0003800200 */
.L_x_6397:
        /* <DEDUP_REMOVED lines=15> */
[----:B------:R-:W-:Y:S02]  /*0f60*/  IADD3 R182, PT, PT, R182, 0x100, RZ ;  /* 0x00000100b6b67810 */ /* 0x000fe40007ffe0ff */
[----:B------:R-:W-:Y:S01]  /*0f70*/  IADD3 R181, PT, PT, R181, 0x100, RZ ;  /* 0x00000100b5b57810 */ /* 0x000fe20007ffe0ff */
[C---:B--2---:R-:W-:Y:S01]  /*0f80*/  FADD.FTZ R12, -R180.reuse, R12 ;  /* 0x0000000cb40c7221 */ /* 0x044fe20000010100 */
[C---:B------:R-:W-:Y:S01]  /*0f90*/  FADD.FTZ R24, -R180.reuse, R13 ;  /* 0x0000000db4187221 */ /* 0x040fe20000010100 */
[C---:B------:R-:W-:Y:S01]  /*0fa0*/  FADD.FTZ R172, -R180.reuse, R15 ;  /* 0x0000000fb4ac7221 */ /* 0x040fe20000010100 */
[C---:B------:R-:W-:Y:S01]  /*0fb0*/  FADD.FTZ R14, -R180.reuse, R14 ;  /* 0x0000000eb40e7221 */ /* 0x040fe20000010100 */
[----:B-----5:R-:W-:Y:S01]  /*0fc0*/  FMUL.FTZ R9, R3, R12 ;  /* 0x0000000c03097220 */ /* 0x020fe20000410000 */
[----:B---3--:R-:W-:Y:S01]  /*0fd0*/  FADD.FTZ R22, -R180, R22 ;  /* 0x00000016b4167221 */ /* 0x008fe20000010100 */
[----:B----4-:R-:W-:-:S02]  /*0fe0*/  PRMT R13, R16, 0x7632, R13 ;  /* 0x00007632100d7816 */ /* 0x010fc4000000000d */
[----:B------:R-:W-:Y:S02]  /*0ff0*/  SHF.L.U32 R15, R16, 0x10, RZ ;  /* 0x00000010100f7819 */ /* 0x000fe400000006ff */
[C---:B------:R-:W-:Y:S02]  /*1000*/  PRMT R16, R17.reuse, 0x7632, R16 ;  /* 0x0000763211107816 */ /* 0x040fe40000000010 */
[C---:B------:R-:W-:Y:S02]  /*1010*/  PRMT R168, R18.reuse, 0x7632, R168 ;  /* 0x0000763212a87816 */ /* 0x040fe400000000a8 */
[----:B------:R-:W-:Y:S01]  /*1020*/  SHF.L.U32 R169, R18, 0x10, RZ ;  /* 0x0000001012a97819 */ /* 0x000fe200000006ff */
[----:B------:R-:W-:Y:S01]  /*1030*/  FADD.FTZ R18, -R180, R20 ;  /* 0x00000014b4127221 */ /* 0x000fe20000010100 */
[----:B------:R-:W-:Y:S01]  /*1040*/  SHF.L.U32 R17, R17, 0x10, RZ ;  /* 0x0000001011117819 */ /* 0x000fe200000006ff */
[----:B0-----:R-:W-:Y:S01]  /*1050*/  FMUL.FTZ R11, R3, R14 ;  /* 0x0000000e030b7220 */ /* 0x001fe20000410000 */
[----:B------:R-:W-:Y:S01]  /*1060*/  SHF.L.U32 R20, R13, 0x10, RZ ;  /* 0x000000100d147819 */ /* 0x000fe200000006ff */
[-C--:B------:R-:W-:Y:S01]  /*1070*/  FMUL.FTZ R14, R128, R15.reuse ;  /* 0x0000000f800e7220 */ /* 0x080fe20000410000 */
[----:B------:R-:W-:Y:S01]  /*1080*/  FMUL.FTZ R10, R3, R24 ;  /* 0x00000018030a7220 */ /* 0x000fe20000410000 */
[----:B------:R-:W-:Y:S01]  /*1090*/  FADD.FTZ R64, R64, R15 ;  /* 0x0000000f40407221 */ /* 0x000fe20000010000 */
[----:B------:R-:W-:Y:S01]  /*10a0*/  FFMA.FTZ R96, R9, R15, R96 ;  /* 0x0000000f09607223 */ /* 0x000fe20000010060 */
[----:B------:R-:W-:Y:S01]  /*10b0*/  SHF.L.U32 R24, R16, 0x10, RZ ;  /* 0x0000001010187819 */ /* 0x000fe200000006ff */
[----:B------:R-:W-:Y:S01]  /*10c0*/  FADD.FTZ R66, R66, R17 ;  /* 0x0000001142427221 */ /* 0x000fe20000010000 */
[-C--:B------:R-:W-:Y:S01]  /*10d0*/  FFMA.FTZ R98, R11, R17.reuse, R98 ;  /* 0x000000110b627223 */ /* 0x080fe20000010062 */
[----:B------:R-:W-:Y:S01]  /*10e0*/  FMUL.FTZ R16, R130, R17 ;  /* 0x0000001182107220 */ /* 0x000fe20000410000 */
[----:B------:R-:W-:Y:S01]  /*10f0*/  FMUL.FTZ R15, R3, R22 ;  /* 0x00000016030f7220 */ /* 0x000fe20000410000 */
[----:B------:R-:W-:Y:S01]  /*1100*/  PRMT R170, R19, 0x7632, R170 ;  /* 0x0000763213aa7816 */ /* 0x000fe200000000aa */
[----:B------:R-:W-:Y:S01]  /*1110*/  FADD.FTZ R22, R183, R14 ;  /* 0x0000000eb7167221 */ /* 0x000fe20000010000 */
[----:B------:R-:W-:Y:S01]  /*1120*/  SHF.L.U32 R171, R19, 0x10, RZ ;  /* 0x0000001013ab7819 */ /* 0x000fe200000006ff */
[----:B------:R-:W-:Y:S01]  /*1130*/  FMUL.FTZ R17, R129, R20 ;  /* 0x0000001481117220 */ /* 0x000fe20000410000 */
[----:B------:R-:W-:Y:S01]  /*1140*/  FFMA.FTZ R19, R9, R14, R228 ;  /* 0x0000000e09137223 */ /* 0x000fe200000100e4 */
[----:B------:R-:W-:Y:S01]  /*1150*/  FADD.FTZ R174, -R180, R21 ;  /* 0x00000015b4ae7221 */ /* 0x000fe20000010100 */
        /* <DEDUP_REMOVED lines=10> */
[C---:B------:R-:W-:Y:S01]  /*1200*/  FMUL.FTZ R13, R3.reuse, R18 ;  /* 0x00000012030d7220 */ /* 0x040fe20000410000 */
        /* <DEDUP_REMOVED lines=8> */
[C---:B------:R-:W-:Y:S01]  /*1290*/  FFMA.FTZ R23, R13.reuse, R18, R24 ;  /* 0x000000120d177223 */ /* 0x040fe20000010018 */
[----:B------:R-:W-:Y:S01]  /*12a0*/  SHF.L.U32 R170, R170, 0x10, RZ ;  /* 0x00000010aaaa7819 */ /* 0x000fe200000006ff */
[----:B------:R-:W-:Y:S01]  /*12b0*/  FADD.FTZ R60, R60, R169 ;  /* 0x000000a93c3c7221 */ /* 0x000fe20000010000 */
[----:B------:R-:W-:Y:S01]  /*12c0*/  FFMA.FTZ R92, R13, R169, R92 ;  /* 0x000000a90d5c7223 */ /* 0x000fe2000001005c */
[----:B------:R-:W-:Y:S01]  /*12d0*/  FFMA.FTZ R97, R10, R20, R97 ;  /* 0x000000140a617223 */ /* 0x000fe20000010061 */
[----:B------:R-:W-:Y:S01]  /*12e0*/  FADD.FTZ R65, R65, R20 ;  /* 0x0000001441417221 */ /* 0x000fe20000010000 */
        /* <DEDUP_REMOVED lines=13> */
.L_x_6400:
[----:B------:R-:W-:Y:S05]  /*13c0*/  BSYNC.RECONVERGENT B1 ;  /* 0x0000000000017941 */ /* 0x000fea0003800200 */
.L_x_6399:
        /* <DEDUP_REMOVED lines=20> */
[C---:B---3--:R-:W-:Y:S01]  /*1510*/  FADD.FTZ R176, -R180.reuse, R176 ;  /* 0x000000b0b4b07221 */ /* 0x048fe20000010100 */
[----:B------:R-:W-:-:S02]  /*1520*/  FADD.FTZ R190, -R180, R171 ;  /* 0x000000abb4be7221 */ /* 0x000fc40000010100 */
[C---:B0----5:R-:W-:Y:S01]  /*1530*/  FMUL.FTZ R27, R3.reuse, R170 ;  /* 0x000000aa031b7220 */ /* 0x061fe20000410000 */
[C---:B----4-:R-:W-:Y:S02]  /*1540*/  PRMT R168, R172.reuse, 0x7632, R168 ;  /* 0x00007632aca87816 */ /* 0x050fe400000000a8 */
[----:B------:R-:W-:Y:S01]  /*1550*/  SHF.L.U32 R169, R172, 0x10, RZ ;  /* 0x00000010aca97819 */ /* 0x000fe200000006ff */
[C---:B------:R-:W-:Y:S01]  /*1560*/  FMUL.FTZ R25, R3.reuse, R186 ;  /* 0x000000ba03197220 */ /* 0x040fe20000410000 */
[----:B------:R-:W-:Y:S01]  /*1570*/  SHF.L.U32 R189, R174, 0x10, RZ ;  /* 0x00000010aebd7819 */ /* 0x000fe200000006ff */
[C---:B------:R-:W-:Y:S01]  /*1580*/  FMUL.FTZ R185, R3.reuse, R176 ;  /* 0x000000b003b97220 */ /* 0x040fe20000410000 */
[----:B------:R-:W-:Y:S01]  /*1590*/  SHF.L.U32 R170, R168, 0x10, RZ ;  /* 0x00000010a8aa7819 */ /* 0x000fe200000006ff */
[----:B------:R-:W-:Y:S01]  /*15a0*/  FMUL.FTZ R186, R120, R169 ;  /* 0x000000a978ba7220 */ /* 0x000fe20000410000 */
[----:B------:R-:W-:Y:S01]  /*15b0*/  FMUL.FTZ R184, R3, R190 ;  /* 0x000000be03b87220 */ /* 0x000fe20000410000 */
[----:B------:R-:W-:Y:S01]  /*15c0*/  PRMT R171, R173, 0x7632, R171 ;  /* 0x00007632adab7816 */ /* 0x000fe200000000ab */
[----:B------:R-:W-:Y:S01]  /*15d0*/  FADD.FTZ R52, R52, R189 ;  /* 0x000000bd34347221 */ /* 0x000fe20000010000 */
[-C--:B------:R-:W-:Y:S01]  /*15e0*/  FFMA.FTZ R84, R185, R189.reuse, R84 ;  /* 0x000000bdb9547223 */ /* 0x080fe20000010054 */
[----:B------:R-:W-:Y:S01]  /*15f0*/  FMUL.FTZ R190, R116, R189 ;  /* 0x000000bd74be7220 */ /* 0x000fe20000410000 */
        /* <DEDUP_REMOVED lines=8> */
[----:B------:R-:W-:Y:S01]  /*1680*/  FADD.FTZ R171, R168, R189 ;  /* 0x000000bda8ab7221 */ /* 0x000fe20000010000 */
[----:B------:R-:W-:Y:S01]  /*1690*/  PRMT R191, R175, 0x7632, R191 ;  /* 0x00007632afbf7816 */ /* 0x000fe200000000bf */
[----:B------:R-:W-:Y:S01]  /*16a0*/  FMUL.FTZ R188, R122, R173 ;  /* 0x000000ad7abc7220 */ /* 0x000fe20000410000 */
[----:B------:R-:W-:Y:S01]  /*16b0*/  FFMA.FTZ R168, R26, R189, R169 ;  /* 0x000000bd1aa87223 */ /* 0x000fe200000100a9 */
[----:B------:R-:W-:Y:S01]  /*16c0*/  PRMT R187, R174, 0x7632, R187 ;  /* 0x00007632aebb7816 */ /* 0x000fe200000000bb */
[----:B------:R-:W-:Y:S01]  /*16d0*/  FFMA.FTZ R89, R26, R170, R89 ;  /* 0x000000aa1a597223 */ /* 0x000fe20000010059 */
[----:B------:R-:W-:Y:S01]  /*16e0*/  SHF.L.U32 R176, R191, 0x10, RZ ;  /* 0x00000010bfb07819 */ /* 0x000fe200000006ff */
[----:B------:R-:W-:Y:S01]  /*16f0*/  FADD.FTZ R57, R57, R170 ;  /* 0x000000aa39397221 */ /* 0x000fe20000010000 */
        /* <DEDUP_REMOVED lines=8> */
[C---:B------:R-:W-:Y:S01]  /*1780*/  FADD.FTZ R178, -R180.reuse, R178 ;  /* 0x000000b2b4b27221 */ /* 0x040fe20000010100 */
[----:B------:R-:W-:Y:S01]  /*1790*/  FMUL.FTZ R194, R3, R194 ;  /* 0x000000c203c27220 */ /* 0x000fe20000410000 */
[----:B------:R-:W-:Y:S01]  /*17a0*/  FMUL.FTZ R193, R117, R174 ;  /* 0x000000ae75c17220 */ /* 0x000fe20000410000 */
[----:B------:R-:W-:Y:S01]  /*17b0*/  FADD.FTZ R170, R171, R190 ;  /* 0x000000beabaa7221 */ /* 0x000fe20000010000 */
[----:B------:R-:W-:Y:S01]  /*17c0*/  FFMA.FTZ R169, R185, R190, R168 ;  /* 0x000000beb9a97223 */ /* 0x000fe200000100a8 */
        /* <DEDUP_REMOVED lines=20> */
[----:B------:R-:W-:-:S07]  /*1910*/  FFMA.FTZ R228, R196, R195, R169 ;  /* 0x000000c3c4e47223 */ /* 0x000fce00000100a9 */
.L_x_6402:
[----:B------:R-:W-:Y:S05]  /*1920*/  BSYNC.RECONVERGENT B1 ;  /* 0x0000000000017941 */ /* 0x000fea0003800200 */
.L_x_6401:
        /* <DEDUP_REMOVED lines=14> */
[C---:B--2---:R-:W-:Y:S01]  /*1a10*/  FADD.FTZ R182, -R180.reuse, R169 ;  /* 0x000000a9b4b67221 */ /* 0x044fe20000010100 */
[C---:B------:R-:W-:Y:S01]  /*1a20*/  FADD.FTZ R170, -R180.reuse, R170 ;  /* 0x000000aab4aa7221 */ /* 0x040fe20000010100 */
[C---:B0-----:R-:W-:Y:S01]  /*1a30*/  FADD.FTZ R200, -R180.reuse, R171 ;  /* 0x000000abb4c87221 */ /* 0x041fe20000010100 */
[C---:B------:R-:W-:Y:S01]  /*1a40*/  FADD.FTZ R168, -R180.reuse, R168 ;  /* 0x000000a8b4a87221 */ /* 0x040fe20000010100 */
[C---:B---3--:R-:W-:Y:S01]  /*1a50*/  FADD.FTZ R202, -R180.reuse, R172 ;  /* 0x000000acb4ca7221 */ /* 0x048fe20000010100 */
[----:B------:R-:W-:Y:S01]  /*1a60*/  FADD.FTZ R204, -R180, R173 ;  /* 0x000000adb4cc7221 */ /* 0x000fe20000010100 */
[C---:B-1---5:R-:W-:Y:S01]  /*1a70*/  FMUL.FTZ R199, R3.reuse, R170 ;  /* 0x000000aa03c77220 */ /* 0x062fe20000410000 */
[C---:B------:R-:W-:Y:S01]  /*1a80*/  FMUL.FTZ R197, R3.reuse, R168 ;  /* 0x000000a803c57220 */ /* 0x040fe20000410000 */
[C---:B------:R-:W-:Y:S01]  /*1a90*/  FMUL.FTZ R201, R3.reuse, R202 ;  /* 0x000000ca03c97220 */ /* 0x040fe20000410000 */
[C---:B----4-:R-:W-:Y:S01]  /*1aa0*/  PRMT R169, R176.reuse, 0x7632, R169 ;  /* 0x00007632b0a97816 */ /* 0x050fe200000000a9 */
[C---:B------:R-:W-:Y:S01]  /*1ab0*/  FMUL.FTZ R202, R3.reuse, R204 ;  /* 0x000000cc03ca7220 */ /* 0x040fe20000410000 */
[----:B------:R-:W-:Y:S01]  /*1ac0*/  SHF.L.U32 R171, R176, 0x10, RZ ;  /* 0x00000010b0ab7819 */ /* 0x000fe200000006ff */
[----:B------:R-:W-:Y:S01]  /*1ad0*/  FMUL.FTZ R198, R3, R182 ;  /* 0x000000b603c67220 */ /* 0x000fe20000410000 */
[----:B------:R-:W-:Y:S01]  /*1ae0*/  SHF.L.U32 R170, R169, 0x10, RZ ;  /* 0x00000010a9aa7819 */ /* 0x000fe200000006ff */
[----:B------:R-:W-:Y:S01]  /*1af0*/  FADD.FTZ R174, -R180, R174 ;  /* 0x000000aeb4ae7221 */ /* 0x000fe20000010100 */
[C---:B------:R-:W-:Y:S01]  /*1b00*/  PRMT R172, R177.reuse, 0x7632, R172 ;  /* 0x00007632b1ac7816 */ /* 0x040fe200000000ac */
[-C--:B------:R-:W-:Y:S01]  /*1b10*/  FMUL.FTZ R204, R112, R171.reuse ;  /* 0x000000ab70cc7220 */ /* 0x080fe20000410000 */
[----:B------:R-:W-:Y:S01]  /*1b20*/  SHF.L.U32 R177, R177, 0x10, RZ ;  /* 0x00000010b1b17819 */ /* 0x000fe200000006ff */
[----:B------:R-:W-:Y:S01]  /*1b30*/  FMUL.FTZ R205, R113, R170 ;  /* 0x000000aa71cd7220 */ /* 0x000fe20000410000 */
[----:B------:R-:W-:Y:S01]  /*1b40*/  FADD.FTZ R48, R48, R171 ;  /* 0x000000ab30307221 */ /* 0x000fe20000010000 */
[----:B------:R-:W-:Y:S01]  /*1b50*/  FADD.FTZ R168, R183, R204 ;  /* 0x000000ccb7a87221 */ /* 0x000fe20000010000 */
[C---:B------:R-:W-:Y:S01]  /*1b60*/  FFMA.FTZ R169, R197.reuse, R204, R228 ;  /* 0x000000ccc5a97223 */ /* 0x040fe200000100e4 */
[----:B------:R-:W-:Y:S01]  /*1b70*/  FFMA.FTZ R80, R197, R171, R80 ;  /* 0x000000abc5507223 */ /* 0x000fe20000010050 */
[----:B------:R-:W-:Y:S01]  /*1b80*/  SHF.L.U32 R172, R172, 0x10, RZ ;  /* 0x00000010acac7819 */ /* 0x000fe200000006ff */
[----:B------:R-:W-:Y:S01]  /*1b90*/  FADD.FTZ R171, R168, R205 ;  /* 0x000000cda8ab7221 */ /* 0x000fe20000010000 */
[----:B------:R-:W-:Y:S01]  /*1ba0*/  FMUL.FTZ R206, R114, R177 ;  /* 0x000000b172ce7220 */ /* 0x000fe20000410000 */
[----:B------:R-:W-:Y:S01]  /*1bb0*/  FFMA.FTZ R168, R198, R205, R169 ;  /* 0x000000cdc6a87223 */ /* 0x000fe200000100a9 */
[----:B------:R-:W-:Y:S01]  /*1bc0*/  FADD.FTZ R212, -R180, R175 ;  /* 0x000000afb4d47221 */ /* 0x000fe20000010100 */
[----:B------:R-:W-:Y:S01]  /*1bd0*/  PRMT R173, R178, 0x7632, R173 ;  /* 0x00007632b2ad7816 */ /* 0x000fe200000000ad */
[----:B------:R-:W-:Y:S01]  /*1be0*/  FFMA.FTZ R81, R198, R170, R81 ;  /* 0x000000aac6517223 */ /* 0x000fe20000010051 */
[----:B------:R-:W-:Y:S01]  /*1bf0*/  SHF.L.U32 R175, R178, 0x10, RZ ;  /* 0x00000010b2af7819 */ /* 0x000fe200000006ff */
[----:B------:R-:W-:Y:S01]  /*1c00*/  FADD.FTZ R49, R49, R170 ;  /* 0x000000aa31317221 */ /* 0x000fe20000010000 */
[----:B------:R-:W-:Y:S01]  /*1c10*/  FMUL.FTZ R200, R3, R200 ;  /* 0x000000c803c87220 */ /* 0x000fe20000410000 */
[----:B------:R-:W-:Y:S01]  /*1c20*/  FMUL.FTZ R207, R115, R172 ;  /* 0x000000ac73cf7220 */ /* 0x000fe20000410000 */
[----:B------:R-:W-:Y:S01]  /*1c30*/  FADD.FTZ R170, R171, R206 ;  /* 0x000000ceabaa7221 */ /* 0x000fe20000010000 */
[----:B------:R-:W-:Y:S01]  /*1c40*/  FFMA.FTZ R169, R199, R206, R168 ;  /* 0x000000cec7a97223 */ /* 0x000fe200000100a8 */
[----:B------:R-:W-:Y:S01]  /*1c50*/  FMUL.FTZ R203, R3, R174 ;  /* 0x000000ae03cb7220 */ /* 0x000fe20000410000 */
[----:B------:R-:W-:Y:S01]  /*1c60*/  SHF.L.U32 R174, R173, 0x10, RZ ;  /* 0x00000010adae7819 */ /* 0x000fe200000006ff */
        /* <DEDUP_REMOVED lines=31> */
.L_x_6396:
        /* <DEDUP_REMOVED lines=33> */
.L_x_6403:
[----:B----4-:R-:W-:Y:S05]  /*2070*/  BSYNC.RECONVERGENT B0 ;  /* 0x0000000000007941 */ /* 0x010fea0003800200 */
.L_x_6395:
        /* <DEDUP_REMOVED lines=31> */
.L_x_6405:
[----:B------:R-:W-:Y:S05]  /*2270*/  BSYNC.RECONVERGENT B0 ;  /* 0x0000000000007941 */ /* 0x000fea0003800200 */
.L_x_6404:
        /* <DEDUP_REMOVED lines=63> */
.L_x_6410:
        /* <DEDUP_REMOVED lines=9> */
.L_x_6411:
        /* <DEDUP_REMOVED lines=9> */
.L_x_6412:
        /* <DEDUP_REMOVED lines=9> */
.L_x_6413:
        /* <DEDUP_REMOVED lines=9> */
.L_x_6414:
        /* <DEDUP_REMOVED lines=9> */
.L_x_6415:
        /* <DEDUP_REMOVED lines=9> */
.L_x_6416:
        /* <DEDUP_REMOVED lines=10> */
.L_x_6409:
        /* <DEDUP_REMOVED lines=42> */
.L_x_6418:
        /* <DEDUP_REMOVED lines=9> */
.L_x_6419:
        /* <DEDUP_REMOVED lines=9> */
.L_x_6420:
        /* <DEDUP_REMOVED lines=9> */
.L_x_6421:
        /* <DEDUP_REMOVED lines=9> */
.L_x_6422:
        /* <DEDUP_REMOVED lines=9> */
.L_x_6423:
        /* <DEDUP_REMOVED lines=9> */
.L_x_6424:
[----:B------:R-:W-:Y:S05]  /*3070*/  @!P3 BRA `(.L_x_6417) ;  /* 0x000000080028b947 */ /* 0x000fea0003800000 */
[----:B------:R-:W-:-:S05]  /*3080*/  FMUL.FTZ R168, R167, UR15 ;  /* 0x0000000fa7a87c20 */ /* 0x000fca0008410000 */
[----:B------:R-:W-:-:S04]  /*3090*/  F2FP.BF16.F32.PACK_AB R168, RZ, R168 ;  /* 0x000000a8ffa8723e */ /* 0x000fc800000010ff */
[----:B------:R-:W-:Y:S01]  /*30a0*/  PRMT R159, R159, 0x5410, R168 ;  /* 0x000054109f9f7816 */ /* 0x000fe200000000a8 */
[----:B------:R-:W-:Y:S06]  /*30b0*/  BRA `(.L_x_6417) ;  /* 0x0000000800187947 */ /* 0x000fec0003800000 */
.L_x_6408:
        /* <DEDUP_REMOVED lines=70> */
.L_x_6425:
        /* <DEDUP_REMOVED lines=64> */
.L_x_6417:
        /* <DEDUP_REMOVED lines=11> */
.L_x_6407:
[----:B------:R-:W-:Y:S05]  /*39d0*/  BSYNC.RECONVERGENT B0 ;  /* 0x0000000000007941 */ /* 0x000fea0003800200 */
.L_x_6406:
        /* <DEDUP_REMOVED lines=76> */
.L_x_6429:
        /* <DEDUP_REMOVED lines=65> */
.L_x_6428:
        /* <DEDUP_REMOVED lines=46> */
.L_x_6432:
        /* <DEDUP_REMOVED lines=9> */
.L_x_6433:
        /* <DEDUP_REMOVED lines=9> */
.L_x_6434:
        /* <DEDUP_REMOVED lines=9> */
.L_x_6435:
        /* <DEDUP_REMOVED lines=9> */
.L_x_6436:
        /* <DEDUP_REMOVED lines=9> */
.L_x_6437:
        /* <DEDUP_REMOVED lines=9> */
.L_x_6438:
[----:B------:R-:W-:Y:S05]  /*48f0*/  @!P3 BRA `(.L_x_6430) ;  /* 0x000000040030b947 */ /* 0x000fea0003800000 */
[----:B------:R-:W-:-:S05]  /*4900*/  FMUL.FTZ R168, R167, UR15 ;  /* 0x0000000fa7a87c20 */ /* 0x000fca0008410000 */
[----:B------:R-:W-:-:S04]  /*4910*/  F2FP.BF16.F32.PACK_AB R168, RZ, R168 ;  /* 0x000000a8ffa8723e */ /* 0x000fc800000010ff */
[----:B------:R-:W-:Y:S01]  /*4920*/  PRMT R159, R159, 0x5410, R168 ;  /* 0x000054109f9f7816 */ /* 0x000fe200000000a8 */
[----:B------:R-:W-:Y:S06]  /*4930*/  BRA `(.L_x_6430) ;  /* 0x0000000400207947 */ /* 0x000fec0003800000 */
.L_x_6431:
        /* <DEDUP_REMOVED lines=9> */
.L_x_6439:
        /* <DEDUP_REMOVED lines=9> */
.L_x_6440:
        /* <DEDUP_REMOVED lines=9> */
.L_x_6441:
        /* <DEDUP_REMOVED lines=9> */
.L_x_6442:
        /* <DEDUP_REMOVED lines=9> */
.L_x_6443:
        /* <DEDUP_REMOVED lines=9> */
.L_x_6444:
        /* <DEDUP_REMOVED lines=9> */
.L_x_6445:
        /* <DEDUP_REMOVED lines=9> */
.L_x_6430:
        /* <DEDUP_REMOVED lines=9> */
.L_x_6427:
[----:B------:R-:W-:Y:S05]  /*4e50*/  BSYNC.RECONVERGENT B0 ;  /* 0x0000000000007941 */ /* 0x000fea0003800200 */
.L_x_6426:
        /* <DEDUP_REMOVED lines=76> */
.L_x_6449:
        /* <DEDUP_REMOVED lines=65> */
.L_x_6448:
        /* <DEDUP_REMOVED lines=46> */
.L_x_6452:
        /* <DEDUP_REMOVED lines=9> */
.L_x_6453:
        /* <DEDUP_REMOVED lines=9> */
.L_x_6454:
        /* <DEDUP_REMOVED lines=9> */
.L_x_6455:
        /* <DEDUP_REMOVED lines=9> */
.L_x_6456:
        /* <DEDUP_REMOVED lines=9> */
.L_x_6457:
        /* <DEDUP_REMOVED lines=9> */
.L_x_6458:
[----:B------:R-:W-:Y:S05]  /*5d70*/  @!P3 BRA `(.L_x_6450) ;  /* 0x000000040030b947 */ /* 0x000fea0003800000 */
[----:B------:R-:W-:-:S05]  /*5d80*/  FMUL.FTZ R168, R167, UR15 ;  /* 0x0000000fa7a87c20 */ /* 0x000fca0008410000 */
[----:B------:R-:W-:-:S04]  /*5d90*/  F2FP.BF16.F32.PACK_AB R168, RZ, R168 ;  /* 0x000000a8ffa8723e */ /* 0x000fc800000010ff */
[----:B------:R-:W-:Y:S01]  /*5da0*/  PRMT R159, R159, 0x5410, R168 ;  /* 0x000054109f9f7816 */ /* 0x000fe200000000a8 */
[----:B------:R-:W-:Y:S06]  /*5db0*/  BRA `(.L_x_6450) ;  /* 0x0000000400207947 */ /* 0x000fec0003800000 */
.L_x_6451:
        /* <DEDUP_REMOVED lines=9> */
.L_x_6459:
        /* <DEDUP_REMOVED lines=9> */
.L_x_6460:
        /* <DEDUP_REMOVED lines=9> */
.L_x_6461:
        /* <DEDUP_REMOVED lines=9> */
.L_x_6462:
        /* <DEDUP_REMOVED lines=9> */
.L_x_6463:
        /* <DEDUP_REMOVED lines=9> */
.L_x_6464:
        /* <DEDUP_REMOVED lines=9> */
.L_x_6465:
        /* <DEDUP_REMOVED lines=9> */
.L_x_6450:
        /* <DEDUP_REMOVED lines=9> */
.L_x_6447:
[----:B------:R-:W-:Y:S05]  /*62d0*/  BSYNC.RECONVERGENT B0 ;  /* 0x0000000000007941 */ /* 0x000fea0003800200 */
.L_x_6446:
        /* <DEDUP_REMOVED lines=76> */
.L_x_6469:
        /* <DEDUP_REMOVED lines=65> */
.L_x_6468:
        /* <DEDUP_REMOVED lines=46> */
.L_x_6472:
        /* <DEDUP_REMOVED lines=9> */
.L_x_6473:
        /* <DEDUP_REMOVED lines=9> */
.L_x_6474:
        /* <DEDUP_REMOVED lines=9> */
.L_x_6475:
        /* <DEDUP_REMOVED lines=9> */
.L_x_6476:
        /* <DEDUP_REMOVED lines=9> */
.L_x_6477:
        /* <DEDUP_REMOVED lines=9> */
.L_x_6478:
[----:B------:R-:W-:Y:S05]  /*71f0*/  @!P3 BRA `(.L_x_6470) ;  /* 0x000000040030b947 */ /* 0x000fea0003800000 */
[----:B------:R-:W-:-:S05]  /*7200*/  FMUL.FTZ R2, R167, UR15 ;  /* 0x0000000fa7027c20 */ /* 0x000fca0008410000 */
[----:B------:R-:W-:-:S04]  /*7210*/  F2FP.BF16.F32.PACK_AB R2, RZ, R2 ;  /* 0x00000002ff02723e */ /* 0x000fc800000010ff */
[----:B------:R-:W-:Y:S01]  /*7220*/  PRMT R159, R159, 0x5410, R2 ;  /* 0x000054109f9f7816 */ /* 0x000fe20000000002 */
[----:B------:R-:W-:Y:S06]  /*7230*/  BRA `(.L_x_6470) ;  /* 0x0000000400207947 */ /* 0x000fec0003800000 */
.L_x_6471:
        /* <DEDUP_REMOVED lines=16> */
.L_x_6479:
        /* <DEDUP_REMOVED lines=9> */
.L_x_6480:
        /* <DEDUP_REMOVED lines=9> */
.L_x_6481:
        /* <DEDUP_REMOVED lines=9> */
.L_x_6482:
        /* <DEDUP_REMOVED lines=9> */
.L_x_6483:
        /* <DEDUP_REMOVED lines=9> */
.L_x_6484:
        /* <DEDUP_REMOVED lines=9> */
.L_x_6485:
[----:B------:R-:W-:-:S04]  /*76a0*/  @P3 F2FP.BF16.F32.PACK_AB R168, RZ, R168 ;  /* 0x000000a8ffa8323e */ /* 0x000fc800000010ff */
[----:B------:R-:W-:-:S07]  /*76b0*/  @P3 PRMT R159, R159, 0x5410, R168 ;  /* 0x000054109f9f3816 */ /* 0x000fce00000000a8 */
.L_x_6470:
[----:B------:R-:W0:Y:S08]  /*76c0*/  @P0 LDC.64 R168, c[0x0][0x478] ;  /* 0x00011e00ffa80b82 */ /* 0x000e300000000a00 */
[----:B------:R-:W1:Y:S01]  /*76d0*/  @P3 LDC.64 R2, c[0x0][0x468] ;  /* 0x00011a00ff023b82 */ /* 0x000e620000000a00 */
[----:B0-----:R-:W-:-:S05]  /*76e0*/  @P0 IMAD.WIDE.U32 R168, R0, 0x20, R168 ;  /* 0x0000002000a80825 */ /* 0x001fca00078e00a8 */
[----:B------:R4:W-:Y:S01]  /*76f0*/  @P0 STG.E.128 desc[UR10][R168.64], R160 ;  /* 0x000000a0a8000986 */ /* 0x0009e2000c101d0a */
[----:B-1----:R-:W-:-:S03]  /*7700*/  @P3 IMAD.WIDE.U32 R2, R173, 0x10, R2 ;  /* 0x00000010ad023825 */ /* 0x002fc600078e0002 */
[----:B------:R4:W-:Y:S04]  /*7710*/  @P0 STG.E.128 desc[UR10][R168.64+0x10], R164 ;  /* 0x000010a4a8000986 */ /* 0x0009e8000c101d0a */
[----:B------:R4:W-:Y:S02]  /*7720*/  @P3 STG.E.128 desc[UR10][R2.64], R156 ;  /* 0x0000009c02003986 */ /* 0x0009e4000c101d0a */
.L_x_6467:
[----:B------:R-:W-:Y:S05]  /*7730*/  BSYNC.RECONVERGENT B0 ;  /* 0x0000000000007941 */ /* 0x000fea0003800200 */
.L_x_6466:
[----:B----4-:R-:W1:Y:S01]  /*7740*/  LDC.64 R2, c[0x0][0x380] ;  /* 0x0000e000ff027b82 */ /* 0x010e620000000a00 */
[----:B------:R-:W-:Y:S01]  /*7750*/  UPLOP3.LUT UP1, UPT, UPT, UPT, UP1, 0x40, 0x4 ;  /* 0x000000000004789c */ /* 0x000fe20003f2e810 */
[----:B-1----:R-:W-:-:S04]  /*7760*/  IADD3 R5, PT, PT, R5, R2, RZ ;  /* 0x0000000205057210 */ /* 0x002fc80007ffe0ff */
[----:B------:R-:W-:-:S13]  /*7770*/  ISETP.GE.AND P0, PT, R5, R3, PT ;  /* 0x000000030500720c */ /* 0x000fda0003f06270 */
[----:B------:R-:W-:Y:S05]  /*7780*/  @!P0 BRA `(.L_x_6486) ;  /* 0xffffff8c00cc8947 */ /* 0x000fea000383ffff */
.L_x_6394:
        /* <DEDUP_REMOVED lines=40> */
.L_x_6487:
        /* <DEDUP_REMOVED lines=15> */
.L_x_15660:


//--------------------- .text._ZN10layer_norm13ln_bwd_kernelINS_13Kernel_traitsIf13__nv_bfloat16fS2_fjLj8192ELj1ELj1ELj8ELj16ENS_18Kernel_traits_baseILj8192EfS2_fS2_fjLj256EEEEELb0ELb0ELb1ELb1EEEvNS_9BwdParamsE --------------------------
	.section	.text._ZN10layer_norm13ln_bwd_kernelINS_13Kernel_traitsIf13__nv_bfloat16fS2_fjLj8192ELj1ELj1ELj8ELj16ENS_18Kernel_traits_baseILj8192EfS2_fS2_fjLj256EEEEELb0ELb0ELb1ELb1EEEvNS_9BwdParamsE,"ax",@progbits
	.align	128
        .global         _ZN10layer_norm13ln_bwd_kernelINS_13Kernel_traitsIf13__nv_bfloat16fS2_fjLj8192ELj1ELj1ELj8ELj16ENS_18Kernel_traits_baseILj8192EfS2_fS2_fjLj256EEEEELb0ELb0ELb1ELb1EEEvNS_9BwdParamsE
        .type           _ZN10layer_norm13ln_bwd_kernelINS_13Kernel_traitsIf13__nv_bfloat16fS2_fjLj8192ELj1ELj1ELj8ELj16ENS_18Kernel_traits_baseILj8192EfS2_fS2_fjLj256EEEEELb0ELb0ELb1ELb1EEEvNS_9BwdParamsE,@function
        .size           _ZN10layer_norm13ln_bwd_kernelINS_13Kernel_traitsIf13__nv_bfloat16fS2_fjLj8192ELj1ELj1ELj8ELj16ENS_18Kernel_traits_baseILj8192EfS2_fS2_fjLj256EEEEELb0ELb0ELb1ELb1EEEvNS_9BwdParamsE,(.L_x_15661 - _ZN10layer_norm13ln_bwd_kernelINS_13Kernel_traitsIf13__nv_bfloat16fS2_fjLj8192ELj1ELj1ELj8ELj16ENS_18Kernel_traits_baseILj8192EfS2_fS2_fjLj256EEEEELb0ELb0ELb1ELb1EEEvNS_9BwdParamsE)
        .other          _ZN10layer_norm13ln_bwd_kernelINS_13Kernel_traitsIf13__nv_bfloat16fS2_fjLj8192ELj1ELj1ELj8ELj16ENS_18Kernel_traits_baseILj8192EfS2_fS2_fjLj256EEEEELb0ELb0ELb1ELb1EEEvNS_9BwdParamsE,@"STO_CUDA_ENTRY STV_DEFAULT"
_ZN10layer_norm13ln_bwd_kernelINS_13Kernel_traitsIf13__nv_bfloat16fS2_fjLj8192ELj1ELj1ELj8ELj16ENS_18Kernel_traits_baseILj8192EfS2_fS2_fjLj256EEEEELb0ELb0ELb1ELb1EEEvNS_9BwdParamsE:
.text._ZN10layer_norm13ln_bwd_kernelINS_13Kernel_traitsIf13__nv_bfloat16fS2_fjLj8192ELj1ELj1ELj8ELj16ENS_18Kernel_traits_baseILj8192EfS2_fS2_fjLj256EEEEELb0ELb0ELb1ELb1EEEvNS_9BwdParamsE:
        /* <DEDUP_REMOVED lines=58> */
.L_x_6565:
        /* <DEDUP_REMOVED lines=9> */
[----:B------:R-:W-:Y:S02]  /*0430*/  MOV R0, RZ ;  /* 0x000000ff00007202 */ /* 0x000fe40000000f00 */
[----:B------:R-:W-:Y:S02]  /*0440*/  MOV R176, RZ ;  /* 0x000000ff00b07202 */ /* 0x000fe40000000f00 */
[----:B----4-:R-:W-:-:S13]  /*0450*/  ISETP.GE.AND P2, PT, R223, 0x1, PT ;  /* 0x00000001df00780c */ /* 0x010fda0003f46270 */
[----:B-1----:R-:W-:Y:S05]  /*0460*/  @!P2 BRA `(.L_x_6489) ;  /* 0x00000014003ca947 */ /* 0x002fea0003800000 */
[----:B------:R-:W1:Y:S01]  /*0470*/  S2R R8, SR_TID.X ;  /* 0x0000000000087919 */ /* 0x000e620000002100 */
[----:B0-----:R-:W0:Y:S01]  /*0480*/  LDC.64 R4, c[0x0][0x3c0] ;  /* 0x0000f000ff047b82 */ /* 0x001e220000000a00 */
[----:B------:R-:W-:Y:S01]  /*0490*/  IADD3 R3, PT, PT, R223, -0x1, RZ ;  /* 0xffffffffdf037810 */ /* 0x000fe20007ffe0ff */
[----:B------:R-:W-:-:S04]  /*04a0*/  IMAD R0, R2, UR14, RZ ;  /* 0x0000000e02007c24 */ /* 0x000fc8000f8e02ff */
[----:B------:R-:W-:Y:S01]  /*04b0*/  IMAD R6, R3, UR14, RZ ;  /* 0x0000000e03067c24 */ /* 0x000fe2000f8e02ff */
[----:B------:R-:W-:Y:S01]  /*04c0*/  SHF.R.S32.HI R3, RZ, 0x1f, R0 ;  /* 0x0000001fff037819 */ /* 0x000fe20000011400 */
[----:B------:R-:W2:Y:S03]  /*04d0*/  LDC.64 R196, c[0x0][0x3a8] ;  /* 0x0000ea00ffc47b82 */ /* 0x000ea60000000a00 */
[----:B------:R-:W-:Y:S02]  /*04e0*/  SHF.R.S32.HI R7, RZ, 0x1f, R6 ;  /* 0x0000001fff077819 */ /* 0x000fe40000011406 */
[----:B------:R-:W-:Y:S02]  /*04f0*/  LEA.HI R3, R3, R0, RZ, 0x3 ;  /* 0x0000000003037211 */ /* 0x000fe400078f18ff */
[----:B------:R-:W-:Y:S01]  /*0500*/  LEA.HI R7, R7, R6, RZ, 0x3 ;  /* 0x0000000607077211 */ /* 0x000fe200078f18ff */
[----:B------:R-:W3:Y:S01]  /*0510*/  LDC.64 R16, c[0x0][0x428] ;  /* 0x00010a00ff107b82 */ /* 0x000ee20000000a00 */
[----:B0-----:R-:W-:-:S05]  /*0520*/  IMAD.WIDE R4, R2, 0x4, R4 ;  /* 0x0000000402047825 */ /* 0x001fca00078e0204 */
[----:B------:R0:W4:Y:S01]  /*0530*/  LDG.E R0, desc[UR12][R4.64] ;  /* 0x0000000c04007981 */ /* 0x000122000c1e1900 */
[-C--:B-1----:R-:W-:Y:S02]  /*0540*/  LEA.HI.SX32 R205, R3, R8.reuse, 0x1d ;  /* 0x0000000803cd7211 */ /* 0x082fe400078feaff */
[----:B------:R-:W-:Y:S02]  /*0550*/  LEA.HI.SX32 R13, R7, R8, 0x1d ;  /* 0x00000008070d7211 */ /* 0x000fe400078feaff */
[C---:B------:R-:W-:Y:S01]  /*0560*/  IADD3 R3, PT, PT, R205.reuse, 0x100, RZ ;  /* 0x00000100cd037810 */ /* 0x040fe20007ffe0ff */
[----:B--2---:R-:W-:Y:S01]  /*0570*/  IMAD.WIDE.U32 R6, R205, 0x20, R196 ;  /* 0x00000020cd067825 */ /* 0x004fe200078e00c4 */
[----:B------:R-:W-:Y:S02]  /*0580*/  IADD3 R173, PT, PT, R13, 0x100, RZ ;  /* 0x000001000dad7810 */ /* 0x000fe40007ffe0ff */
[----:B------:R-:W-:Y:S01]  /*0590*/  IADD3 R203, PT, PT, R205, 0x200, RZ ;  /* 0x00000200cdcb7810 */ /* 0x000fe20007ffe0ff */
[----:B---3--:R-:W-:Y:S01]  /*05a0*/  IMAD.WIDE.U32 R184, R13, 0x10, R16 ;  /* 0x000000100db87825 */ /* 0x008fe200078e0010 */
[----:B------:R-:W-:Y:S01]  /*05b0*/  IADD3 R207, PT, PT, R205, 0x300, RZ ;  /* 0x00000300cdcf7810 */ /* 0x000fe20007ffe0ff */
[----:B------:R-:W2:Y:S01]  /*05c0*/  LDG.E.128 R188, desc[UR12][R6.64] ;  /* 0x0000000c06bc7981 */ /* 0x000ea2000c1e1d00 */
[----:B0-----:R-:W-:Y:S01]  /*05d0*/  IADD3 R5, PT, PT, R13, 0x300, RZ ;  /* 0x000003000d057810 */ /* 0x001fe20007ffe0ff */
[----:B------:R-:W-:Y:S01]  /*05e0*/  IMAD.WIDE.U32 R192, R3, 0x20, R196 ;  /* 0x0000002003c07825 */ /* 0x000fe200078e00c4 */
[----:B------:R-:W-:Y:S01]  /*05f0*/  IADD3 R21, PT, PT, R13, 0x200, RZ ;  /* 0x000002000d157810 */ /* 0x000fe20007ffe0ff */
[----:B------:R-:W3:Y:S02]  /*0600*/  LDG.E.128 R184, desc[UR12][R184.64] ;  /* 0x0000000cb8b87981 */ /* 0x000ee4000c1e1d00 */
[----:B------:R-:W-:-:S02]  /*0610*/  IMAD.WIDE.U32 R172, R173, 0x10, R16 ;  /* 0x00000010adac7825 */ /* 0x000fc400078e0010 */
[----:B------:R-:W3:Y:S02]  /*0620*/  LDG.E.128 R176, desc[UR12][R192.64] ;  /* 0x0000000cc0b07981 */ /* 0x000ee4000c1e1d00 */
[--C-:B------:R-:W-:Y:S02]  /*0630*/  IMAD.WIDE.U32 R194, R203, 0x20, R196.reuse ;  /* 0x00000020cbc27825 */ /* 0x100fe400078e00c4 */
[----:B------:R-:W3:Y:S02]  /*0640*/  LDG.E.128 R180, desc[UR12][R6.64+0x10] ;  /* 0x0000100c06b47981 */ /* 0x000ee4000c1e1d00 */
[----:B------:R-:W-:Y:S02]  /*0650*/  IMAD.WIDE.U32 R196, R207, 0x20, R196 ;  /* 0x00000020cfc47825 */ /* 0x000fe400078e00c4 */
[----:B------:R-:W3:Y:S02]  /*0660*/  LDG.E.128 R172, desc[UR12][R172.64] ;  /* 0x0000000cacac7981 */ /* 0x000ee4000c1e1d00 */
[----:B------:R-:W-:-:S02]  /*0670*/  IMAD.WIDE.U32 R4, R5, 0x10, R16 ;  /* 0x0000001005047825 */ /* 0x000fc400078e0010 */
[----:B------:R0:W3:Y:S02]  /*0680*/  LDG.E.128 R24, desc[UR12][R192.64+0x10] ;  /* 0x0000100cc0187981 */ /* 0x0000e4000c1e1d00 */
[----:B------:R-:W-:Y:S02]  /*0690*/  IMAD.WIDE.U32 R20, R21, 0x10, R16 ;  /* 0x0000001015147825 */ /* 0x000fe400078e0010 */
[----:B------:R-:W3:Y:S04]  /*06a0*/  LDG.E.128 R12, desc[UR12][R196.64] ;  /* 0x0000000cc40c7981 */ /* 0x000ee8000c1e1d00 */
[----:B------:R-:W3:Y:S04]  /*06b0*/  LDG.E.128 R4, desc[UR12][R4.64] ;  /* 0x0000000c04047981 */ /* 0x000ee8000c1e1d00 */
[----:B------:R-:W3:Y:S04]  /*06c0*/  LDG.E.128 R168, desc[UR12][R194.64] ;  /* 0x0000000cc2a87981 */ /* 0x000ee8000c1e1d00 */
[----:B------:R1:W3:Y:S04]  /*06d0*/  LDG.E.128 R8, desc[UR12][R194.64+0x10] ;  /* 0x0000100cc2087981 */ /* 0x0002e8000c1e1d00 */
[----:B------:R1:W3:Y:S04]  /*06e0*/  LDG.E.128 R16, desc[UR12][R196.64+0x10] ;  /* 0x0000100cc4107981 */ /* 0x0002e8000c1e1d00 */
[----:B------:R-:W3:Y:S01]  /*06f0*/  LDG.E.128 R20, desc[UR12][R20.64] ;  /* 0x0000000c14147981 */ /* 0x000ee2000c1e1d00 */
[----:B------:R-:W-:-:S04]  /*0700*/  UISETP.NE.U32.AND UP0, UPT, UR6, URZ, UPT ;  /* 0x000000ff0600728c */ /* 0x000fc8000bf05070 */
[----:B------:R-:W-:-:S06]  /*0710*/  UISETP.NE.AND.EX UP0, UPT, UR7, URZ, UPT, UP0 ;  /* 0x000000ff0700728c */ /* 0x000fcc000bf05300 */
[----:B------:R-:W-:-:S13]  /*0720*/  PLOP3.LUT P0, PT, PT, PT, UP0, 0x80, 0x8 ;  /* 0x000000000008781c */ /* 0x000fda0003f0f008 */
[----:B0-----:R-:W0:Y:S08]  /*0730*/  @P0 LDC.64 R192, c[0x0][0x438] ;  /* 0x00010e00ffc00b82 */ /* 0x001e300000000a00 */
[----:B-1----:R-:W1:Y:S08]  /*0740*/  @P0 LDC.64 R194, c[0x0][0x438] ;  /* 0x00010e00ffc20b82 */ /* 0x002e700000000a00 */
[----:B------:R-:W1:Y:S08]  /*0750*/  @P0 LDC.64 R198, c[0x0][0x438] ;  /* 0x00010e00ffc60b82 */ /* 0x000e700000000a00 */
[----:B------:R-:W1:Y:S01]  /*0760*/  @P0 LDC.64 R200, c[0x0][0x438] ;  /* 0x00010e00ffc80b82 */ /* 0x000e620000000a00 */
[----:B------:R-:W-:Y:S01]  /*0770*/  ISETP.NE.AND P1, PT, RZ, UR11, PT ;  /* 0x0000000bff007c0c */ /* 0x000fe2000bf25270 */
[----:B0-----:R-:W-:-:S05]  /*0780*/  @P0 IMAD.WIDE.U32 R192, R205, 0x20, R192 ;  /* 0x00000020cdc00825 */ /* 0x001fca00078e00c0 */
[----:B------:R-:W5:Y:S01]  /*0790*/  @P0 LDG.E.128 R56, desc[UR12][R192.64] ;  /* 0x0000000cc0380981 */ /* 0x000f62000c1e1d00 */
[----:B-1----:R-:W-:-:S03]  /*07a0*/  @P0 IMAD.WIDE.U32 R194, R3, 0x20, R194 ;  /* 0x0000002003c20825 */ /* 0x002fc600078e00c2 */
[----:B------:R3:W5:Y:S04]  /*07b0*/  @P0 LDG.E.128 R52, desc[UR12][R192.64+0x10] ;  /* 0x0000100cc0340981 */ /* 0x000768000c1e1d00 */
[----:B------:R-:W5:Y:S01]  /*07c0*/  @P0 LDG.E.128 R48, desc[UR12][R194.64] ;  /* 0x0000000cc2300981 */ /* 0x000f62000c1e1d00 */
[----:B------:R-:W-:-:S03]  /*07d0*/  @P0 IMAD.WIDE.U32 R196, R203, 0x20, R198 ;  /* 0x00000020cbc40825 */ /* 0x000fc600078e00c6 */
[----:B------:R0:W5:Y:S04]  /*07e0*/  @P0 LDG.E.128 R44, desc[UR12][R194.64+0x10] ;  /* 0x0000100cc22c0981 */ /* 0x000168000c1e1d00 */
[----:B------:R-:W5:Y:S01]  /*07f0*/  @P0 LDG.E.128 R40, desc[UR12][R196.64] ;  /* 0x0000000cc4280981 */ /* 0x000f62000c1e1d00 */
[----:B------:R-:W-:-:S03]  /*0800*/  @P0 IMAD.WIDE.U32 R198, R207, 0x20, R200 ;  /* 0x00000020cfc60825 */ /* 0x000fc600078e00c8 */
[----:B------:R-:W5:Y:S04]  /*0810*/  @P0 LDG.E.128 R36, desc[UR12][R196.64+0x10] ;  /* 0x0000100cc4240981 */ /* 0x000f68000c1e1d00 */
[----:B------:R-:W5:Y:S04]  /*0820*/  @P0 LDG.E.128 R32, desc[UR12][R198.64] ;  /* 0x0000000cc6200981 */ /* 0x000f68000c1e1d00 */
[----:B------:R1:W5:Y:S01]  /*0830*/  @P0 LDG.E.128 R28, desc[UR12][R198.64+0x10] ;  /* 0x0000100cc61c0981 */ /* 0x000362000c1e1d00 */
[----:B----4-:R-:W-:-:S05]  /*0840*/  FSEL R222, R0, RZ, !P1 ;  /* 0x000000ff00de7208 */ /* 0x010fca0004800000 */
[C---:B--2---:R-:W-:Y:S01]  /*0850*/  FADD.FTZ R200, -R222.reuse, R188 ;  /* 0x000000bcdec87221 */ /* 0x044fe20000010100 */
[C---:B------:R-:W-:Y:S01]  /*0860*/  FADD.FTZ R206, -R222.reuse, R191 ;  /* 0x000000bfdece7221 */ /* 0x040fe20000010100 */
[----:B------:R-:W-:Y:S01]  /*0870*/  FADD.FTZ R204, -R222, R190 ;  /* 0x000000bedecc7221 */ /* 0x000fe20000010100 */
[C---:B---3--:R-:W-:Y:S02]  /*0880*/  PRMT R192, R184.reuse, 0x7632, R192 ;  /* 0x00007632b8c07816 */ /* 0x048fe400000000c0 */
[----:B------:R-:W-:Y:S01]  /*0890*/  SHF.L.U32 R191, R184, 0x10, RZ ;  /* 0x00000010b8bf7819 */ /* 0x000fe200000006ff */
[----:B-----5:R-:W-:Y:S01]  /*08a0*/  FMUL.FTZ R3, R225, R200 ;  /* 0x000000c8e1037220 */ /* 0x020fe20000410000 */
[----:B------:R-:W-:Y:S01]  /*08b0*/  PRMT R188, R186, 0x7632, R188 ;  /* 0x00007632babc7816 */ /* 0x000fe200000000bc */
[C---:B0-----:R-:W-:Y:S01]  /*08c0*/  FADD.FTZ R194, -R222.reuse, R177 ;  /* 0x000000b1dec27221 */ /* 0x041fe20000010100 */
[----:B-1----:R-:W-:Y:S01]  /*08d0*/  FADD.FTZ R198, -R222, R179 ;  /* 0x000000b3dec67221 */ /* 0x002fe20000010100 */
[----:B------:R-:W-:Y:S01]  /*08e0*/  SHF.L.U32 R200, R192, 0x10, RZ ;  /* 0x00000010c0c87819 */ /* 0x000fe200000006ff */
[C---:B------:R-:W-:Y:S01]  /*08f0*/  FADD.FTZ R226, -R222.reuse, R181 ;  /* 0x000000b5dee27221 */ /* 0x040fe20000010100 */
[----:B------:R-:W-:Y:S01]  /*0900*/  FADD.FTZ R202, -R222, R189 ;  /* 0x000000bddeca7221 */ /* 0x000fe20000010100 */
[----:B------:R-:W-:-:S02]  /*0910*/  PRMT R0, R172, 0x7632, R0 ;  /* 0x00007632ac007816 */ /* 0x000fc40000000000 */
[----:B------:R-:W-:Y:S01]  /*0920*/  SHF.L.U32 R177, R172, 0x10, RZ ;  /* 0x00000010acb17819 */ /* 0x000fe200000006ff */
[C---:B------:R-:W-:Y:S01]  /*0930*/  FADD.FTZ R26, -R222.reuse, R26 ;  /* 0x0000001ade1a7221 */ /* 0x040fe20000010100 */
[C---:B------:R-:W-:Y:S01]  /*0940*/  PRMT R172, R173.reuse, 0x7632, R172 ;  /* 0x00007632adac7816 */ /* 0x040fe200000000ac */
[C---:B------:R-:W-:Y:S01]  /*0950*/  FADD.FTZ R210, -R222.reuse, R27 ;  /* 0x0000001bded27221 */ /* 0x040fe20000010100 */
[----:B------:R-:W-:Y:S01]  /*0960*/  SHF.L.U32 R179, R173, 0x10, RZ ;  /* 0x00000010adb37819 */ /* 0x000fe200000006ff */
[----:B------:R-:W-:Y:S01]  /*0970*/  FADD.FTZ R240, -R222, R12 ;  /* 0x0000000cdef07221 */ /* 0x000fe20000010100 */
[-C--:B------:R-:W-:Y:S01]  /*0980*/  FMUL.FTZ R12, R88, R191.reuse ;  /* 0x000000bf580c7220 */ /* 0x080fe20000410000 */
[C---:B------:R-:W-:Y:S02]  /*0990*/  PRMT R173, R174.reuse, 0x7632, R173 ;  /* 0x00007632aead7816 */ /* 0x040fe400000000ad */
[C---:B------:R-:W-:Y:S02]  /*09a0*/  PRMT R203, R5.reuse, 0x7632, R203 ;  /* 0x0000763205cb7816 */ /* 0x040fe400000000cb */
[----:B------:R-:W-:Y:S01]  /*09b0*/  SHF.L.U32 R207, R5, 0x10, RZ ;  /* 0x0000001005cf7819 */ /* 0x000fe200000006ff */
[----:B------:R-:W-:Y:S01]  /*09c0*/  FMUL.FTZ R5, R225, R204 ;  /* 0x000000cce1057220 */ /* 0x000fe20000410000 */
[----:B------:R-:W-:Y:S01]  /*09d0*/  SHF.L.U32 R181, R174, 0x10, RZ ;  /* 0x00000010aeb57819 */ /* 0x000fe200000006ff */
[C---:B------:R-:W-:Y:S01]  /*09e0*/  FADD.FTZ R216, -R222.reuse, R170 ;  /* 0x000000aaded87221 */ /* 0x040fe20000010100 */
[----:B------:R-:W-:Y:S01]  /*09f0*/  PRMT R174, R175, 0x7632, R174 ;  /* 0x00007632afae7816 */ /* 0x000fe200000000ae */
[----:B------:R-:W-:Y:S01]  /*0a00*/  FFMA.FTZ R92, R3, R191, R92 ;  /* 0x000000bf035c7223 */ /* 0x000fe2000001005c */
[----:B------:R-:W-:Y:S01]  /*0a10*/  FADD.FTZ R232, -R222, R8 ;  /* 0x00000008dee87221 */ /* 0x000fe20000010100 */
[----:B------:R-:W-:Y:S01]  /*0a20*/  SHF.L.U32 R204, R188, 0x10, RZ ;  /* 0x00000010bccc7819 */ /* 0x000fe200000006ff */
[----:B------:R-:W-:Y:S01]  /*0a30*/  FMUL.FTZ R8, R225, R226 ;  /* 0x000000e2e1087220 */ /* 0x000fe20000410000 */
[C---:B------:R-:W-:Y:S01]  /*0a40*/  PRMT R190, R185.reuse, 0x7632, R190 ;  /* 0x00007632b9be7816 */ /* 0x040fe200000000be */
[----:B------:R-:W-:Y:S01]  /*0a50*/  FADD.FTZ R250, -R222, R17 ;  /* 0x00000011defa7221 */ /* 0x000fe20000010100 */
[----:B------:R-:W-:Y:S01]  /*0a60*/  SHF.L.U32 R189, R185, 0x10, RZ ;  /* 0x00000010b9bd7819 */ /* 0x000fe200000006ff */
[----:B------:R-:W-:Y:S01]  /*0a70*/  FADD.FTZ R152, R152, R191 ;  /* 0x000000bf98987221 */ /* 0x000fe20000010000 */
[----:B------:R-:W-:Y:S01]  /*0a80*/  SHF.L.U32 R175, R175, 0x10, RZ ;  /* 0x00000010afaf7819 */ /* 0x000fe200000006ff */
[C---:B------:R-:W-:Y:S01]  /*0a90*/  FMUL.FTZ R17, R225.reuse, R26 ;  /* 0x0000001ae1117220 */ /* 0x040fe20000410000 */
[----:B------:R-:W-:Y:S01]  /*0aa0*/  PRMT R205, R4, 0x7632, R205 ;  /* 0x0000763204cd7816 */ /* 0x000fe200000000cd */
[----:B------:R-:W-:Y:S01]  /*0ab0*/  FADD.FTZ R196, -R222, R178 ;  /* 0x000000b2dec47221 */ /* 0x000fe20000010100 */
[----:B------:R-:W-:Y:S01]  /*0ac0*/  SHF.L.U32 R209, R4, 0x10, RZ ;  /* 0x0000001004d17819 */ /* 0x000fe200000006ff */
[C---:B------:R-:W-:Y:S01]  /*0ad0*/  FMUL.FTZ R4, R225.reuse, R202 ;  /* 0x000000cae1047220 */ /* 0x040fe20000410000 */
[----:B------:R-:W-:Y:S01]  /*0ae0*/  FMUL.FTZ R26, R225, R210 ;  /* 0x000000d2e11a7220 */ /* 0x000fe20000410000 */
[----:B------:R-:W-:Y:S01]  /*0af0*/  FMUL.FTZ R191, R89, R200 ;  /* 0x000000c859bf7220 */ /* 0x000fe20000410000 */
[----:B------:R-:W-:Y:S01]  /*0b00*/  FFMA.FTZ R211, R3, R12, RZ ;  /* 0x0000000c03d37223 */ /* 0x000fe200000100ff */
[----:B------:R-:W-:Y:S01]  /*0b10*/  SHF.L.U32 R185, R186, 0x10, RZ ;  /* 0x00000010bab97819 */ /* 0x000fe200000006ff */
[----:B------:R-:W-:Y:S01]  /*0b20*/  FADD.FTZ R210, RZ, R12 ;  /* 0x0000000cffd27221 */ /* 0x000fe20000010000 */
[C---:B------:R-:W-:Y:S01]  /*0b30*/  PRMT R178, R21.reuse, 0x7632, R178 ;  /* 0x0000763215b27816 */ /* 0x040fe200000000b2 */
[C---:B------:R-:W-:Y:S01]  /*0b40*/  FADD.FTZ R220, -R222.reuse, R180 ;  /* 0x000000b4dedc7221 */ /* 0x040fe20000010100 */
[----:B------:R-:W-:Y:S01]  /*0b50*/  SHF.L.U32 R199, R21, 0x10, RZ ;  /* 0x0000001015c77819 */ /* 0x000fe200000006ff */
[C---:B------:R-:W-:Y:S01]  /*0b60*/  FADD.FTZ R186, -R222.reuse, R176 ;  /* 0x000000b0deba7221 */ /* 0x040fe20000010100 */
[----:B------:R-:W-:Y:S01]  /*0b70*/  FMUL.FTZ R21, R225, R216 ;  /* 0x000000d8e1157220 */ /* 0x000fe20000410000 */
[C---:B------:R-:W-:Y:S01]  /*0b80*/  FADD.FTZ R218, -R222.reuse, R171 ;  /* 0x000000abdeda7221 */ /* 0x040fe20000010100 */
[----:B------:R-:W-:Y:S01]  /*0b90*/  FADD.FTZ R244, -R222, R14 ;  /* 0x0000000edef47221 */ /* 0x000fe20000010100 */
[----:B------:R-:W-:Y:S01]  /*0ba0*/  SHF.L.U32 R202, R190, 0x10, RZ ;  /* 0x00000010beca7819 */ /* 0x000fe200000006ff */
[----:B------:R-:W-:Y:S01]  /*0bb0*/  FADD.FTZ R149, R149, R204 ;  /* 0x000000cc95957221 */ /* 0x000fe20000010000 */
[-C--:B------:R-:W-:Y:S01]  /*0bc0*/  FFMA.FTZ R97, R8, R204.reuse, R97 ;  /* 0x000000cc08617223 */ /* 0x080fe20000010061 */
[----:B------:R-:W-:Y:S01]  /*0bd0*/  FMUL.FTZ R195, R85, R204 ;  /* 0x000000cc55c37220 */ /* 0x000fe20000410000 */
[----:B------:R-:W-:Y:S01]  /*0be0*/  SHF.L.U32 R216, R0, 0x10, RZ ;  /* 0x0000001000d87819 */ /* 0x000fe200000006ff */
[----:B------:R-:W-:Y:S01]  /*0bf0*/  FMUL.FTZ R14, R90, R189 ;  /* 0x000000bd5a0e7220 */ /* 0x000fe20000410000 */
[----:B------:R-:W-:Y:S01]  /*0c00*/  FADD.FTZ R142, R142, R175 ;  /* 0x000000af8e8e7221 */ /* 0x000fe20000010000 */
[-C--:B------:R-:W-:Y:S01]  /*0c10*/  FFMA.FTZ R106, R17, R175.reuse, R106 ;  /* 0x000000af116a7223 */ /* 0x080fe2000001006a */
[----:B------:R-:W-:Y:S01]  /*0c20*/  FMUL.FTZ R204, R78, R175 ;  /* 0x000000af4ecc7220 */ /* 0x000fe20000410000 */
[----:B------:R-:W-:Y:S01]  /*0c30*/  FFMA.FTZ R0, R4, R191, R211 ;  /* 0x000000bf04007223 */ /* 0x000fe200000100d3 */
[C---:B------:R-:W-:Y:S01]  /*0c40*/  FADD.FTZ R238, -R222.reuse, R11 ;  /* 0x0000000bdeee7221 */ /* 0x040fe20000010100 */
[----:B------:R-:W-:Y:S01]  /*0c50*/  PRMT R176, R7, 0x7632, R176 ;  /* 0x0000763207b07816 */ /* 0x000fe200000000b0 */
[----:B------:R-:W-:Y:S01]  /*0c60*/  FADD.FTZ R175, R191, R210 ;  /* 0x000000d2bfaf7221 */ /* 0x000fe20000010000 */
[----:B------:R-:W-:Y:S01]  /*0c70*/  SHF.L.U32 R171, R7, 0x10, RZ ;  /* 0x0000001007ab7819 */ /* 0x000fe200000006ff */
[--C-:B------:R-:W-:Y:S01]  /*0c80*/  FADD.FTZ R228, -R222, R182.reuse ;  /* 0x000000b6dee47221 */ /* 0x100fe20000010100 */
[C---:B------:R-:W-:Y:S01]  /*0c90*/  FMUL.FTZ R7, R225.reuse, R220 ;  /* 0x000000dce1077220 */ /* 0x040fe20000410000 */
[C---:B------:R-:W-:Y:S01]  /*0ca0*/  FMUL.FTZ R11, R225.reuse, R186 ;  /* 0x000000bae10b7220 */ /* 0x040fe20000410000 */
[C---:B------:R-:W-:Y:S01]  /*0cb0*/  PRMT R182, R6.reuse, 0x7632, R182 ;  /* 0x0000763206b67816 */ /* 0x040fe200000000b6 */
[C---:B------:R-:W-:Y:S01]  /*0cc0*/  FMUL.FTZ R186, R225.reuse, R218 ;  /* 0x000000dae1ba7220 */ /* 0x040fe20000410000 */
[----:B------:R-:W-:Y:S01]  /*0cd0*/  SHF.L.U32 R215, R6, 0x10, RZ ;  /* 0x0000001006d77819 */ /* 0x000fe200000006ff */
[----:B------:R-:W-:Y:S01]  /*0ce0*/  FMUL.FTZ R6, R225, R206 ;  /* 0x000000cee1067220 */ /* 0x000fe20000410000 */
[----:B------:R-:W-:Y:S01]  /*0cf0*/  SHF.L.U32 R220, R173, 0x10, RZ ;  /* 0x00000010addc7819 */ /* 0x000fe200000006ff */
[----:B------:R-:W-:Y:S01]  /*0d00*/  FMUL.FTZ R193, R91, R202 ;  /* 0x000000ca5bc17220 */ /* 0x000fe20000410000 */
[----:B------:R-:W-:Y:S01]  /*0d10*/  SHF.L.U32 R218, R172, 0x10, RZ ;  /* 0x00000010acda7819 */ /* 0x000fe200000006ff */
[----:B------:R-:W-:Y:S01]  /*0d20*/  FFMA.FTZ R173, R5, R14, R0 ;  /* 0x0000000e05ad7223 */ /* 0x000fe20000010000 */
[----:B------:R-:W-:Y:S01]  /*0d30*/  FADD.FTZ R172, R14, R175 ;  /* 0x000000af0eac7221 */ /* 0x000fe20000010000 */
[----:B------:R-:W-:Y:S01]  /*0d40*/  FADD.FTZ R248, -R222, R16 ;  /* 0x00000010def87221 */ /* 0x000fe20000010100 */
[----:B------:R-:W-:Y:S01]  /*0d50*/  FMUL.FTZ R16, R84, R185 ;  /* 0x000000b954107220 */ /* 0x000fe20000410000 */
[----:B------:R-:W-:Y:S01]  /*0d60*/  FFMA.FTZ R0, R6, R193, R173 ;  /* 0x000000c106007223 */ /* 0x000fe200000100ad */
[----:B------:R-:W-:Y:S01]  /*0d70*/  FADD.FTZ R175, R193, R172 ;  /* 0x000000acc1af7221 */ /* 0x000fe20000010000 */
[C---:B------:R-:W-:Y:S01]  /*0d80*/  PRMT R184, R187.reuse, 0x7632, R184 ;  /* 0x00007632bbb87816 */ /* 0x040fe200000000b8 */
[----:B------:R-:W-:Y:S01]  /*0d90*/  FADD.FTZ R236, -R222, R10 ;  /* 0x0000000adeec7221 */ /* 0x000fe20000010100 */
[----:B------:R-:W-:Y:S01]  /*0da0*/  SHF.L.U32 R187, R187, 0x10, RZ ;  /* 0x00000010bbbb7819 */ /* 0x000fe200000006ff */
[----:B------:R-:W-:Y:S01]  /*0db0*/  FFMA.FTZ R173, R7, R16, R0 ;  /* 0x0000001007ad7223 */ /* 0x000fe20000010000 */
[----:B------:R-:W-:Y:S01]  /*0dc0*/  SHF.L.U32 R226, R174, 0x10, RZ ;  /* 0x00000010aee27819 */ /* 0x000fe200000006ff */
[----:B------:R-:W-:Y:S01]  /*0dd0*/  FADD.FTZ R214, -R222, R169 ;  /* 0x000000a9ded67221 */ /* 0x000fe20000010100 */
[----:B------:R-:W-:Y:S01]  /*0de0*/  FADD.FTZ R174, R16, R175 ;  /* 0x000000af10ae7221 */ /* 0x000fe20000010000 */
[C---:B------:R-:W-:Y:S01]  /*0df0*/  FADD.FTZ R208, -R222.reuse, R25 ;  /* 0x00000019ded07221 */ /* 0x040fe20000010100 */
[C---:B------:R-:W-:Y:S01]  /*0e00*/  FADD.FTZ R212, -R222.reuse, R168 ;  /* 0x000000a8ded47221 */ /* 0x040fe20000010100 */
[----:B------:R-:W-:Y:S01]  /*0e10*/  SHF.L.U32 R169, R23, 0x10, RZ ;  /* 0x0000001017a97819 */ /* 0x000fe200000006ff */
[C---:B------:R-:W-:Y:S01]  /*0e20*/  FADD.FTZ R234, -R222.reuse, R9 ;  /* 0x00000009deea7221 */ /* 0x040fe20000010100 */
[----:B------:R-:W-:Y:S01]  /*0e30*/  FADD.FTZ R252, -R222, R18 ;  /* 0x00000012defc7221 */ /* 0x000fe20000010100 */
[----:B------:R-:W-:Y:S01]  /*0e40*/  SHF.L.U32 R206, R184, 0x10, RZ ;  /* 0x00000010b8ce7819 */ /* 0x000fe200000006ff */
[C---:B------:R-:W-:Y:S01]  /*0e50*/  FMUL.FTZ R25, R225.reuse, R236 ;  /* 0x000000ece1197220 */ /* 0x040fe20000410000 */
[C---:B------:R-:W-:Y:S01]  /*0e60*/  FADD.FTZ R230, -R222.reuse, R183 ;  /* 0x000000b7dee67221 */ /* 0x040fe20000010100 */
[C---:B------:R-:W-:Y:S01]  /*0e70*/  FADD.FTZ R24, -R222.reuse, R24 ;  /* 0x00000018de187221 */ /* 0x040fe20000010100 */
[C---:B------:R-:W-:Y:S01]  /*0e80*/  FADD.FTZ R242, -R222.reuse, R13 ;  /* 0x0000000ddef27221 */ /* 0x040fe20000010100 */
[----:B------:R-:W-:Y:S01]  /*0e90*/  FADD.FTZ R246, -R222, R15 ;  /* 0x0000000fdef67221 */ /* 0x000fe20000010100 */
[----:B------:R-:W-:Y:S01]  /*0ea0*/  FMUL.FTZ R9, R225, R228 ;  /* 0x000000e4e1097220 */ /* 0x000fe20000410000 */
[----:B------:R-:W-:Y:S01]  /*0eb0*/  FMUL.FTZ R18, R86, R187 ;  /* 0x000000bb56127220 */ /* 0x000fe20000410000 */
[----:B------:R-:W-:Y:S01]  /*0ec0*/  FFMA.FTZ R172, R8, R195, R173 ;  /* 0x000000c308ac7223 */ /* 0x000fe200000100ad */
[----:B------:R-:W-:Y:S01]  /*0ed0*/  FADD.FTZ R222, -R222, R19 ;  /* 0x00000013dede7221 */ /* 0x000fe20000010100 */
[----:B------:R-:W-:Y:S01]  /*0ee0*/  FADD.FTZ R173, R195, R174 ;  /* 0x000000aec3ad7221 */ /* 0x000fe20000010000 */
[----:B------:R-:W-:Y:S01]  /*0ef0*/  FMUL.FTZ R19, R225, R212 ;  /* 0x000000d4e1137220 */ /* 0x000fe20000410000 */
[----:B------:R-:W-:Y:S01]  /*0f00*/  FADD.FTZ R134, R134, R169 ;  /* 0x000000a986867221 */ /* 0x000fe20000010000 */
[-C--:B------:R-:W-:Y:S01]  /*0f10*/  FFMA.FTZ R114, R25, R169.reuse, R114 ;  /* 0x000000a919727223 */ /* 0x080fe20000010072 */
[----:B------:R-:W-:Y:S01]  /*0f20*/  FMUL.FTZ R212, R70, R169 ;  /* 0x000000a946d47220 */ /* 0x000fe20000410000 */
[----:B------:R-:W-:Y:S01]  /*0f30*/  FMUL.FTZ R10, R225, R230 ;  /* 0x000000e6e10a7220 */ /* 0x000fe20000410000 */
[----:B------:R-:W-:Y:S01]  /*0f40*/  FMUL.FTZ R197, R87, R206 ;  /* 0x000000ce57c57220 */ /* 0x000fe20000410000 */
[----:B------:R-:W-:Y:S01]  /*0f50*/  FFMA.FTZ R169, R9, R18, R172 ;  /* 0x0000001209a97223 */ /* 0x000fe200000100ac */
[----:B------:R-:W-:Y:S01]  /*0f60*/  FADD.FTZ R174, R18, R173 ;  /* 0x000000ad12ae7221 */ /* 0x000fe20000010000 */
[----:B------:R-:W-:-:S02]  /*0f70*/  PRMT R170, R22, 0x7632, R170 ;  /* 0x0000763216aa7816 */ /* 0x000fc400000000aa */
[----:B------:R-:W-:Y:S01]  /*0f80*/  SHF.L.U32 R183, R22, 0x10, RZ ;  /* 0x0000001016b77819 */ /* 0x000fe200000006ff */
[C---:B------:R-:W-:Y:S01]  /*0f90*/  FMUL.FTZ R22, R225.reuse, R198 ;  /* 0x000000c6e1167220 */ /* 0x040fe20000410000 */
[----:B------:R-:W-:Y:S01]  /*0fa0*/  PRMT R180, R20, 0x7632, R180 ;  /* 0x0000763214b47816 */ /* 0x000fe200000000b4 */
[----:B------:R-:W-:Y:S01]  /*0fb0*/  FMUL.FTZ R198, R80, R177 ;  /* 0x000000b150c67220 */ /* 0x000fe20000410000 */
[----:B------:R-:W-:Y:S01]  /*0fc0*/  SHF.L.U32 R201, R20, 0x10, RZ ;  /* 0x0000001014c97819 */ /* 0x000fe200000006ff */
[C---:B------:R-:W-:Y:S01]  /*0fd0*/  FMUL.FTZ R20, R225.reuse, R194 ;  /* 0x000000c2e1147220 */ /* 0x040fe20000410000 */
[----:B------:R-:W-:Y:S01]  /*0fe0*/  FFMA.FTZ R172, R10, R197, R169 ;  /* 0x000000c50aac7223 */ /* 0x000fe200000100a9 */
[----:B------:R-:W-:Y:S01]  /*0ff0*/  FMUL.FTZ R15, R225, R24 ;  /* 0x00000018e10f7220 */ /* 0x000fe20000410000 */
[----:B------:R-:W-:Y:S01]  /*1000*/  FADD.FTZ R173, R197, R174 ;  /* 0x000000aec5ad7221 */ /* 0x000fe20000010000 */
[----:B------:R-:W-:Y:S01]  /*1010*/  FMUL.FTZ R24, R225, R208 ;  /* 0x000000d0e1187220 */ /* 0x000fe20000410000 */
[-C--:B------:R-:W-:Y:S01]  /*1020*/  FFMA.FTZ R110, R21, R199.reuse, R110 ;  /* 0x000000c7156e7223 */ /* 0x080fe2000001006e */
[----:B------:R-:W-:Y:S01]  /*1030*/  FADD.FTZ R138, R138, R199 ;  /* 0x000000c78a8a7221 */ /* 0x000fe20000010000 */
[----:B------:R-:W-:Y:S01]  /*1040*/  FMUL.FTZ R208, R74, R199 ;  /* 0x000000c74ad07220 */ /* 0x000fe20000410000 */
[-C--:B------:R-:W-:Y:S01]  /*1050*/  FFMA.FTZ R101, R20, R216.reuse, R101 ;  /* 0x000000d814657223 */ /* 0x080fe20000010065 */
[----:B------:R-:W-:Y:S01]  /*1060*/  FADD.FTZ R145, R145, R216 ;  /* 0x000000d891917221 */ /* 0x000fe20000010000 */
[----:B------:R-:W-:Y:S01]  /*1070*/  FMUL.FTZ R199, R81, R216 ;  /* 0x000000d851c77220 */ /* 0x000fe20000410000 */
        /* <DEDUP_REMOVED lines=8> */
[----:B------:R-:W-:Y:S01]  /*1100*/  FADD.FTZ R151, R151, R206 ;  /* 0x000000ce97977221 */ /* 0x000fe20000010000 */
[----:B------:R-:W-:Y:S01]  /*1110*/  FFMA.FTZ R99, R10, R206, R99 ;  /* 0x000000ce0a637223 */ /* 0x000fe20000010063 */
[-C--:B------:R-:W-:Y:S01]  /*1120*/  FFMA.FTZ R108, R19, R201.reuse, R108 ;  /* 0x000000c9136c7223 */ /* 0x080fe2000001006c */
[----:B------:R-:W-:Y:S01]  /*1130*/  FADD.FTZ R136, R136, R201 ;  /* 0x000000c988887221 */ /* 0x000fe20000010000 */
[----:B------:R-:W-:Y:S01]  /*1140*/  FMUL.FTZ R206, R72, R201 ;  /* 0x000000c948ce7220 */ /* 0x000fe20000410000 */
[----:B------:R-:W-:Y:S01]  /*1150*/  FMUL.FTZ R201, R83, R218 ;  /* 0x000000da53c97220 */ /* 0x000fe20000410000 */
[----:B------:R-:W-:Y:S01]  /*1160*/  FFMA.FTZ R169, R13, R200, R174 ;  /* 0x000000c80da97223 */ /* 0x000fe200000100ae */
[----:B------:R-:W-:Y:S01]  /*1170*/  FADD.FTZ R216, R200, R173 ;  /* 0x000000adc8d87221 */ /* 0x000fe20000010000 */
[----:B------:R-:W-:Y:S01]  /*1180*/  FFMA.FTZ R95, R6, R202, R95 ;  /* 0x000000ca065f7223 */ /* 0x000fe2000001005f */
[----:B------:R-:W-:Y:S01]  /*1190*/  FADD.FTZ R155, R155, R202 ;  /* 0x000000ca9b9b7221 */ /* 0x000fe20000010000 */
[----:B------:R-:W-:Y:S01]  /*11a0*/  FMUL.FTZ R202, R76, R181 ;  /* 0x000000b54cca7220 */ /* 0x000fe20000410000 */
[----:B------:R-:W-:Y:S01]  /*11b0*/  FFMA.FTZ R174, R22, R201, R169 ;  /* 0x000000c916ae7223 */ /* 0x000fe200000100a9 */
[----:B------:R-:W-:Y:S01]  /*11c0*/  FADD.FTZ R173, R201, R216 ;  /* 0x000000d8c9ad7221 */ /* 0x000fe20000010000 */
[----:B------:R-:W-:Y:S01]  /*11d0*/  SHF.L.U32 R172, R203, 0x10, RZ ;  /* 0x00000010cbac7819 */ /* 0x000fe200000006ff */
[----:B------:R-:W-:Y:S01]  /*11e0*/  FMUL.FTZ R203, R77, R220 ;  /* 0x000000dc4dcb7220 */ /* 0x000fe20000410000 */
[----:B------:R-:W-:Y:S01]  /*11f0*/  FFMA.FTZ R169, R15, R202, R174 ;  /* 0x000000ca0fa97223 */ /* 0x000fe200000100ae */
[----:B------:R-:W-:-:S03]  /*1200*/  FADD.FTZ R216, R202, R173 ;  /* 0x000000adcad87221 */ /* 0x000fc60000010000 */
[----:B------:R-:W-:Y:S01]  /*1210*/  FFMA.FTZ R174, R24, R203, R169 ;  /* 0x000000cb18ae7223 */ /* 0x000fe200000100a9 */
[----:B------:R-:W-:Y:S01]  /*1220*/  FADD.FTZ R173, R203, R216 ;  /* 0x000000d8cbad7221 */ /* 0x000fe20000010000 */
[----:B------:R-:W-:Y:S01]  /*1230*/  SHF.L.U32 R0, R205, 0x10, RZ ;  /* 0x00000010cd007819 */ /* 0x000fe200000006ff */
        /* <DEDUP_REMOVED lines=9> */
[----:B------:R-:W-:Y:S01]  /*12d0*/  FMUL.FTZ R184, R225, R214 ;  /* 0x000000d6e1b87220 */ /* 0x000fe20000410000 */
[----:B------:R-:W-:Y:S01]  /*12e0*/  FFMA.FTZ R218, R26, R205, R169 ;  /* 0x000000cd1ada7223 */ /* 0x000fe200000100a9 */
[----:B------:R-:W-:Y:S01]  /*12f0*/  FADD.FTZ R173, R205, R174 ;  /* 0x000000aecdad7221 */ /* 0x000fe20000010000 */
        /* <DEDUP_REMOVED lines=8> */
[----:B------:R-:W-:Y:S01]  /*1380*/  FMUL.FTZ R27, R225, R240 ;  /* 0x000000f0e11b7220 */ /* 0x000fe20000410000 */
[----:B------:R-:W-:Y:S01]  /*1390*/  SHF.L.U32 R178, R178, 0x10, RZ ;  /* 0x00000010b2b27819 */ /* 0x000fe200000006ff */
        /* <DEDUP_REMOVED lines=10> */
[----:B------:R-:W-:Y:S01]  /*1440*/  PRMT R168, R23, 0x7632, R168 ;  /* 0x0000763217a87816 */ /* 0x000fe200000000a8 */
        /* <DEDUP_REMOVED lines=8> */
[----:B------:R-:W-:Y:S01]  /*14d0*/  FADD.FTZ R174, R210, R173 ;  /* 0x000000add2ae7221 */ /* 0x000fe20000010000 */
[----:B------:R-:W-:Y:S01]  /*14e0*/  SHF.L.U32 R168, R168, 0x10, RZ ;  /* 0x00000010a8a87819 */ /* 0x000fe200000006ff */
[----:B------:R-:W-:Y:S01]  /*14f0*/  FADD.FTZ R133, R133, R170 ;  /* 0x000000aa85857221 */ /* 0x000fe20000010000 */
[C---:B------:R-:W-:Y:S01]  /*1500*/  FFMA.FTZ R113, R188.reuse, R170, R113 ;  /* 0x000000aabc717223 */ /* 0x040fe20000010071 */
        /* <DEDUP_REMOVED lines=8> */
[----:B------:R-:W-:Y:S01]  /*1590*/  FADD.FTZ R150, R150, R187 ;  /* 0x000000bb96967221 */ /* 0x000fe20000010000 */
[----:B------:R-:W-:Y:S01]  /*15a0*/  FFMA.FTZ R98, R9, R187, R98 ;  /* 0x000000bb09627223 */ /* 0x000fe20000010062 */
[C---:B------:R-:W-:Y:S01]  /*15b0*/  FMUL.FTZ R187, R225.reuse, R248 ;  /* 0x000000f8e1bb7220 */ /* 0x040fe20000410000 */
        /* <DEDUP_REMOVED lines=10> */
[----:B------:R-:W-:-:S03]  /*1660*/  FADD.FTZ R0, R214, R169 ;  /* 0x000000a9d6007221 */ /* 0x000fc60000010000 */
[----:B------:R-:W-:Y:S01]  /*1670*/  FFMA.FTZ R168, R192, R215, R173 ;  /* 0x000000d7c0a87223 */ /* 0x000fe200000100ad */
[----:B------:R-:W-:Y:S01]  /*1680*/  FADD.FTZ R169, R0, R215 ;  /* 0x000000d700a97221 */ /* 0x000fe20000010000 */
[----:B------:R-:W-:Y:S01]  /*1690*/  FMUL.FTZ R194, R225, R246 ;  /* 0x000000f6e1c27220 */ /* 0x000fe20000410000 */
[----:B------:R-:W-:Y:S01]  /*16a0*/  FMUL.FTZ R217, R67, R172 ;  /* 0x000000ac43d97220 */ /* 0x000fe20000410000 */
[----:B------:R-:W-:Y:S01]  /*16b0*/  FFMA.FTZ R173, R185, R216, R168 ;  /* 0x000000d8b9ad7223 */ /* 0x000fe200000100a8 */
[----:B------:R-:W-:Y:S01]  /*16c0*/  FADD.FTZ R0, R169, R216 ;  /* 0x000000d8a9007221 */ /* 0x000fe20000010000 */
[----:B------:R-:W-:Y:S02]  /*16d0*/  SHF.L.U32 R182, R182, 0x10, RZ ;  /* 0x00000010b6b67819 */ /* 0x000fe400000006ff */
        /* <DEDUP_REMOVED lines=8> */
[----:B------:R-:W-:Y:S01]  /*1760*/  FADD.FTZ R141, R141, R220 ;  /* 0x000000dc8d8d7221 */ /* 0x000fe20000010000 */
[----:B------:R-:W-:Y:S01]  /*1770*/  FFMA.FTZ R105, R24, R220, R105 ;  /* 0x000000dc18697223 */ /* 0x000fe20000010069 */
[----:B------:R-:W-:Y:S01]  /*1780*/  SHF.L.U32 R176, R176, 0x10, RZ ;  /* 0x00000010b0b07819 */ /* 0x000fe200000006ff */
[C---:B------:R-:W-:Y:S01]  /*1790*/  FMUL.FTZ R189, R225.reuse, R252 ;  /* 0x000000fce1bd7220 */ /* 0x040fe20000410000 */
[----:B------:R-:W-:Y:S01]  /*17a0*/  FMUL.FTZ R220, R62, R171 ;  /* 0x000000ab3edc7220 */ /* 0x000fe20000410000 */
        /* <DEDUP_REMOVED lines=26> */
[----:B------:R-:W-:Y:S06]  /*1950*/  BRA `(.L_x_6490) ;  /* 0x0000000000607947 */ /* 0x000fec0003800000 */
.L_x_6489:
        /* <DEDUP_REMOVED lines=24> */
.L_x_6490:
[----:B-1----:R-:W1:Y:S01]  /*1ae0*/  SHFL.DOWN PT, R169, R0, 0x10, 0x1f ;  /* 0x0a001f0000a97f89 */ /* 0x002e6200000e0000 */
[----:B------:R-:W-:Y:S03]  /*1af0*/  BSSY.RECONVERGENT B0, `(.L_x_6491) ;  /* 0x000001f000007945 */ /* 0x000fe60003800200 */
[----:B------:R-:W2:Y:S01]  /*1b00*/  SHFL.DOWN PT, R171, R176, 0x10, 0x1f ;  /* 0x0a001f00b0ab7f89 */ /* 0x000ea200000e0000 */
[----:B-1----:R-:W-:Y:S02]  /*1b10*/  FADD.FTZ R169, R169, R0 ;  /* 0x00000000a9a97221 */ /* 0x002fe40000010000 */
[----:B------:R-:W1:Y:S01]  /*1b20*/  S2R R0, SR_TID.X ;  /* 0x0000000000007919 */ /* 0x000e620000002100 */
[----:B--2---:R-:W-:Y:S02]  /*1b30*/  FADD.FTZ R171, R171, R176 ;  /* 0x000000b0abab7221 */ /* 0x004fe40000010000 */
[----:B------:R-:W2:Y:S04]  /*1b40*/  SHFL.DOWN PT, R168, R169, 0x8, 0x1f ;  /* 0x09001f00a9a87f89 */ /* 0x000ea800000e0000 */
[----:B------:R-:W3:Y:S01]  /*1b50*/  SHFL.DOWN PT, R170, R171, 0x8, 0x1f ;  /* 0x09001f00abaa7f89 */ /* 0x000ee200000e0000 */
[----:B--2---:R-:W-:Y:S01]  /*1b60*/  FADD.FTZ R168, R169, R168 ;  /* 0x000000a8a9a87221 */ /* 0x004fe20000010000 */
[----:B---3--:R-:W-:-:S04]  /*1b70*/  FADD.FTZ R170, R171, R170 ;  /* 0x000000aaabaa7221 */ /* 0x008fc80000010000 */
[----:B------:R-:W2:Y:S01]  /*1b80*/  SHFL.DOWN PT, R173, R168, 0x4, 0x1f ;  /* 0x08801f00a8ad7f89 */ /* 0x000ea200000e0000 */
[----:B-1----:R-:W-:-:S03]  /*1b90*/  LOP3.LUT P1, RZ, R0, 0x1f, RZ, 0xc0, !PT ;  /* 0x0000001f00ff7812 */ /* 0x002fc6000782c0ff */
[----:B------:R-:W1:Y:S01]  /*1ba0*/  SHFL.DOWN PT, R175, R170, 0x4, 0x1f ;  /* 0x08801f00aaaf7f89 */ /* 0x000e6200000e0000 */
[----:B--2---:R-:W-:Y:S01]  /*1bb0*/  FADD.FTZ R173, R168, R173 ;  /* 0x000000ada8ad7221 */ /* 0x004fe20000010000 */
[----:B-1----:R-:W-:-:S04]  /*1bc0*/  FADD.FTZ R175, R170, R175 ;  /* 0x000000afaaaf7221 */ /* 0x002fc80000010000 */
        /* <DEDUP_REMOVED lines=17> */
.L_x_6492:
[----:B------:R-:W-:Y:S05]  /*1ce0*/  BSYNC.RECONVERGENT B0 ;  /* 0x0000000000007941 */ /* 0x000fea0003800200 */
.L_x_6491:
        /* <DEDUP_REMOVED lines=25> */
[----:B------:R-:W-:Y:S02]  /*1e80*/  @P3 SHF.R.S32.HI R169, RZ, 0x1f, R224 ;  /* 0x0000001fffa93819 */ /* 0x000fe400000114e0 */
[----:B------:R-:W-:Y:S01]  /*1e90*/  FADD.FTZ R227, R170, R227 ;  /* 0x000000e3aae37221 */ /* 0x000fe20000010000 */
[----:B------:R-:W-:Y:S01]  /*1ea0*/  FADD.FTZ R168, R171, R168 ;  /* 0x000000a8aba87221 */ /* 0x000fe20000010000 */
[----:B------:R-:W-:Y:S01]  /*1eb0*/  IMAD R170, R2, R229, RZ ;  /* 0x000000e502aa7224 */ /* 0x000fe200078e02ff */
[----:B------:R-:W-:Y:S01]  /*1ec0*/  @P3 LEA.HI R169, R169, R224, RZ, 0x3 ;  /* 0x000000e0a9a93211 */ /* 0x000fe200078f18ff */
[----:B--2---:R-:W-:Y:S01]  /*1ed0*/  FADD.FTZ R227, R227, R172 ;  /* 0x000000ace3e37221 */ /* 0x004fe20000010000 */
[----:B------:R-:W-:-:S02]  /*1ee0*/  FADD.FTZ R168, R168, R173 ;  /* 0x000000ada8a87221 */ /* 0x000fc40000010000 */
[----:B------:R-:W-:Y:S01]  /*1ef0*/  SHF.R.S32.HI R171, RZ, 0x1f, R170 ;  /* 0x0000001fffab7819 */ /* 0x000fe200000114aa */
[----:B------:R-:W-:Y:S01]  /*1f00*/  FADD.FTZ R227, R174, R227 ;  /* 0x000000e3aee37221 */ /* 0x000fe20000010000 */
[----:B------:R-:W-:Y:S02]  /*1f10*/  FADD.FTZ R168, R175, R168 ;  /* 0x000000a8afa87221 */ /* 0x000fe40000010000 */
[----:B------:R-:W-:Y:S01]  /*1f20*/  LEA.HI R171, R171, R170, RZ, 0x3 ;  /* 0x000000aaabab7211 */ /* 0x000fe200078f18ff */
[----:B---3--:R-:W-:Y:S01]  /*1f30*/  FADD.FTZ R227, R227, R176 ;  /* 0x000000b0e3e37221 */ /* 0x008fe20000010000 */
[----:B------:R-:W-:Y:S01]  /*1f40*/  FADD.FTZ R168, R168, R177 ;  /* 0x000000b1a8a87221 */ /* 0x000fe20000010000 */
[----:B------:R-:W-:Y:S02]  /*1f50*/  MOV R177, RZ ;  /* 0x000000ff00b17202 */ /* 0x000fe40000000f00 */
[----:B------:R-:W-:Y:S01]  /*1f60*/  FADD.FTZ R227, R178, R227 ;  /* 0x000000e3b2e37221 */ /* 0x000fe20000010000 */
[----:B------:R-:W-:Y:S01]  /*1f70*/  FADD.FTZ R168, R179, R168 ;  /* 0x000000a8b3a87221 */ /* 0x000fe20000010000 */
[----:B------:R-:W-:-:S02]  /*1f80*/  @P3 LEA.HI.SX32 R177, R169, R0, 0x1d ;  /* 0x00000000a9b13211 */ /* 0x000fc400078feaff */
[----:B----4-:R-:W-:Y:S01]  /*1f90*/  FADD.FTZ R227, R227, R180 ;  /* 0x000000b4e3e37221 */ /* 0x010fe20000010000 */
        /* <DEDUP_REMOVED lines=22> */
.L_x_6495:
        /* <DEDUP_REMOVED lines=9> */
.L_x_6496:
        /* <DEDUP_REMOVED lines=9> */
.L_x_6497:
        /* <DEDUP_REMOVED lines=9> */
.L_x_6498:
        /* <DEDUP_REMOVED lines=9> */
.L_x_6499:
        /* <DEDUP_REMOVED lines=9> */
.L_x_6500:
        /* <DEDUP_REMOVED lines=9> */
.L_x_6501:
        /* <DEDUP_REMOVED lines=10> */
.L_x_6494:
        /* <DEDUP_REMOVED lines=17> */
[----:B------:R-:W-:Y:S01]  /*2610*/  FMUL.FTZ R162, R225, R162 ;  /* 0x000000a2e1a27220 */ /* 0x000fe20000410000 */
        /* <DEDUP_REMOVED lines=24> */
.L_x_6503:
        /* <DEDUP_REMOVED lines=9> */
.L_x_6504:
        /* <DEDUP_REMOVED lines=9> */
.L_x_6505:
        /* <DEDUP_REMOVED lines=9> */
.L_x_6506:
        /* <DEDUP_REMOVED lines=9> */
.L_x_6507:
        /* <DEDUP_REMOVED lines=9> */
.L_x_6508:
        /* <DEDUP_REMOVED lines=9> */
.L_x_6509:
[----:B------:R-:W-:Y:S05]  /*2b00*/  @!P3 BRA `(.L_x_6502) ;  /* 0x00000008002cb947 */ /* 0x000fea0003800000 */
[----:B------:R-:W-:-:S05]  /*2b10*/  FMUL.FTZ R168, R167, UR16 ;  /* 0x00000010a7a87c20 */ /* 0x000fca0008410000 */
[----:B------:R-:W-:-:S04]  /*2b20*/  F2FP.BF16.F32.PACK_AB R168, RZ, R168 ;  /* 0x000000a8ffa8723e */ /* 0x000fc800000010ff */
[----:B------:R-:W-:Y:S01]  /*2b30*/  PRMT R159, R159, 0x5410, R168 ;  /* 0x000054109f9f7816 */ /* 0x000fe200000000a8 */
[----:B------:R-:W-:Y:S06]  /*2b40*/  BRA `(.L_x_6502) ;  /* 0x00000008001c7947 */ /* 0x000fec0003800000 */
.L_x_6493:
[----:B------:R-:W-:Y:S01]  /*2b50*/  UMOV UR4, UR8 ;  /* 0x0000000800047c82 */ /* 0x000fe20008000000 */
[----:B------:R-:W-:Y:S01]  /*2b60*/  UMOV UR5, UR9 ;  /* 0x0000000900057c82 */ /* 0x000fe20008000000 */
[----:B------:R-:W-:-:S04]  /*2b70*/  UISETP.NE.U32.AND UP0, UPT, UR4, URZ, UPT ;  /* 0x000000ff0400728c */ /* 0x000fc8000bf05070 */
[----:B------:R-:W-:-:S09]  /*2b80*/  UISETP.NE.AND.EX UP0, UPT, UR5, URZ, UPT, UP0 ;  /* 0x000000ff0500728c */ /* 0x000fd2000bf05300 */
[----:B------:R-:W-:Y:S05]  /*2b90*/  BRA.U UP0, `(.L_x_6510) ;  /* 0x0000000500047547 */ /* 0x000fea000b800000 */
[----:B------:R-:W1:Y:S01]  /*2ba0*/  @P3 LDC R171, c[0x0][0x40c] ;  /* 0x00010300ffab3b82 */ /* 0x000e620000000800 */
[-CC-:B------:R-:W-:Y:S01]  /*2bb0*/  @P2 FFMA.FTZ R169, R3, R173.reuse, R172.reuse ;  /* 0x000000ad03a92223 */ /* 0x180fe200000100ac */
[-CC-:B------:R-:W-:Y:S01]  /*2bc0*/  @P2 FFMA.FTZ R174, R4, R173.reuse, R172.reuse ;  /* 0x000000ad04ae2223 */ /* 0x180fe200000100ac */
[----:B------:R-:W-:Y:S01]  /*2bd0*/  @P2 FFMA.FTZ R179, R5, R173, R172 ;  /* 0x000000ad05b32223 */ /* 0x000fe200000100ac */
[----:B------:R-:W-:Y:S01]  /*2be0*/  MOV R168, R56 ;  /* 0x0000003800a87202 */ /* 0x000fe20000000f00 */
[----:B------:R-:W-:Y:S01]  /*2bf0*/  @P2 FADD.FTZ R170, R12, -R169 ;  /* 0x800000a90caa2221 */ /* 0x000fe20000010000 */
[----:B------:R-:W-:Y:S01]  /*2c00*/  @P2 FADD.FTZ R174, R191, -R174 ;  /* 0x800000aebfae2221 */ /* 0x000fe20000010000 */
[----:B------:R-:W-:Y:S01]  /*2c10*/  @P2 FADD.FTZ R179, R14, -R179 ;  /* 0x800000b30eb32221 */ /* 0x000fe20000010000 */
[----:B------:R-:W2:Y:S01]  /*2c20*/  @P3 LDC R176, c[0x0][0x40c] ;  /* 0x00010300ffb03b82 */ /* 0x000ea20000000800 */
[----:B------:R-:W-:Y:S01]  /*2c30*/  MOV R169, R57 ;  /* 0x0000003900a97202 */ /* 0x000fe20000000f00 */
[C---:B------:R-:W-:Y:S01]  /*2c40*/  @P2 FFMA.FTZ R168, R225.reuse, R170, R56 ;  /* 0x000000aae1a82223 */ /* 0x040fe20000010038 */
[C---:B------:R-:W-:Y:S01]  /*2c50*/  @P2 FFMA.FTZ R169, R225.reuse, R174, R57 ;  /* 0x000000aee1a92223 */ /* 0x040fe20000010039 */
[----:B------:R-:W-:Y:S01]  /*2c60*/  MOV R170, R58 ;  /* 0x0000003a00aa7202 */ /* 0x000fe20000000f00 */
[----:B------:R-:W-:Y:S01]  /*2c70*/  @P2 FFMA.FTZ R174, R6, R173, R172 ;  /* 0x000000ad06ae2223 */ /* 0x000fe200000100ac */
[----:B------:R-:W-:Y:S01]  /*2c80*/  @P2 FFMA.FTZ R170, R225, R179, R58 ;  /* 0x000000b3e1aa2223 */ /* 0x000fe2000001003a */
[-C--:B------:R-:W-:Y:S01]  /*2c90*/  @P2 FFMA.FTZ R179, R7, R173.reuse, R172 ;  /* 0x000000ad07b32223 */ /* 0x080fe200000100ac */
[----:B------:R-:W3:Y:S01]  /*2ca0*/  @P3 LDC R181, c[0x0][0x40c] ;  /* 0x00010300ffb53b82 */ /* 0x000ee20000000800 */
[----:B------:R-:W-:Y:S01]  /*2cb0*/  @P2 FADD.FTZ R174, R193, -R174 ;  /* 0x800000aec1ae2221 */ /* 0x000fe20000010000 */
[-CC-:B------:R-:W-:Y:S01]  /*2cc0*/  @P2 FFMA.FTZ R182, R8, R173.reuse, R172.reuse ;  /* 0x000000ad08b62223 */ /* 0x180fe200000100ac */
[----:B------:R-:W-:Y:S01]  /*2cd0*/  @P2 FFMA.FTZ R229, R9, R173, R172 ;  /* 0x000000ad09e52223 */ /* 0x000fe200000100ac */
[----:B------:R-:W-:Y:S01]  /*2ce0*/  @P2 FADD.FTZ R179, R16, -R179 ;  /* 0x800000b310b32221 */ /* 0x000fe20000010000 */
[----:B------:R-:W-:Y:S01]  /*2cf0*/  MOV R178, R54 ;  /* 0x0000003600b27202 */ /* 0x000fe20000000f00 */
[----:B------:R-:W-:Y:S01]  /*2d00*/  @P2 FADD.FTZ R182, R195, -R182 ;  /* 0x800000b6c3b62221 */ /* 0x000fe20000010000 */
[----:B------:R-:W-:Y:S01]  /*2d10*/  @P2 FADD.FTZ R229, R18, -R229 ;  /* 0x800000e512e52221 */ /* 0x000fe20000010000 */
[----:B------:R-:W4:Y:S01]  /*2d20*/  @P3 LDC R183, c[0x0][0x40c] ;  /* 0x00010300ffb73b82 */ /* 0x000f220000000800 */
[----:B-1----:R-:W-:Y:S01]  /*2d30*/  @P3 FMUL.FTZ R168, R168, R171 ;  /* 0x000000aba8a83220 */ /* 0x002fe20000410000 */
[----:B------:R-:W-:Y:S01]  /*2d40*/  MOV R171, R59 ;  /* 0x0000003b00ab7202 */ /* 0x000fe20000000f00 */
[C---:B------:R-:W-:Y:S01]  /*2d50*/  @P2 FFMA.FTZ R171, R225.reuse, R174, R59 ;  /* 0x000000aee1ab2223 */ /* 0x040fe2000001003b */
[----:B------:R-:W-:Y:S01]  /*2d60*/  MOV R174, R52 ;  /* 0x0000003400ae7202 */ /* 0x000fe20000000f00 */
[C---:B------:R-:W-:Y:S01]  /*2d70*/  @P2 FFMA.FTZ R174, R225.reuse, R179, R52 ;  /* 0x000000b3e1ae2223 */ /* 0x040fe20000010034 */
[----:B------:R-:W-:Y:S01]  /*2d80*/  @P3 F2FP.BF16.F32.PACK_AB R168, RZ, R168 ;  /* 0x000000a8ffa8323e */ /* 0x000fe200000010ff */
[----:B------:R-:W-:Y:S01]  /*2d90*/  @P2 FFMA.FTZ R178, R225, R229, R54 ;  /* 0x000000e5e1b22223 */ /* 0x000fe20000010036 */
[----:B------:R-:W1:Y:S01]  /*2da0*/  @P3 LDC R180, c[0x0][0x40c] ;  /* 0x00010300ffb43b82 */ /* 0x000e620000000800 */
[----:B--2---:R-:W-:Y:S01]  /*2db0*/  @P3 FMUL.FTZ R169, R169, R176 ;  /* 0x000000b0a9a93220 */ /* 0x004fe20000410000 */
[----:B------:R-:W-:-:S02]  /*2dc0*/  @P3 PRMT R156, R168, 0x7610, R156 ;  /* 0x00007610a89c3816 */ /* 0x000fc4000000009c */
[----:B------:R-:W-:Y:S01]  /*2dd0*/  MOV R176, R53 ;  /* 0x0000003500b07202 */ /* 0x000fe20000000f00 */
[----:B------:R-:W-:Y:S01]  /*2de0*/  @P2 FFMA.FTZ R176, R225, R182, R53 ;  /* 0x000000b6e1b02223 */ /* 0x000fe20000010035 */
[----:B------:R-:W-:Y:S02]  /*2df0*/  @P3 F2FP.BF16.F32.PACK_AB R169, RZ, R169 ;  /* 0x000000a9ffa9323e */ /* 0x000fe400000010ff */
[----:B------:R-:W2:Y:S01]  /*2e00*/  @P3 LDC R227, c[0x0][0x40c] ;  /* 0x00010300ffe33b82 */ /* 0x000ea20000000800 */
[----:B---3--:R-:W-:Y:S01]  /*2e10*/  @P3 FMUL.FTZ R168, R170, R181 ;  /* 0x000000b5aaa83220 */ /* 0x008fe20000410000 */
[----:B------:R-:W-:-:S04]  /*2e20*/  @P3 PRMT R156, R156, 0x5410, R169 ;  /* 0x000054109c9c3816 */ /* 0x000fc800000000a9 */
[----:B------:R-:W-:Y:S02]  /*2e30*/  @P3 F2FP.BF16.F32.PACK_AB R168, RZ, R168 ;  /* 0x000000a8ffa8323e */ /* 0x000fe400000010ff */
[----:B------:R-:W3:Y:S01]  /*2e40*/  @P3 LDC R231, c[0x0][0x40c] ;  /* 0x00010300ffe73b82 */ /* 0x000ee20000000800 */
[----:B----4-:R-:W-:Y:S01]  /*2e50*/  @P3 FMUL.FTZ R170, R174, R183 ;  /* 0x000000b7aeaa3220 */ /* 0x010fe20000410000 */
[----:B------:R-:W-:-:S04]  /*2e60*/  @P3 PRMT R157, R168, 0x7610, R157 ;  /* 0x00007610a89d3816 */ /* 0x000fc8000000009d */
[----:B------:R-:W-:Y:S01]  /*2e70*/  @P3 F2FP.BF16.F32.PACK_AB R170, RZ, R170 ;  /* 0x000000aaffaa323e */ /* 0x000fe200000010ff */
[----:B-1----:R-:W-:-:S03]  /*2e80*/  @P3 FMUL.FTZ R169, R171, R180 ;  /* 0x000000b4aba93220 */ /* 0x002fc60000410000 */
        /* <DEDUP_REMOVED lines=18> */
.L_x_6510:
        /* <DEDUP_REMOVED lines=9> */
[C---:B------:R-:W-:Y:S01]  /*3040*/  @P2 FFMA.FTZ R178, R225.reuse, R160, R55 ;  /* 0x000000a0e1b22223 */ /* 0x040fe20000010037 */
[----:B------:R-:W-:Y:S01]  /*3050*/  MOV R166, R54 ;  /* 0x0000003600a67202 */ /* 0x000fe20000000f00 */
[C---:B------:R-:W-:Y:S01]  /*3060*/  @P2 FFMA.FTZ R166, R225.reuse, R161, R54 ;  /* 0x000000a1e1a62223 */ /* 0x040fe20000010036 */
[----:B------:R-:W-:Y:S01]  /*3070*/  MOV R160, R56 ;  /* 0x0000003800a07202 */ /* 0x000fe20000000f00 */
[----:B------:R-:W-:Y:S01]  /*3080*/  @P2 FFMA.FTZ R160, R225, R163, R56 ;  /* 0x000000a3e1a02223 */ /* 0x000fe20000010038 */
[-CC-:B------:R-:W-:Y:S01]  /*3090*/  @P2 FFMA.FTZ R164, R4, R173.reuse, R172.reuse ;  /* 0x000000ad04a42223 */ /* 0x180fe200000100ac */
[-CC-:B------:R-:W-:Y:S01]  /*30a0*/  @P2 FFMA.FTZ R181, R7, R173.reuse, R172.reuse ;  /* 0x000000ad07b52223 */ /* 0x180fe200000100ac */
[----:B------:R-:W3:Y:S01]  /*30b0*/  @P3 LDC R165, c[0x0][0x40c] ;  /* 0x00010300ffa53b82 */ /* 0x000ee20000000800 */
[-C--:B------:R-:W-:Y:S01]  /*30c0*/  @P2 FFMA.FTZ R174, R6, R173.reuse, R172 ;  /* 0x000000ad06ae2223 */ /* 0x080fe200000100ac */
[----:B------:R-:W-:Y:S01]  /*30d0*/  @P2 FADD.FTZ R164, R191, -R164 ;  /* 0x800000a4bfa42221 */ /* 0x000fe20000010000 */
[----:B------:R-:W-:Y:S01]  /*30e0*/  @P2 FFMA.FTZ R180, R8, R173, R172 ;  /* 0x000000ad08b42223 */ /* 0x000fe200000100ac */
[----:B------:R-:W-:Y:S01]  /*30f0*/  @P2 FADD.FTZ R181, R16, -R181 ;  /* 0x800000b510b52221 */ /* 0x000fe20000010000 */
[----:B------:R-:W-:Y:S01]  /*3100*/  @P2 FADD.FTZ R174, R193, -R174 ;  /* 0x800000aec1ae2221 */ /* 0x000fe20000010000 */
[----:B------:R-:W-:Y:S01]  /*3110*/  MOV R163, R59 ;  /* 0x0000003b00a37202 */ /* 0x000fe20000000f00 */
[----:B------:R-:W-:Y:S01]  /*3120*/  @P2 FADD.FTZ R180, R195, -R180 ;  /* 0x800000b4c3b42221 */ /* 0x000fe20000010000 */
[----:B------:R-:W4:Y:S01]  /*3130*/  @P3 LDC R170, c[0x0][0x40c] ;  /* 0x00010300ffaa3b82 */ /* 0x000f220000000800 */
[----:B-1----:R-:W-:Y:S01]  /*3140*/  @P3 FMUL.FTZ R162, R178, R169 ;  /* 0x000000a9b2a23220 */ /* 0x002fe20000410000 */
[----:B------:R-:W-:Y:S01]  /*3150*/  @P2 FFMA.FTZ R169, R5, R173, R172 ;  /* 0x000000ad05a92223 */ /* 0x000fe200000100ac */
[----:B------:R-:W-:-:S03]  /*3160*/  @P2 FFMA.FTZ R163, R225, R174, R59 ;  /* 0x000000aee1a32223 */ /* 0x000fc6000001003b */
[----:B------:R-:W-:Y:S01]  /*3170*/  @P3 F2FP.BF16.F32.PACK_AB R179, RZ, R162 ;  /* 0x000000a2ffb3323e */ /* 0x000fe200000010ff */
[----:B------:R-:W-:Y:S01]  /*3180*/  @P2 FADD.FTZ R169, R14, -R169 ;  /* 0x800000a90ea92221 */ /* 0x000fe20000010000 */
[----:B------:R-:W1:Y:S01]  /*3190*/  @P3 LDC R171, c[0x0][0x40c] ;  /* 0x00010300ffab3b82 */ /* 0x000e620000000800 */
[----:B--2---:R-:W-:-:S05]  /*31a0*/  @P3 FMUL.FTZ R161, R166, R167 ;  /* 0x000000a7a6a13220 */ /* 0x004fca0000410000 */
[----:B------:R-:W-:Y:S02]  /*31b0*/  @P3 F2FP.BF16.F32.PACK_AB R167, RZ, R161 ;  /* 0x000000a1ffa7323e */ /* 0x000fe400000010ff */
[----:B------:R-:W2:Y:S01]  /*31c0*/  @P3 LDC R183, c[0x0][0x40c] ;  /* 0x00010300ffb73b82 */ /* 0x000ea20000000800 */
[----:B---3--:R-:W-:Y:S01]  /*31d0*/  @P3 FMUL.FTZ R162, R160, R165 ;  /* 0x000000a5a0a23220 */ /* 0x008fe20000410000 */
[----:B------:R-:W-:Y:S01]  /*31e0*/  MOV R161, R57 ;  /* 0x0000003900a17202 */ /* 0x000fe20000000f00 */
[C---:B------:R-:W-:Y:S01]  /*31f0*/  @P2 FFMA.FTZ R161, R225.reuse, R164, R57 ;  /* 0x000000a4e1a12223 */ /* 0x040fe20000010039 */
[----:B------:R-:W-:Y:S01]  /*3200*/  MOV R164, R52 ;  /* 0x0000003400a47202 */ /* 0x000fe20000000f00 */
[C---:B------:R-:W-:Y:S01]  /*3210*/  @P2 FFMA.FTZ R164, R225.reuse, R181, R52 ;  /* 0x000000b5e1a42223 */ /* 0x040fe20000010034 */
[----:B------:R-:W-:Y:S02]  /*3220*/  @P3 F2FP.BF16.F32.PACK_AB R168, RZ, R162 ;  /* 0x000000a2ffa8323e */ /* 0x000fe400000010ff */
[----:B------:R-:W3:Y:S01]  /*3230*/  @P3 LDC R176, c[0x0][0x40c] ;  /* 0x00010300ffb03b82 */ /* 0x000ee20000000800 */
[----:B------:R-:W-:Y:S01]  /*3240*/  MOV R162, R58 ;  /* 0x0000003a00a27202 */ /* 0x000fe20000000f00 */
[----:B------:R-:W-:Y:S01]  /*3250*/  @P2 FFMA.FTZ R162, R225, R169, R58 ;  /* 0x000000a9e1a22223 */ /* 0x000fe2000001003a */
[----:B------:R-:W-:Y:S01]  /*3260*/  @P3 PRMT R159, R167, 0x7610, R159 ;  /* 0x00007610a79f3816 */ /* 0x000fe2000000009f */
[----:B----4-:R-:W-:Y:S01]  /*3270*/  @P3 FMUL.FTZ R167, R161, R170 ;  /* 0x000000aaa1a73220 */ /* 0x010fe20000410000 */
[----:B------:R-:W-:Y:S01]  /*3280*/  MOV R165, R53 ;  /* 0x0000003500a57202 */ /* 0x000fe20000000f00 */
[----:B------:R-:W-:Y:S01]  /*3290*/  @P2 FFMA.FTZ R165, R225, R180, R53 ;  /* 0x000000b4e1a52223 */ /* 0x000fe20000010035 */
[----:B------:R-:W-:Y:S01]  /*32a0*/  @P3 PRMT R156, R168, 0x7610, R156 ;  /* 0x00007610a89c3816 */ /* 0x000fe2000000009c */
[----:B------:R-:W4:Y:S01]  /*32b0*/  @P3 LDC R182, c[0x0][0x40c] ;  /* 0x00010300ffb63b82 */ /* 0x000f220000000800 */
[----:B-1----:R-:W-:Y:S01]  /*32c0*/  @P3 FMUL.FTZ R170, R162, R171 ;  /* 0x000000aba2aa3220 */ /* 0x002fe20000410000 */
[----:B------:R-:W-:-:S02]  /*32d0*/  @P3 F2FP.BF16.F32.PACK_AB R169, RZ, R167 ;  /* 0x000000a7ffa9323e */ /* 0x000fc400000010ff */
[----:B------:R-:W-:Y:S02]  /*32e0*/  MOV R167, R178 ;  /* 0x000000b200a77202 */ /* 0x000fe40000000f00 */
[----:B------:R-:W-:Y:S01]  /*32f0*/  @P3 F2FP.BF16.F32.PACK_AB R170, RZ, R170 ;  /* 0x000000aaffaa323e */ /* 0x000fe200000010ff */
[----:B--2---:R-:W-:Y:S01]  /*3300*/  @P3 FMUL.FTZ R174, R164, R183 ;  /* 0x000000b7a4ae3220 */ /* 0x004fe20000410000 */
[----:B------:R-:W-:Y:S02]  /*3310*/  @P3 PRMT R159, R159, 0x5410, R179 ;  /* 0x000054109f9f3816 */ /* 0x000fe400000000b3 */
[----:B------:R-:W-:Y:S02]  /*3320*/  @P3 PRMT R157, R170, 0x7610, R157 ;  /* 0x00007610aa9d3816 */ /* 0x000fe4000000009d */
[----:B------:R-:W-:Y:S02]  /*3330*/  @P3 F2FP.BF16.F32.PACK_AB R174, RZ, R174 ;  /* 0x000000aeffae323e */ /* 0x000fe400000010ff */
[----:B------:R-:W-:Y:S01]  /*3340*/  @P3 PRMT R156, R156, 0x5410, R169 ;  /* 0x000054109c9c3816 */ /* 0x000fe200000000a9 */
[----:B---3--:R-:W-:Y:S01]  /*3350*/  @P3 FMUL.FTZ R171, R163, R176 ;  /* 0x000000b0a3ab3220 */ /* 0x008fe20000410000 */
[----:B------:R-:W-:-:S04]  /*3360*/  @P3 PRMT R158, R174, 0x7610, R158 ;  /* 0x00007610ae9e3816 */ /* 0x000fc8000000009e */
[----:B------:R-:W-:Y:S01]  /*3370*/  @P3 F2FP.BF16.F32.PACK_AB R171, RZ, R171 ;  /* 0x000000abffab323e */ /* 0x000fe200000010ff */
[----:B----4-:R-:W-:-:S03]  /*3380*/  @P3 FMUL.FTZ R176, R165, R182 ;  /* 0x000000b6a5b03220 */ /* 0x010fc60000410000 */
[----:B------:R-:W-:Y:S02]  /*3390*/  @P3 PRMT R157, R157, 0x5410, R171 ;  /* 0x000054109d9d3816 */ /* 0x000fe400000000ab */
[----:B------:R-:W-:-:S04]  /*33a0*/  @P3 F2FP.BF16.F32.PACK_AB R176, RZ, R176 ;  /* 0x000000b0ffb0323e */ /* 0x000fc800000010ff */
[----:B------:R-:W-:-:S07]  /*33b0*/  @P3 PRMT R158, R158, 0x5410, R176 ;  /* 0x000054109e9e3816 */ /* 0x000fce00000000b0 */
.L_x_6502:
[----:B------:R-:W-:Y:S01]  /*33c0*/  ISETP.NE.U32.AND P1, PT, RZ, UR4, PT ;  /* 0x00000004ff007c0c */ /* 0x000fe2000bf25070 */
[----:B------:R-:W1:Y:S03]  /*33d0*/  @P3 LDC.64 R170, c[0x0][0x468] ;  /* 0x00011a00ffaa3b82 */ /* 0x000e660000000a00 */
[----:B------:R-:W-:-:S13]  /*33e0*/  ISETP.NE.AND.EX P1, PT, RZ, UR5, PT, P1 ;  /* 0x00000005ff007c0c */ /* 0x000fda000bf25310 */
        /* <DEDUP_REMOVED lines=8> */
[----:B-1----:R-:W1:Y:S01]  /*3470*/  @P3 LDC R163, c[0x0][0x40c] ;  /* 0x00010300ffa33b82 */ /* 0x002e620000000800 */
[-CC-:B------:R-:W-:Y:S01]  /*3480*/  @P2 FFMA.FTZ R161, R11, R173.reuse, R172.reuse ;  /* 0x000000ad0ba12223 */ /* 0x180fe200000100ac */
[-CC-:B------:R-:W-:Y:S01]  /*3490*/  @P2 FFMA.FTZ R164, R20, R173.reuse, R172.reuse ;  /* 0x000000ad14a42223 */ /* 0x180fe200000100ac */
[----:B------:R-:W-:Y:S01]  /*34a0*/  MOV R160, R48 ;  /* 0x0000003000a07202 */ /* 0x000fe20000000f00 */
[----:B------:R-:W-:Y:S01]  /*34b0*/  @P2 FFMA.FTZ R165, R13, R173, R172 ;  /* 0x000000ad0da52223 */ /* 0x000fe200000100ac */
[----:B------:R-:W-:Y:S01]  /*34c0*/  @P2 FADD.FTZ R162, R198, -R161 ;  /* 0x800000a1c6a22221 */ /* 0x000fe20000010000 */
[----:B------:R-:W-:Y:S01]  /*34d0*/  @P2 FADD.FTZ R164, R199, -R164 ;  /* 0x800000a4c7a42221 */ /* 0x000fe20000010000 */
[----:B------:R-:W-:Y:S01]  /*34e0*/  MOV R161, R49 ;  /* 0x0000003100a17202 */ /* 0x000fe20000000f00 */
[----:B------:R-:W2:Y:S01]  /*34f0*/  @P3 LDC R168, c[0x0][0x40c] ;  /* 0x00010300ffa83b82 */ /* 0x000ea20000000800 */
[C---:B------:R-:W-:Y:S01]  /*3500*/  @P2 FFMA.FTZ R160, R225.reuse, R162, R48 ;  /* 0x000000a2e1a02223 */ /* 0x040fe20000010030 */
[----:B------:R-:W-:Y:S01]  /*3510*/  @P2 FFMA.FTZ R161, R225, R164, R49 ;  /* 0x000000a4e1a12223 */ /* 0x000fe20000010031 */
[-CC-:B------:R-:W-:Y:S01]  /*3520*/  @P2 FFMA.FTZ R169, R15, R173.reuse, R172.reuse ;  /* 0x000000ad0fa92223 */ /* 0x180fe200000100ac */
[-CC-:B------:R-:W-:Y:S01]  /*3530*/  @P2 FFMA.FTZ R166, R26, R173.reuse, R172.reuse ;  /* 0x000000ad1aa62223 */ /* 0x180fe200000100ac */
[----:B------:R-:W-:Y:S01]  /*3540*/  @P2 FADD.FTZ R165, R200, -R165 ;  /* 0x800000a5c8a52221 */ /* 0x000fe20000010000 */
[-CC-:B------:R-:W-:Y:S01]  /*3550*/  @P2 FFMA.FTZ R170, R22, R173.reuse, R172.reuse ;  /* 0x000000ad16aa2223 */ /* 0x180fe200000100ac */
[-CC-:B------:R-:W-:Y:S01]  /*3560*/  @P2 FFMA.FTZ R174, R24, R173.reuse, R172.reuse ;  /* 0x000000ad18ae2223 */ /* 0x180fe200000100ac */
[----:B------:R-:W3:Y:S01]  /*3570*/  @P3 LDC R179, c[0x0][0x40c] ;  /* 0x00010300ffb33b82 */ /* 0x000ee20000000800 */
[----:B------:R-:W-:Y:S01]  /*3580*/  @P2 FFMA.FTZ R171, R17, R173, R172 ;  /* 0x000000ad11ab2223 */ /* 0x000fe200000100ac */
[----:B------:R-:W-:Y:S01]  /*3590*/  @P2 FADD.FTZ R169, R202, -R169 ;  /* 0x800000a9caa92221 */ /* 0x000fe20000010000 */
[----:B------:R-:W-:Y:S01]  /*35a0*/  @P2 FADD.FTZ R166, R205, -R166 ;  /* 0x800000a6cda62221 */ /* 0x000fe20000010000 */
[----:B------:R-:W-:Y:S01]  /*35b0*/  MOV R164, R44 ;  /* 0x0000002c00a47202 */ /* 0x000fe20000000f00 */
[----:B------:R-:W-:Y:S01]  /*35c0*/  @P2 FADD.FTZ R170, R201, -R170 ;  /* 0x800000aac9aa2221 */ /* 0x000fe20000010000 */
[----:B------:R-:W-:Y:S01]  /*35d0*/  @P2 FADD.FTZ R174, R203, -R174 ;  /* 0x800000aecbae2221 */ /* 0x000fe20000010000 */
[----:B------:R-:W-:Y:S01]  /*35e0*/  @P2 FADD.FTZ R171, R204, -R171 ;  /* 0x800000abccab2221 */ /* 0x000fe20000010000 */
[----:B------:R-:W4:Y:S01]  /*35f0*/  @P3 LDC R181, c[0x0][0x40c] ;  /* 0x00010300ffb53b82 */ /* 0x000f220000000800 */
[----:B-1----:R-:W-:Y:S01]  /*3600*/  @P3 FMUL.FTZ R162, R160, R163 ;  /* 0x000000a3a0a23220 */ /* 0x002fe20000410000 */
[C---:B------:R-:W-:Y:S01]  /*3610*/  @P2 FFMA.FTZ R164, R225.reuse, R169, R44 ;  /* 0x000000a9e1a42223 */ /* 0x040fe2000001002c */
[----:B------:R-:W-:Y:S01]  /*3620*/  MOV R176, R47 ;  /* 0x0000002f00b07202 */ /* 0x000fe20000000f00 */
[C---:B------:R-:W-:Y:S01]  /*3630*/  @P2 FFMA.FTZ R176, R225.reuse, R166, R47 ;  /* 0x000000a6e1b02223 */ /* 0x040fe2000001002f */
[----:B------:R-:W-:Y:S01]  /*3640*/  MOV R166, R46 ;  /* 0x0000002e00a67202 */ /* 0x000fe20000000f00 */
[----:B------:R-:W-:Y:S01]  /*3650*/  @P2 FFMA.FTZ R166, R225, R171, R46 ;  /* 0x000000abe1a62223 */ /* 0x000fe2000001002e */
[----:B------:R-:W-:Y:S01]  /*3660*/  @P3 F2FP.BF16.F32.PACK_AB R167, RZ, R162 ;  /* 0x000000a2ffa7323e */ /* 0x000fe200000010ff */
[----:B------:R-:W1:Y:S01]  /*3670*/  @P3 LDC R178, c[0x0][0x40c] ;  /* 0x00010300ffb23b82 */ /* 0x000e620000000800 */
[----:B--2---:R-:W-:Y:S01]  /*3680*/  @P3 FMUL.FTZ R163, R161, R168 ;  /* 0x000000a8a1a33220 */ /* 0x004fe20000410000 */
[----:B------:R-:W-:Y:S01]  /*3690*/  MOV R162, R50 ;  /* 0x0000003200a27202 */ /* 0x000fe20000000f00 */
[----:B------:R-:W-:Y:S01]  /*36a0*/  @P2 FFMA.FTZ R162, R225, R165, R50 ;  /* 0x000000a5e1a22223 */ /* 0x000fe20000010032 */
[----:B------:R-:W-:-:S02]  /*36b0*/  @P3 PRMT R156, R167, 0x7610, R156 ;  /* 0x00007610a79c3816 */ /* 0x000fc4000000009c */
[----:B------:R-:W-:Y:S02]  /*36c0*/  @P3 F2FP.BF16.F32.PACK_AB R168, RZ, R163 ;  /* 0x000000a3ffa8323e */ /* 0x000fe400000010ff */
[----:B------:R-:W2:Y:S01]  /*36d0*/  @P3 LDC R180, c[0x0][0x40c] ;  /* 0x00010300ffb43b82 */ /* 0x000ea20000000800 */
[----:B------:R-:W-:Y:S01]  /*36e0*/  MOV R163, R51 ;  /* 0x0000003300a37202 */ /* 0x000fe20000000f00 */
[C---:B------:R-:W-:Y:S01]  /*36f0*/  @P2 FFMA.FTZ R163, R225.reuse, R170, R51 ;  /* 0x000000aae1a32223 */ /* 0x040fe20000010033 */
[----:B------:R-:W-:Y:S01]  /*3700*/  MOV R165, R45 ;  /* 0x0000002d00a57202 */ /* 0x000fe20000000f00 */
[----:B---3--:R-:W-:Y:S01]  /*3710*/  @P3 FMUL.FTZ R169, R162, R179 ;  /* 0x000000b3a2a93220 */ /* 0x008fe20000410000 */
[----:B------:R-:W-:Y:S01]  /*3720*/  @P3 PRMT R156, R156, 0x5410, R168 ;  /* 0x000054109c9c3816 */ /* 0x000fe200000000a8 */
[----:B------:R-:W-:Y:S02]  /*3730*/  @P2 FFMA.FTZ R165, R225, R174, R45 ;  /* 0x000000aee1a52223 */ /* 0x000fe4000001002d */
[----:B------:R-:W3:Y:S01]  /*3740*/  @P3 LDC R183, c[0x0][0x40c] ;  /* 0x00010300ffb73b82 */ /* 0x000ee20000000800 */
[----:B----4-:R-:W-:Y:S01]  /*3750*/  @P3 FMUL.FTZ R168, R164, R181 ;  /* 0x000000b5a4a83220 */ /* 0x010fe20000410000 */
[----:B------:R-:W-:-:S04]  /*3760*/  @P3 F2FP.BF16.F32.PACK_AB R169, RZ, R169 ;  /* 0x000000a9ffa9323e */ /* 0x000fc800000010ff */
[----:B------:R-:W-:Y:S01]  /*3770*/  @P3 F2FP.BF16.F32.PACK_AB R168, RZ, R168 ;  /* 0x000000a8ffa8323e */ /* 0x000fe200000010ff */
[----:B-1----:R-:W-:Y:S01]  /*3780*/  @P3 FMUL.FTZ R167, R163, R178 ;  /* 0x000000b2a3a73220 */ /* 0x002fe20000410000 */
[----:B------:R-:W-:Y:S02]  /*3790*/  @P3 PRMT R157, R169, 0x7610, R157 ;  /* 0x00007610a99d3816 */ /* 0x000fe4000000009d */
[----:B------:R-:W-:Y:S02]  /*37a0*/  @P3 PRMT R158, R168, 0x7610, R158 ;  /* 0x00007610a89e3816 */ /* 0x000fe4000000009e */
[----:B------:R-:W-:Y:S01]  /*37b0*/  @P3 F2FP.BF16.F32.PACK_AB R167, RZ, R167 ;  /* 0x000000a7ffa7323e */ /* 0x000fe200000010ff */
[----:B--2---:R-:W-:-:S03]  /*37c0*/  @P3 FMUL.FTZ R170, R165, R180 ;  /* 0x000000b4a5aa3220 */ /* 0x004fc60000410000 */
[----:B------:R-:W-:Y:S02]  /*37d0*/  @P3 PRMT R157, R157, 0x5410, R167 ;  /* 0x000054109d9d3816 */ /* 0x000fe400000000a7 */
[----:B------:R-:W-:Y:S02]  /*37e0*/  MOV R167, R176 ;  /* 0x000000b000a77202 */ /* 0x000fe40000000f00 */
[----:B------:R-:W-:Y:S01]  /*37f0*/  @P3 F2FP.BF16.F32.PACK_AB R170, RZ, R170 ;  /* 0x000000aaffaa323e */ /* 0x000fe200000010ff */
[----:B---3--:R-:W-:-:S03]  /*3800*/  @P3 FMUL.FTZ R171, R166, R183 ;  /* 0x000000b7a6ab3220 */ /* 0x008fc60000410000 */
        /* <DEDUP_REMOVED lines=8> */
.L_x_6512:
[----:B-1----:R-:W1:Y:S01]  /*3890*/  @P3 LDC R171, c[0x0][0x40c] ;  /* 0x00010300ffab3b82 */ /* 0x002e620000000800 */
        /* <DEDUP_REMOVED lines=64> */
.L_x_6511:
        /* <DEDUP_REMOVED lines=43> */
.L_x_6515:
        /* <DEDUP_REMOVED lines=9> */
.L_x_6516:
        /* <DEDUP_REMOVED lines=9> */
.L_x_6517:
        /* <DEDUP_REMOVED lines=9> */
.L_x_6518:
        /* <DEDUP_REMOVED lines=9> */
.L_x_6519:
        /* <DEDUP_REMOVED lines=9> */
.L_x_6520:
        /* <DEDUP_REMOVED lines=9> */
.L_x_6521:
[----:B------:R-:W-:Y:S05]  /*42b0*/  @!P3 BRA `(.L_x_6513) ;  /* 0x000000040030b947 */ /* 0x000fea0003800000 */
[----:B------:R-:W-:-:S05]  /*42c0*/  FMUL.FTZ R168, R167, UR16 ;  /* 0x00000010a7a87c20 */ /* 0x000fca0008410000 */
[----:B------:R-:W-:-:S04]  /*42d0*/  F2FP.BF16.F32.PACK_AB R168, RZ, R168 ;  /* 0x000000a8ffa8723e */ /* 0x000fc800000010ff */
[----:B------:R-:W-:Y:S01]  /*42e0*/  PRMT R159, R159, 0x5410, R168 ;  /* 0x000054109f9f7816 */ /* 0x000fe200000000a8 */
[----:B------:R-:W-:Y:S06]  /*42f0*/  BRA `(.L_x_6513) ;  /* 0x0000000400207947 */ /* 0x000fec0003800000 */
.L_x_6514:
        /* <DEDUP_REMOVED lines=9> */
.L_x_6522:
        /* <DEDUP_REMOVED lines=9> */
.L_x_6523:
        /* <DEDUP_REMOVED lines=9> */
.L_x_6524:
        /* <DEDUP_REMOVED lines=9> */
.L_x_6525:
        /* <DEDUP_REMOVED lines=9> */
.L_x_6526:
        /* <DEDUP_REMOVED lines=9> */
.L_x_6527:
        /* <DEDUP_REMOVED lines=9> */
.L_x_6528:
        /* <DEDUP_REMOVED lines=9> */
.L_x_6513:
        /* <DEDUP_REMOVED lines=77> */
.L_x_6530:
        /* <DEDUP_REMOVED lines=65> */
.L_x_6529:
        /* <DEDUP_REMOVED lines=43> */
.L_x_6533:
        /* <DEDUP_REMOVED lines=9> */
.L_x_6534:
        /* <DEDUP_REMOVED lines=9> */
.L_x_6535:
        /* <DEDUP_REMOVED lines=9> */
.L_x_6536:
        /* <DEDUP_REMOVED lines=9> */
.L_x_6537:
        /* <DEDUP_REMOVED lines=9> */
.L_x_6538:
        /* <DEDUP_REMOVED lines=9> */
.L_x_6539:
[----:B------:R-:W-:Y:S05]  /*5670*/  @!P3 BRA `(.L_x_6531) ;  /* 0x000000040030b947 */ /* 0x000fea0003800000 */
[----:B------:R-:W-:-:S05]  /*5680*/  FMUL.FTZ R168, R167, UR16 ;  /* 0x00000010a7a87c20 */ /* 0x000fca0008410000 */
[----:B------:R-:W-:-:S04]  /*5690*/  F2FP.BF16.F32.PACK_AB R168, RZ, R168 ;  /* 0x000000a8ffa8723e */ /* 0x000fc800000010ff */
[----:B------:R-:W-:Y:S01]  /*56a0*/  PRMT R159, R159, 0x5410, R168 ;  /* 0x000054109f9f7816 */ /* 0x000fe200000000a8 */
[----:B------:R-:W-:Y:S06]  /*56b0*/  BRA `(.L_x_6531) ;  /* 0x0000000400207947 */ /* 0x000fec0003800000 */
.L_x_6532:
        /* <DEDUP_REMOVED lines=9> */
.L_x_6540:
        /* <DEDUP_REMOVED lines=9> */
.L_x_6541:
        /* <DEDUP_REMOVED lines=9> */
.L_x_6542:
        /* <DEDUP_REMOVED lines=9> */
.L_x_6543:
        /* <DEDUP_REMOVED lines=9> */
.L_x_6544:
        /* <DEDUP_REMOVED lines=9> */
.L_x_6545:
        /* <DEDUP_REMOVED lines=9> */
.L_x_6546:
        /* <DEDUP_REMOVED lines=9> */
.L_x_6531:
        /* <DEDUP_REMOVED lines=23> */
[-C--:B------:R-:W-:Y:S01]  /*5cb0*/  @P2 FFMA.FTZ R169, R187, R173.reuse, R172 ;  /* 0x000000adbba92223 */ /* 0x080fe200000100ac */
[----:B------:R-:W-:Y:S01]  /*5cc0*/  @P2 FADD.FTZ R166, R221, -R164 ;  /* 0x800000a4dda62221 */ /* 0x000fe20000010000 */
[-CC-:B------:R-:W-:Y:S01]  /*5cd0*/  @P2 FFMA.FTZ R170, R194, R173.reuse, R172.reuse ;  /* 0x000000adc2aa2223 */ /* 0x180fe200000100ac */
[-CC-:B------:R-:W-:Y:S01]  /*5ce0*/  @P2 FFMA.FTZ R174, R196, R173.reuse, R172.reuse ;  /* 0x000000adc4ae2223 */ /* 0x180fe200000100ac */
[----:B------:R-:W3:Y:S01]  /*5cf0*/  @P3 LDC R171, c[0x0][0x40c] ;  /* 0x00010300ffab3b82 */ /* 0x000ee20000000800 */
[----:B------:R-:W-:Y:S01]  /*5d00*/  @P2 FADD.FTZ R165, R216, -R165 ;  /* 0x800000a5d8a52221 */ /* 0x000fe20000010000 */
[----:B------:R-:W-:Y:S01]  /*5d10*/  @P2 FFMA.FTZ R173, R189, R173, R172 ;  /* 0x000000adbdad2223 */ /* 0x000fe200000100ac */
[----:B------:R-:W-:Y:S01]  /*5d20*/  @P2 FADD.FTZ R169, R218, -R169 ;  /* 0x800000a9daa92221 */ /* 0x000fe20000010000 */
[----:B------:R-:W-:Y:S01]  /*5d30*/  MOV R162, R34 ;  /* 0x0000002200a27202 */ /* 0x000fe20000000f00 */
[----:B------:R-:W-:Y:S01]  /*5d40*/  @P2 FFMA.FTZ R162, R225, R165, R34 ;  /* 0x000000a5e1a22223 */ /* 0x000fe20000010022 */
[----:B------:R-:W-:Y:S01]  /*5d50*/  @P2 FADD.FTZ R170, R217, -R170 ;  /* 0x800000aad9aa2221 */ /* 0x000fe20000010000 */
[----:B------:R-:W-:Y:S01]  /*5d60*/  @P2 FADD.FTZ R174, R219, -R174 ;  /* 0x800000aedbae2221 */ /* 0x000fe20000010000 */
[----:B------:R-:W4:Y:S01]  /*5d70*/  @P3 LDC R179, c[0x0][0x40c] ;  /* 0x00010300ffb33b82 */ /* 0x000f220000000800 */
[----:B-1----:R-:W-:Y:S01]  /*5d80*/  @P3 FMUL.FTZ R163, R160, R167 ;  /* 0x000000a7a0a33220 */ /* 0x002fe20000410000 */
[----:B------:R-:W-:Y:S01]  /*5d90*/  @P2 FADD.FTZ R173, R220, -R173 ;  /* 0x800000addcad2221 */ /* 0x000fe20000010000 */
        /* <DEDUP_REMOVED lines=39> */
.L_x_6548:
        /* <DEDUP_REMOVED lines=65> */
.L_x_6547:
        /* <DEDUP_REMOVED lines=35> */
.L_x_6551:
        /* <DEDUP_REMOVED lines=9> */
.L_x_6552:
        /* <DEDUP_REMOVED lines=9> */
.L_x_6553:
        /* <DEDUP_REMOVED lines=9> */
.L_x_6554:
        /* <DEDUP_REMOVED lines=9> */
.L_x_6555:
        /* <DEDUP_REMOVED lines=9> */
.L_x_6556:
        /* <DEDUP_REMOVED lines=9> */
.L_x_6557:
        /* <DEDUP_REMOVED lines=13> */
.L_x_6550:
        /* <DEDUP_REMOVED lines=16> */
.L_x_6558:
        /* <DEDUP_REMOVED lines=9> */
.L_x_6559:
        /* <DEDUP_REMOVED lines=9> */
.L_x_6560:
        /* <DEDUP_REMOVED lines=9> */
.L_x_6561:
        /* <DEDUP_REMOVED lines=9> */
.L_x_6562:
        /* <DEDUP_REMOVED lines=9> */
.L_x_6563:
        /* <DEDUP_REMOVED lines=9> */
.L_x_6564:
[----:B------:R-:W-:-:S04]  /*6ee0*/  @P3 F2FP.BF16.F32.PACK_AB R168, RZ, R168 ;  /* 0x000000a8ffa8323e */ /* 0x000fc800000010ff */
[----:B------:R-:W-:-:S07]  /*6ef0*/  @P3 PRMT R159, R159, 0x5410, R168 ;  /* 0x000054109f9f3816 */ /* 0x000fce00000000a8 */
.L_x_6549:
        /* <DEDUP_REMOVED lines=8> */
[----:B--2---:R-:W-:-:S03]  /*6f80*/  @P3 IMAD.WIDE.U32 R168, R177, 0x10, R168 ;  /* 0x00000010b1a83825 */ /* 0x004fc600078e00a8 */
[----:B------:R1:W-:Y:S04]  /*6f90*/  @P1 STG.E.128 desc[UR12][R172.64+0x10], R164 ;  /* 0x000010a4ac001986 */ /* 0x0003e8000c101d0c */
[----:B------:R1:W-:Y:S01]  /*6fa0*/  @P3 STG.E.128 desc[UR12][R168.64], R156 ;  /* 0x0000009ca8003986 */ /* 0x0003e2000c101d0c */
[----:B---3--:R-:W-:-:S04]  /*6fb0*/  IADD3 R2, PT, PT, R2, R170, RZ ;  /* 0x000000aa02027210 */ /* 0x008fc80007ffe0ff */
[----:B------:R-:W-:-:S13]  /*6fc0*/  ISETP.GE.AND P0, PT, R2, R171, PT ;  /* 0x000000ab0200720c */ /* 0x000fda0003f06270 */
[----:B-1----:R-:W-:Y:S05]  /*6fd0*/  @!P0 BRA `(.L_x_6565) ;  /* 0xffffff9000f08947 */ /* 0x002fea000383ffff */
.L_x_6488:
[----:B------:R-:W1:Y:S08]  /*6fe0*/  S2UR UR4, SR_CTAID.X ;  /* 0x00000000000479c3 */ /* 0x000e700000002500 */
[----:B------:R-:W1:Y:S08]  /*6ff0*/  LDC R7, c[0x0][0x388] ;  /* 0x0000e200ff077b82 */ /* 0x000e700000000800 */
[----:B------:R-:W2:Y:S08]  /*7000*/  LDC.64 R2, c[0x0][0x440] ;  /* 0x00011000ff027b82 */ /* 0x000eb00000000a00 */
[----:B0-----:R-:W0:Y:S01]  /*7010*/  LDC.64 R4, c[0x0][0x448] ;  /* 0x00011200ff047b82 */ /* 0x001e220000000a00 */
[----:B-1----:R-:W-:-:S05]  /*7020*/  IMAD R7, R7, UR4, RZ ;  /* 0x0000000407077c24 */ /* 0x002fca000f8e02ff */
[----:B------:R-:W-:-:S05]  /*7030*/  LEA.HI R7, R7, R0, RZ, 0x1d ;  /* 0x0000000007077211 */ /* 0x000fca00078fe8ff */
[----:B--2---:R-:W-:-:S05]  /*7040*/  IMAD.WIDE.U32 R2, R7, 0x20, R2 ;  /* 0x0000002007027825 */ /* 0x004fca00078e0002 */
[----:B------:R-:W-:Y:S01]  /*7050*/  STG.E.128 desc[UR12][R2.64], R152 ;  /* 0x0000009802007986 */ /* 0x000fe2000c101d0c */
[----:B0-----:R-:W-:-:S03]  /*7060*/  IMAD.WIDE.U32 R4, R7, 0x20, R4 ;  /* 0x0000002007047825 */ /* 0x001fc600078e0004 */
        /* <DEDUP_REMOVED lines=16> */
.L_x_6566:
        /* <DEDUP_REMOVED lines=9> */
.L_x_15661:


//--------------------- .text._ZN10layer_norm13ln_bwd_kernelINS_13Kernel_traitsIf13__nv_bfloat16fS2_fjLj8192ELj1ELj1ELj8ELj16ENS_18Kernel_traits_baseILj8192EfS2_fS2_fjLj256EEEEELb0ELb1ELb0ELb0EEEvNS_9BwdParamsE --------------------------
	.section	.text._ZN10layer_norm13ln_bwd_kernelINS_13Kernel_traitsIf13__nv_bfloat16fS2_fjLj8192ELj1ELj1ELj8ELj16ENS_18Kernel_traits_baseILj8192EfS2_fS2_fjLj256EEEEELb0ELb1ELb0ELb0EEEvNS_9BwdParamsE,"ax",@progbits
	.align	128
        .global         _ZN10layer_norm13ln_bwd_kernelINS_13Kernel_traitsIf13__nv_bfloat16fS2_fjLj8192ELj1ELj1ELj8ELj16ENS_18Kernel_traits_baseILj8192EfS2_fS2_fjLj256EEEEELb0ELb1ELb0ELb0EEEvNS_9BwdParamsE
        .type           _ZN10layer_norm13ln_bwd_kernelINS_13Kernel_traitsIf13__nv_bfloat16fS2_fjLj8192ELj1ELj1ELj8ELj16ENS_18Kernel_traits_baseILj8192EfS2_fS2_fjLj256EEEEELb0ELb1ELb0ELb0EEEvNS_9BwdParamsE,@function
        .size           _ZN10layer_norm13ln_bwd_kernelINS_13Kernel_traitsIf13__nv_bfloat16fS2_fjLj8192ELj1ELj1ELj8ELj16ENS_18Kernel_traits_baseILj8192EfS2_fS2_fjLj256EEEEELb0ELb1ELb0ELb0EEEvNS_9BwdParamsE,(.L_x_15662 - _ZN10layer_norm13ln_bwd_kernelINS_13Kernel_traitsIf13__nv_bfloat16fS2_fjLj8192ELj1ELj1ELj8ELj16ENS_18Kernel_traits_baseILj8192EfS2_fS2_fjLj256EEEEELb0ELb1ELb0ELb0EEEvNS_9BwdParamsE)
        .other          _ZN10layer_norm13ln_bwd_kernelINS_13Kernel_traitsIf13__nv_bfloat16fS2_fjLj8192ELj1ELj1ELj8ELj16ENS_18Kernel_traits_baseILj8192EfS2_fS2_fjLj256EEEEELb0ELb1ELb0ELb0EEEvNS_9BwdParamsE,@"STO_CUDA_ENTRY STV_DEFAULT"
_ZN10layer_norm13ln_bwd_kernelINS_13Kernel_traitsIf13__nv_bfloat16fS2_fjLj8192ELj1ELj1ELj8ELj16ENS_18Kernel_traits_baseILj8192EfS2_fS2_fjLj256EEEEELb0ELb1ELb0ELb0EEEvNS_9BwdParamsE:
.text._ZN10layer_norm13ln_bwd_kernelINS_13Kernel_traitsIf13__nv_bfloat16fS2_fjLj8192ELj1ELj1ELj8ELj16ENS_18Kernel_traits_baseILj8192EfS2_fS2_fjLj256EEEEELb0ELb1ELb0ELb0EEEvNS_9BwdParamsE:
        /* <DEDUP_REMOVED lines=41> */
[----:B------:R1:W5:Y:S02]  /*0290*/  @P4 LDG.E.128 R152, desc[UR10][R4.64] ;  /* 0x0000000a04984981 */ /* 0x000364000c1e1d00 */
[----:B------:R-:W1:Y:S01]  /*02a0*/  @P2 LDC.64 R16, c[0x0][0x3e8] ;  /* 0x0000fa00ff102b82 */ /* 0x000e620000000a00 */
[C---:B------:R-:W-:Y:S01]  /*02b0*/  @P3 IMAD.WIDE.U32 R10, R23.reuse, 0x20, R6 ;  /* 0x00000020170a3825 */ /* 0x040fe200078e0006 */
[----:B------:R0:W5:Y:S06]  /*02c0*/  @P4 LDG.E.128 R148, desc[UR10][R4.64+0x10] ;  /* 0x0000100a04944981 */ /* 0x00016c000c1e1d00 */
[----:B------:R-:W1:Y:S01]  /*02d0*/  @P1 LDC.64 R18, c[0x0][0x3d0] ;  /* 0x0000f400ff121b82 */ /* 0x000e620000000a00 */
[C---:B------:R-:W-:Y:S01]  /*02e0*/  @P3 IMAD.WIDE.U32 R12, R23.reuse, 0x20, R8 ;  /* 0x00000020170c3825 */ /* 0x040fe200078e0008 */
[----:B------:R-:W-:-:S04]  /*02f0*/  @P3 IADD3 R23, PT, PT, R23, 0x100, RZ ;  /* 0x0000010017173810 */ /* 0x000fc80007ffe0ff */
[----:B------:R0:W5:Y:S02]  /*0300*/  @P3 LDG.E.128 R144, desc[UR10][R12.64] ;  /* 0x0000000a0c903981 */ /* 0x000164000c1e1d00 */
[C---:B0-----:R-:W-:Y:S01]  /*0310*/  @P2 IMAD.WIDE.U32 R14, R23.reuse, 0x20, R14 ;  /* 0x00000020170e2825 */ /* 0x041fe200078e000e */
[----:B------:R-:W0:Y:S01]  /*0320*/  @P1 LDC.64 R20, c[0x0][0x3e8] ;  /* 0x0000fa00ff141b82 */ /* 0x000e220000000a00 */
[----:B------:R0:W5:Y:S02]  /*0330*/  @P3 LDG.E.128 R140, desc[UR10][R12.64+0x10] ;  /* 0x0000100a0c8c3981 */ /* 0x000164000c1e1d00 */
[C---:B-1----:R-:W-:Y:S01]  /*0340*/  @P2 IMAD.WIDE.U32 R16, R23.reuse, 0x20, R16 ;  /* 0x0000002017102825 */ /* 0x042fe200078e0010 */
[----:B------:R-:W-:-:S04]  /*0350*/  @P2 IADD3 R23, PT, PT, R23, 0x100, RZ ;  /* 0x0000010017172810 */ /* 0x000fc80007ffe0ff */
[----:B------:R1:W5:Y:S01]  /*0360*/  @P2 LDG.E.128 R136, desc[UR10][R16.64] ;  /* 0x0000000a10882981 */ /* 0x000362000c1e1d00 */
[----:B------:R-:W-:-:S03]  /*0370*/  @P1 IMAD.WIDE.U32 R6, R23, 0x20, R18 ;  /* 0x0000002017061825 */ /* 0x000fc600078e0012 */
[----:B------:R1:W5:Y:S01]  /*0380*/  @P2 LDG.E.128 R132, desc[UR10][R16.64+0x10] ;  /* 0x0000100a10842981 */ /* 0x000362000c1e1d00 */
[----:B0-----:R-:W-:-:S05]  /*0390*/  @P1 IMAD.WIDE.U32 R8, R23, 0x20, R20 ;  /* 0x0000002017081825 */ /* 0x001fca00078e0014 */
[----:B------:R1:W5:Y:S04]  /*03a0*/  @P1 LDG.E.128 R128, desc[UR10][R8.64] ;  /* 0x0000000a08801981 */ /* 0x000368000c1e1d00 */
[----:B------:R1:W5:Y:S04]  /*03b0*/  @P1 LDG.E.128 R124, desc[UR10][R8.64+0x10] ;  /* 0x0000100a087c1981 */ /* 0x000368000c1e1d00 */
[----:B---3--:R-:W3:Y:S04]  /*03c0*/  @P4 LDG.E.128 R52, desc[UR10][R2.64] ;  /* 0x0000000a02344981 */ /* 0x008ee8000c1e1d00 */
[----:B----4-:R-:W4:Y:S04]  /*03d0*/  @P4 LDG.E.128 R48, desc[UR10][R2.64+0x10] ;  /* 0x0000100a02304981 */ /* 0x010f28000c1e1d00 */
[----:B--2---:R-:W2:Y:S04]  /*03e0*/  @P3 LDG.E.128 R44, desc[UR10][R10.64] ;  /* 0x0000000a0a2c3981 */ /* 0x004ea8000c1e1d00 */
[----:B------:R-:W2:Y:S04]  /*03f0*/  @P3 LDG.E.128 R40, desc[UR10][R10.64+0x10] ;  /* 0x0000100a0a283981 */ /* 0x000ea8000c1e1d00 */
[----:B------:R-:W2:Y:S04]  /*0400*/  @P2 LDG.E.128 R36, desc[UR10][R14.64] ;  /* 0x0000000a0e242981 */ /* 0x000ea8000c1e1d00 */
        /* <DEDUP_REMOVED lines=68> */
[----:B------:R-:W-:Y:S06]  /*0850*/  BRA.U UP0, `(.L_x_6567) ;  /* 0x00000069004c7547 */ /* 0x000fec000b800000 */
        /* <DEDUP_REMOVED lines=59> */
.L_x_6602:
[----:B------:R-:W1:Y:S01]  /*0c10*/  @UP0 LDCU.64 UR4, c[0x0][0x3e0] ;  /* 0x00007c00ff0407ac */ /* 0x000e620008000a00 */
[----:B------:R-:W-:Y:S01]  /*0c20*/  PLOP3.LUT P0, PT, PT, PT, UP0, 0x80, 0x8 ;  /* 0x000000000008781c */ /* 0x000fe20003f0f008 */
[----:B0-----:R-:W-:-:S06]  /*0c30*/  UIMAD.WIDE UR16, UR7, 0x4, UR12 ;  /* 0x00000004071078a5 */ /* 0x001fcc000f8e020c */
[----:B------:R-:W-:Y:S02]  /*0c40*/  MOV R188, UR16 ;  /* 0x0000001000bc7c02 */ /* 0x000fe40008000f00 */
[----:B------:R-:W-:-:S05]  /*0c50*/  MOV R189, UR17 ;  /* 0x0000001100bd7c02 */ /* 0x000fca0008000f00 */
[----:B------:R0:W2:Y:S01]  /*0c60*/  LDG.E R2, desc[UR10][R188.64] ;  /* 0x0000000abc027981 */ /* 0x0000a2000c1e1900 */
[----:B-1----:R-:W-:Y:S02]  /*0c70*/  @UP0 UIMAD.WIDE UR4, UR7, 0x2, UR4 ;  /* 0x00000002070408a5 */ /* 0x002fe4000f8e0204 */
[----:B------:R-:W-:-:S04]  /*0c80*/  UIMAD.WIDE UR16, UR7, 0x4, UR14 ;  /* 0x00000004071078a5 */ /* 0x000fc8000f8e020e */
[----:B0-----:R-:W-:Y:S02]  /*0c90*/  MOV R188, UR4 ;  /* 0x0000000400bc7c02 */ /* 0x001fe40008000f00 */
[----:B------:R-:W-:-:S05]  /*0ca0*/  MOV R189, UR5 ;  /* 0x0000000500bd7c02 */ /* 0x000fca0008000f00 */
[----:B------:R0:W3:Y:S02]  /*0cb0*/  @P0 LDG.E.U16 R190, desc[UR10][R188.64] ;  /* 0x0000000abcbe0981 */ /* 0x0000e4000c1e1500 */
        /* <DEDUP_REMOVED lines=16> */
[----:B--2---:R-:W-:-:S04]  /*0dc0*/  FSEL R2, R2, RZ, !P5 ;  /* 0x000000ff02027208 */ /* 0x004fc80006800000 */
[----:B------:R-:W-:Y:S02]  /*0dd0*/  R2UR UR25, R2 ;  /* 0x00000000021972ca */ /* 0x000fe400000e0000 */
[----:B------:R-:W-:Y:S02]  /*0de0*/  MOV R2, UR5 ;  /* 0x0000000500027c02 */ /* 0x000fe40008000f00 */
[----:B---3--:R-:W-:Y:S02]  /*0df0*/  @P0 R2UR UR17, R190 ;  /* 0x00000000be1102ca */ /* 0x008fe400000e0000 */
[----:B0-----:R-:W-:-:S04]  /*0e00*/  LEA.HI.SX32 R2, R2, R251, 0x1d ;  /* 0x000000fb02027211 */ /* 0x001fc800078feaff */
[----:B------:R-:W-:-:S07]  /*0e10*/  MOV R227, R2 ;  /* 0x0000000200e37202 */ /* 0x000fce0000000f00 */
[----:B------:R-:W-:Y:S01]  /*0e20*/  @UP0 USHF.L.U32 UR16, UR17, 0x10, URZ ;  /* 0x0000001011100899 */ /* 0x000fe200080006ff */
[----:B----4-:R-:W-:Y:S01]  /*0e30*/  R2UR UR24, R188 ;  /* 0x00000000bc1872ca */ /* 0x010fe200000e0000 */
[----:B-----5:R-:W-:-:S14]  /*0e40*/  @!P4 BRA `(.L_x_6569) ;  /* 0x000000040068c947 */ /* 0x020fdc0003800000 */
        /* <DEDUP_REMOVED lines=12> */
[----:B------:R-:W4:Y:S04]  /*0f10*/  LDL R250, [R1+0x6c] ;  /* 0x00006c0001fa7983 */ /* 0x000f280000100800 */
        /* <DEDUP_REMOVED lines=9> */
[----:B--2---:R-:W-:Y:S01]  /*0fb0*/  FADD.FTZ R210, R190, -UR25 ;  /* 0x80000019bed27e21 */ /* 0x004fe20008010000 */
[----:B------:R-:W-:Y:S01]  /*0fc0*/  FADD.FTZ R209, R191, -UR25 ;  /* 0x80000019bfd17e21 */ /* 0x000fe20008010000 */
[----:B------:R-:W-:Y:S01]  /*0fd0*/  FADD.FTZ R0, R188, -UR25 ;  /* 0x80000019bc007e21 */ /* 0x000fe20008010000 */
[C---:B---3--:R-:W-:Y:S02]  /*0fe0*/  PRMT R190, R194.reuse, 0x7632, R190 ;  /* 0x00007632c2be7816 */ /* 0x048fe400000000be */
[----:B------:R-:W-:Y:S01]  /*0ff0*/  SHF.L.U32 R191, R194, 0x10, RZ ;  /* 0x00000010c2bf7819 */ /* 0x000fe200000006ff */
[----:B----4-:R-:W-:Y:S01]  /*1000*/  FADD.FTZ R194, R196, -UR25 ;  /* 0x80000019c4c27e21 */ /* 0x010fe20008010000 */
[----:B0-----:R-:W-:-:S02]  /*1010*/  PRMT R206, R192, 0x7632, R206 ;  /* 0x00007632c0ce7816 */ /* 0x001fc400000000ce */
[----:B------:R-:W-:Y:S01]  /*1020*/  SHF.L.U32 R207, R192, 0x10, RZ ;  /* 0x00000010c0cf7819 */ /* 0x000fe200000006ff */
[----:B------:R-:W-:Y:S01]  /*1030*/  FMUL.FTZ R208, R194, UR24 ;  /* 0x00000018c2d07c20 */ /* 0x000fe20008410000 */
[C---:B------:R-:W-:Y:S01]  /*1040*/  PRMT R192, R193.reuse, 0x7632, R192 ;  /* 0x00007632c1c07816 */ /* 0x040fe200000000c0 */
[----:B------:R-:W-:Y:S01]  /*1050*/  FMUL.FTZ R210, R210, UR24 ;  /* 0x00000018d2d27c20 */ /* 0x000fe20008410000 */
[----:B------:R-:W-:Y:S01]  /*1060*/  SHF.L.U32 R193, R193, 0x10, RZ ;  /* 0x00000010c1c17819 */ /* 0x000fe200000006ff */
[----:B------:R-:W-:Y:S01]  /*1070*/  FADD.FTZ R211, R189, -UR25 ;  /* 0x80000019bdd37e21 */ /* 0x000fe20008010000 */
[----:B------:R-:W-:Y:S01]  /*1080*/  PRMT R18, R195, 0x7632, R18 ;  /* 0x00007632c3127816 */ /* 0x000fe20000000012 */
[----:B------:R-:W-:Y:S01]  /*1090*/  FMUL.FTZ R0, R0, UR24 ;  /* 0x0000001800007c20 */ /* 0x000fe20008410000 */
[----:B------:R-:W-:Y:S01]  /*10a0*/  SHF.L.U32 R196, R206, 0x10, RZ ;  /* 0x00000010cec47819 */ /* 0x000fe200000006ff */
[----:B------:R-:W-:Y:S01]  /*10b0*/  FMUL.FTZ R214, R230, R207 ;  /* 0x000000cfe6d67220 */ /* 0x000fe20000410000 */
        /* <DEDUP_REMOVED lines=8> */
[----:B------:R-:W-:Y:S01]  /*1140*/  FMUL.FTZ R235, R229, R196 ;  /* 0x000000c4e5eb7220 */ /* 0x000fe20000410000 */
[----:B------:R-:W-:Y:S01]  /*1150*/  FADD.FTZ R193, RZ, R214 ;  /* 0x000000d6ffc17221 */ /* 0x000fe20000010000 */
[----:B------:R-:W-:Y:S01]  /*1160*/  FFMA.FTZ R18, R0, R214, RZ ;  /* 0x000000d600127223 */ /* 0x000fe200000100ff */
[----:B------:R-:W-:Y:S01]  /*1170*/  SHF.L.U32 R195, R195, 0x10, RZ ;  /* 0x00000010c3c37819 */ /* 0x000fe200000006ff */
[----:B------:R-:W-:Y:S01]  /*1180*/  FMUL.FTZ R209, R209, UR24 ;  /* 0x00000018d1d17c20 */ /* 0x000fe20008410000 */
[----:B------:R-:W-:Y:S01]  /*1190*/  SHF.L.U32 R192, R192, 0x10, RZ ;  /* 0x00000010c0c07819 */ /* 0x000fe200000006ff */
[----:B------:R-:W-:Y:S01]  /*11a0*/  FADD.FTZ R193, R193, R235 ;  /* 0x000000ebc1c17221 */ /* 0x000fe20000010000 */
[----:B------:R-:W-:Y:S01]  /*11b0*/  FFMA.FTZ R18, R211, R235, R18 ;  /* 0x000000ebd3127223 */ /* 0x000fe20000010012 */
[----:B------:R-:W-:Y:S01]  /*11c0*/  FMUL.FTZ R228, R233, R195 ;  /* 0x000000c3e9e47220 */ /* 0x000fe20000410000 */
[----:B------:R-:W-:Y:S01]  /*11d0*/  FADD.FTZ R188, R197, -UR25 ;  /* 0x80000019c5bc7e21 */ /* 0x000fe20008010000 */
[-C--:B------:R-:W-:Y:S01]  /*11e0*/  FFMA.FTZ R123, R209, R192.reuse, R123 ;  /* 0x000000c0d17b7223 */ /* 0x080fe2000001007b */
[----:B------:R-:W-:Y:S01]  /*11f0*/  FADD.FTZ R91, R91, R192 ;  /* 0x000000c05b5b7221 */ /* 0x000fe20000010000 */
        /* <DEDUP_REMOVED lines=9> */
[----:B------:R-:W-:Y:S01]  /*1290*/  FADD.FTZ R198, R198, -UR25 ;  /* 0x80000019c6c67e21 */ /* 0x000fe20008010000 */
[----:B------:R-:W-:Y:S01]  /*12a0*/  FADD.FTZ R85, R85, R190 ;  /* 0x000000be55557221 */ /* 0x000fe20000010000 */
[-C--:B------:R-:W-:Y:S01]  /*12b0*/  FFMA.FTZ R117, R207, R190.reuse, R117 ;  /* 0x000000becf757223 */ /* 0x080fe20000010075 */
        /* <DEDUP_REMOVED lines=18> */
[----:B------:R-:W-:-:S07]  /*13e0*/  FFMA.FTZ R225, R18, R224, R190 ;  /* 0x000000e012e17223 */ /* 0x000fce00000100be */
.L_x_6569:
[----:B------:R-:W-:Y:S05]  /*13f0*/  BSYNC.RECONVERGENT B0 ;  /* 0x0000000000007941 */ /* 0x000fea0003800200 */
.L_x_6568:
        /* <DEDUP_REMOVED lines=15> */
[----:B------:R-:W4:Y:S04]  /*14f0*/  LDL R250, [R1+0x4c] ;  /* 0x00004c0001fa7983 */ /* 0x000f280000100800 */
[----:B------:R-:W4:Y:S01]  /*1500*/  LDG.E.128 R188, desc[UR10][R188.64] ;  /* 0x0000000abcbc7981 */ /* 0x000f22000c1e1d00 */
[----:B------:R-:W-:-:S04]  /*1510*/  ISETP.NE.U32.AND P0, PT, RZ, UR20, PT ;  /* 0x00000014ff007c0c */ /* 0x000fc8000bf05070 */
[----:B------:R-:W-:-:S13]  /*1520*/  ISETP.NE.AND.EX P0, PT, RZ, UR21, PT, P0 ;  /* 0x00000015ff007c0c */ /* 0x000fda000bf05300 */
[----:B0-----:R-:W0:Y:S02]  /*1530*/  @P0 LDC.64 R8, c[0x0][0x438] ;  /* 0x00010e00ff080b82 */ /* 0x001e240000000a00 */
[----:B0-----:R-:W-:-:S05]  /*1540*/  @P0 IMAD.WIDE.U32 R8, R227, 0x20, R8 ;  /* 0x00000020e3080825 */ /* 0x001fca00078e0008 */
[----:B------:R-:W5:Y:S04]  /*1550*/  @P0 LDG.E.128 R156, desc[UR10][R8.64] ;  /* 0x0000000a089c0981 */ /* 0x000f68000c1e1d00 */
[----:B------:R3:W5:Y:S01]  /*1560*/  @P0 LDG.E.128 R160, desc[UR10][R8.64+0x10] ;  /* 0x0000100a08a00981 */ /* 0x000762000c1e1d00 */
[----:B------:R-:W-:Y:S01]  /*1570*/  IADD3 R227, PT, PT, R227, 0x100, RZ ;  /* 0x00000100e3e37810 */ /* 0x000fe20007ffe0ff */
[----:B--2---:R-:W-:Y:S01]  /*1580*/  FADD.FTZ R197, R4, -UR25 ;  /* 0x8000001904c57e21 */ /* 0x004fe20008010000 */
[----:B------:R-:W-:Y:S01]  /*1590*/  FADD.FTZ R4, R6, -UR25 ;  /* 0x8000001906047e21 */ /* 0x000fe20008010000 */
[----:B------:R-:W-:Y:S01]  /*15a0*/  FADD.FTZ R3, R5, -UR25 ;  /* 0x8000001905037e21 */ /* 0x000fe20008010000 */
[----:B------:R-:W-:Y:S01]  /*15b0*/  FADD.FTZ R5, R7, -UR25 ;  /* 0x8000001907057e21 */ /* 0x000fe20008010000 */
[----:B---3--:R-:W-:Y:S01]  /*15c0*/  FADD.FTZ R9, R193, -UR25 ;  /* 0x80000019c1097e21 */ /* 0x008fe20008010000 */
[----:B------:R-:W-:Y:S01]  /*15d0*/  FADD.FTZ R192, R192, -UR25 ;  /* 0x80000019c0c07e21 */ /* 0x000fe20008010000 */
[----:B------:R-:W-:Y:S01]  /*15e0*/  FMUL.FTZ R205, R197, UR24 ;  /* 0x00000018c5cd7c20 */ /* 0x000fe20008410000 */
[----:B----4-:R-:W-:-:S02]  /*15f0*/  PRMT R6, R188, 0x7632, R6 ;  /* 0x00007632bc067816 */ /* 0x010fc40000000006 */
[----:B------:R-:W-:Y:S02]  /*1600*/  SHF.L.U32 R196, R188, 0x10, RZ ;  /* 0x00000010bcc47819 */ /* 0x000fe400000006ff */
[C---:B------:R-:W-:Y:S02]  /*1610*/  PRMT R7, R189.reuse, 0x7632, R7 ;  /* 0x00007632bd077816 */ /* 0x040fe40000000007 */
[----:B------:R-:W-:Y:S02]  /*1620*/  SHF.L.U32 R189, R189, 0x10, RZ ;  /* 0x00000010bdbd7819 */ /* 0x000fe400000006ff */
[C---:B------:R-:W-:Y:S02]  /*1630*/  PRMT R198, R191.reuse, 0x7632, R198 ;  /* 0x00007632bfc67816 */ /* 0x040fe400000000c6 */
[----:B------:R-:W-:Y:S01]  /*1640*/  SHF.L.U32 R8, R191, 0x10, RZ ;  /* 0x00000010bf087819 */ /* 0x000fe200000006ff */
[----:B------:R-:W-:Y:S01]  /*1650*/  FADD.FTZ R191, R194, -UR25 ;  /* 0x80000019c2bf7e21 */ /* 0x000fe20008010000 */
[----:B------:R-:W-:Y:S01]  /*1660*/  SHF.L.U32 R193, R6, 0x10, RZ ;  /* 0x0000001006c17819 */ /* 0x000fe200000006ff */
[----:B------:R-:W-:Y:S01]  /*1670*/  FMUL.FTZ R248, R244, R196 ;  /* 0x000000c4f4f87220 */ /* 0x000fe20000410000 */
[----:B------:R-:W-:-:S02]  /*1680*/  PRMT R199, R190, 0x7632, R199 ;  /* 0x00007632bec77816 */ /* 0x000fc400000000c7 */
[----:B------:R-:W-:Y:S01]  /*1690*/  SHF.L.U32 R190, R190, 0x10, RZ ;  /* 0x00000010bebe7819 */ /* 0x000fe200000006ff */
[----:B------:R-:W-:Y:S01]  /*16a0*/  FMUL.FTZ R246, R247, R189 ;  /* 0x000000bdf7f67220 */ /* 0x000fe20000410000 */
[----:B------:R-:W-:Y:S01]  /*16b0*/  SHF.L.U32 R194, R7, 0x10, RZ ;  /* 0x0000001007c27819 */ /* 0x000fe200000006ff */
[----:B------:R-:W-:Y:S01]  /*16c0*/  FMUL.FTZ R7, R191, UR24 ;  /* 0x00000018bf077c20 */ /* 0x000fe20008410000 */
[----:B------:R-:W-:Y:S01]  /*16d0*/  FMUL.FTZ R6, R192, UR24 ;  /* 0x00000018c0067c20 */ /* 0x000fe20008410000 */
[----:B------:R-:W-:Y:S01]  /*16e0*/  FADD.FTZ R191, R226, R248 ;  /* 0x000000f8e2bf7221 */ /* 0x000fe20000010000 */
[----:B------:R-:W-:Y:S01]  /*16f0*/  FMUL.FTZ R247, R245, R193 ;  /* 0x000000c1f5f77220 */ /* 0x000fe20000410000 */
[----:B------:R-:W-:Y:S01]  /*1700*/  FMUL.FTZ R3, R3, UR24 ;  /* 0x0000001803037c20 */ /* 0x000fe20008410000 */
[----:B------:R-:W-:Y:S01]  /*1710*/  FFMA.FTZ R192, R205, R248, R225 ;  /* 0x000000f8cdc07223 */ /* 0x000fe200000100e1 */
[----:B------:R-:W-:Y:S01]  /*1720*/  FMUL.FTZ R244, R242, R190 ;  /* 0x000000bef2f47220 */ /* 0x000fe20000410000 */
[----:B------:R-:W-:Y:S01]  /*1730*/  FADD.FTZ R78, R78, R8 ;  /* 0x000000084e4e7221 */ /* 0x000fe20000010000 */
[-C--:B------:R-:W-:Y:S01]  /*1740*/  FFMA.FTZ R110, R7, R8.reuse, R110 ;  /* 0x00000008076e7223 */ /* 0x080fe2000001006e */
[----:B------:R-:W-:Y:S01]  /*1750*/  FMUL.FTZ R242, R243, R8 ;  /* 0x00000008f3f27220 */ /* 0x000fe20000410000 */
[----:B------:R-:W-:Y:S01]  /*1760*/  FADD.FTZ R8, R191, R247 ;  /* 0x000000f7bf087221 */ /* 0x000fe20000010000 */
[----:B------:R-:W-:Y:S01]  /*1770*/  FMUL.FTZ R4, R4, UR24 ;  /* 0x0000001804047c20 */ /* 0x000fe20008410000 */
        /* <DEDUP_REMOVED lines=19> */
[----:B------:R-:W-:Y:S01]  /*18b0*/  FADD.FTZ R188, R195, -UR25 ;  /* 0x80000019c3bc7e21 */ /* 0x000fe20008010000 */
[----:B------:R-:W-:Y:S01]  /*18c0*/  FADD.FTZ R189, R189, R243 ;  /* 0x000000f3bdbd7221 */ /* 0x000fe20000010000 */
[----:B------:R-:W-:-:S02]  /*18d0*/  FFMA.FTZ R191, R8, R243, R191 ;  /* 0x000000f308bf7223 */ /* 0x000fc400000100bf */
        /* <DEDUP_REMOVED lines=13> */
[----:B------:R-:W-:-:S07]  /*19b0*/  FFMA.FTZ R225, R9, R241, R191 ;  /* 0x000000f109e17223 */ /* 0x000fce00000100bf */
.L_x_6571:
[----:B------:R-:W-:Y:S05]  /*19c0*/  BSYNC.RECONVERGENT B0 ;  /* 0x0000000000007941 */ /* 0x000fea0003800200 */
.L_x_6570:
        /* <DEDUP_REMOVED lines=15> */
[----:B------:R-:W4:Y:S04]  /*1ac0*/  LDG.E.128 R188, desc[UR10][R16.64] ;  /* 0x0000000a10bc7981 */ /* 0x000f28000c1e1d00 */
[----:B------:R-:W4:Y:S01]  /*1ad0*/  LDL R199, [R1+0x2c] ;  /* 0x00002c0001c77983 */ /* 0x000f220000100800 */
        /* <DEDUP_REMOVED lines=12> */
[----:B----4-:R-:W-:-:S02]  /*1ba0*/  PRMT R14, R188, 0x7632, R14 ;  /* 0x00007632bc0e7816 */ /* 0x010fc4000000000e */
[----:B------:R-:W-:Y:S02]  /*1bb0*/  SHF.L.U32 R196, R188, 0x10, RZ ;  /* 0x00000010bcc47819 */ /* 0x000fe400000006ff */
[----:B------:R-:W-:Y:S02]  /*1bc0*/  PRMT R15, R189, 0x7632, R15 ;  /* 0x00007632bd0f7816 */ /* 0x000fe4000000000f */
[C---:B------:R-:W-:Y:S02]  /*1bd0*/  PRMT R197, R191.reuse, 0x7632, R197 ;  /* 0x00007632bfc57816 */ /* 0x040fe400000000c5 */
[----:B------:R-:W-:Y:S01]  /*1be0*/  SHF.L.U32 R16, R191, 0x10, RZ ;  /* 0x00000010bf107819 */ /* 0x000fe200000006ff */
[----:B------:R-:W-:Y:S01]  /*1bf0*/  FADD.FTZ R191, R194, -UR25 ;  /* 0x80000019c2bf7e21 */ /* 0x000fe20008010000 */
[----:B------:R-:W-:Y:S01]  /*1c00*/  SHF.L.U32 R193, R14, 0x10, RZ ;  /* 0x000000100ec17819 */ /* 0x000fe200000006ff */
[----:B------:R-:W-:Y:S01]  /*1c10*/  FADD.FTZ R192, R192, -UR25 ;  /* 0x80000019c0c07e21 */ /* 0x000fe20008010000 */
[----:B------:R-:W-:Y:S01]  /*1c20*/  FMUL.FTZ R240, R239, R196 ;  /* 0x000000c4eff07220 */ /* 0x000fe20000410000 */
[----:B------:R-:W-:Y:S01]  /*1c30*/  SHF.L.U32 R189, R189, 0x10, RZ ;  /* 0x00000010bdbd7819 */ /* 0x000fe200000006ff */
[----:B------:R-:W-:Y:S01]  /*1c40*/  FMUL.FTZ R10, R10, UR24 ;  /* 0x000000180a0a7c20 */ /* 0x000fe20008410000 */
[----:B------:R-:W-:Y:S01]  /*1c50*/  SHF.L.U32 R194, R15, 0x10, RZ ;  /* 0x000000100fc27819 */ /* 0x000fe200000006ff */
[----:B------:R-:W-:Y:S01]  /*1c60*/  FMUL.FTZ R15, R191, UR24 ;  /* 0x00000018bf0f7c20 */ /* 0x000fe20008410000 */
[----:B------:R-:W-:Y:S01]  /*1c70*/  FMUL.FTZ R14, R192, UR24 ;  /* 0x00000018c00e7c20 */ /* 0x000fe20008410000 */
[----:B------:R-:W-:Y:S01]  /*1c80*/  FADD.FTZ R191, R226, R240 ;  /* 0x000000f0e2bf7221 */ /* 0x000fe20000010000 */
[----:B------:R-:W-:Y:S01]  /*1c90*/  FMUL.FTZ R239, R223, R193 ;  /* 0x000000c1dfef7220 */ /* 0x000fe20000410000 */
[----:B------:R-:W-:Y:S01]  /*1ca0*/  FMUL.FTZ R11, R11, UR24 ;  /* 0x000000180b0b7c20 */ /* 0x000fe20008410000 */
[----:B------:R-:W-:Y:S01]  /*1cb0*/  FFMA.FTZ R192, R10, R240, R225 ;  /* 0x000000f00ac07223 */ /* 0x000fe200000100e1 */
[----:B------:R-:W-:Y:S01]  /*1cc0*/  PRMT R198, R190, 0x7632, R198 ;  /* 0x00007632bec67816 */ /* 0x000fe200000000c6 */
[----:B------:R-:W-:Y:S01]  /*1cd0*/  FMUL.FTZ R238, R222, R189 ;  /* 0x000000bddeee7220 */ /* 0x000fe20000410000 */
[----:B------:R-:W-:Y:S01]  /*1ce0*/  SHF.L.U32 R190, R190, 0x10, RZ ;  /* 0x00000010bebe7819 */ /* 0x000fe200000006ff */
[----:B------:R-:W-:Y:S01]  /*1cf0*/  FADD.FTZ R70, R70, R16 ;  /* 0x0000001046467221 */ /* 0x000fe20000010000 */
[-C--:B------:R-:W-:Y:S01]  /*1d00*/  FFMA.FTZ R102, R15, R16.reuse, R102 ;  /* 0x000000100f667223 */ /* 0x080fe20000010066 */
[----:B------:R-:W-:Y:S01]  /*1d10*/  FMUL.FTZ R222, R221, R16 ;  /* 0x00000010ddde7220 */ /* 0x000fe20000410000 */
[----:B------:R-:W-:Y:S01]  /*1d20*/  FADD.FTZ R16, R191, R239 ;  /* 0x000000efbf107221 */ /* 0x000fe20000010000 */
[----:B------:R-:W-:Y:S01]  /*1d30*/  FMUL.FTZ R12, R12, UR24 ;  /* 0x000000180c0c7c20 */ /* 0x000fe20008410000 */
[----:B------:R-:W-:Y:S01]  /*1d40*/  FFMA.FTZ R191, R11, R239, R192 ;  /* 0x000000ef0bbf7223 */ /* 0x000fe200000100c0 */
[----:B------:R-:W-:Y:S01]  /*1d50*/  FMUL.FTZ R236, R237, R190 ;  /* 0x000000beedec7220 */ /* 0x000fe20000410000 */
        /* <DEDUP_REMOVED lines=35> */
.L_x_6573:
[----:B------:R-:W-:Y:S05]  /*1f90*/  BSYNC.RECONVERGENT B0 ;  /* 0x0000000000007941 */ /* 0x000fea0003800200 */
.L_x_6572:
[----:B------:R-:W-:Y:S04]  /*1fa0*/  BSSY.RECONVERGENT B0, `(.L_x_6574) ;  /* 0x000005b000007945 */ /* 0x000fe80003800200 */
[----:B------:R-:W-:Y:S05]  /*1fb0*/  @!P1 BRA `(.L_x_6575) ;  /* 0x0000000400649947 */ /* 0x000fea0003800000 */
[----:B------:R-:W0:Y:S01]  /*1fc0*/  LDC.64 R196, c[0x0][0x3a8] ;  /* 0x0000ea00ffc47b82 */ /* 0x000e220000000a00 */
[----:B------:R-:W2:Y:S04]  /*1fd0*/  LDL R218, [R1+0x10] ;  /* 0x0000100001da7983 */ /* 0x000ea80000100800 */
[----:B------:R-:W3:Y:S03]  /*1fe0*/  LDL R231, [R1+0x18] ;  /* 0x0000180001e77983 */ /* 0x000ee60000100800 */
[----:B------:R-:W1:Y:S01]  /*1ff0*/  LDC.64 R192, c[0x0][0x428] ;  /* 0x00010a00ffc07b82 */ /* 0x000e620000000a00 */
[----:B------:R-:W4:Y:S04]  /*2000*/  LDL R216, [R1] ;  /* 0x0000000001d87983 */ /* 0x000f280000100800 */
        /* <DEDUP_REMOVED lines=15> */
[----:B------:R2:W5:Y:S02]  /*2100*/  @P0 LDG.E.128 R176, desc[UR10][R200.64+0x10] ;  /* 0x0000100ac8b00981 */ /* 0x000564000c1e1d00 */
[----:B--2---:R-:W-:Y:S01]  /*2110*/  FADD.FTZ R200, R189, -UR25 ;  /* 0x80000019bdc87e21 */ /* 0x004fe20008010000 */
[----:B------:R-:W-:Y:S01]  /*2120*/  FADD.FTZ R201, R190, -UR25 ;  /* 0x80000019bec97e21 */ /* 0x000fe20008010000 */
[----:B------:R-:W-:Y:S01]  /*2130*/  FADD.FTZ R19, R188, -UR25 ;  /* 0x80000019bc137e21 */ /* 0x000fe20008010000 */
[----:B------:R-:W-:Y:S01]  /*2140*/  FADD.FTZ R204, R191, -UR25 ;  /* 0x80000019bfcc7e21 */ /* 0x000fe20008010000 */
[----:B------:R-:W-:Y:S01]  /*2150*/  FMUL.FTZ R213, R200, UR24 ;  /* 0x00000018c8d57c20 */ /* 0x000fe20008410000 */
[----:B------:R-:W-:Y:S01]  /*2160*/  FMUL.FTZ R200, R201, UR24 ;  /* 0x00000018c9c87c20 */ /* 0x000fe20008410000 */
[----:B---3--:R-:W-:-:S02]  /*2170*/  PRMT R202, R192, 0x7632, R202 ;  /* 0x00007632c0ca7816 */ /* 0x008fc400000000ca */
[----:B------:R-:W-:Y:S02]  /*2180*/  SHF.L.U32 R203, R192, 0x10, RZ ;  /* 0x00000010c0cb7819 */ /* 0x000fe400000006ff */
[C---:B------:R-:W-:Y:S01]  /*2190*/  PRMT R192, R193.reuse, 0x7632, R192 ;  /* 0x00007632c1c07816 */ /* 0x040fe200000000c0 */
[----:B----4-:R-:W-:Y:S01]  /*21a0*/  FADD.FTZ R196, R196, -UR25 ;  /* 0x80000019c4c47e21 */ /* 0x010fe20008010000 */
[----:B------:R-:W-:Y:S01]  /*21b0*/  SHF.L.U32 R193, R193, 0x10, RZ ;  /* 0x00000010c1c17819 */ /* 0x000fe200000006ff */
[----:B------:R-:W-:Y:S01]  /*21c0*/  FADD.FTZ R189, R197, -UR25 ;  /* 0x80000019c5bd7e21 */ /* 0x000fe20008010000 */
[C---:B------:R-:W-:Y:S02]  /*21d0*/  PRMT R212, R194.reuse, 0x7632, R212 ;  /* 0x00007632c2d47816 */ /* 0x040fe400000000d4 */
[----:B------:R-:W-:Y:S02]  /*21e0*/  SHF.L.U32 R194, R194, 0x10, RZ ;  /* 0x00000010c2c27819 */ /* 0x000fe400000006ff */
[----:B------:R-:W-:-:S02]  /*21f0*/  PRMT R191, R195, 0x7632, R191 ;  /* 0x00007632c3bf7816 */ /* 0x000fc400000000bf */
[----:B------:R-:W-:Y:S01]  /*2200*/  SHF.L.U32 R188, R195, 0x10, RZ ;  /* 0x00000010c3bc7819 */ /* 0x000fe200000006ff */
[----:B------:R-:W-:Y:S01]  /*2210*/  FADD.FTZ R195, R198, -UR25 ;  /* 0x80000019c6c37e21 */ /* 0x000fe20008010000 */
[----:B------:R-:W-:Y:S01]  /*2220*/  SHF.L.U32 R197, R202, 0x10, RZ ;  /* 0x00000010cac57819 */ /* 0x000fe200000006ff */
[----:B------:R-:W-:Y:S01]  /*2230*/  FMUL.FTZ R202, R196, UR24 ;  /* 0x00000018c4ca7c20 */ /* 0x000fe20008410000 */
[----:B------:R-:W-:Y:S01]  /*2240*/  FMUL.FTZ R19, R19, UR24 ;  /* 0x0000001813137c20 */ /* 0x000fe20008410000 */
[----:B------:R-:W-:Y:S01]  /*2250*/  FMUL.FTZ R232, R218, R203 ;  /* 0x000000cbdae87220 */ /* 0x000fe20000410000 */
        /* <DEDUP_REMOVED lines=8> */
[----:B------:R-:W-:Y:S01]  /*22e0*/  FADD.FTZ R194, R226, R232 ;  /* 0x000000e8e2c27221 */ /* 0x000fe20000010000 */
[----:B------:R-:W-:Y:S01]  /*22f0*/  FFMA.FTZ R195, R19, R232, R225 ;  /* 0x000000e813c37223 */ /* 0x000fe200000100e1 */
[----:B------:R-:W-:Y:S01]  /*2300*/  FMUL.FTZ R231, R219, R197 ;  /* 0x000000c5dbe77220 */ /* 0x000fe20000410000 */
        /* <DEDUP_REMOVED lines=12> */
[----:B------:R-:W-:Y:S01]  /*23d0*/  FMUL.FTZ R203, R189, UR24 ;  /* 0x00000018bdcb7c20 */ /* 0x000fe20008410000 */
[----:B------:R-:W-:Y:S01]  /*23e0*/  FADD.FTZ R188, R188, R219 ;  /* 0x000000dbbcbc7221 */ /* 0x000fe20000010000 */
[----:B------:R-:W-:Y:S01]  /*23f0*/  FFMA.FTZ R189, R201, R219, R195 ;  /* 0x000000dbc9bd7223 */ /* 0x000fe200000100c3 */
[----:B------:R-:W-:-:S02]  /*2400*/  FMUL.FTZ R217, R252, R193 ;  /* 0x000000c1fcd97220 */ /* 0x000fc40000410000 */
[----:B------:R-:W-:Y:S01]  /*2410*/  FADD.FTZ R188, R188, R218 ;  /* 0x000000dabcbc7221 */ /* 0x000fe20000010000 */
[----:B------:R-:W-:Y:S01]  /*2420*/  FFMA.FTZ R189, R202, R218, R189 ;  /* 0x000000dacabd7223 */ /* 0x000fe200000100bd */
[----:B------:R-:W-:Y:S01]  /*2430*/  SHF.L.U32 R191, R191, 0x10, RZ ;  /* 0x00000010bfbf7819 */ /* 0x000fe200000006ff */
[----:B------:R-:W-:Y:S01]  /*2440*/  FADD.FTZ R190, R199, -UR25 ;  /* 0x80000019c7be7e21 */ /* 0x000fe20008010000 */
[----:B------:R-:W-:Y:S01]  /*2450*/  FADD.FTZ R188, R188, R217 ;  /* 0x000000d9bcbc7221 */ /* 0x000fe20000010000 */
[----:B------:R-:W-:Y:S02]  /*2460*/  FFMA.FTZ R189, R203, R217, R189 ;  /* 0x000000d9cbbd7223 */ /* 0x000fe400000100bd */
[----:B------:R-:W-:Y:S01]  /*2470*/  FMUL.FTZ R204, R190, UR24 ;  /* 0x00000018becc7c20 */ /* 0x000fe20008410000 */
[----:B------:R-:W-:Y:S01]  /*2480*/  FMUL.FTZ R215, R250, R191 ;  /* 0x000000bffad77220 */ /* 0x000fe20000410000 */
        /* <DEDUP_REMOVED lines=12> */
.L_x_6575:
[----:B------:R-:W-:Y:S05]  /*2550*/  BSYNC.RECONVERGENT B0 ;  /* 0x0000000000007941 */ /* 0x000fea0003800200 */
.L_x_6574:
[----:B------:R-:W0:Y:S01]  /*2560*/  SHFL.DOWN PT, R188, R226, 0x10, 0x1f ;  /* 0x0a001f00e2bc7f89 */ /* 0x000e2200000e0000 */
        /* <DEDUP_REMOVED lines=30> */
.L_x_6577:
[----:B------:R-:W-:Y:S05]  /*2750*/  BSYNC.RECONVERGENT B0 ;  /* 0x0000000000007941 */ /* 0x000fea0003800200 */
.L_x_6576:
        /* <DEDUP_REMOVED lines=49> */
[----:B------:R-:W-:Y:S01]  /*2a70*/  FFMA.FTZ R193, R206, UR17, R192 ;  /* 0x00000011cec17c23 */ /* 0x000fe200080100c0 */
[C---:B-----5:R-:W-:Y:S02]  /*2a80*/  SHF.L.U32 R194, R191.reuse, 0x10, RZ ;  /* 0x00000010bfc27819 */ /* 0x060fe400000006ff */
[----:B------:R-:W-:Y:S01]  /*2a90*/  PRMT R191, R191, 0x7632, R191 ;  /* 0x00007632bfbf7816 */ /* 0x000fe200000000bf */
[----:B------:R-:W-:-:S03]  /*2aa0*/  FADD.FTZ R193, R228, -R193 ;  /* 0x800000c1e4c17221 */ /* 0x000fc60000010000 */
[----:B------:R-:W-:Y:S01]  /*2ab0*/  SHF.L.U32 R191, R191, 0x10, RZ ;  /* 0x00000010bfbf7819 */ /* 0x000fe200000006ff */
[----:B------:R-:W-:-:S04]  /*2ac0*/  FMUL.FTZ R193, R193, UR24 ;  /* 0x00000018c1c17c20 */ /* 0x000fc80008410000 */
[----:B------:R-:W-:-:S04]  /*2ad0*/  FMUL.FTZ R193, R193, UR16 ;  /* 0x00000010c1c17c20 */ /* 0x000fc80008410000 */
[----:B------:R-:W-:Y:S01]  /*2ae0*/  FFMA.FTZ R54, R193, R194, R54 ;  /* 0x000000c2c1367223 */ /* 0x000fe20000010036 */
[----:B------:R-:W-:-:S04]  /*2af0*/  FFMA.FTZ R194, R18, UR17, R192 ;  /* 0x0000001112c27c23 */ /* 0x000fc800080100c0 */
[----:B------:R-:W-:-:S04]  /*2b00*/  FADD.FTZ R194, R224, -R194 ;  /* 0x800000c2e0c27221 */ /* 0x000fc80000010000 */
[----:B------:R-:W-:-:S04]  /*2b10*/  FMUL.FTZ R194, R194, UR24 ;  /* 0x00000018c2c27c20 */ /* 0x000fc80008410000 */
[----:B------:R-:W-:-:S04]  /*2b20*/  FMUL.FTZ R194, R194, UR16 ;  /* 0x00000010c2c27c20 */ /* 0x000fc80008410000 */
[----:B------:R-:W-:Y:S01]  /*2b30*/  FFMA.FTZ R55, R194, R191, R55 ;  /* 0x000000bfc2377223 */ /* 0x000fe20000010037 */
[----:B------:R-:W-:Y:S01]  /*2b40*/  FMUL.FTZ R191, R150, R193 ;  /* 0x000000c196bf7220 */ /* 0x000fe20000410000 */
[----:B------:R-:W-:Y:S01]  /*2b50*/  FFMA.FTZ R193, R208, UR17, R192 ;  /* 0x00000011d0c17c23 */ /* 0x000fe200080100c0 */
[----:B------:R-:W-:-:S03]  /*2b60*/  FMUL.FTZ R194, R151, R194 ;  /* 0x000000c297c27220 */ /* 0x000fc60000410000 */
[----:B------:R-:W-:Y:S02]  /*2b70*/  FADD.FTZ R193, R230, -R193 ;  /* 0x800000c1e6c17221 */ /* 0x000fe40000010000 */
[----:B------:R-:W-:Y:S02]  /*2b80*/  F2FP.BF16.F32.PACK_AB R191, R194, R191 ;  /* 0x000000bfc2bf723e */ /* 0x000fe400000010ff */
[----:B------:R-:W-:-:S04]  /*2b90*/  FMUL.FTZ R193, R193, UR24 ;  /* 0x00000018c1c17c20 */ /* 0x000fc80008410000 */
[----:B------:R-:W-:Y:S01]  /*2ba0*/  FMUL.FTZ R195, R193, UR16 ;  /* 0x00000010c1c37c20 */ /* 0x000fe20008410000 */
[C---:B------:R-:W-:Y:S02]  /*2bb0*/  SHF.L.U32 R193, R190.reuse, 0x10, RZ ;  /* 0x00000010bec17819 */ /* 0x040fe400000006ff */
        /* <DEDUP_REMOVED lines=9> */
[----:B------:R-:W-:-:S05]  /*2c50*/  FMUL.FTZ R52, R149, R52 ;  /* 0x0000003495347220 */ /* 0x000fca0000410000 */
[----:B------:R-:W-:Y:S01]  /*2c60*/  F2FP.BF16.F32.PACK_AB R190, R52, R53 ;  /* 0x0000003534be723e */ /* 0x000fe200000010ff */
[----:B------:R-:W-:Y:S01]  /*2c70*/  FFMA.FTZ R52, R210, UR17, R192 ;  /* 0x00000011d2347c23 */ /* 0x000fe200080100c0 */
[C---:B------:R-:W-:Y:S02]  /*2c80*/  SHF.L.U32 R53, R189.reuse, 0x10, RZ ;  /* 0x00000010bd357819 */ /* 0x040fe400000006ff */
[----:B------:R-:W-:Y:S01]  /*2c90*/  PRMT R189, R189, 0x7632, R189 ;  /* 0x00007632bdbd7816 */ /* 0x000fe200000000bd */
[----:B------:R-:W-:-:S03]  /*2ca0*/  FADD.FTZ R52, R234, -R52 ;  /* 0x80000034ea347221 */ /* 0x000fc60000010000 */
[----:B------:R-:W-:Y:S01]  /*2cb0*/  SHF.L.U32 R189, R189, 0x10, RZ ;  /* 0x00000010bdbd7819 */ /* 0x000fe200000006ff */
        /* <DEDUP_REMOVED lines=28> */
.L_x_6581:
[--C-:B------:R-:W-:Y:S01]  /*2e80*/  FFMA.FTZ R180, R0, UR17, R192.reuse ;  /* 0x0000001100b47c23 */ /* 0x100fe200080100c0 */
[----:B------:R-:W-:Y:S01]  /*2e90*/  FFMA.FTZ R181, R211, UR17, R192 ;  /* 0x00000011d3b57c23 */ /* 0x000fe200080100c0 */
[----:B-----5:R-:W-:Y:S02]  /*2ea0*/  SHF.L.U32 R184, R188, 0x10, RZ ;  /* 0x00000010bcb87819 */ /* 0x020fe400000006ff */
[----:B------:R-:W-:Y:S01]  /*2eb0*/  FADD.FTZ R180, R214, -R180 ;  /* 0x800000b4d6b47221 */ /* 0x000fe20000010000 */
[----:B------:R-:W-:Y:S01]  /*2ec0*/  FADD.FTZ R181, R235, -R181 ;  /* 0x800000b5ebb57221 */ /* 0x000fe20000010000 */
[----:B------:R-:W-:Y:S02]  /*2ed0*/  PRMT R182, R188, 0x7632, R182 ;  /* 0x00007632bcb67816 */ /* 0x000fe400000000b6 */
[----:B------:R-:W-:Y:S01]  /*2ee0*/  FMUL.FTZ R180, R180, UR24 ;  /* 0x00000018b4b47c20 */ /* 0x000fe20008410000 */
[----:B------:R-:W-:Y:S01]  /*2ef0*/  FMUL.FTZ R181, R181, UR24 ;  /* 0x00000018b5b57c20 */ /* 0x000fe20008410000 */
[----:B------:R-:W-:-:S02]  /*2f00*/  SHF.L.U32 R186, R189, 0x10, RZ ;  /* 0x00000010bdba7819 */ /* 0x000fc400000006ff */
[----:B------:R-:W-:Y:S01]  /*2f10*/  FMUL.FTZ R183, R180, UR16 ;  /* 0x00000010b4b77c20 */ /* 0x000fe20008410000 */
[----:B------:R-:W-:Y:S02]  /*2f20*/  PRMT R185, R189, 0x7632, R185 ;  /* 0x00007632bdb97816 */ /* 0x000fe400000000b9 */
[----:B------:R-:W-:Y:S01]  /*2f30*/  PRMT R187, R190, 0x7632, R187 ;  /* 0x00007632bebb7816 */ /* 0x000fe200000000bb */
[----:B------:R-:W-:Y:S01]  /*2f40*/  FFMA.FTZ R56, R183, R184, R56 ;  /* 0x000000b8b7387223 */ /* 0x000fe20000010038 */
[----:B------:R-:W-:Y:S01]  /*2f50*/  SHF.L.U32 R184, R182, 0x10, RZ ;  /* 0x00000010b6b87819 */ /* 0x000fe200000006ff */
[----:B------:R-:W-:Y:S01]  /*2f60*/  FMUL.FTZ R182, R181, UR16 ;  /* 0x00000010b5b67c20 */ /* 0x000fe20008410000 */
[----:B------:R-:W-:Y:S01]  /*2f70*/  FMUL.FTZ R183, R152, R183 ;  /* 0x000000b798b77220 */ /* 0x000fe20000410000 */
[----:B------:R-:W-:Y:S02]  /*2f80*/  SHF.L.U32 R187, R187, 0x10, RZ ;  /* 0x00000010bbbb7819 */ /* 0x000fe400000006ff */
[----:B------:R-:W-:Y:S01]  /*2f90*/  FFMA.FTZ R57, R182, R184, R57 ;  /* 0x000000b8b6397223 */ /* 0x000fe20000010039 */
[----:B------:R-:W-:-:S05]  /*2fa0*/  FMUL.FTZ R182, R153, R182 ;  /* 0x000000b699b67220 */ /* 0x000fca0000410000 */
[----:B------:R-:W-:Y:S01]  /*2fb0*/  F2FP.BF16.F32.PACK_AB R188, R182, R183 ;  /* 0x000000b7b6bc723e */ /* 0x000fe200000010ff */
[--C-:B------:R-:W-:Y:S01]  /*2fc0*/  FFMA.FTZ R182, R210, UR17, R192.reuse ;  /* 0x00000011d2b67c23 */ /* 0x100fe200080100c0 */
[----:B------:R-:W-:-:S03]  /*2fd0*/  FFMA.FTZ R183, R209, UR17, R192 ;  /* 0x00000011d1b77c23 */ /* 0x000fc600080100c0 */
[----:B------:R-:W-:Y:S01]  /*2fe0*/  FADD.FTZ R182, R234, -R182 ;  /* 0x800000b6eab67221 */ /* 0x000fe20000010000 */
[----:B------:R-:W-:-:S03]  /*2ff0*/  FADD.FTZ R183, R233, -R183 ;  /* 0x800000b7e9b77221 */ /* 0x000fc60000010000 */
[----:B------:R-:W-:Y:S01]  /*3000*/  FMUL.FTZ R182, R182, UR24 ;  /* 0x00000018b6b67c20 */ /* 0x000fe20008410000 */
[----:B------:R-:W-:-:S03]  /*3010*/  FMUL.FTZ R183, R183, UR24 ;  /* 0x00000018b7b77c20 */ /* 0x000fc60008410000 */
[----:B------:R-:W-:-:S04]  /*3020*/  FMUL.FTZ R184, R182, UR16 ;  /* 0x00000010b6b87c20 */ /* 0x000fc80008410000 */
[----:B------:R-:W-:Y:S01]  /*3030*/  FFMA.FTZ R58, R184, R186, R58 ;  /* 0x000000bab83a7223 */ /* 0x000fe2000001003a */
[----:B------:R-:W-:Y:S01]  /*3040*/  SHF.L.U32 R186, R185, 0x10, RZ ;  /* 0x00000010b9ba7819 */ /* 0x000fe200000006ff */
[----:B------:R-:W-:Y:S01]  /*3050*/  FMUL.FTZ R185, R183, UR16 ;  /* 0x00000010b7b97c20 */ /* 0x000fe20008410000 */
[----:B------:R-:W-:-:S03]  /*3060*/  FMUL.FTZ R184, R154, R184 ;  /* 0x000000b89ab87220 */ /* 0x000fc60000410000 */
[----:B------:R-:W-:Y:S01]  /*3070*/  FFMA.FTZ R59, R185, R186, R59 ;  /* 0x000000bab93b7223 */ /* 0x000fe2000001003b */
[----:B------:R-:W-:Y:S01]  /*3080*/  FFMA.FTZ R186, R208, UR17, R192 ;  /* 0x00000011d0ba7c23 */ /* 0x000fe200080100c0 */
[----:B------:R-:W-:-:S03]  /*3090*/  FMUL.FTZ R185, R155, R185 ;  /* 0x000000b99bb97220 */ /* 0x000fc60000410000 */
[----:B------:R-:W-:Y:S02]  /*30a0*/  FADD.FTZ R186, R230, -R186 ;  /* 0x800000bae6ba7221 */ /* 0x000fe40000010000 */
[----:B------:R-:W-:Y:S02]  /*30b0*/  F2FP.BF16.F32.PACK_AB R189, R185, R184 ;  /* 0x000000b8b9bd723e */ /* 0x000fe400000010ff */
[----:B------:R-:W-:Y:S01]  /*30c0*/  FMUL.FTZ R184, R186, UR24 ;  /* 0x00000018bab87c20 */ /* 0x000fe20008410000 */
[----:B------:R-:W-:-:S03]  /*30d0*/  SHF.L.U32 R185, R190, 0x10, RZ ;  /* 0x00000010beb97819 */ /* 0x000fc600000006ff */
        /* <DEDUP_REMOVED lines=27> */
.L_x_6580:
        /* <DEDUP_REMOVED lines=10> */
[----:B------:R-:W-:-:S04]  /*3330*/  FFMA.FTZ R193, R193, UR24, R22 ;  /* 0x00000018c1c17c23 */ /* 0x000fc80008010016 */
[----:B------:R-:W-:-:S04]  /*3340*/  FMUL.FTZ R193, R193, UR16 ;  /* 0x00000010c1c17c20 */ /* 0x000fc80008410000 */
[----:B------:R-:W-:Y:S01]  /*3350*/  FFMA.FTZ R54, R194, R193, R54 ;  /* 0x000000c1c2367223 */ /* 0x000fe20000010036 */
[----:B------:R-:W-:-:S04]  /*3360*/  FFMA.FTZ R194, R18, UR17, R192 ;  /* 0x0000001112c27c23 */ /* 0x000fc800080100c0 */
[----:B------:R-:W-:-:S04]  /*3370*/  FADD.FTZ R194, R224, -R194 ;  /* 0x800000c2e0c27221 */ /* 0x000fc80000010000 */
[----:B------:R-:W-:-:S04]  /*3380*/  FFMA.FTZ R194, R194, UR24, R23 ;  /* 0x00000018c2c27c23 */ /* 0x000fc80008010017 */
[----:B------:R-:W-:-:S04]  /*3390*/  FMUL.FTZ R194, R194, UR16 ;  /* 0x00000010c2c27c20 */ /* 0x000fc80008410000 */
[-C--:B------:R-:W-:Y:S01]  /*33a0*/  FFMA.FTZ R55, R191, R194.reuse, R55 ;  /* 0x000000c2bf377223 */ /* 0x080fe20000010037 */
[----:B------:R-:W-:Y:S01]  /*33b0*/  FMUL.FTZ R191, R150, R193 ;  /* 0x000000c196bf7220 */ /* 0x000fe20000410000 */
[----:B------:R-:W-:Y:S01]  /*33c0*/  FFMA.FTZ R193, R208, UR17, R192 ;  /* 0x00000011d0c17c23 */ /* 0x000fe200080100c0 */
[----:B------:R-:W-:-:S03]  /*33d0*/  FMUL.FTZ R194, R151, R194 ;  /* 0x000000c297c27220 */ /* 0x000fc60000410000 */
[----:B------:R-:W-:Y:S02]  /*33e0*/  FADD.FTZ R193, R230, -R193 ;  /* 0x800000c1e6c17221 */ /* 0x000fe40000010000 */
[----:B------:R-:W-:Y:S02]  /*33f0*/  F2FP.BF16.F32.PACK_AB R191, R194, R191 ;  /* 0x000000bfc2bf723e */ /* 0x000fe400000010ff */
[----:B------:R-:W-:-:S04]  /*3400*/  FFMA.FTZ R193, R193, UR24, R20 ;  /* 0x00000018c1c17c23 */ /* 0x000fc80008010014 */
[----:B------:R-:W-:Y:S01]  /*3410*/  FMUL.FTZ R195, R193, UR16 ;  /* 0x00000010c1c37c20 */ /* 0x000fe20008410000 */
[C---:B------:R-:W-:Y:S02]  /*3420*/  SHF.L.U32 R193, R190.reuse, 0x10, RZ ;  /* 0x00000010bec17819 */ /* 0x040fe400000006ff */
[----:B------:R-:W-:-:S03]  /*3430*/  PRMT R190, R190, 0x7632, R190 ;  /* 0x00007632bebe7816 */ /* 0x000fc600000000be */
[----:B------:R-:W-:Y:S01]  /*3440*/  FFMA.FTZ R193, R193, R195, R52 ;  /* 0x000000c3c1c17223 */ /* 0x000fe20000010034 */
[----:B------:R-:W-:Y:S01]  /*3450*/  FFMA.FTZ R52, R207, UR17, R192 ;  /* 0x00000011cf347c23 */ /* 0x000fe200080100c0 */
[----:B------:R-:W-:-:S03]  /*3460*/  SHF.L.U32 R190, R190, 0x10, RZ ;  /* 0x00000010bebe7819 */ /* 0x000fc600000006ff */
[----:B------:R-:W-:-:S04]  /*3470*/  FADD.FTZ R52, R229, -R52 ;  /* 0x80000034e5347221 */ /* 0x000fc80000010000 */
[----:B------:R-:W-:-:S04]  /*3480*/  FFMA.FTZ R52, R52, UR24, R21 ;  /* 0x0000001834347c23 */ /* 0x000fc80008010015 */
[----:B------:R-:W-:-:S04]  /*3490*/  FMUL.FTZ R52, R52, UR16 ;  /* 0x0000001034347c20 */ /* 0x000fc80008410000 */
[-C--:B------:R-:W-:Y:S01]  /*34a0*/  FFMA.FTZ R194, R190, R52.reuse, R53 ;  /* 0x00000034bec27223 */ /* 0x080fe20000010035 */
        /* <DEDUP_REMOVED lines=8> */
[----:B------:R-:W-:-:S04]  /*3530*/  FFMA.FTZ R52, R52, UR24, R26 ;  /* 0x0000001834347c23 */ /* 0x000fc8000801001a */
[----:B------:R-:W-:-:S04]  /*3540*/  FMUL.FTZ R52, R52, UR16 ;  /* 0x0000001034347c20 */ /* 0x000fc80008410000 */
[-C--:B------:R-:W-:Y:S01]  /*3550*/  FFMA.FTZ R58, R53, R52.reuse, R58 ;  /* 0x00000034353a7223 */ /* 0x080fe2000001003a */
[----:B------:R-:W-:Y:S01]  /*3560*/  FFMA.FTZ R53, R209, UR17, R192 ;  /* 0x00000011d1357c23 */ /* 0x000fe200080100c0 */
[----:B------:R-:W-:-:S03]  /*3570*/  FMUL.FTZ R52, R154, R52 ;  /* 0x000000349a347220 */ /* 0x000fc60000410000 */
[----:B------:R-:W-:-:S04]  /*3580*/  FADD.FTZ R53, R233, -R53 ;  /* 0x80000035e9357221 */ /* 0x000fc80000010000 */
[----:B------:R-:W-:-:S04]  /*3590*/  FFMA.FTZ R53, R53, UR24, R27 ;  /* 0x0000001835357c23 */ /* 0x000fc8000801001b */
[----:B------:R-:W-:-:S04]  /*35a0*/  FMUL.FTZ R53, R53, UR16 ;  /* 0x0000001035357c20 */ /* 0x000fc80008410000 */
[-C--:B------:R-:W-:Y:S01]  /*35b0*/  FFMA.FTZ R59, R189, R53.reuse, R59 ;  /* 0x00000035bd3b7223 */ /* 0x080fe2000001003b */
        /* <DEDUP_REMOVED lines=18> */
[----:B------:R-:W-:Y:S06]  /*36e0*/  BRA `(.L_x_6582) ;  /* 0x0000000400007947 */ /* 0x000fec0003800000 */
.L_x_6583:
[--C-:B------:R-:W-:Y:S01]  /*36f0*/  FFMA.FTZ R180, R0, UR17, R192.reuse ;  /* 0x0000001100b47c23 */ /* 0x100fe200080100c0 */
[----:B------:R-:W-:Y:S01]  /*3700*/  FFMA.FTZ R181, R211, UR17, R192 ;  /* 0x00000011d3b57c23 */ /* 0x000fe200080100c0 */
[----:B-----5:R-:W-:Y:S02]  /*3710*/  SHF.L.U32 R184, R188, 0x10, RZ ;  /* 0x00000010bcb87819 */ /* 0x020fe400000006ff */
[----:B------:R-:W-:Y:S01]  /*3720*/  FADD.FTZ R180, R214, -R180 ;  /* 0x800000b4d6b47221 */ /* 0x000fe20000010000 */
[----:B------:R-:W-:Y:S01]  /*3730*/  FADD.FTZ R181, R235, -R181 ;  /* 0x800000b5ebb57221 */ /* 0x000fe20000010000 */
[----:B------:R-:W-:Y:S02]  /*3740*/  PRMT R182, R188, 0x7632, R182 ;  /* 0x00007632bcb67816 */ /* 0x000fe400000000b6 */
[----:B------:R-:W-:Y:S01]  /*3750*/  FFMA.FTZ R180, R180, UR24, R24 ;  /* 0x00000018b4b47c23 */ /* 0x000fe20008010018 */
[----:B------:R-:W-:Y:S01]  /*3760*/  FFMA.FTZ R181, R181, UR24, R25 ;  /* 0x00000018b5b57c23 */ /* 0x000fe20008010019 */
[----:B------:R-:W-:-:S02]  /*3770*/  SHF.L.U32 R186, R189, 0x10, RZ ;  /* 0x00000010bdba7819 */ /* 0x000fc400000006ff */
[----:B------:R-:W-:Y:S01]  /*3780*/  FMUL.FTZ R183, R180, UR16 ;  /* 0x00000010b4b77c20 */ /* 0x000fe20008410000 */
[----:B------:R-:W-:Y:S02]  /*3790*/  PRMT R185, R189, 0x7632, R185 ;  /* 0x00007632bdb97816 */ /* 0x000fe400000000b9 */
[----:B------:R-:W-:Y:S01]  /*37a0*/  PRMT R187, R190, 0x7632, R187 ;  /* 0x00007632bebb7816 */ /* 0x000fe200000000bb */
[-C--:B------:R-:W-:Y:S01]  /*37b0*/  FFMA.FTZ R56, R184, R183.reuse, R56 ;  /* 0x000000b7b8387223 */ /* 0x080fe20000010038 */
[----:B------:R-:W-:Y:S01]  /*37c0*/  SHF.L.U32 R184, R182, 0x10, RZ ;  /* 0x00000010b6b87819 */ /* 0x000fe200000006ff */
[----:B------:R-:W-:Y:S01]  /*37d0*/  FMUL.FTZ R182, R181, UR16 ;  /* 0x00000010b5b67c20 */ /* 0x000fe20008410000 */
[----:B------:R-:W-:Y:S01]  /*37e0*/  FMUL.FTZ R183, R152, R183 ;  /* 0x000000b798b77220 */ /* 0x000fe20000410000 */
[----:B------:R-:W-:Y:S02]  /*37f0*/  SHF.L.U32 R187, R187, 0x10, RZ ;  /* 0x00000010bbbb7819 */ /* 0x000fe400000006ff */
[-C--:B------:R-:W-:Y:S01]  /*3800*/  FFMA.FTZ R57, R184, R182.reuse, R57 ;  /* 0x000000b6b8397223 */ /* 0x080fe20000010039 */
[----:B------:R-:W-:-:S05]  /*3810*/  FMUL.FTZ R182, R153, R182 ;  /* 0x000000b699b67220 */ /* 0x000fca0000410000 */
[----:B------:R-:W-:Y:S01]  /*3820*/  F2FP.BF16.F32.PACK_AB R188, R182, R183 ;  /* 0x000000b7b6bc723e */ /* 0x000fe200000010ff */
[--C-:B------:R-:W-:Y:S01]  /*3830*/  FFMA.FTZ R182, R210, UR17, R192.reuse ;  /* 0x00000011d2b67c23 */ /* 0x100fe200080100c0 */
[----:B------:R-:W-:-:S03]  /*3840*/  FFMA.FTZ R183, R209, UR17, R192 ;  /* 0x00000011d1b77c23 */ /* 0x000fc600080100c0 */
[----:B------:R-:W-:Y:S01]  /*3850*/  FADD.FTZ R182, R234, -R182 ;  /* 0x800000b6eab67221 */ /* 0x000fe20000010000 */
[----:B------:R-:W-:-:S03]  /*3860*/  FADD.FTZ R183, R233, -R183 ;  /* 0x800000b7e9b77221 */ /* 0x000fc60000010000 */
[----:B------:R-:W-:Y:S01]  /*3870*/  FFMA.FTZ R182, R182, UR24, R26 ;  /* 0x00000018b6b67c23 */ /* 0x000fe2000801001a */
[----:B------:R-:W-:-:S03]  /*3880*/  FFMA.FTZ R183, R183, UR24, R27 ;  /* 0x00000018b7b77c23 */ /* 0x000fc6000801001b */
[----:B------:R-:W-:-:S04]  /*3890*/  FMUL.FTZ R184, R182, UR16 ;  /* 0x00000010b6b87c20 */ /* 0x000fc80008410000 */
[-C--:B------:R-:W-:Y:S01]  /*38a0*/  FFMA.FTZ R58, R186, R184.reuse, R58 ;  /* 0x000000b8ba3a7223 */ /* 0x080fe2000001003a */
[----:B------:R-:W-:Y:S01]  /*38b0*/  SHF.L.U32 R186, R185, 0x10, RZ ;  /* 0x00000010b9ba7819 */ /* 0x000fe200000006ff */
[----:B------:R-:W-:Y:S01]  /*38c0*/  FMUL.FTZ R185, R183, UR16 ;  /* 0x00000010b7b97c20 */ /* 0x000fe20008410000 */
[----:B------:R-:W-:-:S03]  /*38d0*/  FMUL.FTZ R184, R154, R184 ;  /* 0x000000b89ab87220 */ /* 0x000fc60000410000 */
[-C--:B------:R-:W-:Y:S01]  /*38e0*/  FFMA.FTZ R59, R186, R185.reuse, R59 ;  /* 0x000000b9ba3b7223 */ /* 0x080fe2000001003b */
[----:B------:R-:W-:Y:S01]  /*38f0*/  FFMA.FTZ R186, R208, UR17, R192 ;  /* 0x00000011d0ba7c23 */ /* 0x000fe200080100c0 */
[----:B------:R-:W-:-:S03]  /*3900*/  FMUL.FTZ R185, R155, R185 ;  /* 0x000000b99bb97220 */ /* 0x000fc60000410000 */
[----:B------:R-:W-:Y:S02]  /*3910*/  FADD.FTZ R186, R230, -R186 ;  /* 0x800000bae6ba7221 */ /* 0x000fe40000010000 */
[----:B------:R-:W-:Y:S02]  /*3920*/  F2FP.BF16.F32.PACK_AB R189, R185, R184 ;  /* 0x000000b8b9bd723e */ /* 0x000fe400000010ff */
[----:B------:R-:W-:Y:S01]  /*3930*/  FFMA.FTZ R184, R186, UR24, R20 ;  /* 0x00000018bab87c23 */ /* 0x000fe20008010014 */
[----:B------:R-:W-:-:S03]  /*3940*/  SHF.L.U32 R185, R190, 0x10, RZ ;  /* 0x00000010beb97819 */ /* 0x000fc600000006ff */
[----:B------:R-:W-:-:S04]  /*3950*/  FMUL.FTZ R186, R184, UR16 ;  /* 0x00000010b8ba7c20 */ /* 0x000fc80008410000 */
[----:B------:R-:W-:Y:S01]  /*3960*/  FFMA.FTZ R193, R185, R186, R52 ;  /* 0x000000bab9c17223 */ /* 0x000fe20000010034 */
[----:B------:R-:W-:-:S04]  /*3970*/  FFMA.FTZ R52, R207, UR17, R192 ;  /* 0x00000011cf347c23 */ /* 0x000fc800080100c0 */
[----:B------:R-:W-:-:S04]  /*3980*/  FADD.FTZ R52, R229, -R52 ;  /* 0x80000034e5347221 */ /* 0x000fc80000010000 */
[----:B------:R-:W-:-:S04]  /*3990*/  FFMA.FTZ R185, R52, UR24, R21 ;  /* 0x0000001834b97c23 */ /* 0x000fc80008010015 */
        /* <DEDUP_REMOVED lines=20> */
[----:B------:R-:W-:-:S07]  /*3ae0*/  F2FP.BF16.F32.PACK_AB R191, R53, R52 ;  /* 0x0000003435bf723e */ /* 0x000fce00000010ff */
.L_x_6582:
        /* <DEDUP_REMOVED lines=11> */
[----:B------:R-:W-:-:S07]  /*3ba0*/  MOV R53, R194 ;  /* 0x000000c200357202 */ /* 0x000fce0000000f00 */
.L_x_6579:
[----:B------:R-:W-:Y:S05]  /*3bb0*/  BSYNC.RECONVERGENT B0 ;  /* 0x0000000000007941 */ /* 0x000fea0003800200 */
.L_x_6578:
        /* <DEDUP_REMOVED lines=67> */
[----:B------:R-:W-:Y:S01]  /*3ff0*/  FFMA.FTZ R46, R44, R45, R46 ;  /* 0x0000002d2c2e7223 */ /* 0x000fe2000001002e */
[----:B------:R-:W-:Y:S01]  /*4000*/  FFMA.FTZ R45, R9, UR17, R192 ;  /* 0x00000011092d7c23 */ /* 0x000fe200080100c0 */
[----:B------:R-:W-:-:S03]  /*4010*/  FMUL.FTZ R44, R142, R44 ;  /* 0x0000002c8e2c7220 */ /* 0x000fc60000410000 */
[----:B------:R-:W-:-:S04]  /*4020*/  FADD.FTZ R45, R241, -R45 ;  /* 0x8000002df12d7221 */ /* 0x000fc80000010000 */
[----:B------:R-:W-:-:S04]  /*4030*/  FFMA.FTZ R187, R45, UR24, R163 ;  /* 0x000000182dbb7c23 */ /* 0x000fc800080100a3 */
[----:B------:R-:W-:-:S04]  /*4040*/  FMUL.FTZ R45, R187, UR16 ;  /* 0x00000010bb2d7c20 */ /* 0x000fc80008410000 */
[----:B------:R-:W-:Y:S01]  /*4050*/  FFMA.FTZ R47, R45, R191, R47 ;  /* 0x000000bf2d2f7223 */ /* 0x000fe2000001002f */
[----:B------:R-:W-:-:S05]  /*4060*/  FMUL.FTZ R45, R143, R45 ;  /* 0x0000002d8f2d7220 */ /* 0x000fca0000410000 */
[----:B------:R-:W-:Y:S01]  /*4070*/  F2FP.BF16.F32.PACK_AB R191, R45, R44 ;  /* 0x0000002c2dbf723e */ /* 0x000fe200000010ff */
[----:B------:R-:W-:Y:S06]  /*4080*/  BRA `(.L_x_6588) ;  /* 0x0000000c00187947 */ /* 0x000fec0003800000 */
.L_x_6587:
        /* <DEDUP_REMOVED lines=65> */
.L_x_6586:
        /* <DEDUP_REMOVED lines=59> */
[-C--:B------:R-:W-:Y:S01]  /*4850*/  FFMA.FTZ R46, R45, R44.reuse, R46 ;  /* 0x0000002c2d2e7223 */ /* 0x080fe2000001002e */
[----:B------:R-:W-:Y:S01]  /*4860*/  FFMA.FTZ R45, R9, UR17, R192 ;  /* 0x00000011092d7c23 */ /* 0x000fe200080100c0 */
[----:B------:R-:W-:-:S03]  /*4870*/  FMUL.FTZ R44, R142, R44 ;  /* 0x0000002c8e2c7220 */ /* 0x000fc60000410000 */
[----:B------:R-:W-:-:S04]  /*4880*/  FADD.FTZ R45, R241, -R45 ;  /* 0x8000002df12d7221 */ /* 0x000fc80000010000 */
[----:B------:R-:W-:-:S04]  /*4890*/  FMUL.FTZ R187, R45, UR24 ;  /* 0x000000182dbb7c20 */ /* 0x000fc80008410000 */
[----:B------:R-:W-:-:S04]  /*48a0*/  FMUL.FTZ R45, R187, UR16 ;  /* 0x00000010bb2d7c20 */ /* 0x000fc80008410000 */
[-C--:B------:R-:W-:Y:S01]  /*48b0*/  FFMA.FTZ R47, R191, R45.reuse, R47 ;  /* 0x0000002dbf2f7223 */ /* 0x080fe2000001002f */
[----:B------:R-:W-:-:S05]  /*48c0*/  FMUL.FTZ R45, R143, R45 ;  /* 0x0000002d8f2d7220 */ /* 0x000fca0000410000 */
[----:B------:R-:W-:Y:S01]  /*48d0*/  F2FP.BF16.F32.PACK_AB R191, R45, R44 ;  /* 0x0000002c2dbf723e */ /* 0x000fe200000010ff */
[----:B------:R-:W-:Y:S06]  /*48e0*/  BRA `(.L_x_6588) ;  /* 0x0000000400007947 */ /* 0x000fec0003800000 */
.L_x_6589:
        /* <DEDUP_REMOVED lines=63> */
[----:B------:R-:W-:-:S07]  /*4ce0*/  F2FP.BF16.F32.PACK_AB R188, R45, R44 ;  /* 0x0000002c2dbc723e */ /* 0x000fce00000010ff */
.L_x_6588:
        /* <DEDUP_REMOVED lines=10> */
.L_x_6585:
[----:B------:R-:W-:Y:S05]  /*4d90*/  BSYNC.RECONVERGENT B0 ;  /* 0x0000000000007941 */ /* 0x000fea0003800200 */
.L_x_6584:
        /* <DEDUP_REMOVED lines=77> */
.L_x_6593:
        /* <DEDUP_REMOVED lines=65> */
.L_x_6592:
        /* <DEDUP_REMOVED lines=69> */
.L_x_6595:
        /* <DEDUP_REMOVED lines=64> */
.L_x_6594:
        /* <DEDUP_REMOVED lines=10> */
.L_x_6591:
[----:B------:R-:W-:Y:S05]  /*5f70*/  BSYNC.RECONVERGENT B0 ;  /* 0x0000000000007941 */ /* 0x000fea0003800200 */
.L_x_6590:
        /* <DEDUP_REMOVED lines=62> */
[C---:B------:R-:W-:Y:S01]  /*6360*/  PRMT R29, R191.reuse, 0x7632, R29 ;  /* 0x00007632bf1d7816 */ /* 0x040fe2000000001d */
[----:B------:R-:W-:Y:S01]  /*6370*/  FFMA.FTZ R187, R186, UR24, R179 ;  /* 0x00000018babb7c23 */ /* 0x000fe200080100b3 */
[----:B------:R-:W-:Y:S02]  /*6380*/  SHF.L.U32 R191, R191, 0x10, RZ ;  /* 0x00000010bfbf7819 */ /* 0x000fe400000006ff */
[----:B------:R-:W-:Y:S01]  /*6390*/  SHF.L.U32 R29, R29, 0x10, RZ ;  /* 0x000000101d1d7819 */ /* 0x000fe200000006ff */
        /* <DEDUP_REMOVED lines=11> */
.L_x_6599:
        /* <DEDUP_REMOVED lines=65> */
.L_x_6598:
        /* <DEDUP_REMOVED lines=55> */
[----:B------:R-:W-:Y:S01]  /*6bd0*/  FMUL.FTZ R187, R186, UR24 ;  /* 0x00000018babb7c20 */ /* 0x000fe20008410000 */
[----:B------:R-:W-:Y:S02]  /*6be0*/  SHF.L.U32 R191, R191, 0x10, RZ ;  /* 0x00000010bfbf7819 */ /* 0x000fe400000006ff */
[----:B------:R-:W-:Y:S01]  /*6bf0*/  SHF.L.U32 R29, R29, 0x10, RZ ;  /* 0x000000101d1d7819 */ /* 0x000fe200000006ff */
        /* <DEDUP_REMOVED lines=11> */
.L_x_6601:
        /* <DEDUP_REMOVED lines=64> */
.L_x_6600:
        /* <DEDUP_REMOVED lines=8> */
[----:B------:R-:W-:-:S07]  /*7130*/  MOV R29, R194 ;  /* 0x000000c2001d7202 */ /* 0x000fce0000000f00 */
.L_x_6597:
[----:B------:R-:W-:Y:S05]  /*7140*/  BSYNC.RECONVERGENT B0 ;  /* 0x0000000000007941 */ /* 0x000fea0003800200 */
.L_x_6596:
[----:B------:R-:W-:Y:S02]  /*7150*/  UIADD3 UR7, UPT, UPT, UR7, UR22, URZ ;  /* 0x0000001607077290 */ /* 0x000fe4000fffe0ff */
[----:B------:R-:W-:Y:S02]  /*7160*/  UPLOP3.LUT UP2, UPT, UPT, UPT, UP2, 0x40, 0x4 ;  /* 0x000000000004789c */ /* 0x000fe40003f4e820 */
[----:B------:R-:W-:-:S09]  /*7170*/  UISETP.GE.AND UP1, UPT, UR7, UR23, UPT ;  /* 0x000000170700728c */ /* 0x000fd2000bf26270 */
[----:B------:R-:W-:Y:S05]  /*7180*/  BRA.U !UP1, `(.L_x_6602) ;  /* 0xffffff9909a07547 */ /* 0x000fea000b83ffff */
.L_x_6567:
[----:B------:R-:W0:Y:S01]  /*7190*/  S2UR UR4, SR_CTAID.X ;  /* 0x00000000000479c3 */ /* 0x000e220000002500 */
[----:B------:R-:W-:Y:S01]  /*71a0*/  BSSY.RECONVERGENT B0, `(.L_x_6603) ;  /* 0x0000012000007945 */ /* 0x000fe20003800200 */
[----:B0-----:R-:W-:-:S06]  /*71b0*/  UIMAD UR4, UR4, UR6, URZ ;  /* 0x00000006040472a4 */ /* 0x001fcc000f8e02ff */
[----:B------:R-:W-:-:S04]  /*71c0*/  MOV R0, UR4 ;  /* 0x0000000400007c02 */ /* 0x000fc80008000f00 */
        /* <DEDUP_REMOVED lines=15> */
.L_x_6604:
[----:B------:R-:W-:Y:S05]  /*72c0*/  BSYNC.RECONVERGENT B0 ;  /* 0x0000000000007941 */ /* 0x000fea0003800200 */
.L_x_6603:
        /* <DEDUP_REMOVED lines=15> */
.L_x_6606:
[----:B------:R-:W-:Y:S05]  /*73c0*/  BSYNC.RECONVERGENT B0 ;  /* 0x0000000000007941 */ /* 0x000fea0003800200 */
.L_x_6605:
        /* <DEDUP_REMOVED lines=15> */
.L_x_6608:
[----:B------:R-:W-:Y:S05]  /*74c0*/  BSYNC.RECONVERGENT B0 ;  /* 0x0000000000007941 */ /* 0x000fea0003800200 */
.L_x_6607:
        /* <DEDUP_REMOVED lines=14> */
.L_x_6609:
        /* <DEDUP_REMOVED lines=13> */
.L_x_15662:


//--------------------- .text._ZN10layer_norm13ln_bwd_kernelINS_13Kernel_traitsIf13__nv_bfloat16fS2_fjLj8192ELj1ELj1ELj8ELj16ENS_18Kernel_traits_baseILj8192EfS2_fS2_fjLj256EEEEELb0ELb1ELb0ELb1EEEvNS_9BwdParamsE --------------------------
	.section	.text._ZN10layer_norm13ln_bwd_kernelINS_13Kernel_traitsIf13__nv_bfloat16fS2_fjLj8192ELj1ELj1ELj8ELj16ENS_18Kernel_traits_baseILj8192EfS2_fS2_fjLj256EEEEELb0ELb1ELb0ELb1EEEvNS_9BwdParamsE,"ax",@progbits
	.align	128
        .global         _ZN10layer_norm13ln_bwd_kernelINS_13Kernel_traitsIf13__nv_bfloat16fS2_fjLj8192ELj1ELj1ELj8ELj16ENS_18Kernel_traits_baseILj8192EfS2_fS2_fjLj256EEEEELb0ELb1ELb0ELb1EEEvNS_9BwdParamsE
        .type           _ZN10layer_norm13ln_bwd_kernelINS_13Kernel_traitsIf13__nv_bfloat16fS2_fjLj8192ELj1ELj1ELj8ELj16ENS_18Kernel_traits_baseILj8192EfS2_fS2_fjLj256EEEEELb0ELb1ELb0ELb1EEEvNS_9BwdParamsE,@function
        .size           _ZN10layer_norm13ln_bwd_kernelINS_13Kernel_traitsIf13__nv_bfloat16fS2_fjLj8192ELj1ELj1ELj8ELj16ENS_18Kernel_traits_baseILj8192EfS2_fS2_fjLj256EEEEELb0ELb1ELb0ELb1EEEvNS_9BwdParamsE,(.L_x_15663 - _ZN10layer_norm13ln_bwd_kernelINS_13Kernel_traitsIf13__nv_bfloat16fS2_fjLj8192ELj1ELj1ELj8ELj16ENS_18Kernel_traits_baseILj8192EfS2_fS2_fjLj256EEEEELb0ELb1ELb0ELb1EEEvNS_9BwdParamsE)
        .other          _ZN10layer_norm13ln_bwd_kernelINS_13Kernel_traitsIf13__nv_bfloat16fS2_fjLj8192ELj1ELj1ELj8ELj16ENS_18Kernel_traits_baseILj8192EfS2_fS2_fjLj256EEEEELb0ELb1ELb0ELb1EEEvNS_9BwdParamsE,@"STO_CUDA_ENTRY STV_DEFAULT"
_ZN10layer_norm13ln_bwd_kernelINS_13Kernel_traitsIf13__nv_bfloat16fS2_fjLj8192ELj1ELj1ELj8ELj16ENS_18Kernel_traits_baseILj8192EfS2_fS2_fjLj256EEEEELb0ELb1ELb0ELb1EEEvNS_9BwdParamsE:
.text._ZN10layer_norm13ln_bwd_kernelINS_13Kernel_traitsIf13__nv_bfloat16fS2_fjLj8192ELj1ELj1ELj8ELj16ENS_18Kernel_traits_baseILj8192EfS2_fS2_fjLj256EEEEELb0ELb1ELb0ELb1EEEvNS_9BwdParamsE:
        /* <DEDUP_REMOVED lines=56> */
[----:B------:R1:W-:Y:S01]  /*0380*/  STL [R1], RZ ;  /* 0x000000ff01007387 */ /* 0x0003e20000100800 */
[----:B------:R-:W2:Y:S01]  /*0390*/  LDC.64 R2, c[0x0][0x3d0] ;  /* 0x0000f400ff027b82 */ /* 0x000ea20000000a00 */
[----:B------:R-:W3:Y:S02]  /*03a0*/  LDCU.64 UR4, c[0x0][0x3e0] ;  /* 0x00007c00ff0477ac */ /* 0x000ee40008000a00 */
[----:B------:R1:W-:Y:S05]  /*03b0*/  STL [R1+0xc], RZ ;  /* 0x00000cff01007387 */ /* 0x0003ea0000100800 */
[----:B------:R-:W4:Y:S01]  /*03c0*/  LDC.64 R4, c[0x0][0x3e8] ;  /* 0x0000fa00ff047b82 */ /* 0x000f220000000a00 */
[----:B------:R1:W-:Y:S01]  /*03d0*/  STL [R1+0x8], RZ ;  /* 0x000008ff01007387 */ /* 0x0003e20000100800 */
[----:B------:R-:W-:Y:S01]  /*03e0*/  HFMA2 R252, -RZ, RZ, 0, 0 ;  /* 0x00000000fffc7431 */ /* 0x000fe200000001ff */
[----:B------:R-:W-:-:S02]  /*03f0*/  UPLOP3.LUT UP2, UPT, UPT, UPT, UPT, 0x40, 0x4 ;  /* 0x000000000004789c */ /* 0x000fc40003f4e870 */
[----:B------:R1:W-:Y:S01]  /*0400*/  STL [R1+0x4], RZ ;  /* 0x000004ff01007387 */ /* 0x0003e20000100800 */
[----:B------:R-:W-:Y:S01]  /*0410*/  HFMA2 R195, -RZ, RZ, 0, 0 ;  /* 0x00000000ffc37431 */ /* 0x000fe200000001ff */
        /* <DEDUP_REMOVED lines=8> */
[----:B------:R-:W-:Y:S01]  /*04a0*/  MOV R238, RZ ;  /* 0x000000ff00ee7202 */ /* 0x000fe20000000f00 */
[C---:B--2---:R-:W-:Y:S01]  /*04b0*/  IMAD.WIDE.U32 R2, R0.reuse, 0x20, R2 ;  /* 0x0000002000027825 */ /* 0x044fe200078e0002 */
[----:B------:R1:W-:Y:S01]  /*04c0*/  STL [R1+0x10], RZ ;  /* 0x000010ff01007387 */ /* 0x0003e20000100800 */
[----:B------:R-:W-:Y:S02]  /*04d0*/  CS2R R236, SRZ ;  /* 0x0000000000ec7805 */ /* 0x000fe4000001ff00 */
[----:B------:R-:W-:Y:S02]  /*04e0*/  CS2R R234, SRZ ;  /* 0x0000000000ea7805 */ /* 0x000fe4000001ff00 */
[----:B------:R-:W-:Y:S01]  /*04f0*/  CS2R R232, SRZ ;  /* 0x0000000000e87805 */ /* 0x000fe2000001ff00 */
[----:B------:R1:W-:Y:S01]  /*0500*/  STL [R1+0x24], RZ ;  /* 0x000024ff01007387 */ /* 0x0003e20000100800 */
[----:B------:R-:W-:Y:S02]  /*0510*/  CS2R R230, SRZ ;  /* 0x0000000000e67805 */ /* 0x000fe4000001ff00 */
[----:B------:R-:W-:Y:S01]  /*0520*/  CS2R R212, SRZ ;  /* 0x0000000000d47805 */ /* 0x000fe2000001ff00 */
[----:B----4-:R-:W-:Y:S01]  /*0530*/  IMAD.WIDE.U32 R4, R0, 0x20, R4 ;  /* 0x0000002000047825 */ /* 0x010fe200078e0004 */
        /* <DEDUP_REMOVED lines=18> */
[----:B------:R-:W-:Y:S01]  /*0660*/  CS2R R14, SRZ ;  /* 0x00000000000e7805 */ /* 0x000fe2000001ff00 */
[----:B------:R-:W2:Y:S01]  /*0670*/  LDCU UR20, c[0x0][0x388] ;  /* 0x00007100ff1477ac */ /* 0x000ea20008000800 */
[----:B------:R1:W-:Y:S01]  /*0680*/  STL [R1+0x3c], RZ ;  /* 0x00003cff01007387 */ /* 0x0003e20000100800 */
[----:B------:R-:W4:Y:S03]  /*0690*/  LDCU.64 UR24, c[0x0][0x390] ;  /* 0x00007200ff1877ac */ /* 0x000f260008000a00 */
[----:B------:R1:W-:Y:S01]  /*06a0*/  STL [R1+0x38], RZ ;  /* 0x000038ff01007387 */ /* 0x0003e20000100800 */
[----:B------:R-:W0:Y:S03]  /*06b0*/  LDCU.64 UR26, c[0x0][0x468] ;  /* 0x00008d00ff1a77ac */ /* 0x000e260008000a00 */
[----:B------:R1:W-:Y:S01]  /*06c0*/  STL [R1+0x34], RZ ;  /* 0x000034ff01007387 */ /* 0x0003e20000100800 */
[----:B------:R-:W0:Y:S03]  /*06d0*/  LDCU.U8 UR9, c[0x0][0x410] ;  /* 0x00008200ff0977ac */ /* 0x000e260008000000 */
[----:B------:R1:W-:Y:S01]  /*06e0*/  STL [R1+0x48], RZ ;  /* 0x000048ff01007387 */ /* 0x0003e20000100800 */
[----:B------:R-:W0:Y:S03]  /*06f0*/  LDCU UR21, c[0x0][0x400] ;  /* 0x00008000ff1577ac */ /* 0x000e260008000800 */
[----:B------:R1:W-:Y:S01]  /*0700*/  STL [R1+0x44], RZ ;  /* 0x000044ff01007387 */ /* 0x0003e20000100800 */
[----:B------:R-:W0:Y:S03]  /*0710*/  LDCU.64 UR22, c[0x0][0x478] ;  /* 0x00008f00ff1677ac */ /* 0x000e260008000a00 */
[----:B------:R1:W-:Y:S01]  /*0720*/  STL [R1+0x40], RZ ;  /* 0x000040ff01007387 */ /* 0x0003e20000100800 */
[----:B------:R-:W0:Y:S03]  /*0730*/  LDCU.128 UR12, c[0x0][0x3c0] ;  /* 0x00007800ff0c77ac */ /* 0x000e260008000c00 */
[----:B------:R1:W-:Y:S01]  /*0740*/  STL [R1+0x7c], RZ ;  /* 0x00007cff01007387 */ /* 0x0003e20000100800 */
[----:B------:R-:W0:Y:S03]  /*0750*/  LDCU.64 UR18, c[0x0][0x438] ;  /* 0x00008700ff1277ac */ /* 0x000e260008000a00 */
[----:B------:R1:W-:Y:S01]  /*0760*/  STL [R1+0x78], RZ ;  /* 0x000078ff01007387 */ /* 0x0003e20000100800 */
[----:B------:R-:W0:Y:S03]  /*0770*/  LDCU.64 UR28, c[0x0][0x380] ;  /* 0x00007000ff1c77ac */ /* 0x000e260008000a00 */
[----:B------:R1:W-:Y:S04]  /*0780*/  STL [R1+0x74], RZ ;  /* 0x000074ff01007387 */ /* 0x0003e80000100800 */
        /* <DEDUP_REMOVED lines=9> */
[----:B------:R1:W-:Y:S01]  /*0820*/  STL [R1+0x4c], RZ ;  /* 0x00004cff01007387 */ /* 0x0003e20000100800 */
[----:B---3--:R-:W-:Y:S01]  /*0830*/  UISETP.NE.U32.AND UP0, UPT, UR4, URZ, UPT ;  /* 0x000000ff0400728c */ /* 0x008fe2000bf05070 */
[----:B------:R-:W-:-:S02]  /*0840*/  CS2R R12, SRZ ;  /* 0x00000000000c7805 */ /* 0x000fc4000001ff00 */
[----:B------:R-:W-:Y:S01]  /*0850*/  CS2R R10, SRZ ;  /* 0x00000000000a7805 */ /* 0x000fe2000001ff00 */
[----:B0-----:R-:W5:Y:S01]  /*0860*/  LDG.E.128 R88, desc[UR10][R2.64] ;  /* 0x0000000a02587981 */ /* 0x001f62000c1e1d00 */
[----:B------:R-:W-:Y:S02]  /*0870*/  CS2R R8, SRZ ;  /* 0x0000000000087805 */ /* 0x000fe4000001ff00 */
[----:B------:R-:W-:Y:S01]  /*0880*/  CS2R R6, SRZ ;  /* 0x0000000000067805 */ /* 0x000fe2000001ff00 */
[----:B------:R-:W5:Y:S04]  /*0890*/  LDG.E.128 R84, desc[UR10][R2.64+0x10] ;  /* 0x0000100a02547981 */ /* 0x000f68000c1e1d00 */
[----:B------:R-:W5:Y:S04]  /*08a0*/  LDG.E.128 R80, desc[UR10][R2.64+0x2000] ;  /* 0x0020000a02507981 */ /* 0x000f68000c1e1d00 */
[----:B------:R-:W5:Y:S04]  /*08b0*/  LDG.E.128 R76, desc[UR10][R2.64+0x2010] ;  /* 0x0020100a024c7981 */ /* 0x000f68000c1e1d00 */
[----:B------:R-:W5:Y:S04]  /*08c0*/  LDG.E.128 R72, desc[UR10][R2.64+0x4000] ;  /* 0x0040000a02487981 */ /* 0x000f68000c1e1d00 */
[----:B------:R-:W5:Y:S04]  /*08d0*/  LDG.E.128 R68, desc[UR10][R2.64+0x4010] ;  /* 0x0040100a02447981 */ /* 0x000f68000c1e1d00 */
[----:B------:R-:W5:Y:S04]  /*08e0*/  LDG.E.128 R64, desc[UR10][R2.64+0x6000] ;  /* 0x0060000a02407981 */ /* 0x000f68000c1e1d00 */
[----:B------:R0:W5:Y:S04]  /*08f0*/  LDG.E.128 R60, desc[UR10][R2.64+0x6010] ;  /* 0x0060100a023c7981 */ /* 0x000168000c1e1d00 */
[----:B------:R-:W5:Y:S04]  /*0900*/  LDG.E.128 R56, desc[UR10][R4.64+0x6010] ;  /* 0x0060100a04387981 */ /* 0x000f68000c1e1d00 */
[----:B------:R-:W5:Y:S01]  /*0910*/  LDG.E.128 R52, desc[UR10][R4.64+0x6000] ;  /* 0x0060000a04347981 */ /* 0x000f62000c1e1d00 */
[----:B0-----:R-:W-:-:S03]  /*0920*/  MOV R3, RZ ;  /* 0x000000ff00037202 */ /* 0x001fc60000000f00 */
[----:B------:R-:W5:Y:S04]  /*0930*/  LDG.E.128 R48, desc[UR10][R4.64+0x4010] ;  /* 0x0040100a04307981 */ /* 0x000f68000c1e1d00 */
[----:B------:R-:W5:Y:S04]  /*0940*/  LDG.E.128 R44, desc[UR10][R4.64+0x4000] ;  /* 0x0040000a042c7981 */ /* 0x000f68000c1e1d00 */
[----:B------:R-:W5:Y:S04]  /*0950*/  LDG.E.128 R40, desc[UR10][R4.64+0x2010] ;  /* 0x0020100a04287981 */ /* 0x000f68000c1e1d00 */
[----:B------:R-:W5:Y:S04]  /*0960*/  LDG.E.128 R36, desc[UR10][R4.64+0x2000] ;  /* 0x0020000a04247981 */ /* 0x000f68000c1e1d00 */
[----:B------:R-:W5:Y:S04]  /*0970*/  LDG.E.128 R32, desc[UR10][R4.64+0x10] ;  /* 0x0000100a04207981 */ /* 0x000f68000c1e1d00 */
[----:B------:R0:W5:Y:S01]  /*0980*/  LDG.E.128 R28, desc[UR10][R4.64] ;  /* 0x0000000a041c7981 */ /* 0x000162000c1e1d00 */
[----:B------:R-:W-:Y:S01]  /*0990*/  UISETP.NE.AND.EX UP0, UPT, UR5, URZ, UPT, UP0 ;  /* 0x000000ff0500728c */ /* 0x000fe2000bf05300 */
[----:B012-4-:R-:W-:-:S10]  /*09a0*/  CS2R R4, SRZ ;  /* 0x0000000000047805 */ /* 0x017fd4000001ff00 */
.L_x_6631:
[----:B0-----:R-:W0:Y:S01]  /*09b0*/  @UP0 LDCU.64 UR4, c[0x0][0x3e0] ;  /* 0x00007c00ff0407ac */ /* 0x001e220008000a00 */
[----:B------:R-:W1:Y:S01]  /*09c0*/  S2R R0, SR_TID.X ;  /* 0x0000000000007919 */ /* 0x000e620000002100 */
[----:B------:R-:W-:Y:S01]  /*09d0*/  PLOP3.LUT P1, PT, PT, PT, UP0, 0x80, 0x8 ;  /* 0x000000000008781c */ /* 0x000fe20003f2f008 */
[----:B------:R-:W2:Y:S01]  /*09e0*/  LDC.64 R176, c[0x0][0x3a8] ;  /* 0x0000ea00ffb07b82 */ /* 0x000ea20000000a00 */
[----:B------:R-:W-:Y:S02]  /*09f0*/  UIMAD UR7, UR6, UR20, URZ ;  /* 0x00000014060772a4 */ /* 0x000fe4000f8e02ff */
[----:B------:R-:W-:Y:S02]  /*0a00*/  UIMAD.WIDE UR16, UR6, 0x4, UR12 ;  /* 0x00000004061078a5 */ /* 0x000fe4000f8e020c */
[----:B------:R-:W-:-:S03]  /*0a10*/  USHF.R.S32.HI UR8, URZ, 0x1f, UR7 ;  /* 0x0000001fff087899 */ /* 0x000fc60008011407 */
[----:B------:R-:W3:Y:S01]  /*0a20*/  LDC.64 R172, c[0x0][0x428] ;  /* 0x00010a00ffac7b82 */ /* 0x000ee20000000a00 */
[----:B------:R-:W-:Y:S01]  /*0a30*/  ULEA.HI UR8, UR8, UR7, URZ, 0x3 ;  /* 0x0000000708087291 */ /* 0x000fe2000f8f18ff */
[----:B------:R-:W-:Y:S02]  /*0a40*/  MOV R182, UR16 ;  /* 0x0000001000b67c02 */ /* 0x000fe40008000f00 */
[----:B------:R-:W-:Y:S01]  /*0a50*/  MOV R183, UR17 ;  /* 0x0000001100b77c02 */ /* 0x000fe20008000f00 */
[----:B------:R-:W-:Y:S02]  /*0a60*/  UIMAD.WIDE UR16, UR6, 0x4, UR14 ;  /* 0x00000004061078a5 */ /* 0x000fe4000f8e020e */
[----:B0-----:R-:W-:Y:S01]  /*0a70*/  @UP0 UIMAD.WIDE UR4, UR6, 0x2, UR4 ;  /* 0x00000002060408a5 */ /* 0x001fe2000f8e0204 */
[----:B------:R-:W-:Y:S01]  /*0a80*/  MOV R27, UR8 ;  /* 0x00000008001b7c02 */ /* 0x000fe20008000f00 */
[----:B------:R-:W4:Y:S02]  /*0a90*/  LDG.E R182, desc[UR10][R182.64] ;  /* 0x0000000ab6b67981 */ /* 0x000f24000c1e1900 */
[----:B------:R-:W-:-:S02]  /*0aa0*/  MOV R132, UR16 ;  /* 0x0000001000847c02 */ /* 0x000fc40008000f00 */
[----:B------:R-:W-:Y:S02]  /*0ab0*/  MOV R134, UR4 ;  /* 0x0000000400867c02 */ /* 0x000fe40008000f00 */
[----:B------:R-:W-:Y:S02]  /*0ac0*/  MOV R135, UR5 ;  /* 0x0000000500877c02 */ /* 0x000fe40008000f00 */
[----:B------:R-:W-:-:S03]  /*0ad0*/  MOV R133, UR17 ;  /* 0x0000001100857c02 */ /* 0x000fc60008000f00 */
[----:B------:R-:W4:Y:S01]  /*0ae0*/  @P1 LDG.E.U16 R184, desc[UR10][R134.64] ;  /* 0x0000000a86b81981 */ /* 0x000f22000c1e1500 */
[----:B-1----:R-:W-:-:S03]  /*0af0*/  LEA.HI.SX32 R27, R27, R0, 0x1d ;  /* 0x000000001b1b7211 */ /* 0x002fc600078feaff */
[----:B------:R-:W4:Y:S01]  /*0b00*/  LDG.E R183, desc[UR10][R132.64] ;  /* 0x0000000a84b77981 */ /* 0x000f22000c1e1900 */
[C---:B------:R-:W-:Y:S02]  /*0b10*/  IADD3 R26, PT, PT, R27.reuse, 0x100, RZ ;  /* 0x000001001b1a7810 */ /* 0x040fe40007ffe0ff */
[C---:B------:R-:W-:Y:S01]  /*0b20*/  IADD3 R2, PT, PT, R27.reuse, 0x200, RZ ;  /* 0x000002001b027810 */ /* 0x040fe20007ffe0ff */
[----:B--2---:R-:W-:-:S04]  /*0b30*/  IMAD.WIDE.U32 R140, R27, 0x20, R176 ;  /* 0x000000201b8c7825 */ /* 0x004fc800078e00b0 */
[----:B------:R-:W-:Y:S01]  /*0b40*/  IMAD.WIDE.U32 R152, R26, 0x20, R176 ;  /* 0x000000201a987825 */ /* 0x000fe200078e00b0 */
[----:B------:R0:W2:Y:S03]  /*0b50*/  LDG.E.128 R132, desc[UR10][R140.64] ;  /* 0x0000000a8c847981 */ /* 0x0000a6000c1e1d00 */
[C---:B---3--:R-:W-:Y:S01]  /*0b60*/  IMAD.WIDE.U32 R160, R2.reuse, 0x10, R172 ;  /* 0x0000001002a07825 */ /* 0x048fe200078e00ac */
[----:B------:R-:W3:Y:S03]  /*0b70*/  LDG.E.128 R144, desc[UR10][R152.64] ;  /* 0x0000000a98907981 */ /* 0x000ee6000c1e1d00 */
[----:B------:R-:W-:Y:S02]  /*0b80*/  IMAD.WIDE.U32 R164, R2, 0x20, R176 ;  /* 0x0000002002a47825 */ /* 0x000fe400078e00b0 */
[----:B------:R-:W0:Y:S04]  /*0b90*/  LDG.E.128 R160, desc[UR10][R160.64] ;  /* 0x0000000aa0a07981 */ /* 0x000e28000c1e1d00 */
[----:B------:R-:W2:Y:S04]  /*0ba0*/  LDG.E.128 R140, desc[UR10][R140.64+0x10] ;  /* 0x0000100a8c8c7981 */ /* 0x000ea8000c1e1d00 */
[----:B------:R-:W3:Y:S04]  /*0bb0*/  LDG.E.128 R152, desc[UR10][R152.64+0x10] ;  /* 0x0000100a98987981 */ /* 0x000ee8000c1e1d00 */
[----:B------:R-:W3:Y:S04]  /*0bc0*/  LDG.E.128 R156, desc[UR10][R164.64] ;  /* 0x0000000aa49c7981 */ /* 0x000ee8000c1e1d00 */
[----:B------:R-:W3:Y:S01]  /*0bd0*/  LDG.E.128 R164, desc[UR10][R164.64+0x10] ;  /* 0x0000100aa4a47981 */ /* 0x000ee2000c1e1d00 */
[----:B------:R-:W-:-:S04]  /*0be0*/  ISETP.NE.U32.AND P0, PT, RZ, UR18, PT ;  /* 0x00000012ff007c0c */ /* 0x000fc8000bf05070 */
[----:B------:R-:W-:Y:S02]  /*0bf0*/  ISETP.NE.AND.EX P0, PT, RZ, UR19, PT, P0 ;  /* 0x00000013ff007c0c */ /* 0x000fe4000bf05300 */
[----:B------:R-:W-:Y:S02]  /*0c00*/  ISETP.NE.AND P2, PT, RZ, UR9, PT ;  /* 0x00000009ff007c0c */ /* 0x000fe4000bf45270 */
[C---:B------:R-:W-:Y:S01]  /*0c10*/  IADD3 R0, PT, PT, R27.reuse, 0x300, RZ ;  /* 0x000003001b007810 */ /* 0x040fe20007ffe0ff */
[----:B------:R-:W-:-:S04]  /*0c20*/  IMAD.WIDE.U32 R136, R27, 0x10, R172 ;  /* 0x000000101b887825 */ /* 0x000fc800078e00ac */
[----:B------:R-:W-:Y:S02]  /*0c30*/  IMAD.WIDE.U32 R148, R26, 0x10, R172 ;  /* 0x000000101a947825 */ /* 0x000fe400078e00ac */
[----:B------:R-:W3:Y:S02]  /*0c40*/  LDG.E.128 R136, desc[UR10][R136.64] ;  /* 0x0000000a88887981 */ /* 0x000ee4000c1e1d00 */
[C---:B------:R-:W-:Y:S01]  /*0c50*/  IMAD.WIDE.U32 R176, R0.reuse, 0x20, R176 ;  /* 0x0000002000b07825 */ /* 0x040fe200078e00b0 */
[----:B------:R-:W1:Y:S01]  /*0c60*/  @P0 LDC.64 R180, c[0x0][0x438] ;  /* 0x00010e00ffb40b82 */ /* 0x000e620000000a00 */
[----:B------:R-:W3:Y:S02]  /*0c70*/  LDG.E.128 R148, desc[UR10][R148.64] ;  /* 0x0000000a94947981 */ /* 0x000ee4000c1e1d00 */
[----:B------:R-:W-:Y:S02]  /*0c80*/  IMAD.WIDE.U32 R172, R0, 0x10, R172 ;  /* 0x0000001000ac7825 */ /* 0x000fe400078e00ac */
[----:B------:R-:W3:Y:S03]  /*0c90*/  LDG.E.128 R168, desc[UR10][R176.64] ;  /* 0x0000000ab0a87981 */ /* 0x000ee6000c1e1d00 */
[----:B------:R-:W1:Y:S01]  /*0ca0*/  @P0 LDC.64 R186, c[0x0][0x438] ;  /* 0x00010e00ffba0b82 */ /* 0x000e620000000a00 */
[----:B------:R-:W3:Y:S04]  /*0cb0*/  LDG.E.128 R172, desc[UR10][R172.64] ;  /* 0x0000000aacac7981 */ /* 0x000ee8000c1e1d00 */
[----:B------:R-:W3:Y:S01]  /*0cc0*/  LDG.E.128 R176, desc[UR10][R176.64+0x10] ;  /* 0x0000100ab0b07981 */ /* 0x000ee2000c1e1d00 */
[----:B----4-:R-:W-:-:S02]  /*0cd0*/  @P1 R2UR UR4, R184 ;  /* 0x00000000b80412ca */ /* 0x010fc400000e0000 */
[----:B------:R-:W4:Y:S01]  /*0ce0*/  @P0 LDC.64 R184, c[0x0][0x438] ;  /* 0x00010e00ffb80b82 */ /* 0x000f220000000a00 */
[----:B------:R-:W-:-:S04]  /*0cf0*/  FSEL R182, R182, RZ, !P2 ;  /* 0x000000ffb6b67208 */ /* 0x000fc80005000000 */
[----:B------:R-:W-:Y:S01]  /*0d00*/  R2UR UR5, R182 ;  /* 0x00000000b60572ca */ /* 0x000fe200000e0000 */
[----:B----4-:R-:W-:-:S12]  /*0d10*/  @P0 IMAD.WIDE.U32 R184, R0, 0x20, R184 ;  /* 0x0000002000b80825 */ /* 0x010fd800078e00b8 */
[----:B--2---:R-:W-:Y:S01]  /*0d20*/  FADD.FTZ R220, R140, -UR5 ;  /* 0x800000058cdc7e21 */ /* 0x004fe20008010000 */
[----:B0-----:R-:W-:Y:S01]  /*0d30*/  SHF.L.U32 R140, R163, 0x10, RZ ;  /* 0x00000010a38c7819 */ /* 0x001fe200000006ff */
[----:B-----5:R-:W5:Y:S04]  /*0d40*/  @P0 LDG.E.128 R116, desc[UR10][R184.64] ;  /* 0x0000000ab8740981 */ /* 0x020f68000c1e1d00 */
[----:B------:R3:W5:Y:S01]  /*0d50*/  @P0 LDG.E.128 R120, desc[UR10][R184.64+0x10] ;  /* 0x0000100ab8780981 */ /* 0x000762000c1e1d00 */
[----:B------:R-:W-:Y:S01]  /*0d60*/  FADD.FTZ R221, R142, -UR5 ;  /* 0x800000058edd7e21 */ /* 0x000fe20008010000 */
[----:B---3--:R-:W-:Y:S01]  /*0d70*/  FADD.FTZ R184, R153, -UR5 ;  /* 0x8000000599b87e21 */ /* 0x008fe20008010000 */
[----:B------:R-:W-:Y:S02]  /*0d80*/  PRMT R153, R163, 0x7632, R153 ;  /* 0x00007632a3997816 */ /* 0x000fe40000000099 */
[----:B------:R-:W2:Y:S01]  /*0d90*/  LDL.LU R163, [R1+0x50] ;  /* 0x0000500001a37983 */ /* 0x000ea20000300800 */
[----:B------:R-:W-:-:S03]  /*0da0*/  FADD.FTZ R142, R165, -UR5 ;  /* 0x80000005a58e7e21 */ /* 0x000fc60008010000 */
[----:B------:R-:W3:Y:S01]  /*0db0*/  LDL.LU R165, [R1+0x58] ;  /* 0x0000580001a57983 */ /* 0x000ee20000300800 */
[----:B------:R-:W-:Y:S02]  /*0dc0*/  R2UR UR8, R183 ;  /* 0x00000000b70872ca */ /* 0x000fe400000e0000 */
[----:B------:R-:W0:Y:S01]  /*0dd0*/  @P0 LDC.64 R182, c[0x0][0x438] ;  /* 0x00010e00ffb60b82 */ /* 0x000e220000000a00 */
[----:B-1----:R-:W-:-:S04]  /*0de0*/  @P0 IMAD.WIDE.U32 R180, R26, 0x20, R180 ;  /* 0x000000201ab40825 */ /* 0x002fc800078e00b4 */
[----:B------:R-:W-:Y:S01]  /*0df0*/  FADD.FTZ R135, R135, -UR5 ;  /* 0x8000000587877e21 */ /* 0x000fe20008010000 */
[----:B------:R-:W-:Y:S01]  /*0e00*/  @P0 IMAD.WIDE.U32 R186, R27, 0x20, R186 ;  /* 0x000000201bba0825 */ /* 0x000fe200078e00ba */
[C---:B------:R-:W-:Y:S01]  /*0e10*/  PRMT R194, R139.reuse, 0x7632, R194 ;  /* 0x000076328bc27816 */ /* 0x040fe200000000c2 */
[----:B------:R-:W5:Y:S01]  /*0e20*/  @P0 LDG.E.128 R100, desc[UR10][R180.64] ;  /* 0x0000000ab4640981 */ /* 0x000f62000c1e1d00 */
[----:B------:R-:W-:Y:S02]  /*0e30*/  PRMT R193, R138, 0x7632, R193 ;  /* 0x000076328ac17816 */ /* 0x000fe400000000c1 */
[----:B------:R-:W-:Y:S01]  /*0e40*/  SHF.L.U32 R139, R139, 0x10, RZ ;  /* 0x000000108b8b7819 */ /* 0x000fe200000006ff */
[----:B------:R-:W-:Y:S01]  /*0e50*/  FMUL.FTZ R221, R221, UR8 ;  /* 0x00000008dddd7c20 */ /* 0x000fe20008410000 */
[----:B------:R-:W-:Y:S01]  /*0e60*/  PRMT R239, R151, 0x7632, R239 ;  /* 0x0000763297ef7816 */ /* 0x000fe200000000ef */
[----:B------:R-:W-:Y:S01]  /*0e70*/  FMUL.FTZ R220, R220, UR8 ;  /* 0x00000008dcdc7c20 */ /* 0x000fe20008410000 */
[----:B0-----:R-:W-:Y:S01]  /*0e80*/  @P0 IMAD.WIDE.U32 R182, R2, 0x20, R182 ;  /* 0x0000002002b60825 */ /* 0x001fe200078e00b6 */
[----:B------:R-:W5:Y:S04]  /*0e90*/  @P0 LDG.E.128 R104, desc[UR10][R180.64+0x10] ;  /* 0x0000100ab4680981 */ /* 0x000f68000c1e1d00 */
[----:B------:R-:W5:Y:S04]  /*0ea0*/  @P0 LDG.E.128 R108, desc[UR10][R182.64] ;  /* 0x0000000ab66c0981 */ /* 0x000f68000c1e1d00 */
[----:B------:R0:W5:Y:S01]  /*0eb0*/  @P0 LDG.E.128 R112, desc[UR10][R182.64+0x10] ;  /* 0x0000100ab6700981 */ /* 0x000162000c1e1d00 */
[----:B------:R-:W-:-:S02]  /*0ec0*/  SHF.L.U32 R138, R138, 0x10, RZ ;  /* 0x000000108a8a7819 */ /* 0x000fc400000006ff */
[----:B------:R-:W-:Y:S01]  /*0ed0*/  SHF.L.U32 R189, R149, 0x10, RZ ;  /* 0x0000001095bd7819 */ /* 0x000fe200000006ff */
[----:B------:R-:W5:Y:S01]  /*0ee0*/  @P0 LDG.E.128 R92, desc[UR10][R186.64] ;  /* 0x0000000aba5c0981 */ /* 0x000f62000c1e1d00 */
[----:B------:R-:W-:Y:S01]  /*0ef0*/  PRMT R191, R137, 0x7632, R191 ;  /* 0x0000763289bf7816 */ /* 0x000fe200000000bf */
[----:B------:R-:W-:Y:S02]  /*0f00*/  FMUL.FTZ R217, R135, UR8 ;  /* 0x0000000887d97c20 */ /* 0x000fe40008410000 */
[----:B------:R1:W5:Y:S01]  /*0f10*/  @P0 LDG.E.128 R96, desc[UR10][R186.64+0x10] ;  /* 0x0000100aba600981 */ /* 0x000362000c1e1d00 */
[----:B0-----:R-:W-:Y:S01]  /*0f20*/  SHF.L.U32 R182, R162, 0x10, RZ ;  /* 0x00000010a2b67819 */ /* 0x001fe200000006ff */
[----:B------:R-:W-:Y:S01]  /*0f30*/  FADD.FTZ R183, R155, -UR5 ;  /* 0x800000059bb77e21 */ /* 0x000fe20008010000 */
[----:B------:R-:W-:Y:S01]  /*0f40*/  SHF.L.U32 R239, R239, 0x10, RZ ;  /* 0x00000010efef7819 */ /* 0x000fe200000006ff */
[----:B------:R-:W-:Y:S01]  /*0f50*/  FADD.FTZ R210, R139, R210 ;  /* 0x000000d28bd27221 */ /* 0x000fe20000010000 */
[----:B------:R-:W-:Y:S01]  /*0f60*/  PRMT R181, R149, 0x7632, R181 ;  /* 0x0000763295b57816 */ /* 0x000fe200000000b5 */
[-C--:B------:R-:W-:Y:S01]  /*0f70*/  FFMA.FTZ R9, R221, R139.reuse, R9 ;  /* 0x0000008bdd097223 */ /* 0x080fe20000010009 */
[----:B------:R-:W-:Y:S01]  /*0f80*/  FMUL.FTZ R223, R86, R139 ;  /* 0x0000008b56df7220 */ /* 0x000fe20000410000 */
[----:B------:R-:W-:Y:S01]  /*0f90*/  FMUL.FTZ R183, R183, UR8 ;  /* 0x00000008b7b77c20 */ /* 0x000fe20008410000 */
[----:B------:R-:W-:Y:S01]  /*0fa0*/  PRMT R149, R150, 0x7632, R149 ;  /* 0x0000763296957816 */ /* 0x000fe20000000095 */
[----:B------:R-:W-:Y:S01]  /*0fb0*/  FADD.FTZ R208, R138, R208 ;  /* 0x000000d08ad07221 */ /* 0x000fe20000010000 */
[----:B-1----:R-:W-:Y:S01]  /*0fc0*/  SHF.L.U32 R186, R150, 0x10, RZ ;  /* 0x0000001096ba7819 */ /* 0x002fe200000006ff */
[-C--:B------:R-:W-:Y:S01]  /*0fd0*/  FFMA.FTZ R7, R220, R138.reuse, R7 ;  /* 0x0000008adc077223 */ /* 0x080fe20000010007 */
[----:B------:R-:W-:Y:S01]  /*0fe0*/  FMUL.FTZ R222, R84, R138 ;  /* 0x0000008a54de7220 */ /* 0x000fe20000410000 */
[----:B------:R-:W-:Y:S01]  /*0ff0*/  SHF.L.U32 R219, R137, 0x10, RZ ;  /* 0x0000001089db7819 */ /* 0x000fe200000006ff */
[----:B------:R-:W-:Y:S01]  /*1000*/  FADD.FTZ R150, R170, -UR5 ;  /* 0x80000005aa967e21 */ /* 0x000fe20008010000 */
[C---:B------:R-:W-:Y:S01]  /*1010*/  PRMT R170, R172.reuse, 0x7632, R170 ;  /* 0x00007632acaa7816 */ /* 0x040fe200000000aa */
[----:B------:R-:W-:Y:S01]  /*1020*/  FADD.FTZ R235, R239, R235 ;  /* 0x000000ebefeb7221 */ /* 0x000fe20000010000 */
[----:B------:R-:W-:Y:S01]  /*1030*/  SHF.L.U32 R137, R172, 0x10, RZ ;  /* 0x00000010ac897819 */ /* 0x000fe200000006ff */
[-C--:B------:R-:W-:Y:S01]  /*1040*/  FFMA.FTZ R18, R183, R239.reuse, R18 ;  /* 0x000000efb7127223 */ /* 0x080fe20000010012 */
[----:B------:R-:W-:Y:S01]  /*1050*/  FMUL.FTZ R172, R79, R239 ;  /* 0x000000ef4fac7220 */ /* 0x000fe20000410000 */
[----:B------:R-:W-:Y:S01]  /*1060*/  FADD.FTZ R132, R132, -UR5 ;  /* 0x8000000584847e21 */ /* 0x000fe20008010000 */
[----:B------:R-:W-:-:S02]  /*1070*/  SHF.L.U32 R218, R136, 0x10, RZ ;  /* 0x0000001088da7819 */ /* 0x000fc400000006ff */
[----:B------:R-:W-:Y:S01]  /*1080*/  PRMT R192, R136, 0x7632, R192 ;  /* 0x0000763288c07816 */ /* 0x000fe200000000c0 */
[----:B------:R-:W-:Y:S01]  /*1090*/  FMUL.FTZ R214, R132, UR8 ;  /* 0x0000000884d67c20 */ /* 0x000fe20008410000 */
[----:B------:R-:W-:Y:S01]  /*10a0*/  FADD.FTZ R134, R134, -UR5 ;  /* 0x8000000586867e21 */ /* 0x000fe20008010000 */
[----:B------:R-:W-:Y:S01]  /*10b0*/  FADD.FTZ R204, R218, R204 ;  /* 0x000000ccdacc7221 */ /* 0x000fe20000010000 */
[----:B------:R-:W-:Y:S01]  /*10c0*/  SHF.L.U32 R192, R192, 0x10, RZ ;  /* 0x00000010c0c07819 */ /* 0x000fe200000006ff */
[-C--:B------:R-:W-:Y:S01]  /*10d0*/  FFMA.FTZ R3, R214, R218.reuse, R3 ;  /* 0x000000dad6037223 */ /* 0x080fe20000010003 */
[----:B------:R-:W-:Y:S01]  /*10e0*/  FMUL.FTZ R218, R88, R218 ;  /* 0x000000da58da7220 */ /* 0x000fe20000410000 */
[----:B------:R-:W-:Y:S01]  /*10f0*/  FMUL.FTZ R216, R134, UR8 ;  /* 0x0000000886d87c20 */ /* 0x000fe20008410000 */
[----:B--2---:R-:W-:Y:S01]  /*1100*/  FADD.FTZ R163, R182, R163 ;  /* 0x000000a3b6a37221 */ /* 0x004fe20000010000 */
[----:B---3--:R-:W-:-:S04]  /*1110*/  FADD.FTZ R165, R140, R165 ;  /* 0x000000a58ca57221 */ /* 0x008fc80000010000 */
[----:B------:R0:W-:Y:S04]  /*1120*/  STL [R1+0x50], R163 ;  /* 0x000050a301007387 */ /* 0x0001e80000100800 */
[----:B------:R-:W2:Y:S04]  /*1130*/  LDL.LU R139, [R1+0x54] ;  /* 0x00005400018b7983 */ /* 0x000ea80000300800 */
[----:B------:R-:W3:Y:S04]  /*1140*/  LDL.LU R138, [R1+0x60] ;  /* 0x00006000018a7983 */ /* 0x000ee80000300800 */
[----:B------:R-:W4:Y:S04]  /*1150*/  LDL.LU R135, [R1+0x5c] ;  /* 0x00005c0001877983 */ /* 0x000f280000300800 */
[----:B------:R1:W-:Y:S04]  /*1160*/  STL [R1+0x58], R165 ;  /* 0x000058a501007387 */ /* 0x0003e80000100800 */
[----:B------:R-:W4:Y:S01]  /*1170*/  LDL.LU R239, [R1+0x4c] ;  /* 0x00004c0001ef7983 */ /* 0x000f220000300800 */
[----:B------:R-:W-:Y:S01]  /*1180*/  FMUL.FTZ R226, R89, R192 ;  /* 0x000000c059e27220 */ /* 0x000fe20000410000 */
[----:B------:R-:W-:Y:S01]  /*1190*/  FADD.FTZ R132, RZ, R218 ;  /* 0x000000daff847221 */ /* 0x000fe20000010000 */
[----:B------:R-:W-:Y:S01]  /*11a0*/  SHF.L.U32 R191, R191, 0x10, RZ ;  /* 0x00000010bfbf7819 */ /* 0x000fe200000006ff */
[----:B------:R-:W-:Y:S01]  /*11b0*/  FADD.FTZ R206, R219, R206 ;  /* 0x000000cedbce7221 */ /* 0x000fe20000010000 */
[-C--:B------:R-:W-:Y:S01]  /*11c0*/  FFMA.FTZ R5, R216, R219.reuse, R5 ;  /* 0x000000dbd8057223 */ /* 0x080fe20000010005 */
[----:B------:R-:W-:Y:S01]  /*11d0*/  FMUL.FTZ R219, R90, R219 ;  /* 0x000000db5adb7220 */ /* 0x000fe20000410000 */
[----:B------:R-:W-:Y:S01]  /*11e0*/  FADD.FTZ R132, R226, R132 ;  /* 0x00000084e2847221 */ /* 0x000fe20000010000 */
[----:B------:R-:W-:-:S03]  /*11f0*/  FMUL.FTZ R227, R91, R191 ;  /* 0x000000bf5be37220 */ /* 0x000fc60000410000 */
[----:B------:R-:W-:Y:S01]  /*1200*/  FADD.FTZ R132, R219, R132 ;  /* 0x00000084db847221 */ /* 0x000fe20000010000 */
[----:B------:R-:W-:Y:S01]  /*1210*/  SHF.L.U32 R193, R193, 0x10, RZ ;  /* 0x00000010c1c17819 */ /* 0x000fe200000006ff */
[----:B------:R-:W-:Y:S02]  /*1220*/  FADD.FTZ R143, R143, -UR5 ;  /* 0x800000058f8f7e21 */ /* 0x000fe40008010000 */
[----:B------:R-:W-:Y:S01]  /*1230*/  FADD.FTZ R132, R227, R132 ;  /* 0x00000084e3847221 */ /* 0x000fe20000010000 */
[----:B------:R-:W-:Y:S01]  /*1240*/  FADD.FTZ R133, R133, -UR5 ;  /* 0x8000000585857e21 */ /* 0x000fe20008010000 */
[----:B------:R-:W-:Y:S01]  /*1250*/  FMUL.FTZ R228, R85, R193 ;  /* 0x000000c155e47220 */ /* 0x000fe20000410000 */
[----:B------:R-:W-:Y:S01]  /*1260*/  SHF.L.U32 R194, R194, 0x10, RZ ;  /* 0x00000010c2c27819 */ /* 0x000fe200000006ff */
[----:B------:R-:W-:Y:S01]  /*1270*/  FADD.FTZ R132, R222, R132 ;  /* 0x00000084de847221 */ /* 0x000fe20000010000 */
[----:B------:R-:W-:Y:S01]  /*1280*/  FMUL.FTZ R225, R143, UR8 ;  /* 0x000000088fe17c20 */ /* 0x000fe20008410000 */
[----:B------:R-:W-:Y:S01]  /*1290*/  FADD.FTZ R144, R144, -UR5 ;  /* 0x8000000590907e21 */ /* 0x000fe20008010000 */
[----:B------:R-:W-:Y:S01]  /*12a0*/  FMUL.FTZ R215, R133, UR8 ;  /* 0x0000000885d77c20 */ /* 0x000fe20008410000 */
[----:B------:R-:W-:Y:S01]  /*12b0*/  FADD.FTZ R133, R228, R132 ;  /* 0x00000084e4857221 */ /* 0x000fe20000010000 */
[----:B------:R-:W-:Y:S01]  /*12c0*/  FADD.FTZ R188, R152, -UR5 ;  /* 0x8000000598bc7e21 */ /* 0x000fe20008010000 */
[----:B------:R-:W-:Y:S01]  /*12d0*/  SHF.L.U32 R190, R148, 0x10, RZ ;  /* 0x0000001094be7819 */ /* 0x000fe200000006ff */
[----:B------:R-:W-:Y:S01]  /*12e0*/  FADD.FTZ R211, R194, R211 ;  /* 0x000000d3c2d37221 */ /* 0x000fe20000010000 */
[----:B------:R-:W-:Y:S01]  /*12f0*/  PRMT R152, R162, 0x7632, R152 ;  /* 0x00007632a2987816 */ /* 0x000fe20000000098 */
[-C--:B------:R-:W-:Y:S01]  /*1300*/  FFMA.FTZ R10, R225, R194.reuse, R10 ;  /* 0x000000c2e10a7223 */ /* 0x080fe2000001000a */
[----:B------:R-:W-:Y:S01]  /*1310*/  FMUL.FTZ R229, R87, R194 ;  /* 0x000000c257e57220 */ /* 0x000fe20000410000 */
[----:B------:R-:W-:Y:S01]  /*1320*/  PRMT R180, R148, 0x7632, R180 ;  /* 0x0000763294b47816 */ /* 0x000fe200000000b4 */
[----:B------:R-:W-:Y:S01]  /*1330*/  FADD.FTZ R162, R164, -UR5 ;  /* 0x80000005a4a27e21 */ /* 0x000fe20008010000 */
[----:B------:R-:W-:Y:S01]  /*1340*/  FMUL.FTZ R194, R144, UR8 ;  /* 0x0000000890c27c20 */ /* 0x000fe20008410000 */
[----:B------:R-:W-:Y:S01]  /*1350*/  FADD.FTZ R133, R223, R133 ;  /* 0x00000085df857221 */ /* 0x000fe20000010000 */
[----:B------:R-:W-:Y:S01]  /*1360*/  FFMA.FTZ R132, R214, R218, RZ ;  /* 0x000000dad6847223 */ /* 0x000fe200000100ff */
[----:B------:R-:W-:Y:S01]  /*1370*/  FADD.FTZ R146, R146, -UR5 ;  /* 0x8000000592927e21 */ /* 0x000fe20008010000 */
[----:B------:R-:W-:Y:S01]  /*1380*/  SHF.L.U32 R180, R180, 0x10, RZ ;  /* 0x00000010b4b47819 */ /* 0x000fe200000006ff */
[----:B------:R-:W-:Y:S01]  /*1390*/  FADD.FTZ R212, R190, R212 ;  /* 0x000000d4bed47221 */ /* 0x000fe20000010000 */
[-C--:B------:R-:W-:Y:S01]  /*13a0*/  FFMA.FTZ R11, R194, R190.reuse, R11 ;  /* 0x000000bec20b7223 */ /* 0x080fe2000001000b */
[----:B------:R-:W-:Y:S01]  /*13b0*/  FMUL.FTZ R162, R162, UR8 ;  /* 0x00000008a2a27c20 */ /* 0x000fe20008410000 */
[----:B------:R-:W-:Y:S01]  /*13c0*/  FMUL.FTZ R190, R80, R190 ;  /* 0x000000be50be7220 */ /* 0x000fe20000410000 */
[----:B------:R-:W-:Y:S01]  /*13d0*/  FADD.FTZ R133, R229, R133 ;  /* 0x00000085e5857221 */ /* 0x000fe20000010000 */
[C---:B------:R-:W-:Y:S01]  /*13e0*/  FFMA.FTZ R132, R215.reuse, R226, R132 ;  /* 0x000000e2d7847223 */ /* 0x040fe20000010084 */
[----:B------:R-:W-:Y:S01]  /*13f0*/  FFMA.FTZ R4, R215, R192, R4 ;  /* 0x000000c0d7047223 */ /* 0x000fe20000010004 */
[----:B------:R-:W-:Y:S01]  /*1400*/  FADD.FTZ R205, R192, R205 ;  /* 0x000000cdc0cd7221 */ /* 0x000fe20000010000 */
[----:B------:R-:W-:Y:S01]  /*1410*/  FADD.FTZ R147, R147, -UR5 ;  /* 0x8000000593937e21 */ /* 0x000fe20008010000 */
[----:B------:R-:W-:Y:S01]  /*1420*/  FMUL.FTZ R192, R146, UR8 ;  /* 0x0000000892c07c20 */ /* 0x000fe20008410000 */
[-C--:B------:R-:W-:Y:S01]  /*1430*/  FFMA.FTZ R23, R162, R182.reuse, R23 ;  /* 0x000000b6a2177223 */ /* 0x080fe20000010017 */
[----:B0-----:R-:W-:Y:S01]  /*1440*/  FMUL.FTZ R163, R68, R182 ;  /* 0x000000b644a37220 */ /* 0x001fe20000410000 */
[----:B------:R-:W-:Y:S01]  /*1450*/  FMUL.FTZ R182, R81, R180 ;  /* 0x000000b451b67220 */ /* 0x000fe20000410000 */
[----:B------:R-:W-:Y:S01]  /*1460*/  FADD.FTZ R133, R190, R133 ;  /* 0x00000085be857221 */ /* 0x000fe20000010000 */
[----:B------:R-:W-:Y:S01]  /*1470*/  FFMA.FTZ R132, R216, R219, R132 ;  /* 0x000000dbd8847223 */ /* 0x000fe20000010084 */
[----:B------:R-:W-:Y:S01]  /*1480*/  FADD.FTZ R141, R141, -UR5 ;  /* 0x800000058d8d7e21 */ /* 0x000fe20008010000 */
[----:B------:R-:W-:Y:S01]  /*1490*/  FFMA.FTZ R6, R217, R191, R6 ;  /* 0x000000bfd9067223 */ /* 0x000fe20000010006 */
[----:B------:R-:W-:Y:S01]  /*14a0*/  FADD.FTZ R207, R191, R207 ;  /* 0x000000cfbfcf7221 */ /* 0x000fe20000010000 */
[----:B------:R-:W-:Y:S01]  /*14b0*/  SHF.L.U32 R181, R181, 0x10, RZ ;  /* 0x00000010b5b57819 */ /* 0x000fe200000006ff */
[----:B------:R-:W-:Y:S01]  /*14c0*/  FMUL.FTZ R191, R147, UR8 ;  /* 0x0000000893bf7c20 */ /* 0x000fe20008410000 */
[----:B------:R-:W-:Y:S01]  /*14d0*/  FADD.FTZ R230, R189, R230 ;  /* 0x000000e6bde67221 */ /* 0x000fe20000010000 */
[-C--:B------:R-:W-:Y:S01]  /*14e0*/  FFMA.FTZ R13, R192, R189.reuse, R13 ;  /* 0x000000bdc00d7223 */ /* 0x080fe2000001000d */
[----:B------:R-:W-:Y:S01]  /*14f0*/  FMUL.FTZ R189, R82, R189 ;  /* 0x000000bd52bd7220 */ /* 0x000fe20000410000 */
[----:B------:R-:W-:Y:S01]  /*1500*/  FADD.FTZ R133, R182, R133 ;  /* 0x00000085b6857221 */ /* 0x000fe20000010000 */
[----:B------:R-:W-:Y:S01]  /*1510*/  FFMA.FTZ R132, R217, R227, R132 ;  /* 0x000000e3d9847223 */ /* 0x000fe20000010084 */
[----:B------:R-:W-:Y:S01]  /*1520*/  FMUL.FTZ R224, R141, UR8 ;  /* 0x000000088de07c20 */ /* 0x000fe20008410000 */
[----:B------:R-:W-:Y:S01]  /*1530*/  FADD.FTZ R145, R145, -UR5 ;  /* 0x8000000591917e21 */ /* 0x000fe20008010000 */
[----:B------:R-:W-:Y:S01]  /*1540*/  FMUL.FTZ R188, R188, UR8 ;  /* 0x00000008bcbc7c20 */ /* 0x000fe20008410000 */
[-C--:B------:R-:W-:Y:S01]  /*1550*/  FFMA.FTZ R14, R191, R181.reuse, R14 ;  /* 0x000000b5bf0e7223 */ /* 0x080fe2000001000e */
[----:B------:R-:W-:Y:S01]  /*1560*/  FADD.FTZ R231, R181, R231 ;  /* 0x000000e7b5e77221 */ /* 0x000fe20000010000 */
[----:B------:R-:W-:Y:S01]  /*1570*/  FMUL.FTZ R181, R83, R181 ;  /* 0x000000b553b57220 */ /* 0x000fe20000410000 */
[----:B------:R-:W-:Y:S01]  /*1580*/  FADD.FTZ R133, R189, R133 ;  /* 0x00000085bd857221 */ /* 0x000fe20000010000 */
[----:B------:R-:W-:Y:S01]  /*1590*/  FFMA.FTZ R132, R220, R222, R132 ;  /* 0x000000dedc847223 */ /* 0x000fe20000010084 */
[----:B------:R-:W-:Y:S01]  /*15a0*/  FADD.FTZ R209, R193, R209 ;  /* 0x000000d1c1d17221 */ /* 0x000fe20000010000 */
[----:B------:R-:W-:Y:S01]  /*15b0*/  FFMA.FTZ R8, R224, R193, R8 ;  /* 0x000000c1e0087223 */ /* 0x000fe20000010008 */
[----:B------:R-:W-:Y:S01]  /*15c0*/  FADD.FTZ R187, R154, -UR5 ;  /* 0x800000059abb7e21 */ /* 0x000fe20008010000 */
[----:B------:R-:W-:Y:S01]  /*15d0*/  FMUL.FTZ R193, R145, UR8 ;  /* 0x0000000891c17c20 */ /* 0x000fe20008410000 */
[----:B------:R-:W-:Y:S01]  /*15e0*/  SHF.L.U32 R149, R149, 0x10, RZ ;  /* 0x0000001095957819 */ /* 0x000fe200000006ff */
[----:B------:R-:W-:Y:S01]  /*15f0*/  FADD.FTZ R232, R186, R232 ;  /* 0x000000e8bae87221 */ /* 0x000fe20000010000 */
[-C--:B------:R-:W-:Y:S01]  /*1600*/  FFMA.FTZ R15, R188, R186.reuse, R15 ;  /* 0x000000babc0f7223 */ /* 0x080fe2000001000f */
[----:B------:R-:W-:Y:S01]  /*1610*/  FMUL.FTZ R186, R76, R186 ;  /* 0x000000ba4cba7220 */ /* 0x000fe20000410000 */
[----:B------:R-:W-:Y:S01]  /*1620*/  FADD.FTZ R133, R181, R133 ;  /* 0x00000085b5857221 */ /* 0x000fe20000010000 */
[----:B------:R-:W-:Y:S01]  /*1630*/  FFMA.FTZ R132, R224, R228, R132 ;  /* 0x000000e4e0847223 */ /* 0x000fe20000010084 */
[----:B------:R-:W-:Y:S01]  /*1640*/  SHF.L.U32 R185, R151, 0x10, RZ ;  /* 0x0000001097b97819 */ /* 0x000fe200000006ff */
[----:B------:R-:W-:Y:S01]  /*1650*/  FMUL.FTZ R187, R187, UR8 ;  /* 0x00000008bbbb7c20 */ /* 0x000fe20008410000 */
[----:B------:R-:W-:Y:S01]  /*1660*/  FFMA.FTZ R12, R193, R180, R12 ;  /* 0x000000b4c10c7223 */ /* 0x000fe2000001000c */
[----:B------:R-:W-:Y:S01]  /*1670*/  FADD.FTZ R213, R180, R213 ;  /* 0x000000d5b4d57221 */ /* 0x000fe20000010000 */
[----:B------:R-:W-:Y:S01]  /*1680*/  FMUL.FTZ R180, R77, R149 ;  /* 0x000000954db47220 */ /* 0x000fe20000410000 */
[----:B------:R-:W-:Y:S01]  /*1690*/  FADD.FTZ R133, R186, R133 ;  /* 0x00000085ba857221 */ /* 0x000fe20000010000 */
[----:B------:R-:W-:Y:S01]  /*16a0*/  FFMA.FTZ R132, R221, R223, R132 ;  /* 0x000000dfdd847223 */ /* 0x000fe20000010084 */
[----:B------:R-:W-:Y:S01]  /*16b0*/  FADD.FTZ R156, R156, -UR5 ;  /* 0x800000059c9c7e21 */ /* 0x000fe20008010000 */
[----:B------:R-:W-:Y:S01]  /*16c0*/  FADD.FTZ R234, R185, R234 ;  /* 0x000000eab9ea7221 */ /* 0x000fe20000010000 */
[-C--:B------:R-:W-:Y:S01]  /*16d0*/  FFMA.FTZ R17, R187, R185.reuse, R17 ;  /* 0x000000b9bb117223 */ /* 0x080fe20000010011 */
[----:B------:R-:W-:Y:S01]  /*16e0*/  FMUL.FTZ R185, R78, R185 ;  /* 0x000000b94eb97220 */ /* 0x000fe20000410000 */
[----:B------:R-:W-:Y:S01]  /*16f0*/  FADD.FTZ R133, R180, R133 ;  /* 0x00000085b4857221 */ /* 0x000fe20000010000 */
[C---:B------:R-:W-:Y:S01]  /*1700*/  PRMT R154, R160.reuse, 0x7632, R154 ;  /* 0x00007632a09a7816 */ /* 0x040fe2000000009a */
[----:B------:R-:W-:Y:S01]  /*1710*/  FFMA.FTZ R132, R225, R229, R132 ;  /* 0x000000e5e1847223 */ /* 0x000fe20000010084 */
[----:B------:R-:W-:Y:S01]  /*1720*/  SHF.L.U32 R160, R160, 0x10, RZ ;  /* 0x00000010a0a07819 */ /* 0x000fe200000006ff */
[----:B------:R-:W-:Y:S01]  /*1730*/  FMUL.FTZ R156, R156, UR8 ;  /* 0x000000089c9c7c20 */ /* 0x000fe20008410000 */
[----:B------:R-:W-:Y:S01]  /*1740*/  FADD.FTZ R133, R185, R133 ;  /* 0x00000085b9857221 */ /* 0x000fe20000010000 */
[----:B------:R-:W-:Y:S01]  /*1750*/  FFMA.FTZ R132, R194, R190, R132 ;  /* 0x000000bec2847223 */ /* 0x000fe20000010084 */
[----:B------:R-:W-:Y:S01]  /*1760*/  FADD.FTZ R158, R158, -UR5 ;  /* 0x800000059e9e7e21 */ /* 0x000fe20008010000 */
[----:B------:R-:W-:Y:S01]  /*1770*/  SHF.L.U32 R154, R154, 0x10, RZ ;  /* 0x000000109a9a7819 */ /* 0x000fe200000006ff */
[----:B------:R-:W-:Y:S01]  /*1780*/  FADD.FTZ R236, R160, R236 ;  /* 0x000000eca0ec7221 */ /* 0x000fe20000010000 */
[-C--:B------:R-:W-:Y:S01]  /*1790*/  FFMA.FTZ R19, R156, R160.reuse, R19 ;  /* 0x000000a09c137223 */ /* 0x080fe20000010013 */
[----:B------:R-:W-:Y:S01]  /*17a0*/  FMUL.FTZ R160, R72, R160 ;  /* 0x000000a048a07220 */ /* 0x000fe20000410000 */
[----:B------:R-:W-:Y:S01]  /*17b0*/  FADD.FTZ R133, R172, R133 ;  /* 0x00000085ac857221 */ /* 0x000fe20000010000 */
[----:B------:R-:W-:Y:S01]  /*17c0*/  PRMT R155, R161, 0x7632, R155 ;  /* 0x00007632a19b7816 */ /* 0x000fe2000000009b */
[----:B------:R-:W-:Y:S01]  /*17d0*/  FFMA.FTZ R132, R193, R182, R132 ;  /* 0x000000b6c1847223 */ /* 0x000fe20000010084 */
[----:B------:R-:W-:Y:S01]  /*17e0*/  SHF.L.U32 R161, R161, 0x10, RZ ;  /* 0x00000010a1a17819 */ /* 0x000fe200000006ff */
[----:B------:R-:W-:Y:S01]  /*17f0*/  FADD.FTZ R136, R168, -UR5 ;  /* 0x80000005a8887e21 */ /* 0x000fe20008010000 */
        /* <DEDUP_REMOVED lines=10> */
[----:B------:R-:W-:Y:S01]  /*18a0*/  FADD.FTZ R148, R169, -UR5 ;  /* 0x80000005a9947e21 */ /* 0x000fe20008010000 */
[----:B------:R-:W-:Y:S01]  /*18b0*/  FMUL.FTZ R169, R75, R155 ;  /* 0x0000009b4ba97220 */ /* 0x000fe20000410000 */
[----:B------:R-:W-:Y:S01]  /*18c0*/  FADD.FTZ R133, R161, R133 ;  /* 0x00000085a1857221 */ /* 0x000fe20000010000 */
[----:B------:R-:W-:Y:S01]  /*18d0*/  FMUL.FTZ R184, R184, UR8 ;  /* 0x00000008b8b87c20 */ /* 0x000fe20008410000 */
[----:B------:R-:W-:Y:S01]  /*18e0*/  FFMA.FTZ R134, R188, R186, R134 ;  /* 0x000000babc867223 */ /* 0x000fe20000010086 */
[----:B------:R-:W-:Y:S01]  /*18f0*/  FADD.FTZ R164, R166, -UR5 ;  /* 0x80000005a6a47e21 */ /* 0x000fe20008010000 */
[----:B------:R-:W-:Y:S01]  /*1900*/  SHF.L.U32 R152, R152, 0x10, RZ ;  /* 0x0000001098987819 */ /* 0x000fe200000006ff */
[----:B------:R-:W-:Y:S01]  /*1910*/  FADD.FTZ R133, R169, R133 ;  /* 0x00000085a9857221 */ /* 0x000fe20000010000 */
[----:B------:R-:W-:Y:S01]  /*1920*/  FFMA.FTZ R134, R184, R180, R134 ;  /* 0x000000b4b8867223 */ /* 0x000fe20000010086 */
[----:B------:R-:W-:Y:S01]  /*1930*/  FMUL.FTZ R166, R142, UR8 ;  /* 0x000000088ea67c20 */ /* 0x000fe20008410000 */
[----:B------:R-:W-:Y:S01]  /*1940*/  FMUL.FTZ R164, R164, UR8 ;  /* 0x00000008a4a47c20 */ /* 0x000fe20008410000 */
[----:B------:R-:W-:Y:S01]  /*1950*/  SHF.L.U32 R142, R170, 0x10, RZ ;  /* 0x00000010aa8e7819 */ /* 0x000fe200000006ff */
[----:B------:R-:W-:Y:S01]  /*1960*/  FMUL.FTZ R170, R69, R152 ;  /* 0x0000009845aa7220 */ /* 0x000fe20000410000 */
[----:B------:R-:W-:Y:S01]  /*1970*/  FADD.FTZ R133, R163, R133 ;  /* 0x00000085a3857221 */ /* 0x000fe20000010000 */
[----:B------:R-:W-:Y:S01]  /*1980*/  FFMA.FTZ R134, R187, R185, R134 ;  /* 0x000000b9bb867223 */ /* 0x000fe20000010086 */
[----:B------:R-:W-:Y:S01]  /*1990*/  SHF.L.U32 R153, R153, 0x10, RZ ;  /* 0x0000001099997819 */ /* 0x000fe200000006ff */
[-C--:B------:R-:W-:Y:S01]  /*19a0*/  FFMA.FTZ R25, R164, R140.reuse, R25 ;  /* 0x0000008ca4197223 */ /* 0x080fe20000010019 */
[----:B-1----:R-:W-:Y:S01]  /*19b0*/  FMUL.FTZ R165, R70, R140 ;  /* 0x0000008c46a57220 */ /* 0x002fe20000410000 */
[----:B------:R-:W-:Y:S01]  /*19c0*/  FADD.FTZ R140, R170, R133 ;  /* 0x00000085aa8c7221 */ /* 0x000fe20000010000 */
[----:B------:R-:W-:Y:S01]  /*19d0*/  FADD.FTZ R157, R157, -UR5 ;  /* 0x800000059d9d7e21 */ /* 0x000fe20008010000 */
[----:B------:R-:W-:Y:S01]  /*19e0*/  FFMA.FTZ R143, R183, R172, R134 ;  /* 0x000000acb78f7223 */ /* 0x000fe20000010086 */
[----:B------:R-:W-:Y:S01]  /*19f0*/  FADD.FTZ R151, R171, -UR5 ;  /* 0x80000005ab977e21 */ /* 0x000fe20008010000 */
[----:B------:R-:W-:Y:S01]  /*1a00*/  FMUL.FTZ R171, R71, R153 ;  /* 0x0000009947ab7220 */ /* 0x000fe20000410000 */
[----:B------:R-:W-:Y:S01]  /*1a10*/  FADD.FTZ R140, R165, R140 ;  /* 0x0000008ca58c7221 */ /* 0x000fe20000010000 */
[----:B------:R-:W-:Y:S01]  /*1a20*/  FMUL.FTZ R157, R157, UR8 ;  /* 0x000000089d9d7c20 */ /* 0x000fe20008410000 */
[----:B------:R-:W-:Y:S01]  /*1a30*/  FFMA.FTZ R143, R156, R160, R143 ;  /* 0x000000a09c8f7223 */ /* 0x000fe2000001008f */
[----:B------:R-:W-:Y:S01]  /*1a40*/  FMUL.FTZ R133, R64, R137 ;  /* 0x0000008940857220 */ /* 0x000fe20000410000 */
[----:B------:R-:W-:Y:S01]  /*1a50*/  FADD.FTZ R140, R171, R140 ;  /* 0x0000008cab8c7221 */ /* 0x000fe20000010000 */
[----:B------:R-:W-:Y:S01]  /*1a60*/  FADD.FTZ R159, R159, -UR5 ;  /* 0x800000059f9f7e21 */ /* 0x000fe20008010000 */
[----:B------:R-:W-:Y:S01]  /*1a70*/  FFMA.FTZ R143, R157, R168, R143 ;  /* 0x000000a89d8f7223 */ /* 0x000fe2000001008f */
[----:B------:R-:W-:Y:S01]  /*1a80*/  PRMT R146, R173, 0x7632, R146 ;  /* 0x00007632ad927816 */ /* 0x000fe20000000092 */
[----:B------:R-:W-:Y:S01]  /*1a90*/  FADD.FTZ R140, R133, R140 ;  /* 0x0000008c858c7221 */ /* 0x000fe20000010000 */
[----:B------:R-:W-:Y:S01]  /*1aa0*/  SHF.L.U32 R145, R173, 0x10, RZ ;  /* 0x00000010ad917819 */ /* 0x000fe200000006ff */
[----:B------:R-:W-:Y:S01]  /*1ab0*/  FMUL.FTZ R134, R65, R142 ;  /* 0x0000008e41867220 */ /* 0x000fe20000410000 */
[----:B------:R-:W-:Y:S01]  /*1ac0*/  FMUL.FTZ R159, R159, UR8 ;  /* 0x000000089f9f7c20 */ /* 0x000fe20008410000 */
[----:B------:R-:W-:Y:S01]  /*1ad0*/  FFMA.FTZ R143, R158, R161, R143 ;  /* 0x000000a19e8f7223 */ /* 0x000fe2000001008f */
[----:B------:R-:W-:Y:S01]  /*1ae0*/  SHF.L.U32 R146, R146, 0x10, RZ ;  /* 0x0000001092927819 */ /* 0x000fe200000006ff */
[----:B------:R-:W-:-:S02]  /*1af0*/  FADD.FTZ R140, R140, R134 ;  /* 0x000000868c8c7221 */ /* 0x000fc40000010000 */
[----:B------:R-:W-:Y:S01]  /*1b00*/  FFMA.FTZ R143, R159, R169, R143 ;  /* 0x000000a99f8f7223 */ /* 0x000fe2000001008f */
[----:B------:R-:W-:Y:S01]  /*1b10*/  FMUL.FTZ R132, R136, UR8 ;  /* 0x0000000888847c20 */ /* 0x000fe20008410000 */
[C---:B------:R-:W-:Y:S01]  /*1b20*/  PRMT R173, R174.reuse, 0x7632, R173 ;  /* 0x00007632aead7816 */ /* 0x040fe200000000ad */
[----:B------:R-:W-:Y:S01]  /*1b30*/  FMUL.FTZ R136, R67, R146 ;  /* 0x0000009243887220 */ /* 0x000fe20000410000 */
[----:B------:R-:W-:Y:S01]  /*1b40*/  SHF.L.U32 R144, R174, 0x10, RZ ;  /* 0x00000010ae907819 */ /* 0x000fe200000006ff */
[----:B------:R-:W-:Y:S01]  /*1b50*/  FFMA.FTZ R143, R162, R163, R143 ;  /* 0x000000a3a28f7223 */ /* 0x000fe2000001008f */
[----:B------:R-:W-:Y:S01]  /*1b60*/  FFMA.FTZ R196, R132, R137, R196 ;  /* 0x0000008984c47223 */ /* 0x000fe200000100c4 */
[----:B------:R-:W-:Y:S01]  /*1b70*/  SHF.L.U32 R173, R173, 0x10, RZ ;  /* 0x00000010adad7819 */ /* 0x000fe200000006ff */
[----:B------:R-:W-:Y:S01]  /*1b80*/  FADD.FTZ R167, R167, -UR5 ;  /* 0x80000005a7a77e21 */ /* 0x000fe20008010000 */
[----:B------:R-:W-:Y:S01]  /*1b90*/  FFMA.FTZ R143, R166, R170, R143 ;  /* 0x000000aaa68f7223 */ /* 0x000fe2000001008f */
[----:B------:R-:W-:-:S02]  /*1ba0*/  PRMT R174, R175, 0x7632, R174 ;  /* 0x00007632afae7816 */ /* 0x000fc400000000ae */
[----:B------:R-:W-:Y:S01]  /*1bb0*/  SHF.L.U32 R175, R175, 0x10, RZ ;  /* 0x00000010afaf7819 */ /* 0x000fe200000006ff */
[----:B------:R-:W-:Y:S01]  /*1bc0*/  FMUL.FTZ R167, R167, UR8 ;  /* 0x00000008a7a77c20 */ /* 0x000fe20008410000 */
[----:B------:R-:W-:Y:S01]  /*1bd0*/  FFMA.FTZ R143, R164, R165, R143 ;  /* 0x000000a5a48f7223 */ /* 0x000fe2000001008f */
[----:B------:R-:W-:Y:S01]  /*1be0*/  SHF.L.U32 R174, R174, 0x10, RZ ;  /* 0x00000010aeae7819 */ /* 0x000fe200000006ff */
[----:B------:R-:W-:Y:S02]  /*1bf0*/  FADD.FTZ R233, R149, R233 ;  /* 0x000000e995e97221 */ /* 0x000fe40000010000 */
[----:B------:R-:W-:Y:S01]  /*1c00*/  FFMA.FTZ R143, R167, R171, R143 ;  /* 0x000000aba78f7223 */ /* 0x000fe2000001008f */
[----:B------:R-:W-:Y:S01]  /*1c10*/  FFMA.FTZ R16, R184, R149, R16 ;  /* 0x00000095b8107223 */ /* 0x000fe20000010010 */
[----:B------:R-:W-:Y:S01]  /*1c20*/  FMUL.FTZ R149, R63, R174 ;  /* 0x000000ae3f957220 */ /* 0x000fe20000410000 */
[----:B------:R-:W-:Y:S01]  /*1c30*/  FMUL.FTZ R148, R148, UR8 ;  /* 0x0000000894947c20 */ /* 0x000fe20008410000 */
[----:B------:R-:W-:Y:S01]  /*1c40*/  FFMA.FTZ R143, R132, R133, R143 ;  /* 0x00000085848f7223 */ /* 0x000fe2000001008f */
[----:B------:R-:W-:-:S03]  /*1c50*/  FMUL.FTZ R150, R150, UR8 ;  /* 0x0000000896967c20 */ /* 0x000fc60008410000 */
[----:B------:R-:W-:Y:S01]  /*1c60*/  FFMA.FTZ R143, R148, R134, R143 ;  /* 0x00000086948f7223 */ /* 0x000fe2000001008f */
[----:B------:R-:W-:Y:S01]  /*1c70*/  FFMA.FTZ R24, R166, R152, R24 ;  /* 0x00000098a6187223 */ /* 0x000fe20000010018 */
[----:B------:R-:W-:Y:S01]  /*1c80*/  FMUL.FTZ R151, R151, UR8 ;  /* 0x0000000897977c20 */ /* 0x000fe20008410000 */
[----:B------:R-:W-:Y:S01]  /*1c90*/  FFMA.FTZ R195, R167, R153, R195 ;  /* 0x00000099a7c37223 */ /* 0x000fe200000100c3 */
[----:B------:R-:W-:Y:S01]  /*1ca0*/  FFMA.FTZ R20, R157, R154, R20 ;  /* 0x0000009a9d147223 */ /* 0x000fe20000010014 */
[----:B------:R-:W-:Y:S01]  /*1cb0*/  FADD.FTZ R237, R154, R237 ;  /* 0x000000ed9aed7221 */ /* 0x000fe20000010000 */
[----:B------:R-:W-:Y:S01]  /*1cc0*/  FADD.FTZ R154, R178, -UR5 ;  /* 0x80000005b29a7e21 */ /* 0x000fe20008010000 */
[----:B------:R-:W-:-:S03]  /*1cd0*/  FFMA.FTZ R22, R159, R155, R22 ;  /* 0x0000009b9f167223 */ /* 0x000fc60000010016 */
[----:B------:R-:W-:Y:S01]  /*1ce0*/  FMUL.FTZ R154, R154, UR8 ;  /* 0x000000089a9a7c20 */ /* 0x000fe20008410000 */
[----:B--2---:R-:W-:Y:S01]  /*1cf0*/  FADD.FTZ R139, R152, R139 ;  /* 0x0000008b988b7221 */ /* 0x004fe20000010000 */
[----:B---3--:R-:W-:Y:S01]  /*1d00*/  FADD.FTZ R138, R137, R138 ;  /* 0x0000008a898a7221 */ /* 0x008fe20000010000 */
[----:B----4-:R-:W-:Y:S01]  /*1d10*/  FADD.FTZ R135, R153, R135 ;  /* 0x0000008799877221 */ /* 0x010fe20000010000 */
[----:B------:R-:W-:-:S05]  /*1d20*/  FADD.FTZ R239, R155, R239 ;  /* 0x000000ef9bef7221 */ /* 0x000fca0000010000 */
[----:B------:R-:W-:Y:S04]  /*1d30*/  STL [R1+0x4c], R239 ;  /* 0x00004cef01007387 */ /* 0x000fe80000100800 */
[----:B------:R-:W-:Y:S04]  /*1d40*/  STL [R1+0x54], R139 ;  /* 0x0000548b01007387 */ /* 0x000fe80000100800 */
[----:B------:R-:W-:Y:S04]  /*1d50*/  STL [R1+0x60], R138 ;  /* 0x0000608a01007387 */ /* 0x000fe80000100800 */
[----:B------:R0:W-:Y:S01]  /*1d60*/  STL [R1+0x5c], R135 ;  /* 0x00005c8701007387 */ /* 0x0001e20000100800 */
[----:B------:R-:W-:Y:S01]  /*1d70*/  FMUL.FTZ R137, R60, R144 ;  /* 0x000000903c897220 */ /* 0x000fe20000410000 */
[----:B0-----:R-:W-:-:S04]  /*1d80*/  FMUL.FTZ R135, R66, R145 ;  /* 0x0000009142877220 */ /* 0x001fc80000410000 */
[----:B------:R-:W-:-:S04]  /*1d90*/  FADD.FTZ R140, R140, R135 ;  /* 0x000000878c8c7221 */ /* 0x000fc80000010000 */
[----:B------:R-:W-:Y:S01]  /*1da0*/  FADD.FTZ R140, R140, R136 ;  /* 0x000000888c8c7221 */ /* 0x000fe20000010000 */
[----:B------:R-:W-:-:S03]  /*1db0*/  FMUL.FTZ R138, R61, R173 ;  /* 0x000000ad3d8a7220 */ /* 0x000fc60000410000 */
[----:B------:R-:W-:Y:S01]  /*1dc0*/  FADD.FTZ R140, R140, R137 ;  /* 0x000000898c8c7221 */ /* 0x000fe20000010000 */
[----:B------:R-:W-:-:S03]  /*1dd0*/  FMUL.FTZ R139, R62, R175 ;  /* 0x000000af3e8b7220 */ /* 0x000fc60000410000 */
[----:B------:R-:W-:-:S04]  /*1de0*/  FADD.FTZ R140, R140, R138 ;  /* 0x0000008a8c8c7221 */ /* 0x000fc80000010000 */
[----:B------:R-:W-:-:S04]  /*1df0*/  FADD.FTZ R140, R140, R139 ;  /* 0x0000008b8c8c7221 */ /* 0x000fc80000010000 */
[----:B------:R-:W-:Y:S01]  /*1e00*/  FADD.FTZ R140, R140, R149 ;  /* 0x000000958c8c7221 */ /* 0x000fe20000010000 */
[----:B------:R-:W-:Y:S01]  /*1e10*/  FADD.FTZ R152, R176, -UR5 ;  /* 0x80000005b0987e21 */ /* 0x000fe20008010000 */
[----:B------:R-:W-:-:S03]  /*1e20*/  FFMA.FTZ R143, R150, R135, R143 ;  /* 0x00000087968f7223 */ /* 0x000fc6000001008f */
[----:B------:R-:W0:Y:S01]  /*1e30*/  SHFL.DOWN PT, R141, R140, 0x10, 0x1f ;  /* 0x0a001f008c8d7f89 */ /* 0x000e2200000e0000 */
[----:B------:R-:W-:Y:S01]  /*1e40*/  FADD.FTZ R153, R177, -UR5 ;  /* 0x80000005b1997e21 */ /* 0x000fe20008010000 */
[----:B------:R-:W-:Y:S01]  /*1e50*/  FMUL.FTZ R152, R152, UR8 ;  /* 0x0000000898987c20 */ /* 0x000fe20008410000 */
[----:B------:R-:W-:Y:S02]  /*1e60*/  FFMA.FTZ R143, R151, R136, R143 ;  /* 0x00000088978f7223 */ /* 0x000fe4000001008f */
[----:B------:R-:W-:Y:S02]  /*1e70*/  FMUL.FTZ R153, R153, UR8 ;  /* 0x0000000899997c20 */ /* 0x000fe40008410000 */
        /* <DEDUP_REMOVED lines=39> */
.L_x_6612:
[----:B------:R-:W-:Y:S05]  /*20f0*/  BSYNC.RECONVERGENT B0 ;  /* 0x0000000000007941 */ /* 0x000fea0003800200 */
.L_x_6611:
[----:B0-----:R-:W2:Y:S04]  /*2100*/  LDL.LU R140, [R1+0x64] ;  /* 0x00006400018c7983 */ /* 0x001ea80000300800 */
[----:B------:R-:W3:Y:S04]  /*2110*/  LDL.LU R147, [R1+0x68] ;  /* 0x0000680001937983 */ /* 0x000ee80000300800 */
[----:B------:R-:W4:Y:S01]  /*2120*/  LDL.LU R177, [R1+0x6c] ;  /* 0x00006c0001b17983 */ /* 0x000f220000300800 */
[----:B------:R-:W0:Y:S01]  /*2130*/  S2UR UR5, SR_CgaCtaId ;  /* 0x00000000000579c3 */ /* 0x000e220000008800 */
[----:B------:R-:W-:Y:S01]  /*2140*/  UMOV UR4, 0x400 ;  /* 0x0000040000047882 */ /* 0x000fe20000000000 */
[----:B------:R-:W-:Y:S01]  /*2150*/  FFMA.FTZ R197, R148, R142, R197 ;  /* 0x0000008e94c57223 */ /* 0x000fe200000100c5 */
[----:B0-----:R-:W-:-:S04]  /*2160*/  ULEA UR4, UR5, UR4, 0x18 ;  /* 0x0000000405047291 */ /* 0x001fc8000f8ec0ff */
[----:B------:R-:W-:Y:S02]  /*2170*/  UIADD3 UR5, UPT, UPT, UR4, 0x8040, URZ ;  /* 0x0000804004057890 */ /* 0x000fe4000fffe0ff */
[----:B------:R-:W-:Y:S01]  /*2180*/  @!UP2 UIADD3 UR5, UPT, UPT, UR4, 0x8000, URZ ;  /* 0x000080000405a890 */ /* 0x000fe2000fffe0ff */
[----:B------:R-:W-:Y:S01]  /*2190*/  FFMA.FTZ R198, R150, R145, R198 ;  /* 0x0000009196c67223 */ /* 0x000fe200000100c6 */
[----:B------:R-:W-:Y:S01]  /*21a0*/  FFMA.FTZ R199, R151, R146, R199 ;  /* 0x0000009297c77223 */ /* 0x000fe200000100c7 */
[----:B------:R-:W-:Y:S01]  /*21b0*/  BAR.SYNC.DEFER_BLOCKING 0x0 ;  /* 0x0000000000007b1d */ /* 0x000fe20000010000 */
[----:B--2---:R-:W-:Y:S01]  /*21c0*/  FADD.FTZ R140, R142, R140 ;  /* 0x0000008c8e8c7221 */ /* 0x004fe20000010000 */
[----:B---3--:R-:W-:-:S04]  /*21d0*/  FADD.FTZ R147, R145, R147 ;  /* 0x0000009391937221 */ /* 0x008fc80000010000 */
[----:B------:R-:W-:Y:S04]  /*21e0*/  STL [R1+0x64], R140 ;  /* 0x0000648c01007387 */ /* 0x000fe80000100800 */
[----:B------:R0:W-:Y:S04]  /*21f0*/  STL [R1+0x68], R147 ;  /* 0x0000689301007387 */ /* 0x0001e80000100800 */
[----:B------:R-:W1:Y:S04]  /*2200*/  LDS.128 R140, [UR5] ;  /* 0x00000005ff8c7984 */ /* 0x000e680008000c00 */
[----:B0-----:R-:W2:Y:S01]  /*2210*/  LDL.LU R147, [R1+0x70] ;  /* 0x0000700001937983 */ /* 0x001ea20000300800 */
[----:B------:R-:W-:Y:S01]  /*2220*/  UIADD3 UR5, UPT, UPT, UR4, 0x8050, URZ ;  /* 0x0000805004057890 */ /* 0x000fe2000fffe0ff */
[----:B----4-:R-:W-:Y:S01]  /*2230*/  FADD.FTZ R177, R146, R177 ;  /* 0x000000b192b17221 */ /* 0x010fe20000010000 */
[----:B------:R-:W-:Y:S01]  /*2240*/  @!UP2 UIADD3 UR5, UPT, UPT, UR4, 0x8010, URZ ;  /* 0x000080100405a890 */ /* 0x000fe2000fffe0ff */
[----:B------:R-:W3:Y:S04]  /*2250*/  LDL.LU R178, [R1+0x78] ;  /* 0x0000780001b27983 */ /* 0x000ee80000300800 */
[----:B------:R0:W-:Y:S04]  /*2260*/  STL [R1+0x6c], R177 ;  /* 0x00006cb101007387 */ /* 0x0001e80000100800 */
[----:B0-----:R-:W4:Y:S01]  /*2270*/  LDL.LU R177, [R1+0x7c] ;  /* 0x00007c0001b17983 */ /* 0x001f220000300800 */
[----:B-1----:R-:W-:Y:S01]  /*2280*/  FADD.FTZ R140, RZ, R140 ;  /* 0x0000008cff8c7221 */ /* 0x002fe20000010000 */
        /* <DEDUP_REMOVED lines=13> */
[----:B0-----:R-:W-:-:S04]  /*2360*/  FADD.FTZ R141, R146, R141 ;  /* 0x0000008d928d7221 */ /* 0x001fc80000010000 */
[----:B------:R-:W-:Y:S01]  /*2370*/  FADD.FTZ R141, R143, R141 ;  /* 0x0000008d8f8d7221 */ /* 0x000fe20000010000 */
[----:B--2---:R-:W-:-:S05]  /*2380*/  FADD.FTZ R147, R144, R147 ;  /* 0x0000009390937221 */ /* 0x004fca0000010000 */
[----:B------:R-:W-:Y:S04]  /*2390*/  STL [R1+0x70], R147 ;  /* 0x0000709301007387 */ /* 0x000fe80000100800 */
[----:B------:R-:W2:Y:S01]  /*23a0*/  LDL.LU R143, [R1+0x74] ;  /* 0x00007400018f7983 */ /* 0x000ea20000300800 */
[----:B------:R-:W-:Y:S01]  /*23b0*/  FFMA.FTZ R200, R152, R144, R200 ;  /* 0x0000009098c87223 */ /* 0x000fe200000100c8 */
[----:B------:R-:W-:Y:S02]  /*23c0*/  FADD.FTZ R140, R145, R140 ;  /* 0x0000008c918c7221 */ /* 0x000fe40000010000 */
[----:B------:R-:W0:Y:S01]  /*23d0*/  LDS.128 R144, [UR5] ;  /* 0x00000005ff907984 */ /* 0x000e220008000c00 */
[----:B---3--:R-:W-:Y:S01]  /*23e0*/  FADD.FTZ R178, R175, R178 ;  /* 0x000000b2afb27221 */ /* 0x008fe20000010000 */
[----:B----4-:R-:W-:Y:S01]  /*23f0*/  FADD.FTZ R177, R174, R177 ;  /* 0x000000b1aeb17221 */ /* 0x010fe20000010000 */
[----:B------:R-:W-:Y:S01]  /*2400*/  FADD.FTZ R140, R142, R140 ;  /* 0x0000008c8e8c7221 */ /* 0x000fe20000010000 */
[----:B------:R-:W-:-:S04]  /*2410*/  UISETP.NE.U32.AND UP1, UPT, UR18, URZ, UPT ;  /* 0x000000ff1200728c */ /* 0x000fc8000bf25070 */
[----:B------:R-:W-:Y:S01]  /*2420*/  UISETP.NE.AND.EX UP1, UPT, UR19, URZ, UPT, UP1 ;  /* 0x000000ff1300728c */ /* 0x000fe2000bf25310 */
[----:B------:R-:W-:Y:S01]  /*2430*/  FFMA.FTZ R201, R153, R173, R201 ;  /* 0x000000ad99c97223 */ /* 0x000fe200000100c9 */
[----:B------:R-:W-:Y:S01]  /*2440*/  FFMA.FTZ R202, R154, R175, R202 ;  /* 0x000000af9aca7223 */ /* 0x000fe200000100ca */
[----:B------:R-:W-:Y:S01]  /*2450*/  FFMA.FTZ R203, R155, R174, R203 ;  /* 0x000000ae9bcb7223 */ /* 0x000fe200000100cb */
        /* <DEDUP_REMOVED lines=8> */
[----:B--2---:R-:W-:-:S05]  /*24e0*/  FADD.FTZ R143, R173, R143 ;  /* 0x0000008fad8f7221 */ /* 0x004fca0000010000 */
[----:B------:R0:W-:Y:S04]  /*24f0*/  STL [R1+0x74], R143 ;  /* 0x0000748f01007387 */ /* 0x0001e80000100800 */
[----:B------:R0:W-:Y:S04]  /*2500*/  STL [R1+0x78], R178 ;  /* 0x000078b201007387 */ /* 0x0001e80000100800 */
[----:B------:R0:W-:Y:S01]  /*2510*/  STL [R1+0x7c], R177 ;  /* 0x00007cb101007387 */ /* 0x0001e20000100800 */
[----:B------:R-:W-:Y:S05]  /*2520*/  BRA.U UP1, `(.L_x_6613) ;  /* 0x0000002101c87547 */ /* 0x000fea000b800000 */
[----:B------:R-:W-:-:S05]  /*2530*/  HFMA2 R140, -RZ, RZ, 0, 9.5367431640625e-07 ;  /* 0x00000010ff8c7431 */ /* 0x000fca00000001ff */
[----:B------:R-:W-:-:S06]  /*2540*/  IMAD.WIDE.U32 R140, R27, R140, UR24 ;  /* 0x000000181b8c7e25 */ /* 0x000fcc000f8e008c */
[----:B0-----:R-:W5:Y:S01]  /*2550*/  LDG.E.128 R140, desc[UR10][R140.64] ;  /* 0x0000000a8c8c7981 */ /* 0x001f62000c1e1d00 */
[----:B------:R-:W-:-:S04]  /*2560*/  ISETP.NE.U32.AND P0, PT, RZ, UR22, PT ;  /* 0x00000016ff007c0c */ /* 0x000fc8000bf05070 */
[----:B------:R-:W-:-:S13]  /*2570*/  ISETP.NE.AND.EX P0, PT, RZ, UR23, PT, P0 ;  /* 0x00000017ff007c0c */ /* 0x000fda000bf05300 */
[----:B------:R-:W-:Y:S05]  /*2580*/  @P0 BRA `(.L_x_6614) ;  /* 0x0000000400040947 */ /* 0x000fea0003800000 */
[--C-:B------:R-:W-:Y:S01]  /*2590*/  FFMA.FTZ R214, R214, UR4, R145.reuse ;  /* 0x00000004d6d67c23 */ /* 0x100fe20008010091 */
[--C-:B------:R-:W-:Y:S01]  /*25a0*/  FFMA.FTZ R215, R215, UR4, R145.reuse ;  /* 0x00000004d7d77c23 */ /* 0x100fe20008010091 */
[----:B-----5:R-:W-:Y:S01]  /*25b0*/  PRMT R144, R140, 0x7632, R144 ;  /* 0x000076328c907816 */ /* 0x020fe20000000090 */
[----:B------:R-:W-:Y:S01]  /*25c0*/  FFMA.FTZ R216, R216, UR4, R145 ;  /* 0x00000004d8d87c23 */ /* 0x000fe20008010091 */
[----:B------:R-:W-:Y:S01]  /*25d0*/  FADD.FTZ R214, R218, -R214 ;  /* 0x800000d6dad67221 */ /* 0x000fe20000010000 */
[----:B------:R-:W-:Y:S01]  /*25e0*/  FADD.FTZ R226, R226, -R215 ;  /* 0x800000d7e2e27221 */ /* 0x000fe20000010000 */
[----:B------:R-:W-:Y:S01]  /*25f0*/  SHF.L.U32 R140, R140, 0x10, RZ ;  /* 0x000000108c8c7819 */ /* 0x000fe200000006ff */
[--C-:B------:R-:W-:Y:S01]  /*2600*/  FFMA.FTZ R217, R217, UR4, R145.reuse ;  /* 0x00000004d9d97c23 */ /* 0x100fe20008010091 */
[----:B------:R-:W-:Y:S01]  /*2610*/  FMUL.FTZ R214, R214, UR8 ;  /* 0x00000008d6d67c20 */ /* 0x000fe20008410000 */
[----:B------:R-:W-:Y:S01]  /*2620*/  FMUL.FTZ R226, R226, UR8 ;  /* 0x00000008e2e27c20 */ /* 0x000fe20008410000 */
[--C-:B------:R-:W-:Y:S01]  /*2630*/  FFMA.FTZ R220, R220, UR4, R145.reuse ;  /* 0x00000004dcdc7c23 */ /* 0x100fe20008010091 */
[----:B------:R-:W-:Y:S01]  /*2640*/  FADD.FTZ R219, R219, -R216 ;  /* 0x800000d8dbdb7221 */ /* 0x000fe20000010000 */
[----:B------:R-:W-:Y:S01]  /*2650*/  FMUL.FTZ R214, R214, UR7 ;  /* 0x00000007d6d67c20 */ /* 0x000fe20008410000 */
[----:B------:R-:W-:Y:S01]  /*2660*/  FMUL.FTZ R226, R226, UR7 ;  /* 0x00000007e2e27c20 */ /* 0x000fe20008410000 */
[----:B------:R-:W-:Y:S01]  /*2670*/  FFMA.FTZ R224, R224, UR4, R145 ;  /* 0x00000004e0e07c23 */ /* 0x000fe20008010091 */
[----:B------:R-:W-:Y:S01]  /*2680*/  FADD.FTZ R227, R227, -R217 ;  /* 0x800000d9e3e37221 */ /* 0x000fe20000010000 */
[----:B------:R-:W-:Y:S01]  /*2690*/  FMUL.FTZ R146, R214, R140 ;  /* 0x0000008cd6927220 */ /* 0x000fe20000410000 */
[----:B------:R-:W-:Y:S01]  /*26a0*/  FMUL.FTZ R140, R28, R214 ;  /* 0x000000d61c8c7220 */ /* 0x000fe20000410000 */
[----:B------:R-:W-:Y:S01]  /*26b0*/  FMUL.FTZ R147, R29, R226 ;  /* 0x000000e21d937220 */ /* 0x000fe20000410000 */
[--C-:B------:R-:W-:Y:S01]  /*26c0*/  FFMA.FTZ R221, R221, UR4, R145.reuse ;  /* 0x00000004dddd7c23 */ /* 0x100fe20008010091 */
[----:B------:R-:W-:Y:S01]  /*26d0*/  FFMA.FTZ R225, R225, UR4, R145 ;  /* 0x00000004e1e17c23 */ /* 0x000fe20008010091 */
[----:B------:R-:W-:Y:S01]  /*26e0*/  FADD.FTZ R222, R222, -R220 ;  /* 0x800000dcdede7221 */ /* 0x000fe20000010000 */
[----:B------:R-:W-:Y:S01]  /*26f0*/  FMUL.FTZ R215, R219, UR8 ;  /* 0x00000008dbd77c20 */ /* 0x000fe20008410000 */
[----:B------:R-:W-:Y:S01]  /*2700*/  F2FP.BF16.F32.PACK_AB R140, R147, R140 ;  /* 0x0000008c938c723e */ /* 0x000fe200000010ff */
[----:B------:R-:W-:Y:S01]  /*2710*/  FADD.FTZ R228, R228, -R224 ;  /* 0x800000e0e4e47221 */ /* 0x000fe20000010000 */
[----:B------:R-:W-:Y:S01]  /*2720*/  PRMT R147, R141, 0x7632, R147 ;  /* 0x000076328d937816 */ /* 0x000fe20000000093 */
[----:B------:R-:W-:Y:S01]  /*2730*/  FADD.FTZ R223, R223, -R221 ;  /* 0x800000dddfdf7221 */ /* 0x000fe20000010000 */
[----:B------:R-:W-:Y:S01]  /*2740*/  FADD.FTZ R229, R229, -R225 ;  /* 0x800000e1e5e57221 */ /* 0x000fe20000010000 */
        /* <DEDUP_REMOVED lines=32> */
[----:B------:R-:W-:-:S02]  /*2950*/  F2FP.BF16.F32.PACK_AB R141, R215, R141 ;  /* 0x0000008dd78d723e */ /* 0x000fc400000010ff */
[----:B------:R-:W-:Y:S01]  /*2960*/  FMUL.FTZ R144, R226, R144 ;  /* 0x00000090e2907220 */ /* 0x000fe20000410000 */
[----:B------:R-:W-:Y:S02]  /*2970*/  F2FP.BF16.F32.PACK_AB R142, R214, R142 ;  /* 0x0000008ed68e723e */ /* 0x000fe400000010ff */
[----:B------:R-:W-:Y:S01]  /*2980*/  F2FP.BF16.F32.PACK_AB R143, R174, R143 ;  /* 0x0000008fae8f723e */ /* 0x000fe200000010ff */
[----:B------:R-:W-:Y:S06]  /*2990*/  BRA `(.L_x_6615) ;  /* 0x0000000400007947 */ /* 0x000fec0003800000 */
.L_x_6614:
[--C-:B------:R-:W-:Y:S01]  /*29a0*/  FFMA.FTZ R124, R214, UR4, R145.reuse ;  /* 0x00000004d67c7c23 */ /* 0x100fe20008010091 */
[--C-:B------:R-:W-:Y:S01]  /*29b0*/  FFMA.FTZ R125, R215, UR4, R145.reuse ;  /* 0x00000004d77d7c23 */ /* 0x100fe20008010091 */
[----:B------:R-:W-:Y:S01]  /*29c0*/  FFMA.FTZ R126, R216, UR4, R145 ;  /* 0x00000004d87e7c23 */ /* 0x000fe20008010091 */
[----:B-----5:R-:W-:Y:S01]  /*29d0*/  PRMT R144, R140, 0x7632, R144 ;  /* 0x000076328c907816 */ /* 0x020fe20000000090 */
[----:B------:R-:W-:Y:S01]  /*29e0*/  FADD.FTZ R124, R218, -R124 ;  /* 0x8000007cda7c7221 */ /* 0x000fe20000010000 */
[----:B------:R-:W-:Y:S01]  /*29f0*/  FADD.FTZ R125, R226, -R125 ;  /* 0x8000007de27d7221 */ /* 0x000fe20000010000 */
[----:B------:R-:W-:Y:S01]  /*2a00*/  FADD.FTZ R126, R219, -R126 ;  /* 0x8000007edb7e7221 */ /* 0x000fe20000010000 */
[----:B------:R-:W-:Y:S01]  /*2a10*/  SHF.L.U32 R140, R140, 0x10, RZ ;  /* 0x000000108c8c7819 */ /* 0x000fe200000006ff */
[----:B------:R-:W-:Y:S01]  /*2a20*/  FMUL.FTZ R124, R124, UR8 ;  /* 0x000000087c7c7c20 */ /* 0x000fe20008410000 */
[----:B------:R-:W-:Y:S01]  /*2a30*/  FMUL.FTZ R125, R125, UR8 ;  /* 0x000000087d7d7c20 */ /* 0x000fe20008410000 */
[----:B------:R-:W-:Y:S01]  /*2a40*/  FMUL.FTZ R126, R126, UR8 ;  /* 0x000000087e7e7c20 */ /* 0x000fe20008410000 */
[C---:B------:R-:W-:Y:S01]  /*2a50*/  PRMT R147, R141.reuse, 0x7632, R147 ;  /* 0x000076328d937816 */ /* 0x040fe20000000093 */
[----:B------:R-:W-:Y:S01]  /*2a60*/  FMUL.FTZ R173, R124, UR7 ;  /* 0x000000077cad7c20 */ /* 0x000fe20008410000 */
[--C-:B------:R-:W-:Y:S01]  /*2a70*/  FFMA.FTZ R128, R220, UR4, R145.reuse ;  /* 0x00000004dc807c23 */ /* 0x100fe20008010091 */
[----:B------:R-:W-:Y:S01]  /*2a80*/  FFMA.FTZ R129, R224, UR4, R145 ;  /* 0x00000004e0817c23 */ /* 0x000fe20008010091 */
[----:B------:R-:W-:Y:S01]  /*2a90*/  SHF.L.U32 R141, R141, 0x10, RZ ;  /* 0x000000108d8d7819 */ /* 0x000fe200000006ff */
[----:B------:R-:W-:Y:S01]  /*2aa0*/  FMUL.FTZ R174, R125, UR7 ;  /* 0x000000077dae7c20 */ /* 0x000fe20008410000 */
[----:B------:R-:W-:Y:S01]  /*2ab0*/  SHF.L.U32 R144, R144, 0x10, RZ ;  /* 0x0000001090907819 */ /* 0x000fe200000006ff */
[----:B------:R-:W-:Y:S01]  /*2ac0*/  FMUL.FTZ R176, R126, UR7 ;  /* 0x000000077eb07c20 */ /* 0x000fe20008410000 */
[----:B------:R-:W-:Y:S01]  /*2ad0*/  FMUL.FTZ R146, R173, R140 ;  /* 0x0000008cad927220 */ /* 0x000fe20000410000 */
[----:B------:R-:W-:Y:S01]  /*2ae0*/  FADD.FTZ R128, R222, -R128 ;  /* 0x80000080de807221 */ /* 0x000fe20000010000 */
[----:B------:R-:W-:Y:S01]  /*2af0*/  FADD.FTZ R129, R228, -R129 ;  /* 0x80000081e4817221 */ /* 0x000fe20000010000 */
[----:B------:R-:W-:Y:S01]  /*2b00*/  FMUL.FTZ R140, R28, R173 ;  /* 0x000000ad1c8c7220 */ /* 0x000fe20000410000 */
[----:B------:R-:W-:Y:S01]  /*2b10*/  FMUL.FTZ R144, R174, R144 ;  /* 0x00000090ae907220 */ /* 0x000fe20000410000 */
[----:B------:R-:W-:Y:S01]  /*2b20*/  FMUL.FTZ R173, R176, R141 ;  /* 0x0000008db0ad7220 */ /* 0x000fe20000410000 */
[----:B------:R-:W-:Y:S01]  /*2b30*/  FMUL.FTZ R174, R29, R174 ;  /* 0x000000ae1dae7220 */ /* 0x000fe20000410000 */
[----:B------:R-:W-:Y:S01]  /*2b40*/  FMUL.FTZ R141, R30, R176 ;  /* 0x000000b01e8d7220 */ /* 0x000fe20000410000 */
[----:B------:R-:W-:Y:S01]  /*2b50*/  PRMT R176, R142, 0x7632, R176 ;  /* 0x000076328eb07816 */ /* 0x000fe200000000b0 */
[----:B------:R-:W-:Y:S01]  /*2b60*/  FMUL.FTZ R128, R128, UR8 ;  /* 0x0000000880807c20 */ /* 0x000fe20008410000 */
[----:B------:R-:W-:Y:S01]  /*2b70*/  FMUL.FTZ R129, R129, UR8 ;  /* 0x0000000881817c20 */ /* 0x000fe20008410000 */
[--C-:B------:R-:W-:Y:S01]  /*2b80*/  FFMA.FTZ R127, R217, UR4, R145.reuse ;  /* 0x00000004d97f7c23 */ /* 0x100fe20008010091 */
[--C-:B------:R-:W-:Y:S01]  /*2b90*/  FFMA.FTZ R130, R221, UR4, R145.reuse ;  /* 0x00000004dd827c23 */ /* 0x100fe20008010091 */
[----:B------:R-:W-:Y:S01]  /*2ba0*/  FFMA.FTZ R131, R225, UR4, R145 ;  /* 0x00000004e1837c23 */ /* 0x000fe20008010091 */
[----:B------:R-:W-:Y:S01]  /*2bb0*/  F2FP.BF16.F32.PACK_AB R140, R174, R140 ;  /* 0x0000008cae8c723e */ /* 0x000fe200000010ff */
[----:B------:R-:W-:Y:S01]  /*2bc0*/  FMUL.FTZ R174, R128, UR7 ;  /* 0x0000000780ae7c20 */ /* 0x000fe20008410000 */
[----:B------:R-:W-:Y:S01]  /*2bd0*/  SHF.L.U32 R177, R142, 0x10, RZ ;  /* 0x000000108eb17819 */ /* 0x000fe200000006ff */
[----:B------:R-:W-:Y:S01]  /*2be0*/  FMUL.FTZ R142, R129, UR7 ;  /* 0x00000007818e7c20 */ /* 0x000fe20008410000 */
[----:B------:R-:W-:Y:S01]  /*2bf0*/  SHF.L.U32 R176, R176, 0x10, RZ ;  /* 0x00000010b0b07819 */ /* 0x000fe200000006ff */
[----:B------:R-:W-:Y:S01]  /*2c00*/  FADD.FTZ R127, R227, -R127 ;  /* 0x8000007fe37f7221 */ /* 0x000fe20000010000 */
[----:B------:R-:W-:Y:S01]  /*2c10*/  FADD.FTZ R130, R223, -R130 ;  /* 0x80000082df827221 */ /* 0x000fe20000010000 */
[----:B------:R-:W-:Y:S01]  /*2c20*/  FADD.FTZ R131, R229, -R131 ;  /* 0x80000083e5837221 */ /* 0x000fe20000010000 */
[----:B------:R-:W-:Y:S01]  /*2c30*/  FMUL.FTZ R177, R174, R177 ;  /* 0x000000b1aeb17220 */ /* 0x000fe20000410000 */
[----:B------:R-:W-:Y:S01]  /*2c40*/  FMUL.FTZ R176, R142, R176 ;  /* 0x000000b08eb07220 */ /* 0x000fe20000410000 */
[----:B------:R-:W-:Y:S01]  /*2c50*/  FMUL.FTZ R174, R32, R174 ;  /* 0x000000ae20ae7220 */ /* 0x000fe20000410000 */
[----:B------:R-:W-:Y:S01]  /*2c60*/  FMUL.FTZ R142, R33, R142 ;  /* 0x0000008e218e7220 */ /* 0x000fe20000410000 */
[----:B------:R-:W-:Y:S01]  /*2c70*/  PRMT R179, R143, 0x7632, R179 ;  /* 0x000076328fb37816 */ /* 0x000fe200000000b3 */
[----:B------:R-:W-:Y:S01]  /*2c80*/  FMUL.FTZ R127, R127, UR8 ;  /* 0x000000087f7f7c20 */ /* 0x000fe20008410000 */
[----:B------:R-:W-:Y:S01]  /*2c90*/  FMUL.FTZ R130, R130, UR8 ;  /* 0x0000000882827c20 */ /* 0x000fe20008410000 */
[----:B------:R-:W-:Y:S01]  /*2ca0*/  FMUL.FTZ R131, R131, UR8 ;  /* 0x0000000883837c20 */ /* 0x000fe20008410000 */
[----:B------:R-:W-:Y:S01]  /*2cb0*/  SHF.L.U32 R147, R147, 0x10, RZ ;  /* 0x0000001093937819 */ /* 0x000fe200000006ff */
[----:B------:R-:W-:Y:S01]  /*2cc0*/  FMUL.FTZ R175, R127, UR7 ;  /* 0x000000077faf7c20 */ /* 0x000fe20008410000 */
[----:B------:R-:W-:Y:S01]  /*2cd0*/  F2FP.BF16.F32.PACK_AB R142, R142, R174 ;  /* 0x000000ae8e8e723e */ /* 0x000fe200000010ff */
        /* <DEDUP_REMOVED lines=10> */
[----:B------:R-:W-:-:S04]  /*2d80*/  F2FP.BF16.F32.PACK_AB R141, R175, R141 ;  /* 0x0000008daf8d723e */ /* 0x000fc800000010ff */
[----:B------:R-:W-:-:S07]  /*2d90*/  F2FP.BF16.F32.PACK_AB R143, R143, R174 ;  /* 0x000000ae8f8f723e */ /* 0x000fce00000010ff */
.L_x_6615:
        /* <DEDUP_REMOVED lines=19> */
[----:B------:R-:W-:Y:S01]  /*2ed0*/  FMUL.FTZ R124, R124, UR8 ;  /* 0x000000087c7c7c20 */ /* 0x000fe20008410000 */
[----:B------:R-:W-:Y:S01]  /*2ee0*/  FADD.FTZ R126, R189, -R126 ;  /* 0x8000007ebd7e7221 */ /* 0x000fe20000010000 */
[----:B------:R-:W-:Y:S01]  /*2ef0*/  FADD.FTZ R127, R181, -R127 ;  /* 0x8000007fb57f7221 */ /* 0x000fe20000010000 */
[----:B-----5:R-:W-:Y:S01]  /*2f00*/  PRMT R172, R140, 0x7632, R172 ;  /* 0x000076328cac7816 */ /* 0x020fe200000000ac */
[----:B------:R-:W-:Y:S01]  /*2f10*/  FFMA.FTZ R129, R184, UR4, R145 ;  /* 0x00000004b8817c23 */ /* 0x000fe20008010091 */
[----:B------:R-:W-:Y:S01]  /*2f20*/  SHF.L.U32 R140, R140, 0x10, RZ ;  /* 0x000000108c8c7819 */ /* 0x000fe200000006ff */
[----:B------:R-:W-:Y:S01]  /*2f30*/  FMUL.FTZ R174, R124, UR7 ;  /* 0x000000077cae7c20 */ /* 0x000fe20008410000 */
[----:B------:R-:W-:Y:S01]  /*2f40*/  PRMT R182, R141, 0x7632, R182 ;  /* 0x000076328db67816 */ /* 0x000fe200000000b6 */
[----:B------:R-:W-:Y:S01]  /*2f50*/  FMUL.FTZ R125, R125, UR8 ;  /* 0x000000087d7d7c20 */ /* 0x000fe20008410000 */
[----:B------:R-:W-:Y:S01]  /*2f60*/  FMUL.FTZ R126, R126, UR8 ;  /* 0x000000087e7e7c20 */ /* 0x000fe20008410000 */
[----:B------:R-:W-:Y:S01]  /*2f70*/  FMUL.FTZ R127, R127, UR8 ;  /* 0x000000087f7f7c20 */ /* 0x000fe20008410000 */
[----:B------:R-:W-:Y:S01]  /*2f80*/  FADD.FTZ R129, R180, -R129 ;  /* 0x80000081b4817221 */ /* 0x000fe20000010000 */
[----:B------:R-:W-:Y:S01]  /*2f90*/  FMUL.FTZ R180, R174, R140 ;  /* 0x0000008caeb47220 */ /* 0x000fe20000410000 */
[--C-:B------:R-:W-:Y:S01]  /*2fa0*/  FFMA.FTZ R128, R188, UR4, R145.reuse ;  /* 0x00000004bc807c23 */ /* 0x100fe20008010091 */
[----:B------:R-:W-:Y:S01]  /*2fb0*/  SHF.L.U32 R141, R141, 0x10, RZ ;  /* 0x000000108d8d7819 */ /* 0x000fe200000006ff */
[----:B------:R-:W-:Y:S01]  /*2fc0*/  FMUL.FTZ R140, R36, R174 ;  /* 0x000000ae248c7220 */ /* 0x000fe20000410000 */
[----:B------:R-:W-:Y:S01]  /*2fd0*/  SHF.L.U32 R172, R172, 0x10, RZ ;  /* 0x00000010acac7819 */ /* 0x000fe200000006ff */
[----:B------:R-:W-:Y:S01]  /*2fe0*/  FMUL.FTZ R27, R125, UR7 ;  /* 0x000000077d1b7c20 */ /* 0x000fe20008410000 */
[----:B------:R-:W-:Y:S01]  /*2ff0*/  SHF.L.U32 R182, R182, 0x10, RZ ;  /* 0x00000010b6b67819 */ /* 0x000fe200000006ff */
[----:B------:R-:W-:Y:S01]  /*3000*/  FMUL.FTZ R175, R126, UR7 ;  /* 0x000000077eaf7c20 */ /* 0x000fe20008410000 */
[----:B------:R-:W-:Y:S01]  /*3010*/  FMUL.FTZ R174, R127, UR7 ;  /* 0x000000077fae7c20 */ /* 0x000fe20008410000 */
[----:B------:R-:W-:Y:S01]  /*3020*/  FADD.FTZ R128, R186, -R128 ;  /* 0x80000080ba807221 */ /* 0x000fe20000010000 */
[----:B------:R-:W-:Y:S01]  /*3030*/  FMUL.FTZ R172, R27, R172 ;  /* 0x000000ac1bac7220 */ /* 0x000fe20000410000 */
        /* <DEDUP_REMOVED lines=8> */
[----:B------:R-:W-:Y:S01]  /*30c0*/  FFMA.FTZ R130, R187, UR4, R145 ;  /* 0x00000004bb827c23 */ /* 0x000fe20008010091 */
[----:B------:R-:W-:Y:S01]  /*30d0*/  F2FP.BF16.F32.PACK_AB R140, R27, R140 ;  /* 0x0000008c1b8c723e */ /* 0x000fe200000010ff */
[----:B------:R-:W-:Y:S01]  /*30e0*/  FMUL.FTZ R131, R131, UR8 ;  /* 0x0000000883837c20 */ /* 0x000fe20008410000 */
[----:B------:R-:W-:Y:S01]  /*30f0*/  F2FP.BF16.F32.PACK_AB R141, R174, R141 ;  /* 0x0000008dae8d723e */ /* 0x000fe200000010ff */
[----:B------:R-:W-:Y:S01]  /*3100*/  FMUL.FTZ R174, R128, UR7 ;  /* 0x0000000780ae7c20 */ /* 0x000fe20008410000 */
[----:B------:R-:W-:Y:S01]  /*3110*/  SHF.L.U32 R142, R142, 0x10, RZ ;  /* 0x000000108e8e7819 */ /* 0x000fe200000006ff */
[----:B------:R-:W-:Y:S01]  /*3120*/  FMUL.FTZ R27, R129, UR7 ;  /* 0x00000007811b7c20 */ /* 0x000fe20008410000 */
[----:B------:R-:W-:Y:S01]  /*3130*/  SHF.L.U32 R184, R184, 0x10, RZ ;  /* 0x00000010b8b87819 */ /* 0x000fe200000006ff */
[----:B------:R-:W-:Y:S01]  /*3140*/  FADD.FTZ R130, R185, -R130 ;  /* 0x80000082b9827221 */ /* 0x000fe20000010000 */
[----:B------:R-:W-:Y:S01]  /*3150*/  PRMT R186, R143, 0x7632, R186 ;  /* 0x000076328fba7816 */ /* 0x000fe200000000ba */
[----:B------:R-:W-:Y:S01]  /*3160*/  FMUL.FTZ R183, R174, R142 ;  /* 0x0000008eaeb77220 */ /* 0x000fe20000410000 */
[----:B------:R-:W-:Y:S01]  /*3170*/  FMUL.FTZ R142, R40, R174 ;  /* 0x000000ae288e7220 */ /* 0x000fe20000410000 */
[----:B------:R-:W-:Y:S01]  /*3180*/  FMUL.FTZ R184, R27, R184 ;  /* 0x000000b81bb87220 */ /* 0x000fe20000410000 */
[----:B------:R-:W-:Y:S01]  /*3190*/  FMUL.FTZ R27, R41, R27 ;  /* 0x0000001b291b7220 */ /* 0x000fe20000410000 */
[----:B------:R-:W-:Y:S01]  /*31a0*/  FMUL.FTZ R130, R130, UR8 ;  /* 0x0000000882827c20 */ /* 0x000fe20008410000 */
[----:B------:R-:W-:-:S02]  /*31b0*/  SHF.L.U32 R143, R143, 0x10, RZ ;  /* 0x000000108f8f7819 */ /* 0x000fc400000006ff */
[----:B------:R-:W-:Y:S01]  /*31c0*/  SHF.L.U32 R186, R186, 0x10, RZ ;  /* 0x00000010baba7819 */ /* 0x000fe200000006ff */
[----:B------:R-:W-:Y:S01]  /*31d0*/  FMUL.FTZ R174, R130, UR7 ;  /* 0x0000000782ae7c20 */ /* 0x000fe20008410000 */
[----:B------:R-:W-:Y:S01]  /*31e0*/  F2FP.BF16.F32.PACK_AB R142, R27, R142 ;  /* 0x0000008e1b8e723e */ /* 0x000fe200000010ff */
[----:B------:R-:W-:Y:S02]  /*31f0*/  FMUL.FTZ R27, R131, UR7 ;  /* 0x00000007831b7c20 */ /* 0x000fe40008410000 */
[----:B------:R-:W-:Y:S01]  /*3200*/  FMUL.FTZ R185, R174, R143 ;  /* 0x0000008faeb97220 */ /* 0x000fe20000410000 */
[----:B------:R-:W-:Y:S01]  /*3210*/  FMUL.FTZ R143, R42, R174 ;  /* 0x000000ae2a8f7220 */ /* 0x000fe20000410000 */
[----:B------:R-:W-:Y:S01]  /*3220*/  FMUL.FTZ R186, R27, R186 ;  /* 0x000000ba1bba7220 */ /* 0x000fe20000410000 */
[----:B------:R-:W-:-:S05]  /*3230*/  FMUL.FTZ R27, R43, R27 ;  /* 0x0000001b2b1b7220 */ /* 0x000fca0000410000 */
[----:B------:R-:W-:Y:S01]  /*3240*/  F2FP.BF16.F32.PACK_AB R143, R27, R143 ;  /* 0x0000008f1b8f723e */ /* 0x000fe200000010ff */
[----:B------:R-:W-:Y:S06]  /*3250*/  BRA `(.L_x_6617) ;  /* 0x0000000400007947 */ /* 0x000fec0003800000 */
.L_x_6616:
[--C-:B------:R-:W-:Y:S01]  /*3260*/  FFMA.FTZ R194, R194, UR4, R145.reuse ;  /* 0x00000004c2c27c23 */ /* 0x100fe20008010091 */
[--C-:B------:R-:W-:Y:S01]  /*3270*/  FFMA.FTZ R193, R193, UR4, R145.reuse ;  /* 0x00000004c1c17c23 */ /* 0x100fe20008010091 */
[--C-:B------:R-:W-:Y:S01]  /*3280*/  FFMA.FTZ R174, R183, UR4, R145.reuse ;  /* 0x00000004b7ae7c23 */ /* 0x100fe20008010091 */
[----:B------:R-:W-:Y:S01]  /*3290*/  FFMA.FTZ R27, R184, UR4, R145 ;  /* 0x00000004b81b7c23 */ /* 0x000fe20008010091 */
[----:B------:R-:W-:Y:S01]  /*32a0*/  FADD.FTZ R194, R190, -R194 ;  /* 0x800000c2bec27221 */ /* 0x000fe20000010000 */
[----:B------:R-:W-:Y:S01]  /*32b0*/  FADD.FTZ R182, R182, -R193 ;  /* 0x800000c1b6b67221 */ /* 0x000fe20000010000 */
[----:B------:R-:W-:Y:S01]  /*32c0*/  FADD.FTZ R174, R172, -R174 ;  /* 0x800000aeacae7221 */ /* 0x000fe20000010000 */
[----:B-----5:R-:W-:Y:S01]  /*32d0*/  PRMT R172, R140, 0x7632, R172 ;  /* 0x000076328cac7816 */ /* 0x020fe200000000ac */
        /* <DEDUP_REMOVED lines=8> */
[----:B------:R-:W-:Y:S01]  /*3360*/  FADD.FTZ R27, R180, -R27 ;  /* 0x8000001bb41b7221 */ /* 0x000fe20000010000 */
[----:B------:R-:W-:Y:S01]  /*3370*/  SHF.L.U32 R172, R172, 0x10, RZ ;  /* 0x00000010acac7819 */ /* 0x000fe200000006ff */
[----:B------:R-:W-:Y:S01]  /*3380*/  FFMA.FTZ R187, R187, UR4, R145 ;  /* 0x00000004bbbb7c23 */ /* 0x000fe20008010091 */
[----:B------:R-:W-:Y:S01]  /*3390*/  FMUL.FTZ R180, R194, R140 ;  /* 0x0000008cc2b47220 */ /* 0x000fe20000410000 */
[----:B------:R-:W-:Y:S01]  /*33a0*/  FADD.FTZ R189, R189, -R192 ;  /* 0x800000c0bdbd7221 */ /* 0x000fe20000010000 */
[----:B------:R-:W-:Y:S01]  /*33b0*/  FMUL.FTZ R140, R36, R194 ;  /* 0x000000c2248c7220 */ /* 0x000fe20000410000 */
[----:B------:R-:W-:Y:S01]  /*33c0*/  FMUL.FTZ R175, R37, R182 ;  /* 0x000000b625af7220 */ /* 0x000fe20000410000 */
[----:B------:R-:W-:Y:S01]  /*33d0*/  FADD.FTZ R181, R181, -R191 ;  /* 0x800000bfb5b57221 */ /* 0x000fe20000010000 */
[----:B------:R-:W-:Y:S01]  /*33e0*/  FADD.FTZ R186, R186, -R188 ;  /* 0x800000bcbaba7221 */ /* 0x000fe20000010000 */
[----:B------:R-:W-:Y:S01]  /*33f0*/  FADD.FTZ R185, R185, -R187 ;  /* 0x800000bbb9b97221 */ /* 0x000fe20000010000 */
[----:B------:R-:W-:Y:S01]  /*3400*/  FMUL.FTZ R172, R182, R172 ;  /* 0x000000acb6ac7220 */ /* 0x000fe20000410000 */
        /* <DEDUP_REMOVED lines=37> */
.L_x_6617:
[----:B------:R-:W0:Y:S01]  /*3660*/  @P0 LDC.64 R174, c[0x0][0x478] ;  /* 0x00011e00ffae0b82 */ /* 0x000e220000000a00 */
[----:B------:R-:W-:Y:S01]  /*3670*/  MOV R27, 0x10 ;  /* 0x00000010001b7802 */ /* 0x000fe20000000f00 */
[----:B0-----:R-:W-:-:S04]  /*3680*/  @P0 IMAD.WIDE.U32 R174, R26, 0x20, R174 ;  /* 0x000000201aae0825 */ /* 0x001fc800078e00ae */
[----:B------:R-:W-:Y:S01]  /*3690*/  IMAD.WIDE.U32 R26, R26, R27, UR26 ;  /* 0x0000001a1a1a7e25 */ /* 0x000fe2000f8e001b */
[----:B------:R-:W-:Y:S04]  /*36a0*/  @P0 STG.E.128 desc[UR10][R174.64], R124 ;  /* 0x0000007cae000986 */ /* 0x000fe8000c101d0a */
[----:B------:R-:W-:Y:S04]  /*36b0*/  @P0 STG.E.128 desc[UR10][R174.64+0x10], R128 ;  /* 0x00001080ae000986 */ /* 0x000fe8000c101d0a */
        /* <DEDUP_REMOVED lines=14> */
[----:B-----5:R-:W-:Y:S01]  /*37a0*/  PRMT R156, R140, 0x7632, R156 ;  /* 0x000076328c9c7816 */ /* 0x020fe2000000009c */
[----:B------:R-:W-:Y:S01]  /*37b0*/  FMUL.FTZ R125, R125, UR8 ;  /* 0x000000087d7d7c20 */ /* 0x000fe20008410000 */
[----:B------:R-:W-:Y:S01]  /*37c0*/  FADD.FTZ R126, R161, -R126 ;  /* 0x8000007ea17e7221 */ /* 0x000fe20000010000 */
[--C-:B------:R-:W-:Y:S01]  /*37d0*/  FFMA.FTZ R128, R162, UR4, R145.reuse ;  /* 0x00000004a2807c23 */ /* 0x100fe20008010091 */
[----:B------:R-:W-:Y:S01]  /*37e0*/  SHF.L.U32 R140, R140, 0x10, RZ ;  /* 0x000000108c8c7819 */ /* 0x000fe200000006ff */
[----:B------:R-:W-:Y:S01]  /*37f0*/  FMUL.FTZ R27, R124, UR7 ;  /* 0x000000077c1b7c20 */ /* 0x000fe20008410000 */
[----:B------:R-:W-:Y:S01]  /*3800*/  FFMA.FTZ R129, R166, UR4, R145 ;  /* 0x00000004a6817c23 */ /* 0x000fe20008010091 */
[----:B------:R-:W-:Y:S01]  /*3810*/  FADD.FTZ R131, R171, -R26 ;  /* 0x8000001aab837221 */ /* 0x000fe20000010000 */
[----:B------:R-:W-:Y:S01]  /*3820*/  SHF.L.U32 R156, R156, 0x10, RZ ;  /* 0x000000109c9c7819 */ /* 0x000fe200000006ff */
[----:B------:R-:W-:Y:S01]  /*3830*/  FMUL.FTZ R26, R125, UR7 ;  /* 0x000000077d1a7c20 */ /* 0x000fe20008410000 */
[----:B------:R-:W-:Y:S01]  /*3840*/  FADD.FTZ R128, R163, -R128 ;  /* 0x80000080a3807221 */ /* 0x000fe20000010000 */
[----:B------:R-:W-:Y:S01]  /*3850*/  FMUL.FTZ R126, R126, UR8 ;  /* 0x000000087e7e7c20 */ /* 0x000fe20008410000 */
[----:B------:R-:W-:Y:S01]  /*3860*/  FMUL.FTZ R157, R27, R140 ;  /* 0x0000008c1b9d7220 */ /* 0x000fe20000410000 */
[----:B------:R-:W-:Y:S01]  /*3870*/  FADD.FTZ R129, R170, -R129 ;  /* 0x80000081aa817221 */ /* 0x000fe20000010000 */
[----:B------:R-:W-:Y:S01]  /*3880*/  PRMT R160, R141, 0x7632, R160 ;  /* 0x000076328da07816 */ /* 0x000fe200000000a0 */
[----:B------:R-:W-:Y:S01]  /*3890*/  FMUL.FTZ R127, R127, UR8 ;  /* 0x000000087f7f7c20 */ /* 0x000fe20008410000 */
[----:B------:R-:W-:Y:S01]  /*38a0*/  FMUL.FTZ R140, R44, R27 ;  /* 0x0000001b2c8c7220 */ /* 0x000fe20000410000 */
[----:B------:R-:W-:Y:S01]  /*38b0*/  SHF.L.U32 R141, R141, 0x10, RZ ;  /* 0x000000108d8d7819 */ /* 0x000fe200000006ff */
[----:B------:R-:W-:Y:S01]  /*38c0*/  FMUL.FTZ R156, R26, R156 ;  /* 0x0000009c1a9c7220 */ /* 0x000fe20000410000 */
[----:B------:R-:W-:Y:S01]  /*38d0*/  FMUL.FTZ R27, R45, R26 ;  /* 0x0000001a2d1b7220 */ /* 0x000fe20000410000 */
[----:B------:R-:W-:Y:S01]  /*38e0*/  FMUL.FTZ R128, R128, UR8 ;  /* 0x0000000880807c20 */ /* 0x000fe20008410000 */
        /* <DEDUP_REMOVED lines=8> */
[----:B------:R-:W-:Y:S01]  /*3970*/  FMUL.FTZ R141, R46, R26 ;  /* 0x0000001a2e8d7220 */ /* 0x000fe20000410000 */
[----:B------:R-:W-:Y:S01]  /*3980*/  FFMA.FTZ R130, R164, UR4, R145 ;  /* 0x00000004a4827c23 */ /* 0x000fe20008010091 */
[----:B------:R-:W-:Y:S01]  /*3990*/  FMUL.FTZ R26, R47, R159 ;  /* 0x0000009f2f1a7220 */ /* 0x000fe20000410000 */
[----:B------:R-:W-:Y:S01]  /*39a0*/  FMUL.FTZ R162, R129, UR7 ;  /* 0x0000000781a27c20 */ /* 0x000fe20008410000 */
[----:B------:R-:W-:Y:S01]  /*39b0*/  FMUL.FTZ R160, R159, R160 ;  /* 0x000000a09fa07220 */ /* 0x000fe20000410000 */
[----:B------:R-:W-:Y:S01]  /*39c0*/  FMUL.FTZ R159, R163, R142 ;  /* 0x0000008ea39f7220 */ /* 0x000fe20000410000 */
[----:B------:R-:W-:Y:S01]  /*39d0*/  FMUL.FTZ R142, R48, R163 ;  /* 0x000000a3308e7220 */ /* 0x000fe20000410000 */
[----:B------:R-:W-:Y:S01]  /*39e0*/  FADD.FTZ R130, R165, -R130 ;  /* 0x80000082a5827221 */ /* 0x000fe20000010000 */
[----:B------:R-:W-:Y:S01]  /*39f0*/  FMUL.FTZ R163, R49, R162 ;  /* 0x000000a231a37220 */ /* 0x000fe20000410000 */
[----:B------:R-:W-:Y:S01]  /*3a00*/  F2FP.BF16.F32.PACK_AB R141, R26, R141 ;  /* 0x0000008d1a8d723e */ /* 0x000fe200000010ff */
[----:B------:R-:W-:Y:S01]  /*3a10*/  FMUL.FTZ R131, R131, UR8 ;  /* 0x0000000883837c20 */ /* 0x000fe20008410000 */
[----:B------:R-:W-:Y:S01]  /*3a20*/  PRMT R26, R143, 0x7632, R26 ;  /* 0x000076328f1a7816 */ /* 0x000fe2000000001a */
[----:B------:R-:W-:Y:S01]  /*3a30*/  FMUL.FTZ R130, R130, UR8 ;  /* 0x0000000882827c20 */ /* 0x000fe20008410000 */
[----:B------:R-:W-:-:S02]  /*3a40*/  SHF.L.U32 R158, R158, 0x10, RZ ;  /* 0x000000109e9e7819 */ /* 0x000fc400000006ff */
[----:B------:R-:W-:Y:S02]  /*3a50*/  F2FP.BF16.F32.PACK_AB R142, R163, R142 ;  /* 0x0000008ea38e723e */ /* 0x000fe400000010ff */
[----:B------:R-:W-:Y:S01]  /*3a60*/  SHF.L.U32 R163, R26, 0x10, RZ ;  /* 0x000000101aa37819 */ /* 0x000fe200000006ff */
[----:B------:R-:W-:Y:S01]  /*3a70*/  FMUL.FTZ R26, R131, UR7 ;  /* 0x00000007831a7c20 */ /* 0x000fe20008410000 */
[----:B------:R-:W-:Y:S01]  /*3a80*/  F2FP.BF16.F32.PACK_AB R140, R27, R140 ;  /* 0x0000008c1b8c723e */ /* 0x000fe200000010ff */
[----:B------:R-:W-:Y:S01]  /*3a90*/  FMUL.FTZ R27, R130, UR7 ;  /* 0x00000007821b7c20 */ /* 0x000fe20008410000 */
[----:B------:R-:W-:Y:S01]  /*3aa0*/  FMUL.FTZ R158, R162, R158 ;  /* 0x0000009ea29e7220 */ /* 0x000fe20000410000 */
[----:B------:R-:W-:Y:S01]  /*3ab0*/  SHF.L.U32 R162, R143, 0x10, RZ ;  /* 0x000000108fa27819 */ /* 0x000fe200000006ff */
[----:B------:R-:W-:Y:S01]  /*3ac0*/  FMUL.FTZ R163, R26, R163 ;  /* 0x000000a31aa37220 */ /* 0x000fe20000410000 */
[----:B------:R-:W-:Y:S01]  /*3ad0*/  FMUL.FTZ R143, R50, R27 ;  /* 0x0000001b328f7220 */ /* 0x000fe20000410000 */
[----:B------:R-:W-:-:S02]  /*3ae0*/  FMUL.FTZ R26, R51, R26 ;  /* 0x0000001a331a7220 */ /* 0x000fc40000410000 */
[----:B------:R-:W-:-:S03]  /*3af0*/  FMUL.FTZ R162, R27, R162 ;  /* 0x000000a21ba27220 */ /* 0x000fc60000410000 */
[----:B------:R-:W-:Y:S01]  /*3b00*/  F2FP.BF16.F32.PACK_AB R143, R26, R143 ;  /* 0x0000008f1a8f723e */ /* 0x000fe200000010ff */
[----:B------:R-:W-:Y:S06]  /*3b10*/  BRA `(.L_x_6619) ;  /* 0x0000000400007947 */ /* 0x000fec0003800000 */
.L_x_6618:
[--C-:B------:R-:W-:Y:S01]  /*3b20*/  FFMA.FTZ R156, R156, UR4, R145.reuse ;  /* 0x000000049c9c7c23 */ /* 0x100fe20008010091 */
[--C-:B------:R-:W-:Y:S01]  /*3b30*/  FFMA.FTZ R157, R157, UR4, R145.reuse ;  /* 0x000000049d9d7c23 */ /* 0x100fe20008010091 */
[--C-:B------:R-:W-:Y:S01]  /*3b40*/  FFMA.FTZ R26, R167, UR4, R145.reuse ;  /* 0x00000004a71a7c23 */ /* 0x100fe20008010091 */
[----:B------:R-:W-:Y:S01]  /*3b50*/  FFMA.FTZ R159, R159, UR4, R145 ;  /* 0x000000049f9f7c23 */ /* 0x000fe20008010091 */
[----:B------:R-:W-:Y:S01]  /*3b60*/  FADD.FTZ R156, R160, -R156 ;  /* 0x8000009ca09c7221 */ /* 0x000fe20000010000 */
[----:B------:R-:W-:Y:S01]  /*3b70*/  FADD.FTZ R168, R168, -R157 ;  /* 0x8000009da8a87221 */ /* 0x000fe20000010000 */
[--C-:B------:R-:W-:Y:S01]  /*3b80*/  FADD.FTZ R171, R171, -R26.reuse ;  /* 0x8000001aabab7221 */ /* 0x100fe20000010000 */
[----:B-----5:R-:W-:Y:S01]  /*3b90*/  PRMT R26, R140, 0x7632, R26 ;  /* 0x000076328c1a7816 */ /* 0x020fe2000000001a */
[----:B------:R-:W-:Y:S01]  /*3ba0*/  FMUL.FTZ R156, R156, UR8 ;  /* 0x000000089c9c7c20 */ /* 0x000fe20008410000 */
[----:B------:R-:W-:Y:S01]  /*3bb0*/  FMUL.FTZ R168, R168, UR8 ;  /* 0x00000008a8a87c20 */ /* 0x000fe20008410000 */
[----:B------:R-:W-:Y:S01]  /*3bc0*/  SHF.L.U32 R140, R140, 0x10, RZ ;  /* 0x000000108c8c7819 */ /* 0x000fe200000006ff */
[----:B------:R-:W-:Y:S01]  /*3bd0*/  FFMA.FTZ R158, R158, UR4, R145 ;  /* 0x000000049e9e7c23 */ /* 0x000fe20008010091 */
[----:B------:R-:W-:Y:S01]  /*3be0*/  FMUL.FTZ R27, R156, UR7 ;  /* 0x000000079c1b7c20 */ /* 0x000fe20008410000 */
[----:B------:R-:W-:Y:S01]  /*3bf0*/  FMUL.FTZ R156, R168, UR7 ;  /* 0x00000007a89c7c20 */ /* 0x000fe20008410000 */
[----:B------:R-:W-:Y:S01]  /*3c00*/  FADD.FTZ R169, R169, -R159 ;  /* 0x8000009fa9a97221 */ /* 0x000fe20000010000 */
[--C-:B------:R-:W-:Y:S01]  /*3c10*/  FFMA.FTZ R162, R162, UR4, R145.reuse ;  /* 0x00000004a2a27c23 */ /* 0x100fe20008010091 */
[--C-:B------:R-:W-:Y:S01]  /*3c20*/  FFMA.FTZ R164, R164, UR4, R145.reuse ;  /* 0x00000004a4a47c23 */ /* 0x100fe20008010091 */
[----:B------:R-:W-:Y:S01]  /*3c30*/  FMUL.FTZ R157, R27, R140 ;  /* 0x0000008c1b9d7220 */ /* 0x000fe20000410000 */
[----:B------:R-:W-:Y:S01]  /*3c40*/  FADD.FTZ R161, R161, -R158 ;  /* 0x8000009ea1a17221 */ /* 0x000fe20000010000 */
[----:B------:R-:W-:Y:S01]  /*3c50*/  SHF.L.U32 R159, R26, 0x10, RZ ;  /* 0x000000101a9f7819 */ /* 0x000fe200000006ff */
[----:B------:R-:W-:Y:S01]  /*3c60*/  FMUL.FTZ R140, R44, R27 ;  /* 0x0000001b2c8c7220 */ /* 0x000fe20000410000 */
[----:B------:R-:W-:Y:S01]  /*3c70*/  FFMA.FTZ R166, R166, UR4, R145 ;  /* 0x00000004a6a67c23 */ /* 0x000fe20008010091 */
[----:B------:R-:W-:Y:S01]  /*3c80*/  FMUL.FTZ R27, R45, R156 ;  /* 0x0000009c2d1b7220 */ /* 0x000fe20000410000 */
[----:B------:R-:W-:Y:S01]  /*3c90*/  FADD.FTZ R163, R163, -R162 ;  /* 0x800000a2a3a37221 */ /* 0x000fe20000010000 */
[----:B------:R-:W-:Y:S01]  /*3ca0*/  FADD.FTZ R165, R165, -R164 ;  /* 0x800000a4a5a57221 */ /* 0x000fe20000010000 */
[----:B------:R-:W-:Y:S01]  /*3cb0*/  FMUL.FTZ R161, R161, UR8 ;  /* 0x00000008a1a17c20 */ /* 0x000fe20008410000 */
        /* <DEDUP_REMOVED lines=17> */
[----:B------:R-:W-:Y:S01]  /*3dd0*/  FMUL.FTZ R171, R171, UR8 ;  /* 0x00000008abab7c20 */ /* 0x000fe20008410000 */
[----:B------:R-:W-:Y:S01]  /*3de0*/  FMUL.FTZ R161, R165, R141 ;  /* 0x0000008da5a17220 */ /* 0x000fe20000410000 */
[----:B------:R-:W-:Y:S01]  /*3df0*/  SHF.L.U32 R143, R143, 0x10, RZ ;  /* 0x000000108f8f7819 */ /* 0x000fe200000006ff */
[----:B------:R-:W-:Y:S01]  /*3e00*/  FMUL.FTZ R162, R162, UR7 ;  /* 0x00000007a2a27c20 */ /* 0x000fe20008410000 */
[----:B------:R-:W-:Y:S01]  /*3e10*/  FMUL.FTZ R141, R46, R165 ;  /* 0x000000a52e8d7220 */ /* 0x000fe20000410000 */
[----:B------:R-:W-:Y:S01]  /*3e20*/  FMUL.FTZ R163, R27, UR7 ;  /* 0x000000071ba37c20 */ /* 0x000fe20008410000 */
[----:B------:R-:W-:Y:S01]  /*3e30*/  FMUL.FTZ R160, R159, R160 ;  /* 0x000000a09fa07220 */ /* 0x000fe20000410000 */
[----:B------:R-:W-:Y:S01]  /*3e40*/  FMUL.FTZ R165, R47, R159 ;  /* 0x0000009f2fa57220 */ /* 0x000fe20000410000 */
        /* <DEDUP_REMOVED lines=13> */
.L_x_6619:
[----:B------:R-:W0:Y:S01]  /*3f20*/  @P0 LDC.64 R26, c[0x0][0x478] ;  /* 0x00011e00ff1a0b82 */ /* 0x000e220000000a00 */
[----:B------:R-:W-:Y:S01]  /*3f30*/  MOV R165, 0x10 ;  /* 0x0000001000a57802 */ /* 0x000fe20000000f00 */
[----:B0-----:R-:W-:-:S05]  /*3f40*/  @P0 IMAD.WIDE.U32 R26, R2, 0x20, R26 ;  /* 0x00000020021a0825 */ /* 0x001fca00078e001a */
[----:B------:R-:W-:Y:S04]  /*3f50*/  @P0 STG.E.128 desc[UR10][R26.64], R124 ;  /* 0x0000007c1a000986 */ /* 0x000fe8000c101d0a */
[----:B------:R0:W-:Y:S02]  /*3f60*/  @P0 STG.E.128 desc[UR10][R26.64+0x10], R128 ;  /* 0x000010801a000986 */ /* 0x0001e4000c101d0a */
[----:B0-----:R-:W-:-:S05]  /*3f70*/  IMAD.WIDE.U32 R26, R2, R165, UR26 ;  /* 0x0000001a021a7e25 */ /* 0x001fca000f8e00a5 */
        /* <DEDUP_REMOVED lines=12> */
[----:B------:R-:W-:Y:S01]  /*4040*/  FMUL.FTZ R124, R132, UR8 ;  /* 0x00000008847c7c20 */ /* 0x000fe20008410000 */
[----:B------:R-:W-:Y:S01]  /*4050*/  FMUL.FTZ R125, R27, UR8 ;  /* 0x000000081b7d7c20 */ /* 0x000fe20008410000 */
[----:B------:R-:W-:Y:S01]  /*4060*/  FADD.FTZ R131, R149, -R26 ;  /* 0x8000001a95837221 */ /* 0x000fe20000010000 */
[----:B------:R-:W-:Y:S01]  /*4070*/  PRMT R2, R140, 0x7632, R2 ;  /* 0x000076328c027816 */ /* 0x000fe20000000002 */
[----:B------:R-:W-:Y:S01]  /*4080*/  FMUL.FTZ R27, R124, UR7 ;  /* 0x000000077c1b7c20 */ /* 0x000fe20008410000 */
[----:B------:R-:W-:Y:S01]  /*4090*/  FMUL.FTZ R26, R125, UR7 ;  /* 0x000000077d1a7c20 */ /* 0x000fe20008410000 */
[--C-:B------:R-:W-:Y:S01]  /*40a0*/  FFMA.FTZ R126, R150, UR4, R145.reuse ;  /* 0x00000004967e7c23 */ /* 0x100fe20008010091 */
[--C-:B------:R-:W-:Y:S01]  /*40b0*/  FFMA.FTZ R129, R153, UR4, R145.reuse ;  /* 0x0000000499817c23 */ /* 0x100fe20008010091 */
[----:B------:R-:W-:Y:S01]  /*40c0*/  FMUL.FTZ R136, R27, R136 ;  /* 0x000000881b887220 */ /* 0x000fe20000410000 */
[----:B------:R-:W-:Y:S01]  /*40d0*/  FMUL.FTZ R132, R52, R27 ;  /* 0x0000001b34847220 */ /* 0x000fe20000410000 */
[----:B------:R-:W-:Y:S01]  /*40e0*/  FMUL.FTZ R27, R53, R26 ;  /* 0x0000001a351b7220 */ /* 0x000fe20000410000 */
[----:B------:R-:W-:Y:S01]  /*40f0*/  SHF.L.U32 R133, R2, 0x10, RZ ;  /* 0x0000001002857819 */ /* 0x000fe200000006ff */
[--C-:B------:R-:W-:Y:S01]  /*4100*/  FFMA.FTZ R130, R154, UR4, R145.reuse ;  /* 0x000000049a827c23 */ /* 0x100fe20008010091 */
[----:B------:R-:W-:Y:S01]  /*4110*/  FADD.FTZ R126, R135, -R126 ;  /* 0x8000007e877e7221 */ /* 0x000fe20000010000 */
[----:B------:R-:W-:Y:S01]  /*4120*/  FFMA.FTZ R128, R152, UR4, R145 ;  /* 0x0000000498807c23 */ /* 0x000fe20008010091 */
[----:B------:R-:W-:Y:S01]  /*4130*/  FADD.FTZ R129, R138, -R129 ;  /* 0x800000818a817221 */ /* 0x000fe20000010000 */
[----:B------:R-:W-:Y:S01]  /*4140*/  F2FP.BF16.F32.PACK_AB R132, R27, R132 ;  /* 0x000000841b84723e */ /* 0x000fe200000010ff */
[----:B------:R-:W-:Y:S01]  /*4150*/  FMUL.FTZ R2, R26, R133 ;  /* 0x000000851a027220 */ /* 0x000fe20000410000 */
[----:B------:R-:W-:Y:S01]  /*4160*/  PRMT R27, R142, 0x7632, R27 ;  /* 0x000076328e1b7816 */ /* 0x000fe2000000001b */
[----:B------:R-:W-:Y:S01]  /*4170*/  FADD.FTZ R130, R139, -R130 ;  /* 0x800000828b827221 */ /* 0x000fe20000010000 */
[----:B------:R-:W-:Y:S01]  /*4180*/  PRMT R26, R141, 0x7632, R26 ;  /* 0x000076328d1a7816 */ /* 0x000fe2000000001a */
[----:B------:R-:W-:Y:S01]  /*4190*/  FMUL.FTZ R126, R126, UR8 ;  /* 0x000000087e7e7c20 */ /* 0x000fe20008410000 */
[----:B------:R-:W-:Y:S01]  /*41a0*/  FADD.FTZ R128, R137, -R128 ;  /* 0x8000008089807221 */ /* 0x000fe20000010000 */
[----:B------:R-:W-:Y:S01]  /*41b0*/  SHF.L.U32 R134, R141, 0x10, RZ ;  /* 0x000000108d867819 */ /* 0x000fe200000006ff */
[----:B------:R-:W-:Y:S01]  /*41c0*/  FMUL.FTZ R127, R127, UR8 ;  /* 0x000000087f7f7c20 */ /* 0x000fe20008410000 */
[----:B------:R-:W-:Y:S01]  /*41d0*/  SHF.L.U32 R139, R142, 0x10, RZ ;  /* 0x000000108e8b7819 */ /* 0x000fe200000006ff */
[----:B------:R-:W-:Y:S01]  /*41e0*/  FMUL.FTZ R129, R129, UR8 ;  /* 0x0000000881817c20 */ /* 0x000fe20008410000 */
[C---:B------:R-:W-:Y:S01]  /*41f0*/  PRMT R142, R143.reuse, 0x7632, R142 ;  /* 0x000076328f8e7816 */ /* 0x040fe2000000008e */
        /* <DEDUP_REMOVED lines=12> */
[----:B------:R-:W-:Y:S01]  /*42c0*/  FMUL.FTZ R27, R128, UR7 ;  /* 0x00000007801b7c20 */ /* 0x000fe20008410000 */
[----:B------:R-:W-:Y:S01]  /*42d0*/  FMUL.FTZ R140, R148, R143 ;  /* 0x0000008f948c7220 */ /* 0x000fe20000410000 */
[----:B------:R-:W-:Y:S01]  /*42e0*/  FMUL.FTZ R135, R130, UR7 ;  /* 0x0000000782877c20 */ /* 0x000fe20008410000 */
        /* <DEDUP_REMOVED lines=12> */
[----:B------:R-:W-:Y:S01]  /*43b0*/  F2FP.BF16.F32.PACK_AB R135, R148, R135 ;  /* 0x000000879487723e */ /* 0x000fe200000010ff */
[----:B------:R-:W-:Y:S06]  /*43c0*/  BRA `(.L_x_6621) ;  /* 0x0000000400007947 */ /* 0x000fec0003800000 */
.L_x_6620:
        /* <DEDUP_REMOVED lines=15> */
[--C-:B------:R-:W-:Y:S01]  /*44c0*/  FADD.FTZ R149, R149, -R2.reuse ;  /* 0x8000000295957221 */ /* 0x100fe20000010000 */
[----:B------:R-:W-:Y:S01]  /*44d0*/  FMUL.FTZ R133, R27, UR8 ;  /* 0x000000081b857c20 */ /* 0x000fe20008410000 */
[----:B-----5:R-:W-:Y:S01]  /*44e0*/  PRMT R2, R140, 0x7632, R2 ;  /* 0x000076328c027816 */ /* 0x020fe20000000002 */
[----:B------:R-:W-:Y:S01]  /*44f0*/  FMUL.FTZ R132, R132, UR8 ;  /* 0x0000000884847c20 */ /* 0x000fe20008410000 */
[----:B------:R-:W-:Y:S01]  /*4500*/  SHF.L.U32 R136, R140, 0x10, RZ ;  /* 0x000000108c887819 */ /* 0x000fe200000006ff */
[----:B------:R-:W-:Y:S01]  /*4510*/  FMUL.FTZ R135, R135, UR8 ;  /* 0x0000000887877c20 */ /* 0x000fe20008410000 */
[----:B------:R-:W-:Y:S01]  /*4520*/  PRMT R138, R141, 0x7632, R138 ;  /* 0x000076328d8a7816 */ /* 0x000fe2000000008a */
[----:B------:R-:W-:Y:S01]  /*4530*/  FMUL.FTZ R26, R26, UR8 ;  /* 0x000000081a1a7c20 */ /* 0x000fe20008410000 */
[----:B------:R-:W-:Y:S01]  /*4540*/  PRMT R140, R142, 0x7632, R140 ;  /* 0x000076328e8c7816 */ /* 0x000fe2000000008c */
[----:B------:R-:W-:Y:S01]  /*4550*/  FMUL.FTZ R153, R153, UR8 ;  /* 0x0000000899997c20 */ /* 0x000fe20008410000 */
[----:B------:R-:W-:Y:S01]  /*4560*/  FMUL.FTZ R134, R133, UR7 ;  /* 0x0000000785867c20 */ /* 0x000fe20008410000 */
        /* <DEDUP_REMOVED lines=34> */
[----:B------:R-:W-:Y:S01]  /*4790*/  FMUL.FTZ R142, R149, R142 ;  /* 0x0000008e958e7220 */ /* 0x000fe20000410000 */
[----:B------:R-:W-:-:S02]  /*47a0*/  F2FP.BF16.F32.PACK_AB R133, R26, R133 ;  /* 0x000000851a85723e */ /* 0x000fc400000010ff */
[----:B------:R-:W-:Y:S02]  /*47b0*/  F2FP.BF16.F32.PACK_AB R134, R153, R134 ;  /* 0x000000869986723e */ /* 0x000fe400000010ff */
[----:B------:R-:W-:-:S07]  /*47c0*/  F2FP.BF16.F32.PACK_AB R135, R148, R135 ;  /* 0x000000879487723e */ /* 0x000fce00000010ff */
.L_x_6621:
[----:B------:R-:W0:Y:S01]  /*47d0*/  @P0 LDC.64 R26, c[0x0][0x478] ;  /* 0x00011e00ff1a0b82 */ /* 0x000e220000000a00 */
[----:B------:R-:W-:Y:S02]  /*47e0*/  HFMA2 R143, -RZ, RZ, 0, 9.5367431640625e-07 ;  /* 0x00000010ff8f7431 */ /* 0x000fe400000001ff */
[----:B0-----:R-:W-:-:S05]  /*47f0*/  @P0 IMAD.WIDE.U32 R26, R0, 0x20, R26 ;  /* 0x00000020001a0825 */ /* 0x001fca00078e001a */
[----:B------:R-:W-:Y:S04]  /*4800*/  @P0 STG.E.128 desc[UR10][R26.64], R124 ;  /* 0x0000007c1a000986 */ /* 0x000fe8000c101d0a */
[----:B------:R0:W-:Y:S02]  /*4810*/  @P0 STG.E.128 desc[UR10][R26.64+0x10], R128 ;  /* 0x000010801a000986 */ /* 0x0001e4000c101d0a */
[----:B0-----:R-:W-:-:S05]  /*4820*/  IMAD.WIDE.U32 R26, R0, R143, UR26 ;  /* 0x0000001a001a7e25 */ /* 0x001fca000f8e008f */
[----:B------:R1:W-:Y:S01]  /*4830*/  STG.E.128 desc[UR10][R26.64], R132 ;  /* 0x000000841a007986 */ /* 0x0003e2000c101d0a */
[----:B------:R-:W-:Y:S05]  /*4840*/  BRA `(.L_x_6622) ;  /* 0x0000002000cc7947 */ /* 0x000fea0003800000 */
.L_x_6613:
[----:B------:R-:W-:-:S05]  /*4850*/  MOV R140, 0x10 ;  /* 0x00000010008c7802 */ /* 0x000fca0000000f00 */
[----:B------:R-:W-:-:S06]  /*4860*/  IMAD.WIDE.U32 R140, R27, R140, UR24 ;  /* 0x000000181b8c7e25 */ /* 0x000fcc000f8e008c */
[----:B0-----:R-:W5:Y:S01]  /*4870*/  LDG.E.128 R140, desc[UR10][R140.64] ;  /* 0x0000000a8c8c7981 */ /* 0x001f62000c1e1d00 */
[----:B------:R-:W-:-:S04]  /*4880*/  UISETP.NE.U32.AND UP1, UPT, UR22, URZ, UPT ;  /* 0x000000ff1600728c */ /* 0x000fc8000bf25070 */
[----:B------:R-:W-:-:S09]  /*4890*/  UISETP.NE.AND.EX UP1, UPT, UR23, URZ, UPT, UP1 ;  /* 0x000000ff1700728c */ /* 0x000fd2000bf25310 */
[----:B------:R-:W-:Y:S05]  /*48a0*/  BRA.U UP1, `(.L_x_6623) ;  /* 0x0000000501047547 */ /* 0x000fea000b800000 */
[--C-:B------:R-:W-:Y:S01]  /*48b0*/  FFMA.FTZ R214, R214, UR4, R145.reuse ;  /* 0x00000004d6d67c23 */ /* 0x100fe20008010091 */
[--C-:B------:R-:W-:Y:S01]  /*48c0*/  FFMA.FTZ R215, R215, UR4, R145.reuse ;  /* 0x00000004d7d77c23 */ /* 0x100fe20008010091 */
[----:B-----5:R-:W-:Y:S01]  /*48d0*/  PRMT R144, R140, 0x7632, R144 ;  /* 0x000076328c907816 */ /* 0x020fe20000000090 */
[----:B------:R-:W-:Y:S01]  /*48e0*/  FFMA.FTZ R216, R216, UR4, R145 ;  /* 0x00000004d8d87c23 */ /* 0x000fe20008010091 */
[----:B------:R-:W-:Y:S01]  /*48f0*/  FADD.FTZ R214, R218, -R214 ;  /* 0x800000d6dad67221 */ /* 0x000fe20000010000 */
[----:B------:R-:W-:Y:S01]  /*4900*/  FADD.FTZ R226, R226, -R215 ;  /* 0x800000d7e2e27221 */ /* 0x000fe20000010000 */
[----:B------:R-:W-:Y:S01]  /*4910*/  SHF.L.U32 R140, R140, 0x10, RZ ;  /* 0x000000108c8c7819 */ /* 0x000fe200000006ff */
[----:B------:R-:W-:Y:S01]  /*4920*/  FFMA.FTZ R217, R217, UR4, R145 ;  /* 0x00000004d9d97c23 */ /* 0x000fe20008010091 */
[----:B------:R-:W-:Y:S01]  /*4930*/  FFMA.FTZ R214, R214, UR8, R92 ;  /* 0x00000008d6d67c23 */ /* 0x000fe2000801005c */
[----:B------:R-:W-:Y:S01]  /*4940*/  FFMA.FTZ R226, R226, UR8, R93 ;  /* 0x00000008e2e27c23 */ /* 0x000fe2000801005d */
        /* <DEDUP_REMOVED lines=12> */
[----:B------:R-:W-:Y:S01]  /*4a10*/  FFMA.FTZ R215, R219, UR8, R94 ;  /* 0x00000008dbd77c23 */ /* 0x000fe2000801005e */
[----:B------:R-:W-:Y:S01]  /*4a20*/  F2FP.BF16.F32.PACK_AB R140, R147, R140 ;  /* 0x0000008c938c723e */ /* 0x000fe200000010ff */
[----:B------:R-:W-:Y:S01]  /*4a30*/  FADD.FTZ R228, R228, -R224 ;  /* 0x800000e0e4e47221 */ /* 0x000fe20000010000 */
[----:B------:R-:W-:Y:S01]  /*4a40*/  PRMT R147, R141, 0x7632, R147 ;  /* 0x000076328d937816 */ /* 0x000fe20000000093 */
[----:B------:R-:W-:Y:S01]  /*4a50*/  FADD.FTZ R223, R223, -R221 ;  /* 0x800000dddfdf7221 */ /* 0x000fe20000010000 */
        /* <DEDUP_REMOVED lines=9> */
[----:B------:R-:W-:Y:S01]  /*4af0*/  FFMA.FTZ R175, R223, UR8, R98 ;  /* 0x00000008dfaf7c23 */ /* 0x000fe20008010062 */
[----:B------:R-:W-:Y:S01]  /*4b00*/  SHF.L.U32 R142, R142, 0x10, RZ ;  /* 0x000000108e8e7819 */ /* 0x000fe200000006ff */
[----:B------:R-:W-:Y:S01]  /*4b10*/  FFMA.FTZ R174, R229, UR8, R99 ;  /* 0x00000008e5ae7c23 */ /* 0x000fe20008010063 */
        /* <DEDUP_REMOVED lines=26> */
.L_x_6623:
        /* <DEDUP_REMOVED lines=8> */
[----:B------:R-:W-:Y:S01]  /*4d40*/  FFMA.FTZ R124, R124, UR8, R92 ;  /* 0x000000087c7c7c23 */ /* 0x000fe2000801005c */
[----:B------:R-:W-:Y:S01]  /*4d50*/  FFMA.FTZ R125, R125, UR8, R93 ;  /* 0x000000087d7d7c23 */ /* 0x000fe2000801005d */
[----:B------:R-:W-:Y:S01]  /*4d60*/  FFMA.FTZ R126, R126, UR8, R94 ;  /* 0x000000087e7e7c23 */ /* 0x000fe2000801005e */
        /* <DEDUP_REMOVED lines=17> */
[----:B------:R-:W-:Y:S01]  /*4e80*/  FFMA.FTZ R128, R128, UR8, R96 ;  /* 0x0000000880807c23 */ /* 0x000fe20008010060 */
[----:B------:R-:W-:Y:S01]  /*4e90*/  FFMA.FTZ R129, R129, UR8, R97 ;  /* 0x0000000881817c23 */ /* 0x000fe20008010061 */
        /* <DEDUP_REMOVED lines=16> */
[----:B------:R-:W-:Y:S01]  /*4fa0*/  FFMA.FTZ R127, R127, UR8, R95 ;  /* 0x000000087f7f7c23 */ /* 0x000fe2000801005f */
[----:B------:R-:W-:Y:S01]  /*4fb0*/  FFMA.FTZ R130, R130, UR8, R98 ;  /* 0x0000000882827c23 */ /* 0x000fe20008010062 */
[----:B------:R-:W-:Y:S01]  /*4fc0*/  FFMA.FTZ R131, R131, UR8, R99 ;  /* 0x0000000883837c23 */ /* 0x000fe20008010063 */
        /* <DEDUP_REMOVED lines=15> */
.L_x_6624:
[----:B------:R-:W-:-:S04]  /*50c0*/  ISETP.NE.U32.AND P0, PT, RZ, UR22, PT ;  /* 0x00000016ff007c0c */ /* 0x000fc8000bf05070 */
[----:B------:R-:W-:-:S13]  /*50d0*/  ISETP.NE.AND.EX P0, PT, RZ, UR23, PT, P0 ;  /* 0x00000017ff007c0c */ /* 0x000fda000bf05300 */
[----:B------:R-:W0:Y:S02]  /*50e0*/  @P0 LDC.64 R174, c[0x0][0x478] ;  /* 0x00011e00ffae0b82 */ /* 0x000e240000000a00 */
[----:B0-----:R-:W-:-:S05]  /*50f0*/  @P0 IMAD.WIDE.U32 R174, R27, 0x20, R174 ;  /* 0x000000201bae0825 */ /* 0x001fca00078e00ae */
[----:B------:R-:W-:Y:S04]  /*5100*/  @P0 STG.E.128 desc[UR10][R174.64], R124 ;  /* 0x0000007cae000986 */ /* 0x000fe8000c101d0a */
[----:B------:R0:W-:Y:S02]  /*5110*/  @P0 STG.E.128 desc[UR10][R174.64+0x10], R128 ;  /* 0x00001080ae000986 */ /* 0x0001e4000c101d0a */
[----:B0-----:R-:W-:-:S05]  /*5120*/  HFMA2 R174, -RZ, RZ, 0, 9.5367431640625e-07 ;  /* 0x00000010ffae7431 */ /* 0x001fca00000001ff */
[----:B------:R-:W-:-:S05]  /*5130*/  IMAD.WIDE.U32 R174, R27, R174, UR26 ;  /* 0x0000001a1bae7e25 */ /* 0x000fca000f8e00ae */
[----:B------:R0:W-:Y:S02]  /*5140*/  STG.E.128 desc[UR10][R174.64], R140 ;  /* 0x0000008cae007986 */ /* 0x0001e4000c101d0a */
[----:B0-----:R-:W-:-:S05]  /*5150*/  MOV R140, 0x10 ;  /* 0x00000010008c7802 */ /* 0x001fca0000000f00 */
        /* <DEDUP_REMOVED lines=11> */
[----:B------:R-:W-:Y:S01]  /*5210*/  FFMA.FTZ R124, R124, UR8, R100 ;  /* 0x000000087c7c7c23 */ /* 0x000fe20008010064 */
[----:B------:R-:W-:Y:S01]  /*5220*/  FADD.FTZ R126, R189, -R126 ;  /* 0x8000007ebd7e7221 */ /* 0x000fe20000010000 */
[----:B------:R-:W-:Y:S01]  /*5230*/  FADD.FTZ R127, R181, -R127 ;  /* 0x8000007fb57f7221 */ /* 0x000fe20000010000 */
[----:B-----5:R-:W-:Y:S01]  /*5240*/  PRMT R172, R140, 0x7632, R172 ;  /* 0x000076328cac7816 */ /* 0x020fe200000000ac */
[----:B------:R-:W-:Y:S01]  /*5250*/  FFMA.FTZ R129, R184, UR4, R145 ;  /* 0x00000004b8817c23 */ /* 0x000fe20008010091 */
[----:B------:R-:W-:Y:S01]  /*5260*/  SHF.L.U32 R140, R140, 0x10, RZ ;  /* 0x000000108c8c7819 */ /* 0x000fe200000006ff */
[----:B------:R-:W-:Y:S01]  /*5270*/  FMUL.FTZ R174, R124, UR7 ;  /* 0x000000077cae7c20 */ /* 0x000fe20008410000 */
[----:B------:R-:W-:Y:S01]  /*5280*/  PRMT R182, R141, 0x7632, R182 ;  /* 0x000076328db67816 */ /* 0x000fe200000000b6 */
[----:B------:R-:W-:Y:S01]  /*5290*/  FFMA.FTZ R125, R125, UR8, R101 ;  /* 0x000000087d7d7c23 */ /* 0x000fe20008010065 */
[----:B------:R-:W-:Y:S01]  /*52a0*/  FFMA.FTZ R126, R126, UR8, R102 ;  /* 0x000000087e7e7c23 */ /* 0x000fe20008010066 */
[----:B------:R-:W-:Y:S01]  /*52b0*/  FFMA.FTZ R127, R127, UR8, R103 ;  /* 0x000000087f7f7c23 */ /* 0x000fe20008010067 */
[----:B------:R-:W-:Y:S01]  /*52c0*/  FADD.FTZ R129, R180, -R129 ;  /* 0x80000081b4817221 */ /* 0x000fe20000010000 */
[----:B------:R-:W-:Y:S01]  /*52d0*/  FMUL.FTZ R180, R174, R140 ;  /* 0x0000008caeb47220 */ /* 0x000fe20000410000 */
[----:B------:R-:W-:Y:S01]  /*52e0*/  FFMA.FTZ R128, R188, UR4, R145 ;  /* 0x00000004bc807c23 */ /* 0x000fe20008010091 */
        /* <DEDUP_REMOVED lines=18> */
[----:B------:R-:W-:Y:S01]  /*5410*/  F2FP.BF16.F32.PACK_AB R140, R27, R140 ;  /* 0x0000008c1b8c723e */ /* 0x000fe200000010ff */
[----:B------:R-:W-:Y:S01]  /*5420*/  FFMA.FTZ R131, R131, UR8, R107 ;  /* 0x0000000883837c23 */ /* 0x000fe2000801006b */
        /* <DEDUP_REMOVED lines=11> */
[----:B------:R-:W-:Y:S01]  /*54e0*/  FFMA.FTZ R130, R130, UR8, R106 ;  /* 0x0000000882827c23 */ /* 0x000fe2000801006a */
        /* <DEDUP_REMOVED lines=11> */
.L_x_6625:
        /* <DEDUP_REMOVED lines=8> */
[----:B------:R-:W-:Y:S01]  /*5620*/  FFMA.FTZ R194, R194, UR8, R100 ;  /* 0x00000008c2c27c23 */ /* 0x000fe20008010064 */
[----:B------:R-:W-:Y:S01]  /*5630*/  FFMA.FTZ R182, R182, UR8, R101 ;  /* 0x00000008b6b67c23 */ /* 0x000fe20008010065 */
        /* <DEDUP_REMOVED lines=18> */
[----:B------:R-:W-:Y:S01]  /*5760*/  FFMA.FTZ R187, R189, UR8, R102 ;  /* 0x00000008bdbb7c23 */ /* 0x000fe20008010066 */
[----:B------:R-:W-:Y:S01]  /*5770*/  F2FP.BF16.F32.PACK_AB R140, R175, R140 ;  /* 0x0000008caf8c723e */ /* 0x000fe200000010ff */
[----:B------:R-:W-:Y:S01]  /*5780*/  FFMA.FTZ R181, R181, UR8, R103 ;  /* 0x00000008b5b57c23 */ /* 0x000fe20008010067 */
[----:B------:R-:W-:Y:S01]  /*5790*/  SHF.L.U32 R175, R141, 0x10, RZ ;  /* 0x000000108daf7819 */ /* 0x000fe200000006ff */
[----:B------:R-:W-:Y:S01]  /*57a0*/  FFMA.FTZ R186, R186, UR8, R104 ;  /* 0x00000008baba7c23 */ /* 0x000fe20008010068 */
[----:B------:R-:W-:Y:S01]  /*57b0*/  PRMT R184, R142, 0x7632, R184 ;  /* 0x000076328eb87816 */ /* 0x000fe200000000b8 */
[----:B------:R-:W-:Y:S01]  /*57c0*/  FFMA.FTZ R27, R27, UR8, R105 ;  /* 0x000000081b1b7c23 */ /* 0x000fe20008010069 */
[----:B------:R-:W-:Y:S01]  /*57d0*/  PRMT R141, R143, 0x7632, R141 ;  /* 0x000076328f8d7816 */ /* 0x000fe2000000008d */
[----:B------:R-:W-:Y:S01]  /*57e0*/  FFMA.FTZ R188, R185, UR8, R106 ;  /* 0x00000008b9bc7c23 */ /* 0x000fe2000801006a */
[----:B------:R-:W-:Y:S01]  /*57f0*/  SHF.L.U32 R182, R182, 0x10, RZ ;  /* 0x00000010b6b67819 */ /* 0x000fe200000006ff */
[----:B------:R-:W-:Y:S01]  /*5800*/  FFMA.FTZ R189, R174, UR8, R107 ;  /* 0x00000008aebd7c23 */ /* 0x000fe2000801006b */
        /* <DEDUP_REMOVED lines=25> */
.L_x_6626:
[----:B------:R-:W0:Y:S01]  /*59a0*/  @P0 LDC.64 R174, c[0x0][0x478] ;  /* 0x00011e00ffae0b82 */ /* 0x000e220000000a00 */
[----:B------:R-:W-:Y:S02]  /*59b0*/  HFMA2 R27, -RZ, RZ, 0, 9.5367431640625e-07 ;  /* 0x00000010ff1b7431 */ /* 0x000fe400000001ff */
[----:B0-----:R-:W-:-:S04]  /*59c0*/  @P0 IMAD.WIDE.U32 R174, R26, 0x20, R174 ;  /* 0x000000201aae0825 */ /* 0x001fc800078e00ae */
[----:B------:R-:W-:Y:S01]  /*59d0*/  IMAD.WIDE.U32 R26, R26, R27, UR26 ;  /* 0x0000001a1a1a7e25 */ /* 0x000fe2000f8e001b */
[----:B------:R-:W-:Y:S04]  /*59e0*/  @P0 STG.E.128 desc[UR10][R174.64], R124 ;  /* 0x0000007cae000986 */ /* 0x000fe8000c101d0a */
[----:B------:R-:W-:Y:S04]  /*59f0*/  @P0 STG.E.128 desc[UR10][R174.64+0x10], R128 ;  /* 0x00001080ae000986 */ /* 0x000fe8000c101d0a */
        /* <DEDUP_REMOVED lines=13> */
[----:B------:R-:W-:Y:S01]  /*5ad0*/  FFMA.FTZ R124, R27, UR8, R108 ;  /* 0x000000081b7c7c23 */ /* 0x000fe2000801006c */
[----:B-----5:R-:W-:Y:S01]  /*5ae0*/  PRMT R156, R140, 0x7632, R156 ;  /* 0x000076328c9c7816 */ /* 0x020fe2000000009c */
[----:B------:R-:W-:Y:S01]  /*5af0*/  FFMA.FTZ R125, R168, UR8, R109 ;  /* 0x00000008a87d7c23 */ /* 0x000fe2000801006d */
[----:B------:R-:W-:Y:S01]  /*5b00*/  FADD.FTZ R161, R161, -R158 ;  /* 0x8000009ea1a17221 */ /* 0x000fe20000010000 */
[----:B------:R-:W-:Y:S01]  /*5b10*/  SHF.L.U32 R140, R140, 0x10, RZ ;  /* 0x000000108c8c7819 */ /* 0x000fe200000006ff */
[----:B------:R-:W-:Y:S01]  /*5b20*/  FMUL.FTZ R27, R124, UR7 ;  /* 0x000000077c1b7c20 */ /* 0x000fe20008410000 */
[----:B------:R-:W-:Y:S01]  /*5b30*/  FADD.FTZ R128, R169, -R128 ;  /* 0x80000080a9807221 */ /* 0x000fe20000010000 */
[----:B------:R-:W-:Y:S01]  /*5b40*/  SHF.L.U32 R156, R156, 0x10, RZ ;  /* 0x000000109c9c7819 */ /* 0x000fe200000006ff */
[----:B------:R-:W-:Y:S01]  /*5b50*/  FFMA.FTZ R162, R162, UR4, R145 ;  /* 0x00000004a2a27c23 */ /* 0x000fe20008010091 */
[----:B------:R-:W-:Y:S01]  /*5b60*/  FMUL.FTZ R130, R125, UR7 ;  /* 0x000000077d827c20 */ /* 0x000fe20008410000 */
[----:B------:R-:W-:Y:S01]  /*5b70*/  FFMA.FTZ R126, R161, UR8, R110 ;  /* 0x00000008a17e7c23 */ /* 0x000fe2000801006e */
[----:B------:R-:W-:Y:S01]  /*5b80*/  PRMT R160, R141, 0x7632, R160 ;  /* 0x000076328da07816 */ /* 0x000fe200000000a0 */
[----:B------:R-:W-:Y:S01]  /*5b90*/  FMUL.FTZ R157, R27, R140 ;  /* 0x0000008c1b9d7220 */ /* 0x000fe20000410000 */
[----:B------:R-:W-:Y:S01]  /*5ba0*/  FFMA.FTZ R127, R128, UR8, R111 ;  /* 0x00000008807f7c23 */ /* 0x000fe2000801006f */
[----:B------:R-:W-:Y:S01]  /*5bb0*/  FMUL.FTZ R140, R44, R27 ;  /* 0x0000001b2c8c7220 */ /* 0x000fe20000410000 */
[----:B------:R-:W-:Y:S01]  /*5bc0*/  FADD.FTZ R163, R163, -R162 ;  /* 0x800000a2a3a37221 */ /* 0x000fe20000010000 */
[----:B------:R-:W-:Y:S01]  /*5bd0*/  SHF.L.U32 R141, R141, 0x10, RZ ;  /* 0x000000108d8d7819 */ /* 0x000fe200000006ff */
[----:B------:R-:W-:Y:S01]  /*5be0*/  FMUL.FTZ R156, R130, R156 ;  /* 0x0000009c829c7220 */ /* 0x000fe20000410000 */
[----:B------:R-:W-:Y:S01]  /*5bf0*/  FMUL.FTZ R27, R45, R130 ;  /* 0x000000822d1b7220 */ /* 0x000fe20000410000 */
[----:B------:R-:W-:Y:S01]  /*5c00*/  FMUL.FTZ R130, R126, UR7 ;  /* 0x000000077e827c20 */ /* 0x000fe20008410000 */
[----:B------:R-:W-:Y:S01]  /*5c10*/  SHF.L.U32 R160, R160, 0x10, RZ ;  /* 0x00000010a0a07819 */ /* 0x000fe200000006ff */
[----:B------:R-:W-:Y:S01]  /*5c20*/  FMUL.FTZ R131, R127, UR7 ;  /* 0x000000077f837c20 */ /* 0x000fe20008410000 */
[----:B------:R-:W-:Y:S01]  /*5c30*/  FFMA.FTZ R128, R163, UR8, R112 ;  /* 0x00000008a3807c23 */ /* 0x000fe20008010070 */
[----:B------:R-:W-:Y:S01]  /*5c40*/  FMUL.FTZ R161, R130, R141 ;  /* 0x0000008d82a17220 */ /* 0x000fe20000410000 */
[----:B------:R-:W-:Y:S01]  /*5c50*/  PRMT R158, R142, 0x7632, R158 ;  /* 0x000076328e9e7816 */ /* 0x000fe2000000009e */
[----:B------:R-:W-:Y:S01]  /*5c60*/  FFMA.FTZ R129, R170, UR8, R113 ;  /* 0x00000008aa817c23 */ /* 0x000fe20008010071 */
[----:B------:R-:W-:Y:S01]  /*5c70*/  FMUL.FTZ R141, R46, R130 ;  /* 0x000000822e8d7220 */ /* 0x000fe20000410000 */
[----:B------:R-:W-:Y:S01]  /*5c80*/  SHF.L.U32 R142, R142, 0x10, RZ ;  /* 0x000000108e8e7819 */ /* 0x000fe200000006ff */
[----:B------:R-:W-:Y:S01]  /*5c90*/  FMUL.FTZ R160, R131, R160 ;  /* 0x000000a083a07220 */ /* 0x000fe20000410000 */
[----:B------:R-:W-:Y:S01]  /*5ca0*/  FMUL.FTZ R130, R47, R131 ;  /* 0x000000832f827220 */ /* 0x000fe20000410000 */
        /* <DEDUP_REMOVED lines=9> */
[----:B------:R-:W-:-:S02]  /*5d40*/  F2FP.BF16.F32.PACK_AB R140, R27, R140 ;  /* 0x0000008c1b8c723e */ /* 0x000fc400000010ff */
[----:B------:R-:W-:Y:S01]  /*5d50*/  F2FP.BF16.F32.PACK_AB R142, R131, R142 ;  /* 0x0000008e838e723e */ /* 0x000fe200000010ff */
[----:B------:R-:W-:Y:S01]  /*5d60*/  FFMA.FTZ R131, R26, UR8, R115 ;  /* 0x000000081a837c23 */ /* 0x000fe20008010073 */
[----:B------:R-:W-:Y:S02]  /*5d70*/  PRMT R27, R143, 0x7632, R27 ;  /* 0x000076328f1b7816 */ /* 0x000fe4000000001b */
[----:B------:R-:W-:Y:S01]  /*5d80*/  F2FP.BF16.F32.PACK_AB R141, R130, R141 ;  /* 0x0000008d828d723e */ /* 0x000fe200000010ff */
[----:B------:R-:W-:Y:S01]  /*5d90*/  FFMA.FTZ R130, R165, UR8, R114 ;  /* 0x00000008a5827c23 */ /* 0x000fe20008010072 */
[----:B------:R-:W-:Y:S01]  /*5da0*/  SHF.L.U32 R158, R158, 0x10, RZ ;  /* 0x000000109e9e7819 */ /* 0x000fe200000006ff */
[----:B------:R-:W-:Y:S01]  /*5db0*/  FMUL.FTZ R26, R131, UR7 ;  /* 0x00000007831a7c20 */ /* 0x000fe20008410000 */
[----:B------:R-:W-:Y:S01]  /*5dc0*/  SHF.L.U32 R163, R27, 0x10, RZ ;  /* 0x000000101ba37819 */ /* 0x000fe200000006ff */
[----:B------:R-:W-:Y:S02]  /*5dd0*/  FMUL.FTZ R27, R130, UR7 ;  /* 0x00000007821b7c20 */ /* 0x000fe40008410000 */
        /* <DEDUP_REMOVED lines=8> */
.L_x_6627:
        /* <DEDUP_REMOVED lines=8> */
[----:B------:R-:W-:Y:S01]  /*5ee0*/  FFMA.FTZ R156, R156, UR8, R108 ;  /* 0x000000089c9c7c23 */ /* 0x000fe2000801006c */
[----:B------:R-:W-:Y:S01]  /*5ef0*/  FFMA.FTZ R168, R168, UR8, R109 ;  /* 0x00000008a8a87c23 */ /* 0x000fe2000801006d */
        /* <DEDUP_REMOVED lines=15> */
[----:B------:R-:W-:Y:S01]  /*5ff0*/  FFMA.FTZ R161, R161, UR8, R110 ;  /* 0x00000008a1a17c23 */ /* 0x000fe2000801006e */
        /* <DEDUP_REMOVED lines=9> */
[----:B------:R-:W-:Y:S01]  /*6090*/  FMUL.FTZ R165, R161, UR7 ;  /* 0x00000007a1a57c20 */ /* 0x000fe20008410000 */
[----:B------:R-:W-:Y:S01]  /*60a0*/  SHF.L.U32 R160, R160, 0x10, RZ ;  /* 0x00000010a0a07819 */ /* 0x000fe200000006ff */
[----:B------:R-:W-:Y:S01]  /*60b0*/  FFMA.FTZ R162, R170, UR8, R113 ;  /* 0x00000008aaa27c23 */ /* 0x000fe20008010071 */
[----:B------:R-:W-:Y:S01]  /*60c0*/  SHF.L.U32 R142, R142, 0x10, RZ ;  /* 0x000000108e8e7819 */ /* 0x000fe200000006ff */
[----:B------:R-:W-:Y:S01]  /*60d0*/  FMUL.FTZ R159, R159, UR7 ;  /* 0x000000079f9f7c20 */ /* 0x000fe20008410000 */
[----:B------:R-:W-:Y:S01]  /*60e0*/  PRMT R26, R143, 0x7632, R26 ;  /* 0x000076328f1a7816 */ /* 0x000fe2000000001a */
[----:B------:R-:W-:Y:S01]  /*60f0*/  FMUL.FTZ R164, R163, UR7 ;  /* 0x00000007a3a47c20 */ /* 0x000fe20008410000 */
[----:B------:R-:W-:Y:S01]  /*6100*/  SHF.L.U32 R158, R158, 0x10, RZ ;  /* 0x000000109e9e7819 */ /* 0x000fe200000006ff */
[----:B------:R-:W-:Y:S01]  /*6110*/  FFMA.FTZ R171, R171, UR8, R115 ;  /* 0x00000008abab7c23 */ /* 0x000fe20008010073 */
        /* <DEDUP_REMOVED lines=20> */
.L_x_6628:
[----:B------:R-:W0:Y:S01]  /*6260*/  @P0 LDC.64 R26, c[0x0][0x478] ;  /* 0x00011e00ff1a0b82 */ /* 0x000e220000000a00 */
[----:B------:R-:W-:Y:S02]  /*6270*/  HFMA2 R165, -RZ, RZ, 0, 9.5367431640625e-07 ;  /* 0x00000010ffa57431 */ /* 0x000fe400000001ff */
        /* <DEDUP_REMOVED lines=16> */
[----:B------:R-:W-:Y:S01]  /*6380*/  FFMA.FTZ R124, R133, UR8, R116 ;  /* 0x00000008857c7c23 */ /* 0x000fe20008010074 */
[----:B------:R-:W-:Y:S01]  /*6390*/  FFMA.FTZ R125, R134, UR8, R117 ;  /* 0x00000008867d7c23 */ /* 0x000fe20008010075 */
[----:B------:R-:W-:Y:S01]  /*63a0*/  SHF.L.U32 R136, R140, 0x10, RZ ;  /* 0x000000108c887819 */ /* 0x000fe200000006ff */
[----:B------:R-:W-:Y:S01]  /*63b0*/  FADD.FTZ R134, R149, -R126 ;  /* 0x8000007e95867221 */ /* 0x000fe20000010000 */
[----:B------:R-:W-:Y:S01]  /*63c0*/  FMUL.FTZ R27, R124, UR7 ;  /* 0x000000077c1b7c20 */ /* 0x000fe20008410000 */
[----:B------:R-:W-:Y:S01]  /*63d0*/  SHF.L.U32 R127, R2, 0x10, RZ ;  /* 0x00000010027f7819 */ /* 0x000fe200000006ff */
[----:B------:R-:W-:Y:S01]  /*63e0*/  FMUL.FTZ R126, R125, UR7 ;  /* 0x000000077d7e7c20 */ /* 0x000fe20008410000 */
[--C-:B------:R-:W-:Y:S01]  /*63f0*/  FFMA.FTZ R150, R150, UR4, R145.reuse ;  /* 0x0000000496967c23 */ /* 0x100fe20008010091 */
[----:B------:R-:W-:Y:S01]  /*6400*/  FMUL.FTZ R136, R27, R136 ;  /* 0x000000881b887220 */ /* 0x000fe20000410000 */
[----:B------:R-:W-:Y:S01]  /*6410*/  FMUL.FTZ R132, R52, R27 ;  /* 0x0000001b34847220 */ /* 0x000fe20000410000 */
[----:B------:R-:W-:Y:S01]  /*6420*/  FMUL.FTZ R27, R53, R126 ;  /* 0x0000007e351b7220 */ /* 0x000fe20000410000 */
[----:B------:R-:W-:Y:S01]  /*6430*/  FMUL.FTZ R2, R126, R127 ;  /* 0x0000007f7e027220 */ /* 0x000fe20000410000 */
[----:B------:R-:W-:Y:S01]  /*6440*/  FFMA.FTZ R152, R152, UR4, R145 ;  /* 0x0000000498987c23 */ /* 0x000fe20008010091 */
[----:B------:R-:W-:Y:S01]  /*6450*/  PRMT R127, R142, 0x7632, R127 ;  /* 0x000076328e7f7816 */ /* 0x000fe2000000007f */
[--C-:B------:R-:W-:Y:S01]  /*6460*/  FFMA.FTZ R153, R153, UR4, R145.reuse ;  /* 0x0000000499997c23 */ /* 0x100fe20008010091 */
[----:B------:R-:W-:Y:S01]  /*6470*/  FFMA.FTZ R154, R154, UR4, R145 ;  /* 0x000000049a9a7c23 */ /* 0x000fe20008010091 */
[----:B------:R-:W-:Y:S01]  /*6480*/  PRMT R126, R141, 0x7632, R126 ;  /* 0x000076328d7e7816 */ /* 0x000fe2000000007e */
[----:B------:R-:W-:Y:S01]  /*6490*/  FADD.FTZ R135, R135, -R150 ;  /* 0x8000009687877221 */ /* 0x000fe20000010000 */
[----:B------:R-:W-:Y:S01]  /*64a0*/  FADD.FTZ R137, R137, -R152 ;  /* 0x8000009889897221 */ /* 0x000fe20000010000 */
[----:B------:R-:W-:Y:S01]  /*64b0*/  F2FP.BF16.F32.PACK_AB R132, R27, R132 ;  /* 0x000000841b84723e */ /* 0x000fe200000010ff */
[----:B------:R-:W-:Y:S01]  /*64c0*/  FADD.FTZ R138, R138, -R153 ;  /* 0x800000998a8a7221 */ /* 0x000fe20000010000 */
[----:B------:R-:W-:Y:S01]  /*64d0*/  SHF.L.U32 R145, R127, 0x10, RZ ;  /* 0x000000107f917819 */ /* 0x000fe200000006ff */
[----:B------:R-:W-:Y:S01]  /*64e0*/  FADD.FTZ R139, R139, -R154 ;  /* 0x8000009a8b8b7221 */ /* 0x000fe20000010000 */
[----:B------:R-:W-:Y:S01]  /*64f0*/  SHF.L.U32 R140, R141, 0x10, RZ ;  /* 0x000000108d8c7819 */ /* 0x000fe200000006ff */
[----:B------:R-:W-:Y:S01]  /*6500*/  FFMA.FTZ R127, R26, UR8, R119 ;  /* 0x000000081a7f7c23 */ /* 0x000fe20008010077 */
[----:B------:R-:W-:Y:S01]  /*6510*/  SHF.L.U32 R27, R142, 0x10, RZ ;  /* 0x000000108e1b7819 */ /* 0x000fe200000006ff */
[----:B------:R-:W-:Y:S01]  /*6520*/  FFMA.FTZ R128, R137, UR8, R120 ;  /* 0x0000000889807c23 */ /* 0x000fe20008010078 */
[C---:B------:R-:W-:Y:S01]  /*6530*/  PRMT R142, R143.reuse, 0x7632, R142 ;  /* 0x000076328f8e7816 */ /* 0x040fe2000000008e */
[----:B------:R-:W-:Y:S01]  /*6540*/  FFMA.FTZ R129, R138, UR8, R121 ;  /* 0x000000088a817c23 */ /* 0x000fe20008010079 */
[----:B------:R-:W-:Y:S01]  /*6550*/  SHF.L.U32 R141, R143, 0x10, RZ ;  /* 0x000000108f8d7819 */ /* 0x000fe200000006ff */
[----:B------:R-:W-:Y:S01]  /*6560*/  FFMA.FTZ R130, R139, UR8, R122 ;  /* 0x000000088b827c23 */ /* 0x000fe2000801007a */
[----:B------:R-:W-:Y:S01]  /*6570*/  SHF.L.U32 R143, R126, 0x10, RZ ;  /* 0x000000107e8f7819 */ /* 0x000fe200000006ff */
[----:B------:R-:W-:Y:S01]  /*6580*/  FFMA.FTZ R126, R135, UR8, R118 ;  /* 0x00000008877e7c23 */ /* 0x000fe20008010076 */
[----:B------:R-:W-:Y:S01]  /*6590*/  FMUL.FTZ R26, R127, UR7 ;  /* 0x000000077f1a7c20 */ /* 0x000fe20008410000 */
[----:B------:R-:W-:Y:S01]  /*65a0*/  FFMA.FTZ R131, R134, UR8, R123 ;  /* 0x0000000886837c23 */ /* 0x000fe2000801007b */
[----:B------:R-:W-:Y:S01]  /*65b0*/  FMUL.FTZ R134, R128, UR7 ;  /* 0x0000000780867c20 */ /* 0x000fe20008410000 */
[----:B------:R-:W-:Y:S01]  /*65c0*/  FMUL.FTZ R133, R126, UR7 ;  /* 0x000000077e857c20 */ /* 0x000fe20008410000 */
[----:B------:R-:W-:Y:S01]  /*65d0*/  FMUL.FTZ R138, R26, R143 ;  /* 0x0000008f1a8a7220 */ /* 0x000fe20000410000 */
        /* <DEDUP_REMOVED lines=19> */
.L_x_6629:
        /* <DEDUP_REMOVED lines=9> */
[----:B------:R-:W-:Y:S01]  /*67a0*/  FFMA.FTZ R132, R132, UR8, R117 ;  /* 0x0000000884847c23 */ /* 0x000fe20008010075 */
[----:B-----5:R-:W-:Y:S01]  /*67b0*/  PRMT R2, R140, 0x7632, R2 ;  /* 0x000076328c027816 */ /* 0x020fe20000000002 */
[--C-:B------:R-:W-:Y:S01]  /*67c0*/  FFMA.FTZ R150, R150, UR4, R145.reuse ;  /* 0x0000000496967c23 */ /* 0x100fe20008010091 */
[----:B------:R-:W-:Y:S01]  /*67d0*/  SHF.L.U32 R136, R140, 0x10, RZ ;  /* 0x000000108c887819 */ /* 0x000fe200000006ff */
[----:B------:R-:W-:Y:S01]  /*67e0*/  FMUL.FTZ R133, R133, UR7 ;  /* 0x0000000785857c20 */ /* 0x000fe20008410000 */
[----:B------:R-:W-:Y:S01]  /*67f0*/  FMUL.FTZ R140, R132, UR7 ;  /* 0x00000007848c7c20 */ /* 0x000fe20008410000 */
[--C-:B------:R-:W-:Y:S01]  /*6800*/  FFMA.FTZ R152, R152, UR4, R145.reuse ;  /* 0x0000000498987c23 */ /* 0x100fe20008010091 */
[--C-:B------:R-:W-:Y:S01]  /*6810*/  FFMA.FTZ R153, R153, UR4, R145.reuse ;  /* 0x0000000499997c23 */ /* 0x100fe20008010091 */
[----:B------:R-:W-:Y:S01]  /*6820*/  FFMA.FTZ R154, R154, UR4, R145 ;  /* 0x000000049a9a7c23 */ /* 0x000fe20008010091 */
[----:B------:R-:W-:Y:S01]  /*6830*/  SHF.L.U32 R27, R2, 0x10, RZ ;  /* 0x00000010021b7819 */ /* 0x000fe200000006ff */
[----:B------:R-:W-:Y:S01]  /*6840*/  FMUL.FTZ R136, R133, R136 ;  /* 0x0000008885887220 */ /* 0x000fe20000410000 */
[----:B------:R-:W-:Y:S01]  /*6850*/  FMUL.FTZ R132, R52, R133 ;  /* 0x0000008534847220 */ /* 0x000fe20000410000 */
[----:B------:R-:W-:Y:S01]  /*6860*/  FADD.FTZ R135, R135, -R150 ;  /* 0x8000009687877221 */ /* 0x000fe20000010000 */
        /* <DEDUP_REMOVED lines=9> */
[----:B------:R-:W-:Y:S01]  /*6900*/  PRMT R145, R142, 0x7632, R145 ;  /* 0x000076328e917816 */ /* 0x000fe20000000091 */
[----:B------:R-:W-:Y:S01]  /*6910*/  FFMA.FTZ R137, R137, UR8, R120 ;  /* 0x0000000889897c23 */ /* 0x000fe20008010078 */
        /* <DEDUP_REMOVED lines=31> */
.L_x_6630:
[----:B------:R-:W0:Y:S01]  /*6b10*/  @P0 LDC.64 R26, c[0x0][0x478] ;  /* 0x00011e00ff1a0b82 */ /* 0x000e220000000a00 */
[----:B------:R-:W-:Y:S01]  /*6b20*/  MOV R143, 0x10 ;  /* 0x00000010008f7802 */ /* 0x000fe20000000f00 */
[----:B0-----:R-:W-:-:S05]  /*6b30*/  @P0 IMAD.WIDE.U32 R26, R0, 0x20, R26 ;  /* 0x00000020001a0825 */ /* 0x001fca00078e001a */
[----:B------:R-:W-:Y:S04]  /*6b40*/  @P0 STG.E.128 desc[UR10][R26.64], R124 ;  /* 0x0000007c1a000986 */ /* 0x000fe8000c101d0a */
[----:B------:R0:W-:Y:S02]  /*6b50*/  @P0 STG.E.128 desc[UR10][R26.64+0x10], R128 ;  /* 0x000010801a000986 */ /* 0x0001e4000c101d0a */
[----:B0-----:R-:W-:-:S05]  /*6b60*/  IMAD.WIDE.U32 R26, R0, R143, UR26 ;  /* 0x0000001a001a7e25 */ /* 0x001fca000f8e008f */
[----:B------:R0:W-:Y:S02]  /*6b70*/  STG.E.128 desc[UR10][R26.64], R132 ;  /* 0x000000841a007986 */ /* 0x0001e4000c101d0a */
.L_x_6622:
[----:B------:R-:W2:Y:S04]  /*6b80*/  LDL.LU R165, [R1] ;  /* 0x0000000001a57983 */ /* 0x000ea80000300800 */
[----:B------:R-:W3:Y:S04]  /*6b90*/  LDL.LU R164, [R1+0xc] ;  /* 0x00000c0001a47983 */ /* 0x000ee80000300800 */
[----:B------:R-:W4:Y:S04]  /*6ba0*/  LDL.LU R155, [R1+0x8] ;  /* 0x00000800019b7983 */ /* 0x000f280000300800 */
[----:B------:R-:W5:Y:S04]  /*6bb0*/  LDL.LU R154, [R1+0x4] ;  /* 0x00000400019a7983 */ /* 0x000f680000300800 */
        /* <DEDUP_REMOVED lines=8> */
[----:B01----:R-:W5:Y:S04]  /*6c40*/  LDL.LU R135, [R1+0x28] ;  /* 0x0000280001877983 */ /* 0x003f680000300800 */
[----:B------:R-:W5:Y:S04]  /*6c50*/  LDL.LU R134, [R1+0x3c] ;  /* 0x00003c0001867983 */ /* 0x000f680000300800 */
[----:B------:R-:W5:Y:S04]  /*6c60*/  LDL.LU R133, [R1+0x38] ;  /* 0x0000380001857983 */ /* 0x000f680000300800 */
[----:B------:R-:W5:Y:S04]  /*6c70*/  LDL.LU R132, [R1+0x34] ;  /* 0x0000340001847983 */ /* 0x000f680000300800 */
[----:B------:R-:W5:Y:S04]  /*6c80*/  LDL.LU R27, [R1+0x48] ;  /* 0x00004800011b7983 */ /* 0x000f680000300800 */
[----:B------:R-:W5:Y:S04]  /*6c90*/  LDL.LU R26, [R1+0x44] ;  /* 0x00004400011a7983 */ /* 0x000f680000300800 */
[----:B------:R-:W5:Y:S01]  /*6ca0*/  LDL.LU R0, [R1+0x40] ;  /* 0x0000400001007983 */ /* 0x000f620000300800 */
        /* <DEDUP_REMOVED lines=16> */
[----:B--2---:R-:W-:Y:S01]  /*6db0*/  FADD.FTZ R165, R138, R165 ;  /* 0x000000a58aa57221 */ /* 0x004fe20000010000 */
[----:B---3--:R-:W-:Y:S01]  /*6dc0*/  FADD.FTZ R164, R163, R164 ;  /* 0x000000a4a3a47221 */ /* 0x008fe20000010000 */
[----:B----4-:R-:W-:Y:S01]  /*6dd0*/  FADD.FTZ R155, R162, R155 ;  /* 0x0000009ba29b7221 */ /* 0x010fe20000010000 */
[----:B-----5:R-:W-:Y:S01]  /*6de0*/  FADD.FTZ R154, R158, R154 ;  /* 0x0000009a9e9a7221 */ /* 0x020fe20000010000 */
        /* <DEDUP_REMOVED lines=14> */
[----:B------:R-:W-:-:S05]  /*6ed0*/  FADD.FTZ R0, R144, R0 ;  /* 0x0000000090007221 */ /* 0x000fca0000010000 */
[----:B------:R0:W-:Y:S04]  /*6ee0*/  STL [R1+0x40], R0 ;  /* 0x0000400001007387 */ /* 0x0001e80000100800 */
        /* <DEDUP_REMOVED lines=17> */
[----:B------:R0:W-:Y:S01]  /*7000*/  STL [R1], R165 ;  /* 0x000000a501007387 */ /* 0x0001e20000100800 */
        /* <DEDUP_REMOVED lines=31> */
[----:B0-----:R1:W5:Y:S01]  /*7200*/  LDL.LU R26, [R1+0x78] ;  /* 0x00007800011a7983 */ /* 0x0013620000300800 */
        /* <DEDUP_REMOVED lines=35> */
[----:B-1----:R-:W-:-:S07]  /*7440*/  MOV R192, R23 ;  /* 0x0000001700c07202 */ /* 0x002fce0000000f00 */
.L_x_6610:
        /* <DEDUP_REMOVED lines=36> */
.L_x_6632:
        /* <DEDUP_REMOVED lines=15> */
.L_x_15663:


//--------------------- .text._ZN10layer_norm13ln_bwd_kernelINS_13Kernel_traitsIf13__nv_bfloat16fS2_fjLj8192ELj1ELj1ELj8ELj16ENS_18Kernel_traits_baseILj8192EfS2_fS2_fjLj256EEEEELb0ELb1ELb1ELb0EEEvNS_9BwdParamsE --------------------------
	.section	.text._ZN10layer_norm13ln_bwd_kernelINS_13Kernel_traitsIf13__nv_bfloat16fS2_fjLj8192ELj1ELj1ELj8ELj16ENS_18Kernel_traits_baseILj8192EfS2_fS2_fjLj256EEEEELb0ELb1ELb1ELb0EEEvNS_9BwdParamsE,"ax",@progbits
	.align	128
        .global         _ZN10layer_norm13ln_bwd_kernelINS_13Kernel_traitsIf13__nv_bfloat16fS2_fjLj8192ELj1ELj1ELj8ELj16ENS_18Kernel_traits_baseILj8192EfS2_fS2_fjLj256EEEEELb0ELb1ELb1ELb0EEEvNS_9BwdParamsE
        .type           _ZN10layer_norm13ln_bwd_kernelINS_13Kernel_traitsIf13__nv_bfloat16fS2_fjLj8192ELj1ELj1ELj8ELj16ENS_18Kernel_traits_baseILj8192EfS2_fS2_fjLj256EEEEELb0ELb1ELb1ELb0EEEvNS_9BwdParamsE,@function
        .size           _ZN10layer_norm13ln_bwd_kernelINS_13Kernel_traitsIf13__nv_bfloat16fS2_fjLj8192ELj1ELj1ELj8ELj16ENS_18Kernel_traits_baseILj8192EfS2_fS2_fjLj256EEEEELb0ELb1ELb1ELb0EEEvNS_9BwdParamsE,(.L_x_15664 - _ZN10layer_norm13ln_bwd_kernelINS_13Kernel_traitsIf13__nv_bfloat16fS2_fjLj8192ELj1ELj1ELj8ELj16ENS_18Kernel_traits_baseILj8192EfS2_fS2_fjLj256EEEEELb0ELb1ELb1ELb0EEEvNS_9BwdParamsE)
        .other          _ZN10layer_norm13ln_bwd_kernelINS_13Kernel_traitsIf13__nv_bfloat16fS2_fjLj8192ELj1ELj1ELj8ELj16ENS_18Kernel_traits_baseILj8192EfS2_fS2_fjLj256EEEEELb0ELb1ELb1ELb0EEEvNS_9BwdParamsE,@"STO_CUDA_ENTRY STV_DEFAULT"
_ZN10layer_norm13ln_bwd_kernelINS_13Kernel_traitsIf13__nv_bfloat16fS2_fjLj8192ELj1ELj1ELj8ELj16ENS_18Kernel_traits_baseILj8192EfS2_fS2_fjLj256EEEEELb0ELb1ELb1ELb0EEEvNS_9BwdParamsE:
.text._ZN10layer_norm13ln_bwd_kernelINS_13Kernel_traitsIf13__nv_bfloat16fS2_fjLj8192ELj1ELj1ELj8ELj16ENS_18Kernel_traits_baseILj8192EfS2_fS2_fjLj256EEEEELb0ELb1ELb1ELb0EEEvNS_9BwdParamsE:
        /* <DEDUP_REMOVED lines=193> */
.L_x_6785:
        /* <DEDUP_REMOVED lines=14> */
[----:B------:R-:W-:Y:S01]  /*0cf0*/  HFMA2 R228, -RZ, RZ, 0, 0 ;  /* 0x00000000ffe47431 */ /* 0x000fe200000001ff */
[----:B------:R-:W-:Y:S01]  /*0d00*/  BSSY.RECONVERGENT B0, `(.L_x_6634) ;  /* 0x00001bb000007945 */ /* 0x000fe20003800200 */
[----:B------:R-:W-:Y:S02]  /*0d10*/  MOV R227, RZ ;  /* 0x000000ff00e37202 */ /* 0x000fe40000000f00 */
        /* <DEDUP_REMOVED lines=21> */
[----:B------:R-:W-:Y:S02]  /*0e70*/  MOV R227, RZ ;  /* 0x000000ff00e37202 */ /* 0x000fe40000000f00 */
[----:B0-----:R-:W-:-:S04]  /*0e80*/  MOV R193, UR7 ;  /* 0x0000000700c17c02 */ /* 0x001fc80008000f00 */
[----:B-1----:R-:W-:-:S04]  /*0e90*/  LEA.HI.SX32 R194, R193, R195, 0x1d ;  /* 0x000000c3c1c27211 */ /* 0x002fc800078feaff */
[----:B------:R-:W-:Y:S01]  /*0ea0*/  MOV R216, R194 ;  /* 0x000000c200d87202 */ /* 0x000fe20000000f00 */
[----:B------:R0:W-:Y:S01]  /*0eb0*/  STL [R1+0x14], R194 ;  /* 0x000014c201007387 */ /* 0x0001e20000100800 */
[----:B--2---:R-:W-:Y:S02]  /*0ec0*/  FSEL R192, R192, RZ, !P0 ;  /* 0x000000ffc0c07208 */ /* 0x004fe40004000000 */
[----:B------:R-:W-:Y:S02]  /*0ed0*/  ISETP.GE.U32.AND P0, PT, R2, 0x100, PT ;  /* 0x000001000200780c */ /* 0x000fe40003f06070 */
[----:B------:R-:W-:Y:S02]  /*0ee0*/  R2UR UR32, R192 ;  /* 0x00000000c02072ca */ /* 0x000fe400000e0000 */
[----:B------:R-:W-:-:S04]  /*0ef0*/  MOV R192, UR9 ;  /* 0x0000000900c07c02 */ /* 0x000fc80008000f00 */
[----:B------:R-:W-:-:S05]  /*0f00*/  LEA.HI.SX32 R226, R192, R195, 0x1d ;  /* 0x000000c3c0e27211 */ /* 0x000fca00078feaff */
[----:B0-----:R-:W-:Y:S05]  /*0f10*/  @!P0 BRA `(.L_x_6637) ;  /* 0x0000000400748947 */ /* 0x001fea0003800000 */
        /* <DEDUP_REMOVED lines=16> */
[----:B--2---:R-:W-:Y:S01]  /*1020*/  FADD.FTZ R228, R195, -UR32 ;  /* 0x80000020c3e47e21 */ /* 0x004fe20008010000 */
[----:B------:R-:W-:Y:S01]  /*1030*/  FADD.FTZ R227, R194, -UR32 ;  /* 0x80000020c2e37e21 */ /* 0x000fe20008010000 */
[C---:B---3--:R-:W-:Y:S02]  /*1040*/  PRMT R241, R197.reuse, 0x7632, R241 ;  /* 0x00007632c5f17816 */ /* 0x048fe400000000f1 */
[----:B------:R-:W-:Y:S01]  /*1050*/  SHF.L.U32 R195, R197, 0x10, RZ ;  /* 0x00000010c5c37819 */ /* 0x000fe200000006ff */
[----:B----4-:R-:W-:-:S02]  /*1060*/  FADD.FTZ R197, R202, -UR32 ;  /* 0x80000020cac57e21 */ /* 0x010fc40008010000 */
[----:B------:R-:W2:Y:S01]  /*1070*/  LDL R202, [R1+0x94] ;  /* 0x0000940001ca7983 */ /* 0x000ea20000100800 */
[C---:B0-----:R-:W-:Y:S02]  /*1080*/  PRMT R239, R196.reuse, 0x7632, R239 ;  /* 0x00007632c4ef7816 */ /* 0x041fe400000000ef */
[----:B------:R-:W-:Y:S01]  /*1090*/  SHF.L.U32 R194, R196, 0x10, RZ ;  /* 0x00000010c4c27819 */ /* 0x000fe200000006ff */
[----:B------:R-:W-:Y:S02]  /*10a0*/  FADD.FTZ R196, R200, -UR32 ;  /* 0x80000020c8c47e21 */ /* 0x000fe40008010000 */
[----:B------:R-:W3:Y:S01]  /*10b0*/  LDL R200, [R1+0x84] ;  /* 0x0000840001c87983 */ /* 0x000ee20000100800 */
[----:B------:R-:W-:Y:S01]  /*10c0*/  FMUL.FTZ R247, R227, UR30 ;  /* 0x0000001ee3f77c20 */ /* 0x000fe20008410000 */
[----:B------:R-:W-:Y:S01]  /*10d0*/  FADD.FTZ R205, R193, -UR32 ;  /* 0x80000020c1cd7e21 */ /* 0x000fe20008010000 */
[----:B------:R-:W-:Y:S01]  /*10e0*/  FADD.FTZ R0, R192, -UR32 ;  /* 0x80000020c0007e21 */ /* 0x000fe20008010000 */
[----:B------:R-:W4:Y:S01]  /*10f0*/  LDL R227, [R1+0x78] ;  /* 0x0000780001e37983 */ /* 0x000f220000100800 */
[----:B------:R-:W-:Y:S01]  /*1100*/  FADD.FTZ R193, R203, -UR32 ;  /* 0x80000020cbc17e21 */ /* 0x000fe20008010000 */
[----:B------:R-:W-:-:S02]  /*1110*/  FADD.FTZ R192, R201, -UR32 ;  /* 0x80000020c9c07e21 */ /* 0x000fc40008010000 */
[----:B------:R-:W4:Y:S04]  /*1120*/  LDL R203, [R1+0x80] ;  /* 0x0000800001cb7983 */ /* 0x000f280000100800 */
[----:B------:R-:W4:Y:S01]  /*1130*/  LDL R201, [R1+0x7c] ;  /* 0x00007c0001c97983 */ /* 0x000f220000100800 */
[C---:B------:R-:W-:Y:S01]  /*1140*/  PRMT R242, R198.reuse, 0x7632, R242 ;  /* 0x00007632c6f27816 */ /* 0x040fe200000000f2 */
[----:B------:R-:W-:Y:S01]  /*1150*/  FMUL.FTZ R249, R205, UR30 ;  /* 0x0000001ecdf97c20 */ /* 0x000fe20008410000 */
[----:B------:R-:W-:Y:S01]  /*1160*/  SHF.L.U32 R238, R198, 0x10, RZ ;  /* 0x00000010c6ee7819 */ /* 0x000fe200000006ff */
[----:B------:R-:W-:Y:S01]  /*1170*/  FMUL.FTZ R205, R246, R194 ;  /* 0x000000c2f6cd7220 */ /* 0x000fe20000410000 */
[----:B------:R-:W-:Y:S01]  /*1180*/  SHF.L.U32 R198, R239, 0x10, RZ ;  /* 0x00000010efc67819 */ /* 0x000fe200000006ff */
[----:B------:R-:W-:Y:S01]  /*1190*/  FMUL.FTZ R246, R243, R195 ;  /* 0x000000c3f3f67220 */ /* 0x000fe20000410000 */
[----:B------:R-:W-:Y:S01]  /*11a0*/  FMUL.FTZ R243, R196, UR30 ;  /* 0x0000001ec4f37c20 */ /* 0x000fe20008410000 */
[----:B------:R-:W-:-:S02]  /*11b0*/  FADD.FTZ R196, RZ, R205 ;  /* 0x000000cdffc47221 */ /* 0x000fc40000010000 */
[----:B------:R-:W-:Y:S01]  /*11c0*/  FMUL.FTZ R248, R248, R198 ;  /* 0x000000c6f8f87220 */ /* 0x000fe20000410000 */
[C---:B------:R-:W-:Y:S01]  /*11d0*/  PRMT R244, R199.reuse, 0x7632, R244 ;  /* 0x00007632c7f47816 */ /* 0x040fe200000000f4 */
[----:B------:R-:W-:Y:S01]  /*11e0*/  FMUL.FTZ R0, R0, UR30 ;  /* 0x0000001e00007c20 */ /* 0x000fe20008410000 */
[----:B------:R-:W-:Y:S01]  /*11f0*/  SHF.L.U32 R240, R199, 0x10, RZ ;  /* 0x00000010c7f07819 */ /* 0x000fe200000006ff */
[----:B------:R-:W-:Y:S01]  /*1200*/  FADD.FTZ R196, R196, R248 ;  /* 0x000000f8c4c47221 */ /* 0x000fe20000010000 */
[----:B------:R-:W-:Y:S01]  /*1210*/  SHF.L.U32 R199, R241, 0x10, RZ ;  /* 0x00000010f1c77819 */ /* 0x000fe200000006ff */
[----:B------:R-:W-:Y:S01]  /*1220*/  FADD.FTZ R92, R92, R194 ;  /* 0x000000c25c5c7221 */ /* 0x000fe20000010000 */
[----:B------:R-:W-:Y:S01]  /*1230*/  FFMA.FTZ R124, R0, R194, R124 ;  /* 0x000000c2007c7223 */ /* 0x000fe2000001007c */
[----:B------:R-:W-:Y:S01]  /*1240*/  SHF.L.U32 R194, R244, 0x10, RZ ;  /* 0x00000010f4c27819 */ /* 0x000fe200000006ff */
[----:B------:R-:W-:Y:S01]  /*1250*/  FADD.FTZ R196, R196, R246 ;  /* 0x000000f6c4c47221 */ /* 0x000fe20000010000 */
[----:B------:R-:W-:Y:S01]  /*1260*/  FMUL.FTZ R239, R197, UR30 ;  /* 0x0000001ec5ef7c20 */ /* 0x000fe20008410000 */
[----:B------:R-:W-:Y:S01]  /*1270*/  FFMA.FTZ R197, R0, R205, RZ ;  /* 0x000000cd00c57223 */ /* 0x000fe200000100ff */
[----:B------:R-:W-:Y:S01]  /*1280*/  FMUL.FTZ R241, R192, UR30 ;  /* 0x0000001ec0f17c20 */ /* 0x000fe20008410000 */
[----:B------:R-:W-:-:S02]  /*1290*/  FMUL.FTZ R193, R193, UR30 ;  /* 0x0000001ec1c17c20 */ /* 0x000fc40008410000 */
[----:B------:R-:W-:Y:S01]  /*12a0*/  FFMA.FTZ R197, R249, R248, R197 ;  /* 0x000000f8f9c57223 */ /* 0x000fe200000100c5 */
[----:B------:R-:W-:Y:S02]  /*12b0*/  FMUL.FTZ R245, R228, UR30 ;  /* 0x0000001ee4f57c20 */ /* 0x000fe40008410000 */
[----:B------:R0:W-:Y:S01]  /*12c0*/  STL [R1+0x10], R193 ;  /* 0x000010c101007387 */ /* 0x0001e20000100800 */
[C---:B------:R-:W-:Y:S01]  /*12d0*/  FFMA.FTZ R197, R247.reuse, R246, R197 ;  /* 0x000000f6f7c57223 */ /* 0x040fe200000100c5 */
[----:B------:R-:W-:Y:S01]  /*12e0*/  FADD.FTZ R94, R94, R195 ;  /* 0x000000c35e5e7221 */ /* 0x000fe20000010000 */
[----:B------:R-:W-:Y:S01]  /*12f0*/  FFMA.FTZ R126, R247, R195, R126 ;  /* 0x000000c3f77e7223 */ /* 0x000fe2000001007e */
[----:B------:R-:W-:Y:S01]  /*1300*/  SHF.L.U32 R195, R242, 0x10, RZ ;  /* 0x00000010f2c37819 */ /* 0x000fe200000006ff */
        /* <DEDUP_REMOVED lines=12> */
[----:B------:R-:W-:-:S02]  /*13d0*/  IADD3 R226, PT, PT, R226, 0x100, RZ ;  /* 0x00000100e2e27810 */ /* 0x000fc40007ffe0ff */
[----:B------:R-:W-:Y:S01]  /*13e0*/  IADD3 R216, PT, PT, R216, 0x100, RZ ;  /* 0x00000100d8d87810 */ /* 0x000fe20007ffe0ff */
[----:B--2---:R-:W-:-:S04]  /*13f0*/  FMUL.FTZ R244, R202, R199 ;  /* 0x000000c7caf47220 */ /* 0x004fc80000410000 */
[----:B------:R-:W-:Y:S01]  /*1400*/  FADD.FTZ R192, R196, R244 ;  /* 0x000000f4c4c07221 */ /* 0x000fe20000010000 */
[----:B---3--:R-:W-:Y:S01]  /*1410*/  FMUL.FTZ R196, R200, R194 ;  /* 0x000000c2c8c47220 */ /* 0x008fe20000410000 */
[----:B------:R-:W-:-:S04]  /*1420*/  FFMA.FTZ R197, R245, R244, R197 ;  /* 0x000000f4f5c57223 */ /* 0x000fc800000100c5 */
[----:B------:R0:W-:Y:S01]  /*1430*/  STL [R1+0xc], R196 ;  /* 0x00000cc401007387 */ /* 0x0001e20000100800 */
[----:B----4-:R-:W-:Y:S01]  /*1440*/  FMUL.FTZ R242, R227, R238 ;  /* 0x000000eee3f27220 */ /* 0x010fe20000410000 */
[----:B------:R-:W-:-:S03]  /*1450*/  FMUL.FTZ R238, R203, R240 ;  /* 0x000000f0cbee7220 */ /* 0x000fc60000410000 */
[----:B------:R-:W-:Y:S01]  /*1460*/  FADD.FTZ R192, R192, R242 ;  /* 0x000000f2c0c07221 */ /* 0x000fe20000010000 */
[----:B------:R-:W-:Y:S01]  /*1470*/  FMUL.FTZ R240, R201, R195 ;  /* 0x000000c3c9f07220 */ /* 0x000fe20000410000 */
[----:B------:R-:W-:-:S03]  /*1480*/  FFMA.FTZ R195, R243, R242, R197 ;  /* 0x000000f2f3c37223 */ /* 0x000fc600000100c5 */
[----:B------:R-:W-:Y:S01]  /*1490*/  FADD.FTZ R192, R192, R240 ;  /* 0x000000f0c0c07221 */ /* 0x000fe20000010000 */
[----:B------:R-:W-:-:S03]  /*14a0*/  FFMA.FTZ R195, R241, R240, R195 ;  /* 0x000000f0f1c37223 */ /* 0x000fc600000100c3 */
[----:B------:R-:W-:Y:S01]  /*14b0*/  FADD.FTZ R192, R192, R238 ;  /* 0x000000eec0c07221 */ /* 0x000fe20000010000 */
[----:B------:R-:W-:-:S03]  /*14c0*/  FFMA.FTZ R195, R239, R238, R195 ;  /* 0x000000eeefc37223 */ /* 0x000fc600000100c3 */
[----:B------:R-:W-:Y:S01]  /*14d0*/  FADD.FTZ R228, R192, R196 ;  /* 0x000000c4c0e47221 */ /* 0x000fe20000010000 */
[----:B0-----:R-:W-:-:S07]  /*14e0*/  FFMA.FTZ R227, R193, R196, R195 ;  /* 0x000000c4c1e37223 */ /* 0x001fce00000100c3 */
.L_x_6637:
[----:B------:R-:W-:Y:S05]  /*14f0*/  BSYNC.RECONVERGENT B1 ;  /* 0x0000000000017941 */ /* 0x000fea0003800200 */
.L_x_6636:
[----:B------:R-:W-:Y:S04]  /*1500*/  BSSY.RECONVERGENT B1, `(.L_x_6638) ;  /* 0x000005e000017945 */ /* 0x000fe80003800200 */
[----:B------:R-:W-:Y:S05]  /*1510*/  @!P3 BRA `(.L_x_6639) ;  /* 0x000000040070b947 */ /* 0x000fea0003800000 */
[----:B------:R-:W0:Y:S01]  /*1520*/  LDC.64 R10, c[0x0][0x3a8] ;  /* 0x0000ea00ff0a7b82 */ /* 0x000e220000000a00 */
[----:B------:R-:W2:Y:S04]  /*1530*/  LDL R237, [R1+0x68] ;  /* 0x0000680001ed7983 */ /* 0x000ea80000100800 */
[----:B------:R-:W3:Y:S03]  /*1540*/  LDL R236, [R1+0x6c] ;  /* 0x00006c0001ec7983 */ /* 0x000ee60000100800 */
[----:B------:R-:W1:Y:S01]  /*1550*/  LDC.64 R192, c[0x0][0x428] ;  /* 0x00010a00ffc07b82 */ /* 0x000e620000000a00 */
[----:B------:R-:W4:Y:S04]  /*1560*/  LDL R235, [R1+0x70] ;  /* 0x0000700001eb7983 */ /* 0x000f280000100800 */
[----:B------:R-:W4:Y:S01]  /*1570*/  LDL R251, [R1+0x5c] ;  /* 0x00005c0001fb7983 */ /* 0x000f220000100800 */
[----:B0-----:R-:W-:-:S05]  /*1580*/  IMAD.WIDE.U32 R10, R216, 0x20, R10 ;  /* 0x00000020d80a7825 */ /* 0x001fca00078e000a */
[----:B------:R-:W2:Y:S01]  /*1590*/  LDG.E.128 R12, desc[UR16][R10.64] ;  /* 0x000000100a0c7981 */ /* 0x000ea2000c1e1d00 */
[----:B-1----:R-:W-:-:S03]  /*15a0*/  IMAD.WIDE.U32 R192, R226, 0x10, R192 ;  /* 0x00000010e2c07825 */ /* 0x002fc600078e00c0 */
[----:B------:R0:W3:Y:S04]  /*15b0*/  LDG.E.128 R196, desc[UR16][R10.64+0x10] ;  /* 0x000010100ac47981 */ /* 0x0000e8000c1e1d00 */
[----:B------:R-:W4:Y:S01]  /*15c0*/  LDG.E.128 R192, desc[UR16][R192.64] ;  /* 0x00000010c0c07981 */ /* 0x000f22000c1e1d00 */
[----:B------:R-:W-:-:S04]  /*15d0*/  ISETP.NE.U32.AND P0, PT, RZ, UR22, PT ;  /* 0x00000016ff007c0c */ /* 0x000fc8000bf05070 */
[----:B------:R-:W-:-:S13]  /*15e0*/  ISETP.NE.AND.EX P0, PT, RZ, UR23, PT, P0 ;  /* 0x00000017ff007c0c */ /* 0x000fda000bf05300 */
[----:B0-----:R-:W0:Y:S02]  /*15f0*/  @P0 LDC.64 R10, c[0x0][0x438] ;  /* 0x00010e00ff0a0b82 */ /* 0x001e240000000a00 */
[----:B0-----:R-:W-:-:S05]  /*1600*/  @P0 IMAD.WIDE.U32 R10, R216, 0x20, R10 ;  /* 0x00000020d80a0825 */ /* 0x001fca00078e000a */
[----:B------:R-:W5:Y:S04]  /*1610*/  @P0 LDG.E.128 R20, desc[UR16][R10.64] ;  /* 0x000000100a140981 */ /* 0x000f68000c1e1d00 */
[----:B------:R0:W5:Y:S01]  /*1620*/  @P0 LDG.E.128 R16, desc[UR16][R10.64+0x10] ;  /* 0x000010100a100981 */ /* 0x000162000c1e1d00 */
[----:B--2---:R-:W-:-:S04]  /*1630*/  FADD.FTZ R200, R12, -UR32 ;  /* 0x800000200cc87e21 */ /* 0x004fc80008010000 */
[----:B------:R-:W-:Y:S02]  /*1640*/  FMUL.FTZ R204, R200, UR30 ;  /* 0x0000001ec8cc7c20 */ /* 0x000fe40008410000 */
[----:B------:R-:W2:Y:S01]  /*1650*/  LDL R200, [R1+0x74] ;  /* 0x0000740001c87983 */ /* 0x000ea20000100800 */
[C---:B----4-:R-:W-:Y:S02]  /*1660*/  PRMT R233, R194.reuse, 0x7632, R233 ;  /* 0x00007632c2e97816 */ /* 0x050fe400000000e9 */
[----:B------:R-:W-:Y:S01]  /*1670*/  SHF.L.U32 R202, R194, 0x10, RZ ;  /* 0x00000010c2ca7819 */ /* 0x000fe200000006ff */
[----:B---3--:R-:W-:Y:S02]  /*1680*/  FADD.FTZ R194, R198, -UR32 ;  /* 0x80000020c6c27e21 */ /* 0x008fe40008010000 */
[----:B------:R-:W3:Y:S01]  /*1690*/  LDL R198, [R1+0x58] ;  /* 0x0000580001c67983 */ /* 0x000ee20000100800 */
[C---:B------:R-:W-:Y:S02]  /*16a0*/  PRMT R231, R192.reuse, 0x7632, R231 ;  /* 0x00007632c0e77816 */ /* 0x040fe400000000e7 */
[----:B0-----:R-:W-:Y:S01]  /*16b0*/  SHF.L.U32 R11, R192, 0x10, RZ ;  /* 0x00000010c00b7819 */ /* 0x001fe200000006ff */
[----:B------:R-:W-:-:S02]  /*16c0*/  FADD.FTZ R192, R199, -UR32 ;  /* 0x80000020c7c07e21 */ /* 0x000fc40008010000 */
[----:B------:R-:W4:Y:S01]  /*16d0*/  LDL R199, [R1+0x64] ;  /* 0x0000640001c77983 */ /* 0x000f220000100800 */
[----:B------:R-:W-:Y:S01]  /*16e0*/  FADD.FTZ R10, R197, -UR32 ;  /* 0x80000020c50a7e21 */ /* 0x000fe20008010000 */
[----:B------:R-:W-:Y:S02]  /*16f0*/  SHF.L.U32 R197, R231, 0x10, RZ ;  /* 0x00000010e7c57819 */ /* 0x000fe400000006ff */
[----:B------:R-:W4:Y:S01]  /*1700*/  LDL R231, [R1+0x60] ;  /* 0x0000600001e77983 */ /* 0x000f220000100800 */
[----:B------:R-:W-:Y:S01]  /*1710*/  FADD.FTZ R13, R13, -UR32 ;  /* 0x800000200d0d7e21 */ /* 0x000fe20008010000 */
[----:B------:R-:W-:Y:S01]  /*1720*/  FADD.FTZ R12, R15, -UR32 ;  /* 0x800000200f0c7e21 */ /* 0x000fe20008010000 */
[C---:B------:R-:W-:Y:S02]  /*1730*/  PRMT R232, R193.reuse, 0x7632, R232 ;  /* 0x00007632c1e87816 */ /* 0x040fe400000000e8 */
[----:B------:R-:W-:Y:S01]  /*1740*/  SHF.L.U32 R201, R193, 0x10, RZ ;  /* 0x00000010c1c97819 */ /* 0x000fe200000006ff */
[----:B------:R-:W-:Y:S01]  /*1750*/  FADD.FTZ R193, R196, -UR32 ;  /* 0x80000020c4c17e21 */ /* 0x000fe20008010000 */
[----:B------:R-:W-:Y:S01]  /*1760*/  PRMT R234, R195, 0x7632, R234 ;  /* 0x00007632c3ea7816 */ /* 0x000fe200000000ea */
[----:B------:R-:W-:Y:S01]  /*1770*/  FMUL.FTZ R15, R13, UR30 ;  /* 0x0000001e0d0f7c20 */ /* 0x000fe20008410000 */
[----:B------:R-:W-:Y:S01]  /*1780*/  FMUL.FTZ R13, R12, UR30 ;  /* 0x0000001e0c0d7c20 */ /* 0x000fe20008410000 */
[-C--:B------:R-:W-:Y:S01]  /*1790*/  FMUL.FTZ R237, R237, R11.reuse ;  /* 0x0000000beded7220 */ /* 0x080fe20000410000 */
[----:B------:R-:W-:Y:S01]  /*17a0*/  SHF.L.U32 R203, R195, 0x10, RZ ;  /* 0x00000010c3cb7819 */ /* 0x000fe200000006ff */
[----:B------:R-:W-:Y:S01]  /*17b0*/  FMUL.FTZ R12, R193, UR30 ;  /* 0x0000001ec10c7c20 */ /* 0x000fe20008410000 */
[----:B------:R-:W-:Y:S01]  /*17c0*/  SHF.L.U32 R196, R232, 0x10, RZ ;  /* 0x00000010e8c47819 */ /* 0x000fe200000006ff */
[----:B------:R-:W-:Y:S01]  /*17d0*/  FADD.FTZ R84, R84, R11 ;  /* 0x0000000b54547221 */ /* 0x000fe20000010000 */
[----:B------:R-:W-:Y:S01]  /*17e0*/  FFMA.FTZ R116, R204, R11, R116 ;  /* 0x0000000bcc747223 */ /* 0x000fe20000010074 */
[----:B------:R-:W-:Y:S01]  /*17f0*/  SHF.L.U32 R195, R233, 0x10, RZ ;  /* 0x00000010e9c37819 */ /* 0x000fe200000006ff */
[----:B------:R-:W-:Y:S01]  /*1800*/  FMUL.FTZ R11, R194, UR30 ;  /* 0x0000001ec20b7c20 */ /* 0x000fe20008410000 */
[----:B------:R-:W-:Y:S01]  /*1810*/  SHF.L.U32 R193, R234, 0x10, RZ ;  /* 0x00000010eac17819 */ /* 0x000fe200000006ff */
[----:B------:R-:W-:Y:S01]  /*1820*/  FADD.FTZ R14, R14, -UR32 ;  /* 0x800000200e0e7e21 */ /* 0x000fe20008010000 */
[----:B------:R-:W-:Y:S01]  /*1830*/  FADD.FTZ R194, R228, R237 ;  /* 0x000000ede4c27221 */ /* 0x000fe20000010000 */
[----:B------:R-:W-:Y:S01]  /*1840*/  FMUL.FTZ R236, R236, R197 ;  /* 0x000000c5ecec7220 */ /* 0x000fe20000410000 */
[----:B------:R-:W-:Y:S01]  /*1850*/  FFMA.FTZ R119, R13, R196, R119 ;  /* 0x000000c40d777223 */ /* 0x000fe20000010077 */
[----:B------:R-:W-:Y:S01]  /*1860*/  FADD.FTZ R87, R87, R196 ;  /* 0x000000c457577221 */ /* 0x000fe20000010000 */
[----:B------:R-:W-:Y:S01]  /*1870*/  FMUL.FTZ R14, R14, UR30 ;  /* 0x0000001e0e0e7c20 */ /* 0x000fe20008410000 */
[----:B------:R-:W-:Y:S01]  /*1880*/  FMUL.FTZ R235, R235, R201 ;  /* 0x000000c9ebeb7220 */ /* 0x000fe20000410000 */
[----:B------:R-:W-:Y:S01]  /*1890*/  FADD.FTZ R194, R194, R236 ;  /* 0x000000ecc2c27221 */ /* 0x000fe20000010000 */
[----:B------:R-:W-:-:S03]  /*18a0*/  FMUL.FTZ R10, R10, UR30 ;  /* 0x0000001e0a0a7c20 */ /* 0x000fc60008410000 */
[----:B------:R-:W-:Y:S01]  /*18b0*/  FADD.FTZ R194, R194, R235 ;  /* 0x000000ebc2c27221 */ /* 0x000fe20000010000 */
[----:B------:R-:W-:Y:S01]  /*18c0*/  FADD.FTZ R81, R81, R195 ;  /* 0x000000c351517221 */ /* 0x000fe20000010000 */
[-C--:B------:R-:W-:Y:S01]  /*18d0*/  FFMA.FTZ R113, R10, R195.reuse, R113 ;  /* 0x000000c30a717223 */ /* 0x080fe20000010071 */
        /* <DEDUP_REMOVED lines=12> */
[----:B------:R-:W-:-:S02]  /*19a0*/  IADD3 R226, PT, PT, R226, 0x100, RZ ;  /* 0x00000100e2e27810 */ /* 0x000fc40007ffe0ff */
[----:B------:R-:W-:Y:S01]  /*19b0*/  IADD3 R216, PT, PT, R216, 0x100, RZ ;  /* 0x00000100d8d87810 */ /* 0x000fe20007ffe0ff */
[----:B--2---:R-:W-:Y:S01]  /*19c0*/  FMUL.FTZ R234, R200, R196 ;  /* 0x000000c4c8ea7220 */ /* 0x004fe20000410000 */
[----:B---3--:R-:W-:Y:S01]  /*19d0*/  FMUL.FTZ R233, R198, R202 ;  /* 0x000000cac6e97220 */ /* 0x008fe20000410000 */
[----:B------:R-:W-:-:S04]  /*19e0*/  FFMA.FTZ R198, R204, R237, R227 ;  /* 0x000000edccc67223 */ /* 0x000fc800000100e3 */
[----:B------:R-:W-:Y:S01]  /*19f0*/  FFMA.FTZ R198, R15, R236, R198 ;  /* 0x000000ec0fc67223 */ /* 0x000fe200000100c6 */
[----:B----4-:R-:W-:-:S03]  /*1a00*/  FMUL.FTZ R196, R199, R193 ;  /* 0x000000c1c7c47220 */ /* 0x010fc60000410000 */
[----:B------:R-:W-:Y:S02]  /*1a10*/  FFMA.FTZ R198, R14, R235, R198 ;  /* 0x000000eb0ec67223 */ /* 0x000fe400000100c6 */
[----:B------:R0:W-:Y:S01]  /*1a20*/  STL [R1+0x8], R196 ;  /* 0x000008c401007387 */ /* 0x0001e20000100800 */
        /* <DEDUP_REMOVED lines=10> */
[----:B0-----:R-:W-:-:S07]  /*1ad0*/  FFMA.FTZ R227, R251, R196, R195 ;  /* 0x000000c4fbe37223 */ /* 0x001fce00000100c3 */
.L_x_6639:
[----:B------:R-:W-:Y:S05]  /*1ae0*/  BSYNC.RECONVERGENT B1 ;  /* 0x0000000000017941 */ /* 0x000fea0003800200 */
.L_x_6638:
        /* <DEDUP_REMOVED lines=19> */
[----:B--2---:R-:W-:Y:S01]  /*1c20*/  FADD.FTZ R6, R6, -UR32 ;  /* 0x8000002006067e21 */ /* 0x004fe20008010000 */
[----:B------:R-:W-:Y:S01]  /*1c30*/  FADD.FTZ R200, R7, -UR32 ;  /* 0x8000002007c87e21 */ /* 0x000fe20008010000 */
[----:B0-----:R-:W-:Y:S02]  /*1c40*/  FADD.FTZ R9, R4, -UR32 ;  /* 0x8000002004097e21 */ /* 0x001fe40008010000 */
[----:B------:R-:W-:Y:S01]  /*1c50*/  FMUL.FTZ R7, R6, UR30 ;  /* 0x0000001e06077c20 */ /* 0x000fe20008410000 */
[----:B------:R-:W-:-:S02]  /*1c60*/  FMUL.FTZ R6, R200, UR30 ;  /* 0x0000001ec8067c20 */ /* 0x000fc40008410000 */
[----:B------:R-:W2:Y:S01]  /*1c70*/  LDL R200, [R1+0x54] ;  /* 0x0000540001c87983 */ /* 0x000ea20000100800 */
[C---:B----4-:R-:W-:Y:S02]  /*1c80*/  PRMT R223, R194.reuse, 0x7632, R223 ;  /* 0x00007632c2df7816 */ /* 0x050fe400000000df */
[----:B------:R-:W-:Y:S01]  /*1c90*/  SHF.L.U32 R202, R194, 0x10, RZ ;  /* 0x00000010c2ca7819 */ /* 0x000fe200000006ff */
[----:B---3--:R-:W-:Y:S02]  /*1ca0*/  FADD.FTZ R194, R198, -UR32 ;  /* 0x80000020c6c27e21 */ /* 0x008fe40008010000 */
[----:B------:R-:W3:Y:S01]  /*1cb0*/  LDL R198, [R1+0x38] ;  /* 0x0000380001c67983 */ /* 0x000ee20000100800 */
[C---:B------:R-:W-:Y:S02]  /*1cc0*/  PRMT R221, R192.reuse, 0x7632, R221 ;  /* 0x00007632c0dd7816 */ /* 0x040fe400000000dd */
[----:B------:R-:W-:Y:S01]  /*1cd0*/  SHF.L.U32 R4, R192, 0x10, RZ ;  /* 0x00000010c0047819 */ /* 0x000fe200000006ff */
[----:B------:R-:W-:-:S02]  /*1ce0*/  FADD.FTZ R192, R199, -UR32 ;  /* 0x80000020c7c07e21 */ /* 0x000fc40008010000 */
[----:B------:R-:W4:Y:S01]  /*1cf0*/  LDL R199, [R1+0x44] ;  /* 0x0000440001c77983 */ /* 0x000f220000100800 */
[----:B------:R-:W-:Y:S01]  /*1d00*/  FADD.FTZ R3, R197, -UR32 ;  /* 0x80000020c5037e21 */ /* 0x000fe20008010000 */
[----:B------:R-:W-:Y:S02]  /*1d10*/  SHF.L.U32 R197, R221, 0x10, RZ ;  /* 0x00000010ddc57819 */ /* 0x000fe400000006ff */
[----:B------:R-:W4:Y:S01]  /*1d20*/  LDL R221, [R1+0x40] ;  /* 0x0000400001dd7983 */ /* 0x000f220000100800 */
        /* <DEDUP_REMOVED lines=16> */
[----:B------:R-:W-:Y:S01]  /*1e30*/  FADD.FTZ R194, R228, R230 ;  /* 0x000000e6e4c27221 */ /* 0x000fe20000010000 */
[----:B------:R-:W-:Y:S01]  /*1e40*/  FMUL.FTZ R229, R229, R197 ;  /* 0x000000c5e5e57220 */ /* 0x000fe20000410000 */
[----:B------:R-:W-:Y:S01]  /*1e50*/  FFMA.FTZ R111, R6, R196, R111 ;  /* 0x000000c4066f7223 */ /* 0x000fe2000001006f */
[----:B------:R-:W-:Y:S01]  /*1e60*/  FADD.FTZ R79, R79, R196 ;  /* 0x000000c44f4f7221 */ /* 0x000fe20000010000 */
        /* <DEDUP_REMOVED lines=38> */
.L_x_6641:
[----:B------:R-:W-:Y:S05]  /*20d0*/  BSYNC.RECONVERGENT B1 ;  /* 0x0000000000017941 */ /* 0x000fea0003800200 */
.L_x_6640:
        /* <DEDUP_REMOVED lines=8> */
[----:B-1----:R-:W-:Y:S01]  /*2160*/  IMAD.WIDE.U32 R196, R226, 0x10, R196 ;  /* 0x00000010e2c47825 */ /* 0x002fe200078e00c4 */
[----:B------:R-:W-:Y:S02]  /*2170*/  ISETP.NE.U32.AND P0, PT, RZ, UR22, PT ;  /* 0x00000016ff007c0c */ /* 0x000fe4000bf05070 */
[----:B------:R-:W4:Y:S04]  /*2180*/  LDL R226, [R1+0x1c] ;  /* 0x00001c0001e27983 */ /* 0x000f280000100800 */
[----:B------:R-:W3:Y:S04]  /*2190*/  LDG.E.128 R196, desc[UR16][R196.64] ;  /* 0x00000010c4c47981 */ /* 0x000ee8000c1e1d00 */
[----:B------:R-:W4:Y:S01]  /*21a0*/  LDG.E.128 R200, desc[UR16][R200.64+0x10] ;  /* 0x00001010c8c87981 */ /* 0x000f22000c1e1d00 */
        /* <DEDUP_REMOVED lines=8> */
[C---:B---3--:R-:W-:Y:S02]  /*2230*/  PRMT R212, R197.reuse, 0x7632, R212 ;  /* 0x00007632c5d47816 */ /* 0x048fe400000000d4 */
[----:B------:R-:W-:Y:S01]  /*2240*/  SHF.L.U32 R194, R197, 0x10, RZ ;  /* 0x00000010c5c27819 */ /* 0x000fe200000006ff */
[----:B----4-:R-:W-:Y:S01]  /*2250*/  FADD.FTZ R193, R203, -UR32 ;  /* 0x80000020cbc17e21 */ /* 0x010fe20008010000 */
[----:B------:R-:W-:Y:S01]  /*2260*/  FADD.FTZ R197, R202, -UR32 ;  /* 0x80000020cac57e21 */ /* 0x000fe20008010000 */
[----:B------:R-:W2:Y:S04]  /*2270*/  LDL R203, [R1+0x18] ;  /* 0x0000180001cb7983 */ /* 0x000ea80000100800 */
[----:B------:R-:W3:Y:S01]  /*2280*/  LDL R202, [R1+0x2c] ;  /* 0x00002c0001ca7983 */ /* 0x000ee20000100800 */
[----:B------:R-:W-:Y:S01]  /*2290*/  FADD.FTZ R208, R195, -UR32 ;  /* 0x80000020c3d07e21 */ /* 0x000fe20008010000 */
[C---:B------:R-:W-:Y:S01]  /*22a0*/  PRMT R216, R198.reuse, 0x7632, R216 ;  /* 0x00007632c6d87816 */ /* 0x040fe200000000d8 */
[----:B------:R-:W-:Y:S01]  /*22b0*/  FADD.FTZ R192, R201, -UR32 ;  /* 0x80000020c9c07e21 */ /* 0x000fe20008010000 */
[----:B------:R-:W-:Y:S01]  /*22c0*/  SHF.L.U32 R195, R198, 0x10, RZ ;  /* 0x00000010c6c37819 */ /* 0x000fe200000006ff */
[----:B------:R-:W-:Y:S01]  /*22d0*/  FADD.FTZ R198, R200, -UR32 ;  /* 0x80000020c8c67e21 */ /* 0x000fe20008010000 */
[----:B------:R-:W4:Y:S04]  /*22e0*/  LDL R201, [R1+0x20] ;  /* 0x0000200001c97983 */ /* 0x000f280000100800 */
[----:B------:R-:W4:Y:S01]  /*22f0*/  LDL R200, [R1+0x34] ;  /* 0x0000340001c87983 */ /* 0x000f220000100800 */
[----:B------:R-:W-:-:S02]  /*2300*/  PRMT R211, R196, 0x7632, R211 ;  /* 0x00007632c4d37816 */ /* 0x000fc400000000d3 */
        /* <DEDUP_REMOVED lines=8> */
[----:B------:R-:W-:Y:S01]  /*2390*/  FMUL.FTZ R219, R219, R196 ;  /* 0x000000c4dbdb7220 */ /* 0x000fe20000410000 */
[----:B------:R-:W-:Y:S01]  /*23a0*/  FMUL.FTZ R213, R208, UR30 ;  /* 0x0000001ed0d57c20 */ /* 0x000fe20008410000 */
        /* <DEDUP_REMOVED lines=9> */
[----:B------:R-:W-:Y:S01]  /*2440*/  FFMA.FTZ R100, R220, R196, R100 ;  /* 0x000000c4dc647223 */ /* 0x000fe20000010064 */
[----:B------:R-:W-:Y:S01]  /*2450*/  SHF.L.U32 R196, R212, 0x10, RZ ;  /* 0x00000010d4c47819 */ /* 0x000fe200000006ff */
[----:B------:R-:W-:Y:S01]  /*2460*/  FMUL.FTZ R193, R193, UR30 ;  /* 0x0000001ec1c17c20 */ /* 0x000fe20008410000 */
[----:B------:R-:W-:Y:S01]  /*2470*/  FADD.FTZ R66, R66, R210 ;  /* 0x000000d242427221 */ /* 0x000fe20000010000 */
[----:B------:R-:W-:-:S03]  /*2480*/  FFMA.FTZ R98, R208, R210, R98 ;  /* 0x000000d2d0627223 */ /* 0x000fc60000010062 */
[----:B------:R0:W-:Y:S01]  /*2490*/  STL [R1], R193 ;  /* 0x000000c101007387 */ /* 0x0001e20000100800 */
[----:B------:R-:W-:Y:S01]  /*24a0*/  SHF.L.U32 R198, R216, 0x10, RZ ;  /* 0x00000010d8c67819 */ /* 0x000fe200000006ff */
[----:B------:R-:W-:-:S04]  /*24b0*/  FMUL.FTZ R211, R192, UR30 ;  /* 0x0000001ec0d37c20 */ /* 0x000fc80008410000 */
        /* <DEDUP_REMOVED lines=10> */
[----:B--2---:R-:W-:Y:S01]  /*2560*/  FMUL.FTZ R207, R203, R195 ;  /* 0x000000c3cbcf7220 */ /* 0x004fe20000410000 */
[----:B------:R-:W-:Y:S01]  /*2570*/  FADD.FTZ R195, R228, R219 ;  /* 0x000000dbe4c37221 */ /* 0x000fe20000010000 */
[----:B---3--:R-:W-:-:S04]  /*2580*/  FMUL.FTZ R217, R202, R199 ;  /* 0x000000c7cad97220 */ /* 0x008fc80000410000 */
[----:B------:R-:W-:Y:S01]  /*2590*/  FADD.FTZ R195, R195, R217 ;  /* 0x000000d9c3c37221 */ /* 0x000fe20000010000 */
[----:B------:R-:W-:Y:S01]  /*25a0*/  FFMA.FTZ R197, R218, R217, R197 ;  /* 0x000000d9dac57223 */ /* 0x000fe200000100c5 */
[----:B----4-:R-:W-:Y:S02]  /*25b0*/  FMUL.FTZ R209, R201, R210 ;  /* 0x000000d2c9d17220 */ /* 0x010fe40000410000 */
[----:B------:R-:W-:Y:S01]  /*25c0*/  FADD.FTZ R195, R195, R214 ;  /* 0x000000d6c3c37221 */ /* 0x000fe20000010000 */
[----:B------:R-:W-:Y:S01]  /*25d0*/  FFMA.FTZ R197, R215, R214, R197 ;  /* 0x000000d6d7c57223 */ /* 0x000fe200000100c5 */
[----:B------:R-:W-:-:S04]  /*25e0*/  FMUL.FTZ R210, R200, R196 ;  /* 0x000000c4c8d27220 */ /* 0x000fc80000410000 */
        /* <DEDUP_REMOVED lines=10> */
[----:B0-----:R-:W-:Y:S06]  /*2690*/  BRA `(.L_x_6642) ;  /* 0x0000000000847947 */ /* 0x001fec0003800000 */
.L_x_6635:
[----:B------:R-:W0:Y:S01]  /*26a0*/  S2R R193, SR_TID.X ;  /* 0x0000000000c17919 */ /* 0x000e220000002100 */
[----:B-1----:R-:W-:Y:S02]  /*26b0*/  UIMAD UR6, UR26, UR10, URZ ;  /* 0x0000000a1a0672a4 */ /* 0x002fe4000f8e02ff */
[----:B------:R-:W-:Y:S02]  /*26c0*/  UISETP.NE.U32.AND UP0, UPT, UR22, URZ, UPT ;  /* 0x000000ff1600728c */ /* 0x000fe4000bf05070 */
[----:B------:R-:W-:Y:S02]  /*26d0*/  USHF.R.S32.HI UR7, URZ, 0x1f, UR6 ;  /* 0x0000001fff077899 */ /* 0x000fe40008011406 */
[----:B------:R-:W-:Y:S02]  /*26e0*/  UISETP.NE.AND.EX UP0, UPT, UR23, URZ, UPT, UP0 ;  /* 0x000000ff1700728c */ /* 0x000fe4000bf05300 */
[----:B------:R-:W-:-:S06]  /*26f0*/  ULEA.HI UR7, UR7, UR6, URZ, 0x3 ;  /* 0x0000000607077291 */ /* 0x000fcc000f8f18ff */
[----:B------:R-:W-:-:S04]  /*2700*/  MOV R192, UR7 ;  /* 0x0000000700c07c02 */ /* 0x000fc80008000f00 */
[----:B0-----:R-:W-:-:S05]  /*2710*/  LEA.HI.SX32 R194, R192, R193, 0x1d ;  /* 0x000000c1c0c27211 */ /* 0x001fca00078feaff */
[----:B------:R0:W-:Y:S01]  /*2720*/  STL [R1+0x14], R194 ;  /* 0x000014c201007387 */ /* 0x0001e20000100800 */
[----:B------:R-:W-:Y:S05]  /*2730*/  BRA.U !UP0, `(.L_x_6642) ;  /* 0x00000001085c7547 */ /* 0x000fea000b800000 */
[C---:B------:R-:W-:Y:S02]  /*2740*/  ISETP.GE.U32.AND P0, PT, R2.reuse, 0x100, PT ;  /* 0x000001000200780c */ /* 0x040fe40003f06070 */
[C---:B------:R-:W-:Y:S02]  /*2750*/  ISETP.GE.U32.AND P1, PT, R2.reuse, 0x200, PT ;  /* 0x000002000200780c */ /* 0x040fe40003f26070 */
[C---:B------:R-:W-:Y:S02]  /*2760*/  ISETP.GE.U32.AND P2, PT, R2.reuse, 0x300, PT ;  /* 0x000003000200780c */ /* 0x040fe40003f46070 */
[----:B------:R-:W-:-:S07]  /*2770*/  ISETP.GE.U32.AND P3, PT, R2, 0x400, PT ;  /* 0x000004000200780c */ /* 0x000fce0003f66070 */
[----:B------:R-:W1:Y:S08]  /*2780*/  @P0 LDC.64 R192, c[0x0][0x438] ;  /* 0x00010e00ffc00b82 */ /* 0x000e700000000a00 */
[----:B------:R-:W2:Y:S08]  /*2790*/  @P1 LDC.64 R200, c[0x0][0x438] ;  /* 0x00010e00ffc81b82 */ /* 0x000eb00000000a00 */
[----:B------:R-:W3:Y:S08]  /*27a0*/  @P2 LDC.64 R198, c[0x0][0x438] ;  /* 0x00010e00ffc62b82 */ /* 0x000ef00000000a00 */
[----:B------:R-:W4:Y:S01]  /*27b0*/  @P3 LDC.64 R196, c[0x0][0x438] ;  /* 0x00010e00ffc43b82 */ /* 0x000f220000000a00 */
[C---:B-1----:R-:W-:Y:S01]  /*27c0*/  @P0 IMAD.WIDE.U32 R192, R194.reuse, 0x20, R192 ;  /* 0x00000020c2c00825 */ /* 0x042fe200078e00c0 */
[----:B0-----:R-:W-:-:S04]  /*27d0*/  @P0 IADD3 R194, PT, PT, R194, 0x100, RZ ;  /* 0x00000100c2c20810 */ /* 0x001fc80007ffe0ff */
[----:B------:R-:W5:Y:S04]  /*27e0*/  @P0 LDG.E.128 R28, desc[UR16][R192.64] ;  /* 0x00000010c01c0981 */ /* 0x000f68000c1e1d00 */
[----:B------:R2:W5:Y:S02]  /*27f0*/  @P0 LDG.E.128 R24, desc[UR16][R192.64+0x10] ;  /* 0x00001010c0180981 */ /* 0x000564000c1e1d00 */
[C---:B--2---:R-:W-:Y:S01]  /*2800*/  @P1 IMAD.WIDE.U32 R192, R194.reuse, 0x20, R200 ;  /* 0x00000020c2c01825 */ /* 0x044fe200078e00c8 */
[----:B------:R-:W-:-:S04]  /*2810*/  @P1 IADD3 R194, PT, PT, R194, 0x100, RZ ;  /* 0x00000100c2c21810 */ /* 0x000fc80007ffe0ff */
[----:B------:R-:W5:Y:S04]  /*2820*/  @P1 LDG.E.128 R20, desc[UR16][R192.64] ;  /* 0x00000010c0141981 */ /* 0x000f68000c1e1d00 */
[----:B------:R3:W5:Y:S02]  /*2830*/  @P1 LDG.E.128 R16, desc[UR16][R192.64+0x10] ;  /* 0x00001010c0101981 */ /* 0x000764000c1e1d00 */
[C---:B---3--:R-:W-:Y:S01]  /*2840*/  @P2 IMAD.WIDE.U32 R192, R194.reuse, 0x20, R198 ;  /* 0x00000020c2c02825 */ /* 0x048fe200078e00c6 */
[----:B------:R-:W-:-:S04]  /*2850*/  @P2 IADD3 R194, PT, PT, R194, 0x100, RZ ;  /* 0x00000100c2c22810 */ /* 0x000fc80007ffe0ff */
[----:B------:R1:W5:Y:S01]  /*2860*/  @P2 LDG.E.128 R160, desc[UR16][R192.64] ;  /* 0x00000010c0a02981 */ /* 0x000362000c1e1d00 */
[----:B----4-:R-:W-:-:S03]  /*2870*/  @P3 IMAD.WIDE.U32 R194, R194, 0x20, R196 ;  /* 0x00000020c2c23825 */ /* 0x010fc600078e00c4 */
[----:B------:R1:W5:Y:S04]  /*2880*/  @P2 LDG.E.128 R164, desc[UR16][R192.64+0x10] ;  /* 0x00001010c0a42981 */ /* 0x000368000c1e1d00 */
[----:B------:R1:W5:Y:S04]  /*2890*/  @P3 LDG.E.128 R168, desc[UR16][R194.64] ;  /* 0x00000010c2a83981 */ /* 0x000368000c1e1d00 */
[----:B------:R1:W5:Y:S02]  /*28a0*/  @P3 LDG.E.128 R172, desc[UR16][R194.64+0x10] ;  /* 0x00001010c2ac3981 */ /* 0x000364000c1e1d00 */
.L_x_6642:
[----:B----4-:R-:W-:Y:S05]  /*28b0*/  BSYNC.RECONVERGENT B0 ;  /* 0x0000000000007941 */ /* 0x010fea0003800200 */
.L_x_6634:
        /* <DEDUP_REMOVED lines=32> */
.L_x_6644:
[----:B------:R-:W-:Y:S05]  /*2ac0*/  BSYNC.RECONVERGENT B0 ;  /* 0x0000000000007941 */ /* 0x000fea0003800200 */
.L_x_6643:
[----:B------:R-:W2:Y:S01]  /*2ad0*/  LDL.LU R198, [R1+0x14] ;  /* 0x0000140001c67983 */ /* 0x000ea20000300800 */
[----:B------:R-:W1:Y:S01]  /*2ae0*/  S2UR UR7, SR_CgaCtaId ;  /* 0x00000000000779c3 */ /* 0x000e620000008800 */
[----:B------:R-:W-:Y:S01]  /*2af0*/  UMOV UR6, 0x400 ;  /* 0x0000040000067882 */ /* 0x000fe20000000000 */
[----:B------:R-:W-:-:S06]  /*2b00*/  UISETP.GE.AND UP3, UPT, UR11, 0x1, UPT ;  /* 0x000000010b00788c */ /* 0x000fcc000bf66270 */
[----:B------:R-:W-:Y:S01]  /*2b10*/  BAR.SYNC.DEFER_BLOCKING 0x0 ;  /* 0x0000000000007b1d */ /* 0x000fe20000010000 */
[----:B------:R-:W-:Y:S02]  /*2b20*/  ISETP.GE.U32.AND P1, PT, R2, 0x100, PT ;  /* 0x000001000200780c */ /* 0x000fe40003f26070 */
[----:B------:R-:W-:Y:S02]  /*2b30*/  ISETP.NE.AND P0, PT, RZ, UR27, PT ;  /* 0x0000001bff007c0c */ /* 0x000fe4000bf05270 */
        /* <DEDUP_REMOVED lines=35> */
[----:B------:R-:W-:Y:S02]  /*2d70*/  HFMA2 R194, -RZ, RZ, 0, 0 ;  /* 0x00000000ffc27431 */ /* 0x000fe400000001ff */
[----:B------:R-:W-:Y:S01]  /*2d80*/  FMUL.FTZ R192, R192, UR28 ;  /* 0x0000001cc0c07c20 */ /* 0x000fe20008410000 */
[----:B------:R-:W-:-:S04]  /*2d90*/  FMUL.FTZ R193, R193, UR28 ;  /* 0x0000001cc1c17c20 */ /* 0x000fc80008410000 */
[----:B------:R-:W-:Y:S02]  /*2da0*/  FSEL R192, R192, RZ, !P0 ;  /* 0x000000ffc0c07208 */ /* 0x000fe40004000000 */
[----:B------:R-:W-:Y:S02]  /*2db0*/  R2UR UR8, R193 ;  /* 0x00000000c10872ca */ /* 0x000fe400000e0000 */
[----:B------:R-:W-:Y:S02]  /*2dc0*/  R2UR UR9, R192 ;  /* 0x00000000c00972ca */ /* 0x000fe400000e0000 */
[----:B------:R-:W-:-:S04]  /*2dd0*/  MOV R192, UR7 ;  /* 0x0000000700c07c02 */ /* 0x000fc80008000f00 */
[----:B------:R-:W-:Y:S02]  /*2de0*/  @P2 LEA.HI.SX32 R194, R192, R199, 0x1d ;  /* 0x000000c7c0c22211 */ /* 0x000fe400078feaff */
[----:B--2---:R-:W-:Y:S01]  /*2df0*/  MOV R195, R198 ;  /* 0x000000c600c37202 */ /* 0x004fe20000000f00 */
[----:B------:R-:W-:Y:S06]  /*2e00*/  @!P1 BRA `(.L_x_6646) ;  /* 0x0000001c00b49947 */ /* 0x000fec0003800000 */
[----:B------:R-:W-:-:S04]  /*2e10*/  UISETP.NE.U32.AND UP0, UPT, UR22, URZ, UPT ;  /* 0x000000ff1600728c */ /* 0x000fc8000bf05070 */
[----:B------:R-:W-:Y:S01]  /*2e20*/  UISETP.NE.AND.EX UP0, UPT, UR23, URZ, UPT, UP0 ;  /* 0x000000ff1700728c */ /* 0x000fe2000bf05300 */
[----:B------:R-:W-:Y:S10]  /*2e30*/  BRA.U !UP3, `(.L_x_6647) ;  /* 0x000000010b0c7547 */ /* 0x000ff4000b800000 */
[----:B------:R-:W0:Y:S02]  /*2e40*/  LDC.64 R176, c[0x0][0x390] ;  /* 0x0000e400ffb07b82 */ /* 0x000e240000000a00 */
[----:B0-----:R-:W-:-:S06]  /*2e50*/  IMAD.WIDE.U32 R176, R194, 0x10, R176 ;  /* 0x00000010c2b07825 */ /* 0x001fcc00078e00b0 */
[----:B------:R-:W5:Y:S02]  /*2e60*/  LDG.E.128 R176, desc[UR16][R176.64] ;  /* 0x00000010b0b07981 */ /* 0x000f64000c1e1d00 */
.L_x_6647:
        /* <DEDUP_REMOVED lines=17> */
.L_x_6650:
        /* <DEDUP_REMOVED lines=14> */
.L_x_6651:
        /* <DEDUP_REMOVED lines=13> */
.L_x_6652:
        /* <DEDUP_REMOVED lines=14> */
.L_x_6653:
        /* <DEDUP_REMOVED lines=13> */
.L_x_6654:
        /* <DEDUP_REMOVED lines=14> */
.L_x_6655:
        /* <DEDUP_REMOVED lines=13> */
.L_x_6656:
[----:B------:R-:W-:Y:S05]  /*3490*/  BRA.U !UP3, `(.L_x_6657) ;  /* 0x000000150be07547 */ /* 0x000fea000b800000 */
[----:B------:R-:W2:Y:S04]  /*34a0*/  LDL R197, [R1+0x10] ;  /* 0x0000100001c57983 */ /* 0x000ea80000100800 */
[----:B------:R-:W3:Y:S01]  /*34b0*/  LDL R196, [R1+0xc] ;  /* 0x00000c0001c47983 */ /* 0x000ee20000100800 */
[----:B------:R-:W-:Y:S02]  /*34c0*/  MOV R192, UR8 ;  /* 0x0000000800c07c02 */ /* 0x000fe40008000f00 */
[----:B------:R-:W-:Y:S02]  /*34d0*/  ISETP.LT.AND P0, PT, RZ, UR31, PT ;  /* 0x0000001fff007c0c */ /* 0x000fe4000bf01270 */
[----:B-----5:R-:W-:-:S04]  /*34e0*/  PRMT R193, R179, 0x7632, R193 ;  /* 0x00007632b3c17816 */ /* 0x020fc800000000c1 */
[----:B------:R-:W-:Y:S01]  /*34f0*/  SHF.L.U32 R193, R193, 0x10, RZ ;  /* 0x00000010c1c17819 */ /* 0x000fe200000006ff */
[----:B--2---:R-:W-:-:S04]  /*3500*/  FFMA.FTZ R192, R197, R192, UR9 ;  /* 0x00000009c5c07e23 */ /* 0x004fc800080100c0 */
[----:B---3--:R-:W-:-:S04]  /*3510*/  FADD.FTZ R192, R196, -R192 ;  /* 0x800000c0c4c07221 */ /* 0x008fc80000010000 */
        /* <DEDUP_REMOVED lines=8> */
.L_x_6649:
[----:B------:R-:W2:Y:S04]  /*35a0*/  LDL R193, [R1+0x10] ;  /* 0x0000100001c17983 */ /* 0x000ea80000100800 */
[----:B------:R-:W3:Y:S01]  /*35b0*/  LDL R192, [R1+0xc] ;  /* 0x00000c0001c07983 */ /* 0x000ee20000100800 */
        /* <DEDUP_REMOVED lines=34> */
[----:B--2---:R-:W-:-:S04]  /*37e0*/  FFMA.FTZ R191, R193, R191, UR9 ;  /* 0x00000009c1bf7e23 */ /* 0x004fc800080100bf */
[----:B---3--:R-:W-:-:S04]  /*37f0*/  FADD.FTZ R191, R192, -R191 ;  /* 0x800000bfc0bf7221 */ /* 0x008fc80000010000 */
[----:B------:R-:W-:-:S05]  /*3800*/  FMUL.FTZ R191, R191, UR30 ;  /* 0x0000001ebfbf7c20 */ /* 0x000fca0008410000 */
        /* <DEDUP_REMOVED lines=14> */
.L_x_6658:
        /* <DEDUP_REMOVED lines=14> */
.L_x_6659:
        /* <DEDUP_REMOVED lines=13> */
.L_x_6660:
        /* <DEDUP_REMOVED lines=14> */
.L_x_6661:
        /* <DEDUP_REMOVED lines=13> */
.L_x_6662:
        /* <DEDUP_REMOVED lines=14> */
.L_x_6663:
        /* <DEDUP_REMOVED lines=13> */
.L_x_6664:
[----:B------:R-:W-:Y:S05]  /*3e00*/  BRA.U !UP3, `(.L_x_6657) ;  /* 0x0000000d0b847547 */ /* 0x000fea000b800000 */
        /* <DEDUP_REMOVED lines=8> */
.L_x_6648:
        /* <DEDUP_REMOVED lines=12> */
[-C--:B------:R-:W-:Y:S01]  /*3f50*/  FFMA.FTZ R60, R193, R192.reuse, R60 ;  /* 0x000000c0c13c7223 */ /* 0x080fe2000001003c */
[----:B------:R-:W-:-:S05]  /*3f60*/  FMUL.FTZ R192, R156, R192 ;  /* 0x000000c09cc07220 */ /* 0x000fca0000410000 */
[----:B------:R-:W-:-:S04]  /*3f70*/  F2FP.BF16.F32.PACK_AB R192, RZ, R192 ;  /* 0x000000c0ffc0723e */ /* 0x000fc800000010ff */
[----:B------:R-:W-:-:S07]  /*3f80*/  PRMT R180, R192, 0x7610, R180 ;  /* 0x00007610c0b47816 */ /* 0x000fce00000000b4 */
.L_x_6666:
[----:B------:R-:W-:Y:S05]  /*3f90*/  BRA.U !UP3, `(.L_x_6667) ;  /* 0x000000010b347547 */ /* 0x000fea000b800000 */
        /* <DEDUP_REMOVED lines=13> */
.L_x_6667:
        /* <DEDUP_REMOVED lines=13> */
.L_x_6668:
        /* <DEDUP_REMOVED lines=14> */
.L_x_6669:
        /* <DEDUP_REMOVED lines=13> */
.L_x_6670:
        /* <DEDUP_REMOVED lines=14> */
.L_x_6671:
        /* <DEDUP_REMOVED lines=13> */
.L_x_6672:
[----:B------:R-:W-:Y:S05]  /*44a0*/  BRA.U !UP3, `(.L_x_6657) ;  /* 0x000000050bdc7547 */ /* 0x000fea000b800000 */
[----:B------:R-:W2:Y:S04]  /*44b0*/  LDL R196, [R1+0x10] ;  /* 0x0000100001c47983 */ /* 0x000ea80000100800 */
[----:B------:R-:W3:Y:S01]  /*44c0*/  LDL R193, [R1+0xc] ;  /* 0x00000c0001c17983 */ /* 0x000ee20000100800 */
[----:B------:R-:W-:Y:S02]  /*44d0*/  PLOP3.LUT P0, PT, PT, PT, UP2, 0x80, 0x8 ;  /* 0x000000000008781c */ /* 0x000fe40003f0f028 */
[----:B------:R-:W-:-:S11]  /*44e0*/  MOV R192, UR8 ;  /* 0x0000000800c07c02 */ /* 0x000fd60008000f00 */
[----:B--2---:R-:W-:-:S04]  /*44f0*/  @P0 FFMA.FTZ R192, R196, R192, UR9 ;  /* 0x00000009c4c00e23 */ /* 0x004fc800080100c0 */
[----:B---3--:R-:W-:Y:S01]  /*4500*/  @P0 FADD.FTZ R193, R193, -R192 ;  /* 0x800000c0c1c10221 */ /* 0x008fe20000010000 */
        /* <DEDUP_REMOVED lines=10> */
.L_x_6665:
        /* <DEDUP_REMOVED lines=28> */
.L_x_6673:
        /* <DEDUP_REMOVED lines=8> */
.L_x_6674:
[----:B------:R-:W-:Y:S05]  /*47f0*/  BRA.U !UP3, `(.L_x_6675) ;  /* 0x000000010b187547 */ /* 0x000fea000b800000 */
[----:B------:R-:W-:Y:S01]  /*4800*/  SHF.L.U32 R188, R177, 0x10, RZ ;  /* 0x00000010b1bc7819 */ /* 0x000fe200000006ff */
[----:B------:R-:W-:-:S04]  /*4810*/  FMUL.FTZ R189, R186, UR29 ;  /* 0x0000001dbabd7c20 */ /* 0x000fc80008410000 */
[-C--:B------:R-:W-:Y:S01]  /*4820*/  FFMA.FTZ R62, R188, R189.reuse, R62 ;  /* 0x000000bdbc3e7223 */ /* 0x080fe2000001003e */
[----:B------:R-:W-:-:S05]  /*4830*/  FMUL.FTZ R188, R158, R189 ;  /* 0x000000bd9ebc7220 */ /* 0x000fca0000410000 */
[----:B------:R-:W-:-:S04]  /*4840*/  F2FP.BF16.F32.PACK_AB R188, RZ, R188 ;  /* 0x000000bcffbc723e */ /* 0x000fc800000010ff */
[----:B------:R-:W-:-:S07]  /*4850*/  PRMT R181, R188, 0x7610, R181 ;  /* 0x00007610bcb57816 */ /* 0x000fce00000000b5 */
.L_x_6675:
        /* <DEDUP_REMOVED lines=8> */
.L_x_6676:
        /* <DEDUP_REMOVED lines=12> */
.L_x_6677:
        /* <DEDUP_REMOVED lines=13> */
.L_x_6678:
        /* <DEDUP_REMOVED lines=12> */
.L_x_6679:
[----:B------:R-:W2:Y:S04]  /*4b30*/  LDL R193, [R1+0x10] ;  /* 0x0000100001c17983 */ /* 0x000ea80000100800 */
[----:B------:R-:W3:Y:S01]  /*4b40*/  LDL R192, [R1+0xc] ;  /* 0x00000c0001c07983 */ /* 0x000ee20000100800 */
[----:B------:R-:W-:-:S05]  /*4b50*/  MOV R191, UR8 ;  /* 0x0000000800bf7c02 */ /* 0x000fca0008000f00 */
[----:B--2---:R-:W-:-:S04]  /*4b60*/  @P0 FFMA.FTZ R191, R193, R191, UR9 ;  /* 0x00000009c1bf0e23 */ /* 0x004fc800080100bf */
[----:B---3--:R-:W-:Y:S01]  /*4b70*/  @P0 FADD.FTZ R192, R192, -R191 ;  /* 0x800000bfc0c00221 */ /* 0x008fe20000010000 */
        /* <DEDUP_REMOVED lines=10> */
.L_x_6657:
[----:B------:R-:W-:Y:S01]  /*4c20*/  ISETP.NE.U32.AND P0, PT, RZ, UR4, PT ;  /* 0x00000004ff007c0c */ /* 0x000fe2000bf05070 */
[----:B------:R-:W0:Y:S03]  /*4c30*/  @UP3 LDCU.64 UR6, c[0x0][0x468] ;  /* 0x00008d00ff0637ac */ /* 0x000e260008000a00 */
[----:B------:R-:W-:-:S13]  /*4c40*/  ISETP.NE.AND.EX P0, PT, RZ, UR5, PT, P0 ;  /* 0x00000005ff007c0c */ /* 0x000fda000bf05300 */
[----:B------:R-:W1:Y:S02]  /*4c50*/  @P0 LDC.64 R192, c[0x0][0x478] ;  /* 0x00011e00ffc00b82 */ /* 0x000e640000000a00 */
[C---:B-1----:R-:W-:Y:S01]  /*4c60*/  @P0 IMAD.WIDE.U32 R192, R195.reuse, 0x20, R192 ;  /* 0x00000020c3c00825 */ /* 0x042fe200078e00c0 */
[----:B------:R-:W-:-:S04]  /*4c70*/  IADD3 R195, PT, PT, R195, 0x100, RZ ;  /* 0x00000100c3c37810 */ /* 0x000fc80007ffe0ff */
[----:B------:R-:W-:Y:S04]  /*4c80*/  @P0 STG.E.128 desc[UR16][R192.64], R184 ;  /* 0x000000b8c0000986 */ /* 0x000fe8000c101d10 */
[----:B------:R1:W-:Y:S02]  /*4c90*/  @P0 STG.E.128 desc[UR16][R192.64+0x10], R188 ;  /* 0x000010bcc0000986 */ /* 0x0003e4000c101d10 */
[----:B-1----:R-:W-:-:S05]  /*4ca0*/  HFMA2 R192, -RZ, RZ, 0, 9.5367431640625e-07 ;  /* 0x00000010ffc07431 */ /* 0x002fca00000001ff */
[C---:B0-----:R-:W-:Y:S01]  /*4cb0*/  @P2 IMAD.WIDE.U32 R192, R194.reuse, R192, UR6 ;  /* 0x00000006c2c02e25 */ /* 0x041fe2000f8e00c0 */
[----:B------:R-:W-:-:S04]  /*4cc0*/  IADD3 R194, PT, PT, R194, 0x100, RZ ;  /* 0x00000100c2c27810 */ /* 0x000fc80007ffe0ff */
[----:B------:R0:W-:Y:S03]  /*4cd0*/  @P2 STG.E.128 desc[UR16][R192.64], R180 ;  /* 0x000000b4c0002986 */ /* 0x0001e6000c101d10 */
.L_x_6646:
[----:B------:R-:W-:Y:S05]  /*4ce0*/  BSYNC.RECONVERGENT B0 ;  /* 0x0000000000007941 */ /* 0x000fea0003800200 */
.L_x_6645:
        /* <DEDUP_REMOVED lines=9> */
.L_x_6682:
        /* <DEDUP_REMOVED lines=33> */
.L_x_6685:
        /* <DEDUP_REMOVED lines=8> */
.L_x_6686:
[----:B------:R-:W-:Y:S05]  /*5010*/  BRA.U !UP3, `(.L_x_6687) ;  /* 0x000000010b187547 */ /* 0x000fea000b800000 */
[----:B------:R-:W-:Y:S01]  /*5020*/  SHF.L.U32 R188, R177, 0x10, RZ ;  /* 0x00000010b1bc7819 */ /* 0x000fe200000006ff */
[----:B------:R-:W-:-:S04]  /*5030*/  FMUL.FTZ R189, R186, UR29 ;  /* 0x0000001dbabd7c20 */ /* 0x000fc80008410000 */
[-C--:B------:R-:W-:Y:S01]  /*5040*/  FFMA.FTZ R54, R188, R189.reuse, R54 ;  /* 0x000000bdbc367223 */ /* 0x080fe20000010036 */
[----:B------:R-:W-:-:S05]  /*5050*/  FMUL.FTZ R188, R150, R189 ;  /* 0x000000bd96bc7220 */ /* 0x000fca0000410000 */
[----:B------:R-:W-:-:S04]  /*5060*/  F2FP.BF16.F32.PACK_AB R188, RZ, R188 ;  /* 0x000000bcffbc723e */ /* 0x000fc800000010ff */
[----:B0-----:R-:W-:-:S07]  /*5070*/  PRMT R181, R188, 0x7610, R181 ;  /* 0x00007610bcb57816 */ /* 0x001fce00000000b5 */
.L_x_6687:
        /* <DEDUP_REMOVED lines=8> */
.L_x_6688:
        /* <DEDUP_REMOVED lines=12> */
.L_x_6689:
        /* <DEDUP_REMOVED lines=13> */
.L_x_6690:
[----:B------:R-:W-:-:S05]  /*5290*/  MOV R190, UR8 ;  /* 0x0000000800be7c02 */ /* 0x000fca0008000f00 */
[----:B------:R-:W-:-:S04]  /*52a0*/  @P4 FFMA.FTZ R190, R11, R190, UR9 ;  /* 0x000000090bbe4e23 */ /* 0x000fc800080100be */
[----:B------:R-:W-:Y:S01]  /*52b0*/  @P4 FADD.FTZ R191, R231, -R190 ;  /* 0x800000bee7bf4221 */ /* 0x000fe20000010000 */
[----:B------:R-:W-:-:S03]  /*52c0*/  MOV R190, R18 ;  /* 0x0000001200be7202 */ /* 0x000fc60000000f00 */
[----:B------:R-:W-:Y:S01]  /*52d0*/  @P4 FFMA.FTZ R190, R191, UR30, R18 ;  /* 0x0000001ebfbe4c23 */ /* 0x000fe20008010012 */
[----:B------:R-:W-:Y:S06]  /*52e0*/  BRA.U !UP3, `(.L_x_6691) ;  /* 0x000000010b187547 */ /* 0x000fec000b800000 */
[----:B------:R-:W-:Y:S01]  /*52f0*/  SHF.L.U32 R191, R179, 0x10, RZ ;  /* 0x00000010b3bf7819 */ /* 0x000fe200000006ff */
[----:B0-----:R-:W-:-:S04]  /*5300*/  FMUL.FTZ R192, R190, UR29 ;  /* 0x0000001dbec07c20 */ /* 0x001fc80008410000 */
[-C--:B------:R-:W-:Y:S01]  /*5310*/  FFMA.FTZ R50, R191, R192.reuse, R50 ;  /* 0x000000c0bf327223 */ /* 0x080fe20000010032 */
[----:B------:R-:W-:-:S05]  /*5320*/  FMUL.FTZ R191, R146, R192 ;  /* 0x000000c092bf7220 */ /* 0x000fca0000410000 */
[----:B------:R-:W-:-:S04]  /*5330*/  F2FP.BF16.F32.PACK_AB R191, RZ, R191 ;  /* 0x000000bfffbf723e */ /* 0x000fc800000010ff */
[----:B------:R-:W-:-:S07]  /*5340*/  PRMT R183, R191, 0x7610, R183 ;  /* 0x00007610bfb77816 */ /* 0x000fce00000000b7 */
.L_x_6691:
[----:B0-----:R-:W2:Y:S01]  /*5350*/  LDL R192, [R1+0x8] ;  /* 0x0000080001c07983 */ /* 0x001ea20000100800 */
[----:B------:R-:W-:-:S05]  /*5360*/  MOV R191, UR8 ;  /* 0x0000000800bf7c02 */ /* 0x000fca0008000f00 */
[----:B------:R-:W-:-:S04]  /*5370*/  @P4 FFMA.FTZ R191, R251, R191, UR9 ;  /* 0x00000009fbbf4e23 */ /* 0x000fc800080100bf */
[----:B--2---:R-:W-:Y:S01]  /*5380*/  @P4 FADD.FTZ R192, R192, -R191 ;  /* 0x800000bfc0c04221 */ /* 0x004fe20000010000 */
        /* <DEDUP_REMOVED lines=11> */
.L_x_6684:
        /* <DEDUP_REMOVED lines=13> */
.L_x_6693:
[----:B------:R-:W-:Y:S05]  /*5510*/  BRA.U !UP3, `(.L_x_6694) ;  /* 0x000000010b347547 */ /* 0x000fea000b800000 */
        /* <DEDUP_REMOVED lines=13> */
.L_x_6694:
        /* <DEDUP_REMOVED lines=13> */
.L_x_6695:
        /* <DEDUP_REMOVED lines=14> */
.L_x_6696:
        /* <DEDUP_REMOVED lines=13> */
.L_x_6697:
        /* <DEDUP_REMOVED lines=14> */
.L_x_6698:
        /* <DEDUP_REMOVED lines=13> */
.L_x_6699:
[----:B------:R-:W-:Y:S05]  /*5a20*/  BRA.U !UP3, `(.L_x_6692) ;  /* 0x000000110b387547 */ /* 0x000fea000b800000 */
[----:B0-----:R-:W2:Y:S01]  /*5a30*/  LDL R193, [R1+0x8] ;  /* 0x0000080001c17983 */ /* 0x001ea20000100800 */
[----:B------:R-:W-:Y:S02]  /*5a40*/  PLOP3.LUT P4, PT, PT, PT, UP2, 0x80, 0x8 ;  /* 0x000000000008781c */ /* 0x000fe40003f8f028 */
[----:B------:R-:W-:-:S11]  /*5a50*/  MOV R192, UR8 ;  /* 0x0000000800c07c02 */ /* 0x000fd60008000f00 */
[----:B------:R-:W-:-:S04]  /*5a60*/  @P4 FFMA.FTZ R192, R251, R192, UR9 ;  /* 0x00000009fbc04e23 */ /* 0x000fc800080100c0 */
[----:B--2---:R-:W-:Y:S01]  /*5a70*/  @P4 FADD.FTZ R193, R193, -R192 ;  /* 0x800000c0c1c14221 */ /* 0x004fe20000010000 */
        /* <DEDUP_REMOVED lines=10> */
.L_x_6683:
[----:B0-----:R-:W0:Y:S02]  /*5b20*/  LDC.64 R192, c[0x0][0x478] ;  /* 0x00011e00ffc07b82 */ /* 0x001e240000000a00 */
[----:B0-----:R-:W-:-:S04]  /*5b30*/  ISETP.NE.U32.AND P0, PT, R192, RZ, PT ;  /* 0x000000ffc000720c */ /* 0x001fc80003f05070 */
[----:B------:R-:W-:-:S13]  /*5b40*/  ISETP.NE.AND.EX P0, PT, R193, RZ, PT, P0 ;  /* 0x000000ffc100720c */ /* 0x000fda0003f05300 */
[----:B------:R-:W-:Y:S05]  /*5b50*/  @!P0 BRA `(.L_x_6700) ;  /* 0x0000000800388947 */ /* 0x000fea0003800000 */
[----:B------:R-:W2:Y:S01]  /*5b60*/  LDL R196, [R1+0x8] ;  /* 0x0000080001c47983 */ /* 0x000ea20000100800 */
        /* <DEDUP_REMOVED lines=35> */
[----:B--2---:R-:W-:-:S04]  /*5da0*/  FADD.FTZ R191, R196, -R191 ;  /* 0x800000bfc4bf7221 */ /* 0x004fc80000010000 */
        /* <DEDUP_REMOVED lines=15> */
.L_x_6701:
        /* <DEDUP_REMOVED lines=14> */
.L_x_6702:
        /* <DEDUP_REMOVED lines=13> */
.L_x_6703:
        /* <DEDUP_REMOVED lines=14> */
.L_x_6704:
        /* <DEDUP_REMOVED lines=13> */
.L_x_6705:
        /* <DEDUP_REMOVED lines=14> */
.L_x_6706:
        /* <DEDUP_REMOVED lines=13> */
.L_x_6707:
        /* <DEDUP_REMOVED lines=9> */
.L_x_6700:
        /* <DEDUP_REMOVED lines=13> */
.L_x_6708:
        /* <DEDUP_REMOVED lines=14> */
.L_x_6709:
        /* <DEDUP_REMOVED lines=13> */
.L_x_6710:
        /* <DEDUP_REMOVED lines=14> */
.L_x_6711:
        /* <DEDUP_REMOVED lines=13> */
.L_x_6712:
        /* <DEDUP_REMOVED lines=14> */
.L_x_6713:
        /* <DEDUP_REMOVED lines=13> */
.L_x_6714:
[----:B------:R-:W-:Y:S05]  /*6a20*/  BRA.U !UP3, `(.L_x_6692) ;  /* 0x000000010b387547 */ /* 0x000fea000b800000 */
[----:B------:R-:W2:Y:S01]  /*6a30*/  LDL R196, [R1+0x8] ;  /* 0x0000080001c47983 */ /* 0x000ea20000100800 */
[----:B------:R-:W-:Y:S02]  /*6a40*/  MOV R192, UR8 ;  /* 0x0000000800c07c02 */ /* 0x000fe40008000f00 */
[----:B------:R-:W-:Y:S02]  /*6a50*/  ISETP.LT.AND P4, PT, RZ, UR31, PT ;  /* 0x0000001fff007c0c */ /* 0x000fe4000bf81270 */
[----:B-----5:R-:W-:Y:S01]  /*6a60*/  PRMT R193, R179, 0x7632, R193 ;  /* 0x00007632b3c17816 */ /* 0x020fe200000000c1 */
[----:B------:R-:W-:-:S03]  /*6a70*/  FFMA.FTZ R192, R251, R192, UR9 ;  /* 0x00000009fbc07e23 */ /* 0x000fc600080100c0 */
[----:B------:R-:W-:Y:S01]  /*6a80*/  SHF.L.U32 R193, R193, 0x10, RZ ;  /* 0x00000010c1c17819 */ /* 0x000fe200000006ff */
[----:B--2---:R-:W-:-:S04]  /*6a90*/  FADD.FTZ R192, R196, -R192 ;  /* 0x800000c0c4c07221 */ /* 0x004fc80000010000 */
[----:B------:R-:W-:-:S05]  /*6aa0*/  FMUL.FTZ R192, R192, UR30 ;  /* 0x0000001ec0c07c20 */ /* 0x000fca0008410000 */
[----:B------:R-:W-:-:S05]  /*6ab0*/  FSEL R192, R192, RZ, P4 ;  /* 0x000000ffc0c07208 */ /* 0x000fca0002000000 */
[----:B------:R-:W-:-:S04]  /*6ac0*/  FMUL.FTZ R192, R192, UR29 ;  /* 0x0000001dc0c07c20 */ /* 0x000fc80008410000 */
[----:B------:R-:W-:Y:S01]  /*6ad0*/  FFMA.FTZ R51, R192, R193, R51 ;  /* 0x000000c1c0337223 */ /* 0x000fe20000010033 */
[----:B------:R-:W-:-:S05]  /*6ae0*/  FMUL.FTZ R192, R147, R192 ;  /* 0x000000c093c07220 */ /* 0x000fca0000410000 */
[----:B------:R-:W-:-:S04]  /*6af0*/  F2FP.BF16.F32.PACK_AB R192, RZ, R192 ;  /* 0x000000c0ffc0723e */ /* 0x000fc800000010ff */
[----:B------:R-:W-:-:S07]  /*6b00*/  PRMT R183, R183, 0x5410, R192 ;  /* 0x00005410b7b77816 */ /* 0x000fce00000000c0 */
.L_x_6692:
        /* <DEDUP_REMOVED lines=10> */
.L_x_6681:
[----:B------:R-:W-:Y:S05]  /*6bb0*/  BSYNC.RECONVERGENT B0 ;  /* 0x0000000000007941 */ /* 0x000fea0003800200 */
.L_x_6680:
        /* <DEDUP_REMOVED lines=9> */
.L_x_6717:
        /* <DEDUP_REMOVED lines=32> */
[----:B01----:R-:W-:-:S07]  /*6e50*/  PRMT R180, R188, 0x7610, R180 ;  /* 0x00007610bcb47816 */ /* 0x003fce00000000b4 */
.L_x_6720:
[----:B------:R-:W-:Y:S05]  /*6e60*/  BRA.U !UP3, `(.L_x_6721) ;  /* 0x000000010b1c7547 */ /* 0x000fea000b800000 */
[----:B------:R-:W-:Y:S01]  /*6e70*/  PRMT R188, R176, 0x7632, R188 ;  /* 0x00007632b0bc7816 */ /* 0x000fe200000000bc */
[----:B------:R-:W-:-:S03]  /*6e80*/  FMUL.FTZ R189, R185, UR29 ;  /* 0x0000001db9bd7c20 */ /* 0x000fc60008410000 */
[----:B------:R-:W-:-:S05]  /*6e90*/  SHF.L.U32 R188, R188, 0x10, RZ ;  /* 0x00000010bcbc7819 */ /* 0x000fca00000006ff */
[----:B------:R-:W-:Y:S01]  /*6ea0*/  FFMA.FTZ R45, R189, R188, R45 ;  /* 0x000000bcbd2d7223 */ /* 0x000fe2000001002d */
[----:B------:R-:W-:-:S05]  /*6eb0*/  FMUL.FTZ R188, R141, R189 ;  /* 0x000000bd8dbc7220 */ /* 0x000fca0000410000 */
[----:B------:R-:W-:-:S04]  /*6ec0*/  F2FP.BF16.F32.PACK_AB R188, RZ, R188 ;  /* 0x000000bcffbc723e */ /* 0x000fc800000010ff */
[----:B01----:R-:W-:-:S07]  /*6ed0*/  PRMT R180, R180, 0x5410, R188 ;  /* 0x00005410b4b47816 */ /* 0x003fce00000000bc */
.L_x_6721:
[----:B------:R-:W-:Y:S05]  /*6ee0*/  BRA.U !UP3, `(.L_x_6722) ;  /* 0x000000010b187547 */ /* 0x000fea000b800000 */
[----:B------:R-:W-:Y:S01]  /*6ef0*/  SHF.L.U32 R188, R177, 0x10, RZ ;  /* 0x00000010b1bc7819 */ /* 0x000fe200000006ff */
[----:B------:R-:W-:-:S04]  /*6f00*/  FMUL.FTZ R189, R186, UR29 ;  /* 0x0000001dbabd7c20 */ /* 0x000fc80008410000 */
[-C--:B------:R-:W-:Y:S01]  /*6f10*/  FFMA.FTZ R46, R188, R189.reuse, R46 ;  /* 0x000000bdbc2e7223 */ /* 0x080fe2000001002e */
[----:B------:R-:W-:-:S05]  /*6f20*/  FMUL.FTZ R188, R142, R189 ;  /* 0x000000bd8ebc7220 */ /* 0x000fca0000410000 */
[----:B------:R-:W-:-:S04]  /*6f30*/  F2FP.BF16.F32.PACK_AB R188, RZ, R188 ;  /* 0x000000bcffbc723e */ /* 0x000fc800000010ff */
[----:B01----:R-:W-:-:S07]  /*6f40*/  PRMT R181, R188, 0x7610, R181 ;  /* 0x00007610bcb57816 */ /* 0x003fce00000000b5 */
.L_x_6722:
        /* <DEDUP_REMOVED lines=8> */
.L_x_6723:
        /* <DEDUP_REMOVED lines=12> */
.L_x_6724:
        /* <DEDUP_REMOVED lines=12> */
[----:B01----:R-:W-:-:S07]  /*7150*/  PRMT R182, R182, 0x5410, R190 ;  /* 0x00005410b6b67816 */ /* 0x003fce00000000be */
.L_x_6725:
[----:B------:R-:W-:-:S05]  /*7160*/  MOV R190, UR8 ;  /* 0x0000000800be7c02 */ /* 0x000fca0008000f00 */
[----:B------:R-:W-:-:S04]  /*7170*/  @P5 FFMA.FTZ R190, R4, R190, UR9 ;  /* 0x0000000904be5e23 */ /* 0x000fc800080100be */
[----:B------:R-:W-:Y:S01]  /*7180*/  @P5 FADD.FTZ R191, R221, -R190 ;  /* 0x800000beddbf5221 */ /* 0x000fe20000010000 */
[----:B------:R-:W-:-:S03]  /*7190*/  MOV R190, R166 ;  /* 0x000000a600be7202 */ /* 0x000fc60000000f00 */
[----:B------:R-:W-:Y:S01]  /*71a0*/  @P5 FFMA.FTZ R190, R191, UR30, R166 ;  /* 0x0000001ebfbe5c23 */ /* 0x000fe200080100a6 */
[----:B------:R-:W-:Y:S06]  /*71b0*/  BRA.U !UP3, `(.L_x_6726) ;  /* 0x000000010b187547 */ /* 0x000fec000b800000 */
[----:B------:R-:W-:Y:S01]  /*71c0*/  SHF.L.U32 R191, R179, 0x10, RZ ;  /* 0x00000010b3bf7819 */ /* 0x000fe200000006ff */
[----:B01----:R-:W-:-:S04]  /*71d0*/  FMUL.FTZ R192, R190, UR29 ;  /* 0x0000001dbec07c20 */ /* 0x003fc80008410000 */
[-C--:B------:R-:W-:Y:S01]  /*71e0*/  FFMA.FTZ R42, R191, R192.reuse, R42 ;  /* 0x000000c0bf2a7223 */ /* 0x080fe2000001002a */
[----:B------:R-:W-:-:S05]  /*71f0*/  FMUL.FTZ R191, R138, R192 ;  /* 0x000000c08abf7220 */ /* 0x000fca0000410000 */
[----:B------:R-:W-:-:S04]  /*7200*/  F2FP.BF16.F32.PACK_AB R191, RZ, R191 ;  /* 0x000000bfffbf723e */ /* 0x000fc800000010ff */
[----:B------:R-:W-:-:S07]  /*7210*/  PRMT R183, R191, 0x7610, R183 ;  /* 0x00007610bfb77816 */ /* 0x000fce00000000b7 */
.L_x_6726:
[----:B01----:R-:W2:Y:S01]  /*7220*/  LDL R192, [R1+0x4] ;  /* 0x0000040001c07983 */ /* 0x003ea20000100800 */
        /* <DEDUP_REMOVED lines=14> */
.L_x_6719:
[----:B------:R-:W-:Y:S05]  /*7310*/  BRA.U !UP3, `(.L_x_6728) ;  /* 0x000000010b307547 */ /* 0x000fea000b800000 */
[----:B------:R-:W-:Y:S02]  /*7320*/  PLOP3.LUT P5, PT, PT, PT, UP2, 0x80, 0x8 ;  /* 0x000000000008781c */ /* 0x000fe40003faf028 */
[----:B01----:R-:W-:Y:S02]  /*7330*/  MOV R192, UR8 ;  /* 0x0000000800c07c02 */ /* 0x003fe40008000f00 */
        /* <DEDUP_REMOVED lines=10> */
.L_x_6728:
        /* <DEDUP_REMOVED lines=14> */
.L_x_6729:
        /* <DEDUP_REMOVED lines=13> */
.L_x_6730:
        /* <DEDUP_REMOVED lines=14> */
.L_x_6731:
        /* <DEDUP_REMOVED lines=13> */
.L_x_6732:
        /* <DEDUP_REMOVED lines=14> */
.L_x_6733:
        /* <DEDUP_REMOVED lines=13> */
.L_x_6734:
[----:B------:R-:W-:Y:S05]  /*78f0*/  BRA.U !UP3, `(.L_x_6727) ;  /* 0x000000110b387547 */ /* 0x000fea000b800000 */
[----:B01----:R-:W2:Y:S01]  /*7900*/  LDL R193, [R1+0x4] ;  /* 0x0000040001c17983 */ /* 0x003ea20000100800 */
        /* <DEDUP_REMOVED lines=14> */
.L_x_6718:
[----:B01----:R-:W0:Y:S02]  /*79f0*/  LDC.64 R192, c[0x0][0x478] ;  /* 0x00011e00ffc07b82 */ /* 0x003e240000000a00 */
        /* <DEDUP_REMOVED lines=55> */
.L_x_6736:
        /* <DEDUP_REMOVED lines=14> */
.L_x_6737:
        /* <DEDUP_REMOVED lines=13> */
.L_x_6738:
        /* <DEDUP_REMOVED lines=14> */
.L_x_6739:
        /* <DEDUP_REMOVED lines=13> */
.L_x_6740:
        /* <DEDUP_REMOVED lines=14> */
.L_x_6741:
        /* <DEDUP_REMOVED lines=13> */
.L_x_6742:
        /* <DEDUP_REMOVED lines=9> */
.L_x_6735:
        /* <DEDUP_REMOVED lines=13> */
.L_x_6743:
        /* <DEDUP_REMOVED lines=14> */
.L_x_6744:
        /* <DEDUP_REMOVED lines=13> */
.L_x_6745:
        /* <DEDUP_REMOVED lines=14> */
.L_x_6746:
        /* <DEDUP_REMOVED lines=13> */
.L_x_6747:
        /* <DEDUP_REMOVED lines=14> */
.L_x_6748:
        /* <DEDUP_REMOVED lines=13> */
.L_x_6749:
        /* <DEDUP_REMOVED lines=15> */
.L_x_6727:
        /* <DEDUP_REMOVED lines=10> */
.L_x_6716:
[----:B------:R-:W-:Y:S05]  /*8a80*/  BSYNC.RECONVERGENT B0 ;  /* 0x0000000000007941 */ /* 0x000fea0003800200 */
.L_x_6715:
        /* <DEDUP_REMOVED lines=9> */
.L_x_6752:
        /* <DEDUP_REMOVED lines=32> */
[----:B012---:R-:W-:-:S07]  /*8d20*/  PRMT R180, R188, 0x7610, R180 ;  /* 0x00007610bcb47816 */ /* 0x007fce00000000b4 */
.L_x_6755:
[----:B------:R-:W-:Y:S05]  /*8d30*/  BRA.U !UP3, `(.L_x_6756) ;  /* 0x000000010b1c7547 */ /* 0x000fea000b800000 */
[----:B------:R-:W-:Y:S01]  /*8d40*/  PRMT R188, R176, 0x7632, R188 ;  /* 0x00007632b0bc7816 */ /* 0x000fe200000000bc */
[----:B------:R-:W-:-:S03]  /*8d50*/  FMUL.FTZ R189, R185, UR29 ;  /* 0x0000001db9bd7c20 */ /* 0x000fc60008410000 */
[----:B------:R-:W-:-:S05]  /*8d60*/  SHF.L.U32 R188, R188, 0x10, RZ ;  /* 0x00000010bcbc7819 */ /* 0x000fca00000006ff */
[----:B------:R-:W-:Y:S01]  /*8d70*/  FFMA.FTZ R37, R189, R188, R37 ;  /* 0x000000bcbd257223 */ /* 0x000fe20000010025 */
[----:B------:R-:W-:-:S05]  /*8d80*/  FMUL.FTZ R188, R133, R189 ;  /* 0x000000bd85bc7220 */ /* 0x000fca0000410000 */
[----:B------:R-:W-:-:S04]  /*8d90*/  F2FP.BF16.F32.PACK_AB R188, RZ, R188 ;  /* 0x000000bcffbc723e */ /* 0x000fc800000010ff */
[----:B012---:R-:W-:-:S07]  /*8da0*/  PRMT R180, R180, 0x5410, R188 ;  /* 0x00005410b4b47816 */ /* 0x007fce00000000bc */
.L_x_6756:
[----:B------:R-:W-:Y:S05]  /*8db0*/  BRA.U !UP3, `(.L_x_6757) ;  /* 0x000000010b187547 */ /* 0x000fea000b800000 */
[----:B------:R-:W-:Y:S01]  /*8dc0*/  SHF.L.U32 R188, R177, 0x10, RZ ;  /* 0x00000010b1bc7819 */ /* 0x000fe200000006ff */
[----:B------:R-:W-:-:S04]  /*8dd0*/  FMUL.FTZ R189, R186, UR29 ;  /* 0x0000001dbabd7c20 */ /* 0x000fc80008410000 */
[-C--:B------:R-:W-:Y:S01]  /*8de0*/  FFMA.FTZ R38, R188, R189.reuse, R38 ;  /* 0x000000bdbc267223 */ /* 0x080fe20000010026 */
[----:B------:R-:W-:-:S05]  /*8df0*/  FMUL.FTZ R188, R134, R189 ;  /* 0x000000bd86bc7220 */ /* 0x000fca0000410000 */
[----:B------:R-:W-:-:S04]  /*8e00*/  F2FP.BF16.F32.PACK_AB R188, RZ, R188 ;  /* 0x000000bcffbc723e */ /* 0x000fc800000010ff */
[----:B012---:R-:W-:-:S07]  /*8e10*/  PRMT R181, R188, 0x7610, R181 ;  /* 0x00007610bcb57816 */ /* 0x007fce00000000b5 */
.L_x_6757:
        /* <DEDUP_REMOVED lines=8> */
.L_x_6758:
        /* <DEDUP_REMOVED lines=12> */
.L_x_6759:
        /* <DEDUP_REMOVED lines=12> */
[----:B012---:R-:W-:-:S07]  /*9020*/  PRMT R182, R182, 0x5410, R190 ;  /* 0x00005410b6b67816 */ /* 0x007fce00000000be */
.L_x_6760:
[----:B------:R-:W-:-:S05]  /*9030*/  MOV R190, UR8 ;  /* 0x0000000800be7c02 */ /* 0x000fca0008000f00 */
[----:B------:R-:W-:-:S04]  /*9040*/  @P6 FFMA.FTZ R190, R208, R190, UR9 ;  /* 0x00000009d0be6e23 */ /* 0x000fc800080100be */
[----:B------:R-:W-:Y:S01]  /*9050*/  @P6 FADD.FTZ R191, R209, -R190 ;  /* 0x800000bed1bf6221 */ /* 0x000fe20000010000 */
[----:B------:R-:W-:-:S03]  /*9060*/  MOV R190, R174 ;  /* 0x000000ae00be7202 */ /* 0x000fc60000000f00 */
[----:B------:R-:W-:Y:S01]  /*9070*/  @P6 FFMA.FTZ R190, R191, UR30, R174 ;  /* 0x0000001ebfbe6c23 */ /* 0x000fe200080100ae */
[----:B------:R-:W-:Y:S06]  /*9080*/  BRA.U !UP3, `(.L_x_6761) ;  /* 0x000000010b187547 */ /* 0x000fec000b800000 */
[----:B------:R-:W-:Y:S01]  /*9090*/  SHF.L.U32 R191, R179, 0x10, RZ ;  /* 0x00000010b3bf7819 */ /* 0x000fe200000006ff */
[----:B012---:R-:W-:-:S04]  /*90a0*/  FMUL.FTZ R192, R190, UR29 ;  /* 0x0000001dbec07c20 */ /* 0x007fc80008410000 */
[-C--:B------:R-:W-:Y:S01]  /*90b0*/  FFMA.FTZ R34, R191, R192.reuse, R34 ;  /* 0x000000c0bf227223 */ /* 0x080fe20000010022 */
[----:B------:R-:W-:-:S05]  /*90c0*/  FMUL.FTZ R191, R130, R192 ;  /* 0x000000c082bf7220 */ /* 0x000fca0000410000 */
[----:B------:R-:W-:-:S04]  /*90d0*/  F2FP.BF16.F32.PACK_AB R191, RZ, R191 ;  /* 0x000000bfffbf723e */ /* 0x000fc800000010ff */
[----:B------:R-:W-:-:S07]  /*90e0*/  PRMT R183, R191, 0x7610, R183 ;  /* 0x00007610bfb77816 */ /* 0x000fce00000000b7 */
.L_x_6761:
[----:B012---:R-:W2:Y:S01]  /*90f0*/  LDL R192, [R1] ;  /* 0x0000000001c07983 */ /* 0x007ea20000100800 */
[----:B------:R-:W-:-:S05]  /*9100*/  MOV R191, UR8 ;  /* 0x0000000800bf7c02 */ /* 0x000fca0008000f00 */
[----:B--2---:R-:W-:-:S04]  /*9110*/  @P6 FFMA.FTZ R191, R192, R191, UR9 ;  /* 0x00000009c0bf6e23 */ /* 0x004fc800080100bf */
        /* <DEDUP_REMOVED lines=12> */
.L_x_6754:
[----:B------:R-:W-:Y:S05]  /*91e0*/  BRA.U !UP3, `(.L_x_6763) ;  /* 0x000000010b307547 */ /* 0x000fea000b800000 */
[----:B------:R-:W-:Y:S02]  /*91f0*/  PLOP3.LUT P6, PT, PT, PT, UP2, 0x80, 0x8 ;  /* 0x000000000008781c */ /* 0x000fe40003fcf028 */
[----:B012---:R-:W-:Y:S02]  /*9200*/  MOV R192, UR8 ;  /* 0x0000000800c07c02 */ /* 0x007fe40008000f00 */
        /* <DEDUP_REMOVED lines=10> */
.L_x_6763:
        /* <DEDUP_REMOVED lines=14> */
.L_x_6764:
        /* <DEDUP_REMOVED lines=13> */
.L_x_6765:
        /* <DEDUP_REMOVED lines=14> */
.L_x_6766:
        /* <DEDUP_REMOVED lines=13> */
.L_x_6767:
        /* <DEDUP_REMOVED lines=14> */
.L_x_6768:
        /* <DEDUP_REMOVED lines=13> */
.L_x_6769:
[----:B------:R-:W-:Y:S05]  /*97c0*/  BRA.U !UP3, `(.L_x_6762) ;  /* 0x000000110b387547 */ /* 0x000fea000b800000 */
[----:B012---:R-:W2:Y:S01]  /*97d0*/  LDL R193, [R1] ;  /* 0x0000000001c17983 */ /* 0x007ea20000100800 */
[----:B------:R-:W-:Y:S02]  /*97e0*/  PLOP3.LUT P6, PT, PT, PT, UP2, 0x80, 0x8 ;  /* 0x000000000008781c */ /* 0x000fe40003fcf028 */
[----:B------:R-:W-:-:S11]  /*97f0*/  MOV R192, UR8 ;  /* 0x0000000800c07c02 */ /* 0x000fd60008000f00 */
[----:B--2---:R-:W-:-:S04]  /*9800*/  @P6 FFMA.FTZ R192, R193, R192, UR9 ;  /* 0x00000009c1c06e23 */ /* 0x004fc800080100c0 */
        /* <DEDUP_REMOVED lines=11> */
.L_x_6753:
[----:B012---:R-:W0:Y:S02]  /*98c0*/  LDC.64 R192, c[0x0][0x478] ;  /* 0x00011e00ffc07b82 */ /* 0x007e240000000a00 */
[----:B0-----:R-:W-:-:S04]  /*98d0*/  ISETP.NE.U32.AND P0, PT, R192, RZ, PT ;  /* 0x000000ffc000720c */ /* 0x001fc80003f05070 */
[----:B------:R-:W-:-:S13]  /*98e0*/  ISETP.NE.AND.EX P0, PT, R193, RZ, PT, P0 ;  /* 0x000000ffc100720c */ /* 0x000fda0003f05300 */
[----:B------:R-:W-:Y:S05]  /*98f0*/  @!P0 BRA `(.L_x_6770) ;  /* 0x0000000800388947 */ /* 0x000fea0003800000 */
        /* <DEDUP_REMOVED lines=13> */
.L_x_6771:
        /* <DEDUP_REMOVED lines=14> */
.L_x_6772:
        /* <DEDUP_REMOVED lines=13> */
.L_x_6773:
        /* <DEDUP_REMOVED lines=14> */
.L_x_6774:
        /* <DEDUP_REMOVED lines=13> */
.L_x_6775:
        /* <DEDUP_REMOVED lines=14> */
.L_x_6776:
        /* <DEDUP_REMOVED lines=13> */
.L_x_6777:
[----:B------:R-:W2:Y:S01]  /*9ee0*/  LDL R193, [R1] ;  /* 0x0000000001c17983 */ /* 0x000ea20000100800 */
        /* <DEDUP_REMOVED lines=47> */
.L_x_6770:
        /* <DEDUP_REMOVED lines=13> */
.L_x_6778:
        /* <DEDUP_REMOVED lines=14> */
.L_x_6779:
        /* <DEDUP_REMOVED lines=13> */
.L_x_6780:
        /* <DEDUP_REMOVED lines=14> */
.L_x_6781:
        /* <DEDUP_REMOVED lines=13> */
.L_x_6782:
        /* <DEDUP_REMOVED lines=14> */
.L_x_6783:
        /* <DEDUP_REMOVED lines=13> */
.L_x_6784:
[----:B------:R-:W-:Y:S05]  /*a7c0*/  BRA.U !UP3, `(.L_x_6762) ;  /* 0x000000010b387547 */ /* 0x000fea000b800000 */
[----:B------:R-:W2:Y:S01]  /*a7d0*/  LDL R196, [R1] ;  /* 0x0000000001c47983 */ /* 0x000ea20000100800 */
[----:B------:R-:W-:Y:S02]  /*a7e0*/  MOV R192, UR8 ;  /* 0x0000000800c07c02 */ /* 0x000fe40008000f00 */
[----:B------:R-:W-:Y:S02]  /*a7f0*/  ISETP.LT.AND P6, PT, RZ, UR31, PT ;  /* 0x0000001fff007c0c */ /* 0x000fe4000bfc1270 */
[----:B-----5:R-:W-:-:S04]  /*a800*/  PRMT R193, R179, 0x7632, R193 ;  /* 0x00007632b3c17816 */ /* 0x020fc800000000c1 */
[----:B------:R-:W-:Y:S01]  /*a810*/  SHF.L.U32 R193, R193, 0x10, RZ ;  /* 0x00000010c1c17819 */ /* 0x000fe200000006ff */
[----:B--2---:R-:W-:-:S04]  /*a820*/  FFMA.FTZ R192, R196, R192, UR9 ;  /* 0x00000009c4c07e23 */ /* 0x004fc800080100c0 */
        /* <DEDUP_REMOVED lines=8> */
.L_x_6762:
        /* <DEDUP_REMOVED lines=8> */
.L_x_6751:
[----:B------:R-:W-:Y:S05]  /*a930*/  BSYNC.RECONVERGENT B0 ;  /* 0x0000000000007941 */ /* 0x000fea0003800200 */
.L_x_6750:
[----:B------:R-:W-:Y:S02]  /*a940*/  UIADD3 UR26, UPT, UPT, UR26, UR24, URZ ;  /* 0x000000181a1a7290 */ /* 0x000fe4000fffe0ff */
[----:B------:R-:W-:Y:S02]  /*a950*/  UPLOP3.LUT UP1, UPT, UPT, UPT, UP1, 0x40, 0x4 ;  /* 0x000000000004789c */ /* 0x000fe40003f2e810 */
[----:B------:R-:W-:-:S09]  /*a960*/  UISETP.GE.AND UP0, UPT, UR26, UR25, UPT ;  /* 0x000000191a00728c */ /* 0x000fd2000bf06270 */
[----:B------:R-:W-:Y:S05]  /*a970*/  BRA.U !UP0, `(.L_x_6785) ;  /* 0xffffff6108a47547 */ /* 0x000fea000b83ffff */
.L_x_6633:
        /* <DEDUP_REMOVED lines=20> */
.L_x_6787:
[----:B------:R-:W-:Y:S05]  /*aac0*/  BSYNC.RECONVERGENT B0 ;  /* 0x0000000000007941 */ /* 0x000fea0003800200 */
.L_x_6786:
        /* <DEDUP_REMOVED lines=15> */
.L_x_6789:
[----:B------:R-:W-:Y:S05]  /*abc0*/  BSYNC.RECONVERGENT B0 ;  /* 0x0000000000007941 */ /* 0x000fea0003800200 */
.L_x_6788:
        /* <DEDUP_REMOVED lines=15> */
.L_x_6791:
[----:B------:R-:W-:Y:S05]  /*acc0*/  BSYNC.RECONVERGENT B0 ;  /* 0x0000000000007941 */ /* 0x000fea0003800200 */
.L_x_6790:
        /* <DEDUP_REMOVED lines=14> */
.L_x_6792:
        /* <DEDUP_REMOVED lines=13> */
.L_x_15664:


//--------------------- .text._ZN10layer_norm13ln_bwd_kernelINS_13Kernel_traitsIf13__nv_bfloat16fS2_fjLj8192ELj1ELj1ELj8ELj16ENS_18Kernel_traits_baseILj8192EfS2_fS2_fjLj256EEEEELb0ELb1ELb1ELb1EEEvNS_9BwdParamsE --------------------------
	.section	.text._ZN10layer_norm13ln_bwd_kernelINS_13Kernel_traitsIf13__nv_bfloat16fS2_fjLj8192ELj1ELj1ELj8ELj16ENS_18Kernel_traits_baseILj8192EfS2_fS2_fjLj256EEEEELb0ELb1ELb1ELb1EEEvNS_9BwdParamsE,"ax",@progbits
	.align	128
        .global         _ZN10layer_norm13ln_bwd_kernelINS_13Kernel_traitsIf13__nv_bfloat16fS2_fjLj8192ELj1ELj1ELj8ELj16ENS_18Kernel_traits_baseILj8192EfS2_fS2_fjLj256EEEEELb0ELb1ELb1ELb1EEEvNS_9BwdParamsE
        .type           _ZN10layer_norm13ln_bwd_kernelINS_13Kernel_traitsIf13__nv_bfloat16fS2_fjLj8192ELj1ELj1ELj8ELj16ENS_18Kernel_traits_baseILj8192EfS2_fS2_fjLj256EEEEELb0ELb1ELb1ELb1EEEvNS_9BwdParamsE,@function
        .size           _ZN10layer_norm13ln_bwd_kernelINS_13Kernel_traitsIf13__nv_bfloat16fS2_fjLj8192ELj1ELj1ELj8ELj16ENS_18Kernel_traits_baseILj8192EfS2_fS2_fjLj256EEEEELb0ELb1ELb1ELb1EEEvNS_9BwdParamsE,(.L_x_15665 - _ZN10layer_norm13ln_bwd_kernelINS_13Kernel_traitsIf13__nv_bfloat16fS2_fjLj8192ELj1ELj1ELj8ELj16ENS_18Kernel_traits_baseILj8192EfS2_fS2_fjLj256EEEEELb0ELb1ELb1ELb1EEEvNS_9BwdParamsE)
        .other          _ZN10layer_norm13ln_bwd_kernelINS_13Kernel_traitsIf13__nv_bfloat16fS2_fjLj8192ELj1ELj1ELj8ELj16ENS_18Kernel_traits_baseILj8192EfS2_fS2_fjLj256EEEEELb0ELb1ELb1ELb1EEEvNS_9BwdParamsE,@"STO_CUDA_ENTRY STV_DEFAULT"
_ZN10layer_norm13ln_bwd_kernelINS_13Kernel_traitsIf13__nv_bfloat16fS2_fjLj8192ELj1ELj1ELj8ELj16ENS_18Kernel_traits_baseILj8192EfS2_fS2_fjLj256EEEEELb0ELb1ELb1ELb1EEEvNS_9BwdParamsE:
.text._ZN10layer_norm13ln_bwd_kernelINS_13Kernel_traitsIf13__nv_bfloat16fS2_fjLj8192ELj1ELj1ELj8ELj16ENS_18Kernel_traits_baseILj8192EfS2_fS2_fjLj256EEEEELb0ELb1ELb1ELb1EEEvNS_9BwdParamsE:
        /* <DEDUP_REMOVED lines=71> */
[----:B------:R-:W3:Y:S01]  /*0470*/  LDG.E.128 R12, desc[UR18][R2.64+0x4010] ;  /* 0x00401012020c7981 */ /* 0x000ee2000c1e1d00 */
[----:B------:R-:W0:Y:S03]  /*0480*/  LDCU.64 UR24, c[0x0][0x380] ;  /* 0x00007000ff1877ac */ /* 0x000e260008000a00 */
[----:B------:R-:W3:Y:S04]  /*0490*/  LDG.E.128 R156, desc[UR18][R2.64+0x10] ;  /* 0x00001012029c7981 */ /* 0x000ee8000c1e1d00 */
[----:B------:R-:W3:Y:S04]  /*04a0*/  LDG.E.128 R152, desc[UR18][R2.64+0x2000] ;  /* 0x0020001202987981 */ /* 0x000ee8000c1e1d00 */
        /* <DEDUP_REMOVED lines=16> */
[----:B------:R2:W-:Y:S04]  /*05b0*/  STL.64 [R1+0x68], R162 ;  /* 0x000068a201007387 */ /* 0x0005e80000100a00 */
[----:B---3--:R2:W-:Y:S04]  /*05c0*/  STL.64 [R1+0x10], R12 ;  /* 0x0000100c01007387 */ /* 0x0085e80000100a00 */
[----:B------:R2:W-:Y:S04]  /*05d0*/  STL.64 [R1+0x50], R156 ;  /* 0x0000509c01007387 */ /* 0x0005e80000100a00 */
[----:B------:R2:W-:Y:S04]  /*05e0*/  STL.64 [R1+0x58], R158 ;  /* 0x0000589e01007387 */ /* 0x0005e80000100a00 */
[----:B------:R2:W-:Y:S04]  /*05f0*/  STL.64 [R1+0x18], R14 ;  /* 0x0000180e01007387 */ /* 0x0005e80000100a00 */
[----:B------:R2:W-:Y:S04]  /*0600*/  STL.64 [R1+0x40], R152 ;  /* 0x0000409801007387 */ /* 0x0005e80000100a00 */
[----:B------:R2:W-:Y:S04]  /*0610*/  STL.64 [R1+0x48], R154 ;  /* 0x0000489a01007387 */ /* 0x0005e80000100a00 */
[----:B------:R2:W-:Y:S04]  /*0620*/  STL.64 [R1+0x20], R16 ;  /* 0x0000201001007387 */ /* 0x0005e80000100a00 */
[----:B------:R2:W-:Y:S04]  /*0630*/  STL.64 [R1+0x30], R148 ;  /* 0x0000309401007387 */ /* 0x0005e80000100a00 */
[----:B------:R2:W-:Y:S04]  /*0640*/  STL.64 [R1+0x38], R150 ;  /* 0x0000389601007387 */ /* 0x0005e80000100a00 */
[----:B01----:R2:W-:Y:S02]  /*0650*/  STL.64 [R1+0x28], R18 ;  /* 0x0000281201007387 */ /* 0x0035e40000100a00 */
.L_x_6929:
        /* <DEDUP_REMOVED lines=21> */
[----:B------:R-:W-:Y:S01]  /*07b0*/  UIADD3 UR11, UPT, UPT, UR32, -0x1, URZ ;  /* 0xffffffff200b7890 */ /* 0x000fe2000fffe0ff */
[----:B------:R-:W-:Y:S01]  /*07c0*/  STL [R1+0x84], R25 ;  /* 0x0000841901007387 */ /* 0x000fe20000100800 */
[----:B------:R-:W-:Y:S02]  /*07d0*/  USHF.R.S32.HI UR10, URZ, 0x1f, UR9 ;  /* 0x0000001fff0a7899 */ /* 0x000fe40008011409 */
[----:B------:R-:W-:Y:S02]  /*07e0*/  UIMAD UR11, UR11, UR27, URZ ;  /* 0x0000001b0b0b72a4 */ /* 0x000fe4000f8e02ff */
[----:B------:R-:W-:Y:S01]  /*07f0*/  USHF.R.S32.HI UR16, URZ, 0x1f, UR8 ;  /* 0x0000001fff107899 */ /* 0x000fe20008011408 */
[----:B------:R-:W2:Y:S01]  /*0800*/  LDC.64 R196, c[0x0][0x428] ;  /* 0x00010a00ffc47b82 */ /* 0x000ea20000000a00 */
[----:B------:R-:W-:-:S02]  /*0810*/  ULEA.HI UR10, UR10, UR9, URZ, 0x3 ;  /* 0x000000090a0a7291 */ /* 0x000fc4000f8f18ff */
[----:B------:R-:W-:Y:S01]  /*0820*/  ULEA UR30, UP0, UR8, UR22, 0x2 ;  /* 0x00000016081e7291 */ /* 0x000fe2000f8010ff */
[----:B------:R-:W-:Y:S01]  /*0830*/  ISETP.NE.AND P1, PT, RZ, UR28, PT ;  /* 0x0000001cff007c0c */ /* 0x000fe2000bf25270 */
[----:B------:R-:W-:Y:S01]  /*0840*/  USHF.R.S32.HI UR9, URZ, 0x1f, UR11 ;  /* 0x0000001fff097899 */ /* 0x000fe2000801140b */
[----:B------:R-:W-:Y:S01]  /*0850*/  STL [R1+0x80], R24 ;  /* 0x0000801801007387 */ /* 0x000fe20000100800 */
[----:B------:R-:W-:Y:S01]  /*0860*/  MOV R237, UR10 ;  /* 0x0000000a00ed7c02 */ /* 0x000fe20008000f00 */
[----:B------:R-:W-:Y:S01]  /*0870*/  ULEA.HI.X UR16, UR8, UR23, UR16, 0x2, UP0 ;  /* 0x0000001708107291 */ /* 0x000fe200080f1410 */
[----:B------:R-:W-:Y:S01]  /*0880*/  MOV R8, UR30 ;  /* 0x0000001e00087c02 */ /* 0x000fe20008000f00 */
[----:B------:R-:W-:Y:S01]  /*0890*/  ULEA.HI UR9, UR9, UR11, URZ, 0x3 ;  /* 0x0000000b09097291 */ /* 0x000fe2000f8f18ff */
[----:B------:R-:W-:Y:S03]  /*08a0*/  STL [R1+0x7c], R23 ;  /* 0x00007c1701007387 */ /* 0x000fe60000100800 */
[----:B------:R-:W-:Y:S01]  /*08b0*/  MOV R9, UR16 ;  /* 0x0000001000097c02 */ /* 0x000fe20008000f00 */
[----:B------:R-:W-:Y:S01]  /*08c0*/  STL [R1+0x78], R22 ;  /* 0x0000781601007387 */ /* 0x000fe20000100800 */
[----:B------:R-:W-:-:S03]  /*08d0*/  MOV R3, UR9 ;  /* 0x0000000900037c02 */ /* 0x000fc60008000f00 */
[----:B------:R3:W4:Y:S01]  /*08e0*/  LDG.E R2, desc[UR18][R8.64] ;  /* 0x0000001208027981 */ /* 0x000722000c1e1900 */
[----:B0-----:R-:W-:-:S03]  /*08f0*/  LEA.HI.SX32 R237, R237, R18, 0x1d ;  /* 0x00000012eded7211 */ /* 0x001fc600078feaff */
[----:B------:R-:W-:Y:S01]  /*0900*/  STL [R1+0x74], R21 ;  /* 0x0000741501007387 */ /* 0x000fe20000100800 */
[----:B------:R-:W-:Y:S02]  /*0910*/  LEA.HI.SX32 R18, R3, R18, 0x1d ;  /* 0x0000001203127211 */ /* 0x000fe400078feaff */
[C---:B------:R-:W-:Y:S01]  /*0920*/  IADD3 R236, PT, PT, R237.reuse, 0x100, RZ ;  /* 0x00000100edec7810 */ /* 0x040fe20007ffe0ff */
[C-C-:B-1----:R-:W-:Y:S01]  /*0930*/  IMAD.WIDE.U32 R4, R237.reuse, 0x20, R6.reuse ;  /* 0x00000020ed047825 */ /* 0x142fe200078e0006 */
[C---:B------:R-:W-:Y:S01]  /*0940*/  IADD3 R3, PT, PT, R237.reuse, 0x200, RZ ;  /* 0x00000200ed037810 */ /* 0x040fe20007ffe0ff */
[----:B------:R0:W-:Y:S02]  /*0950*/  STL [R1+0x70], R20 ;  /* 0x0000701401007387 */ /* 0x0001e40000100800 */
[--C-:B------:R-:W-:Y:S01]  /*0960*/  IMAD.WIDE.U32 R200, R236, 0x20, R6.reuse ;  /* 0x00000020ecc87825 */ /* 0x100fe200078e0006 */
[----:B------:R-:W-:Y:S01]  /*0970*/  IADD3 R0, PT, PT, R237, 0x300, RZ ;  /* 0x00000300ed007810 */ /* 0x000fe20007ffe0ff */
[----:B------:R-:W4:Y:S02]  /*0980*/  LDG.E.128 R204, desc[UR18][R4.64] ;  /* 0x0000001204cc7981 */ /* 0x000f24000c1e1d00 */
[----:B------:R-:W-:-:S02]  /*0990*/  IMAD.WIDE.U32 R198, R3, 0x20, R6 ;  /* 0x0000002003c67825 */ /* 0x000fc400078e0006 */
[----:B------:R-:W4:Y:S04]  /*09a0*/  LDG.E.128 R208, desc[UR18][R200.64] ;  /* 0x00000012c8d07981 */ /* 0x000f28000c1e1d00 */
[----:B------:R-:W4:Y:S04]  /*09b0*/  LDG.E.128 R220, desc[UR18][R198.64+0x10] ;  /* 0x00001012c6dc7981 */ /* 0x000f28000c1e1d00 */
[----:B------:R-:W4:Y:S01]  /*09c0*/  LDG.E.128 R216, desc[UR18][R198.64] ;  /* 0x00000012c6d87981 */ /* 0x000f22000c1e1d00 */
[C---:B------:R-:W-:Y:S01]  /*09d0*/  IADD3 R16, PT, PT, R18.reuse, 0x200, RZ ;  /* 0x0000020012107810 */ /* 0x040fe20007ffe0ff */
[C---:B--2---:R-:W-:Y:S01]  /*09e0*/  IMAD.WIDE.U32 R228, R18.reuse, 0x10, R196 ;  /* 0x0000001012e47825 */ /* 0x044fe200078e00c4 */
[C---:B---3--:R-:W-:Y:S01]  /*09f0*/  IADD3 R9, PT, PT, R18.reuse, 0x100, RZ ;  /* 0x0000010012097810 */ /* 0x048fe20007ffe0ff */
[----:B------:R1:W2:Y:S01]  /*0a00*/  LDG.E.128 R12, desc[UR18][R4.64+0x10] ;  /* 0x00001012040c7981 */ /* 0x0002a2000c1e1d00 */
[----:B------:R-:W-:Y:S01]  /*0a10*/  IADD3 R18, PT, PT, R18, 0x300, RZ ;  /* 0x0000030012127810 */ /* 0x000fe20007ffe0ff */
[----:B------:R-:W-:-:S02]  /*0a20*/  IMAD.WIDE.U32 R6, R0, 0x20, R6 ;  /* 0x0000002000067825 */ /* 0x000fc400078e0006 */
[----:B------:R-:W0:Y:S02]  /*0a30*/  LDG.E.128 R228, desc[UR18][R228.64] ;  /* 0x00000012e4e47981 */ /* 0x000e24000c1e1d00 */
[--C-:B------:R-:W-:Y:S02]  /*0a40*/  IMAD.WIDE.U32 R16, R16, 0x10, R196.reuse ;  /* 0x0000001010107825 */ /* 0x100fe400078e00c4 */
[----:B------:R-:W3:Y:S04]  /*0a50*/  LDG.E.128 R212, desc[UR18][R200.64+0x10] ;  /* 0x00001012c8d47981 */ /* 0x000ee8000c1e1d00 */
[----:B------:R-:W3:Y:S01]  /*0a60*/  LDG.E.128 R224, desc[UR18][R6.64] ;  /* 0x0000001206e07981 */ /* 0x000ee2000c1e1d00 */
[----:B-1----:R-:W-:Y:S01]  /*0a70*/  IMAD.WIDE.U32 R4, R9, 0x10, R196 ;  /* 0x0000001009047825 */ /* 0x002fe200078e00c4 */
[----:B------:R-:W-:-:S02]  /*0a80*/  UISETP.NE.U32.AND UP0, UPT, UR4, URZ, UPT ;  /* 0x000000ff0400728c */ /* 0x000fc4000bf05070 */
[----:B------:R-:W3:Y:S04]  /*0a90*/  LDG.E.128 R8, desc[UR18][R6.64+0x10] ;  /* 0x0000101206087981 */ /* 0x000ee8000c1e1d00 */
[----:B------:R1:W3:Y:S01]  /*0aa0*/  LDG.E.128 R200, desc[UR18][R16.64] ;  /* 0x0000001210c87981 */ /* 0x0002e2000c1e1d00 */
[----:B----4-:R-:W-:Y:S01]  /*0ab0*/  FSEL R2, R2, RZ, !P1 ;  /* 0x000000ff02027208 */ /* 0x010fe20004800000 */
[----:B-1----:R-:W-:Y:S01]  /*0ac0*/  IMAD.WIDE.U32 R16, R18, 0x10, R196 ;  /* 0x0000001012107825 */ /* 0x002fe200078e00c4 */
[----:B------:R-:W-:Y:S01]  /*0ad0*/  UISETP.NE.AND.EX UP0, UPT, UR5, URZ, UPT, UP0 ;  /* 0x000000ff0500728c */ /* 0x000fe2000bf05300 */
[----:B------:R-:W4:Y:S04]  /*0ae0*/  LDG.E.128 R4, desc[UR18][R4.64] ;  /* 0x0000001204047981 */ /* 0x000f28000c1e1d00 */
[----:B------:R1:W4:Y:S01]  /*0af0*/  LDG.E.128 R196, desc[UR18][R16.64] ;  /* 0x0000001210c47981 */ /* 0x000322000c1e1d00 */
[C---:B------:R-:W-:Y:S01]  /*0b00*/  FADD.FTZ R246, -R2.reuse, R208 ;  /* 0x000000d002f67221 */ /* 0x040fe20000010100 */
[----:B------:R-:W-:-:S02]  /*0b10*/  FADD.FTZ R208, -R2, R221 ;  /* 0x000000dd02d07221 */ /* 0x000fc40000010100 */
[----:B------:R-:W4:Y:S01]  /*0b20*/  LDL R221, [R1+0x50] ;  /* 0x0000500001dd7983 */ /* 0x000f220000100800 */
[C---:B------:R-:W-:Y:S01]  /*0b30*/  FADD.FTZ R242, -R2.reuse, R211 ;  /* 0x000000d302f27221 */ /* 0x040fe20000010100 */
[----:B------:R-:W-:Y:S02]  /*0b40*/  FADD.FTZ R211, -R2, R218 ;  /* 0x000000da02d37221 */ /* 0x000fe40000010100 */
[----:B------:R-:W4:Y:S01]  /*0b50*/  LDL R218, [R1+0x58] ;  /* 0x0000580001da7983 */ /* 0x000f220000100800 */
[----:B------:R-:W-:-:S13]  /*0b60*/  PLOP3.LUT P0, PT, PT, PT, UP0, 0x80, 0x8 ;  /* 0x000000000008781c */ /* 0x000fda0003f0f008 */
[----:B------:R-:W2:Y:S08]  /*0b70*/  @P0 LDC.64 R232, c[0x0][0x438] ;  /* 0x00010e00ffe80b82 */ /* 0x000eb00000000a00 */
[----:B------:R-:W3:Y:S08]  /*0b80*/  @P0 LDC.64 R234, c[0x0][0x438] ;  /* 0x00010e00ffea0b82 */ /* 0x000ef00000000a00 */
[----:B-1----:R-:W1:Y:S08]  /*0b90*/  @P0 LDC.64 R16, c[0x0][0x438] ;  /* 0x00010e00ff100b82 */ /* 0x002e700000000a00 */
[----:B------:R-:W1:Y:S01]  /*0ba0*/  @P0 LDC.64 R18, c[0x0][0x438] ;  /* 0x00010e00ff120b82 */ /* 0x000e620000000a00 */
[----:B--2---:R-:W-:-:S04]  /*0bb0*/  @P0 IMAD.WIDE.U32 R232, R236, 0x20, R232 ;  /* 0x00000020ece80825 */ /* 0x004fc800078e00e8 */
[C---:B------:R-:W-:Y:S01]  /*0bc0*/  FADD.FTZ R238, -R2.reuse, R207 ;  /* 0x000000cf02ee7221 */ /* 0x040fe20000010100 */
[----:B------:R-:W-:Y:S01]  /*0bd0*/  FADD.FTZ R207, -R2, R13 ;  /* 0x0000000d02cf7221 */ /* 0x000fe20000010100 */
[----:B0-----:R-:W-:Y:S01]  /*0be0*/  PRMT R20, R230, 0x7632, R20 ;  /* 0x00007632e6147816 */ /* 0x001fe20000000014 */
[----:B------:R-:W5:Y:S01]  /*0bf0*/  @P0 LDG.E.128 R156, desc[UR18][R232.64] ;  /* 0x00000012e89c0981 */ /* 0x000f62000c1e1d00 */
[----:B---3--:R-:W-:-:S04]  /*0c00*/  @P0 IMAD.WIDE.U32 R234, R237, 0x20, R234 ;  /* 0x00000020edea0825 */ /* 0x008fc800078e00ea */
[----:B------:R-:W-:Y:S01]  /*0c10*/  FADD.FTZ R237, -R2, R222 ;  /* 0x000000de02ed7221 */ /* 0x000fe20000010100 */
[----:B------:R0:W5:Y:S01]  /*0c20*/  @P0 LDG.E.128 R160, desc[UR18][R232.64+0x10] ;  /* 0x00001012e8a00981 */ /* 0x000162000c1e1d00 */
[----:B------:R-:W-:Y:S01]  /*0c30*/  PRMT R252, R231, 0x7632, R252 ;  /* 0x00007632e7fc7816 */ /* 0x000fe200000000fc */
[----:B-1----:R-:W-:-:S04]  /*0c40*/  @P0 IMAD.WIDE.U32 R16, R3, 0x20, R16 ;  /* 0x0000002003100825 */ /* 0x002fc800078e0010 */
[C---:B------:R-:W-:Y:S01]  /*0c50*/  FADD.FTZ R245, -R2.reuse, R209 ;  /* 0x000000d102f57221 */ /* 0x040fe20000010100 */
[----:B------:R-:W5:Y:S01]  /*0c60*/  @P0 LDG.E.128 R148, desc[UR18][R234.64] ;  /* 0x00000012ea940981 */ /* 0x000f62000c1e1d00 */
[----:B0-----:R-:W-:Y:S01]  /*0c70*/  FADD.FTZ R233, -R2, R226 ;  /* 0x000000e202e97221 */ /* 0x001fe20000010100 */
[----:B------:R-:W-:-:S04]  /*0c80*/  @P0 IMAD.WIDE.U32 R18, R0, 0x20, R18 ;  /* 0x0000002000120825 */ /* 0x000fc800078e0012 */
[C---:B------:R-:W-:Y:S01]  /*0c90*/  FADD.FTZ R0, -R2.reuse, R204 ;  /* 0x000000cc02007221 */ /* 0x040fe20000010100 */
[C---:B------:R-:W-:Y:S01]  /*0ca0*/  FADD.FTZ R204, -R2.reuse, R206 ;  /* 0x000000ce02cc7221 */ /* 0x040fe20000010100 */
[C---:B------:R-:W-:Y:S01]  /*0cb0*/  FADD.FTZ R206, -R2.reuse, R12 ;  /* 0x0000000c02ce7221 */ /* 0x040fe20000010100 */
[----:B------:R-:W-:Y:S01]  /*0cc0*/  FMUL.FTZ R226, R207, UR31 ;  /* 0x0000001fcfe27c20 */ /* 0x000fe20008410000 */
[----:B------:R-:W5:Y:S01]  /*0cd0*/  @P0 LDG.E.128 R164, desc[UR18][R16.64] ;  /* 0x0000001210a40981 */ /* 0x000f62000c1e1d00 */
[C---:B------:R-:W-:Y:S01]  /*0ce0*/  FADD.FTZ R232, -R2.reuse, R15 ;  /* 0x0000000f02e87221 */ /* 0x040fe20000010100 */
[----:B------:R-:W-:Y:S01]  /*0cf0*/  FMUL.FTZ R207, R237, UR31 ;  /* 0x0000001fedcf7c20 */ /* 0x000fe20008410000 */
[C---:B------:R-:W-:Y:S01]  /*0d00*/  FADD.FTZ R15, -R2.reuse, R227 ;  /* 0x000000e3020f7221 */ /* 0x040fe20000010100 */
[----:B------:R0:W5:Y:S01]  /*0d10*/  @P0 LDG.E.128 R168, desc[UR18][R16.64+0x10] ;  /* 0x0000101210a80981 */ /* 0x000162000c1e1d00 */
[----:B------:R-:W-:Y:S01]  /*0d20*/  MOV R222, R20 ;  /* 0x0000001400de7202 */ /* 0x000fe20000000f00 */
[----:B------:R-:W-:Y:S01]  /*0d30*/  FADD.FTZ R209, -R2, R220 ;  /* 0x000000dc02d17221 */ /* 0x000fe20000010100 */
[----:B------:R-:W-:Y:S01]  /*0d40*/  FMUL.FTZ R227, R206, UR31 ;  /* 0x0000001fcee37c20 */ /* 0x000fe20008410000 */
[----:B------:R-:W2:Y:S01]  /*0d50*/  LDL R237, [R1+0x54] ;  /* 0x0000540001ed7983 */ /* 0x000ea20000100800 */
[----:B------:R-:W-:-:S03]  /*0d60*/  MOV R220, R252 ;  /* 0x000000fc00dc7202 */ /* 0x000fc60000000f00 */
[----:B------:R1:W5:Y:S01]  /*0d70*/  @P0 LDG.E.128 R152, desc[UR18][R234.64+0x10] ;  /* 0x00001012ea980981 */ /* 0x000362000c1e1d00 */
[----:B0-----:R-:W-:Y:S02]  /*0d80*/  SHF.L.U32 R17, R230, 0x10, RZ ;  /* 0x00000010e6117819 */ /* 0x001fe400000006ff */
[----:B------:R-:W-:Y:S01]  /*0d90*/  SHF.L.U32 R16, R231, 0x10, RZ ;  /* 0x00000010e7107819 */ /* 0x000fe200000006ff */
[C---:B------:R-:W-:Y:S01]  /*0da0*/  FADD.FTZ R231, -R2.reuse, R14 ;  /* 0x0000000e02e77221 */ /* 0x040fe20000010100 */
[----:B------:R-:W-:Y:S01]  /*0db0*/  FADD.FTZ R236, -R2, R223 ;  /* 0x000000df02ec7221 */ /* 0x000fe20000010100 */
[----:B------:R-:W-:Y:S01]  /*0dc0*/  FADD.FTZ R76, R76, R17 ;  /* 0x000000114c4c7221 */ /* 0x000fe20000010000 */
[----:B------:R-:W-:Y:S01]  /*0dd0*/  FFMA.FTZ R108, R227, R17, R108 ;  /* 0x00000011e36c7223 */ /* 0x000fe2000001006c */
[----:B------:R-:W3:Y:S01]  /*0de0*/  LDL R223, [R1+0x68] ;  /* 0x0000680001df7983 */ /* 0x000ee20000100800 */
[----:B-1----:R-:W-:-:S03]  /*0df0*/  FADD.FTZ R235, -R2, R224 ;  /* 0x000000e002eb7221 */ /* 0x002fc60000010100 */
[----:B------:R-:W3:Y:S01]  /*0e00*/  LDL R224, [R1+0x60] ;  /* 0x0000600001e07983 */ /* 0x000ee20000100800 */
[----:B------:R-:W-:Y:S01]  /*0e10*/  FADD.FTZ R234, -R2, R225 ;  /* 0x000000e102ea7221 */ /* 0x000fe20000010100 */
[----:B------:R-:W-:Y:S01]  /*0e20*/  FMUL.FTZ R225, R231, UR31 ;  /* 0x0000001fe7e17c20 */ /* 0x000fe20008410000 */
[----:B------:R-:W-:Y:S01]  /*0e30*/  FADD.FTZ R78, R78, R16 ;  /* 0x000000104e4e7221 */ /* 0x000fe20000010000 */
[----:B------:R-:W5:Y:S02]  /*0e40*/  @P0 LDG.E.128 R172, desc[UR18][R18.64] ;  /* 0x0000001212ac0981 */ /* 0x000f64000c1e1d00 */
[----:B------:R-:W-:Y:S01]  /*0e50*/  FFMA.FTZ R110, R225, R16, R110 ;  /* 0x00000010e16e7223 */ /* 0x000fe2000001006e */
[----:B------:R-:W-:Y:S01]  /*0e60*/  FADD.FTZ R243, -R2, R210 ;  /* 0x000000d202f37221 */ /* 0x000fe20000010100 */
[----:B------:R0:W5:Y:S01]  /*0e70*/  @P0 LDG.E.128 R176, desc[UR18][R18.64+0x10] ;  /* 0x0000101212b00981 */ /* 0x000162000c1e1d00 */
[C---:B----4-:R-:W-:Y:S02]  /*0e80*/  PRMT R22, R198.reuse, 0x7632, R22 ;  /* 0x00007632c6167816 */ /* 0x050fe40000000016 */
[----:B------:R-:W-:-:S02]  /*0e90*/  SHF.L.U32 R252, R198, 0x10, RZ ;  /* 0x00000010c6fc7819 */ /* 0x000fc400000006ff */
[----:B------:R-:W-:Y:S01]  /*0ea0*/  SHF.L.U32 R198, R222, 0x10, RZ ;  /* 0x00000010dec67819 */ /* 0x000fe200000006ff */
[----:B------:R-:W-:Y:S02]  /*0eb0*/  FMUL.FTZ R222, R221, R17 ;  /* 0x00000011ddde7220 */ /* 0x000fe40000410000 */
[----:B------:R-:W4:Y:S01]  /*0ec0*/  LDL R17, [R1+0x64] ;  /* 0x0000640001117983 */ /* 0x000f220000100800 */
[----:B------:R-:W-:-:S03]  /*0ed0*/  FMUL.FTZ R221, R218, R16 ;  /* 0x00000010dadd7220 */ /* 0x000fc60000410000 */
[----:B------:R-:W4:Y:S01]  /*0ee0*/  LDL R16, [R1+0x6c] ;  /* 0x00006c0001107983 */ /* 0x000f220000100800 */
[----:B------:R-:W-:Y:S01]  /*0ef0*/  PRMT R244, R228, 0x7632, R244 ;  /* 0x00007632e4f47816 */ /* 0x000fe200000000f4 */
[----:B------:R-:W-:Y:S01]  /*0f00*/  FADD.FTZ R241, -R2, R212 ;  /* 0x000000d402f17221 */ /* 0x000fe20000010100 */
[----:B0-----:R-:W-:Y:S01]  /*0f10*/  SHF.L.U32 R19, R228, 0x10, RZ ;  /* 0x00000010e4137819 */ /* 0x001fe200000006ff */
[C---:B------:R-:W-:Y:S01]  /*0f20*/  FADD.FTZ R210, -R2.reuse, R219 ;  /* 0x000000db02d27221 */ /* 0x040fe20000010100 */
[C---:B------:R-:W-:Y:S01]  /*0f30*/  FADD.FTZ R240, -R2.reuse, R213 ;  /* 0x000000d502f07221 */ /* 0x040fe20000010100 */
[C---:B------:R-:W-:Y:S01]  /*0f40*/  FADD.FTZ R212, -R2.reuse, R217 ;  /* 0x000000d902d47221 */ /* 0x040fe20000010100 */
[----:B------:R-:W-:Y:S01]  /*0f50*/  FADD.FTZ R13, -R2, R9 ;  /* 0x00000009020d7221 */ /* 0x000fe20000010100 */
[----:B------:R-:W-:Y:S01]  /*0f60*/  PRMT R228, R4, 0x7632, R228 ;  /* 0x0000763204e47816 */ /* 0x000fe200000000e4 */
[C---:B------:R-:W-:Y:S01]  /*0f70*/  FADD.FTZ R239, -R2.reuse, R215 ;  /* 0x000000d702ef7221 */ /* 0x040fe20000010100 */
[C---:B------:R-:W-:Y:S01]  /*0f80*/  PRMT R3, R5.reuse, 0x7632, R3 ;  /* 0x0000763205037816 */ /* 0x040fe20000000003 */
[----:B------:R-:W-:Y:S01]  /*0f90*/  FADD.FTZ R213, -R2, R216 ;  /* 0x000000d802d57221 */ /* 0x000fe20000010100 */
[----:B------:R-:W-:Y:S01]  /*0fa0*/  PRMT R219, R200, 0x7632, R219 ;  /* 0x00007632c8db7816 */ /* 0x000fe200000000db */
[C---:B------:R-:W-:Y:S01]  /*0fb0*/  FADD.FTZ R14, -R2.reuse, R8 ;  /* 0x00000008020e7221 */ /* 0x040fe20000010100 */
[----:B------:R-:W-:Y:S01]  /*0fc0*/  FADD.FTZ R12, -R2, R10 ;  /* 0x0000000a020c7221 */ /* 0x000fe20000010100 */
[----:B------:R-:W-:-:S02]  /*0fd0*/  SHF.L.U32 R9, R5, 0x10, RZ ;  /* 0x0000001005097819 */ /* 0x000fc400000006ff */
[----:B------:R-:W-:Y:S02]  /*0fe0*/  PRMT R217, R7, 0x7632, R217 ;  /* 0x0000763207d97816 */ /* 0x000fe400000000d9 */
[----:B------:R-:W-:Y:S02]  /*0ff0*/  SHF.L.U32 R10, R4, 0x10, RZ ;  /* 0x00000010040a7819 */ /* 0x000fe400000006ff */
[C---:B------:R-:W-:Y:S02]  /*1000*/  PRMT R216, R6.reuse, 0x7632, R216 ;  /* 0x0000763206d87816 */ /* 0x040fe400000000d8 */
[----:B------:R-:W-:Y:S02]  /*1010*/  SHF.L.U32 R8, R6, 0x10, RZ ;  /* 0x0000001006087819 */ /* 0x000fe400000006ff */
[C---:B------:R-:W-:Y:S02]  /*1020*/  PRMT R215, R201.reuse, 0x7632, R215 ;  /* 0x00007632c9d77816 */ /* 0x040fe400000000d7 */
[----:B------:R-:W-:-:S02]  /*1030*/  SHF.L.U32 R5, R201, 0x10, RZ ;  /* 0x00000010c9057819 */ /* 0x000fc400000006ff */
[C---:B------:R-:W-:Y:S02]  /*1040*/  PRMT R21, R199.reuse, 0x7632, R21 ;  /* 0x00007632c7157816 */ /* 0x040fe40000000015 */
[----:B------:R-:W-:Y:S02]  /*1050*/  SHF.L.U32 R20, R199, 0x10, RZ ;  /* 0x00000010c7147819 */ /* 0x000fe400000006ff */
[----:B------:R-:W-:Y:S02]  /*1060*/  SHF.L.U32 R6, R200, 0x10, RZ ;  /* 0x00000010c8067819 */ /* 0x000fe400000006ff */
[C---:B------:R-:W-:Y:S02]  /*1070*/  PRMT R201, R202.reuse, 0x7632, R201 ;  /* 0x00007632cac97816 */ /* 0x040fe400000000c9 */
[----:B------:R-:W-:Y:S02]  /*1080*/  SHF.L.U32 R4, R202, 0x10, RZ ;  /* 0x00000010ca047819 */ /* 0x000fe400000006ff */
[----:B------:R-:W-:Y:S01]  /*1090*/  SHF.L.U32 R199, R220, 0x10, RZ ;  /* 0x00000010dcc77819 */ /* 0x000fe200000006ff */
[----:B------:R-:W-:Y:S01]  /*10a0*/  FMUL.FTZ R220, R246, UR31 ;  /* 0x0000001ff6dc7c20 */ /* 0x000fe20008410000 */
[----:B------:R-:W-:Y:S01]  /*10b0*/  MOV R200, R228 ;  /* 0x000000e400c87202 */ /* 0x000fe20000000f00 */
[C---:B------:R-:W-:Y:S01]  /*10c0*/  FADD.FTZ R205, -R2.reuse, R205 ;  /* 0x000000cd02cd7221 */ /* 0x040fe20000010100 */
[----:B------:R-:W-:Y:S01]  /*10d0*/  MOV R202, R3 ;  /* 0x0000000300ca7202 */ /* 0x000fe20000000f00 */
[C---:B------:R-:W-:Y:S01]  /*10e0*/  FADD.FTZ R214, -R2.reuse, R214 ;  /* 0x000000d602d67221 */ /* 0x040fe20000010100 */
[----:B------:R-:W-:Y:S01]  /*10f0*/  MOV R231, R219 ;  /* 0x000000db00e77202 */ /* 0x000fe20000000f00 */
[----:B------:R-:W-:Y:S01]  /*1100*/  FADD.FTZ R11, -R2, R11 ;  /* 0x0000000b020b7221 */ /* 0x000fe20000010100 */
[----:B------:R-:W-:Y:S01]  /*1110*/  MOV R246, R217 ;  /* 0x000000d900f67202 */ /* 0x000fe20000000f00 */
[----:B------:R-:W-:Y:S01]  /*1120*/  FMUL.FTZ R219, R245, UR31 ;  /* 0x0000001ff5db7c20 */ /* 0x000fe20008410000 */
[----:B------:R-:W-:Y:S01]  /*1130*/  PRMT R24, R196, 0x7632, R24 ;  /* 0x00007632c4187816 */ /* 0x000fe20000000018 */
[----:B------:R-:W-:Y:S01]  /*1140*/  FMUL.FTZ R217, R242, UR31 ;  /* 0x0000001ff2d97c20 */ /* 0x000fe20008410000 */
[----:B------:R-:W-:Y:S01]  /*1150*/  SHF.L.U32 R2, R196, 0x10, RZ ;  /* 0x00000010c4027819 */ /* 0x000fe200000006ff */
[----:B------:R-:W-:Y:S01]  /*1160*/  FMUL.FTZ R242, R239, UR31 ;  /* 0x0000001feff27c20 */ /* 0x000fe20008410000 */
[----:B------:R-:W-:Y:S01]  /*1170*/  MOV R245, R216 ;  /* 0x000000d800f57202 */ /* 0x000fe20000000f00 */
[----:B------:R-:W-:Y:S01]  /*1180*/  FMUL.FTZ R216, R241, UR31 ;  /* 0x0000001ff1d87c20 */ /* 0x000fe20008410000 */
[----:B------:R-:W-:-:S02]  /*1190*/  MOV R196, R244 ;  /* 0x000000f400c47202 */ /* 0x000fc40000000f00 */
[----:B------:R-:W-:Y:S01]  /*11a0*/  MOV R241, R202 ;  /* 0x000000ca00f17202 */ /* 0x000fe20000000f00 */
[----:B------:R-:W-:Y:S01]  /*11b0*/  FMUL.FTZ R202, R15, UR31 ;  /* 0x0000001f0fca7c20 */ /* 0x000fe20008410000 */
[----:B------:R-:W-:Y:S01]  /*11c0*/  MOV R239, R200 ;  /* 0x000000c800ef7202 */ /* 0x000fe20000000f00 */
[----:B------:R-:W-:Y:S01]  /*11d0*/  FMUL.FTZ R200, R13, UR31 ;  /* 0x0000001f0dc87c20 */ /* 0x000fe20008410000 */
[----:B------:R-:W-:Y:S01]  /*11e0*/  FMUL.FTZ R0, R0, UR31 ;  /* 0x0000001f00007c20 */ /* 0x000fe20008410000 */
[----:B------:R-:W4:Y:S01]  /*11f0*/  LDL R13, [R1+0x48] ;  /* 0x00004800010d7983 */ /* 0x000f220000100800 */
[----:B------:R-:W-:Y:S01]  /*1200*/  FADD.FTZ R77, R77, R198 ;  /* 0x000000c64d4d7221 */ /* 0x000fe20000010000 */
[-C--:B------:R-:W-:Y:S01]  /*1210*/  FFMA.FTZ R109, R226, R198.reuse, R109 ;  /* 0x000000c6e26d7223 */ /* 0x080fe2000001006d */
[----:B------:R-:W-:Y:S01]  /*1220*/  SHF.L.U32 R196, R196, 0x10, RZ ;  /* 0x00000010c4c47819 */ /* 0x000fe200000006ff */
[----:B------:R-:W-:Y:S01]  /*1230*/  FMUL.FTZ R230, R205, UR31 ;  /* 0x0000001fcde67c20 */ /* 0x000fe20008410000 */
[----:B------:R-:W-:Y:S01]  /*1240*/  PRMT R247, R229, 0x7632, R247 ;  /* 0x00007632e5f77816 */ /* 0x000fe200000000f7 */
[----:B------:R-:W-:Y:S01]  /*1250*/  FFMA.FTZ R112, R0, R19, R112 ;  /* 0x0000001300707223 */ /* 0x000fe20000010070 */
[----:B------:R-:W-:Y:S01]  /*1260*/  FADD.FTZ R80, R80, R19 ;  /* 0x0000001350507221 */ /* 0x000fe20000010000 */
[----:B--2---:R-:W-:-:S02]  /*1270*/  FMUL.FTZ R15, R237, R198 ;  /* 0x000000c6ed0f7220 */ /* 0x004fc40000410000 */
[----:B------:R-:W2:Y:S01]  /*1280*/  LDL R198, [R1+0x28] ;  /* 0x0000280001c67983 */ /* 0x000ea20000100800 */
[C---:B------:R-:W-:Y:S01]  /*1290*/  PRMT R25, R203.reuse, 0x7632, R25 ;  /* 0x00007632cb197816 */ /* 0x040fe20000000019 */
[----:B------:R-:W-:Y:S01]  /*12a0*/  FFMA.FTZ R113, R230, R196, R113 ;  /* 0x000000c4e6717223 */ /* 0x000fe20000010071 */
[----:B------:R-:W-:Y:S01]  /*12b0*/  SHF.L.U32 R3, R203, 0x10, RZ ;  /* 0x00000010cb037819 */ /* 0x000fe200000006ff */
[----:B------:R-:W-:Y:S01]  /*12c0*/  FADD.FTZ R81, R81, R196 ;  /* 0x000000c451517221 */ /* 0x000fe20000010000 */
[----:B------:R-:W-:Y:S02]  /*12d0*/  MOV R203, R247 ;  /* 0x000000f700cb7202 */ /* 0x000fe40000000f00 */
[----:B------:R-:W-:Y:S01]  /*12e0*/  SHF.L.U32 R18, R229, 0x10, RZ ;  /* 0x00000010e5127819 */ /* 0x000fe200000006ff */
[----:B------:R-:W-:Y:S01]  /*12f0*/  FMUL.FTZ R229, R204, UR31 ;  /* 0x0000001fcce57c20 */ /* 0x000fe20008410000 */
[----:B------:R-:W-:Y:S01]  /*1300*/  PRMT R23, R197, 0x7632, R23 ;  /* 0x00007632c5177816 */ /* 0x000fe20000000017 */
[----:B---3--:R-:W-:Y:S01]  /*1310*/  FMUL.FTZ R224, R224, R19 ;  /* 0x00000013e0e07220 */ /* 0x008fe20000410000 */
[----:B------:R-:W-:-:S02]  /*1320*/  FMUL.FTZ R19, R12, UR31 ;  /* 0x0000001f0c137c20 */ /* 0x000fc40008410000 */
[----:B------:R-:W3:Y:S01]  /*1330*/  LDL R12, [R1+0x30] ;  /* 0x00003000010c7983 */ /* 0x000ee20000100800 */
[----:B------:R-:W-:Y:S01]  /*1340*/  SHF.L.U32 R247, R197, 0x10, RZ ;  /* 0x00000010c5f77819 */ /* 0x000fe200000006ff */
[----:B------:R-:W-:Y:S01]  /*1350*/  FMUL.FTZ R228, R238, UR31 ;  /* 0x0000001feee47c20 */ /* 0x000fe20008410000 */
[----:B------:R-:W-:Y:S01]  /*1360*/  SHF.L.U32 R197, R203, 0x10, RZ ;  /* 0x00000010cbc57819 */ /* 0x000fe200000006ff */
[-C--:B------:R-:W-:Y:S01]  /*1370*/  FFMA.FTZ R114, R229, R18.reuse, R114 ;  /* 0x00000012e5727223 */ /* 0x080fe20000010072 */
[----:B------:R-:W-:Y:S01]  /*1380*/  FADD.FTZ R82, R82, R18 ;  /* 0x0000001252527221 */ /* 0x000fe20000010000 */
[----:B------:R-:W-:Y:S01]  /*1390*/  FMUL.FTZ R223, R223, R18 ;  /* 0x00000012dfdf7220 */ /* 0x000fe20000410000 */
[----:B------:R-:W-:Y:S01]  /*13a0*/  FMUL.FTZ R18, R11, UR31 ;  /* 0x0000001f0b127c20 */ /* 0x000fe20008410000 */
[----:B------:R-:W-:Y:S01]  /*13b0*/  FMUL.FTZ R244, R232, UR31 ;  /* 0x0000001fe8f47c20 */ /* 0x000fe20008410000 */
[----:B------:R-:W-:Y:S01]  /*13c0*/  FFMA.FTZ R115, R228, R197, R115 ;  /* 0x000000c5e4737223 */ /* 0x000fe20000010073 */
[----:B------:R-:W-:Y:S01]  /*13d0*/  FADD.FTZ R83, R83, R197 ;  /* 0x000000c553537221 */ /* 0x000fe20000010000 */
[----:B------:R-:W3:Y:S01]  /*13e0*/  LDL R11, [R1+0x38] ;  /* 0x00003800010b7983 */ /* 0x000ee20000100800 */
[----:B------:R-:W-:Y:S01]  /*13f0*/  MOV R232, R215 ;  /* 0x000000d700e87202 */ /* 0x000fe20000000f00 */
[----:B------:R-:W-:-:S02]  /*1400*/  FMUL.FTZ R215, R240, UR31 ;  /* 0x0000001ff0d77c20 */ /* 0x000fc40008410000 */
[----:B------:R-:W3:Y:S01]  /*1410*/  LDL R240, [R1+0x40] ;  /* 0x0000400001f07983 */ /* 0x000ee20000100800 */
[----:B----4-:R-:W-:-:S03]  /*1420*/  FMUL.FTZ R17, R17, R196 ;  /* 0x000000c411117220 */ /* 0x010fc60000410000 */
[----:B------:R-:W4:Y:S01]  /*1430*/  LDL R196, [R1+0x10] ;  /* 0x0000100001c47983 */ /* 0x000f220000100800 */
[----:B------:R-:W-:-:S03]  /*1440*/  FMUL.FTZ R16, R16, R197 ;  /* 0x000000c510107220 */ /* 0x000fc60000410000 */
[----:B------:R-:W4:Y:S01]  /*1450*/  LDL R197, [R1+0x18] ;  /* 0x0000180001c57983 */ /* 0x000f220000100800 */
[----:B------:R-:W-:-:S03]  /*1460*/  FMUL.FTZ R203, R233, UR31 ;  /* 0x0000001fe9cb7c20 */ /* 0x000fc60008410000 */
[----:B------:R-:W4:Y:S01]  /*1470*/  LDL R233, [R1+0x20] ;  /* 0x0000200001e97983 */ /* 0x000f220000100800 */
[----:B------:R-:W-:Y:S01]  /*1480*/  FMUL.FTZ R218, R243, UR31 ;  /* 0x0000001ff3da7c20 */ /* 0x000fe20008410000 */
[----:B------:R-:W-:Y:S02]  /*1490*/  FADD.FTZ R74, R74, R9 ;  /* 0x000000094a4a7221 */ /* 0x000fe40000010000 */
[----:B------:R-:W4:Y:S01]  /*14a0*/  LDL R243, [R1+0x5c] ;  /* 0x00005c0001f37983 */ /* 0x000f220000100800 */
[----:B------:R-:W-:Y:S01]  /*14b0*/  FFMA.FTZ R106, R218, R9, R106 ;  /* 0x00000009da6a7223 */ /* 0x000fe2000001006a */
[----:B------:R-:W-:Y:S01]  /*14c0*/  FADD.FTZ R68, R68, R8 ;  /* 0x0000000844447221 */ /* 0x000fe20000010000 */
[----:B------:R-:W-:Y:S01]  /*14d0*/  FFMA.FTZ R100, R216, R8, R100 ;  /* 0x00000008d8647223 */ /* 0x000fe20000010064 */
[----:B------:R-:W-:Y:S01]  /*14e0*/  FMUL.FTZ R205, R235, UR31 ;  /* 0x0000001febcd7c20 */ /* 0x000fe20008410000 */
[----:B------:R-:W-:Y:S01]  /*14f0*/  SHF.L.U32 R235, R241, 0x10, RZ ;  /* 0x00000010f1eb7819 */ /* 0x000fe200000006ff */
[----:B------:R-:W-:Y:S01]  /*1500*/  FMUL.FTZ R214, R214, UR31 ;  /* 0x0000001fd6d67c20 */ /* 0x000fe20008410000 */
[----:B------:R-:W-:-:S02]  /*1510*/  SHF.L.U32 R7, R7, 0x10, RZ ;  /* 0x0000001007077819 */ /* 0x000fc400000006ff */
[----:B------:R-:W-:Y:S01]  /*1520*/  MOV R238, R201 ;  /* 0x000000c900ee7202 */ /* 0x000fe20000000f00 */
[----:B------:R-:W-:Y:S02]  /*1530*/  FMUL.FTZ R201, R14, UR31 ;  /* 0x0000001f0ec97c20 */ /* 0x000fe40008410000 */
[----:B------:R-:W-:Y:S01]  /*1540*/  FADD.FTZ R70, R70, R7 ;  /* 0x0000000746467221 */ /* 0x000fe20000010000 */
[----:B------:R-:W-:Y:S01]  /*1550*/  FFMA.FTZ R102, R214, R7, R102 ;  /* 0x00000007d6667223 */ /* 0x000fe20000010066 */
[----:B------:R-:W-:Y:S01]  /*1560*/  FMUL.FTZ R204, R234, UR31 ;  /* 0x0000001feacc7c20 */ /* 0x000fe20008410000 */
[----:B------:R-:W-:Y:S01]  /*1570*/  SHF.L.U32 R234, R239, 0x10, RZ ;  /* 0x00000010efea7819 */ /* 0x000fe200000006ff */
[----:B------:R-:W-:Y:S01]  /*1580*/  FMUL.FTZ R13, R13, R9 ;  /* 0x000000090d0d7220 */ /* 0x000fe20000410000 */
[----:B--2---:R-:W-:Y:S02]  /*1590*/  FMUL.FTZ R9, R198, R5 ;  /* 0x00000005c6097220 */ /* 0x004fe40000410000 */
[----:B------:R-:W2:Y:S01]  /*15a0*/  LDL R198, [R1] ;  /* 0x0000000001c67983 */ /* 0x000ea20000100800 */
[----:B---3--:R-:W-:Y:S01]  /*15b0*/  FMUL.FTZ R12, R12, R8 ;  /* 0x000000080c0c7220 */ /* 0x008fe20000410000 */
[----:B------:R-:W-:Y:S01]  /*15c0*/  FMUL.FTZ R11, R11, R7 ;  /* 0x000000070b0b7220 */ /* 0x000fe20000410000 */
[----:B------:R-:W-:Y:S01]  /*15d0*/  FMUL.FTZ R14, R240, R10 ;  /* 0x0000000af00e7220 */ /* 0x000fe20000410000 */
[----:B----4-:R-:W-:Y:S01]  /*15e0*/  FMUL.FTZ R8, R196, R4 ;  /* 0x00000004c4087220 */ /* 0x010fe20000410000 */
[----:B------:R-:W-:-:S02]  /*15f0*/  SHF.L.U32 R196, R25, 0x10, RZ ;  /* 0x0000001019c47819 */ /* 0x000fc400000006ff */
[----:B------:R0:W5:Y:S04]  /*1600*/  LDL.LU R25, [R1+0x84] ;  /* 0x0000840001197983 */ /* 0x0001680000300800 */
[----:B------:R-:W3:Y:S01]  /*1610*/  LDL R241, [R1+0x44] ;  /* 0x0000440001f17983 */ /* 0x000ee20000100800 */
[----:B------:R-:W-:Y:S01]  /*1620*/  FMUL.FTZ R7, R197, R3 ;  /* 0x00000003c5077220 */ /* 0x000fe20000410000 */
[----:B------:R-:W-:Y:S02]  /*1630*/  SHF.L.U32 R197, R24, 0x10, RZ ;  /* 0x0000001018c57819 */ /* 0x000fe400000006ff */
[----:B------:R0:W5:Y:S04]  /*1640*/  LDL.LU R24, [R1+0x80] ;  /* 0x0000800001187983 */ /* 0x0001680000300800 */
[----:B------:R-:W4:Y:S04]  /*1650*/  LDL R240, [R1+0x4c] ;  /* 0x00004c0001f07983 */ /* 0x000f280000100800 */
[----:B------:R-:W4:Y:S01]  /*1660*/  LDL R239, [R1+0x34] ;  /* 0x0000340001ef7983 */ /* 0x000f220000100800 */
[----:B------:R-:W-:Y:S01]  /*1670*/  FMUL.FTZ R211, R211, UR31 ;  /* 0x0000001fd3d37c20 */ /* 0x000fe20008410000 */
[----:B------:R-:W-:Y:S01]  /*1680*/  FMUL.FTZ R213, R213, UR31 ;  /* 0x0000001fd5d57c20 */ /* 0x000fe20008410000 */
[----:B------:R-:W-:Y:S01]  /*1690*/  FFMA.FTZ R104, R220, R10, R104 ;  /* 0x0000000adc687223 */ /* 0x000fe20000010068 */
[----:B------:R-:W-:Y:S01]  /*16a0*/  FADD.FTZ R72, R72, R10 ;  /* 0x0000000a48487221 */ /* 0x000fe20000010000 */
[----:B------:R-:W-:Y:S01]  /*16b0*/  FFMA.FTZ R98, R211, R5, R98 ;  /* 0x00000005d3627223 */ /* 0x000fe20000010062 */
[----:B------:R-:W-:Y:S01]  /*16c0*/  FADD.FTZ R66, R66, R5 ;  /* 0x0000000542427221 */ /* 0x000fe20000010000 */
[-C--:B------:R-:W-:Y:S01]  /*16d0*/  FFMA.FTZ R96, R213, R6.reuse, R96 ;  /* 0x00000006d5607223 */ /* 0x080fe20000010060 */
[----:B------:R-:W-:Y:S01]  /*16e0*/  FADD.FTZ R64, R64, R6 ;  /* 0x0000000640407221 */ /* 0x000fe20000010000 */
[----:B------:R-:W-:Y:S01]  /*16f0*/  FMUL.FTZ R10, R233, R6 ;  /* 0x00000006e90a7220 */ /* 0x000fe20000410000 */
[----:B------:R-:W-:Y:S01]  /*1700*/  FFMA.FTZ R5, R0, R224, RZ ;  /* 0x000000e000057223 */ /* 0x000fe200000100ff */
[----:B------:R-:W-:Y:S01]  /*1710*/  FADD.FTZ R6, RZ, R224 ;  /* 0x000000e0ff067221 */ /* 0x000fe20000010000 */
[----:B------:R-:W-:Y:S01]  /*1720*/  FADD.FTZ R62, R62, R3 ;  /* 0x000000033e3e7221 */ /* 0x000fe20000010000 */
[----:B------:R-:W-:Y:S01]  /*1730*/  FFMA.FTZ R94, R207, R3, R94 ;  /* 0x00000003cf5e7223 */ /* 0x000fe2000001005e */
[----:B------:R-:W-:Y:S01]  /*1740*/  FFMA.FTZ R5, R230, R17, R5 ;  /* 0x00000011e6057223 */ /* 0x000fe20000010005 */
[----:B------:R-:W-:Y:S01]  /*1750*/  FADD.FTZ R6, R17, R6 ;  /* 0x0000000611067221 */ /* 0x000fe20000010000 */
[----:B------:R-:W-:Y:S01]  /*1760*/  FMUL.FTZ R209, R209, UR31 ;  /* 0x0000001fd1d17c20 */ /* 0x000fe20008410000 */
[----:B------:R-:W-:Y:S01]  /*1770*/  FADD.FTZ R60, R60, R4 ;  /* 0x000000043c3c7221 */ /* 0x000fe20000010000 */
[----:B------:R-:W-:Y:S01]  /*1780*/  FFMA.FTZ R5, R229, R223, R5 ;  /* 0x000000dfe5057223 */ /* 0x000fe20000010005 */
[----:B------:R-:W-:Y:S01]  /*1790*/  FADD.FTZ R6, R223, R6 ;  /* 0x00000006df067221 */ /* 0x000fe20000010000 */
[----:B------:R-:W-:Y:S01]  /*17a0*/  FMUL.FTZ R243, R243, R199 ;  /* 0x000000c7f3f37220 */ /* 0x000fe20000410000 */
[----:B------:R-:W-:Y:S01]  /*17b0*/  FFMA.FTZ R88, R205, R2, R88 ;  /* 0x00000002cd587223 */ /* 0x000fe20000010058 */
[----:B------:R-:W-:Y:S01]  /*17c0*/  FFMA.FTZ R5, R228, R16, R5 ;  /* 0x00000010e4057223 */ /* 0x000fe20000010005 */
[----:B------:R-:W-:Y:S01]  /*17d0*/  FADD.FTZ R6, R16, R6 ;  /* 0x0000000610067221 */ /* 0x000fe20000010000 */
[----:B------:R-:W-:Y:S01]  /*17e0*/  FADD.FTZ R56, R56, R2 ;  /* 0x0000000238387221 */ /* 0x000fe20000010000 */
[----:B------:R-:W4:Y:S01]  /*17f0*/  LDL R237, [R1+0x8] ;  /* 0x0000080001ed7983 */ /* 0x000f220000100800 */
[----:B------:R-:W-:Y:S01]  /*1800*/  FFMA.FTZ R3, R227, R222, R5 ;  /* 0x000000dee3037223 */ /* 0x000fe20000010005 */
[----:B------:R-:W-:Y:S01]  /*1810*/  FADD.FTZ R6, R222, R6 ;  /* 0x00000006de067221 */ /* 0x000fe20000010000 */
[----:B------:R-:W-:-:S02]  /*1820*/  FFMA.FTZ R92, R209, R4, R92 ;  /* 0x00000004d15c7223 */ /* 0x000fc4000001005c */
[----:B------:R-:W-:Y:S01]  /*1830*/  FFMA.FTZ R3, R226, R15, R3 ;  /* 0x0000000fe2037223 */ /* 0x000fe20000010003 */
[----:B------:R-:W-:-:S03]  /*1840*/  FADD.FTZ R4, R15, R6 ;  /* 0x000000060f047221 */ /* 0x000fc60000010000 */
[----:B------:R-:W-:Y:S01]  /*1850*/  FFMA.FTZ R3, R225, R221, R3 ;  /* 0x000000dde1037223 */ /* 0x000fe20000010003 */
[----:B------:R-:W-:-:S03]  /*1860*/  SHF.L.U32 R233, R238, 0x10, RZ ;  /* 0x00000010eee97819 */ /* 0x000fc600000006ff */
[----:B------:R-:W-:-:S04]  /*1870*/  FFMA.FTZ R3, R244, R243, R3 ;  /* 0x000000f3f4037223 */ /* 0x000fc80000010003 */
[----:B------:R-:W-:Y:S01]  /*1880*/  FFMA.FTZ R3, R220, R14, R3 ;  /* 0x0000000edc037223 */ /* 0x000fe20000010003 */
[----:B------:R-:W-:Y:S01]  /*1890*/  FMUL.FTZ R206, R236, UR31 ;  /* 0x0000001fecce7c20 */ /* 0x000fe20008410000 */
[----:B--2---:R-:W-:Y:S01]  /*18a0*/  FMUL.FTZ R6, R198, R2 ;  /* 0x00000002c6067220 */ /* 0x004fe20000410000 */
[----:B------:R-:W-:Y:S01]  /*18b0*/  FADD.FTZ R2, R221, R4 ;  /* 0x00000004dd027221 */ /* 0x000fe20000010000 */
[----:B------:R-:W-:Y:S02]  /*18c0*/  SHF.L.U32 R198, R23, 0x10, RZ ;  /* 0x0000001017c67819 */ /* 0x000fe400000006ff */
[----:B------:R0:W5:Y:S01]  /*18d0*/  LDL.LU R23, [R1+0x7c] ;  /* 0x00007c0001177983 */ /* 0x0001620000300800 */
[----:B------:R-:W-:-:S03]  /*18e0*/  FADD.FTZ R2, R243, R2 ;  /* 0x00000002f3027221 */ /* 0x000fc60000010000 */
[----:B------:R-:W2:Y:S01]  /*18f0*/  LDL R238, [R1+0x3c] ;  /* 0x00003c0001ee7983 */ /* 0x000ea20000100800 */
[----:B------:R-:W-:Y:S01]  /*1900*/  FADD.FTZ R4, R14, R2 ;  /* 0x000000020e047221 */ /* 0x000fe20000010000 */
[----:B------:R-:W-:Y:S01]  /*1910*/  SHF.L.U32 R236, R245, 0x10, RZ ;  /* 0x00000010f5ec7819 */ /* 0x000fe200000006ff */
[-C--:B------:R-:W-:Y:S01]  /*1920*/  FFMA.FTZ R105, R219, R234.reuse, R105 ;  /* 0x000000eadb697223 */ /* 0x080fe20000010069 */
[----:B------:R-:W-:Y:S01]  /*1930*/  FADD.FTZ R73, R73, R234 ;  /* 0x000000ea49497221 */ /* 0x000fe20000010000 */
[----:B---3--:R-:W-:-:S04]  /*1940*/  FMUL.FTZ R5, R241, R234 ;  /* 0x000000eaf1057220 */ /* 0x008fc80000410000 */
[----:B------:R-:W-:Y:S01]  /*1950*/  FFMA.FTZ R2, R219, R5, R3 ;  /* 0x00000005db027223 */ /* 0x000fe20000010003 */
[----:B------:R-:W-:Y:S01]  /*1960*/  FADD.FTZ R3, R5, R4 ;  /* 0x0000000405037221 */ /* 0x000fe20000010000 */
[----:B----4-:R-:W-:-:S03]  /*1970*/  FMUL.FTZ R4, R240, R235 ;  /* 0x000000ebf0047220 */ /* 0x010fc60000410000 */
[----:B------:R-:W-:-:S04]  /*1980*/  FADD.FTZ R3, R13, R3 ;  /* 0x000000030d037221 */ /* 0x000fc80000010000 */
[----:B------:R-:W-:Y:S01]  /*1990*/  FADD.FTZ R234, R4, R3 ;  /* 0x0000000304ea7221 */ /* 0x000fe20000010000 */
[-C--:B------:R-:W-:Y:S02]  /*19a0*/  FMUL.FTZ R3, R239, R236.reuse ;  /* 0x000000ecef037220 */ /* 0x080fe40000410000 */
[----:B------:R-:W3:Y:S01]  /*19b0*/  LDL R239, [R1+0x2c] ;  /* 0x00002c0001ef7983 */ /* 0x000ee20000100800 */
[----:B------:R-:W-:Y:S01]  /*19c0*/  FADD.FTZ R69, R69, R236 ;  /* 0x000000ec45457221 */ /* 0x000fe20000010000 */
[----:B------:R-:W-:Y:S02]  /*19d0*/  FFMA.FTZ R101, R215, R236, R101 ;  /* 0x000000ecd7657223 */ /* 0x000fe40000010065 */
[----:B------:R-:W4:Y:S01]  /*19e0*/  LDL R236, [R1+0x24] ;  /* 0x0000240001ec7983 */ /* 0x000f220000100800 */
[----:B------:R-:W-:Y:S01]  /*19f0*/  FFMA.FTZ R2, R218, R13, R2 ;  /* 0x0000000dda027223 */ /* 0x000fe20000010002 */
[----:B------:R-:W-:-:S03]  /*1a00*/  FFMA.FTZ R107, R217, R235, R107 ;  /* 0x000000ebd96b7223 */ /* 0x000fc6000001006b */
[----:B------:R-:W-:Y:S01]  /*1a10*/  FFMA.FTZ R2, R217, R4, R2 ;  /* 0x00000004d9027223 */ /* 0x000fe20000010002 */
[----:B------:R-:W-:Y:S01]  /*1a20*/  FADD.FTZ R75, R75, R235 ;  /* 0x000000eb4b4b7221 */ /* 0x000fe20000010000 */
[----:B------:R-:W-:Y:S01]  /*1a30*/  FADD.FTZ R79, R79, R199 ;  /* 0x000000c74f4f7221 */ /* 0x000fe20000010000 */
[----:B------:R-:W-:Y:S01]  /*1a40*/  FFMA.FTZ R111, R244, R199, R111 ;  /* 0x000000c7f46f7223 */ /* 0x000fe2000001006f */
[----:B------:R-:W-:Y:S01]  /*1a50*/  FFMA.FTZ R235, R216, R12, R2 ;  /* 0x0000000cd8eb7223 */ /* 0x000fe20000010002 */
[----:B------:R-:W-:Y:S01]  /*1a60*/  SHF.L.U32 R199, R246, 0x10, RZ ;  /* 0x00000010f6c77819 */ /* 0x000fe200000006ff */
[----:B------:R-:W-:Y:S02]  /*1a70*/  FMUL.FTZ R2, R237, R247 ;  /* 0x000000f7ed027220 */ /* 0x000fe40000410000 */
[----:B------:R-:W4:Y:S02]  /*1a80*/  LDL R237, [R1+0x14] ;  /* 0x0000140001ed7983 */ /* 0x000f240000100800 */
[----:B------:R-:W-:Y:S01]  /*1a90*/  FADD.FTZ R71, R71, R199 ;  /* 0x000000c747477221 */ /* 0x000fe20000010000 */
[----:B------:R-:W-:Y:S01]  /*1aa0*/  FFMA.FTZ R103, R242, R199, R103 ;  /* 0x000000c7f2677223 */ /* 0x000fe20000010067 */
[----:B------:R-:W-:Y:S01]  /*1ab0*/  SHF.L.U32 R232, R232, 0x10, RZ ;  /* 0x00000010e8e87819 */ /* 0x000fe200000006ff */
[----:B------:R-:W-:-:S04]  /*1ac0*/  FMUL.FTZ R210, R210, UR31 ;  /* 0x0000001fd2d27c20 */ /* 0x000fc80008410000 */
[-C--:B------:R-:W-:Y:S01]  /*1ad0*/  FFMA.FTZ R99, R210, R232.reuse, R99 ;  /* 0x000000e8d2637223 */ /* 0x080fe20000010063 */
[----:B------:R-:W-:Y:S01]  /*1ae0*/  FADD.FTZ R67, R67, R232 ;  /* 0x000000e843437221 */ /* 0x000fe20000010000 */
[----:B--2---:R-:W-:Y:S01]  /*1af0*/  FMUL.FTZ R241, R238, R199 ;  /* 0x000000c7eef17220 */ /* 0x004fe20000410000 */
[----:B------:R-:W-:Y:S02]  /*1b00*/  SHF.L.U32 R199, R22, 0x10, RZ ;  /* 0x0000001016c77819 */ /* 0x000fe400000006ff */
[----:B------:R0:W5:Y:S04]  /*1b10*/  LDL.LU R22, [R1+0x78] ;  /* 0x0000780001167983 */ /* 0x0001680000300800 */
[----:B------:R-:W2:Y:S04]  /*1b20*/  LDL R238, [R1+0x1c] ;  /* 0x00001c0001ee7983 */ /* 0x000ea80000100800 */
[----:B------:R-:W2:Y:S01]  /*1b30*/  LDL R240, [R1+0x4] ;  /* 0x0000040001f07983 */ /* 0x000ea20000100800 */
[----:B---3--:R-:W-:-:S03]  /*1b40*/  FMUL.FTZ R232, R239, R232 ;  /* 0x000000e8efe87220 */ /* 0x008fc60000410000 */
[----:B------:R-:W3:Y:S01]  /*1b50*/  LDL R239, [R1+0xc] ;  /* 0x00000c0001ef7983 */ /* 0x000ee20000100800 */
[----:B------:R-:W-:Y:S01]  /*1b60*/  FADD.FTZ R234, R12, R234 ;  /* 0x000000ea0cea7221 */ /* 0x000fe20000010000 */
[----:B------:R-:W-:-:S03]  /*1b70*/  FFMA.FTZ R235, R215, R3, R235 ;  /* 0x00000003d7eb7223 */ /* 0x000fc600000100eb */
[----:B------:R-:W-:Y:S01]  /*1b80*/  FADD.FTZ R234, R3, R234 ;  /* 0x000000ea03ea7221 */ /* 0x000fe20000010000 */
[----:B------:R-:W-:Y:S01]  /*1b90*/  FFMA.FTZ R235, R214, R11, R235 ;  /* 0x0000000bd6eb7223 */ /* 0x000fe200000100eb */
[----:B------:R-:W-:Y:S02]  /*1ba0*/  SHF.L.U32 R231, R231, 0x10, RZ ;  /* 0x00000010e7e77819 */ /* 0x000fe400000006ff */
[----:B------:R-:W-:Y:S01]  /*1bb0*/  FADD.FTZ R234, R11, R234 ;  /* 0x000000ea0bea7221 */ /* 0x000fe20000010000 */
[----:B------:R-:W-:Y:S01]  /*1bc0*/  FMUL.FTZ R212, R212, UR31 ;  /* 0x0000001fd4d47c20 */ /* 0x000fe20008410000 */
[----:B------:R-:W-:Y:S02]  /*1bd0*/  FFMA.FTZ R235, R242, R241, R235 ;  /* 0x000000f1f2eb7223 */ /* 0x000fe400000100eb */
[----:B------:R-:W-:Y:S01]  /*1be0*/  FADD.FTZ R234, R241, R234 ;  /* 0x000000eaf1ea7221 */ /* 0x000fe20000010000 */
[-C--:B------:R-:W-:Y:S01]  /*1bf0*/  FFMA.FTZ R97, R212, R231.reuse, R97 ;  /* 0x000000e7d4617223 */ /* 0x080fe20000010061 */
[----:B------:R-:W-:Y:S01]  /*1c00*/  FADD.FTZ R65, R65, R231 ;  /* 0x000000e741417221 */ /* 0x000fe20000010000 */
[----:B----4-:R-:W-:Y:S01]  /*1c10*/  FMUL.FTZ R231, R236, R231 ;  /* 0x000000e7ece77220 */ /* 0x010fe20000410000 */
[----:B------:R-:W-:Y:S01]  /*1c20*/  FFMA.FTZ R235, R213, R10, R235 ;  /* 0x0000000ad5eb7223 */ /* 0x000fe200000100eb */
[----:B------:R-:W-:-:S03]  /*1c30*/  FADD.FTZ R236, R10, R234 ;  /* 0x000000ea0aec7221 */ /* 0x000fc60000010000 */
[----:B------:R-:W-:Y:S01]  /*1c40*/  FFMA.FTZ R234, R212, R231, R235 ;  /* 0x000000e7d4ea7223 */ /* 0x000fe200000100eb */
[----:B------:R-:W-:Y:S01]  /*1c50*/  FADD.FTZ R235, R231, R236 ;  /* 0x000000ece7eb7221 */ /* 0x000fe20000010000 */
[----:B------:R-:W-:-:S03]  /*1c60*/  FMUL.FTZ R208, R208, UR31 ;  /* 0x0000001fd0d07c20 */ /* 0x000fc60008410000 */
[----:B------:R-:W-:Y:S01]  /*1c70*/  FADD.FTZ R235, R9, R235 ;  /* 0x000000eb09eb7221 */ /* 0x000fe20000010000 */
[----:B------:R-:W-:-:S03]  /*1c80*/  FFMA.FTZ R234, R211, R9, R234 ;  /* 0x00000009d3ea7223 */ /* 0x000fc600000100ea */
[----:B------:R-:W-:Y:S01]  /*1c90*/  FADD.FTZ R235, R232, R235 ;  /* 0x000000ebe8eb7221 */ /* 0x000fe20000010000 */
[----:B------:R-:W-:Y:S01]  /*1ca0*/  FADD.FTZ R61, R61, R233 ;  /* 0x000000e93d3d7221 */ /* 0x000fe20000010000 */
[----:B------:R-:W-:Y:S01]  /*1cb0*/  FFMA.FTZ R234, R210, R232, R234 ;  /* 0x000000e8d2ea7223 */ /* 0x000fe200000100ea */
        /* <DEDUP_REMOVED lines=14> */
[----:B--2---:R-:W-:-:S04]  /*1da0*/  FMUL.FTZ R235, R238, R196 ;  /* 0x000000c4eeeb7220 */ /* 0x004fc80000410000 */
[----:B------:R-:W-:Y:S01]  /*1db0*/  FADD.FTZ R237, R235, R237 ;  /* 0x000000edebed7221 */ /* 0x000fe20000010000 */
[----:B------:R-:W-:Y:S01]  /*1dc0*/  FFMA.FTZ R238, R206, R235, R236 ;  /* 0x000000ebceee7223 */ /* 0x000fe200000100ec */
[----:B------:R-:W-:Y:S02]  /*1dd0*/  FMUL.FTZ R236, R240, R197 ;  /* 0x000000c5f0ec7220 */ /* 0x000fe40000410000 */
[----:B------:R-:W-:Y:S01]  /*1de0*/  FADD.FTZ R237, R6, R237 ;  /* 0x000000ed06ed7221 */ /* 0x000fe20000010000 */
[----:B------:R-:W-:Y:S01]  /*1df0*/  FFMA.FTZ R197, R205, R6, R238 ;  /* 0x00000006cdc57223 */ /* 0x000fe200000100ee */
[----:B------:R-:W-:Y:S02]  /*1e00*/  SHF.L.U32 R196, R21, 0x10, RZ ;  /* 0x0000001015c47819 */ /* 0x000fe400000006ff */
[----:B------:R-:W-:Y:S01]  /*1e10*/  FADD.FTZ R238, R237, R236 ;  /* 0x000000ecedee7221 */ /* 0x000fe20000010000 */
[----:B------:R0:W5:Y:S01]  /*1e20*/  LDL.LU R21, [R1+0x74] ;  /* 0x0000740001157983 */ /* 0x0001620000300800 */
[----:B---3--:R-:W-:Y:S01]  /*1e30*/  FMUL.FTZ R237, R239, R198 ;  /* 0x000000c6efed7220 */ /* 0x008fe20000410000 */
[----:B-----5:R-:W-:-:S02]  /*1e40*/  FMUL.FTZ R239, R250, R20 ;  /* 0x00000014faef7220 */ /* 0x020fc40000410000 */
[----:B------:R0:W5:Y:S01]  /*1e50*/  LDL.LU R20, [R1+0x70] ;  /* 0x0000700001147983 */ /* 0x0001620000300800 */
[----:B------:R-:W-:Y:S01]  /*1e60*/  FFMA.FTZ R197, R204, R236, R197 ;  /* 0x000000ecccc57223 */ /* 0x000fe200000100c5 */
[----:B------:R-:W-:Y:S01]  /*1e70*/  FFMA.FTZ R91, R202, R198, R91 ;  /* 0x000000c6ca5b7223 */ /* 0x000fe2000001005b */
[----:B------:R-:W-:Y:S01]  /*1e80*/  FADD.FTZ R59, R59, R198 ;  /* 0x000000c63b3b7221 */ /* 0x000fe20000010000 */
[----:B------:R-:W-:Y:S01]  /*1e90*/  FADD.FTZ R198, R238, R2 ;  /* 0x00000002eec67221 */ /* 0x000fe20000010000 */
[----:B------:R-:W-:Y:S01]  /*1ea0*/  FFMA.FTZ R197, R203, R2, R197 ;  /* 0x00000002cbc57223 */ /* 0x000fe200000100c5 */
[----:B------:R-:W-:Y:S02]  /*1eb0*/  FMUL.FTZ R234, R248, R252 ;  /* 0x000000fcf8ea7220 */ /* 0x000fe40000410000 */
[----:B------:R-:W-:Y:S01]  /*1ec0*/  FADD.FTZ R198, R198, R237 ;  /* 0x000000edc6c67221 */ /* 0x000fe20000010000 */
[----:B------:R-:W-:Y:S01]  /*1ed0*/  FFMA.FTZ R197, R202, R237, R197 ;  /* 0x000000edcac57223 */ /* 0x000fe200000100c5 */
[----:B------:R-:W-:-:S02]  /*1ee0*/  FMUL.FTZ R238, R249, R199 ;  /* 0x000000c7f9ee7220 */ /* 0x000fc40000410000 */
[----:B------:R-:W-:Y:S01]  /*1ef0*/  FADD.FTZ R198, R198, R234 ;  /* 0x000000eac6c67221 */ /* 0x000fe20000010000 */
[----:B------:R-:W-:-:S03]  /*1f00*/  FFMA.FTZ R197, R201, R234, R197 ;  /* 0x000000eac9c57223 */ /* 0x000fc600000100c5 */
[----:B------:R-:W-:Y:S01]  /*1f10*/  FADD.FTZ R198, R198, R238 ;  /* 0x000000eec6c67221 */ /* 0x000fe20000010000 */
[----:B------:R-:W-:Y:S01]  /*1f20*/  FFMA.FTZ R197, R200, R238, R197 ;  /* 0x000000eec8c57223 */ /* 0x000fe200000100c5 */
[-C--:B------:R-:W-:Y:S02]  /*1f30*/  FMUL.FTZ R240, R251, R196.reuse ;  /* 0x000000c4fbf07220 */ /* 0x080fe40000410000 */
[----:B------:R-:W-:Y:S01]  /*1f40*/  FADD.FTZ R198, R198, R239 ;  /* 0x000000efc6c67221 */ /* 0x000fe20000010000 */
[----:B------:R-:W-:Y:S01]  /*1f50*/  FFMA.FTZ R197, R19, R239, R197 ;  /* 0x000000ef13c57223 */ /* 0x000fe200000100c5 */
[C---:B------:R-:W-:Y:S01]  /*1f60*/  FFMA.FTZ R87, R18.reuse, R196, R87 ;  /* 0x000000c412577223 */ /* 0x040fe20000010057 */
        /* <DEDUP_REMOVED lines=8> */
[----:B------:R-:W-:Y:S01]  /*1ff0*/  FADD.FTZ R197, R198, R240 ;  /* 0x000000f0c6c57221 */ /* 0x000fe20000010000 */
[----:B0-----:R-:W-:Y:S06]  /*2000*/  BRA `(.L_x_6795) ;  /* 0x0000000000647947 */ /* 0x001fec0003800000 */
.L_x_6794:
[----:B------:R-:W-:-:S04]  /*2010*/  ISETP.NE.U32.AND P0, PT, RZ, UR4, PT ;  /* 0x00000004ff007c0c */ /* 0x000fc8000bf05070 */
[----:B------:R-:W-:-:S13]  /*2020*/  ISETP.NE.AND.EX P0, PT, RZ, UR5, PT, P0 ;  /* 0x00000005ff007c0c */ /* 0x000fda000bf05300 */
[----:B------:R-:W-:Y:S05]  /*2030*/  @!P0 BRA `(.L_x_6795) ;  /* 0x0000000000588947 */ /* 0x000fea0003800000 */
[----:B--2---:R-:W0:Y:S01]  /*2040*/  S2R R148, SR_TID.X ;  /* 0x0000000000947919 */ /* 0x004e220000002100 */
        /* <DEDUP_REMOVED lines=11> */
[--C-:B------:R-:W-:Y:S01]  /*2100*/  IMAD.WIDE.U32 R168, R169, 0x20, R176.reuse ;  /* 0x00000020a9a87825 */ /* 0x100fe200078e00b0 */
[----:B------:R0:W5:Y:S03]  /*2110*/  LDG.E.128 R156, desc[UR18][R160.64] ;  /* 0x00000012a09c7981 */ /* 0x000166000c1e1d00 */
[----:B------:R-:W-:Y:S01]  /*2120*/  IMAD.WIDE.U32 R176, R149, 0x20, R176 ;  /* 0x0000002095b07825 */ /* 0x000fe200078e00b0 */
[----:B------:R0:W5:Y:S04]  /*2130*/  LDG.E.128 R164, desc[UR18][R168.64] ;  /* 0x00000012a8a47981 */ /* 0x000168000c1e1d00 */
[----:B------:R0:W5:Y:S04]  /*2140*/  LDG.E.128 R148, desc[UR18][R152.64] ;  /* 0x0000001298947981 */ /* 0x000168000c1e1d00 */
[----:B------:R0:W5:Y:S04]  /*2150*/  LDG.E.128 R172, desc[UR18][R176.64] ;  /* 0x00000012b0ac7981 */ /* 0x000168000c1e1d00 */
[----:B------:R-:W5:Y:S04]  /*2160*/  LDG.E.128 R160, desc[UR18][R160.64+0x10] ;  /* 0x00001012a0a07981 */ /* 0x000f68000c1e1d00 */
[----:B------:R-:W5:Y:S04]  /*2170*/  LDG.E.128 R152, desc[UR18][R152.64+0x10] ;  /* 0x0000101298987981 */ /* 0x000f68000c1e1d00 */
[----:B------:R-:W5:Y:S04]  /*2180*/  LDG.E.128 R168, desc[UR18][R168.64+0x10] ;  /* 0x00001012a8a87981 */ /* 0x000f68000c1e1d00 */
[----:B0-----:R-:W5:Y:S02]  /*2190*/  LDG.E.128 R176, desc[UR18][R176.64+0x10] ;  /* 0x00001012b0b07981 */ /* 0x001f64000c1e1d00 */
.L_x_6795:
        /* <DEDUP_REMOVED lines=32> */
.L_x_6797:
[----:B------:R-:W-:Y:S05]  /*23a0*/  BSYNC.RECONVERGENT B0 ;  /* 0x0000000000007941 */ /* 0x000fea0003800200 */
.L_x_6796:
[----:B------:R-:W1:Y:S08]  /*23b0*/  S2UR UR10, SR_CgaCtaId ;  /* 0x00000000000a79c3 */ /* 0x000e700000008800 */
[----:B------:R-:W-:Y:S01]  /*23c0*/  BAR.SYNC.DEFER_BLOCKING 0x0 ;  /* 0x0000000000007b1d */ /* 0x000fe20000010000 */
[----:B------:R-:W-:-:S05]  /*23d0*/  UISETP.GE.AND UP3, UPT, UR17, 0x1, UPT ;  /* 0x000000011100788c */ /* 0x000fca000bf66270 */
[----:B------:R-:W-:Y:S01]  /*23e0*/  UMOV UR9, 0x400 ;  /* 0x0000040000097882 */ /* 0x000fe20000000000 */
[----:B------:R-:W-:Y:S01]  /*23f0*/  PLOP3.LUT P2, PT, PT, PT, UP3, 0x80, 0x8 ;  /* 0x000000000008781c */ /* 0x000fe20003f4f038 */
        /* <DEDUP_REMOVED lines=20> */
[----:B------:R-:W-:Y:S01]  /*2540*/  @UP3 UIADD3 UR9, UPT, UPT, UR17, -0x1, URZ ;  /* 0xffffffff11093890 */ /* 0x000fe2000fffe0ff */
[----:B------:R-:W1:Y:S03]  /*2550*/  @UP3 LDCU.64 UR16, c[0x0][0x390] ;  /* 0x00007200ff1037ac */ /* 0x000e660008000a00 */
        /* <DEDUP_REMOVED lines=12> */
[----:B------:R-:W-:Y:S01]  /*2620*/  MOV R196, UR10 ;  /* 0x0000000a00c47c02 */ /* 0x000fe20008000f00 */
[----:B------:R-:W-:Y:S02]  /*2630*/  HFMA2 R198, -RZ, RZ, 0, 0 ;  /* 0x00000000ffc67431 */ /* 0x000fe400000001ff */
[----:B------:R-:W-:Y:S01]  /*2640*/  FMUL.FTZ R197, R197, UR29 ;  /* 0x0000001dc5c57c20 */ /* 0x000fe20008410000 */
[----:B------:R-:W-:Y:S02]  /*2650*/  @P2 LEA.HI.SX32 R198, R196, R247, 0x1d ;  /* 0x000000f7c4c62211 */ /* 0x000fe400078feaff */
[----:B------:R-:W-:Y:S02]  /*2660*/  MOV R196, 0x10 ;  /* 0x0000001000c47802 */ /* 0x000fe40000000f00 */
[----:B------:R-:W-:-:S03]  /*2670*/  R2UR UR30, R197 ;  /* 0x00000000c51e72ca */ /* 0x000fc600000e0000 */
[----:B-1----:R-:W-:-:S05]  /*2680*/  @P2 IMAD.WIDE.U32 R196, R198, R196, UR16 ;  /* 0x00000010c6c42e25 */ /* 0x002fca000f8e00c4 */
        /* <DEDUP_REMOVED lines=29> */
.L_x_6800:
        /* <DEDUP_REMOVED lines=14> */
.L_x_6801:
        /* <DEDUP_REMOVED lines=13> */
.L_x_6802:
        /* <DEDUP_REMOVED lines=14> */
.L_x_6803:
        /* <DEDUP_REMOVED lines=13> */
.L_x_6804:
        /* <DEDUP_REMOVED lines=14> */
.L_x_6805:
        /* <DEDUP_REMOVED lines=13> */
.L_x_6806:
        /* <DEDUP_REMOVED lines=15> */
.L_x_6799:
        /* <DEDUP_REMOVED lines=53> */
.L_x_6808:
        /* <DEDUP_REMOVED lines=14> */
.L_x_6809:
        /* <DEDUP_REMOVED lines=13> */
.L_x_6810:
        /* <DEDUP_REMOVED lines=14> */
.L_x_6811:
        /* <DEDUP_REMOVED lines=13> */
.L_x_6812:
        /* <DEDUP_REMOVED lines=14> */
.L_x_6813:
        /* <DEDUP_REMOVED lines=13> */
.L_x_6814:
        /* <DEDUP_REMOVED lines=9> */
.L_x_6798:
        /* <DEDUP_REMOVED lines=16> */
.L_x_6816:
        /* <DEDUP_REMOVED lines=14> */
.L_x_6817:
        /* <DEDUP_REMOVED lines=13> */
.L_x_6818:
        /* <DEDUP_REMOVED lines=14> */
.L_x_6819:
        /* <DEDUP_REMOVED lines=13> */
.L_x_6820:
        /* <DEDUP_REMOVED lines=14> */
.L_x_6821:
        /* <DEDUP_REMOVED lines=13> */
.L_x_6822:
        /* <DEDUP_REMOVED lines=15> */
.L_x_6815:
[----:B------:R-:W-:Y:S02]  /*3e50*/  PLOP3.LUT P1, PT, PT, PT, UP2, 0x80, 0x8 ;  /* 0x000000000008781c */ /* 0x000fe40003f2f028 */
[----:B------:R-:W-:Y:S02]  /*3e60*/  MOV R188, UR30 ;  /* 0x0000001e00bc7c02 */ /* 0x000fe40008000f00 */
[----:B------:R-:W-:Y:S02]  /*3e70*/  MOV R189, UR30 ;  /* 0x0000001e00bd7c02 */ /* 0x000fe40008000f00 */
[----:B-----5:R-:W-:Y:S02]  /*3e80*/  MOV R193, R149 ;  /* 0x0000009500c17202 */ /* 0x020fe40000000f00 */
[----:B------:R-:W-:Y:S02]  /*3e90*/  MOV R194, R150 ;  /* 0x0000009600c27202 */ /* 0x000fe40000000f00 */
[----:B------:R-:W-:-:S02]  /*3ea0*/  MOV R195, R151 ;  /* 0x0000009700c37202 */ /* 0x000fc40000000f00 */
[----:B------:R-:W-:Y:S01]  /*3eb0*/  MOV R192, R148 ;  /* 0x0000009400c07202 */ /* 0x000fe20000000f00 */
[----:B------:R-:W-:Y:S01]  /*3ec0*/  @P1 FFMA.FTZ R188, R230, R188, UR16 ;  /* 0x00000010e6bc1e23 */ /* 0x000fe200080100bc */
[----:B------:R-:W-:-:S03]  /*3ed0*/  @P1 FFMA.FTZ R189, R229, R189, UR16 ;  /* 0x00000010e5bd1e23 */ /* 0x000fc600080100bd */
[----:B------:R-:W-:Y:S01]  /*3ee0*/  @P1 FADD.FTZ R188, R17, -R188 ;  /* 0x800000bc11bc1221 */ /* 0x000fe20000010000 */
[----:B------:R-:W-:-:S03]  /*3ef0*/  @P1 FADD.FTZ R189, R223, -R189 ;  /* 0x800000bddfbd1221 */ /* 0x000fc60000010000 */
[----:B------:R-:W-:Y:S01]  /*3f00*/  @P1 FFMA.FTZ R193, R188, UR31, R149 ;  /* 0x0000001fbcc11c23 */ /* 0x000fe20008010095 */
[----:B------:R-:W-:Y:S01]  /*3f10*/  @P1 FFMA.FTZ R194, R189, UR31, R150 ;  /* 0x0000001fbdc21c23 */ /* 0x000fe20008010096 */
[----:B------:R-:W-:Y:S02]  /*3f20*/  MOV R189, UR30 ;  /* 0x0000001e00bd7c02 */ /* 0x000fe40008000f00 */
[----:B------:R-:W-:-:S03]  /*3f30*/  MOV R188, UR30 ;  /* 0x0000001e00bc7c02 */ /* 0x000fc60008000f00 */
[----:B------:R-:W-:Y:S02]  /*3f40*/  @P1 FFMA.FTZ R189, R228, R189, UR16 ;  /* 0x00000010e4bd1e23 */ /* 0x000fe400080100bd */
[----:B------:R-:W-:Y:S02]  /*3f50*/  @P1 FFMA.FTZ R188, R0, R188, UR16 ;  /* 0x0000001000bc1e23 */ /* 0x000fe400080100bc */
[----:B------:R-:W-:Y:S02]  /*3f60*/  @P1 FADD.FTZ R189, R16, -R189 ;  /* 0x800000bd10bd1221 */ /* 0x000fe40000010000 */
[----:B------:R-:W-:Y:S02]  /*3f70*/  @P1 FADD.FTZ R188, R224, -R188 ;  /* 0x800000bce0bc1221 */ /* 0x000fe40000010000 */
        /* <DEDUP_REMOVED lines=9> */
.L_x_6823:
        /* <DEDUP_REMOVED lines=8> */
.L_x_6824:
[----:B------:R-:W-:Y:S05]  /*4090*/  BRA.U !UP3, `(.L_x_6825) ;  /* 0x000000010b187547 */ /* 0x000fea000b800000 */
[----:B------:R-:W-:Y:S01]  /*40a0*/  SHF.L.U32 R188, R181, 0x10, RZ ;  /* 0x00000010b5bc7819 */ /* 0x000fe200000006ff */
[----:B------:R-:W-:-:S04]  /*40b0*/  FMUL.FTZ R189, R194, UR26 ;  /* 0x0000001ac2bd7c20 */ /* 0x000fc80008410000 */
[-C--:B------:R-:W-:Y:S01]  /*40c0*/  FFMA.FTZ R22, R188, R189.reuse, R22 ;  /* 0x000000bdbc167223 */ /* 0x080fe20000010016 */
[----:B------:R-:W-:-:S05]  /*40d0*/  FMUL.FTZ R188, R146, R189 ;  /* 0x000000bd92bc7220 */ /* 0x000fca0000410000 */
[----:B------:R-:W-:-:S04]  /*40e0*/  F2FP.BF16.F32.PACK_AB R188, RZ, R188 ;  /* 0x000000bcffbc723e */ /* 0x000fc800000010ff */
[----:B------:R-:W-:-:S07]  /*40f0*/  PRMT R185, R188, 0x7610, R185 ;  /* 0x00007610bcb97816 */ /* 0x000fce00000000b9 */
.L_x_6825:
        /* <DEDUP_REMOVED lines=8> */
.L_x_6826:
        /* <DEDUP_REMOVED lines=12> */
.L_x_6827:
        /* <DEDUP_REMOVED lines=13> */
.L_x_6828:
        /* <DEDUP_REMOVED lines=12> */
.L_x_6829:
        /* <DEDUP_REMOVED lines=13> */
.L_x_6807:
[----:B------:R-:W-:Y:S01]  /*44a0*/  ISETP.NE.U32.AND P1, PT, RZ, UR6, PT ;  /* 0x00000006ff007c0c */ /* 0x000fe2000bf25070 */
[----:B------:R-:W0:Y:S03]  /*44b0*/  @UP3 LDCU.64 UR10, c[0x0][0x468] ;  /* 0x00008d00ff0a37ac */ /* 0x000e260008000a00 */
[----:B------:R-:W-:-:S13]  /*44c0*/  ISETP.NE.AND.EX P1, PT, RZ, UR7, PT, P1 ;  /* 0x00000007ff007c0c */ /* 0x000fda000bf25310 */
[----:B------:R-:W1:Y:S02]  /*44d0*/  @P1 LDC.64 R196, c[0x0][0x478] ;  /* 0x00011e00ffc41b82 */ /* 0x000e640000000a00 */
[----:B-1----:R-:W-:-:S05]  /*44e0*/  @P1 IMAD.WIDE.U32 R196, R199, 0x20, R196 ;  /* 0x00000020c7c41825 */ /* 0x002fca00078e00c4 */
[----:B------:R-:W-:Y:S04]  /*44f0*/  @P1 STG.E.128 desc[UR18][R196.64], R192 ;  /* 0x000000c0c4001986 */ /* 0x000fe8000c101d12 */
        /* <DEDUP_REMOVED lines=9> */
.L_x_6830:
[----:B------:R-:W-:Y:S05]  /*4590*/  @!P0 BRA `(.L_x_6831) ;  /* 0x0000000c00508947 */ /* 0x000fea0003800000 */
[----:B------:R-:W-:Y:S05]  /*45a0*/  @!P1 BRA `(.L_x_6832) ;  /* 0x0000000400989947 */ /* 0x000fea0003800000 */
        /* <DEDUP_REMOVED lines=28> */
.L_x_6833:
        /* <DEDUP_REMOVED lines=8> */
.L_x_6834:
[----:B------:R-:W-:Y:S05]  /*47f0*/  BRA.U !UP3, `(.L_x_6835) ;  /* 0x000000010b187547 */ /* 0x000fea000b800000 */
[----:B------:R-:W-:Y:S01]  /*4800*/  SHF.L.U32 R188, R181, 0x10, RZ ;  /* 0x00000010b5bc7819 */ /* 0x000fe200000006ff */
[----:B------:R-:W-:-:S04]  /*4810*/  FMUL.FTZ R189, R194, UR26 ;  /* 0x0000001ac2bd7c20 */ /* 0x000fc80008410000 */
[-C--:B------:R-:W-:Y:S01]  /*4820*/  FFMA.FTZ R30, R188, R189.reuse, R30 ;  /* 0x000000bdbc1e7223 */ /* 0x080fe2000001001e */
[----:B------:R-:W-:-:S05]  /*4830*/  FMUL.FTZ R188, R138, R189 ;  /* 0x000000bd8abc7220 */ /* 0x000fca0000410000 */
[----:B------:R-:W-:-:S04]  /*4840*/  F2FP.BF16.F32.PACK_AB R188, RZ, R188 ;  /* 0x000000bcffbc723e */ /* 0x000fc800000010ff */
[----:B0-----:R-:W-:-:S07]  /*4850*/  PRMT R185, R188, 0x7610, R185 ;  /* 0x00007610bcb97816 */ /* 0x001fce00000000b9 */
.L_x_6835:
        /* <DEDUP_REMOVED lines=8> */
.L_x_6836:
        /* <DEDUP_REMOVED lines=12> */
.L_x_6837:
        /* <DEDUP_REMOVED lines=13> */
.L_x_6838:
        /* <DEDUP_REMOVED lines=12> */
.L_x_6839:
        /* <DEDUP_REMOVED lines=14> */
.L_x_6832:
        /* <DEDUP_REMOVED lines=13> */
.L_x_6841:
        /* <DEDUP_REMOVED lines=14> */
.L_x_6842:
        /* <DEDUP_REMOVED lines=13> */
.L_x_6843:
        /* <DEDUP_REMOVED lines=14> */
.L_x_6844:
        /* <DEDUP_REMOVED lines=13> */
.L_x_6845:
        /* <DEDUP_REMOVED lines=14> */
.L_x_6846:
        /* <DEDUP_REMOVED lines=13> */
.L_x_6847:
        /* <DEDUP_REMOVED lines=15> */
.L_x_6831:
        /* <DEDUP_REMOVED lines=54> */
.L_x_6849:
[----:B------:R-:W-:Y:S05]  /*5640*/  BRA.U !UP3, `(.L_x_6850) ;  /* 0x000000010b347547 */ /* 0x000fea000b800000 */
[----:B0-----:R-:W-:Y:S02]  /*5650*/  MOV R196, UR30 ;  /* 0x0000001e00c47c02 */ /* 0x001fe40008000f00 */
        /* <DEDUP_REMOVED lines=12> */
.L_x_6850:
        /* <DEDUP_REMOVED lines=13> */
.L_x_6851:
        /* <DEDUP_REMOVED lines=14> */
.L_x_6852:
        /* <DEDUP_REMOVED lines=13> */
.L_x_6853:
        /* <DEDUP_REMOVED lines=14> */
.L_x_6854:
        /* <DEDUP_REMOVED lines=13> */
.L_x_6855:
[----:B------:R-:W-:Y:S05]  /*5b50*/  BRA.U !UP3, `(.L_x_6840) ;  /* 0x000000050bd07547 */ /* 0x000fea000b800000 */
[----:B0----5:R-:W-:Y:S01]  /*5b60*/  PRMT R196, R183, 0x7632, R196 ;  /* 0x00007632b7c47816 */ /* 0x021fe200000000c4 */
[----:B------:R-:W-:-:S03]  /*5b70*/  FMUL.FTZ R197, R191, UR26 ;  /* 0x0000001abfc57c20 */ /* 0x000fc60008410000 */
[----:B------:R-:W-:-:S05]  /*5b80*/  SHF.L.U32 R196, R196, 0x10, RZ ;  /* 0x00000010c4c47819 */ /* 0x000fca00000006ff */
[----:B------:R-:W-:Y:S01]  /*5b90*/  FFMA.FTZ R35, R197, R196, R35 ;  /* 0x000000c4c5237223 */ /* 0x000fe20000010023 */
[----:B------:R-:W-:-:S05]  /*5ba0*/  FMUL.FTZ R196, R135, R197 ;  /* 0x000000c587c47220 */ /* 0x000fca0000410000 */
[----:B------:R-:W-:-:S04]  /*5bb0*/  F2FP.BF16.F32.PACK_AB R196, RZ, R196 ;  /* 0x000000c4ffc4723e */ /* 0x000fc800000010ff */
[----:B------:R-:W-:Y:S01]  /*5bc0*/  PRMT R187, R187, 0x5410, R196 ;  /* 0x00005410bbbb7816 */ /* 0x000fe200000000c4 */
[----:B------:R-:W-:Y:S06]  /*5bd0*/  BRA `(.L_x_6840) ;  /* 0x0000000400b07947 */ /* 0x000fec0003800000 */
.L_x_6848:
        /* <DEDUP_REMOVED lines=13> */
.L_x_6856:
        /* <DEDUP_REMOVED lines=14> */
.L_x_6857:
        /* <DEDUP_REMOVED lines=13> */
.L_x_6858:
        /* <DEDUP_REMOVED lines=14> */
.L_x_6859:
        /* <DEDUP_REMOVED lines=13> */
.L_x_6860:
        /* <DEDUP_REMOVED lines=14> */
.L_x_6861:
        /* <DEDUP_REMOVED lines=13> */
.L_x_6862:
        /* <DEDUP_REMOVED lines=14> */
.L_x_6840:
[----:B0-----:R-:W0:Y:S01]  /*62a0*/  @P1 LDC.64 R196, c[0x0][0x478] ;  /* 0x00011e00ffc41b82 */ /* 0x001e220000000a00 */
[----:B------:R-:W1:Y:S01]  /*62b0*/  @UP3 LDCU.64 UR10, c[0x0][0x468] ;  /* 0x00008d00ff0a37ac */ /* 0x000e620008000a00 */
[----:B------:R-:W-:-:S05]  /*62c0*/  @P1 IADD3 R245, PT, PT, R199, 0x100, RZ ;  /* 0x00000100c7f51810 */ /* 0x000fca0007ffe0ff */
[----:B0-----:R-:W-:-:S04]  /*62d0*/  @P1 IMAD.WIDE.U32 R196, R245, 0x20, R196 ;  /* 0x00000020f5c41825 */ /* 0x001fc800078e00c4 */
[----:B------:R-:W-:Y:S01]  /*62e0*/  HFMA2 R245, -RZ, RZ, 0, 9.5367431640625e-07 ;  /* 0x00000010fff57431 */ /* 0x000fe200000001ff */
[----:B------:R-:W-:Y:S04]  /*62f0*/  @P1 STG.E.128 desc[UR18][R196.64], R192 ;  /* 0x000000c0c4001986 */ /* 0x000fe8000c101d12 */
[----:B------:R0:W-:Y:S02]  /*6300*/  @P1 STG.E.128 desc[UR18][R196.64+0x10], R188 ;  /* 0x000010bcc4001986 */ /* 0x0001e4000c101d12 */
[----:B0-----:R-:W-:-:S05]  /*6310*/  @P2 IADD3 R196, PT, PT, R198, 0x100, RZ ;  /* 0x00000100c6c42810 */ /* 0x001fca0007ffe0ff */
[----:B-1----:R-:W-:-:S05]  /*6320*/  @P2 IMAD.WIDE.U32 R196, R196, R245, UR10 ;  /* 0x0000000ac4c42e25 */ /* 0x002fca000f8e00f5 */
[----:B------:R0:W-:Y:S01]  /*6330*/  @P2 STG.E.128 desc[UR18][R196.64], R184 ;  /* 0x000000b8c4002986 */ /* 0x0001e2000c101d12 */
[----:B------:R-:W-:Y:S05]  /*6340*/  BRA.U !UP3, `(.L_x_6863) ;  /* 0x000000010b107547 */ /* 0x000fea000b800000 */
[----:B-----5:R-:W1:Y:S01]  /*6350*/  LDC.64 R182, c[0x0][0x390] ;  /* 0x0000e400ffb67b82 */ /* 0x020e620000000a00 */
[----:B------:R-:W-:-:S05]  /*6360*/  IADD3 R180, PT, PT, R198, 0x200, RZ ;  /* 0x00000200c6b47810 */ /* 0x000fca0007ffe0ff */
[----:B-1----:R-:W-:-:S06]  /*6370*/  IMAD.WIDE.U32 R180, R180, 0x10, R182 ;  /* 0x00000010b4b47825 */ /* 0x002fcc00078e00b6 */
[----:B------:R-:W5:Y:S02]  /*6380*/  LDG.E.128 R180, desc[UR18][R180.64] ;  /* 0x00000012b4b47981 */ /* 0x000f64000c1e1d00 */
.L_x_6863:
        /* <DEDUP_REMOVED lines=30> */
.L_x_6866:
        /* <DEDUP_REMOVED lines=8> */
.L_x_6867:
[----:B------:R-:W-:Y:S05]  /*65f0*/  BRA.U !UP3, `(.L_x_6868) ;  /* 0x000000010b187547 */ /* 0x000fea000b800000 */
[----:B------:R-:W-:Y:S01]  /*6600*/  SHF.L.U32 R188, R181, 0x10, RZ ;  /* 0x00000010b5bc7819 */ /* 0x000fe200000006ff */
[----:B------:R-:W-:-:S04]  /*6610*/  FMUL.FTZ R189, R194, UR26 ;  /* 0x0000001ac2bd7c20 */ /* 0x000fc80008410000 */
[-C--:B------:R-:W-:Y:S01]  /*6620*/  FFMA.FTZ R38, R188, R189.reuse, R38 ;  /* 0x000000bdbc267223 */ /* 0x080fe20000010026 */
[----:B------:R-:W-:-:S05]  /*6630*/  FMUL.FTZ R188, R130, R189 ;  /* 0x000000bd82bc7220 */ /* 0x000fca0000410000 */
[----:B------:R-:W-:-:S04]  /*6640*/  F2FP.BF16.F32.PACK_AB R188, RZ, R188 ;  /* 0x000000bcffbc723e */ /* 0x000fc800000010ff */
[----:B0-----:R-:W-:-:S07]  /*6650*/  PRMT R185, R188, 0x7610, R185 ;  /* 0x00007610bcb97816 */ /* 0x001fce00000000b9 */
.L_x_6868:
        /* <DEDUP_REMOVED lines=8> */
.L_x_6869:
        /* <DEDUP_REMOVED lines=12> */
.L_x_6870:
        /* <DEDUP_REMOVED lines=13> */
.L_x_6871:
        /* <DEDUP_REMOVED lines=12> */
.L_x_6872:
        /* <DEDUP_REMOVED lines=14> */
.L_x_6865:
        /* <DEDUP_REMOVED lines=13> */
.L_x_6874:
        /* <DEDUP_REMOVED lines=14> */
.L_x_6875:
        /* <DEDUP_REMOVED lines=13> */
.L_x_6876:
        /* <DEDUP_REMOVED lines=14> */
.L_x_6877:
        /* <DEDUP_REMOVED lines=13> */
.L_x_6878:
        /* <DEDUP_REMOVED lines=14> */
.L_x_6879:
        /* <DEDUP_REMOVED lines=13> */
.L_x_6880:
        /* <DEDUP_REMOVED lines=15> */
.L_x_6864:
        /* <DEDUP_REMOVED lines=54> */
.L_x_6882:
        /* <DEDUP_REMOVED lines=14> */
.L_x_6883:
        /* <DEDUP_REMOVED lines=13> */
.L_x_6884:
        /* <DEDUP_REMOVED lines=14> */
.L_x_6885:
        /* <DEDUP_REMOVED lines=13> */
.L_x_6886:
        /* <DEDUP_REMOVED lines=14> */
.L_x_6887:
        /* <DEDUP_REMOVED lines=13> */
.L_x_6888:
        /* <DEDUP_REMOVED lines=9> */
.L_x_6881:
        /* <DEDUP_REMOVED lines=13> */
.L_x_6889:
        /* <DEDUP_REMOVED lines=14> */
.L_x_6890:
        /* <DEDUP_REMOVED lines=13> */
.L_x_6891:
        /* <DEDUP_REMOVED lines=14> */
.L_x_6892:
        /* <DEDUP_REMOVED lines=13> */
.L_x_6893:
        /* <DEDUP_REMOVED lines=14> */
.L_x_6894:
        /* <DEDUP_REMOVED lines=13> */
.L_x_6895:
        /* <DEDUP_REMOVED lines=14> */
.L_x_6873:
        /* <DEDUP_REMOVED lines=15> */
.L_x_6896:
        /* <DEDUP_REMOVED lines=30> */
.L_x_6899:
        /* <DEDUP_REMOVED lines=8> */
.L_x_6900:
[----:B------:R-:W-:Y:S05]  /*83f0*/  BRA.U !UP3, `(.L_x_6901) ;  /* 0x000000010b187547 */ /* 0x000fea000b800000 */
[----:B------:R-:W-:Y:S01]  /*8400*/  SHF.L.U32 R188, R181, 0x10, RZ ;  /* 0x00000010b5bc7819 */ /* 0x000fe200000006ff */
[----:B------:R-:W-:-:S04]  /*8410*/  FMUL.FTZ R189, R194, UR26 ;  /* 0x0000001ac2bd7c20 */ /* 0x000fc80008410000 */
[-C--:B------:R-:W-:Y:S01]  /*8420*/  FFMA.FTZ R46, R188, R189.reuse, R46 ;  /* 0x000000bdbc2e7223 */ /* 0x080fe2000001002e */
[----:B------:R-:W-:-:S05]  /*8430*/  FMUL.FTZ R188, R122, R189 ;  /* 0x000000bd7abc7220 */ /* 0x000fca0000410000 */
[----:B------:R-:W-:-:S04]  /*8440*/  F2FP.BF16.F32.PACK_AB R188, RZ, R188 ;  /* 0x000000bcffbc723e */ /* 0x000fc800000010ff */
[----:B0-----:R-:W-:-:S07]  /*8450*/  PRMT R185, R188, 0x7610, R185 ;  /* 0x00007610bcb97816 */ /* 0x001fce00000000b9 */
.L_x_6901:
        /* <DEDUP_REMOVED lines=8> */
.L_x_6902:
        /* <DEDUP_REMOVED lines=12> */
.L_x_6903:
        /* <DEDUP_REMOVED lines=13> */
.L_x_6904:
        /* <DEDUP_REMOVED lines=12> */
.L_x_6905:
        /* <DEDUP_REMOVED lines=14> */
.L_x_6898:
        /* <DEDUP_REMOVED lines=13> */
.L_x_6907:
        /* <DEDUP_REMOVED lines=14> */
.L_x_6908:
        /* <DEDUP_REMOVED lines=13> */
.L_x_6909:
        /* <DEDUP_REMOVED lines=14> */
.L_x_6910:
        /* <DEDUP_REMOVED lines=13> */
.L_x_6911:
        /* <DEDUP_REMOVED lines=14> */
.L_x_6912:
        /* <DEDUP_REMOVED lines=13> */
.L_x_6913:
        /* <DEDUP_REMOVED lines=15> */
.L_x_6897:
[----:B------:R-:W-:Y:S05]  /*8ee0*/  @!P1 BRA `(.L_x_6914) ;  /* 0x0000000800409947 */ /* 0x000fea0003800000 */
[----:B------:R-:W-:Y:S02]  /*8ef0*/  MOV R190, UR30 ;  /* 0x0000001e00be7c02 */ /* 0x000fe40008000f00 */
[----:B------:R-:W-:Y:S02]  /*8f00*/  MOV R189, UR30 ;  /* 0x0000001e00bd7c02 */ /* 0x000fe40008000f00 */
[----:B------:R-:W-:Y:S01]  /*8f10*/  MOV R188, UR30 ;  /* 0x0000001e00bc7c02 */ /* 0x000fe20008000f00 */
[----:B------:R-:W-:Y:S01]  /*8f20*/  FFMA.FTZ R190, R19, R190, UR16 ;  /* 0x0000001013be7e23 */ /* 0x000fe200080100be */
[----:B------:R-:W-:Y:S01]  /*8f30*/  MOV R191, UR30 ;  /* 0x0000001e00bf7c02 */ /* 0x000fe20008000f00 */
[----:B------:R-:W-:Y:S01]  /*8f40*/  FFMA.FTZ R189, R200, R189, UR16 ;  /* 0x00000010c8bd7e23 */ /* 0x000fe200080100bd */
[----:B------:R-:W-:Y:S01]  /*8f50*/  ISETP.LT.AND P0, PT, RZ, UR32, PT ;  /* 0x00000020ff007c0c */ /* 0x000fe2000bf01270 */
[----:B------:R-:W-:Y:S02]  /*8f60*/  FFMA.FTZ R188, R201, R188, UR16 ;  /* 0x00000010c9bc7e23 */ /* 0x000fe400080100bc */
        /* <DEDUP_REMOVED lines=14> */
.L_x_6915:
        /* <DEDUP_REMOVED lines=14> */
.L_x_6916:
        /* <DEDUP_REMOVED lines=13> */
.L_x_6917:
        /* <DEDUP_REMOVED lines=14> */
.L_x_6918:
        /* <DEDUP_REMOVED lines=13> */
.L_x_6919:
        /* <DEDUP_REMOVED lines=14> */
.L_x_6920:
        /* <DEDUP_REMOVED lines=13> */
.L_x_6921:
        /* <DEDUP_REMOVED lines=41> */
.L_x_6914:
        /* <DEDUP_REMOVED lines=13> */
.L_x_6922:
        /* <DEDUP_REMOVED lines=14> */
.L_x_6923:
        /* <DEDUP_REMOVED lines=13> */
.L_x_6924:
        /* <DEDUP_REMOVED lines=14> */
.L_x_6925:
        /* <DEDUP_REMOVED lines=13> */
.L_x_6926:
        /* <DEDUP_REMOVED lines=14> */
.L_x_6927:
        /* <DEDUP_REMOVED lines=13> */
.L_x_6928:
        /* <DEDUP_REMOVED lines=14> */
.L_x_6906:
        /* <DEDUP_REMOVED lines=13> */
.L_x_6793:
[----:B------:R-:W3:Y:S08]  /*9f80*/  S2UR UR9, SR_CTAID.X ;  /* 0x00000000000979c3 */ /* 0x000ef00000002500 */
[----:B------:R-:W3:Y:S08]  /*9f90*/  LDC R0, c[0x0][0x388] ;  /* 0x0000e200ff007b82 */ /* 0x000ef00000000800 */
[----:B------:R-:W4:Y:S08]  /*9fa0*/  LDC.64 R2, c[0x0][0x440] ;  /* 0x00011000ff027b82 */ /* 0x000f300000000a00 */
[----:B------:R-:W1:Y:S08]  /*9fb0*/  LDC.64 R4, c[0x0][0x448] ;  /* 0x00011200ff047b82 */ /* 0x000e700000000a00 */
[----:B------:R-:W2:Y:S01]  /*9fc0*/  LDC.64 R6, c[0x0][0x460] ;  /* 0x00011800ff067b82 */ /* 0x000ea20000000a00 */
[----:B---3--:R-:W-:-:S05]  /*9fd0*/  IMAD R0, R0, UR9, RZ ;  /* 0x0000000900007c24 */ /* 0x008fca000f8e02ff */
[----:B------:R-:W-:-:S05]  /*9fe0*/  LEA.HI R247, R0, R247, RZ, 0x1d ;  /* 0x000000f700f77211 */ /* 0x000fca00078fe8ff */
[----:B----4-:R-:W-:-:S04]  /*9ff0*/  IMAD.WIDE.U32 R2, R247, 0x20, R2 ;  /* 0x00000020f7027825 */ /* 0x010fc800078e0002 */
[C---:B-1----:R-:W-:Y:S01]  /*a000*/  IMAD.WIDE.U32 R4, R247.reuse, 0x20, R4 ;  /* 0x00000020f7047825 */ /* 0x042fe200078e0004 */
[----:B0-----:R-:W-:Y:S04]  /*a010*/  STG.E.128 desc[UR18][R2.64], R80 ;  /* 0x0000005002007986 */ /* 0x001fe8000c101d12 */
[----:B------:R-:W-:Y:S01]  /*a020*/  STG.E.128 desc[UR18][R2.64+0x10], R76 ;  /* 0x0000104c02007986 */ /* 0x000fe2000c101d12 */
[----:B--2---:R-:W-:-:S03]  /*a030*/  IMAD.WIDE.U32 R6, R247, 0x20, R6 ;  /* 0x00000020f7067825 */ /* 0x004fc600078e0006 */
        /* <DEDUP_REMOVED lines=23> */
.L_x_6930:
        /* <DEDUP_REMOVED lines=13> */
.L_x_15665:


//--------------------- .text._ZN10layer_norm13ln_bwd_kernelINS_13Kernel_traitsIf13__nv_bfloat16fS2_fjLj8192ELj1ELj1ELj8ELj16ENS_18Kernel_traits_baseILj8192EfS2_fS2_fjLj256EEEEELb1ELb0ELb0ELb0EEEvNS_9BwdParamsE --------------------------
	.section	.text._ZN10layer_norm13ln_bwd_kernelINS_13Kernel_traitsIf13__nv_bfloat16fS2_fjLj8192ELj1ELj1ELj8ELj16ENS_18Kernel_traits_baseILj8192EfS2_fS2_fjLj256EEEEELb1ELb0ELb0ELb0EEEvNS_9BwdParamsE,"ax",@progbits
	.align	128
        .global         _ZN10layer_norm13ln_bwd_kernelINS_13Kernel_traitsIf13__nv_bfloat16fS2_fjLj8192ELj1ELj1ELj8ELj16ENS_18Kernel_traits_baseILj8192EfS2_fS2_fjLj256EEEEELb1ELb0ELb0ELb0EEEvNS_9BwdParamsE
        .type           _ZN10layer_norm13ln_bwd_kernelINS_13Kernel_traitsIf13__nv_bfloat16fS2_fjLj8192ELj1ELj1ELj8ELj16ENS_18Kernel_traits_baseILj8192EfS2_fS2_fjLj256EEEEELb1ELb0ELb0ELb0EEEvNS_9BwdParamsE,@function
        .size           _ZN10layer_norm13ln_bwd_kernelINS_13Kernel_traitsIf13__nv_bfloat16fS2_fjLj8192ELj1ELj1ELj8ELj16ENS_18Kernel_traits_baseILj8192EfS2_fS2_fjLj256EEEEELb1ELb0ELb0ELb0EEEvNS_9BwdParamsE,(.L_x_15666 - _ZN10layer_norm13ln_bwd_kernelINS_13Kernel_traitsIf13__nv_bfloat16fS2_fjLj8192ELj1ELj1ELj8ELj16ENS_18Kernel_traits_baseILj8192EfS2_fS2_fjLj256EEEEELb1ELb0ELb0ELb0EEEvNS_9BwdParamsE)
        .other          _ZN10layer_norm13ln_bwd_kernelINS_13Kernel_traitsIf13__nv_bfloat16fS2_fjLj8192ELj1ELj1ELj8ELj16ENS_18Kernel_traits_baseILj8192EfS2_fS2_fjLj256EEEEELb1ELb0ELb0ELb0EEEvNS_9BwdParamsE,@"STO_CUDA_ENTRY STV_DEFAULT"
_ZN10layer_norm13ln_bwd_kernelINS_13Kernel_traitsIf13__nv_bfloat16fS2_fjLj8192ELj1ELj1ELj8ELj16ENS_18Kernel_traits_baseILj8192EfS2_fS2_fjLj256EEEEELb1ELb0ELb0ELb0EEEvNS_9BwdParamsE:
.text._ZN10layer_norm13ln_bwd_kernelINS_13Kernel_traitsIf13__nv_bfloat16fS2_fjLj8192ELj1ELj1ELj8ELj16ENS_18Kernel_traits_baseILj8192EfS2_fS2_fjLj256EEEEELb1ELb0ELb0ELb0EEEvNS_9BwdParamsE:
        /* <DEDUP_REMOVED lines=113> */
.L_x_6971:
        /* <DEDUP_REMOVED lines=30> */
[----:B------:R-:W3:Y:S04]  /*08f0*/  LDG.E.128 R172, desc[UR4][R212.64+0x10] ;  /* 0x00001004d4ac7981 */ /* 0x000ee8000c1e1d00 */
[----:B------:R-:W3:Y:S01]  /*0900*/  LDG.E.128 R168, desc[UR4][R168.64] ;  /* 0x00000004a8a87981 */ /* 0x000ee2000c1e1d00 */
[----:B------:R-:W-:-:S13]  /*0910*/  ISETP.NE.AND.EX P0, PT, RZ, UR9, PT, P0 ;  /* 0x00000009ff007c0c */ /* 0x000fda000bf05300 */
[----:B------:R-:W0:Y:S01]  /*0920*/  @P0 LDC.64 R210, c[0x0][0x438] ;  /* 0x00010e00ffd20b82 */ /* 0x000e220000000a00 */
[----:B--2---:R-:W-:-:S05]  /*0930*/  IMAD.WIDE.U32 R178, R6, 0x8, R178 ;  /* 0x0000000806b27825 */ /* 0x004fca00078e00b2 */
[----:B------:R1:W5:Y:S01]  /*0940*/  LDG.E.64 R232, desc[UR4][R178.64] ;  /* 0x00000004b2e87981 */ /* 0x000362000c1e1b00 */
[----:B0-----:R-:W-:-:S05]  /*0950*/  @P0 IMAD.WIDE.U32 R210, R6, 0x20, R210 ;  /* 0x0000002006d20825 */ /* 0x001fca00078e00d2 */
[----:B------:R-:W5:Y:S04]  /*0960*/  @P0 LDG.E.128 R48, desc[UR4][R210.64] ;  /* 0x00000004d2300981 */ /* 0x000f68000c1e1d00 */
[----:B------:R0:W5:Y:S01]  /*0970*/  @P0 LDG.E.128 R44, desc[UR4][R210.64+0x10] ;  /* 0x00001004d22c0981 */ /* 0x000162000c1e1d00 */
[----:B-1----:R-:W-:Y:S01]  /*0980*/  IADD3 R178, PT, PT, R6, 0x100, RZ ;  /* 0x0000010006b27810 */ /* 0x002fe20007ffe0ff */
[----:B----4-:R-:W-:-:S04]  /*0990*/  FADD.FTZ R225, -R176, R164 ;  /* 0x000000a4b0e17221 */ /* 0x010fc80000010100 */
[----:B-----5:R-:W-:Y:S01]  /*09a0*/  FMUL.FTZ R225, R192, R225 ;  /* 0x000000e1c0e17220 */ /* 0x020fe20000410000 */
[C---:B---3--:R-:W-:Y:S02]  /*09b0*/  SHF.L.U32 R223, R168.reuse, 0x10, RZ ;  /* 0x00000010a8df7819 */ /* 0x048fe400000006ff */
[----:B------:R-:W-:Y:S01]  /*09c0*/  PRMT R164, R168, 0x7632, R164 ;  /* 0x00007632a8a47816 */ /* 0x000fe200000000a4 */
[C---:B------:R-:W-:Y:S01]  /*09d0*/  FADD.FTZ R165, -R176.reuse, R165 ;  /* 0x000000a5b0a57221 */ /* 0x040fe20000010100 */
[----:B------:R-:W-:Y:S01]  /*09e0*/  FADD.FTZ R167, -R176, R167 ;  /* 0x000000a7b0a77221 */ /* 0x000fe20000010100 */
[----:B------:R-:W-:Y:S01]  /*09f0*/  FADD.FTZ R80, R80, R223 ;  /* 0x000000df50507221 */ /* 0x000fe20000010000 */
[----:B------:R-:W-:Y:S01]  /*0a00*/  SHF.L.U32 R164, R164, 0x10, RZ ;  /* 0x00000010a4a47819 */ /* 0x000fe200000006ff */
[-C--:B------:R-:W-:Y:S01]  /*0a10*/  FFMA.FTZ R112, R225, R223.reuse, R112 ;  /* 0x000000dfe1707223 */ /* 0x080fe20000010070 */
[----:B------:R-:W-:Y:S01]  /*0a20*/  FMUL.FTZ R223, R120, R223 ;  /* 0x000000df78df7220 */ /* 0x000fe20000410000 */
[--C-:B------:R-:W-:Y:S01]  /*0a30*/  FADD.FTZ R221, -R176, R166.reuse ;  /* 0x000000a6b0dd7221 */ /* 0x100fe20000010100 */
[C---:B------:R-:W-:Y:S01]  /*0a40*/  PRMT R166, R169.reuse, 0x7632, R166 ;  /* 0x00007632a9a67816 */ /* 0x040fe200000000a6 */
[C---:B------:R-:W-:Y:S01]  /*0a50*/  FMUL.FTZ R222, R192.reuse, R165 ;  /* 0x000000a5c0de7220 */ /* 0x040fe20000410000 */
[----:B------:R-:W-:Y:S01]  /*0a60*/  SHF.L.U32 R169, R169, 0x10, RZ ;  /* 0x00000010a9a97819 */ /* 0x000fe200000006ff */
[----:B------:R-:W-:Y:S01]  /*0a70*/  FMUL.FTZ R218, R192, R167 ;  /* 0x000000a7c0da7220 */ /* 0x000fe20000410000 */
[-C--:B------:R-:W-:Y:S01]  /*0a80*/  FMUL.FTZ R220, R121, R164.reuse ;  /* 0x000000a479dc7220 */ /* 0x080fe20000410000 */
[----:B------:R-:W-:Y:S01]  /*0a90*/  FADD.FTZ R165, RZ, R223 ;  /* 0x000000dfffa57221 */ /* 0x000fe20000010000 */
[----:B------:R-:W-:Y:S01]  /*0aa0*/  FFMA.FTZ R167, R225, R223, RZ ;  /* 0x000000dfe1a77223 */ /* 0x000fe200000100ff */
[----:B------:R-:W-:Y:S01]  /*0ab0*/  SHF.L.U32 R216, R166, 0x10, RZ ;  /* 0x00000010a6d87819 */ /* 0x000fe200000006ff */
[----:B------:R-:W-:Y:S01]  /*0ac0*/  FADD.FTZ R217, -R176, R172 ;  /* 0x000000acb0d97221 */ /* 0x000fe20000010100 */
[----:B------:R-:W-:Y:S01]  /*0ad0*/  FFMA.FTZ R113, R222, R164, R113 ;  /* 0x000000a4de717223 */ /* 0x000fe20000010071 */
[----:B------:R-:W-:Y:S01]  /*0ae0*/  FADD.FTZ R81, R81, R164 ;  /* 0x000000a451517221 */ /* 0x000fe20000010000 */
[----:B------:R-:W-:Y:S01]  /*0af0*/  FMUL.FTZ R221, R192, R221 ;  /* 0x000000ddc0dd7220 */ /* 0x000fe20000410000 */
[----:B------:R-:W-:Y:S01]  /*0b00*/  FMUL.FTZ R219, R122, R169 ;  /* 0x000000a97adb7220 */ /* 0x000fe20000410000 */
[----:B------:R-:W-:Y:S01]  /*0b10*/  FADD.FTZ R164, R165, R220 ;  /* 0x000000dca5a47221 */ /* 0x000fe20000010000 */
[----:B------:R-:W-:Y:S01]  /*0b20*/  FFMA.FTZ R166, R222, R220, R167 ;  /* 0x000000dcdea67223 */ /* 0x000fe200000100a7 */
[----:B------:R-:W-:Y:S01]  /*0b30*/  SHF.L.U32 R215, R170, 0x10, RZ ;  /* 0x00000010aad77819 */ /* 0x000fe200000006ff */
        /* <DEDUP_REMOVED lines=24> */
[----:B0-----:R-:W-:Y:S01]  /*0cc0*/  FMUL.FTZ R211, R118, R171 ;  /* 0x000000ab76d37220 */ /* 0x001fe20000410000 */
        /* <DEDUP_REMOVED lines=16> */
.L_x_6933:
[----:B---34-:R-:W-:Y:S05]  /*0dd0*/  BSYNC.RECONVERGENT B0 ;  /* 0x0000000000007941 */ /* 0x018fea0003800200 */
.L_x_6932:
        /* <DEDUP_REMOVED lines=9> */
[----:B------:R-:W4:Y:S04]  /*0e70*/  LDG.E.128 R172, desc[UR4][R198.64+0x10] ;  /* 0x00001004c6ac7981 */ /* 0x000f28000c1e1d00 */
[----:B------:R-:W4:Y:S01]  /*0e80*/  LDG.E.128 R168, desc[UR4][R168.64] ;  /* 0x00000004a8a87981 */ /* 0x000f22000c1e1d00 */
[----:B------:R-:W-:-:S13]  /*0e90*/  ISETP.NE.AND.EX P0, PT, RZ, UR9, PT, P0 ;  /* 0x00000009ff007c0c */ /* 0x000fda000bf05300 */
[----:B------:R-:W0:Y:S01]  /*0ea0*/  @P0 LDC.64 R196, c[0x0][0x438] ;  /* 0x00010e00ffc40b82 */ /* 0x000e220000000a00 */
[----:B--2---:R-:W-:-:S05]  /*0eb0*/  IMAD.WIDE.U32 R194, R178, 0x8, R194 ;  /* 0x00000008b2c27825 */ /* 0x004fca00078e00c2 */
[----:B------:R-:W5:Y:S01]  /*0ec0*/  LDG.E.64 R230, desc[UR4][R194.64] ;  /* 0x00000004c2e67981 */ /* 0x000f62000c1e1b00 */
[----:B0-----:R-:W-:-:S05]  /*0ed0*/  @P0 IMAD.WIDE.U32 R196, R178, 0x20, R196 ;  /* 0x00000020b2c40825 */ /* 0x001fca00078e00c4 */
[----:B------:R-:W5:Y:S04]  /*0ee0*/  @P0 LDG.E.128 R40, desc[UR4][R196.64] ;  /* 0x00000004c4280981 */ /* 0x000f68000c1e1d00 */
[----:B------:R0:W5:Y:S01]  /*0ef0*/  @P0 LDG.E.128 R36, desc[UR4][R196.64+0x10] ;  /* 0x00001004c4240981 */ /* 0x000162000c1e1d00 */
[----:B------:R-:W-:Y:S01]  /*0f00*/  IADD3 R178, PT, PT, R178, 0x100, RZ ;  /* 0x00000100b2b27810 */ /* 0x000fe20007ffe0ff */
[----:B---3--:R-:W-:-:S04]  /*0f10*/  FADD.FTZ R209, -R176, R164 ;  /* 0x000000a4b0d17221 */ /* 0x008fc80000010100 */
[----:B-----5:R-:W-:Y:S01]  /*0f20*/  FMUL.FTZ R209, R192, R209 ;  /* 0x000000d1c0d17220 */ /* 0x020fe20000410000 */
[C---:B----4-:R-:W-:Y:S02]  /*0f30*/  SHF.L.U32 R207, R168.reuse, 0x10, RZ ;  /* 0x00000010a8cf7819 */ /* 0x050fe400000006ff */
[----:B------:R-:W-:Y:S01]  /*0f40*/  PRMT R164, R168, 0x7632, R164 ;  /* 0x00007632a8a47816 */ /* 0x000fe200000000a4 */
[----:B------:R-:W-:Y:S02]  /*0f50*/  FADD.FTZ R165, -R176, R165 ;  /* 0x000000a5b0a57221 */ /* 0x000fe40000010100 */
[----:B------:R-:W-:Y:S01]  /*0f60*/  FADD.FTZ R72, R72, R207 ;  /* 0x000000cf48487221 */ /* 0x000fe20000010000 */
[----:B------:R-:W-:Y:S01]  /*0f70*/  SHF.L.U32 R164, R164, 0x10, RZ ;  /* 0x00000010a4a47819 */ /* 0x000fe200000006ff */
[-C--:B------:R-:W-:Y:S01]  /*0f80*/  FFMA.FTZ R104, R209, R207.reuse, R104 ;  /* 0x000000cfd1687223 */ /* 0x080fe20000010068 */
[----:B------:R-:W-:Y:S01]  /*0f90*/  FMUL.FTZ R207, R144, R207 ;  /* 0x000000cf90cf7220 */ /* 0x000fe20000410000 */
[C-C-:B------:R-:W-:Y:S01]  /*0fa0*/  FADD.FTZ R205, -R176.reuse, R166.reuse ;  /* 0x000000a6b0cd7221 */ /* 0x140fe20000010100 */
[C---:B------:R-:W-:Y:S01]  /*0fb0*/  PRMT R166, R169.reuse, 0x7632, R166 ;  /* 0x00007632a9a67816 */ /* 0x040fe200000000a6 */
[----:B------:R-:W-:Y:S01]  /*0fc0*/  FADD.FTZ R167, -R176, R167 ;  /* 0x000000a7b0a77221 */ /* 0x000fe20000010100 */
[----:B------:R-:W-:Y:S01]  /*0fd0*/  SHF.L.U32 R169, R169, 0x10, RZ ;  /* 0x00000010a9a97819 */ /* 0x000fe200000006ff */
[----:B------:R-:W-:Y:S01]  /*0fe0*/  FMUL.FTZ R206, R192, R165 ;  /* 0x000000a5c0ce7220 */ /* 0x000fe20000410000 */
[----:B------:R-:W-:Y:S01]  /*0ff0*/  FADD.FTZ R179, R179, R207 ;  /* 0x000000cfb3b37221 */ /* 0x000fe20000010000 */
[-C--:B------:R-:W-:Y:S01]  /*1000*/  FMUL.FTZ R204, R145, R164.reuse ;  /* 0x000000a491cc7220 */ /* 0x080fe20000410000 */
[----:B------:R-:W-:Y:S01]  /*1010*/  FFMA.FTZ R165, R209, R207, R224 ;  /* 0x000000cfd1a57223 */ /* 0x000fe200000100e0 */
[----:B------:R-:W-:Y:S01]  /*1020*/  SHF.L.U32 R200, R166, 0x10, RZ ;  /* 0x00000010a6c87819 */ /* 0x000fe200000006ff */
[----:B------:R-:W-:Y:S01]  /*1030*/  FADD.FTZ R201, -R176, R172 ;  /* 0x000000acb0c97221 */ /* 0x000fe20000010100 */
[----:B------:R-:W-:Y:S01]  /*1040*/  FMUL.FTZ R202, R192, R167 ;  /* 0x000000a7c0ca7220 */ /* 0x000fe20000410000 */
        /* <DEDUP_REMOVED lines=22> */
[----:B0-----:R-:W-:Y:S01]  /*11b0*/  FADD.FTZ R197, -R176, R174 ;  /* 0x000000aeb0c57221 */ /* 0x001fe20000010100 */
        /* <DEDUP_REMOVED lines=25> */
.L_x_6935:
[----:B------:R-:W-:Y:S05]  /*1350*/  BSYNC.RECONVERGENT B0 ;  /* 0x0000000000007941 */ /* 0x000fea0003800200 */
.L_x_6934:
[----:B------:R-:W-:Y:S04]  /*1360*/  BSSY.RECONVERGENT B0, `(.L_x_6936) ;  /* 0x0000057000007945 */ /* 0x000fe80003800200 */
[----:B------:R-:W-:Y:S05]  /*1370*/  @!P4 BRA `(.L_x_6937) ;  /* 0x000000040054c947 */ /* 0x000fea0003800000 */
[----:B------:R-:W0:Y:S08]  /*1380*/  LDC.64 R164, c[0x0][0x428] ;  /* 0x00010a00ffa47b82 */ /* 0x000e300000000a00 */
[----:B------:R-:W1:Y:S08]  /*1390*/  LDC.64 R174, c[0x0][0x3a8] ;  /* 0x0000ea00ffae7b82 */ /* 0x000e700000000a00 */
[----:B------:R-:W2:Y:S01]  /*13a0*/  LDC.64 R226, c[0x0][0x3b0] ;  /* 0x0000ec00ffe27b82 */ /* 0x000ea20000000a00 */
[----:B0-----:R-:W-:-:S06]  /*13b0*/  IMAD.WIDE.U32 R164, R178, 0x10, R164 ;  /* 0x00000010b2a47825 */ /* 0x001fcc00078e00a4 */
[----:B------:R-:W3:Y:S01]  /*13c0*/  LDG.E.128 R164, desc[UR4][R164.64] ;  /* 0x00000004a4a47981 */ /* 0x000ee2000c1e1d00 */
[----:B-1----:R-:W-:-:S05]  /*13d0*/  IMAD.WIDE.U32 R174, R178, 0x20, R174 ;  /* 0x00000020b2ae7825 */ /* 0x002fca00078e00ae */
[----:B------:R-:W4:Y:S04]  /*13e0*/  LDG.E.128 R24, desc[UR4][R174.64] ;  /* 0x00000004ae187981 */ /* 0x000f28000c1e1d00 */
[----:B------:R3:W4:Y:S01]  /*13f0*/  LDG.E.128 R168, desc[UR4][R174.64+0x10] ;  /* 0x00001004aea87981 */ /* 0x000722000c1e1d00 */
[----:B--2---:R-:W-:-:S06]  /*1400*/  IMAD.WIDE.U32 R226, R178, 0x8, R226 ;  /* 0x00000008b2e27825 */ /* 0x004fcc00078e00e2 */
[----:B------:R-:W5:Y:S01]  /*1410*/  LDG.E.64 R226, desc[UR4][R226.64] ;  /* 0x00000004e2e27981 */ /* 0x000f62000c1e1b00 */
[----:B------:R-:W-:-:S04]  /*1420*/  ISETP.NE.U32.AND P0, PT, RZ, UR8, PT ;  /* 0x00000008ff007c0c */ /* 0x000fc8000bf05070 */
[----:B------:R-:W-:-:S13]  /*1430*/  ISETP.NE.AND.EX P0, PT, RZ, UR9, PT, P0 ;  /* 0x00000009ff007c0c */ /* 0x000fda000bf05300 */
[----:B------:R-:W0:Y:S02]  /*1440*/  @P0 LDC.64 R172, c[0x0][0x438] ;  /* 0x00010e00ffac0b82 */ /* 0x000e240000000a00 */
[----:B0-----:R-:W-:-:S05]  /*1450*/  @P0 IMAD.WIDE.U32 R172, R178, 0x20, R172 ;  /* 0x00000020b2ac0825 */ /* 0x001fca00078e00ac */
[----:B------:R-:W5:Y:S04]  /*1460*/  @P0 LDG.E.128 R32, desc[UR4][R172.64] ;  /* 0x00000004ac200981 */ /* 0x000f68000c1e1d00 */
[----:B------:R0:W5:Y:S01]  /*1470*/  @P0 LDG.E.128 R28, desc[UR4][R172.64+0x10] ;  /* 0x00001004ac1c0981 */ /* 0x000162000c1e1d00 */
[----:B------:R-:W-:Y:S02]  /*1480*/  IADD3 R178, PT, PT, R178, 0x100, RZ ;  /* 0x00000100b2b27810 */ /* 0x000fe40007ffe0ff */
[C---:B---3--:R-:W-:Y:S02]  /*1490*/  PRMT R174, R164.reuse, 0x7632, R174 ;  /* 0x00007632a4ae7816 */ /* 0x048fe400000000ae */
[----:B------:R-:W-:Y:S02]  /*14a0*/  SHF.L.U32 R175, R164, 0x10, RZ ;  /* 0x00000010a4af7819 */ /* 0x000fe400000006ff */
[C---:B------:R-:W-:Y:S01]  /*14b0*/  PRMT R164, R165.reuse, 0x7632, R164 ;  /* 0x00007632a5a47816 */ /* 0x040fe200000000a4 */
[C---:B----4-:R-:W-:Y:S01]  /*14c0*/  FADD.FTZ R187, -R176.reuse, R26 ;  /* 0x0000001ab0bb7221 */ /* 0x050fe20000010100 */
[C---:B------:R-:W-:Y:S01]  /*14d0*/  FADD.FTZ R181, -R176.reuse, R24 ;  /* 0x00000018b0b57221 */ /* 0x040fe20000010100 */
[C---:B------:R-:W-:Y:S01]  /*14e0*/  FADD.FTZ R185, -R176.reuse, R25 ;  /* 0x00000019b0b97221 */ /* 0x040fe20000010100 */
[----:B------:R-:W-:Y:S01]  /*14f0*/  FADD.FTZ R189, -R176, R27 ;  /* 0x0000001bb0bd7221 */ /* 0x000fe20000010100 */
[----:B------:R-:W-:Y:S01]  /*1500*/  SHF.L.U32 R165, R165, 0x10, RZ ;  /* 0x00000010a5a57819 */ /* 0x000fe200000006ff */
[----:B-----5:R-:W-:Y:S01]  /*1510*/  FMUL.FTZ R27, R192, R187 ;  /* 0x000000bbc01b7220 */ /* 0x020fe20000410000 */
[----:B------:R-:W-:Y:S01]  /*1520*/  SHF.L.U32 R174, R174, 0x10, RZ ;  /* 0x00000010aeae7819 */ /* 0x000fe200000006ff */
[----:B------:R-:W-:Y:S01]  /*1530*/  FMUL.FTZ R180, R136, R175 ;  /* 0x000000af88b47220 */ /* 0x000fe20000410000 */
[----:B------:R-:W-:Y:S01]  /*1540*/  FMUL.FTZ R25, R192, R181 ;  /* 0x000000b5c0197220 */ /* 0x000fe20000410000 */
[----:B------:R-:W-:Y:S01]  /*1550*/  PRMT R183, R166, 0x7632, R183 ;  /* 0x00007632a6b77816 */ /* 0x000fe200000000b7 */
[----:B------:R-:W-:Y:S01]  /*1560*/  FMUL.FTZ R24, R192, R185 ;  /* 0x000000b9c0187220 */ /* 0x000fe20000410000 */
[----:B0-----:R-:W-:-:S02]  /*1570*/  SHF.L.U32 R173, R166, 0x10, RZ ;  /* 0x00000010a6ad7819 */ /* 0x001fc400000006ff */
[C---:B------:R-:W-:Y:S02]  /*1580*/  PRMT R172, R167.reuse, 0x7632, R172 ;  /* 0x00007632a7ac7816 */ /* 0x040fe400000000ac */
[----:B------:R-:W-:Y:S01]  /*1590*/  SHF.L.U32 R191, R167, 0x10, RZ ;  /* 0x00000010a7bf7819 */ /* 0x000fe200000006ff */
[----:B------:R-:W-:Y:S01]  /*15a0*/  FADD.FTZ R167, -R176, R168 ;  /* 0x000000a8b0a77221 */ /* 0x000fe20000010100 */
[----:B------:R-:W-:Y:S01]  /*15b0*/  SHF.L.U32 R166, R164, 0x10, RZ ;  /* 0x00000010a4a67819 */ /* 0x000fe200000006ff */
[----:B------:R-:W-:Y:S01]  /*15c0*/  FADD.FTZ R66, R66, R165 ;  /* 0x000000a542427221 */ /* 0x000fe20000010000 */
[-C--:B------:R-:W-:Y:S01]  /*15d0*/  FFMA.FTZ R98, R27, R165.reuse, R98 ;  /* 0x000000a51b627223 */ /* 0x080fe20000010062 */
[----:B------:R-:W-:Y:S01]  /*15e0*/  FMUL.FTZ R182, R138, R165 ;  /* 0x000000a58ab67220 */ /* 0x000fe20000410000 */
[----:B------:R-:W-:Y:S01]  /*15f0*/  FADD.FTZ R164, R179, R180 ;  /* 0x000000b4b3a47221 */ /* 0x000fe20000010000 */
[----:B------:R-:W-:Y:S01]  /*1600*/  FMUL.FTZ R185, R137, R174 ;  /* 0x000000ae89b97220 */ /* 0x000fe20000410000 */
[----:B------:R-:W-:Y:S01]  /*1610*/  FFMA.FTZ R165, R25, R180, R224 ;  /* 0x000000b419a57223 */ /* 0x000fe200000100e0 */
[C---:B------:R-:W-:Y:S01]  /*1620*/  FMUL.FTZ R181, R192.reuse, R167 ;  /* 0x000000a7c0b57220 */ /* 0x040fe20000410000 */
        /* <DEDUP_REMOVED lines=19> */
[----:B------:R-:W-:Y:S01]  /*1760*/  FMUL.FTZ R183, R192, R235 ;  /* 0x000000ebc0b77220 */ /* 0x000fe20000410000 */
[----:B------:R-:W-:Y:S01]  /*1770*/  FADD.FTZ R171, -R176, R171 ;  /* 0x000000abb0ab7221 */ /* 0x000fe20000010100 */
        /* <DEDUP_REMOVED lines=21> */
.L_x_6937:
[----:B------:R-:W-:Y:S05]  /*18d0*/  BSYNC.RECONVERGENT B0 ;  /* 0x0000000000007941 */ /* 0x000fea0003800200 */
.L_x_6936:
[----:B------:R-:W-:Y:S01]  /*18e0*/  ISETP.GE.U32.AND P3, PT, R3, 0x400, PT ;  /* 0x000004000300780c */ /* 0x000fe20003f66070 */
[----:B------:R-:W-:Y:S01]  /*18f0*/  BSSY.RECONVERGENT B0, `(.L_x_6938) ;  /* 0x0000057000007945 */ /* 0x000fe20003800200 */
[----:B------:R-:W-:-:S11]  /*1900*/  MOV R168, 0x400 ;  /* 0x0000040000a87802 */ /* 0x000fd60000000f00 */
[----:B------:R-:W-:Y:S05]  /*1910*/  @!P3 BRA `(.L_x_6939) ;  /* 0x000000040050b947 */ /* 0x000fea0003800000 */
[----:B------:R-:W0:Y:S01]  /*1920*/  LDC.64 R164, c[0x0][0x3a8] ;  /* 0x0000ea00ffa47b82 */ /* 0x000e220000000a00 */
[----:B------:R-:W-:-:S04]  /*1930*/  ISETP.NE.U32.AND P0, PT, RZ, UR8, PT ;  /* 0x00000008ff007c0c */ /* 0x000fc8000bf05070 */
[----:B------:R-:W-:-:S03]  /*1940*/  ISETP.NE.AND.EX P0, PT, RZ, UR9, PT, P0 ;  /* 0x00000009ff007c0c */ /* 0x000fc6000bf05300 */
[----:B------:R-:W1:Y:S10]  /*1950*/  LDC.64 R20, c[0x0][0x428] ;  /* 0x00010a00ff147b82 */ /* 0x000e740000000a00 */
[----:B------:R-:W2:Y:S01]  /*1960*/  @P0 LDC.64 R8, c[0x0][0x438] ;  /* 0x00010e00ff080b82 */ /* 0x000ea20000000a00 */
[----:B0-----:R-:W-:-:S05]  /*1970*/  IMAD.WIDE.U32 R164, R178, 0x20, R164 ;  /* 0x00000020b2a47825 */ /* 0x001fca00078e00a4 */
[----:B------:R-:W3:Y:S01]  /*1980*/  LDG.E.128 R16, desc[UR4][R164.64+0x10] ;  /* 0x00001004a4107981 */ /* 0x000ee2000c1e1d00 */
[----:B-1----:R-:W-:-:S03]  /*1990*/  IMAD.WIDE.U32 R20, R178, 0x10, R20 ;  /* 0x00000010b2147825 */ /* 0x002fc600078e0014 */
[----:B------:R-:W4:Y:S04]  /*19a0*/  LDG.E.128 R12, desc[UR4][R164.64] ;  /* 0x00000004a40c7981 */ /* 0x000f28000c1e1d00 */
[----:B------:R-:W4:Y:S01]  /*19b0*/  LDG.E.128 R20, desc[UR4][R20.64] ;  /* 0x0000000414147981 */ /* 0x000f22000c1e1d00 */
[C---:B--2---:R-:W-:Y:S02]  /*19c0*/  @P0 IMAD.WIDE.U32 R166, R178.reuse, 0x20, R8 ;  /* 0x00000020b2a60825 */ /* 0x044fe400078e0008 */
[----:B------:R-:W0:Y:S03]  /*19d0*/  LDC.64 R8, c[0x0][0x3b0] ;  /* 0x0000ec00ff087b82 */ /* 0x000e260000000a00 */
[----:B------:R-:W5:Y:S04]  /*19e0*/  @P0 LDG.E.128 R148, desc[UR4][R166.64] ;  /* 0x00000004a6940981 */ /* 0x000f68000c1e1d00 */
[----:B------:R-:W5:Y:S01]  /*19f0*/  @P0 LDG.E.128 R152, desc[UR4][R166.64+0x10] ;  /* 0x00001004a6980981 */ /* 0x000f62000c1e1d00 */
[----:B0-----:R-:W-:-:S05]  /*1a00*/  IMAD.WIDE.U32 R8, R178, 0x8, R8 ;  /* 0x00000008b2087825 */ /* 0x001fca00078e0008 */
[----:B------:R0:W5:Y:S01]  /*1a10*/  LDG.E.64 R228, desc[UR4][R8.64] ;  /* 0x0000000408e47981 */ /* 0x000162000c1e1b00 */
[C---:B---3--:R-:W-:Y:S01]  /*1a20*/  FADD.FTZ R171, -R176.reuse, R18 ;  /* 0x00000012b0ab7221 */ /* 0x048fe20000010100 */
[C---:B------:R-:W-:Y:S01]  /*1a30*/  FADD.FTZ R7, -R176.reuse, R19 ;  /* 0x00000013b0077221 */ /* 0x040fe20000010100 */
[----:B----4-:R-:W-:Y:S01]  /*1a40*/  FADD.FTZ R11, -R176, R12 ;  /* 0x0000000cb00b7221 */ /* 0x010fe20000010100 */
[C---:B------:R-:W-:Y:S02]  /*1a50*/  PRMT R18, R20.reuse, 0x7632, R18 ;  /* 0x0000763214127816 */ /* 0x040fe40000000012 */
[----:B------:R-:W-:Y:S01]  /*1a60*/  SHF.L.U32 R19, R20, 0x10, RZ ;  /* 0x0000001014137819 */ /* 0x000fe200000006ff */
[----:B-----5:R-:W-:Y:S01]  /*1a70*/  FMUL.FTZ R11, R192, R11 ;  /* 0x0000000bc00b7220 */ /* 0x020fe20000410000 */
[C---:B0-----:R-:W-:Y:S02]  /*1a80*/  PRMT R8, R21.reuse, 0x7632, R8 ;  /* 0x0000763215087816 */ /* 0x041fe40000000008 */
[----:B------:R-:W-:Y:S01]  /*1a90*/  SHF.L.U32 R164, R18, 0x10, RZ ;  /* 0x0000001012a47819 */ /* 0x000fe200000006ff */
[-C--:B------:R-:W-:Y:S01]  /*1aa0*/  FMUL.FTZ R18, R128, R19.reuse ;  /* 0x0000001380127220 */ /* 0x080fe20000410000 */
[----:B------:R-:W-:Y:S01]  /*1ab0*/  PRMT R9, R22, 0x7632, R9 ;  /* 0x0000763216097816 */ /* 0x000fe20000000009 */
[C---:B------:R-:W-:Y:S01]  /*1ac0*/  FADD.FTZ R13, -R176.reuse, R13 ;  /* 0x0000000db00d7221 */ /* 0x040fe20000010100 */
[----:B------:R-:W-:Y:S01]  /*1ad0*/  FADD.FTZ R167, -R176, R14 ;  /* 0x0000000eb0a77221 */ /* 0x000fe20000010100 */
[----:B------:R-:W-:Y:S01]  /*1ae0*/  SHF.L.U32 R21, R21, 0x10, RZ ;  /* 0x0000001015157819 */ /* 0x000fe200000006ff */
[----:B------:R-:W-:Y:S01]  /*1af0*/  FADD.FTZ R56, R56, R19 ;  /* 0x0000001338387221 */ /* 0x000fe20000010000 */
[----:B------:R-:W-:Y:S01]  /*1b00*/  FFMA.FTZ R88, R11, R19, R88 ;  /* 0x000000130b587223 */ /* 0x000fe20000010058 */
[----:B------:R-:W-:Y:S01]  /*1b10*/  SHF.L.U32 R166, R8, 0x10, RZ ;  /* 0x0000001008a67819 */ /* 0x000fe200000006ff */
[----:B------:R-:W-:Y:S01]  /*1b20*/  FADD.FTZ R8, R179, R18 ;  /* 0x00000012b3087221 */ /* 0x000fe20000010000 */
[----:B------:R-:W-:Y:S01]  /*1b30*/  SHF.L.U32 R170, R9, 0x10, RZ ;  /* 0x0000001009aa7819 */ /* 0x000fe200000006ff */
[----:B------:R-:W-:Y:S01]  /*1b40*/  FMUL.FTZ R19, R129, R164 ;  /* 0x000000a481137220 */ /* 0x000fe20000410000 */
[----:B------:R-:W-:Y:S01]  /*1b50*/  FMUL.FTZ R12, R192, R13 ;  /* 0x0000000dc00c7220 */ /* 0x000fe20000410000 */
[----:B------:R-:W-:Y:S01]  /*1b60*/  FFMA.FTZ R9, R11, R18, R224 ;  /* 0x000000120b097223 */ /* 0x000fe200000100e0 */
[C---:B------:R-:W-:Y:S01]  /*1b70*/  FADD.FTZ R15, -R176.reuse, R15 ;  /* 0x0000000fb00f7221 */ /* 0x040fe20000010100 */
[----:B------:R-:W-:Y:S01]  /*1b80*/  FADD.FTZ R169, -R176, R16 ;  /* 0x00000010b0a97221 */ /* 0x000fe20000010100 */
[C---:B------:R-:W-:Y:S01]  /*1b90*/  PRMT R172, R23.reuse, 0x7632, R172 ;  /* 0x0000763217ac7816 */ /* 0x040fe200000000ac */
[----:B------:R-:W-:Y:S01]  /*1ba0*/  FMUL.FTZ R13, R192, R167 ;  /* 0x000000a7c00d7220 */ /* 0x000fe20000410000 */
[----:B------:R-:W-:Y:S01]  /*1bb0*/  SHF.L.U32 R173, R23, 0x10, RZ ;  /* 0x0000001017ad7819 */ /* 0x000fe200000006ff */
[----:B------:R-:W-:Y:S01]  /*1bc0*/  FMUL.FTZ R20, R130, R21 ;  /* 0x0000001582147220 */ /* 0x000fe20000410000 */
[----:B------:R-:W-:Y:S01]  /*1bd0*/  FADD.FTZ R23, R8, R19 ;  /* 0x0000001308177221 */ /* 0x000fe20000010000 */
[----:B------:R-:W-:Y:S01]  /*1be0*/  FFMA.FTZ R8, R12, R19, R9 ;  /* 0x000000130c087223 */ /* 0x000fe20000010009 */
[----:B------:R-:W-:Y:S01]  /*1bf0*/  SHF.L.U32 R165, R22, 0x10, RZ ;  /* 0x0000001016a57819 */ /* 0x000fe200000006ff */
[C---:B------:R-:W-:Y:S01]  /*1c00*/  FMUL.FTZ R14, R192.reuse, R15 ;  /* 0x0000000fc00e7220 */ /* 0x040fe20000410000 */
[----:B------:R-:W-:Y:S01]  /*1c10*/  FMUL.FTZ R15, R192, R169 ;  /* 0x000000a9c00f7220 */ /* 0x000fe20000410000 */
[----:B------:R-:W-:Y:S01]  /*1c20*/  FADD.FTZ R58, R58, R21 ;  /* 0x000000153a3a7221 */ /* 0x000fe20000010000 */
[----:B------:R-:W-:Y:S01]  /*1c30*/  FFMA.FTZ R90, R13, R21, R90 ;  /* 0x000000150d5a7223 */ /* 0x000fe2000001005a */
        /* <DEDUP_REMOVED lines=15> */
[----:B------:R-:W-:Y:S01]  /*1d30*/  SHF.L.U32 R172, R172, 0x10, RZ ;  /* 0x00000010acac7819 */ /* 0x000fe200000006ff */
[----:B------:R-:W-:Y:S01]  /*1d40*/  FFMA.FTZ R91, R14, R166, R91 ;  /* 0x000000a60e5b7223 */ /* 0x000fe2000001005b */
[----:B------:R-:W-:Y:S01]  /*1d50*/  FADD.FTZ R59, R59, R166 ;  /* 0x000000a63b3b7221 */ /* 0x000fe20000010000 */
        /* <DEDUP_REMOVED lines=16> */
.L_x_6939:
[----:B------:R-:W-:Y:S05]  /*1e60*/  BSYNC.RECONVERGENT B0 ;  /* 0x0000000000007941 */ /* 0x000fea0003800200 */
.L_x_6938:
[----:B------:R-:W0:Y:S01]  /*1e70*/  SHFL.DOWN PT, R164, R179, 0x10, 0x1f ;  /* 0x0a001f00b3a47f89 */ /* 0x000e2200000e0000 */
[----:B------:R-:W-:Y:S02]  /*1e80*/  LEA R178, R177, R168, 0x18 ;  /* 0x000000a8b1b27211 */ /* 0x000fe400078ec0ff */
[----:B------:R-:W-:Y:S01]  /*1e90*/  LOP3.LUT P6, RZ, R0, 0x1f, RZ, 0xc0, !PT ;  /* 0x0000001f00ff7812 */ /* 0x000fe200078cc0ff */
[----:B------:R-:W1:Y:S01]  /*1ea0*/  SHFL.DOWN PT, R165, R224, 0x10, 0x1f ;  /* 0x0a001f00e0a57f89 */ /* 0x000e6200000e0000 */
[----:B------:R-:W-:Y:S02]  /*1eb0*/  PLOP3.LUT P0, PT, PT, PT, PT, 0x80, 0x8 ;  /* 0x000000000008781c */ /* 0x000fe40003f0f070 */
[----:B------:R-:W-:-:S09]  /*1ec0*/  IADD3 R234, PT, PT, R178, 0x8040, RZ ;  /* 0x00008040b2ea7810 */ /* 0x000fd20007ffe0ff */
[----:B------:R-:W-:Y:S02]  /*1ed0*/  @!P6 PLOP3.LUT P0, PT, P1, PT, PT, 0x80, 0x8 ;  /* 0x000000000008e81c */ /* 0x000fe40000f0f070 */
[----:B------:R-:W-:Y:S01]  /*1ee0*/  @!P6 MOV R174, R234 ;  /* 0x000000ea00aee202 */ /* 0x000fe20000000f00 */
[----:B0-----:R-:W-:Y:S01]  /*1ef0*/  FADD.FTZ R164, R164, R179 ;  /* 0x000000b3a4a47221 */ /* 0x001fe20000010000 */
[----:B-1----:R-:W-:-:S04]  /*1f00*/  FADD.FTZ R165, R165, R224 ;  /* 0x000000e0a5a57221 */ /* 0x002fc80000010000 */
[----:B------:R-:W0:Y:S05]  /*1f10*/  SHFL.DOWN PT, R167, R164, 0x8, 0x1f ;  /* 0x09001f00a4a77f89 */ /* 0x000e2a00000e0000 */
[----:B------:R-:W-:Y:S01]  /*1f20*/  @!P0 IADD3 R174, PT, PT, R178, 0x8000, RZ ;  /* 0x00008000b2ae8810 */ /* 0x000fe20007ffe0ff */
[----:B------:R-:W1:Y:S03]  /*1f30*/  SHFL.DOWN PT, R166, R165, 0x8, 0x1f ;  /* 0x09001f00a5a67f89 */ /* 0x000e6600000e0000 */
[----:B------:R-:W-:Y:S01]  /*1f40*/  @!P6 LEA R174, R4, R174, 0x3 ;  /* 0x000000ae04aee211 */ /* 0x000fe200078e18ff */
        /* <DEDUP_REMOVED lines=124> */
.L_x_6944:
        /* <DEDUP_REMOVED lines=61> */
.L_x_6945:
        /* <DEDUP_REMOVED lines=8> */
.L_x_6943:
[----:B------:R-:W-:Y:S05]  /*2b60*/  BSYNC.RECONVERGENT B1 ;  /* 0x0000000000017941 */ /* 0x000fea0003800200 */
.L_x_6942:
        /* <DEDUP_REMOVED lines=67> */
.L_x_6948:
        /* <DEDUP_REMOVED lines=61> */
.L_x_6949:
        /* <DEDUP_REMOVED lines=8> */
.L_x_6947:
[----:B------:R-:W-:Y:S05]  /*33f0*/  BSYNC.RECONVERGENT B1 ;  /* 0x0000000000017941 */ /* 0x000fea0003800200 */
.L_x_6946:
        /* <DEDUP_REMOVED lines=67> */
.L_x_6952:
        /* <DEDUP_REMOVED lines=61> */
.L_x_6953:
        /* <DEDUP_REMOVED lines=8> */
.L_x_6951:
[----:B------:R-:W-:Y:S05]  /*3c80*/  BSYNC.RECONVERGENT B1 ;  /* 0x0000000000017941 */ /* 0x000fea0003800200 */
.L_x_6950:
        /* <DEDUP_REMOVED lines=66> */
.L_x_6955:
        /* <DEDUP_REMOVED lines=61> */
.L_x_6956:
        /* <DEDUP_REMOVED lines=8> */
.L_x_6941:
        /* <DEDUP_REMOVED lines=67> */
.L_x_6959:
        /* <DEDUP_REMOVED lines=61> */
.L_x_6960:
        /* <DEDUP_REMOVED lines=10> */
.L_x_6958:
[----:B------:R-:W-:Y:S05]  /*4da0*/  BSYNC.RECONVERGENT B1 ;  /* 0x0000000000017941 */ /* 0x000fea0003800200 */
.L_x_6957:
        /* <DEDUP_REMOVED lines=67> */
.L_x_6963:
        /* <DEDUP_REMOVED lines=61> */
.L_x_6964:
        /* <DEDUP_REMOVED lines=8> */
.L_x_6962:
[----:B------:R-:W-:Y:S05]  /*5630*/  BSYNC.RECONVERGENT B1 ;  /* 0x0000000000017941 */ /* 0x000fea0003800200 */
.L_x_6961:
        /* <DEDUP_REMOVED lines=67> */
.L_x_6967:
        /* <DEDUP_REMOVED lines=61> */
.L_x_6968:
        /* <DEDUP_REMOVED lines=8> */
.L_x_6966:
[----:B------:R-:W-:Y:S05]  /*5ec0*/  BSYNC.RECONVERGENT B1 ;  /* 0x0000000000017941 */ /* 0x000fea0003800200 */
.L_x_6965:
        /* <DEDUP_REMOVED lines=66> */
.L_x_6969:
        /* <DEDUP_REMOVED lines=61> */
.L_x_6970:
[----:B------:R-:W0:Y:S08]  /*66c0*/  @P6 LDC.64 R170, c[0x0][0x478] ;  /* 0x00011e00ffaa6b82 */ /* 0x000e300000000a00 */
[----:B------:R-:W1:Y:S01]  /*66d0*/  LDC.64 R168, c[0x0][0x468] ;  /* 0x00011a00ffa87b82 */ /* 0x000e620000000a00 */
[----:B0-----:R-:W-:-:S05]  /*66e0*/  @P6 IMAD.WIDE.U32 R170, R6, 0x20, R170 ;  /* 0x0000002006aa6825 */ /* 0x001fca00078e00aa */
[----:B------:R4:W-:Y:S01]  /*66f0*/  @P6 STG.E.128 desc[UR4][R170.64], R156 ;  /* 0x0000009caa006986 */ /* 0x0009e2000c101d04 */
[----:B-1----:R-:W-:-:S03]  /*6700*/  IMAD.WIDE.U32 R168, R6, 0x10, R168 ;  /* 0x0000001006a87825 */ /* 0x002fc600078e00a8 */
[----:B------:R4:W-:Y:S04]  /*6710*/  @P6 STG.E.128 desc[UR4][R170.64+0x10], R160 ;  /* 0x000010a0aa006986 */ /* 0x0009e8000c101d04 */
[----:B------:R4:W-:Y:S02]  /*6720*/  STG.E.128 desc[UR4][R168.64], R164 ;  /* 0x000000a4a8007986 */ /* 0x0009e4000c101d04 */
.L_x_6954:
[----:B------:R-:W-:Y:S05]  /*6730*/  BSYNC.RECONVERGENT B0 ;  /* 0x0000000000007941 */ /* 0x000fea0003800200 */
.L_x_6940:
[----:B0-234-:R-:W0:Y:S01]  /*6740*/  LDC.64 R164, c[0x0][0x380] ;  /* 0x0000e000ffa47b82 */ /* 0x01de220000000a00 */
[----:B------:R-:W-:Y:S02]  /*6750*/  PLOP3.LUT P1, PT, P1, PT, PT, 0x8, 0x80 ;  /* 0x000000000080781c */ /* 0x000fe40000f2e170 */
[----:B0-----:R-:W-:-:S04]  /*6760*/  IADD3 R5, PT, PT, R5, R164, RZ ;  /* 0x000000a405057210 */ /* 0x001fc80007ffe0ff */
[----:B------:R-:W-:-:S13]  /*6770*/  ISETP.GE.AND P0, PT, R5, R165, PT ;  /* 0x000000a50500720c */ /* 0x000fda0003f06270 */
[----:B------:R-:W-:Y:S05]  /*6780*/  @!P0 BRA `(.L_x_6971) ;  /* 0xffffff9c00e08947 */ /* 0x000fea000383ffff */
.L_x_6931:
        /* <DEDUP_REMOVED lines=39> */
.L_x_6972:
        /* <DEDUP_REMOVED lines=16> */
.L_x_15666:


//--------------------- .text._ZN10layer_norm13ln_bwd_kernelINS_13Kernel_traitsIf13__nv_bfloat16fS2_fjLj8192ELj1ELj1ELj8ELj16ENS_18Kernel_traits_baseILj8192EfS2_fS2_fjLj256EEEEELb1ELb0ELb0ELb1EEEvNS_9BwdParamsE --------------------------
	.section	.text._ZN10layer_norm13ln_bwd_kernelINS_13Kernel_traitsIf13__nv_bfloat16fS2_fjLj8192ELj1ELj1ELj8ELj16ENS_18Kernel_traits_baseILj8192EfS2_fS2_fjLj256EEEEELb1ELb0ELb0ELb1EEEvNS_9BwdParamsE,"ax",@progbits
	.align	128
        .global         _ZN10layer_norm13ln_bwd_kernelINS_13Kernel_traitsIf13__nv_bfloat16fS2_fjLj8192ELj1ELj1ELj8ELj16ENS_18Kernel_traits_baseILj8192EfS2_fS2_fjLj256EEEEELb1ELb0ELb0ELb1EEEvNS_9BwdParamsE
        .type           _ZN10layer_norm13ln_bwd_kernelINS_13Kernel_traitsIf13__nv_bfloat16fS2_fjLj8192ELj1ELj1ELj8ELj16ENS_18Kernel_traits_baseILj8192EfS2_fS2_fjLj256EEEEELb1ELb0ELb0ELb1EEEvNS_9BwdParamsE,@function
        .size           _ZN10layer_norm13ln_bwd_kernelINS_13Kernel_traitsIf13__nv_bfloat16fS2_fjLj8192ELj1ELj1ELj8ELj16ENS_18Kernel_traits_baseILj8192EfS2_fS2_fjLj256EEEEELb1ELb0ELb0ELb1EEEvNS_9BwdParamsE,(.L_x_15667 - _ZN10layer_norm13ln_bwd_kernelINS_13Kernel_traitsIf13__nv_bfloat16fS2_fjLj8192ELj1ELj1ELj8ELj16ENS_18Kernel_traits_baseILj8192EfS2_fS2_fjLj256EEEEELb1ELb0ELb0ELb1EEEvNS_9BwdParamsE)
        .other          _ZN10layer_norm13ln_bwd_kernelINS_13Kernel_traitsIf13__nv_bfloat16fS2_fjLj8192ELj1ELj1ELj8ELj16ENS_18Kernel_traits_baseILj8192EfS2_fS2_fjLj256EEEEELb1ELb0ELb0ELb1EEEvNS_9BwdParamsE,@"STO_CUDA_ENTRY STV_DEFAULT"
_ZN10layer_norm13ln_bwd_kernelINS_13Kernel_traitsIf13__nv_bfloat16fS2_fjLj8192ELj1ELj1ELj8ELj16ENS_18Kernel_traits_baseILj8192EfS2_fS2_fjLj256EEEEELb1ELb0ELb0ELb1EEEvNS_9BwdParamsE:
.text._ZN10layer_norm13ln_bwd_kernelINS_13Kernel_traitsIf13__nv_bfloat16fS2_fjLj8192ELj1ELj1ELj8ELj16ENS_18Kernel_traits_baseILj8192EfS2_fS2_fjLj256EEEEELb1ELb0ELb0ELb1EEEvNS_9BwdParamsE:
        /* <DEDUP_REMOVED lines=44> */
[----:B------:R-:W-:-:S02]  /*02c0*/  CS2R R236, SRZ ;  /* 0x0000000000ec7805 */ /* 0x000fc4000001ff00 */
[----:B------:R-:W-:Y:S02]  /*02d0*/  CS2R R232, SRZ ;  /* 0x0000000000e87805 */ /* 0x000fe4000001ff00 */
[----:B------:R-:W-:Y:S02]  /*02e0*/  MOV R231, RZ ;  /* 0x000000ff00e77202 */ /* 0x000fe40000000f00 */
        /* <DEDUP_REMOVED lines=14> */
[----:B0-----:R-:W5:Y:S01]  /*03d0*/  LDG.E.128 R64, desc[UR6][R2.64] ;  /* 0x0000000602407981 */ /* 0x001f62000c1e1d00 */
[----:B------:R-:W-:Y:S02]  /*03e0*/  CS2R R32, SRZ ;  /* 0x0000000000207805 */ /* 0x000fe4000001ff00 */
[----:B------:R-:W-:Y:S02]  /*03f0*/  CS2R R30, SRZ ;  /* 0x00000000001e7805 */ /* 0x000fe4000001ff00 */
[----:B--2---:R-:W-:Y:S01]  /*0400*/  ISETP.NE.U32.AND P1, PT, R4, RZ, PT ;  /* 0x000000ff0400720c */ /* 0x004fe20003f25070 */
[----:B------:R-:W5:Y:S01]  /*0410*/  LDG.E.128 R60, desc[UR6][R2.64+0x10] ;  /* 0x00001006023c7981 */ /* 0x000f62000c1e1d00 */
[----:B------:R-:W-:-:S02]  /*0420*/  CS2R R28, SRZ ;  /* 0x00000000001c7805 */ /* 0x000fc4000001ff00 */
[----:B------:R-:W-:Y:S02]  /*0430*/  CS2R R26, SRZ ;  /* 0x00000000001a7805 */ /* 0x000fe4000001ff00 */
[----:B------:R-:W-:Y:S01]  /*0440*/  ISETP.NE.AND.EX P1, PT, R5, RZ, PT, P1 ;  /* 0x000000ff0500720c */ /* 0x000fe20003f25310 */
        /* <DEDUP_REMOVED lines=14> */
[----:B------:R-:W-:Y:S01]  /*0530*/  CS2R R4, SRZ ;  /* 0x0000000000047805 */ /* 0x000fe2000001ff00 */
[----:B------:R-:W0:Y:S01]  /*0540*/  LDCU.U8 UR8, c[0x0][0x410] ;  /* 0x00008200ff0877ac */ /* 0x000e220008000000 */
[----:B------:R-:W5:Y:S01]  /*0550*/  LDG.E.128 R40, desc[UR6][R2.64+0x6000] ;  /* 0x0060000602287981 */ /* 0x000f62000c1e1d00 */
[----:B------:R-:W1:Y:S03]  /*0560*/  LDCU UR4, c[0x0][0x408] ;  /* 0x00008100ff0477ac */ /* 0x000e660008000800 */
[----:B------:R2:W5:Y:S01]  /*0570*/  LDG.E.128 R36, desc[UR6][R2.64+0x6010] ;  /* 0x0060100602247981 */ /* 0x000562000c1e1d00 */
[----:B------:R-:W3:Y:S01]  /*0580*/  LDCU UR9, c[0x0][0x388] ;  /* 0x00007100ff0977ac */ /* 0x000ee20008000800 */
[----:B------:R-:W4:Y:S01]  /*0590*/  LDCU UR12, c[0x0][0x400] ;  /* 0x00008000ff0c77ac */ /* 0x000f220008000800 */
[----:B--2---:R-:W-:Y:S01]  /*05a0*/  MOV R3, RZ ;  /* 0x000000ff00037202 */ /* 0x004fe20000000f00 */
[----:B------:R-:W2:Y:S01]  /*05b0*/  LDCU.64 UR14, c[0x0][0x478] ;  /* 0x00008f00ff0e77ac */ /* 0x000ea20008000a00 */
[----:B------:R-:W-:Y:S01]  /*05c0*/  MOV R2, UR5 ;  /* 0x0000000500027c02 */ /* 0x000fe20008000f00 */
[----:B------:R-:W0:Y:S06]  /*05d0*/  LDCU.64 UR10, c[0x0][0x438] ;  /* 0x00008700ff0a77ac */ /* 0x000e2c0008000a00 */
.L_x_6992:
[----:B------:R-:W1:Y:S01]  /*05e0*/  LDC.64 R128, c[0x0][0x3c0] ;  /* 0x0000f000ff807b82 */ /* 0x000e620000000a00 */
[----:B---3--:R-:W-:-:S05]  /*05f0*/  IMAD R0, R2, UR9, RZ ;  /* 0x0000000902007c24 */ /* 0x008fca000f8e02ff */
[----:B------:R-:W-:Y:S02]  /*0600*/  SHF.R.S32.HI R109, RZ, 0x1f, R0 ;  /* 0x0000001fff6d7819 */ /* 0x000fe40000011400 */
[----:B------:R-:W3:Y:S02]  /*0610*/  LDC.64 R148, c[0x0][0x3a8] ;  /* 0x0000ea00ff947b82 */ /* 0x000ee40000000a00 */
[----:B------:R-:W-:-:S04]  /*0620*/  LEA.HI R109, R109, R0, RZ, 0x3 ;  /* 0x000000006d6d7211 */ /* 0x000fc800078f18ff */
[----:B------:R-:W-:Y:S02]  /*0630*/  LEA.HI.SX32 R182, R109, R252, 0x1d ;  /* 0x000000fc6db67211 */ /* 0x000fe400078feaff */
[----:B------:R-:W4:Y:S08]  /*0640*/  LDC.64 R152, c[0x0][0x428] ;  /* 0x00010a00ff987b82 */ /* 0x000f300000000a00 */
[----:B------:R-:W2:Y:S01]  /*0650*/  LDC.64 R184, c[0x0][0x3c8] ;  /* 0x0000f200ffb87b82 */ /* 0x000ea20000000a00 */
[----:B-1----:R-:W-:Y:S01]  /*0660*/  IMAD.WIDE R128, R2, 0x4, R128 ;  /* 0x0000000402807825 */ /* 0x002fe200078e0280 */
[----:B------:R-:W-:-:S04]  /*0670*/  IADD3 R179, PT, PT, R182, 0x200, RZ ;  /* 0x00000200b6b37810 */ /* 0x000fc80007ffe0ff */
[----:B------:R-:W2:Y:S01]  /*0680*/  LDG.E R183, desc[UR6][R128.64] ;  /* 0x0000000680b77981 */ /* 0x000ea2000c1e1900 */
[C---:B---3--:R-:W-:Y:S01]  /*0690*/  IMAD.WIDE.U32 R142, R182.reuse, 0x20, R148 ;  /* 0x00000020b68e7825 */ /* 0x048fe200078e0094 */
[----:B------:R-:W-:-:S04]  /*06a0*/  IADD3 R181, PT, PT, R182, 0x100, RZ ;  /* 0x00000100b6b57810 */ /* 0x000fc80007ffe0ff */
[----:B------:R-:W3:Y:S01]  /*06b0*/  LDG.E.128 R108, desc[UR6][R142.64] ;  /* 0x000000068e6c7981 */ /* 0x000ee2000c1e1d00 */
[----:B----4-:R-:W-:-:S03]  /*06c0*/  IMAD.WIDE.U32 R112, R182, 0x10, R152 ;  /* 0x00000010b6707825 */ /* 0x010fc600078e0098 */
[----:B------:R-:W4:Y:S01]  /*06d0*/  LDG.E.128 R116, desc[UR6][R142.64+0x10] ;  /* 0x000010068e747981 */ /* 0x000f22000c1e1d00 */
[----:B------:R-:W-:-:S03]  /*06e0*/  IMAD.WIDE.U32 R136, R179, 0x10, R152 ;  /* 0x00000010b3887825 */ /* 0x000fc600078e0098 */
[----:B------:R-:W4:Y:S01]  /*06f0*/  LDG.E.128 R112, desc[UR6][R112.64] ;  /* 0x0000000670707981 */ /* 0x000f22000c1e1d00 */
[----:B--2---:R-:W-:-:S03]  /*0700*/  IMAD.WIDE R184, R2, 0x4, R184 ;  /* 0x0000000402b87825 */ /* 0x004fc600078e02b8 */
[----:B------:R-:W2:Y:S01]  /*0710*/  LDG.E.128 R136, desc[UR6][R136.64] ;  /* 0x0000000688887981 */ /* 0x000ea2000c1e1d00 */
[----:B------:R-:W-:-:S03]  /*0720*/  IMAD.WIDE.U32 R154, R181, 0x20, R148 ;  /* 0x00000020b59a7825 */ /* 0x000fc600078e0094 */
[----:B------:R-:W2:Y:S04]  /*0730*/  LDG.E R180, desc[UR6][R184.64] ;  /* 0x00000006b8b47981 */ /* 0x000ea8000c1e1900 */
[----:B------:R-:W2:Y:S01]  /*0740*/  LDG.E.128 R120, desc[UR6][R154.64] ;  /* 0x000000069a787981 */ /* 0x000ea2000c1e1d00 */
[----:B------:R-:W-:Y:S01]  /*0750*/  IMAD.WIDE.U32 R124, R181, 0x10, R152 ;  /* 0x00000010b57c7825 */ /* 0x000fe200078e0098 */
[----:B------:R-:W-:Y:S02]  /*0760*/  IADD3 R0, PT, PT, R182, 0x300, RZ ;  /* 0x00000300b6007810 */ /* 0x000fe40007ffe0ff */
[----:B------:R-:W2:Y:S04]  /*0770*/  LDG.E.128 R128, desc[UR6][R154.64+0x10] ;  /* 0x000010069a807981 */ /* 0x000ea8000c1e1d00 */
[----:B------:R-:W2:Y:S01]  /*0780*/  LDG.E.128 R124, desc[UR6][R124.64] ;  /* 0x000000067c7c7981 */ /* 0x000ea2000c1e1d00 */
[----:B------:R-:W-:-:S04]  /*0790*/  IMAD.WIDE.U32 R140, R179, 0x20, R148 ;  /* 0x00000020b38c7825 */ /* 0x000fc800078e0094 */
[C---:B------:R-:W-:Y:S01]  /*07a0*/  IMAD.WIDE.U32 R148, R0.reuse, 0x20, R148 ;  /* 0x0000002000947825 */ /* 0x040fe200078e0094 */
[----:B------:R-:W2:Y:S04]  /*07b0*/  LDG.E.128 R132, desc[UR6][R140.64] ;  /* 0x000000068c847981 */ /* 0x000ea8000c1e1d00 */
[----:B------:R1:W2:Y:S01]  /*07c0*/  LDG.E.128 R144, desc[UR6][R148.64] ;  /* 0x0000000694907981 */ /* 0x0002a2000c1e1d00 */
[----:B------:R-:W-:-:S03]  /*07d0*/  IMAD.WIDE.U32 R152, R0, 0x10, R152 ;  /* 0x0000001000987825 */ /* 0x000fc600078e0098 */
[----:B------:R-:W2:Y:S04]  /*07e0*/  LDG.E.128 R140, desc[UR6][R140.64+0x10] ;  /* 0x000010068c8c7981 */ /* 0x000ea8000c1e1d00 */
[----:B------:R-:W2:Y:S04]  /*07f0*/  LDG.E.128 R148, desc[UR6][R148.64+0x10] ;  /* 0x0000100694947981 */ /* 0x000ea8000c1e1d00 */
[----:B------:R-:W2:Y:S01]  /*0800*/  LDG.E.128 R152, desc[UR6][R152.64] ;  /* 0x0000000698987981 */ /* 0x000ea2000c1e1d00 */
[----:B0-----:R-:W-:-:S04]  /*0810*/  ISETP.NE.AND P5, PT, RZ, UR8, PT ;  /* 0x00000008ff007c0c */ /* 0x001fc8000bfa5270 */
[----:B------:R-:W-:-:S05]  /*0820*/  FSEL R186, R183, RZ, !P5 ;  /* 0x000000ffb7ba7208 */ /* 0x000fca0006800000 */
[C---:B---3--:R-:W-:Y:S01]  /*0830*/  FADD.FTZ R210, -R186.reuse, R109 ;  /* 0x0000006dbad27221 */ /* 0x048fe20000010100 */
[C---:B------:R-:W-:Y:S01]  /*0840*/  FADD.FTZ R212, -R186.reuse, R111 ;  /* 0x0000006fbad47221 */ /* 0x040fe20000010100 */
[C---:B------:R-:W-:Y:S01]  /*0850*/  FADD.FTZ R183, -R186.reuse, R108 ;  /* 0x0000006cbab77221 */ /* 0x040fe20000010100 */
[----:B------:R-:W-:Y:S01]  /*0860*/  FADD.FTZ R211, -R186, R110 ;  /* 0x0000006ebad37221 */ /* 0x000fe20000010100 */
[C---:B----4-:R-:W-:Y:S02]  /*0870*/  PRMT R109, R112.reuse, 0x7632, R109 ;  /* 0x00007632706d7816 */ /* 0x050fe4000000006d */
[----:B------:R-:W-:Y:S02]  /*0880*/  SHF.L.U32 R235, R112, 0x10, RZ ;  /* 0x0000001070eb7819 */ /* 0x000fe400000006ff */
[C---:B------:R-:W-:Y:S02]  /*0890*/  PRMT R111, R114.reuse, 0x7632, R111 ;  /* 0x00007632726f7816 */ /* 0x040fe4000000006f */
[----:B------:R-:W-:-:S02]  /*08a0*/  SHF.L.U32 R249, R114, 0x10, RZ ;  /* 0x0000001072f97819 */ /* 0x000fc400000006ff */
[C---:B------:R-:W-:Y:S02]  /*08b0*/  PRMT R114, R115.reuse, 0x7632, R114 ;  /* 0x0000763273727816 */ /* 0x040fe40000000072 */
[----:B------:R-:W-:Y:S02]  /*08c0*/  SHF.L.U32 R250, R115, 0x10, RZ ;  /* 0x0000001073fa7819 */ /* 0x000fe400000006ff */
[C---:B--2---:R-:W-:Y:S02]  /*08d0*/  PRMT R115, R136.reuse, 0x7632, R115 ;  /* 0x0000763288737816 */ /* 0x044fe40000000073 */
[----:B------:R-:W-:Y:S01]  /*08e0*/  SHF.L.U32 R242, R136, 0x10, RZ ;  /* 0x0000001088f27819 */ /* 0x000fe200000006ff */
[----:B-----5:R-:W-:Y:S01]  /*08f0*/  FMUL.FTZ R213, R64, R235 ;  /* 0x000000eb40d57220 */ /* 0x020fe20000410000 */
[----:B------:R-:W-:Y:S01]  /*0900*/  SHF.L.U32 R136, R109, 0x10, RZ ;  /* 0x000000106d887819 */ /* 0x000fe200000006ff */
[----:B------:R-:W-:Y:S01]  /*0910*/  FMUL.FTZ R183, R180, R183 ;  /* 0x000000b7b4b77220 */ /* 0x000fe20000410000 */
[C---:B------:R-:W-:Y:S01]  /*0920*/  PRMT R110, R113.reuse, 0x7632, R110 ;  /* 0x00007632716e7816 */ /* 0x040fe2000000006e */
[----:B------:R-:W-:Y:S01]  /*0930*/  FADD.FTZ R209, -R186, R120 ;  /* 0x00000078bad17221 */ /* 0x000fe20000010100 */
[----:B------:R-:W-:Y:S01]  /*0940*/  SHF.L.U32 R251, R113, 0x10, RZ ;  /* 0x0000001071fb7819 */ /* 0x000fe200000006ff */
[----:B------:R-:W-:Y:S01]  /*0950*/  FMUL.FTZ R221, R65, R136 ;  /* 0x0000008841dd7220 */ /* 0x000fe20000410000 */
[----:B------:R-:W-:Y:S01]  /*0960*/  SHF.L.U32 R120, R114, 0x10, RZ ;  /* 0x0000001072787819 */ /* 0x000fe200000006ff */
[----:B------:R-:W-:Y:S01]  /*0970*/  FADD.FTZ R114, RZ, R213 ;  /* 0x000000d5ff727221 */ /* 0x000fe20000010000 */
[----:B------:R-:W-:Y:S01]  /*0980*/  FMUL.FTZ R210, R180, R210 ;  /* 0x000000d2b4d27220 */ /* 0x000fe20000410000 */
[----:B------:R-:W-:Y:S01]  /*0990*/  FFMA.FTZ R109, R183, R213, RZ ;  /* 0x000000d5b76d7223 */ /* 0x000fe200000100ff */
[----:B------:R-:W-:Y:S01]  /*09a0*/  SHF.L.U32 R113, R110, 0x10, RZ ;  /* 0x000000106e717819 */ /* 0x000fe200000006ff */
[----:B------:R-:W-:Y:S01]  /*09b0*/  FMUL.FTZ R214, R66, R251 ;  /* 0x000000fb42d67220 */ /* 0x000fe20000410000 */
[----:B------:R-:W-:Y:S01]  /*09c0*/  SHF.L.U32 R110, R111, 0x10, RZ ;  /* 0x000000106f6e7819 */ /* 0x000fe200000006ff */
[----:B------:R-:W-:Y:S01]  /*09d0*/  FADD.FTZ R111, R114, R221 ;  /* 0x000000dd726f7221 */ /* 0x000fe20000010000 */
[----:B------:R-:W-:Y:S01]  /*09e0*/  FMUL.FTZ R211, R180, R211 ;  /* 0x000000d3b4d37220 */ /* 0x000fe20000410000 */
[----:B------:R-:W-:Y:S01]  /*09f0*/  FFMA.FTZ R114, R210, R221, R109 ;  /* 0x000000ddd2727223 */ /* 0x000fe2000001006d */
[C---:B------:R-:W-:Y:S01]  /*0a00*/  FADD.FTZ R122, -R186.reuse, R122 ;  /* 0x0000007aba7a7221 */ /* 0x040fe20000010100 */
[----:B------:R-:W-:Y:S01]  /*0a10*/  FMUL.FTZ R222, R67, R113 ;  /* 0x0000007143de7220 */ /* 0x000fe20000410000 */
[----:B------:R-:W-:Y:S01]  /*0a20*/  FADD.FTZ R111, R111, R214 ;  /* 0x000000d66f6f7221 */ /* 0x000fe20000010000 */
[----:B------:R-:W-:Y:S01]  /*0a30*/  FADD.FTZ R217, -R186, R116 ;  /* 0x00000074bad97221 */ /* 0x000fe20000010100 */
[----:B------:R-:W-:Y:S01]  /*0a40*/  FMUL.FTZ R212, R180, R212 ;  /* 0x000000d4b4d47220 */ /* 0x000fe20000410000 */
[----:B------:R-:W-:Y:S01]  /*0a50*/  FFMA.FTZ R109, R211, R214, R114 ;  /* 0x000000d6d36d7223 */ /* 0x000fe20000010072 */
[----:B------:R-:W-:Y:S01]  /*0a60*/  FMUL.FTZ R215, R60, R249 ;  /* 0x000000f93cd77220 */ /* 0x000fe20000410000 */
        /* <DEDUP_REMOVED lines=52> */
[----:B------:R-:W-:-:S02]  /*0db0*/  PRMT R226, R138, 0x7632, R226 ;  /* 0x000076328ae27816 */ /* 0x000fc400000000e2 */
[----:B------:R-:W-:Y:S01]  /*0dc0*/  SHF.L.U32 R248, R138, 0x10, RZ ;  /* 0x000000108af87819 */ /* 0x000fe200000006ff */
[----:B------:R-:W-:Y:S01]  /*0dd0*/  FADD.FTZ R138, -R186, R149 ;  /* 0x00000095ba8a7221 */ /* 0x000fe20000010100 */
[C---:B------:R-:W-:Y:S01]  /*0de0*/  PRMT R116, R127.reuse, 0x7632, R116 ;  /* 0x000076327f747816 */ /* 0x040fe20000000074 */
        /* <DEDUP_REMOVED lines=26> */
[----:B------:R-:W-:Y:S01]  /*0f90*/  PRMT R112, R137, 0x7632, R112 ;  /* 0x0000763289707816 */ /* 0x000fe20000000070 */
[----:B------:R-:W-:Y:S01]  /*0fa0*/  FADD.FTZ R108, R109, R152 ;  /* 0x000000986d6c7221 */ /* 0x000fe20000010000 */
[----:B------:R-:W-:-:S02]  /*0fb0*/  SHF.L.U32 R121, R137, 0x10, RZ ;  /* 0x0000001089797819 */ /* 0x000fc400000006ff */
[C---:B------:R-:W-:Y:S02]  /*0fc0*/  PRMT R229, R153.reuse, 0x7632, R229 ;  /* 0x0000763299e57816 */ /* 0x040fe400000000e5 */
[----:B------:R-:W-:Y:S01]  /*0fd0*/  SHF.L.U32 R240, R153, 0x10, RZ ;  /* 0x0000001099f07819 */ /* 0x000fe200000006ff */
[----:B------:R-:W-:Y:S01]  /*0fe0*/  FMUL.FTZ R153, R49, R115 ;  /* 0x0000007331997220 */ /* 0x000fe20000410000 */
[----:B------:R-:W-:Y:S01]  /*0ff0*/  FADD.FTZ R134, -R186, R134 ;  /* 0x00000086ba867221 */ /* 0x000fe20000010100 */
[----:B------:R-:W-:Y:S01]  /*1000*/  FFMA.FTZ R114, R148, R152, R111 ;  /* 0x0000009894727223 */ /* 0x000fe2000001006f */
[----:B------:R-:W-:Y:S01]  /*1010*/  FADD.FTZ R190, -R186, R143 ;  /* 0x0000008fbabe7221 */ /* 0x000fe20000010100 */
        /* <DEDUP_REMOVED lines=11> */
[----:B------:R-:W-:Y:S01]  /*10d0*/  FMUL.FTZ R184, R51, R112 ;  /* 0x0000007033b87220 */ /* 0x000fe20000410000 */
[----:B------:R-:W-:Y:S01]  /*10e0*/  FADD.FTZ R109, R109, R154 ;  /* 0x0000009a6d6d7221 */ /* 0x000fe20000010000 */
[----:B------:R-:W-:Y:S01]  /*10f0*/  FADD.FTZ R140, -R186, R140 ;  /* 0x0000008cba8c7221 */ /* 0x000fe20000010100 */
[----:B------:R-:W-:Y:S01]  /*1100*/  FMUL.FTZ R151, R180, R135 ;  /* 0x00000087b4977220 */ /* 0x000fe20000410000 */
[----:B------:R-:W-:Y:S01]  /*1110*/  FFMA.FTZ R108, R150, R154, R111 ;  /* 0x0000009a966c7223 */ /* 0x000fe2000001006f */
[C---:B------:R-:W-:Y:S01]  /*1120*/  PRMT R225, R155.reuse, 0x7632, R225 ;  /* 0x000076329be17816 */ /* 0x040fe200000000e1 */
[C---:B------:R-:W-:Y:S01]  /*1130*/  FADD.FTZ R141, -R186.reuse, R141 ;  /* 0x0000008dba8d7221 */ /* 0x040fe20000010100 */
[----:B------:R-:W-:Y:S01]  /*1140*/  SHF.L.U32 R238, R155, 0x10, RZ ;  /* 0x000000109bee7819 */ /* 0x000fe200000006ff */
[----:B------:R-:W-:Y:S01]  /*1150*/  FADD.FTZ R142, -R186, R142 ;  /* 0x0000008eba8e7221 */ /* 0x000fe20000010100 */
        /* <DEDUP_REMOVED lines=76> */
[----:B------:R-:W-:Y:S02]  /*1620*/  LOP3.LUT P4, RZ, R252, 0x1f, RZ, 0xc0, !PT ;  /* 0x0000001ffcff7812 */ /* 0x000fe4000788c0ff */
[----:B------:R-:W-:Y:S02]  /*1630*/  PLOP3.LUT P0, PT, PT, PT, PT, 0x80, 0x8 ;  /* 0x000000000008781c */ /* 0x000fe40003f0f070 */
[----:B------:R-:W-:Y:S01]  /*1640*/  MOV R114, 0x400 ;  /* 0x0000040000727802 */ /* 0x000fe20000000f00 */
[----:B0-----:R-:W-:Y:S01]  /*1650*/  FADD.FTZ R137, R130, R111 ;  /* 0x0000006f82897221 */ /* 0x001fe20000010000 */
[----:B-1----:R-:W-:-:S04]  /*1660*/  FADD.FTZ R140, R131, R108 ;  /* 0x0000006c838c7221 */ /* 0x002fc80000010000 */
[----:B------:R-:W0:Y:S03]  /*1670*/  SHFL.DOWN PT, R108, R137, 0x1, 0x1f ;  /* 0x08201f00896c7f89 */ /* 0x000e2600000e0000 */
[----:B------:R-:W-:Y:S01]  /*1680*/  @!P4 PLOP3.LUT P0, PT, P3, PT, PT, 0x80, 0x8 ;  /* 0x000000000008c81c */ /* 0x000fe20001f0f070 */
[----:B------:R-:W1:Y:S01]  /*1690*/  SHFL.DOWN PT, R109, R140, 0x1, 0x1f ;  /* 0x08201f008c6d7f89 */ /* 0x000e6200000e0000 */
[----:B--2---:R-:W-:Y:S02]  /*16a0*/  LEA R114, R141, R114, 0x18 ;  /* 0x000000728d727211 */ /* 0x004fe400078ec0ff */
[----:B------:R-:W-:Y:S02]  /*16b0*/  ISETP.NE.U32.AND P2, PT, RZ, UR10, PT ;  /* 0x0000000aff007c0c */ /* 0x000fe4000bf45070 */
[----:B------:R-:W-:-:S04]  /*16c0*/  IADD3 R111, PT, PT, R114, 0x8040, RZ ;  /* 0x00008040726f7810 */ /* 0x000fc80007ffe0ff */
[----:B------:R-:W-:-:S03]  /*16d0*/  @!P4 MOV R122, R111 ;  /* 0x0000006f007ac202 */ /* 0x000fc60000000f00 */
[----:B------:R-:W-:Y:S02]  /*16e0*/  @!P0 IADD3 R122, PT, PT, R114, 0x8000, RZ ;  /* 0x00008000727a8810 */ /* 0x000fe40007ffe0ff */
[----:B------:R-:W-:Y:S02]  /*16f0*/  ISETP.NE.AND.EX P0, PT, RZ, UR11, PT, P2 ;  /* 0x0000000bff007c0c */ /* 0x000fe4000bf05320 */
[----:B------:R-:W-:Y:S01]  /*1700*/  SHF.R.U32.HI R146, RZ, 0x5, R252 ;  /* 0x00000005ff927819 */ /* 0x000fe200000116fc */
[----:B0-----:R-:W-:-:S03]  /*1710*/  FADD.FTZ R108, R137, R108 ;  /* 0x0000006c896c7221 */ /* 0x001fc60000010000 */
[----:B------:R-:W-:Y:S01]  /*1720*/  @!P4 LEA R137, R146, R122, 0x3 ;  /* 0x0000007a9289c211 */ /* 0x000fe200078e18ff */
[----:B-1----:R-:W-:-:S06]  /*1730*/  FADD.FTZ R109, R140, R109 ;  /* 0x0000006d8c6d7221 */ /* 0x002fcc0000010000 */
[----:B------:R-:W0:Y:S01]  /*1740*/  @P0 LDC.64 R122, c[0x0][0x438] ;  /* 0x00010e00ff7a0b82 */ /* 0x000e220000000a00 */
[----:B------:R1:W-:Y:S07]  /*1750*/  @!P4 STS.64 [R137], R108 ;  /* 0x0000006c8900c388 */ /* 0x0003ee0000000a00 */
[----:B------:R-:W2:Y:S08]  /*1760*/  @P0 LDC.64 R130, c[0x0][0x438] ;  /* 0x00010e00ff820b82 */ /* 0x000eb00000000a00 */
[----:B-1----:R-:W1:Y:S02]  /*1770*/  @P0 LDC.64 R108, c[0x0][0x438] ;  /* 0x00010e00ff6c0b82 */ /* 0x002e640000000a00 */
[----:B-1----:R-:W-:-:S05]  /*1780*/  @P0 IMAD.WIDE.U32 R108, R182, 0x20, R108 ;  /* 0x00000020b66c0825 */ /* 0x002fca00078e006c */
[----:B------:R-:W5:Y:S04]  /*1790*/  @P0 LDG.E.128 R68, desc[UR6][R108.64] ;  /* 0x000000066c440981 */ /* 0x000f68000c1e1d00 */
[----:B------:R0:W5:Y:S02]  /*17a0*/  @P0 LDG.E.128 R72, desc[UR6][R108.64+0x10] ;  /* 0x000010066c480981 */ /* 0x000164000c1e1d00 */
[----:B0-----:R-:W-:Y:S02]  /*17b0*/  @P0 IMAD.WIDE.U32 R108, R181, 0x20, R122 ;  /* 0x00000020b56c0825 */ /* 0x001fe400078e007a */
[----:B------:R-:W0:Y:S03]  /*17c0*/  @P1 LDC.64 R122, c[0x0][0x3e0] ;  /* 0x0000f800ff7a1b82 */ /* 0x000e260000000a00 */
[----:B------:R-:W5:Y:S04]  /*17d0*/  @P0 LDG.E.128 R76, desc[UR6][R108.64] ;  /* 0x000000066c4c0981 */ /* 0x000f68000c1e1d00 */
[----:B------:R2:W5:Y:S02]  /*17e0*/  @P0 LDG.E.128 R80, desc[UR6][R108.64+0x10] ;  /* 0x000010066c500981 */ /* 0x000564000c1e1d00 */
[----:B--2---:R-:W-:-:S04]  /*17f0*/  @P0 IMAD.WIDE.U32 R108, R179, 0x20, R130 ;  /* 0x00000020b36c0825 */ /* 0x004fc800078e0082 */
[----:B------:R-:W-:Y:S01]  /*1800*/  FADD.FTZ R35, R235, R35 ;  /* 0x00000023eb237221 */ /* 0x000fe20000010000 */
[----:B------:R-:W-:Y:S01]  /*1810*/  FFMA.FTZ R3, R183, R235, R3 ;  /* 0x000000ebb7037223 */ /* 0x000fe20000010003 */
[----:B------:R-:W1:Y:S01]  /*1820*/  LDC.64 R130, c[0x0][0x3b0] ;  /* 0x0000ec00ff827b82 */ /* 0x000e620000000a00 */
[----:B------:R-:W5:Y:S04]  /*1830*/  @P0 LDG.E.128 R84, desc[UR6][R108.64] ;  /* 0x000000066c540981 */ /* 0x000f68000c1e1d00 */
[----:B------:R2:W5:Y:S03]  /*1840*/  @P0 LDG.E.128 R88, desc[UR6][R108.64+0x10] ;  /* 0x000010066c580981 */ /* 0x000566000c1e1d00 */
[----:B--2---:R-:W2:Y:S02]  /*1850*/  @P0 LDC.64 R108, c[0x0][0x438] ;  /* 0x00010e00ff6c0b82 */ /* 0x004ea40000000a00 */
[----:B--2---:R-:W-:-:S05]  /*1860*/  @P0 IMAD.WIDE.U32 R108, R0, 0x20, R108 ;  /* 0x00000020006c0825 */ /* 0x004fca00078e006c */
[----:B------:R-:W5:Y:S04]  /*1870*/  @P0 LDG.E.128 R92, desc[UR6][R108.64] ;  /* 0x000000066c5c0981 */ /* 0x000f68000c1e1d00 */
[----:B------:R0:W5:Y:S02]  /*1880*/  @P0 LDG.E.128 R96, desc[UR6][R108.64+0x10] ;  /* 0x000010066c600981 */ /* 0x000164000c1e1d00 */
[----:B0-----:R-:W-:-:S05]  /*1890*/  @P1 IMAD.WIDE R108, R2, 0x2, R122 ;  /* 0x00000002026c1825 */ /* 0x001fca00078e027a */
[----:B------:R0:W2:Y:S01]  /*18a0*/  @P1 LDG.E.U16 R235, desc[UR6][R108.64] ;  /* 0x000000066ceb1981 */ /* 0x0000a2000c1e1500 */
[----:B------:R-:W-:Y:S01]  /*18b0*/  FFMA.FTZ R4, R210, R136, R4 ;  /* 0x00000088d2047223 */ /* 0x000fe20000010004 */
[----:B------:R-:W-:Y:S01]  /*18c0*/  FADD.FTZ R156, R136, R156 ;  /* 0x0000009c889c7221 */ /* 0x000fe20000010000 */
        /* <DEDUP_REMOVED lines=11> */
[----:B------:R-:W-:Y:S01]  /*1980*/  BAR.SYNC.DEFER_BLOCKING 0x0 ;  /* 0x0000000000007b1d */ /* 0x000fe20000010000 */
[----:B------:R-:W-:Y:S01]  /*1990*/  FFMA.FTZ R6, R212, R113, R6 ;  /* 0x00000071d4067223 */ /* 0x000fe20000010006 */
[----:B------:R-:W-:Y:S01]  /*19a0*/  FADD.FTZ R158, R113, R158 ;  /* 0x0000009e719e7221 */ /* 0x000fe20000010000 */
[----:B------:R-:W-:-:S02]  /*19b0*/  IADD3 R113, PT, PT, R114, 0x8050, RZ ;  /* 0x0000805072717810 */ /* 0x000fc40007ffe0ff */
[C---:B------:R-:W-:Y:S01]  /*19c0*/  @!P3 IADD3 R113, PT, PT, R114.reuse, 0x8010, RZ ;  /* 0x000080107271b810 */ /* 0x040fe20007ffe0ff */
[----:B------:R-:W-:Y:S01]  /*19d0*/  FFMA.FTZ R20, R149, R115, R20 ;  /* 0x0000007395147223 */ /* 0x000fe20000010014 */
[C---:B------:R-:W-:Y:S01]  /*19e0*/  IADD3 R123, PT, PT, R114.reuse, 0x8060, RZ ;  /* 0x00008060727b7810 */ /* 0x040fe20007ffe0ff */
[----:B------:R-:W-:Y:S01]  /*19f0*/  FADD.FTZ R172, R115, R172 ;  /* 0x000000ac73ac7221 */ /* 0x000fe20000010000 */
[C---:B------:R-:W-:Y:S01]  /*1a00*/  IADD3 R122, PT, PT, R114.reuse, 0x8070, RZ ;  /* 0x00008070727a7810 */ /* 0x040fe20007ffe0ff */
[----:B------:R-:W-:Y:S01]  /*1a10*/  FFMA.FTZ R22, R151, R112, R22 ;  /* 0x0000007097167223 */ /* 0x000fe20000010016 */
[----:B------:R-:W-:Y:S01]  /*1a20*/  @!P3 IADD3 R123, PT, PT, R114, 0x8020, RZ ;  /* 0x00008020727bb810 */ /* 0x000fe20007ffe0ff */
[----:B------:R-:W-:Y:S01]  /*1a30*/  FADD.FTZ R174, R112, R174 ;  /* 0x000000ae70ae7221 */ /* 0x000fe20000010000 */
[----:B------:R-:W-:Y:S01]  /*1a40*/  @!P3 IADD3 R122, PT, PT, R114, 0x8030, RZ ;  /* 0x00008030727ab810 */ /* 0x000fe20007ffe0ff */
[----:B0-----:R-:W0:Y:S04]  /*1a50*/  LDS.128 R108, [R111] ;  /* 0x000000006f6c7984 */ /* 0x001e280000000c00 */
[----:B------:R-:W1:Y:S01]  /*1a60*/  LDS.128 R112, [R113] ;  /* 0x0000000071707984 */ /* 0x000e620000000c00 */
[----:B------:R-:W-:Y:S01]  /*1a70*/  FFMA.FTZ R12, R208, R119, R12 ;  /* 0x00000077d00c7223 */ /* 0x000fe2000001000c */
[----:B------:R-:W-:Y:S01]  /*1a80*/  FADD.FTZ R164, R119, R164 ;  /* 0x000000a477a47221 */ /* 0x000fe20000010000 */
[----:B------:R-:W-:Y:S01]  /*1a90*/  FFMA.FTZ R14, R206, R118, R14 ;  /* 0x00000076ce0e7223 */ /* 0x000fe2000001000e */
[----:B------:R-:W-:Y:S01]  /*1aa0*/  FADD.FTZ R166, R118, R166 ;  /* 0x000000a676a67221 */ /* 0x000fe20000010000 */
[----:B------:R-:W-:Y:S01]  /*1ab0*/  FADD.FTZ R168, R117, R168 ;  /* 0x000000a875a87221 */ /* 0x000fe20000010000 */
[----:B------:R-:W-:Y:S01]  /*1ac0*/  FFMA.FTZ R16, R199, R117, R16 ;  /* 0x00000075c7107223 */ /* 0x000fe20000010010 */
[----:B------:R-:W-:Y:S01]  /*1ad0*/  FADD.FTZ R170, R116, R170 ;  /* 0x000000aa74aa7221 */ /* 0x000fe20000010000 */
[----:B------:R-:W-:-:S02]  /*1ae0*/  FFMA.FTZ R18, R196, R116, R18 ;  /* 0x00000074c4127223 */ /* 0x000fc40000010012 */
[----:B------:R-:W3:Y:S01]  /*1af0*/  LDS.128 R116, [R123] ;  /* 0x000000007b747984 */ /* 0x000ee20000000c00 */
[----:B------:R-:W-:Y:S01]  /*1b00*/  FADD.FTZ R162, R120, R162 ;  /* 0x000000a278a27221 */ /* 0x000fe20000010000 */
[----:B------:R-:W-:Y:S01]  /*1b10*/  FFMA.FTZ R10, R220, R120, R10 ;  /* 0x00000078dc0a7223 */ /* 0x000fe2000001000a */
[----:B------:R-:W-:Y:S01]  /*1b20*/  FADD.FTZ R173, R121, R173 ;  /* 0x000000ad79ad7221 */ /* 0x000fe20000010000 */
[----:B------:R-:W-:Y:S02]  /*1b30*/  FFMA.FTZ R21, R150, R121, R21 ;  /* 0x0000007996157223 */ /* 0x000fe40000010015 */
        /* <DEDUP_REMOVED lines=61> */
[----:B--2---:R-:W-:Y:S01]  /*1f10*/  @P1 SHF.L.U32 R116, R235, 0x10, RZ ;  /* 0x00000010eb741819 */ /* 0x004fe200000006ff */
[----:B------:R-:W-:Y:S06]  /*1f20*/  @!P0 BRA `(.L_x_6974) ;  /* 0x0000002000388947 */ /* 0x000fec0003800000 */
        /* <DEDUP_REMOVED lines=11> */
[----:B-----5:R-:W-:Y:S01]  /*1fe0*/  FFMA.FTZ R109, R180, R210, R69 ;  /* 0x000000d2b46d7223 */ /* 0x020fe20000010045 */
[-CC-:B------:R-:W-:Y:S01]  /*1ff0*/  FFMA.FTZ R219, R219, R117.reuse, R118.reuse ;  /* 0x00000075dbdb7223 */ /* 0x180fe20000010076 */
[-CC-:B------:R-:W-:Y:S01]  /*2000*/  FFMA.FTZ R115, R220, R117.reuse, R118.reuse ;  /* 0x00000075dc737223 */ /* 0x180fe20000010076 */
[----:B------:R-:W-:Y:S01]  /*2010*/  FFMA.FTZ R108, R183, R117, R118 ;  /* 0x00000075b76c7223 */ /* 0x000fe20000010076 */
[C---:B------:R-:W-:Y:S01]  /*2020*/  FFMA.FTZ R211, R180.reuse, R211, R70 ;  /* 0x000000d3b4d37223 */ /* 0x040fe20000010046 */
[----:B------:R-:W-:Y:S01]  /*2030*/  FFMA.FTZ R215, R180, R215, R72 ;  /* 0x000000d7b4d77223 */ /* 0x000fe20000010048 */
[-C--:B------:R-:W-:Y:S01]  /*2040*/  FMUL.FTZ R109, R109, R116.reuse ;  /* 0x000000746d6d7220 */ /* 0x080fe20000410000 */
[----:B------:R-:W-:Y:S01]  /*2050*/  FADD.FTZ R111, R222, -R111 ;  /* 0x8000006fde6f7221 */ /* 0x000fe20000010000 */
[----:B------:R-:W-:Y:S01]  /*2060*/  FADD.FTZ R218, R223, -R218 ;  /* 0x800000dadfda7221 */ /* 0x000fe20000010000 */
[----:B------:R-:W-:Y:S01]  /*2070*/  FADD.FTZ R219, R216, -R219 ;  /* 0x800000dbd8db7221 */ /* 0x000fe20000010000 */
[----:B------:R-:W-:Y:S01]  /*2080*/  FADD.FTZ R224, R224, -R115 ;  /* 0x80000073e0e07221 */ /* 0x000fe20000010000 */
[----:B------:R-:W-:Y:S01]  /*2090*/  FADD.FTZ R213, R213, -R108 ;  /* 0x8000006cd5d57221 */ /* 0x000fe20000010000 */
[-C--:B------:R-:W-:Y:S01]  /*20a0*/  FMUL.FTZ R211, R211, R116.reuse ;  /* 0x00000074d3d37220 */ /* 0x080fe20000410000 */
[----:B------:R-:W-:Y:S01]  /*20b0*/  FMUL.FTZ R215, R215, R116 ;  /* 0x00000074d7d77220 */ /* 0x000fe20000410000 */
[----:B------:R-:W-:Y:S01]  /*20c0*/  FMUL.FTZ R109, R109, UR4 ;  /* 0x000000046d6d7c20 */ /* 0x000fe20008410000 */
[----:B------:R-:W-:Y:S01]  /*20d0*/  LOP3.LUT P0, RZ, R146, 0xff00, RZ, 0xc0, !PT ;  /* 0x0000ff0092ff7812 */ /* 0x000fe2000780c0ff */
[C---:B------:R-:W-:Y:S01]  /*20e0*/  FFMA.FTZ R111, R180.reuse, R111, R71 ;  /* 0x0000006fb46f7223 */ /* 0x040fe20000010047 */
[C---:B------:R-:W-:Y:S01]  /*20f0*/  FFMA.FTZ R115, R180.reuse, R218, R73 ;  /* 0x000000dab4737223 */ /* 0x040fe20000010049 */
[C---:B------:R-:W-:Y:S01]  /*2100*/  FFMA.FTZ R219, R180.reuse, R219, R74 ;  /* 0x000000dbb4db7223 */ /* 0x040fe2000001004a */
[C---:B------:R-:W-:Y:S01]  /*2110*/  FFMA.FTZ R119, R180.reuse, R224, R75 ;  /* 0x000000e0b4777223 */ /* 0x040fe2000001004b */
[----:B------:R-:W-:Y:S01]  /*2120*/  FFMA.FTZ R213, R180, R213, R68 ;  /* 0x000000d5b4d57223 */ /* 0x000fe20000010044 */
[----:B------:R-:W-:Y:S01]  /*2130*/  FMUL.FTZ R211, R211, UR4 ;  /* 0x00000004d3d37c20 */ /* 0x000fe20008410000 */
[----:B------:R-:W-:Y:S01]  /*2140*/  FMUL.FTZ R215, R215, UR4 ;  /* 0x00000004d7d77c20 */ /* 0x000fe20008410000 */
[C---:B------:R-:W-:Y:S01]  /*2150*/  LOP3.LUT P6, RZ, R146.reuse, 0xff0000, RZ, 0xc0, !PT ;  /* 0x00ff000092ff7812 */ /* 0x040fe200078cc0ff */
[-C--:B------:R-:W-:Y:S01]  /*2160*/  FMUL.FTZ R111, R111, R116.reuse ;  /* 0x000000746f6f7220 */ /* 0x080fe20000410000 */
[----:B------:R-:W-:Y:S01]  /*2170*/  LOP3.LUT P2, RZ, R147, 0xff, RZ, 0xc0, !PT ;  /* 0x000000ff93ff7812 */ /* 0x000fe2000784c0ff */
[-C--:B------:R-:W-:Y:S01]  /*2180*/  FMUL.FTZ R219, R219, R116.reuse ;  /* 0x00000074dbdb7220 */ /* 0x080fe20000410000 */
[----:B------:R-:W-:Y:S01]  /*2190*/  FSEL R113, R109, RZ, P0 ;  /* 0x000000ff6d717208 */ /* 0x000fe20000000000 */
[-C--:B------:R-:W-:Y:S01]  /*21a0*/  FMUL.FTZ R119, R119, R116.reuse ;  /* 0x0000007477777220 */ /* 0x080fe20000410000 */
[-C--:B------:R-:W-:Y:S01]  /*21b0*/  FMUL.FTZ R115, R115, R116.reuse ;  /* 0x0000007473737220 */ /* 0x080fe20000410000 */
[----:B------:R-:W-:Y:S01]  /*21c0*/  FMUL.FTZ R213, R213, R116 ;  /* 0x00000074d5d57220 */ /* 0x000fe20000410000 */
[C---:B------:R-:W-:Y:S01]  /*21d0*/  ISETP.GE.U32.AND P0, PT, R146.reuse, RZ, PT ;  /* 0x000000ff9200720c */ /* 0x040fe20003f06070 */
[----:B------:R-:W-:Y:S01]  /*21e0*/  FMUL.FTZ R219, R219, UR4 ;  /* 0x00000004dbdb7c20 */ /* 0x000fe20008410000 */
[----:B------:R-:W-:Y:S01]  /*21f0*/  FSEL R109, R211, RZ, P6 ;  /* 0x000000ffd36d7208 */ /* 0x000fe20003000000 */
[----:B------:R-:W-:Y:S01]  /*2200*/  FMUL.FTZ R119, R119, UR4 ;  /* 0x0000000477777c20 */ /* 0x000fe20008410000 */
[----:B------:R-:W-:Y:S01]  /*2210*/  FSEL R110, R215, RZ, P2 ;  /* 0x000000ffd76e7208 */ /* 0x000fe20001000000 */
        /* <DEDUP_REMOVED lines=18> */
.L_x_6975:
        /* <DEDUP_REMOVED lines=17> */
[----:B------:R-:W-:Y:S01]  /*2450*/  FMUL.FTZ R104, R104, UR4 ;  /* 0x0000000468687c20 */ /* 0x000fe20008410000 */
[-CC-:B------:R-:W-:Y:S01]  /*2460*/  FFMA.FTZ R210, R210, R117.reuse, R118.reuse ;  /* 0x00000075d2d27223 */ /* 0x180fe20000010076 */
        /* <DEDUP_REMOVED lines=24> */
[----:B------:R-:W-:Y:S01]  /*25f0*/  LOP3.LUT P5, RZ, R147, 0xff00, RZ, 0xc0, !PT ;  /* 0x0000ff0093ff7812 */ /* 0x000fe200078ac0ff */
        /* <DEDUP_REMOVED lines=17> */
.L_x_6976:
        /* <DEDUP_REMOVED lines=15> */
[----:B------:R-:W-:Y:S01]  /*2800*/  FFMA.FTZ R102, R199, R117, R118 ;  /* 0x00000075c7667223 */ /* 0x000fe20000010076 */
[----:B------:R-:W-:Y:S01]  /*2810*/  FADD.FTZ R101, R202, -R101 ;  /* 0x80000065ca657221 */ /* 0x000fe20000010000 */
[----:B------:R-:W-:Y:S01]  /*2820*/  FADD.FTZ R205, R205, -R100 ;  /* 0x80000064cdcd7221 */ /* 0x000fe20000010000 */
[----:B------:R-:W-:Y:S01]  /*2830*/  FFMA.FTZ R100, R180, R203, R80 ;  /* 0x000000cbb4647223 */ /* 0x000fe20000010050 */
[----:B------:R-:W-:Y:S01]  /*2840*/  FADD.FTZ R194, R194, -R103 ;  /* 0x80000067c2c27221 */ /* 0x000fe20000010000 */
[----:B------:R-:W-:Y:S01]  /*2850*/  FADD.FTZ R104, R195, -R102 ;  /* 0x80000066c3687221 */ /* 0x000fe20000010000 */
[----:B------:R-:W-:Y:S01]  /*2860*/  FFMA.FTZ R102, R180, R101, R82 ;  /* 0x00000065b4667223 */ /* 0x000fe20000010052 */
[----:B------:R-:W-:Y:S01]  /*2870*/  FMUL.FTZ R101, R100, R116 ;  /* 0x0000007464657220 */ /* 0x000fe20000410000 */
[----:B------:R-:W-:Y:S01]  /*2880*/  FFMA.FTZ R103, R180, R194, R83 ;  /* 0x000000c2b4677223 */ /* 0x000fe20000010053 */
[----:B------:R-:W-:Y:S01]  /*2890*/  LOP3.LUT P5, RZ, R141, 0xff, RZ, 0xc0, !PT ;  /* 0x000000ff8dff7812 */ /* 0x000fe200078ac0ff */
[-C--:B------:R-:W-:Y:S01]  /*28a0*/  FMUL.FTZ R105, R102, R116.reuse ;  /* 0x0000007466697220 */ /* 0x080fe20000410000 */
[----:B------:R-:W-:Y:S01]  /*28b0*/  FMUL.FTZ R101, R101, UR4 ;  /* 0x0000000465657c20 */ /* 0x000fe20008410000 */
[----:B------:R-:W-:Y:S01]  /*28c0*/  FMUL.FTZ R106, R103, R116 ;  /* 0x00000074676a7220 */ /* 0x000fe20000410000 */
[----:B------:R-:W-:Y:S01]  /*28d0*/  ISETP.GE.U32.AND P2, PT, R140, RZ, PT ;  /* 0x000000ff8c00720c */ /* 0x000fe20003f46070 */
[-CC-:B------:R-:W-:Y:S01]  /*28e0*/  FFMA.FTZ R208, R208, R117.reuse, R118.reuse ;  /* 0x00000075d0d07223 */ /* 0x180fe20000010076 */
        /* <DEDUP_REMOVED lines=10> */
[----:B------:R-:W-:Y:S01]  /*2990*/  FADD.FTZ R206, R197, -R206 ;  /* 0x800000cec5ce7221 */ /* 0x000fe20000010000 */
[----:B------:R-:W-:Y:S01]  /*29a0*/  FSEL R122, R105, RZ, P6 ;  /* 0x000000ff697a7208 */ /* 0x000fe20003000000 */
[----:B------:R-:W-:Y:S01]  /*29b0*/  FMUL.FTZ R112, R101, R116 ;  /* 0x0000007465707220 */ /* 0x000fe20000410000 */
[----:B------:R-:W-:Y:S01]  /*29c0*/  FSEL R123, R106, RZ, P2 ;  /* 0x000000ff6a7b7208 */ /* 0x000fe20001000000 */
[C---:B------:R-:W-:Y:S01]  /*29d0*/  FFMA.FTZ R105, R180.reuse, R208, R77 ;  /* 0x000000d0b4697223 */ /* 0x040fe2000001004d */
        /* <DEDUP_REMOVED lines=27> */
.L_x_6977:
        /* <DEDUP_REMOVED lines=61> */
.L_x_6978:
        /* <DEDUP_REMOVED lines=17> */
[----:B------:R-:W-:Y:S01]  /*3070*/  FADD.FTZ R190, R191, -R190 ;  /* 0x800000bebfbe7221 */ /* 0x000fe20000010000 */
[----:B------:R-:W-:Y:S01]  /*3080*/  FFMA.FTZ R100, R180, R155, R88 ;  /* 0x0000009bb4647223 */ /* 0x000fe20000010058 */
[----:B------:R-:W-:Y:S01]  /*3090*/  FADD.FTZ R109, R152, -R101 ;  /* 0x80000065986d7221 */ /* 0x000fe20000010000 */
[C---:B------:R-:W-:Y:S01]  /*30a0*/  FFMA.FTZ R102, R180.reuse, R185, R90 ;  /* 0x000000b9b4667223 */ /* 0x040fe2000001005a */
[----:B------:R-:W-:Y:S01]  /*30b0*/  FFMA.FTZ R103, R180, R190, R91 ;  /* 0x000000beb4677223 */ /* 0x000fe2000001005b */
[-C--:B------:R-:W-:Y:S01]  /*30c0*/  FMUL.FTZ R101, R100, R116.reuse ;  /* 0x0000007464657220 */ /* 0x080fe20000410000 */
[-CC-:B------:R-:W-:Y:S01]  /*30d0*/  FFMA.FTZ R187, R187, R117.reuse, R118.reuse ;  /* 0x00000075bbbb7223 */ /* 0x180fe20000010076 */
[----:B------:R-:W-:Y:S01]  /*30e0*/  LOP3.LUT P5, RZ, R137, 0xff, RZ, 0xc0, !PT ;  /* 0x000000ff89ff7812 */ /* 0x000fe200078ac0ff */
[-C--:B------:R-:W-:Y:S01]  /*30f0*/  FMUL.FTZ R106, R103, R116.reuse ;  /* 0x00000074676a7220 */ /* 0x080fe20000410000 */
[----:B------:R-:W-:Y:S01]  /*3100*/  FMUL.FTZ R101, R101, UR4 ;  /* 0x0000000465657c20 */ /* 0x000fe20008410000 */
[----:B------:R-:W-:Y:S01]  /*3110*/  FMUL.FTZ R104, R102, R116 ;  /* 0x0000007466687220 */ /* 0x000fe20000410000 */
[----:B------:R-:W-:Y:S01]  /*3120*/  ISETP.GE.U32.AND P2, PT, R136, RZ, PT ;  /* 0x000000ff8800720c */ /* 0x000fe20003f46070 */
[----:B------:R-:W-:Y:S01]  /*3130*/  FADD.FTZ R188, R188, -R187 ;  /* 0x800000bbbcbc7221 */ /* 0x000fe20000010000 */
[----:B------:R-:W-:Y:S01]  /*3140*/  FFMA.FTZ R151, R151, R117, R118 ;  /* 0x0000007597977223 */ /* 0x000fe20000010076 */
[----:B------:R-:W-:Y:S01]  /*3150*/  FMUL.FTZ R106, R106, UR4 ;  /* 0x000000046a6a7c20 */ /* 0x000fe20008410000 */
[----:B------:R-:W-:Y:S01]  /*3160*/  FMUL.FTZ R104, R104, UR4 ;  /* 0x0000000468687c20 */ /* 0x000fe20008410000 */
[----:B------:R-:W-:Y:S01]  /*3170*/  ISETP.GE.U32.AND.EX P2, PT, R137, 0x1000000, PT, P2 ;  /* 0x010000008900780c */ /* 0x000fe20003f46120 */
[----:B------:R-:W-:Y:S01]  /*3180*/  FADD.FTZ R184, R184, -R151 ;  /* 0x80000097b8b87221 */ /* 0x000fe20000010000 */
[----:B------:R-:W-:Y:S01]  /*3190*/  FSEL R114, R101, RZ, P5 ;  /* 0x000000ff65727208 */ /* 0x000fe20002800000 */
[C---:B------:R-:W-:Y:S01]  /*31a0*/  FFMA.FTZ R101, R180.reuse, R188, R89 ;  /* 0x000000bcb4657223 */ /* 0x040fe20000010059 */
[----:B------:R-:W-:Y:S01]  /*31b0*/  LOP3.LUT P6, RZ, R137, 0xff0000, RZ, 0xc0, !PT ;  /* 0x00ff000089ff7812 */ /* 0x000fe200078cc0ff */
[----:B------:R-:W-:Y:S01]  /*31c0*/  FFMA.FTZ R105, R180, R105, R85 ;  /* 0x00000069b4697223 */ /* 0x000fe20000010055 */
[----:B------:R-:W-:Y:S01]  /*31d0*/  FSEL R123, R106, RZ, P2 ;  /* 0x000000ff6a7b7208 */ /* 0x000fe20001000000 */
[----:B------:R-:W-:Y:S01]  /*31e0*/  FFMA.FTZ R106, R180, R107, R86 ;  /* 0x0000006bb46a7223 */ /* 0x000fe20000010056 */
[----:B------:R-:W-:Y:S01]  /*31f0*/  FSEL R122, R104, RZ, P6 ;  /* 0x000000ff687a7208 */ /* 0x000fe20003000000 */
[----:B------:R-:W-:Y:S01]  /*3200*/  FMUL.FTZ R112, R101, R116 ;  /* 0x0000007465707220 */ /* 0x000fe20000410000 */
[C---:B------:R-:W-:Y:S01]  /*3210*/  FFMA.FTZ R107, R180.reuse, R184, R87 ;  /* 0x000000b8b46b7223 */ /* 0x040fe20000010057 */
[----:B------:R-:W-:Y:S01]  /*3220*/  FFMA.FTZ R104, R180, R109, R84 ;  /* 0x0000006db4687223 */ /* 0x000fe20000010054 */
[----:B------:R-:W-:Y:S01]  /*3230*/  LOP3.LUT P5, RZ, R137, 0xff00, RZ, 0xc0, !PT ;  /* 0x0000ff0089ff7812 */ /* 0x000fe200078ac0ff */
[----:B------:R-:W-:Y:S01]  /*3240*/  FMUL.FTZ R112, R112, UR4 ;  /* 0x0000000470707c20 */ /* 0x000fe20008410000 */
        /* <DEDUP_REMOVED lines=22> */
.L_x_6979:
        /* <DEDUP_REMOVED lines=61> */
.L_x_6980:
        /* <DEDUP_REMOVED lines=15> */
[C---:B------:R-:W-:Y:S01]  /*3870*/  FFMA.FTZ R106, R180.reuse, R101, R94 ;  /* 0x00000065b46a7223 */ /* 0x040fe2000001005e */
[----:B------:R-:W-:Y:S01]  /*3880*/  FFMA.FTZ R101, R180, R138, R97 ;  /* 0x0000008ab4657223 */ /* 0x000fe20000010061 */
[----:B------:R-:W-:Y:S01]  /*3890*/  FFMA.FTZ R103, R128, R117, R118 ;  /* 0x0000007580677223 */ /* 0x000fe20000010076 */
[C---:B------:R-:W-:Y:S01]  /*38a0*/  FFMA.FTZ R105, R180.reuse, R100, R93 ;  /* 0x00000064b4697223 */ /* 0x040fe2000001005d */
[----:B------:R-:W-:Y:S01]  /*38b0*/  FFMA.FTZ R100, R180, R135, R96 ;  /* 0x00000087b4647223 */ /* 0x000fe20000010060 */
[-C--:B------:R-:W-:Y:S01]  /*38c0*/  FMUL.FTZ R110, R101, R116.reuse ;  /* 0x00000074656e7220 */ /* 0x080fe20000410000 */
[-CC-:B------:R-:W-:Y:S01]  /*38d0*/  FFMA.FTZ R143, R143, R117.reuse, R118.reuse ;  /* 0x000000758f8f7223 */ /* 0x180fe20000010076 */
[-CC-:B------:R-:W-:Y:S01]  /*38e0*/  FFMA.FTZ R145, R145, R117.reuse, R118.reuse ;  /* 0x0000007591917223 */ /* 0x180fe20000010076 */
[----:B------:R-:W-:Y:S01]  /*38f0*/  FADD.FTZ R134, R134, -R103 ;  /* 0x8000006786867221 */ /* 0x000fe20000010000 */
        /* <DEDUP_REMOVED lines=29> */
[----:B------:R-:W-:Y:S01]  /*3ad0*/  LOP3.LUT P4, RZ, R130, 0xff00, RZ, 0xc0, !PT ;  /* 0x0000ff0082ff7812 */ /* 0x000fe2000788c0ff */
        /* <DEDUP_REMOVED lines=15> */
.L_x_6981:
        /* <DEDUP_REMOVED lines=44> */
[C---:B------:R-:W-:Y:S01]  /*3e90*/  ISETP.GE.U32.AND P2, PT, R130.reuse, RZ, PT ;  /* 0x000000ff8200720c */ /* 0x040fe20003f46070 */
[----:B------:R-:W-:Y:S01]  /*3ea0*/  FMUL.FTZ R115, R115, UR4 ;  /* 0x0000000473737c20 */ /* 0x000fe20008410000 */
[----:B------:R-:W-:Y:S01]  /*3eb0*/  FSEL R109, R111, RZ, P5 ;  /* 0x000000ff6f6d7208 */ /* 0x000fe20002800000 */
[----:B------:R-:W-:Y:S01]  /*3ec0*/  FMUL.FTZ R127, R127, UR4 ;  /* 0x000000047f7f7c20 */ /* 0x000fe20008410000 */
[----:B------:R-:W-:-:S02]  /*3ed0*/  LOP3.LUT P4, RZ, R130, 0xff000000, RZ, 0xc0, !PT ;  /* 0xff00000082ff7812 */ /* 0x000fc4000788c0ff */
[----:B------:R-:W-:Y:S02]  /*3ee0*/  FSEL R111, R143, RZ, P6 ;  /* 0x000000ff8f6f7208 */ /* 0x000fe40003000000 */
        /* <DEDUP_REMOVED lines=11> */
.L_x_6982:
[----:B------:R-:W0:Y:S01]  /*3fa0*/  @P0 LDC.64 R112, c[0x0][0x478] ;  /* 0x00011e00ff700b82 */ /* 0x000e220000000a00 */
[----:B------:R-:W-:-:S04]  /*3fb0*/  IMAD.WIDE.U32 R120, R0, 0x10, R120 ;  /* 0x0000001000787825 */ /* 0x000fc800078e0078 */
[----:B0-----:R-:W-:-:S05]  /*3fc0*/  @P0 IMAD.WIDE.U32 R112, R0, 0x20, R112 ;  /* 0x0000002000700825 */ /* 0x001fca00078e0070 */
[----:B------:R0:W-:Y:S04]  /*3fd0*/  @P0 STG.E.128 desc[UR6][R112.64], R104 ;  /* 0x0000006870000986 */ /* 0x0001e8000c101d06 */
[----:B------:R0:W-:Y:S04]  /*3fe0*/  @P0 STG.E.128 desc[UR6][R112.64+0x10], R100 ;  /* 0x0000106470000986 */ /* 0x0001e8000c101d06 */
[----:B------:R0:W-:Y:S01]  /*3ff0*/  STG.E.128 desc[UR6][R120.64], R108 ;  /* 0x0000006c78007986 */ /* 0x0001e2000c101d06 */
[----:B------:R-:W-:Y:S05]  /*4000*/  BRA `(.L_x_6983) ;  /* 0x00000020002c7947 */ /* 0x000fea0003800000 */
.L_x_6974:
[----:B------:R-:W-:-:S04]  /*4010*/  ISETP.NE.U32.AND P0, PT, RZ, UR14, PT ;  /* 0x0000000eff007c0c */ /* 0x000fc8000bf05070 */
[----:B------:R-:W-:-:S13]  /*4020*/  ISETP.NE.AND.EX P0, PT, RZ, UR15, PT, P0 ;  /* 0x0000000fff007c0c */ /* 0x000fda000bf05300 */
[----:B------:R-:W-:Y:S05]  /*4030*/  @P0 BRA `(.L_x_6984) ;  /* 0x0000000000f80947 */ /* 0x000fea0003800000 */
        /* <DEDUP_REMOVED lines=14> */
[-CC-:B------:R-:W-:Y:S01]  /*4120*/  FFMA.FTZ R218, R218, R117.reuse, R118.reuse ;  /* 0x00000075dada7223 */ /* 0x180fe20000010076 */
[----:B------:R-:W-:Y:S01]  /*4130*/  FADD.FTZ R119, R216, -R219 ;  /* 0x800000dbd8777221 */ /* 0x000fe20000010000 */
[-CC-:B------:R-:W-:Y:S01]  /*4140*/  FFMA.FTZ R121, R220, R117.reuse, R118.reuse ;  /* 0x00000075dc797223 */ /* 0x180fe20000010076 */
[----:B------:R-:W-:Y:S01]  /*4150*/  FFMA.FTZ R108, R183, R117, R118 ;  /* 0x00000075b76c7223 */ /* 0x000fe20000010076 */
[----:B------:R-:W-:Y:S01]  /*4160*/  FMUL.FTZ R111, R111, UR4 ;  /* 0x000000046f6f7c20 */ /* 0x000fe20008410000 */
[C---:B-----5:R-:W-:Y:S01]  /*4170*/  LOP3.LUT P5, RZ, R146.reuse, 0xff0000, RZ, 0xc0, !PT ;  /* 0x00ff000092ff7812 */ /* 0x060fe200078ac0ff */
[-C--:B------:R-:W-:Y:S01]  /*4180*/  FMUL.FTZ R113, R113, R116.reuse ;  /* 0x0000007471717220 */ /* 0x080fe20000410000 */
[----:B------:R-:W-:Y:S01]  /*4190*/  FMUL.FTZ R109, R109, UR4 ;  /* 0x000000046d6d7c20 */ /* 0x000fe20008410000 */
[----:B------:R-:W-:Y:S01]  /*41a0*/  FADD.FTZ R223, R223, -R218 ;  /* 0x800000dadfdf7221 */ /* 0x000fe20000010000 */
[----:B------:R-:W-:Y:S01]  /*41b0*/  LOP3.LUT P2, RZ, R146, 0xff00, RZ, 0xc0, !PT ;  /* 0x0000ff0092ff7812 */ /* 0x000fe2000784c0ff */
[----:B------:R-:W-:Y:S01]  /*41c0*/  FMUL.FTZ R119, R180, R119 ;  /* 0x00000077b4777220 */ /* 0x000fe20000410000 */
[----:B------:R-:W-:Y:S01]  /*41d0*/  FADD.FTZ R121, R224, -R121 ;  /* 0x80000079e0797221 */ /* 0x000fe20000010000 */
[----:B------:R-:W-:Y:S01]  /*41e0*/  FADD.FTZ R213, R213, -R108 ;  /* 0x8000006cd5d57221 */ /* 0x000fe20000010000 */
[----:B------:R-:W-:Y:S01]  /*41f0*/  FSEL R112, R111, RZ, P5 ;  /* 0x000000ff6f707208 */ /* 0x000fe20002800000 */
[----:B------:R-:W-:Y:S01]  /*4200*/  FMUL.FTZ R108, R113, UR4 ;  /* 0x00000004716c7c20 */ /* 0x000fe20008410000 */
[C---:B------:R-:W-:Y:S01]  /*4210*/  FMUL.FTZ R111, R180.reuse, R115 ;  /* 0x00000073b46f7220 */ /* 0x040fe20000410000 */
[----:B------:R-:W-:Y:S01]  /*4220*/  LOP3.LUT P6, RZ, R147, 0xff, RZ, 0xc0, !PT ;  /* 0x000000ff93ff7812 */ /* 0x000fe200078cc0ff */
[C---:B------:R-:W-:Y:S01]  /*4230*/  FMUL.FTZ R115, R180.reuse, R223 ;  /* 0x000000dfb4737220 */ /* 0x040fe20000410000 */
[----:B------:R-:W-:Y:S01]  /*4240*/  FSEL R113, R109, RZ, P2 ;  /* 0x000000ff6d717208 */ /* 0x000fe20001000000 */
[-C--:B------:R-:W-:Y:S01]  /*4250*/  FMUL.FTZ R119, R119, R116.reuse ;  /* 0x0000007477777220 */ /* 0x080fe20000410000 */
        /* <DEDUP_REMOVED lines=28> */
.L_x_6984:
[-CC-:B------:R-:W-:Y:S01]  /*4420*/  FFMA.FTZ R101, R212, R117.reuse, R118.reuse ;  /* 0x00000075d4657223 */ /* 0x180fe20000010076 */
        /* <DEDUP_REMOVED lines=8> */
[----:B-----5:R-:W-:Y:S01]  /*44b0*/  LOP3.LUT P5, RZ, R147, 0xff, RZ, 0xc0, !PT ;  /* 0x000000ff93ff7812 */ /* 0x020fe200078ac0ff */
[----:B------:R-:W-:Y:S01]  /*44c0*/  FADD.FTZ R101, R224, -R101 ;  /* 0x80000065e0657221 */ /* 0x000fe20000010000 */
[----:B------:R-:W-:Y:S01]  /*44d0*/  FADD.FTZ R213, R213, -R100 ;  /* 0x80000064d5d57221 */ /* 0x000fe20000010000 */
[C---:B------:R-:W-:Y:S01]  /*44e0*/  FMUL.FTZ R100, R180.reuse, R215 ;  /* 0x000000d7b4647220 */ /* 0x040fe20000410000 */
[C---:B------:R-:W-:Y:S01]  /*44f0*/  FMUL.FTZ R102, R180.reuse, R219 ;  /* 0x000000dbb4667220 */ /* 0x040fe20000410000 */
[----:B------:R-:W-:Y:S01]  /*4500*/  FMUL.FTZ R103, R180, R101 ;  /* 0x00000065b4677220 */ /* 0x000fe20000410000 */
[----:B------:R-:W-:Y:S01]  /*4510*/  FADD.FTZ R223, R223, -R218 ;  /* 0x800000dadfdf7221 */ /* 0x000fe20000010000 */
[-C--:B------:R-:W-:Y:S01]  /*4520*/  FMUL.FTZ R101, R100, R116.reuse ;  /* 0x0000007464657220 */ /* 0x080fe20000410000 */
[-C--:B------:R-:W-:Y:S01]  /*4530*/  FMUL.FTZ R104, R102, R116.reuse ;  /* 0x0000007466687220 */ /* 0x080fe20000410000 */
[-C--:B------:R-:W-:Y:S01]  /*4540*/  FMUL.FTZ R106, R103, R116.reuse ;  /* 0x00000074676a7220 */ /* 0x080fe20000410000 */
[----:B------:R-:W-:Y:S01]  /*4550*/  ISETP.GE.U32.AND P2, PT, R146, RZ, PT ;  /* 0x000000ff9200720c */ /* 0x000fe20003f46070 */
[----:B------:R-:W-:Y:S01]  /*4560*/  FMUL.FTZ R101, R101, UR4 ;  /* 0x0000000465657c20 */ /* 0x000fe20008410000 */
[-CC-:B------:R-:W-:Y:S01]  /*4570*/  FFMA.FTZ R210, R210, R117.reuse, R118.reuse ;  /* 0x00000075d2d27223 */ /* 0x180fe20000010076 */
[----:B------:R-:W-:Y:S01]  /*4580*/  FFMA.FTZ R211, R211, R117, R118 ;  /* 0x00000075d3d37223 */ /* 0x000fe20000010076 */
[----:B------:R-:W-:Y:S01]  /*4590*/  FMUL.FTZ R104, R104, UR4 ;  /* 0x0000000468687c20 */ /* 0x000fe20008410000 */
[----:B------:R-:W-:Y:S01]  /*45a0*/  FMUL.FTZ R106, R106, UR4 ;  /* 0x000000046a6a7c20 */ /* 0x000fe20008410000 */
[----:B------:R-:W-:Y:S01]  /*45b0*/  FSEL R114, R101, RZ, P5 ;  /* 0x000000ff65727208 */ /* 0x000fe20002800000 */
[----:B------:R-:W-:Y:S01]  /*45c0*/  FMUL.FTZ R101, R180, R223 ;  /* 0x000000dfb4657220 */ /* 0x000fe20000410000 */
[----:B------:R-:W-:Y:S01]  /*45d0*/  LOP3.LUT P6, RZ, R147, 0xff0000, RZ, 0xc0, !PT ;  /* 0x00ff000093ff7812 */ /* 0x000fe200078cc0ff */
[----:B------:R-:W-:Y:S01]  /*45e0*/  FADD.FTZ R105, R221, -R210 ;  /* 0x800000d2dd697221 */ /* 0x000fe20000010000 */
[----:B------:R-:W-:Y:S01]  /*45f0*/  ISETP.GE.U32.AND.EX P2, PT, R147, 0x1000000, PT, P2 ;  /* 0x010000009300780c */ /* 0x000fe20003f46120 */
[----:B------:R-:W-:Y:S01]  /*4600*/  FADD.FTZ R211, R214, -R211 ;  /* 0x800000d3d6d37221 */ /* 0x000fe20000010000 */
[----:B------:R-:W-:Y:S01]  /*4610*/  FSEL R120, R104, RZ, P6 ;  /* 0x000000ff68787208 */ /* 0x000fe20003000000 */
[-C--:B------:R-:W-:Y:S01]  /*4620*/  FMUL.FTZ R112, R101, R116.reuse ;  /* 0x0000007465707220 */ /* 0x080fe20000410000 */
[----:B------:R-:W-:Y:S01]  /*4630*/  FSEL R121, R106, RZ, P2 ;  /* 0x000000ff6a797208 */ /* 0x000fe20001000000 */
[C---:B------:R-:W-:Y:S01]  /*4640*/  FMUL.FTZ R105, R180.reuse, R105 ;  /* 0x00000069b4697220 */ /* 0x040fe20000410000 */
[C---:B------:R-:W-:Y:S01]  /*4650*/  FMUL.FTZ R106, R180.reuse, R211 ;  /* 0x000000d3b46a7220 */ /* 0x040fe20000410000 */
[C---:B------:R-:W-:Y:S01]  /*4660*/  FMUL.FTZ R107, R180.reuse, R107 ;  /* 0x0000006bb46b7220 */ /* 0x040fe20000410000 */
[----:B------:R-:W-:Y:S01]  /*4670*/  FMUL.FTZ R104, R180, R213 ;  /* 0x000000d5b4687220 */ /* 0x000fe20000410000 */
        /* <DEDUP_REMOVED lines=23> */
.L_x_6985:
        /* <DEDUP_REMOVED lines=19> */
[----:B------:R-:W-:Y:S01]  /*4920*/  FMUL.FTZ R102, R180, R101 ;  /* 0x00000065b4667220 */ /* 0x000fe20000410000 */
[-C--:B------:R-:W-:Y:S01]  /*4930*/  FMUL.FTZ R101, R100, R116.reuse ;  /* 0x0000007464657220 */ /* 0x080fe20000410000 */
[----:B------:R-:W-:Y:S01]  /*4940*/  FMUL.FTZ R103, R180, R103 ;  /* 0x00000067b4677220 */ /* 0x000fe20000410000 */
[----:B------:R-:W-:Y:S01]  /*4950*/  LOP3.LUT P5, RZ, R141, 0xff, RZ, 0xc0, !PT ;  /* 0x000000ff8dff7812 */ /* 0x000fe200078ac0ff */
[-C--:B------:R-:W-:Y:S01]  /*4960*/  FMUL.FTZ R104, R102, R116.reuse ;  /* 0x0000007466687220 */ /* 0x080fe20000410000 */
[----:B------:R-:W-:Y:S01]  /*4970*/  FMUL.FTZ R101, R101, UR4 ;  /* 0x0000000465657c20 */ /* 0x000fe20008410000 */
[-C--:B------:R-:W-:Y:S01]  /*4980*/  FMUL.FTZ R105, R103, R116.reuse ;  /* 0x0000007467697220 */ /* 0x080fe20000410000 */
[----:B------:R-:W-:Y:S01]  /*4990*/  ISETP.GE.U32.AND P2, PT, R140, RZ, PT ;  /* 0x000000ff8c00720c */ /* 0x000fe20003f46070 */
[-CC-:B------:R-:W-:Y:S01]  /*49a0*/  FFMA.FTZ R208, R208, R117.reuse, R118.reuse ;  /* 0x00000075d0d07223 */ /* 0x180fe20000010076 */
        /* <DEDUP_REMOVED lines=42> */
.L_x_6986:
        /* <DEDUP_REMOVED lines=61> */
.L_x_6987:
        /* <DEDUP_REMOVED lines=17> */
[----:B------:R-:W-:Y:S01]  /*5130*/  FMUL.FTZ R100, R180, R155 ;  /* 0x0000009bb4647220 */ /* 0x000fe20000410000 */
[----:B------:R-:W-:Y:S01]  /*5140*/  FADD.FTZ R103, R191, -R190 ;  /* 0x800000bebf677221 */ /* 0x000fe20000010000 */
[----:B------:R-:W-:Y:S01]  /*5150*/  FADD.FTZ R109, R152, -R101 ;  /* 0x80000065986d7221 */ /* 0x000fe20000010000 */
[----:B------:R-:W-:Y:S01]  /*5160*/  FMUL.FTZ R102, R180, R185 ;  /* 0x000000b9b4667220 */ /* 0x000fe20000410000 */
[-C--:B------:R-:W-:Y:S01]  /*5170*/  FMUL.FTZ R101, R100, R116.reuse ;  /* 0x0000007464657220 */ /* 0x080fe20000410000 */
[----:B------:R-:W-:Y:S01]  /*5180*/  FMUL.FTZ R103, R180, R103 ;  /* 0x00000067b4677220 */ /* 0x000fe20000410000 */
[-CC-:B------:R-:W-:Y:S01]  /*5190*/  FFMA.FTZ R187, R187, R117.reuse, R118.reuse ;  /* 0x00000075bbbb7223 */ /* 0x180fe20000010076 */
[----:B------:R-:W-:Y:S01]  /*51a0*/  LOP3.LUT P5, RZ, R137, 0xff, RZ, 0xc0, !PT ;  /* 0x000000ff89ff7812 */ /* 0x000fe200078ac0ff */
[----:B------:R-:W-:Y:S01]  /*51b0*/  FMUL.FTZ R101, R101, UR4 ;  /* 0x0000000465657c20 */ /* 0x000fe20008410000 */
[-C--:B------:R-:W-:Y:S01]  /*51c0*/  FMUL.FTZ R104, R102, R116.reuse ;  /* 0x0000007466687220 */ /* 0x080fe20000410000 */
[-C--:B------:R-:W-:Y:S01]  /*51d0*/  FMUL.FTZ R105, R103, R116.reuse ;  /* 0x0000007467697220 */ /* 0x080fe20000410000 */
[----:B------:R-:W-:Y:S01]  /*51e0*/  FADD.FTZ R187, R188, -R187 ;  /* 0x800000bbbcbb7221 */ /* 0x000fe20000010000 */
[----:B------:R-:W-:Y:S01]  /*51f0*/  ISETP.GE.U32.AND P2, PT, R136, RZ, PT ;  /* 0x000000ff8800720c */ /* 0x000fe20003f46070 */
[----:B------:R-:W-:Y:S01]  /*5200*/  FFMA.FTZ R151, R151, R117, R118 ;  /* 0x0000007597977223 */ /* 0x000fe20000010076 */
[----:B------:R-:W-:Y:S01]  /*5210*/  FMUL.FTZ R104, R104, UR4 ;  /* 0x0000000468687c20 */ /* 0x000fe20008410000 */
[----:B------:R-:W-:Y:S01]  /*5220*/  FMUL.FTZ R105, R105, UR4 ;  /* 0x0000000469697c20 */ /* 0x000fe20008410000 */
[----:B------:R-:W-:Y:S01]  /*5230*/  FSEL R114, R101, RZ, P5 ;  /* 0x000000ff65727208 */ /* 0x000fe20002800000 */
[----:B------:R-:W-:Y:S01]  /*5240*/  FMUL.FTZ R101, R180, R187 ;  /* 0x000000bbb4657220 */ /* 0x000fe20000410000 */
[C---:B------:R-:W-:Y:S01]  /*5250*/  LOP3.LUT P6, RZ, R137.reuse, 0xff0000, RZ, 0xc0, !PT ;  /* 0x00ff000089ff7812 */ /* 0x040fe200078cc0ff */
[----:B------:R-:W-:Y:S01]  /*5260*/  FADD.FTZ R151, R184, -R151 ;  /* 0x80000097b8977221 */ /* 0x000fe20000010000 */
[----:B------:R-:W-:Y:S01]  /*5270*/  ISETP.GE.U32.AND.EX P2, PT, R137, 0x1000000, PT, P2 ;  /* 0x010000008900780c */ /* 0x000fe20003f46120 */
[----:B------:R-:W-:Y:S01]  /*5280*/  FMUL.FTZ R106, R180, R107 ;  /* 0x0000006bb46a7220 */ /* 0x000fe20000410000 */
[----:B------:R-:W-:Y:S01]  /*5290*/  FSEL R122, R104, RZ, P6 ;  /* 0x000000ff687a7208 */ /* 0x000fe20003000000 */
[-C--:B------:R-:W-:Y:S01]  /*52a0*/  FMUL.FTZ R112, R101, R116.reuse ;  /* 0x0000007465707220 */ /* 0x080fe20000410000 */
[----:B------:R-:W-:Y:S01]  /*52b0*/  FSEL R123, R105, RZ, P2 ;  /* 0x000000ff697b7208 */ /* 0x000fe20001000000 */
        /* <DEDUP_REMOVED lines=27> */
.L_x_6988:
[-CC-:B0-----:R-:W-:Y:S01]  /*5470*/  FFMA.FTZ R108, R149, R117.reuse, R118.reuse ;  /* 0x00000075956c7223 */ /* 0x181fe20000010076 */
[-CC-:B------:R-:W-:Y:S01]  /*5480*/  FFMA.FTZ R186, R186, R117.reuse, R118.reuse ;  /* 0x00000075baba7223 */ /* 0x180fe20000010076 */
[-CC-:B------:R-:W-:Y:S01]  /*5490*/  FFMA.FTZ R109, R150, R117.reuse, R118.reuse ;  /* 0x00000075966d7223 */ /* 0x180fe20000010076 */
        /* <DEDUP_REMOVED lines=58> */
.L_x_6989:
        /* <DEDUP_REMOVED lines=19> */
[-CC-:B------:R-:W-:Y:S01]  /*5970*/  FFMA.FTZ R143, R143, R117.reuse, R118.reuse ;  /* 0x000000758f8f7223 */ /* 0x180fe20000010076 */
[-C--:B------:R-:W-:Y:S01]  /*5980*/  FMUL.FTZ R110, R101, R116.reuse ;  /* 0x00000074656e7220 */ /* 0x080fe20000410000 */
[-CC-:B------:R-:W-:Y:S01]  /*5990*/  FFMA.FTZ R145, R145, R117.reuse, R118.reuse ;  /* 0x0000007591917223 */ /* 0x180fe20000010076 */
[----:B------:R-:W-:Y:S01]  /*59a0*/  FADD.FTZ R103, R134, -R103 ;  /* 0x8000006786677221 */ /* 0x000fe20000010000 */
[----:B------:R-:W-:Y:S01]  /*59b0*/  FFMA.FTZ R118, R124, R117, R118 ;  /* 0x000000757c767223 */ /* 0x000fe20000010076 */
        /* <DEDUP_REMOVED lines=45> */
.L_x_6990:
        /* <DEDUP_REMOVED lines=61> */
.L_x_6991:
[----:B------:R-:W0:Y:S01]  /*6060*/  @P0 LDC.64 R112, c[0x0][0x478] ;  /* 0x00011e00ff700b82 */ /* 0x000e220000000a00 */
[----:B------:R-:W-:-:S04]  /*6070*/  IMAD.WIDE.U32 R120, R0, 0x10, R120 ;  /* 0x0000001000787825 */ /* 0x000fc800078e0078 */
[----:B0-----:R-:W-:-:S05]  /*6080*/  @P0 IMAD.WIDE.U32 R112, R0, 0x20, R112 ;  /* 0x0000002000700825 */ /* 0x001fca00078e0070 */
[----:B------:R1:W-:Y:S04]  /*6090*/  @P0 STG.E.128 desc[UR6][R112.64], R104 ;  /* 0x0000006870000986 */ /* 0x0003e8000c101d06 */
[----:B------:R1:W-:Y:S04]  /*60a0*/  @P0 STG.E.128 desc[UR6][R112.64+0x10], R100 ;  /* 0x0000106470000986 */ /* 0x0003e8000c101d06 */
[----:B------:R1:W-:Y:S02]  /*60b0*/  STG.E.128 desc[UR6][R120.64], R108 ;  /* 0x0000006c78007986 */ /* 0x0003e4000c101d06 */
.L_x_6983:
        /* <DEDUP_REMOVED lines=66> */
[----:B------:R-:W-:-:S07]  /*64e0*/  MOV R23, R237 ;  /* 0x000000ed00177202 */ /* 0x000fce0000000f00 */
.L_x_6973:
        /* <DEDUP_REMOVED lines=24> */
.L_x_6993:
        /* <DEDUP_REMOVED lines=9> */
.L_x_15667:


//--------------------- .text._ZN10layer_norm22ln_bwd_finalize_kernelINS_22Kernel_traits_finalizeILj8192Ef13__nv_bfloat16fS2_fjLb0ELj1024ELj4ENS_18Kernel_traits_baseILj8192EfS2_fS2_fjLj1024EEEEELb0ELb0EEEvNS_9BwdParamsE --------------------------
	.section	.text._ZN10layer_norm22ln_bwd_finalize_kernelINS_22Kernel_traits_finalizeILj8192Ef13__nv_bfloat16fS2_fjLb0ELj1024ELj4ENS_18Kernel_traits_baseILj8192EfS2_fS2_fjLj1024EEEEELb0ELb0EEEvNS_9BwdParamsE,"ax",@progbits
	.align	128
        .global         _ZN10layer_norm22ln_bwd_finalize_kernelINS_22Kernel_traits_finalizeILj8192Ef13__nv_bfloat16fS2_fjLb0ELj1024ELj4ENS_18Kernel_traits_baseILj8192EfS2_fS2_fjLj1024EEEEELb0ELb0EEEvNS_9BwdParamsE
        .type           _ZN10layer_norm22ln_bwd_finalize_kernelINS_22Kernel_traits_finalizeILj8192Ef13__nv_bfloat16fS2_fjLb0ELj1024ELj4ENS_18Kernel_traits_baseILj8192EfS2_fS2_fjLj1024EEEEELb0ELb0EEEvNS_9BwdParamsE,@function
        .size           _ZN10layer_norm22ln_bwd_finalize_kernelINS_22Kernel_traits_finalizeILj8192Ef13__nv_bfloat16fS2_fjLb0ELj1024ELj4ENS_18Kernel_traits_baseILj8192EfS2_fS2_fjLj1024EEEEELb0ELb0EEEvNS_9BwdParamsE,(.L_x_15668 - _ZN10layer_norm22ln_bwd_finalize_kernelINS_22Kernel_traits_finalizeILj8192Ef13__nv_bfloat16fS2_fjLb0ELj1024ELj4ENS_18Kernel_traits_baseILj8192EfS2_fS2_fjLj1024EEEEELb0ELb0EEEvNS_9BwdParamsE)
        .other          _ZN10layer_norm22ln_bwd_finalize_kernelINS_22Kernel_traits_finalizeILj8192Ef13__nv_bfloat16fS2_fjLb0ELj1024ELj4ENS_18Kernel_traits_baseILj8192EfS2_fS2_fjLj1024EEEEELb0ELb0EEEvNS_9BwdParamsE,@"STO_CUDA_ENTRY STV_DEFAULT"
_ZN10layer_norm22ln_bwd_finalize_kernelINS_22Kernel_traits_finalizeILj8192Ef13__nv_bfloat16fS2_fjLb0ELj1024ELj4ENS_18Kernel_traits_baseILj8192EfS2_fS2_fjLj1024EEEEELb0ELb0EEEvNS_9BwdParamsE:
.text._ZN10layer_norm22ln_bwd_finalize_kernelINS_22Kernel_traits_finalizeILj8192Ef13__nv_bfloat16fS2_fjLb0ELj1024ELj4ENS_18Kernel_traits_baseILj8192EfS2_fS2_fjLj1024EEEEELb0ELb0EEEvNS_9BwdParamsE:
        /* <DEDUP_REMOVED lines=82> */
.L_x_6998:
        /* <DEDUP_REMOVED lines=118> */
.L_x_6997:
[----:B------:R-:W-:Y:S05]  /*0c80*/  BSYNC.RECONVERGENT B1 ;  /* 0x0000000000017941 */ /* 0x000fea0003800200 */
.L_x_6996:
        /* <DEDUP_REMOVED lines=75> */
.L_x_7000:
[----:B------:R-:W-:Y:S05]  /*1140*/  BSYNC.RECONVERGENT B1 ;  /* 0x0000000000017941 */ /* 0x000fea0003800200 */
.L_x_6999:
        /* <DEDUP_REMOVED lines=37> */
.L_x_7002:
[----:B------:R-:W-:Y:S05]  /*13a0*/  BSYNC.RECONVERGENT B1 ;  /* 0x0000000000017941 */ /* 0x000fea0003800200 */
.L_x_7001:
[----:B------:R-:W-:Y:S05]  /*13b0*/  @!P1 BRA `(.L_x_6995) ;  /* 0x0000000000409947 */ /* 0x000fea0003800000 */
[----:B------:R-:W0:Y:S01]  /*13c0*/  LDC.64 R6, c[0x0][0x440] ;  /* 0x00011000ff067b82 */ /* 0x000e220000000a00 */
[----:B------:R-:W-:Y:S01]  /*13d0*/  IMAD R59, R2, R56, R59 ;  /* 0x00000038023b7224 */ /* 0x000fe200078e023b */
[----:B------:R-:W-:Y:S02]  /*13e0*/  LOP3.LUT R8, R8, 0x1f, RZ, 0xc0, !PT ;  /* 0x0000001f08087812 */ /* 0x000fe400078ec0ff */
[----:B------:R-:W-:Y:S02]  /*13f0*/  IADD3 R9, PT, PT, -R9, RZ, RZ ;  /* 0x000000ff09097210 */ /* 0x000fe40007ffe1ff */
[----:B------:R-:W-:Y:S02]  /*1400*/  IADD3 R59, PT, PT, R8, R59, RZ ;  /* 0x0000003b083b7210 */ /* 0x000fe40007ffe0ff */
[----:B------:R-:W1:Y:S05]  /*1410*/  LDC.64 R10, c[0x0][0x448] ;  /* 0x00011200ff0a7b82 */ /* 0x000e6a0000000a00 */
.L_x_7003:
        /* <DEDUP_REMOVED lines=10> */
.L_x_6995:
[----:B------:R-:W-:Y:S05]  /*14c0*/  BSYNC.RECONVERGENT B0 ;  /* 0x0000000000007941 */ /* 0x000fea0003800200 */
.L_x_6994:
        /* <DEDUP_REMOVED lines=57> */
.L_x_7004:
        /* <DEDUP_REMOVED lines=10> */
.L_x_15668:


//--------------------- .text._ZN10layer_norm13ln_bwd_kernelINS_13Kernel_traitsIf13__nv_bfloat16fS2_fjLj8192ELj1ELj1ELj8ELj16ENS_18Kernel_traits_baseILj8192EfS2_fS2_fjLj256EEEEELb1ELb0ELb1ELb0EEEvNS_9BwdParamsE --------------------------
	.section	.text._ZN10layer_norm13ln_bwd_kernelINS_13Kernel_traitsIf13__nv_bfloat16fS2_fjLj8192ELj1ELj1ELj8ELj16ENS_18Kernel_traits_baseILj8192EfS2_fS2_fjLj256EEEEELb1ELb0ELb1ELb0EEEvNS_9BwdParamsE,"ax",@progbits
	.align	128
        .global         _ZN10layer_norm13ln_bwd_kernelINS_13Kernel_traitsIf13__nv_bfloat16fS2_fjLj8192ELj1ELj1ELj8ELj16ENS_18Kernel_traits_baseILj8192EfS2_fS2_fjLj256EEEEELb1ELb0ELb1ELb0EEEvNS_9BwdParamsE
        .type           _ZN10layer_norm13ln_bwd_kernelINS_13Kernel_traitsIf13__nv_bfloat16fS2_fjLj8192ELj1ELj1ELj8ELj16ENS_18Kernel_traits_baseILj8192EfS2_fS2_fjLj256EEEEELb1ELb0ELb1ELb0EEEvNS_9BwdParamsE,@function
        .size           _ZN10layer_norm13ln_bwd_kernelINS_13Kernel_traitsIf13__nv_bfloat16fS2_fjLj8192ELj1ELj1ELj8ELj16ENS_18Kernel_traits_baseILj8192EfS2_fS2_fjLj256EEEEELb1ELb0ELb1ELb0EEEvNS_9BwdParamsE,(.L_x_15669 - _ZN10layer_norm13ln_bwd_kernelINS_13Kernel_traitsIf13__nv_bfloat16fS2_fjLj8192ELj1ELj1ELj8ELj16ENS_18Kernel_traits_baseILj8192EfS2_fS2_fjLj256EEEEELb1ELb0ELb1ELb0EEEvNS_9BwdParamsE)
        .other          _ZN10layer_norm13ln_bwd_kernelINS_13Kernel_traitsIf13__nv_bfloat16fS2_fjLj8192ELj1ELj1ELj8ELj16ENS_18Kernel_traits_baseILj8192EfS2_fS2_fjLj256EEEEELb1ELb0ELb1ELb0EEEvNS_9BwdParamsE,@"STO_CUDA_ENTRY STV_DEFAULT"
_ZN10layer_norm13ln_bwd_kernelINS_13Kernel_traitsIf13__nv_bfloat16fS2_fjLj8192ELj1ELj1ELj8ELj16ENS_18Kernel_traits_baseILj8192EfS2_fS2_fjLj256EEEEELb1ELb0ELb1ELb0EEEvNS_9BwdParamsE:
.text._ZN10layer_norm13ln_bwd_kernelINS_13Kernel_traitsIf13__nv_bfloat16fS2_fjLj8192ELj1ELj1ELj8ELj16ENS_18Kernel_traits_baseILj8192EfS2_fS2_fjLj256EEEEELb1ELb0ELb1ELb0EEEvNS_9BwdParamsE:
[----:B------:R-:W-:Y:S01]  /*0000*/  LDC R1, c[0x0][0x37c] ;  /* 0x0000df00ff017b82 */ /* 0x000fe20000000800 */
[----:B------:R-:W0:Y:S01]  /*0010*/  S2R R3, SR_TID.X ;  /* 0x0000000000037919 */ /* 0x000e220000002100 */
[----:B------:R-:W1:Y:S01]  /*0020*/  LDCU UR7, c[0x0][0x388] ;  /* 0x00007100ff0777ac */ /* 0x000e620008000800 */
[----:B------:R-:W2:Y:S01]  /*0030*/  LDCU.64 UR14, c[0x0][0x358] ;  /* 0x00006b00ff0e77ac */ /* 0x000ea20008000a00 */
[----:B-1----:R-:W-:-:S04]  /*0040*/  USHF.R.S32.HI UR4, URZ, 0x1f, UR7 ;  /* 0x0000001fff047899 */ /* 0x002fc80008011407 */
[----:B------:R-:W-:-:S06]  /*0050*/  ULEA.HI UR4, UR4, UR7, URZ, 0x3 ;  /* 0x0000000704047291 */ /* 0x000fcc000f8f18ff */
[----:B------:R-:W-:Y:S01]  /*0060*/  IMAD.U32 R5, RZ, RZ, UR4 ;  /* 0x00000004ff057e24 */ /* 0x000fe2000f8e00ff */
[----:B0-----:R-:W-:Y:S01]  /*0070*/  LOP3.LUT R2, R3, 0xff, RZ, 0x3c, !PT ;  /* 0x000000ff03027812 */ /* 0x001fe200078e3cff */
[----:B------:R-:W-:Y:S01]  /*0080*/  IMAD.MOV.U32 R15, RZ, RZ, R3 ;  /* 0x000000ffff0f7224 */ /* 0x000fe200078e0003 */
[----:B------:R-:W0:Y:S02]  /*0090*/  S2UR UR6, SR_CTAID.X ;  /* 0x00000000000679c3 */ /* 0x000e240000002500 */
[----:B------:R-:W0:Y:S01]  /*00a0*/  LDCU UR4, c[0x0][0x384] ;  /* 0x00007080ff0477ac */ /* 0x000e220008000800 */
[----:B------:R-:W-:-:S04]  /*00b0*/  LEA.HI.SX32 R2, R5, R2, 0x1d ;  /* 0x0000000205027211 */ /* 0x000fc800078feaff */
[C---:B------:R-:W-:Y:S02]  /*00c0*/  ISETP.GE.U32.AND P1, PT, R2.reuse, 0x200, PT ;  /* 0x000002000200780c */ /* 0x040fe40003f26070 */
[C---:B------:R-:W-:Y:S02]  /*00d0*/  ISETP.GE.U32.AND P2, PT, R2.reuse, 0x300, PT ;  /* 0x000003000200780c */ /* 0x040fe40003f46070 */
[C---:B------:R-:W-:Y:S02]  /*00e0*/  ISETP.GE.U32.AND P3, PT, R2.reuse, 0x400, PT ;  /* 0x000004000200780c */ /* 0x040fe40003f66070 */
[----:B------:R-:W-:-:S07]  /*00f0*/  ISETP.GE.U32.AND P4, PT, R2, 0x100, PT ;  /* 0x000001000200780c */ /* 0x000fce0003f86070 */
[----:B------:R-:W1:Y:S06]  /*0100*/  @P1 LDC.64 R6, c[0x0][0x3d0] ;  /* 0x0000f400ff061b82 */ /* 0x000e6c0000000a00 */
[----:B------:R-:W-:Y:S02]  /*0110*/  @P4 LOP3.LUT R15, R3, 0x100, RZ, 0xfc, !PT ;  /* 0x00000100030f4812 */ /* 0x000fe400078efcff */
[----:B------:R-:W3:Y:S08]  /*0120*/  @P2 LDC.64 R8, c[0x0][0x3d0] ;  /* 0x0000f400ff082b82 */ /* 0x000ef00000000a00 */
[----:B------:R-:W4:Y:S08]  /*0130*/  @P3 LDC.64 R12, c[0x0][0x3d0] ;  /* 0x0000f400ff0c3b82 */ /* 0x000f300000000a00 */
[----:B------:R-:W0:Y:S01]  /*0140*/  @P4 LDC.64 R4, c[0x0][0x3d0] ;  /* 0x0000f400ff044b82 */ /* 0x000e220000000a00 */
[C---:B-1----:R-:W-:Y:S01]  /*0150*/  @P1 IMAD.WIDE.U32 R6, R15.reuse, 0x20, R6 ;  /* 0x000000200f061825 */ /* 0x042fe200078e0006 */
[----:B------:R-:W-:-:S04]  /*0160*/  @P1 IADD3 R15, PT, PT, R15, 0x100, RZ ;  /* 0x000001000f0f1810 */ /* 0x000fc80007ffe0ff */
[----:B--2---:R1:W5:Y:S01]  /*0170*/  @P1 LDG.E.128 R140, desc[UR14][R6.64] ;  /* 0x0000000e068c1981 */ /* 0x004362000c1e1d00 */
[----:B---3--:R-:W-:-:S03]  /*0180*/  @P2 IMAD.WIDE.U32 R10, R15, 0x20, R8 ;  /* 0x000000200f0a2825 */ /* 0x008fc600078e0008 */
[----:B------:R1:W5:Y:S01]  /*0190*/  @P1 LDG.E.128 R136, desc[UR14][R6.64+0x10] ;  /* 0x0000100e06881981 */ /* 0x000362000c1e1d00 */
[----:B------:R-:W-:-:S03]  /*01a0*/  @P2 VIADD R15, R15, 0x100 ;  /* 0x000001000f0f2836 */ /* 0x000fc60000000000 */
[----:B------:R1:W5:Y:S01]  /*01b0*/  @P2 LDG.E.128 R132, desc[UR14][R10.64] ;  /* 0x0000000e0a842981 */ /* 0x000362000c1e1d00 */
[----:B----4-:R-:W-:-:S03]  /*01c0*/  @P3 IMAD.WIDE.U32 R8, R15, 0x20, R12 ;  /* 0x000000200f083825 */ /* 0x010fc600078e000c */
[----:B------:R1:W5:Y:S04]  /*01d0*/  @P2 LDG.E.128 R128, desc[UR14][R10.64+0x10] ;  /* 0x0000100e0a802981 */ /* 0x000368000c1e1d00 */
[----:B------:R1:W5:Y:S01]  /*01e0*/  @P3 LDG.E.128 R124, desc[UR14][R8.64] ;  /* 0x0000000e087c3981 */ /* 0x000362000c1e1d00 */
[----:B0-----:R-:W-:-:S03]  /*01f0*/  @P4 IMAD.WIDE.U32 R4, R3, 0x20, R4 ;  /* 0x0000002003044825 */ /* 0x001fc600078e0004 */
        /* <DEDUP_REMOVED lines=69> */
[----:B------:R-:W0:Y:S01]  /*0650*/  LDCU.U8 UR30, c[0x0][0x410] ;  /* 0x00008200ff1e77ac */ /* 0x000e220008000000 */
[----:B------:R-:W-:Y:S01]  /*0660*/  UPLOP3.LUT UP1, UPT, UPT, UPT, UPT, 0x40, 0x4 ;  /* 0x000000000004789c */ /* 0x000fe20003f2e870 */
[----:B------:R-:W1:Y:S01]  /*0670*/  LDCU UR7, c[0x0][0x388] ;  /* 0x00007100ff0777ac */ /* 0x000e620008000800 */
[----:B------:R-:W2:Y:S01]  /*0680*/  LDCU UR31, c[0x0][0x400] ;  /* 0x00008000ff1f77ac */ /* 0x000ea20008000800 */
[----:B------:R-:W3:Y:S01]  /*0690*/  LDCU.64 UR24, c[0x0][0x408] ;  /* 0x00008100ff1877ac */ /* 0x000ee20008000a00 */
[----:B------:R-:W4:Y:S01]  /*06a0*/  LDCU.64 UR26, c[0x0][0x438] ;  /* 0x00008700ff1a77ac */ /* 0x000f220008000a00 */
[----:B------:R-:W0:Y:S01]  /*06b0*/  LDCU.64 UR4, c[0x0][0x478] ;  /* 0x00008f00ff0477ac */ /* 0x000e220008000a00 */
[----:B------:R-:W0:Y:S01]  /*06c0*/  LDCU.128 UR20, c[0x0][0x3c0] ;  /* 0x00007800ff1477ac */ /* 0x000e220008000c00 */
[----:B------:R-:W0:Y:S01]  /*06d0*/  LDCU.128 UR16, c[0x0][0x3f0] ;  /* 0x00007e00ff1077ac */ /* 0x000e220008000c00 */
[----:B------:R-:W0:Y:S01]  /*06e0*/  LDCU.64 UR28, c[0x0][0x380] ;  /* 0x00007000ff1c77ac */ /* 0x000e220008000a00 */
[----:B------:R-:W-:-:S05]  /*06f0*/  UMOV UR8, UR6 ;  /* 0x0000000600087c82 */ /* 0x000fca0008000000 */
.L_x_7154:
[----:B0-----:R-:W-:Y:S02]  /*0700*/  UIMAD.WIDE UR10, UR8, 0x4, UR18 ;  /* 0x00000004080a78a5 */ /* 0x001fe4000f8e0212 */
[----:B------:R-:W-:-:S04]  /*0710*/  UIMAD.WIDE UR12, UR8, 0x4, UR16 ;  /* 0x00000004080c78a5 */ /* 0x000fc8000f8e0210 */
[----:B------:R-:W-:Y:S01]  /*0720*/  IMAD.U32 R168, RZ, RZ, UR10 ;  /* 0x0000000affa87e24 */ /* 0x000fe2000f8e00ff */
[----:B------:R-:W-:Y:S01]  /*0730*/  MOV R169, UR11 ;  /* 0x0000000b00a97c02 */ /* 0x000fe20008000f00 */
[----:B------:R-:W-:-:S04]  /*0740*/  UIMAD.WIDE UR10, UR8, 0x4, UR22 ;  /* 0x00000004080a78a5 */ /* 0x000fc8000f8e0216 */
[----:B--2---:R-:W2:Y:S01]  /*0750*/  LDG.E R168, desc[UR14][R168.64] ;  /* 0x0000000ea8a87981 */ /* 0x004ea2000c1e1900 */
[----:B-1-3--:R-:W-:Y:S01]  /*0760*/  MOV R164, UR12 ;  /* 0x0000000c00a47c02 */ /* 0x00afe20008000f00 */
[----:B------:R-:W-:Y:S02]  /*0770*/  IMAD.U32 R166, RZ, RZ, UR10 ;  /* 0x0000000affa67e24 */ /* 0x000fe4000f8e00ff */
[----:B------:R-:W-:Y:S02]  /*0780*/  IMAD.U32 R167, RZ, RZ, UR11 ;  /* 0x0000000bffa77e24 */ /* 0x000fe4000f8e00ff */
[----:B------:R-:W-:-:S03]  /*0790*/  IMAD.U32 R165, RZ, RZ, UR13 ;  /* 0x0000000dffa57e24 */ /* 0x000fc6000f8e00ff */
        /* <DEDUP_REMOVED lines=9> */
[----:B------:R-:W-:Y:S01]  /*0830*/  IMAD.U32 R164, RZ, RZ, UR10 ;  /* 0x0000000affa47e24 */ /* 0x000fe2000f8e00ff */
[----:B------:R-:W-:-:S05]  /*0840*/  MOV R165, UR11 ;  /* 0x0000000b00a57c02 */ /* 0x000fca0008000f00 */
[----:B------:R-:W2:Y:S01]  /*0850*/  LDG.E R164, desc[UR14][R164.64] ;  /* 0x0000000ea4a47981 */ /* 0x000ea2000c1e1900 */
[----:B------:R-:W-:Y:S01]  /*0860*/  UISETP.GE.AND UP3, UPT, UR13, 0x1, UPT ;  /* 0x000000010d00788c */ /* 0x000fe2000bf66270 */
[C---:B------:R-:W-:Y:S01]  /*0870*/  ISETP.GE.U32.AND P4, PT, R2.reuse, 0x100, PT ;  /* 0x000001000200780c */ /* 0x040fe20003f86070 */
[----:B------:R-:W-:Y:S01]  /*0880*/  UIADD3 UR9, UPT, UPT, UR33, -0x1, URZ ;  /* 0xffffffff21097890 */ /* 0x000fe2000fffe0ff */
[----:B------:R-:W-:Y:S01]  /*0890*/  ISETP.NE.AND P0, PT, RZ, UR30, PT ;  /* 0x0000001eff007c0c */ /* 0x000fe2000bf05270 */
[----:B------:R-:W-:Y:S01]  /*08a0*/  BSSY.RECONVERGENT B1, `(.L_x_7008) ;  /* 0x0000072000017945 */ /* 0x000fe20003800200 */
[----:B------:R-:W-:Y:S01]  /*08b0*/  IMAD.MOV.U32 R176, RZ, RZ, RZ ;  /* 0x000000ffffb07224 */ /* 0x000fe200078e00ff */
[----:B------:R-:W-:Y:S02]  /*08c0*/  PLOP3.LUT P5, PT, PT, PT, UP3, 0x80, 0x8 ;  /* 0x000000000008781c */ /* 0x000fe40003faf038 */
[----:B------:R-:W-:Y:S01]  /*08d0*/  CS2R R178, SRZ ;  /* 0x0000000000b27805 */ /* 0x000fe2000001ff00 */
[----:B------:R-:W-:Y:S01]  /*08e0*/  IMAD.U32 R0, RZ, RZ, UR9 ;  /* 0x00000009ff007e24 */ /* 0x000fe2000f8e00ff */
[----:B------:R-:W-:Y:S01]  /*08f0*/  ISETP.GE.U32.AND P1, PT, R2, 0x200, PT ;  /* 0x000002000200780c */ /* 0x000fe20003f26070 */
[----:B------:R-:W-:-:S02]  /*0900*/  @UP3 UIADD3 UR9, UPT, UPT, UR13, -0x1, URZ ;  /* 0xffffffff0d093890 */ /* 0x000fc4000fffe0ff */
[----:B-1----:R-:W-:Y:S01]  /*0910*/  IMAD R0, R0, UR7, RZ ;  /* 0x0000000700007c24 */ /* 0x002fe2000f8e02ff */
[C---:B------:R-:W-:Y:S01]  /*0920*/  ISETP.GE.U32.AND P2, PT, R2.reuse, 0x300, PT ;  /* 0x000003000200780c */ /* 0x040fe20003f46070 */
[----:B------:R-:W-:Y:S01]  /*0930*/  @UP3 UIMAD UR11, UR9, UR7, URZ ;  /* 0x00000007090b32a4 */ /* 0x000fe2000f8e02ff */
[----:B------:R-:W-:Y:S01]  /*0940*/  ISETP.GE.U32.AND P3, PT, R2, 0x400, PT ;  /* 0x000004000200780c */ /* 0x000fe20003f66070 */
[----:B------:R-:W-:Y:S01]  /*0950*/  UIMAD UR9, UR8, UR7, URZ ;  /* 0x00000007080972a4 */ /* 0x000fe2000f8e02ff */
[----:B------:R-:W-:Y:S01]  /*0960*/  SHF.R.S32.HI R167, RZ, 0x1f, R0 ;  /* 0x0000001fffa77819 */ /* 0x000fe20000011400 */
[----:B------:R-:W-:Y:S02]  /*0970*/  @UP3 USHF.R.S32.HI UR12, URZ, 0x1f, UR11 ;  /* 0x0000001fff0c3899 */ /* 0x000fe4000801140b */
[----:B------:R-:W-:Y:S01]  /*0980*/  USHF.R.S32.HI UR10, URZ, 0x1f, UR9 ;  /* 0x0000001fff0a7899 */ /* 0x000fe20008011409 */
[----:B------:R-:W-:Y:S01]  /*0990*/  LEA.HI R232, R167, R0, RZ, 0x3 ;  /* 0x00000000a7e87211 */ /* 0x000fe200078f18ff */
[----:B------:R-:W-:-:S02]  /*09a0*/  @UP3 ULEA.HI UR12, UR12, UR11, URZ, 0x3 ;  /* 0x0000000b0c0c3291 */ /* 0x000fc4000f8f18ff */
[----:B------:R-:W-:Y:S01]  /*09b0*/  ULEA.HI UR10, UR10, UR9, URZ, 0x3 ;  /* 0x000000090a0a7291 */ /* 0x000fe2000f8f18ff */
[----:B------:R-:W-:-:S03]  /*09c0*/  LEA.HI.SX32 R232, R232, R3, 0x1d ;  /* 0x00000003e8e87211 */ /* 0x000fc600078feaff */
[----:B------:R-:W-:Y:S02]  /*09d0*/  MOV R166, UR12 ;  /* 0x0000000c00a67c02 */ /* 0x000fe40008000f00 */
[----:B------:R-:W-:Y:S02]  /*09e0*/  IMAD.U32 R0, RZ, RZ, UR10 ;  /* 0x0000000aff007e24 */ /* 0x000fe4000f8e00ff */
[----:B------:R-:W-:-:S03]  /*09f0*/  @P5 LEA.HI.SX32 R176, R166, R3, 0x1d ;  /* 0x00000003a6b05211 */ /* 0x000fc600078feaff */
[----:B------:R-:W-:-:S05]  /*0a00*/  LEA.HI.SX32 R0, R0, R3, 0x1d ;  /* 0x0000000300007211 */ /* 0x000fca00078feaff */
[----:B------:R-:W-:Y:S01]  /*0a10*/  IMAD.MOV.U32 R177, RZ, RZ, R0 ;  /* 0x000000ffffb17224 */ /* 0x000fe200078e0000 */
[----:B--2---:R-:W-:-:S04]  /*0a20*/  FSEL R164, R164, RZ, !P0 ;  /* 0x000000ffa4a47208 */ /* 0x004fc80004000000 */
[----:B------:R-:W-:Y:S01]  /*0a30*/  R2UR UR9, R164 ;  /* 0x00000000a40972ca */ /* 0x000fe200000e0000 */
[----:B------:R-:W-:-:S14]  /*0a40*/  @!P4 BRA `(.L_x_7009) ;  /* 0x00000004005cc947 */ /* 0x000fdc0003800000 */
        /* <DEDUP_REMOVED lines=11> */
[C---:B--2---:R-:W-:Y:S01]  /*0b00*/  IMAD.WIDE.U32 R178, R176.reuse, 0x8, R178 ;  /* 0x00000008b0b27825 */ /* 0x044fe200078e00b2 */
[----:B------:R-:W-:-:S03]  /*0b10*/  IADD3 R176, PT, PT, R176, 0x100, RZ ;  /* 0x00000100b0b07810 */ /* 0x000fc60007ffe0ff */
[----:B------:R-:W-:Y:S02]  /*0b20*/  VIADD R232, R232, 0x100 ;  /* 0x00000100e8e87836 */ /* 0x000fe40000000000 */
[C---:B0-----:R-:W-:Y:S02]  /*0b30*/  @P0 IMAD.WIDE.U32 R216, R177.reuse, 0x20, R192 ;  /* 0x00000020b1d80825 */ /* 0x041fe400078e00c0 */
[----:B------:R-:W5:Y:S04]  /*0b40*/  LDG.E.64 R192, desc[UR14][R178.64] ;  /* 0x0000000eb2c07981 */ /* 0x000f68000c1e1b00 */
[----:B------:R-:W5:Y:S04]  /*0b50*/  @P0 LDG.E.128 R44, desc[UR14][R216.64] ;  /* 0x0000000ed82c0981 */ /* 0x000f68000c1e1d00 */
[----:B------:R0:W5:Y:S01]  /*0b60*/  @P0 LDG.E.128 R40, desc[UR14][R216.64+0x10] ;  /* 0x0000100ed8280981 */ /* 0x000162000c1e1d00 */
[----:B------:R-:W-:-:S02]  /*0b70*/  VIADD R177, R177, 0x100 ;  /* 0x00000100b1b17836 */ /* 0x000fc40000000000 */
[----:B---3--:R-:W-:Y:S01]  /*0b80*/  FADD.FTZ R164, R164, -UR9 ;  /* 0x80000009a4a47e21 */ /* 0x008fe20008010000 */
[----:B------:R-:W-:-:S03]  /*0b90*/  FADD.FTZ R230, R165, -UR9 ;  /* 0x80000009a5e67e21 */ /* 0x000fc60008010000 */
[----:B------:R-:W-:Y:S01]  /*0ba0*/  FMUL.FTZ R231, R164, UR32 ;  /* 0x00000020a4e77c20 */ /* 0x000fe20008410000 */
[----:B------:R-:W-:Y:S01]  /*0bb0*/  FADD.FTZ R226, R167, -UR9 ;  /* 0x80000009a7e27e21 */ /* 0x000fe20008010000 */
[C---:B----4-:R-:W-:Y:S02]  /*0bc0*/  PRMT R165, R168.reuse, 0x7632, R165 ;  /* 0x00007632a8a57816 */ /* 0x050fe400000000a5 */
[----:B------:R-:W-:Y:S01]  /*0bd0*/  SHF.L.U32 R229, R168, 0x10, RZ ;  /* 0x00000010a8e57819 */ /* 0x000fe200000006ff */
[----:B------:R-:W-:Y:S01]  /*0be0*/  FMUL.FTZ R230, R230, UR32 ;  /* 0x00000020e6e67c20 */ /* 0x000fe20008410000 */
[----:B------:R-:W-:Y:S01]  /*0bf0*/  PRMT R167, R169, 0x7632, R167 ;  /* 0x00007632a9a77816 */ /* 0x000fe200000000a7 */
[----:B------:R-:W-:Y:S02]  /*0c00*/  IMAD.U32 R228, R165, 0x10000, RZ ;  /* 0x00010000a5e47824 */ /* 0x000fe400078e00ff */
[----:B------:R-:W-:Y:S01]  /*0c10*/  FADD.FTZ R76, R76, R229 ;  /* 0x000000e54c4c7221 */ /* 0x000fe20000010000 */
[-C--:B------:R-:W-:Y:S01]  /*0c20*/  FFMA.FTZ R108, R231, R229.reuse, R108 ;  /* 0x000000e5e76c7223 */ /* 0x080fe2000001006c */
[----:B-----5:R-:W-:Y:S01]  /*0c30*/  FMUL.FTZ R229, R116, R229 ;  /* 0x000000e574e57220 */ /* 0x020fe20000410000 */
[----:B------:R-:W-:Y:S01]  /*0c40*/  FADD.FTZ R166, R166, -UR9 ;  /* 0x80000009a6a67e21 */ /* 0x000fe20008010000 */
[----:B------:R-:W-:Y:S01]  /*0c50*/  SHF.L.U32 R224, R167, 0x10, RZ ;  /* 0x00000010a7e07819 */ /* 0x000fe200000006ff */
[----:B------:R-:W-:Y:S01]  /*0c60*/  FFMA.FTZ R109, R230, R228, R109 ;  /* 0x000000e4e66d7223 */ /* 0x000fe2000001006d */
[----:B------:R-:W-:Y:S01]  /*0c70*/  FADD.FTZ R77, R77, R228 ;  /* 0x000000e44d4d7221 */ /* 0x000fe20000010000 */
[----:B------:R-:W-:-:S02]  /*0c80*/  IMAD.U32 R169, R169, 0x10000, RZ ;  /* 0x00010000a9a97824 */ /* 0x000fc400078e00ff */
[----:B------:R-:W-:Y:S01]  /*0c90*/  FMUL.FTZ R228, R117, R228 ;  /* 0x000000e475e47220 */ /* 0x000fe20000410000 */
[----:B------:R-:W-:Y:S01]  /*0ca0*/  FADD.FTZ R165, RZ, R229 ;  /* 0x000000e5ffa57221 */ /* 0x000fe20000010000 */
[----:B------:R-:W-:Y:S01]  /*0cb0*/  FFMA.FTZ R167, R231, R229, RZ ;  /* 0x000000e5e7a77223 */ /* 0x000fe200000100ff */
[----:B------:R-:W-:Y:S01]  /*0cc0*/  FADD.FTZ R172, R172, -UR9 ;  /* 0x80000009acac7e21 */ /* 0x000fe20008010000 */
[----:B------:R-:W-:Y:S01]  /*0cd0*/  FMUL.FTZ R227, R166, UR32 ;  /* 0x00000020a6e37c20 */ /* 0x000fe20008410000 */
[----:B------:R-:W-:Y:S01]  /*0ce0*/  FMUL.FTZ R226, R226, UR32 ;  /* 0x00000020e2e27c20 */ /* 0x000fe20008410000 */
[----:B------:R-:W-:Y:S01]  /*0cf0*/  FMUL.FTZ R225, R118, R169 ;  /* 0x000000a976e17220 */ /* 0x000fe20000410000 */
[----:B------:R-:W-:Y:S01]  /*0d00*/  FADD.FTZ R164, R165, R228 ;  /* 0x000000e4a5a47221 */ /* 0x000fe20000010000 */
[----:B------:R-:W-:Y:S01]  /*0d10*/  FFMA.FTZ R166, R230, R228, R167 ;  /* 0x000000e4e6a67223 */ /* 0x000fe200000100a7 */
[C---:B------:R-:W-:Y:S01]  /*0d20*/  PRMT R168, R170.reuse, 0x7632, R168 ;  /* 0x00007632aaa87816 */ /* 0x040fe200000000a8 */
[----:B------:R-:W-:-:S02]  /*0d30*/  IMAD.U32 R221, R170, 0x10000, RZ ;  /* 0x00010000aadd7824 */ /* 0x000fc400078e00ff */
        /* <DEDUP_REMOVED lines=8> */
[----:B------:R-:W-:Y:S01]  /*0dc0*/  FADD.FTZ R173, R173, -UR9 ;  /* 0x80000009adad7e21 */ /* 0x000fe20008010000 */
[----:B------:R-:W-:Y:S02]  /*0dd0*/  IMAD.U32 R168, R168, 0x10000, RZ ;  /* 0x00010000a8a87824 */ /* 0x000fe400078e00ff */
[----:B------:R-:W-:Y:S01]  /*0de0*/  FMUL.FTZ R221, R112, R221 ;  /* 0x000000dd70dd7220 */ /* 0x000fe20000410000 */
[----:B------:R-:W-:Y:S01]  /*0df0*/  FADD.FTZ R164, R165, R224 ;  /* 0x000000e0a5a47221 */ /* 0x000fe20000010000 */
[----:B------:R-:W-:Y:S01]  /*0e00*/  FFMA.FTZ R166, R226, R224, R167 ;  /* 0x000000e0e2a67223 */ /* 0x000fe200000100a7 */
[C---:B------:R-:W-:Y:S01]  /*0e10*/  PRMT R170, R171.reuse, 0x7632, R170 ;  /* 0x00007632abaa7816 */ /* 0x040fe200000000aa */
[----:B------:R-:W-:Y:S01]  /*0e20*/  FADD.FTZ R174, R174, -UR9 ;  /* 0x80000009aeae7e21 */ /* 0x000fe20008010000 */
[----:B------:R-:W-:Y:S01]  /*0e30*/  SHF.L.U32 R171, R171, 0x10, RZ ;  /* 0x00000010abab7819 */ /* 0x000fe200000006ff */
[----:B------:R-:W-:Y:S01]  /*0e40*/  FMUL.FTZ R222, R173, UR32 ;  /* 0x00000020adde7c20 */ /* 0x000fe20008410000 */
[----:B------:R-:W-:Y:S01]  /*0e50*/  FMUL.FTZ R220, R113, R168 ;  /* 0x000000a871dc7220 */ /* 0x000fe20000410000 */
[----:B------:R-:W-:Y:S01]  /*0e60*/  FADD.FTZ R165, R164, R221 ;  /* 0x000000dda4a57221 */ /* 0x000fe20000010000 */
[----:B------:R-:W-:Y:S01]  /*0e70*/  FFMA.FTZ R167, R223, R221, R166 ;  /* 0x000000dddfa77223 */ /* 0x000fe200000100a6 */
[----:B------:R-:W-:Y:S01]  /*0e80*/  FADD.FTZ R175, R175, -UR9 ;  /* 0x80000009afaf7e21 */ /* 0x000fe20008010000 */
[----:B------:R-:W-:-:S02]  /*0e90*/  IMAD.U32 R170, R170, 0x10000, RZ ;  /* 0x00010000aaaa7824 */ /* 0x000fc400078e00ff */
[----:B------:R-:W-:Y:S01]  /*0ea0*/  FMUL.FTZ R219, R174, UR32 ;  /* 0x00000020aedb7c20 */ /* 0x000fe20008410000 */
[----:B0-----:R-:W-:Y:S01]  /*0eb0*/  FMUL.FTZ R217, R114, R171 ;  /* 0x000000ab72d97220 */ /* 0x001fe20000410000 */
        /* <DEDUP_REMOVED lines=16> */
.L_x_7009:
[----:B------:R-:W-:Y:S05]  /*0fc0*/  BSYNC.RECONVERGENT B1 ;  /* 0x0000000000017941 */ /* 0x000fea0003800200 */
.L_x_7008:
        /* <DEDUP_REMOVED lines=14> */
[----:B------:R-:W1:Y:S02]  /*10b0*/  @P0 LDC.64 R16, c[0x0][0x438] ;  /* 0x00010e00ff100b82 */ /* 0x000e640000000a00 */
[----:B-1----:R-:W-:-:S05]  /*10c0*/  @P0 IMAD.WIDE.U32 R16, R177, 0x20, R16 ;  /* 0x00000020b1100825 */ /* 0x002fca00078e0010 */
[----:B------:R-:W5:Y:S04]  /*10d0*/  @P0 LDG.E.128 R36, desc[UR14][R16.64] ;  /* 0x0000000e10240981 */ /* 0x000f68000c1e1d00 */
[----:B------:R1:W5:Y:S01]  /*10e0*/  @P0 LDG.E.128 R32, desc[UR14][R16.64+0x10] ;  /* 0x0000100e10200981 */ /* 0x000362000c1e1d00 */
[----:B------:R-:W-:Y:S01]  /*10f0*/  IADD3 R232, PT, PT, R232, 0x100, RZ ;  /* 0x00000100e8e87810 */ /* 0x000fe20007ffe0ff */
[----:B------:R-:W-:Y:S01]  /*1100*/  VIADD R176, R176, 0x100 ;  /* 0x00000100b0b07836 */ /* 0x000fe20000000000 */
[----:B------:R-:W-:Y:S02]  /*1110*/  IADD3 R177, PT, PT, R177, 0x100, RZ ;  /* 0x00000100b1b17810 */ /* 0x000fe40007ffe0ff */
[C---:B---3--:R-:W-:Y:S01]  /*1120*/  PRMT R19, R8.reuse, 0x7632, R19 ;  /* 0x0000763208137816 */ /* 0x048fe20000000013 */
[----:B0-----:R-:W-:Y:S01]  /*1130*/  IMAD.U32 R165, R8, 0x10000, RZ ;  /* 0x0001000008a57824 */ /* 0x001fe200078e00ff */
[----:B------:R-:W-:-:S02]  /*1140*/  PRMT R8, R9, 0x7632, R8 ;  /* 0x0000763209087816 */ /* 0x000fc40000000008 */
[----:B------:R-:W-:Y:S01]  /*1150*/  SHF.L.U32 R167, R9, 0x10, RZ ;  /* 0x0000001009a77819 */ /* 0x000fe200000006ff */
[----:B----4-:R-:W-:Y:S01]  /*1160*/  FADD.FTZ R4, R4, -UR9 ;  /* 0x8000000904047e21 */ /* 0x010fe20008010000 */
[----:B------:R-:W-:Y:S01]  /*1170*/  FADD.FTZ R170, R7, -UR9 ;  /* 0x8000000907aa7e21 */ /* 0x000fe20008010000 */
[----:B-----5:R-:W-:Y:S01]  /*1180*/  FMUL.FTZ R214, R140, R165 ;  /* 0x000000a58cd67220 */ /* 0x020fe20000410000 */
[----:B------:R-:W-:Y:S01]  /*1190*/  FADD.FTZ R9, R12, -UR9 ;  /* 0x800000090c097e21 */ /* 0x000fe20008010000 */
[----:B------:R-:W-:Y:S02]  /*11a0*/  IMAD.U32 R12, R19, 0x10000, RZ ;  /* 0x00010000130c7824 */ /* 0x000fe400078e00ff */
[----:B------:R-:W-:Y:S01]  /*11b0*/  FADD.FTZ R5, R5, -UR9 ;  /* 0x8000000905057e21 */ /* 0x000fe20008010000 */
[----:B------:R-:W-:Y:S01]  /*11c0*/  FMUL.FTZ R7, R4, UR32 ;  /* 0x0000002004077c20 */ /* 0x000fe20008410000 */
[C---:B------:R-:W-:Y:S01]  /*11d0*/  PRMT R166, R11.reuse, 0x7632, R166 ;  /* 0x000076320ba67816 */ /* 0x040fe200000000a6 */
[----:B------:R-:W-:-:S02]  /*11e0*/  IMAD.U32 R169, R11, 0x10000, RZ ;  /* 0x000100000ba97824 */ /* 0x000fc400078e00ff */
[----:B------:R-:W-:Y:S01]  /*11f0*/  FADD.FTZ R171, R13, -UR9 ;  /* 0x800000090dab7e21 */ /* 0x000fe20008010000 */
[----:B-1----:R-:W-:Y:S02]  /*1200*/  IMAD.U32 R17, R10, 0x10000, RZ ;  /* 0x000100000a117824 */ /* 0x002fe400078e00ff */
[----:B------:R-:W-:Y:S01]  /*1210*/  FADD.FTZ R11, R14, -UR9 ;  /* 0x800000090e0b7e21 */ /* 0x000fe20008010000 */
[----:B------:R-:W-:Y:S01]  /*1220*/  FMUL.FTZ R9, R9, UR32 ;  /* 0x0000002009097c20 */ /* 0x000fe20008410000 */
[----:B------:R-:W-:Y:S01]  /*1230*/  FADD.FTZ R168, R6, -UR9 ;  /* 0x8000000906a87e21 */ /* 0x000fe20008010000 */
[----:B------:R-:W-:Y:S01]  /*1240*/  FADD.FTZ R172, R15, -UR9 ;  /* 0x800000090fac7e21 */ /* 0x000fe20008010000 */
[----:B------:R-:W-:Y:S01]  /*1250*/  FADD.FTZ R14, R179, R214 ;  /* 0x000000d6b30e7221 */ /* 0x000fe20000010000 */
[----:B------:R-:W-:Y:S01]  /*1260*/  FMUL.FTZ R13, R141, R12 ;  /* 0x0000000c8d0d7220 */ /* 0x000fe20000410000 */
[----:B------:R-:W-:Y:S01]  /*1270*/  FMUL.FTZ R6, R5, UR32 ;  /* 0x0000002005067c20 */ /* 0x000fe20008410000 */
[----:B------:R-:W-:Y:S01]  /*1280*/  FFMA.FTZ R15, R7, R214, R178 ;  /* 0x000000d6070f7223 */ /* 0x000fe200000100b2 */
[----:B------:R-:W-:Y:S01]  /*1290*/  PRMT R164, R10, 0x7632, R164 ;  /* 0x000076320aa47816 */ /* 0x000fe200000000a4 */
[----:B------:R-:W-:Y:S01]  /*12a0*/  FMUL.FTZ R4, R170, UR32 ;  /* 0x00000020aa047c20 */ /* 0x000fe20008410000 */
[----:B------:R-:W-:-:S02]  /*12b0*/  IMAD.U32 R16, R8, 0x10000, RZ ;  /* 0x0001000008107824 */ /* 0x000fc400078e00ff */
[----:B------:R-:W-:Y:S01]  /*12c0*/  FADD.FTZ R64, R64, R17 ;  /* 0x0000001140407221 */ /* 0x000fe20000010000 */
[-C--:B------:R-:W-:Y:S01]  /*12d0*/  FFMA.FTZ R96, R9, R17.reuse, R96 ;  /* 0x0000001109607223 */ /* 0x080fe20000010060 */
[----:B------:R-:W-:Y:S01]  /*12e0*/  FMUL.FTZ R10, R136, R17 ;  /* 0x00000011880a7220 */ /* 0x000fe20000410000 */
[----:B------:R-:W-:Y:S01]  /*12f0*/  FMUL.FTZ R8, R142, R167 ;  /* 0x000000a78e087220 */ /* 0x000fe20000410000 */
[----:B------:R-:W-:Y:S01]  /*1300*/  FADD.FTZ R17, R14, R13 ;  /* 0x0000000d0e117221 */ /* 0x000fe20000010000 */
[----:B------:R-:W-:Y:S01]  /*1310*/  FMUL.FTZ R5, R168, UR32 ;  /* 0x00000020a8057c20 */ /* 0x000fe20008410000 */
[----:B------:R-:W-:Y:S01]  /*1320*/  FFMA.FTZ R14, R6, R13, R15 ;  /* 0x0000000d060e7223 */ /* 0x000fe2000001000f */
[-C--:B------:R-:W-:Y:S01]  /*1330*/  FFMA.FTZ R103, R4, R16.reuse, R103 ;  /* 0x0000001004677223 */ /* 0x080fe20000010067 */
[----:B------:R-:W-:Y:S01]  /*1340*/  FADD.FTZ R71, R71, R16 ;  /* 0x0000001047477221 */ /* 0x000fe20000010000 */
        /* <DEDUP_REMOVED lines=14> */
[----:B------:R-:W-:Y:S02]  /*1430*/  IMAD.U32 R166, R166, 0x10000, RZ ;  /* 0x00010000a6a67824 */ /* 0x000fe400078e00ff */
[----:B------:R-:W-:Y:S01]  /*1440*/  FFMA.FTZ R101, R6, R12, R101 ;  /* 0x0000000c06657223 */ /* 0x000fe20000010065 */
[----:B------:R-:W-:Y:S01]  /*1450*/  FADD.FTZ R69, R69, R12 ;  /* 0x0000000c45457221 */ /* 0x000fe20000010000 */
[----:B------:R-:W-:Y:S01]  /*1460*/  FMUL.FTZ R16, R172, UR32 ;  /* 0x00000020ac107c20 */ /* 0x000fe20008410000 */
[----:B------:R-:W-:Y:S01]  /*1470*/  FMUL.FTZ R12, R138, R169 ;  /* 0x000000a98a0c7220 */ /* 0x000fe20000410000 */
[----:B------:R-:W-:Y:S01]  /*1480*/  FADD.FTZ R165, R164, R17 ;  /* 0x00000011a4a57221 */ /* 0x000fe20000010000 */
[----:B------:R-:W-:Y:S01]  /*1490*/  FMUL.FTZ R11, R11, UR32 ;  /* 0x000000200b0b7c20 */ /* 0x000fe20008410000 */
[----:B------:R-:W-:Y:S01]  /*14a0*/  FFMA.FTZ R164, R14, R17, R19 ;  /* 0x000000110ea47223 */ /* 0x000fe20000010013 */
[----:B------:R-:W-:Y:S01]  /*14b0*/  FADD.FTZ R67, R67, R166 ;  /* 0x000000a643437221 */ /* 0x000fe20000010000 */
[-C--:B------:R-:W-:Y:S01]  /*14c0*/  FFMA.FTZ R99, R16, R166.reuse, R99 ;  /* 0x000000a610637223 */ /* 0x080fe20000010063 */
        /* <DEDUP_REMOVED lines=9> */
.L_x_7011:
[----:B------:R-:W-:Y:S05]  /*1560*/  BSYNC.RECONVERGENT B1 ;  /* 0x0000000000017941 */ /* 0x000fea0003800200 */
.L_x_7010:
        /* <DEDUP_REMOVED lines=18> */
[----:B------:R-:W-:Y:S02]  /*1690*/  VIADD R232, R232, 0x100 ;  /* 0x00000100e8e87836 */ /* 0x000fe40000000000 */
[----:B------:R-:W-:Y:S02]  /*16a0*/  VIADD R176, R176, 0x100 ;  /* 0x00000100b0b07836 */ /* 0x000fe40000000000 */
[----:B------:R-:W-:Y:S02]  /*16b0*/  VIADD R177, R177, 0x100 ;  /* 0x00000100b1b17836 */ /* 0x000fe40000000000 */
[----:B---3--:R-:W-:Y:S01]  /*16c0*/  FADD.FTZ R180, R22, -UR9 ;  /* 0x8000000916b47e21 */ /* 0x008fe20008010000 */
[----:B------:R-:W-:Y:S01]  /*16d0*/  FADD.FTZ R20, R20, -UR9 ;  /* 0x8000000914147e21 */ /* 0x000fe20008010000 */
[----:B------:R-:W-:Y:S01]  /*16e0*/  FADD.FTZ R181, R23, -UR9 ;  /* 0x8000000917b57e21 */ /* 0x000fe20008010000 */
[----:B------:R-:W-:Y:S01]  /*16f0*/  FADD.FTZ R18, R21, -UR9 ;  /* 0x8000000915127e21 */ /* 0x000fe20008010000 */
[----:B----4-:R-:W-:Y:S01]  /*1700*/  FADD.FTZ R170, R170, -UR9 ;  /* 0x80000009aaaa7e21 */ /* 0x010fe20008010000 */
[C---:B------:R-:W-:Y:S01]  /*1710*/  PRMT R22, R164.reuse, 0x7632, R22 ;  /* 0x00007632a4167816 */ /* 0x040fe20000000016 */
[----:B------:R-:W-:Y:S01]  /*1720*/  IMAD.U32 R175, R164, 0x10000, RZ ;  /* 0x00010000a4af7824 */ /* 0x000fe200078e00ff */
[----:B------:R-:W-:-:S02]  /*1730*/  PRMT R164, R165, 0x7632, R164 ;  /* 0x00007632a5a47816 */ /* 0x000fc400000000a4 */
[C---:B------:R-:W-:Y:S02]  /*1740*/  PRMT R174, R166.reuse, 0x7632, R174 ;  /* 0x00007632a6ae7816 */ /* 0x040fe400000000ae */
[----:B0-----:R-:W-:Y:S01]  /*1750*/  SHF.L.U32 R173, R166, 0x10, RZ ;  /* 0x00000010a6ad7819 */ /* 0x001fe200000006ff */
[----:B------:R-:W-:Y:S01]  /*1760*/  IMAD.U32 R165, R165, 0x10000, RZ ;  /* 0x00010000a5a57824 */ /* 0x000fe200078e00ff */
[----:B------:R-:W-:Y:S01]  /*1770*/  SHF.L.U32 R166, R22, 0x10, RZ ;  /* 0x0000001016a67819 */ /* 0x000fe200000006ff */
[----:B------:R-:W-:Y:S01]  /*1780*/  FMUL.FTZ R23, R180, UR32 ;  /* 0x00000020b4177c20 */ /* 0x000fe20008410000 */
[----:B-----5:R-:W-:Y:S01]  /*1790*/  FMUL.FTZ R22, R132, R175 ;  /* 0x000000af84167220 */ /* 0x020fe20000410000 */
[----:B------:R-:W-:Y:S01]  /*17a0*/  FMUL.FTZ R21, R20, UR32 ;  /* 0x0000002014157c20 */ /* 0x000fe20008410000 */
[C---:B------:R-:W-:Y:S01]  /*17b0*/  PRMT R172, R167.reuse, 0x7632, R172 ;  /* 0x00007632a7ac7816 */ /* 0x040fe200000000ac */
[----:B------:R-:W-:Y:S01]  /*17c0*/  FADD.FTZ R182, R168, -UR9 ;  /* 0x80000009a8b67e21 */ /* 0x000fe20008010000 */
[----:B------:R-:W-:-:S02]  /*17d0*/  IMAD.U32 R167, R167, 0x10000, RZ ;  /* 0x00010000a7a77824 */ /* 0x000fc400078e00ff */
[----:B------:R-:W-:Y:S01]  /*17e0*/  FMUL.FTZ R183, R170, UR32 ;  /* 0x00000020aab77c20 */ /* 0x000fe20008410000 */
[----:B------:R-:W-:Y:S02]  /*17f0*/  IMAD.U32 R168, R164, 0x10000, RZ ;  /* 0x00010000a4a87824 */ /* 0x000fe400078e00ff */
[----:B------:R-:W-:Y:S01]  /*1800*/  FADD.FTZ R62, R62, R165 ;  /* 0x000000a53e3e7221 */ /* 0x000fe20000010000 */
[-C--:B------:R-:W-:Y:S01]  /*1810*/  FFMA.FTZ R94, R23, R165.reuse, R94 ;  /* 0x000000a5175e7223 */ /* 0x080fe2000001005e */
[----:B------:R-:W-:Y:S01]  /*1820*/  FMUL.FTZ R180, R134, R165 ;  /* 0x000000a586b47220 */ /* 0x000fe20000410000 */
[----:B------:R-:W-:Y:S01]  /*1830*/  FADD.FTZ R164, R179, R22 ;  /* 0x00000016b3a47221 */ /* 0x000fe20000010000 */
[----:B------:R-:W-:Y:S01]  /*1840*/  FMUL.FTZ R185, R133, R166 ;  /* 0x000000a685b97220 */ /* 0x000fe20000410000 */
[----:B------:R-:W-:Y:S01]  /*1850*/  FMUL.FTZ R18, R18, UR32 ;  /* 0x0000002012127c20 */ /* 0x000fe20008410000 */
[----:B------:R-:W-:Y:S01]  /*1860*/  FFMA.FTZ R165, R21, R22, R178 ;  /* 0x0000001615a57223 */ /* 0x000fe200000100b2 */
[----:B------:R-:W-:Y:S01]  /*1870*/  FADD.FTZ R58, R58, R167 ;  /* 0x000000a73a3a7221 */ /* 0x000fe20000010000 */
[-C--:B------:R-:W-:Y:S01]  /*1880*/  FFMA.FTZ R90, R183, R167.reuse, R90 ;  /* 0x000000a7b75a7223 */ /* 0x080fe2000001005a */
[----:B------:R-:W-:Y:S01]  /*1890*/  FMUL.FTZ R184, R130, R167 ;  /* 0x000000a782b87220 */ /* 0x000fe20000410000 */
[----:B------:R-:W-:Y:S01]  /*18a0*/  FADD.FTZ R167, R164, R185 ;  /* 0x000000b9a4a77221 */ /* 0x000fe20000010000 */
[C---:B------:R-:W-:Y:S01]  /*18b0*/  FFMA.FTZ R164, R18.reuse, R185, R165 ;  /* 0x000000b912a47223 */ /* 0x040fe200000100a5 */
[----:B------:R-:W-:Y:S01]  /*18c0*/  FFMA.FTZ R93, R18, R166, R93 ;  /* 0x000000a6125d7223 */ /* 0x000fe2000001005d */
[----:B------:R-:W-:Y:S01]  /*18d0*/  FADD.FTZ R61, R61, R166 ;  /* 0x000000a63d3d7221 */ /* 0x000fe20000010000 */
[----:B------:R-:W-:Y:S01]  /*18e0*/  FMUL.FTZ R20, R181, UR32 ;  /* 0x00000020b5147c20 */ /* 0x000fe20008410000 */
[----:B------:R-:W-:Y:S01]  /*18f0*/  FMUL.FTZ R187, R135, R168 ;  /* 0x000000a887bb7220 */ /* 0x000fe20000410000 */
[----:B------:R-:W-:Y:S01]  /*1900*/  FADD.FTZ R166, R167, R180 ;  /* 0x000000b4a7a67221 */ /* 0x000fe20000010000 */
[----:B------:R-:W-:Y:S01]  /*1910*/  FFMA.FTZ R165, R23, R180, R164 ;  /* 0x000000b417a57223 */ /* 0x000fe200000100a4 */
[----:B------:R-:W-:Y:S01]  /*1920*/  FMUL.FTZ R181, R182, UR32 ;  /* 0x00000020b6b57c20 */ /* 0x000fe20008410000 */
[----:B------:R-:W-:Y:S01]  /*1930*/  FADD.FTZ R169, R169, -UR9 ;  /* 0x80000009a9a97e21 */ /* 0x000fe20008010000 */
[----:B------:R-:W-:-:S02]  /*1940*/  IMAD.U32 R174, R174, 0x10000, RZ ;  /* 0x00010000aeae7824 */ /* 0x000fc400078e00ff */
[----:B------:R-:W-:Y:S01]  /*1950*/  FMUL.FTZ R182, R128, R173 ;  /* 0x000000ad80b67220 */ /* 0x000fe20000410000 */
[----:B------:R-:W-:Y:S01]  /*1960*/  FADD.FTZ R167, R166, R187 ;  /* 0x000000bba6a77221 */ /* 0x000fe20000010000 */
[----:B------:R-:W-:Y:S01]  /*1970*/  FFMA.FTZ R164, R20, R187, R165 ;  /* 0x000000bb14a47223 */ /* 0x000fe200000100a5 */
[----:B------:R-:W-:Y:S01]  /*1980*/  FMUL.FTZ R186, R169, UR32 ;  /* 0x00000020a9ba7c20 */ /* 0x000fe20008410000 */
[----:B------:R-:W-:Y:S01]  /*1990*/  FMUL.FTZ R197, R129, R174 ;  /* 0x000000ae81c57220 */ /* 0x000fe20000410000 */
        /* <DEDUP_REMOVED lines=22> */
.L_x_7013:
[----:B------:R-:W-:Y:S05]  /*1b00*/  BSYNC.RECONVERGENT B1 ;  /* 0x0000000000017941 */ /* 0x000fea0003800200 */
.L_x_7012:
        /* <DEDUP_REMOVED lines=17> */
[----:B---3--:R-:W-:Y:S01]  /*1c20*/  FADD.FTZ R198, R165, -UR9 ;  /* 0x80000009a5c67e21 */ /* 0x008fe20008010000 */
[----:B------:R-:W-:Y:S01]  /*1c30*/  FADD.FTZ R176, R167, -UR9 ;  /* 0x80000009a7b07e21 */ /* 0x000fe20008010000 */
[----:B------:R-:W-:Y:S01]  /*1c40*/  FADD.FTZ R166, R166, -UR9 ;  /* 0x80000009a6a67e21 */ /* 0x000fe20008010000 */
[----:B----4-:R-:W-:Y:S01]  /*1c50*/  FADD.FTZ R172, R172, -UR9 ;  /* 0x80000009acac7e21 */ /* 0x010fe20008010000 */
[----:B------:R-:W-:Y:S01]  /*1c60*/  FADD.FTZ R164, R164, -UR9 ;  /* 0x80000009a4a47e21 */ /* 0x000fe20008010000 */
[----:B------:R-:W-:-:S02]  /*1c70*/  PRMT R165, R168, 0x7632, R165 ;  /* 0x00007632a8a57816 */ /* 0x000fc400000000a5 */
[----:B------:R-:W-:Y:S01]  /*1c80*/  SHF.L.U32 R167, R168, 0x10, RZ ;  /* 0x00000010a8a77819 */ /* 0x000fe200000006ff */
[----:B------:R-:W-:Y:S02]  /*1c90*/  IMAD.U32 R207, R170, 0x10000, RZ ;  /* 0x00010000aacf7824 */ /* 0x000fe400078e00ff */
[----:B------:R-:W-:Y:S01]  /*1ca0*/  FMUL.FTZ R203, R166, UR32 ;  /* 0x00000020a6cb7c20 */ /* 0x000fe20008410000 */
[----:B------:R-:W-:Y:S01]  /*1cb0*/  FMUL.FTZ R205, R172, UR32 ;  /* 0x00000020accd7c20 */ /* 0x000fe20008410000 */
[----:B------:R-:W-:Y:S02]  /*1cc0*/  IMAD.U32 R166, R165, 0x10000, RZ ;  /* 0x00010000a5a67824 */ /* 0x000fe400078e00ff */
[----:B-----5:R-:W-:Y:S01]  /*1cd0*/  FMUL.FTZ R202, R124, R167 ;  /* 0x000000a77cca7220 */ /* 0x020fe20000410000 */
[----:B0-----:R-:W-:Y:S01]  /*1ce0*/  FMUL.FTZ R201, R164, UR32 ;  /* 0x00000020a4c97c20 */ /* 0x001fe20008410000 */
[----:B------:R-:W-:Y:S01]  /*1cf0*/  FADD.FTZ R48, R48, R207 ;  /* 0x000000cf30307221 */ /* 0x000fe20000010000 */
[-C--:B------:R-:W-:Y:S01]  /*1d00*/  FFMA.FTZ R80, R205, R207.reuse, R80 ;  /* 0x000000cfcd507223 */ /* 0x080fe20000010050 */
[----:B------:R-:W-:Y:S01]  /*1d10*/  FMUL.FTZ R206, R120, R207 ;  /* 0x000000cf78ce7220 */ /* 0x000fe20000410000 */
[----:B------:R-:W-:Y:S01]  /*1d20*/  PRMT R168, R169, 0x7632, R168 ;  /* 0x00007632a9a87816 */ /* 0x000fe200000000a8 */
[----:B------:R-:W-:Y:S01]  /*1d30*/  FADD.FTZ R164, R179, R202 ;  /* 0x000000cab3a47221 */ /* 0x000fe20000010000 */
[----:B------:R-:W-:Y:S01]  /*1d40*/  FMUL.FTZ R207, R125, R166 ;  /* 0x000000a67dcf7220 */ /* 0x000fe20000410000 */
[----:B------:R-:W-:-:S02]  /*1d50*/  IMAD.U32 R169, R169, 0x10000, RZ ;  /* 0x00010000a9a97824 */ /* 0x000fc400078e00ff */
[----:B------:R-:W-:Y:S01]  /*1d60*/  FMUL.FTZ R198, R198, UR32 ;  /* 0x00000020c6c67c20 */ /* 0x000fe20008410000 */
[C---:B------:R-:W-:Y:S01]  /*1d70*/  FFMA.FTZ R165, R201.reuse, R202, R178 ;  /* 0x000000cac9a57223 */ /* 0x040fe200000100b2 */
[----:B------:R-:W-:Y:S01]  /*1d80*/  FADD.FTZ R52, R52, R167 ;  /* 0x000000a734347221 */ /* 0x000fe20000010000 */
[----:B------:R-:W-:Y:S01]  /*1d90*/  FFMA.FTZ R84, R201, R167, R84 ;  /* 0x000000a7c9547223 */ /* 0x000fe20000010054 */
[----:B------:R-:W-:Y:S01]  /*1da0*/  FADD.FTZ R167, R164, R207 ;  /* 0x000000cfa4a77221 */ /* 0x000fe20000010000 */
[----:B------:R-:W-:Y:S02]  /*1db0*/  IMAD.U32 R168, R168, 0x10000, RZ ;  /* 0x00010000a8a87824 */ /* 0x000fe400078e00ff */
[----:B------:R-:W-:Y:S01]  /*1dc0*/  FMUL.FTZ R204, R126, R169 ;  /* 0x000000a97ecc7220 */ /* 0x000fe20000410000 */
[----:B------:R-:W-:Y:S01]  /*1dd0*/  FFMA.FTZ R164, R198, R207, R165 ;  /* 0x000000cfc6a47223 */ /* 0x000fe200000100a5 */
[----:B------:R-:W-:Y:S01]  /*1de0*/  PRMT R177, R170, 0x7632, R177 ;  /* 0x00007632aab17816 */ /* 0x000fe200000000b1 */
[----:B------:R-:W-:Y:S01]  /*1df0*/  FFMA.FTZ R85, R198, R166, R85 ;  /* 0x000000a6c6557223 */ /* 0x000fe20000010055 */
[----:B------:R-:W-:Y:S01]  /*1e00*/  FADD.FTZ R53, R53, R166 ;  /* 0x000000a635357221 */ /* 0x000fe20000010000 */
[----:B------:R-:W-:Y:S01]  /*1e10*/  FMUL.FTZ R200, R176, UR32 ;  /* 0x00000020b0c87c20 */ /* 0x000fe20008410000 */
[----:B------:R-:W-:Y:S01]  /*1e20*/  FMUL.FTZ R211, R127, R168 ;  /* 0x000000a87fd37220 */ /* 0x000fe20000410000 */
[----:B------:R-:W-:Y:S01]  /*1e30*/  FADD.FTZ R166, R167, R204 ;  /* 0x000000cca7a67221 */ /* 0x000fe20000010000 */
[----:B------:R-:W-:Y:S01]  /*1e40*/  FFMA.FTZ R165, R203, R204, R164 ;  /* 0x000000cccba57223 */ /* 0x000fe200000100a4 */
[----:B------:R-:W-:Y:S01]  /*1e50*/  PRMT R208, R171, 0x7632, R208 ;  /* 0x00007632abd07816 */ /* 0x000fe200000000d0 */
[----:B------:R-:W-:Y:S01]  /*1e60*/  FADD.FTZ R173, R173, -UR9 ;  /* 0x80000009adad7e21 */ /* 0x000fe20008010000 */
[----:B------:R-:W-:Y:S01]  /*1e70*/  SHF.L.U32 R170, R177, 0x10, RZ ;  /* 0x00000010b1aa7819 */ /* 0x000fe200000006ff */
[----:B------:R-:W-:Y:S01]  /*1e80*/  FADD.FTZ R167, R166, R211 ;  /* 0x000000d3a6a77221 */ /* 0x000fe20000010000 */
[----:B------:R-:W-:Y:S01]  /*1e90*/  FFMA.FTZ R164, R200, R211, R165 ;  /* 0x000000d3c8a47223 */ /* 0x000fe200000100a5 */
[----:B------:R-:W-:Y:S01]  /*1ea0*/  SHF.L.U32 R171, R171, 0x10, RZ ;  /* 0x00000010abab7819 */ /* 0x000fe200000006ff */
[----:B------:R-:W-:-:S02]  /*1eb0*/  IMAD.U32 R172, R208, 0x10000, RZ ;  /* 0x00010000d0ac7824 */ /* 0x000fc400078e00ff */
[----:B------:R-:W-:Y:S01]  /*1ec0*/  FADD.FTZ R174, R174, -UR9 ;  /* 0x80000009aeae7e21 */ /* 0x000fe20008010000 */
[----:B------:R-:W-:Y:S01]  /*1ed0*/  FMUL.FTZ R208, R173, UR32 ;  /* 0x00000020add07c20 */ /* 0x000fe20008410000 */
[----:B------:R-:W-:Y:S01]  /*1ee0*/  FMUL.FTZ R213, R121, R170 ;  /* 0x000000aa79d57220 */ /* 0x000fe20000410000 */
[----:B------:R-:W-:Y:S01]  /*1ef0*/  FADD.FTZ R166, R167, R206 ;  /* 0x000000cea7a67221 */ /* 0x000fe20000010000 */
[----:B------:R-:W-:Y:S01]  /*1f00*/  FFMA.FTZ R165, R205, R206, R164 ;  /* 0x000000cecda57223 */ /* 0x000fe200000100a4 */
[----:B------:R-:W-:Y:S01]  /*1f10*/  FADD.FTZ R175, R175, -UR9 ;  /* 0x80000009afaf7e21 */ /* 0x000fe20008010000 */
[----:B------:R-:W-:Y:S01]  /*1f20*/  FMUL.FTZ R209, R174, UR32 ;  /* 0x00000020aed17c20 */ /* 0x000fe20008410000 */
        /* <DEDUP_REMOVED lines=20> */
.L_x_7007:
[----:B------:R-:W-:Y:S01]  /*2070*/  UISETP.GE.AND UP3, UPT, UR13, 0x1, UPT ;  /* 0x000000010d00788c */ /* 0x000fe2000bf66270 */
[----:B------:R-:W-:Y:S01]  /*2080*/  HFMA2 R235, -RZ, RZ, 0, 0 ;  /* 0x00000000ffeb7431 */ /* 0x000fe200000001ff */
[----:B-1----:R-:W-:Y:S02]  /*2090*/  UIMAD UR9, UR8, UR7, URZ ;  /* 0x00000007080972a4 */ /* 0x002fe4000f8e02ff */
[----:B------:R-:W-:Y:S02]  /*20a0*/  UISETP.NE.U32.AND UP0, UPT, UR26, URZ, UPT ;  /* 0x000000ff1a00728c */ /* 0x000fe4000bf05070 */
[----:B------:R-:W-:Y:S02]  /*20b0*/  PLOP3.LUT P0, PT, PT, PT, UP3, 0x80, 0x8 ;  /* 0x000000000008781c */ /* 0x000fe40003f0f038 */
[----:B------:R-:W-:-:S03]  /*20c0*/  UISETP.NE.AND.EX UP0, UPT, UR27, URZ, UPT, UP0 ;  /* 0x000000ff1b00728c */ /* 0x000fc6000bf05300 */
[----:B------:R-:W-:-:S04]  /*20d0*/  @UP3 UIADD3 UR10, UPT, UPT, UR13, -0x1, URZ ;  /* 0xffffffff0d0a3890 */ /* 0x000fc8000fffe0ff */
[----:B------:R-:W-:Y:S02]  /*20e0*/  @UP3 UIMAD UR11, UR10, UR7, URZ ;  /* 0x000000070a0b32a4 */ /* 0x000fe4000f8e02ff */
[----:B------:R-:W-:Y:S02]  /*20f0*/  USHF.R.S32.HI UR10, URZ, 0x1f, UR9 ;  /* 0x0000001fff0a7899 */ /* 0x000fe40008011409 */
[----:B------:R-:W-:Y:S02]  /*2100*/  @UP3 USHF.R.S32.HI UR12, URZ, 0x1f, UR11 ;  /* 0x0000001fff0c3899 */ /* 0x000fe4000801140b */
[----:B------:R-:W-:Y:S02]  /*2110*/  ULEA.HI UR10, UR10, UR9, URZ, 0x3 ;  /* 0x000000090a0a7291 */ /* 0x000fe4000f8f18ff */
[----:B------:R-:W-:-:S04]  /*2120*/  @UP3 ULEA.HI UR12, UR12, UR11, URZ, 0x3 ;  /* 0x0000000b0c0c3291 */ /* 0x000fc8000f8f18ff */
[----:B------:R-:W-:Y:S02]  /*2130*/  IMAD.U32 R0, RZ, RZ, UR10 ;  /* 0x0000000aff007e24 */ /* 0x000fe4000f8e00ff */
[----:B------:R-:W-:-:S03]  /*2140*/  IMAD.U32 R164, RZ, RZ, UR12 ;  /* 0x0000000cffa47e24 */ /* 0x000fc6000f8e00ff */
[-C--:B------:R-:W-:Y:S02]  /*2150*/  LEA.HI.SX32 R0, R0, R3.reuse, 0x1d ;  /* 0x0000000300007211 */ /* 0x080fe400078feaff */
[----:B------:R-:W-:-:S03]  /*2160*/  @P0 LEA.HI.SX32 R235, R164, R3, 0x1d ;  /* 0x00000003a4eb0211 */ /* 0x000fc600078feaff */
[----:B------:R-:W-:Y:S01]  /*2170*/  IMAD.MOV.U32 R179, RZ, RZ, R0 ;  /* 0x000000ffffb37224 */ /* 0x000fe200078e0000 */
        /* <DEDUP_REMOVED lines=10> */
[----:B-1----:R-:W-:-:S04]  /*2220*/  @P1 IMAD.WIDE.U32 R166, R235, 0x8, R166 ;  /* 0x00000008eba61825 */ /* 0x002fc800078e00a6 */
[----:B------:R-:W-:Y:S01]  /*2230*/  @P1 VIADD R235, R235, 0x100 ;  /* 0x00000100ebeb1836 */ /* 0x000fe20000000000 */
[----:B------:R3:W5:Y:S03]  /*2240*/  @P1 LDG.E.64 R190, desc[UR14][R166.64] ;  /* 0x0000000ea6be1981 */ /* 0x000766000c1e1b00 */
[----:B--2---:R-:W-:-:S05]  /*2250*/  @P2 IMAD.WIDE.U32 R164, R235, 0x8, R164 ;  /* 0x00000008eba42825 */ /* 0x004fca00078e00a4 */
[----:B------:R3:W5:Y:S01]  /*2260*/  @P2 LDG.E.64 R188, desc[UR14][R164.64] ;  /* 0x0000000ea4bc2981 */ /* 0x000762000c1e1b00 */
[----:B------:R-:W-:Y:S02]  /*2270*/  ISETP.GE.U32.AND P3, PT, R2, 0x400, PT ;  /* 0x000004000200780c */ /* 0x000fe40003f66070 */
[----:B------:R-:W-:Y:S01]  /*2280*/  CS2R R178, SRZ ;  /* 0x0000000000b27805 */ /* 0x000fe2000001ff00 */
[----:B------:R-:W-:-:S10]  /*2290*/  @P2 VIADD R235, R235, 0x100 ;  /* 0x00000100ebeb2836 */ /* 0x000fd40000000000 */
[----:B---3--:R-:W-:Y:S05]  /*22a0*/  @!P3 BRA `(.L_x_7014) ;  /* 0x0000000000acb947 */ /* 0x008fea0003800000 */
[----:B------:R-:W0:Y:S02]  /*22b0*/  LDC.64 R164, c[0x0][0x3b0] ;  /* 0x0000ec00ffa47b82 */ /* 0x000e240000000a00 */
[----:B0-----:R-:W-:-:S05]  /*22c0*/  IMAD.WIDE.U32 R164, R235, 0x8, R164 ;  /* 0x00000008eba47825 */ /* 0x001fca00078e00a4 */
[----:B------:R1:W5:Y:S01]  /*22d0*/  LDG.E.64 R194, desc[UR14][R164.64] ;  /* 0x0000000ea4c27981 */ /* 0x000362000c1e1b00 */
[----:B------:R-:W-:Y:S05]  /*22e0*/  BRA `(.L_x_7014) ;  /* 0x00000000009c7947 */ /* 0x000fea0003800000 */
.L_x_7015:
        /* <DEDUP_REMOVED lines=17> */
[----:B------:R-:W-:Y:S01]  /*2400*/  @P1 IADD3 R179, PT, PT, R179, 0x100, RZ ;  /* 0x00000100b3b31810 */ /* 0x000fe20007ffe0ff */
[----:B------:R0:W5:Y:S04]  /*2410*/  @P4 LDG.E.128 R40, desc[UR14][R232.64+0x10] ;  /* 0x0000100ee8284981 */ /* 0x000168000c1e1d00 */
[----:B------:R0:W5:Y:S01]  /*2420*/  @P1 LDG.E.128 R36, desc[UR14][R174.64] ;  /* 0x0000000eae241981 */ /* 0x000162000c1e1d00 */
[----:B------:R-:W2:Y:S01]  /*2430*/  @P3 LDC.64 R164, c[0x0][0x3b0] ;  /* 0x0000ec00ffa43b82 */ /* 0x000ea20000000a00 */
[----:B---3--:R-:W-:-:S02]  /*2440*/  @P1 IMAD.WIDE.U32 R172, R235, 0x8, R172 ;  /* 0x00000008ebac1825 */ /* 0x008fc400078e00ac */
[----:B------:R0:W5:Y:S02]  /*2450*/  @P1 LDG.E.128 R32, desc[UR14][R174.64+0x10] ;  /* 0x0000100eae201981 */ /* 0x000164000c1e1d00 */
[----:B------:R-:W-:Y:S02]  /*2460*/  @P1 VIADD R235, R235, 0x100 ;  /* 0x00000100ebeb1836 */ /* 0x000fe40000000000 */
[----:B------:R0:W5:Y:S01]  /*2470*/  @P1 LDG.E.64 R190, desc[UR14][R172.64] ;  /* 0x0000000eacbe1981 */ /* 0x000162000c1e1b00 */
[----:B------:R-:W3:Y:S01]  /*2480*/  @P3 LDC.64 R166, c[0x0][0x438] ;  /* 0x00010e00ffa63b82 */ /* 0x000ee20000000a00 */
[----:B----4-:R-:W-:-:S04]  /*2490*/  @P2 IMAD.WIDE.U32 R168, R235, 0x8, R168 ;  /* 0x00000008eba82825 */ /* 0x010fc800078e00a8 */
[----:B------:R-:W-:Y:S01]  /*24a0*/  @P2 VIADD R235, R235, 0x100 ;  /* 0x00000100ebeb2836 */ /* 0x000fe20000000000 */
[----:B------:R0:W5:Y:S01]  /*24b0*/  @P2 LDG.E.64 R188, desc[UR14][R168.64] ;  /* 0x0000000ea8bc2981 */ /* 0x000162000c1e1b00 */
[----:B-1----:R-:W-:-:S04]  /*24c0*/  @P2 IMAD.WIDE.U32 R170, R179, 0x20, R170 ;  /* 0x00000020b3aa2825 */ /* 0x002fc800078e00aa */
[----:B------:R-:W-:Y:S01]  /*24d0*/  @P2 VIADD R179, R179, 0x100 ;  /* 0x00000100b3b32836 */ /* 0x000fe20000000000 */
[----:B------:R0:W5:Y:S01]  /*24e0*/  @P2 LDG.E.128 R28, desc[UR14][R170.64] ;  /* 0x0000000eaa1c2981 */ /* 0x000162000c1e1d00 */
[----:B--2---:R-:W-:-:S03]  /*24f0*/  @P3 IMAD.WIDE.U32 R164, R235, 0x8, R164 ;  /* 0x00000008eba43825 */ /* 0x004fc600078e00a4 */
[----:B------:R0:W5:Y:S04]  /*2500*/  @P2 LDG.E.128 R24, desc[UR14][R170.64+0x10] ;  /* 0x0000100eaa182981 */ /* 0x000168000c1e1d00 */
[----:B------:R0:W5:Y:S01]  /*2510*/  @P3 LDG.E.64 R194, desc[UR14][R164.64] ;  /* 0x0000000ea4c23981 */ /* 0x000162000c1e1b00 */
[----:B---3--:R-:W-:-:S05]  /*2520*/  @P3 IMAD.WIDE.U32 R166, R179, 0x20, R166 ;  /* 0x00000020b3a63825 */ /* 0x008fca00078e00a6 */
[----:B------:R0:W5:Y:S04]  /*2530*/  @P3 LDG.E.128 R144, desc[UR14][R166.64] ;  /* 0x0000000ea6903981 */ /* 0x000168000c1e1d00 */
[----:B------:R0:W5:Y:S01]  /*2540*/  @P3 LDG.E.128 R148, desc[UR14][R166.64+0x10] ;  /* 0x0000100ea6943981 */ /* 0x000162000c1e1d00 */
[----:B------:R-:W-:-:S07]  /*2550*/  CS2R R178, SRZ ;  /* 0x0000000000b27805 */ /* 0x000fce000001ff00 */
.L_x_7014:
[----:B------:R-:W-:Y:S05]  /*2560*/  BSYNC.RECONVERGENT B0 ;  /* 0x0000000000007941 */ /* 0x000fea0003800200 */
.L_x_7006:
        /* <DEDUP_REMOVED lines=32> */
.L_x_7017:
[----:B------:R-:W-:Y:S05]  /*2770*/  BSYNC.RECONVERGENT B0 ;  /* 0x0000000000007941 */ /* 0x000fea0003800200 */
.L_x_7016:
        /* <DEDUP_REMOVED lines=18> */
[----:B------:R-:W-:Y:S02]  /*28a0*/  @!UP1 UIADD3 UR11, UPT, UPT, UR9, 0x8030, URZ ;  /* 0x00008030090b9890 */ /* 0x000fe4000fffe0ff */
[----:B------:R-:W-:-:S03]  /*28b0*/  @UP3 USHF.R.S32.HI UR9, URZ, 0x1f, UR13 ;  /* 0x0000001fff093899 */ /* 0x000fc6000801140d */
[----:B------:R-:W2:Y:S01]  /*28c0*/  LDS.128 R172, [UR10] ;  /* 0x0000000affac7984 */ /* 0x000ea20008000c00 */
[----:B------:R-:W-:-:S03]  /*28d0*/  @UP3 ULEA.HI UR9, UR9, UR13, URZ, 0x3 ;  /* 0x0000000d09093291 */ /* 0x000fc6000f8f18ff */
[----:B------:R-:W3:Y:S01]  /*28e0*/  LDS.128 R176, [UR11] ;  /* 0x0000000bffb07984 */ /* 0x000ee20008000c00 */
[----:B0-----:R-:W-:Y:S01]  /*28f0*/  FADD.FTZ R232, RZ, R165 ;  /* 0x000000a5ffe87221 */ /* 0x001fe20000010000 */
[----:B------:R-:W-:Y:S01]  /*2900*/  FADD.FTZ R165, RZ, R164 ;  /* 0x000000a4ffa57221 */ /* 0x000fe20000010000 */
[----:B------:R-:W-:Y:S02]  /*2910*/  IMAD.U32 R164, RZ, RZ, UR9 ;  /* 0x00000009ffa47e24 */ /* 0x000fe4000f8e00ff */
[----:B------:R-:W-:Y:S01]  /*2920*/  FADD.FTZ R232, R167, R232 ;  /* 0x000000e8a7e87221 */ /* 0x000fe20000010000 */
[----:B------:R-:W-:-:S03]  /*2930*/  FADD.FTZ R165, R166, R165 ;  /* 0x000000a5a6a57221 */ /* 0x000fc60000010000 */
[----:B-1----:R-:W-:Y:S01]  /*2940*/  FADD.FTZ R232, R232, R169 ;  /* 0x000000a9e8e87221 */ /* 0x002fe20000010000 */
[----:B------:R-:W-:Y:S01]  /*2950*/  FADD.FTZ R165, R165, R168 ;  /* 0x000000a8a5a57221 */ /* 0x000fe20000010000 */
[----:B------:R-:W-:Y:S02]  /*2960*/  MOV R168, RZ ;  /* 0x000000ff00a87202 */ /* 0x000fe40000000f00 */
[----:B------:R-:W-:Y:S01]  /*2970*/  FADD.FTZ R232, R171, R232 ;  /* 0x000000e8abe87221 */ /* 0x000fe20000010000 */
[----:B------:R-:W-:Y:S01]  /*2980*/  FADD.FTZ R165, R170, R165 ;  /* 0x000000a5aaa57221 */ /* 0x000fe20000010000 */
[----:B------:R-:W-:Y:S02]  /*2990*/  @P5 LEA.HI.SX32 R168, R164, R3, 0x1d ;  /* 0x00000003a4a85211 */ /* 0x000fe400078feaff */
        /* <DEDUP_REMOVED lines=14> */
[----:B------:R-:W-:-:S09]  /*2a80*/  UISETP.NE.AND.EX UP0, UPT, UR27, URZ, UPT, UP0 ;  /* 0x000000ff1b00728c */ /* 0x000fd2000bf05300 */
[----:B------:R-:W-:Y:S05]  /*2a90*/  BRA.U UP0, `(.L_x_7020) ;  /* 0x0000000d00047547 */ /* 0x000fea000b800000 */
[----:B------:R-:W-:-:S04]  /*2aa0*/  UISETP.NE.U32.AND UP0, UPT, UR4, URZ, UPT ;  /* 0x000000ff0400728c */ /* 0x000fc8000bf05070 */
[----:B------:R-:W-:-:S09]  /*2ab0*/  UISETP.NE.AND.EX UP0, UPT, UR5, URZ, UPT, UP0 ;  /* 0x000000ff0500728c */ /* 0x000fd2000bf05300 */
[----:B------:R-:W-:Y:S05]  /*2ac0*/  BRA.U UP0, `(.L_x_7021) ;  /* 0x0000000500887547 */ /* 0x000fea000b800000 */
[----:B------:R-:W-:Y:S05]  /*2ad0*/  BRA.U !UP3, `(.L_x_7022) ;  /* 0x000000010b2c7547 */ /* 0x000fea000b800000 */
[----:B------:R-:W-:Y:S01]  /*2ae0*/  FFMA.FTZ R164, R231, UR12, R169 ;  /* 0x0000000ce7a47c23 */ /* 0x000fe200080100a9 */
[----:B------:R-:W-:-:S03]  /*2af0*/  ISETP.LT.AND P0, PT, RZ, UR33, PT ;  /* 0x00000021ff007c0c */ /* 0x000fc6000bf01270 */
[----:B------:R-:W-:-:S04]  /*2b00*/  FADD.FTZ R164, R229, -R164 ;  /* 0x800000a4e5a47221 */ /* 0x000fc80000010000 */
[----:B------:R-:W-:-:S05]  /*2b10*/  FMUL.FTZ R164, R164, UR32 ;  /* 0x00000020a4a47c20 */ /* 0x000fca0008410000 */
[----:B------:R-:W-:Y:S02]  /*2b20*/  FSEL R164, R164, RZ, P0 ;  /* 0x000000ffa4a47208 */ /* 0x000fe40000000000 */
[----:B-----5:R-:W-:-:S03]  /*2b30*/  LOP3.LUT P0, RZ, R192, 0xff, RZ, 0xc0, !PT ;  /* 0x000000ffc0ff7812 */ /* 0x020fc6000780c0ff */
[----:B------:R-:W-:-:S04]  /*2b40*/  FMUL.FTZ R164, R164, UR25 ;  /* 0x00000019a4a47c20 */ /* 0x000fc80008410000 */
[----:B------:R-:W-:-:S05]  /*2b50*/  FMUL.FTZ R164, R164, UR24 ;  /* 0x00000018a4a47c20 */ /* 0x000fca0008410000 */
[----:B------:R-:W-:-:S04]  /*2b60*/  FSEL R164, R164, RZ, P0 ;  /* 0x000000ffa4a47208 */ /* 0x000fc80000000000 */
[----:B------:R-:W-:-:S04]  /*2b70*/  F2FP.BF16.F32.PACK_AB R164, RZ, R164 ;  /* 0x000000a4ffa4723e */ /* 0x000fc800000010ff */
[----:B------:R-:W-:-:S07]  /*2b80*/  PRMT R152, R164, 0x7610, R152 ;  /* 0x00007610a4987816 */ /* 0x000fce0000000098 */
.L_x_7022:
        /* <DEDUP_REMOVED lines=12> */
.L_x_7023:
        /* <DEDUP_REMOVED lines=12> */
.L_x_7024:
        /* <DEDUP_REMOVED lines=12> */
.L_x_7025:
        /* <DEDUP_REMOVED lines=12> */
.L_x_7026:
        /* <DEDUP_REMOVED lines=12> */
.L_x_7027:
        /* <DEDUP_REMOVED lines=12> */
.L_x_7028:
[----:B------:R-:W-:Y:S05]  /*3010*/  BRA.U !UP3, `(.L_x_7029) ;  /* 0x000000150b3c7547 */ /* 0x000fea000b800000 */
[----:B------:R-:W-:Y:S01]  /*3020*/  FFMA.FTZ R165, R218, UR12, R169 ;  /* 0x0000000cdaa57c23 */ /* 0x000fe200080100a9 */
[----:B------:R-:W-:-:S03]  /*3030*/  ISETP.LT.AND P0, PT, RZ, UR33, PT ;  /* 0x00000021ff007c0c */ /* 0x000fc6000bf01270 */
[----:B------:R-:W-:-:S04]  /*3040*/  FADD.FTZ R164, R216, -R165 ;  /* 0x800000a5d8a47221 */ /* 0x000fc80000010000 */
[----:B------:R-:W-:-:S05]  /*3050*/  FMUL.FTZ R164, R164, UR32 ;  /* 0x00000020a4a47c20 */ /* 0x000fca0008410000 */
        /* <DEDUP_REMOVED lines=9> */
.L_x_7021:
        /* <DEDUP_REMOVED lines=34> */
[----:B------:R-:W-:Y:S01]  /*3310*/  FMUL.FTZ R156, R164, UR25 ;  /* 0x00000019a49c7c20 */ /* 0x000fe20008410000 */
[----:B-----5:R-:W-:-:S03]  /*3320*/  LOP3.LUT P0, RZ, R192, 0xff, RZ, 0xc0, !PT ;  /* 0x000000ffc0ff7812 */ /* 0x020fc6000780c0ff */
[----:B------:R-:W-:-:S05]  /*3330*/  FMUL.FTZ R156, R156, UR24 ;  /* 0x000000189c9c7c20 */ /* 0x000fca0008410000 */
[----:B------:R-:W-:-:S04]  /*3340*/  FSEL R156, R156, RZ, P0 ;  /* 0x000000ff9c9c7208 */ /* 0x000fc80000000000 */
[----:B------:R-:W-:-:S04]  /*3350*/  F2FP.BF16.F32.PACK_AB R156, RZ, R156 ;  /* 0x0000009cff9c723e */ /* 0x000fc800000010ff */
[----:B------:R-:W-:-:S07]  /*3360*/  PRMT R152, R156, 0x7610, R152 ;  /* 0x000076109c987816 */ /* 0x000fce0000000098 */
.L_x_7030:
[----:B------:R-:W-:Y:S05]  /*3370*/  BRA.U !UP3, `(.L_x_7031) ;  /* 0x000000010b187547 */ /* 0x000fea000b800000 */
[----:B------:R-:W-:Y:S01]  /*3380*/  FMUL.FTZ R156, R157, UR25 ;  /* 0x000000199d9c7c20 */ /* 0x000fe20008410000 */
[----:B-----5:R-:W-:-:S03]  /*3390*/  LOP3.LUT P0, RZ, R192, 0xff00, RZ, 0xc0, !PT ;  /* 0x0000ff00c0ff7812 */ /* 0x020fc6000780c0ff */
[----:B------:R-:W-:-:S05]  /*33a0*/  FMUL.FTZ R156, R156, UR24 ;  /* 0x000000189c9c7c20 */ /* 0x000fca0008410000 */
[----:B------:R-:W-:-:S04]  /*33b0*/  FSEL R156, R156, RZ, P0 ;  /* 0x000000ff9c9c7208 */ /* 0x000fc80000000000 */
[----:B------:R-:W-:-:S04]  /*33c0*/  F2FP.BF16.F32.PACK_AB R156, RZ, R156 ;  /* 0x0000009cff9c723e */ /* 0x000fc800000010ff */
[----:B------:R-:W-:-:S07]  /*33d0*/  PRMT R152, R152, 0x5410, R156 ;  /* 0x0000541098987816 */ /* 0x000fce000000009c */
.L_x_7031:
[----:B------:R-:W-:Y:S05]  /*33e0*/  BRA.U !UP3, `(.L_x_7032) ;  /* 0x000000010b187547 */ /* 0x000fea000b800000 */
[----:B------:R-:W-:Y:S01]  /*33f0*/  FMUL.FTZ R156, R158, UR25 ;  /* 0x000000199e9c7c20 */ /* 0x000fe20008410000 */
[----:B-----5:R-:W-:-:S03]  /*3400*/  LOP3.LUT P0, RZ, R192, 0xff0000, RZ, 0xc0, !PT ;  /* 0x00ff0000c0ff7812 */ /* 0x020fc6000780c0ff */
[----:B------:R-:W-:-:S05]  /*3410*/  FMUL.FTZ R156, R156, UR24 ;  /* 0x000000189c9c7c20 */ /* 0x000fca0008410000 */
[----:B------:R-:W-:-:S04]  /*3420*/  FSEL R156, R156, RZ, P0 ;  /* 0x000000ff9c9c7208 */ /* 0x000fc80000000000 */
[----:B------:R-:W-:-:S04]  /*3430*/  F2FP.BF16.F32.PACK_AB R156, RZ, R156 ;  /* 0x0000009cff9c723e */ /* 0x000fc800000010ff */
[----:B------:R-:W-:-:S07]  /*3440*/  PRMT R153, R156, 0x7610, R153 ;  /* 0x000076109c997816 */ /* 0x000fce0000000099 */
.L_x_7032:
[----:B------:R-:W-:Y:S05]  /*3450*/  BRA.U !UP3, `(.L_x_7033) ;  /* 0x000000010b187547 */ /* 0x000fea000b800000 */
[----:B------:R-:W-:Y:S01]  /*3460*/  FMUL.FTZ R156, R159, UR25 ;  /* 0x000000199f9c7c20 */ /* 0x000fe20008410000 */
[----:B-----5:R-:W-:-:S03]  /*3470*/  LOP3.LUT P0, RZ, R192, 0xff000000, RZ, 0xc0, !PT ;  /* 0xff000000c0ff7812 */ /* 0x020fc6000780c0ff */
[----:B------:R-:W-:-:S05]  /*3480*/  FMUL.FTZ R156, R156, UR24 ;  /* 0x000000189c9c7c20 */ /* 0x000fca0008410000 */
[----:B------:R-:W-:-:S04]  /*3490*/  FSEL R156, R156, RZ, P0 ;  /* 0x000000ff9c9c7208 */ /* 0x000fc80000000000 */
[----:B------:R-:W-:-:S04]  /*34a0*/  F2FP.BF16.F32.PACK_AB R156, RZ, R156 ;  /* 0x0000009cff9c723e */ /* 0x000fc800000010ff */
[----:B------:R-:W-:-:S07]  /*34b0*/  PRMT R153, R153, 0x5410, R156 ;  /* 0x0000541099997816 */ /* 0x000fce000000009c */
.L_x_7033:
[----:B------:R-:W-:Y:S05]  /*34c0*/  BRA.U !UP3, `(.L_x_7034) ;  /* 0x000000010b187547 */ /* 0x000fea000b800000 */
[----:B------:R-:W-:Y:S01]  /*34d0*/  FMUL.FTZ R156, R160, UR25 ;  /* 0x00000019a09c7c20 */ /* 0x000fe20008410000 */
[----:B-----5:R-:W-:-:S03]  /*34e0*/  LOP3.LUT P0, RZ, R193, 0xff, RZ, 0xc0, !PT ;  /* 0x000000ffc1ff7812 */ /* 0x020fc6000780c0ff */
[----:B------:R-:W-:-:S05]  /*34f0*/  FMUL.FTZ R156, R156, UR24 ;  /* 0x000000189c9c7c20 */ /* 0x000fca0008410000 */
[----:B------:R-:W-:-:S04]  /*3500*/  FSEL R156, R156, RZ, P0 ;  /* 0x000000ff9c9c7208 */ /* 0x000fc80000000000 */
[----:B------:R-:W-:-:S04]  /*3510*/  F2FP.BF16.F32.PACK_AB R156, RZ, R156 ;  /* 0x0000009cff9c723e */ /* 0x000fc800000010ff */
[----:B------:R-:W-:-:S07]  /*3520*/  PRMT R154, R156, 0x7610, R154 ;  /* 0x000076109c9a7816 */ /* 0x000fce000000009a */
.L_x_7034:
[----:B------:R-:W-:Y:S05]  /*3530*/  BRA.U !UP3, `(.L_x_7035) ;  /* 0x000000010b187547 */ /* 0x000fea000b800000 */
[----:B------:R-:W-:Y:S01]  /*3540*/  FMUL.FTZ R156, R161, UR25 ;  /* 0x00000019a19c7c20 */ /* 0x000fe20008410000 */
[----:B-----5:R-:W-:-:S03]  /*3550*/  LOP3.LUT P0, RZ, R193, 0xff00, RZ, 0xc0, !PT ;  /* 0x0000ff00c1ff7812 */ /* 0x020fc6000780c0ff */
[----:B------:R-:W-:-:S05]  /*3560*/  FMUL.FTZ R156, R156, UR24 ;  /* 0x000000189c9c7c20 */ /* 0x000fca0008410000 */
[----:B------:R-:W-:-:S04]  /*3570*/  FSEL R156, R156, RZ, P0 ;  /* 0x000000ff9c9c7208 */ /* 0x000fc80000000000 */
[----:B------:R-:W-:-:S04]  /*3580*/  F2FP.BF16.F32.PACK_AB R156, RZ, R156 ;  /* 0x0000009cff9c723e */ /* 0x000fc800000010ff */
[----:B------:R-:W-:-:S07]  /*3590*/  PRMT R154, R154, 0x5410, R156 ;  /* 0x000054109a9a7816 */ /* 0x000fce000000009c */
.L_x_7035:
[----:B------:R-:W-:Y:S05]  /*35a0*/  BRA.U !UP3, `(.L_x_7036) ;  /* 0x000000010b187547 */ /* 0x000fea000b800000 */
[----:B------:R-:W-:Y:S01]  /*35b0*/  FMUL.FTZ R156, R162, UR25 ;  /* 0x00000019a29c7c20 */ /* 0x000fe20008410000 */
[----:B-----5:R-:W-:-:S03]  /*35c0*/  LOP3.LUT P0, RZ, R193, 0xff0000, RZ, 0xc0, !PT ;  /* 0x00ff0000c1ff7812 */ /* 0x020fc6000780c0ff */
[----:B------:R-:W-:-:S05]  /*35d0*/  FMUL.FTZ R156, R156, UR24 ;  /* 0x000000189c9c7c20 */ /* 0x000fca0008410000 */
[----:B------:R-:W-:-:S04]  /*35e0*/  FSEL R156, R156, RZ, P0 ;  /* 0x000000ff9c9c7208 */ /* 0x000fc80000000000 */
[----:B------:R-:W-:-:S04]  /*35f0*/  F2FP.BF16.F32.PACK_AB R156, RZ, R156 ;  /* 0x0000009cff9c723e */ /* 0x000fc800000010ff */
[----:B------:R-:W-:-:S07]  /*3600*/  PRMT R155, R156, 0x7610, R155 ;  /* 0x000076109c9b7816 */ /* 0x000fce000000009b */
.L_x_7036:
[----:B------:R-:W-:Y:S01]  /*3610*/  IMAD.MOV.U32 R156, RZ, RZ, R164 ;  /* 0x000000ffff9c7224 */ /* 0x000fe200078e00a4 */
[----:B------:R-:W-:Y:S06]  /*3620*/  BRA.U !UP3, `(.L_x_7029) ;  /* 0x0000000d0bb87547 */ /* 0x000fec000b800000 */
        /* <DEDUP_REMOVED lines=8> */
.L_x_7020:
[----:B------:R-:W-:-:S04]  /*36b0*/  UISETP.NE.U32.AND UP0, UPT, UR4, URZ, UPT ;  /* 0x000000ff0400728c */ /* 0x000fc8000bf05070 */
[----:B------:R-:W-:-:S09]  /*36c0*/  UISETP.NE.AND.EX UP0, UPT, UR5, URZ, UPT, UP0 ;  /* 0x000000ff0500728c */ /* 0x000fd2000bf05300 */
[----:B------:R-:W-:Y:S05]  /*36d0*/  BRA.U UP0, `(.L_x_7037) ;  /* 0x0000000500c87547 */ /* 0x000fea000b800000 */
[----:B------:R-:W-:Y:S05]  /*36e0*/  BRA.U !UP3, `(.L_x_7038) ;  /* 0x000000010b347547 */ /* 0x000fea000b800000 */
[----:B------:R-:W-:Y:S02]  /*36f0*/  PLOP3.LUT P0, PT, PT, PT, UP2, 0x80, 0x8 ;  /* 0x000000000008781c */ /* 0x000fe40003f0f028 */
[----:B------:R-:W-:Y:S02]  /*3700*/  PLOP3.LUT P5, PT, PT, PT, UP2, 0x80, 0x8 ;  /* 0x000000000008781c */ /* 0x000fe40003faf028 */
[----:B------:R-:W-:Y:S02]  /*3710*/  PLOP3.LUT P6, PT, PT, PT, UP2, 0x80, 0x8 ;  /* 0x000000000008781c */ /* 0x000fe40003fcf028 */
[----:B-----5:R-:W-:-:S07]  /*3720*/  MOV R164, R44 ;  /* 0x0000002c00a47202 */ /* 0x020fce0000000f00 */
[----:B------:R-:W-:Y:S01]  /*3730*/  @P0 FFMA.FTZ R166, R231, UR12, R169 ;  /* 0x0000000ce7a60c23 */ /* 0x000fe200080100a9 */
[----:B------:R-:W-:-:S03]  /*3740*/  LOP3.LUT P0, RZ, R192, 0xff, RZ, 0xc0, !PT ;  /* 0x000000ffc0ff7812 */ /* 0x000fc6000780c0ff */
[----:B------:R-:W-:-:S04]  /*3750*/  @P5 FADD.FTZ R165, R229, -R166 ;  /* 0x800000a6e5a55221 */ /* 0x000fc80000010000 */
[----:B------:R-:W-:-:S04]  /*3760*/  @P6 FFMA.FTZ R164, R165, UR32, R44 ;  /* 0x00000020a5a46c23 */ /* 0x000fc8000801002c */
[----:B------:R-:W-:-:S04]  /*3770*/  FMUL.FTZ R164, R164, UR25 ;  /* 0x00000019a4a47c20 */ /* 0x000fc80008410000 */
[----:B------:R-:W-:-:S05]  /*3780*/  FMUL.FTZ R164, R164, UR24 ;  /* 0x00000018a4a47c20 */ /* 0x000fca0008410000 */
[----:B------:R-:W-:-:S04]  /*3790*/  FSEL R164, R164, RZ, P0 ;  /* 0x000000ffa4a47208 */ /* 0x000fc80000000000 */
[----:B------:R-:W-:-:S04]  /*37a0*/  F2FP.BF16.F32.PACK_AB R164, RZ, R164 ;  /* 0x000000a4ffa4723e */ /* 0x000fc800000010ff */
[----:B------:R-:W-:-:S07]  /*37b0*/  PRMT R152, R164, 0x7610, R152 ;  /* 0x00007610a4987816 */ /* 0x000fce0000000098 */
.L_x_7038:
[----:B------:R-:W-:Y:S05]  /*37c0*/  BRA.U !UP3, `(.L_x_7039) ;  /* 0x000000010b347547 */ /* 0x000fea000b800000 */
[----:B------:R-:W-:Y:S01]  /*37d0*/  PLOP3.LUT P0, PT, PT, PT, UP2, 0x80, 0x8 ;  /* 0x000000000008781c */ /* 0x000fe20003f0f028 */
[----:B-----5:R-:W-:Y:S01]  /*37e0*/  IMAD.MOV.U32 R164, RZ, RZ, R45 ;  /* 0x000000ffffa47224 */ /* 0x020fe200078e002d */
[----:B------:R-:W-:Y:S02]  /*37f0*/  PLOP3.LUT P5, PT, PT, PT, UP2, 0x80, 0x8 ;  /* 0x000000000008781c */ /* 0x000fe40003faf028 */
[----:B------:R-:W-:-:S09]  /*3800*/  PLOP3.LUT P6, PT, PT, PT, UP2, 0x80, 0x8 ;  /* 0x000000000008781c */ /* 0x000fd20003fcf028 */
        /* <DEDUP_REMOVED lines=9> */
.L_x_7039:
        /* <DEDUP_REMOVED lines=14> */
.L_x_7040:
        /* <DEDUP_REMOVED lines=14> */
.L_x_7041:
        /* <DEDUP_REMOVED lines=14> */
.L_x_7042:
        /* <DEDUP_REMOVED lines=14> */
.L_x_7043:
        /* <DEDUP_REMOVED lines=14> */
.L_x_7044:
[----:B------:R-:W-:Y:S05]  /*3d00*/  BRA.U !UP3, `(.L_x_7029) ;  /* 0x000000090b007547 */ /* 0x000fea000b800000 */
[----:B------:R-:W-:Y:S01]  /*3d10*/  PLOP3.LUT P0, PT, PT, PT, UP2, 0x80, 0x8 ;  /* 0x000000000008781c */ /* 0x000fe20003f0f028 */
[----:B-----5:R-:W-:Y:S01]  /*3d20*/  IMAD.MOV.U32 R164, RZ, RZ, R43 ;  /* 0x000000ffffa47224 */ /* 0x020fe200078e002b */
[----:B------:R-:W-:Y:S02]  /*3d30*/  PLOP3.LUT P5, PT, PT, PT, UP2, 0x80, 0x8 ;  /* 0x000000000008781c */ /* 0x000fe40003faf028 */
[----:B------:R-:W-:-:S09]  /*3d40*/  PLOP3.LUT P6, PT, PT, PT, UP2, 0x80, 0x8 ;  /* 0x000000000008781c */ /* 0x000fd20003fcf028 */
[----:B------:R-:W-:Y:S01]  /*3d50*/  @P0 FFMA.FTZ R165, R218, UR12, R169 ;  /* 0x0000000cdaa50c23 */ /* 0x000fe200080100a9 */
[----:B------:R-:W-:-:S03]  /*3d60*/  ISETP.GE.U32.AND P0, PT, R192, RZ, PT ;  /* 0x000000ffc000720c */ /* 0x000fc60003f06070 */
[----:B------:R-:W-:Y:S01]  /*3d70*/  @P5 FADD.FTZ R166, R216, -R165 ;  /* 0x800000a5d8a65221 */ /* 0x000fe20000010000 */
[----:B------:R-:W-:-:S03]  /*3d80*/  ISETP.GE.U32.AND.EX P0, PT, R193, 0x1000000, PT, P0 ;  /* 0x01000000c100780c */ /* 0x000fc60003f06100 */
[----:B------:R-:W-:-:S04]  /*3d90*/  @P6 FFMA.FTZ R164, R166, UR32, R43 ;  /* 0x00000020a6a46c23 */ /* 0x000fc8000801002b */
[----:B------:R-:W-:-:S04]  /*3da0*/  FMUL.FTZ R164, R164, UR25 ;  /* 0x00000019a4a47c20 */ /* 0x000fc80008410000 */
[----:B------:R-:W-:-:S05]  /*3db0*/  FMUL.FTZ R164, R164, UR24 ;  /* 0x00000018a4a47c20 */ /* 0x000fca0008410000 */
[----:B------:R-:W-:-:S04]  /*3dc0*/  FSEL R164, R164, RZ, P0 ;  /* 0x000000ffa4a47208 */ /* 0x000fc80000000000 */
[----:B------:R-:W-:-:S04]  /*3dd0*/  F2FP.BF16.F32.PACK_AB R164, RZ, R164 ;  /* 0x000000a4ffa4723e */ /* 0x000fc800000010ff */
[----:B------:R-:W-:Y:S01]  /*3de0*/  PRMT R155, R155, 0x5410, R164 ;  /* 0x000054109b9b7816 */ /* 0x000fe200000000a4 */
[----:B------:R-:W-:Y:S06]  /*3df0*/  BRA `(.L_x_7029) ;  /* 0x0000000400c47947 */ /* 0x000fec0003800000 */
.L_x_7037:
[----:B------:R-:W-:Y:S01]  /*3e00*/  PLOP3.LUT P0, PT, PT, PT, UP2, 0x80, 0x8 ;  /* 0x000000000008781c */ /* 0x000fe20003f0f028 */
[----:B-----5:R-:W-:Y:S01]  /*3e10*/  IMAD.MOV.U32 R157, RZ, RZ, R45 ;  /* 0x000000ffff9d7224 */ /* 0x020fe200078e002d */
[----:B------:R-:W-:Y:S01]  /*3e20*/  PLOP3.LUT P6, PT, PT, PT, UP2, 0x80, 0x8 ;  /* 0x000000000008781c */ /* 0x000fe20003fcf028 */
[----:B------:R-:W-:Y:S01]  /*3e30*/  IMAD.MOV.U32 R160, RZ, RZ, R40 ;  /* 0x000000ffffa07224 */ /* 0x000fe200078e0028 */
[----:B------:R-:W-:Y:S01]  /*3e40*/  PLOP3.LUT P5, PT, PT, PT, UP2, 0x80, 0x8 ;  /* 0x000000000008781c */ /* 0x000fe20003faf028 */
[----:B------:R-:W-:Y:S01]  /*3e50*/  IMAD.MOV.U32 R162, RZ, RZ, R42 ;  /* 0x000000ffffa27224 */ /* 0x000fe200078e002a */
[----:B------:R-:W-:-:S07]  /*3e60*/  MOV R158, R46 ;  /* 0x0000002e009e7202 */ /* 0x000fce0000000f00 */
[----:B------:R-:W-:Y:S01]  /*3e70*/  @P0 FFMA.FTZ R156, R231, UR12, R169 ;  /* 0x0000000ce79c0c23 */ /* 0x000fe200080100a9 */
[----:B------:R-:W-:-:S03]  /*3e80*/  PLOP3.LUT P0, PT, PT, PT, UP2, 0x80, 0x8 ;  /* 0x000000000008781c */ /* 0x000fc60003f0f028 */
[----:B------:R-:W-:Y:S01]  /*3e90*/  @P6 FADD.FTZ R165, R229, -R156 ;  /* 0x8000009ce5a56221 */ /* 0x000fe20000010000 */
[----:B------:R-:W-:Y:S01]  /*3ea0*/  PLOP3.LUT P6, PT, PT, PT, UP2, 0x80, 0x8 ;  /* 0x000000000008781c */ /* 0x000fe20003fcf028 */
[----:B------:R-:W-:Y:S01]  /*3eb0*/  @P5 FFMA.FTZ R159, R230, UR12, R169 ;  /* 0x0000000ce69f5c23 */ /* 0x000fe200080100a9 */
[----:B------:R-:W-:-:S07]  /*3ec0*/  PLOP3.LUT P5, PT, PT, PT, UP2, 0x80, 0x8 ;  /* 0x000000000008781c */ /* 0x000fce0003faf028 */
[----:B------:R-:W-:Y:S01]  /*3ed0*/  @P0 FADD.FTZ R156, R228, -R159 ;  /* 0x8000009fe49c0221 */ /* 0x000fe20000010000 */
[----:B------:R-:W-:-:S03]  /*3ee0*/  PLOP3.LUT P0, PT, PT, PT, UP2, 0x80, 0x8 ;  /* 0x000000000008781c */ /* 0x000fc60003f0f028 */
[----:B------:R-:W-:Y:S01]  /*3ef0*/  @P6 FFMA.FTZ R157, R156, UR32, R45 ;  /* 0x000000209c9d6c23 */ /* 0x000fe2000801002d */
        /* <DEDUP_REMOVED lines=8> */
[----:B------:R-:W-:Y:S01]  /*3f80*/  PLOP3.LUT P5, PT, PT, PT, UP2, 0x80, 0x8 ;  /* 0x000000000008781c */ /* 0x000fe20003faf028 */
[----:B------:R-:W-:-:S06]  /*3f90*/  IMAD.MOV.U32 R159, RZ, RZ, R47 ;  /* 0x000000ffff9f7224 */ /* 0x000fcc00078e002f */
        /* <DEDUP_REMOVED lines=11> */
[----:B------:R-:W-:Y:S02]  /*4050*/  PLOP3.LUT P5, PT, PT, PT, UP2, 0x80, 0x8 ;  /* 0x000000000008781c */ /* 0x000fe40003faf028 */
[----:B------:R-:W-:-:S05]  /*4060*/  MOV R161, R41 ;  /* 0x0000002900a17202 */ /* 0x000fca0000000f00 */
[----:B------:R-:W-:Y:S01]  /*4070*/  @P0 FADD.FTZ R156, R220, -R163 ;  /* 0x800000a3dc9c0221 */ /* 0x000fe20000010000 */
[----:B------:R-:W-:-:S03]  /*4080*/  PLOP3.LUT P0, PT, PT, PT, UP2, 0x80, 0x8 ;  /* 0x000000000008781c */ /* 0x000fc60003f0f028 */
[----:B------:R-:W-:Y:S01]  /*4090*/  @P6 FFMA.FTZ R161, R156, UR32, R41 ;  /* 0x000000209ca16c23 */ /* 0x000fe20008010029 */
[----:B------:R-:W-:Y:S01]  /*40a0*/  PLOP3.LUT P6, PT, PT, PT, UP2, 0x80, 0x8 ;  /* 0x000000000008781c */ /* 0x000fe20003fcf028 */
[----:B------:R-:W-:Y:S01]  /*40b0*/  @P5 FFMA.FTZ R156, R219, UR12, R169 ;  /* 0x0000000cdb9c5c23 */ /* 0x000fe200080100a9 */
[----:B------:R-:W-:-:S07]  /*40c0*/  PLOP3.LUT P5, PT, PT, PT, UP2, 0x80, 0x8 ;  /* 0x000000000008781c */ /* 0x000fce0003faf028 */
[----:B------:R-:W-:Y:S01]  /*40d0*/  @P0 FADD.FTZ R163, R217, -R156 ;  /* 0x8000009cd9a30221 */ /* 0x000fe20000010000 */
[----:B------:R-:W-:Y:S01]  /*40e0*/  PLOP3.LUT P0, PT, PT, PT, UP2, 0x80, 0x8 ;  /* 0x000000000008781c */ /* 0x000fe20003f0f028 */
[----:B------:R-:W-:Y:S02]  /*40f0*/  IMAD.MOV.U32 R156, RZ, RZ, R44 ;  /* 0x000000ffff9c7224 */ /* 0x000fe400078e002c */
[----:B------:R-:W-:Y:S01]  /*4100*/  @P6 FFMA.FTZ R162, R163, UR32, R42 ;  /* 0x00000020a3a26c23 */ /* 0x000fe2000801002a */
[----:B------:R-:W-:Y:S01]  /*4110*/  PLOP3.LUT P6, PT, PT, PT, UP2, 0x80, 0x8 ;  /* 0x000000000008781c */ /* 0x000fe20003fcf028 */
[----:B------:R-:W-:Y:S01]  /*4120*/  @P5 FFMA.FTZ R167, R218, UR12, R169 ;  /* 0x0000000cdaa75c23 */ /* 0x000fe200080100a9 */
[----:B------:R-:W-:Y:S02]  /*4130*/  PLOP3.LUT P5, PT, PT, PT, UP2, 0x80, 0x8 ;  /* 0x000000000008781c */ /* 0x000fe40003faf028 */
[----:B------:R-:W-:-:S05]  /*4140*/  MOV R163, R43 ;  /* 0x0000002b00a37202 */ /* 0x000fca0000000f00 */
[----:B------:R-:W-:-:S04]  /*4150*/  @P0 FADD.FTZ R164, R216, -R167 ;  /* 0x800000a7d8a40221 */ /* 0x000fc80000010000 */
[----:B------:R-:W-:Y:S02]  /*4160*/  @P6 FFMA.FTZ R163, R164, UR32, R43 ;  /* 0x00000020a4a36c23 */ /* 0x000fe4000801002b */
[----:B------:R-:W-:Y:S01]  /*4170*/  @P5 FFMA.FTZ R156, R165, UR32, R44 ;  /* 0x00000020a59c5c23 */ /* 0x000fe2000801002c */
[----:B------:R-:W-:Y:S06]  /*4180*/  BRA.U !UP3, `(.L_x_7045) ;  /* 0x000000010b187547 */ /* 0x000fec000b800000 */
[----:B------:R-:W-:Y:S01]  /*4190*/  FMUL.FTZ R164, R156, UR25 ;  /* 0x000000199ca47c20 */ /* 0x000fe20008410000 */
[----:B------:R-:W-:-:S03]  /*41a0*/  LOP3.LUT P0, RZ, R192, 0xff, RZ, 0xc0, !PT ;  /* 0x000000ffc0ff7812 */ /* 0x000fc6000780c0ff */
[----:B------:R-:W-:-:S05]  /*41b0*/  FMUL.FTZ R164, R164, UR24 ;  /* 0x00000018a4a47c20 */ /* 0x000fca0008410000 */
[----:B------:R-:W-:-:S04]  /*41c0*/  FSEL R164, R164, RZ, P0 ;  /* 0x000000ffa4a47208 */ /* 0x000fc80000000000 */
[----:B------:R-:W-:-:S04]  /*41d0*/  F2FP.BF16.F32.PACK_AB R164, RZ, R164 ;  /* 0x000000a4ffa4723e */ /* 0x000fc800000010ff */
[----:B------:R-:W-:-:S07]  /*41e0*/  PRMT R152, R164, 0x7610, R152 ;  /* 0x00007610a4987816 */ /* 0x000fce0000000098 */
.L_x_7045:
[----:B------:R-:W-:Y:S05]  /*41f0*/  BRA.U !UP3, `(.L_x_7046) ;  /* 0x000000010b187547 */ /* 0x000fea000b800000 */
[----:B------:R-:W-:Y:S01]  /*4200*/  FMUL.FTZ R164, R157, UR25 ;  /* 0x000000199da47c20 */ /* 0x000fe20008410000 */
[----:B------:R-:W-:-:S03]  /*4210*/  LOP3.LUT P0, RZ, R192, 0xff00, RZ, 0xc0, !PT ;  /* 0x0000ff00c0ff7812 */ /* 0x000fc6000780c0ff */
[----:B------:R-:W-:-:S05]  /*4220*/  FMUL.FTZ R164, R164, UR24 ;  /* 0x00000018a4a47c20 */ /* 0x000fca0008410000 */
[----:B------:R-:W-:-:S04]  /*4230*/  FSEL R164, R164, RZ, P0 ;  /* 0x000000ffa4a47208 */ /* 0x000fc80000000000 */
[----:B------:R-:W-:-:S04]  /*4240*/  F2FP.BF16.F32.PACK_AB R164, RZ, R164 ;  /* 0x000000a4ffa4723e */ /* 0x000fc800000010ff */
[----:B------:R-:W-:-:S07]  /*4250*/  PRMT R152, R152, 0x5410, R164 ;  /* 0x0000541098987816 */ /* 0x000fce00000000a4 */
.L_x_7046:
[----:B------:R-:W-:Y:S05]  /*4260*/  BRA.U !UP3, `(.L_x_7047) ;  /* 0x000000010b187547 */ /* 0x000fea000b800000 */
[----:B------:R-:W-:Y:S01]  /*4270*/  FMUL.FTZ R164, R158, UR25 ;  /* 0x000000199ea47c20 */ /* 0x000fe20008410000 */
[----:B------:R-:W-:-:S03]  /*4280*/  LOP3.LUT P0, RZ, R192, 0xff0000, RZ, 0xc0, !PT ;  /* 0x00ff0000c0ff7812 */ /* 0x000fc6000780c0ff */
[----:B------:R-:W-:-:S05]  /*4290*/  FMUL.FTZ R164, R164, UR24 ;  /* 0x00000018a4a47c20 */ /* 0x000fca0008410000 */
[----:B------:R-:W-:-:S04]  /*42a0*/  FSEL R164, R164, RZ, P0 ;  /* 0x000000ffa4a47208 */ /* 0x000fc80000000000 */
[----:B------:R-:W-:-:S04]  /*42b0*/  F2FP.BF16.F32.PACK_AB R164, RZ, R164 ;  /* 0x000000a4ffa4723e */ /* 0x000fc800000010ff */
[----:B------:R-:W-:-:S07]  /*42c0*/  PRMT R153, R164, 0x7610, R153 ;  /* 0x00007610a4997816 */ /* 0x000fce0000000099 */
.L_x_7047:
[----:B------:R-:W-:Y:S05]  /*42d0*/  BRA.U !UP3, `(.L_x_7048) ;  /* 0x000000010b187547 */ /* 0x000fea000b800000 */
[----:B------:R-:W-:Y:S01]  /*42e0*/  FMUL.FTZ R164, R159, UR25 ;  /* 0x000000199fa47c20 */ /* 0x000fe20008410000 */
[----:B------:R-:W-:-:S03]  /*42f0*/  LOP3.LUT P0, RZ, R192, 0xff000000, RZ, 0xc0, !PT ;  /* 0xff000000c0ff7812 */ /* 0x000fc6000780c0ff */
[----:B------:R-:W-:-:S05]  /*4300*/  FMUL.FTZ R164, R164, UR24 ;  /* 0x00000018a4a47c20 */ /* 0x000fca0008410000 */
[----:B------:R-:W-:-:S04]  /*4310*/  FSEL R164, R164, RZ, P0 ;  /* 0x000000ffa4a47208 */ /* 0x000fc80000000000 */
[----:B------:R-:W-:-:S04]  /*4320*/  F2FP.BF16.F32.PACK_AB R164, RZ, R164 ;  /* 0x000000a4ffa4723e */ /* 0x000fc800000010ff */
[----:B------:R-:W-:-:S07]  /*4330*/  PRMT R153, R153, 0x5410, R164 ;  /* 0x0000541099997816 */ /* 0x000fce00000000a4 */
.L_x_7048:
[----:B------:R-:W-:Y:S05]  /*4340*/  BRA.U !UP3, `(.L_x_7049) ;  /* 0x000000010b187547 */ /* 0x000fea000b800000 */
[----:B------:R-:W-:Y:S01]  /*4350*/  FMUL.FTZ R164, R160, UR25 ;  /* 0x00000019a0a47c20 */ /* 0x000fe20008410000 */
[----:B------:R-:W-:-:S03]  /*4360*/  LOP3.LUT P0, RZ, R193, 0xff, RZ, 0xc0, !PT ;  /* 0x000000ffc1ff7812 */ /* 0x000fc6000780c0ff */
[----:B------:R-:W-:-:S05]  /*4370*/  FMUL.FTZ R164, R164, UR24 ;  /* 0x00000018a4a47c20 */ /* 0x000fca0008410000 */
[----:B------:R-:W-:-:S04]  /*4380*/  FSEL R164, R164, RZ, P0 ;  /* 0x000000ffa4a47208 */ /* 0x000fc80000000000 */
[----:B------:R-:W-:-:S04]  /*4390*/  F2FP.BF16.F32.PACK_AB R164, RZ, R164 ;  /* 0x000000a4ffa4723e */ /* 0x000fc800000010ff */
[----:B------:R-:W-:-:S07]  /*43a0*/  PRMT R154, R164, 0x7610, R154 ;  /* 0x00007610a49a7816 */ /* 0x000fce000000009a */
.L_x_7049:
[----:B------:R-:W-:Y:S05]  /*43b0*/  BRA.U !UP3, `(.L_x_7050) ;  /* 0x000000010b187547 */ /* 0x000fea000b800000 */
[----:B------:R-:W-:Y:S01]  /*43c0*/  FMUL.FTZ R164, R161, UR25 ;  /* 0x00000019a1a47c20 */ /* 0x000fe20008410000 */
[----:B------:R-:W-:-:S03]  /*43d0*/  LOP3.LUT P0, RZ, R193, 0xff00, RZ, 0xc0, !PT ;  /* 0x0000ff00c1ff7812 */ /* 0x000fc6000780c0ff */
[----:B------:R-:W-:-:S05]  /*43e0*/  FMUL.FTZ R164, R164, UR24 ;  /* 0x00000018a4a47c20 */ /* 0x000fca0008410000 */
[----:B------:R-:W-:-:S04]  /*43f0*/  FSEL R164, R164, RZ, P0 ;  /* 0x000000ffa4a47208 */ /* 0x000fc80000000000 */
[----:B------:R-:W-:-:S04]  /*4400*/  F2FP.BF16.F32.PACK_AB R164, RZ, R164 ;  /* 0x000000a4ffa4723e */ /* 0x000fc800000010ff */
[----:B------:R-:W-:-:S07]  /*4410*/  PRMT R154, R154, 0x5410, R164 ;  /* 0x000054109a9a7816 */ /* 0x000fce00000000a4 */
.L_x_7050:
[----:B------:R-:W-:Y:S05]  /*4420*/  BRA.U !UP3, `(.L_x_7051) ;  /* 0x000000010b187547 */ /* 0x000fea000b800000 */
[----:B------:R-:W-:Y:S01]  /*4430*/  FMUL.FTZ R164, R162, UR25 ;  /* 0x00000019a2a47c20 */ /* 0x000fe20008410000 */
[----:B------:R-:W-:-:S03]  /*4440*/  LOP3.LUT P0, RZ, R193, 0xff0000, RZ, 0xc0, !PT ;  /* 0x00ff0000c1ff7812 */ /* 0x000fc6000780c0ff */
[----:B------:R-:W-:-:S05]  /*4450*/  FMUL.FTZ R164, R164, UR24 ;  /* 0x00000018a4a47c20 */ /* 0x000fca0008410000 */
[----:B------:R-:W-:-:S04]  /*4460*/  FSEL R164, R164, RZ, P0 ;  /* 0x000000ffa4a47208 */ /* 0x000fc80000000000 */
[----:B------:R-:W-:-:S04]  /*4470*/  F2FP.BF16.F32.PACK_AB R164, RZ, R164 ;  /* 0x000000a4ffa4723e */ /* 0x000fc800000010ff */
[----:B------:R-:W-:-:S07]  /*4480*/  PRMT R155, R164, 0x7610, R155 ;  /* 0x00007610a49b7816 */ /* 0x000fce000000009b */
.L_x_7051:
[----:B------:R-:W-:Y:S05]  /*4490*/  BRA.U !UP3, `(.L_x_7029) ;  /* 0x000000010b1c7547 */ /* 0x000fea000b800000 */
[----:B------:R-:W-:Y:S01]  /*44a0*/  FMUL.FTZ R164, R163, UR25 ;  /* 0x00000019a3a47c20 */ /* 0x000fe20008410000 */
[----:B------:R-:W-:-:S03]  /*44b0*/  ISETP.GE.U32.AND P0, PT, R192, RZ, PT ;  /* 0x000000ffc000720c */ /* 0x000fc60003f06070 */
[----:B------:R-:W-:Y:S01]  /*44c0*/  FMUL.FTZ R164, R164, UR24 ;  /* 0x00000018a4a47c20 */ /* 0x000fe20008410000 */
[----:B------:R-:W-:-:S04]  /*44d0*/  ISETP.GE.U32.AND.EX P0, PT, R193, 0x1000000, PT, P0 ;  /* 0x01000000c100780c */ /* 0x000fc80003f06100 */
[----:B------:R-:W-:-:S04]  /*44e0*/  FSEL R164, R164, RZ, P0 ;  /* 0x000000ffa4a47208 */ /* 0x000fc80000000000 */
[----:B------:R-:W-:-:S04]  /*44f0*/  F2FP.BF16.F32.PACK_AB R164, RZ, R164 ;  /* 0x000000a4ffa4723e */ /* 0x000fc800000010ff */
[----:B------:R-:W-:-:S07]  /*4500*/  PRMT R155, R155, 0x5410, R164 ;  /* 0x000054109b9b7816 */ /* 0x000fce00000000a4 */
.L_x_7029:
[----:B------:R-:W-:Y:S01]  /*4510*/  ISETP.NE.U32.AND P0, PT, RZ, UR4, PT ;  /* 0x00000004ff007c0c */ /* 0x000fe2000bf05070 */
[----:B------:R-:W0:Y:S01]  /*4520*/  @UP3 LDCU.64 UR10, c[0x0][0x468] ;  /* 0x00008d00ff0a37ac */ /* 0x000e220008000a00 */
[----:B------:R-:W-:Y:S01]  /*4530*/  PLOP3.LUT P5, PT, PT, PT, UP3, 0x80, 0x8 ;  /* 0x000000000008781c */ /* 0x000fe20003faf038 */
[----:B------:R-:W-:Y:S01]  /*4540*/  HFMA2 R165, -RZ, RZ, 0, 9.5367431640625e-07 ;  /* 0x00000010ffa57431 */ /* 0x000fe200000001ff */
[----:B------:R-:W-:Y:S02]  /*4550*/  ISETP.NE.AND.EX P0, PT, RZ, UR5, PT, P0 ;  /* 0x00000005ff007c0c */ /* 0x000fe4000bf05300 */
[----:B------:R-:W-:-:S11]  /*4560*/  PLOP3.LUT P6, PT, PT, PT, UP3, 0x80, 0x8 ;  /* 0x000000000008781c */ /* 0x000fd60003fcf038 */
[----:B------:R-:W1:Y:S01]  /*4570*/  @P0 LDC.64 R166, c[0x0][0x478] ;  /* 0x00011e00ffa60b82 */ /* 0x000e620000000a00 */
[----:B0-----:R-:W-:-:S04]  /*4580*/  @P5 IMAD.WIDE.U32 R164, R168, R165, UR10 ;  /* 0x0000000aa8a45e25 */ /* 0x001fc8000f8e00a5 */
[----:B------:R-:W-:Y:S02]  /*4590*/  VIADD R168, R168, 0x100 ;  /* 0x00000100a8a87836 */ /* 0x000fe40000000000 */
[C---:B-1----:R-:W-:Y:S01]  /*45a0*/  @P0 IMAD.WIDE.U32 R166, R0.reuse, 0x20, R166 ;  /* 0x0000002000a60825 */ /* 0x042fe200078e00a6 */
[----:B------:R-:W-:-:S04]  /*45b0*/  IADD3 R0, PT, PT, R0, 0x100, RZ ;  /* 0x0000010000007810 */ /* 0x000fc80007ffe0ff */
[----:B------:R0:W-:Y:S04]  /*45c0*/  @P0 STG.E.128 desc[UR14][R166.64], R156 ;  /* 0x0000009ca6000986 */ /* 0x0001e8000c101d0e */
[----:B------:R0:W-:Y:S04]  /*45d0*/  @P0 STG.E.128 desc[UR14][R166.64+0x10], R160 ;  /* 0x000010a0a6000986 */ /* 0x0001e8000c101d0e */
[----:B------:R0:W-:Y:S02]  /*45e0*/  @P6 STG.E.128 desc[UR14][R164.64], R152 ;  /* 0x00000098a4006986 */ /* 0x0001e4000c101d0e */
.L_x_7019:
[----:B------:R-:W-:Y:S05]  /*45f0*/  BSYNC.RECONVERGENT B0 ;  /* 0x0000000000007941 */ /* 0x000fea0003800200 */
.L_x_7018:
        /* <DEDUP_REMOVED lines=9> */
[----:B------:R-:W-:Y:S01]  /*4690*/  PLOP3.LUT P6, PT, PT, PT, UP2, 0x80, 0x8 ;  /* 0x000000000008781c */ /* 0x000fe20003fcf028 */
[----:B0----5:R-:W-:Y:S01]  /*46a0*/  IMAD.MOV.U32 R164, RZ, RZ, R33 ;  /* 0x000000ffffa47224 */ /* 0x021fe200078e0021 */
[----:B------:R-:W-:Y:S02]  /*46b0*/  PLOP3.LUT P5, PT, PT, PT, UP2, 0x80, 0x8 ;  /* 0x000000000008781c */ /* 0x000fe40003faf028 */
[----:B------:R-:W-:Y:S02]  /*46c0*/  MOV R158, R38 ;  /* 0x00000026009e7202 */ /* 0x000fe40000000f00 */
[----:B------:R-:W-:Y:S02]  /*46d0*/  MOV R160, R32 ;  /* 0x0000002000a07202 */ /* 0x000fe40000000f00 */
[----:B------:R-:W-:-:S05]  /*46e0*/  MOV R162, R34 ;  /* 0x0000002200a27202 */ /* 0x000fca0000000f00 */
[----:B------:R-:W-:Y:S01]  /*46f0*/  @P6 FFMA.FTZ R157, R7, UR12, R169 ;  /* 0x0000000c079d6c23 */ /* 0x000fe200080100a9 */
[----:B------:R-:W-:-:S03]  /*4700*/  PLOP3.LUT P6, PT, PT, PT, UP2, 0x80, 0x8 ;  /* 0x000000000008781c */ /* 0x000fc60003fcf028 */
[----:B------:R-:W-:Y:S01]  /*4710*/  @P5 FADD.FTZ R161, R214, -R157 ;  /* 0x8000009dd6a15221 */ /* 0x000fe20000010000 */
[----:B------:R-:W-:Y:S01]  /*4720*/  PLOP3.LUT P5, PT, PT, PT, UP2, 0x80, 0x8 ;  /* 0x000000000008781c */ /* 0x000fe20003faf028 */
[----:B------:R-:W-:-:S08]  /*4730*/  IMAD.MOV.U32 R157, RZ, RZ, R37 ;  /* 0x000000ffff9d7224 */ /* 0x000fd000078e0025 */
[----:B------:R-:W-:Y:S01]  /*4740*/  @P6 FFMA.FTZ R156, R6, UR12, R169 ;  /* 0x0000000c069c6c23 */ /* 0x000fe200080100a9 */
[----:B------:R-:W-:-:S03]  /*4750*/  PLOP3.LUT P6, PT, PT, PT, UP2, 0x80, 0x8 ;  /* 0x000000000008781c */ /* 0x000fc60003fcf028 */
[----:B------:R-:W-:Y:S01]  /*4760*/  @P5 FADD.FTZ R156, R13, -R156 ;  /* 0x8000009c0d9c5221 */ /* 0x000fe20000010000 */
[----:B------:R-:W-:-:S09]  /*4770*/  PLOP3.LUT P5, PT, PT, PT, UP2, 0x80, 0x8 ;  /* 0x000000000008781c */ /* 0x000fd20003faf028 */
[----:B------:R-:W-:Y:S01]  /*4780*/  @P6 FFMA.FTZ R157, R156, UR32, R37 ;  /* 0x000000209c9d6c23 */ /* 0x000fe20008010025 */
[----:B------:R-:W-:-:S03]  /*4790*/  PLOP3.LUT P6, PT, PT, PT, UP2, 0x80, 0x8 ;  /* 0x000000000008781c */ /* 0x000fc60003fcf028 */
[----:B------:R-:W-:Y:S01]  /*47a0*/  @P5 FFMA.FTZ R159, R5, UR12, R169 ;  /* 0x0000000c059f5c23 */ /* 0x000fe200080100a9 */
[----:B------:R-:W-:-:S09]  /*47b0*/  PLOP3.LUT P5, PT, PT, PT, UP2, 0x80, 0x8 ;  /* 0x000000000008781c */ /* 0x000fd20003faf028 */
[----:B------:R-:W-:Y:S01]  /*47c0*/  @P6 FADD.FTZ R159, R8, -R159 ;  /* 0x8000009f089f6221 */ /* 0x000fe20000010000 */
[----:B------:R-:W-:-:S03]  /*47d0*/  PLOP3.LUT P6, PT, PT, PT, UP2, 0x80, 0x8 ;  /* 0x000000000008781c */ /* 0x000fc60003fcf028 */
[----:B------:R-:W-:Y:S01]  /*47e0*/  @P5 FFMA.FTZ R158, R159, UR32, R38 ;  /* 0x000000209f9e5c23 */ /* 0x000fe20008010026 */
        /* <DEDUP_REMOVED lines=13> */
[----:B------:R-:W-:-:S09]  /*48c0*/  PLOP3.LUT P5, PT, PT, PT, UP2, 0x80, 0x8 ;  /* 0x000000000008781c */ /* 0x000fd20003faf028 */
        /* <DEDUP_REMOVED lines=16> */
[----:B------:R-:W-:Y:S02]  /*49d0*/  PLOP3.LUT P5, PT, PT, PT, UP2, 0x80, 0x8 ;  /* 0x000000000008781c */ /* 0x000fe40003faf028 */
[----:B------:R-:W-:-:S07]  /*49e0*/  MOV R156, R36 ;  /* 0x00000024009c7202 */ /* 0x000fce0000000f00 */
[----:B------:R-:W-:-:S04]  /*49f0*/  @P6 FFMA.FTZ R163, R166, UR32, R35 ;  /* 0x00000020a6a36c23 */ /* 0x000fc80008010023 */
        /* <DEDUP_REMOVED lines=8> */
.L_x_7056:
[----:B------:R-:W-:Y:S05]  /*4a80*/  BRA.U !UP3, `(.L_x_7057) ;  /* 0x000000010b187547 */ /* 0x000fea000b800000 */
[----:B------:R-:W-:Y:S01]  /*4a90*/  FMUL.FTZ R161, R157, UR25 ;  /* 0x000000199da17c20 */ /* 0x000fe20008410000 */
[----:B------:R-:W-:-:S03]  /*4aa0*/  LOP3.LUT P5, RZ, R190, 0xff00, RZ, 0xc0, !PT ;  /* 0x0000ff00beff7812 */ /* 0x000fc600078ac0ff */
[----:B------:R-:W-:-:S05]  /*4ab0*/  FMUL.FTZ R161, R161, UR24 ;  /* 0x00000018a1a17c20 */ /* 0x000fca0008410000 */
[----:B------:R-:W-:-:S04]  /*4ac0*/  FSEL R161, R161, RZ, P5 ;  /* 0x000000ffa1a17208 */ /* 0x000fc80002800000 */
[----:B------:R-:W-:-:S04]  /*4ad0*/  F2FP.BF16.F32.PACK_AB R161, RZ, R161 ;  /* 0x000000a1ffa1723e */ /* 0x000fc800000010ff */
[----:B------:R-:W-:-:S07]  /*4ae0*/  PRMT R152, R152, 0x5410, R161 ;  /* 0x0000541098987816 */ /* 0x000fce00000000a1 */
.L_x_7057:
[----:B------:R-:W-:Y:S05]  /*4af0*/  BRA.U !UP3, `(.L_x_7058) ;  /* 0x000000010b187547 */ /* 0x000fea000b800000 */
[----:B------:R-:W-:Y:S01]  /*4b00*/  FMUL.FTZ R161, R158, UR25 ;  /* 0x000000199ea17c20 */ /* 0x000fe20008410000 */
[----:B------:R-:W-:-:S03]  /*4b10*/  LOP3.LUT P5, RZ, R190, 0xff0000, RZ, 0xc0, !PT ;  /* 0x00ff0000beff7812 */ /* 0x000fc600078ac0ff */
[----:B------:R-:W-:-:S05]  /*4b20*/  FMUL.FTZ R161, R161, UR24 ;  /* 0x00000018a1a17c20 */ /* 0x000fca0008410000 */
[----:B------:R-:W-:-:S04]  /*4b30*/  FSEL R161, R161, RZ, P5 ;  /* 0x000000ffa1a17208 */ /* 0x000fc80002800000 */
[----:B------:R-:W-:-:S04]  /*4b40*/  F2FP.BF16.F32.PACK_AB R161, RZ, R161 ;  /* 0x000000a1ffa1723e */ /* 0x000fc800000010ff */
[----:B------:R-:W-:-:S07]  /*4b50*/  PRMT R153, R161, 0x7610, R153 ;  /* 0x00007610a1997816 */ /* 0x000fce0000000099 */
.L_x_7058:
[----:B------:R-:W-:Y:S05]  /*4b60*/  BRA.U !UP3, `(.L_x_7059) ;  /* 0x000000010b187547 */ /* 0x000fea000b800000 */
[----:B------:R-:W-:Y:S01]  /*4b70*/  FMUL.FTZ R161, R159, UR25 ;  /* 0x000000199fa17c20 */ /* 0x000fe20008410000 */
[----:B------:R-:W-:-:S03]  /*4b80*/  LOP3.LUT P5, RZ, R190, 0xff000000, RZ, 0xc0, !PT ;  /* 0xff000000beff7812 */ /* 0x000fc600078ac0ff */
[----:B------:R-:W-:-:S05]  /*4b90*/  FMUL.FTZ R161, R161, UR24 ;  /* 0x00000018a1a17c20 */ /* 0x000fca0008410000 */
[----:B------:R-:W-:-:S04]  /*4ba0*/  FSEL R161, R161, RZ, P5 ;  /* 0x000000ffa1a17208 */ /* 0x000fc80002800000 */
[----:B------:R-:W-:-:S04]  /*4bb0*/  F2FP.BF16.F32.PACK_AB R161, RZ, R161 ;  /* 0x000000a1ffa1723e */ /* 0x000fc800000010ff */
[----:B------:R-:W-:-:S07]  /*4bc0*/  PRMT R153, R153, 0x5410, R161 ;  /* 0x0000541099997816 */ /* 0x000fce00000000a1 */
.L_x_7059:
[----:B------:R-:W-:Y:S05]  /*4bd0*/  BRA.U !UP3, `(.L_x_7060) ;  /* 0x000000010b187547 */ /* 0x000fea000b800000 */
[----:B------:R-:W-:Y:S01]  /*4be0*/  FMUL.FTZ R161, R160, UR25 ;  /* 0x00000019a0a17c20 */ /* 0x000fe20008410000 */
[----:B------:R-:W-:-:S03]  /*4bf0*/  LOP3.LUT P5, RZ, R191, 0xff, RZ, 0xc0, !PT ;  /* 0x000000ffbfff7812 */ /* 0x000fc600078ac0ff */
[----:B------:R-:W-:-:S05]  /*4c00*/  FMUL.FTZ R161, R161, UR24 ;  /* 0x00000018a1a17c20 */ /* 0x000fca0008410000 */
[----:B------:R-:W-:-:S04]  /*4c10*/  FSEL R161, R161, RZ, P5 ;  /* 0x000000ffa1a17208 */ /* 0x000fc80002800000 */
[----:B------:R-:W-:-:S04]  /*4c20*/  F2FP.BF16.F32.PACK_AB R161, RZ, R161 ;  /* 0x000000a1ffa1723e */ /* 0x000fc800000010ff */
[----:B------:R-:W-:-:S07]  /*4c30*/  PRMT R154, R161, 0x7610, R154 ;  /* 0x00007610a19a7816 */ /* 0x000fce000000009a */
.L_x_7060:
[----:B------:R-:W-:Y:S05]  /*4c40*/  BRA.U !UP3, `(.L_x_7061) ;  /* 0x000000010b187547 */ /* 0x000fea000b800000 */
[----:B------:R-:W-:Y:S01]  /*4c50*/  FMUL.FTZ R161, R164, UR25 ;  /* 0x00000019a4a17c20 */ /* 0x000fe20008410000 */
[----:B------:R-:W-:-:S03]  /*4c60*/  LOP3.LUT P5, RZ, R191, 0xff00, RZ, 0xc0, !PT ;  /* 0x0000ff00bfff7812 */ /* 0x000fc600078ac0ff */
[----:B------:R-:W-:-:S05]  /*4c70*/  FMUL.FTZ R161, R161, UR24 ;  /* 0x00000018a1a17c20 */ /* 0x000fca0008410000 */
[----:B------:R-:W-:-:S04]  /*4c80*/  FSEL R161, R161, RZ, P5 ;  /* 0x000000ffa1a17208 */ /* 0x000fc80002800000 */
[----:B------:R-:W-:-:S04]  /*4c90*/  F2FP.BF16.F32.PACK_AB R161, RZ, R161 ;  /* 0x000000a1ffa1723e */ /* 0x000fc800000010ff */
[----:B------:R-:W-:-:S07]  /*4ca0*/  PRMT R154, R154, 0x5410, R161 ;  /* 0x000054109a9a7816 */ /* 0x000fce00000000a1 */
.L_x_7061:
[----:B------:R-:W-:Y:S05]  /*4cb0*/  BRA.U !UP3, `(.L_x_7062) ;  /* 0x000000010b187547 */ /* 0x000fea000b800000 */
[----:B------:R-:W-:Y:S01]  /*4cc0*/  FMUL.FTZ R161, R162, UR25 ;  /* 0x00000019a2a17c20 */ /* 0x000fe20008410000 */
[----:B------:R-:W-:-:S03]  /*4cd0*/  LOP3.LUT P5, RZ, R191, 0xff0000, RZ, 0xc0, !PT ;  /* 0x00ff0000bfff7812 */ /* 0x000fc600078ac0ff */
[----:B------:R-:W-:-:S05]  /*4ce0*/  FMUL.FTZ R161, R161, UR24 ;  /* 0x00000018a1a17c20 */ /* 0x000fca0008410000 */
[----:B------:R-:W-:-:S04]  /*4cf0*/  FSEL R161, R161, RZ, P5 ;  /* 0x000000ffa1a17208 */ /* 0x000fc80002800000 */
[----:B------:R-:W-:-:S04]  /*4d00*/  F2FP.BF16.F32.PACK_AB R161, RZ, R161 ;  /* 0x000000a1ffa1723e */ /* 0x000fc800000010ff */
[----:B------:R-:W-:-:S07]  /*4d10*/  PRMT R155, R161, 0x7610, R155 ;  /* 0x00007610a19b7816 */ /* 0x000fce000000009b */
.L_x_7062:
[----:B------:R-:W-:Y:S01]  /*4d20*/  IMAD.MOV.U32 R161, RZ, RZ, R164 ;  /* 0x000000ffffa17224 */ /* 0x000fe200078e00a4 */
[----:B------:R-:W-:Y:S06]  /*4d30*/  BRA.U !UP3, `(.L_x_7063) ;  /* 0x000000110bec7547 */ /* 0x000fec000b800000 */
        /* <DEDUP_REMOVED lines=8> */
.L_x_7055:
[----:B------:R-:W-:Y:S05]  /*4dc0*/  BRA.U !UP3, `(.L_x_7064) ;  /* 0x000000010b347547 */ /* 0x000fea000b800000 */
[----:B------:R-:W-:Y:S02]  /*4dd0*/  PLOP3.LUT P6, PT, PT, PT, UP2, 0x80, 0x8 ;  /* 0x000000000008781c */ /* 0x000fe40003fcf028 */
[----:B------:R-:W-:Y:S02]  /*4de0*/  PLOP3.LUT P5, PT, PT, PT, UP2, 0x80, 0x8 ;  /* 0x000000000008781c */ /* 0x000fe40003faf028 */
[----:B0----5:R-:W-:-:S09]  /*4df0*/  MOV R164, R36 ;  /* 0x0000002400a47202 */ /* 0x021fd20000000f00 */
[----:B------:R-:W-:Y:S01]  /*4e00*/  @P6 FFMA.FTZ R165, R7, UR12, R169 ;  /* 0x0000000c07a56c23 */ /* 0x000fe200080100a9 */
[----:B------:R-:W-:-:S03]  /*4e10*/  PLOP3.LUT P6, PT, PT, PT, UP2, 0x80, 0x8 ;  /* 0x000000000008781c */ /* 0x000fc60003fcf028 */
[----:B------:R-:W-:Y:S01]  /*4e20*/  @P5 FADD.FTZ R165, R214, -R165 ;  /* 0x800000a5d6a55221 */ /* 0x000fe20000010000 */
[----:B------:R-:W-:-:S09]  /*4e30*/  LOP3.LUT P5, RZ, R190, 0xff, RZ, 0xc0, !PT ;  /* 0x000000ffbeff7812 */ /* 0x000fd200078ac0ff */
[----:B------:R-:W-:-:S04]  /*4e40*/  @P6 FFMA.FTZ R164, R165, UR32, R36 ;  /* 0x00000020a5a46c23 */ /* 0x000fc80008010024 */
[----:B------:R-:W-:-:S04]  /*4e50*/  FMUL.FTZ R164, R164, UR25 ;  /* 0x00000019a4a47c20 */ /* 0x000fc80008410000 */
[----:B------:R-:W-:-:S05]  /*4e60*/  FMUL.FTZ R164, R164, UR24 ;  /* 0x00000018a4a47c20 */ /* 0x000fca0008410000 */
[----:B------:R-:W-:-:S04]  /*4e70*/  FSEL R164, R164, RZ, P5 ;  /* 0x000000ffa4a47208 */ /* 0x000fc80002800000 */
[----:B------:R-:W-:-:S04]  /*4e80*/  F2FP.BF16.F32.PACK_AB R164, RZ, R164 ;  /* 0x000000a4ffa4723e */ /* 0x000fc800000010ff */
[----:B------:R-:W-:-:S07]  /*4e90*/  PRMT R152, R164, 0x7610, R152 ;  /* 0x00007610a4987816 */ /* 0x000fce0000000098 */
.L_x_7064:
[----:B------:R-:W-:Y:S05]  /*4ea0*/  BRA.U !UP3, `(.L_x_7065) ;  /* 0x000000010b347547 */ /* 0x000fea000b800000 */
[----:B------:R-:W-:Y:S01]  /*4eb0*/  PLOP3.LUT P6, PT, PT, PT, UP2, 0x80, 0x8 ;  /* 0x000000000008781c */ /* 0x000fe20003fcf028 */
[----:B0----5:R-:W-:Y:S01]  /*4ec0*/  IMAD.MOV.U32 R164, RZ, RZ, R37 ;  /* 0x000000ffffa47224 */ /* 0x021fe200078e0025 */
[----:B------:R-:W-:-:S11]  /*4ed0*/  PLOP3.LUT P5, PT, PT, PT, UP2, 0x80, 0x8 ;  /* 0x000000000008781c */ /* 0x000fd60003faf028 */
        /* <DEDUP_REMOVED lines=10> */
.L_x_7065:
        /* <DEDUP_REMOVED lines=14> */
.L_x_7066:
        /* <DEDUP_REMOVED lines=14> */
.L_x_7067:
        /* <DEDUP_REMOVED lines=14> */
.L_x_7068:
        /* <DEDUP_REMOVED lines=14> */
.L_x_7069:
        /* <DEDUP_REMOVED lines=14> */
.L_x_7070:
[----:B------:R-:W-:Y:S05]  /*53e0*/  BRA.U !UP3, `(.L_x_7063) ;  /* 0x0000000d0b407547 */ /* 0x000fea000b800000 */
[----:B------:R-:W-:Y:S01]  /*53f0*/  PLOP3.LUT P6, PT, PT, PT, UP2, 0x80, 0x8 ;  /* 0x000000000008781c */ /* 0x000fe20003fcf028 */
[----:B0----5:R-:W-:Y:S01]  /*5400*/  IMAD.MOV.U32 R164, RZ, RZ, R35 ;  /* 0x000000ffffa47224 */ /* 0x021fe200078e0023 */
[----:B------:R-:W-:-:S11]  /*5410*/  PLOP3.LUT P5, PT, PT, PT, UP2, 0x80, 0x8 ;  /* 0x000000000008781c */ /* 0x000fd60003faf028 */
[----:B------:R-:W-:Y:S01]  /*5420*/  @P6 FFMA.FTZ R166, R16, UR12, R169 ;  /* 0x0000000c10a66c23 */ /* 0x000fe200080100a9 */
[----:B------:R-:W-:-:S03]  /*5430*/  PLOP3.LUT P6, PT, PT, PT, UP2, 0x80, 0x8 ;  /* 0x000000000008781c */ /* 0x000fc60003fcf028 */
[----:B------:R-:W-:Y:S01]  /*5440*/  @P5 FADD.FTZ R166, R19, -R166 ;  /* 0x800000a613a65221 */ /* 0x000fe20000010000 */
[----:B------:R-:W-:-:S04]  /*5450*/  ISETP.GE.U32.AND P5, PT, R190, RZ, PT ;  /* 0x000000ffbe00720c */ /* 0x000fc80003fa6070 */
[----:B------:R-:W-:-:S05]  /*5460*/  ISETP.GE.U32.AND.EX P5, PT, R191, 0x1000000, PT, P5 ;  /* 0x01000000bf00780c */ /* 0x000fca0003fa6150 */
[----:B------:R-:W-:-:S04]  /*5470*/  @P6 FFMA.FTZ R164, R166, UR32, R35 ;  /* 0x00000020a6a46c23 */ /* 0x000fc80008010023 */
[----:B------:R-:W-:-:S04]  /*5480*/  FMUL.FTZ R164, R164, UR25 ;  /* 0x00000019a4a47c20 */ /* 0x000fc80008410000 */
[----:B------:R-:W-:-:S05]  /*5490*/  FMUL.FTZ R164, R164, UR24 ;  /* 0x00000018a4a47c20 */ /* 0x000fca0008410000 */
[----:B------:R-:W-:-:S04]  /*54a0*/  FSEL R164, R164, RZ, P5 ;  /* 0x000000ffa4a47208 */ /* 0x000fc80002800000 */
[----:B------:R-:W-:-:S04]  /*54b0*/  F2FP.BF16.F32.PACK_AB R164, RZ, R164 ;  /* 0x000000a4ffa4723e */ /* 0x000fc800000010ff */
[----:B------:R-:W-:Y:S01]  /*54c0*/  PRMT R155, R155, 0x5410, R164 ;  /* 0x000054109b9b7816 */ /* 0x000fe200000000a4 */
[----:B------:R-:W-:Y:S06]  /*54d0*/  BRA `(.L_x_7063) ;  /* 0x0000000c00047947 */ /* 0x000fec0003800000 */
.L_x_7054:
[----:B0-----:R-:W0:Y:S02]  /*54e0*/  LDC.64 R164, c[0x0][0x478] ;  /* 0x00011e00ffa47b82 */ /* 0x001e240000000a00 */
[----:B0-----:R-:W-:-:S04]  /*54f0*/  ISETP.NE.U32.AND P0, PT, R164, RZ, PT ;  /* 0x000000ffa400720c */ /* 0x001fc80003f05070 */
[----:B------:R-:W-:-:S13]  /*5500*/  ISETP.NE.AND.EX P0, PT, R165, RZ, PT, P0 ;  /* 0x000000ffa500720c */ /* 0x000fda0003f05300 */
[----:B------:R-:W-:Y:S05]  /*5510*/  @!P0 BRA `(.L_x_7071) ;  /* 0x0000000400708947 */ /* 0x000fea0003800000 */
[--C-:B------:R-:W-:Y:S01]  /*5520*/  FFMA.FTZ R157, R7, UR12, R169.reuse ;  /* 0x0000000c079d7c23 */ /* 0x100fe200080100a9 */
[--C-:B------:R-:W-:Y:S01]  /*5530*/  FFMA.FTZ R158, R6, UR12, R169.reuse ;  /* 0x0000000c069e7c23 */ /* 0x100fe200080100a9 */
[--C-:B------:R-:W-:Y:S01]  /*5540*/  FFMA.FTZ R159, R5, UR12, R169.reuse ;  /* 0x0000000c059f7c23 */ /* 0x100fe200080100a9 */
[--C-:B------:R-:W-:Y:S01]  /*5550*/  FFMA.FTZ R160, R4, UR12, R169.reuse ;  /* 0x0000000c04a07c23 */ /* 0x100fe200080100a9 */
[----:B------:R-:W-:Y:S01]  /*5560*/  FFMA.FTZ R161, R9, UR12, R169 ;  /* 0x0000000c09a17c23 */ /* 0x000fe200080100a9 */
[----:B------:R-:W-:Y:S01]  /*5570*/  FADD.FTZ R156, R214, -R157 ;  /* 0x8000009dd69c7221 */ /* 0x000fe20000010000 */
[--C-:B------:R-:W-:Y:S01]  /*5580*/  FFMA.FTZ R162, R14, UR12, R169.reuse ;  /* 0x0000000c0ea27c23 */ /* 0x100fe200080100a9 */
[----:B------:R-:W-:Y:S01]  /*5590*/  FADD.FTZ R157, R13, -R158 ;  /* 0x8000009e0d9d7221 */ /* 0x000fe20000010000 */
[----:B------:R-:W-:Y:S01]  /*55a0*/  FFMA.FTZ R163, R11, UR12, R169 ;  /* 0x0000000c0ba37c23 */ /* 0x000fe200080100a9 */
        /* <DEDUP_REMOVED lines=31> */
.L_x_7072:
[----:B------:R-:W-:Y:S05]  /*57a0*/  BRA.U !UP3, `(.L_x_7073) ;  /* 0x000000010b187547 */ /* 0x000fea000b800000 */
[----:B------:R-:W-:Y:S01]  /*57b0*/  FMUL.FTZ R156, R157, UR25 ;  /* 0x000000199d9c7c20 */ /* 0x000fe20008410000 */
[----:B-----5:R-:W-:-:S03]  /*57c0*/  LOP3.LUT P5, RZ, R190, 0xff00, RZ, 0xc0, !PT ;  /* 0x0000ff00beff7812 */ /* 0x020fc600078ac0ff */
[----:B------:R-:W-:-:S05]  /*57d0*/  FMUL.FTZ R156, R156, UR24 ;  /* 0x000000189c9c7c20 */ /* 0x000fca0008410000 */
[----:B------:R-:W-:-:S04]  /*57e0*/  FSEL R156, R156, RZ, P5 ;  /* 0x000000ff9c9c7208 */ /* 0x000fc80002800000 */
[----:B------:R-:W-:-:S04]  /*57f0*/  F2FP.BF16.F32.PACK_AB R156, RZ, R156 ;  /* 0x0000009cff9c723e */ /* 0x000fc800000010ff */
[----:B------:R-:W-:-:S07]  /*5800*/  PRMT R152, R152, 0x5410, R156 ;  /* 0x0000541098987816 */ /* 0x000fce000000009c */
.L_x_7073:
[----:B------:R-:W-:Y:S05]  /*5810*/  BRA.U !UP3, `(.L_x_7074) ;  /* 0x000000010b187547 */ /* 0x000fea000b800000 */
[----:B------:R-:W-:Y:S01]  /*5820*/  FMUL.FTZ R156, R158, UR25 ;  /* 0x000000199e9c7c20 */ /* 0x000fe20008410000 */
[----:B-----5:R-:W-:-:S03]  /*5830*/  LOP3.LUT P5, RZ, R190, 0xff0000, RZ, 0xc0, !PT ;  /* 0x00ff0000beff7812 */ /* 0x020fc600078ac0ff */
[----:B------:R-:W-:-:S05]  /*5840*/  FMUL.FTZ R156, R156, UR24 ;  /* 0x000000189c9c7c20 */ /* 0x000fca0008410000 */
[----:B------:R-:W-:-:S04]  /*5850*/  FSEL R156, R156, RZ, P5 ;  /* 0x000000ff9c9c7208 */ /* 0x000fc80002800000 */
[----:B------:R-:W-:-:S04]  /*5860*/  F2FP.BF16.F32.PACK_AB R156, RZ, R156 ;  /* 0x0000009cff9c723e */ /* 0x000fc800000010ff */
[----:B------:R-:W-:-:S07]  /*5870*/  PRMT R153, R156, 0x7610, R153 ;  /* 0x000076109c997816 */ /* 0x000fce0000000099 */
.L_x_7074:
[----:B------:R-:W-:Y:S05]  /*5880*/  BRA.U !UP3, `(.L_x_7075) ;  /* 0x000000010b187547 */ /* 0x000fea000b800000 */
[----:B------:R-:W-:Y:S01]  /*5890*/  FMUL.FTZ R156, R159, UR25 ;  /* 0x000000199f9c7c20 */ /* 0x000fe20008410000 */
[----:B-----5:R-:W-:-:S03]  /*58a0*/  LOP3.LUT P5, RZ, R190, 0xff000000, RZ, 0xc0, !PT ;  /* 0xff000000beff7812 */ /* 0x020fc600078ac0ff */
[----:B------:R-:W-:-:S05]  /*58b0*/  FMUL.FTZ R156, R156, UR24 ;  /* 0x000000189c9c7c20 */ /* 0x000fca0008410000 */
[----:B------:R-:W-:-:S04]  /*58c0*/  FSEL R156, R156, RZ, P5 ;  /* 0x000000ff9c9c7208 */ /* 0x000fc80002800000 */
[----:B------:R-:W-:-:S04]  /*58d0*/  F2FP.BF16.F32.PACK_AB R156, RZ, R156 ;  /* 0x0000009cff9c723e */ /* 0x000fc800000010ff */
[----:B------:R-:W-:-:S07]  /*58e0*/  PRMT R153, R153, 0x5410, R156 ;  /* 0x0000541099997816 */ /* 0x000fce000000009c */
.L_x_7075:
[----:B------:R-:W-:Y:S05]  /*58f0*/  BRA.U !UP3, `(.L_x_7076) ;  /* 0x000000010b187547 */ /* 0x000fea000b800000 */
[----:B------:R-:W-:Y:S01]  /*5900*/  FMUL.FTZ R156, R160, UR25 ;  /* 0x00000019a09c7c20 */ /* 0x000fe20008410000 */
[----:B-----5:R-:W-:-:S03]  /*5910*/  LOP3.LUT P5, RZ, R191, 0xff, RZ, 0xc0, !PT ;  /* 0x000000ffbfff7812 */ /* 0x020fc600078ac0ff */
[----:B------:R-:W-:-:S05]  /*5920*/  FMUL.FTZ R156, R156, UR24 ;  /* 0x000000189c9c7c20 */ /* 0x000fca0008410000 */
[----:B------:R-:W-:-:S04]  /*5930*/  FSEL R156, R156, RZ, P5 ;  /* 0x000000ff9c9c7208 */ /* 0x000fc80002800000 */
[----:B------:R-:W-:-:S04]  /*5940*/  F2FP.BF16.F32.PACK_AB R156, RZ, R156 ;  /* 0x0000009cff9c723e */ /* 0x000fc800000010ff */
[----:B------:R-:W-:-:S07]  /*5950*/  PRMT R154, R156, 0x7610, R154 ;  /* 0x000076109c9a7816 */ /* 0x000fce000000009a */
.L_x_7076:
[----:B------:R-:W-:Y:S05]  /*5960*/  BRA.U !UP3, `(.L_x_7077) ;  /* 0x000000010b187547 */ /* 0x000fea000b800000 */
[----:B------:R-:W-:Y:S01]  /*5970*/  FMUL.FTZ R156, R161, UR25 ;  /* 0x00000019a19c7c20 */ /* 0x000fe20008410000 */
[----:B-----5:R-:W-:-:S03]  /*5980*/  LOP3.LUT P5, RZ, R191, 0xff00, RZ, 0xc0, !PT ;  /* 0x0000ff00bfff7812 */ /* 0x020fc600078ac0ff */
[----:B------:R-:W-:-:S05]  /*5990*/  FMUL.FTZ R156, R156, UR24 ;  /* 0x000000189c9c7c20 */ /* 0x000fca0008410000 */
[----:B------:R-:W-:-:S04]  /*59a0*/  FSEL R156, R156, RZ, P5 ;  /* 0x000000ff9c9c7208 */ /* 0x000fc80002800000 */
[----:B------:R-:W-:-:S04]  /*59b0*/  F2FP.BF16.F32.PACK_AB R156, RZ, R156 ;  /* 0x0000009cff9c723e */ /* 0x000fc800000010ff */
[----:B------:R-:W-:-:S07]  /*59c0*/  PRMT R154, R154, 0x5410, R156 ;  /* 0x000054109a9a7816 */ /* 0x000fce000000009c */
.L_x_7077:
[----:B------:R-:W-:Y:S05]  /*59d0*/  BRA.U !UP3, `(.L_x_7078) ;  /* 0x000000010b187547 */ /* 0x000fea000b800000 */
[----:B------:R-:W-:Y:S01]  /*59e0*/  FMUL.FTZ R156, R162, UR25 ;  /* 0x00000019a29c7c20 */ /* 0x000fe20008410000 */
[----:B-----5:R-:W-:-:S03]  /*59f0*/  LOP3.LUT P5, RZ, R191, 0xff0000, RZ, 0xc0, !PT ;  /* 0x00ff0000bfff7812 */ /* 0x020fc600078ac0ff */
[----:B------:R-:W-:-:S05]  /*5a00*/  FMUL.FTZ R156, R156, UR24 ;  /* 0x000000189c9c7c20 */ /* 0x000fca0008410000 */
[----:B------:R-:W-:-:S04]  /*5a10*/  FSEL R156, R156, RZ, P5 ;  /* 0x000000ff9c9c7208 */ /* 0x000fc80002800000 */
[----:B------:R-:W-:-:S04]  /*5a20*/  F2FP.BF16.F32.PACK_AB R156, RZ, R156 ;  /* 0x0000009cff9c723e */ /* 0x000fc800000010ff */
[----:B------:R-:W-:-:S07]  /*5a30*/  PRMT R155, R156, 0x7610, R155 ;  /* 0x000076109c9b7816 */ /* 0x000fce000000009b */
.L_x_7078:
[----:B------:R-:W-:Y:S01]  /*5a40*/  MOV R156, R164 ;  /* 0x000000a4009c7202 */ /* 0x000fe20000000f00 */
        /* <DEDUP_REMOVED lines=9> */
.L_x_7071:
        /* <DEDUP_REMOVED lines=12> */
.L_x_7079:
        /* <DEDUP_REMOVED lines=12> */
.L_x_7080:
        /* <DEDUP_REMOVED lines=12> */
.L_x_7081:
        /* <DEDUP_REMOVED lines=12> */
.L_x_7082:
        /* <DEDUP_REMOVED lines=12> */
.L_x_7083:
        /* <DEDUP_REMOVED lines=12> */
.L_x_7084:
        /* <DEDUP_REMOVED lines=12> */
.L_x_7085:
        /* <DEDUP_REMOVED lines=13> */
.L_x_7063:
[----:B0-----:R-:W0:Y:S01]  /*60f0*/  @P0 LDC.64 R166, c[0x0][0x478] ;  /* 0x00011e00ffa60b82 */ /* 0x001e220000000a00 */
[----:B------:R-:W1:Y:S01]  /*6100*/  @UP3 LDCU.64 UR10, c[0x0][0x468] ;  /* 0x00008d00ff0a37ac */ /* 0x000e620008000a00 */
[----:B------:R-:W-:Y:S01]  /*6110*/  PLOP3.LUT P5, PT, PT, PT, UP3, 0x80, 0x8 ;  /* 0x000000000008781c */ /* 0x000fe20003faf038 */
[----:B------:R-:W-:Y:S01]  /*6120*/  IMAD.MOV.U32 R165, RZ, RZ, 0x10 ;  /* 0x00000010ffa57424 */ /* 0x000fe200078e00ff */
[----:B------:R-:W-:-:S11]  /*6130*/  PLOP3.LUT P6, PT, PT, PT, UP3, 0x80, 0x8 ;  /* 0x000000000008781c */ /* 0x000fd60003fcf038 */
[C---:B-1----:R-:W-:Y:S01]  /*6140*/  @P5 IMAD.WIDE.U32 R164, R168.reuse, R165, UR10 ;  /* 0x0000000aa8a45e25 */ /* 0x042fe2000f8e00a5 */
[----:B------:R-:W-:-:S03]  /*6150*/  IADD3 R168, PT, PT, R168, 0x100, RZ ;  /* 0x00000100a8a87810 */ /* 0x000fc60007ffe0ff */
[----:B0-----:R-:W-:-:S04]  /*6160*/  @P0 IMAD.WIDE.U32 R166, R0, 0x20, R166 ;  /* 0x0000002000a60825 */ /* 0x001fc800078e00a6 */
[----:B------:R-:W-:Y:S01]  /*6170*/  VIADD R0, R0, 0x100 ;  /* 0x0000010000007836 */ /* 0x000fe20000000000 */
[----:B------:R1:W-:Y:S04]  /*6180*/  @P0 STG.E.128 desc[UR14][R166.64], R156 ;  /* 0x0000009ca6000986 */ /* 0x0003e8000c101d0e */
[----:B------:R1:W-:Y:S04]  /*6190*/  @P0 STG.E.128 desc[UR14][R166.64+0x10], R160 ;  /* 0x000010a0a6000986 */ /* 0x0003e8000c101d0e */
[----:B------:R1:W-:Y:S02]  /*61a0*/  @P6 STG.E.128 desc[UR14][R164.64], R152 ;  /* 0x00000098a4006986 */ /* 0x0003e4000c101d0e */
.L_x_7053:
[----:B------:R-:W-:Y:S05]  /*61b0*/  BSYNC.RECONVERGENT B0 ;  /* 0x0000000000007941 */ /* 0x000fea0003800200 */
.L_x_7052:
        /* <DEDUP_REMOVED lines=10> */
[----:B01---5:R-:W-:Y:S01]  /*6260*/  IMAD.MOV.U32 R158, RZ, RZ, R30 ;  /* 0x000000ffff9e7224 */ /* 0x023fe200078e001e */
[----:B------:R-:W-:Y:S01]  /*6270*/  PLOP3.LUT P5, PT, PT, PT, UP2, 0x80, 0x8 ;  /* 0x000000000008781c */ /* 0x000fe20003faf028 */
[----:B------:R-:W-:Y:S01]  /*6280*/  IMAD.MOV.U32 R160, RZ, RZ, R24 ;  /* 0x000000ffffa07224 */ /* 0x000fe200078e0018 */
[----:B------:R-:W-:Y:S01]  /*6290*/  MOV R164, R25 ;  /* 0x0000001900a47202 */ /* 0x000fe20000000f00 */
[----:B------:R-:W-:-:S08]  /*62a0*/  IMAD.MOV.U32 R162, RZ, RZ, R26 ;  /* 0x000000ffffa27224 */ /* 0x000fd000078e001a */
[----:B------:R-:W-:Y:S01]  /*62b0*/  @P6 FFMA.FTZ R157, R21, UR12, R169 ;  /* 0x0000000c159d6c23 */ /* 0x000fe200080100a9 */
[----:B------:R-:W-:-:S03]  /*62c0*/  PLOP3.LUT P6, PT, PT, PT, UP2, 0x80, 0x8 ;  /* 0x000000000008781c */ /* 0x000fc60003fcf028 */
[----:B------:R-:W-:Y:S01]  /*62d0*/  @P5 FADD.FTZ R161, R22, -R157 ;  /* 0x8000009d16a15221 */ /* 0x000fe20000010000 */
[----:B------:R-:W-:Y:S02]  /*62e0*/  PLOP3.LUT P5, PT, PT, PT, UP2, 0x80, 0x8 ;  /* 0x000000000008781c */ /* 0x000fe40003faf028 */
[----:B------:R-:W-:-:S07]  /*62f0*/  MOV R157, R29 ;  /* 0x0000001d009d7202 */ /* 0x000fce0000000f00 */
        /* <DEDUP_REMOVED lines=41> */
[----:B------:R-:W-:Y:S01]  /*6590*/  PLOP3.LUT P5, PT, PT, PT, UP2, 0x80, 0x8 ;  /* 0x000000000008781c */ /* 0x000fe20003faf028 */
[----:B------:R-:W-:-:S08]  /*65a0*/  IMAD.MOV.U32 R156, RZ, RZ, R28 ;  /* 0x000000ffff9c7224 */ /* 0x000fd000078e001c */
        /* <DEDUP_REMOVED lines=9> */
.L_x_7090:
[----:B------:R-:W-:Y:S05]  /*6640*/  BRA.U !UP3, `(.L_x_7091) ;  /* 0x000000010b187547 */ /* 0x000fea000b800000 */
[----:B------:R-:W-:Y:S01]  /*6650*/  FMUL.FTZ R161, R157, UR25 ;  /* 0x000000199da17c20 */ /* 0x000fe20008410000 */
[----:B------:R-:W-:-:S03]  /*6660*/  LOP3.LUT P5, RZ, R188, 0xff00, RZ, 0xc0, !PT ;  /* 0x0000ff00bcff7812 */ /* 0x000fc600078ac0ff */
[----:B------:R-:W-:-:S05]  /*6670*/  FMUL.FTZ R161, R161, UR24 ;  /* 0x00000018a1a17c20 */ /* 0x000fca0008410000 */
[----:B------:R-:W-:-:S04]  /*6680*/  FSEL R161, R161, RZ, P5 ;  /* 0x000000ffa1a17208 */ /* 0x000fc80002800000 */
[----:B------:R-:W-:-:S04]  /*6690*/  F2FP.BF16.F32.PACK_AB R161, RZ, R161 ;  /* 0x000000a1ffa1723e */ /* 0x000fc800000010ff */
[----:B------:R-:W-:-:S07]  /*66a0*/  PRMT R152, R152, 0x5410, R161 ;  /* 0x0000541098987816 */ /* 0x000fce00000000a1 */
.L_x_7091:
[----:B------:R-:W-:Y:S05]  /*66b0*/  BRA.U !UP3, `(.L_x_7092) ;  /* 0x000000010b187547 */ /* 0x000fea000b800000 */
[----:B------:R-:W-:Y:S01]  /*66c0*/  FMUL.FTZ R161, R158, UR25 ;  /* 0x000000199ea17c20 */ /* 0x000fe20008410000 */
[----:B------:R-:W-:-:S03]  /*66d0*/  LOP3.LUT P5, RZ, R188, 0xff0000, RZ, 0xc0, !PT ;  /* 0x00ff0000bcff7812 */ /* 0x000fc600078ac0ff */
[----:B------:R-:W-:-:S05]  /*66e0*/  FMUL.FTZ R161, R161, UR24 ;  /* 0x00000018a1a17c20 */ /* 0x000fca0008410000 */
[----:B------:R-:W-:-:S04]  /*66f0*/  FSEL R161, R161, RZ, P5 ;  /* 0x000000ffa1a17208 */ /* 0x000fc80002800000 */
[----:B------:R-:W-:-:S04]  /*6700*/  F2FP.BF16.F32.PACK_AB R161, RZ, R161 ;  /* 0x000000a1ffa1723e */ /* 0x000fc800000010ff */
[----:B------:R-:W-:-:S07]  /*6710*/  PRMT R153, R161, 0x7610, R153 ;  /* 0x00007610a1997816 */ /* 0x000fce0000000099 */
.L_x_7092:
[----:B------:R-:W-:Y:S05]  /*6720*/  BRA.U !UP3, `(.L_x_7093) ;  /* 0x000000010b187547 */ /* 0x000fea000b800000 */
[----:B------:R-:W-:Y:S01]  /*6730*/  FMUL.FTZ R161, R159, UR25 ;  /* 0x000000199fa17c20 */ /* 0x000fe20008410000 */
[----:B------:R-:W-:-:S03]  /*6740*/  LOP3.LUT P5, RZ, R188, 0xff000000, RZ, 0xc0, !PT ;  /* 0xff000000bcff7812 */ /* 0x000fc600078ac0ff */
[----:B------:R-:W-:-:S05]  /*6750*/  FMUL.FTZ R161, R161, UR24 ;  /* 0x00000018a1a17c20 */ /* 0x000fca0008410000 */
[----:B------:R-:W-:-:S04]  /*6760*/  FSEL R161, R161, RZ, P5 ;  /* 0x000000ffa1a17208 */ /* 0x000fc80002800000 */
[----:B------:R-:W-:-:S04]  /*6770*/  F2FP.BF16.F32.PACK_AB R161, RZ, R161 ;  /* 0x000000a1ffa1723e */ /* 0x000fc800000010ff */
[----:B------:R-:W-:-:S07]  /*6780*/  PRMT R153, R153, 0x5410, R161 ;  /* 0x0000541099997816 */ /* 0x000fce00000000a1 */
.L_x_7093:
[----:B------:R-:W-:Y:S05]  /*6790*/  BRA.U !UP3, `(.L_x_7094) ;  /* 0x000000010b187547 */ /* 0x000fea000b800000 */
[----:B------:R-:W-:Y:S01]  /*67a0*/  FMUL.FTZ R161, R160, UR25 ;  /* 0x00000019a0a17c20 */ /* 0x000fe20008410000 */
[----:B------:R-:W-:-:S03]  /*67b0*/  LOP3.LUT P5, RZ, R189, 0xff, RZ, 0xc0, !PT ;  /* 0x000000ffbdff7812 */ /* 0x000fc600078ac0ff */
[----:B------:R-:W-:-:S05]  /*67c0*/  FMUL.FTZ R161, R161, UR24 ;  /* 0x00000018a1a17c20 */ /* 0x000fca0008410000 */
[----:B------:R-:W-:-:S04]  /*67d0*/  FSEL R161, R161, RZ, P5 ;  /* 0x000000ffa1a17208 */ /* 0x000fc80002800000 */
[----:B------:R-:W-:-:S04]  /*67e0*/  F2FP.BF16.F32.PACK_AB R161, RZ, R161 ;  /* 0x000000a1ffa1723e */ /* 0x000fc800000010ff */
[----:B------:R-:W-:-:S07]  /*67f0*/  PRMT R154, R161, 0x7610, R154 ;  /* 0x00007610a19a7816 */ /* 0x000fce000000009a */
.L_x_7094:
[----:B------:R-:W-:Y:S05]  /*6800*/  BRA.U !UP3, `(.L_x_7095) ;  /* 0x000000010b187547 */ /* 0x000fea000b800000 */
[----:B------:R-:W-:Y:S01]  /*6810*/  FMUL.FTZ R161, R164, UR25 ;  /* 0x00000019a4a17c20 */ /* 0x000fe20008410000 */
[----:B------:R-:W-:-:S03]  /*6820*/  LOP3.LUT P5, RZ, R189, 0xff00, RZ, 0xc0, !PT ;  /* 0x0000ff00bdff7812 */ /* 0x000fc600078ac0ff */
[----:B------:R-:W-:-:S05]  /*6830*/  FMUL.FTZ R161, R161, UR24 ;  /* 0x00000018a1a17c20 */ /* 0x000fca0008410000 */
[----:B------:R-:W-:-:S04]  /*6840*/  FSEL R161, R161, RZ, P5 ;  /* 0x000000ffa1a17208 */ /* 0x000fc80002800000 */
[----:B------:R-:W-:-:S04]  /*6850*/  F2FP.BF16.F32.PACK_AB R161, RZ, R161 ;  /* 0x000000a1ffa1723e */ /* 0x000fc800000010ff */
[----:B------:R-:W-:-:S07]  /*6860*/  PRMT R154, R154, 0x5410, R161 ;  /* 0x000054109a9a7816 */ /* 0x000fce00000000a1 */
.L_x_7095:
[----:B------:R-:W-:Y:S05]  /*6870*/  BRA.U !UP3, `(.L_x_7096) ;  /* 0x000000010b187547 */ /* 0x000fea000b800000 */
[----:B------:R-:W-:Y:S01]  /*6880*/  FMUL.FTZ R161, R162, UR25 ;  /* 0x00000019a2a17c20 */ /* 0x000fe20008410000 */
[----:B------:R-:W-:-:S03]  /*6890*/  LOP3.LUT P5, RZ, R189, 0xff0000, RZ, 0xc0, !PT ;  /* 0x00ff0000bdff7812 */ /* 0x000fc600078ac0ff */
[----:B------:R-:W-:-:S05]  /*68a0*/  FMUL.FTZ R161, R161, UR24 ;  /* 0x00000018a1a17c20 */ /* 0x000fca0008410000 */
[----:B------:R-:W-:-:S04]  /*68b0*/  FSEL R161, R161, RZ, P5 ;  /* 0x000000ffa1a17208 */ /* 0x000fc80002800000 */
[----:B------:R-:W-:-:S04]  /*68c0*/  F2FP.BF16.F32.PACK_AB R161, RZ, R161 ;  /* 0x000000a1ffa1723e */ /* 0x000fc800000010ff */
[----:B------:R-:W-:-:S07]  /*68d0*/  PRMT R155, R161, 0x7610, R155 ;  /* 0x00007610a19b7816 */ /* 0x000fce000000009b */
.L_x_7096:
[----:B------:R-:W-:Y:S01]  /*68e0*/  MOV R161, R164 ;  /* 0x000000a400a17202 */ /* 0x000fe20000000f00 */
        /* <DEDUP_REMOVED lines=9> */
.L_x_7089:
[----:B------:R-:W-:Y:S05]  /*6980*/  BRA.U !UP3, `(.L_x_7098) ;  /* 0x000000010b347547 */ /* 0x000fea000b800000 */
[----:B------:R-:W-:Y:S01]  /*6990*/  PLOP3.LUT P6, PT, PT, PT, UP2, 0x80, 0x8 ;  /* 0x000000000008781c */ /* 0x000fe20003fcf028 */
[----:B01---5:R-:W-:Y:S01]  /*69a0*/  IMAD.MOV.U32 R164, RZ, RZ, R28 ;  /* 0x000000ffffa47224 */ /* 0x023fe200078e001c */
        /* <DEDUP_REMOVED lines=11> */
.L_x_7098:
[----:B------:R-:W-:Y:S05]  /*6a60*/  BRA.U !UP3, `(.L_x_7099) ;  /* 0x000000010b347547 */ /* 0x000fea000b800000 */
[----:B------:R-:W-:Y:S02]  /*6a70*/  PLOP3.LUT P6, PT, PT, PT, UP2, 0x80, 0x8 ;  /* 0x000000000008781c */ /* 0x000fe40003fcf028 */
[----:B------:R-:W-:Y:S02]  /*6a80*/  PLOP3.LUT P5, PT, PT, PT, UP2, 0x80, 0x8 ;  /* 0x000000000008781c */ /* 0x000fe40003faf028 */
[----:B01---5:R-:W-:-:S09]  /*6a90*/  MOV R164, R29 ;  /* 0x0000001d00a47202 */ /* 0x023fd20000000f00 */
        /* <DEDUP_REMOVED lines=10> */
.L_x_7099:
        /* <DEDUP_REMOVED lines=14> */
.L_x_7100:
        /* <DEDUP_REMOVED lines=14> */
.L_x_7101:
        /* <DEDUP_REMOVED lines=14> */
.L_x_7102:
        /* <DEDUP_REMOVED lines=14> */
.L_x_7103:
        /* <DEDUP_REMOVED lines=14> */
.L_x_7104:
[----:B------:R-:W-:Y:S05]  /*6fa0*/  BRA.U !UP3, `(.L_x_7097) ;  /* 0x0000000d0b407547 */ /* 0x000fea000b800000 */
[----:B------:R-:W-:Y:S02]  /*6fb0*/  PLOP3.LUT P6, PT, PT, PT, UP2, 0x80, 0x8 ;  /* 0x000000000008781c */ /* 0x000fe40003fcf028 */
[----:B------:R-:W-:Y:S02]  /*6fc0*/  PLOP3.LUT P5, PT, PT, PT, UP2, 0x80, 0x8 ;  /* 0x000000000008781c */ /* 0x000fe40003faf028 */
[----:B01---5:R-:W-:-:S09]  /*6fd0*/  MOV R164, R27 ;  /* 0x0000001b00a47202 */ /* 0x023fd20000000f00 */
        /* <DEDUP_REMOVED lines=12> */
.L_x_7088:
        /* <DEDUP_REMOVED lines=44> */
.L_x_7106:
[----:B------:R-:W-:Y:S05]  /*7360*/  BRA.U !UP3, `(.L_x_7107) ;  /* 0x000000010b187547 */ /* 0x000fea000b800000 */
[----:B------:R-:W-:Y:S01]  /*7370*/  FMUL.FTZ R156, R157, UR25 ;  /* 0x000000199d9c7c20 */ /* 0x000fe20008410000 */
[----:B-----5:R-:W-:-:S03]  /*7380*/  LOP3.LUT P5, RZ, R188, 0xff00, RZ, 0xc0, !PT ;  /* 0x0000ff00bcff7812 */ /* 0x020fc600078ac0ff */
[----:B------:R-:W-:-:S05]  /*7390*/  FMUL.FTZ R156, R156, UR24 ;  /* 0x000000189c9c7c20 */ /* 0x000fca0008410000 */
[----:B------:R-:W-:-:S04]  /*73a0*/  FSEL R156, R156, RZ, P5 ;  /* 0x000000ff9c9c7208 */ /* 0x000fc80002800000 */
[----:B------:R-:W-:-:S04]  /*73b0*/  F2FP.BF16.F32.PACK_AB R156, RZ, R156 ;  /* 0x0000009cff9c723e */ /* 0x000fc800000010ff */
[----:B------:R-:W-:-:S07]  /*73c0*/  PRMT R152, R152, 0x5410, R156 ;  /* 0x0000541098987816 */ /* 0x000fce000000009c */
.L_x_7107:
[----:B------:R-:W-:Y:S05]  /*73d0*/  BRA.U !UP3, `(.L_x_7108) ;  /* 0x000000010b187547 */ /* 0x000fea000b800000 */
[----:B------:R-:W-:Y:S01]  /*73e0*/  FMUL.FTZ R156, R158, UR25 ;  /* 0x000000199e9c7c20 */ /* 0x000fe20008410000 */
[----:B-----5:R-:W-:-:S03]  /*73f0*/  LOP3.LUT P5, RZ, R188, 0xff0000, RZ, 0xc0, !PT ;  /* 0x00ff0000bcff7812 */ /* 0x020fc600078ac0ff */
[----:B------:R-:W-:-:S05]  /*7400*/  FMUL.FTZ R156, R156, UR24 ;  /* 0x000000189c9c7c20 */ /* 0x000fca0008410000 */
[----:B------:R-:W-:-:S04]  /*7410*/  FSEL R156, R156, RZ, P5 ;  /* 0x000000ff9c9c7208 */ /* 0x000fc80002800000 */
[----:B------:R-:W-:-:S04]  /*7420*/  F2FP.BF16.F32.PACK_AB R156, RZ, R156 ;  /* 0x0000009cff9c723e */ /* 0x000fc800000010ff */
[----:B------:R-:W-:-:S07]  /*7430*/  PRMT R153, R156, 0x7610, R153 ;  /* 0x000076109c997816 */ /* 0x000fce0000000099 */
.L_x_7108:
[----:B------:R-:W-:Y:S05]  /*7440*/  BRA.U !UP3, `(.L_x_7109) ;  /* 0x000000010b187547 */ /* 0x000fea000b800000 */
[----:B------:R-:W-:Y:S01]  /*7450*/  FMUL.FTZ R156, R159, UR25 ;  /* 0x000000199f9c7c20 */ /* 0x000fe20008410000 */
[----:B-----5:R-:W-:-:S03]  /*7460*/  LOP3.LUT P5, RZ, R188, 0xff000000, RZ, 0xc0, !PT ;  /* 0xff000000bcff7812 */ /* 0x020fc600078ac0ff */
[----:B------:R-:W-:-:S05]  /*7470*/  FMUL.FTZ R156, R156, UR24 ;  /* 0x000000189c9c7c20 */ /* 0x000fca0008410000 */
[----:B------:R-:W-:-:S04]  /*7480*/  FSEL R156, R156, RZ, P5 ;  /* 0x000000ff9c9c7208 */ /* 0x000fc80002800000 */
[----:B------:R-:W-:-:S04]  /*7490*/  F2FP.BF16.F32.PACK_AB R156, RZ, R156 ;  /* 0x0000009cff9c723e */ /* 0x000fc800000010ff */
[----:B------:R-:W-:-:S07]  /*74a0*/  PRMT R153, R153, 0x5410, R156 ;  /* 0x0000541099997816 */ /* 0x000fce000000009c */
.L_x_7109:
[----:B------:R-:W-:Y:S05]  /*74b0*/  BRA.U !UP3, `(.L_x_7110) ;  /* 0x000000010b187547 */ /* 0x000fea000b800000 */
[----:B------:R-:W-:Y:S01]  /*74c0*/  FMUL.FTZ R156, R160, UR25 ;  /* 0x00000019a09c7c20 */ /* 0x000fe20008410000 */
[----:B-----5:R-:W-:-:S03]  /*74d0*/  LOP3.LUT P5, RZ, R189, 0xff, RZ, 0xc0, !PT ;  /* 0x000000ffbdff7812 */ /* 0x020fc600078ac0ff */
[----:B------:R-:W-:-:S05]  /*74e0*/  FMUL.FTZ R156, R156, UR24 ;  /* 0x000000189c9c7c20 */ /* 0x000fca0008410000 */
[----:B------:R-:W-:-:S04]  /*74f0*/  FSEL R156, R156, RZ, P5 ;  /* 0x000000ff9c9c7208 */ /* 0x000fc80002800000 */
[----:B------:R-:W-:-:S04]  /*7500*/  F2FP.BF16.F32.PACK_AB R156, RZ, R156 ;  /* 0x0000009cff9c723e */ /* 0x000fc800000010ff */
[----:B------:R-:W-:-:S07]  /*7510*/  PRMT R154, R156, 0x7610, R154 ;  /* 0x000076109c9a7816 */ /* 0x000fce000000009a */
.L_x_7110:
[----:B------:R-:W-:Y:S05]  /*7520*/  BRA.U !UP3, `(.L_x_7111) ;  /* 0x000000010b187547 */ /* 0x000fea000b800000 */
[----:B------:R-:W-:Y:S01]  /*7530*/  FMUL.FTZ R156, R161, UR25 ;  /* 0x00000019a19c7c20 */ /* 0x000fe20008410000 */
[----:B-----5:R-:W-:-:S03]  /*7540*/  LOP3.LUT P5, RZ, R189, 0xff00, RZ, 0xc0, !PT ;  /* 0x0000ff00bdff7812 */ /* 0x020fc600078ac0ff */
[----:B------:R-:W-:-:S05]  /*7550*/  FMUL.FTZ R156, R156, UR24 ;  /* 0x000000189c9c7c20 */ /* 0x000fca0008410000 */
[----:B------:R-:W-:-:S04]  /*7560*/  FSEL R156, R156, RZ, P5 ;  /* 0x000000ff9c9c7208 */ /* 0x000fc80002800000 */
[----:B------:R-:W-:-:S04]  /*7570*/  F2FP.BF16.F32.PACK_AB R156, RZ, R156 ;  /* 0x0000009cff9c723e */ /* 0x000fc800000010ff */
[----:B------:R-:W-:-:S07]  /*7580*/  PRMT R154, R154, 0x5410, R156 ;  /* 0x000054109a9a7816 */ /* 0x000fce000000009c */
.L_x_7111:
[----:B------:R-:W-:Y:S05]  /*7590*/  BRA.U !UP3, `(.L_x_7112) ;  /* 0x000000010b187547 */ /* 0x000fea000b800000 */
[----:B------:R-:W-:Y:S01]  /*75a0*/  FMUL.FTZ R156, R162, UR25 ;  /* 0x00000019a29c7c20 */ /* 0x000fe20008410000 */
[----:B-----5:R-:W-:-:S03]  /*75b0*/  LOP3.LUT P5, RZ, R189, 0xff0000, RZ, 0xc0, !PT ;  /* 0x00ff0000bdff7812 */ /* 0x020fc600078ac0ff */
[----:B------:R-:W-:-:S05]  /*75c0*/  FMUL.FTZ R156, R156, UR24 ;  /* 0x000000189c9c7c20 */ /* 0x000fca0008410000 */
[----:B------:R-:W-:-:S04]  /*75d0*/  FSEL R156, R156, RZ, P5 ;  /* 0x000000ff9c9c7208 */ /* 0x000fc80002800000 */
[----:B------:R-:W-:-:S04]  /*75e0*/  F2FP.BF16.F32.PACK_AB R156, RZ, R156 ;  /* 0x0000009cff9c723e */ /* 0x000fc800000010ff */
[----:B------:R-:W-:-:S07]  /*75f0*/  PRMT R155, R156, 0x7610, R155 ;  /* 0x000076109c9b7816 */ /* 0x000fce000000009b */
.L_x_7112:
        /* <DEDUP_REMOVED lines=10> */
.L_x_7105:
        /* <DEDUP_REMOVED lines=12> */
.L_x_7113:
        /* <DEDUP_REMOVED lines=12> */
.L_x_7114:
        /* <DEDUP_REMOVED lines=12> */
.L_x_7115:
        /* <DEDUP_REMOVED lines=12> */
.L_x_7116:
        /* <DEDUP_REMOVED lines=12> */
.L_x_7117:
        /* <DEDUP_REMOVED lines=12> */
.L_x_7118:
        /* <DEDUP_REMOVED lines=12> */
.L_x_7119:
        /* <DEDUP_REMOVED lines=13> */
.L_x_7097:
[----:B01----:R-:W0:Y:S01]  /*7cb0*/  @P0 LDC.64 R166, c[0x0][0x478] ;  /* 0x00011e00ffa60b82 */ /* 0x003e220000000a00 */
[----:B------:R-:W1:Y:S01]  /*7cc0*/  @UP3 LDCU.64 UR10, c[0x0][0x468] ;  /* 0x00008d00ff0a37ac */ /* 0x000e620008000a00 */
[----:B------:R-:W-:Y:S01]  /*7cd0*/  PLOP3.LUT P5, PT, PT, PT, UP3, 0x80, 0x8 ;  /* 0x000000000008781c */ /* 0x000fe20003faf038 */
[----:B------:R-:W-:Y:S01]  /*7ce0*/  HFMA2 R165, -RZ, RZ, 0, 9.5367431640625e-07 ;  /* 0x00000010ffa57431 */ /* 0x000fe200000001ff */
[----:B------:R-:W-:-:S11]  /*7cf0*/  PLOP3.LUT P6, PT, PT, PT, UP3, 0x80, 0x8 ;  /* 0x000000000008781c */ /* 0x000fd60003fcf038 */
[----:B-1----:R-:W-:-:S04]  /*7d00*/  @P5 IMAD.WIDE.U32 R164, R168, R165, UR10 ;  /* 0x0000000aa8a45e25 */ /* 0x002fc8000f8e00a5 */
[----:B------:R-:W-:Y:S02]  /*7d10*/  VIADD R168, R168, 0x100 ;  /* 0x00000100a8a87836 */ /* 0x000fe40000000000 */
[C---:B0-----:R-:W-:Y:S01]  /*7d20*/  @P0 IMAD.WIDE.U32 R166, R0.reuse, 0x20, R166 ;  /* 0x0000002000a60825 */ /* 0x041fe200078e00a6 */
[----:B------:R-:W-:-:S04]  /*7d30*/  IADD3 R0, PT, PT, R0, 0x100, RZ ;  /* 0x0000010000007810 */ /* 0x000fc80007ffe0ff */
[----:B------:R2:W-:Y:S04]  /*7d40*/  @P0 STG.E.128 desc[UR14][R166.64], R156 ;  /* 0x0000009ca6000986 */ /* 0x0005e8000c101d0e */
[----:B------:R2:W-:Y:S04]  /*7d50*/  @P0 STG.E.128 desc[UR14][R166.64+0x10], R160 ;  /* 0x000010a0a6000986 */ /* 0x0005e8000c101d0e */
[----:B------:R2:W-:Y:S02]  /*7d60*/  @P6 STG.E.128 desc[UR14][R164.64], R152 ;  /* 0x00000098a4006986 */ /* 0x0005e4000c101d0e */
.L_x_7087:
[----:B------:R-:W-:Y:S05]  /*7d70*/  BSYNC.RECONVERGENT B0 ;  /* 0x0000000000007941 */ /* 0x000fea0003800200 */
.L_x_7086:
        /* <DEDUP_REMOVED lines=10> */
[----:B012--5:R-:W-:Y:S01]  /*7e20*/  IMAD.MOV.U32 R164, RZ, RZ, R149 ;  /* 0x000000ffffa47224 */ /* 0x027fe200078e0095 */
        /* <DEDUP_REMOVED lines=61> */
.L_x_7124:
[----:B------:R-:W-:Y:S05]  /*8200*/  BRA.U !UP3, `(.L_x_7125) ;  /* 0x000000010b187547 */ /* 0x000fea000b800000 */
[----:B------:R-:W-:Y:S01]  /*8210*/  FMUL.FTZ R161, R157, UR25 ;  /* 0x000000199da17c20 */ /* 0x000fe20008410000 */
[----:B------:R-:W-:-:S03]  /*8220*/  LOP3.LUT P5, RZ, R194, 0xff00, RZ, 0xc0, !PT ;  /* 0x0000ff00c2ff7812 */ /* 0x000fc600078ac0ff */
[----:B------:R-:W-:-:S05]  /*8230*/  FMUL.FTZ R161, R161, UR24 ;  /* 0x00000018a1a17c20 */ /* 0x000fca0008410000 */
[----:B------:R-:W-:-:S04]  /*8240*/  FSEL R161, R161, RZ, P5 ;  /* 0x000000ffa1a17208 */ /* 0x000fc80002800000 */
[----:B------:R-:W-:-:S04]  /*8250*/  F2FP.BF16.F32.PACK_AB R161, RZ, R161 ;  /* 0x000000a1ffa1723e */ /* 0x000fc800000010ff */
[----:B------:R-:W-:-:S07]  /*8260*/  PRMT R152, R152, 0x5410, R161 ;  /* 0x0000541098987816 */ /* 0x000fce00000000a1 */
.L_x_7125:
[----:B------:R-:W-:Y:S05]  /*8270*/  BRA.U !UP3, `(.L_x_7126) ;  /* 0x000000010b187547 */ /* 0x000fea000b800000 */
[----:B------:R-:W-:Y:S01]  /*8280*/  FMUL.FTZ R161, R158, UR25 ;  /* 0x000000199ea17c20 */ /* 0x000fe20008410000 */
[----:B------:R-:W-:-:S03]  /*8290*/  LOP3.LUT P5, RZ, R194, 0xff0000, RZ, 0xc0, !PT ;  /* 0x00ff0000c2ff7812 */ /* 0x000fc600078ac0ff */
[----:B------:R-:W-:-:S05]  /*82a0*/  FMUL.FTZ R161, R161, UR24 ;  /* 0x00000018a1a17c20 */ /* 0x000fca0008410000 */
[----:B------:R-:W-:-:S04]  /*82b0*/  FSEL R161, R161, RZ, P5 ;  /* 0x000000ffa1a17208 */ /* 0x000fc80002800000 */
[----:B------:R-:W-:-:S04]  /*82c0*/  F2FP.BF16.F32.PACK_AB R161, RZ, R161 ;  /* 0x000000a1ffa1723e */ /* 0x000fc800000010ff */
[----:B------:R-:W-:-:S07]  /*82d0*/  PRMT R153, R161, 0x7610, R153 ;  /* 0x00007610a1997816 */ /* 0x000fce0000000099 */
.L_x_7126:
[----:B------:R-:W-:Y:S05]  /*82e0*/  BRA.U !UP3, `(.L_x_7127) ;  /* 0x000000010b187547 */ /* 0x000fea000b800000 */
[----:B------:R-:W-:Y:S01]  /*82f0*/  FMUL.FTZ R161, R159, UR25 ;  /* 0x000000199fa17c20 */ /* 0x000fe20008410000 */
[----:B------:R-:W-:-:S03]  /*8300*/  LOP3.LUT P5, RZ, R194, 0xff000000, RZ, 0xc0, !PT ;  /* 0xff000000c2ff7812 */ /* 0x000fc600078ac0ff */
[----:B------:R-:W-:-:S05]  /*8310*/  FMUL.FTZ R161, R161, UR24 ;  /* 0x00000018a1a17c20 */ /* 0x000fca0008410000 */
[----:B------:R-:W-:-:S04]  /*8320*/  FSEL R161, R161, RZ, P5 ;  /* 0x000000ffa1a17208 */ /* 0x000fc80002800000 */
[----:B------:R-:W-:-:S04]  /*8330*/  F2FP.BF16.F32.PACK_AB R161, RZ, R161 ;  /* 0x000000a1ffa1723e */ /* 0x000fc800000010ff */
[----:B------:R-:W-:-:S07]  /*8340*/  PRMT R153, R153, 0x5410, R161 ;  /* 0x0000541099997816 */ /* 0x000fce00000000a1 */
.L_x_7127:
[----:B------:R-:W-:Y:S05]  /*8350*/  BRA.U !UP3, `(.L_x_7128) ;  /* 0x000000010b187547 */ /* 0x000fea000b800000 */
[----:B------:R-:W-:Y:S01]  /*8360*/  FMUL.FTZ R161, R160, UR25 ;  /* 0x00000019a0a17c20 */ /* 0x000fe20008410000 */
[----:B------:R-:W-:-:S03]  /*8370*/  LOP3.LUT P5, RZ, R195, 0xff, RZ, 0xc0, !PT ;  /* 0x000000ffc3ff7812 */ /* 0x000fc600078ac0ff */
[----:B------:R-:W-:-:S05]  /*8380*/  FMUL.FTZ R161, R161, UR24 ;  /* 0x00000018a1a17c20 */ /* 0x000fca0008410000 */
[----:B------:R-:W-:-:S04]  /*8390*/  FSEL R161, R161, RZ, P5 ;  /* 0x000000ffa1a17208 */ /* 0x000fc80002800000 */
[----:B------:R-:W-:-:S04]  /*83a0*/  F2FP.BF16.F32.PACK_AB R161, RZ, R161 ;  /* 0x000000a1ffa1723e */ /* 0x000fc800000010ff */
[----:B------:R-:W-:-:S07]  /*83b0*/  PRMT R154, R161, 0x7610, R154 ;  /* 0x00007610a19a7816 */ /* 0x000fce000000009a */
.L_x_7128:
[----:B------:R-:W-:Y:S05]  /*83c0*/  BRA.U !UP3, `(.L_x_7129) ;  /* 0x000000010b187547 */ /* 0x000fea000b800000 */
[----:B------:R-:W-:Y:S01]  /*83d0*/  FMUL.FTZ R161, R164, UR25 ;  /* 0x00000019a4a17c20 */ /* 0x000fe20008410000 */
[----:B------:R-:W-:-:S03]  /*83e0*/  LOP3.LUT P5, RZ, R195, 0xff00, RZ, 0xc0, !PT ;  /* 0x0000ff00c3ff7812 */ /* 0x000fc600078ac0ff */
[----:B------:R-:W-:-:S05]  /*83f0*/  FMUL.FTZ R161, R161, UR24 ;  /* 0x00000018a1a17c20 */ /* 0x000fca0008410000 */
[----:B------:R-:W-:-:S04]  /*8400*/  FSEL R161, R161, RZ, P5 ;  /* 0x000000ffa1a17208 */ /* 0x000fc80002800000 */
[----:B------:R-:W-:-:S04]  /*8410*/  F2FP.BF16.F32.PACK_AB R161, RZ, R161 ;  /* 0x000000a1ffa1723e */ /* 0x000fc800000010ff */
[----:B------:R-:W-:-:S07]  /*8420*/  PRMT R154, R154, 0x5410, R161 ;  /* 0x000054109a9a7816 */ /* 0x000fce00000000a1 */
.L_x_7129:
[----:B------:R-:W-:Y:S05]  /*8430*/  BRA.U !UP3, `(.L_x_7130) ;  /* 0x000000010b187547 */ /* 0x000fea000b800000 */
[----:B------:R-:W-:Y:S01]  /*8440*/  FMUL.FTZ R161, R162, UR25 ;  /* 0x00000019a2a17c20 */ /* 0x000fe20008410000 */
[----:B------:R-:W-:-:S03]  /*8450*/  LOP3.LUT P5, RZ, R195, 0xff0000, RZ, 0xc0, !PT ;  /* 0x00ff0000c3ff7812 */ /* 0x000fc600078ac0ff */
[----:B------:R-:W-:-:S05]  /*8460*/  FMUL.FTZ R161, R161, UR24 ;  /* 0x00000018a1a17c20 */ /* 0x000fca0008410000 */
[----:B------:R-:W-:-:S04]  /*8470*/  FSEL R161, R161, RZ, P5 ;  /* 0x000000ffa1a17208 */ /* 0x000fc80002800000 */
[----:B------:R-:W-:-:S04]  /*8480*/  F2FP.BF16.F32.PACK_AB R161, RZ, R161 ;  /* 0x000000a1ffa1723e */ /* 0x000fc800000010ff */
[----:B------:R-:W-:-:S07]  /*8490*/  PRMT R155, R161, 0x7610, R155 ;  /* 0x00007610a19b7816 */ /* 0x000fce000000009b */
.L_x_7130:
        /* <DEDUP_REMOVED lines=10> */
.L_x_7123:
[----:B------:R-:W-:Y:S05]  /*8540*/  BRA.U !UP3, `(.L_x_7132) ;  /* 0x000000010b347547 */ /* 0x000fea000b800000 */
[----:B------:R-:W-:Y:S02]  /*8550*/  PLOP3.LUT P6, PT, PT, PT, UP2, 0x80, 0x8 ;  /* 0x000000000008781c */ /* 0x000fe40003fcf028 */
[----:B------:R-:W-:Y:S02]  /*8560*/  PLOP3.LUT P5, PT, PT, PT, UP2, 0x80, 0x8 ;  /* 0x000000000008781c */ /* 0x000fe40003faf028 */
[----:B012--5:R-:W-:-:S09]  /*8570*/  MOV R164, R144 ;  /* 0x0000009000a47202 */ /* 0x027fd20000000f00 */
        /* <DEDUP_REMOVED lines=10> */
.L_x_7132:
[----:B------:R-:W-:Y:S05]  /*8620*/  BRA.U !UP3, `(.L_x_7133) ;  /* 0x000000010b347547 */ /* 0x000fea000b800000 */
[----:B------:R-:W-:Y:S01]  /*8630*/  PLOP3.LUT P6, PT, PT, PT, UP2, 0x80, 0x8 ;  /* 0x000000000008781c */ /* 0x000fe20003fcf028 */
[----:B012--5:R-:W-:Y:S01]  /*8640*/  IMAD.MOV.U32 R164, RZ, RZ, R145 ;  /* 0x000000ffffa47224 */ /* 0x027fe200078e0091 */
        /* <DEDUP_REMOVED lines=11> */
.L_x_7133:
        /* <DEDUP_REMOVED lines=14> */
.L_x_7134:
        /* <DEDUP_REMOVED lines=14> */
.L_x_7135:
        /* <DEDUP_REMOVED lines=14> */
.L_x_7136:
        /* <DEDUP_REMOVED lines=14> */
.L_x_7137:
        /* <DEDUP_REMOVED lines=14> */
.L_x_7138:
[----:B------:R-:W-:Y:S05]  /*8b60*/  BRA.U !UP3, `(.L_x_7131) ;  /* 0x0000000d0b447547 */ /* 0x000fea000b800000 */
[----:B------:R-:W-:Y:S01]  /*8b70*/  PLOP3.LUT P6, PT, PT, PT, UP2, 0x80, 0x8 ;  /* 0x000000000008781c */ /* 0x000fe20003fcf028 */
[----:B012--5:R-:W-:Y:S01]  /*8b80*/  IMAD.MOV.U32 R164, RZ, RZ, R151 ;  /* 0x000000ffffa47224 */ /* 0x027fe200078e0097 */
        /* <DEDUP_REMOVED lines=13> */
.L_x_7122:
        /* <DEDUP_REMOVED lines=20> */
[----:B------:R-:W-:Y:S01]  /*8da0*/  ISETP.LT.AND P5, PT, RZ, UR33, PT ;  /* 0x00000021ff007c0c */ /* 0x000fe2000bfa1270 */
        /* <DEDUP_REMOVED lines=23> */
.L_x_7140:
[----:B------:R-:W-:Y:S05]  /*8f20*/  BRA.U !UP3, `(.L_x_7141) ;  /* 0x000000010b187547 */ /* 0x000fea000b800000 */
[----:B------:R-:W-:Y:S01]  /*8f30*/  FMUL.FTZ R156, R157, UR25 ;  /* 0x000000199d9c7c20 */ /* 0x000fe20008410000 */
[----:B-----5:R-:W-:-:S03]  /*8f40*/  LOP3.LUT P5, RZ, R194, 0xff00, RZ, 0xc0, !PT ;  /* 0x0000ff00c2ff7812 */ /* 0x020fc600078ac0ff */
[----:B------:R-:W-:-:S05]  /*8f50*/  FMUL.FTZ R156, R156, UR24 ;  /* 0x000000189c9c7c20 */ /* 0x000fca0008410000 */
[----:B------:R-:W-:-:S04]  /*8f60*/  FSEL R156, R156, RZ, P5 ;  /* 0x000000ff9c9c7208 */ /* 0x000fc80002800000 */
[----:B------:R-:W-:-:S04]  /*8f70*/  F2FP.BF16.F32.PACK_AB R156, RZ, R156 ;  /* 0x0000009cff9c723e */ /* 0x000fc800000010ff */
[----:B------:R-:W-:-:S07]  /*8f80*/  PRMT R152, R152, 0x5410, R156 ;  /* 0x0000541098987816 */ /* 0x000fce000000009c */
.L_x_7141:
[----:B------:R-:W-:Y:S05]  /*8f90*/  BRA.U !UP3, `(.L_x_7142) ;  /* 0x000000010b187547 */ /* 0x000fea000b800000 */
[----:B------:R-:W-:Y:S01]  /*8fa0*/  FMUL.FTZ R156, R158, UR25 ;  /* 0x000000199e9c7c20 */ /* 0x000fe20008410000 */
[----:B-----5:R-:W-:-:S03]  /*8fb0*/  LOP3.LUT P5, RZ, R194, 0xff0000, RZ, 0xc0, !PT ;  /* 0x00ff0000c2ff7812 */ /* 0x020fc600078ac0ff */
[----:B------:R-:W-:-:S05]  /*8fc0*/  FMUL.FTZ R156, R156, UR24 ;  /* 0x000000189c9c7c20 */ /* 0x000fca0008410000 */
[----:B------:R-:W-:-:S04]  /*8fd0*/  FSEL R156, R156, RZ, P5 ;  /* 0x000000ff9c9c7208 */ /* 0x000fc80002800000 */
[----:B------:R-:W-:-:S04]  /*8fe0*/  F2FP.BF16.F32.PACK_AB R156, RZ, R156 ;  /* 0x0000009cff9c723e */ /* 0x000fc800000010ff */
[----:B------:R-:W-:-:S07]  /*8ff0*/  PRMT R153, R156, 0x7610, R153 ;  /* 0x000076109c997816 */ /* 0x000fce0000000099 */
.L_x_7142:
[----:B------:R-:W-:Y:S05]  /*9000*/  BRA.U !UP3, `(.L_x_7143) ;  /* 0x000000010b187547 */ /* 0x000fea000b800000 */
[----:B------:R-:W-:Y:S01]  /*9010*/  FMUL.FTZ R156, R159, UR25 ;  /* 0x000000199f9c7c20 */ /* 0x000fe20008410000 */
[----:B-----5:R-:W-:-:S03]  /*9020*/  LOP3.LUT P5, RZ, R194, 0xff000000, RZ, 0xc0, !PT ;  /* 0xff000000c2ff7812 */ /* 0x020fc600078ac0ff */
[----:B------:R-:W-:-:S05]  /*9030*/  FMUL.FTZ R156, R156, UR24 ;  /* 0x000000189c9c7c20 */ /* 0x000fca0008410000 */
[----:B------:R-:W-:-:S04]  /*9040*/  FSEL R156, R156, RZ, P5 ;  /* 0x000000ff9c9c7208 */ /* 0x000fc80002800000 */
[----:B------:R-:W-:-:S04]  /*9050*/  F2FP.BF16.F32.PACK_AB R156, RZ, R156 ;  /* 0x0000009cff9c723e */ /* 0x000fc800000010ff */
[----:B------:R-:W-:-:S07]  /*9060*/  PRMT R153, R153, 0x5410, R156 ;  /* 0x0000541099997816 */ /* 0x000fce000000009c */
.L_x_7143:
[----:B------:R-:W-:Y:S05]  /*9070*/  BRA.U !UP3, `(.L_x_7144) ;  /* 0x000000010b187547 */ /* 0x000fea000b800000 */
[----:B------:R-:W-:Y:S01]  /*9080*/  FMUL.FTZ R156, R160, UR25 ;  /* 0x00000019a09c7c20 */ /* 0x000fe20008410000 */
[----:B-----5:R-:W-:-:S03]  /*9090*/  LOP3.LUT P5, RZ, R195, 0xff, RZ, 0xc0, !PT ;  /* 0x000000ffc3ff7812 */ /* 0x020fc600078ac0ff */
[----:B------:R-:W-:-:S05]  /*90a0*/  FMUL.FTZ R156, R156, UR24 ;  /* 0x000000189c9c7c20 */ /* 0x000fca0008410000 */
[----:B------:R-:W-:-:S04]  /*90b0*/  FSEL R156, R156, RZ, P5 ;  /* 0x000000ff9c9c7208 */ /* 0x000fc80002800000 */
[----:B------:R-:W-:-:S04]  /*90c0*/  F2FP.BF16.F32.PACK_AB R156, RZ, R156 ;  /* 0x0000009cff9c723e */ /* 0x000fc800000010ff */
[----:B------:R-:W-:-:S07]  /*90d0*/  PRMT R154, R156, 0x7610, R154 ;  /* 0x000076109c9a7816 */ /* 0x000fce000000009a */
.L_x_7144:
[----:B------:R-:W-:Y:S05]  /*90e0*/  BRA.U !UP3, `(.L_x_7145) ;  /* 0x000000010b187547 */ /* 0x000fea000b800000 */
[----:B------:R-:W-:Y:S01]  /*90f0*/  FMUL.FTZ R156, R161, UR25 ;  /* 0x00000019a19c7c20 */ /* 0x000fe20008410000 */
[----:B-----5:R-:W-:-:S03]  /*9100*/  LOP3.LUT P5, RZ, R195, 0xff00, RZ, 0xc0, !PT ;  /* 0x0000ff00c3ff7812 */ /* 0x020fc600078ac0ff */
[----:B------:R-:W-:-:S05]  /*9110*/  FMUL.FTZ R156, R156, UR24 ;  /* 0x000000189c9c7c20 */ /* 0x000fca0008410000 */
[----:B------:R-:W-:-:S04]  /*9120*/  FSEL R156, R156, RZ, P5 ;  /* 0x000000ff9c9c7208 */ /* 0x000fc80002800000 */
[----:B------:R-:W-:-:S04]  /*9130*/  F2FP.BF16.F32.PACK_AB R156, RZ, R156 ;  /* 0x0000009cff9c723e */ /* 0x000fc800000010ff */
[----:B------:R-:W-:-:S07]  /*9140*/  PRMT R154, R154, 0x5410, R156 ;  /* 0x000054109a9a7816 */ /* 0x000fce000000009c */
.L_x_7145:
[----:B------:R-:W-:Y:S05]  /*9150*/  BRA.U !UP3, `(.L_x_7146) ;  /* 0x000000010b187547 */ /* 0x000fea000b800000 */
[----:B------:R-:W-:Y:S01]  /*9160*/  FMUL.FTZ R156, R162, UR25 ;  /* 0x00000019a29c7c20 */ /* 0x000fe20008410000 */
[----:B-----5:R-:W-:-:S03]  /*9170*/  LOP3.LUT P5, RZ, R195, 0xff0000, RZ, 0xc0, !PT ;  /* 0x00ff0000c3ff7812 */ /* 0x020fc600078ac0ff */
[----:B------:R-:W-:-:S05]  /*9180*/  FMUL.FTZ R156, R156, UR24 ;  /* 0x000000189c9c7c20 */ /* 0x000fca0008410000 */
[----:B------:R-:W-:-:S04]  /*9190*/  FSEL R156, R156, RZ, P5 ;  /* 0x000000ff9c9c7208 */ /* 0x000fc80002800000 */
[----:B------:R-:W-:-:S04]  /*91a0*/  F2FP.BF16.F32.PACK_AB R156, RZ, R156 ;  /* 0x0000009cff9c723e */ /* 0x000fc800000010ff */
[----:B------:R-:W-:-:S07]  /*91b0*/  PRMT R155, R156, 0x7610, R155 ;  /* 0x000076109c9b7816 */ /* 0x000fce000000009b */
.L_x_7146:
[----:B------:R-:W-:Y:S01]  /*91c0*/  MOV R156, R163 ;  /* 0x000000a3009c7202 */ /* 0x000fe20000000f00 */
        /* <DEDUP_REMOVED lines=10> */
.L_x_7139:
        /* <DEDUP_REMOVED lines=12> */
.L_x_7147:
        /* <DEDUP_REMOVED lines=12> */
.L_x_7148:
        /* <DEDUP_REMOVED lines=12> */
.L_x_7149:
        /* <DEDUP_REMOVED lines=12> */
.L_x_7150:
        /* <DEDUP_REMOVED lines=12> */
.L_x_7151:
        /* <DEDUP_REMOVED lines=12> */
.L_x_7152:
        /* <DEDUP_REMOVED lines=12> */
.L_x_7153:
        /* <DEDUP_REMOVED lines=13> */
.L_x_7131:
[----:B012---:R-:W0:Y:S01]  /*9880*/  @P0 LDC.64 R166, c[0x0][0x478] ;  /* 0x00011e00ffa60b82 */ /* 0x007e220000000a00 */
[----:B------:R-:W1:Y:S01]  /*9890*/  @UP3 LDCU.64 UR10, c[0x0][0x468] ;  /* 0x00008d00ff0a37ac */ /* 0x000e620008000a00 */
[----:B------:R-:W-:Y:S01]  /*98a0*/  PLOP3.LUT P5, PT, PT, PT, UP3, 0x80, 0x8 ;  /* 0x000000000008781c */ /* 0x000fe20003faf038 */
[----:B------:R-:W-:Y:S01]  /*98b0*/  HFMA2 R165, -RZ, RZ, 0, 9.5367431640625e-07 ;  /* 0x00000010ffa57431 */ /* 0x000fe200000001ff */
[----:B------:R-:W-:-:S11]  /*98c0*/  PLOP3.LUT P6, PT, PT, PT, UP3, 0x80, 0x8 ;  /* 0x000000000008781c */ /* 0x000fd60003fcf038 */
[----:B-1----:R-:W-:-:S04]  /*98d0*/  @P5 IMAD.WIDE.U32 R164, R168, R165, UR10 ;  /* 0x0000000aa8a45e25 */ /* 0x002fc8000f8e00a5 */
[----:B0-----:R-:W-:-:S05]  /*98e0*/  @P0 IMAD.WIDE.U32 R166, R0, 0x20, R166 ;  /* 0x0000002000a60825 */ /* 0x001fca00078e00a6 */
[----:B------:R3:W-:Y:S04]  /*98f0*/  @P0 STG.E.128 desc[UR14][R166.64], R156 ;  /* 0x0000009ca6000986 */ /* 0x0007e8000c101d0e */
[----:B------:R3:W-:Y:S04]  /*9900*/  @P0 STG.E.128 desc[UR14][R166.64+0x10], R160 ;  /* 0x000010a0a6000986 */ /* 0x0007e8000c101d0e */
[----:B------:R3:W-:Y:S02]  /*9910*/  @P6 STG.E.128 desc[UR14][R164.64], R152 ;  /* 0x00000098a4006986 */ /* 0x0007e4000c101d0e */
.L_x_7121:
[----:B------:R-:W-:Y:S05]  /*9920*/  BSYNC.RECONVERGENT B0 ;  /* 0x0000000000007941 */ /* 0x000fea0003800200 */
.L_x_7120:
[----:B------:R-:W-:Y:S02]  /*9930*/  UIADD3 UR8, UPT, UPT, UR8, UR28, URZ ;  /* 0x0000001c08087290 */ /* 0x000fe4000fffe0ff */
[----:B------:R-:W-:Y:S02]  /*9940*/  UPLOP3.LUT UP1, UPT, UPT, UPT, UP1, 0x40, 0x4 ;  /* 0x000000000004789c */ /* 0x000fe40003f2e810 */
[----:B------:R-:W-:-:S09]  /*9950*/  UISETP.GE.AND UP0, UPT, UR8, UR29, UPT ;  /* 0x0000001d0800728c */ /* 0x000fd2000bf06270 */
[----:B------:R-:W-:Y:S05]  /*9960*/  BRA.U !UP0, `(.L_x_7154) ;  /* 0xffffff6d08647547 */ /* 0x000fea000b83ffff */
.L_x_7005:
[----:B------:R-:W4:Y:S01]  /*9970*/  LDC.64 R4, c[0x0][0x440] ;  /* 0x00011000ff047b82 */ /* 0x000f220000000a00 */
[----:B------:R-:W-:-:S06]  /*9980*/  UIMAD UR9, UR6, UR7, URZ ;  /* 0x00000007060972a4 */ /* 0x000fcc000f8e02ff */
[----:B------:R-:W-:Y:S01]  /*9990*/  IMAD.U32 R0, RZ, RZ, UR9 ;  /* 0x00000009ff007e24 */ /* 0x000fe2000f8e00ff */
[----:B------:R-:W0:Y:S04]  /*99a0*/  LDC.64 R6, c[0x0][0x448] ;  /* 0x00011200ff067b82 */ /* 0x000e280000000a00 */
[----:B------:R-:W-:-:S04]  /*99b0*/  LEA.HI R17, R0, R3, RZ, 0x1d ;  /* 0x0000000300117211 */ /* 0x000fc800078fe8ff */
[----:B------:R-:W1:Y:S08]  /*99c0*/  LDC.64 R8, c[0x0][0x440] ;  /* 0x00011000ff087b82 */ /* 0x000e700000000a00 */
[----:B------:R-:W2:Y:S01]  /*99d0*/  LDC.64 R10, c[0x0][0x448] ;  /* 0x00011200ff0a7b82 */ /* 0x000ea20000000a00 */
[----:B----4-:R-:W-:-:S05]  /*99e0*/  @P4 IMAD.WIDE.U32 R2, R17, 0x20, R4 ;  /* 0x0000002011024825 */ /* 0x010fca00078e0004 */
[----:B------:R4:W-:Y:S02]  /*99f0*/  @P4 STG.E.128 desc[UR14][R2.64], R76 ;  /* 0x0000004c02004986 */ /* 0x0009e4000c101d0e */
[----:B------:R-:W3:Y:S01]  /*9a00*/  LDC.64 R12, c[0x0][0x440] ;  /* 0x00011000ff0c7b82 */ /* 0x000ee20000000a00 */
[C---:B0-----:R-:W-:Y:S01]  /*9a10*/  @P4 IMAD.WIDE.U32 R4, R17.reuse, 0x20, R6 ;  /* 0x0000002011044825 */ /* 0x041fe200078e0006 */
[----:B------:R-:W-:Y:S01]  /*9a20*/  @P4 IADD3 R17, PT, PT, R17, 0x100, RZ ;  /* 0x0000010011114810 */ /* 0x000fe20007ffe0ff */
[----:B------:R4:W-:Y:S04]  /*9a30*/  @P4 STG.E.128 desc[UR14][R2.64+0x10], R72 ;  /* 0x0000104802004986 */ /* 0x0009e8000c101d0e */
[----:B------:R4:W-:Y:S01]  /*9a40*/  @P4 STG.E.128 desc[UR14][R4.64], R108 ;  /* 0x0000006c04004986 */ /* 0x0009e2000c101d0e */
[----:B------:R-:W0:Y:S01]  /*9a50*/  LDC.64 R14, c[0x0][0x448] ;  /* 0x00011200ff0e7b82 */ /* 0x000e220000000a00 */
[----:B-1----:R-:W-:-:S02]  /*9a60*/  @P1 IMAD.WIDE.U32 R8, R17, 0x20, R8 ;  /* 0x0000002011081825 */ /* 0x002fc400078e0008 */
[----:B------:R4:W-:Y:S04]  /*9a70*/  @P4 STG.E.128 desc[UR14][R4.64+0x10], R104 ;  /* 0x0000106804004986 */ /* 0x0009e8000c101d0e */
[----:B------:R4:W-:Y:S01]  /*9a80*/  @P1 STG.E.128 desc[UR14][R8.64], R68 ;  /* 0x0000004408001986 */ /* 0x0009e2000c101d0e */
[----:B--2---:R-:W-:-:S03]  /*9a90*/  @P1 IMAD.WIDE.U32 R10, R17, 0x20, R10 ;  /* 0x00000020110a1825 */ /* 0x004fc600078e000a */
[----:B------:R4:W-:Y:S01]  /*9aa0*/  @P1 STG.E.128 desc[UR14][R8.64+0x10], R64 ;  /* 0x0000104008001986 */ /* 0x0009e2000c101d0e */
[----:B------:R-:W-:-:S03]  /*9ab0*/  @P1 VIADD R17, R17, 0x100 ;  /* 0x0000010011111836 */ /* 0x000fc60000000000 */
[----:B------:R4:W-:Y:S01]  /*9ac0*/  @P1 STG.E.128 desc[UR14][R10.64], R100 ;  /* 0x000000640a001986 */ /* 0x0009e2000c101d0e */
[----:B---3--:R-:W-:-:S03]  /*9ad0*/  @P2 IMAD.WIDE.U32 R12, R17, 0x20, R12 ;  /* 0x00000020110c2825 */ /* 0x008fc600078e000c */
[----:B------:R4:W-:Y:S04]  /*9ae0*/  @P1 STG.E.128 desc[UR14][R10.64+0x10], R96 ;  /* 0x000010600a001986 */ /* 0x0009e8000c101d0e */
[----:B------:R4:W-:Y:S01]  /*9af0*/  @P2 STG.E.128 desc[UR14][R12.64], R60 ;  /* 0x0000003c0c002986 */ /* 0x0009e2000c101d0e */
[----:B0-----:R-:W-:-:S03]  /*9b00*/  @P2 IMAD.WIDE.U32 R14, R17, 0x20, R14 ;  /* 0x00000020110e2825 */ /* 0x001fc600078e000e */
[----:B------:R4:W-:Y:S04]  /*9b10*/  @P2 STG.E.128 desc[UR14][R12.64+0x10], R56 ;  /* 0x000010380c002986 */ /* 0x0009e8000c101d0e */
[----:B------:R4:W-:Y:S04]  /*9b20*/  @P2 STG.E.128 desc[UR14][R14.64], R92 ;  /* 0x0000005c0e002986 */ /* 0x0009e8000c101d0e */
[----:B------:R4:W-:Y:S01]  /*9b30*/  @P2 STG.E.128 desc[UR14][R14.64+0x10], R88 ;  /* 0x000010580e002986 */ /* 0x0009e2000c101d0e */
[----:B------:R-:W-:Y:S05]  /*9b40*/  @!P3 EXIT ;  /* 0x000000000000b94d */ /* 0x000fea0003800000 */
[----:B----4-:R-:W0:Y:S01]  /*9b50*/  LDC.64 R2, c[0x0][0x440] ;  /* 0x00011000ff027b82 */ /* 0x010e220000000a00 */
        /* <DEDUP_REMOVED lines=9> */
.L_x_7155:
        /* <DEDUP_REMOVED lines=9> */
.L_x_15669:


//--------------------- .text._ZN10layer_norm22ln_bwd_finalize_kernelINS_22Kernel_traits_finalizeILj8192Ef13__nv_bfloat16fS2_fjLb0ELj1024ELj4ENS_18Kernel_traits_baseILj8192EfS2_fS2_fjLj1024EEEEELb0ELb1EEEvNS_9BwdParamsE --------------------------
	.section	.text._ZN10layer_norm22ln_bwd_finalize_kernelINS_22Kernel_traits_finalizeILj8192Ef13__nv_bfloat16fS2_fjLb0ELj1024ELj4ENS_18Kernel_traits_baseILj8192EfS2_fS2_fjLj1024EEEEELb0ELb1EEEvNS_9BwdParamsE,"ax",@progbits
	.align	128
        .global         _ZN10layer_norm22ln_bwd_finalize_kernelINS_22Kernel_traits_finalizeILj8192Ef13__nv_bfloat16fS2_fjLb0ELj1024ELj4ENS_18Kernel_traits_baseILj8192EfS2_fS2_fjLj1024EEEEELb0ELb1EEEvNS_9BwdParamsE
        .type           _ZN10layer_norm22ln_bwd_finalize_kernelINS_22Kernel_traits_finalizeILj8192Ef13__nv_bfloat16fS2_fjLb0ELj1024ELj4ENS_18Kernel_traits_baseILj8192EfS2_fS2_fjLj1024EEEEELb0ELb1EEEvNS_9BwdParamsE,@function
        .size           _ZN10layer_norm22ln_bwd_finalize_kernelINS_22Kernel_traits_finalizeILj8192Ef13__nv_bfloat16fS2_fjLb0ELj1024ELj4ENS_18Kernel_traits_baseILj8192EfS2_fS2_fjLj1024EEEEELb0ELb1EEEvNS_9BwdParamsE,(.L_x_15670 - _ZN10layer_norm22ln_bwd_finalize_kernelINS_22Kernel_traits_finalizeILj8192Ef13__nv_bfloat16fS2_fjLb0ELj1024ELj4ENS_18Kernel_traits_baseILj8192EfS2_fS2_fjLj1024EEEEELb0ELb1EEEvNS_9BwdParamsE)
        .other          _ZN10layer_norm22ln_bwd_finalize_kernelINS_22Kernel_traits_finalizeILj8192Ef13__nv_bfloat16fS2_fjLb0ELj1024ELj4ENS_18Kernel_traits_baseILj8192EfS2_fS2_fjLj1024EEEEELb0ELb1EEEvNS_9BwdParamsE,@"STO_CUDA_ENTRY STV_DEFAULT"
_ZN10layer_norm22ln_bwd_finalize_kernelINS_22Kernel_traits_finalizeILj8192Ef13__nv_bfloat16fS2_fjLb0ELj1024ELj4ENS_18Kernel_traits_baseILj8192EfS2_fS2_fjLj1024EEEEELb0ELb1EEEvNS_9BwdParamsE:
.text._ZN10layer_norm22ln_bwd_finalize_kernelINS_22Kernel_traits_finalizeILj8192Ef13__nv_bfloat16fS2_fjLb0ELj1024ELj4ENS_18Kernel_traits_baseILj8192EfS2_fS2_fjLj1024EEEEELb0ELb1EEEvNS_9BwdParamsE:
        /* <DEDUP_REMOVED lines=81> */
.L_x_7160:
        /* <DEDUP_REMOVED lines=118> */
.L_x_7159:
[----:B------:R-:W-:Y:S05]  /*0c70*/  BSYNC.RECONVERGENT B1 ;  /* 0x0000000000017941 */ /* 0x000fea0003800200 */
.L_x_7158:
        /* <DEDUP_REMOVED lines=77> */
.L_x_7162:
[----:B------:R-:W-:Y:S05]  /*1150*/  BSYNC.RECONVERGENT B1 ;  /* 0x0000000000017941 */ /* 0x000fea0003800200 */
.L_x_7161:
        /* <DEDUP_REMOVED lines=38> */
.L_x_7164:
[----:B------:R-:W-:Y:S05]  /*13c0*/  BSYNC.RECONVERGENT B1 ;  /* 0x0000000000017941 */ /* 0x000fea0003800200 */
.L_x_7163:
        /* <DEDUP_REMOVED lines=8> */
.L_x_7165:
        /* <DEDUP_REMOVED lines=10> */
.L_x_7157:
[----:B------:R-:W-:Y:S05]  /*14f0*/  BSYNC.RECONVERGENT B0 ;  /* 0x0000000000007941 */ /* 0x000fea0003800200 */
.L_x_7156:
        /* <DEDUP_REMOVED lines=55> */
.L_x_7166:
        /* <DEDUP_REMOVED lines=9> */
.L_x_15670:


//--------------------- .text._ZN10layer_norm13ln_bwd_kernelINS_13Kernel_traitsIf13__nv_bfloat16fS2_fjLj8192ELj1ELj1ELj8ELj16ENS_18Kernel_traits_baseILj8192EfS2_fS2_fjLj256EEEEELb1ELb0ELb1ELb1EEEvNS_9BwdParamsE --------------------------
	.section	.text._ZN10layer_norm13ln_bwd_kernelINS_13Kernel_traitsIf13__nv_bfloat16fS2_fjLj8192ELj1ELj1ELj8ELj16ENS_18Kernel_traits_baseILj8192EfS2_fS2_fjLj256EEEEELb1ELb0ELb1ELb1EEEvNS_9BwdParamsE,"ax",@progbits
	.align	128
        .global         _ZN10layer_norm13ln_bwd_kernelINS_13Kernel_traitsIf13__nv_bfloat16fS2_fjLj8192ELj1ELj1ELj8ELj16ENS_18Kernel_traits_baseILj8192EfS2_fS2_fjLj256EEEEELb1ELb0ELb1ELb1EEEvNS_9BwdParamsE
        .type           _ZN10layer_norm13ln_bwd_kernelINS_13Kernel_traitsIf13__nv_bfloat16fS2_fjLj8192ELj1ELj1ELj8ELj16ENS_18Kernel_traits_baseILj8192EfS2_fS2_fjLj256EEEEELb1ELb0ELb1ELb1EEEvNS_9BwdParamsE,@function
        .size           _ZN10layer_norm13ln_bwd_kernelINS_13Kernel_traitsIf13__nv_bfloat16fS2_fjLj8192ELj1ELj1ELj8ELj16ENS_18Kernel_traits_baseILj8192EfS2_fS2_fjLj256EEEEELb1ELb0ELb1ELb1EEEvNS_9BwdParamsE,(.L_x_15671 - _ZN10layer_norm13ln_bwd_kernelINS_13Kernel_traitsIf13__nv_bfloat16fS2_fjLj8192ELj1ELj1ELj8ELj16ENS_18Kernel_traits_baseILj8192EfS2_fS2_fjLj256EEEEELb1ELb0ELb1ELb1EEEvNS_9BwdParamsE)
        .other          _ZN10layer_norm13ln_bwd_kernelINS_13Kernel_traitsIf13__nv_bfloat16fS2_fjLj8192ELj1ELj1ELj8ELj16ENS_18Kernel_traits_baseILj8192EfS2_fS2_fjLj256EEEEELb1ELb0ELb1ELb1EEEvNS_9BwdParamsE,@"STO_CUDA_ENTRY STV_DEFAULT"
_ZN10layer_norm13ln_bwd_kernelINS_13Kernel_traitsIf13__nv_bfloat16fS2_fjLj8192ELj1ELj1ELj8ELj16ENS_18Kernel_traits_baseILj8192EfS2_fS2_fjLj256EEEEELb1ELb0ELb1ELb1EEEvNS_9BwdParamsE:
.text._ZN10layer_norm13ln_bwd_kernelINS_13Kernel_traitsIf13__nv_bfloat16fS2_fjLj8192ELj1ELj1ELj8ELj16ENS_18Kernel_traits_baseILj8192EfS2_fS2_fjLj256EEEEELb1ELb0ELb1ELb1EEEvNS_9BwdParamsE:
        /* <DEDUP_REMOVED lines=58> */
.L_x_7301:
[----:B0-----:R-:W0:Y:S08]  /*03a0*/  LDC.64 R4, c[0x0][0x3f8] ;  /* 0x0000fe00ff047b82 */ /* 0x001e300000000a00 */
        /* <DEDUP_REMOVED lines=9> */
[----:B---3--:R-:W-:-:S13]  /*0440*/  ISETP.GE.AND P2, PT, R4, 0x1, PT ;  /* 0x000000010400780c */ /* 0x008fda0003f46270 */
[----:B01----:R-:W-:Y:S05]  /*0450*/  @!P2 BRA `(.L_x_7168) ;  /* 0x000000140084a947 */ /* 0x003fea0003800000 */
[----:B------:R-:W0:Y:S01]  /*0460*/  LDC R208, c[0x0][0x388] ;  /* 0x0000e200ffd07b82 */ /* 0x000e220000000800 */
[----:B------:R-:W-:Y:S01]  /*0470*/  IADD3 R7, PT, PT, R4, -0x1, RZ ;  /* 0xffffffff04077810 */ /* 0x000fe20007ffe0ff */
[----:B------:R-:W-:-:S06]  /*0480*/  IMAD.WIDE R14, R2, 0x4, R160 ;  /* 0x00000004020e7825 */ /* 0x000fcc00078e02a0 */
[----:B------:R-:W1:Y:S01]  /*0490*/  LDC.64 R180, c[0x0][0x3a8] ;  /* 0x0000ea00ffb47b82 */ /* 0x000e620000000a00 */
[----:B------:R2:W3:Y:S07]  /*04a0*/  LDG.E R14, desc[UR12][R14.64] ;  /* 0x0000000c0e0e7981 */ /* 0x0004ee000c1e1900 */
[----:B------:R-:W4:Y:S01]  /*04b0*/  LDC.64 R196, c[0x0][0x428] ;  /* 0x00010a00ffc47b82 */ /* 0x000f220000000a00 */
        /* <DEDUP_REMOVED lines=8> */
[C---:B------:R-:W-:Y:S01]  /*0540*/  IADD3 R219, PT, PT, R209.reuse, 0x300, RZ ;  /* 0x00000300d1db7810 */ /* 0x040fe20007ffe0ff */
[----:B-1----:R-:W-:-:S04]  /*0550*/  IMAD.WIDE.U32 R8, R209, 0x20, R180 ;  /* 0x00000020d1087825 */ /* 0x002fc800078e00b4 */
[----:B----4-:R-:W-:Y:S01]  /*0560*/  IMAD.WIDE.U32 R16, R7, 0x10, R196 ;  /* 0x0000001007107825 */ /* 0x010fe200078e00c4 */
[----:B------:R-:W4:Y:S01]  /*0570*/  LDG.E.128 R200, desc[UR12][R8.64] ;  /* 0x0000000c08c87981 */ /* 0x000f22000c1e1d00 */
[----:B--2---:R-:W-:-:S03]  /*0580*/  IADD3 R15, PT, PT, R209, 0x200, RZ ;  /* 0x00000200d10f7810 */ /* 0x004fc60007ffe0ff */
[----:B------:R0:W2:Y:S01]  /*0590*/  LDG.E.128 R160, desc[UR12][R8.64+0x10] ;  /* 0x0000100c08a07981 */ /* 0x0000a2000c1e1d00 */
[----:B------:R-:W-:-:S03]  /*05a0*/  IADD3 R213, PT, PT, R209, 0x100, RZ ;  /* 0x00000100d1d57810 */ /* 0x000fc60007ffe0ff */
[----:B------:R-:W2:Y:S01]  /*05b0*/  LDG.E.128 R16, desc[UR12][R16.64] ;  /* 0x0000000c10107981 */ /* 0x000ea2000c1e1d00 */
[----:B0-----:R-:W-:-:S04]  /*05c0*/  IMAD.WIDE.U32 R8, R219, 0x20, R180 ;  /* 0x00000020db087825 */ /* 0x001fc800078e00b4 */
[--C-:B------:R-:W-:Y:S01]  /*05d0*/  IMAD.WIDE.U32 R12, R15, 0x20, R180.reuse ;  /* 0x000000200f0c7825 */ /* 0x100fe200078e00b4 */
[----:B------:R-:W2:Y:S03]  /*05e0*/  LDG.E.128 R188, desc[UR12][R8.64+0x10] ;  /* 0x0000100c08bc7981 */ /* 0x000ea6000c1e1d00 */
[----:B------:R-:W-:Y:S01]  /*05f0*/  IMAD.WIDE.U32 R10, R213, 0x20, R180 ;  /* 0x00000020d50a7825 */ /* 0x000fe200078e00b4 */
[----:B------:R0:W2:Y:S04]  /*0600*/  LDG.E.128 R192, desc[UR12][R8.64] ;  /* 0x0000000c08c07981 */ /* 0x0000a8000c1e1d00 */
[----:B------:R-:W2:Y:S01]  /*0610*/  LDG.E.128 R180, desc[UR12][R12.64+0x10] ;  /* 0x0000100c0cb47981 */ /* 0x000ea2000c1e1d00 */
[----:B------:R-:W-:-:S03]  /*0620*/  IADD3 R165, PT, PT, R7, 0x100, RZ ;  /* 0x0000010007a57810 */ /* 0x000fc60007ffe0ff */
[----:B------:R-:W2:Y:S01]  /*0630*/  LDG.E.128 R184, desc[UR12][R10.64] ;  /* 0x0000000c0ab87981 */ /* 0x000ea2000c1e1d00 */
[C---:B------:R-:W-:Y:S02]  /*0640*/  IADD3 R177, PT, PT, R7.reuse, 0x200, RZ ;  /* 0x0000020007b17810 */ /* 0x040fe40007ffe0ff */
[----:B------:R-:W-:Y:S01]  /*0650*/  IADD3 R3, PT, PT, R7, 0x300, RZ ;  /* 0x0000030007037810 */ /* 0x000fe20007ffe0ff */
[--C-:B------:R-:W-:Y:S01]  /*0660*/  IMAD.WIDE.U32 R164, R165, 0x10, R196.reuse ;  /* 0x00000010a5a47825 */ /* 0x100fe200078e00c4 */
[----:B------:R-:W2:Y:S01]  /*0670*/  LDG.E.128 R168, desc[UR12][R10.64+0x10] ;  /* 0x0000100c0aa87981 */ /* 0x000ea2000c1e1d00 */
[----:B------:R-:W-:Y:S01]  /*0680*/  ISETP.NE.U32.AND P0, PT, RZ, UR6, PT ;  /* 0x00000006ff007c0c */ /* 0x000fe2000bf05070 */
[----:B0-----:R-:W0:Y:S01]  /*0690*/  LDC.64 R8, c[0x0][0x3b0] ;  /* 0x0000ec00ff087b82 */ /* 0x001e220000000a00 */
[--C-:B------:R-:W-:Y:S01]  /*06a0*/  IMAD.WIDE.U32 R176, R177, 0x10, R196.reuse ;  /* 0x00000010b1b07825 */ /* 0x100fe200078e00c4 */
[----:B------:R1:W2:Y:S03]  /*06b0*/  LDG.E.128 R172, desc[UR12][R12.64] ;  /* 0x0000000c0cac7981 */ /* 0x0002a6000c1e1d00 */
[----:B------:R-:W-:Y:S01]  /*06c0*/  IMAD.WIDE.U32 R196, R3, 0x10, R196 ;  /* 0x0000001003c47825 */ /* 0x000fe200078e00c4 */
[----:B------:R-:W2:Y:S04]  /*06d0*/  LDG.E.128 R164, desc[UR12][R164.64] ;  /* 0x0000000ca4a47981 */ /* 0x000ea8000c1e1d00 */
[----:B------:R-:W2:Y:S04]  /*06e0*/  LDG.E.128 R176, desc[UR12][R176.64] ;  /* 0x0000000cb0b07981 */ /* 0x000ea8000c1e1d00 */
[----:B------:R-:W2:Y:S01]  /*06f0*/  LDG.E.128 R196, desc[UR12][R196.64] ;  /* 0x0000000cc4c47981 */ /* 0x000ea2000c1e1d00 */
[----:B------:R-:W-:-:S04]  /*0700*/  MOV R7, UR7 ;  /* 0x0000000700077c02 */ /* 0x000fc80008000f00 */
[----:B------:R-:W-:Y:S02]  /*0710*/  ISETP.NE.AND.EX P0, PT, R7, RZ, PT, P0 ;  /* 0x000000ff0700720c */ /* 0x000fe40003f05300 */
[----:B-----5:R-:W-:-:S11]  /*0720*/  ISETP.GE.AND P3, PT, R5, 0x1, PT ;  /* 0x000000010500780c */ /* 0x020fd60003f66270 */
[----:B-1----:R-:W1:Y:S02]  /*0730*/  @P0 LDC.64 R12, c[0x0][0x438] ;  /* 0x00010e00ff0c0b82 */ /* 0x002e640000000a00 */
[----:B------:R-:W-:-:S05]  /*0740*/  @P3 IADD3 R3, PT, PT, R5, -0x1, RZ ;  /* 0xffffffff05033810 */ /* 0x000fca0007ffe0ff */
[----:B------:R-:W-:Y:S01]  /*0750*/  @P3 IMAD R3, R3, R208, RZ ;  /* 0x000000d003033224 */ /* 0x000fe200078e02ff */
[----:B------:R-:W-:Y:S01]  /*0760*/  MOV R211, RZ ;  /* 0x000000ff00d37202 */ /* 0x000fe20000000f00 */
[----:B------:R-:W0:Y:S03]  /*0770*/  @P0 LDC.64 R10, c[0x0][0x438] ;  /* 0x00010e00ff0a0b82 */ /* 0x000e260000000a00 */
[----:B------:R-:W-:-:S04]  /*0780*/  @P3 SHF.R.S32.HI R208, RZ, 0x1f, R3 ;  /* 0x0000001fffd03819 */ /* 0x000fc80000011403 */
[----:B------:R-:W-:Y:S01]  /*0790*/  @P3 LEA.HI R3, R208, R3, RZ, 0x3 ;  /* 0x00000003d0033211 */ /* 0x000fe200078f18ff */
[----:B------:R-:W0:Y:S03]  /*07a0*/  @P0 LDC.64 R204, c[0x0][0x438] ;  /* 0x00010e00ffcc0b82 */ /* 0x000e260000000a00 */
[----:B------:R-:W-:Y:S01]  /*07b0*/  @P3 LEA.HI.SX32 R211, R3, R0, 0x1d ;  /* 0x0000000003d33211 */ /* 0x000fe200078feaff */
[----:B-1----:R-:W-:-:S03]  /*07c0*/  @P0 IMAD.WIDE.U32 R12, R213, 0x20, R12 ;  /* 0x00000020d50c0825 */ /* 0x002fc600078e000c */
[C---:B------:R-:W-:Y:S01]  /*07d0*/  IADD3 R213, PT, PT, R211.reuse, 0x100, RZ ;  /* 0x00000100d3d57810 */ /* 0x040fe20007ffe0ff */
[----:B------:R-:W1:Y:S01]  /*07e0*/  @P0 LDC.64 R206, c[0x0][0x438] ;  /* 0x00010e00ffce0b82 */ /* 0x000e620000000a00 */
[C---:B------:R-:W-:Y:S02]  /*07f0*/  IADD3 R215, PT, PT, R211.reuse, 0x200, RZ ;  /* 0x00000200d3d77810 */ /* 0x040fe40007ffe0ff */
[C---:B------:R-:W-:Y:S01]  /*0800*/  IADD3 R217, PT, PT, R211.reuse, 0x300, RZ ;  /* 0x00000300d3d97810 */ /* 0x040fe20007ffe0ff */
[--C-:B0-----:R-:W-:Y:S01]  /*0810*/  IMAD.WIDE.U32 R210, R211, 0x8, R8.reuse ;  /* 0x00000008d3d27825 */ /* 0x101fe200078e0008 */
[----:B------:R-:W5:Y:S03]  /*0820*/  @P0 LDG.E.128 R40, desc[UR12][R12.64] ;  /* 0x0000000c0c280981 */ /* 0x000f66000c1e1d00 */
[--C-:B------:R-:W-:Y:S01]  /*0830*/  IMAD.WIDE.U32 R212, R213, 0x8, R8.reuse ;  /* 0x00000008d5d47825 */ /* 0x100fe200078e0008 */
[----:B------:R-:W5:Y:S03]  /*0840*/  @P0 LDG.E.128 R36, desc[UR12][R12.64+0x10] ;  /* 0x0000100c0c240981 */ /* 0x000f66000c1e1d00 */
[--C-:B------:R-:W-:Y:S01]  /*0850*/  IMAD.WIDE.U32 R214, R215, 0x8, R8.reuse ;  /* 0x00000008d7d67825 */ /* 0x100fe200078e0008 */
[----:B------:R-:W5:Y:S03]  /*0860*/  LDG.E.64 R210, desc[UR12][R210.64] ;  /* 0x0000000cd2d27981 */ /* 0x000f66000c1e1b00 */
[----:B------:R-:W-:Y:S01]  /*0870*/  IMAD.WIDE.U32 R216, R217, 0x8, R8 ;  /* 0x00000008d9d87825 */ /* 0x000fe200078e0008 */
[----:B------:R-:W5:Y:S04]  /*0880*/  LDG.E.64 R212, desc[UR12][R212.64] ;  /* 0x0000000cd4d47981 */ /* 0x000f68000c1e1b00 */
[----:B------:R-:W5:Y:S04]  /*0890*/  LDG.E.64 R214, desc[UR12][R214.64] ;  /* 0x0000000cd6d67981 */ /* 0x000f68000c1e1b00 */
[----:B------:R-:W5:Y:S01]  /*08a0*/  LDG.E.64 R216, desc[UR12][R216.64] ;  /* 0x0000000cd8d87981 */ /* 0x000f62000c1e1b00 */
[----:B------:R-:W-:-:S04]  /*08b0*/  @P0 IMAD.WIDE.U32 R10, R209, 0x20, R10 ;  /* 0x00000020d10a0825 */ /* 0x000fc800078e000a */
[----:B------:R-:W-:Y:S01]  /*08c0*/  @P0 IMAD.WIDE.U32 R204, R15, 0x20, R204 ;  /* 0x000000200fcc0825 */ /* 0x000fe200078e00cc */
[----:B------:R-:W5:Y:S03]  /*08d0*/  @P0 LDG.E.128 R48, desc[UR12][R10.64] ;  /* 0x0000000c0a300981 */ /* 0x000f66000c1e1d00 */
[----:B-1----:R-:W-:Y:S01]  /*08e0*/  @P0 IMAD.WIDE.U32 R206, R219, 0x20, R206 ;  /* 0x00000020dbce0825 */ /* 0x002fe200078e00ce */
[----:B------:R4:W5:Y:S04]  /*08f0*/  @P0 LDG.E.128 R44, desc[UR12][R10.64+0x10] ;  /* 0x0000100c0a2c0981 */ /* 0x000968000c1e1d00 */
[----:B------:R-:W5:Y:S04]  /*0900*/  @P0 LDG.E.128 R32, desc[UR12][R204.64] ;  /* 0x0000000ccc200981 */ /* 0x000f68000c1e1d00 */
[----:B------:R2:W5:Y:S04]  /*0910*/  @P0 LDG.E.128 R28, desc[UR12][R204.64+0x10] ;  /* 0x0000100ccc1c0981 */ /* 0x000568000c1e1d00 */
[----:B------:R-:W5:Y:S04]  /*0920*/  @P0 LDG.E.128 R24, desc[UR12][R206.64] ;  /* 0x0000000cce180981 */ /* 0x000f68000c1e1d00 */
[----:B------:R0:W5:Y:S01]  /*0930*/  @P0 LDG.E.128 R20, desc[UR12][R206.64+0x10] ;  /* 0x0000100cce140981 */ /* 0x000162000c1e1d00 */
[----:B------:R-:W-:-:S04]  /*0940*/  ISETP.NE.AND P0, PT, RZ, UR14, PT ;  /* 0x0000000eff007c0c */ /* 0x000fc8000bf05270 */
[----:B---3--:R-:W-:-:S05]  /*0950*/  FSEL R14, R14, RZ, !P0 ;  /* 0x000000ff0e0e7208 */ /* 0x008fca0004000000 */
[C---:B----4-:R-:W-:Y:S01]  /*0960*/  FADD.FTZ R11, -R14.reuse, R202 ;  /* 0x000000ca0e0b7221 */ /* 0x050fe20000010100 */
[C---:B------:R-:W-:Y:S01]  /*0970*/  FADD.FTZ R3, -R14.reuse, R200 ;  /* 0x000000c80e037221 */ /* 0x040fe20000010100 */
[----:B--2---:R-:W-:Y:S01]  /*0980*/  FADD.FTZ R205, -R14, R162 ;  /* 0x000000a20ecd7221 */ /* 0x004fe20000010100 */
[C---:B------:R-:W-:Y:S02]  /*0990*/  PRMT R8, R16.reuse, 0x7632, R8 ;  /* 0x0000763210087816 */ /* 0x040fe40000000008 */
[----:B------:R-:W-:Y:S02]  /*09a0*/  SHF.L.U32 R15, R16, 0x10, RZ ;  /* 0x00000010100f7819 */ /* 0x000fe400000006ff */
[C---:B------:R-:W-:Y:S01]  /*09b0*/  PRMT R10, R17.reuse, 0x7632, R10 ;  /* 0x00007632110a7816 */ /* 0x040fe2000000000a */
[C---:B------:R-:W-:Y:S01]  /*09c0*/  FMUL.FTZ R11, R6.reuse, R11 ;  /* 0x0000000b060b7220 */ /* 0x040fe20000410000 */
[----:B------:R-:W-:Y:S02]  /*09d0*/  SHF.L.U32 R17, R17, 0x10, RZ ;  /* 0x0000001011117819 */ /* 0x000fe400000006ff */
[C---:B------:R-:W-:Y:S01]  /*09e0*/  PRMT R16, R19.reuse, 0x7632, R16 ;  /* 0x0000763213107816 */ /* 0x040fe20000000010 */
[----:B------:R-:W-:Y:S01]  /*09f0*/  FMUL.FTZ R205, R6, R205 ;  /* 0x000000cd06cd7220 */ /* 0x000fe20000410000 */
[----:B------:R-:W-:Y:S01]  /*0a00*/  SHF.L.U32 R19, R19, 0x10, RZ ;  /* 0x0000001013137819 */ /* 0x000fe200000006ff */
[----:B------:R-:W-:Y:S01]  /*0a10*/  FADD.FTZ R243, -R14, R188 ;  /* 0x000000bc0ef37221 */ /* 0x000fe20000010100 */
[----:B------:R-:W-:Y:S01]  /*0a20*/  SHF.L.U32 R188, R8, 0x10, RZ ;  /* 0x0000001008bc7819 */ /* 0x000fe200000006ff */
[----:B------:R-:W-:Y:S01]  /*0a30*/  FMUL.FTZ R8, R100, R15 ;  /* 0x0000000f64087220 */ /* 0x000fe20000410000 */
[C---:B------:R-:W-:Y:S01]  /*0a40*/  FADD.FTZ R9, -R14.reuse, R201 ;  /* 0x000000c90e097221 */ /* 0x040fe20000010100 */
[----:B------:R-:W-:Y:S01]  /*0a50*/  FADD.FTZ R245, -R14, R190 ;  /* 0x000000be0ef57221 */ /* 0x000fe20000010100 */
[----:B------:R-:W-:Y:S01]  /*0a60*/  FMUL.FTZ R3, R6, R3 ;  /* 0x0000000306037220 */ /* 0x000fe20000410000 */
[----:B------:R-:W-:Y:S01]  /*0a70*/  FADD.FTZ R241, -R14, R194 ;  /* 0x000000c20ef17221 */ /* 0x000fe20000010100 */
[----:B------:R-:W-:Y:S01]  /*0a80*/  SHF.L.U32 R190, R10, 0x10, RZ ;  /* 0x000000100abe7819 */ /* 0x000fe200000006ff */
        /* <DEDUP_REMOVED lines=9> */
[----:B------:R-:W-:Y:S01]  /*0b20*/  FMUL.FTZ R17, R101, R188 ;  /* 0x000000bc65117220 */ /* 0x000fe20000410000 */
[----:B------:R-:W-:Y:S01]  /*0b30*/  FADD.FTZ R226, RZ, R8 ;  /* 0x00000008ffe27221 */ /* 0x000fe20000010000 */
[----:B------:R-:W-:Y:S01]  /*0b40*/  FMUL.FTZ R180, R6, R9 ;  /* 0x0000000906b47220 */ /* 0x000fe20000410000 */
[C---:B------:R-:W-:Y:S01]  /*0b50*/  FFMA.FTZ R19, R3.reuse, R8, RZ ;  /* 0x0000000803137223 */ /* 0x040fe200000100ff */
[----:B0-----:R-:W-:Y:S01]  /*0b60*/  FADD.FTZ R207, -R14, R184 ;  /* 0x000000b80ecf7221 */ /* 0x001fe20000010100 */
[----:B------:R-:W-:Y:S01]  /*0b70*/  FMUL.FTZ R184, R6, R161 ;  /* 0x000000a106b87220 */ /* 0x000fe20000410000 */
[----:B------:R-:W-:Y:S01]  /*0b80*/  FADD.FTZ R161, R226, R17 ;  /* 0x00000011e2a17221 */ /* 0x000fe20000010000 */
[----:B------:R-:W-:Y:S01]  /*0b90*/  FADD.FTZ R13, -R14, R203 ;  /* 0x000000cb0e0d7221 */ /* 0x000fe20000010100 */
[----:B------:R-:W-:Y:S01]  /*0ba0*/  FFMA.FTZ R228, R180, R17, R19 ;  /* 0x00000011b4e47223 */ /* 0x000fe20000010013 */
[----:B------:R-:W-:Y:S01]  /*0bb0*/  PRMT R12, R18, 0x7632, R12 ;  /* 0x00007632120c7816 */ /* 0x000fe2000000000c */
[----:B------:R-:W-:Y:S01]  /*0bc0*/  FADD.FTZ R56, R56, R15 ;  /* 0x0000000f38387221 */ /* 0x000fe20000010000 */
[----:B------:R-:W-:Y:S01]  /*0bd0*/  SHF.L.U32 R201, R18, 0x10, RZ ;  /* 0x0000001012c97819 */ /* 0x000fe200000006ff */
[----:B------:R-:W-:Y:S01]  /*0be0*/  FFMA.FTZ R52, R3, R15, R52 ;  /* 0x0000000f03347223 */ /* 0x000fe20000010034 */
[C---:B------:R-:W-:Y:S01]  /*0bf0*/  FADD.FTZ R237, -R14.reuse, R182 ;  /* 0x000000b60eed7221 */ /* 0x040fe20000010100 */
[----:B------:R-:W-:Y:S01]  /*0c00*/  FMUL.FTZ R15, R103, R190 ;  /* 0x000000be670f7220 */ /* 0x000fe20000410000 */
        /* <DEDUP_REMOVED lines=38> */
[----:B------:R-:W-:Y:S01]  /*0e70*/  FADD.FTZ R236, R161, R16 ;  /* 0x00000010a1ec7221 */ /* 0x000fe20000010000 */
[----:B------:R-:W-:Y:S01]  /*0e80*/  FMUL.FTZ R186, R6, R163 ;  /* 0x000000a306ba7220 */ /* 0x000fe20000410000 */
[----:B------:R-:W-:Y:S01]  /*0e90*/  FFMA.FTZ R19, R205, R16, R14 ;  /* 0x00000010cd137223 */ /* 0x000fe2000001000e */
[----:B------:R-:W-:Y:S01]  /*0ea0*/  FFMA.FTZ R53, R180, R188, R53 ;  /* 0x000000bcb4357223 */ /* 0x000fe20000010035 */
[----:B------:R-:W-:Y:S01]  /*0eb0*/  FADD.FTZ R57, R57, R188 ;  /* 0x000000bc39397221 */ /* 0x000fe20000010000 */
[----:B------:R-:W-:Y:S01]  /*0ec0*/  SHF.L.U32 R232, R18, 0x10, RZ ;  /* 0x0000001012e87819 */ /* 0x000fe200000006ff */
[----:B------:R-:W-:Y:S01]  /*0ed0*/  FMUL.FTZ R188, R6, R185 ;  /* 0x000000b906bc7220 */ /* 0x000fe20000410000 */
[----:B------:R-:W-:Y:S01]  /*0ee0*/  FMUL.FTZ R18, R108, R219 ;  /* 0x000000db6c127220 */ /* 0x000fe20000410000 */
[----:B------:R-:W-:Y:S01]  /*0ef0*/  FADD.FTZ R161, R236, R9 ;  /* 0x00000009eca17221 */ /* 0x000fe20000010000 */
[----:B------:R-:W-:Y:S01]  /*0f00*/  FMUL.FTZ R207, R6, R207 ;  /* 0x000000cf06cf7220 */ /* 0x000fe20000410000 */
[----:B------:R-:W-:Y:S01]  /*0f10*/  FFMA.FTZ R236, R186, R9, R19 ;  /* 0x00000009baec7223 */ /* 0x000fe20000010013 */
[C---:B------:R-:W-:Y:S01]  /*0f20*/  PRMT R160, R165.reuse, 0x7632, R160 ;  /* 0x00007632a5a07816 */ /* 0x040fe200000000a0 */
[-C--:B------:R-:W-:Y:S01]  /*0f30*/  FFMA.FTZ R65, R188, R232.reuse, R65 ;  /* 0x000000e8bc417223 */ /* 0x080fe20000010041 */
[----:B------:R-:W-:Y:S01]  /*0f40*/  SHF.L.U32 R165, R165, 0x10, RZ ;  /* 0x00000010a5a57819 */ /* 0x000fe200000006ff */
[----:B------:R-:W-:Y:S01]  /*0f50*/  FADD.FTZ R69, R69, R232 ;  /* 0x000000e845457221 */ /* 0x000fe20000010000 */
[----:B------:R-:W-:Y:S01]  /*0f60*/  FMUL.FTZ R19, R109, R232 ;  /* 0x000000e86d137220 */ /* 0x000fe20000410000 */
[----:B------:R-:W-:Y:S01]  /*0f70*/  FADD.FTZ R232, R161, R18 ;  /* 0x00000012a1e87221 */ /* 0x000fe20000010000 */
[----:B------:R-:W-:Y:S01]  /*0f80*/  FFMA.FTZ R161, R207, R18, R236 ;  /* 0x00000012cfa17223 */ /* 0x000fe200000100ec */
[----:B------:R-:W-:Y:S01]  /*0f90*/  FFMA.FTZ R55, R182, R190, R55 ;  /* 0x000000beb6377223 */ /* 0x000fe20000010037 */
[----:B------:R-:W-:Y:S01]  /*0fa0*/  FADD.FTZ R59, R59, R190 ;  /* 0x000000be3b3b7221 */ /* 0x000fe20000010000 */
[----:B------:R-:W-:Y:S01]  /*0fb0*/  SHF.L.U32 R160, R160, 0x10, RZ ;  /* 0x00000010a0a07819 */ /* 0x000fe200000006ff */
[----:B------:R-:W-:Y:S01]  /*0fc0*/  FADD.FTZ R133, R133, R192 ;  /* 0x000000c085857221 */ /* 0x000fe20000010000 */
[----:B------:R-:W-:Y:S01]  /*0fd0*/  FFMA.FTZ R61, R184, R192, R61 ;  /* 0x000000c0b83d7223 */ /* 0x000fe2000001003d */
[----:B------:R-:W-:Y:S01]  /*0fe0*/  FMUL.FTZ R190, R6, R187 ;  /* 0x000000bb06be7220 */ /* 0x000fe20000410000 */
[----:B------:R-:W-:Y:S01]  /*0ff0*/  FMUL.FTZ R192, R110, R165 ;  /* 0x000000a56ec07220 */ /* 0x000fe20000410000 */
[----:B------:R-:W-:Y:S01]  /*1000*/  FADD.FTZ R163, R232, R19 ;  /* 0x00000013e8a37221 */ /* 0x000fe20000010000 */
[----:B------:R-:W-:Y:S01]  /*1010*/  FMUL.FTZ R209, R6, R209 ;  /* 0x000000d106d17220 */ /* 0x000fe20000410000 */
[----:B------:R-:W-:Y:S01]  /*1020*/  FFMA.FTZ R232, R188, R19, R161 ;  /* 0x00000013bce87223 */ /* 0x000fe200000100a1 */
[----:B------:R-:W-:Y:S01]  /*1030*/  PRMT R162, R166, 0x7632, R162 ;  /* 0x00007632a6a27816 */ /* 0x000fe200000000a2 */
[----:B------:R-:W-:Y:S01]  /*1040*/  FMUL.FTZ R222, R6, R181 ;  /* 0x000000b506de7220 */ /* 0x000fe20000410000 */
[----:B------:R-:W-:Y:S01]  /*1050*/  SHF.L.U32 R221, R166, 0x10, RZ ;  /* 0x00000010a6dd7819 */ /* 0x000fe200000006ff */
[-C--:B------:R-:W-:Y:S01]  /*1060*/  FFMA.FTZ R67, R190, R160.reuse, R67 ;  /* 0x000000a0be437223 */ /* 0x080fe20000010043 */
[----:B------:R-:W-:Y:S01]  /*1070*/  FADD.FTZ R71, R71, R160 ;  /* 0x000000a047477221 */ /* 0x000fe20000010000 */
[----:B------:R-:W-:Y:S01]  /*1080*/  FMUL.FTZ R181, R111, R160 ;  /* 0x000000a06fb57220 */ /* 0x000fe20000410000 */
[----:B------:R-:W-:Y:S01]  /*1090*/  PRMT R172, R179, 0x7632, R172 ;  /* 0x00007632b3ac7816 */ /* 0x000fe200000000ac */
[----:B------:R-:W-:Y:S01]  /*10a0*/  FADD.FTZ R160, R163, R192 ;  /* 0x000000c0a3a07221 */ /* 0x000fe20000010000 */
[C---:B------:R-:W-:Y:S01]  /*10b0*/  PRMT R166, R176.reuse, 0x7632, R166 ;  /* 0x00007632b0a67816 */ /* 0x040fe200000000a6 */
[----:B------:R-:W-:Y:S01]  /*10c0*/  FFMA.FTZ R161, R209, R192, R232 ;  /* 0x000000c0d1a17223 */ /* 0x000fe200000100e8 */
[----:B------:R-:W-:Y:S01]  /*10d0*/  SHF.L.U32 R231, R176, 0x10, RZ ;  /* 0x00000010b0e77819 */ /* 0x000fe200000006ff */
[----:B------:R-:W-:Y:S01]  /*10e0*/  FMUL.FTZ R237, R6, R237 ;  /* 0x000000ed06ed7220 */ /* 0x000fe20000410000 */
[----:B------:R-:W-:Y:S01]  /*10f0*/  SHF.L.U32 R179, R179, 0x10, RZ ;  /* 0x00000010b3b37819 */ /* 0x000fe200000006ff */
[----:B------:R-:W-:Y:S01]  /*1100*/  FADD.FTZ R135, R135, R194 ;  /* 0x000000c287877221 */ /* 0x000fe20000010000 */
[----:B------:R-:W-:Y:S01]  /*1110*/  PRMT R176, R198, 0x7632, R176 ;  /* 0x00007632c6b07816 */ /* 0x000fe200000000b0 */
[----:B------:R-:W-:Y:S01]  /*1120*/  FFMA.FTZ R63, R186, R194, R63 ;  /* 0x000000c2ba3f7223 */ /* 0x000fe2000001003f */
[----:B------:R-:W-:Y:S01]  /*1130*/  SHF.L.U32 R249, R198, 0x10, RZ ;  /* 0x00000010c6f97819 */ /* 0x000fe200000006ff */
[----:B------:R-:W-:Y:S01]  /*1140*/  FMUL.FTZ R198, R6, R169 ;  /* 0x000000a906c67220 */ /* 0x000fe20000410000 */
[----:B------:R-:W-:Y:S01]  /*1150*/  SHF.L.U32 R162, R162, 0x10, RZ ;  /* 0x00000010a2a27819 */ /* 0x000fe200000006ff */
[----:B------:R-:W-:Y:S01]  /*1160*/  FMUL.FTZ R194, R112, R221 ;  /* 0x000000dd70c27220 */ /* 0x000fe20000410000 */
[----:B------:R-:W-:Y:S01]  /*1170*/  FADD.FTZ R163, R160, R181 ;  /* 0x000000b5a0a37221 */ /* 0x000fe20000010000 */
[----:B------:R-:W-:Y:S01]  /*1180*/  FMUL.FTZ R223, R6, R223 ;  /* 0x000000df06df7220 */ /* 0x000fe20000410000 */
[----:B------:R-:W-:Y:S01]  /*1190*/  FFMA.FTZ R160, R190, R181, R161 ;  /* 0x000000b5bea07223 */ /* 0x000fe200000100a1 */
        /* <DEDUP_REMOVED lines=12> */
[----:B------:R-:W-:Y:S01]  /*1260*/  FMUL.FTZ R229, R6, R229 ;  /* 0x000000e506e57220 */ /* 0x000fe20000410000 */
[----:B------:R-:W-:Y:S01]  /*1270*/  SHF.L.U32 R247, R196, 0x10, RZ ;  /* 0x00000010c4f77819 */ /* 0x000fe200000006ff */
[----:B------:R-:W-:Y:S01]  /*1280*/  FMUL.FTZ R196, R114, R167 ;  /* 0x000000a772c47220 */ /* 0x000fe20000410000 */
[----:B------:R-:W-:Y:S01]  /*1290*/  SHF.L.U32 R164, R164, 0x10, RZ ;  /* 0x00000010a4a47819 */ /* 0x000fe200000006ff */
        /* <DEDUP_REMOVED lines=15> */
[C---:B------:R-:W-:Y:S01]  /*1390*/  FMUL.FTZ R224, R6.reuse, R183 ;  /* 0x000000b706e07220 */ /* 0x040fe20000410000 */
[----:B------:R-:W-:Y:S01]  /*13a0*/  FMUL.FTZ R183, R117, R166 ;  /* 0x000000a675b77220 */ /* 0x000fe20000410000 */
[----:B------:R-:W-:Y:S01]  /*13b0*/  FADD.FTZ R160, R163, R206 ;  /* 0x000000cea3a07221 */ /* 0x000fe20000010000 */
[----:B------:R-:W-:Y:S01]  /*13c0*/  FMUL.FTZ R202, R6, R173 ;  /* 0x000000ad06ca7220 */ /* 0x000fe20000410000 */
[----:B------:R-:W-:Y:S01]  /*13d0*/  FFMA.FTZ R161, R227, R206, R162 ;  /* 0x000000cee3a17223 */ /* 0x000fe200000100a2 */
[----:B------:R-:W-:Y:S01]  /*13e0*/  SHF.L.U32 R168, R168, 0x10, RZ ;  /* 0x00000010a8a87819 */ /* 0x000fe200000006ff */
[----:B------:R-:W-:-:S02]  /*13f0*/  FADD.FTZ R163, R160, R183 ;  /* 0x000000b7a0a37221 */ /* 0x000fc40000010000 */
[----:B------:R-:W-:Y:S01]  /*1400*/  FFMA.FTZ R160, R202, R183, R161 ;  /* 0x000000b7caa07223 */ /* 0x000fe200000100a1 */
[----:B------:R-:W-:Y:S01]  /*1410*/  PRMT R170, R178, 0x7632, R170 ;  /* 0x00007632b2aa7816 */ /* 0x000fe200000000aa */
[----:B------:R-:W-:Y:S01]  /*1420*/  FMUL.FTZ R230, R6, R189 ;  /* 0x000000bd06e67220 */ /* 0x000fe20000410000 */
        /* <DEDUP_REMOVED lines=11> */
[----:B------:R-:W-:-:S02]  /*14e0*/  FADD.FTZ R162, R163, R218 ;  /* 0x000000daa3a27221 */ /* 0x000fc40000010000 */
[----:B------:R-:W-:Y:S01]  /*14f0*/  FFMA.FTZ R161, R235, R218, R160 ;  /* 0x000000daeba17223 */ /* 0x000fe200000100a0 */
[----:B------:R-:W-:Y:S01]  /*1500*/  SHF.L.U32 R172, R172, 0x10, RZ ;  /* 0x00000010acac7819 */ /* 0x000fe200000006ff */
[----:B------:R-:W-:Y:S02]  /*1510*/  FADD.FTZ R163, R162, R187 ;  /* 0x000000bba2a37221 */ /* 0x000fe40000010000 */
[----:B------:R-:W-:Y:S02]  /*1520*/  FFMA.FTZ R160, R222, R187, R161 ;  /* 0x000000bbdea07223 */ /* 0x000fe400000100a1 */
        /* <DEDUP_REMOVED lines=11> */
[----:B------:R-:W-:Y:S01]  /*15e0*/  FADD.FTZ R160, R163, R14 ;  /* 0x0000000ea3a07221 */ /* 0x000fe20000010000 */
[----:B------:R-:W-:Y:S01]  /*15f0*/  FFMA.FTZ R161, R239, R14, R162 ;  /* 0x0000000eefa17223 */ /* 0x000fe200000100a2 */
[----:B------:R-:W-:Y:S01]  /*1600*/  FMUL.FTZ R241, R6, R241 ;  /* 0x000000f106f17220 */ /* 0x000fe20000410000 */
[----:B------:R-:W-:Y:S01]  /*1610*/  SHF.L.U32 R174, R174, 0x10, RZ ;  /* 0x00000010aeae7819 */ /* 0x000fe200000006ff */
[----:B------:R-:W-:Y:S01]  /*1620*/  FADD.FTZ R163, R160, R193 ;  /* 0x000000c1a0a37221 */ /* 0x000fe20000010000 */
        /* <DEDUP_REMOVED lines=20> */
[----:B------:R-:W-:Y:S01]  /*1770*/  FFMA.FTZ R77, R202, R166, R77 ;  /* 0x000000a6ca4d7223 */ /* 0x000fe2000001004d */
[----:B------:R-:W-:Y:S01]  /*1780*/  FADD.FTZ R81, R81, R166 ;  /* 0x000000a651517221 */ /* 0x000fe20000010000 */
[----:B------:R-:W-:Y:S01]  /*1790*/  SHF.L.U32 R166, R178, 0x10, RZ ;  /* 0x00000010b2a67819 */ /* 0x000fe200000006ff */
        /* <DEDUP_REMOVED lines=45> */
.L_x_7168:
[----:B-----5:R-:W-:Y:S01]  /*1a70*/  ISETP.GE.AND P3, PT, R5, 0x1, PT ;  /* 0x000000010500780c */ /* 0x020fe20003f66270 */
[----:B------:R-:W-:Y:S01]  /*1a80*/  HFMA2 R211, -RZ, RZ, 0, 0 ;  /* 0x00000000ffd37431 */ /* 0x000fe200000001ff */
[----:B------:R-:W-:Y:S02]  /*1a90*/  ISETP.NE.U32.AND P0, PT, RZ, UR6, PT ;  /* 0x00000006ff007c0c */ /* 0x000fe4000bf05070 */
[----:B------:R-:W-:-:S09]  /*1aa0*/  CS2R R168, SRZ ;  /* 0x0000000000a87805 */ /* 0x000fd2000001ff00 */
[----:B------:R-:W0:Y:S01]  /*1ab0*/  @P3 LDC R160, c[0x0][0x388] ;  /* 0x0000e200ffa03b82 */ /* 0x000e220000000800 */
[----:B------:R-:W-:-:S05]  /*1ac0*/  @P3 IADD3 R7, PT, PT, R5, -0x1, RZ ;  /* 0xffffffff05073810 */ /* 0x000fca0007ffe0ff */
[----:B0-----:R-:W-:Y:S01]  /*1ad0*/  @P3 IMAD R160, R7, R160, RZ ;  /* 0x000000a007a03224 */ /* 0x001fe200078e02ff */
[----:B------:R-:W-:-:S04]  /*1ae0*/  MOV R7, UR7 ;  /* 0x0000000700077c02 */ /* 0x000fc80008000f00 */
[----:B------:R-:W-:Y:S02]  /*1af0*/  ISETP.NE.AND.EX P0, PT, R7, RZ, PT, P0 ;  /* 0x000000ff0700720c */ /* 0x000fe40003f05300 */
[----:B------:R-:W-:-:S04]  /*1b00*/  @P3 SHF.R.S32.HI R161, RZ, 0x1f, R160 ;  /* 0x0000001fffa13819 */ /* 0x000fc800000114a0 */
[----:B------:R-:W-:-:S04]  /*1b10*/  @P3 LEA.HI R161, R161, R160, RZ, 0x3 ;  /* 0x000000a0a1a13211 */ /* 0x000fc800078f18ff */
[----:B------:R-:W-:-:S03]  /*1b20*/  @P3 LEA.HI.SX32 R211, R161, R0, 0x1d ;  /* 0x00000000a1d33211 */ /* 0x000fc600078feaff */
[----:B------:R-:W-:Y:S05]  /*1b30*/  @P0 BRA `(.L_x_7170) ;  /* 0x0000000000340947 */ /* 0x000fea0003800000 */
        /* <DEDUP_REMOVED lines=13> */
.L_x_7170:
        /* <DEDUP_REMOVED lines=15> */
[--C-:B------:R-:W-:Y:S02]  /*1d00*/  IMAD.WIDE.U32 R214, R215, 0x8, R216.reuse ;  /* 0x00000008d7d67825 */ /* 0x100fe400078e00d8 */
[----:B------:R-:W5:Y:S02]  /*1d10*/  LDG.E.64 R212, desc[UR12][R212.64] ;  /* 0x0000000cd4d47981 */ /* 0x000f64000c1e1b00 */
[----:B------:R-:W-:Y:S02]  /*1d20*/  IMAD.WIDE.U32 R216, R23, 0x8, R216 ;  /* 0x0000000817d87825 */ /* 0x000fe400078e00d8 */
[----:B------:R-:W5:Y:S02]  /*1d30*/  LDG.E.64 R214, desc[UR12][R214.64] ;  /* 0x0000000cd6d67981 */ /* 0x000f64000c1e1b00 */
[----:B-1----:R-:W-:-:S02]  /*1d40*/  IMAD.WIDE.U32 R166, R167, 0x20, R160 ;  /* 0x00000020a7a67825 */ /* 0x002fc400078e00a0 */
        /* <DEDUP_REMOVED lines=12> */
.L_x_7169:
        /* <DEDUP_REMOVED lines=32> */
.L_x_7172:
[----:B------:R-:W-:Y:S05]  /*2010*/  BSYNC.RECONVERGENT B0 ;  /* 0x0000000000007941 */ /* 0x000fea0003800200 */
.L_x_7171:
        /* <DEDUP_REMOVED lines=27> */
[----:B------:R-:W-:Y:S02]  /*21d0*/  FADD.FTZ R160, R160, R165 ;  /* 0x000000a5a0a07221 */ /* 0x000fe40000010000 */
        /* <DEDUP_REMOVED lines=9> */
[----:B------:R-:W-:Y:S02]  /*2270*/  LEA.HI R165, R162, R161, RZ, 0x3 ;  /* 0x000000a1a2a57211 */ /* 0x000fe400078f18ff */
[----:B----4-:R-:W-:Y:S01]  /*2280*/  FADD.FTZ R199, R199, R172 ;  /* 0x000000acc7c77221 */ /* 0x010fe20000010000 */
[----:B------:R-:W-:Y:S01]  /*2290*/  FADD.FTZ R160, R160, R173 ;  /* 0x000000ada0a07221 */ /* 0x000fe20000010000 */
[----:B------:R-:W-:Y:S02]  /*22a0*/  @P3 LEA.HI R201, R164, R201, RZ, 0x3 ;  /* 0x000000c9a4c93211 */ /* 0x000fe400078f18ff */
[----:B------:R-:W-:Y:S01]  /*22b0*/  FADD.FTZ R5, R174, R199 ;  /* 0x000000c7ae057221 */ /* 0x000fe20000010000 */
[----:B------:R-:W-:Y:S01]  /*22c0*/  FADD.FTZ R160, R175, R160 ;  /* 0x000000a0afa07221 */ /* 0x000fe20000010000 */
[----:B------:R-:W-:-:S02]  /*22d0*/  MOV R167, RZ ;  /* 0x000000ff00a77202 */ /* 0x000fc40000000f00 */
[----:B------:R-:W-:Y:S01]  /*22e0*/  FMUL.FTZ R5, R5, UR15 ;  /* 0x0000000f05057c20 */ /* 0x000fe20008410000 */
[-C--:B------:R-:W-:Y:S01]  /*22f0*/  @P3 LEA.HI.SX32 R167, R201, R0.reuse, 0x1d ;  /* 0x00000000c9a73211 */ /* 0x080fe200078feaff */
[----:B------:R-:W-:Y:S01]  /*2300*/  FMUL.FTZ R164, R160, UR15 ;  /* 0x0000000fa0a47c20 */ /* 0x000fe20008410000 */
[----:B------:R-:W-:Y:S02]  /*2310*/  LEA.HI.SX32 R165, R165, R0, 0x1d ;  /* 0x00000000a5a57211 */ /* 0x000fe400078feaff */
        /* <DEDUP_REMOVED lines=19> */
.L_x_7175:
        /* <DEDUP_REMOVED lines=12> */
.L_x_7176:
        /* <DEDUP_REMOVED lines=12> */
.L_x_7177:
        /* <DEDUP_REMOVED lines=12> */
.L_x_7178:
        /* <DEDUP_REMOVED lines=12> */
.L_x_7179:
        /* <DEDUP_REMOVED lines=12> */
.L_x_7180:
        /* <DEDUP_REMOVED lines=12> */
.L_x_7181:
        /* <DEDUP_REMOVED lines=14> */
.L_x_7174:
        /* <DEDUP_REMOVED lines=40> */
.L_x_7183:
[----:B------:R-:W-:Y:S05]  /*2c30*/  @!P3 BRA `(.L_x_7184) ;  /* 0x000000000018b947 */ /* 0x000fea0003800000 */
[----:B------:R-:W-:Y:S01]  /*2c40*/  FMUL.FTZ R149, R145, UR17 ;  /* 0x0000001191957c20 */ /* 0x000fe20008410000 */
[----:B-----5:R-:W-:-:S03]  /*2c50*/  LOP3.LUT P0, RZ, R210, 0xff00, RZ, 0xc0, !PT ;  /* 0x0000ff00d2ff7812 */ /* 0x020fc6000780c0ff */
[----:B------:R-:W-:-:S05]  /*2c60*/  FMUL.FTZ R149, R149, UR16 ;  /* 0x0000001095957c20 */ /* 0x000fca0008410000 */
[----:B------:R-:W-:-:S04]  /*2c70*/  FSEL R149, R149, RZ, P0 ;  /* 0x000000ff95957208 */ /* 0x000fc80000000000 */
[----:B------:R-:W-:-:S04]  /*2c80*/  F2FP.BF16.F32.PACK_AB R149, RZ, R149 ;  /* 0x00000095ff95723e */ /* 0x000fc800000010ff */
[----:B------:R-:W-:-:S07]  /*2c90*/  PRMT R92, R92, 0x5410, R149 ;  /* 0x000054105c5c7816 */ /* 0x000fce0000000095 */
.L_x_7184:
[----:B------:R-:W-:Y:S05]  /*2ca0*/  @!P3 BRA `(.L_x_7185) ;  /* 0x000000000018b947 */ /* 0x000fea0003800000 */
[----:B------:R-:W-:Y:S01]  /*2cb0*/  FMUL.FTZ R149, R146, UR17 ;  /* 0x0000001192957c20 */ /* 0x000fe20008410000 */
[----:B-----5:R-:W-:-:S03]  /*2cc0*/  LOP3.LUT P0, RZ, R210, 0xff0000, RZ, 0xc0, !PT ;  /* 0x00ff0000d2ff7812 */ /* 0x020fc6000780c0ff */
[----:B------:R-:W-:-:S05]  /*2cd0*/  FMUL.FTZ R149, R149, UR16 ;  /* 0x0000001095957c20 */ /* 0x000fca0008410000 */
[----:B------:R-:W-:-:S04]  /*2ce0*/  FSEL R149, R149, RZ, P0 ;  /* 0x000000ff95957208 */ /* 0x000fc80000000000 */
[----:B------:R-:W-:-:S04]  /*2cf0*/  F2FP.BF16.F32.PACK_AB R149, RZ, R149 ;  /* 0x00000095ff95723e */ /* 0x000fc800000010ff */
[----:B------:R-:W-:-:S07]  /*2d00*/  PRMT R93, R149, 0x7610, R93 ;  /* 0x00007610955d7816 */ /* 0x000fce000000005d */
.L_x_7185:
[----:B------:R-:W-:Y:S05]  /*2d10*/  @!P3 BRA `(.L_x_7186) ;  /* 0x000000000018b947 */ /* 0x000fea0003800000 */
[----:B------:R-:W-:Y:S01]  /*2d20*/  FMUL.FTZ R149, R147, UR17 ;  /* 0x0000001193957c20 */ /* 0x000fe20008410000 */
[----:B-----5:R-:W-:-:S03]  /*2d30*/  LOP3.LUT P0, RZ, R210, 0xff000000, RZ, 0xc0, !PT ;  /* 0xff000000d2ff7812 */ /* 0x020fc6000780c0ff */
[----:B------:R-:W-:-:S05]  /*2d40*/  FMUL.FTZ R149, R149, UR16 ;  /* 0x0000001095957c20 */ /* 0x000fca0008410000 */
[----:B------:R-:W-:-:S04]  /*2d50*/  FSEL R149, R149, RZ, P0 ;  /* 0x000000ff95957208 */ /* 0x000fc80000000000 */
[----:B------:R-:W-:-:S04]  /*2d60*/  F2FP.BF16.F32.PACK_AB R149, RZ, R149 ;  /* 0x00000095ff95723e */ /* 0x000fc800000010ff */
[----:B------:R-:W-:-:S07]  /*2d70*/  PRMT R93, R93, 0x5410, R149 ;  /* 0x000054105d5d7816 */ /* 0x000fce0000000095 */
.L_x_7186:
[----:B------:R-:W-:Y:S05]  /*2d80*/  @!P3 BRA `(.L_x_7187) ;  /* 0x000000000018b947 */ /* 0x000fea0003800000 */
[----:B------:R-:W-:Y:S01]  /*2d90*/  FMUL.FTZ R149, R148, UR17 ;  /* 0x0000001194957c20 */ /* 0x000fe20008410000 */
[----:B-----5:R-:W-:-:S03]  /*2da0*/  LOP3.LUT P0, RZ, R211, 0xff, RZ, 0xc0, !PT ;  /* 0x000000ffd3ff7812 */ /* 0x020fc6000780c0ff */
[----:B------:R-:W-:-:S05]  /*2db0*/  FMUL.FTZ R149, R149, UR16 ;  /* 0x0000001095957c20 */ /* 0x000fca0008410000 */
[----:B------:R-:W-:-:S04]  /*2dc0*/  FSEL R149, R149, RZ, P0 ;  /* 0x000000ff95957208 */ /* 0x000fc80000000000 */
[----:B------:R-:W-:-:S04]  /*2dd0*/  F2FP.BF16.F32.PACK_AB R149, RZ, R149 ;  /* 0x00000095ff95723e */ /* 0x000fc800000010ff */
[----:B------:R-:W-:-:S07]  /*2de0*/  PRMT R94, R149, 0x7610, R94 ;  /* 0x00007610955e7816 */ /* 0x000fce000000005e */
.L_x_7187:
[----:B------:R-:W-:Y:S05]  /*2df0*/  @!P3 BRA `(.L_x_7188) ;  /* 0x000000000018b947 */ /* 0x000fea0003800000 */
[----:B------:R-:W-:Y:S01]  /*2e00*/  FMUL.FTZ R149, R160, UR17 ;  /* 0x00000011a0957c20 */ /* 0x000fe20008410000 */
[----:B-----5:R-:W-:-:S03]  /*2e10*/  LOP3.LUT P0, RZ, R211, 0xff00, RZ, 0xc0, !PT ;  /* 0x0000ff00d3ff7812 */ /* 0x020fc6000780c0ff */
[----:B------:R-:W-:-:S05]  /*2e20*/  FMUL.FTZ R149, R149, UR16 ;  /* 0x0000001095957c20 */ /* 0x000fca0008410000 */
[----:B------:R-:W-:-:S04]  /*2e30*/  FSEL R149, R149, RZ, P0 ;  /* 0x000000ff95957208 */ /* 0x000fc80000000000 */
[----:B------:R-:W-:-:S04]  /*2e40*/  F2FP.BF16.F32.PACK_AB R149, RZ, R149 ;  /* 0x00000095ff95723e */ /* 0x000fc800000010ff */
[----:B------:R-:W-:-:S07]  /*2e50*/  PRMT R94, R94, 0x5410, R149 ;  /* 0x000054105e5e7816 */ /* 0x000fce0000000095 */
.L_x_7188:
[----:B------:R-:W-:Y:S05]  /*2e60*/  @!P3 BRA `(.L_x_7189) ;  /* 0x000000000018b947 */ /* 0x000fea0003800000 */
[----:B------:R-:W-:Y:S01]  /*2e70*/  FMUL.FTZ R149, R150, UR17 ;  /* 0x0000001196957c20 */ /* 0x000fe20008410000 */
[----:B-----5:R-:W-:-:S03]  /*2e80*/  LOP3.LUT P0, RZ, R211, 0xff0000, RZ, 0xc0, !PT ;  /* 0x00ff0000d3ff7812 */ /* 0x020fc6000780c0ff */
[----:B------:R-:W-:-:S05]  /*2e90*/  FMUL.FTZ R149, R149, UR16 ;  /* 0x0000001095957c20 */ /* 0x000fca0008410000 */
[----:B------:R-:W-:-:S04]  /*2ea0*/  FSEL R149, R149, RZ, P0 ;  /* 0x000000ff95957208 */ /* 0x000fc80000000000 */
[----:B------:R-:W-:-:S04]  /*2eb0*/  F2FP.BF16.F32.PACK_AB R149, RZ, R149 ;  /* 0x00000095ff95723e */ /* 0x000fc800000010ff */
[----:B------:R-:W-:-:S07]  /*2ec0*/  PRMT R95, R149, 0x7610, R95 ;  /* 0x00007610955f7816 */ /* 0x000fce000000005f */
.L_x_7189:
        /* <DEDUP_REMOVED lines=10> */
.L_x_7173:
        /* <DEDUP_REMOVED lines=16> */
.L_x_7191:
        /* <DEDUP_REMOVED lines=11> */
.L_x_7192:
        /* <DEDUP_REMOVED lines=11> */
.L_x_7193:
        /* <DEDUP_REMOVED lines=11> */
.L_x_7194:
        /* <DEDUP_REMOVED lines=11> */
.L_x_7195:
        /* <DEDUP_REMOVED lines=11> */
.L_x_7196:
        /* <DEDUP_REMOVED lines=11> */
.L_x_7197:
        /* <DEDUP_REMOVED lines=13> */
.L_x_7190:
[-CC-:B------:R-:W-:Y:S01]  /*3560*/  @P2 FFMA.FTZ R144, R180, R164.reuse, R5.reuse ;  /* 0x000000a4b4902223 */ /* 0x180fe20000010005 */
        /* <DEDUP_REMOVED lines=10> */
[----:B------:R-:W-:Y:S01]  /*3610*/  @P2 FFMA.FTZ R150, R6, R161, R46 ;  /* 0x000000a106962223 */ /* 0x000fe2000001002e */
        /* <DEDUP_REMOVED lines=27> */
.L_x_7198:
[----:B------:R-:W-:Y:S05]  /*37d0*/  @!P3 BRA `(.L_x_7199) ;  /* 0x000000000018b947 */ /* 0x000fea0003800000 */
[----:B------:R-:W-:Y:S01]  /*37e0*/  FMUL.FTZ R160, R145, UR17 ;  /* 0x0000001191a07c20 */ /* 0x000fe20008410000 */
[----:B------:R-:W-:-:S03]  /*37f0*/  LOP3.LUT P0, RZ, R210, 0xff00, RZ, 0xc0, !PT ;  /* 0x0000ff00d2ff7812 */ /* 0x000fc6000780c0ff */
[----:B------:R-:W-:-:S05]  /*3800*/  FMUL.FTZ R160, R160, UR16 ;  /* 0x00000010a0a07c20 */ /* 0x000fca0008410000 */
[----:B------:R-:W-:-:S04]  /*3810*/  FSEL R160, R160, RZ, P0 ;  /* 0x000000ffa0a07208 */ /* 0x000fc80000000000 */
[----:B------:R-:W-:-:S04]  /*3820*/  F2FP.BF16.F32.PACK_AB R160, RZ, R160 ;  /* 0x000000a0ffa0723e */ /* 0x000fc800000010ff */
[----:B------:R-:W-:-:S07]  /*3830*/  PRMT R92, R92, 0x5410, R160 ;  /* 0x000054105c5c7816 */ /* 0x000fce00000000a0 */
.L_x_7199:
[----:B------:R-:W-:Y:S05]  /*3840*/  @!P3 BRA `(.L_x_7200) ;  /* 0x000000000018b947 */ /* 0x000fea0003800000 */
[----:B------:R-:W-:Y:S01]  /*3850*/  FMUL.FTZ R160, R146, UR17 ;  /* 0x0000001192a07c20 */ /* 0x000fe20008410000 */
[----:B------:R-:W-:-:S03]  /*3860*/  LOP3.LUT P0, RZ, R210, 0xff0000, RZ, 0xc0, !PT ;  /* 0x00ff0000d2ff7812 */ /* 0x000fc6000780c0ff */
[----:B------:R-:W-:-:S05]  /*3870*/  FMUL.FTZ R160, R160, UR16 ;  /* 0x00000010a0a07c20 */ /* 0x000fca0008410000 */
[----:B------:R-:W-:-:S04]  /*3880*/  FSEL R160, R160, RZ, P0 ;  /* 0x000000ffa0a07208 */ /* 0x000fc80000000000 */
[----:B------:R-:W-:-:S04]  /*3890*/  F2FP.BF16.F32.PACK_AB R160, RZ, R160 ;  /* 0x000000a0ffa0723e */ /* 0x000fc800000010ff */
[----:B------:R-:W-:-:S07]  /*38a0*/  PRMT R93, R160, 0x7610, R93 ;  /* 0x00007610a05d7816 */ /* 0x000fce000000005d */
.L_x_7200:
[----:B------:R-:W-:Y:S05]  /*38b0*/  @!P3 BRA `(.L_x_7201) ;  /* 0x000000000018b947 */ /* 0x000fea0003800000 */
[----:B------:R-:W-:Y:S01]  /*38c0*/  FMUL.FTZ R160, R147, UR17 ;  /* 0x0000001193a07c20 */ /* 0x000fe20008410000 */
[----:B------:R-:W-:-:S03]  /*38d0*/  LOP3.LUT P0, RZ, R210, 0xff000000, RZ, 0xc0, !PT ;  /* 0xff000000d2ff7812 */ /* 0x000fc6000780c0ff */
[----:B------:R-:W-:-:S05]  /*38e0*/  FMUL.FTZ R160, R160, UR16 ;  /* 0x00000010a0a07c20 */ /* 0x000fca0008410000 */
[----:B------:R-:W-:-:S04]  /*38f0*/  FSEL R160, R160, RZ, P0 ;  /* 0x000000ffa0a07208 */ /* 0x000fc80000000000 */
[----:B------:R-:W-:-:S04]  /*3900*/  F2FP.BF16.F32.PACK_AB R160, RZ, R160 ;  /* 0x000000a0ffa0723e */ /* 0x000fc800000010ff */
[----:B------:R-:W-:-:S07]  /*3910*/  PRMT R93, R93, 0x5410, R160 ;  /* 0x000054105d5d7816 */ /* 0x000fce00000000a0 */
.L_x_7201:
[----:B------:R-:W-:Y:S05]  /*3920*/  @!P3 BRA `(.L_x_7202) ;  /* 0x000000000018b947 */ /* 0x000fea0003800000 */
[----:B------:R-:W-:Y:S01]  /*3930*/  FMUL.FTZ R160, R148, UR17 ;  /* 0x0000001194a07c20 */ /* 0x000fe20008410000 */
[----:B------:R-:W-:-:S03]  /*3940*/  LOP3.LUT P0, RZ, R211, 0xff, RZ, 0xc0, !PT ;  /* 0x000000ffd3ff7812 */ /* 0x000fc6000780c0ff */
[----:B------:R-:W-:-:S05]  /*3950*/  FMUL.FTZ R160, R160, UR16 ;  /* 0x00000010a0a07c20 */ /* 0x000fca0008410000 */
[----:B------:R-:W-:-:S04]  /*3960*/  FSEL R160, R160, RZ, P0 ;  /* 0x000000ffa0a07208 */ /* 0x000fc80000000000 */
[----:B------:R-:W-:-:S04]  /*3970*/  F2FP.BF16.F32.PACK_AB R160, RZ, R160 ;  /* 0x000000a0ffa0723e */ /* 0x000fc800000010ff */
[----:B------:R-:W-:-:S07]  /*3980*/  PRMT R94, R160, 0x7610, R94 ;  /* 0x00007610a05e7816 */ /* 0x000fce000000005e */
.L_x_7202:
[----:B------:R-:W-:Y:S05]  /*3990*/  @!P3 BRA `(.L_x_7203) ;  /* 0x000000000018b947 */ /* 0x000fea0003800000 */
[----:B------:R-:W-:Y:S01]  /*39a0*/  FMUL.FTZ R160, R149, UR17 ;  /* 0x0000001195a07c20 */ /* 0x000fe20008410000 */
[----:B------:R-:W-:-:S03]  /*39b0*/  LOP3.LUT P0, RZ, R211, 0xff00, RZ, 0xc0, !PT ;  /* 0x0000ff00d3ff7812 */ /* 0x000fc6000780c0ff */
[----:B------:R-:W-:-:S05]  /*39c0*/  FMUL.FTZ R160, R160, UR16 ;  /* 0x00000010a0a07c20 */ /* 0x000fca0008410000 */
[----:B------:R-:W-:-:S04]  /*39d0*/  FSEL R160, R160, RZ, P0 ;  /* 0x000000ffa0a07208 */ /* 0x000fc80000000000 */
[----:B------:R-:W-:-:S04]  /*39e0*/  F2FP.BF16.F32.PACK_AB R160, RZ, R160 ;  /* 0x000000a0ffa0723e */ /* 0x000fc800000010ff */
[----:B------:R-:W-:-:S07]  /*39f0*/  PRMT R94, R94, 0x5410, R160 ;  /* 0x000054105e5e7816 */ /* 0x000fce00000000a0 */
.L_x_7203:
[----:B------:R-:W-:Y:S05]  /*3a00*/  @!P3 BRA `(.L_x_7204) ;  /* 0x000000000018b947 */ /* 0x000fea0003800000 */
[----:B------:R-:W-:Y:S01]  /*3a10*/  FMUL.FTZ R160, R150, UR17 ;  /* 0x0000001196a07c20 */ /* 0x000fe20008410000 */
[----:B------:R-:W-:-:S03]  /*3a20*/  LOP3.LUT P0, RZ, R211, 0xff0000, RZ, 0xc0, !PT ;  /* 0x00ff0000d3ff7812 */ /* 0x000fc6000780c0ff */
[----:B------:R-:W-:-:S05]  /*3a30*/  FMUL.FTZ R160, R160, UR16 ;  /* 0x00000010a0a07c20 */ /* 0x000fca0008410000 */
[----:B------:R-:W-:-:S04]  /*3a40*/  FSEL R160, R160, RZ, P0 ;  /* 0x000000ffa0a07208 */ /* 0x000fc80000000000 */
[----:B------:R-:W-:-:S04]  /*3a50*/  F2FP.BF16.F32.PACK_AB R160, RZ, R160 ;  /* 0x000000a0ffa0723e */ /* 0x000fc800000010ff */
[----:B------:R-:W-:-:S07]  /*3a60*/  PRMT R95, R160, 0x7610, R95 ;  /* 0x00007610a05f7816 */ /* 0x000fce000000005f */
.L_x_7204:
[----:B------:R-:W-:Y:S05]  /*3a70*/  @!P3 BRA `(.L_x_7182) ;  /* 0x00000000001cb947 */ /* 0x000fea0003800000 */
[----:B------:R-:W-:Y:S01]  /*3a80*/  FMUL.FTZ R160, R151, UR17 ;  /* 0x0000001197a07c20 */ /* 0x000fe20008410000 */
[----:B------:R-:W-:-:S03]  /*3a90*/  ISETP.GE.U32.AND P0, PT, R210, RZ, PT ;  /* 0x000000ffd200720c */ /* 0x000fc60003f06070 */
[----:B------:R-:W-:Y:S01]  /*3aa0*/  FMUL.FTZ R160, R160, UR16 ;  /* 0x00000010a0a07c20 */ /* 0x000fe20008410000 */
[----:B------:R-:W-:-:S04]  /*3ab0*/  ISETP.GE.U32.AND.EX P0, PT, R211, 0x1000000, PT, P0 ;  /* 0x01000000d300780c */ /* 0x000fc80003f06100 */
[----:B------:R-:W-:-:S04]  /*3ac0*/  FSEL R160, R160, RZ, P0 ;  /* 0x000000ffa0a07208 */ /* 0x000fc80000000000 */
[----:B------:R-:W-:-:S04]  /*3ad0*/  F2FP.BF16.F32.PACK_AB R160, RZ, R160 ;  /* 0x000000a0ffa0723e */ /* 0x000fc800000010ff */
[----:B------:R-:W-:-:S07]  /*3ae0*/  PRMT R95, R95, 0x5410, R160 ;  /* 0x000054105f5f7816 */ /* 0x000fce00000000a0 */
.L_x_7182:
        /* <DEDUP_REMOVED lines=13> */
[-CC-:B0-----:R-:W-:Y:S01]  /*3bc0*/  @P2 FFMA.FTZ R144, R188, R164.reuse, R5.reuse ;  /* 0x000000a4bc902223 */ /* 0x181fe20000010005 */
[----:B-----5:R-:W-:Y:S01]  /*3bd0*/  MOV R145, R41 ;  /* 0x0000002900917202 */ /* 0x020fe20000000f00 */
[----:B------:R-:W-:Y:S01]  /*3be0*/  @P2 FFMA.FTZ R7, R209, R164, R5 ;  /* 0x000000a4d1072223 */ /* 0x000fe20000010005 */
[----:B------:R-:W-:Y:S01]  /*3bf0*/  MOV R146, R42 ;  /* 0x0000002a00927202 */ /* 0x000fe20000000f00 */
[----:B------:R-:W-:Y:S01]  /*3c00*/  @P2 FADD.FTZ R144, R19, -R144 ;  /* 0x8000009013902221 */ /* 0x000fe20000010000 */
[----:B------:R-:W-:Y:S01]  /*3c10*/  MOV R147, R43 ;  /* 0x0000002b00937202 */ /* 0x000fe20000000f00 */
[----:B------:R-:W-:Y:S01]  /*3c20*/  @P2 FADD.FTZ R7, R192, -R7 ;  /* 0x80000007c0072221 */ /* 0x000fe20000010000 */
[----:B------:R-:W-:Y:S01]  /*3c30*/  @P2 FFMA.FTZ R149, R223, R164, R5 ;  /* 0x000000a4df952223 */ /* 0x000fe20000010005 */
[----:B------:R-:W-:Y:S01]  /*3c40*/  @P2 FFMA.FTZ R145, R6, R144, R41 ;  /* 0x0000009006912223 */ /* 0x000fe20000010029 */
[-CC-:B------:R-:W-:Y:S01]  /*3c50*/  @P2 FFMA.FTZ R144, R190, R164.reuse, R5.reuse ;  /* 0x000000a4be902223 */ /* 0x180fe20000010005 */
[-CC-:B------:R-:W-:Y:S01]  /*3c60*/  @P2 FFMA.FTZ R151, R225, R164.reuse, R5.reuse ;  /* 0x000000a4e1972223 */ /* 0x180fe20000010005 */
        /* <DEDUP_REMOVED lines=28> */
.L_x_7207:
[----:B------:R-:W-:Y:S05]  /*3e30*/  @!P3 BRA `(.L_x_7208) ;  /* 0x000000000018b947 */ /* 0x000fea0003800000 */
[----:B------:R-:W-:Y:S01]  /*3e40*/  FMUL.FTZ R7, R145, UR17 ;  /* 0x0000001191077c20 */ /* 0x000fe20008410000 */
[----:B------:R-:W-:-:S03]  /*3e50*/  LOP3.LUT P4, RZ, R212, 0xff00, RZ, 0xc0, !PT ;  /* 0x0000ff00d4ff7812 */ /* 0x000fc6000788c0ff */
[----:B------:R-:W-:-:S05]  /*3e60*/  FMUL.FTZ R7, R7, UR16 ;  /* 0x0000001007077c20 */ /* 0x000fca0008410000 */
[----:B------:R-:W-:-:S04]  /*3e70*/  FSEL R7, R7, RZ, P4 ;  /* 0x000000ff07077208 */ /* 0x000fc80002000000 */
[----:B------:R-:W-:-:S04]  /*3e80*/  F2FP.BF16.F32.PACK_AB R7, RZ, R7 ;  /* 0x00000007ff07723e */ /* 0x000fc800000010ff */
[----:B------:R-:W-:-:S07]  /*3e90*/  PRMT R92, R92, 0x5410, R7 ;  /* 0x000054105c5c7816 */ /* 0x000fce0000000007 */
.L_x_7208:
[----:B------:R-:W-:Y:S05]  /*3ea0*/  @!P3 BRA `(.L_x_7209) ;  /* 0x000000000018b947 */ /* 0x000fea0003800000 */
[----:B------:R-:W-:Y:S01]  /*3eb0*/  FMUL.FTZ R7, R146, UR17 ;  /* 0x0000001192077c20 */ /* 0x000fe20008410000 */
[----:B------:R-:W-:-:S03]  /*3ec0*/  LOP3.LUT P4, RZ, R212, 0xff0000, RZ, 0xc0, !PT ;  /* 0x00ff0000d4ff7812 */ /* 0x000fc6000788c0ff */
[----:B------:R-:W-:-:S05]  /*3ed0*/  FMUL.FTZ R7, R7, UR16 ;  /* 0x0000001007077c20 */ /* 0x000fca0008410000 */
[----:B------:R-:W-:-:S04]  /*3ee0*/  FSEL R7, R7, RZ, P4 ;  /* 0x000000ff07077208 */ /* 0x000fc80002000000 */
[----:B------:R-:W-:-:S04]  /*3ef0*/  F2FP.BF16.F32.PACK_AB R7, RZ, R7 ;  /* 0x00000007ff07723e */ /* 0x000fc800000010ff */
[----:B------:R-:W-:-:S07]  /*3f00*/  PRMT R93, R7, 0x7610, R93 ;  /* 0x00007610075d7816 */ /* 0x000fce000000005d */
.L_x_7209:
[----:B------:R-:W-:Y:S05]  /*3f10*/  @!P3 BRA `(.L_x_7210) ;  /* 0x000000000018b947 */ /* 0x000fea0003800000 */
[----:B------:R-:W-:Y:S01]  /*3f20*/  FMUL.FTZ R7, R147, UR17 ;  /* 0x0000001193077c20 */ /* 0x000fe20008410000 */
[----:B------:R-:W-:-:S03]  /*3f30*/  LOP3.LUT P4, RZ, R212, 0xff000000, RZ, 0xc0, !PT ;  /* 0xff000000d4ff7812 */ /* 0x000fc6000788c0ff */
[----:B------:R-:W-:-:S05]  /*3f40*/  FMUL.FTZ R7, R7, UR16 ;  /* 0x0000001007077c20 */ /* 0x000fca0008410000 */
[----:B------:R-:W-:-:S04]  /*3f50*/  FSEL R7, R7, RZ, P4 ;  /* 0x000000ff07077208 */ /* 0x000fc80002000000 */
[----:B------:R-:W-:-:S04]  /*3f60*/  F2FP.BF16.F32.PACK_AB R7, RZ, R7 ;  /* 0x00000007ff07723e */ /* 0x000fc800000010ff */
[----:B------:R-:W-:-:S07]  /*3f70*/  PRMT R93, R93, 0x5410, R7 ;  /* 0x000054105d5d7816 */ /* 0x000fce0000000007 */
.L_x_7210:
[----:B------:R-:W-:Y:S05]  /*3f80*/  @!P3 BRA `(.L_x_7211) ;  /* 0x000000000018b947 */ /* 0x000fea0003800000 */
[----:B------:R-:W-:Y:S01]  /*3f90*/  FMUL.FTZ R7, R148, UR17 ;  /* 0x0000001194077c20 */ /* 0x000fe20008410000 */
[----:B------:R-:W-:-:S03]  /*3fa0*/  LOP3.LUT P4, RZ, R213, 0xff, RZ, 0xc0, !PT ;  /* 0x000000ffd5ff7812 */ /* 0x000fc6000788c0ff */
[----:B------:R-:W-:-:S05]  /*3fb0*/  FMUL.FTZ R7, R7, UR16 ;  /* 0x0000001007077c20 */ /* 0x000fca0008410000 */
[----:B------:R-:W-:-:S04]  /*3fc0*/  FSEL R7, R7, RZ, P4 ;  /* 0x000000ff07077208 */ /* 0x000fc80002000000 */
[----:B------:R-:W-:-:S04]  /*3fd0*/  F2FP.BF16.F32.PACK_AB R7, RZ, R7 ;  /* 0x00000007ff07723e */ /* 0x000fc800000010ff */
[----:B------:R-:W-:-:S07]  /*3fe0*/  PRMT R94, R7, 0x7610, R94 ;  /* 0x00007610075e7816 */ /* 0x000fce000000005e */
.L_x_7211:
[----:B------:R-:W-:Y:S05]  /*3ff0*/  @!P3 BRA `(.L_x_7212) ;  /* 0x000000000018b947 */ /* 0x000fea0003800000 */
[----:B------:R-:W-:Y:S01]  /*4000*/  FMUL.FTZ R7, R149, UR17 ;  /* 0x0000001195077c20 */ /* 0x000fe20008410000 */
[----:B------:R-:W-:-:S03]  /*4010*/  LOP3.LUT P4, RZ, R213, 0xff00, RZ, 0xc0, !PT ;  /* 0x0000ff00d5ff7812 */ /* 0x000fc6000788c0ff */
[----:B------:R-:W-:-:S05]  /*4020*/  FMUL.FTZ R7, R7, UR16 ;  /* 0x0000001007077c20 */ /* 0x000fca0008410000 */
[----:B------:R-:W-:-:S04]  /*4030*/  FSEL R7, R7, RZ, P4 ;  /* 0x000000ff07077208 */ /* 0x000fc80002000000 */
[----:B------:R-:W-:-:S04]  /*4040*/  F2FP.BF16.F32.PACK_AB R7, RZ, R7 ;  /* 0x00000007ff07723e */ /* 0x000fc800000010ff */
[----:B------:R-:W-:-:S07]  /*4050*/  PRMT R94, R94, 0x5410, R7 ;  /* 0x000054105e5e7816 */ /* 0x000fce0000000007 */
.L_x_7212:
[----:B------:R-:W-:Y:S05]  /*4060*/  @!P3 BRA `(.L_x_7213) ;  /* 0x000000000018b947 */ /* 0x000fea0003800000 */
[----:B------:R-:W-:Y:S01]  /*4070*/  FMUL.FTZ R7, R150, UR17 ;  /* 0x0000001196077c20 */ /* 0x000fe20008410000 */
[----:B------:R-:W-:-:S03]  /*4080*/  LOP3.LUT P4, RZ, R213, 0xff0000, RZ, 0xc0, !PT ;  /* 0x00ff0000d5ff7812 */ /* 0x000fc6000788c0ff */
[----:B------:R-:W-:-:S05]  /*4090*/  FMUL.FTZ R7, R7, UR16 ;  /* 0x0000001007077c20 */ /* 0x000fca0008410000 */
[----:B------:R-:W-:-:S04]  /*40a0*/  FSEL R7, R7, RZ, P4 ;  /* 0x000000ff07077208 */ /* 0x000fc80002000000 */
[----:B------:R-:W-:-:S04]  /*40b0*/  F2FP.BF16.F32.PACK_AB R7, RZ, R7 ;  /* 0x00000007ff07723e */ /* 0x000fc800000010ff */
[----:B------:R-:W-:-:S07]  /*40c0*/  PRMT R95, R7, 0x7610, R95 ;  /* 0x00007610075f7816 */ /* 0x000fce000000005f */
.L_x_7213:
[----:B------:R-:W-:Y:S05]  /*40d0*/  @!P3 BRA `(.L_x_7214) ;  /* 0x000000100080b947 */ /* 0x000fea0003800000 */
        /* <DEDUP_REMOVED lines=8> */
.L_x_7206:
        /* <DEDUP_REMOVED lines=11> */
.L_x_7215:
        /* <DEDUP_REMOVED lines=11> */
.L_x_7216:
        /* <DEDUP_REMOVED lines=11> */
.L_x_7217:
        /* <DEDUP_REMOVED lines=11> */
.L_x_7218:
        /* <DEDUP_REMOVED lines=11> */
.L_x_7219:
        /* <DEDUP_REMOVED lines=11> */
.L_x_7220:
        /* <DEDUP_REMOVED lines=11> */
.L_x_7221:
        /* <DEDUP_REMOVED lines=13> */
.L_x_7205:
        /* <DEDUP_REMOVED lines=21> */
[----:B------:R-:W-:Y:S01]  /*4850*/  ISETP.GT.AND P4, PT, R4, RZ, PT ;  /* 0x000000ff0400720c */ /* 0x000fe20003f84270 */
        /* <DEDUP_REMOVED lines=19> */
.L_x_7223:
[----:B------:R-:W-:Y:S05]  /*4990*/  @!P3 BRA `(.L_x_7224) ;  /* 0x000000000018b947 */ /* 0x000fea0003800000 */
[----:B------:R-:W-:Y:S01]  /*49a0*/  FMUL.FTZ R7, R145, UR17 ;  /* 0x0000001191077c20 */ /* 0x000fe20008410000 */
[----:B-----5:R-:W-:-:S03]  /*49b0*/  LOP3.LUT P4, RZ, R212, 0xff00, RZ, 0xc0, !PT ;  /* 0x0000ff00d4ff7812 */ /* 0x020fc6000788c0ff */
[----:B------:R-:W-:-:S05]  /*49c0*/  FMUL.FTZ R7, R7, UR16 ;  /* 0x0000001007077c20 */ /* 0x000fca0008410000 */
[----:B------:R-:W-:-:S04]  /*49d0*/  FSEL R7, R7, RZ, P4 ;  /* 0x000000ff07077208 */ /* 0x000fc80002000000 */
[----:B------:R-:W-:-:S04]  /*49e0*/  F2FP.BF16.F32.PACK_AB R7, RZ, R7 ;  /* 0x00000007ff07723e */ /* 0x000fc800000010ff */
[----:B------:R-:W-:-:S07]  /*49f0*/  PRMT R92, R92, 0x5410, R7 ;  /* 0x000054105c5c7816 */ /* 0x000fce0000000007 */
.L_x_7224:
[----:B------:R-:W-:Y:S05]  /*4a00*/  @!P3 BRA `(.L_x_7225) ;  /* 0x000000000018b947 */ /* 0x000fea0003800000 */
[----:B------:R-:W-:Y:S01]  /*4a10*/  FMUL.FTZ R7, R146, UR17 ;  /* 0x0000001192077c20 */ /* 0x000fe20008410000 */
[----:B-----5:R-:W-:-:S03]  /*4a20*/  LOP3.LUT P4, RZ, R212, 0xff0000, RZ, 0xc0, !PT ;  /* 0x00ff0000d4ff7812 */ /* 0x020fc6000788c0ff */
[----:B------:R-:W-:-:S05]  /*4a30*/  FMUL.FTZ R7, R7, UR16 ;  /* 0x0000001007077c20 */ /* 0x000fca0008410000 */
[----:B------:R-:W-:-:S04]  /*4a40*/  FSEL R7, R7, RZ, P4 ;  /* 0x000000ff07077208 */ /* 0x000fc80002000000 */
[----:B------:R-:W-:-:S04]  /*4a50*/  F2FP.BF16.F32.PACK_AB R7, RZ, R7 ;  /* 0x00000007ff07723e */ /* 0x000fc800000010ff */
[----:B------:R-:W-:-:S07]  /*4a60*/  PRMT R93, R7, 0x7610, R93 ;  /* 0x00007610075d7816 */ /* 0x000fce000000005d */
.L_x_7225:
[----:B------:R-:W-:Y:S05]  /*4a70*/  @!P3 BRA `(.L_x_7226) ;  /* 0x000000000018b947 */ /* 0x000fea0003800000 */
[----:B------:R-:W-:Y:S01]  /*4a80*/  FMUL.FTZ R7, R147, UR17 ;  /* 0x0000001193077c20 */ /* 0x000fe20008410000 */
[----:B-----5:R-:W-:-:S03]  /*4a90*/  LOP3.LUT P4, RZ, R212, 0xff000000, RZ, 0xc0, !PT ;  /* 0xff000000d4ff7812 */ /* 0x020fc6000788c0ff */
[----:B------:R-:W-:-:S05]  /*4aa0*/  FMUL.FTZ R7, R7, UR16 ;  /* 0x0000001007077c20 */ /* 0x000fca0008410000 */
[----:B------:R-:W-:-:S04]  /*4ab0*/  FSEL R7, R7, RZ, P4 ;  /* 0x000000ff07077208 */ /* 0x000fc80002000000 */
[----:B------:R-:W-:-:S04]  /*4ac0*/  F2FP.BF16.F32.PACK_AB R7, RZ, R7 ;  /* 0x00000007ff07723e */ /* 0x000fc800000010ff */
[----:B------:R-:W-:-:S07]  /*4ad0*/  PRMT R93, R93, 0x5410, R7 ;  /* 0x000054105d5d7816 */ /* 0x000fce0000000007 */
.L_x_7226:
[----:B------:R-:W-:Y:S05]  /*4ae0*/  @!P3 BRA `(.L_x_7227) ;  /* 0x000000000018b947 */ /* 0x000fea0003800000 */
[----:B------:R-:W-:Y:S01]  /*4af0*/  FMUL.FTZ R7, R160, UR17 ;  /* 0x00000011a0077c20 */ /* 0x000fe20008410000 */
[----:B-----5:R-:W-:-:S03]  /*4b00*/  LOP3.LUT P4, RZ, R213, 0xff, RZ, 0xc0, !PT ;  /* 0x000000ffd5ff7812 */ /* 0x020fc6000788c0ff */
[----:B------:R-:W-:-:S05]  /*4b10*/  FMUL.FTZ R7, R7, UR16 ;  /* 0x0000001007077c20 */ /* 0x000fca0008410000 */
[----:B------:R-:W-:-:S04]  /*4b20*/  FSEL R7, R7, RZ, P4 ;  /* 0x000000ff07077208 */ /* 0x000fc80002000000 */
[----:B------:R-:W-:-:S04]  /*4b30*/  F2FP.BF16.F32.PACK_AB R7, RZ, R7 ;  /* 0x00000007ff07723e */ /* 0x000fc800000010ff */
[----:B------:R-:W-:-:S07]  /*4b40*/  PRMT R94, R7, 0x7610, R94 ;  /* 0x00007610075e7816 */ /* 0x000fce000000005e */
.L_x_7227:
[----:B------:R-:W-:Y:S05]  /*4b50*/  @!P3 BRA `(.L_x_7228) ;  /* 0x000000000018b947 */ /* 0x000fea0003800000 */
[----:B------:R-:W-:Y:S01]  /*4b60*/  FMUL.FTZ R7, R149, UR17 ;  /* 0x0000001195077c20 */ /* 0x000fe20008410000 */
[----:B-----5:R-:W-:-:S03]  /*4b70*/  LOP3.LUT P4, RZ, R213, 0xff00, RZ, 0xc0, !PT ;  /* 0x0000ff00d5ff7812 */ /* 0x020fc6000788c0ff */
[----:B------:R-:W-:-:S05]  /*4b80*/  FMUL.FTZ R7, R7, UR16 ;  /* 0x0000001007077c20 */ /* 0x000fca0008410000 */
[----:B------:R-:W-:-:S04]  /*4b90*/  FSEL R7, R7, RZ, P4 ;  /* 0x000000ff07077208 */ /* 0x000fc80002000000 */
[----:B------:R-:W-:-:S04]  /*4ba0*/  F2FP.BF16.F32.PACK_AB R7, RZ, R7 ;  /* 0x00000007ff07723e */ /* 0x000fc800000010ff */
[----:B------:R-:W-:-:S07]  /*4bb0*/  PRMT R94, R94, 0x5410, R7 ;  /* 0x000054105e5e7816 */ /* 0x000fce0000000007 */
.L_x_7228:
[----:B------:R-:W-:Y:S05]  /*4bc0*/  @!P3 BRA `(.L_x_7229) ;  /* 0x000000000018b947 */ /* 0x000fea0003800000 */
[----:B------:R-:W-:Y:S01]  /*4bd0*/  FMUL.FTZ R7, R150, UR17 ;  /* 0x0000001196077c20 */ /* 0x000fe20008410000 */
[----:B-----5:R-:W-:-:S03]  /*4be0*/  LOP3.LUT P4, RZ, R213, 0xff0000, RZ, 0xc0, !PT ;  /* 0x00ff0000d5ff7812 */ /* 0x020fc6000788c0ff */
[----:B------:R-:W-:-:S05]  /*4bf0*/  FMUL.FTZ R7, R7, UR16 ;  /* 0x0000001007077c20 */ /* 0x000fca0008410000 */
[----:B------:R-:W-:-:S04]  /*4c00*/  FSEL R7, R7, RZ, P4 ;  /* 0x000000ff07077208 */ /* 0x000fc80002000000 */
[----:B------:R-:W-:-:S04]  /*4c10*/  F2FP.BF16.F32.PACK_AB R7, RZ, R7 ;  /* 0x00000007ff07723e */ /* 0x000fc800000010ff */
[----:B------:R-:W-:-:S07]  /*4c20*/  PRMT R95, R7, 0x7610, R95 ;  /* 0x00007610075f7816 */ /* 0x000fce000000005f */
.L_x_7229:
        /* <DEDUP_REMOVED lines=10> */
.L_x_7222:
        /* <DEDUP_REMOVED lines=11> */
[----:B0-----:R-:W-:-:S07]  /*4d80*/  PRMT R92, R7, 0x7610, R92 ;  /* 0x00007610075c7816 */ /* 0x001fce000000005c */
.L_x_7230:
        /* <DEDUP_REMOVED lines=12> */
.L_x_7231:
        /* <DEDUP_REMOVED lines=12> */
.L_x_7232:
        /* <DEDUP_REMOVED lines=12> */
.L_x_7233:
        /* <DEDUP_REMOVED lines=12> */
.L_x_7234:
        /* <DEDUP_REMOVED lines=12> */
.L_x_7235:
        /* <DEDUP_REMOVED lines=12> */
.L_x_7236:
        /* <DEDUP_REMOVED lines=13> */
.L_x_7214:
        /* <DEDUP_REMOVED lines=50> */
.L_x_7239:
[----:B------:R-:W-:Y:S05]  /*5600*/  @!P3 BRA `(.L_x_7240) ;  /* 0x000000000018b947 */ /* 0x000fea0003800000 */
[----:B------:R-:W-:Y:S01]  /*5610*/  FMUL.FTZ R7, R145, UR17 ;  /* 0x0000001191077c20 */ /* 0x000fe20008410000 */
[----:B------:R-:W-:-:S03]  /*5620*/  LOP3.LUT P4, RZ, R214, 0xff00, RZ, 0xc0, !PT ;  /* 0x0000ff00d6ff7812 */ /* 0x000fc6000788c0ff */
[----:B------:R-:W-:-:S05]  /*5630*/  FMUL.FTZ R7, R7, UR16 ;  /* 0x0000001007077c20 */ /* 0x000fca0008410000 */
[----:B------:R-:W-:-:S04]  /*5640*/  FSEL R7, R7, RZ, P4 ;  /* 0x000000ff07077208 */ /* 0x000fc80002000000 */
[----:B------:R-:W-:-:S04]  /*5650*/  F2FP.BF16.F32.PACK_AB R7, RZ, R7 ;  /* 0x00000007ff07723e */ /* 0x000fc800000010ff */
[----:B------:R-:W-:-:S07]  /*5660*/  PRMT R92, R92, 0x5410, R7 ;  /* 0x000054105c5c7816 */ /* 0x000fce0000000007 */
.L_x_7240:
[----:B------:R-:W-:Y:S05]  /*5670*/  @!P3 BRA `(.L_x_7241) ;  /* 0x000000000018b947 */ /* 0x000fea0003800000 */
[----:B------:R-:W-:Y:S01]  /*5680*/  FMUL.FTZ R7, R146, UR17 ;  /* 0x0000001192077c20 */ /* 0x000fe20008410000 */
[----:B------:R-:W-:-:S03]  /*5690*/  LOP3.LUT P4, RZ, R214, 0xff0000, RZ, 0xc0, !PT ;  /* 0x00ff0000d6ff7812 */ /* 0x000fc6000788c0ff */
[----:B------:R-:W-:-:S05]  /*56a0*/  FMUL.FTZ R7, R7, UR16 ;  /* 0x0000001007077c20 */ /* 0x000fca0008410000 */
[----:B------:R-:W-:-:S04]  /*56b0*/  FSEL R7, R7, RZ, P4 ;  /* 0x000000ff07077208 */ /* 0x000fc80002000000 */
[----:B------:R-:W-:-:S04]  /*56c0*/  F2FP.BF16.F32.PACK_AB R7, RZ, R7 ;  /* 0x00000007ff07723e */ /* 0x000fc800000010ff */
[----:B------:R-:W-:-:S07]  /*56d0*/  PRMT R93, R7, 0x7610, R93 ;  /* 0x00007610075d7816 */ /* 0x000fce000000005d */
.L_x_7241:
[----:B------:R-:W-:Y:S05]  /*56e0*/  @!P3 BRA `(.L_x_7242) ;  /* 0x000000000018b947 */ /* 0x000fea0003800000 */
[----:B------:R-:W-:Y:S01]  /*56f0*/  FMUL.FTZ R7, R147, UR17 ;  /* 0x0000001193077c20 */ /* 0x000fe20008410000 */
[----:B------:R-:W-:-:S03]  /*5700*/  LOP3.LUT P4, RZ, R214, 0xff000000, RZ, 0xc0, !PT ;  /* 0xff000000d6ff7812 */ /* 0x000fc6000788c0ff */
[----:B------:R-:W-:-:S05]  /*5710*/  FMUL.FTZ R7, R7, UR16 ;  /* 0x0000001007077c20 */ /* 0x000fca0008410000 */
[----:B------:R-:W-:-:S04]  /*5720*/  FSEL R7, R7, RZ, P4 ;  /* 0x000000ff07077208 */ /* 0x000fc80002000000 */
[----:B------:R-:W-:-:S04]  /*5730*/  F2FP.BF16.F32.PACK_AB R7, RZ, R7 ;  /* 0x00000007ff07723e */ /* 0x000fc800000010ff */
[----:B------:R-:W-:-:S07]  /*5740*/  PRMT R93, R93, 0x5410, R7 ;  /* 0x000054105d5d7816 */ /* 0x000fce0000000007 */
.L_x_7242:
[----:B------:R-:W-:Y:S05]  /*5750*/  @!P3 BRA `(.L_x_7243) ;  /* 0x000000000018b947 */ /* 0x000fea0003800000 */
[----:B------:R-:W-:Y:S01]  /*5760*/  FMUL.FTZ R7, R148, UR17 ;  /* 0x0000001194077c20 */ /* 0x000fe20008410000 */
[----:B------:R-:W-:-:S03]  /*5770*/  LOP3.LUT P4, RZ, R215, 0xff, RZ, 0xc0, !PT ;  /* 0x000000ffd7ff7812 */ /* 0x000fc6000788c0ff */
[----:B------:R-:W-:-:S05]  /*5780*/  FMUL.FTZ R7, R7, UR16 ;  /* 0x0000001007077c20 */ /* 0x000fca0008410000 */
[----:B------:R-:W-:-:S04]  /*5790*/  FSEL R7, R7, RZ, P4 ;  /* 0x000000ff07077208 */ /* 0x000fc80002000000 */
[----:B------:R-:W-:-:S04]  /*57a0*/  F2FP.BF16.F32.PACK_AB R7, RZ, R7 ;  /* 0x00000007ff07723e */ /* 0x000fc800000010ff */
[----:B------:R-:W-:-:S07]  /*57b0*/  PRMT R94, R7, 0x7610, R94 ;  /* 0x00007610075e7816 */ /* 0x000fce000000005e */
.L_x_7243:
[----:B------:R-:W-:Y:S05]  /*57c0*/  @!P3 BRA `(.L_x_7244) ;  /* 0x000000000018b947 */ /* 0x000fea0003800000 */
[----:B------:R-:W-:Y:S01]  /*57d0*/  FMUL.FTZ R7, R149, UR17 ;  /* 0x0000001195077c20 */ /* 0x000fe20008410000 */
[----:B------:R-:W-:-:S03]  /*57e0*/  LOP3.LUT P4, RZ, R215, 0xff00, RZ, 0xc0, !PT ;  /* 0x0000ff00d7ff7812 */ /* 0x000fc6000788c0ff */
[----:B------:R-:W-:-:S05]  /*57f0*/  FMUL.FTZ R7, R7, UR16 ;  /* 0x0000001007077c20 */ /* 0x000fca0008410000 */
[----:B------:R-:W-:-:S04]  /*5800*/  FSEL R7, R7, RZ, P4 ;  /* 0x000000ff07077208 */ /* 0x000fc80002000000 */
[----:B------:R-:W-:-:S04]  /*5810*/  F2FP.BF16.F32.PACK_AB R7, RZ, R7 ;  /* 0x00000007ff07723e */ /* 0x000fc800000010ff */
[----:B------:R-:W-:-:S07]  /*5820*/  PRMT R94, R94, 0x5410, R7 ;  /* 0x000054105e5e7816 */ /* 0x000fce0000000007 */
.L_x_7244:
[----:B------:R-:W-:Y:S05]  /*5830*/  @!P3 BRA `(.L_x_7245) ;  /* 0x000000000018b947 */ /* 0x000fea0003800000 */
[----:B------:R-:W-:Y:S01]  /*5840*/  FMUL.FTZ R7, R150, UR17 ;  /* 0x0000001196077c20 */ /* 0x000fe20008410000 */
[----:B------:R-:W-:-:S03]  /*5850*/  LOP3.LUT P4, RZ, R215, 0xff0000, RZ, 0xc0, !PT ;  /* 0x00ff0000d7ff7812 */ /* 0x000fc6000788c0ff */
[----:B------:R-:W-:-:S05]  /*5860*/  FMUL.FTZ R7, R7, UR16 ;  /* 0x0000001007077c20 */ /* 0x000fca0008410000 */
[----:B------:R-:W-:-:S04]  /*5870*/  FSEL R7, R7, RZ, P4 ;  /* 0x000000ff07077208 */ /* 0x000fc80002000000 */
[----:B------:R-:W-:-:S04]  /*5880*/  F2FP.BF16.F32.PACK_AB R7, RZ, R7 ;  /* 0x00000007ff07723e */ /* 0x000fc800000010ff */
[----:B------:R-:W-:-:S07]  /*5890*/  PRMT R95, R7, 0x7610, R95 ;  /* 0x00007610075f7816 */ /* 0x000fce000000005f */
.L_x_7245:
        /* <DEDUP_REMOVED lines=9> */
.L_x_7238:
        /* <DEDUP_REMOVED lines=11> */
.L_x_7247:
        /* <DEDUP_REMOVED lines=11> */
.L_x_7248:
        /* <DEDUP_REMOVED lines=11> */
.L_x_7249:
        /* <DEDUP_REMOVED lines=11> */
.L_x_7250:
        /* <DEDUP_REMOVED lines=11> */
.L_x_7251:
        /* <DEDUP_REMOVED lines=11> */
.L_x_7252:
        /* <DEDUP_REMOVED lines=11> */
.L_x_7253:
        /* <DEDUP_REMOVED lines=13> */
.L_x_7237:
[----:B------:R-:W-:Y:S05]  /*5ed0*/  @!P0 BRA `(.L_x_7254) ;  /* 0x00000004007c8947 */ /* 0x000fea0003800000 */
[-CC-:B0-----:R-:W-:Y:S01]  /*5ee0*/  FFMA.FTZ R146, R204, R164.reuse, R5.reuse ;  /* 0x000000a4cc927223 */ /* 0x181fe20000010005 */
[-CC-:B------:R-:W-:Y:S01]  /*5ef0*/  FFMA.FTZ R163, R237, R164.reuse, R5.reuse ;  /* 0x000000a4eda37223 */ /* 0x180fe20000010005 */
[-CC-:B------:R-:W-:Y:S01]  /*5f00*/  FFMA.FTZ R144, R202, R164.reuse, R5.reuse ;  /* 0x000000a4ca907223 */ /* 0x180fe20000010005 */
[-CC-:B------:R-:W-:Y:S01]  /*5f10*/  FFMA.FTZ R147, R229, R164.reuse, R5.reuse ;  /* 0x000000a4e5937223 */ /* 0x180fe20000010005 */
[-CC-:B------:R-:W-:Y:S01]  /*5f20*/  FFMA.FTZ R150, R224, R164.reuse, R5.reuse ;  /* 0x000000a4e0967223 */ /* 0x180fe20000010005 */
[----:B------:R-:W-:Y:S01]  /*5f30*/  FADD.FTZ R149, R189, -R146 ;  /* 0x80000092bd957221 */ /* 0x000fe20000010000 */
        /* <DEDUP_REMOVED lines=26> */
[----:B------:R-:W-:Y:S02]  /*60e0*/  MOV R150, R160 ;  /* 0x000000a000967202 */ /* 0x000fe40000000f00 */
        /* <DEDUP_REMOVED lines=8> */
.L_x_7255:
[----:B------:R-:W-:Y:S05]  /*6170*/  @!P3 BRA `(.L_x_7256) ;  /* 0x000000000018b947 */ /* 0x000fea0003800000 */
[----:B------:R-:W-:Y:S01]  /*6180*/  FMUL.FTZ R7, R145, UR17 ;  /* 0x0000001191077c20 */ /* 0x000fe20008410000 */
[----:B-----5:R-:W-:-:S03]  /*6190*/  LOP3.LUT P4, RZ, R214, 0xff00, RZ, 0xc0, !PT ;  /* 0x0000ff00d6ff7812 */ /* 0x020fc6000788c0ff */
[----:B------:R-:W-:-:S05]  /*61a0*/  FMUL.FTZ R7, R7, UR16 ;  /* 0x0000001007077c20 */ /* 0x000fca0008410000 */
[----:B------:R-:W-:-:S04]  /*61b0*/  FSEL R7, R7, RZ, P4 ;  /* 0x000000ff07077208 */ /* 0x000fc80002000000 */
[----:B------:R-:W-:-:S04]  /*61c0*/  F2FP.BF16.F32.PACK_AB R7, RZ, R7 ;  /* 0x00000007ff07723e */ /* 0x000fc800000010ff */
[----:B------:R-:W-:-:S07]  /*61d0*/  PRMT R92, R92, 0x5410, R7 ;  /* 0x000054105c5c7816 */ /* 0x000fce0000000007 */
.L_x_7256:
[----:B------:R-:W-:Y:S05]  /*61e0*/  @!P3 BRA `(.L_x_7257) ;  /* 0x000000000018b947 */ /* 0x000fea0003800000 */
[----:B------:R-:W-:Y:S01]  /*61f0*/  FMUL.FTZ R7, R146, UR17 ;  /* 0x0000001192077c20 */ /* 0x000fe20008410000 */
[----:B-----5:R-:W-:-:S03]  /*6200*/  LOP3.LUT P4, RZ, R214, 0xff0000, RZ, 0xc0, !PT ;  /* 0x00ff0000d6ff7812 */ /* 0x020fc6000788c0ff */
[----:B------:R-:W-:-:S05]  /*6210*/  FMUL.FTZ R7, R7, UR16 ;  /* 0x0000001007077c20 */ /* 0x000fca0008410000 */
[----:B------:R-:W-:-:S04]  /*6220*/  FSEL R7, R7, RZ, P4 ;  /* 0x000000ff07077208 */ /* 0x000fc80002000000 */
[----:B------:R-:W-:-:S04]  /*6230*/  F2FP.BF16.F32.PACK_AB R7, RZ, R7 ;  /* 0x00000007ff07723e */ /* 0x000fc800000010ff */
[----:B------:R-:W-:-:S07]  /*6240*/  PRMT R93, R7, 0x7610, R93 ;  /* 0x00007610075d7816 */ /* 0x000fce000000005d */
.L_x_7257:
[----:B------:R-:W-:Y:S05]  /*6250*/  @!P3 BRA `(.L_x_7258) ;  /* 0x000000000018b947 */ /* 0x000fea0003800000 */
[----:B------:R-:W-:Y:S01]  /*6260*/  FMUL.FTZ R7, R151, UR17 ;  /* 0x0000001197077c20 */ /* 0x000fe20008410000 */
[----:B-----5:R-:W-:-:S03]  /*6270*/  LOP3.LUT P4, RZ, R214, 0xff000000, RZ, 0xc0, !PT ;  /* 0xff000000d6ff7812 */ /* 0x020fc6000788c0ff */
[----:B------:R-:W-:-:S05]  /*6280*/  FMUL.FTZ R7, R7, UR16 ;  /* 0x0000001007077c20 */ /* 0x000fca0008410000 */
[----:B------:R-:W-:-:S04]  /*6290*/  FSEL R7, R7, RZ, P4 ;  /* 0x000000ff07077208 */ /* 0x000fc80002000000 */
[----:B------:R-:W-:-:S04]  /*62a0*/  F2FP.BF16.F32.PACK_AB R7, RZ, R7 ;  /* 0x00000007ff07723e */ /* 0x000fc800000010ff */
[----:B------:R-:W-:-:S07]  /*62b0*/  PRMT R93, R93, 0x5410, R7 ;  /* 0x000054105d5d7816 */ /* 0x000fce0000000007 */
.L_x_7258:
[----:B------:R-:W-:Y:S05]  /*62c0*/  @!P3 BRA `(.L_x_7259) ;  /* 0x000000000018b947 */ /* 0x000fea0003800000 */
[----:B------:R-:W-:Y:S01]  /*62d0*/  FMUL.FTZ R7, R147, UR17 ;  /* 0x0000001193077c20 */ /* 0x000fe20008410000 */
[----:B-----5:R-:W-:-:S03]  /*62e0*/  LOP3.LUT P4, RZ, R215, 0xff, RZ, 0xc0, !PT ;  /* 0x000000ffd7ff7812 */ /* 0x020fc6000788c0ff */
[----:B------:R-:W-:-:S05]  /*62f0*/  FMUL.FTZ R7, R7, UR16 ;  /* 0x0000001007077c20 */ /* 0x000fca0008410000 */
[----:B------:R-:W-:-:S04]  /*6300*/  FSEL R7, R7, RZ, P4 ;  /* 0x000000ff07077208 */ /* 0x000fc80002000000 */
[----:B------:R-:W-:-:S04]  /*6310*/  F2FP.BF16.F32.PACK_AB R7, RZ, R7 ;  /* 0x00000007ff07723e */ /* 0x000fc800000010ff */
[----:B------:R-:W-:-:S07]  /*6320*/  PRMT R94, R7, 0x7610, R94 ;  /* 0x00007610075e7816 */ /* 0x000fce000000005e */
.L_x_7259:
[----:B------:R-:W-:Y:S05]  /*6330*/  @!P3 BRA `(.L_x_7260) ;  /* 0x000000000018b947 */ /* 0x000fea0003800000 */
[----:B------:R-:W-:Y:S01]  /*6340*/  FMUL.FTZ R7, R149, UR17 ;  /* 0x0000001195077c20 */ /* 0x000fe20008410000 */
[----:B-----5:R-:W-:-:S03]  /*6350*/  LOP3.LUT P4, RZ, R215, 0xff00, RZ, 0xc0, !PT ;  /* 0x0000ff00d7ff7812 */ /* 0x020fc6000788c0ff */
[----:B------:R-:W-:-:S05]  /*6360*/  FMUL.FTZ R7, R7, UR16 ;  /* 0x0000001007077c20 */ /* 0x000fca0008410000 */
[----:B------:R-:W-:-:S04]  /*6370*/  FSEL R7, R7, RZ, P4 ;  /* 0x000000ff07077208 */ /* 0x000fc80002000000 */
[----:B------:R-:W-:-:S04]  /*6380*/  F2FP.BF16.F32.PACK_AB R7, RZ, R7 ;  /* 0x00000007ff07723e */ /* 0x000fc800000010ff */
[----:B------:R-:W-:-:S07]  /*6390*/  PRMT R94, R94, 0x5410, R7 ;  /* 0x000054105e5e7816 */ /* 0x000fce0000000007 */
.L_x_7260:
[----:B------:R-:W-:Y:S05]  /*63a0*/  @!P3 BRA `(.L_x_7261) ;  /* 0x000000000018b947 */ /* 0x000fea0003800000 */
[----:B------:R-:W-:Y:S01]  /*63b0*/  FMUL.FTZ R7, R160, UR17 ;  /* 0x00000011a0077c20 */ /* 0x000fe20008410000 */
[----:B-----5:R-:W-:-:S03]  /*63c0*/  LOP3.LUT P4, RZ, R215, 0xff0000, RZ, 0xc0, !PT ;  /* 0x00ff0000d7ff7812 */ /* 0x020fc6000788c0ff */
[----:B------:R-:W-:-:S05]  /*63d0*/  FMUL.FTZ R7, R7, UR16 ;  /* 0x0000001007077c20 */ /* 0x000fca0008410000 */
[----:B------:R-:W-:-:S04]  /*63e0*/  FSEL R7, R7, RZ, P4 ;  /* 0x000000ff07077208 */ /* 0x000fc80002000000 */
[----:B------:R-:W-:-:S04]  /*63f0*/  F2FP.BF16.F32.PACK_AB R7, RZ, R7 ;  /* 0x00000007ff07723e */ /* 0x000fc800000010ff */
[----:B------:R-:W-:-:S07]  /*6400*/  PRMT R95, R7, 0x7610, R95 ;  /* 0x00007610075f7816 */ /* 0x000fce000000005f */
.L_x_7261:
        /* <DEDUP_REMOVED lines=12> */
.L_x_7254:
        /* <DEDUP_REMOVED lines=12> */
.L_x_7262:
        /* <DEDUP_REMOVED lines=12> */
.L_x_7263:
        /* <DEDUP_REMOVED lines=12> */
.L_x_7264:
        /* <DEDUP_REMOVED lines=12> */
.L_x_7265:
        /* <DEDUP_REMOVED lines=12> */
.L_x_7266:
        /* <DEDUP_REMOVED lines=12> */
.L_x_7267:
        /* <DEDUP_REMOVED lines=12> */
.L_x_7268:
        /* <DEDUP_REMOVED lines=13> */
.L_x_7246:
        /* <DEDUP_REMOVED lines=21> */
[----:B-----5:R-:W-:Y:S01]  /*6c30*/  MOV R5, R22 ;  /* 0x0000001600057202 */ /* 0x020fe20000000f00 */
[----:B------:R-:W-:Y:S01]  /*6c40*/  @P2 FADD.FTZ R144, R197, -R144 ;  /* 0x80000090c5902221 */ /* 0x000fe20000010000 */
[----:B------:R-:W-:Y:S01]  /*6c50*/  @P2 FADD.FTZ R151, R176, -R151 ;  /* 0x80000097b0972221 */ /* 0x000fe20000010000 */
[----:B------:R-:W-:Y:S01]  /*6c60*/  @P2 FFMA.FTZ R5, R6, R161, R22 ;  /* 0x000000a106052223 */ /* 0x000fe20000010016 */
[----:B------:R-:W-:Y:S01]  /*6c70*/  @P2 FADD.FTZ R150, R195, -R150 ;  /* 0x80000096c3962221 */ /* 0x000fe20000010000 */
[----:B------:R-:W-:Y:S01]  /*6c80*/  @P2 FADD.FTZ R4, R193, -R4 ;  /* 0x80000004c1042221 */ /* 0x000fe20000010000 */
[----:B------:R-:W-:Y:S01]  /*6c90*/  MOV R146, R26 ;  /* 0x0000001a00927202 */ /* 0x000fe20000000f00 */
        /* <DEDUP_REMOVED lines=23> */
.L_x_7271:
[----:B------:R-:W-:Y:S05]  /*6e10*/  @!P3 BRA `(.L_x_7272) ;  /* 0x000000000018b947 */ /* 0x000fea0003800000 */
[----:B------:R-:W-:Y:S01]  /*6e20*/  FMUL.FTZ R4, R145, UR17 ;  /* 0x0000001191047c20 */ /* 0x000fe20008410000 */
[----:B------:R-:W-:-:S03]  /*6e30*/  LOP3.LUT P1, RZ, R216, 0xff00, RZ, 0xc0, !PT ;  /* 0x0000ff00d8ff7812 */ /* 0x000fc6000782c0ff */
[----:B------:R-:W-:-:S05]  /*6e40*/  FMUL.FTZ R4, R4, UR16 ;  /* 0x0000001004047c20 */ /* 0x000fca0008410000 */
[----:B------:R-:W-:-:S04]  /*6e50*/  FSEL R4, R4, RZ, P1 ;  /* 0x000000ff04047208 */ /* 0x000fc80000800000 */
[----:B------:R-:W-:-:S04]  /*6e60*/  F2FP.BF16.F32.PACK_AB R4, RZ, R4 ;  /* 0x00000004ff04723e */ /* 0x000fc800000010ff */
[----:B------:R-:W-:-:S07]  /*6e70*/  PRMT R92, R92, 0x5410, R4 ;  /* 0x000054105c5c7816 */ /* 0x000fce0000000004 */
.L_x_7272:
[----:B------:R-:W-:Y:S05]  /*6e80*/  @!P3 BRA `(.L_x_7273) ;  /* 0x000000000018b947 */ /* 0x000fea0003800000 */
[----:B------:R-:W-:Y:S01]  /*6e90*/  FMUL.FTZ R4, R146, UR17 ;  /* 0x0000001192047c20 */ /* 0x000fe20008410000 */
[----:B------:R-:W-:-:S03]  /*6ea0*/  LOP3.LUT P1, RZ, R216, 0xff0000, RZ, 0xc0, !PT ;  /* 0x00ff0000d8ff7812 */ /* 0x000fc6000782c0ff */
[----:B------:R-:W-:-:S05]  /*6eb0*/  FMUL.FTZ R4, R4, UR16 ;  /* 0x0000001004047c20 */ /* 0x000fca0008410000 */
[----:B------:R-:W-:-:S04]  /*6ec0*/  FSEL R4, R4, RZ, P1 ;  /* 0x000000ff04047208 */ /* 0x000fc80000800000 */
[----:B------:R-:W-:-:S04]  /*6ed0*/  F2FP.BF16.F32.PACK_AB R4, RZ, R4 ;  /* 0x00000004ff04723e */ /* 0x000fc800000010ff */
[----:B------:R-:W-:-:S07]  /*6ee0*/  PRMT R93, R4, 0x7610, R93 ;  /* 0x00007610045d7816 */ /* 0x000fce000000005d */
.L_x_7273:
[----:B------:R-:W-:Y:S05]  /*6ef0*/  @!P3 BRA `(.L_x_7274) ;  /* 0x000000000018b947 */ /* 0x000fea0003800000 */
[----:B------:R-:W-:Y:S01]  /*6f00*/  FMUL.FTZ R4, R147, UR17 ;  /* 0x0000001193047c20 */ /* 0x000fe20008410000 */
[----:B------:R-:W-:-:S03]  /*6f10*/  LOP3.LUT P1, RZ, R216, 0xff000000, RZ, 0xc0, !PT ;  /* 0xff000000d8ff7812 */ /* 0x000fc6000782c0ff */
[----:B------:R-:W-:-:S05]  /*6f20*/  FMUL.FTZ R4, R4, UR16 ;  /* 0x0000001004047c20 */ /* 0x000fca0008410000 */
[----:B------:R-:W-:-:S04]  /*6f30*/  FSEL R4, R4, RZ, P1 ;  /* 0x000000ff04047208 */ /* 0x000fc80000800000 */
[----:B------:R-:W-:-:S04]  /*6f40*/  F2FP.BF16.F32.PACK_AB R4, RZ, R4 ;  /* 0x00000004ff04723e */ /* 0x000fc800000010ff */
[----:B------:R-:W-:-:S07]  /*6f50*/  PRMT R93, R93, 0x5410, R4 ;  /* 0x000054105d5d7816 */ /* 0x000fce0000000004 */
.L_x_7274:
[----:B------:R-:W-:Y:S05]  /*6f60*/  @!P3 BRA `(.L_x_7275) ;  /* 0x000000000018b947 */ /* 0x000fea0003800000 */
[----:B------:R-:W-:Y:S01]  /*6f70*/  FMUL.FTZ R4, R148, UR17 ;  /* 0x0000001194047c20 */ /* 0x000fe20008410000 */
[----:B------:R-:W-:-:S03]  /*6f80*/  LOP3.LUT P1, RZ, R217, 0xff, RZ, 0xc0, !PT ;  /* 0x000000ffd9ff7812 */ /* 0x000fc6000782c0ff */
[----:B------:R-:W-:-:S05]  /*6f90*/  FMUL.FTZ R4, R4, UR16 ;  /* 0x0000001004047c20 */ /* 0x000fca0008410000 */
[----:B------:R-:W-:-:S04]  /*6fa0*/  FSEL R4, R4, RZ, P1 ;  /* 0x000000ff04047208 */ /* 0x000fc80000800000 */
[----:B------:R-:W-:-:S04]  /*6fb0*/  F2FP.BF16.F32.PACK_AB R4, RZ, R4 ;  /* 0x00000004ff04723e */ /* 0x000fc800000010ff */
[----:B------:R-:W-:-:S07]  /*6fc0*/  PRMT R94, R4, 0x7610, R94 ;  /* 0x00007610045e7816 */ /* 0x000fce000000005e */
.L_x_7275:
[----:B------:R-:W-:Y:S05]  /*6fd0*/  @!P3 BRA `(.L_x_7276) ;  /* 0x000000000018b947 */ /* 0x000fea0003800000 */
[----:B------:R-:W-:Y:S01]  /*6fe0*/  FMUL.FTZ R4, R149, UR17 ;  /* 0x0000001195047c20 */ /* 0x000fe20008410000 */
[----:B------:R-:W-:-:S03]  /*6ff0*/  LOP3.LUT P1, RZ, R217, 0xff00, RZ, 0xc0, !PT ;  /* 0x0000ff00d9ff7812 */ /* 0x000fc6000782c0ff */
[----:B------:R-:W-:-:S05]  /*7000*/  FMUL.FTZ R4, R4, UR16 ;  /* 0x0000001004047c20 */ /* 0x000fca0008410000 */
[----:B------:R-:W-:-:S04]  /*7010*/  FSEL R4, R4, RZ, P1 ;  /* 0x000000ff04047208 */ /* 0x000fc80000800000 */
[----:B------:R-:W-:-:S04]  /*7020*/  F2FP.BF16.F32.PACK_AB R4, RZ, R4 ;  /* 0x00000004ff04723e */ /* 0x000fc800000010ff */
[----:B------:R-:W-:-:S07]  /*7030*/  PRMT R94, R94, 0x5410, R4 ;  /* 0x000054105e5e7816 */ /* 0x000fce0000000004 */
.L_x_7276:
[----:B------:R-:W-:Y:S05]  /*7040*/  @!P3 BRA `(.L_x_7277) ;  /* 0x000000000018b947 */ /* 0x000fea0003800000 */
[----:B------:R-:W-:Y:S01]  /*7050*/  FMUL.FTZ R4, R5, UR17 ;  /* 0x0000001105047c20 */ /* 0x000fe20008410000 */
[----:B------:R-:W-:-:S03]  /*7060*/  LOP3.LUT P1, RZ, R217, 0xff0000, RZ, 0xc0, !PT ;  /* 0x00ff0000d9ff7812 */ /* 0x000fc6000782c0ff */
[----:B------:R-:W-:-:S05]  /*7070*/  FMUL.FTZ R4, R4, UR16 ;  /* 0x0000001004047c20 */ /* 0x000fca0008410000 */
[----:B------:R-:W-:-:S04]  /*7080*/  FSEL R4, R4, RZ, P1 ;  /* 0x000000ff04047208 */ /* 0x000fc80000800000 */
[----:B------:R-:W-:-:S04]  /*7090*/  F2FP.BF16.F32.PACK_AB R4, RZ, R4 ;  /* 0x00000004ff04723e */ /* 0x000fc800000010ff */
[----:B------:R-:W-:-:S07]  /*70a0*/  PRMT R95, R4, 0x7610, R95 ;  /* 0x00007610045f7816 */ /* 0x000fce000000005f */
.L_x_7277:
        /* <DEDUP_REMOVED lines=9> */
.L_x_7270:
        /* <DEDUP_REMOVED lines=10> */
[----:B0-----:R-:W-:-:S07]  /*71e0*/  PRMT R92, R4, 0x7610, R92 ;  /* 0x00007610045c7816 */ /* 0x001fce000000005c */
.L_x_7279:
        /* <DEDUP_REMOVED lines=11> */
.L_x_7280:
        /* <DEDUP_REMOVED lines=11> */
.L_x_7281:
        /* <DEDUP_REMOVED lines=11> */
.L_x_7282:
        /* <DEDUP_REMOVED lines=11> */
.L_x_7283:
        /* <DEDUP_REMOVED lines=11> */
.L_x_7284:
        /* <DEDUP_REMOVED lines=11> */
.L_x_7285:
        /* <DEDUP_REMOVED lines=11> */
[----:B0-----:R-:W-:Y:S01]  /*76c0*/  PRMT R95, R95, 0x5410, R4 ;  /* 0x000054105f5f7816 */ /* 0x001fe20000000004 */
[----:B------:R-:W-:Y:S06]  /*76d0*/  BRA `(.L_x_7278) ;  /* 0x0000000c00047947 */ /* 0x000fec0003800000 */
.L_x_7269:
[----:B------:R-:W-:Y:S05]  /*76e0*/  @!P0 BRA `(.L_x_7286) ;  /* 0x00000004007c8947 */ /* 0x000fea0003800000 */
[-CC-:B------:R-:W-:Y:S01]  /*76f0*/  FFMA.FTZ R7, R239, R164.reuse, R5.reuse ;  /* 0x000000a4ef077223 */ /* 0x180fe20000010005 */
[----:B------:R-:W-:Y:S01]  /*7700*/  ISETP.GT.AND P1, PT, R4, RZ, PT ;  /* 0x000000ff0400720c */ /* 0x000fe20003f24270 */
[-CC-:B0-----:R-:W-:Y:S01]  /*7710*/  FFMA.FTZ R145, R241, R164.reuse, R5.reuse ;  /* 0x000000a4f1917223 */ /* 0x181fe20000010005 */
        /* <DEDUP_REMOVED lines=37> */
.L_x_7287:
[----:B------:R-:W-:Y:S05]  /*7970*/  @!P3 BRA `(.L_x_7288) ;  /* 0x000000000018b947 */ /* 0x000fea0003800000 */
[----:B------:R-:W-:Y:S01]  /*7980*/  FMUL.FTZ R4, R5, UR17 ;  /* 0x0000001105047c20 */ /* 0x000fe20008410000 */
[----:B-----5:R-:W-:-:S03]  /*7990*/  LOP3.LUT P1, RZ, R216, 0xff00, RZ, 0xc0, !PT ;  /* 0x0000ff00d8ff7812 */ /* 0x020fc6000782c0ff */
[----:B------:R-:W-:-:S05]  /*79a0*/  FMUL.FTZ R4, R4, UR16 ;  /* 0x0000001004047c20 */ /* 0x000fca0008410000 */
[----:B------:R-:W-:-:S04]  /*79b0*/  FSEL R4, R4, RZ, P1 ;  /* 0x000000ff04047208 */ /* 0x000fc80000800000 */
[----:B------:R-:W-:-:S04]  /*79c0*/  F2FP.BF16.F32.PACK_AB R4, RZ, R4 ;  /* 0x00000004ff04723e */ /* 0x000fc800000010ff */
[----:B------:R-:W-:-:S07]  /*79d0*/  PRMT R92, R92, 0x5410, R4 ;  /* 0x000054105c5c7816 */ /* 0x000fce0000000004 */
.L_x_7288:
[----:B------:R-:W-:Y:S05]  /*79e0*/  @!P3 BRA `(.L_x_7289) ;  /* 0x000000000018b947 */ /* 0x000fea0003800000 */
[----:B------:R-:W-:Y:S01]  /*79f0*/  FMUL.FTZ R4, R7, UR17 ;  /* 0x0000001107047c20 */ /* 0x000fe20008410000 */
[----:B-----5:R-:W-:-:S03]  /*7a00*/  LOP3.LUT P1, RZ, R216, 0xff0000, RZ, 0xc0, !PT ;  /* 0x00ff0000d8ff7812 */ /* 0x020fc6000782c0ff */
[----:B------:R-:W-:-:S05]  /*7a10*/  FMUL.FTZ R4, R4, UR16 ;  /* 0x0000001004047c20 */ /* 0x000fca0008410000 */
[----:B------:R-:W-:-:S04]  /*7a20*/  FSEL R4, R4, RZ, P1 ;  /* 0x000000ff04047208 */ /* 0x000fc80000800000 */
[----:B------:R-:W-:-:S04]  /*7a30*/  F2FP.BF16.F32.PACK_AB R4, RZ, R4 ;  /* 0x00000004ff04723e */ /* 0x000fc800000010ff */
[----:B------:R-:W-:-:S07]  /*7a40*/  PRMT R93, R4, 0x7610, R93 ;  /* 0x00007610045d7816 */ /* 0x000fce000000005d */
.L_x_7289:
[----:B------:R-:W-:Y:S05]  /*7a50*/  @!P3 BRA `(.L_x_7290) ;  /* 0x000000000018b947 */ /* 0x000fea0003800000 */
[----:B------:R-:W-:Y:S01]  /*7a60*/  FMUL.FTZ R4, R151, UR17 ;  /* 0x0000001197047c20 */ /* 0x000fe20008410000 */
[----:B-----5:R-:W-:-:S03]  /*7a70*/  LOP3.LUT P1, RZ, R216, 0xff000000, RZ, 0xc0, !PT ;  /* 0xff000000d8ff7812 */ /* 0x020fc6000782c0ff */
[----:B------:R-:W-:-:S05]  /*7a80*/  FMUL.FTZ R4, R4, UR16 ;  /* 0x0000001004047c20 */ /* 0x000fca0008410000 */
[----:B------:R-:W-:-:S04]  /*7a90*/  FSEL R4, R4, RZ, P1 ;  /* 0x000000ff04047208 */ /* 0x000fc80000800000 */
[----:B------:R-:W-:-:S04]  /*7aa0*/  F2FP.BF16.F32.PACK_AB R4, RZ, R4 ;  /* 0x00000004ff04723e */ /* 0x000fc800000010ff */
[----:B------:R-:W-:-:S07]  /*7ab0*/  PRMT R93, R93, 0x5410, R4 ;  /* 0x000054105d5d7816 */ /* 0x000fce0000000004 */
.L_x_7290:
[----:B------:R-:W-:Y:S05]  /*7ac0*/  @!P3 BRA `(.L_x_7291) ;  /* 0x000000000018b947 */ /* 0x000fea0003800000 */
[----:B------:R-:W-:Y:S01]  /*7ad0*/  FMUL.FTZ R4, R148, UR17 ;  /* 0x0000001194047c20 */ /* 0x000fe20008410000 */
[----:B-----5:R-:W-:-:S03]  /*7ae0*/  LOP3.LUT P1, RZ, R217, 0xff, RZ, 0xc0, !PT ;  /* 0x000000ffd9ff7812 */ /* 0x020fc6000782c0ff */
[----:B------:R-:W-:-:S05]  /*7af0*/  FMUL.FTZ R4, R4, UR16 ;  /* 0x0000001004047c20 */ /* 0x000fca0008410000 */
[----:B------:R-:W-:-:S04]  /*7b00*/  FSEL R4, R4, RZ, P1 ;  /* 0x000000ff04047208 */ /* 0x000fc80000800000 */
[----:B------:R-:W-:-:S04]  /*7b10*/  F2FP.BF16.F32.PACK_AB R4, RZ, R4 ;  /* 0x00000004ff04723e */ /* 0x000fc800000010ff */
[----:B------:R-:W-:-:S07]  /*7b20*/  PRMT R94, R4, 0x7610, R94 ;  /* 0x00007610045e7816 */ /* 0x000fce000000005e */
.L_x_7291:
[----:B------:R-:W-:Y:S05]  /*7b30*/  @!P3 BRA `(.L_x_7292) ;  /* 0x000000000018b947 */ /* 0x000fea0003800000 */
[----:B------:R-:W-:Y:S01]  /*7b40*/  FMUL.FTZ R4, R149, UR17 ;  /* 0x0000001195047c20 */ /* 0x000fe20008410000 */
[----:B-----5:R-:W-:-:S03]  /*7b50*/  LOP3.LUT P1, RZ, R217, 0xff00, RZ, 0xc0, !PT ;  /* 0x0000ff00d9ff7812 */ /* 0x020fc6000782c0ff */
[----:B------:R-:W-:-:S05]  /*7b60*/  FMUL.FTZ R4, R4, UR16 ;  /* 0x0000001004047c20 */ /* 0x000fca0008410000 */
[----:B------:R-:W-:-:S04]  /*7b70*/  FSEL R4, R4, RZ, P1 ;  /* 0x000000ff04047208 */ /* 0x000fc80000800000 */
[----:B------:R-:W-:-:S04]  /*7b80*/  F2FP.BF16.F32.PACK_AB R4, RZ, R4 ;  /* 0x00000004ff04723e */ /* 0x000fc800000010ff */
[----:B------:R-:W-:-:S07]  /*7b90*/  PRMT R94, R94, 0x5410, R4 ;  /* 0x000054105e5e7816 */ /* 0x000fce0000000004 */
.L_x_7292:
[----:B------:R-:W-:Y:S05]  /*7ba0*/  @!P3 BRA `(.L_x_7293) ;  /* 0x000000000018b947 */ /* 0x000fea0003800000 */
[----:B------:R-:W-:Y:S01]  /*7bb0*/  FMUL.FTZ R4, R150, UR17 ;  /* 0x0000001196047c20 */ /* 0x000fe20008410000 */
[----:B-----5:R-:W-:-:S03]  /*7bc0*/  LOP3.LUT P1, RZ, R217, 0xff0000, RZ, 0xc0, !PT ;  /* 0x00ff0000d9ff7812 */ /* 0x020fc6000782c0ff */
[----:B------:R-:W-:-:S05]  /*7bd0*/  FMUL.FTZ R4, R4, UR16 ;  /* 0x0000001004047c20 */ /* 0x000fca0008410000 */
[----:B------:R-:W-:-:S04]  /*7be0*/  FSEL R4, R4, RZ, P1 ;  /* 0x000000ff04047208 */ /* 0x000fc80000800000 */
[----:B------:R-:W-:-:S04]  /*7bf0*/  F2FP.BF16.F32.PACK_AB R4, RZ, R4 ;  /* 0x00000004ff04723e */ /* 0x000fc800000010ff */
[----:B------:R-:W-:-:S07]  /*7c00*/  PRMT R95, R4, 0x7610, R95 ;  /* 0x00007610045f7816 */ /* 0x000fce000000005f */
.L_x_7293:
[----:B------:R-:W-:Y:S02]  /*7c10*/  MOV R147, R151 ;  /* 0x0000009700937202 */ /* 0x000fe40000000f00 */
        /* <DEDUP_REMOVED lines=12> */
.L_x_7286:
        /* <DEDUP_REMOVED lines=12> */
.L_x_7294:
        /* <DEDUP_REMOVED lines=12> */
.L_x_7295:
        /* <DEDUP_REMOVED lines=12> */
.L_x_7296:
        /* <DEDUP_REMOVED lines=12> */
.L_x_7297:
        /* <DEDUP_REMOVED lines=12> */
.L_x_7298:
        /* <DEDUP_REMOVED lines=12> */
.L_x_7299:
        /* <DEDUP_REMOVED lines=12> */
.L_x_7300:
        /* <DEDUP_REMOVED lines=12> */
[----:B0-----:R-:W-:-:S07]  /*82e0*/  PRMT R95, R95, 0x5410, R4 ;  /* 0x000054105f5f7816 */ /* 0x001fce0000000004 */
.L_x_7278:
[----:B0-----:R-:W0:Y:S01]  /*82f0*/  @P0 LDC.64 R160, c[0x0][0x478] ;  /* 0x00011e00ffa00b82 */ /* 0x001e220000000a00 */
        /* <DEDUP_REMOVED lines=13> */
.L_x_7167:
        /* <DEDUP_REMOVED lines=24> */
.L_x_7302:
        /* <DEDUP_REMOVED lines=11> */
.L_x_15671:


//--------------------- .text._ZN10layer_norm13ln_bwd_kernelINS_13Kernel_traitsIf13__nv_bfloat16fS2_fjLj8192ELj1ELj1ELj8ELj16ENS_18Kernel_traits_baseILj8192EfS2_fS2_fjLj256EEEEELb1ELb1ELb0ELb0EEEvNS_9BwdParamsE --------------------------
	.section	.text._ZN10layer_norm13ln_bwd_kernelINS_13Kernel_traitsIf13__nv_bfloat16fS2_fjLj8192ELj1ELj1ELj8ELj16ENS_18Kernel_traits_baseILj8192EfS2_fS2_fjLj256EEEEELb1ELb1ELb0ELb0EEEvNS_9BwdParamsE,"ax",@progbits
	.align	128
        .global         _ZN10layer_norm13ln_bwd_kernelINS_13Kernel_traitsIf13__nv_bfloat16fS2_fjLj8192ELj1ELj1ELj8ELj16ENS_18Kernel_traits_baseILj8192EfS2_fS2_fjLj256EEEEELb1ELb1ELb0ELb0EEEvNS_9BwdParamsE
        .type           _ZN10layer_norm13ln_bwd_kernelINS_13Kernel_traitsIf13__nv_bfloat16fS2_fjLj8192ELj1ELj1ELj8ELj16ENS_18Kernel_traits_baseILj8192EfS2_fS2_fjLj256EEEEELb1ELb1ELb0ELb0EEEvNS_9BwdParamsE,@function
        .size           _ZN10layer_norm13ln_bwd_kernelINS_13Kernel_traitsIf13__nv_bfloat16fS2_fjLj8192ELj1ELj1ELj8ELj16ENS_18Kernel_traits_baseILj8192EfS2_fS2_fjLj256EEEEELb1ELb1ELb0ELb0EEEvNS_9BwdParamsE,(.L_x_15672 - _ZN10layer_norm13ln_bwd_kernelINS_13Kernel_traitsIf13__nv_bfloat16fS2_fjLj8192ELj1ELj1ELj8ELj16ENS_18Kernel_traits_baseILj8192EfS2_fS2_fjLj256EEEEELb1ELb1ELb0ELb0EEEvNS_9BwdParamsE)
        .other          _ZN10layer_norm13ln_bwd_kernelINS_13Kernel_traitsIf13__nv_bfloat16fS2_fjLj8192ELj1ELj1ELj8ELj16ENS_18Kernel_traits_baseILj8192EfS2_fS2_fjLj256EEEEELb1ELb1ELb0ELb0EEEvNS_9BwdParamsE,@"STO_CUDA_ENTRY STV_DEFAULT"
_ZN10layer_norm13ln_bwd_kernelINS_13Kernel_traitsIf13__nv_bfloat16fS2_fjLj8192ELj1ELj1ELj8ELj16ENS_18Kernel_traits_baseILj8192EfS2_fS2_fjLj256EEEEELb1ELb1ELb0ELb0EEEvNS_9BwdParamsE:
.text._ZN10layer_norm13ln_bwd_kernelINS_13Kernel_traitsIf13__nv_bfloat16fS2_fjLj8192ELj1ELj1ELj8ELj16ENS_18Kernel_traits_baseILj8192EfS2_fS2_fjLj256EEEEELb1ELb1ELb0ELb0EEEvNS_9BwdParamsE:
[----:B------:R-:W0:Y:S01]  /*0000*/  LDC R1, c[0x0][0x37c] ;  /* 0x0000df00ff017b82 */ /* 0x000e220000000800 */
[----:B------:R-:W1:Y:S01]  /*0010*/  S2R R10, SR_TID.X ;  /* 0x00000000000a7919 */ /* 0x000e620000002100 */
[----:B------:R-:W2:Y:S01]  /*0020*/  LDCU UR6, c[0x0][0x388] ;  /* 0x00007100ff0677ac */ /* 0x000ea20008000800 */
[----:B0-----:R-:W-:Y:S01]  /*0030*/  IADD3 R1, PT, PT, R1, -0x90, RZ ;  /* 0xffffff7001017810 */ /* 0x001fe20007ffe0ff */
[----:B--2---:R-:W-:-:S04]  /*0040*/  USHF.R.S32.HI UR4, URZ, 0x1f, UR6 ;  /* 0x0000001fff047899 */ /* 0x004fc80008011406 */
[----:B------:R-:W-:-:S06]  /*0050*/  ULEA.HI UR4, UR4, UR6, URZ, 0x3 ;  /* 0x0000000604047291 */ /* 0x000fcc000f8f18ff */
[----:B------:R-:W-:Y:S02]  /*0060*/  MOV R3, UR4 ;  /* 0x0000000400037c02 */ /* 0x000fe40008000f00 */
[----:B-1----:R-:W-:Y:S01]  /*0070*/  LOP3.LUT R0, R10, 0xff, RZ, 0x3c, !PT ;  /* 0x000000ff0a007812 */ /* 0x002fe200078e3cff */
[----:B------:R-:W0:Y:S03]  /*0080*/  LDCU.64 UR10, c[0x0][0x358] ;  /* 0x00006b00ff0a77ac */ /* 0x000e260008000a00 */
[----:B------:R-:W-:Y:S01]  /*0090*/  LEA.HI.SX32 R6, R3, R0, 0x1d ;  /* 0x0000000003067211 */ /* 0x000fe200078feaff */
[----:B------:R-:W1:Y:S01]  /*00a0*/  S2UR UR7, SR_CTAID.X ;  /* 0x00000000000779c3 */ /* 0x000e620000002500 */
[----:B------:R-:W-:Y:S01]  /*00b0*/  MOV R23, R10 ;  /* 0x0000000a00177202 */ /* 0x000fe20000000f00 */
[----:B------:R-:W1:Y:S01]  /*00c0*/  LDCU UR4, c[0x0][0x384] ;  /* 0x00007080ff0477ac */ /* 0x000e620008000800 */
[C---:B------:R-:W-:Y:S01]  /*00d0*/  ISETP.GE.U32.AND P3, PT, R6.reuse, 0x100, PT ;  /* 0x000001000600780c */ /* 0x040fe20003f66070 */
[----:B------:R2:W-:Y:S01]  /*00e0*/  STL [R1], R6 ;  /* 0x0000000601007387 */ /* 0x0005e20000100800 */
[----:B------:R-:W-:-:S02]  /*00f0*/  ISETP.GE.U32.AND P0, PT, R6, 0x200, PT ;  /* 0x000002000600780c */ /* 0x000fc40003f06070 */
[----:B------:R-:W-:Y:S02]  /*0100*/  P2R R0, PR, RZ, 0x8 ;  /* 0x00000008ff007803 */ /* 0x000fe40000000000 */
[C---:B------:R-:W-:Y:S02]  /*0110*/  ISETP.GE.U32.AND P1, PT, R6.reuse, 0x300, PT ;  /* 0x000003000600780c */ /* 0x040fe40003f26070 */
[----:B------:R-:W-:Y:S01]  /*0120*/  ISETP.GE.U32.AND P2, PT, R6, 0x400, PT ;  /* 0x000004000600780c */ /* 0x000fe20003f46070 */
[----:B------:R3:W-:Y:S04]  /*0130*/  STL [R1+0x8], R0 ;  /* 0x0000080001007387 */ /* 0x0007e80000100800 */
[----:B------:R4:W3:Y:S01]  /*0140*/  LDL.64 R52, [R1+0x80] ;  /* 0x0000800001347983 */ /* 0x0008e20000100a00 */
[----:B------:R-:W0:Y:S03]  /*0150*/  @P3 LDC.64 R2, c[0x0][0x3d0] ;  /* 0x0000f400ff023b82 */ /* 0x000e260000000a00 */
[----:B------:R4:W3:Y:S04]  /*0160*/  LDL.64 R54, [R1+0x88] ;  /* 0x0000880001367983 */ /* 0x0008e80000100a00 */
[----:B------:R4:W4:Y:S01]  /*0170*/  LDL.64 R48, [R1+0x70] ;  /* 0x0000700001307983 */ /* 0x0009220000100a00 */
[----:B------:R-:W1:Y:S03]  /*0180*/  @P3 LDC.64 R4, c[0x0][0x3e8] ;  /* 0x0000fa00ff043b82 */ /* 0x000e660000000a00 */
[----:B------:R0:W4:Y:S04]  /*0190*/  LDL.64 R50, [R1+0x78] ;  /* 0x0000780001327983 */ /* 0x0001280000100a00 */
[----:B------:R0:W4:Y:S01]  /*01a0*/  LDL.64 R44, [R1+0x60] ;  /* 0x00006000012c7983 */ /* 0x0001220000100a00 */
[----:B--2---:R-:W2:Y:S03]  /*01b0*/  @P0 LDC.64 R6, c[0x0][0x3d0] ;  /* 0x0000f400ff060b82 */ /* 0x004ea60000000a00 */
[----:B------:R0:W4:Y:S04]  /*01c0*/  LDL.64 R46, [R1+0x68] ;  /* 0x00006800012e7983 */ /* 0x0001280000100a00 */
[----:B------:R0:W4:Y:S01]  /*01d0*/  LDL.64 R40, [R1+0x50] ;  /* 0x0000500001287983 */ /* 0x0001220000100a00 */
[----:B------:R-:W2:Y:S03]  /*01e0*/  @P0 LDC.64 R8, c[0x0][0x3e8] ;  /* 0x0000fa00ff080b82 */ /* 0x000ea60000000a00 */
        /* <DEDUP_REMOVED lines=12> */
[----:B------:R2:W4:Y:S01]  /*02b0*/  LDL.64 R26, [R1+0x18] ;  /* 0x00001800011a7983 */ /* 0x0005220000100a00 */
[----:B0-----:R-:W-:-:S04]  /*02c0*/  @P3 IMAD.WIDE.U32 R2, R23, 0x20, R2 ;  /* 0x0000002017023825 */ /* 0x001fc800078e0002 */
[C---:B-1----:R-:W-:Y:S01]  /*02d0*/  @P3 IMAD.WIDE.U32 R4, R23.reuse, 0x20, R4 ;  /* 0x0000002017043825 */ /* 0x042fe200078e0004 */
[----:B------:R-:W-:-:S04]  /*02e0*/  @P3 LOP3.LUT R23, R23, 0x100, RZ, 0xfc, !PT ;  /* 0x0000010017173812 */ /* 0x000fc800078efcff */
[----:B------:R0:W5:Y:S01]  /*02f0*/  @P3 LDG.E.128 R152, desc[UR10][R4.64] ;  /* 0x0000000a04983981 */ /* 0x000162000c1e1d00 */
[----:B--2---:R-:W-:-:S03]  /*0300*/  @P0 IMAD.WIDE.U32 R10, R23, 0x20, R6 ;  /* 0x00000020170a0825 */ /* 0x004fc600078e0006 */
[----:B------:R0:W5:Y:S01]  /*0310*/  @P3 LDG.E.128 R148, desc[UR10][R4.64+0x10] ;  /* 0x0000100a04943981 */ /* 0x000162000c1e1d00 */
[C---:B------:R-:W-:Y:S01]  /*0320*/  @P0 IMAD.WIDE.U32 R12, R23.reuse, 0x20, R8 ;  /* 0x00000020170c0825 */ /* 0x040fe200078e0008 */
[----:B------:R-:W-:-:S04]  /*0330*/  @P0 IADD3 R23, PT, PT, R23, 0x100, RZ ;  /* 0x0000010017170810 */ /* 0x000fc80007ffe0ff */
[----:B------:R0:W5:Y:S01]  /*0340*/  @P0 LDG.E.128 R144, desc[UR10][R12.64] ;  /* 0x0000000a0c900981 */ /* 0x000162000c1e1d00 */
[----:B------:R-:W-:-:S03]  /*0350*/  @P1 IMAD.WIDE.U32 R14, R23, 0x20, R14 ;  /* 0x00000020170e1825 */ /* 0x000fc600078e000e */
[----:B------:R0:W5:Y:S01]  /*0360*/  @P0 LDG.E.128 R140, desc[UR10][R12.64+0x10] ;  /* 0x0000100a0c8c0981 */ /* 0x000162000c1e1d00 */
[C---:B------:R-:W-:Y:S01]  /*0370*/  @P1 IMAD.WIDE.U32 R16, R23.reuse, 0x20, R16 ;  /* 0x0000002017101825 */ /* 0x040fe200078e0010 */
[----:B------:R-:W-:-:S04]  /*0380*/  @P1 IADD3 R23, PT, PT, R23, 0x100, RZ ;  /* 0x0000010017171810 */ /* 0x000fc80007ffe0ff */
[----:B------:R0:W5:Y:S01]  /*0390*/  @P1 LDG.E.128 R136, desc[UR10][R16.64] ;  /* 0x0000000a10881981 */ /* 0x000162000c1e1d00 */
[----:B------:R-:W-:-:S03]  /*03a0*/  @P2 IMAD.WIDE.U32 R6, R23, 0x20, R18 ;  /* 0x0000002017062825 */ /* 0x000fc600078e0012 */
[----:B------:R0:W5:Y:S01]  /*03b0*/  @P1 LDG.E.128 R132, desc[UR10][R16.64+0x10] ;  /* 0x0000100a10841981 */ /* 0x000162000c1e1d00 */
[----:B------:R-:W-:-:S05]  /*03c0*/  @P2 IMAD.WIDE.U32 R8, R23, 0x20, R20 ;  /* 0x0000002017082825 */ /* 0x000fca00078e0014 */
[----:B------:R0:W5:Y:S04]  /*03d0*/  @P2 LDG.E.128 R128, desc[UR10][R8.64] ;  /* 0x0000000a08802981 */ /* 0x000168000c1e1d00 */
[----:B------:R0:W5:Y:S04]  /*03e0*/  @P2 LDG.E.128 R124, desc[UR10][R8.64+0x10] ;  /* 0x0000100a087c2981 */ /* 0x000168000c1e1d00 */
[----:B---3--:R-:W2:Y:S04]  /*03f0*/  @P3 LDG.E.128 R52, desc[UR10][R2.64] ;  /* 0x0000000a02343981 */ /* 0x008ea8000c1e1d00 */
[----:B----4-:R-:W3:Y:S04]  /*0400*/  @P3 LDG.E.128 R48, desc[UR10][R2.64+0x10] ;  /* 0x0000100a02303981 */ /* 0x010ee8000c1e1d00 */
[----:B------:R-:W4:Y:S04]  /*0410*/  @P0 LDG.E.128 R44, desc[UR10][R10.64] ;  /* 0x0000000a0a2c0981 */ /* 0x000f28000c1e1d00 */
[----:B------:R-:W4:Y:S04]  /*0420*/  @P0 LDG.E.128 R40, desc[UR10][R10.64+0x10] ;  /* 0x0000100a0a280981 */ /* 0x000f28000c1e1d00 */
[----:B------:R-:W4:Y:S04]  /*0430*/  @P1 LDG.E.128 R36, desc[UR10][R14.64] ;  /* 0x0000000a0e241981 */ /* 0x000f28000c1e1d00 */
[----:B------:R-:W4:Y:S04]  /*0440*/  @P1 LDG.E.128 R32, desc[UR10][R14.64+0x10] ;  /* 0x0000100a0e201981 */ /* 0x000f28000c1e1d00 */
[----:B------:R-:W4:Y:S04]  /*0450*/  @P2 LDG.E.128 R28, desc[UR10][R6.64] ;  /* 0x0000000a061c2981 */ /* 0x000f28000c1e1d00 */
[----:B------:R-:W4:Y:S01]  /*0460*/  @P2 LDG.E.128 R24, desc[UR10][R6.64+0x10] ;  /* 0x0000100a06182981 */ /* 0x000f22000c1e1d00 */
[----:B------:R-:W-:-:S05]  /*0470*/  P2R R0, PR, RZ, 0x4 ;  /* 0x00000004ff007803 */ /* 0x000fca0000000000 */
[----:B------:R-:W-:Y:S01]  /*0480*/  STL [R1+0x4], R0 ;  /* 0x0000040001007387 */ /* 0x000fe20000100800 */
        /* <DEDUP_REMOVED lines=37> */
[----:B---3--:R3:W-:Y:S04]  /*06e0*/  @P3 STL.64 [R1+0x70], R48 ;  /* 0x0000703001003387 */ /* 0x0087e80000100a00 */
[----:B------:R0:W-:Y:S04]  /*06f0*/  @P3 STL.64 [R1+0x78], R50 ;  /* 0x0000783201003387 */ /* 0x0001e80000100a00 */
[----:B----4-:R4:W-:Y:S04]  /*0700*/  @P0 STL.64 [R1+0x60], R44 ;  /* 0x0000602c01000387 */ /* 0x0109e80000100a00 */
        /* <DEDUP_REMOVED lines=11> */
[----:B-1----:R-:W-:-:S02]  /*07c0*/  CS2R R52, SRZ ;  /* 0x0000000000347805 */ /* 0x002fc4000001ff00 */
[----:B--2---:R-:W-:Y:S02]  /*07d0*/  CS2R R54, SRZ ;  /* 0x0000000000367805 */ /* 0x004fe4000001ff00 */
[----:B---3--:R-:W-:Y:S02]  /*07e0*/  CS2R R48, SRZ ;  /* 0x0000000000307805 */ /* 0x008fe4000001ff00 */
[----:B0-----:R-:W-:Y:S02]  /*07f0*/  CS2R R50, SRZ ;  /* 0x0000000000327805 */ /* 0x001fe4000001ff00 */
[----:B----4-:R-:W-:Y:S02]  /*0800*/  CS2R R44, SRZ ;  /* 0x00000000002c7805 */ /* 0x010fe4000001ff00 */
        /* <DEDUP_REMOVED lines=70> */
.L_x_7338:
[----:B------:R-:W1:Y:S01]  /*0c70*/  @UP0 LDCU.64 UR4, c[0x0][0x3e0] ;  /* 0x00007c00ff0407ac */ /* 0x000e620008000a00 */
[----:B------:R-:W3:Y:S01]  /*0c80*/  LDL R180, [R1] ;  /* 0x0000000001b47983 */ /* 0x000ee20000100800 */
[----:B------:R-:W-:Y:S01]  /*0c90*/  PLOP3.LUT P0, PT, PT, PT, UP0, 0x80, 0x8 ;  /* 0x000000000008781c */ /* 0x000fe20003f0f008 */
[----:B0-----:R-:W-:-:S06]  /*0ca0*/  UIMAD.WIDE UR16, UR7, 0x4, UR12 ;  /* 0x00000004071078a5 */ /* 0x001fcc000f8e020c */
[----:B------:R-:W-:Y:S02]  /*0cb0*/  MOV R172, UR16 ;  /* 0x0000001000ac7c02 */ /* 0x000fe40008000f00 */
[----:B------:R-:W-:Y:S01]  /*0cc0*/  MOV R173, UR17 ;  /* 0x0000001100ad7c02 */ /* 0x000fe20008000f00 */
[----:B-1----:R-:W-:-:S04]  /*0cd0*/  @UP0 UIMAD.WIDE UR4, UR7, 0x2, UR4 ;  /* 0x00000002070408a5 */ /* 0x002fc8000f8e0204 */
[----:B------:R0:W4:Y:S01]  /*0ce0*/  LDG.E R0, desc[UR10][R172.64] ;  /* 0x0000000aac007981 */ /* 0x000122000c1e1900 */
[----:B------:R-:W-:Y:S01]  /*0cf0*/  UIMAD.WIDE UR16, UR7, 0x4, UR14 ;  /* 0x00000004071078a5 */ /* 0x000fe2000f8e020e */
[----:B0-----:R-:W-:Y:S02]  /*0d00*/  MOV R172, UR4 ;  /* 0x0000000400ac7c02 */ /* 0x001fe40008000f00 */
[----:B------:R-:W-:-:S05]  /*0d10*/  MOV R173, UR5 ;  /* 0x0000000500ad7c02 */ /* 0x000fca0008000f00 */
[----:B------:R0:W4:Y:S02]  /*0d20*/  @P0 LDG.E.U16 R174, desc[UR10][R172.64] ;  /* 0x0000000aacae0981 */ /* 0x000124000c1e1500 */
[----:B0-----:R-:W-:Y:S02]  /*0d30*/  MOV R172, UR16 ;  /* 0x0000001000ac7c02 */ /* 0x001fe40008000f00 */
[----:B------:R-:W-:-:S05]  /*0d40*/  MOV R173, UR17 ;  /* 0x0000001100ad7c02 */ /* 0x000fca0008000f00 */
[----:B------:R-:W4:Y:S01]  /*0d50*/  LDG.E R172, desc[UR10][R172.64] ;  /* 0x0000000aacac7981 */ /* 0x000f22000c1e1900 */
[----:B------:R-:W-:Y:S01]  /*0d60*/  UIMAD UR4, UR7, UR6, URZ ;  /* 0x00000006070472a4 */ /* 0x000fe2000f8e02ff */
[----:B--2---:R-:W-:Y:S01]  /*0d70*/  ISETP.NE.AND P3, PT, RZ, UR18, PT ;  /* 0x00000012ff007c0c */ /* 0x004fe2000bf65270 */
[----:B------:R-:W-:Y:S01]  /*0d80*/  UMOV UR16, 0x3f800000 ;  /* 0x3f80000000107882 */ /* 0x000fe20000000000 */
[----:B------:R-:W0:Y:S01]  /*0d90*/  S2R R175, SR_TID.X ;  /* 0x0000000000af7919 */ /* 0x000e220000002100 */
[----:B------:R-:W-:Y:S01]  /*0da0*/  USHF.R.S32.HI UR5, URZ, 0x1f, UR4 ;  /* 0x0000001fff057899 */ /* 0x000fe20008011404 */
[----:B------:R-:W-:Y:S01]  /*0db0*/  BSSY.RECONVERGENT B0, `(.L_x_7304) ;  /* 0x0000072000007945 */ /* 0x000fe20003800200 */
[----:B------:R-:W-:Y:S01]  /*0dc0*/  HFMA2 R222, -RZ, RZ, 0, 0 ;  /* 0x00000000ffde7431 */ /* 0x000fe200000001ff */
[----:B------:R-:W-:Y:S01]  /*0dd0*/  MOV R221, RZ ;  /* 0x000000ff00dd7202 */ /* 0x000fe20000000f00 */
[----:B------:R-:W-:Y:S01]  /*0de0*/  ULEA.HI UR5, UR5, UR4, URZ, 0x3 ;  /* 0x0000000405057291 */ /* 0x000fe2000f8f18ff */
[----:B---3--:R-:W-:-:S02]  /*0df0*/  ISETP.GE.U32.AND P4, PT, R180, 0x100, PT ;  /* 0x00000100b400780c */ /* 0x008fc40003f86070 */
[C---:B------:R-:W-:Y:S02]  /*0e00*/  ISETP.GE.U32.AND P5, PT, R180.reuse, 0x400, PT ;  /* 0x00000400b400780c */ /* 0x040fe40003fa6070 */
[----:B------:R-:W-:Y:S02]  /*0e10*/  ISETP.GE.U32.AND P1, PT, R180, 0x300, PT ;  /* 0x00000300b400780c */ /* 0x000fe40003f26070 */
[----:B----4-:R-:W-:-:S04]  /*0e20*/  FSEL R0, R0, RZ, !P3 ;  /* 0x000000ff00007208 */ /* 0x010fc80005800000 */
[----:B------:R-:W-:Y:S02]  /*0e30*/  R2UR UR26, R0 ;  /* 0x00000000001a72ca */ /* 0x000fe400000e0000 */
[----:B------:R-:W-:-:S04]  /*0e40*/  MOV R0, UR5 ;  /* 0x0000000500007c02 */ /* 0x000fc80008000f00 */
[----:B0-----:R-:W-:-:S04]  /*0e50*/  LEA.HI.SX32 R0, R0, R175, 0x1d ;  /* 0x000000af00007211 */ /* 0x001fc800078feaff */
[----:B------:R-:W-:Y:S02]  /*0e60*/  MOV R223, R0 ;  /* 0x0000000000df7202 */ /* 0x000fe40000000f00 */
[----:B------:R-:W-:Y:S02]  /*0e70*/  @P0 R2UR UR17, R174 ;  /* 0x00000000ae1102ca */ /* 0x000fe400000e0000 */
[----:B------:R-:W-:-:S11]  /*0e80*/  ISETP.GE.U32.AND P0, PT, R180, 0x200, PT ;  /* 0x00000200b400780c */ /* 0x000fd60003f06070 */
[----:B------:R-:W-:Y:S01]  /*0e90*/  @UP0 USHF.L.U32 UR16, UR17, 0x10, URZ ;  /* 0x0000001011100899 */ /* 0x000fe200080006ff */
[----:B------:R-:W-:Y:S02]  /*0ea0*/  R2UR UR23, R172 ;  /* 0x00000000ac1772ca */ /* 0x000fe400000e0000 */
[----:B------:R-:W-:-:S05]  /*0eb0*/  P2R R172, PR, RZ, 0x10 ;  /* 0x00000010ffac7803 */ /* 0x000fca0000000000 */
[----:B------:R0:W-:Y:S02]  /*0ec0*/  STL [R1+0x8], R172 ;  /* 0x000008ac01007387 */ /* 0x0001e40000100800 */
[----:B0-----:R-:W-:-:S05]  /*0ed0*/  P2R R172, PR, RZ, 0x20 ;  /* 0x00000020ffac7803 */ /* 0x001fca0000000000 */
[----:B------:R0:W-:Y:S01]  /*0ee0*/  STL [R1+0x4], R172 ;  /* 0x000004ac01007387 */ /* 0x0001e20000100800 */
[----:B-----5:R-:W-:Y:S05]  /*0ef0*/  @!P4 BRA `(.L_x_7305) ;  /* 0x000000040074c947 */ /* 0x020fea0003800000 */
[----:B------:R-:W1:Y:S01]  /*0f00*/  LDC.64 R180, c[0x0][0x3a8] ;  /* 0x0000ea00ffb47b82 */ /* 0x000e620000000a00 */
[----:B------:R-:W-:Y:S01]  /*0f10*/  ISETP.NE.U32.AND P2, PT, RZ, UR20, PT ;  /* 0x00000014ff007c0c */ /* 0x000fe2000bf45070 */
[----:B------:R-:W2:Y:S04]  /*0f20*/  LDL R249, [R1+0x70] ;  /* 0x0000700001f97983 */ /* 0x000ea80000100800 */
[----:B------:R-:W3:Y:S02]  /*0f30*/  LDL R247, [R1+0x78] ;  /* 0x0000780001f77983 */ /* 0x000ee40000100800 */
[----:B------:R-:W4:Y:S02]  /*0f40*/  LDC.64 R176, c[0x0][0x428] ;  /* 0x00010a00ffb07b82 */ /* 0x000f240000000a00 */
[----:B------:R-:W3:Y:S04]  /*0f50*/  LDL R252, [R1+0x84] ;  /* 0x0000840001fc7983 */ /* 0x000ee80000100800 */
[----:B------:R-:W3:Y:S02]  /*0f60*/  LDL R251, [R1+0x88] ;  /* 0x0000880001fb7983 */ /* 0x000ee40000100800 */
[----:B------:R-:W4:Y:S02]  /*0f70*/  LDC.64 R214, c[0x0][0x3b0] ;  /* 0x0000ec00ffd67b82 */ /* 0x000f240000000a00 */
[----:B------:R-:W3:Y:S04]  /*0f80*/  LDL R250, [R1+0x8c] ;  /* 0x00008c0001fa7983 */ /* 0x000ee80000100800 */
[----:B------:R-:W3:Y:S01]  /*0f90*/  LDL R248, [R1+0x74] ;  /* 0x0000740001f87983 */ /* 0x000ee20000100800 */
[----:B-1----:R-:W-:-:S03]  /*0fa0*/  IMAD.WIDE.U32 R180, R0, 0x20, R180 ;  /* 0x0000002000b47825 */ /* 0x002fc600078e00b4 */
[----:B------:R-:W3:Y:S04]  /*0fb0*/  LDL R246, [R1+0x7c] ;  /* 0x00007c0001f67983 */ /* 0x000ee80000100800 */
[----:B0-----:R-:W2:Y:S04]  /*0fc0*/  LDG.E.128 R172, desc[UR10][R180.64] ;  /* 0x0000000ab4ac7981 */ /* 0x001ea8000c1e1d00 */
[----:B------:R-:W3:Y:S01]  /*0fd0*/  LDG.E.128 R180, desc[UR10][R180.64+0x10] ;  /* 0x0000100ab4b47981 */ /* 0x000ee2000c1e1d00 */
[----:B------:R-:W-:-:S13]  /*0fe0*/  ISETP.NE.AND.EX P2, PT, RZ, UR21, PT, P2 ;  /* 0x00000015ff007c0c */ /* 0x000fda000bf45320 */
[----:B------:R-:W0:Y:S01]  /*0ff0*/  @P2 LDC.64 R188, c[0x0][0x438] ;  /* 0x00010e00ffbc2b82 */ /* 0x000e220000000a00 */
[----:B----4-:R-:W-:-:S06]  /*1000*/  IMAD.WIDE.U32 R176, R0, 0x10, R176 ;  /* 0x0000001000b07825 */ /* 0x010fcc00078e00b0 */
[----:B------:R-:W4:Y:S01]  /*1010*/  LDG.E.128 R176, desc[UR10][R176.64] ;  /* 0x0000000ab0b07981 */ /* 0x000f22000c1e1d00 */
[----:B0-----:R-:W-:-:S05]  /*1020*/  @P2 IMAD.WIDE.U32 R188, R0, 0x20, R188 ;  /* 0x0000002000bc2825 */ /* 0x001fca00078e00bc */
[----:B------:R-:W5:Y:S04]  /*1030*/  @P2 LDG.E.128 R24, desc[UR10][R188.64] ;  /* 0x0000000abc182981 */ /* 0x000f68000c1e1d00 */
[----:B------:R0:W5:Y:S02]  /*1040*/  @P2 LDG.E.128 R20, desc[UR10][R188.64+0x10] ;  /* 0x0000100abc142981 */ /* 0x000164000c1e1d00 */
[----:B0-----:R-:W-:-:S06]  /*1050*/  IMAD.WIDE.U32 R188, R0, 0x8, R214 ;  /* 0x0000000800bc7825 */ /* 0x001fcc00078e00d6 */
[----:B------:R-:W5:Y:S01]  /*1060*/  LDG.E.64 R188, desc[UR10][R188.64] ;  /* 0x0000000abcbc7981 */ /* 0x000f62000c1e1b00 */
[----:B--2---:R-:W-:Y:S01]  /*1070*/  FADD.FTZ R214, R173, -UR26 ;  /* 0x8000001aadd67e21 */ /* 0x004fe20008010000 */
[----:B---3--:R-:W-:Y:S02]  /*1080*/  FADD.FTZ R173, R181, -UR26 ;  /* 0x8000001ab5ad7e21 */ /* 0x008fe40008010000 */
[----:B------:R-:W2:Y:S01]  /*1090*/  LDL R181, [R1+0x80] ;  /* 0x0000800001b57983 */ /* 0x000ea20000100800 */
[----:B------:R-:W-:Y:S01]  /*10a0*/  FADD.FTZ R216, R172, -UR26 ;  /* 0x8000001aacd87e21 */ /* 0x000fe20008010000 */
[----:B------:R-:W-:Y:S01]  /*10b0*/  FADD.FTZ R223, R175, -UR26 ;  /* 0x8000001aafdf7e21 */ /* 0x000fe20008010000 */
[----:B------:R-:W-:Y:S01]  /*10c0*/  FADD.FTZ R182, R182, -UR26 ;  /* 0x8000001ab6b67e21 */ /* 0x000fe20008010000 */
[----:B------:R-:W-:Y:S01]  /*10d0*/  FADD.FTZ R215, R174, -UR26 ;  /* 0x8000001aaed77e21 */ /* 0x000fe20008010000 */
[C---:B----4-:R-:W-:Y:S02]  /*10e0*/  PRMT R221, R177.reuse, 0x7632, R221 ;  /* 0x00007632b1dd7816 */ /* 0x050fe400000000dd */
[----:B------:R-:W-:-:S02]  /*10f0*/  SHF.L.U32 R222, R177, 0x10, RZ ;  /* 0x00000010b1de7819 */ /* 0x000fc400000006ff */
[----:B------:R-:W-:Y:S02]  /*1100*/  PRMT R213, R176, 0x7632, R213 ;  /* 0x00007632b0d57816 */ /* 0x000fe400000000d5 */
[C---:B------:R-:W-:Y:S02]  /*1110*/  PRMT R175, R178.reuse, 0x7632, R175 ;  /* 0x00007632b2af7816 */ /* 0x040fe400000000af */
[----:B------:R-:W-:Y:S01]  /*1120*/  SHF.L.U32 R177, R178, 0x10, RZ ;  /* 0x00000010b2b17819 */ /* 0x000fe200000006ff */
[----:B------:R-:W-:Y:S01]  /*1130*/  FADD.FTZ R178, R180, -UR26 ;  /* 0x8000001ab4b27e21 */ /* 0x000fe20008010000 */
[----:B------:R-:W-:Y:S01]  /*1140*/  SHF.L.U32 R217, R176, 0x10, RZ ;  /* 0x00000010b0d97819 */ /* 0x000fe200000006ff */
[----:B------:R-:W-:Y:S01]  /*1150*/  FMUL.FTZ R176, R216, UR23 ;  /* 0x00000017d8b07c20 */ /* 0x000fe20008410000 */
[----:B------:R-:W-:Y:S02]  /*1160*/  PRMT R172, R179, 0x7632, R172 ;  /* 0x00007632b3ac7816 */ /* 0x000fe400000000ac */
[----:B------:R-:W-:Y:S01]  /*1170*/  SHF.L.U32 R180, R213, 0x10, RZ ;  /* 0x00000010d5b47819 */ /* 0x000fe200000006ff */
[----:B------:R-:W-:Y:S01]  /*1180*/  FMUL.FTZ R213, R178, UR23 ;  /* 0x00000017b2d57c20 */ /* 0x000fe20008410000 */
[----:B------:R-:W-:Y:S01]  /*1190*/  SHF.L.U32 R179, R179, 0x10, RZ ;  /* 0x00000010b3b37819 */ /* 0x000fe200000006ff */
[----:B------:R-:W-:Y:S01]  /*11a0*/  FADD.FTZ R88, R88, R217 ;  /* 0x000000d958587221 */ /* 0x000fe20000010000 */
[----:B------:R-:W-:Y:S01]  /*11b0*/  FFMA.FTZ R120, R176, R217, R120 ;  /* 0x000000d9b0787223 */ /* 0x000fe20000010078 */
[----:B------:R-:W-:Y:S01]  /*11c0*/  FMUL.FTZ R178, R182, UR23 ;  /* 0x00000017b6b27c20 */ /* 0x000fe20008410000 */
[----:B------:R-:W-:Y:S01]  /*11d0*/  FADD.FTZ R84, R84, R177 ;  /* 0x000000b154547221 */ /* 0x000fe20000010000 */
[-C--:B------:R-:W-:Y:S01]  /*11e0*/  FFMA.FTZ R116, R213, R177.reuse, R116 ;  /* 0x000000b1d5747223 */ /* 0x080fe20000010074 */
[----:B------:R-:W-:Y:S01]  /*11f0*/  FMUL.FTZ R249, R249, R177 ;  /* 0x000000b1f9f97220 */ /* 0x000fe20000410000 */
[----:B------:R-:W-:Y:S01]  /*1200*/  FADD.FTZ R86, R86, R179 ;  /* 0x000000b356567221 */ /* 0x000fe20000010000 */
[-C--:B------:R-:W-:Y:S01]  /*1210*/  FFMA.FTZ R118, R178, R179.reuse, R118 ;  /* 0x000000b3b2767223 */ /* 0x080fe20000010076 */
[----:B------:R-:W-:Y:S01]  /*1220*/  FMUL.FTZ R247, R247, R179 ;  /* 0x000000b3f7f77220 */ /* 0x000fe20000410000 */
[----:B------:R-:W-:Y:S01]  /*1230*/  FMUL.FTZ R216, R214, UR23 ;  /* 0x00000017d6d87c20 */ /* 0x000fe20008410000 */
[----:B------:R-:W-:Y:S01]  /*1240*/  FMUL.FTZ R252, R252, R180 ;  /* 0x000000b4fcfc7220 */ /* 0x000fe20000410000 */
[----:B------:R-:W-:Y:S01]  /*1250*/  FMUL.FTZ R215, R215, UR23 ;  /* 0x00000017d7d77c20 */ /* 0x000fe20008410000 */
[----:B------:R-:W-:Y:S01]  /*1260*/  FMUL.FTZ R251, R251, R222 ;  /* 0x000000defbfb7220 */ /* 0x000fe20000410000 */
[----:B------:R-:W-:Y:S01]  /*1270*/  FFMA.FTZ R121, R216, R180, R121 ;  /* 0x000000b4d8797223 */ /* 0x000fe20000010079 */
[----:B------:R-:W-:Y:S01]  /*1280*/  FADD.FTZ R89, R89, R180 ;  /* 0x000000b459597221 */ /* 0x000fe20000010000 */
[----:B------:R-:W-:Y:S01]  /*1290*/  FMUL.FTZ R214, R223, UR23 ;  /* 0x00000017dfd67c20 */ /* 0x000fe20008410000 */
[----:B------:R-:W-:-:S05]  /*12a0*/  SHF.L.U32 R175, R175, 0x10, RZ ;  /* 0x00000010afaf7819 */ /* 0x000fca00000006ff */
[----:B------:R-:W-:Y:S01]  /*12b0*/  FADD.FTZ R85, R85, R175 ;  /* 0x000000af55557221 */ /* 0x000fe20000010000 */
[----:B------:R-:W-:Y:S01]  /*12c0*/  FMUL.FTZ R248, R248, R175 ;  /* 0x000000aff8f87220 */ /* 0x000fe20000410000 */
[----:B------:R-:W-:Y:S01]  /*12d0*/  SHF.L.U32 R172, R172, 0x10, RZ ;  /* 0x00000010acac7819 */ /* 0x000fe200000006ff */
[----:B------:R-:W-:Y:S01]  /*12e0*/  FADD.FTZ R174, R183, -UR26 ;  /* 0x8000001ab7ae7e21 */ /* 0x000fe20008010000 */
[----:B------:R-:W-:-:S03]  /*12f0*/  FADD.FTZ R90, R90, R222 ;  /* 0x000000de5a5a7221 */ /* 0x000fc60000010000 */
[----:B------:R-:W-:Y:S01]  /*1300*/  FMUL.FTZ R246, R246, R172 ;  /* 0x000000acf6f67220 */ /* 0x000fe20000410000 */
[----:B------:R-:W-:Y:S01]  /*1310*/  FFMA.FTZ R122, R215, R222, R122 ;  /* 0x000000ded77a7223 */ /* 0x000fe2000001007a */
[----:B------:R-:W-:Y:S01]  /*1320*/  FADD.FTZ R87, R87, R172 ;  /* 0x000000ac57577221 */ /* 0x000fe20000010000 */
[----:B------:R-:W-:Y:S01]  /*1330*/  IADD3 R223, PT, PT, R0, 0x100, RZ ;  /* 0x0000010000df7810 */ /* 0x000fe20007ffe0ff */
[----:B--2---:R-:W-:Y:S01]  /*1340*/  FMUL.FTZ R217, R181, R217 ;  /* 0x000000d9b5d97220 */ /* 0x004fe20000410000 */
[----:B------:R-:W-:-:S03]  /*1350*/  SHF.L.U32 R181, R221, 0x10, RZ ;  /* 0x00000010ddb57819 */ /* 0x000fc600000006ff */
[----:B------:R-:W-:Y:S01]  /*1360*/  FADD.FTZ R179, RZ, R217 ;  /* 0x000000d9ffb37221 */ /* 0x000fe20000010000 */
[----:B------:R-:W-:-:S03]  /*1370*/  FFMA.FTZ R177, R176, R217, RZ ;  /* 0x000000d9b0b17223 */ /* 0x000fc600000100ff */
[----:B------:R-:W-:Y:S01]  /*1380*/  FADD.FTZ R179, R179, R252 ;  /* 0x000000fcb3b37221 */ /* 0x000fe20000010000 */
[----:B------:R-:W-:Y:S01]  /*1390*/  FFMA.FTZ R177, R216, R252, R177 ;  /* 0x000000fcd8b17223 */ /* 0x000fe200000100b1 */
[----:B------:R-:W-:Y:S02]  /*13a0*/  FMUL.FTZ R250, R250, R181 ;  /* 0x000000b5fafa7220 */ /* 0x000fe40000410000 */
[----:B------:R-:W-:Y:S01]  /*13b0*/  FADD.FTZ R180, R179, R251 ;  /* 0x000000fbb3b47221 */ /* 0x000fe20000010000 */
[----:B------:R-:W-:Y:S01]  /*13c0*/  FFMA.FTZ R177, R215, R251, R177 ;  /* 0x000000fbd7b17223 */ /* 0x000fe200000100b1 */
[----:B------:R-:W-:Y:S02]  /*13d0*/  FMUL.FTZ R179, R173, UR23 ;  /* 0x00000017adb37c20 */ /* 0x000fe40008410000 */
[----:B------:R-:W-:Y:S01]  /*13e0*/  FADD.FTZ R173, R180, R250 ;  /* 0x000000fab4ad7221 */ /* 0x000fe20000010000 */
[----:B------:R-:W-:Y:S01]  /*13f0*/  FFMA.FTZ R177, R214, R250, R177 ;  /* 0x000000fad6b17223 */ /* 0x000fe200000100b1 */
[----:B------:R-:W-:-:S02]  /*1400*/  FFMA.FTZ R117, R179, R175, R117 ;  /* 0x000000afb3757223 */ /* 0x000fc40000010075 */
[----:B------:R-:W-:Y:S01]  /*1410*/  FADD.FTZ R173, R173, R249 ;  /* 0x000000f9adad7221 */ /* 0x000fe20000010000 */
[----:B------:R-:W-:-:S03]  /*1420*/  FFMA.FTZ R175, R213, R249, R177 ;  /* 0x000000f9d5af7223 */ /* 0x000fc600000100b1 */
[----:B------:R-:W-:Y:S01]  /*1430*/  FADD.FTZ R173, R173, R248 ;  /* 0x000000f8adad7221 */ /* 0x000fe20000010000 */
[----:B------:R-:W-:Y:S01]  /*1440*/  FFMA.FTZ R175, R179, R248, R175 ;  /* 0x000000f8b3af7223 */ /* 0x000fe200000100af */
[----:B------:R-:W-:Y:S02]  /*1450*/  FMUL.FTZ R177, R174, UR23 ;  /* 0x00000017aeb17c20 */ /* 0x000fe40008410000 */
[----:B------:R-:W-:Y:S01]  /*1460*/  FADD.FTZ R173, R173, R247 ;  /* 0x000000f7adad7221 */ /* 0x000fe20000010000 */
[----:B------:R-:W-:Y:S01]  /*1470*/  FFMA.FTZ R175, R178, R247, R175 ;  /* 0x000000f7b2af7223 */ /* 0x000fe200000100af */
[----:B------:R-:W-:Y:S01]  /*1480*/  FFMA.FTZ R123, R214, R181, R123 ;  /* 0x000000b5d67b7223 */ /* 0x000fe2000001007b */
[----:B------:R-:W-:Y:S01]  /*1490*/  FADD.FTZ R91, R91, R181 ;  /* 0x000000b55b5b7221 */ /* 0x000fe20000010000 */
[----:B------:R-:W-:Y:S01]  /*14a0*/  FFMA.FTZ R119, R177, R172, R119 ;  /* 0x000000acb1777223 */ /* 0x000fe20000010077 */
[----:B------:R-:W-:Y:S01]  /*14b0*/  FADD.FTZ R222, R173, R246 ;  /* 0x000000f6adde7221 */ /* 0x000fe20000010000 */
[----:B------:R-:W-:-:S07]  /*14c0*/  FFMA.FTZ R221, R177, R246, R175 ;  /* 0x000000f6b1dd7223 */ /* 0x000fce00000100af */
.L_x_7305:
[----:B------:R-:W-:Y:S05]  /*14d0*/  BSYNC.RECONVERGENT B0 ;  /* 0x0000000000007941 */ /* 0x000fea0003800200 */
.L_x_7304:
[----:B------:R-:W-:Y:S04]  /*14e0*/  BSSY.RECONVERGENT B0, `(.L_x_7306) ;  /* 0x000005f000007945 */ /* 0x000fe80003800200 */
[----:B------:R-:W-:Y:S05]  /*14f0*/  @!P0 BRA `(.L_x_7307) ;  /* 0x0000000400748947 */ /* 0x000fea0003800000 */
[----:B------:R-:W1:Y:S01]  /*1500*/  LDC.64 R186, c[0x0][0x3a8] ;  /* 0x0000ea00ffba7b82 */ /* 0x000e620000000a00 */
[----:B------:R-:W2:Y:S04]  /*1510*/  LDL R245, [R1+0x60] ;  /* 0x0000600001f57983 */ /* 0x000ea80000100800 */
[----:B------:R-:W3:Y:S03]  /*1520*/  LDL R243, [R1+0x68] ;  /* 0x0000680001f37983 */ /* 0x000ee60000100800 */
[----:B------:R-:W4:Y:S01]  /*1530*/  LDC.64 R180, c[0x0][0x428] ;  /* 0x00010a00ffb47b82 */ /* 0x000f220000000a00 */
[----:B------:R-:W-:Y:S01]  /*1540*/  ISETP.NE.U32.AND P2, PT, RZ, UR20, PT ;  /* 0x00000014ff007c0c */ /* 0x000fe2000bf45070 */
[----:B------:R-:W3:Y:S04]  /*1550*/  LDL R244, [R1+0x64] ;  /* 0x0000640001f47983 */ /* 0x000ee80000100800 */
[----:B------:R-:W3:Y:S02]  /*1560*/  LDL R242, [R1+0x6c] ;  /* 0x00006c0001f27983 */ /* 0x000ee40000100800 */
[----:B------:R-:W4:Y:S01]  /*1570*/  LDC.64 R190, c[0x0][0x3b0] ;  /* 0x0000ec00ffbe7b82 */ /* 0x000f220000000a00 */
[----:B-1----:R-:W-:-:S05]  /*1580*/  IMAD.WIDE.U32 R186, R223, 0x20, R186 ;  /* 0x00000020dfba7825 */ /* 0x002fca00078e00ba */
[----:B0-----:R-:W2:Y:S01]  /*1590*/  LDG.E.128 R172, desc[UR10][R186.64] ;  /* 0x0000000abaac7981 */ /* 0x001ea2000c1e1d00 */
[----:B----4-:R-:W-:-:S03]  /*15a0*/  IMAD.WIDE.U32 R180, R223, 0x10, R180 ;  /* 0x00000010dfb47825 */ /* 0x010fc600078e00b4 */
[----:B------:R0:W4:Y:S04]  /*15b0*/  LDG.E.128 R208, desc[UR10][R186.64+0x10] ;  /* 0x0000100abad07981 */ /* 0x000128000c1e1d00 */
[----:B------:R-:W3:Y:S01]  /*15c0*/  LDG.E.128 R180, desc[UR10][R180.64] ;  /* 0x0000000ab4b47981 */ /* 0x000ee2000c1e1d00 */
[----:B------:R-:W-:-:S13]  /*15d0*/  ISETP.NE.AND.EX P2, PT, RZ, UR21, PT, P2 ;  /* 0x00000015ff007c0c */ /* 0x000fda000bf45320 */
[----:B0-----:R-:W0:Y:S02]  /*15e0*/  @P2 LDC.64 R186, c[0x0][0x438] ;  /* 0x00010e00ffba2b82 */ /* 0x001e240000000a00 */
[----:B0-----:R-:W-:-:S05]  /*15f0*/  @P2 IMAD.WIDE.U32 R186, R223, 0x20, R186 ;  /* 0x00000020dfba2825 */ /* 0x001fca00078e00ba */
[----:B------:R-:W5:Y:S04]  /*1600*/  @P2 LDG.E.128 R16, desc[UR10][R186.64] ;  /* 0x0000000aba102981 */ /* 0x000f68000c1e1d00 */
[----:B------:R0:W5:Y:S02]  /*1610*/  @P2 LDG.E.128 R12, desc[UR10][R186.64+0x10] ;  /* 0x0000100aba0c2981 */ /* 0x000164000c1e1d00 */
[----:B0-----:R-:W-:-:S06]  /*1620*/  IMAD.WIDE.U32 R186, R223, 0x8, R190 ;  /* 0x00000008dfba7825 */ /* 0x001fcc00078e00be */
[----:B------:R-:W5:Y:S01]  /*1630*/  LDG.E.64 R186, desc[UR10][R186.64] ;  /* 0x0000000ababa7981 */ /* 0x000f62000c1e1b00 */
[----:B--2---:R-:W-:Y:S01]  /*1640*/  FADD.FTZ R191, R173, -UR26 ;  /* 0x8000001aadbf7e21 */ /* 0x004fe20008010000 */
[----:B------:R-:W-:Y:S01]  /*1650*/  FADD.FTZ R238, R172, -UR26 ;  /* 0x8000001aacee7e21 */ /* 0x000fe20008010000 */
[----:B------:R-:W-:Y:S01]  /*1660*/  FADD.FTZ R192, R174, -UR26 ;  /* 0x8000001aaec07e21 */ /* 0x000fe20008010000 */
[----:B----4-:R-:W-:Y:S01]  /*1670*/  FADD.FTZ R174, R211, -UR26 ;  /* 0x8000001ad3ae7e21 */ /* 0x010fe20008010000 */
[----:B------:R-:W-:Y:S01]  /*1680*/  FADD.FTZ R240, R208, -UR26 ;  /* 0x8000001ad0f07e21 */ /* 0x000fe20008010000 */
[----:B------:R-:W-:Y:S01]  /*1690*/  FMUL.FTZ R211, R238, UR23 ;  /* 0x00000017eed37c20 */ /* 0x000fe20008410000 */
[----:B------:R-:W-:Y:S01]  /*16a0*/  FADD.FTZ R193, R175, -UR26 ;  /* 0x8000001aafc17e21 */ /* 0x000fe20008010000 */
[----:B------:R-:W2:Y:S01]  /*16b0*/  LDL R238, [R1+0x5c] ;  /* 0x00005c0001ee7983 */ /* 0x000ea20000100800 */
[C---:B---3--:R-:W-:Y:S02]  /*16c0*/  PRMT R239, R183.reuse, 0x7632, R239 ;  /* 0x00007632b7ef7816 */ /* 0x048fe400000000ef */
[----:B------:R-:W-:Y:S01]  /*16d0*/  SHF.L.U32 R172, R183, 0x10, RZ ;  /* 0x00000010b7ac7819 */ /* 0x000fe200000006ff */
[----:B------:R-:W-:Y:S01]  /*16e0*/  FADD.FTZ R183, R210, -UR26 ;  /* 0x8000001ad2b77e21 */ /* 0x000fe20008010000 */
[----:B------:R-:W-:Y:S01]  /*16f0*/  SHF.L.U32 R190, R180, 0x10, RZ ;  /* 0x00000010b4be7819 */ /* 0x000fe200000006ff */
[----:B------:R-:W-:-:S02]  /*1700*/  FMUL.FTZ R210, R191, UR23 ;  /* 0x00000017bfd27c20 */ /* 0x000fc40008410000 */
[----:B------:R-:W3:Y:S02]  /*1710*/  LDL R191, [R1+0x50] ;  /* 0x0000500001bf7983 */ /* 0x000ee40000100800 */
[----:B------:R-:W-:Y:S01]  /*1720*/  FADD.FTZ R80, R80, R190 ;  /* 0x000000be50507221 */ /* 0x000fe20000010000 */
[-C--:B------:R-:W-:Y:S01]  /*1730*/  FFMA.FTZ R112, R211, R190.reuse, R112 ;  /* 0x000000bed3707223 */ /* 0x080fe20000010070 */
[----:B------:R-:W-:Y:S01]  /*1740*/  FMUL.FTZ R245, R245, R190 ;  /* 0x000000bef5f57220 */ /* 0x000fe20000410000 */
[----:B------:R-:W-:Y:S02]  /*1750*/  FMUL.FTZ R190, R240, UR23 ;  /* 0x00000017f0be7c20 */ /* 0x000fe40008410000 */
[----:B------:R-:W4:Y:S01]  /*1760*/  LDL R240, [R1+0x58] ;  /* 0x0000580001f07983 */ /* 0x000f220000100800 */
[----:B------:R-:W-:-:S03]  /*1770*/  FMUL.FTZ R208, R193, UR23 ;  /* 0x00000017c1d07c20 */ /* 0x000fc60008410000 */
[----:B------:R-:W2:Y:S01]  /*1780*/  LDL R193, [R1+0x54] ;  /* 0x0000540001c17983 */ /* 0x000ea20000100800 */
[----:B------:R-:W-:Y:S01]  /*1790*/  PRMT R175, R180, 0x7632, R175 ;  /* 0x00007632b4af7816 */ /* 0x000fe200000000af */
[----:B------:R-:W-:Y:S01]  /*17a0*/  FADD.FTZ R173, R209, -UR26 ;  /* 0x8000001ad1ad7e21 */ /* 0x000fe20008010000 */
[C---:B------:R-:W-:Y:S01]  /*17b0*/  PRMT R180, R181.reuse, 0x7632, R180 ;  /* 0x00007632b5b47816 */ /* 0x040fe200000000b4 */
[----:B------:R-:W-:Y:S01]  /*17c0*/  FMUL.FTZ R209, R192, UR23 ;  /* 0x00000017c0d17c20 */ /* 0x000fe20008410000 */
[----:B------:R-:W-:Y:S02]  /*17d0*/  SHF.L.U32 R181, R181, 0x10, RZ ;  /* 0x00000010b5b57819 */ /* 0x000fe400000006ff */
[C---:B------:R-:W-:Y:S02]  /*17e0*/  PRMT R241, R182.reuse, 0x7632, R241 ;  /* 0x00007632b6f17816 */ /* 0x040fe400000000f1 */
[----:B------:R-:W-:Y:S01]  /*17f0*/  SHF.L.U32 R182, R182, 0x10, RZ ;  /* 0x00000010b6b67819 */ /* 0x000fe200000006ff */
[----:B------:R-:W-:Y:S01]  /*1800*/  FADD.FTZ R82, R82, R181 ;  /* 0x000000b552527221 */ /* 0x000fe20000010000 */
[----:B------:R-:W-:Y:S01]  /*1810*/  SHF.L.U32 R175, R175, 0x10, RZ ;  /* 0x00000010afaf7819 */ /* 0x000fe200000006ff */
[-C--:B------:R-:W-:Y:S01]  /*1820*/  FFMA.FTZ R114, R209, R181.reuse, R114 ;  /* 0x000000b5d1727223 */ /* 0x080fe20000010072 */
[----:B------:R-:W-:Y:S01]  /*1830*/  FMUL.FTZ R243, R243, R181 ;  /* 0x000000b5f3f37220 */ /* 0x000fe20000410000 */
[----:B------:R-:W-:Y:S01]  /*1840*/  SHF.L.U32 R181, R241, 0x10, RZ ;  /* 0x00000010f1b57819 */ /* 0x000fe200000006ff */
[----:B------:R-:W-:Y:S01]  /*1850*/  FFMA.FTZ R192, R211, R245, R221 ;  /* 0x000000f5d3c07223 */ /* 0x000fe200000100dd */
[-C--:B------:R-:W-:Y:S01]  /*1860*/  FMUL.FTZ R244, R244, R175.reuse ;  /* 0x000000aff4f47220 */ /* 0x080fe20000410000 */
[----:B------:R-:W-:Y:S01]  /*1870*/  FADD.FTZ R76, R76, R182 ;  /* 0x000000b64c4c7221 */ /* 0x000fe20000010000 */
[----:B------:R-:W-:Y:S01]  /*1880*/  FFMA.FTZ R108, R190, R182, R108 ;  /* 0x000000b6be6c7223 */ /* 0x000fe2000001006c */
[----:B------:R-:W-:Y:S01]  /*1890*/  SHF.L.U32 R180, R180, 0x10, RZ ;  /* 0x00000010b4b47819 */ /* 0x000fe200000006ff */
[----:B------:R-:W-:Y:S01]  /*18a0*/  FADD.FTZ R78, R78, R172 ;  /* 0x000000ac4e4e7221 */ /* 0x000fe20000010000 */
[C---:B------:R-:W-:Y:S01]  /*18b0*/  FFMA.FTZ R113, R210.reuse, R175, R113 ;  /* 0x000000afd2717223 */ /* 0x040fe20000010071 */
[----:B------:R-:W-:Y:S01]  /*18c0*/  FADD.FTZ R81, R81, R175 ;  /* 0x000000af51517221 */ /* 0x000fe20000010000 */
[----:B------:R-:W-:Y:S01]  /*18d0*/  FFMA.FTZ R175, R210, R244, R192 ;  /* 0x000000f4d2af7223 */ /* 0x000fe200000100c0 */
[----:B------:R-:W-:-:S03]  /*18e0*/  FMUL.FTZ R242, R242, R180 ;  /* 0x000000b4f2f27220 */ /* 0x000fc60000410000 */
[----:B------:R-:W-:-:S04]  /*18f0*/  FFMA.FTZ R175, R209, R243, R175 ;  /* 0x000000f3d1af7223 */ /* 0x000fc800000100af */
[C---:B------:R-:W-:Y:S01]  /*1900*/  FFMA.FTZ R175, R208.reuse, R242, R175 ;  /* 0x000000f2d0af7223 */ /* 0x040fe200000100af */
[----:B------:R-:W-:Y:S01]  /*1910*/  FMUL.FTZ R192, R173, UR23 ;  /* 0x00000017adc07c20 */ /* 0x000fe20008410000 */
[----:B------:R-:W-:Y:S01]  /*1920*/  FFMA.FTZ R115, R208, R180, R115 ;  /* 0x000000b4d0737223 */ /* 0x000fe20000010073 */
[----:B------:R-:W-:Y:S01]  /*1930*/  FADD.FTZ R83, R83, R180 ;  /* 0x000000b453537221 */ /* 0x000fe20000010000 */
[----:B------:R-:W-:Y:S01]  /*1940*/  FADD.FTZ R77, R77, R181 ;  /* 0x000000b54d4d7221 */ /* 0x000fe20000010000 */
[----:B------:R-:W-:Y:S01]  /*1950*/  FFMA.FTZ R109, R192, R181, R109 ;  /* 0x000000b5c06d7223 */ /* 0x000fe2000001006d */
[----:B------:R-:W-:Y:S01]  /*1960*/  IADD3 R223, PT, PT, R223, 0x100, RZ ;  /* 0x00000100dfdf7810 */ /* 0x000fe20007ffe0ff */
[----:B---3--:R-:W-:Y:S01]  /*1970*/  FMUL.FTZ R241, R191, R182 ;  /* 0x000000b6bff17220 */ /* 0x008fe20000410000 */
[----:B------:R-:W-:Y:S01]  /*1980*/  FMUL.FTZ R191, R183, UR23 ;  /* 0x00000017b7bf7c20 */ /* 0x000fe20008410000 */
[----:B------:R-:W-:Y:S01]  /*1990*/  FADD.FTZ R183, R222, R245 ;  /* 0x000000f5deb77221 */ /* 0x000fe20000010000 */
[----:B------:R-:W-:-:S02]  /*19a0*/  SHF.L.U32 R182, R239, 0x10, RZ ;  /* 0x00000010efb67819 */ /* 0x000fc400000006ff */
[-C--:B------:R-:W-:Y:S01]  /*19b0*/  FFMA.FTZ R110, R191, R172.reuse, R110 ;  /* 0x000000acbf6e7223 */ /* 0x080fe2000001006e */
[----:B----4-:R-:W-:Y:S01]  /*19c0*/  FMUL.FTZ R239, R240, R172 ;  /* 0x000000acf0ef7220 */ /* 0x010fe20000410000 */
[----:B------:R-:W-:-:S04]  /*19d0*/  FADD.FTZ R172, R183, R244 ;  /* 0x000000f4b7ac7221 */ /* 0x000fc80000010000 */
[----:B------:R-:W-:-:S04]  /*19e0*/  FADD.FTZ R172, R172, R243 ;  /* 0x000000f3acac7221 */ /* 0x000fc80000010000 */
[----:B------:R-:W-:Y:S01]  /*19f0*/  FADD.FTZ R172, R172, R242 ;  /* 0x000000f2acac7221 */ /* 0x000fe20000010000 */
[----:B--2---:R-:W-:Y:S01]  /*1a00*/  FMUL.FTZ R240, R193, R181 ;  /* 0x000000b5c1f07220 */ /* 0x004fe20000410000 */
[----:B------:R-:W-:Y:S02]  /*1a10*/  FFMA.FTZ R175, R190, R241, R175 ;  /* 0x000000f1beaf7223 */ /* 0x000fe400000100af */
[----:B------:R-:W-:Y:S02]  /*1a20*/  FADD.FTZ R172, R172, R241 ;  /* 0x000000f1acac7221 */ /* 0x000fe40000010000 */
[----:B------:R-:W-:Y:S02]  /*1a30*/  FFMA.FTZ R175, R192, R240, R175 ;  /* 0x000000f0c0af7223 */ /* 0x000fe400000100af */
[----:B------:R-:W-:Y:S01]  /*1a40*/  FADD.FTZ R172, R172, R240 ;  /* 0x000000f0acac7221 */ /* 0x000fe20000010000 */
[----:B------:R-:W-:Y:S01]  /*1a50*/  FMUL.FTZ R193, R174, UR23 ;  /* 0x00000017aec17c20 */ /* 0x000fe20008410000 */
[-C--:B------:R-:W-:Y:S01]  /*1a60*/  FMUL.FTZ R238, R238, R182.reuse ;  /* 0x000000b6eeee7220 */ /* 0x080fe20000410000 */
[----:B------:R-:W-:Y:S01]  /*1a70*/  FFMA.FTZ R175, R191, R239, R175 ;  /* 0x000000efbfaf7223 */ /* 0x000fe200000100af */
[----:B------:R-:W-:Y:S01]  /*1a80*/  FADD.FTZ R172, R172, R239 ;  /* 0x000000efacac7221 */ /* 0x000fe20000010000 */
[----:B------:R-:W-:Y:S01]  /*1a90*/  FADD.FTZ R79, R79, R182 ;  /* 0x000000b64f4f7221 */ /* 0x000fe20000010000 */
[C---:B------:R-:W-:Y:S01]  /*1aa0*/  FFMA.FTZ R111, R193.reuse, R182, R111 ;  /* 0x000000b6c16f7223 */ /* 0x040fe2000001006f */
[----:B------:R-:W-:Y:S01]  /*1ab0*/  FFMA.FTZ R221, R193, R238, R175 ;  /* 0x000000eec1dd7223 */ /* 0x000fe200000100af */
[----:B------:R-:W-:-:S07]  /*1ac0*/  FADD.FTZ R222, R172, R238 ;  /* 0x000000eeacde7221 */ /* 0x000fce0000010000 */
.L_x_7307:
[----:B------:R-:W-:Y:S05]  /*1ad0*/  BSYNC.RECONVERGENT B0 ;  /* 0x0000000000007941 */ /* 0x000fea0003800200 */
.L_x_7306:
        /* <DEDUP_REMOVED lines=24> */
[----:B----4-:R-:W-:Y:S01]  /*1c60*/  FADD.FTZ R228, R196, -UR26 ;  /* 0x8000001ac4e47e21 */ /* 0x010fe20008010000 */
[C---:B---3--:R-:W-:Y:S02]  /*1c70*/  PRMT R225, R183.reuse, 0x7632, R225 ;  /* 0x00007632b7e17816 */ /* 0x048fe400000000e1 */
[----:B------:R-:W-:Y:S01]  /*1c80*/  SHF.L.U32 R172, R183, 0x10, RZ ;  /* 0x00000010b7ac7819 */ /* 0x000fe200000006ff */
[----:B------:R-:W-:Y:S02]  /*1c90*/  FADD.FTZ R183, R198, -UR26 ;  /* 0x8000001ac6b77e21 */ /* 0x000fe40008010000 */
[----:B------:R-:W2:Y:S01]  /*1ca0*/  LDL R198, [R1+0x30] ;  /* 0x0000300001c67983 */ /* 0x000ea20000100800 */
[----:B------:R-:W-:Y:S01]  /*1cb0*/  FADD.FTZ R173, R197, -UR26 ;  /* 0x8000001ac5ad7e21 */ /* 0x000fe20008010000 */
[----:B------:R-:W-:-:S02]  /*1cc0*/  FMUL.FTZ R197, R228, UR23 ;  /* 0x00000017e4c57c20 */ /* 0x000fc40008410000 */
[----:B------:R-:W3:Y:S01]  /*1cd0*/  LDL R228, [R1+0x38] ;  /* 0x0000380001e47983 */ /* 0x000ee20000100800 */
[----:B------:R-:W-:Y:S01]  /*1ce0*/  SHF.L.U32 R200, R180, 0x10, RZ ;  /* 0x00000010b4c87819 */ /* 0x000fe200000006ff */
[----:B------:R-:W-:Y:S01]  /*1cf0*/  FMUL.FTZ R212, R212, UR23 ;  /* 0x00000017d4d47c20 */ /* 0x000fe20008410000 */
[----:B------:R-:W-:-:S03]  /*1d00*/  FADD.FTZ R224, R175, -UR26 ;  /* 0x8000001aafe07e21 */ /* 0x000fc60008010000 */
[----:B------:R-:W-:Y:S01]  /*1d10*/  FADD.FTZ R72, R72, R200 ;  /* 0x000000c848487221 */ /* 0x000fe20000010000 */
[-C--:B------:R-:W-:Y:S01]  /*1d20*/  FFMA.FTZ R104, R212, R200.reuse, R104 ;  /* 0x000000c8d4687223 */ /* 0x080fe20000010068 */
[----:B------:R-:W-:Y:S02]  /*1d30*/  FMUL.FTZ R237, R237, R200 ;  /* 0x000000c8eded7220 */ /* 0x000fe40000410000 */
[----:B------:R-:W4:Y:S01]  /*1d40*/  LDL R200, [R1+0x34] ;  /* 0x0000340001c87983 */ /* 0x000f220000100800 */
[----:B------:R-:W-:-:S03]  /*1d50*/  FMUL.FTZ R196, R224, UR23 ;  /* 0x00000017e0c47c20 */ /* 0x000fc60008410000 */
[----:B------:R-:W4:Y:S01]  /*1d60*/  LDL R224, [R1+0x3c] ;  /* 0x00003c0001e07983 */ /* 0x000f220000100800 */
[----:B------:R-:W-:Y:S01]  /*1d70*/  FADD.FTZ R195, R174, -UR26 ;  /* 0x8000001aaec37e21 */ /* 0x000fe20008010000 */
[----:B------:R-:W-:Y:S02]  /*1d80*/  PRMT R175, R180, 0x7632, R175 ;  /* 0x00007632b4af7816 */ /* 0x000fe400000000af */
[----:B------:R-:W-:Y:S01]  /*1d90*/  PRMT R180, R181, 0x7632, R180 ;  /* 0x00007632b5b47816 */ /* 0x000fe200000000b4 */
        /* <DEDUP_REMOVED lines=9> */
[----:B------:R-:W-:Y:S01]  /*1e30*/  FADD.FTZ R174, R199, -UR26 ;  /* 0x8000001ac7ae7e21 */ /* 0x000fe20008010000 */
[----:B------:R-:W-:Y:S01]  /*1e40*/  FMUL.FTZ R194, R194, UR23 ;  /* 0x00000017c2c27c20 */ /* 0x000fe20008410000 */
        /* <DEDUP_REMOVED lines=18> */
[----:B--2---:R-:W-:Y:S01]  /*1f70*/  FMUL.FTZ R229, R198, R182 ;  /* 0x000000b6c6e57220 */ /* 0x004fe20000410000 */
[----:B------:R-:W-:Y:S01]  /*1f80*/  FMUL.FTZ R198, R183, UR23 ;  /* 0x00000017b7c67c20 */ /* 0x000fe20008410000 */
[----:B------:R-:W-:Y:S01]  /*1f90*/  FADD.FTZ R183, R222, R237 ;  /* 0x000000eddeb77221 */ /* 0x000fe20000010000 */
[----:B------:R-:W-:Y:S01]  /*1fa0*/  SHF.L.U32 R182, R225, 0x10, RZ ;  /* 0x00000010e1b67819 */ /* 0x000fe200000006ff */
[-C--:B---3--:R-:W-:Y:S01]  /*1fb0*/  FMUL.FTZ R225, R228, R172.reuse ;  /* 0x000000ace4e17220 */ /* 0x088fe20000410000 */
[----:B------:R-:W-:Y:S01]  /*1fc0*/  FFMA.FTZ R102, R198, R172, R102 ;  /* 0x000000acc6667223 */ /* 0x000fe20000010066 */
[----:B------:R-:W-:-:S04]  /*1fd0*/  FADD.FTZ R172, R183, R236 ;  /* 0x000000ecb7ac7221 */ /* 0x000fc80000010000 */
[----:B------:R-:W-:-:S04]  /*1fe0*/  FADD.FTZ R172, R172, R235 ;  /* 0x000000ebacac7221 */ /* 0x000fc80000010000 */
[----:B------:R-:W-:Y:S01]  /*1ff0*/  FADD.FTZ R172, R172, R234 ;  /* 0x000000eaacac7221 */ /* 0x000fe20000010000 */
[----:B----4-:R-:W-:Y:S01]  /*2000*/  FMUL.FTZ R228, R200, R181 ;  /* 0x000000b5c8e47220 */ /* 0x010fe20000410000 */
        /* <DEDUP_REMOVED lines=12> */
.L_x_7309:
[----:B------:R-:W-:Y:S05]  /*20d0*/  BSYNC.RECONVERGENT B0 ;  /* 0x0000000000007941 */ /* 0x000fea0003800200 */
.L_x_7308:
        /* <DEDUP_REMOVED lines=9> */
[----:B------:R-:W4:Y:S02]  /*2170*/  LDC.64 R202, c[0x0][0x3b0] ;  /* 0x0000ec00ffca7b82 */ /* 0x000f240000000a00 */
[----:B------:R-:W3:Y:S01]  /*2180*/  LDL R227, [R1+0x2c] ;  /* 0x00002c0001e37983 */ /* 0x000ee20000100800 */
[----:B-1----:R-:W-:-:S05]  /*2190*/  IMAD.WIDE.U32 R2, R223, 0x20, R2 ;  /* 0x00000020df027825 */ /* 0x002fca00078e0002 */
[----:B0-----:R-:W2:Y:S04]  /*21a0*/  LDG.E.128 R172, desc[UR10][R2.64] ;  /* 0x0000000a02ac7981 */ /* 0x001ea8000c1e1d00 */
[----:B------:R0:W3:Y:S01]  /*21b0*/  LDG.E.128 R204, desc[UR10][R2.64+0x10] ;  /* 0x0000100a02cc7981 */ /* 0x0000e2000c1e1d00 */
[----:B----4-:R-:W-:-:S06]  /*21c0*/  IMAD.WIDE.U32 R180, R223, 0x10, R180 ;  /* 0x00000010dfb47825 */ /* 0x010fcc00078e00b4 */
[----:B------:R-:W4:Y:S01]  /*21d0*/  LDG.E.128 R180, desc[UR10][R180.64] ;  /* 0x0000000ab4b47981 */ /* 0x000f22000c1e1d00 */
[----:B------:R-:W-:-:S13]  /*21e0*/  ISETP.NE.AND.EX P2, PT, RZ, UR21, PT, P2 ;  /* 0x00000015ff007c0c */ /* 0x000fda000bf45320 */
[----:B0-----:R-:W0:Y:S01]  /*21f0*/  @P2 LDC.64 R2, c[0x0][0x438] ;  /* 0x00010e00ff022b82 */ /* 0x001e220000000a00 */
[----:B------:R-:W-:-:S04]  /*2200*/  IMAD.WIDE.U32 R202, R223, 0x8, R202 ;  /* 0x00000008dfca7825 */ /* 0x000fc800078e00ca */
[----:B0-----:R-:W-:-:S05]  /*2210*/  @P2 IMAD.WIDE.U32 R2, R223, 0x20, R2 ;  /* 0x00000020df022825 */ /* 0x001fca00078e0002 */
[----:B------:R-:W5:Y:S04]  /*2220*/  @P2 LDG.E.128 R156, desc[UR10][R2.64] ;  /* 0x0000000a029c2981 */ /* 0x000f68000c1e1d00 */
[----:B------:R-:W5:Y:S04]  /*2230*/  @P2 LDG.E.128 R160, desc[UR10][R2.64+0x10] ;  /* 0x0000100a02a02981 */ /* 0x000f68000c1e1d00 */
[----:B------:R0:W5:Y:S01]  /*2240*/  LDG.E.64 R2, desc[UR10][R202.64] ;  /* 0x0000000aca027981 */ /* 0x000162000c1e1b00 */
[----:B--2---:R-:W-:Y:S01]  /*2250*/  FADD.FTZ R219, R175, -UR26 ;  /* 0x8000001aafdb7e21 */ /* 0x004fe20008010000 */
[----:B0-----:R-:W-:Y:S01]  /*2260*/  FADD.FTZ R203, R173, -UR26 ;  /* 0x8000001aadcb7e21 */ /* 0x001fe20008010000 */
[----:B---3--:R-:W-:-:S02]  /*2270*/  FADD.FTZ R173, R205, -UR26 ;  /* 0x8000001acdad7e21 */ /* 0x008fc40008010000 */
[----:B------:R-:W-:Y:S02]  /*2280*/  FMUL.FTZ R205, R219, UR23 ;  /* 0x00000017dbcd7c20 */ /* 0x000fe40008410000 */
[----:B------:R-:W2:Y:S01]  /*2290*/  LDL R219, [R1+0x18] ;  /* 0x0000180001db7983 */ /* 0x000ea20000100800 */
[----:B------:R-:W-:Y:S01]  /*22a0*/  FADD.FTZ R220, R172, -UR26 ;  /* 0x8000001aacdc7e21 */ /* 0x000fe20008010000 */
[----:B------:R-:W-:Y:S01]  /*22b0*/  FADD.FTZ R218, R174, -UR26 ;  /* 0x8000001aaeda7e21 */ /* 0x000fe20008010000 */
[----:B------:R-:W-:Y:S02]  /*22c0*/  FADD.FTZ R174, R207, -UR26 ;  /* 0x8000001acfae7e21 */ /* 0x000fe40008010000 */
[----:B------:R-:W-:Y:S02]  /*22d0*/  FMUL.FTZ R207, R220, UR23 ;  /* 0x00000017dccf7c20 */ /* 0x000fe40008410000 */
[----:B------:R-:W3:Y:S01]  /*22e0*/  LDL R220, [R1+0x14] ;  /* 0x0000140001dc7983 */ /* 0x000ee20000100800 */
[----:B----4-:R-:W-:-:S02]  /*22f0*/  PRMT R175, R183, 0x7632, R175 ;  /* 0x00007632b7af7816 */ /* 0x010fc400000000af */
[----:B------:R-:W-:Y:S01]  /*2300*/  SHF.L.U32 R172, R183, 0x10, RZ ;  /* 0x00000010b7ac7819 */ /* 0x000fe200000006ff */
[----:B------:R-:W-:Y:S01]  /*2310*/  FADD.FTZ R183, R206, -UR26 ;  /* 0x8000001aceb77e21 */ /* 0x000fe20008010000 */
[----:B------:R-:W-:Y:S02]  /*2320*/  FMUL.FTZ R206, R218, UR23 ;  /* 0x00000017dace7c20 */ /* 0x000fe40008410000 */
[----:B------:R-:W4:Y:S01]  /*2330*/  LDL R218, [R1+0x1c] ;  /* 0x00001c0001da7983 */ /* 0x000f220000100800 */
[----:B------:R-:W-:Y:S01]  /*2340*/  PRMT R201, R180, 0x7632, R201 ;  /* 0x00007632b4c97816 */ /* 0x000fe200000000c9 */
[----:B------:R-:W-:Y:S01]  /*2350*/  FADD.FTZ R204, R204, -UR26 ;  /* 0x8000001acccc7e21 */ /* 0x000fe20008010000 */
[----:B------:R-:W-:Y:S01]  /*2360*/  SHF.L.U32 R202, R180, 0x10, RZ ;  /* 0x00000010b4ca7819 */ /* 0x000fe200000006ff */
[----:B------:R-:W-:Y:S01]  /*2370*/  FMUL.FTZ R232, R203, UR23 ;  /* 0x00000017cbe87c20 */ /* 0x000fe20008410000 */
[C---:B------:R-:W-:Y:S02]  /*2380*/  PRMT R223, R182.reuse, 0x7632, R223 ;  /* 0x00007632b6df7816 */ /* 0x040fe400000000df */
[----:B------:R-:W-:-:S02]  /*2390*/  SHF.L.U32 R182, R182, 0x10, RZ ;  /* 0x00000010b6b67819 */ /* 0x000fc400000006ff */
[----:B------:R-:W-:Y:S01]  /*23a0*/  SHF.L.U32 R203, R201, 0x10, RZ ;  /* 0x00000010c9cb7819 */ /* 0x000fe200000006ff */
[----:B------:R-:W-:Y:S01]  /*23b0*/  FMUL.FTZ R201, R204, UR23 ;  /* 0x00000017ccc97c20 */ /* 0x000fe20008410000 */
[-C--:B------:R-:W-:Y:S01]  /*23c0*/  FMUL.FTZ R233, R233, R202.reuse ;  /* 0x000000cae9e97220 */ /* 0x080fe20000410000 */
[----:B------:R-:W-:Y:S01]  /*23d0*/  PRMT R180, R181, 0x7632, R180 ;  /* 0x00007632b5b47816 */ /* 0x000fe200000000b4 */
[----:B------:R-:W-:Y:S01]  /*23e0*/  FADD.FTZ R64, R64, R202 ;  /* 0x000000ca40407221 */ /* 0x000fe20000010000 */
[----:B------:R-:W-:Y:S01]  /*23f0*/  FFMA.FTZ R96, R207, R202, R96 ;  /* 0x000000cacf607223 */ /* 0x000fe20000010060 */
        /* <DEDUP_REMOVED lines=10> */
[----:B------:R-:W-:Y:S01]  /*24a0*/  FFMA.FTZ R94, R202, R172, R94 ;  /* 0x000000acca5e7223 */ /* 0x000fe2000001005e */
[----:B------:R-:W-:Y:S01]  /*24b0*/  FMUL.FTZ R230, R230, R181 ;  /* 0x000000b5e6e67220 */ /* 0x000fe20000410000 */
[----:B------:R-:W-:Y:S01]  /*24c0*/  FFMA.FTZ R183, R232, R231, R183 ;  /* 0x000000e7e8b77223 */ /* 0x000fe200000100b7 */
[----:B------:R-:W-:Y:S01]  /*24d0*/  FMUL.FTZ R227, R227, R180 ;  /* 0x000000b4e3e37220 */ /* 0x000fe20000410000 */
[----:B------:R-:W-:-:S02]  /*24e0*/  FADD.FTZ R66, R66, R181 ;  /* 0x000000b542427221 */ /* 0x000fc40000010000 */
[C---:B------:R-:W-:Y:S01]  /*24f0*/  FFMA.FTZ R183, R206.reuse, R230, R183 ;  /* 0x000000e6ceb77223 */ /* 0x040fe200000100b7 */
[----:B------:R-:W-:Y:S01]  /*2500*/  FFMA.FTZ R98, R206, R181, R98 ;  /* 0x000000b5ce627223 */ /* 0x000fe20000010062 */
[----:B------:R-:W-:Y:S01]  /*2510*/  FFMA.FTZ R97, R232, R203, R97 ;  /* 0x000000cbe8617223 */ /* 0x000fe20000010061 */
[----:B------:R-:W-:Y:S01]  /*2520*/  FADD.FTZ R65, R65, R203 ;  /* 0x000000cb41417221 */ /* 0x000fe20000010000 */
[----:B------:R-:W-:Y:S01]  /*2530*/  SHF.L.U32 R181, R223, 0x10, RZ ;  /* 0x00000010dfb57819 */ /* 0x000fe200000006ff */
[----:B------:R-:W-:Y:S01]  /*2540*/  FMUL.FTZ R203, R173, UR23 ;  /* 0x00000017adcb7c20 */ /* 0x000fe20008410000 */
[----:B------:R-:W-:Y:S01]  /*2550*/  FFMA.FTZ R173, R205, R227, R183 ;  /* 0x000000e3cdad7223 */ /* 0x000fe200000100b7 */
[----:B------:R-:W-:-:S03]  /*2560*/  SHF.L.U32 R175, R175, 0x10, RZ ;  /* 0x00000010afaf7819 */ /* 0x000fc600000006ff */
[----:B------:R-:W-:Y:S01]  /*2570*/  FFMA.FTZ R173, R201, R226, R173 ;  /* 0x000000e2c9ad7223 */ /* 0x000fe200000100ad */
[----:B------:R-:W-:Y:S01]  /*2580*/  FMUL.FTZ R204, R174, UR23 ;  /* 0x00000017aecc7c20 */ /* 0x000fe20008410000 */
[----:B------:R-:W-:Y:S01]  /*2590*/  FFMA.FTZ R99, R205, R180, R99 ;  /* 0x000000b4cd637223 */ /* 0x000fe20000010063 */
[----:B------:R-:W-:Y:S01]  /*25a0*/  FADD.FTZ R67, R67, R180 ;  /* 0x000000b443437221 */ /* 0x000fe20000010000 */
[----:B------:R-:W-:Y:S01]  /*25b0*/  FADD.FTZ R61, R61, R181 ;  /* 0x000000b53d3d7221 */ /* 0x000fe20000010000 */
[----:B------:R-:W-:Y:S01]  /*25c0*/  FFMA.FTZ R93, R203, R181, R93 ;  /* 0x000000b5cb5d7223 */ /* 0x000fe2000001005d */
[----:B------:R-:W-:Y:S01]  /*25d0*/  FADD.FTZ R63, R63, R175 ;  /* 0x000000af3f3f7221 */ /* 0x000fe20000010000 */
[----:B------:R-:W-:Y:S01]  /*25e0*/  FFMA.FTZ R95, R204, R175, R95 ;  /* 0x000000afcc5f7223 */ /* 0x000fe2000001005f */
[----:B--2---:R-:W-:Y:S01]  /*25f0*/  FMUL.FTZ R219, R219, R172 ;  /* 0x000000acdbdb7220 */ /* 0x004fe20000410000 */
[----:B------:R-:W-:-:S04]  /*2600*/  FADD.FTZ R172, R182, R231 ;  /* 0x000000e7b6ac7221 */ /* 0x000fc80000010000 */
[----:B------:R-:W-:-:S04]  /*2610*/  FADD.FTZ R172, R172, R230 ;  /* 0x000000e6acac7221 */ /* 0x000fc80000010000 */
[----:B------:R-:W-:Y:S01]  /*2620*/  FADD.FTZ R172, R172, R227 ;  /* 0x000000e3acac7221 */ /* 0x000fe20000010000 */
[----:B---3--:R-:W-:-:S03]  /*2630*/  FMUL.FTZ R220, R220, R181 ;  /* 0x000000b5dcdc7220 */ /* 0x008fc60000410000 */
[----:B------:R-:W-:Y:S01]  /*2640*/  FADD.FTZ R172, R172, R226 ;  /* 0x000000e2acac7221 */ /* 0x000fe20000010000 */
[----:B------:R-:W-:-:S03]  /*2650*/  FFMA.FTZ R173, R203, R220, R173 ;  /* 0x000000dccbad7223 */ /* 0x000fc600000100ad */
[----:B------:R-:W-:Y:S01]  /*2660*/  FADD.FTZ R172, R172, R220 ;  /* 0x000000dcacac7221 */ /* 0x000fe20000010000 */
[----:B----4-:R-:W-:Y:S01]  /*2670*/  FMUL.FTZ R218, R218, R175 ;  /* 0x000000afdada7220 */ /* 0x010fe20000410000 */
[----:B------:R-:W-:Y:S02]  /*2680*/  FFMA.FTZ R173, R202, R219, R173 ;  /* 0x000000dbcaad7223 */ /* 0x000fe400000100ad */
[----:B------:R-:W-:Y:S02]  /*2690*/  FADD.FTZ R172, R172, R219 ;  /* 0x000000dbacac7221 */ /* 0x000fe40000010000 */
[----:B------:R-:W-:Y:S02]  /*26a0*/  FFMA.FTZ R221, R204, R218, R173 ;  /* 0x000000daccdd7223 */ /* 0x000fe400000100ad */
[----:B------:R-:W-:-:S07]  /*26b0*/  FADD.FTZ R222, R172, R218 ;  /* 0x000000daacde7221 */ /* 0x000fce0000010000 */
.L_x_7311:
[----:B------:R-:W-:Y:S05]  /*26c0*/  BSYNC.RECONVERGENT B0 ;  /* 0x0000000000007941 */ /* 0x000fea0003800200 */
.L_x_7310:
        /* <DEDUP_REMOVED lines=32> */
.L_x_7313:
[----:B------:R-:W-:Y:S05]  /*28d0*/  BSYNC.RECONVERGENT B0 ;  /* 0x0000000000007941 */ /* 0x000fea0003800200 */
.L_x_7312:
        /* <DEDUP_REMOVED lines=50> */
[C---:B-----5:R-:W-:Y:S02]  /*2c00*/  LOP3.LUT P3, RZ, R188.reuse, 0xff0000, RZ, 0xc0, !PT ;  /* 0x00ff0000bcff7812 */ /* 0x060fe4000786c0ff */
[----:B------:R-:W-:Y:S01]  /*2c10*/  LOP3.LUT P4, RZ, R188, 0xff000000, RZ, 0xc0, !PT ;  /* 0xff000000bcff7812 */ /* 0x000fe2000788c0ff */
[----:B------:R-:W-:Y:S01]  /*2c20*/  FADD.FTZ R180, R251, -R180 ;  /* 0x800000b4fbb47221 */ /* 0x000fe20000010000 */
[----:B------:R-:W-:-:S03]  /*2c30*/  LOP3.LUT P2, RZ, R189, 0xff, RZ, 0xc0, !PT ;  /* 0x000000ffbdff7812 */ /* 0x000fc6000784c0ff */
[----:B------:R-:W-:-:S04]  /*2c40*/  FMUL.FTZ R180, R180, UR23 ;  /* 0x00000017b4b47c20 */ /* 0x000fc80008410000 */
[----:B------:R-:W-:Y:S02]  /*2c50*/  FMUL.FTZ R180, R180, UR16 ;  /* 0x00000010b4b47c20 */ /* 0x000fe40008410000 */
[C---:B------:R-:W-:Y:S02]  /*2c60*/  @P3 SHF.L.U32 R182, R173.reuse, 0x10, RZ ;  /* 0x00000010adb63819 */ /* 0x040fe400000006ff */
[----:B------:R-:W-:Y:S01]  /*2c70*/  FMUL.FTZ R183, R180, UR22 ;  /* 0x00000016b4b77c20 */ /* 0x000fe20008410000 */
[----:B------:R-:W-:Y:S01]  /*2c80*/  HFMA2 R180, -RZ, RZ, 0, 0 ;  /* 0x00000000ffb47431 */ /* 0x000fe200000001ff */
[----:B------:R-:W-:Y:S02]  /*2c90*/  @P4 PRMT R173, R173, 0x7632, R173 ;  /* 0x00007632adad4816 */ /* 0x000fe400000000ad */
[----:B------:R-:W-:Y:S01]  /*2ca0*/  @P3 FMUL.FTZ R180, R182, R183 ;  /* 0x000000b7b6b43220 */ /* 0x000fe20000410000 */
[----:B------:R-:W-:Y:S02]  /*2cb0*/  @P2 SHF.L.U32 R221, R174, 0x10, RZ ;  /* 0x00000010aedd2819 */ /* 0x000fe400000006ff */
[----:B------:R-:W-:Y:S01]  /*2cc0*/  @P4 SHF.L.U32 R173, R173, 0x10, RZ ;  /* 0x00000010adad4819 */ /* 0x000fe200000006ff */
[----:B------:R-:W-:Y:S01]  /*2cd0*/  FADD.FTZ R58, R58, R180 ;  /* 0x000000b43a3a7221 */ /* 0x000fe20000010000 */
[----:B------:R-:W-:-:S04]  /*2ce0*/  FFMA.FTZ R180, R214, UR17, R181 ;  /* 0x00000011d6b47c23 */ /* 0x000fc800080100b5 */
        /* <DEDUP_REMOVED lines=11> */
[----:B------:R-:W-:-:S04]  /*2da0*/  FMUL.FTZ R173, R173, UR23 ;  /* 0x00000017adad7c20 */ /* 0x000fc80008410000 */
        /* <DEDUP_REMOVED lines=11> */
[----:B------:R-:W-:-:S06]  /*2e60*/  FMUL.FTZ R221, R180, UR16 ;  /* 0x00000010b4dd7c20 */ /* 0x000fcc0008410000 */
[----:B------:R-:W-:-:S04]  /*2e70*/  @P2 PRMT R174, R174, 0x7632, R174 ;  /* 0x00007632aeae2816 */ /* 0x000fc800000000ae */
[----:B------:R-:W-:Y:S01]  /*2e80*/  @P2 SHF.L.U32 R180, R174, 0x10, RZ ;  /* 0x00000010aeb42819 */ /* 0x000fe200000006ff */
[----:B------:R-:W-:Y:S01]  /*2e90*/  FMUL.FTZ R174, R221, UR22 ;  /* 0x00000016ddae7c20 */ /* 0x000fe20008410000 */
[----:B------:R-:W-:-:S03]  /*2ea0*/  MOV R221, RZ ;  /* 0x000000ff00dd7202 */ /* 0x000fc60000000f00 */
        /* <DEDUP_REMOVED lines=12> */
[----:B------:R-:W-:Y:S01]  /*2f70*/  @P2 FMUL.FTZ R174, R222, R221 ;  /* 0x000000dddeae2220 */ /* 0x000fe20000410000 */
[----:B------:R-:W-:-:S03]  /*2f80*/  MOV R222, RZ ;  /* 0x000000ff00de7202 */ /* 0x000fc60000000f00 */
[----:B------:R-:W-:Y:S01]  /*2f90*/  FADD.FTZ R174, R54, R174 ;  /* 0x000000ae36ae7221 */ /* 0x000fe20000010000 */
[----:B------:R-:W-:Y:S01]  /*2fa0*/  FMUL.FTZ R54, R150, R221 ;  /* 0x000000dd96367220 */ /* 0x000fe20000410000 */
[----:B------:R-:W-:-:S04]  /*2fb0*/  FFMA.FTZ R221, R177, UR17, R181 ;  /* 0x00000011b1dd7c23 */ /* 0x000fc800080100b5 */
[----:B------:R-:W-:Y:S01]  /*2fc0*/  FSEL R54, R54, RZ, P2 ;  /* 0x000000ff36367208 */ /* 0x000fe20001000000 */
[----:B------:R-:W-:Y:S01]  /*2fd0*/  FADD.FTZ R221, R246, -R221 ;  /* 0x800000ddf6dd7221 */ /* 0x000fe20000010000 */
[----:B------:R-:W-:-:S03]  /*2fe0*/  ISETP.GE.U32.AND P2, PT, R188, RZ, PT ;  /* 0x000000ffbc00720c */ /* 0x000fc60003f46070 */
[----:B------:R-:W-:Y:S01]  /*2ff0*/  FMUL.FTZ R221, R221, UR23 ;  /* 0x00000017dddd7c20 */ /* 0x000fe20008410000 */
[----:B------:R-:W-:-:S03]  /*3000*/  ISETP.GE.U32.AND.EX P2, PT, R189, 0x1000000, PT, P2 ;  /* 0x01000000bd00780c */ /* 0x000fc60003f46120 */
[----:B------:R-:W-:-:S04]  /*3010*/  FMUL.FTZ R221, R221, UR16 ;  /* 0x00000010dddd7c20 */ /* 0x000fc80008410000 */
[----:B------:R-:W-:-:S06]  /*3020*/  FMUL.FTZ R221, R221, UR22 ;  /* 0x00000016dddd7c20 */ /* 0x000fcc0008410000 */
        /* <DEDUP_REMOVED lines=10> */
[----:B------:R-:W-:-:S03]  /*30d0*/  FMUL.FTZ R53, R154, R183 ;  /* 0x000000b79a357220 */ /* 0x000fc60000410000 */
[----:B------:R-:W-:Y:S02]  /*30e0*/  FADD.FTZ R52, R217, -R52 ;  /* 0x80000034d9347221 */ /* 0x000fe40000010000 */
[----:B------:R-:W-:Y:S02]  /*30f0*/  FSEL R53, R53, RZ, P3 ;  /* 0x000000ff35357208 */ /* 0x000fe40001800000 */
[----:B------:R-:W-:Y:S01]  /*3100*/  FMUL.FTZ R52, R52, UR23 ;  /* 0x0000001734347c20 */ /* 0x000fe20008410000 */
[----:B------:R-:W-:Y:S02]  /*3110*/  @P2 SHF.L.U32 R183, R172, 0x10, RZ ;  /* 0x00000010acb72819 */ /* 0x000fe400000006ff */
[----:B------:R-:W-:Y:S01]  /*3120*/  F2FP.BF16.F32.PACK_AB R53, R182, R53 ;  /* 0x00000035b635723e */ /* 0x000fe200000010ff */
[----:B------:R-:W-:Y:S01]  /*3130*/  FMUL.FTZ R52, R52, UR16 ;  /* 0x0000001034347c20 */ /* 0x000fe20008410000 */
[----:B------:R-:W-:Y:S01]  /*3140*/  HFMA2 R182, -RZ, RZ, 0, 0 ;  /* 0x00000000ffb67431 */ /* 0x000fe200000001ff */
[----:B------:R-:W-:-:S02]  /*3150*/  LOP3.LUT P3, RZ, R188, 0xff00, RZ, 0xc0, !PT ;  /* 0x0000ff00bcff7812 */ /* 0x000fc4000786c0ff */
[----:B------:R-:W-:-:S04]  /*3160*/  FMUL.FTZ R52, R52, UR22 ;  /* 0x0000001634347c20 */ /* 0x000fc80008410000 */
[-C--:B------:R-:W-:Y:S01]  /*3170*/  @P2 FMUL.FTZ R182, R183, R52.reuse ;  /* 0x00000034b7b62220 */ /* 0x080fe20000410000 */
[----:B------:R-:W-:-:S03]  /*3180*/  FMUL.FTZ R52, R152, R52 ;  /* 0x0000003498347220 */ /* 0x000fc60000410000 */
[----:B------:R-:W-:Y:S01]  /*3190*/  FADD.FTZ R182, R56, R182 ;  /* 0x000000b638b67221 */ /* 0x000fe20000010000 */
[----:B------:R-:W-:Y:S01]  /*31a0*/  FFMA.FTZ R56, R216, UR17, R181 ;  /* 0x00000011d8387c23 */ /* 0x000fe200080100b5 */
[----:B------:R-:W-:Y:S02]  /*31b0*/  FSEL R52, R52, RZ, P2 ;  /* 0x000000ff34347208 */ /* 0x000fe40001000000 */
[----:B------:R-:W-:Y:S01]  /*31c0*/  @P3 PRMT R172, R172, 0x7632, R172 ;  /* 0x00007632acac3816 */ /* 0x000fe200000000ac */
[----:B------:R-:W-:-:S03]  /*31d0*/  FADD.FTZ R56, R252, -R56 ;  /* 0x80000038fc387221 */ /* 0x000fc60000010000 */
[----:B------:R-:W-:Y:S01]  /*31e0*/  @P3 SHF.L.U32 R172, R172, 0x10, RZ ;  /* 0x00000010acac3819 */ /* 0x000fe200000006ff */
        /* <DEDUP_REMOVED lines=10> */
.L_x_7317:
[--C-:B------:R-:W-:Y:S01]  /*3290*/  FFMA.FTZ R164, R215, UR17, R181.reuse ;  /* 0x00000011d7a47c23 */ /* 0x100fe200080100b5 */
[----:B-----5:R-:W-:Y:S01]  /*32a0*/  LOP3.LUT P3, RZ, R188, 0xff0000, RZ, 0xc0, !PT ;  /* 0x00ff0000bcff7812 */ /* 0x020fe2000786c0ff */
[----:B------:R-:W-:Y:S01]  /*32b0*/  FFMA.FTZ R166, R214, UR17, R181 ;  /* 0x00000011d6a67c23 */ /* 0x000fe200080100b5 */
[----:B------:R-:W-:Y:S01]  /*32c0*/  LOP3.LUT P4, RZ, R188, 0xff000000, RZ, 0xc0, !PT ;  /* 0xff000000bcff7812 */ /* 0x000fe2000788c0ff */
[----:B------:R-:W-:Y:S01]  /*32d0*/  FADD.FTZ R164, R251, -R164 ;  /* 0x800000a4fba47221 */ /* 0x000fe20000010000 */
[----:B------:R-:W-:Y:S02]  /*32e0*/  HFMA2 R165, -RZ, RZ, 0, 0 ;  /* 0x00000000ffa57431 */ /* 0x000fe400000001ff */
[----:B------:R-:W-:Y:S01]  /*32f0*/  FADD.FTZ R166, R250, -R166 ;  /* 0x800000a6faa67221 */ /* 0x000fe20000010000 */
[----:B------:R-:W-:Y:S01]  /*3300*/  LOP3.LUT P2, RZ, R189, 0xff, RZ, 0xc0, !PT ;  /* 0x000000ffbdff7812 */ /* 0x000fe2000784c0ff */
[----:B------:R-:W-:Y:S01]  /*3310*/  FMUL.FTZ R170, R164, UR23 ;  /* 0x00000017a4aa7c20 */ /* 0x000fe20008410000 */
[----:B------:R-:W-:Y:S01]  /*3320*/  MOV R183, RZ ;  /* 0x000000ff00b77202 */ /* 0x000fe20000000f00 */
[----:B------:R-:W-:-:S02]  /*3330*/  FMUL.FTZ R171, R166, UR23 ;  /* 0x00000017a6ab7c20 */ /* 0x000fc40008410000 */
[----:B------:R-:W-:Y:S02]  /*3340*/  FMUL.FTZ R164, R170, UR16 ;  /* 0x00000010aaa47c20 */ /* 0x000fe40008410000 */
[----:B------:R-:W-:Y:S02]  /*3350*/  FMUL.FTZ R166, R171, UR16 ;  /* 0x00000010aba67c20 */ /* 0x000fe40008410000 */
[----:B------:R-:W-:Y:S01]  /*3360*/  FMUL.FTZ R169, R164, UR22 ;  /* 0x00000016a4a97c20 */ /* 0x000fe20008410000 */
[----:B------:R-:W-:Y:S01]  /*3370*/  @P3 SHF.L.U32 R164, R173, 0x10, RZ ;  /* 0x00000010ada43819 */ /* 0x000fe200000006ff */
[----:B------:R-:W-:Y:S01]  /*3380*/  FMUL.FTZ R168, R166, UR22 ;  /* 0x00000016a6a87c20 */ /* 0x000fe20008410000 */
[----:B------:R-:W-:-:S03]  /*3390*/  MOV R166, RZ ;  /* 0x000000ff00a67202 */ /* 0x000fc60000000f00 */
[----:B------:R-:W-:Y:S01]  /*33a0*/  @P3 FMUL.FTZ R165, R164, R169 ;  /* 0x000000a9a4a53220 */ /* 0x000fe20000410000 */
[----:B------:R-:W-:Y:S02]  /*33b0*/  @P4 PRMT R164, R173, 0x7632, R164 ;  /* 0x00007632ada44816 */ /* 0x000fe400000000a4 */
[----:B------:R-:W-:Y:S01]  /*33c0*/  @P2 SHF.L.U32 R173, R174, 0x10, RZ ;  /* 0x00000010aead2819 */ /* 0x000fe200000006ff */
[----:B------:R-:W-:Y:S01]  /*33d0*/  FADD.FTZ R58, R58, R165 ;  /* 0x000000a53a3a7221 */ /* 0x000fe20000010000 */
[----:B------:R-:W-:Y:S01]  /*33e0*/  @P4 SHF.L.U32 R164, R164, 0x10, RZ ;  /* 0x00000010a4a44819 */ /* 0x000fe200000006ff */
[----:B------:R-:W-:-:S04]  /*33f0*/  HFMA2 R165, -RZ, RZ, 0, 0 ;  /* 0x00000000ffa57431 */ /* 0x000fc800000001ff */
[----:B------:R-:W-:Y:S01]  /*3400*/  @P4 FMUL.FTZ R166, R164, R168 ;  /* 0x000000a8a4a64220 */ /* 0x000fe20000410000 */
[----:B------:R-:W-:-:S03]  /*3410*/  FFMA.FTZ R164, R213, UR17, R181 ;  /* 0x00000011d5a47c23 */ /* 0x000fc600080100b5 */
[----:B------:R-:W-:Y:S01]  /*3420*/  FADD.FTZ R59, R59, R166 ;  /* 0x000000a63b3b7221 */ /* 0x000fe20000010000 */
[----:B------:R-:W-:Y:S01]  /*3430*/  FADD.FTZ R164, R249, -R164 ;  /* 0x800000a4f9a47221 */ /* 0x000fe20000010000 */
[----:B------:R-:W-:-:S03]  /*3440*/  FFMA.FTZ R166, R179, UR17, R181 ;  /* 0x00000011b3a67c23 */ /* 0x000fc600080100b5 */
[----:B------:R-:W-:Y:S01]  /*3450*/  FMUL.FTZ R164, R164, UR23 ;  /* 0x00000017a4a47c20 */ /* 0x000fe20008410000 */
[----:B------:R-:W-:-:S03]  /*3460*/  FADD.FTZ R166, R248, -R166 ;  /* 0x800000a6f8a67221 */ /* 0x000fc60000010000 */
[----:B------:R-:W-:-:S04]  /*3470*/  FMUL.FTZ R167, R164, UR16 ;  /* 0x00000010a4a77c20 */ /* 0x000fc80008410000 */
[----:B------:R-:W-:-:S04]  /*3480*/  FMUL.FTZ R167, R167, UR22 ;  /* 0x00000016a7a77c20 */ /* 0x000fc80008410000 */
[-C--:B------:R-:W-:Y:S01]  /*3490*/  @P2 FMUL.FTZ R165, R173, R167.reuse ;  /* 0x000000a7ada52220 */ /* 0x080fe20000410000 */
[----:B------:R-:W-:-:S03]  /*34a0*/  FMUL.FTZ R167, R148, R167 ;  /* 0x000000a794a77220 */ /* 0x000fc60000410000 */
[----:B------:R-:W-:Y:S01]  /*34b0*/  FADD.FTZ R173, R52, R165 ;  /* 0x000000a534ad7221 */ /* 0x000fe20000010000 */
[----:B------:R-:W-:Y:S01]  /*34c0*/  FMUL.FTZ R165, R166, UR23 ;  /* 0x00000017a6a57c20 */ /* 0x000fe20008410000 */
[----:B------:R-:W-:Y:S02]  /*34d0*/  FSEL R182, R167, RZ, P2 ;  /* 0x000000ffa7b67208 */ /* 0x000fe40001000000 */
[----:B------:R-:W-:Y:S01]  /*34e0*/  LOP3.LUT P2, RZ, R189, 0xff00, RZ, 0xc0, !PT ;  /* 0x0000ff00bdff7812 */ /* 0x000fe2000784c0ff */
[----:B------:R-:W-:Y:S01]  /*34f0*/  FMUL.FTZ R166, R165, UR16 ;  /* 0x00000010a5a67c20 */ /* 0x000fe20008410000 */
[----:B------:R-:W-:-:S03]  /*3500*/  MOV R167, RZ ;  /* 0x000000ff00a77202 */ /* 0x000fc60000000f00 */
[----:B------:R-:W-:-:S08]  /*3510*/  FMUL.FTZ R166, R166, UR22 ;  /* 0x00000016a6a67c20 */ /* 0x000fd00008410000 */
[----:B------:R-:W-:-:S04]  /*3520*/  @P2 PRMT R52, R174, 0x7632, R52 ;  /* 0x00007632ae342816 */ /* 0x000fc80000000034 */
[----:B------:R-:W-:-:S05]  /*3530*/  @P2 SHF.L.U32 R52, R52, 0x10, RZ ;  /* 0x0000001034342819 */ /* 0x000fca00000006ff */
[-C--:B------:R-:W-:Y:S01]  /*3540*/  @P2 FMUL.FTZ R167, R52, R166.reuse ;  /* 0x000000a634a72220 */ /* 0x080fe20000410000 */
[----:B------:R-:W-:Y:S01]  /*3550*/  FMUL.FTZ R52, R149, R166 ;  /* 0x000000a695347220 */ /* 0x000fe20000410000 */
[----:B------:R-:W-:Y:S02]  /*3560*/  FFMA.FTZ R166, R178, UR17, R181 ;  /* 0x00000011b2a67c23 */ /* 0x000fe400080100b5 */
[----:B------:R-:W-:Y:S01]  /*3570*/  FADD.FTZ R180, R53, R167 ;  /* 0x000000a735b47221 */ /* 0x000fe20000010000 */
[----:B------:R-:W-:Y:S01]  /*3580*/  HFMA2 R167, -RZ, RZ, 0, 0 ;  /* 0x00000000ffa77431 */ /* 0x000fe200000001ff */
[----:B------:R-:W-:Y:S01]  /*3590*/  FSEL R52, R52, RZ, P2 ;  /* 0x000000ff34347208 */ /* 0x000fe20001000000 */
[----:B------:R-:W-:Y:S01]  /*35a0*/  FADD.FTZ R166, R247, -R166 ;  /* 0x800000a6f7a67221 */ /* 0x000fe20000010000 */
[----:B------:R-:W-:-:S03]  /*35b0*/  LOP3.LUT P2, RZ, R189, 0xff0000, RZ, 0xc0, !PT ;  /* 0x00ff0000bdff7812 */ /* 0x000fc6000784c0ff */
[----:B------:R-:W-:-:S04]  /*35c0*/  FMUL.FTZ R166, R166, UR23 ;  /* 0x00000017a6a67c20 */ /* 0x000fc80008410000 */
[----:B------:R-:W-:-:S04]  /*35d0*/  FMUL.FTZ R53, R166, UR16 ;  /* 0x00000010a6357c20 */ /* 0x000fc80008410000 */
[----:B------:R-:W-:Y:S02]  /*35e0*/  FMUL.FTZ R53, R53, UR22 ;  /* 0x0000001635357c20 */ /* 0x000fe40008410000 */
[----:B------:R-:W-:-:S05]  /*35f0*/  @P2 SHF.L.U32 R174, R175, 0x10, RZ ;  /* 0x00000010afae2819 */ /* 0x000fca00000006ff */
[-C--:B------:R-:W-:Y:S01]  /*3600*/  @P2 FMUL.FTZ R167, R174, R53.reuse ;  /* 0x00000035aea72220 */ /* 0x080fe20000410000 */
[----:B------:R-:W-:-:S03]  /*3610*/  FMUL.FTZ R53, R150, R53 ;  /* 0x0000003596357220 */ /* 0x000fc60000410000 */
        /* <DEDUP_REMOVED lines=11> */
[-C--:B------:R-:W-:Y:S01]  /*36d0*/  @P2 FMUL.FTZ R183, R175, R54.reuse ;  /* 0x00000036afb72220 */ /* 0x080fe20000410000 */
[----:B------:R-:W-:-:S03]  /*36e0*/  FMUL.FTZ R54, R151, R54 ;  /* 0x0000003697367220 */ /* 0x000fc60000410000 */
[----:B------:R-:W-:Y:S01]  /*36f0*/  FADD.FTZ R175, R55, R183 ;  /* 0x000000b737af7221 */ /* 0x000fe20000010000 */
[----:B------:R-:W-:Y:S02]  /*3700*/  MOV R183, RZ ;  /* 0x000000ff00b77202 */ /* 0x000fe40000000f00 */
[----:B------:R-:W-:Y:S02]  /*3710*/  FSEL R54, R54, RZ, P2 ;  /* 0x000000ff36367208 */ /* 0x000fe40001000000 */
[----:B------:R-:W-:Y:S02]  /*3720*/  LOP3.LUT P2, RZ, R188, 0xff, RZ, 0xc0, !PT ;  /* 0x000000ffbcff7812 */ /* 0x000fe4000784c0ff */
[----:B------:R-:W-:Y:S01]  /*3730*/  F2FP.BF16.F32.PACK_AB R55, R54, R53 ;  /* 0x000000353637723e */ /* 0x000fe200000010ff */
[----:B------:R-:W-:Y:S01]  /*3740*/  FMUL.FTZ R53, R155, R168 ;  /* 0x000000a89b357220 */ /* 0x000fe20000410000 */
[----:B------:R-:W-:Y:S01]  /*3750*/  F2FP.BF16.F32.PACK_AB R54, R52, R182 ;  /* 0x000000b63436723e */ /* 0x000fe200000010ff */
[----:B------:R-:W-:Y:S01]  /*3760*/  FMUL.FTZ R52, R154, R169 ;  /* 0x000000a99a347220 */ /* 0x000fe20000410000 */
[----:B------:R-:W-:-:S02]  /*3770*/  FFMA.FTZ R169, R176, UR17, R181 ;  /* 0x00000011b0a97c23 */ /* 0x000fc400080100b5 */
[----:B------:R-:W-:Y:S02]  /*3780*/  FSEL R53, R53, RZ, P4 ;  /* 0x000000ff35357208 */ /* 0x000fe40002000000 */
[----:B------:R-:W-:Y:S01]  /*3790*/  FADD.FTZ R168, R217, -R169 ;  /* 0x800000a9d9a87221 */ /* 0x000fe20000010000 */
[----:B------:R-:W-:Y:S01]  /*37a0*/  FSEL R52, R52, RZ, P3 ;  /* 0x000000ff34347208 */ /* 0x000fe20001800000 */
[----:B------:R-:W-:Y:S01]  /*37b0*/  HFMA2 R169, -RZ, RZ, 0, 0 ;  /* 0x00000000ffa97431 */ /* 0x000fe200000001ff */
[----:B------:R-:W-:Y:S01]  /*37c0*/  @P2 SHF.L.U32 R182, R172, 0x10, RZ ;  /* 0x00000010acb62819 */ /* 0x000fe200000006ff */
[----:B------:R-:W-:Y:S01]  /*37d0*/  FMUL.FTZ R168, R168, UR23 ;  /* 0x00000017a8a87c20 */ /* 0x000fe20008410000 */
[----:B------:R-:W-:Y:S02]  /*37e0*/  F2FP.BF16.F32.PACK_AB R53, R53, R52 ;  /* 0x000000343535723e */ /* 0x000fe400000010ff */
[----:B------:R-:W-:Y:S01]  /*37f0*/  LOP3.LUT P3, RZ, R188, 0xff00, RZ, 0xc0, !PT ;  /* 0x0000ff00bcff7812 */ /* 0x000fe2000786c0ff */
[----:B------:R-:W-:-:S04]  /*3800*/  FMUL.FTZ R52, R168, UR16 ;  /* 0x00000010a8347c20 */ /* 0x000fc80008410000 */
[----:B------:R-:W-:-:S04]  /*3810*/  FMUL.FTZ R52, R52, UR22 ;  /* 0x0000001634347c20 */ /* 0x000fc80008410000 */
[-C--:B------:R-:W-:Y:S01]  /*3820*/  @P2 FMUL.FTZ R169, R182, R52.reuse ;  /* 0x00000034b6a92220 */ /* 0x080fe20000410000 */
[----:B------:R-:W-:-:S03]  /*3830*/  FMUL.FTZ R52, R152, R52 ;  /* 0x0000003498347220 */ /* 0x000fc60000410000 */
[----:B------:R-:W-:Y:S01]  /*3840*/  FADD.FTZ R182, R56, R169 ;  /* 0x000000a938b67221 */ /* 0x000fe20000010000 */
[----:B------:R-:W-:Y:S01]  /*3850*/  FFMA.FTZ R56, R216, UR17, R181 ;  /* 0x00000011d8387c23 */ /* 0x000fe200080100b5 */
[----:B------:R-:W-:Y:S02]  /*3860*/  @P3 PRMT R172, R172, 0x7632, R172 ;  /* 0x00007632acac3816 */ /* 0x000fe400000000ac */
[----:B------:R-:W-:Y:S01]  /*3870*/  FSEL R52, R52, RZ, P2 ;  /* 0x000000ff34347208 */ /* 0x000fe20001000000 */
[----:B------:R-:W-:Y:S01]  /*3880*/  FADD.FTZ R56, R252, -R56 ;  /* 0x80000038fc387221 */ /* 0x000fe20000010000 */
[----:B------:R-:W-:-:S03]  /*3890*/  @P3 SHF.L.U32 R172, R172, 0x10, RZ ;  /* 0x00000010acac3819 */ /* 0x000fc600000006ff */
[----:B------:R-:W-:-:S04]  /*38a0*/  FMUL.FTZ R169, R56, UR23 ;  /* 0x0000001738a97c20 */ /* 0x000fc80008410000 */
[----:B------:R-:W-:-:S04]  /*38b0*/  FMUL.FTZ R56, R169, UR16 ;  /* 0x00000010a9387c20 */ /* 0x000fc80008410000 */
[----:B------:R-:W-:-:S04]  /*38c0*/  FMUL.FTZ R56, R56, UR22 ;  /* 0x0000001638387c20 */ /* 0x000fc80008410000 */
[-C--:B------:R-:W-:Y:S01]  /*38d0*/  @P3 FMUL.FTZ R183, R172, R56.reuse ;  /* 0x00000038acb73220 */ /* 0x080fe20000410000 */
[----:B------:R-:W-:-:S03]  /*38e0*/  FMUL.FTZ R56, R153, R56 ;  /* 0x0000003899387220 */ /* 0x000fc60000410000 */
[----:B------:R-:W-:Y:S02]  /*38f0*/  FADD.FTZ R172, R57, R183 ;  /* 0x000000b739ac7221 */ /* 0x000fe40000010000 */
[----:B------:R-:W-:-:S04]  /*3900*/  FSEL R56, R56, RZ, P3 ;  /* 0x000000ff38387208 */ /* 0x000fc80001800000 */
[----:B------:R-:W-:Y:S01]  /*3910*/  F2FP.BF16.F32.PACK_AB R52, R56, R52 ;  /* 0x000000343834723e */ /* 0x000fe200000010ff */
[----:B------:R-:W-:Y:S06]  /*3920*/  BRA `(.L_x_7318) ;  /* 0x0000000c00607947 */ /* 0x000fec0003800000 */
.L_x_7316:
        /* <DEDUP_REMOVED lines=10> */
[----:B------:R-:W-:-:S04]  /*39d0*/  FFMA.FTZ R180, R180, UR23, R26 ;  /* 0x00000017b4b47c23 */ /* 0x000fc8000801001a */
        /* <DEDUP_REMOVED lines=11> */
[----:B------:R-:W-:-:S04]  /*3a90*/  FFMA.FTZ R180, R180, UR23, R27 ;  /* 0x00000017b4b47c23 */ /* 0x000fc8000801001b */
        /* <DEDUP_REMOVED lines=9> */
[----:B------:R-:W-:-:S04]  /*3b30*/  FFMA.FTZ R173, R173, UR23, R20 ;  /* 0x00000017adad7c23 */ /* 0x000fc80008010014 */
        /* <DEDUP_REMOVED lines=10> */
[----:B------:R-:W-:-:S04]  /*3be0*/  FFMA.FTZ R180, R180, UR23, R21 ;  /* 0x00000017b4b47c23 */ /* 0x000fc80008010015 */
        /* <DEDUP_REMOVED lines=25> */
[----:B------:R-:W-:Y:S01]  /*3d80*/  FFMA.FTZ R221, R221, UR23, R23 ;  /* 0x00000017dddd7c23 */ /* 0x000fe20008010017 */
        /* <DEDUP_REMOVED lines=16> */
[----:B------:R-:W-:Y:S01]  /*3e90*/  FFMA.FTZ R52, R52, UR23, R24 ;  /* 0x0000001734347c23 */ /* 0x000fe20008010018 */
        /* <DEDUP_REMOVED lines=24> */
.L_x_7319:
        /* <DEDUP_REMOVED lines=8> */
[----:B------:R-:W-:Y:S01]  /*40a0*/  FFMA.FTZ R170, R164, UR23, R26 ;  /* 0x00000017a4aa7c23 */ /* 0x000fe2000801001a */
[----:B------:R-:W-:Y:S01]  /*40b0*/  MOV R183, RZ ;  /* 0x000000ff00b77202 */ /* 0x000fe20000000f00 */
[----:B------:R-:W-:-:S02]  /*40c0*/  FFMA.FTZ R171, R166, UR23, R27 ;  /* 0x00000017a6ab7c23 */ /* 0x000fc4000801001b */
        /* <DEDUP_REMOVED lines=17> */
[----:B------:R-:W-:Y:S01]  /*41e0*/  FFMA.FTZ R164, R164, UR23, R20 ;  /* 0x00000017a4a47c23 */ /* 0x000fe20008010014 */
[----:B------:R-:W-:-:S03]  /*41f0*/  FADD.FTZ R166, R248, -R166 ;  /* 0x800000a6f8a67221 */ /* 0x000fc60000010000 */
[----:B------:R-:W-:-:S04]  /*4200*/  FMUL.FTZ R167, R164, UR16 ;  /* 0x00000010a4a77c20 */ /* 0x000fc80008410000 */
[----:B------:R-:W-:-:S04]  /*4210*/  FMUL.FTZ R167, R167, UR22 ;  /* 0x00000016a7a77c20 */ /* 0x000fc80008410000 */
[-C--:B------:R-:W-:Y:S01]  /*4220*/  @P2 FMUL.FTZ R165, R173, R167.reuse ;  /* 0x000000a7ada52220 */ /* 0x080fe20000410000 */
[----:B------:R-:W-:-:S03]  /*4230*/  FMUL.FTZ R167, R148, R167 ;  /* 0x000000a794a77220 */ /* 0x000fc60000410000 */
[----:B------:R-:W-:Y:S01]  /*4240*/  FADD.FTZ R173, R52, R165 ;  /* 0x000000a534ad7221 */ /* 0x000fe20000010000 */
[----:B------:R-:W-:Y:S01]  /*4250*/  FFMA.FTZ R165, R166, UR23, R21 ;  /* 0x00000017a6a57c23 */ /* 0x000fe20008010015 */
        /* <DEDUP_REMOVED lines=15> */
[----:B------:R-:W-:-:S04]  /*4350*/  FFMA.FTZ R166, R166, UR23, R22 ;  /* 0x00000017a6a67c23 */ /* 0x000fc80008010016 */
        /* <DEDUP_REMOVED lines=11> */
[----:B------:R-:W-:-:S04]  /*4410*/  FFMA.FTZ R167, R54, UR23, R23 ;  /* 0x0000001736a77c23 */ /* 0x000fc80008010017 */
        /* <DEDUP_REMOVED lines=20> */
[----:B------:R-:W-:Y:S01]  /*4560*/  FFMA.FTZ R168, R168, UR23, R24 ;  /* 0x00000017a8a87c23 */ /* 0x000fe20008010018 */
        /* <DEDUP_REMOVED lines=14> */
[----:B------:R-:W-:-:S04]  /*4650*/  FMUL.FTZ R56, R56, UR22 ;  /* 0x0000001638387c20 */ /* 0x000fc80008410000 */
[-C--:B------:R-:W-:Y:S01]  /*4660*/  @P3 FMUL.FTZ R183, R172, R56.reuse ;  /* 0x00000038acb73220 */ /* 0x080fe20000410000 */
[----:B------:R-:W-:-:S03]  /*4670*/  FMUL.FTZ R56, R153, R56 ;  /* 0x0000003899387220 */ /* 0x000fc60000410000 */
[----:B------:R-:W-:Y:S02]  /*4680*/  FADD.FTZ R172, R57, R183 ;  /* 0x000000b739ac7221 */ /* 0x000fe40000010000 */
[----:B------:R-:W-:-:S04]  /*4690*/  FSEL R56, R56, RZ, P3 ;  /* 0x000000ff38387208 */ /* 0x000fc80001800000 */
[----:B------:R-:W-:-:S07]  /*46a0*/  F2FP.BF16.F32.PACK_AB R52, R56, R52 ;  /* 0x000000343834723e */ /* 0x000fce00000010ff */
.L_x_7318:
        /* <DEDUP_REMOVED lines=16> */
.L_x_7315:
[----:B------:R-:W-:Y:S05]  /*47b0*/  BSYNC.RECONVERGENT B0 ;  /* 0x0000000000007941 */ /* 0x000fea0003800200 */
.L_x_7314:
        /* <DEDUP_REMOVED lines=13> */
[----:B-----5:R-:W-:Y:S01]  /*4890*/  LOP3.LUT P3, RZ, R187, 0xff, RZ, 0xc0, !PT ;  /* 0x000000ffbbff7812 */ /* 0x020fe2000786c0ff */
[----:B------:R-:W-:Y:S01]  /*48a0*/  FFMA.FTZ R165, R209, UR17, R181 ;  /* 0x00000011d1a57c23 */ /* 0x000fe200080100b5 */
[----:B------:R-:W-:Y:S01]  /*48b0*/  LOP3.LUT P4, RZ, R186, 0xff0000, RZ, 0xc0, !PT ;  /* 0x00ff0000baff7812 */ /* 0x000fe2000788c0ff */
[----:B------:R-:W-:Y:S01]  /*48c0*/  FADD.FTZ R164, R241, -R164 ;  /* 0x800000a4f1a47221 */ /* 0x000fe20000010000 */
[----:B------:R-:W-:Y:S01]  /*48d0*/  LOP3.LUT P5, RZ, R187, 0xff00, RZ, 0xc0, !PT ;  /* 0x0000ff00bbff7812 */ /* 0x000fe200078ac0ff */
[----:B------:R-:W-:Y:S01]  /*48e0*/  FADD.FTZ R170, R243, -R165 ;  /* 0x800000a5f3aa7221 */ /* 0x000fe20000010000 */
[----:B------:R-:W-:Y:S02]  /*48f0*/  HFMA2 R165, -RZ, RZ, 0, 0 ;  /* 0x00000000ffa57431 */ /* 0x000fe400000001ff */
[----:B------:R-:W-:Y:S01]  /*4900*/  FFMA.FTZ R164, R164, UR23, R12 ;  /* 0x00000017a4a47c23 */ /* 0x000fe2000801000c */
[----:B------:R-:W-:Y:S01]  /*4910*/  LOP3.LUT P6, RZ, R187, 0xff0000, RZ, 0xc0, !PT ;  /* 0x00ff0000bbff7812 */ /* 0x000fe200078cc0ff */
[----:B------:R-:W-:Y:S01]  /*4920*/  FFMA.FTZ R170, R170, UR23, R18 ;  /* 0x00000017aaaa7c23 */ /* 0x000fe20008010012 */
[----:B------:R-:W-:Y:S01]  /*4930*/  MOV R183, RZ ;  /* 0x000000ff00b77202 */ /* 0x000fe20000000f00 */
[----:B------:R-:W-:Y:S01]  /*4940*/  FMUL.FTZ R166, R164, UR16 ;  /* 0x00000010a4a67c20 */ /* 0x000fe20008410000 */
[----:B------:R-:W-:-:S03]  /*4950*/  @P3 SHF.L.U32 R167, R174, 0x10, RZ ;  /* 0x00000010aea73819 */ /* 0x000fc600000006ff */
[----:B------:R-:W-:Y:S01]  /*4960*/  FMUL.FTZ R166, R166, UR22 ;  /* 0x00000016a6a67c20 */ /* 0x000fe20008410000 */
[----:B------:R-:W-:-:S03]  /*4970*/  @P4 SHF.L.U32 R169, R173, 0x10, RZ ;  /* 0x00000010ada94819 */ /* 0x000fc600000006ff */
[-C--:B------:R-:W-:Y:S01]  /*4980*/  @P3 FMUL.FTZ R165, R167, R166.reuse ;  /* 0x000000a6a7a53220 */ /* 0x080fe20000410000 */
[----:B------:R-:W-:Y:S01]  /*4990*/  FMUL.FTZ R166, R140, R166 ;  /* 0x000000a68ca67220 */ /* 0x000fe20000410000 */
[----:B------:R-:W-:-:S04]  /*49a0*/  FMUL.FTZ R167, R170, UR16 ;  /* 0x00000010aaa77c20 */ /* 0x000fc80008410000 */
[----:B------:R-:W-:Y:S01]  /*49b0*/  FSEL R182, R166, RZ, P3 ;  /* 0x000000ffa6b67208 */ /* 0x000fe20001800000 */
[----:B------:R-:W-:Y:S01]  /*49c0*/  FFMA.FTZ R166, R208, UR17, R181 ;  /* 0x00000011d0a67c23 */ /* 0x000fe200080100b5 */
[----:B------:R-:W-:Y:S01]  /*49d0*/  LOP3.LUT P3, RZ, R186, 0xff000000, RZ, 0xc0, !PT ;  /* 0xff000000baff7812 */ /* 0x000fe2000786c0ff */
[----:B------:R-:W-:Y:S01]  /*49e0*/  FMUL.FTZ R168, R167, UR22 ;  /* 0x00000016a7a87c20 */ /* 0x000fe20008410000 */
[----:B------:R-:W-:Y:S01]  /*49f0*/  MOV R167, RZ ;  /* 0x000000ff00a77202 */ /* 0x000fe20000000f00 */
[----:B------:R-:W-:Y:S02]  /*4a00*/  FADD.FTZ R166, R242, -R166 ;  /* 0x800000a6f2a67221 */ /* 0x000fe40000010000 */
[----:B------:R-:W-:Y:S02]  /*4a10*/  @P4 FMUL.FTZ R167, R169, R168 ;  /* 0x000000a8a9a74220 */ /* 0x000fe40000410000 */
[----:B------:R-:W-:Y:S02]  /*4a20*/  FFMA.FTZ R171, R166, UR23, R19 ;  /* 0x00000017a6ab7c23 */ /* 0x000fe40008010013 */
[----:B------:R-:W-:-:S02]  /*4a30*/  FADD.FTZ R50, R50, R167 ;  /* 0x000000a732327221 */ /* 0x000fc40000010000 */
[----:B------:R-:W-:Y:S02]  /*4a40*/  FMUL.FTZ R167, R171, UR16 ;  /* 0x00000010aba77c20 */ /* 0x000fe40008410000 */
[----:B------:R-:W-:Y:S01]  /*4a50*/  @P3 PRMT R166, R173, 0x7632, R166 ;  /* 0x00007632ada63816 */ /* 0x000fe200000000a6 */
[----:B------:R-:W-:Y:S01]  /*4a60*/  FADD.FTZ R173, R44, R165 ;  /* 0x000000a52cad7221 */ /* 0x000fe20000010000 */
[----:B------:R-:W-:Y:S01]  /*4a70*/  FMUL.FTZ R169, R167, UR22 ;  /* 0x00000016a7a97c20 */ /* 0x000fe20008410000 */
[----:B------:R-:W-:Y:S01]  /*4a80*/  HFMA2 R167, -RZ, RZ, 0, 0 ;  /* 0x00000000ffa77431 */ /* 0x000fe200000001ff */
[----:B------:R-:W-:-:S05]  /*4a90*/  @P3 SHF.L.U32 R166, R166, 0x10, RZ ;  /* 0x00000010a6a63819 */ /* 0x000fca00000006ff */
[----:B------:R-:W-:Y:S01]  /*4aa0*/  @P3 FMUL.FTZ R167, R166, R169 ;  /* 0x000000a9a6a73220 */ /* 0x000fe20000410000 */
[----:B------:R-:W-:-:S03]  /*4ab0*/  FFMA.FTZ R166, R192, UR17, R181 ;  /* 0x00000011c0a67c23 */ /* 0x000fc600080100b5 */
[----:B------:R-:W-:Y:S01]  /*4ac0*/  FADD.FTZ R51, R51, R167 ;  /* 0x000000a733337221 */ /* 0x000fe20000010000 */
[----:B------:R-:W-:Y:S01]  /*4ad0*/  FADD.FTZ R166, R240, -R166 ;  /* 0x800000a6f0a67221 */ /* 0x000fe20000010000 */
[----:B------:R-:W-:-:S03]  /*4ae0*/  MOV R167, RZ ;  /* 0x000000ff00a77202 */ /* 0x000fc60000000f00 */
[----:B------:R-:W-:Y:S01]  /*4af0*/  FFMA.FTZ R165, R166, UR23, R13 ;  /* 0x00000017a6a57c23 */ /* 0x000fe2000801000d */
[----:B------:R-:W-:Y:S02]  /*4b00*/  @P5 PRMT R166, R174, 0x7632, R166 ;  /* 0x00007632aea65816 */ /* 0x000fe400000000a6 */
[----:B------:R-:W-:Y:S01]  /*4b10*/  @P6 SHF.L.U32 R174, R175, 0x10, RZ ;  /* 0x00000010afae6819 */ /* 0x000fe200000006ff */
[----:B------:R-:W-:Y:S01]  /*4b20*/  FMUL.FTZ R44, R165, UR16 ;  /* 0x00000010a52c7c20 */ /* 0x000fe20008410000 */
[----:B------:R-:W-:-:S03]  /*4b30*/  @P5 SHF.L.U32 R166, R166, 0x10, RZ ;  /* 0x00000010a6a65819 */ /* 0x000fc600000006ff */
[----:B------:R-:W-:-:S04]  /*4b40*/  FMUL.FTZ R44, R44, UR22 ;  /* 0x000000162c2c7c20 */ /* 0x000fc80008410000 */
[----:B------:R-:W-:Y:S01]  /*4b50*/  @P5 FMUL.FTZ R167, R166, R44 ;  /* 0x0000002ca6a75220 */ /* 0x000fe20000410000 */
[----:B------:R-:W-:-:S03]  /*4b60*/  FFMA.FTZ R166, R191, UR17, R181 ;  /* 0x00000011bfa67c23 */ /* 0x000fc600080100b5 */
[----:B------:R-:W-:Y:S01]  /*4b70*/  FADD.FTZ R180, R45, R167 ;  /* 0x000000a72db47221 */ /* 0x000fe20000010000 */
[----:B------:R-:W-:Y:S01]  /*4b80*/  FADD.FTZ R166, R239, -R166 ;  /* 0x800000a6efa67221 */ /* 0x000fe20000010000 */
[----:B------:R-:W-:-:S03]  /*4b90*/  HFMA2 R167, -RZ, RZ, 0, 0 ;  /* 0x00000000ffa77431 */ /* 0x000fc600000001ff */
[----:B------:R-:W-:-:S04]  /*4ba0*/  FFMA.FTZ R166, R166, UR23, R14 ;  /* 0x00000017a6a67c23 */ /* 0x000fc8000801000e */
[----:B------:R-:W-:-:S04]  /*4bb0*/  FMUL.FTZ R45, R166, UR16 ;  /* 0x00000010a62d7c20 */ /* 0x000fc80008410000 */
[----:B------:R-:W-:-:S04]  /*4bc0*/  FMUL.FTZ R45, R45, UR22 ;  /* 0x000000162d2d7c20 */ /* 0x000fc80008410000 */
        /* <DEDUP_REMOVED lines=13> */
[----:B------:R-:W-:-:S04]  /*4ca0*/  @P6 FMUL.FTZ R183, R175, R46 ;  /* 0x0000002eafb76220 */ /* 0x000fc80000410000 */
[----:B------:R-:W-:Y:S01]  /*4cb0*/  FADD.FTZ R175, R47, R183 ;  /* 0x000000b72faf7221 */ /* 0x000fe20000010000 */
[----:B------:R-:W-:Y:S01]  /*4cc0*/  FMUL.FTZ R47, R143, R46 ;  /* 0x0000002e8f2f7220 */ /* 0x000fe20000410000 */
[----:B------:R-:W-:Y:S01]  /*4cd0*/  FMUL.FTZ R46, R141, R44 ;  /* 0x0000002c8d2e7220 */ /* 0x000fe20000410000 */
[----:B------:R-:W-:Y:S01]  /*4ce0*/  FMUL.FTZ R44, R146, R168 ;  /* 0x000000a8922c7220 */ /* 0x000fe20000410000 */
[----:B------:R-:W-:Y:S01]  /*4cf0*/  FFMA.FTZ R168, R211, UR17, R181 ;  /* 0x00000011d3a87c23 */ /* 0x000fe200080100b5 */
[----:B------:R-:W-:Y:S02]  /*4d00*/  MOV R183, RZ ;  /* 0x000000ff00b77202 */ /* 0x000fe40000000f00 */
[----:B------:R-:W-:Y:S01]  /*4d10*/  FSEL R47, R47, RZ, P6 ;  /* 0x000000ff2f2f7208 */ /* 0x000fe20003000000 */
[----:B------:R-:W-:Y:S01]  /*4d20*/  FADD.FTZ R168, R245, -R168 ;  /* 0x800000a8f5a87221 */ /* 0x000fe20000010000 */
[----:B------:R-:W-:Y:S02]  /*4d30*/  FSEL R44, R44, RZ, P4 ;  /* 0x000000ff2c2c7208 */ /* 0x000fe40002000000 */
[----:B------:R-:W-:Y:S01]  /*4d40*/  F2FP.BF16.F32.PACK_AB R47, R47, R45 ;  /* 0x0000002d2f2f723e */ /* 0x000fe200000010ff */
[----:B------:R-:W-:Y:S01]  /*4d50*/  FMUL.FTZ R45, R147, R169 ;  /* 0x000000a9932d7220 */ /* 0x000fe20000410000 */
[----:B------:R-:W-:Y:S01]  /*4d60*/  LOP3.LUT P4, RZ, R186, 0xff, RZ, 0xc0, !PT ;  /* 0x000000ffbaff7812 */ /* 0x000fe2000788c0ff */
[----:B------:R-:W-:Y:S01]  /*4d70*/  FFMA.FTZ R168, R168, UR23, R16 ;  /* 0x00000017a8a87c23 */ /* 0x000fe20008010010 */
[----:B------:R-:W-:Y:S01]  /*4d80*/  FSEL R46, R46, RZ, P5 ;  /* 0x000000ff2e2e7208 */ /* 0x000fe20002800000 */
[----:B------:R-:W-:Y:S01]  /*4d90*/  HFMA2 R169, -RZ, RZ, 0, 0 ;  /* 0x00000000ffa97431 */ /* 0x000fe200000001ff */
[----:B------:R-:W-:-:S02]  /*4da0*/  FSEL R45, R45, RZ, P3 ;  /* 0x000000ff2d2d7208 */ /* 0x000fc40001800000 */
[----:B------:R-:W-:Y:S02]  /*4db0*/  F2FP.BF16.F32.PACK_AB R46, R46, R182 ;  /* 0x000000b62e2e723e */ /* 0x000fe400000010ff */
[----:B------:R-:W-:Y:S01]  /*4dc0*/  F2FP.BF16.F32.PACK_AB R45, R45, R44 ;  /* 0x0000002c2d2d723e */ /* 0x000fe200000010ff */
[----:B------:R-:W-:Y:S01]  /*4dd0*/  FMUL.FTZ R44, R168, UR16 ;  /* 0x00000010a82c7c20 */ /* 0x000fe20008410000 */
[----:B------:R-:W-:-:S03]  /*4de0*/  LOP3.LUT P3, RZ, R186, 0xff00, RZ, 0xc0, !PT ;  /* 0x0000ff00baff7812 */ /* 0x000fc6000786c0ff */
[----:B------:R-:W-:Y:S01]  /*4df0*/  @P4 SHF.L.U32 R182, R172, 0x10, RZ ;  /* 0x00000010acb64819 */ /* 0x000fe200000006ff */
        /* <DEDUP_REMOVED lines=18> */
.L_x_7323:
[----:B------:R-:W-:Y:S01]  /*4f20*/  FFMA.FTZ R180, R209, UR17, R181 ;  /* 0x00000011d1b47c23 */ /* 0x000fe200080100b5 */
[C---:B-----5:R-:W-:Y:S02]  /*4f30*/  LOP3.LUT P4, RZ, R186.reuse, 0xff0000, RZ, 0xc0, !PT ;  /* 0x00ff0000baff7812 */ /* 0x060fe4000788c0ff */
[----:B------:R-:W-:Y:S01]  /*4f40*/  LOP3.LUT P3, RZ, R186, 0xff000000, RZ, 0xc0, !PT ;  /* 0xff000000baff7812 */ /* 0x000fe2000786c0ff */
[----:B------:R-:W-:Y:S01]  /*4f50*/  FADD.FTZ R180, R243, -R180 ;  /* 0x800000b4f3b47221 */ /* 0x000fe20000010000 */
[C---:B------:R-:W-:Y:S02]  /*4f60*/  LOP3.LUT P5, RZ, R187.reuse, 0xff, RZ, 0xc0, !PT ;  /* 0x000000ffbbff7812 */ /* 0x040fe400078ac0ff */
[----:B------:R-:W-:Y:S01]  /*4f70*/  LOP3.LUT P6, RZ, R187, 0xff0000, RZ, 0xc0, !PT ;  /* 0x00ff0000bbff7812 */ /* 0x000fe200078cc0ff */
        /* <DEDUP_REMOVED lines=23> */
[----:B------:R-:W-:Y:S01]  /*50f0*/  FFMA.FTZ R173, R173, UR23, R12 ;  /* 0x00000017adad7c23 */ /* 0x000fe2000801000c */
        /* <DEDUP_REMOVED lines=22> */
[----:B------:R-:W-:-:S04]  /*5260*/  FFMA.FTZ R45, R45, UR23, R14 ;  /* 0x000000172d2d7c23 */ /* 0x000fc8000801000e */
        /* <DEDUP_REMOVED lines=25> */
[----:B------:R-:W-:-:S03]  /*5400*/  FFMA.FTZ R44, R211, UR17, R181 ;  /* 0x00000011d32c7c23 */ /* 0x000fc600080100b5 */
[----:B------:R-:W-:Y:S01]  /*5410*/  FSEL R45, R45, RZ, P4 ;  /* 0x000000ff2d2d7208 */ /* 0x000fe20002000000 */
[----:B------:R-:W-:Y:S01]  /*5420*/  FADD.FTZ R44, R245, -R44 ;  /* 0x8000002cf52c7221 */ /* 0x000fe20000010000 */
[----:B------:R-:W-:Y:S02]  /*5430*/  LOP3.LUT P4, RZ, R186, 0xff, RZ, 0xc0, !PT ;  /* 0x000000ffbaff7812 */ /* 0x000fe4000788c0ff */
[----:B------:R-:W-:Y:S01]  /*5440*/  F2FP.BF16.F32.PACK_AB R45, R182, R45 ;  /* 0x0000002db62d723e */ /* 0x000fe200000010ff */
[----:B------:R-:W-:Y:S01]  /*5450*/  FFMA.FTZ R44, R44, UR23, R16 ;  /* 0x000000172c2c7c23 */ /* 0x000fe20008010010 */
[----:B------:R-:W-:-:S03]  /*5460*/  HFMA2 R182, -RZ, RZ, 0, 0 ;  /* 0x00000000ffb67431 */ /* 0x000fc600000001ff */
        /* <DEDUP_REMOVED lines=21> */
.L_x_7322:
[----:B------:R-:W0:Y:S02]  /*55c0*/  LDC.64 R182, c[0x0][0x478] ;  /* 0x00011e00ffb67b82 */ /* 0x000e240000000a00 */
[----:B0-----:R-:W-:-:S04]  /*55d0*/  ISETP.NE.U32.AND P2, PT, R182, RZ, PT ;  /* 0x000000ffb600720c */ /* 0x001fc80003f45070 */
[----:B------:R-:W-:-:S13]  /*55e0*/  ISETP.NE.AND.EX P2, PT, R183, RZ, PT, P2 ;  /* 0x000000ffb700720c */ /* 0x000fda0003f45320 */
        /* <DEDUP_REMOVED lines=9> */
[----:B------:R-:W-:Y:S01]  /*5680*/  FMUL.FTZ R164, R164, UR23 ;  /* 0x00000017a4a47c20 */ /* 0x000fe20008410000 */
[----:B------:R-:W-:Y:S01]  /*5690*/  LOP3.LUT P6, RZ, R187, 0xff0000, RZ, 0xc0, !PT ;  /* 0x00ff0000bbff7812 */ /* 0x000fe200078cc0ff */
[----:B------:R-:W-:Y:S01]  /*56a0*/  FMUL.FTZ R170, R170, UR23 ;  /* 0x00000017aaaa7c20 */ /* 0x000fe20008410000 */
        /* <DEDUP_REMOVED lines=15> */
[----:B------:R-:W-:Y:S02]  /*57a0*/  FMUL.FTZ R171, R166, UR23 ;  /* 0x00000017a6ab7c20 */ /* 0x000fe40008410000 */
        /* <DEDUP_REMOVED lines=12> */
[----:B------:R-:W-:Y:S01]  /*5870*/  FMUL.FTZ R165, R166, UR23 ;  /* 0x00000017a6a57c20 */ /* 0x000fe20008410000 */
        /* <DEDUP_REMOVED lines=10> */
[----:B------:R-:W-:-:S04]  /*5920*/  FMUL.FTZ R166, R166, UR23 ;  /* 0x00000017a6a67c20 */ /* 0x000fc80008410000 */
        /* <DEDUP_REMOVED lines=28> */
[----:B------:R-:W-:Y:S01]  /*5af0*/  FMUL.FTZ R168, R168, UR23 ;  /* 0x00000017a8a87c20 */ /* 0x000fe20008410000 */
        /* <DEDUP_REMOVED lines=26> */
.L_x_7325:
        /* <DEDUP_REMOVED lines=83> */
[----:B------:R-:W-:Y:S01]  /*61d0*/  FMUL.FTZ R44, R44, UR23 ;  /* 0x000000172c2c7c20 */ /* 0x000fe20008410000 */
        /* <DEDUP_REMOVED lines=21> */
.L_x_7324:
        /* <DEDUP_REMOVED lines=14> */
.L_x_7321:
[----:B------:R-:W-:Y:S05]  /*6410*/  BSYNC.RECONVERGENT B0 ;  /* 0x0000000000007941 */ /* 0x000fea0003800200 */
.L_x_7320:
        /* <DEDUP_REMOVED lines=118> */
.L_x_7329:
        /* <DEDUP_REMOVED lines=106> */
.L_x_7328:
        /* <DEDUP_REMOVED lines=110> */
.L_x_7331:
        /* <DEDUP_REMOVED lines=105> */
.L_x_7330:
        /* <DEDUP_REMOVED lines=14> */
.L_x_7327:
[----:B------:R-:W-:Y:S05]  /*8070*/  BSYNC.RECONVERGENT B0 ;  /* 0x0000000000007941 */ /* 0x000fea0003800200 */
.L_x_7326:
[----:B------:R-:W2:Y:S01]  /*8080*/  LDL R172, [R1+0x4] ;  /* 0x0000040001ac7983 */ /* 0x000ea20000100800 */
[----:B------:R-:W-:Y:S01]  /*8090*/  BSSY.RECONVERGENT B0, `(.L_x_7332) ;  /* 0x00001c5000007945 */ /* 0x000fe20003800200 */
[----:B--2---:R-:W-:-:S13]  /*80a0*/  ISETP.NE.AND P2, PT, R172, RZ, PT ;  /* 0x000000ffac00720c */ /* 0x004fda0003f45270 */
        /* <DEDUP_REMOVED lines=12> */
[C---:B-----5:R-:W-:Y:S01]  /*8170*/  LOP3.LUT P3, RZ, R3.reuse, 0xff, RZ, 0xc0, !PT ;  /* 0x000000ff03ff7812 */ /* 0x060fe2000786c0ff */
[----:B------:R-:W-:Y:S01]  /*8180*/  FFMA.FTZ R165, R206, UR17, R181 ;  /* 0x00000011cea57c23 */ /* 0x000fe200080100b5 */
[----:B------:R-:W-:Y:S01]  /*8190*/  LOP3.LUT P4, RZ, R2, 0xff0000, RZ, 0xc0, !PT ;  /* 0x00ff000002ff7812 */ /* 0x000fe2000788c0ff */
[----:B------:R-:W-:Y:S01]  /*81a0*/  FADD.FTZ R164, R226, -R164 ;  /* 0x800000a4e2a47221 */ /* 0x000fe20000010000 */
[C---:B------:R-:W-:Y:S01]  /*81b0*/  LOP3.LUT P5, RZ, R3.reuse, 0xff00, RZ, 0xc0, !PT ;  /* 0x0000ff0003ff7812 */ /* 0x040fe200078ac0ff */
        /* <DEDUP_REMOVED lines=65> */
[----:B------:R-:W-:Y:S02]  /*85d0*/  FFMA.FTZ R168, R207, UR17, R181 ;  /* 0x00000011cfa87c23 */ /* 0x000fe400080100b5 */
[----:B------:R-:W-:Y:S02]  /*85e0*/  FSEL R31, R31, RZ, P6 ;  /* 0x000000ff1f1f7208 */ /* 0x000fe40003000000 */
[----:B------:R-:W-:Y:S01]  /*85f0*/  FSEL R28, R28, RZ, P4 ;  /* 0x000000ff1c1c7208 */ /* 0x000fe20002000000 */
[----:B------:R-:W-:Y:S01]  /*8600*/  FADD.FTZ R168, R233, -R168 ;  /* 0x800000a8e9a87221 */ /* 0x000fe20000010000 */
        /* <DEDUP_REMOVED lines=18> */
[----:B------:R-:W-:Y:S01]  /*8730*/  MOV R181, RZ ;  /* 0x000000ff00b57202 */ /* 0x000fe20000000f00 */
[----:B------:R-:W-:Y:S01]  /*8740*/  FADD.FTZ R32, R231, -R32 ;  /* 0x80000020e7207221 */ /* 0x000fe20000010000 */
[----:B------:R-:W-:Y:S02]  /*8750*/  @P3 SHF.L.U32 R172, R172, 0x10, RZ ;  /* 0x00000010acac3819 */ /* 0x000fe400000006ff */
[----:B------:R-:W-:Y:S01]  /*8760*/  FSEL R28, R28, RZ, P4 ;  /* 0x000000ff1c1c7208 */ /* 0x000fe20002000000 */
        /* <DEDUP_REMOVED lines=9> */
.L_x_7335:
        /* <DEDUP_REMOVED lines=79> */
[----:B------:R-:W-:Y:S02]  /*8cf0*/  FFMA.FTZ R181, R232, UR17, R181 ;  /* 0x00000011e8b57c23 */ /* 0x000fe400080100b5 */
[----:B------:R-:W-:Y:S01]  /*8d00*/  FSEL R29, R29, RZ, P4 ;  /* 0x000000ff1d1d7208 */ /* 0x000fe20002000000 */
[----:B------:R-:W-:Y:S01]  /*8d10*/  FADD.FTZ R28, R233, -R28 ;  /* 0x8000001ce91c7221 */ /* 0x000fe20000010000 */
[----:B------:R-:W-:Y:S01]  /*8d20*/  LOP3.LUT P4, RZ, R2, 0xff, RZ, 0xc0, !PT ;  /* 0x000000ff02ff7812 */ /* 0x000fe2000788c0ff */
[----:B------:R-:W-:Y:S01]  /*8d30*/  FADD.FTZ R181, R231, -R181 ;  /* 0x800000b5e7b57221 */ /* 0x000fe20000010000 */
        /* <DEDUP_REMOVED lines=22> */
.L_x_7334:
[----:B------:R-:W0:Y:S02]  /*8ea0*/  LDC.64 R182, c[0x0][0x478] ;  /* 0x00011e00ffb67b82 */ /* 0x000e240000000a00 */
[----:B0-----:R-:W-:-:S04]  /*8eb0*/  ISETP.NE.U32.AND P2, PT, R182, RZ, PT ;  /* 0x000000ffb600720c */ /* 0x001fc80003f45070 */
[----:B------:R-:W-:-:S13]  /*8ec0*/  ISETP.NE.AND.EX P2, PT, R183, RZ, PT, P2 ;  /* 0x000000ffb700720c */ /* 0x000fda0003f45320 */
        /* <DEDUP_REMOVED lines=107> */
.L_x_7337:
        /* <DEDUP_REMOVED lines=105> */
.L_x_7336:
        /* <DEDUP_REMOVED lines=13> */
.L_x_7333:
[----:B------:R-:W-:Y:S05]  /*9ce0*/  BSYNC.RECONVERGENT B0 ;  /* 0x0000000000007941 */ /* 0x000fea0003800200 */
.L_x_7332:
[----:B------:R-:W-:Y:S02]  /*9cf0*/  UIADD3 UR7, UPT, UPT, UR7, UR24, URZ ;  /* 0x0000001807077290 */ /* 0x000fe4000fffe0ff */
[----:B------:R-:W-:Y:S02]  /*9d00*/  UPLOP3.LUT UP2, UPT, UPT, UPT, UP2, 0x40, 0x4 ;  /* 0x000000000004789c */ /* 0x000fe40003f4e820 */
[----:B------:R-:W-:-:S09]  /*9d10*/  UISETP.GE.AND UP1, UPT, UR7, UR25, UPT ;  /* 0x000000190700728c */ /* 0x000fd2000bf26270 */
[----:B------:R-:W-:Y:S05]  /*9d20*/  BRA.U !UP1, `(.L_x_7338) ;  /* 0xffffff6d09d07547 */ /* 0x000fea000b83ffff */
.L_x_7303:
[----:B------:R-:W2:Y:S01]  /*9d30*/  LDL.LU R0, [R1+0x8] ;  /* 0x0000080001007983 */ /* 0x000ea20000300800 */
[----:B------:R-:W0:Y:S01]  /*9d40*/  S2UR UR4, SR_CTAID.X ;  /* 0x00000000000479c3 */ /* 0x000e220000002500 */
[----:B------:R-:W-:Y:S01]  /*9d50*/  BSSY.RECONVERGENT B0, `(.L_x_7339) ;  /* 0x0000014000007945 */ /* 0x000fe20003800200 */
[----:B0-----:R-:W-:-:S06]  /*9d60*/  UIMAD UR4, UR4, UR6, URZ ;  /* 0x00000006040472a4 */ /* 0x001fcc000f8e02ff */
[----:B-----5:R-:W-:Y:S02]  /*9d70*/  MOV R9, UR4 ;  /* 0x0000000400097c02 */ /* 0x020fe40008000f00 */
[----:B--2---:R-:W-:Y:S02]  /*9d80*/  ISETP.NE.AND P2, PT, R0, RZ, PT ;  /* 0x000000ff0000720c */ /* 0x004fe40003f45270 */
[----:B------:R-:W0:Y:S02]  /*9d90*/  S2R R0, SR_TID.X ;  /* 0x0000000000007919 */ /* 0x000e240000002100 */
[----:B0-----:R-:W-:-:S09]  /*9da0*/  LEA.HI R9, R9, R0, RZ, 0x1d ;  /* 0x0000000009097211 */ /* 0x001fd200078fe8ff */
[----:B------:R-:W-:Y:S05]  /*9db0*/  @!P2 BRA `(.L_x_7340) ;  /* 0x000000000034a947 */ /* 0x000fea0003800000 */
        /* <DEDUP_REMOVED lines=13> */
.L_x_7340:
[----:B------:R-:W-:Y:S05]  /*9e90*/  BSYNC.RECONVERGENT B0 ;  /* 0x0000000000007941 */ /* 0x000fea0003800200 */
.L_x_7339:
        /* <DEDUP_REMOVED lines=15> */
.L_x_7342:
[----:B------:R-:W-:Y:S05]  /*9f90*/  BSYNC.RECONVERGENT B0 ;  /* 0x0000000000007941 */ /* 0x000fea0003800200 */
.L_x_7341:
        /* <DEDUP_REMOVED lines=15> */
.L_x_7344:
[----:B------:R-:W-:Y:S05]  /*a090*/  BSYNC.RECONVERGENT B0 ;  /* 0x0000000000007941 */ /* 0x000fea0003800200 */
.L_x_7343:
[----:B------:R-:W2:Y:S02]  /*a0a0*/  LDL.LU R0, [R1+0x4] ;  /* 0x0000040001007983 */ /* 0x000ea40000300800 */
[----:B--2---:R-:W-:-:S13]  /*a0b0*/  ISETP.NE.AND P0, PT, R0, RZ, PT ;  /* 0x000000ff0000720c */ /* 0x004fda0003f05270 */
        /* <DEDUP_REMOVED lines=14> */
.L_x_7345:
        /* <DEDUP_REMOVED lines=14> */
.L_x_15672:


//--------------------- .text._ZN10layer_norm13ln_bwd_kernelINS_13Kernel_traitsIf13__nv_bfloat16fS2_fjLj8192ELj1ELj1ELj8ELj16ENS_18Kernel_traits_baseILj8192EfS2_fS2_fjLj256EEEEELb1ELb1ELb0ELb1EEEvNS_9BwdParamsE --------------------------
	.section	.text._ZN10layer_norm13ln_bwd_kernelINS_13Kernel_traitsIf13__nv_bfloat16fS2_fjLj8192ELj1ELj1ELj8ELj16ENS_18Kernel_traits_baseILj8192EfS2_fS2_fjLj256EEEEELb1ELb1ELb0ELb1EEEvNS_9BwdParamsE,"ax",@progbits
	.align	128
        .global         _ZN10layer_norm13ln_bwd_kernelINS_13Kernel_traitsIf13__nv_bfloat16fS2_fjLj8192ELj1ELj1ELj8ELj16ENS_18Kernel_traits_baseILj8192EfS2_fS2_fjLj256EEEEELb1ELb1ELb0ELb1EEEvNS_9BwdParamsE
        .type           _ZN10layer_norm13ln_bwd_kernelINS_13Kernel_traitsIf13__nv_bfloat16fS2_fjLj8192ELj1ELj1ELj8ELj16ENS_18Kernel_traits_baseILj8192EfS2_fS2_fjLj256EEEEELb1ELb1ELb0ELb1EEEvNS_9BwdParamsE,@function
        .size           _ZN10layer_norm13ln_bwd_kernelINS_13Kernel_traitsIf13__nv_bfloat16fS2_fjLj8192ELj1ELj1ELj8ELj16ENS_18Kernel_traits_baseILj8192EfS2_fS2_fjLj256EEEEELb1ELb1ELb0ELb1EEEvNS_9BwdParamsE,(.L_x_15673 - _ZN10layer_norm13ln_bwd_kernelINS_13Kernel_traitsIf13__nv_bfloat16fS2_fjLj8192ELj1ELj1ELj8ELj16ENS_18Kernel_traits_baseILj8192EfS2_fS2_fjLj256EEEEELb1ELb1ELb0ELb1EEEvNS_9BwdParamsE)
        .other          _ZN10layer_norm13ln_bwd_kernelINS_13Kernel_traitsIf13__nv_bfloat16fS2_fjLj8192ELj1ELj1ELj8ELj16ENS_18Kernel_traits_baseILj8192EfS2_fS2_fjLj256EEEEELb1ELb1ELb0ELb1EEEvNS_9BwdParamsE,@"STO_CUDA_ENTRY STV_DEFAULT"
_ZN10layer_norm13ln_bwd_kernelINS_13Kernel_traitsIf13__nv_bfloat16fS2_fjLj8192ELj1ELj1ELj8ELj16ENS_18Kernel_traits_baseILj8192EfS2_fS2_fjLj256EEEEELb1ELb1ELb0ELb1EEEvNS_9BwdParamsE:
.text._ZN10layer_norm13ln_bwd_kernelINS_13Kernel_traitsIf13__nv_bfloat16fS2_fjLj8192ELj1ELj1ELj8ELj16ENS_18Kernel_traits_baseILj8192EfS2_fS2_fjLj256EEEEELb1ELb1ELb0ELb1EEEvNS_9BwdParamsE:
        /* <DEDUP_REMOVED lines=58> */
[----:B------:R3:W-:Y:S01]  /*03a0*/  STL [R1+0x8c], RZ ;  /* 0x00008cff01007387 */ /* 0x0007e20000100800 */
[----:B------:R-:W4:Y:S01]  /*03b0*/  LDCU.64 UR4, c[0x0][0x3e0] ;  /* 0x00007c00ff0477ac */ /* 0x000f220008000a00 */
[----:B------:R-:W-:-:S02]  /*03c0*/  HFMA2 R252, -RZ, RZ, 0, 0 ;  /* 0x00000000fffc7431 */ /* 0x000fc400000001ff */
[----:B------:R-:W-:Y:S01]  /*03d0*/  HFMA2 R219, -RZ, RZ, 0, 0 ;  /* 0x00000000ffdb7431 */ /* 0x000fe200000001ff */
        /* <DEDUP_REMOVED lines=10> */
[----:B-1----:R-:W-:Y:S01]  /*0480*/  IMAD.WIDE.U32 R2, R0, 0x20, R2 ;  /* 0x0000002000027825 */ /* 0x002fe200078e0002 */
[----:B------:R-:W-:Y:S02]  /*0490*/  CS2R R232, SRZ ;  /* 0x0000000000e87805 */ /* 0x000fe4000001ff00 */
[----:B------:R-:W-:-:S02]  /*04a0*/  CS2R R230, SRZ ;  /* 0x0000000000e67805 */ /* 0x000fc4000001ff00 */
[----:B------:R-:W-:Y:S02]  /*04b0*/  CS2R R228, SRZ ;  /* 0x0000000000e47805 */ /* 0x000fe4000001ff00 */
[----:B------:R-:W-:Y:S01]  /*04c0*/  MOV R227, RZ ;  /* 0x000000ff00e37202 */ /* 0x000fe20000000f00 */
[----:B0-----:R3:W5:Y:S01]  /*04d0*/  LDG.E.128 R64, desc[UR16][R2.64] ;  /* 0x0000001002407981 */ /* 0x001762000c1e1d00 */
[----:B------:R-:W-:Y:S02]  /*04e0*/  CS2R R224, SRZ ;  /* 0x0000000000e07805 */ /* 0x000fe4000001ff00 */
[----:B------:R-:W-:Y:S01]  /*04f0*/  CS2R R222, SRZ ;  /* 0x0000000000de7805 */ /* 0x000fe2000001ff00 */
[----:B--2---:R-:W-:Y:S01]  /*0500*/  IMAD.WIDE.U32 R68, R0, 0x20, R68 ;  /* 0x0000002000447825 */ /* 0x004fe200078e0044 */
[----:B------:R3:W5:Y:S01]  /*0510*/  LDG.E.128 R60, desc[UR16][R2.64+0x10] ;  /* 0x00001010023c7981 */ /* 0x000762000c1e1d00 */
[----:B------:R-:W-:Y:S02]  /*0520*/  CS2R R220, SRZ ;  /* 0x0000000000dc7805 */ /* 0x000fe4000001ff00 */
[----:B------:R-:W-:-:S02]  /*0530*/  CS2R R216, SRZ ;  /* 0x0000000000d87805 */ /* 0x000fc4000001ff00 */
[----:B------:R-:W-:Y:S01]  /*0540*/  CS2R R214, SRZ ;  /* 0x0000000000d67805 */ /* 0x000fe2000001ff00 */
[----:B------:R3:W5:Y:S01]  /*0550*/  LDG.E.128 R56, desc[UR16][R2.64+0x2000] ;  /* 0x0020001002387981 */ /* 0x000762000c1e1d00 */
[----:B------:R-:W-:Y:S02]  /*0560*/  CS2R R212, SRZ ;  /* 0x0000000000d47805 */ /* 0x000fe4000001ff00 */
[----:B------:R-:W-:Y:S02]  /*0570*/  CS2R R210, SRZ ;  /* 0x0000000000d27805 */ /* 0x000fe4000001ff00 */
[----:B------:R-:W-:Y:S01]  /*0580*/  MOV R174, RZ ;  /* 0x000000ff00ae7202 */ /* 0x000fe20000000f00 */
[----:B------:R3:W5:Y:S01]  /*0590*/  LDG.E.128 R52, desc[UR16][R2.64+0x2010] ;  /* 0x0020101002347981 */ /* 0x000762000c1e1d00 */
[----:B------:R-:W-:Y:S02]  /*05a0*/  CS2R R172, SRZ ;  /* 0x0000000000ac7805 */ /* 0x000fe4000001ff00 */
[----:B------:R-:W-:-:S02]  /*05b0*/  CS2R R170, SRZ ;  /* 0x0000000000aa7805 */ /* 0x000fc4000001ff00 */
[----:B------:R-:W-:Y:S01]  /*05c0*/  CS2R R168, SRZ ;  /* 0x0000000000a87805 */ /* 0x000fe2000001ff00 */
[----:B------:R3:W5:Y:S01]  /*05d0*/  LDG.E.128 R48, desc[UR16][R2.64+0x4000] ;  /* 0x0040001002307981 */ /* 0x000762000c1e1d00 */
[----:B------:R-:W-:Y:S01]  /*05e0*/  CS2R R166, SRZ ;  /* 0x0000000000a67805 */ /* 0x000fe2000001ff00 */
[----:B------:R-:W0:Y:S02]  /*05f0*/  LDCU UR7, c[0x0][0x408] ;  /* 0x00008100ff0777ac */ /* 0x000e240008000800 */
[----:B------:R3:W5:Y:S01]  /*0600*/  LDG.E.128 R44, desc[UR16][R2.64+0x4010] ;  /* 0x00401010022c7981 */ /* 0x000762000c1e1d00 */
[----:B------:R-:W1:Y:S03]  /*0610*/  LDCU UR19, c[0x0][0x388] ;  /* 0x00007100ff1377ac */ /* 0x000e660008000800 */
[----:B------:R3:W5:Y:S01]  /*0620*/  LDG.E.128 R40, desc[UR16][R2.64+0x6000] ;  /* 0x0060001002287981 */ /* 0x000762000c1e1d00 */
[----:B------:R-:W2:Y:S03]  /*0630*/  LDCU.U8 UR18, c[0x0][0x410] ;  /* 0x00008200ff1277ac */ /* 0x000ea60008000000 */
[----:B------:R3:W5:Y:S01]  /*0640*/  LDG.E.128 R36, desc[UR16][R2.64+0x6010] ;  /* 0x0060101002247981 */ /* 0x000762000c1e1d00 */
[----:B------:R-:W0:Y:S03]  /*0650*/  LDCU UR22, c[0x0][0x400] ;  /* 0x00008000ff1677ac */ /* 0x000e260008000800 */
[----:B------:R3:W5:Y:S01]  /*0660*/  LDG.E.128 R32, desc[UR16][R68.64+0x6010] ;  /* 0x0060101044207981 */ /* 0x000762000c1e1d00 */
[----:B------:R-:W0:Y:S03]  /*0670*/  LDCU.64 UR24, c[0x0][0x390] ;  /* 0x00007200ff1877ac */ /* 0x000e260008000a00 */
[----:B------:R3:W5:Y:S01]  /*0680*/  LDG.E.128 R28, desc[UR16][R68.64+0x6000] ;  /* 0x00600010441c7981 */ /* 0x000762000c1e1d00 */
[----:B------:R-:W0:Y:S03]  /*0690*/  LDCU.64 UR26, c[0x0][0x468] ;  /* 0x00008d00ff1a77ac */ /* 0x000e260008000a00 */
[----:B------:R3:W5:Y:S01]  /*06a0*/  LDG.E.128 R24, desc[UR16][R68.64+0x4010] ;  /* 0x0040101044187981 */ /* 0x000762000c1e1d00 */
[----:B------:R-:W0:Y:S03]  /*06b0*/  LDCU.64 UR8, c[0x0][0x478] ;  /* 0x00008f00ff0877ac */ /* 0x000e260008000a00 */
[----:B------:R3:W5:Y:S01]  /*06c0*/  LDG.E.128 R20, desc[UR16][R68.64+0x4000] ;  /* 0x0040001044147981 */ /* 0x000762000c1e1d00 */
[----:B------:R-:W0:Y:S03]  /*06d0*/  LDCU.128 UR12, c[0x0][0x3c0] ;  /* 0x00007800ff0c77ac */ /* 0x000e260008000c00 */
[----:B------:R3:W5:Y:S01]  /*06e0*/  LDG.E.128 R16, desc[UR16][R68.64+0x2010] ;  /* 0x0020101044107981 */ /* 0x000762000c1e1d00 */
[----:B------:R-:W0:Y:S03]  /*06f0*/  LDCU.64 UR20, c[0x0][0x438] ;  /* 0x00008700ff1477ac */ /* 0x000e260008000a00 */
[----:B------:R3:W5:Y:S01]  /*0700*/  LDG.E.128 R12, desc[UR16][R68.64+0x2000] ;  /* 0x00200010440c7981 */ /* 0x000762000c1e1d00 */
[----:B------:R-:W0:Y:S03]  /*0710*/  LDCU.64 UR28, c[0x0][0x380] ;  /* 0x00007000ff1c77ac */ /* 0x000e260008000a00 */
[----:B------:R3:W5:Y:S04]  /*0720*/  LDG.E.128 R8, desc[UR16][R68.64+0x10] ;  /* 0x0000101044087981 */ /* 0x000768000c1e1d00 */
[----:B------:R3:W5:Y:S04]  /*0730*/  LDG.E.128 R4, desc[UR16][R68.64] ;  /* 0x0000001044047981 */ /* 0x000768000c1e1d00 */
        /* <DEDUP_REMOVED lines=34> */
[----:B------:R3:W-:Y:S01]  /*0960*/  STL [R1], RZ ;  /* 0x000000ff01007387 */ /* 0x0007e20000100800 */
[----:B----4-:R-:W-:Y:S01]  /*0970*/  UISETP.NE.U32.AND UP0, UPT, UR4, URZ, UPT ;  /* 0x000000ff0400728c */ /* 0x010fe2000bf05070 */
[----:B------:R-:W-:-:S02]  /*0980*/  CS2R R164, SRZ ;  /* 0x0000000000a47805 */ /* 0x000fc4000001ff00 */
[----:B------:R-:W-:Y:S02]  /*0990*/  CS2R R162, SRZ ;  /* 0x0000000000a27805 */ /* 0x000fe4000001ff00 */
[----:B------:R-:W-:Y:S02]  /*09a0*/  CS2R R160, SRZ ;  /* 0x0000000000a07805 */ /* 0x000fe4000001ff00 */
[----:B------:R-:W-:Y:S02]  /*09b0*/  CS2R R158, SRZ ;  /* 0x00000000009e7805 */ /* 0x000fe4000001ff00 */
[----:B------:R-:W-:Y:S01]  /*09c0*/  CS2R R156, SRZ ;  /* 0x00000000009c7805 */ /* 0x000fe2000001ff00 */
[----:B0123--:R-:W-:-:S11]  /*09d0*/  UISETP.NE.AND.EX UP0, UPT, UR5, URZ, UPT, UP0 ;  /* 0x000000ff0500728c */ /* 0x00ffd6000bf05300 */
.L_x_7363:
[----:B0-----:R-:W0:Y:S01]  /*09e0*/  S2R R189, SR_TID.X ;  /* 0x0000000000bd7919 */ /* 0x001e220000002100 */
[----:B------:R-:W-:Y:S01]  /*09f0*/  UIMAD UR4, UR6, UR19, URZ ;  /* 0x00000013060472a4 */ /* 0x000fe2000f8e02ff */
[----:B-1----:R-:W1:Y:S01]  /*0a00*/  LDC.64 R140, c[0x0][0x428] ;  /* 0x00010a00ff8c7b82 */ /* 0x002e620000000a00 */
[----:B------:R-:W-:Y:S01]  /*0a10*/  UIMAD.WIDE UR10, UR6, 0x4, UR12 ;  /* 0x00000004060a78a5 */ /* 0x000fe2000f8e020c */
[----:B-----5:R2:W-:Y:S01]  /*0a20*/  STL [R1+0x90], R4 ;  /* 0x0000900401007387 */ /* 0x0205e20000100800 */
[----:B------:R-:W-:-:S04]  /*0a30*/  USHF.R.S32.HI UR5, URZ, 0x1f, UR4 ;  /* 0x0000001fff057899 */ /* 0x000fc80008011404 */
[----:B------:R-:W-:Y:S01]  /*0a40*/  ULEA.HI UR5, UR5, UR4, URZ, 0x3 ;  /* 0x0000000405057291 */ /* 0x000fe2000f8f18ff */
[----:B------:R-:W3:Y:S01]  /*0a50*/  LDC.64 R148, c[0x0][0x3a8] ;  /* 0x0000ea00ff947b82 */ /* 0x000ee20000000a00 */
[----:B------:R-:W-:Y:S02]  /*0a60*/  MOV R108, UR10 ;  /* 0x0000000a006c7c02 */ /* 0x000fe40008000f00 */
[----:B------:R-:W-:Y:S02]  /*0a70*/  MOV R109, UR11 ;  /* 0x0000000b006d7c02 */ /* 0x000fe40008000f00 */
[----:B------:R-:W-:Y:S01]  /*0a80*/  MOV R177, UR5 ;  /* 0x0000000500b17c02 */ /* 0x000fe20008000f00 */
[----:B------:R-:W-:Y:S02]  /*0a90*/  UIMAD.WIDE UR4, UR6, 0x4, UR14 ;  /* 0x00000004060478a5 */ /* 0x000fe4000f8e020e */
[----:B------:R3:W4:Y:S04]  /*0aa0*/  LDG.E R180, desc[UR16][R108.64] ;  /* 0x000000106cb47981 */ /* 0x000728000c1e1900 */
[----:B------:R-:W-:-:S02]  /*0ab0*/  MOV R2, UR4 ;  /* 0x0000000400027c02 */ /* 0x000fc40008000f00 */
[----:B------:R-:W-:Y:S02]  /*0ac0*/  MOV R3, UR5 ;  /* 0x0000000500037c02 */ /* 0x000fe40008000f00 */
[----:B------:R-:W-:Y:S01]  /*0ad0*/  ISETP.NE.AND P3, PT, RZ, UR18, PT ;  /* 0x00000012ff007c0c */ /* 0x000fe2000bf65270 */
[----:B------:R-:W2:Y:S01]  /*0ae0*/  S2R R178, SR_CgaCtaId ;  /* 0x0000000000b27919 */ /* 0x000ea20000008800 */
[----:B------:R-:W-:Y:S01]  /*0af0*/  PLOP3.LUT P1, PT, PT, PT, PT, 0x80, 0x8 ;  /* 0x000000000008781c */ /* 0x000fe20003f2f070 */
[----:B------:R-:W4:Y:S01]  /*0b00*/  @UP0 LDCU.64 UR4, c[0x0][0x3e0] ;  /* 0x00007c00ff0407ac */ /* 0x000f220008000a00 */
[----:B------:R2:W4:Y:S01]  /*0b10*/  LDG.E R2, desc[UR16][R2.64] ;  /* 0x0000001002027981 */ /* 0x000522000c1e1900 */
[----:B0-----:R-:W-:-:S05]  /*0b20*/  LEA.HI.SX32 R177, R177, R189, 0x1d ;  /* 0x000000bdb1b17211 */ /* 0x001fca00078feaff */
[----:B-1----:R-:W-:-:S04]  /*0b30*/  IMAD.WIDE.U32 R112, R177, 0x10, R140 ;  /* 0x00000010b1707825 */ /* 0x002fc800078e008c */
[C-C-:B---3--:R-:W-:Y:S02]  /*0b40*/  IMAD.WIDE.U32 R108, R177.reuse, 0x20, R148.reuse ;  /* 0x00000020b16c7825 */ /* 0x148fe400078e0094 */
[----:B------:R-:W3:Y:S04]  /*0b50*/  LDG.E.128 R112, desc[UR16][R112.64] ;  /* 0x0000001070707981 */ /* 0x000ee8000c1e1d00 */
[----:B------:R-:W3:Y:S01]  /*0b60*/  LDG.E.128 R152, desc[UR16][R108.64] ;  /* 0x000000106c987981 */ /* 0x000ee2000c1e1d00 */
[C---:B------:R-:W-:Y:S02]  /*0b70*/  IADD3 R176, PT, PT, R177.reuse, 0x100, RZ ;  /* 0x00000100b1b07810 */ /* 0x040fe40007ffe0ff */
[C---:B------:R-:W-:Y:S01]  /*0b80*/  IADD3 R175, PT, PT, R177.reuse, 0x200, RZ ;  /* 0x00000200b1af7810 */ /* 0x040fe20007ffe0ff */
[----:B------:R-:W3:Y:S01]  /*0b90*/  LDG.E.128 R108, desc[UR16][R108.64+0x10] ;  /* 0x000010106c6c7981 */ /* 0x000ee2000c1e1d00 */
[----:B------:R-:W-:Y:S01]  /*0ba0*/  IADD3 R0, PT, PT, R177, 0x300, RZ ;  /* 0x00000300b1007810 */ /* 0x000fe20007ffe0ff */
[----:B------:R-:W-:-:S04]  /*0bb0*/  IMAD.WIDE.U32 R124, R176, 0x20, R148 ;  /* 0x00000020b07c7825 */ /* 0x000fc800078e0094 */
[C-C-:B------:R-:W-:Y:S01]  /*0bc0*/  IMAD.WIDE.U32 R136, R175.reuse, 0x20, R148.reuse ;  /* 0x00000020af887825 */ /* 0x140fe200078e0094 */
[----:B------:R-:W3:Y:S03]  /*0bd0*/  LDG.E.128 R116, desc[UR16][R124.64] ;  /* 0x000000107c747981 */ /* 0x000ee6000c1e1d00 */
[----:B------:R-:W-:Y:S01]  /*0be0*/  IMAD.WIDE.U32 R148, R0, 0x20, R148 ;  /* 0x0000002000947825 */ /* 0x000fe200078e0094 */
[----:B------:R-:W3:Y:S03]  /*0bf0*/  LDG.E.128 R128, desc[UR16][R136.64] ;  /* 0x0000001088807981 */ /* 0x000ee6000c1e1d00 */
[--C-:B------:R-:W-:Y:S01]  /*0c00*/  IMAD.WIDE.U32 R120, R176, 0x10, R140.reuse ;  /* 0x00000010b0787825 */ /* 0x100fe200078e008c */
[----:B------:R0:W3:Y:S03]  /*0c10*/  LDG.E.128 R144, desc[UR16][R148.64] ;  /* 0x0000001094907981 */ /* 0x0000e6000c1e1d00 */
[--C-:B------:R-:W-:Y:S01]  /*0c20*/  IMAD.WIDE.U32 R132, R175, 0x10, R140.reuse ;  /* 0x00000010af847825 */ /* 0x100fe200078e008c */
[----:B------:R-:W3:Y:S03]  /*0c30*/  LDG.E.128 R124, desc[UR16][R124.64+0x10] ;  /* 0x000010107c7c7981 */ /* 0x000ee6000c1e1d00 */
[----:B------:R-:W-:Y:S01]  /*0c40*/  IMAD.WIDE.U32 R140, R0, 0x10, R140 ;  /* 0x00000010008c7825 */ /* 0x000fe200078e008c */
[----:B------:R-:W3:Y:S04]  /*0c50*/  LDG.E.128 R120, desc[UR16][R120.64] ;  /* 0x0000001078787981 */ /* 0x000ee8000c1e1d00 */
[----:B------:R-:W3:Y:S04]  /*0c60*/  LDG.E.128 R148, desc[UR16][R148.64+0x10] ;  /* 0x0000101094947981 */ /* 0x000ee8000c1e1d00 */
[----:B------:R-:W0:Y:S04]  /*0c70*/  LDG.E.128 R132, desc[UR16][R132.64] ;  /* 0x0000001084847981 */ /* 0x000e28000c1e1d00 */
[----:B------:R-:W3:Y:S04]  /*0c80*/  LDG.E.128 R140, desc[UR16][R140.64] ;  /* 0x000000108c8c7981 */ /* 0x000ee8000c1e1d00 */
[----:B------:R-:W3:Y:S01]  /*0c90*/  LDG.E.128 R136, desc[UR16][R136.64+0x10] ;  /* 0x0000101088887981 */ /* 0x000ee2000c1e1d00 */
[----:B------:R-:W-:-:S02]  /*0ca0*/  LOP3.LUT P2, RZ, R189, 0x1f, RZ, 0xc0, !PT ;  /* 0x0000001fbdff7812 */ /* 0x000fc4000784c0ff */
[----:B--2---:R-:W-:-:S04]  /*0cb0*/  MOV R3, 0x400 ;  /* 0x0000040000037802 */ /* 0x004fc80000000f00 */
[----:B------:R-:W-:-:S07]  /*0cc0*/  LEA R178, R178, R3, 0x18 ;  /* 0x00000003b2b27211 */ /* 0x000fce00078ec0ff */
[----:B------:R-:W-:Y:S02]  /*0cd0*/  @!P2 PLOP3.LUT P1, PT, P0, PT, PT, 0x80, 0x8 ;  /* 0x000000000008a81c */ /* 0x000fe4000072f070 */
[----:B------:R-:W-:Y:S02]  /*0ce0*/  IADD3 R179, PT, PT, R178, 0x8040, RZ ;  /* 0x00008040b2b37810 */ /* 0x000fe40007ffe0ff */
[----:B------:R-:W-:Y:S02]  /*0cf0*/  @!P2 SHF.R.U32.HI R218, RZ, 0x2, R189 ;  /* 0x00000002ffdaa819 */ /* 0x000fe400000116bd */
[----:B------:R-:W-:Y:S02]  /*0d00*/  @!P2 MOV R3, R179 ;  /* 0x000000b30003a202 */ /* 0x000fe40000000f00 */
[----:B------:R-:W-:-:S05]  /*0d10*/  @!P2 LOP3.LUT R218, R218, 0x38, RZ, 0xc0, !PT ;  /* 0x00000038dadaa812 */ /* 0x000fca00078ec0ff */
[----:B------:R-:W-:-:S04]  /*0d20*/  @!P1 IADD3 R3, PT, PT, R178, 0x8000, RZ ;  /* 0x00008000b2039810 */ /* 0x000fc80007ffe0ff */
[----:B------:R-:W-:Y:S02]  /*0d30*/  @!P2 IADD3 R218, PT, PT, R218, R3, RZ ;  /* 0x00000003dadaa210 */ /* 0x000fe40007ffe0ff */
[----:B----4-:R-:W-:Y:S02]  /*0d40*/  FSEL R180, R180, RZ, !P3 ;  /* 0x000000ffb4b47208 */ /* 0x010fe40005800000 */
[----:B------:R-:W-:Y:S02]  /*0d50*/  R2UR UR11, R2 ;  /* 0x00000000020b72ca */ /* 0x000fe400000e0000 */
[C---:B---3--:R-:W-:Y:S02]  /*0d60*/  PRMT R184, R112.reuse, 0x7632, R184 ;  /* 0x0000763270b87816 */ /* 0x048fe400000000b8 */
[----:B------:R-:W-:Y:S01]  /*0d70*/  SHF.L.U32 R112, R112, 0x10, RZ ;  /* 0x0000001070707819 */ /* 0x000fe200000006ff */
[----:B------:R-:W-:Y:S01]  /*0d80*/  FADD.FTZ R154, -R180, R154 ;  /* 0x0000009ab49a7221 */ /* 0x000fe20000010100 */
[----:B------:R-:W-:-:S03]  /*0d90*/  SHF.L.U32 R184, R184, 0x10, RZ ;  /* 0x00000010b8b87819 */ /* 0x000fc600000006ff */
[----:B------:R-:W-:Y:S01]  /*0da0*/  FMUL.FTZ R203, R64, R112 ;  /* 0x0000007040cb7220 */ /* 0x000fe20000410000 */
[----:B------:R-:W-:-:S03]  /*0db0*/  SHF.L.U32 R198, R113, 0x10, RZ ;  /* 0x0000001071c67819 */ /* 0x000fc600000006ff */
[----:B------:R-:W-:Y:S01]  /*0dc0*/  FMUL.FTZ R196, R154, UR11 ;  /* 0x0000000b9ac47c20 */ /* 0x000fe20008410000 */
[----:B------:R-:W-:Y:S01]  /*0dd0*/  PRMT R181, R113, 0x7632, R181 ;  /* 0x0000763271b57816 */ /* 0x000fe200000000b5 */
[----:B------:R-:W-:Y:S01]  /*0de0*/  FADD.FTZ R111, -R180, R111 ;  /* 0x0000006fb46f7221 */ /* 0x000fe20000010100 */
[----:B------:R-:W-:-:S03]  /*0df0*/  FMUL.FTZ R209, R65, R184 ;  /* 0x000000b841d17220 */ /* 0x000fc60000410000 */
[----:B------:R-:W-:Y:S01]  /*0e00*/  FMUL.FTZ R205, R111, UR11 ;  /* 0x0000000b6fcd7c20 */ /* 0x000fe20008410000 */
[----:B------:R-:W-:Y:S01]  /*0e10*/  FADD.FTZ R111, RZ, R203 ;  /* 0x000000cbff6f7221 */ /* 0x000fe20000010000 */
[----:B------:R-:W-:Y:S01]  /*0e20*/  FADD.FTZ R199, -R180, R108 ;  /* 0x0000006cb4c77221 */ /* 0x000fe20000010100 */
[----:B------:R-:W-:Y:S01]  /*0e30*/  SHF.L.U32 R181, R181, 0x10, RZ ;  /* 0x00000010b5b57819 */ /* 0x000fe200000006ff */
[----:B------:R-:W-:Y:S01]  /*0e40*/  FADD.FTZ R227, R198, R227 ;  /* 0x000000e3c6e37221 */ /* 0x000fe20000010000 */
[-C--:B------:R-:W-:Y:S01]  /*0e50*/  FFMA.FTZ R158, R196, R198.reuse, R158 ;  /* 0x000000c6c49e7223 */ /* 0x080fe2000001009e */
[----:B------:R-:W-:Y:S01]  /*0e60*/  FMUL.FTZ R198, R66, R198 ;  /* 0x000000c642c67220 */ /* 0x000fe20000410000 */
[----:B------:R-:W-:Y:S01]  /*0e70*/  FADD.FTZ R111, R209, R111 ;  /* 0x0000006fd16f7221 */ /* 0x000fe20000010000 */
[C---:B------:R-:W-:Y:S01]  /*0e80*/  SHF.L.U32 R201, R114.reuse, 0x10, RZ ;  /* 0x0000001072c97819 */ /* 0x040fe200000006ff */
[----:B------:R-:W-:Y:S01]  /*0e90*/  FMUL.FTZ R199, R199, UR11 ;  /* 0x0000000bc7c77c20 */ /* 0x000fe20008410000 */
[----:B------:R-:W-:Y:S01]  /*0ea0*/  PRMT R182, R114, 0x7632, R182 ;  /* 0x0000763272b67816 */ /* 0x000fe200000000b6 */
[----:B------:R-:W-:Y:S01]  /*0eb0*/  FMUL.FTZ R206, R67, R181 ;  /* 0x000000b543ce7220 */ /* 0x000fe20000410000 */
[----:B------:R-:W-:Y:S01]  /*0ec0*/  FADD.FTZ R111, R198, R111 ;  /* 0x0000006fc66f7221 */ /* 0x000fe20000010000 */
[----:B------:R-:W-:Y:S01]  /*0ed0*/  FADD.FTZ R108, -R180, R130 ;  /* 0x00000082b46c7221 */ /* 0x000fe20000010100 */
[----:B------:R-:W-:Y:S01]  /*0ee0*/  SHF.L.U32 R182, R182, 0x10, RZ ;  /* 0x00000010b6b67819 */ /* 0x000fe200000006ff */
[----:B------:R-:W-:Y:S01]  /*0ef0*/  FADD.FTZ R229, R201, R229 ;  /* 0x000000e5c9e57221 */ /* 0x000fe20000010000 */
[-C--:B------:R-:W-:Y:S01]  /*0f00*/  FFMA.FTZ R160, R199, R201.reuse, R160 ;  /* 0x000000c9c7a07223 */ /* 0x080fe200000100a0 */
[----:B------:R-:W-:Y:S01]  /*0f10*/  FMUL.FTZ R201, R60, R201 ;  /* 0x000000c93cc97220 */ /* 0x000fe20000410000 */
[----:B------:R-:W-:Y:S01]  /*0f20*/  FADD.FTZ R111, R206, R111 ;  /* 0x0000006fce6f7221 */ /* 0x000fe20000010000 */
[C---:B------:R-:W-:Y:S01]  /*0f30*/  PRMT R183, R115.reuse, 0x7632, R183 ;  /* 0x0000763273b77816 */ /* 0x040fe200000000b7 */
[C---:B------:R-:W-:Y:S01]  /*0f40*/  FADD.FTZ R194, -R180.reuse, R152 ;  /* 0x00000098b4c27221 */ /* 0x040fe20000010100 */
[C---:B------:R-:W-:Y:S01]  /*0f50*/  FADD.FTZ R114, -R180.reuse, R149 ;  /* 0x00000095b4727221 */ /* 0x040fe20000010100 */
[----:B------:R-:W-:Y:S01]  /*0f60*/  FADD.FTZ R155, -R180, R155 ;  /* 0x0000009bb49b7221 */ /* 0x000fe20000010100 */
[----:B------:R-:W-:-:S02]  /*0f70*/  SHF.L.U32 R115, R115, 0x10, RZ ;  /* 0x0000001073737819 */ /* 0x000fc400000006ff */
[C---:B0-----:R-:W-:Y:S02]  /*0f80*/  PRMT R149, R135.reuse, 0x7632, R149 ;  /* 0x0000763287957816 */ /* 0x041fe40000000095 */
[----:B------:R-:W-:Y:S02]  /*0f90*/  SHF.L.U32 R193, R135, 0x10, RZ ;  /* 0x0000001087c17819 */ /* 0x000fe400000006ff */
[C---:B------:R-:W-:Y:S02]  /*0fa0*/  PRMT R135, R140.reuse, 0x7632, R135 ;  /* 0x000076328c877816 */ /* 0x040fe40000000087 */
[----:B------:R-:W-:Y:S01]  /*0fb0*/  SHF.L.U32 R191, R140, 0x10, RZ ;  /* 0x000000108cbf7819 */ /* 0x000fe200000006ff */
[----:B------:R-:W-:Y:S01]  /*0fc0*/  FMUL.FTZ R140, R108, UR11 ;  /* 0x0000000b6c8c7c20 */ /* 0x000fe20008410000 */
[----:B------:R-:W-:Y:S01]  /*0fd0*/  FMUL.FTZ R207, R61, R182 ;  /* 0x000000b63dcf7220 */ /* 0x000fe20000410000 */
[----:B------:R-:W-:Y:S01]  /*0fe0*/  FADD.FTZ R108, R201, R111 ;  /* 0x0000006fc96c7221 */ /* 0x000fe20000010000 */
[C---:B------:R-:W-:Y:S01]  /*0ff0*/  FADD.FTZ R195, -R180.reuse, R153 ;  /* 0x00000099b4c37221 */ /* 0x040fe20000010100 */
[----:B------:R-:W-:Y:S01]  /*1000*/  FADD.FTZ R204, -R180, R109 ;  /* 0x0000006db4cc7221 */ /* 0x000fe20000010100 */
[----:B------:R-:W-:Y:S01]  /*1010*/  FMUL.FTZ R194, R194, UR11 ;  /* 0x0000000bc2c27c20 */ /* 0x000fe20008410000 */
[----:B------:R-:W-:Y:S01]  /*1020*/  FMUL.FTZ R197, R155, UR11 ;  /* 0x0000000b9bc57c20 */ /* 0x000fe20008410000 */
[----:B------:R-:W-:Y:S01]  /*1030*/  SHF.L.U32 R183, R183, 0x10, RZ ;  /* 0x00000010b7b77819 */ /* 0x000fe200000006ff */
[----:B------:R-:W-:Y:S01]  /*1040*/  FADD.FTZ R119, -R180, R119 ;  /* 0x00000077b4777221 */ /* 0x000fe20000010100 */
[----:B------:R-:W-:Y:S01]  /*1050*/  FMUL.FTZ R202, R62, R115 ;  /* 0x000000733eca7220 */ /* 0x000fe20000410000 */
[----:B------:R-:W-:Y:S01]  /*1060*/  FADD.FTZ R108, R207, R108 ;  /* 0x0000006ccf6c7221 */ /* 0x000fe20000010000 */
[----:B------:R-:W-:Y:S01]  /*1070*/  SHF.L.U32 R190, R141, 0x10, RZ ;  /* 0x000000108dbe7819 */ /* 0x000fe200000006ff */
[----:B------:R-:W-:Y:S01]  /*1080*/  FADD.FTZ R117, -R180, R117 ;  /* 0x00000075b4757221 */ /* 0x000fe20000010100 */
[C---:B------:R-:W-:Y:S01]  /*1090*/  PRMT R186, R120.reuse, 0x7632, R186 ;  /* 0x0000763278ba7816 */ /* 0x040fe200000000ba */
[----:B------:R-:W-:Y:S01]  /*10a0*/  FMUL.FTZ R195, R195, UR11 ;  /* 0x0000000bc3c37c20 */ /* 0x000fe20008410000 */
[----:B------:R-:W-:Y:S01]  /*10b0*/  SHF.L.U32 R120, R120, 0x10, RZ ;  /* 0x0000001078787819 */ /* 0x000fe200000006ff */
[----:B------:R-:W-:Y:S01]  /*10c0*/  FADD.FTZ R224, R112, R224 ;  /* 0x000000e070e07221 */ /* 0x000fe20000010000 */
[----:B------:R-:W-:Y:S01]  /*10d0*/  FFMA.FTZ R156, R194, R112, R156 ;  /* 0x00000070c29c7223 */ /* 0x000fe2000001009c */
[----:B------:R-:W-:Y:S01]  /*10e0*/  FMUL.FTZ R204, R204, UR11 ;  /* 0x0000000bcccc7c20 */ /* 0x000fe20008410000 */
[----:B------:R-:W-:Y:S01]  /*10f0*/  FFMA.FTZ R159, R197, R181, R159 ;  /* 0x000000b5c59f7223 */ /* 0x000fe2000001009f */
[----:B------:R-:W-:Y:S01]  /*1100*/  FADD.FTZ R228, R181, R228 ;  /* 0x000000e4b5e47221 */ /* 0x000fe20000010000 */
[----:B------:R-:W-:Y:S01]  /*1110*/  FFMA.FTZ R111, R194, R203, RZ ;  /* 0x000000cbc26f7223 */ /* 0x000fe200000100ff */
[----:B------:R-:W-:Y:S01]  /*1120*/  FADD.FTZ R116, -R180, R116 ;  /* 0x00000074b4747221 */ /* 0x000fe20000010100 */
[----:B------:R-:W-:Y:S01]  /*1130*/  FMUL.FTZ R208, R63, R183 ;  /* 0x000000b73fd07220 */ /* 0x000fe20000410000 */
[----:B------:R-:W-:Y:S01]  /*1140*/  FMUL.FTZ R181, R119, UR11 ;  /* 0x0000000b77b57c20 */ /* 0x000fe20008410000 */
[----:B------:R-:W-:Y:S01]  /*1150*/  FADD.FTZ R112, R202, R108 ;  /* 0x0000006cca707221 */ /* 0x000fe20000010000 */
[----:B------:R-:W-:Y:S01]  /*1160*/  MOV R119, R190 ;  /* 0x000000be00777202 */ /* 0x000fe20000000f00 */
[----:B------:R-:W-:Y:S01]  /*1170*/  FADD.FTZ R230, R182, R230 ;  /* 0x000000e6b6e67221 */ /* 0x000fe20000010000 */
[----:B------:R-:W-:Y:S01]  /*1180*/  SHF.L.U32 R190, R186, 0x10, RZ ;  /* 0x00000010babe7819 */ /* 0x000fe200000006ff */
[----:B------:R-:W-:Y:S01]  /*1190*/  FFMA.FTZ R161, R204, R182, R161 ;  /* 0x000000b6cca17223 */ /* 0x000fe200000100a1 */
[----:B------:R-:W-:Y:S01]  /*11a0*/  FMUL.FTZ R155, R117, UR11 ;  /* 0x0000000b759b7c20 */ /* 0x000fe20008410000 */
[----:B------:R-:W-:Y:S01]  /*11b0*/  FFMA.FTZ R108, R195, R209, R111 ;  /* 0x000000d1c36c7223 */ /* 0x000fe2000001006f */
[----:B------:R-:W-:Y:S01]  /*11c0*/  FMUL.FTZ R154, R116, UR11 ;  /* 0x0000000b749a7c20 */ /* 0x000fe20008410000 */
[----:B------:R-:W-:Y:S01]  /*11d0*/  FMUL.FTZ R182, R56, R120 ;  /* 0x0000007838b67220 */ /* 0x000fe20000410000 */
[----:B------:R-:W-:Y:S01]  /*11e0*/  FADD.FTZ R111, R208, R112 ;  /* 0x00000070d06f7221 */ /* 0x000fe20000010000 */
[----:B------:R-:W-:Y:S01]  /*11f0*/  PRMT R185, R121, 0x7632, R185 ;  /* 0x0000763279b97816 */ /* 0x000fe200000000b9 */
[----:B------:R-:W-:Y:S01]  /*1200*/  FFMA.FTZ R165, R155, R190, R165 ;  /* 0x000000be9ba57223 */ /* 0x000fe200000100a5 */
[----:B------:R-:W-:Y:S01]  /*1210*/  SHF.L.U32 R121, R121, 0x10, RZ ;  /* 0x0000001079797819 */ /* 0x000fe200000006ff */
[----:B------:R-:W-:Y:S01]  /*1220*/  FADD.FTZ R234, R190, R234 ;  /* 0x000000eabeea7221 */ /* 0x000fe20000010000 */
[----:B------:R-:W-:Y:S01]  /*1230*/  FADD.FTZ R118, -R180, R118 ;  /* 0x00000076b4767221 */ /* 0x000fe20000010100 */
[----:B------:R-:W-:Y:S01]  /*1240*/  FADD.FTZ R233, R120, R233 ;  /* 0x000000e978e97221 */ /* 0x000fe20000010000 */
[----:B------:R-:W-:Y:S01]  /*1250*/  FFMA.FTZ R164, R154, R120, R164 ;  /* 0x000000789aa47223 */ /* 0x000fe200000100a4 */
[----:B------:R-:W-:Y:S01]  /*1260*/  FMUL.FTZ R190, R57, R190 ;  /* 0x000000be39be7220 */ /* 0x000fe20000410000 */
[----:B------:R-:W-:Y:S01]  /*1270*/  FADD.FTZ R111, R182, R111 ;  /* 0x0000006fb66f7221 */ /* 0x000fe20000010000 */
[----:B------:R-:W-:Y:S01]  /*1280*/  FADD.FTZ R200, -R180, R110 ;  /* 0x0000006eb4c87221 */ /* 0x000fe20000010100 */
[----:B------:R-:W-:Y:S01]  /*1290*/  MOV R120, R191 ;  /* 0x000000bf00787202 */ /* 0x000fe20000000f00 */
[----:B------:R-:W-:Y:S01]  /*12a0*/  FFMA.FTZ R108, R196, R198, R108 ;  /* 0x000000c6c46c7223 */ /* 0x000fe2000001006c */
[C---:B------:R-:W-:Y:S01]  /*12b0*/  FADD.FTZ R189, -R180.reuse, R127 ;  /* 0x0000007fb4bd7221 */ /* 0x040fe20000010100 */
[C---:B------:R-:W-:Y:S01]  /*12c0*/  FADD.FTZ R109, -R180.reuse, R136 ;  /* 0x00000088b46d7221 */ /* 0x040fe20000010100 */
        /* <DEDUP_REMOVED lines=17> */
[----:B------:R-:W-:Y:S01]  /*13e0*/  FFMA.FTZ R157, R195, R184, R157 ;  /* 0x000000b8c39d7223 */ /* 0x000fe2000001009d */
[----:B------:R-:W-:Y:S01]  /*13f0*/  FADD.FTZ R225, R184, R225 ;  /* 0x000000e1b8e17221 */ /* 0x000fe20000010000 */
[----:B------:R-:W-:Y:S01]  /*1400*/  FMUL.FTZ R180, R118, UR11 ;  /* 0x0000000b76b47c20 */ /* 0x000fe20008410000 */
[----:B------:R-:W-:Y:S01]  /*1410*/  FMUL.FTZ R184, R58, R121 ;  /* 0x000000793ab87220 */ /* 0x000fe20000410000 */
[----:B------:R-:W-:Y:S01]  /*1420*/  FADD.FTZ R111, R190, R111 ;  /* 0x0000006fbe6f7221 */ /* 0x000fe20000010000 */
[----:B------:R-:W-:Y:S01]  /*1430*/  PRMT R192, R142, 0x7632, R192 ;  /* 0x000076328ec07816 */ /* 0x000fe200000000c0 */
[----:B------:R-:W-:Y:S01]  /*1440*/  FFMA.FTZ R108, R197, R206, R108 ;  /* 0x000000cec56c7223 */ /* 0x000fe2000001006c */
[C---:B------:R-:W-:Y:S01]  /*1450*/  PRMT R187, R122.reuse, 0x7632, R187 ;  /* 0x000076327abb7816 */ /* 0x040fe200000000bb */
[----:B------:R-:W-:Y:S01]  /*1460*/  FFMA.FTZ R167, R181, R191, R167 ;  /* 0x000000bfb5a77223 */ /* 0x000fe200000100a7 */
[----:B------:R-:W-:Y:S01]  /*1470*/  PRMT R188, R123, 0x7632, R188 ;  /* 0x000076327bbc7816 */ /* 0x000fe200000000bc */
[----:B------:R-:W-:Y:S01]  /*1480*/  FADD.FTZ R236, R191, R236 ;  /* 0x000000ecbfec7221 */ /* 0x000fe20000010000 */
[----:B------:R-:W-:Y:S01]  /*1490*/  SHF.L.U32 R122, R122, 0x10, RZ ;  /* 0x000000107a7a7819 */ /* 0x000fe200000006ff */
[----:B------:R-:W-:Y:S01]  /*14a0*/  FADD.FTZ R235, R121, R235 ;  /* 0x000000eb79eb7221 */ /* 0x000fe20000010000 */
[----:B------:R-:W-:Y:S01]  /*14b0*/  FFMA.FTZ R166, R180, R121, R166 ;  /* 0x00000079b4a67223 */ /* 0x000fe200000100a6 */
[----:B------:R-:W-:Y:S01]  /*14c0*/  FMUL.FTZ R191, R59, R191 ;  /* 0x000000bf3bbf7220 */ /* 0x000fe20000410000 */
[----:B------:R-:W-:Y:S01]  /*14d0*/  FADD.FTZ R111, R184, R111 ;  /* 0x0000006fb86f7221 */ /* 0x000fe20000010000 */
[----:B------:R-:W-:Y:S01]  /*14e0*/  MOV R121, R193 ;  /* 0x000000c100797202 */ /* 0x000fe20000000f00 */
[----:B------:R-:W-:Y:S01]  /*14f0*/  FFMA.FTZ R108, R199, R201, R108 ;  /* 0x000000c9c76c7223 */ /* 0x000fe2000001006c */
[----:B------:R-:W-:-:S02]  /*1500*/  MOV R118, R192 ;  /* 0x000000c000767202 */ /* 0x000fc40000000f00 */
[----:B------:R-:W-:Y:S02]  /*1510*/  SHF.L.U32 R192, R187, 0x10, RZ ;  /* 0x00000010bbc07819 */ /* 0x000fe400000006ff */
[----:B------:R-:W-:Y:S01]  /*1520*/  SHF.L.U32 R193, R188, 0x10, RZ ;  /* 0x00000010bcc17819 */ /* 0x000fe200000006ff */
[----:B------:R-:W-:Y:S01]  /*1530*/  FMUL.FTZ R188, R125, UR11 ;  /* 0x0000000b7dbc7c20 */ /* 0x000fe20008410000 */
[----:B------:R-:W-:Y:S01]  /*1540*/  FMUL.FTZ R185, R52, R122 ;  /* 0x0000007a34b97220 */ /* 0x000fe20000410000 */
[----:B------:R-:W-:Y:S01]  /*1550*/  FADD.FTZ R111, R191, R111 ;  /* 0x0000006fbf6f7221 */ /* 0x000fe20000010000 */
[----:B------:R-:W-:Y:S01]  /*1560*/  FMUL.FTZ R200, R200, UR11 ;  /* 0x0000000bc8c87c20 */ /* 0x000fe20008410000 */
        /* <DEDUP_REMOVED lines=17> */
[----:B------:R-:W-:Y:S01]  /*1680*/  FFMA.FTZ R112, R154, R182, R112 ;  /* 0x000000b69a707223 */ /* 0x000fe20000010070 */
[----:B------:R-:W-:Y:S01]  /*1690*/  SHF.L.U32 R145, R145, 0x10, RZ ;  /* 0x0000001091917819 */ /* 0x000fe200000006ff */
[----:B------:R-:W-:Y:S01]  /*16a0*/  FMUL.FTZ R139, R129, UR11 ;  /* 0x0000000b818b7c20 */ /* 0x000fe20008410000 */
[----:B------:R-:W-:Y:S01]  /*16b0*/  SHF.L.U32 R138, R142, 0x10, RZ ;  /* 0x000000108e8a7819 */ /* 0x000fe200000006ff */
[----:B------:R-:W-:Y:S01]  /*16c0*/  FADD.FTZ R231, R115, R231 ;  /* 0x000000e773e77221 */ /* 0x000fe20000010000 */
[----:B------:R-:W-:Y:S01]  /*16d0*/  FFMA.FTZ R162, R200, R115, R162 ;  /* 0x00000073c8a27223 */ /* 0x000fe200000100a2 */
[----:B------:R-:W-:Y:S01]  /*16e0*/  FMUL.FTZ R142, R48, R132 ;  /* 0x00000084308e7220 */ /* 0x000fe20000410000 */
[----:B------:R-:W-:Y:S01]  /*16f0*/  FADD.FTZ R116, R193, R111 ;  /* 0x0000006fc1747221 */ /* 0x000fe20000010000 */
[----:B------:R-:W-:Y:S01]  /*1700*/  FFMA.FTZ R115, R155, R190, R112 ;  /* 0x000000be9b737223 */ /* 0x000fe20000010070 */
[----:B------:R-:W-:Y:S01]  /*1710*/  PRMT R144, R133, 0x7632, R144 ;  /* 0x0000763285907816 */ /* 0x000fe20000000090 */
[-C--:B------:R-:W-:Y:S01]  /*1720*/  FFMA.FTZ R173, R139, R145.reuse, R173 ;  /* 0x000000918bad7223 */ /* 0x080fe200000100ad */
[----:B------:R-:W-:Y:S01]  /*1730*/  SHF.L.U32 R133, R133, 0x10, RZ ;  /* 0x0000001085857819 */ /* 0x000fe200000006ff */
[----:B------:R-:W-:Y:S01]  /*1740*/  FADD.FTZ R242, R145, R242 ;  /* 0x000000f291f27221 */ /* 0x000fe20000010000 */
[----:B------:R-:W-:Y:S01]  /*1750*/  FMUL.FTZ R145, R49, R145 ;  /* 0x0000009131917220 */ /* 0x000fe20000410000 */
[----:B------:R-:W-:Y:S01]  /*1760*/  FADD.FTZ R116, R142, R116 ;  /* 0x000000748e747221 */ /* 0x000fe20000010000 */
[----:B------:R-:W-:Y:S01]  /*1770*/  FFMA.FTZ R115, R180, R184, R115 ;  /* 0x000000b8b4737223 */ /* 0x000fe20000010073 */
[----:B------:R-:W-:Y:S01]  /*1780*/  PRMT R4, R141, 0x7632, R4 ;  /* 0x000076328d047816 */ /* 0x000fe20000000004 */
[----:B------:R-:W-:Y:S01]  /*1790*/  FMUL.FTZ R141, R131, UR11 ;  /* 0x0000000b838d7c20 */ /* 0x000fe20008410000 */
[----:B------:R-:W-:Y:S01]  /*17a0*/  SHF.L.U32 R147, R144, 0x10, RZ ;  /* 0x0000001090937819 */ /* 0x000fe200000006ff */
[----:B------:R-:W-:Y:S01]  /*17b0*/  FADD.FTZ R232, R183, R232 ;  /* 0x000000e8b7e87221 */ /* 0x000fe20000010000 */
[----:B------:R-:W-:Y:S01]  /*17c0*/  FFMA.FTZ R163, R205, R183, R163 ;  /* 0x000000b7cda37223 */ /* 0x000fe200000100a3 */
[----:B------:R-:W-:Y:S01]  /*17d0*/  FMUL.FTZ R144, R50, R133 ;  /* 0x0000008532907220 */ /* 0x000fe20000410000 */
[----:B------:R-:W-:Y:S01]  /*17e0*/  FADD.FTZ R116, R145, R116 ;  /* 0x0000007491747221 */ /* 0x000fe20000010000 */
[----:B------:R-:W-:Y:S01]  /*17f0*/  FMUL.FTZ R183, R124, UR11 ;  /* 0x0000000b7cb77c20 */ /* 0x000fe20008410000 */
        /* <DEDUP_REMOVED lines=8> */
[----:B------:R-:W-:Y:S01]  /*1880*/  SHF.L.U32 R108, R146, 0x10, RZ ;  /* 0x00000010926c7819 */ /* 0x000fe200000006ff */
[----:B------:R-:W-:Y:S01]  /*1890*/  FMUL.FTZ R148, R44, R134 ;  /* 0x000000862c947220 */ /* 0x000fe20000410000 */
[----:B------:R-:W-:Y:S01]  /*18a0*/  FADD.FTZ R116, R147, R116 ;  /* 0x0000007493747221 */ /* 0x000fe20000010000 */
[----:B------:R-:W-:Y:S01]  /*18b0*/  FMUL.FTZ R186, R126, UR11 ;  /* 0x0000000b7eba7c20 */ /* 0x000fe20008410000 */
[----:B------:R-:W-:Y:S01]  /*18c0*/  FFMA.FTZ R115, R188, R192, R115 ;  /* 0x000000c0bc737223 */ /* 0x000fe20000010073 */
[----:B------:R-:W-:Y:S01]  /*18d0*/  MOV R124, R4 ;  /* 0x00000004007c7202 */ /* 0x000fe20000000f00 */
[----:B------:R-:W-:Y:S01]  /*18e0*/  FADD.FTZ R116, R148, R116 ;  /* 0x0000007494747221 */ /* 0x000fe20000010000 */
[----:B------:R-:W-:-:S02]  /*18f0*/  PRMT R226, R143, 0x7632, R226 ;  /* 0x000076328fe27816 */ /* 0x000fc400000000e2 */
[----:B------:R-:W-:Y:S01]  /*1900*/  SHF.L.U32 R4, R143, 0x10, RZ ;  /* 0x000000108f047819 */ /* 0x000fe200000006ff */
[----:B------:R-:W-:Y:S01]  /*1910*/  FMUL.FTZ R143, R45, R108 ;  /* 0x0000006c2d8f7220 */ /* 0x000fe20000410000 */
[----:B------:R-:W-:Y:S01]  /*1920*/  FFMA.FTZ R115, R186, R187, R115 ;  /* 0x000000bbba737223 */ /* 0x000fe20000010073 */
[----:B------:R-:W-:Y:S01]  /*1930*/  FMUL.FTZ R146, R109, UR11 ;  /* 0x0000000b6d927c20 */ /* 0x000fe20008410000 */
[----:B------:R-:W-:Y:S01]  /*1940*/  SHF.L.U32 R109, R149, 0x10, RZ ;  /* 0x00000010956d7819 */ /* 0x000fe200000006ff */
[----:B------:R-:W-:Y:S01]  /*1950*/  FADD.FTZ R116, R143, R116 ;  /* 0x000000748f747221 */ /* 0x000fe20000010000 */
[----:B------:R-:W-:Y:S01]  /*1960*/  MOV R117, R138 ;  /* 0x0000008a00757202 */ /* 0x000fe20000000f00 */
[----:B------:R-:W-:Y:S01]  /*1970*/  FMUL.FTZ R149, R46, R121 ;  /* 0x000000792e957220 */ /* 0x000fe20000410000 */
[----:B------:R-:W-:Y:S01]  /*1980*/  FMUL.FTZ R138, R128, UR11 ;  /* 0x0000000b808a7c20 */ /* 0x000fe20008410000 */
[----:B------:R-:W-:Y:S01]  /*1990*/  FFMA.FTZ R115, R189, R193, R115 ;  /* 0x000000c1bd737223 */ /* 0x000fe20000010073 */
[----:B------:R-:W-:Y:S01]  /*19a0*/  FMUL.FTZ R151, R47, R109 ;  /* 0x0000006d2f977220 */ /* 0x000fe20000410000 */
        /* <DEDUP_REMOVED lines=16> */
[----:B------:R-:W-:Y:S01]  /*1ab0*/  FADD.FTZ R116, R116, R123 ;  /* 0x0000007b74747221 */ /* 0x000fe20000010000 */
[----:B------:R-:W-:-:S02]  /*1ac0*/  FFMA.FTZ R115, R141, R147, R115 ;  /* 0x000000938d737223 */ /* 0x000fc40000010073 */
        /* <DEDUP_REMOVED lines=23> */
[----:B------:R-:W-:Y:S01]  /*1c40*/  FMUL.FTZ R132, R2, UR11 ;  /* 0x0000000b02847c20 */ /* 0x000fe20008410000 */
[----:B------:R-:W-:Y:S01]  /*1c50*/  FADD.FTZ R2, R116, R131 ;  /* 0x0000008374027221 */ /* 0x000fe20000010000 */
[----:B------:R-:W-:Y:S01]  /*1c60*/  FFMA.FTZ R115, R130, R123, R115 ;  /* 0x0000007b82737223 */ /* 0x000fe20000010073 */
[----:B------:R-:W-:Y:S01]  /*1c70*/  FADD.FTZ R243, R133, R243 ;  /* 0x000000f385f37221 */ /* 0x000fe20000010000 */
[----:B------:R-:W-:Y:S01]  /*1c80*/  FFMA.FTZ R174, R140, R133, R174 ;  /* 0x000000858cae7223 */ /* 0x000fe200000100ae */
[----:B------:R-:W-:Y:S01]  /*1c90*/  FMUL.FTZ R133, R3, UR11 ;  /* 0x0000000b03857c20 */ /* 0x000fe20008410000 */
[----:B------:R-:W-:Y:S01]  /*1ca0*/  FFMA.FTZ R115, R132, R124, R115 ;  /* 0x0000007c84737223 */ /* 0x000fe20000010073 */
[----:B------:R-:W0:Y:S01]  /*1cb0*/  SHFL.DOWN PT, R3, R2, 0x10, 0x1f ;  /* 0x0a001f0002037f89 */ /* 0x000e2200000e0000 */
[----:B------:R-:W-:Y:S01]  /*1cc0*/  FADD.FTZ R245, R134, R245 ;  /* 0x000000f586f57221 */ /* 0x000fe20000010000 */
[----:B------:R-:W-:Y:S01]  /*1cd0*/  FFMA.FTZ R211, R146, R134, R211 ;  /* 0x0000008692d37223 */ /* 0x000fe200000100d3 */
[----:B------:R-:W-:Y:S01]  /*1ce0*/  FMUL.FTZ R134, R113, UR11 ;  /* 0x0000000b71867c20 */ /* 0x000fe20008410000 */
[----:B------:R-:W-:Y:S01]  /*1cf0*/  FFMA.FTZ R115, R133, R125, R115 ;  /* 0x0000007d85737223 */ /* 0x000fe20000010073 */
[----:B------:R-:W-:Y:S01]  /*1d00*/  FMUL.FTZ R135, R114, UR11 ;  /* 0x0000000b72877c20 */ /* 0x000fe20008410000 */
[----:B------:R-:W-:Y:S01]  /*1d10*/  FMUL.FTZ R136, R136, UR11 ;  /* 0x0000000b88887c20 */ /* 0x000fe20008410000 */
[----:B------:R-:W-:Y:S01]  /*1d20*/  FMUL.FTZ R137, R137, UR11 ;  /* 0x0000000b89897c20 */ /* 0x000fe20008410000 */
[----:B------:R-:W-:Y:S01]  /*1d30*/  FFMA.FTZ R115, R134, R126, R115 ;  /* 0x0000007e86737223 */ /* 0x000fe20000010073 */
[----:B------:R-:W2:Y:S03]  /*1d40*/  LDL.LU R118, [R1] ;  /* 0x0000000001767983 */ /* 0x000ea60000300800 */
[----:B------:R-:W-:Y:S01]  /*1d50*/  FFMA.FTZ R115, R135, R128, R115 ;  /* 0x0000008087737223 */ /* 0x000fe20000010073 */
[----:B------:R-:W-:Y:S01]  /*1d60*/  @UP0 UIMAD.WIDE UR4, UR6, 0x2, UR4 ;  /* 0x00000002060408a5 */ /* 0x000fe2000f8e0204 */
[----:B------:R-:W3:Y:S02]  /*1d70*/  LDL.LU R114, [R1+0x4] ;  /* 0x0000040001727983 */ /* 0x000ee40000300800 */
        /* <DEDUP_REMOVED lines=20> */
[----:B0-----:R-:W-:-:S05]  /*1ec0*/  FADD.FTZ R3, R3, R113 ;  /* 0x0000007103037221 */ /* 0x001fca0000010000 */
[----:B------:R0:W-:Y:S01]  /*1ed0*/  @!P2 STS.64 [R218], R2 ;  /* 0x00000002da00a388 */ /* 0x0001e20000000a00 */
[----:B------:R-:W-:Y:S02]  /*1ee0*/  PLOP3.LUT P2, PT, PT, PT, UP0, 0x80, 0x8 ;  /* 0x000000000008781c */ /* 0x000fe40003f4f008 */
[----:B0-----:R-:W-:Y:S01]  /*1ef0*/  MOV R2, UR4 ;  /* 0x0000000400027c02 */ /* 0x001fe20008000f00 */
[----:B------:R-:W4:Y:S01]  /*1f00*/  LDL.LU R218, [R1+0xc] ;  /* 0x00000c0001da7983 */ /* 0x000f220000300800 */
[----:B------:R-:W-:-:S09]  /*1f10*/  MOV R3, UR5 ;  /* 0x0000000500037c02 */ /* 0x000fd20008000f00 */
[----:B------:R0:W4:Y:S01]  /*1f20*/  @P2 LDG.E.U16 R113, desc[UR16][R2.64] ;  /* 0x0000001002712981 */ /* 0x000122000c1e1500 */
[----:B------:R-:W-:-:S04]  /*1f30*/  ISETP.NE.U32.AND P1, PT, RZ, UR20, PT ;  /* 0x00000014ff007c0c */ /* 0x000fc8000bf25070 */
[----:B------:R-:W-:-:S13]  /*1f40*/  ISETP.NE.AND.EX P1, PT, RZ, UR21, PT, P1 ;  /* 0x00000015ff007c0c */ /* 0x000fda000bf25310 */
        /* <DEDUP_REMOVED lines=17> */
[----:B--2---:R-:W-:Y:S01]  /*2060*/  FADD.FTZ R118, R117, R118 ;  /* 0x0000007675767221 */ /* 0x004fe20000010000 */
[----:B------:R-:W-:Y:S01]  /*2070*/  FADD.FTZ R247, R121, R247 ;  /* 0x000000f779f77221 */ /* 0x000fe20000010000 */
[----:B------:R-:W-:Y:S01]  /*2080*/  FFMA.FTZ R213, R152, R121, R213 ;  /* 0x0000007998d57223 */ /* 0x000fe200000100d5 */
[----:B------:R-:W-:Y:S01]  /*2090*/  FADD.FTZ R249, R120, R249 ;  /* 0x000000f978f97221 */ /* 0x000fe20000010000 */
[----:B------:R-:W-:Y:S01]  /*20a0*/  FFMA.FTZ R215, R127, R120, R215 ;  /* 0x000000787fd77223 */ /* 0x000fe200000100d7 */
[----:B------:R-:W-:Y:S01]  /*20b0*/  FADD.FTZ R251, R119, R251 ;  /* 0x000000fb77fb7221 */ /* 0x000fe20000010000 */
[----:B------:R-:W-:Y:S01]  /*20c0*/  FFMA.FTZ R217, R132, R119, R217 ;  /* 0x0000007784d97223 */ /* 0x000fe200000100d9 */
[----:B------:R-:W-:Y:S01]  /*20d0*/  FFMA.FTZ R220, R134, R117, R220 ;  /* 0x0000007586dc7223 */ /* 0x000fe200000100dc */
[----:B------:R1:W-:Y:S01]  /*20e0*/  STL [R1], R118 ;  /* 0x0000007601007387 */ /* 0x0003e20000100800 */
[----:B0-----:R-:W-:-:S04]  /*20f0*/  IMAD.WIDE.U32 R120, R177, 0x8, R2 ;  /* 0x00000008b1787825 */ /* 0x001fc800078e0002 */
[--C-:B-1----:R-:W-:Y:S02]  /*2100*/  IMAD.WIDE.U32 R118, R176, 0x8, R2.reuse ;  /* 0x00000008b0767825 */ /* 0x102fe400078e0002 */
        /* <DEDUP_REMOVED lines=15> */
[----:B------:R-:W-:Y:S06]  /*2200*/  BAR.SYNC.DEFER_BLOCKING 0x0 ;  /* 0x0000000000007b1d */ /* 0x000fec0000010000 */
[----:B------:R0:W1:Y:S01]  /*2210*/  LDS.128 R108, [R179] ;  /* 0x00000000b36c7984 */ /* 0x0000620000000c00 */
[----:B---3--:R-:W-:Y:S01]  /*2220*/  FADD.FTZ R114, R112, R114 ;  /* 0x0000007270727221 */ /* 0x008fe20000010000 */
[----:B------:R-:W-:-:S02]  /*2230*/  FFMA.FTZ R221, R135, R112, R221 ;  /* 0x0000007087dd7223 */ /* 0x000fc400000100dd */
[----:B0-----:R-:W2:Y:S04]  /*2240*/  LDL.LU R179, [R1+0x8] ;  /* 0x0000080001b37983 */ /* 0x001ea80000300800 */
[----:B------:R0:W-:Y:S01]  /*2250*/  STL [R1+0x4], R114 ;  /* 0x0000047201007387 */ /* 0x0001e20000100800 */
[----:B----4-:R-:W-:Y:S02]  /*2260*/  @P2 R2UR UR4, R113 ;  /* 0x00000000710422ca */ /* 0x010fe400000e0000 */
[C---:B------:R-:W-:Y:S02]  /*2270*/  IADD3 R113, PT, PT, R178.reuse, 0x8050, RZ ;  /* 0x00008050b2717810 */ /* 0x040fe40007ffe0ff */
[----:B------:R-:W-:Y:S01]  /*2280*/  @!P0 IADD3 R113, PT, PT, R178, 0x8010, RZ ;  /* 0x00008010b2718810 */ /* 0x000fe20007ffe0ff */
[----:B-1----:R-:W-:Y:S01]  /*2290*/  FADD.FTZ R108, RZ, R108 ;  /* 0x0000006cff6c7221 */ /* 0x002fe20000010000 */
[----:B------:R-:W-:-:S03]  /*22a0*/  FADD.FTZ R109, RZ, R109 ;  /* 0x0000006dff6d7221 */ /* 0x000fc60000010000 */
[----:B------:R-:W-:Y:S01]  /*22b0*/  FADD.FTZ R112, R110, R108 ;  /* 0x0000006c6e707221 */ /* 0x000fe20000010000 */
[----:B0-----:R-:W-:Y:S02]  /*22c0*/  FADD.FTZ R114, R111, R109 ;  /* 0x0000006d6f727221 */ /* 0x001fe40000010000 */
[----:B------:R-:W0:Y:S02]  /*22d0*/  LDS.128 R108, [R113] ;  /* 0x00000000716c7984 */ /* 0x000e240000000c00 */
[----:B0-----:R-:W-:Y:S01]  /*22e0*/  FADD.FTZ R112, R112, R108 ;  /* 0x0000006c70707221 */ /* 0x001fe20000010000 */
[----:B------:R-:W-:Y:S01]  /*22f0*/  IADD3 R108, PT, PT, R178, 0x8060, RZ ;  /* 0x00008060b26c7810 */ /* 0x000fe20007ffe0ff */
[----:B------:R-:W-:Y:S01]  /*2300*/  FADD.FTZ R109, R114, R109 ;  /* 0x0000006d726d7221 */ /* 0x000fe20000010000 */
[----:B------:R-:W-:Y:S01]  /*2310*/  @!P0 IADD3 R108, PT, PT, R178, 0x8020, RZ ;  /* 0x00008020b26c8810 */ /* 0x000fe20007ffe0ff */
[----:B------:R-:W-:Y:S02]  /*2320*/  FADD.FTZ R112, R110, R112 ;  /* 0x000000706e707221 */ /* 0x000fe40000010000 */
[----:B------:R-:W-:-:S03]  /*2330*/  FADD.FTZ R113, R111, R109 ;  /* 0x0000006d6f717221 */ /* 0x000fc60000010000 */
[----:B------:R-:W0:Y:S02]  /*2340*/  LDS.128 R108, [R108] ;  /* 0x000000006c6c7984 */ /* 0x000e240000000c00 */
[----:B0-----:R-:W-:Y:S01]  /*2350*/  FADD.FTZ R108, R112, R108 ;  /* 0x0000006c706c7221 */ /* 0x001fe20000010000 */
[C---:B------:R-:W-:Y:S02]  /*2360*/  IADD3 R112, PT, PT, R178.reuse, 0x8070, RZ ;  /* 0x00008070b2707810 */ /* 0x040fe40007ffe0ff */
[----:B------:R-:W-:Y:S01]  /*2370*/  @!P0 IADD3 R112, PT, PT, R178, 0x8030, RZ ;  /* 0x00008030b2708810 */ /* 0x000fe20007ffe0ff */
[----:B------:R-:W-:-:S05]  /*2380*/  FADD.FTZ R109, R113, R109 ;  /* 0x0000006d716d7221 */ /* 0x000fca0000010000 */
[----:B------:R-:W0:Y:S01]  /*2390*/  LDS.128 R112, [R112] ;  /* 0x0000000070707984 */ /* 0x000e220000000c00 */
[----:B------:R-:W-:Y:S01]  /*23a0*/  FADD.FTZ R178, R110, R108 ;  /* 0x0000006c6eb27221 */ /* 0x000fe20000010000 */
[----:B------:R-:W-:Y:S01]  /*23b0*/  FADD.FTZ R109, R111, R109 ;  /* 0x0000006d6f6d7221 */ /* 0x000fe20000010000 */
[----:B------:R-:W-:-:S03]  /*23c0*/  MOV R110, 0x10 ;  /* 0x00000010006e7802 */ /* 0x000fc60000000f00 */
[----:B0-----:R-:W-:Y:S02]  /*23d0*/  FADD.FTZ R113, R109, R113 ;  /* 0x000000716d717221 */ /* 0x001fe40000010000 */
[----:B------:R-:W-:-:S06]  /*23e0*/  IMAD.WIDE.U32 R108, R177, R110, UR24 ;  /* 0x00000018b16c7e25 */ /* 0x000fcc000f8e006e */
[----:B------:R-:W5:Y:S01]  /*23f0*/  LDG.E.128 R108, desc[UR16][R108.64] ;  /* 0x000000106c6c7981 */ /* 0x000f62000c1e1d00 */
[----:B------:R-:W-:Y:S01]  /*2400*/  FADD.FTZ R218, R226, R218 ;  /* 0x000000dae2da7221 */ /* 0x000fe20000010000 */
[----:B------:R-:W-:Y:S01]  /*2410*/  FFMA.FTZ R222, R136, R4, R222 ;  /* 0x0000000488de7223 */ /* 0x000fe200000100de */
        /* <DEDUP_REMOVED lines=9> */
[----:B------:R-:W-:-:S03]  /*24b0*/  UMOV UR10, 0x3f800000 ;  /* 0x3f800000000a7882 */ /* 0x000fc60000000000 */
[----:B------:R-:W-:Y:S01]  /*24c0*/  FSEL R115, R112, RZ, !P3 ;  /* 0x000000ff70737208 */ /* 0x000fe20005800000 */
[----:B------:R-:W-:Y:S01]  /*24d0*/  @UP0 USHF.L.U32 UR10, UR4, 0x10, URZ ;  /* 0x00000010040a0899 */ /* 0x000fe200080006ff */
[----:B--2---:R-:W-:Y:S02]  /*24e0*/  FADD.FTZ R179, R4, R179 ;  /* 0x000000b304b37221 */ /* 0x004fe40000010000 */
[----:B------:R0:W5:Y:S04]  /*24f0*/  LDL.LU R4, [R1+0x90] ;  /* 0x0000900001047983 */ /* 0x0001680000300800 */
[----:B------:R0:W-:Y:S04]  /*2500*/  STL [R1+0x8], R179 ;  /* 0x000008b301007387 */ /* 0x0001e80000100800 */
[----:B------:R0:W-:Y:S01]  /*2510*/  STL [R1+0xc], R218 ;  /* 0x00000cda01007387 */ /* 0x0001e20000100800 */
[----:B------:R-:W-:Y:S05]  /*2520*/  BRA.U UP1, `(.L_x_7347) ;  /* 0x0000000d013c7547 */ /* 0x000fea000b800000 */
[----:B------:R-:W-:Y:S01]  /*2530*/  UMOV UR4, UR8 ;  /* 0x0000000800047c82 */ /* 0x000fe20008000000 */
[----:B------:R-:W-:Y:S01]  /*2540*/  UMOV UR5, UR9 ;  /* 0x0000000900057c82 */ /* 0x000fe20008000000 */
[----:B------:R-:W-:-:S04]  /*2550*/  UISETP.NE.U32.AND UP1, UPT, UR4, URZ, UPT ;  /* 0x000000ff0400728c */ /* 0x000fc8000bf25070 */
[----:B------:R-:W-:-:S09]  /*2560*/  UISETP.NE.AND.EX UP1, UPT, UR5, URZ, UPT, UP1 ;  /* 0x000000ff0500728c */ /* 0x000fd2000bf25310 */
[----:B------:R-:W-:Y:S05]  /*2570*/  BRA.U UP1, `(.L_x_7348) ;  /* 0x0000000501847547 */ /* 0x000fea000b800000 */
[--C-:B------:R-:W-:Y:S01]  /*2580*/  FFMA.FTZ R196, R196, UR23, R115.reuse ;  /* 0x00000017c4c47c23 */ /* 0x100fe20008010073 */
[C---:B-----5:R-:W-:Y:S01]  /*2590*/  LOP3.LUT P6, RZ, R120.reuse, 0xff0000, RZ, 0xc0, !PT ;  /* 0x00ff000078ff7812 */ /* 0x060fe200078cc0ff */
[--C-:B------:R-:W-:Y:S01]  /*25a0*/  FFMA.FTZ R197, R197, UR23, R115.reuse ;  /* 0x00000017c5c57c23 */ /* 0x100fe20008010073 */
[----:B------:R-:W-:Y:S01]  /*25b0*/  LOP3.LUT P5, RZ, R120, 0xff000000, RZ, 0xc0, !PT ;  /* 0xff00000078ff7812 */ /* 0x000fe200078ac0ff */
[----:B------:R-:W-:Y:S01]  /*25c0*/  FADD.FTZ R196, R198, -R196 ;  /* 0x800000c4c6c47221 */ /* 0x000fe20000010000 */
[----:B------:R-:W-:Y:S01]  /*25d0*/  FFMA.FTZ R199, R199, UR23, R115 ;  /* 0x00000017c7c77c23 */ /* 0x000fe20008010073 */
[----:B------:R-:W-:Y:S01]  /*25e0*/  FADD.FTZ R206, R206, -R197 ;  /* 0x800000c5cece7221 */ /* 0x000fe20000010000 */
[----:B------:R-:W-:Y:S01]  /*25f0*/  MOV R114, RZ ;  /* 0x000000ff00727202 */ /* 0x000fe20000000f00 */
[----:B------:R-:W-:Y:S01]  /*2600*/  FMUL.FTZ R196, R196, UR11 ;  /* 0x0000000bc4c47c20 */ /* 0x000fe20008410000 */
[C---:B------:R-:W-:Y:S01]  /*2610*/  LOP3.LUT P2, RZ, R121.reuse, 0xff, RZ, 0xc0, !PT ;  /* 0x000000ff79ff7812 */ /* 0x040fe2000784c0ff */
[----:B------:R-:W-:Y:S01]  /*2620*/  FMUL.FTZ R206, R206, UR11 ;  /* 0x0000000bcece7c20 */ /* 0x000fe20008410000 */
[----:B------:R-:W-:Y:S01]  /*2630*/  LOP3.LUT P4, RZ, R121, 0xff00, RZ, 0xc0, !PT ;  /* 0x0000ff0079ff7812 */ /* 0x000fe2000788c0ff */
[----:B------:R-:W-:Y:S01]  /*2640*/  FMUL.FTZ R196, R196, UR10 ;  /* 0x0000000ac4c47c20 */ /* 0x000fe20008410000 */
[----:B------:R-:W-:Y:S01]  /*2650*/  FFMA.FTZ R204, R204, UR23, R115 ;  /* 0x00000017cccc7c23 */ /* 0x000fe20008010073 */
[----:B------:R-:W-:-:S02]  /*2660*/  @P6 SHF.L.U32 R112, R109, 0x10, RZ ;  /* 0x000000106d706819 */ /* 0x000fc400000006ff */
[----:B0-----:R-:W-:Y:S01]  /*2670*/  CS2R R178, SRZ ;  /* 0x0000000000b27805 */ /* 0x001fe2000001ff00 */
[----:B------:R-:W-:Y:S01]  /*2680*/  FMUL.FTZ R197, R196, UR7 ;  /* 0x00000007c4c57c20 */ /* 0x000fe20008410000 */
[----:B------:R-:W-:Y:S02]  /*2690*/  HFMA2 R196, -RZ, RZ, 0, 0 ;  /* 0x00000000ffc47431 */ /* 0x000fe400000001ff */
[----:B------:R-:W-:Y:S01]  /*26a0*/  FADD.FTZ R207, R207, -R204 ;  /* 0x800000cccfcf7221 */ /* 0x000fe20000010000 */
[--C-:B------:R-:W-:Y:S01]  /*26b0*/  FFMA.FTZ R200, R200, UR23, R115.reuse ;  /* 0x00000017c8c87c23 */ /* 0x100fe20008010073 */
[----:B------:R-:W-:Y:S01]  /*26c0*/  @P6 FMUL.FTZ R196, R197, R112 ;  /* 0x00000070c5c46220 */ /* 0x000fe20000410000 */
[----:B------:R-:W-:Y:S01]  /*26d0*/  @P5 PRMT R112, R109, 0x7632, R112 ;  /* 0x000076326d705816 */ /* 0x000fe20000000070 */
[----:B------:R-:W-:Y:S01]  /*26e0*/  FMUL.FTZ R109, R206, UR10 ;  /* 0x0000000ace6d7c20 */ /* 0x000fe20008410000 */
[----:B------:R-:W-:Y:S01]  /*26f0*/  @P2 SHF.L.U32 R113, R110, 0x10, RZ ;  /* 0x000000106e712819 */ /* 0x000fe200000006ff */
[----:B------:R-:W-:Y:S01]  /*2700*/  FMUL.FTZ R207, R207, UR11 ;  /* 0x0000000bcfcf7c20 */ /* 0x000fe20008410000 */
[----:B------:R-:W-:Y:S01]  /*2710*/  @P5 SHF.L.U32 R112, R112, 0x10, RZ ;  /* 0x0000001070705819 */ /* 0x000fe200000006ff */
[----:B------:R-:W-:Y:S01]  /*2720*/  FMUL.FTZ R109, R109, UR7 ;  /* 0x000000076d6d7c20 */ /* 0x000fe20008410000 */
[----:B------:R-:W-:Y:S01]  /*2730*/  LOP3.LUT P3, RZ, R121, 0xff0000, RZ, 0xc0, !PT ;  /* 0x00ff000079ff7812 */ /* 0x000fe2000786c0ff */
[----:B------:R-:W-:Y:S01]  /*2740*/  FADD.FTZ R200, R202, -R200 ;  /* 0x800000c8cac87221 */ /* 0x000fe20000010000 */
[----:B------:R-:W-:Y:S01]  /*2750*/  FFMA.FTZ R195, R195, UR23, R115 ;  /* 0x00000017c3c37c23 */ /* 0x000fe20008010073 */
[----:B------:R-:W-:Y:S01]  /*2760*/  @P5 FMUL.FTZ R114, R109, R112 ;  /* 0x000000706d725220 */ /* 0x000fe20000410000 */
[----:B------:R-:W-:Y:S01]  /*2770*/  FADD.FTZ R112, R201, -R199 ;  /* 0x800000c7c9707221 */ /* 0x000fe20000010000 */
[----:B------:R-:W-:Y:S01]  /*2780*/  FMUL.FTZ R200, R200, UR11 ;  /* 0x0000000bc8c87c20 */ /* 0x000fe20008410000 */
[----:B------:R-:W-:Y:S01]  /*2790*/  FADD.FTZ R209, R209, -R195 ;  /* 0x800000c3d1d17221 */ /* 0x000fe20000010000 */
[----:B------:R-:W-:-:S02]  /*27a0*/  HFMA2 R195, -RZ, RZ, 0, 0 ;  /* 0x00000000ffc37431 */ /* 0x000fc400000001ff */
[----:B------:R-:W-:Y:S01]  /*27b0*/  FMUL.FTZ R112, R112, UR11 ;  /* 0x0000000b70707c20 */ /* 0x000fe20008410000 */
[----:B------:R-:W-:Y:S01]  /*27c0*/  FFMA.FTZ R205, R205, UR23, R115 ;  /* 0x00000017cdcd7c23 */ /* 0x000fe20008010073 */
[----:B------:R-:W-:Y:S01]  /*27d0*/  FMUL.FTZ R209, R209, UR11 ;  /* 0x0000000bd1d17c20 */ /* 0x000fe20008410000 */
[----:B------:R-:W-:Y:S01]  /*27e0*/  FMUL.FTZ R197, R6, R197 ;  /* 0x000000c506c57220 */ /* 0x000fe20000410000 */
[----:B------:R-:W-:Y:S01]  /*27f0*/  FMUL.FTZ R112, R112, UR10 ;  /* 0x0000000a70707c20 */ /* 0x000fe20008410000 */
[----:B------:R-:W-:Y:S01]  /*2800*/  @P3 SHF.L.U32 R198, R111, 0x10, RZ ;  /* 0x000000106fc63819 */ /* 0x000fe200000006ff */
[----:B------:R-:W-:Y:S01]  /*2810*/  FADD.FTZ R205, R208, -R205 ;  /* 0x800000cdd0cd7221 */ /* 0x000fe20000010000 */
[----:B------:R-:W-:Y:S01]  /*2820*/  FMUL.FTZ R209, R209, UR10 ;  /* 0x0000000ad1d17c20 */ /* 0x000fe20008410000 */
[----:B------:R-:W-:Y:S01]  /*2830*/  FMUL.FTZ R112, R112, UR7 ;  /* 0x0000000770707c20 */ /* 0x000fe20008410000 */
[----:B------:R-:W-:Y:S01]  /*2840*/  FMUL.FTZ R109, R7, R109 ;  /* 0x0000006d076d7220 */ /* 0x000fe20000410000 */
[----:B------:R-:W-:Y:S01]  /*2850*/  FMUL.FTZ R205, R205, UR11 ;  /* 0x0000000bcdcd7c20 */ /* 0x000fe20008410000 */
[----:B------:R-:W-:Y:S01]  /*2860*/  FSEL R197, R197, RZ, P6 ;  /* 0x000000ffc5c57208 */ /* 0x000fe20003000000 */
[----:B------:R-:W-:Y:S01]  /*2870*/  @P2 FMUL.FTZ R178, R112, R113 ;  /* 0x0000007170b22220 */ /* 0x000fe20000410000 */
[----:B------:R-:W-:Y:S01]  /*2880*/  @P4 PRMT R113, R110, 0x7632, R113 ;  /* 0x000076326e714816 */ /* 0x000fe20000000071 */
[----:B------:R-:W-:Y:S01]  /*2890*/  FMUL.FTZ R110, R207, UR10 ;  /* 0x0000000acf6e7c20 */ /* 0x000fe20008410000 */
[----:B------:R-:W-:-:S02]  /*28a0*/  FSEL R109, R109, RZ, P5 ;  /* 0x000000ff6d6d7208 */ /* 0x000fc40002800000 */
[----:B------:R-:W-:Y:S01]  /*28b0*/  @P4 SHF.L.U32 R113, R113, 0x10, RZ ;  /* 0x0000001071714819 */ /* 0x000fe200000006ff */
[----:B------:R-:W-:Y:S01]  /*28c0*/  FMUL.FTZ R110, R110, UR7 ;  /* 0x000000076e6e7c20 */ /* 0x000fe20008410000 */
[----:B------:R-:W-:-:S03]  /*28d0*/  F2FP.BF16.F32.PACK_AB R109, R109, R197 ;  /* 0x000000c56d6d723e */ /* 0x000fc600000010ff */
[----:B------:R-:W-:Y:S01]  /*28e0*/  @P4 FMUL.FTZ R179, R110, R113 ;  /* 0x000000716eb34220 */ /* 0x000fe20000410000 */
[----:B------:R-:W-:Y:S01]  /*28f0*/  FMUL.FTZ R113, R200, UR10 ;  /* 0x0000000ac8717c20 */ /* 0x000fe20008410000 */
[----:B------:R-:W-:-:S03]  /*2900*/  FMUL.FTZ R110, R9, R110 ;  /* 0x0000006e096e7220 */ /* 0x000fc60000410000 */
[----:B------:R-:W-:Y:S02]  /*2910*/  FMUL.FTZ R113, R113, UR7 ;  /* 0x0000000771717c20 */ /* 0x000fe40008410000 */
[----:B------:R-:W-:Y:S02]  /*2920*/  FSEL R110, R110, RZ, P4 ;  /* 0x000000ff6e6e7208 */ /* 0x000fe40002000000 */
[----:B------:R-:W-:Y:S01]  /*2930*/  @P3 FMUL.FTZ R195, R113, R198 ;  /* 0x000000c671c33220 */ /* 0x000fe20000410000 */
[----:B------:R-:W-:Y:S01]  /*2940*/  FMUL.FTZ R198, R8, R112 ;  /* 0x0000007008c67220 */ /* 0x000fe20000410000 */
[----:B------:R-:W-:Y:S01]  /*2950*/  FMUL.FTZ R199, R10, R113 ;  /* 0x000000710ac77220 */ /* 0x000fe20000410000 */
[----:B------:R-:W-:Y:S01]  /*2960*/  LOP3.LUT P4, RZ, R120, 0xff, RZ, 0xc0, !PT ;  /* 0x000000ff78ff7812 */ /* 0x000fe2000788c0ff */
[----:B------:R-:W-:Y:S02]  /*2970*/  FFMA.FTZ R112, R194, UR23, R115 ;  /* 0x00000017c2707c23 */ /* 0x000fe40008010073 */
[----:B------:R-:W-:-:S02]  /*2980*/  FSEL R198, R198, RZ, P2 ;  /* 0x000000ffc6c67208 */ /* 0x000fc40001000000 */
[----:B------:R-:W-:Y:S01]  /*2990*/  ISETP.GE.U32.AND P2, PT, R120, RZ, PT ;  /* 0x000000ff7800720c */ /* 0x000fe20003f46070 */
[----:B------:R-:W-:Y:S01]  /*29a0*/  FADD.FTZ R112, R203, -R112 ;  /* 0x80000070cb707221 */ /* 0x000fe20000010000 */
[----:B------:R-:W-:Y:S02]  /*29b0*/  FSEL R199, R199, RZ, P3 ;  /* 0x000000ffc7c77208 */ /* 0x000fe40001800000 */
[----:B------:R-:W-:Y:S01]  /*29c0*/  ISETP.GE.U32.AND.EX P2, PT, R121, 0x1000000, PT, P2 ;  /* 0x010000007900780c */ /* 0x000fe20003f46120 */
[----:B------:R-:W-:Y:S01]  /*29d0*/  FMUL.FTZ R112, R112, UR11 ;  /* 0x0000000b70707c20 */ /* 0x000fe20008410000 */
[----:B------:R-:W-:Y:S02]  /*29e0*/  LOP3.LUT P3, RZ, R120, 0xff00, RZ, 0xc0, !PT ;  /* 0x0000ff0078ff7812 */ /* 0x000fe4000786c0ff */
[----:B------:R-:W-:Y:S01]  /*29f0*/  MOV R120, RZ ;  /* 0x000000ff00787202 */ /* 0x000fe20000000f00 */
[----:B------:R-:W-:Y:S01]  /*2a00*/  FMUL.FTZ R112, R112, UR10 ;  /* 0x0000000a70707c20 */ /* 0x000fe20008410000 */
[----:B------:R-:W-:-:S03]  /*2a10*/  F2FP.BF16.F32.PACK_AB R110, R110, R198 ;  /* 0x000000c66e6e723e */ /* 0x000fc600000010ff */
[----:B------:R-:W-:Y:S01]  /*2a20*/  FMUL.FTZ R121, R112, UR7 ;  /* 0x0000000770797c20 */ /* 0x000fe20008410000 */
[----:B------:R-:W-:-:S03]  /*2a30*/  HFMA2 R112, -RZ, RZ, 0, 0 ;  /* 0x00000000ff707431 */ /* 0x000fc600000001ff */
[----:B------:R-:W-:Y:S01]  /*2a40*/  @P2 PRMT R113, R111, 0x7632, R113 ;  /* 0x000076326f712816 */ /* 0x000fe20000000071 */
[----:B------:R-:W-:-:S03]  /*2a50*/  FMUL.FTZ R111, R205, UR10 ;  /* 0x0000000acd6f7c20 */ /* 0x000fc60008410000 */
[----:B------:R-:W-:Y:S01]  /*2a60*/  @P2 SHF.L.U32 R113, R113, 0x10, RZ ;  /* 0x0000001071712819 */ /* 0x000fe200000006ff */
[----:B------:R-:W-:-:S04]  /*2a70*/  FMUL.FTZ R111, R111, UR7 ;  /* 0x000000076f6f7c20 */ /* 0x000fc80008410000 */
[----:B------:R-:W-:Y:S01]  /*2a80*/  @P2 FMUL.FTZ R120, R111, R113 ;  /* 0x000000716f782220 */ /* 0x000fe20000410000 */
[C---:B------:R-:W-:Y:S01]  /*2a90*/  @P4 SHF.L.U32 R113, R108.reuse, 0x10, RZ ;  /* 0x000000106c714819 */ /* 0x040fe200000006ff */
[----:B------:R-:W-:Y:S01]  /*2aa0*/  FMUL.FTZ R111, R11, R111 ;  /* 0x0000006f0b6f7220 */ /* 0x000fe20000410000 */
[----:B------:R-:W-:-:S03]  /*2ab0*/  @P3 PRMT R108, R108, 0x7632, R108 ;  /* 0x000076326c6c3816 */ /* 0x000fc6000000006c */
[----:B------:R-:W-:Y:S01]  /*2ac0*/  @P4 FMUL.FTZ R112, R121, R113 ;  /* 0x0000007179704220 */ /* 0x000fe20000410000 */
[----:B------:R-:W-:Y:S01]  /*2ad0*/  @P3 SHF.L.U32 R194, R108, 0x10, RZ ;  /* 0x000000106cc23819 */ /* 0x000fe200000006ff */
[----:B------:R-:W-:Y:S01]  /*2ae0*/  FMUL.FTZ R108, R209, UR7 ;  /* 0x00000007d16c7c20 */ /* 0x000fe20008410000 */
[----:B------:R-:W-:Y:S01]  /*2af0*/  MOV R113, RZ ;  /* 0x000000ff00717202 */ /* 0x000fe20000000f00 */
[----:B------:R-:W-:Y:S01]  /*2b00*/  FMUL.FTZ R121, R4, R121 ;  /* 0x0000007904797220 */ /* 0x000fe20000410000 */
[----:B------:R-:W-:Y:S01]  /*2b10*/  FSEL R111, R111, RZ, P2 ;  /* 0x000000ff6f6f7208 */ /* 0x000fe20001000000 */
[----:B------:R-:W-:Y:S01]  /*2b20*/  @P3 FMUL.FTZ R113, R108, R194 ;  /* 0x000000c26c713220 */ /* 0x000fe20000410000 */
[----:B------:R-:W-:Y:S02]  /*2b30*/  FMUL.FTZ R108, R5, R108 ;  /* 0x0000006c056c7220 */ /* 0x000fe40000410000 */
[----:B------:R-:W-:Y:S02]  /*2b40*/  FSEL R121, R121, RZ, P4 ;  /* 0x000000ff79797208 */ /* 0x000fe40002000000 */
[----:B------:R-:W-:-:S02]  /*2b50*/  F2FP.BF16.F32.PACK_AB R111, R111, R199 ;  /* 0x000000c76f6f723e */ /* 0x000fc400000010ff */
[----:B------:R-:W-:-:S04]  /*2b60*/  FSEL R108, R108, RZ, P3 ;  /* 0x000000ff6c6c7208 */ /* 0x000fc80001800000 */
[----:B------:R-:W-:Y:S01]  /*2b70*/  F2FP.BF16.F32.PACK_AB R108, R108, R121 ;  /* 0x000000796c6c723e */ /* 0x000fe200000010ff */
[----:B------:R-:W-:Y:S06]  /*2b80*/  BRA `(.L_x_7349) ;  /* 0x0000001000dc7947 */ /* 0x000fec0003800000 */
.L_x_7348:
[--C-:B------:R-:W-:Y:S01]  /*2b90*/  FFMA.FTZ R194, R194, UR23, R115.reuse ;  /* 0x00000017c2c27c23 */ /* 0x100fe20008010073 */
[C---:B-----5:R-:W-:Y:S01]  /*2ba0*/  LOP3.LUT P5, RZ, R120.reuse, 0xff, RZ, 0xc0, !PT ;  /* 0x000000ff78ff7812 */ /* 0x060fe200078ac0ff */
[----:B------:R-:W-:Y:S01]  /*2bb0*/  FFMA.FTZ R101, R195, UR23, R115 ;  /* 0x00000017c3657c23 */ /* 0x000fe20008010073 */
[----:B------:R-:W-:Y:S01]  /*2bc0*/  LOP3.LUT P4, RZ, R120, 0xff00, RZ, 0xc0, !PT ;  /* 0x0000ff0078ff7812 */ /* 0x000fe2000788c0ff */
[----:B------:R-:W-:Y:S01]  /*2bd0*/  FADD.FTZ R194, R203, -R194 ;  /* 0x800000c2cbc27221 */ /* 0x000fe20000010000 */
[----:B------:R-:W-:Y:S01]  /*2be0*/  CS2R R112, SRZ ;  /* 0x0000000000707805 */ /* 0x000fe2000001ff00 */
[----:B------:R-:W-:Y:S01]  /*2bf0*/  FADD.FTZ R101, R209, -R101 ;  /* 0x80000065d1657221 */ /* 0x000fe20000010000 */
[--C-:B------:R-:W-:Y:S01]  /*2c00*/  FFMA.FTZ R196, R196, UR23, R115.reuse ;  /* 0x00000017c4c47c23 */ /* 0x100fe20008010073 */
[----:B------:R-:W-:Y:S01]  /*2c10*/  FMUL.FTZ R100, R194, UR11 ;  /* 0x0000000bc2647c20 */ /* 0x000fe20008410000 */
[----:B------:R-:W-:Y:S01]  /*2c20*/  LOP3.LUT P6, RZ, R120, 0xff0000, RZ, 0xc0, !PT ;  /* 0x00ff000078ff7812 */ /* 0x000fe200078cc0ff */
[----:B------:R-:W-:Y:S01]  /*2c30*/  FMUL.FTZ R101, R101, UR11 ;  /* 0x0000000b65657c20 */ /* 0x000fe20008410000 */
[----:B------:R-:W-:Y:S01]  /*2c40*/  FADD.FTZ R196, R198, -R196 ;  /* 0x800000c4c6c47221 */ /* 0x000fe20000010000 */
[----:B------:R-:W-:Y:S01]  /*2c50*/  FMUL.FTZ R194, R100, UR10 ;  /* 0x0000000a64c27c20 */ /* 0x000fe20008410000 */
[----:B------:R-:W-:Y:S01]  /*2c60*/  LOP3.LUT P3, RZ, R120, 0xff000000, RZ, 0xc0, !PT ;  /* 0xff00000078ff7812 */ /* 0x000fe2000786c0ff */
[----:B------:R-:W-:Y:S01]  /*2c70*/  FFMA.FTZ R199, R199, UR23, R115 ;  /* 0x00000017c7c77c23 */ /* 0x000fe20008010073 */
[----:B------:R-:W-:Y:S01]  /*2c80*/  @P5 SHF.L.U32 R102, R108, 0x10, RZ ;  /* 0x000000106c665819 */ /* 0x000fe200000006ff */
[----:B------:R-:W-:Y:S01]  /*2c90*/  @P5 FMUL.FTZ R103, R194, UR7 ;  /* 0x00000007c2675c20 */ /* 0x000fe20008410000 */
[----:B------:R-:W-:Y:S01]  /*2ca0*/  LOP3.LUT P2, RZ, R121, 0xff, RZ, 0xc0, !PT ;  /* 0x000000ff79ff7812 */ /* 0x000fe2000784c0ff */
[----:B------:R-:W-:Y:S01]  /*2cb0*/  FADD.FTZ R199, R201, -R199 ;  /* 0x800000c7c9c77221 */ /* 0x000fe20000010000 */
[----:B------:R-:W-:Y:S01]  /*2cc0*/  MOV R114, RZ ;  /* 0x000000ff00727202 */ /* 0x000fe20000000f00 */
[----:B------:R-:W-:Y:S01]  /*2cd0*/  @P5 FMUL.FTZ R112, R102, R103 ;  /* 0x0000006766705220 */ /* 0x000fe20000410000 */
[----:B------:R-:W-:Y:S01]  /*2ce0*/  @P4 PRMT R102, R108, 0x7632, R102 ;  /* 0x000076326c664816 */ /* 0x000fe20000000066 */
[----:B------:R-:W-:Y:S01]  /*2cf0*/  FMUL.FTZ R108, R101, UR10 ;  /* 0x0000000a656c7c20 */ /* 0x000fe20008410000 */
[----:B------:R-:W-:Y:S01]  /*2d00*/  @P6 SHF.L.U32 R105, R109, 0x10, RZ ;  /* 0x000000106d696819 */ /* 0x000fe200000006ff */
[----:B------:R-:W-:Y:S01]  /*2d10*/  HFMA2 R178, -RZ, RZ, 0, 0 ;  /* 0x00000000ffb27431 */ /* 0x000fe200000001ff */
[----:B------:R-:W-:Y:S01]  /*2d20*/  @P4 SHF.L.U32 R102, R102, 0x10, RZ ;  /* 0x0000001066664819 */ /* 0x000fe200000006ff */
[----:B------:R-:W-:Y:S01]  /*2d30*/  @P4 FMUL.FTZ R103, R108, UR7 ;  /* 0x000000076c674c20 */ /* 0x000fe20008410000 */
[--C-:B------:R-:W-:Y:S01]  /*2d40*/  FFMA.FTZ R200, R200, UR23, R115.reuse ;  /* 0x00000017c8c87c23 */ /* 0x100fe20008010073 */
[----:B------:R-:W-:Y:S01]  /*2d50*/  FMUL.FTZ R194, R194, UR7 ;  /* 0x00000007c2c27c20 */ /* 0x000fe20008410000 */
[----:B------:R-:W-:Y:S01]  /*2d60*/  FMUL.FTZ R108, R108, UR7 ;  /* 0x000000076c6c7c20 */ /* 0x000fe20008410000 */
[----:B------:R-:W-:Y:S01]  /*2d70*/  @P4 FMUL.FTZ R113, R102, R103 ;  /* 0x0000006766714220 */ /* 0x000fe20000410000 */
[----:B------:R-:W-:Y:S01]  /*2d80*/  FMUL.FTZ R102, R196, UR11 ;  /* 0x0000000bc4667c20 */ /* 0x000fe20008410000 */
[----:B------:R-:W-:Y:S01]  /*2d90*/  FFMA.FTZ R103, R197, UR23, R115 ;  /* 0x00000017c5677c23 */ /* 0x000fe20008010073 */
[----:B------:R-:W-:Y:S01]  /*2da0*/  HFMA2 R196, -RZ, RZ, 0, 0 ;  /* 0x00000000ffc47431 */ /* 0x000fe200000001ff */
[----:B0-----:R-:W-:Y:S01]  /*2db0*/  @P2 SHF.L.U32 R179, R110, 0x10, RZ ;  /* 0x000000106eb32819 */ /* 0x001fe200000006ff */
[----:B------:R-:W-:Y:S01]  /*2dc0*/  FMUL.FTZ R104, R102, UR10 ;  /* 0x0000000a66687c20 */ /* 0x000fe20008410000 */
[----:B------:R-:W-:Y:S01]  /*2dd0*/  FADD.FTZ R103, R206, -R103 ;  /* 0x80000067ce677221 */ /* 0x000fe20000010000 */
[----:B------:R-:W-:Y:S01]  /*2de0*/  FADD.FTZ R202, R202, -R200 ;  /* 0x800000c8caca7221 */ /* 0x000fe20000010000 */
[----:B------:R-:W-:Y:S01]  /*2df0*/  FMUL.FTZ R194, R4, R194 ;  /* 0x000000c204c27220 */ /* 0x000fe20000410000 */
[----:B------:R-:W-:Y:S01]  /*2e00*/  @P6 FMUL.FTZ R106, R104, UR7 ;  /* 0x00000007686a6c20 */ /* 0x000fe20008410000 */
[----:B------:R-:W-:Y:S01]  /*2e10*/  FMUL.FTZ R103, R103, UR11 ;  /* 0x0000000b67677c20 */ /* 0x000fe20008410000 */
[----:B------:R-:W-:-:S02]  /*2e20*/  FMUL.FTZ R108, R5, R108 ;  /* 0x0000006c056c7220 */ /* 0x000fc40000410000 */
[----:B------:R-:W-:Y:S01]  /*2e30*/  @P6 FMUL.FTZ R196, R105, R106 ;  /* 0x0000006a69c46220 */ /* 0x000fe20000410000 */
[----:B------:R-:W-:Y:S01]  /*2e40*/  @P3 PRMT R105, R109, 0x7632, R105 ;  /* 0x000076326d693816 */ /* 0x000fe20000000069 */
[----:B------:R-:W-:Y:S01]  /*2e50*/  FMUL.FTZ R109, R104, UR7 ;  /* 0x00000007686d7c20 */ /* 0x000fe20008410000 */
[----:B------:R-:W-:Y:S01]  /*2e60*/  FMUL.FTZ R106, R103, UR10 ;  /* 0x0000000a676a7c20 */ /* 0x000fe20008410000 */
[----:B------:R-:W-:Y:S01]  /*2e70*/  FMUL.FTZ R104, R199, UR11 ;  /* 0x0000000bc7687c20 */ /* 0x000fe20008410000 */
[----:B------:R-:W-:Y:S01]  /*2e80*/  @P3 SHF.L.U32 R105, R105, 0x10, RZ ;  /* 0x0000001069693819 */ /* 0x000fe200000006ff */
[----:B------:R-:W-:Y:S01]  /*2e90*/  FMUL.FTZ R109, R6, R109 ;  /* 0x0000006d066d7220 */ /* 0x000fe20000410000 */
[C---:B------:R-:W-:Y:S01]  /*2ea0*/  @P3 FMUL.FTZ R107, R106.reuse, UR7 ;  /* 0x000000076a6b3c20 */ /* 0x040fe20008410000 */
[----:B------:R-:W-:Y:S01]  /*2eb0*/  FMUL.FTZ R106, R106, UR7 ;  /* 0x000000076a6a7c20 */ /* 0x000fe20008410000 */
[----:B------:R-:W-:Y:S02]  /*2ec0*/  FSEL R194, R194, RZ, P5 ;  /* 0x000000ffc2c27208 */ /* 0x000fe40002800000 */
[----:B------:R-:W-:Y:S01]  /*2ed0*/  FSEL R109, R109, RZ, P6 ;  /* 0x000000ff6d6d7208 */ /* 0x000fe20003000000 */
[----:B------:R-:W-:Y:S01]  /*2ee0*/  @P3 FMUL.FTZ R114, R105, R107 ;  /* 0x0000006b69723220 */ /* 0x000fe20000410000 */
[----:B------:R-:W-:Y:S01]  /*2ef0*/  LOP3.LUT P6, RZ, R121, 0xff00, RZ, 0xc0, !PT ;  /* 0x0000ff0079ff7812 */ /* 0x000fe200078cc0ff */
[----:B------:R-:W-:Y:S01]  /*2f00*/  FFMA.FTZ R105, R204, UR23, R115 ;  /* 0x00000017cc697c23 */ /* 0x000fe20008010073 */
[----:B------:R-:W-:Y:S01]  /*2f10*/  FMUL.FTZ R107, R104, UR10 ;  /* 0x0000000a686b7c20 */ /* 0x000fe20008410000 */
[----:B------:R-:W-:Y:S01]  /*2f20*/  FMUL.FTZ R106, R7, R106 ;  /* 0x0000006a076a7220 */ /* 0x000fe20000410000 */
[----:B------:R-:W-:Y:S01]  /*2f30*/  FSEL R108, R108, RZ, P4 ;  /* 0x000000ff6c6c7208 */ /* 0x000fe20002000000 */
[----:B------:R-:W-:Y:S01]  /*2f40*/  FADD.FTZ R105, R207, -R105 ;  /* 0x80000069cf697221 */ /* 0x000fe20000010000 */
[C---:B------:R-:W-:Y:S01]  /*2f50*/  @P2 FMUL.FTZ R195, R107.reuse, UR7 ;  /* 0x000000076bc32c20 */ /* 0x040fe20008410000 */
[----:B------:R-:W-:Y:S01]  /*2f60*/  FMUL.FTZ R107, R107, UR7 ;  /* 0x000000076b6b7c20 */ /* 0x000fe20008410000 */
[----:B------:R-:W-:Y:S01]  /*2f70*/  F2FP.BF16.F32.PACK_AB R108, R108, R194 ;  /* 0x000000c26c6c723e */ /* 0x000fe200000010ff */
[----:B------:R-:W-:Y:S01]  /*2f80*/  FMUL.FTZ R105, R105, UR11 ;  /* 0x0000000b69697c20 */ /* 0x000fe20008410000 */
[----:B------:R-:W-:Y:S01]  /*2f90*/  @P2 FMUL.FTZ R178, R179, R195 ;  /* 0x000000c3b3b22220 */ /* 0x000fe20000410000 */
[----:B------:R-:W-:Y:S01]  /*2fa0*/  FMUL.FTZ R107, R8, R107 ;  /* 0x0000006b086b7220 */ /* 0x000fe20000410000 */
[----:B------:R-:W-:-:S02]  /*2fb0*/  MOV R179, RZ ;  /* 0x000000ff00b37202 */ /* 0x000fc40000000f00 */
[----:B------:R-:W-:Y:S01]  /*2fc0*/  @P6 PRMT R195, R110, 0x7632, R195 ;  /* 0x000076326ec36816 */ /* 0x000fe200000000c3 */
[----:B------:R-:W-:Y:S01]  /*2fd0*/  FMUL.FTZ R110, R105, UR10 ;  /* 0x0000000a696e7c20 */ /* 0x000fe20008410000 */
[----:B------:R-:W-:Y:S01]  /*2fe0*/  FSEL R198, R107, RZ, P2 ;  /* 0x000000ff6bc67208 */ /* 0x000fe20001000000 */
[----:B------:R-:W-:Y:S01]  /*2ff0*/  FFMA.FTZ R107, R205, UR23, R115 ;  /* 0x00000017cd6b7c23 */ /* 0x000fe20008010073 */
[----:B------:R-:W-:Y:S01]  /*3000*/  @P6 SHF.L.U32 R195, R195, 0x10, RZ ;  /* 0x00000010c3c36819 */ /* 0x000fe200000006ff */
[----:B------:R-:W-:Y:S01]  /*3010*/  @P6 FMUL.FTZ R197, R110, UR7 ;  /* 0x000000076ec56c20 */ /* 0x000fe20008410000 */
[----:B------:R-:W-:Y:S01]  /*3020*/  ISETP.GE.U32.AND P2, PT, R120, RZ, PT ;  /* 0x000000ff7800720c */ /* 0x000fe20003f46070 */
[----:B------:R-:W-:Y:S01]  /*3030*/  FADD.FTZ R107, R208, -R107 ;  /* 0x8000006bd06b7221 */ /* 0x000fe20000010000 */
[----:B------:R-:W-:Y:S01]  /*3040*/  FMUL.FTZ R110, R110, UR7 ;  /* 0x000000076e6e7c20 */ /* 0x000fe20008410000 */
[----:B------:R-:W-:Y:S01]  /*3050*/  @P6 FMUL.FTZ R179, R195, R197 ;  /* 0x000000c5c3b36220 */ /* 0x000fe20000410000 */
[----:B------:R-:W-:Y:S01]  /*3060*/  FSEL R197, R106, RZ, P3 ;  /* 0x000000ff6ac57208 */ /* 0x000fe20001800000 */
[----:B------:R-:W-:Y:S01]  /*3070*/  FMUL.FTZ R106, R202, UR11 ;  /* 0x0000000bca6a7c20 */ /* 0x000fe20008410000 */
[----:B------:R-:W-:Y:S01]  /*3080*/  LOP3.LUT P3, RZ, R121, 0xff0000, RZ, 0xc0, !PT ;  /* 0x00ff000079ff7812 */ /* 0x000fe2000786c0ff */
[----:B------:R-:W-:Y:S01]  /*3090*/  FMUL.FTZ R107, R107, UR11 ;  /* 0x0000000b6b6b7c20 */ /* 0x000fe20008410000 */
[----:B------:R-:W-:Y:S01]  /*30a0*/  ISETP.GE.U32.AND.EX P2, PT, R121, 0x1000000, PT, P2 ;  /* 0x010000007900780c */ /* 0x000fe20003f46120 */
[----:B------:R-:W-:Y:S01]  /*30b0*/  FMUL.FTZ R121, R106, UR10 ;  /* 0x0000000a6a797c20 */ /* 0x000fe20008410000 */
[----:B------:R-:W-:-:S02]  /*30c0*/  HFMA2 R195, -RZ, RZ, 0, 0 ;  /* 0x00000000ffc37431 */ /* 0x000fc400000001ff */
[----:B------:R-:W-:Y:S01]  /*30d0*/  FMUL.FTZ R110, R9, R110 ;  /* 0x0000006e096e7220 */ /* 0x000fe20000410000 */
[----:B------:R-:W-:-:S04]  /*30e0*/  F2FP.BF16.F32.PACK_AB R109, R197, R109 ;  /* 0x0000006dc56d723e */ /* 0x000fc800000010ff */
[----:B------:R-:W-:Y:S02]  /*30f0*/  FSEL R110, R110, RZ, P6 ;  /* 0x000000ff6e6e7208 */ /* 0x000fe40003000000 */
[----:B------:R-:W-:Y:S01]  /*3100*/  @P3 SHF.L.U32 R120, R111, 0x10, RZ ;  /* 0x000000106f783819 */ /* 0x000fe200000006ff */
[C---:B------:R-:W-:Y:S01]  /*3110*/  @P3 FMUL.FTZ R199, R121.reuse, UR7 ;  /* 0x0000000779c73c20 */ /* 0x040fe20008410000 */
[----:B------:R-:W-:Y:S01]  /*3120*/  FMUL.FTZ R121, R121, UR7 ;  /* 0x0000000779797c20 */ /* 0x000fe20008410000 */
[----:B------:R-:W-:Y:S02]  /*3130*/  F2FP.BF16.F32.PACK_AB R110, R110, R198 ;  /* 0x000000c66e6e723e */ /* 0x000fe400000010ff */
[----:B------:R-:W-:Y:S01]  /*3140*/  @P3 FMUL.FTZ R195, R120, R199 ;  /* 0x000000c778c33220 */ /* 0x000fe20000410000 */
[----:B------:R-:W-:Y:S01]  /*3150*/  @P2 PRMT R199, R111, 0x7632, R199 ;  /* 0x000076326fc72816 */ /* 0x000fe200000000c7 */
[----:B------:R-:W-:Y:S01]  /*3160*/  FMUL.FTZ R111, R107, UR10 ;  /* 0x0000000a6b6f7c20 */ /* 0x000fe20008410000 */
[----:B------:R-:W-:Y:S01]  /*3170*/  FMUL.FTZ R121, R10, R121 ;  /* 0x000000790a797220 */ /* 0x000fe20000410000 */
[----:B------:R-:W-:-:S02]  /*3180*/  MOV R120, RZ ;  /* 0x000000ff00787202 */ /* 0x000fc40000000f00 */
[C---:B------:R-:W-:Y:S01]  /*3190*/  @P2 FMUL.FTZ R200, R111.reuse, UR7 ;  /* 0x000000076fc82c20 */ /* 0x040fe20008410000 */
[----:B------:R-:W-:Y:S01]  /*31a0*/  FMUL.FTZ R111, R111, UR7 ;  /* 0x000000076f6f7c20 */ /* 0x000fe20008410000 */
[----:B------:R-:W-:Y:S02]  /*31b0*/  @P2 SHF.L.U32 R199, R199, 0x10, RZ ;  /* 0x00000010c7c72819 */ /* 0x000fe400000006ff */
[----:B------:R-:W-:Y:S01]  /*31c0*/  FSEL R121, R121, RZ, P3 ;  /* 0x000000ff79797208 */ /* 0x000fe20001800000 */
[----:B------:R-:W-:Y:S02]  /*31d0*/  FMUL.FTZ R111, R11, R111 ;  /* 0x0000006f0b6f7220 */ /* 0x000fe40000410000 */
[----:B------:R-:W-:-:S03]  /*31e0*/  @P2 FMUL.FTZ R120, R199, R200 ;  /* 0x000000c8c7782220 */ /* 0x000fc60000410000 */
[----:B------:R-:W-:-:S04]  /*31f0*/  FSEL R111, R111, RZ, P2 ;  /* 0x000000ff6f6f7208 */ /* 0x000fc80001000000 */
[----:B------:R-:W-:Y:S01]  /*3200*/  F2FP.BF16.F32.PACK_AB R111, R111, R121 ;  /* 0x000000796f6f723e */ /* 0x000fe200000010ff */
[----:B------:R-:W-:Y:S06]  /*3210*/  BRA `(.L_x_7349) ;  /* 0x0000000c00387947 */ /* 0x000fec0003800000 */
.L_x_7347:
        /* <DEDUP_REMOVED lines=13> */
[----:B------:R-:W-:Y:S01]  /*32f0*/  FFMA.FTZ R196, R196, UR11, R70 ;  /* 0x0000000bc4c47c23 */ /* 0x000fe20008010046 */
[C---:B------:R-:W-:Y:S01]  /*3300*/  LOP3.LUT P2, RZ, R121.reuse, 0xff, RZ, 0xc0, !PT ;  /* 0x000000ff79ff7812 */ /* 0x040fe2000784c0ff */
[----:B------:R-:W-:Y:S01]  /*3310*/  FFMA.FTZ R206, R206, UR11, R71 ;  /* 0x0000000bcece7c23 */ /* 0x000fe20008010047 */
        /* <DEDUP_REMOVED lines=8> */
[----:B------:R-:W-:Y:S01]  /*33a0*/  FFMA.FTZ R200, R200, UR23, R115 ;  /* 0x00000017c8c87c23 */ /* 0x000fe20008010073 */
[----:B------:R-:W-:Y:S01]  /*33b0*/  @P6 FMUL.FTZ R196, R112, R197 ;  /* 0x000000c570c46220 */ /* 0x000fe20000410000 */
[----:B------:R-:W-:Y:S01]  /*33c0*/  @P5 PRMT R112, R109, 0x7632, R112 ;  /* 0x000076326d705816 */ /* 0x000fe20000000070 */
[----:B------:R-:W-:Y:S01]  /*33d0*/  FMUL.FTZ R109, R206, UR10 ;  /* 0x0000000ace6d7c20 */ /* 0x000fe20008410000 */
[----:B------:R-:W-:Y:S01]  /*33e0*/  @P2 SHF.L.U32 R113, R110, 0x10, RZ ;  /* 0x000000106e712819 */ /* 0x000fe200000006ff */
[----:B------:R-:W-:Y:S01]  /*33f0*/  FFMA.FTZ R207, R207, UR11, R73 ;  /* 0x0000000bcfcf7c23 */ /* 0x000fe20008010049 */
[----:B------:R-:W-:Y:S01]  /*3400*/  @P5 SHF.L.U32 R112, R112, 0x10, RZ ;  /* 0x0000001070705819 */ /* 0x000fe200000006ff */
[----:B------:R-:W-:Y:S01]  /*3410*/  FMUL.FTZ R109, R109, UR7 ;  /* 0x000000076d6d7c20 */ /* 0x000fe20008410000 */
[----:B------:R-:W-:Y:S01]  /*3420*/  LOP3.LUT P3, RZ, R121, 0xff0000, RZ, 0xc0, !PT ;  /* 0x00ff000079ff7812 */ /* 0x000fe2000786c0ff */
[----:B------:R-:W-:Y:S01]  /*3430*/  FADD.FTZ R200, R202, -R200 ;  /* 0x800000c8cac87221 */ /* 0x000fe20000010000 */
[----:B------:R-:W-:Y:S01]  /*3440*/  FFMA.FTZ R195, R195, UR23, R115 ;  /* 0x00000017c3c37c23 */ /* 0x000fe20008010073 */
[----:B------:R-:W-:Y:S01]  /*3450*/  @P5 FMUL.FTZ R114, R112, R109 ;  /* 0x0000006d70725220 */ /* 0x000fe20000410000 */
[----:B------:R-:W-:Y:S01]  /*3460*/  FADD.FTZ R112, R201, -R199 ;  /* 0x800000c7c9707221 */ /* 0x000fe20000010000 */
[----:B------:R-:W-:Y:S01]  /*3470*/  FFMA.FTZ R200, R200, UR11, R74 ;  /* 0x0000000bc8c87c23 */ /* 0x000fe2000801004a */
[----:B------:R-:W-:Y:S01]  /*3480*/  FADD.FTZ R209, R209, -R195 ;  /* 0x800000c3d1d17221 */ /* 0x000fe20000010000 */
[----:B------:R-:W-:-:S02]  /*3490*/  HFMA2 R195, -RZ, RZ, 0, 0 ;  /* 0x00000000ffc37431 */ /* 0x000fc400000001ff */
[----:B------:R-:W-:Y:S01]  /*34a0*/  FFMA.FTZ R112, R112, UR11, R72 ;  /* 0x0000000b70707c23 */ /* 0x000fe20008010048 */
[----:B------:R-:W-:Y:S01]  /*34b0*/  FFMA.FTZ R205, R205, UR23, R115 ;  /* 0x00000017cdcd7c23 */ /* 0x000fe20008010073 */
[----:B------:R-:W-:Y:S01]  /*34c0*/  FFMA.FTZ R209, R209, UR11, R69 ;  /* 0x0000000bd1d17c23 */ /* 0x000fe20008010045 */
[----:B------:R-:W-:Y:S01]  /*34d0*/  FMUL.FTZ R197, R6, R197 ;  /* 0x000000c506c57220 */ /* 0x000fe20000410000 */
[----:B------:R-:W-:Y:S01]  /*34e0*/  FMUL.FTZ R112, R112, UR10 ;  /* 0x0000000a70707c20 */ /* 0x000fe20008410000 */
[----:B------:R-:W-:Y:S01]  /*34f0*/  @P3 SHF.L.U32 R198, R111, 0x10, RZ ;  /* 0x000000106fc63819 */ /* 0x000fe200000006ff */
[----:B------:R-:W-:Y:S01]  /*3500*/  FADD.FTZ R205, R208, -R205 ;  /* 0x800000cdd0cd7221 */ /* 0x000fe20000010000 */
[----:B------:R-:W-:Y:S01]  /*3510*/  FMUL.FTZ R209, R209, UR10 ;  /* 0x0000000ad1d17c20 */ /* 0x000fe20008410000 */
[----:B------:R-:W-:Y:S01]  /*3520*/  FMUL.FTZ R112, R112, UR7 ;  /* 0x0000000770707c20 */ /* 0x000fe20008410000 */
[----:B------:R-:W-:Y:S01]  /*3530*/  FMUL.FTZ R109, R7, R109 ;  /* 0x0000006d076d7220 */ /* 0x000fe20000410000 */
[----:B------:R-:W-:Y:S01]  /*3540*/  FFMA.FTZ R205, R205, UR11, R75 ;  /* 0x0000000bcdcd7c23 */ /* 0x000fe2000801004b */
        /* <DEDUP_REMOVED lines=8> */
[-C--:B------:R-:W-:Y:S01]  /*35d0*/  @P4 FMUL.FTZ R179, R113, R110.reuse ;  /* 0x0000006e71b34220 */ /* 0x080fe20000410000 */
[----:B------:R-:W-:Y:S01]  /*35e0*/  FMUL.FTZ R113, R200, UR10 ;  /* 0x0000000ac8717c20 */ /* 0x000fe20008410000 */
[----:B------:R-:W-:-:S03]  /*35f0*/  FMUL.FTZ R110, R9, R110 ;  /* 0x0000006e096e7220 */ /* 0x000fc60000410000 */
[----:B------:R-:W-:Y:S02]  /*3600*/  FMUL.FTZ R113, R113, UR7 ;  /* 0x0000000771717c20 */ /* 0x000fe40008410000 */
[----:B------:R-:W-:Y:S02]  /*3610*/  FSEL R110, R110, RZ, P4 ;  /* 0x000000ff6e6e7208 */ /* 0x000fe40002000000 */
[-C--:B------:R-:W-:Y:S01]  /*3620*/  @P3 FMUL.FTZ R195, R198, R113.reuse ;  /* 0x00000071c6c33220 */ /* 0x080fe20000410000 */
        /* <DEDUP_REMOVED lines=9> */
[----:B------:R-:W-:Y:S01]  /*36c0*/  FFMA.FTZ R112, R112, UR11, R68 ;  /* 0x0000000b70707c23 */ /* 0x000fe20008010044 */
        /* <DEDUP_REMOVED lines=10> */
[-C--:B------:R-:W-:Y:S01]  /*3770*/  @P2 FMUL.FTZ R120, R113, R111.reuse ;  /* 0x0000006f71782220 */ /* 0x080fe20000410000 */
[C---:B------:R-:W-:Y:S01]  /*3780*/  @P4 SHF.L.U32 R113, R108.reuse, 0x10, RZ ;  /* 0x000000106c714819 */ /* 0x040fe200000006ff */
[----:B------:R-:W-:Y:S01]  /*3790*/  FMUL.FTZ R111, R11, R111 ;  /* 0x0000006f0b6f7220 */ /* 0x000fe20000410000 */
[----:B------:R-:W-:-:S03]  /*37a0*/  @P3 PRMT R108, R108, 0x7632, R108 ;  /* 0x000076326c6c3816 */ /* 0x000fc6000000006c */
[-C--:B------:R-:W-:Y:S01]  /*37b0*/  @P4 FMUL.FTZ R112, R113, R121.reuse ;  /* 0x0000007971704220 */ /* 0x080fe20000410000 */
[----:B------:R-:W-:Y:S01]  /*37c0*/  @P3 SHF.L.U32 R194, R108, 0x10, RZ ;  /* 0x000000106cc23819 */ /* 0x000fe200000006ff */
[----:B------:R-:W-:Y:S01]  /*37d0*/  FMUL.FTZ R108, R209, UR7 ;  /* 0x00000007d16c7c20 */ /* 0x000fe20008410000 */
[----:B------:R-:W-:Y:S01]  /*37e0*/  MOV R113, RZ ;  /* 0x000000ff00717202 */ /* 0x000fe20000000f00 */
[----:B------:R-:W-:Y:S01]  /*37f0*/  FMUL.FTZ R121, R4, R121 ;  /* 0x0000007904797220 */ /* 0x000fe20000410000 */
[----:B------:R-:W-:Y:S01]  /*3800*/  FSEL R111, R111, RZ, P2 ;  /* 0x000000ff6f6f7208 */ /* 0x000fe20001000000 */
[-C--:B------:R-:W-:Y:S01]  /*3810*/  @P3 FMUL.FTZ R113, R194, R108.reuse ;  /* 0x0000006cc2713220 */ /* 0x080fe20000410000 */
[----:B------:R-:W-:Y:S02]  /*3820*/  FMUL.FTZ R108, R5, R108 ;  /* 0x0000006c056c7220 */ /* 0x000fe40000410000 */
[----:B------:R-:W-:Y:S02]  /*3830*/  FSEL R121, R121, RZ, P4 ;  /* 0x000000ff79797208 */ /* 0x000fe40002000000 */
[----:B------:R-:W-:-:S02]  /*3840*/  F2FP.BF16.F32.PACK_AB R111, R111, R199 ;  /* 0x000000c76f6f723e */ /* 0x000fc400000010ff */
[----:B------:R-:W-:-:S04]  /*3850*/  FSEL R108, R108, RZ, P3 ;  /* 0x000000ff6c6c7208 */ /* 0x000fc80001800000 */
[----:B------:R-:W-:Y:S01]  /*3860*/  F2FP.BF16.F32.PACK_AB R108, R108, R121 ;  /* 0x000000796c6c723e */ /* 0x000fe200000010ff */
[----:B------:R-:W-:Y:S06]  /*3870*/  BRA `(.L_x_7349) ;  /* 0x0000000400a07947 */ /* 0x000fec0003800000 */
.L_x_7350:
[--C-:B------:R-:W-:Y:S01]  /*3880*/  FFMA.FTZ R194, R194, UR23, R115.reuse ;  /* 0x00000017c2c27c23 */ /* 0x100fe20008010073 */
[C---:B-----5:R-:W-:Y:S01]  /*3890*/  LOP3.LUT P5, RZ, R120.reuse, 0xff, RZ, 0xc0, !PT ;  /* 0x000000ff78ff7812 */ /* 0x060fe200078ac0ff */
[----:B------:R-:W-:Y:S01]  /*38a0*/  FFMA.FTZ R101, R195, UR23, R115 ;  /* 0x00000017c3657c23 */ /* 0x000fe20008010073 */
[----:B------:R-:W-:Y:S01]  /*38b0*/  LOP3.LUT P4, RZ, R120, 0xff00, RZ, 0xc0, !PT ;  /* 0x0000ff0078ff7812 */ /* 0x000fe2000788c0ff */
[----:B------:R-:W-:Y:S01]  /*38c0*/  FADD.FTZ R194, R203, -R194 ;  /* 0x800000c2cbc27221 */ /* 0x000fe20000010000 */
[----:B------:R-:W-:Y:S01]  /*38d0*/  CS2R R112, SRZ ;  /* 0x0000000000707805 */ /* 0x000fe2000001ff00 */
[----:B------:R-:W-:Y:S01]  /*38e0*/  FADD.FTZ R101, R209, -R101 ;  /* 0x80000065d1657221 */ /* 0x000fe20000010000 */
[----:B------:R-:W-:Y:S01]  /*38f0*/  FFMA.FTZ R196, R196, UR23, R115 ;  /* 0x00000017c4c47c23 */ /* 0x000fe20008010073 */
[----:B------:R-:W-:Y:S01]  /*3900*/  FFMA.FTZ R100, R194, UR11, R68 ;  /* 0x0000000bc2647c23 */ /* 0x000fe20008010044 */
[----:B------:R-:W-:Y:S01]  /*3910*/  LOP3.LUT P6, RZ, R120, 0xff0000, RZ, 0xc0, !PT ;  /* 0x00ff000078ff7812 */ /* 0x000fe200078cc0ff */
[----:B------:R-:W-:Y:S01]  /*3920*/  FFMA.FTZ R101, R101, UR11, R69 ;  /* 0x0000000b65657c23 */ /* 0x000fe20008010045 */
        /* <DEDUP_REMOVED lines=20> */
[----:B------:R-:W-:Y:S01]  /*3a70*/  FFMA.FTZ R102, R196, UR11, R70 ;  /* 0x0000000bc4667c23 */ /* 0x000fe20008010046 */
        /* <DEDUP_REMOVED lines=8> */
[----:B------:R-:W-:Y:S01]  /*3b00*/  FFMA.FTZ R103, R103, UR11, R71 ;  /* 0x0000000b67677c23 */ /* 0x000fe20008010047 */
[----:B------:R-:W-:-:S02]  /*3b10*/  FMUL.FTZ R108, R5, R108 ;  /* 0x0000006c056c7220 */ /* 0x000fc40000410000 */
[----:B------:R-:W-:Y:S01]  /*3b20*/  @P6 FMUL.FTZ R196, R105, R106 ;  /* 0x0000006a69c46220 */ /* 0x000fe20000410000 */
[----:B------:R-:W-:Y:S01]  /*3b30*/  @P3 PRMT R105, R109, 0x7632, R105 ;  /* 0x000076326d693816 */ /* 0x000fe20000000069 */
[----:B------:R-:W-:Y:S01]  /*3b40*/  FMUL.FTZ R109, R104, UR7 ;  /* 0x00000007686d7c20 */ /* 0x000fe20008410000 */
[----:B------:R-:W-:Y:S01]  /*3b50*/  FMUL.FTZ R106, R103, UR10 ;  /* 0x0000000a676a7c20 */ /* 0x000fe20008410000 */
[----:B------:R-:W-:Y:S01]  /*3b60*/  FFMA.FTZ R104, R199, UR11, R72 ;  /* 0x0000000bc7687c23 */ /* 0x000fe20008010048 */
        /* <DEDUP_REMOVED lines=16> */
[----:B------:R-:W-:Y:S01]  /*3c70*/  FFMA.FTZ R105, R105, UR11, R73 ;  /* 0x0000000b69697c23 */ /* 0x000fe20008010049 */
        /* <DEDUP_REMOVED lines=14> */
[----:B------:R-:W-:Y:S01]  /*3d60*/  FFMA.FTZ R106, R202, UR11, R74 ;  /* 0x0000000bca6a7c23 */ /* 0x000fe2000801004a */
[----:B------:R-:W-:Y:S01]  /*3d70*/  LOP3.LUT P3, RZ, R121, 0xff0000, RZ, 0xc0, !PT ;  /* 0x00ff000079ff7812 */ /* 0x000fe2000786c0ff */
[----:B------:R-:W-:Y:S01]  /*3d80*/  FFMA.FTZ R107, R107, UR11, R75 ;  /* 0x0000000b6b6b7c23 */ /* 0x000fe2000801004b */
        /* <DEDUP_REMOVED lines=22> */
[----:B------:R-:W-:-:S07]  /*3ef0*/  F2FP.BF16.F32.PACK_AB R111, R111, R121 ;  /* 0x000000796f6f723e */ /* 0x000fce00000010ff */
.L_x_7349:
[----:B------:R-:W2:Y:S04]  /*3f00*/  LDL.LU R203, [R1+0x2c] ;  /* 0x00002c0001cb7983 */ /* 0x000ea80000300800 */
[----:B------:R-:W3:Y:S04]  /*3f10*/  LDL.LU R202, [R1+0x28] ;  /* 0x0000280001ca7983 */ /* 0x000ee80000300800 */
[----:B------:R-:W4:Y:S04]  /*3f20*/  LDL.LU R201, [R1+0x24] ;  /* 0x0000240001c97983 */ /* 0x000f280000300800 */
[----:B------:R-:W4:Y:S04]  /*3f30*/  LDL.LU R200, [R1+0x20] ;  /* 0x0000200001c87983 */ /* 0x000f280000300800 */
[----:B------:R-:W4:Y:S04]  /*3f40*/  LDL.LU R199, [R1+0x1c] ;  /* 0x00001c0001c77983 */ /* 0x000f280000300800 */
[----:B------:R-:W4:Y:S04]  /*3f50*/  LDL.LU R198, [R1+0x18] ;  /* 0x0000180001c67983 */ /* 0x000f280000300800 */
[----:B------:R-:W4:Y:S04]  /*3f60*/  LDL.LU R197, [R1+0x14] ;  /* 0x0000140001c57983 */ /* 0x000f280000300800 */
[----:B------:R-:W4:Y:S01]  /*3f70*/  LDL.LU R194, [R1+0x10] ;  /* 0x0000100001c27983 */ /* 0x000f220000300800 */
[----:B------:R-:W-:-:S04]  /*3f80*/  ISETP.NE.U32.AND P2, PT, RZ, UR4, PT ;  /* 0x00000004ff007c0c */ /* 0x000fc8000bf45070 */
[----:B------:R-:W-:Y:S01]  /*3f90*/  ISETP.NE.AND.EX P2, PT, RZ, UR5, PT, P2 ;  /* 0x00000005ff007c0c */ /* 0x000fe2000bf45320 */
[----:B--2---:R-:W-:Y:S01]  /*3fa0*/  FADD.FTZ R203, R120, R203 ;  /* 0x000000cb78cb7221 */ /* 0x004fe20000010000 */
[----:B---3--:R-:W-:Y:S01]  /*3fb0*/  FADD.FTZ R202, R195, R202 ;  /* 0x000000cac3ca7221 */ /* 0x008fe20000010000 */
[----:B----4-:R-:W-:Y:S01]  /*3fc0*/  FADD.FTZ R201, R179, R201 ;  /* 0x000000c9b3c97221 */ /* 0x010fe20000010000 */
[----:B------:R-:W-:Y:S01]  /*3fd0*/  FADD.FTZ R200, R178, R200 ;  /* 0x000000c8b2c87221 */ /* 0x000fe20000010000 */
[----:B------:R-:W-:Y:S01]  /*3fe0*/  FADD.FTZ R199, R114, R199 ;  /* 0x000000c772c77221 */ /* 0x000fe20000010000 */
[----:B------:R-:W-:Y:S01]  /*3ff0*/  FADD.FTZ R198, R196, R198 ;  /* 0x000000c6c4c67221 */ /* 0x000fe20000010000 */
[----:B------:R-:W-:Y:S01]  /*4000*/  FADD.FTZ R197, R113, R197 ;  /* 0x000000c571c57221 */ /* 0x000fe20000010000 */
[----:B------:R-:W-:-:S05]  /*4010*/  FADD.FTZ R194, R112, R194 ;  /* 0x000000c270c27221 */ /* 0x000fca0000010000 */
[----:B------:R-:W0:Y:S01]  /*4020*/  @P2 LDC.64 R112, c[0x0][0x478] ;  /* 0x00011e00ff702b82 */ /* 0x000e220000000a00 */
[----:B------:R-:W-:Y:S04]  /*4030*/  STL [R1+0x10], R194 ;  /* 0x000010c201007387 */ /* 0x000fe80000100800 */
[----:B------:R-:W-:Y:S04]  /*4040*/  STL [R1+0x14], R197 ;  /* 0x000014c501007387 */ /* 0x000fe80000100800 */
[----:B------:R-:W-:Y:S04]  /*4050*/  STL [R1+0x18], R198 ;  /* 0x000018c601007387 */ /* 0x000fe80000100800 */
[----:B------:R-:W-:Y:S01]  /*4060*/  STL [R1+0x1c], R199 ;  /* 0x00001cc701007387 */ /* 0x000fe20000100800 */
[----:B0-----:R-:W-:-:S03]  /*4070*/  @P2 IMAD.WIDE.U32 R112, R177, 0x20, R112 ;  /* 0x00000020b1702825 */ /* 0x001fc600078e0070 */
[----:B------:R-:W-:Y:S04]  /*4080*/  STL [R1+0x20], R200 ;  /* 0x000020c801007387 */ /* 0x000fe80000100800 */
[----:B------:R-:W-:Y:S04]  /*4090*/  @P2 STG.E.128 desc[UR16][R112.64], R100 ;  /* 0x0000006470002986 */ /* 0x000fe8000c101d10 */
[----:B------:R0:W-:Y:S04]  /*40a0*/  @P2 STG.E.128 desc[UR16][R112.64+0x10], R104 ;  /* 0x0000106870002986 */ /* 0x0001e8000c101d10 */
[----:B------:R-:W-:Y:S04]  /*40b0*/  STL [R1+0x24], R201 ;  /* 0x000024c901007387 */ /* 0x000fe80000100800 */
[----:B------:R-:W-:Y:S04]  /*40c0*/  STL [R1+0x28], R202 ;  /* 0x000028ca01007387 */ /* 0x000fe80000100800 */
[----:B------:R-:W-:Y:S01]  /*40d0*/  STL [R1+0x2c], R203 ;  /* 0x00002ccb01007387 */ /* 0x000fe20000100800 */
[----:B0-----:R-:W-:-:S05]  /*40e0*/  MOV R112, 0x10 ;  /* 0x0000001000707802 */ /* 0x001fca0000000f00 */
[----:B------:R-:W-:-:S05]  /*40f0*/  IMAD.WIDE.U32 R112, R177, R112, UR26 ;  /* 0x0000001ab1707e25 */ /* 0x000fca000f8e0070 */
[----:B------:R0:W-:Y:S02]  /*4100*/  STG.E.128 desc[UR16][R112.64], R108 ;  /* 0x0000006c70007986 */ /* 0x0001e4000c101d10 */
[----:B0-----:R-:W-:-:S05]  /*4110*/  MOV R108, 0x10 ;  /* 0x00000010006c7802 */ /* 0x001fca0000000f00 */
[----:B------:R-:W-:-:S06]  /*4120*/  IMAD.WIDE.U32 R108, R176, R108, UR24 ;  /* 0x00000018b06c7e25 */ /* 0x000fcc000f8e006c */
[----:B------:R-:W5:Y:S01]  /*4130*/  LDG.E.128 R108, desc[UR16][R108.64] ;  /* 0x000000106c6c7981 */ /* 0x000f62000c1e1d00 */
[----:B------:R-:W-:Y:S05]  /*4140*/  @!P1 BRA `(.L_x_7351) ;  /* 0x0000000c00149947 */ /* 0x000fea0003800000 */
[----:B------:R-:W-:Y:S05]  /*4150*/  @!P2 BRA `(.L_x_7352) ;  /* 0x000000040088a947 */ /* 0x000fea0003800000 */
        /* <DEDUP_REMOVED lines=15> */
[C---:B-----5:R-:W-:Y:S01]  /*4250*/  @P3 SHF.L.U32 R100, R109.reuse, 0x10, RZ ;  /* 0x000000106d643819 */ /* 0x060fe200000006ff */
[----:B------:R-:W-:Y:S01]  /*4260*/  FMUL.FTZ R106, R106, UR7 ;  /* 0x000000076a6a7c20 */ /* 0x000fe20008410000 */
[----:B------:R-:W-:Y:S01]  /*4270*/  @P4 PRMT R104, R109, 0x7632, R104 ;  /* 0x000076326d684816 */ /* 0x000fe20000000068 */
[----:B------:R-:W-:Y:S01]  /*4280*/  FADD.FTZ R105, R192, -R105 ;  /* 0x80000069c0697221 */ /* 0x000fe20000010000 */
[----:B------:R-:W-:-:S02]  /*4290*/  HFMA2 R114, -RZ, RZ, 0, 0 ;  /* 0x00000000ff727431 */ /* 0x000fc400000001ff */
[----:B------:R-:W-:Y:S01]  /*42a0*/  @P3 FMUL.FTZ R112, R100, R106 ;  /* 0x0000006a64703220 */ /* 0x000fe20000410000 */
[----:B------:R-:W-:Y:S01]  /*42b0*/  FMUL.FTZ R100, R103, UR10 ;  /* 0x0000000a67647c20 */ /* 0x000fe20008410000 */
[----:B------:R-:W-:Y:S01]  /*42c0*/  @P4 SHF.L.U32 R104, R104, 0x10, RZ ;  /* 0x0000001068684819 */ /* 0x000fe200000006ff */
[----:B------:R-:W-:Y:S01]  /*42d0*/  FFMA.FTZ R105, R105, UR11, R81 ;  /* 0x0000000b69697c23 */ /* 0x000fe20008010051 */
[----:B------:R-:W-:Y:S01]  /*42e0*/  @P6 SHF.L.U32 R109, R110, 0x10, RZ ;  /* 0x000000106e6d6819 */ /* 0x000fe200000006ff */
[----:B------:R-:W-:Y:S01]  /*42f0*/  FMUL.FTZ R100, R100, UR7 ;  /* 0x0000000764647c20 */ /* 0x000fe20008410000 */
[----:B------:R-:W-:Y:S02]  /*4300*/  @P5 PRMT R110, R110, 0x7632, R110 ;  /* 0x000076326e6e5816 */ /* 0x000fe4000000006e */
[----:B------:R-:W-:Y:S01]  /*4310*/  CS2R R120, SRZ ;  /* 0x0000000000787805 */ /* 0x000fe2000001ff00 */
[--C-:B------:R-:W-:Y:S01]  /*4320*/  FFMA.FTZ R186, R186, UR23, R115.reuse ;  /* 0x00000017baba7c23 */ /* 0x100fe20008010073 */
[----:B------:R-:W-:Y:S01]  /*4330*/  @P4 FMUL.FTZ R113, R104, R100 ;  /* 0x0000006468714220 */ /* 0x000fe20000410000 */
[----:B------:R-:W-:Y:S01]  /*4340*/  FFMA.FTZ R104, R183, UR11, R80 ;  /* 0x0000000bb7687c23 */ /* 0x000fe20008010050 */
[----:B------:R-:W-:Y:S01]  /*4350*/  @P5 SHF.L.U32 R110, R110, 0x10, RZ ;  /* 0x000000106e6e5819 */ /* 0x000fe200000006ff */
[----:B------:R-:W-:Y:S01]  /*4360*/  FMUL.FTZ R106, R14, R106 ;  /* 0x0000006a0e6a7220 */ /* 0x000fe20000410000 */
[--C-:B------:R-:W-:Y:S01]  /*4370*/  FFMA.FTZ R101, R155, UR23, R115.reuse ;  /* 0x000000179b657c23 */ /* 0x100fe20008010073 */
[----:B------:R-:W-:Y:S01]  /*4380*/  FMUL.FTZ R107, R104, UR10 ;  /* 0x0000000a686b7c20 */ /* 0x000fe20008410000 */
[----:B------:R-:W-:Y:S01]  /*4390*/  FADD.FTZ R187, R187, -R186 ;  /* 0x800000babbbb7221 */ /* 0x000fe20000010000 */
[--C-:B------:R-:W-:Y:S01]  /*43a0*/  FFMA.FTZ R189, R189, UR23, R115.reuse ;  /* 0x00000017bdbd7c23 */ /* 0x100fe20008010073 */
[----:B------:R-:W-:Y:S01]  /*43b0*/  FFMA.FTZ R154, R154, UR23, R115 ;  /* 0x000000179a9a7c23 */ /* 0x000fe20008010073 */
[----:B------:R-:W-:Y:S01]  /*43c0*/  FMUL.FTZ R107, R107, UR7 ;  /* 0x000000076b6b7c20 */ /* 0x000fe20008410000 */
[----:B------:R-:W-:Y:S01]  /*43d0*/  FMUL.FTZ R100, R15, R100 ;  /* 0x000000640f647220 */ /* 0x000fe20000410000 */
[----:B------:R-:W-:Y:S01]  /*43e0*/  FADD.FTZ R193, R193, -R189 ;  /* 0x800000bdc1c17221 */ /* 0x000fe20000010000 */
[----:B------:R-:W-:Y:S01]  /*43f0*/  FADD.FTZ R154, R182, -R154 ;  /* 0x8000009ab69a7221 */ /* 0x000fe20000010000 */
[----:B------:R-:W-:Y:S01]  /*4400*/  @P6 FMUL.FTZ R114, R109, R107 ;  /* 0x0000006b6d726220 */ /* 0x000fe20000410000 */
[----:B------:R-:W-:Y:S01]  /*4410*/  FMUL.FTZ R109, R105, UR10 ;  /* 0x0000000a696d7c20 */ /* 0x000fe20008410000 */
[----:B------:R-:W-:-:S03]  /*4420*/  FADD.FTZ R101, R190, -R101 ;  /* 0x80000065be657221 */ /* 0x000fc60000010000 */
[----:B------:R-:W-:Y:S01]  /*4430*/  FMUL.FTZ R109, R109, UR7 ;  /* 0x000000076d6d7c20 */ /* 0x000fe20008410000 */
[----:B------:R-:W-:-:S03]  /*4440*/  FFMA.FTZ R101, R101, UR11, R77 ;  /* 0x0000000b65657c23 */ /* 0x000fc6000801004d */
[----:B------:R-:W-:Y:S01]  /*4450*/  @P5 FMUL.FTZ R120, R110, R109 ;  /* 0x0000006d6e785220 */ /* 0x000fe20000410000 */
[----:B------:R-:W-:Y:S01]  /*4460*/  FMUL.FTZ R110, R16, R107 ;  /* 0x0000006b106e7220 */ /* 0x000fe20000410000 */
[----:B------:R-:W-:Y:S01]  /*4470*/  FMUL.FTZ R155, R17, R109 ;  /* 0x0000006d119b7220 */ /* 0x000fe20000410000 */
[----:B------:R-:W-:Y:S01]  /*4480*/  FSEL R109, R106, RZ, P3 ;  /* 0x000000ff6a6d7208 */ /* 0x000fe20001800000 */
[----:B------:R-:W-:Y:S01]  /*4490*/  FFMA.FTZ R106, R187, UR11, R82 ;  /* 0x0000000bbb6a7c23 */ /* 0x000fe20008010052 */
[----:B------:R-:W-:Y:S02]  /*44a0*/  ISETP.GE.U32.AND P3, PT, R118, RZ, PT ;  /* 0x000000ff7600720c */ /* 0x000fe40003f66070 */
[----:B------:R-:W-:Y:S02]  /*44b0*/  FSEL R110, R110, RZ, P6 ;  /* 0x000000ff6e6e7208 */ /* 0x000fe40003000000 */
[----:B------:R-:W-:Y:S02]  /*44c0*/  LOP3.LUT P6, RZ, R118, 0xff, RZ, 0xc0, !PT ;  /* 0x000000ff76ff7812 */ /* 0x000fe400078cc0ff */
[----:B------:R-:W-:-:S02]  /*44d0*/  FSEL R155, R155, RZ, P5 ;  /* 0x000000ff9b9b7208 */ /* 0x000fc40002800000 */
[----:B------:R-:W-:Y:S02]  /*44e0*/  P2R R107, PR, RZ, 0x40 ;  /* 0x00000040ff6b7803 */ /* 0x000fe40000000000 */
[C---:B------:R-:W-:Y:S02]  /*44f0*/  LOP3.LUT P6, RZ, R119.reuse, 0xff0000, RZ, 0xc0, !PT ;  /* 0x00ff000077ff7812 */ /* 0x040fe400078cc0ff */
[----:B------:R-:W-:Y:S01]  /*4500*/  LOP3.LUT P5, RZ, R118, 0xff00, RZ, 0xc0, !PT ;  /* 0x0000ff0076ff7812 */ /* 0x000fe200078ac0ff */
[----:B------:R-:W-:Y:S01]  /*4510*/  FMUL.FTZ R118, R106, UR10 ;  /* 0x0000000a6a767c20 */ /* 0x000fe20008410000 */
[----:B------:R-:W-:Y:S02]  /*4520*/  ISETP.GE.U32.AND.EX P3, PT, R119, 0x1000000, PT, P3 ;  /* 0x010000007700780c */ /* 0x000fe40003f66130 */
[----:B------:R-:W-:Y:S01]  /*4530*/  F2FP.BF16.F32.PACK_AB R110, R155, R110 ;  /* 0x0000006e9b6e723e */ /* 0x000fe200000010ff */
[----:B------:R-:W-:-:S06]  /*4540*/  FMUL.FTZ R118, R118, UR7 ;  /* 0x0000000776767c20 */ /* 0x000fcc0008410000 */
[----:B------:R-:W-:-:S04]  /*4550*/  @P6 SHF.L.U32 R119, R111, 0x10, RZ ;  /* 0x000000106f776819 */ /* 0x000fc800000006ff */
[----:B------:R-:W-:Y:S01]  /*4560*/  @P3 PRMT R177, R111, 0x7632, R177 ;  /* 0x000076326fb13816 */ /* 0x000fe200000000b1 */
[-C--:B------:R-:W-:Y:S01]  /*4570*/  @P6 FMUL.FTZ R121, R119, R118.reuse ;  /* 0x0000007677796220 */ /* 0x080fe20000410000 */
[----:B------:R-:W-:Y:S01]  /*4580*/  FMUL.FTZ R119, R18, R118 ;  /* 0x0000007612777220 */ /* 0x000fe20000410000 */
[----:B------:R-:W-:Y:S02]  /*4590*/  MOV R118, RZ ;  /* 0x000000ff00767202 */ /* 0x000fe40000000f00 */
[----:B------:R-:W-:Y:S02]  /*45a0*/  @P3 SHF.L.U32 R177, R177, 0x10, RZ ;  /* 0x00000010b1b13819 */ /* 0x000fe400000006ff */
[----:B------:R-:W-:Y:S02]  /*45b0*/  FSEL R119, R119, RZ, P6 ;  /* 0x000000ff77777208 */ /* 0x000fe40003000000 */
[----:B------:R-:W-:Y:S01]  /*45c0*/  ISETP.NE.AND P6, PT, R107, RZ, PT ;  /* 0x000000ff6b00720c */ /* 0x000fe20003fc5270 */
[----:B------:R-:W-:-:S04]  /*45d0*/  FFMA.FTZ R107, R193, UR11, R83 ;  /* 0x0000000bc16b7c23 */ /* 0x000fc80008010053 */
[----:B------:R-:W-:-:S04]  /*45e0*/  FMUL.FTZ R111, R107, UR10 ;  /* 0x0000000a6b6f7c20 */ /* 0x000fc80008410000 */
[----:B------:R-:W-:-:S04]  /*45f0*/  FMUL.FTZ R111, R111, UR7 ;  /* 0x000000076f6f7c20 */ /* 0x000fc80008410000 */
[-C--:B------:R-:W-:Y:S01]  /*4600*/  @P3 FMUL.FTZ R118, R177, R111.reuse ;  /* 0x0000006fb1763220 */ /* 0x080fe20000410000 */
[----:B------:R-:W-:Y:S01]  /*4610*/  FMUL.FTZ R111, R19, R111 ;  /* 0x0000006f136f7220 */ /* 0x000fe20000410000 */
[----:B------:R-:W-:-:S04]  /*4620*/  FMUL.FTZ R177, R101, UR10 ;  /* 0x0000000a65b17c20 */ /* 0x000fc80008410000 */
[----:B------:R-:W-:Y:S01]  /*4630*/  FSEL R111, R111, RZ, P3 ;  /* 0x000000ff6f6f7208 */ /* 0x000fe20001800000 */
[----:B------:R-:W-:-:S03]  /*4640*/  FMUL.FTZ R177, R177, UR7 ;  /* 0x00000007b1b17c20 */ /* 0x000fc60008410000 */
[----:B------:R-:W-:Y:S02]  /*4650*/  F2FP.BF16.F32.PACK_AB R111, R111, R119 ;  /* 0x000000776f6f723e */ /* 0x000fe400000010ff */
[----:B------:R-:W-:Y:S01]  /*4660*/  FSEL R119, R100, RZ, P4 ;  /* 0x000000ff64777208 */ /* 0x000fe20002000000 */
[----:B------:R-:W-:Y:S01]  /*4670*/  FFMA.FTZ R100, R154, UR11, R76 ;  /* 0x0000000b9a647c23 */ /* 0x000fe2000801004c */
[C---:B------:R-:W-:Y:S02]  /*4680*/  @P6 SHF.L.U32 R154, R108.reuse, 0x10, RZ ;  /* 0x000000106c9a6819 */ /* 0x040fe400000006ff */
[----:B------:R-:W-:Y:S01]  /*4690*/  @P5 PRMT R108, R108, 0x7632, R108 ;  /* 0x000076326c6c5816 */ /* 0x000fe2000000006c */
[----:B------:R-:W-:Y:S01]  /*46a0*/  FMUL.FTZ R155, R100, UR10 ;  /* 0x0000000a649b7c20 */ /* 0x000fe20008410000 */
[----:B------:R-:W-:Y:S01]  /*46b0*/  F2FP.BF16.F32.PACK_AB R109, R119, R109 ;  /* 0x0000006d776d723e */ /* 0x000fe200000010ff */
[----:B------:R-:W-:Y:S01]  /*46c0*/  HFMA2 R119, -RZ, RZ, 0, 0 ;  /* 0x00000000ff777431 */ /* 0x000fe200000001ff */
[----:B------:R-:W-:Y:S01]  /*46d0*/  @P5 SHF.L.U32 R108, R108, 0x10, RZ ;  /* 0x000000106c6c5819 */ /* 0x000fe200000006ff */
[----:B------:R-:W-:-:S04]  /*46e0*/  FMUL.FTZ R155, R155, UR7 ;  /* 0x000000079b9b7c20 */ /* 0x000fc80008410000 */
[----:B------:R-:W-:Y:S01]  /*46f0*/  @P6 FMUL.FTZ R119, R154, R155 ;  /* 0x0000009b9a776220 */ /* 0x000fe20000410000 */
[----:B------:R-:W-:Y:S01]  /*4700*/  MOV R154, RZ ;  /* 0x000000ff009a7202 */ /* 0x000fe20000000f00 */
[----:B------:R-:W-:Y:S01]  /*4710*/  @P5 FMUL.FTZ R154, R108, R177 ;  /* 0x000000b16c9a5220 */ /* 0x000fe20000410000 */
[----:B------:R-:W-:Y:S01]  /*4720*/  FMUL.FTZ R155, R12, R155 ;  /* 0x0000009b0c9b7220 */ /* 0x000fe20000410000 */
[----:B------:R-:W-:-:S04]  /*4730*/  FMUL.FTZ R177, R13, R177 ;  /* 0x000000b10db17220 */ /* 0x000fc80000410000 */
[----:B------:R-:W-:Y:S02]  /*4740*/  FSEL R108, R155, RZ, P6 ;  /* 0x000000ff9b6c7208 */ /* 0x000fe40003000000 */
[----:B------:R-:W-:-:S04]  /*4750*/  FSEL R177, R177, RZ, P5 ;  /* 0x000000ffb1b17208 */ /* 0x000fc80002800000 */
[----:B------:R-:W-:Y:S01]  /*4760*/  F2FP.BF16.F32.PACK_AB R108, R177, R108 ;  /* 0x0000006cb16c723e */ /* 0x000fe200000010ff */
[----:B------:R-:W-:Y:S06]  /*4770*/  BRA `(.L_x_7353) ;  /* 0x0000001000987947 */ /* 0x000fec0003800000 */
.L_x_7352:
[--C-:B------:R-:W-:Y:S01]  /*4780*/  FFMA.FTZ R180, R180, UR23, R115.reuse ;  /* 0x00000017b4b47c23 */ /* 0x100fe20008010073 */
[C---:B------:R-:W-:Y:S01]  /*4790*/  LOP3.LUT P4, RZ, R118.reuse, 0xff0000, RZ, 0xc0, !PT ;  /* 0x00ff000076ff7812 */ /* 0x040fe2000788c0ff */
[----:B------:R-:W-:Y:S01]  /*47a0*/  FFMA.FTZ R181, R181, UR23, R115 ;  /* 0x00000017b5b57c23 */ /* 0x000fe20008010073 */
[----:B------:R-:W-:Y:S01]  /*47b0*/  LOP3.LUT P6, RZ, R118, 0xff000000, RZ, 0xc0, !PT ;  /* 0xff00000076ff7812 */ /* 0x000fe200078cc0ff */
[----:B------:R-:W-:Y:S01]  /*47c0*/  FADD.FTZ R180, R184, -R180 ;  /* 0x800000b4b8b47221 */ /* 0x000fe20000010000 */
[----:B------:R-:W-:Y:S02]  /*47d0*/  HFMA2 R112, -RZ, RZ, 0, 0 ;  /* 0x00000000ff707431 */ /* 0x000fe400000001ff */
[----:B------:R-:W-:Y:S01]  /*47e0*/  FADD.FTZ R191, R191, -R181 ;  /* 0x800000b5bfbf7221 */ /* 0x000fe20000010000 */
[----:B------:R-:W-:Y:S01]  /*47f0*/  FFMA.FTZ R183, R183, UR23, R115 ;  /* 0x00000017b7b77c23 */ /* 0x000fe20008010073 */
[----:B------:R-:W-:Y:S01]  /*4800*/  FFMA.FTZ R180, R180, UR11, R78 ;  /* 0x0000000bb4b47c23 */ /* 0x000fe2000801004e */
[----:B------:R-:W-:Y:S01]  /*4810*/  LOP3.LUT P3, RZ, R119, 0xff, RZ, 0xc0, !PT ;  /* 0x000000ff77ff7812 */ /* 0x000fe2000786c0ff */
[----:B------:R-:W-:Y:S01]  /*4820*/  FFMA.FTZ R191, R191, UR11, R79 ;  /* 0x0000000bbfbf7c23 */ /* 0x000fe2000801004f */
[----:B------:R-:W-:Y:S01]  /*4830*/  LOP3.LUT P5, RZ, R119, 0xff00, RZ, 0xc0, !PT ;  /* 0x0000ff0077ff7812 */ /* 0x000fe200078ac0ff */
[----:B------:R-:W-:Y:S01]  /*4840*/  FMUL.FTZ R121, R180, UR10 ;  /* 0x0000000ab4797c20 */ /* 0x000fe20008410000 */
[--C-:B------:R-:W-:Y:S01]  /*4850*/  FFMA.FTZ R188, R188, UR23, R115.reuse ;  /* 0x00000017bcbc7c23 */ /* 0x100fe20008010073 */
[----:B-----5:R-:W-:Y:S01]  /*4860*/  @P4 SHF.L.U32 R113, R109, 0x10, RZ ;  /* 0x000000106d714819 */ /* 0x020fe200000006ff */
[----:B------:R-:W-:Y:S01]  /*4870*/  FFMA.FTZ R155, R155, UR23, R115 ;  /* 0x000000179b9b7c23 */ /* 0x000fe20008010073 */
[----:B------:R-:W-:Y:S01]  /*4880*/  @P6 PRMT R114, R109, 0x7632, R114 ;  /* 0x000076326d726816 */ /* 0x000fe20000000072 */
[----:B------:R-:W-:Y:S01]  /*4890*/  FMUL.FTZ R109, R191, UR10 ;  /* 0x0000000abf6d7c20 */ /* 0x000fe20008410000 */
[----:B------:R-:W-:Y:S01]  /*48a0*/  FMUL.FTZ R121, R121, UR7 ;  /* 0x0000000779797c20 */ /* 0x000fe20008410000 */
[----:B------:R-:W-:Y:S01]  /*48b0*/  FADD.FTZ R192, R192, -R188 ;  /* 0x800000bcc0c07221 */ /* 0x000fe20000010000 */
[----:B------:R-:W-:Y:S01]  /*48c0*/  @P6 SHF.L.U32 R114, R114, 0x10, RZ ;  /* 0x0000001072726819 */ /* 0x000fe200000006ff */
[----:B------:R-:W-:Y:S01]  /*48d0*/  FMUL.FTZ R109, R109, UR7 ;  /* 0x000000076d6d7c20 */ /* 0x000fe20008410000 */
[----:B------:R-:W-:Y:S01]  /*48e0*/  @P4 FMUL.FTZ R112, R113, R121 ;  /* 0x0000007971704220 */ /* 0x000fe20000410000 */
[----:B------:R-:W-:Y:S01]  /*48f0*/  MOV R113, RZ ;  /* 0x000000ff00717202 */ /* 0x000fe20000000f00 */
[----:B------:R-:W-:Y:S01]  /*4900*/  FFMA.FTZ R192, R192, UR11, R81 ;  /* 0x0000000bc0c07c23 */ /* 0x000fe20008010051 */
[----:B------:R-:W-:Y:S01]  /*4910*/  @P6 FMUL.FTZ R113, R114, R109 ;  /* 0x0000006d72716220 */ /* 0x000fe20000410000 */
[----:B------:R-:W-:Y:S01]  /*4920*/  FADD.FTZ R114, R185, -R183 ;  /* 0x800000b7b9727221 */ /* 0x000fe20000010000 */
[----:B------:R-:W-:Y:S01]  /*4930*/  FADD.FTZ R190, R190, -R155 ;  /* 0x8000009bbebe7221 */ /* 0x000fe20000010000 */
[----:B------:R-:W-:Y:S01]  /*4940*/  @P3 SHF.L.U32 R120, R110, 0x10, RZ ;  /* 0x000000106e783819 */ /* 0x000fe200000006ff */
[----:B------:R-:W-:Y:S01]  /*4950*/  FFMA.FTZ R186, R186, UR23, R115 ;  /* 0x00000017baba7c23 */ /* 0x000fe20008010073 */
[----:B------:R-:W-:Y:S01]  /*4960*/  FFMA.FTZ R114, R114, UR11, R80 ;  /* 0x0000000b72727c23 */ /* 0x000fe20008010050 */
        /* <DEDUP_REMOVED lines=8> */
[----:B------:R-:W-:-:S02]  /*49f0*/  HFMA2 R114, -RZ, RZ, 0, 0 ;  /* 0x00000000ff727431 */ /* 0x000fc400000001ff */
[----:B------:R-:W-:Y:S01]  /*4a00*/  FFMA.FTZ R189, R189, UR23, R115 ;  /* 0x00000017bdbd7c23 */ /* 0x000fe20008010073 */
[----:B------:R-:W-:Y:S01]  /*4a10*/  FMUL.FTZ R178, R186, UR10 ;  /* 0x0000000abab27c20 */ /* 0x000fe20008410000 */
[----:B------:R-:W-:Y:S01]  /*4a20*/  @P3 FMUL.FTZ R114, R120, R177 ;  /* 0x000000b178723220 */ /* 0x000fe20000410000 */
[----:B------:R-:W-:Y:S01]  /*4a30*/  MOV R120, RZ ;  /* 0x000000ff00787202 */ /* 0x000fe20000000f00 */
[----:B------:R-:W-:Y:S01]  /*4a40*/  @P5 FMUL.FTZ R120, R155, R110 ;  /* 0x0000006e9b785220 */ /* 0x000fe20000410000 */
[----:B------:R-:W-:Y:S01]  /*4a50*/  FMUL.FTZ R155, R14, R121 ;  /* 0x000000790e9b7220 */ /* 0x000fe20000410000 */
[----:B------:R-:W-:Y:S01]  /*4a60*/  FMUL.FTZ R178, R178, UR7 ;  /* 0x00000007b2b27c20 */ /* 0x000fe20008410000 */
[----:B------:R-:W-:Y:S01]  /*4a70*/  FMUL.FTZ R177, R16, R177 ;  /* 0x000000b110b17220 */ /* 0x000fe20000410000 */
[----:B------:R-:W-:Y:S02]  /*4a80*/  HFMA2 R121, -RZ, RZ, 0, 0 ;  /* 0x00000000ff797431 */ /* 0x000fe400000001ff */
[----:B------:R-:W-:Y:S01]  /*4a90*/  FADD.FTZ R189, R193, -R189 ;  /* 0x800000bdc1bd7221 */ /* 0x000fe20000010000 */
[----:B------:R-:W-:Y:S01]  /*4aa0*/  FSEL R155, R155, RZ, P4 ;  /* 0x000000ff9b9b7208 */ /* 0x000fe20002000000 */
[----:B------:R-:W-:Y:S01]  /*4ab0*/  FFMA.FTZ R190, R190, UR11, R77 ;  /* 0x0000000bbebe7c23 */ /* 0x000fe2000801004d */
[----:B------:R-:W-:Y:S01]  /*4ac0*/  LOP3.LUT P4, RZ, R119, 0xff0000, RZ, 0xc0, !PT ;  /* 0x00ff000077ff7812 */ /* 0x000fe2000788c0ff */
[----:B------:R-:W-:Y:S01]  /*4ad0*/  FFMA.FTZ R189, R189, UR11, R83 ;  /* 0x0000000bbdbd7c23 */ /* 0x000fe20008010053 */
[----:B------:R-:W-:Y:S01]  /*4ae0*/  FMUL.FTZ R109, R15, R109 ;  /* 0x0000006d0f6d7220 */ /* 0x000fe20000410000 */
[----:B------:R-:W-:-:S04]  /*4af0*/  FMUL.FTZ R190, R190, UR10 ;  /* 0x0000000abebe7c20 */ /* 0x000fc80008410000 */
[----:B------:R-:W-:-:S04]  /*4b00*/  FSEL R109, R109, RZ, P6 ;  /* 0x000000ff6d6d7208 */ /* 0x000fc80003000000 */
[----:B------:R-:W-:Y:S02]  /*4b10*/  F2FP.BF16.F32.PACK_AB R109, R109, R155 ;  /* 0x0000009b6d6d723e */ /* 0x000fe400000010ff */
[----:B------:R-:W-:-:S05]  /*4b20*/  @P4 SHF.L.U32 R179, R111, 0x10, RZ ;  /* 0x000000106fb34819 */ /* 0x000fca00000006ff */
[----:B------:R-:W-:Y:S01]  /*4b30*/  @P4 FMUL.FTZ R121, R179, R178 ;  /* 0x000000b2b3794220 */ /* 0x000fe20000410000 */
[----:B------:R-:W-:Y:S01]  /*4b40*/  FMUL.FTZ R179, R17, R110 ;  /* 0x0000006e11b37220 */ /* 0x000fe20000410000 */
[----:B------:R-:W-:Y:S01]  /*4b50*/  FSEL R110, R177, RZ, P3 ;  /* 0x000000ffb16e7208 */ /* 0x000fe20001800000 */
[----:B------:R-:W-:Y:S01]  /*4b60*/  FMUL.FTZ R178, R18, R178 ;  /* 0x000000b212b27220 */ /* 0x000fe20000410000 */
[----:B------:R-:W-:Y:S02]  /*4b70*/  ISETP.GE.U32.AND P3, PT, R118, RZ, PT ;  /* 0x000000ff7600720c */ /* 0x000fe40003f66070 */
[----:B------:R-:W-:Y:S02]  /*4b80*/  FSEL R177, R179, RZ, P5 ;  /* 0x000000ffb3b17208 */ /* 0x000fe40002800000 */
[----:B------:R-:W-:Y:S01]  /*4b90*/  ISETP.GE.U32.AND.EX P3, PT, R119, 0x1000000, PT, P3 ;  /* 0x010000007700780c */ /* 0x000fe20003f66130 */
[----:B------:R-:W-:Y:S01]  /*4ba0*/  FFMA.FTZ R119, R154, UR23, R115 ;  /* 0x000000179a777c23 */ /* 0x000fe20008010073 */
[----:B------:R-:W-:-:S02]  /*4bb0*/  LOP3.LUT P5, RZ, R118, 0xff, RZ, 0xc0, !PT ;  /* 0x000000ff76ff7812 */ /* 0x000fc400078ac0ff */
[----:B------:R-:W-:Y:S01]  /*4bc0*/  FSEL R178, R178, RZ, P4 ;  /* 0x000000ffb2b27208 */ /* 0x000fe20002000000 */
[----:B------:R-:W-:Y:S01]  /*4bd0*/  FADD.FTZ R119, R182, -R119 ;  /* 0x80000077b6777221 */ /* 0x000fe20000010000 */
[----:B------:R-:W-:Y:S02]  /*4be0*/  LOP3.LUT P4, RZ, R118, 0xff00, RZ, 0xc0, !PT ;  /* 0x0000ff0076ff7812 */ /* 0x000fe4000788c0ff */
[----:B------:R-:W-:Y:S01]  /*4bf0*/  MOV R118, RZ ;  /* 0x000000ff00767202 */ /* 0x000fe20000000f00 */
[----:B------:R-:W-:Y:S01]  /*4c00*/  FFMA.FTZ R119, R119, UR11, R76 ;  /* 0x0000000b77777c23 */ /* 0x000fe2000801004c */
[----:B------:R-:W-:-:S03]  /*4c10*/  F2FP.BF16.F32.PACK_AB R110, R177, R110 ;  /* 0x0000006eb16e723e */ /* 0x000fc600000010ff */
[----:B------:R-:W-:Y:S01]  /*4c20*/  @P3 PRMT R154, R111, 0x7632, R154 ;  /* 0x000076326f9a3816 */ /* 0x000fe2000000009a */
[----:B------:R-:W-:Y:S01]  /*4c30*/  FMUL.FTZ R111, R189, UR10 ;  /* 0x0000000abd6f7c20 */ /* 0x000fe20008410000 */
[----:B------:R-:W-:Y:S02]  /*4c40*/  FMUL.FTZ R119, R119, UR10 ;  /* 0x0000000a77777c20 */ /* 0x000fe40008410000 */
[----:B------:R-:W-:Y:S01]  /*4c50*/  @P3 SHF.L.U32 R154, R154, 0x10, RZ ;  /* 0x000000109a9a3819 */ /* 0x000fe200000006ff */
[----:B------:R-:W-:Y:S01]  /*4c60*/  FMUL.FTZ R111, R111, UR7 ;  /* 0x000000076f6f7c20 */ /* 0x000fe20008410000 */
[----:B------:R-:W-:Y:S01]  /*4c70*/  FMUL.FTZ R179, R119, UR7 ;  /* 0x0000000777b37c20 */ /* 0x000fe20008410000 */
[----:B------:R-:W-:Y:S02]  /*4c80*/  HFMA2 R119, -RZ, RZ, 0, 0 ;  /* 0x00000000ff777431 */ /* 0x000fe400000001ff */
        /* <DEDUP_REMOVED lines=17> */
.L_x_7351:
        /* <DEDUP_REMOVED lines=24> */
[----:B------:R-:W-:Y:S01]  /*4f20*/  FMUL.FTZ R105, R105, UR11 ;  /* 0x0000000b69697c20 */ /* 0x000fe20008410000 */
[----:B------:R-:W-:Y:S01]  /*4f30*/  @P6 SHF.L.U32 R109, R110, 0x10, RZ ;  /* 0x000000106e6d6819 */ /* 0x000fe200000006ff */
[----:B------:R-:W-:Y:S01]  /*4f40*/  FMUL.FTZ R100, R100, UR7 ;  /* 0x0000000764647c20 */ /* 0x000fe20008410000 */
[----:B------:R-:W-:Y:S02]  /*4f50*/  @P4 PRMT R110, R110, 0x7632, R110 ;  /* 0x000076326e6e4816 */ /* 0x000fe4000000006e */
[----:B------:R-:W-:Y:S01]  /*4f60*/  CS2R R120, SRZ ;  /* 0x0000000000787805 */ /* 0x000fe2000001ff00 */
[--C-:B------:R-:W-:Y:S01]  /*4f70*/  FFMA.FTZ R186, R186, UR23, R115.reuse ;  /* 0x00000017baba7c23 */ /* 0x100fe20008010073 */
[----:B------:R-:W-:Y:S01]  /*4f80*/  @P3 FMUL.FTZ R113, R104, R100 ;  /* 0x0000006468713220 */ /* 0x000fe20000410000 */
[----:B------:R-:W-:Y:S01]  /*4f90*/  FMUL.FTZ R104, R183, UR11 ;  /* 0x0000000bb7687c20 */ /* 0x000fe20008410000 */
        /* <DEDUP_REMOVED lines=15> */
[----:B------:R-:W-:-:S03]  /*5090*/  FMUL.FTZ R101, R101, UR11 ;  /* 0x0000000b65657c20 */ /* 0x000fc60008410000 */
[----:B------:R-:W-:Y:S01]  /*50a0*/  @P4 FMUL.FTZ R120, R110, R109 ;  /* 0x0000006d6e784220 */ /* 0x000fe20000410000 */
[----:B------:R-:W-:Y:S01]  /*50b0*/  FMUL.FTZ R110, R16, R107 ;  /* 0x0000006b106e7220 */ /* 0x000fe20000410000 */
[----:B------:R-:W-:Y:S01]  /*50c0*/  FMUL.FTZ R155, R17, R109 ;  /* 0x0000006d119b7220 */ /* 0x000fe20000410000 */
[----:B------:R-:W-:Y:S01]  /*50d0*/  FSEL R109, R106, RZ, P5 ;  /* 0x000000ff6a6d7208 */ /* 0x000fe20002800000 */
[----:B------:R-:W-:Y:S01]  /*50e0*/  FMUL.FTZ R106, R187, UR11 ;  /* 0x0000000bbb6a7c20 */ /* 0x000fe20008410000 */
        /* <DEDUP_REMOVED lines=19> */
[----:B------:R-:W-:-:S04]  /*5220*/  FMUL.FTZ R107, R193, UR11 ;  /* 0x0000000bc16b7c20 */ /* 0x000fc80008410000 */
        /* <DEDUP_REMOVED lines=9> */
[----:B------:R-:W-:Y:S01]  /*52c0*/  FMUL.FTZ R100, R154, UR11 ;  /* 0x0000000b9a647c20 */ /* 0x000fe20008410000 */
        /* <DEDUP_REMOVED lines=16> */
.L_x_7354:
[--C-:B------:R-:W-:Y:S01]  /*53d0*/  FFMA.FTZ R180, R180, UR23, R115.reuse ;  /* 0x00000017b4b47c23 */ /* 0x100fe20008010073 */
[C---:B------:R-:W-:Y:S01]  /*53e0*/  LOP3.LUT P4, RZ, R118.reuse, 0xff0000, RZ, 0xc0, !PT ;  /* 0x00ff000076ff7812 */ /* 0x040fe2000788c0ff */
[----:B------:R-:W-:Y:S01]  /*53f0*/  FFMA.FTZ R181, R181, UR23, R115 ;  /* 0x00000017b5b57c23 */ /* 0x000fe20008010073 */
[----:B------:R-:W-:Y:S01]  /*5400*/  LOP3.LUT P6, RZ, R118, 0xff000000, RZ, 0xc0, !PT ;  /* 0xff00000076ff7812 */ /* 0x000fe200078cc0ff */
[----:B------:R-:W-:Y:S01]  /*5410*/  FADD.FTZ R180, R184, -R180 ;  /* 0x800000b4b8b47221 */ /* 0x000fe20000010000 */
[----:B------:R-:W-:Y:S02]  /*5420*/  HFMA2 R112, -RZ, RZ, 0, 0 ;  /* 0x00000000ff707431 */ /* 0x000fe400000001ff */
[----:B------:R-:W-:Y:S01]  /*5430*/  FADD.FTZ R191, R191, -R181 ;  /* 0x800000b5bfbf7221 */ /* 0x000fe20000010000 */
[--C-:B------:R-:W-:Y:S01]  /*5440*/  FFMA.FTZ R183, R183, UR23, R115.reuse ;  /* 0x00000017b7b77c23 */ /* 0x100fe20008010073 */
[----:B------:R-:W-:Y:S01]  /*5450*/  FMUL.FTZ R180, R180, UR11 ;  /* 0x0000000bb4b47c20 */ /* 0x000fe20008410000 */
[----:B------:R-:W-:Y:S01]  /*5460*/  LOP3.LUT P3, RZ, R119, 0xff, RZ, 0xc0, !PT ;  /* 0x000000ff77ff7812 */ /* 0x000fe2000786c0ff */
[----:B------:R-:W-:Y:S01]  /*5470*/  FMUL.FTZ R191, R191, UR11 ;  /* 0x0000000bbfbf7c20 */ /* 0x000fe20008410000 */
        /* <DEDUP_REMOVED lines=13> */
[----:B------:R-:W-:Y:S01]  /*5550*/  FMUL.FTZ R192, R192, UR11 ;  /* 0x0000000bc0c07c20 */ /* 0x000fe20008410000 */
[----:B------:R-:W-:Y:S01]  /*5560*/  @P6 FMUL.FTZ R113, R114, R109 ;  /* 0x0000006d72716220 */ /* 0x000fe20000410000 */
[----:B------:R-:W-:Y:S01]  /*5570*/  FADD.FTZ R114, R185, -R183 ;  /* 0x800000b7b9727221 */ /* 0x000fe20000010000 */
[----:B------:R-:W-:Y:S01]  /*5580*/  FADD.FTZ R190, R190, -R155 ;  /* 0x8000009bbebe7221 */ /* 0x000fe20000010000 */
[----:B------:R-:W-:Y:S01]  /*5590*/  @P3 SHF.L.U32 R120, R110, 0x10, RZ ;  /* 0x000000106e783819 */ /* 0x000fe200000006ff */
[----:B------:R-:W-:Y:S01]  /*55a0*/  FFMA.FTZ R186, R186, UR23, R115 ;  /* 0x00000017baba7c23 */ /* 0x000fe20008010073 */
[----:B------:R-:W-:Y:S01]  /*55b0*/  FMUL.FTZ R114, R114, UR11 ;  /* 0x0000000b72727c20 */ /* 0x000fe20008410000 */
[----:B------:R-:W-:Y:S01]  /*55c0*/  @P5 PRMT R155, R110, 0x7632, R155 ;  /* 0x000076326e9b5816 */ /* 0x000fe2000000009b */
[----:B------:R-:W-:Y:S01]  /*55d0*/  FMUL.FTZ R110, R192, UR10 ;  /* 0x0000000ac06e7c20 */ /* 0x000fe20008410000 */
[----:B------:R-:W-:Y:S01]  /*55e0*/  FADD.FTZ R186, R187, -R186 ;  /* 0x800000babbba7221 */ /* 0x000fe20000010000 */
[----:B------:R-:W-:Y:S01]  /*55f0*/  FMUL.FTZ R114, R114, UR10 ;  /* 0x0000000a72727c20 */ /* 0x000fe20008410000 */
[----:B------:R-:W-:Y:S01]  /*5600*/  @P5 SHF.L.U32 R155, R155, 0x10, RZ ;  /* 0x000000109b9b5819 */ /* 0x000fe200000006ff */
[----:B------:R-:W-:Y:S01]  /*5610*/  FMUL.FTZ R110, R110, UR7 ;  /* 0x000000076e6e7c20 */ /* 0x000fe20008410000 */
[----:B------:R-:W-:Y:S01]  /*5620*/  FMUL.FTZ R186, R186, UR11 ;  /* 0x0000000bbaba7c20 */ /* 0x000fe20008410000 */
[----:B------:R-:W-:Y:S01]  /*5630*/  FMUL.FTZ R177, R114, UR7 ;  /* 0x0000000772b17c20 */ /* 0x000fe20008410000 */
[----:B------:R-:W-:-:S02]  /*5640*/  HFMA2 R114, -RZ, RZ, 0, 0 ;  /* 0x00000000ff727431 */ /* 0x000fc400000001ff */
[----:B------:R-:W-:Y:S01]  /*5650*/  FFMA.FTZ R189, R189, UR23, R115 ;  /* 0x00000017bdbd7c23 */ /* 0x000fe20008010073 */
[----:B------:R-:W-:Y:S01]  /*5660*/  FMUL.FTZ R178, R186, UR10 ;  /* 0x0000000abab27c20 */ /* 0x000fe20008410000 */
[----:B------:R-:W-:Y:S01]  /*5670*/  @P3 FMUL.FTZ R114, R120, R177 ;  /* 0x000000b178723220 */ /* 0x000fe20000410000 */
[----:B------:R-:W-:Y:S01]  /*5680*/  MOV R120, RZ ;  /* 0x000000ff00787202 */ /* 0x000fe20000000f00 */
[-C--:B------:R-:W-:Y:S01]  /*5690*/  @P5 FMUL.FTZ R120, R155, R110.reuse ;  /* 0x0000006e9b785220 */ /* 0x080fe20000410000 */
[----:B------:R-:W-:Y:S01]  /*56a0*/  FMUL.FTZ R155, R14, R121 ;  /* 0x000000790e9b7220 */ /* 0x000fe20000410000 */
[----:B------:R-:W-:Y:S01]  /*56b0*/  FMUL.FTZ R177, R16, R177 ;  /* 0x000000b110b17220 */ /* 0x000fe20000410000 */
[----:B------:R-:W-:Y:S01]  /*56c0*/  FMUL.FTZ R178, R178, UR7 ;  /* 0x00000007b2b27c20 */ /* 0x000fe20008410000 */
[----:B------:R-:W-:Y:S02]  /*56d0*/  HFMA2 R121, -RZ, RZ, 0, 0 ;  /* 0x00000000ff797431 */ /* 0x000fe400000001ff */
[----:B------:R-:W-:Y:S01]  /*56e0*/  FMUL.FTZ R110, R17, R110 ;  /* 0x0000006e116e7220 */ /* 0x000fe20000410000 */
[----:B------:R-:W-:Y:S01]  /*56f0*/  FSEL R155, R155, RZ, P4 ;  /* 0x000000ff9b9b7208 */ /* 0x000fe20002000000 */
[----:B------:R-:W-:Y:S01]  /*5700*/  FADD.FTZ R189, R193, -R189 ;  /* 0x800000bdc1bd7221 */ /* 0x000fe20000010000 */
[----:B------:R-:W-:Y:S01]  /*5710*/  LOP3.LUT P4, RZ, R119, 0xff0000, RZ, 0xc0, !PT ;  /* 0x00ff000077ff7812 */ /* 0x000fe2000788c0ff */
[----:B------:R-:W-:Y:S01]  /*5720*/  FMUL.FTZ R190, R190, UR11 ;  /* 0x0000000bbebe7c20 */ /* 0x000fe20008410000 */
[----:B------:R-:W-:Y:S01]  /*5730*/  FSEL R177, R177, RZ, P3 ;  /* 0x000000ffb1b17208 */ /* 0x000fe20001800000 */
[----:B------:R-:W-:Y:S01]  /*5740*/  FMUL.FTZ R189, R189, UR11 ;  /* 0x0000000bbdbd7c20 */ /* 0x000fe20008410000 */
[----:B------:R-:W-:Y:S01]  /*5750*/  ISETP.GE.U32.AND P3, PT, R118, RZ, PT ;  /* 0x000000ff7600720c */ /* 0x000fe20003f66070 */
[----:B------:R-:W-:Y:S01]  /*5760*/  FMUL.FTZ R190, R190, UR10 ;  /* 0x0000000abebe7c20 */ /* 0x000fe20008410000 */
[----:B------:R-:W-:Y:S01]  /*5770*/  FSEL R110, R110, RZ, P5 ;  /* 0x000000ff6e6e7208 */ /* 0x000fe20002800000 */
[----:B------:R-:W-:Y:S01]  /*5780*/  FMUL.FTZ R109, R15, R109 ;  /* 0x0000006d0f6d7220 */ /* 0x000fe20000410000 */
[----:B------:R-:W-:Y:S01]  /*5790*/  ISETP.GE.U32.AND.EX P3, PT, R119, 0x1000000, PT, P3 ;  /* 0x010000007700780c */ /* 0x000fe20003f66130 */
[----:B------:R-:W-:Y:S01]  /*57a0*/  FFMA.FTZ R119, R154, UR23, R115 ;  /* 0x000000179a777c23 */ /* 0x000fe20008010073 */
[----:B------:R-:W-:-:S02]  /*57b0*/  LOP3.LUT P5, RZ, R118, 0xff, RZ, 0xc0, !PT ;  /* 0x000000ff76ff7812 */ /* 0x000fc400078ac0ff */
[----:B------:R-:W-:Y:S01]  /*57c0*/  FSEL R109, R109, RZ, P6 ;  /* 0x000000ff6d6d7208 */ /* 0x000fe20003000000 */
[----:B------:R-:W-:Y:S01]  /*57d0*/  FADD.FTZ R119, R182, -R119 ;  /* 0x80000077b6777221 */ /* 0x000fe20000010000 */
[----:B------:R-:W-:Y:S02]  /*57e0*/  @P4 SHF.L.U32 R179, R111, 0x10, RZ ;  /* 0x000000106fb34819 */ /* 0x000fe400000006ff */
[----:B------:R-:W-:Y:S01]  /*57f0*/  F2FP.BF16.F32.PACK_AB R110, R110, R177 ;  /* 0x000000b16e6e723e */ /* 0x000fe200000010ff */
[----:B------:R-:W-:Y:S01]  /*5800*/  FMUL.FTZ R119, R119, UR11 ;  /* 0x0000000b77777c20 */ /* 0x000fe20008410000 */
[----:B------:R-:W-:Y:S01]  /*5810*/  F2FP.BF16.F32.PACK_AB R109, R109, R155 ;  /* 0x0000009b6d6d723e */ /* 0x000fe200000010ff */
[-C--:B------:R-:W-:Y:S01]  /*5820*/  @P4 FMUL.FTZ R121, R179, R178.reuse ;  /* 0x000000b2b3794220 */ /* 0x080fe20000410000 */
[----:B------:R-:W-:Y:S01]  /*5830*/  FMUL.FTZ R178, R18, R178 ;  /* 0x000000b212b27220 */ /* 0x000fe20000410000 */
[----:B------:R-:W-:Y:S01]  /*5840*/  @P3 PRMT R154, R111, 0x7632, R154 ;  /* 0x000076326f9a3816 */ /* 0x000fe2000000009a */
[----:B------:R-:W-:Y:S01]  /*5850*/  FMUL.FTZ R111, R189, UR10 ;  /* 0x0000000abd6f7c20 */ /* 0x000fe20008410000 */
[----:B------:R-:W-:-:S02]  /*5860*/  FMUL.FTZ R119, R119, UR10 ;  /* 0x0000000a77777c20 */ /* 0x000fc40008410000 */
[----:B------:R-:W-:Y:S01]  /*5870*/  FSEL R178, R178, RZ, P4 ;  /* 0x000000ffb2b27208 */ /* 0x000fe20002000000 */
[----:B------:R-:W-:Y:S01]  /*5880*/  FMUL.FTZ R111, R111, UR7 ;  /* 0x000000076f6f7c20 */ /* 0x000fe20008410000 */
[----:B------:R-:W-:Y:S01]  /*5890*/  LOP3.LUT P4, RZ, R118, 0xff00, RZ, 0xc0, !PT ;  /* 0x0000ff0076ff7812 */ /* 0x000fe2000788c0ff */
[----:B------:R-:W-:Y:S01]  /*58a0*/  FMUL.FTZ R179, R119, UR7 ;  /* 0x0000000777b37c20 */ /* 0x000fe20008410000 */
[----:B------:R-:W-:Y:S01]  /*58b0*/  @P3 SHF.L.U32 R154, R154, 0x10, RZ ;  /* 0x000000109a9a3819 */ /* 0x000fe200000006ff */
[----:B------:R-:W-:Y:S01]  /*58c0*/  HFMA2 R119, -RZ, RZ, 0, 0 ;  /* 0x00000000ff777431 */ /* 0x000fe200000001ff */
[----:B------:R-:W-:-:S03]  /*58d0*/  MOV R118, RZ ;  /* 0x000000ff00767202 */ /* 0x000fc60000000f00 */
[-C--:B------:R-:W-:Y:S01]  /*58e0*/  @P3 FMUL.FTZ R118, R154, R111.reuse ;  /* 0x0000006f9a763220 */ /* 0x080fe20000410000 */
[----:B------:R-:W-:Y:S01]  /*58f0*/  @P5 SHF.L.U32 R154, R108, 0x10, RZ ;  /* 0x000000106c9a5819 */ /* 0x000fe200000006ff */
[----:B------:R-:W-:-:S04]  /*5900*/  FMUL.FTZ R111, R19, R111 ;  /* 0x0000006f136f7220 */ /* 0x000fc80000410000 */
[----:B------:R-:W-:Y:S01]  /*5910*/  @P4 PRMT R108, R108, 0x7632, R108 ;  /* 0x000076326c6c4816 */ /* 0x000fe2000000006c */
[-C--:B------:R-:W-:Y:S01]  /*5920*/  @P5 FMUL.FTZ R119, R154, R179.reuse ;  /* 0x000000b39a775220 */ /* 0x080fe20000410000 */
[----:B------:R-:W-:Y:S01]  /*5930*/  MOV R154, RZ ;  /* 0x000000ff009a7202 */ /* 0x000fe20000000f00 */
[----:B------:R-:W-:Y:S01]  /*5940*/  FMUL.FTZ R179, R12, R179 ;  /* 0x000000b30cb37220 */ /* 0x000fe20000410000 */
[----:B------:R-:W-:Y:S01]  /*5950*/  @P4 SHF.L.U32 R180, R108, 0x10, RZ ;  /* 0x000000106cb44819 */ /* 0x000fe200000006ff */
[----:B------:R-:W-:Y:S01]  /*5960*/  FMUL.FTZ R108, R190, UR7 ;  /* 0x00000007be6c7c20 */ /* 0x000fe20008410000 */
[----:B------:R-:W-:Y:S02]  /*5970*/  FSEL R111, R111, RZ, P3 ;  /* 0x000000ff6f6f7208 */ /* 0x000fe40001800000 */
[----:B------:R-:W-:Y:S01]  /*5980*/  FSEL R179, R179, RZ, P5 ;  /* 0x000000ffb3b37208 */ /* 0x000fe20002800000 */
[-C--:B------:R-:W-:Y:S01]  /*5990*/  @P4 FMUL.FTZ R154, R180, R108.reuse ;  /* 0x0000006cb49a4220 */ /* 0x080fe20000410000 */
[----:B------:R-:W-:Y:S01]  /*59a0*/  FMUL.FTZ R108, R13, R108 ;  /* 0x0000006c0d6c7220 */ /* 0x000fe20000410000 */
[----:B------:R-:W-:-:S04]  /*59b0*/  F2FP.BF16.F32.PACK_AB R111, R111, R178 ;  /* 0x000000b26f6f723e */ /* 0x000fc800000010ff */
[----:B------:R-:W-:-:S04]  /*59c0*/  FSEL R108, R108, RZ, P4 ;  /* 0x000000ff6c6c7208 */ /* 0x000fc80002000000 */
[----:B------:R-:W-:-:S07]  /*59d0*/  F2FP.BF16.F32.PACK_AB R108, R108, R179 ;  /* 0x000000b36c6c723e */ /* 0x000fce00000010ff */
.L_x_7353:
[----:B------:R-:W2:Y:S04]  /*59e0*/  LDL.LU R184, [R1+0x4c] ;  /* 0x00004c0001b87983 */ /* 0x000ea80000300800 */
[----:B------:R-:W3:Y:S04]  /*59f0*/  LDL.LU R183, [R1+0x48] ;  /* 0x0000480001b77983 */ /* 0x000ee80000300800 */
[----:B------:R-:W4:Y:S04]  /*5a00*/  LDL.LU R182, [R1+0x44] ;  /* 0x0000440001b67983 */ /* 0x000f280000300800 */
[----:B------:R-:W3:Y:S04]  /*5a10*/  LDL.LU R181, [R1+0x40] ;  /* 0x0000400001b57983 */ /* 0x000ee80000300800 */
[----:B------:R-:W4:Y:S04]  /*5a20*/  LDL.LU R180, [R1+0x3c] ;  /* 0x00003c0001b47983 */ /* 0x000f280000300800 */
[----:B------:R-:W3:Y:S04]  /*5a30*/  LDL.LU R179, [R1+0x38] ;  /* 0x0000380001b37983 */ /* 0x000ee80000300800 */
[----:B------:R-:W3:Y:S04]  /*5a40*/  LDL.LU R178, [R1+0x34] ;  /* 0x0000340001b27983 */ /* 0x000ee80000300800 */
[----:B------:R-:W3:Y:S01]  /*5a50*/  LDL.LU R155, [R1+0x30] ;  /* 0x00003000019b7983 */ /* 0x000ee20000300800 */
[----:B------:R-:W-:Y:S01]  /*5a60*/  MOV R177, 0x10 ;  /* 0x0000001000b17802 */ /* 0x000fe20000000f00 */
[----:B--2---:R-:W-:Y:S01]  /*5a70*/  FADD.FTZ R184, R118, R184 ;  /* 0x000000b876b87221 */ /* 0x004fe20000010000 */
[----:B----4-:R-:W-:Y:S01]  /*5a80*/  FADD.FTZ R180, R113, R180 ;  /* 0x000000b471b47221 */ /* 0x010fe20000010000 */
[----:B---3--:R-:W-:-:S02]  /*5a90*/  FADD.FTZ R179, R112, R179 ;  /* 0x000000b370b37221 */ /* 0x008fc40000010000 */
[----:B------:R-:W0:Y:S01]  /*5aa0*/  @P2 LDC.64 R112, c[0x0][0x478] ;  /* 0x00011e00ff702b82 */ /* 0x000e220000000a00 */
[----:B------:R-:W-:Y:S01]  /*5ab0*/  FADD.FTZ R178, R154, R178 ;  /* 0x000000b29ab27221 */ /* 0x000fe20000010000 */
[----:B------:R-:W-:Y:S01]  /*5ac0*/  FADD.FTZ R181, R114, R181 ;  /* 0x000000b572b57221 */ /* 0x000fe20000010000 */
[----:B------:R-:W-:Y:S01]  /*5ad0*/  FADD.FTZ R182, R120, R182 ;  /* 0x000000b678b67221 */ /* 0x000fe20000010000 */
[----:B------:R-:W-:Y:S01]  /*5ae0*/  FADD.FTZ R183, R121, R183 ;  /* 0x000000b779b77221 */ /* 0x000fe20000010000 */
[----:B------:R-:W-:Y:S01]  /*5af0*/  FADD.FTZ R155, R119, R155 ;  /* 0x0000009b779b7221 */ /* 0x000fe20000010000 */
[----:B------:R-:W-:-:S04]  /*5b00*/  MOV R154, 0x10 ;  /* 0x00000010009a7802 */ /* 0x000fc80000000f00 */
[----:B------:R-:W-:Y:S04]  /*5b10*/  STL [R1+0x30], R155 ;  /* 0x0000309b01007387 */ /* 0x000fe80000100800 */
[----:B------:R-:W-:Y:S04]  /*5b20*/  STL [R1+0x34], R178 ;  /* 0x000034b201007387 */ /* 0x000fe80000100800 */
[----:B------:R-:W-:Y:S04]  /*5b30*/  STL [R1+0x38], R179 ;  /* 0x000038b301007387 */ /* 0x000fe80000100800 */
[----:B------:R-:W-:Y:S01]  /*5b40*/  STL [R1+0x3c], R180 ;  /* 0x00003cb401007387 */ /* 0x000fe20000100800 */
[----:B0-----:R-:W-:-:S03]  /*5b50*/  @P2 IMAD.WIDE.U32 R112, R176, 0x20, R112 ;  /* 0x00000020b0702825 */ /* 0x001fc600078e0070 */
[----:B------:R-:W-:Y:S01]  /*5b60*/  STL [R1+0x40], R181 ;  /* 0x000040b501007387 */ /* 0x000fe20000100800 */
[----:B------:R-:W-:-:S03]  /*5b70*/  IMAD.WIDE.U32 R176, R176, R177, UR26 ;  /* 0x0000001ab0b07e25 */ /* 0x000fc6000f8e00b1 */
[----:B------:R-:W-:Y:S04]  /*5b80*/  STL [R1+0x44], R182 ;  /* 0x000044b601007387 */ /* 0x000fe80000100800 */
[----:B------:R-:W-:Y:S04]  /*5b90*/  STL [R1+0x48], R183 ;  /* 0x000048b701007387 */ /* 0x000fe80000100800 */
[----:B------:R-:W-:Y:S04]  /*5ba0*/  STL [R1+0x4c], R184 ;  /* 0x00004cb801007387 */ /* 0x000fe80000100800 */
[----:B------:R-:W-:Y:S04]  /*5bb0*/  @P2 STG.E.128 desc[UR16][R112.64], R100 ;  /* 0x0000006470002986 */ /* 0x000fe8000c101d10 */
[----:B------:R-:W-:Y:S04]  /*5bc0*/  @P2 STG.E.128 desc[UR16][R112.64+0x10], R104 ;  /* 0x0000106870002986 */ /* 0x000fe8000c101d10 */
[----:B------:R0:W-:Y:S02]  /*5bd0*/  STG.E.128 desc[UR16][R176.64], R108 ;  /* 0x0000006cb0007986 */ /* 0x0001e4000c101d10 */
[----:B0-----:R-:W-:-:S06]  /*5be0*/  IMAD.WIDE.U32 R108, R175, R154, UR24 ;  /* 0x00000018af6c7e25 */ /* 0x001fcc000f8e009a */
[----:B------:R-:W5:Y:S01]  /*5bf0*/  LDG.E.128 R108, desc[UR16][R108.64] ;  /* 0x000000106c6c7981 */ /* 0x000f62000c1e1d00 */
[----:B------:R-:W-:Y:S05]  /*5c00*/  @!P1 BRA `(.L_x_7355) ;  /* 0x0000000c000c9947 */ /* 0x000fea0003800000 */
        /* <DEDUP_REMOVED lines=9> */
[----:B------:R-:W-:Y:S01]  /*5ca0*/  FFMA.FTZ R104, R103, UR11, R88 ;  /* 0x0000000b67687c23 */ /* 0x000fe20008010058 */
[----:B------:R-:W-:Y:S02]  /*5cb0*/  HFMA2 R114, -RZ, RZ, 0, 0 ;  /* 0x00000000ff727431 */ /* 0x000fe400000001ff */
[----:B------:R-:W-:Y:S01]  /*5cc0*/  FFMA.FTZ R105, R150, UR11, R89 ;  /* 0x0000000b96697c23 */ /* 0x000fe20008010059 */
[----:B------:R-:W-:Y:S01]  /*5cd0*/  LOP3.LUT P5, RZ, R117, 0xff00, RZ, 0xc0, !PT ;  /* 0x0000ff0075ff7812 */ /* 0x000fe200078ac0ff */
[----:B------:R-:W-:Y:S01]  /*5ce0*/  FMUL.FTZ R100, R104, UR10 ;  /* 0x0000000a68647c20 */ /* 0x000fe20008410000 */
[----:B------:R-:W-:Y:S01]  /*5cf0*/  FFMA.FTZ R102, R101, UR11, R86 ;  /* 0x0000000b65667c23 */ /* 0x000fe20008010056 */
[--C-:B------:R-:W-:Y:S01]  /*5d00*/  FFMA.FTZ R152, R152, UR23, R115.reuse ;  /* 0x0000001798987c23 */ /* 0x100fe20008010073 */
[----:B------:R-:W-:Y:S01]  /*5d10*/  LOP3.LUT P4, RZ, R117, 0xff0000, RZ, 0xc0, !PT ;  /* 0x00ff000075ff7812 */ /* 0x000fe2000788c0ff */
[----:B------:R-:W-:Y:S01]  /*5d20*/  FMUL.FTZ R103, R100, UR7 ;  /* 0x0000000764677c20 */ /* 0x000fe20008410000 */
[----:B-----5:R-:W-:Y:S01]  /*5d30*/  @P3 SHF.L.U32 R100, R110, 0x10, RZ ;  /* 0x000000106e643819 */ /* 0x020fe200000006ff */
[----:B------:R-:W-:Y:S01]  /*5d40*/  FADD.FTZ R149, R149, -R152 ;  /* 0x8000009895957221 */ /* 0x000fe20000010000 */
[----:B------:R-:W-:Y:S01]  /*5d50*/  CS2R R118, SRZ ;  /* 0x0000000000767805 */ /* 0x000fe2000001ff00 */
[-C--:B------:R-:W-:Y:S01]  /*5d60*/  FMUL.FTZ R113, R24, R103.reuse ;  /* 0x0000006718717220 */ /* 0x080fe20000410000 */
[----:B------:R-:W-:Y:S01]  /*5d70*/  MOV R120, RZ ;  /* 0x000000ff00787202 */ /* 0x000fe20000000f00 */
[----:B------:R-:W-:Y:S01]  /*5d80*/  @P3 FMUL.FTZ R114, R100, R103 ;  /* 0x0000006764723220 */ /* 0x000fe20000410000 */
[----:B------:R-:W-:Y:S01]  /*5d90*/  FMUL.FTZ R100, R105, UR10 ;  /* 0x0000000a69647c20 */ /* 0x000fe20008410000 */
[----:B------:R-:W-:Y:S01]  /*5da0*/  FFMA.FTZ R106, R149, UR11, R90 ;  /* 0x0000000b956a7c23 */ /* 0x000fe2000801005a */
[----:B------:R-:W-:Y:S01]  /*5db0*/  @P5 PRMT R110, R110, 0x7632, R110 ;  /* 0x000076326e6e5816 */ /* 0x000fe2000000006e */
[--C-:B------:R-:W-:Y:S01]  /*5dc0*/  FFMA.FTZ R144, R139, UR23, R115.reuse ;  /* 0x000000178b907c23 */ /* 0x100fe20008010073 */
[----:B------:R-:W-:Y:S01]  /*5dd0*/  FMUL.FTZ R107, R100, UR7 ;  /* 0x00000007646b7c20 */ /* 0x000fe20008410000 */
[----:B------:R-:W-:Y:S01]  /*5de0*/  FMUL.FTZ R100, R102, UR10 ;  /* 0x0000000a66647c20 */ /* 0x000fe20008410000 */
[----:B------:R-:W-:Y:S01]  /*5df0*/  @P5 SHF.L.U32 R110, R110, 0x10, RZ ;  /* 0x000000106e6e5819 */ /* 0x000fe200000006ff */
[----:B------:R-:W-:Y:S01]  /*5e00*/  FADD.FTZ R144, R145, -R144 ;  /* 0x8000009091907221 */ /* 0x000fe20000010000 */
[----:B------:R-:W-:Y:S01]  /*5e10*/  FSEL R113, R113, RZ, P3 ;  /* 0x000000ff71717208 */ /* 0x000fe20001800000 */
[----:B------:R-:W-:Y:S01]  /*5e20*/  FMUL.FTZ R101, R100, UR7 ;  /* 0x0000000764657c20 */ /* 0x000fe20008410000 */
[----:B------:R-:W-:Y:S01]  /*5e30*/  @P6 SHF.L.U32 R100, R109, 0x10, RZ ;  /* 0x000000106d646819 */ /* 0x000fe200000006ff */
[-C--:B------:R-:W-:Y:S01]  /*5e40*/  @P5 FMUL.FTZ R118, R110, R107.reuse ;  /* 0x0000006b6e765220 */ /* 0x080fe20000410000 */
[----:B------:R-:W-:Y:S01]  /*5e50*/  FMUL.FTZ R110, R25, R107 ;  /* 0x0000006b196e7220 */ /* 0x000fe20000410000 */
[-C--:B------:R-:W-:Y:S01]  /*5e60*/  FMUL.FTZ R112, R22, R101.reuse ;  /* 0x0000006516707220 */ /* 0x080fe20000410000 */
[----:B------:R-:W-:Y:S01]  /*5e70*/  ISETP.GE.U32.AND P3, PT, R116, RZ, PT ;  /* 0x000000ff7400720c */ /* 0x000fe20003f66070 */
[----:B------:R-:W-:Y:S01]  /*5e80*/  @P6 FMUL.FTZ R119, R100, R101 ;  /* 0x0000006564776220 */ /* 0x000fe20000410000 */
[----:B------:R-:W-:Y:S01]  /*5e90*/  FMUL.FTZ R100, R106, UR10 ;  /* 0x0000000a6a647c20 */ /* 0x000fe20008410000 */
[----:B------:R-:W-:Y:S01]  /*5ea0*/  FSEL R110, R110, RZ, P5 ;  /* 0x000000ff6e6e7208 */ /* 0x000fe20002800000 */
[----:B------:R-:W-:Y:S01]  /*5eb0*/  FFMA.FTZ R101, R138, UR23, R115 ;  /* 0x000000178a657c23 */ /* 0x000fe20008010073 */
[----:B------:R-:W-:Y:S01]  /*5ec0*/  FSEL R112, R112, RZ, P6 ;  /* 0x000000ff70707208 */ /* 0x000fe20003000000 */
[----:B------:R-:W-:Y:S01]  /*5ed0*/  FMUL.FTZ R121, R100, UR7 ;  /* 0x0000000764797c20 */ /* 0x000fe20008410000 */
[----:B------:R-:W-:Y:S01]  /*5ee0*/  @P4 SHF.L.U32 R100, R111, 0x10, RZ ;  /* 0x000000106f644819 */ /* 0x000fe200000006ff */
[----:B------:R-:W-:Y:S01]  /*5ef0*/  FADD.FTZ R101, R142, -R101 ;  /* 0x800000658e657221 */ /* 0x000fe20000010000 */
[----:B------:R-:W-:Y:S01]  /*5f00*/  LOP3.LUT P6, RZ, R116, 0xff000000, RZ, 0xc0, !PT ;  /* 0xff00000074ff7812 */ /* 0x000fe200078cc0ff */
[-C--:B------:R-:W-:Y:S01]  /*5f10*/  FMUL.FTZ R140, R26, R121.reuse ;  /* 0x000000791a8c7220 */ /* 0x080fe20000410000 */
[----:B------:R-:W-:Y:S01]  /*5f20*/  LOP3.LUT P5, RZ, R116, 0xff, RZ, 0xc0, !PT ;  /* 0x000000ff74ff7812 */ /* 0x000fe200078ac0ff */
[----:B------:R-:W-:Y:S01]  /*5f30*/  @P4 FMUL.FTZ R120, R100, R121 ;  /* 0x0000007964784220 */ /* 0x000fe20000410000 */
[--C-:B------:R-:W-:Y:S01]  /*5f40*/  FFMA.FTZ R100, R141, UR23, R115.reuse ;  /* 0x000000178d647c23 */ /* 0x100fe20008010073 */
[----:B------:R-:W-:Y:S01]  /*5f50*/  ISETP.GE.U32.AND.EX P3, PT, R117, 0x1000000, PT, P3 ;  /* 0x010000007500780c */ /* 0x000fe20003f66130 */
[----:B------:R-:W-:Y:S01]  /*5f60*/  HFMA2 R121, -RZ, RZ, 0, 0 ;  /* 0x00000000ff797431 */ /* 0x000fe200000001ff */
[----:B------:R-:W-:Y:S01]  /*5f70*/  FSEL R140, R140, RZ, P4 ;  /* 0x000000ff8c8c7208 */ /* 0x000fe20002000000 */
[----:B------:R-:W-:Y:S01]  /*5f80*/  FADD.FTZ R100, R147, -R100 ;  /* 0x8000006493647221 */ /* 0x000fe20000010000 */
[----:B------:R-:W-:Y:S01]  /*5f90*/  LOP3.LUT P4, RZ, R116, 0xff00, RZ, 0xc0, !PT ;  /* 0x0000ff0074ff7812 */ /* 0x000fe2000788c0ff */
[----:B------:R-:W-:Y:S01]  /*5fa0*/  FFMA.FTZ R116, R153, UR23, R115 ;  /* 0x0000001799747c23 */ /* 0x000fe20008010073 */
[----:B------:R-:W-:Y:S01]  /*5fb0*/  F2FP.BF16.F32.PACK_AB R110, R110, R113 ;  /* 0x000000716e6e723e */ /* 0x000fe200000010ff */
[----:B------:R-:W-:Y:S01]  /*5fc0*/  FFMA.FTZ R103, R100, UR11, R87 ;  /* 0x0000000b64677c23 */ /* 0x000fe20008010057 */
[----:B------:R-:W-:Y:S01]  /*5fd0*/  @P6 PRMT R109, R109, 0x7632, R109 ;  /* 0x000076326d6d6816 */ /* 0x000fe2000000006d */
[----:B------:R-:W-:Y:S01]  /*5fe0*/  FADD.FTZ R146, R151, -R116 ;  /* 0x8000007497927221 */ /* 0x000fe20000010000 */
[----:B------:R-:W-:Y:S01]  /*5ff0*/  CS2R R116, SRZ ;  /* 0x0000000000747805 */ /* 0x000fe2000001ff00 */
[----:B------:R-:W-:Y:S01]  /*6000*/  FMUL.FTZ R142, R103, UR10 ;  /* 0x0000000a678e7c20 */ /* 0x000fe20008410000 */
[----:B------:R-:W-:Y:S01]  /*6010*/  @P6 SHF.L.U32 R109, R109, 0x10, RZ ;  /* 0x000000106d6d6819 */ /* 0x000fe200000006ff */
[----:B------:R-:W-:Y:S01]  /*6020*/  FFMA.FTZ R107, R146, UR11, R91 ;  /* 0x0000000b926b7c23 */ /* 0x000fe2000801005b */
[----:B------:R-:W-:Y:S01]  /*6030*/  @P3 PRMT R111, R111, 0x7632, R111 ;  /* 0x000076326f6f3816 */ /* 0x000fe2000000006f */
[----:B------:R-:W-:-:S02]  /*6040*/  FMUL.FTZ R142, R142, UR7 ;  /* 0x000000078e8e7c20 */ /* 0x000fc40008410000 */
[----:B------:R-:W-:Y:S01]  /*6050*/  FMUL.FTZ R100, R107, UR10 ;  /* 0x0000000a6b647c20 */ /* 0x000fe20008410000 */
[----:B------:R-:W-:Y:S01]  /*6060*/  @P3 SHF.L.U32 R111, R111, 0x10, RZ ;  /* 0x000000106f6f3819 */ /* 0x000fe200000006ff */
[-C--:B------:R-:W-:Y:S01]  /*6070*/  @P6 FMUL.FTZ R116, R109, R142.reuse ;  /* 0x0000008e6d746220 */ /* 0x080fe20000410000 */
[----:B------:R-:W-:Y:S01]  /*6080*/  @P5 SHF.L.U32 R109, R108, 0x10, RZ ;  /* 0x000000106c6d5819 */ /* 0x000fe200000006ff */
[----:B------:R-:W-:Y:S01]  /*6090*/  FMUL.FTZ R138, R100, UR7 ;  /* 0x00000007648a7c20 */ /* 0x000fe20008410000 */
[----:B------:R-:W-:Y:S01]  /*60a0*/  FFMA.FTZ R100, R101, UR11, R84 ;  /* 0x0000000b65647c23 */ /* 0x000fe20008010054 */
[----:B------:R-:W-:Y:S01]  /*60b0*/  @P4 PRMT R108, R108, 0x7632, R108 ;  /* 0x000076326c6c4816 */ /* 0x000fe2000000006c */
[----:B------:R-:W-:Y:S01]  /*60c0*/  FMUL.FTZ R142, R23, R142 ;  /* 0x0000008e178e7220 */ /* 0x000fe20000410000 */
[-C--:B------:R-:W-:Y:S01]  /*60d0*/  @P3 FMUL.FTZ R121, R111, R138.reuse ;  /* 0x0000008a6f793220 */ /* 0x080fe20000410000 */
[----:B------:R-:W-:Y:S01]  /*60e0*/  FMUL.FTZ R101, R100, UR10 ;  /* 0x0000000a64657c20 */ /* 0x000fe20008410000 */
[----:B------:R-:W-:Y:S01]  /*60f0*/  @P4 SHF.L.U32 R108, R108, 0x10, RZ ;  /* 0x000000106c6c4819 */ /* 0x000fe200000006ff */
[----:B------:R-:W-:Y:S01]  /*6100*/  FMUL.FTZ R111, R27, R138 ;  /* 0x0000008a1b6f7220 */ /* 0x000fe20000410000 */
[----:B------:R-:W-:Y:S01]  /*6110*/  MOV R138, RZ ;  /* 0x000000ff008a7202 */ /* 0x000fe20000000f00 */
[----:B------:R-:W-:Y:S01]  /*6120*/  FMUL.FTZ R139, R101, UR7 ;  /* 0x00000007658b7c20 */ /* 0x000fe20008410000 */
[----:B------:R-:W-:Y:S01]  /*6130*/  FFMA.FTZ R101, R144, UR11, R85 ;  /* 0x0000000b90657c23 */ /* 0x000fe20008010055 */
[----:B------:R-:W-:-:S02]  /*6140*/  FSEL R141, R142, RZ, P6 ;  /* 0x000000ff8e8d7208 */ /* 0x000fc40003000000 */
[-C--:B------:R-:W-:Y:S01]  /*6150*/  @P5 FMUL.FTZ R117, R109, R139.reuse ;  /* 0x0000008b6d755220 */ /* 0x080fe20000410000 */
[----:B------:R-:W-:Y:S01]  /*6160*/  FMUL.FTZ R109, R101, UR10 ;  /* 0x0000000a656d7c20 */ /* 0x000fe20008410000 */
[----:B------:R-:W-:Y:S01]  /*6170*/  FMUL.FTZ R139, R20, R139 ;  /* 0x0000008b148b7220 */ /* 0x000fe20000410000 */
[----:B------:R-:W-:Y:S02]  /*6180*/  FSEL R111, R111, RZ, P3 ;  /* 0x000000ff6f6f7208 */ /* 0x000fe40001800000 */
[----:B------:R-:W-:Y:S02]  /*6190*/  FMUL.FTZ R109, R109, UR7 ;  /* 0x000000076d6d7c20 */ /* 0x000fe40008410000 */
[----:B------:R-:W-:Y:S02]  /*61a0*/  F2FP.BF16.F32.PACK_AB R111, R111, R140 ;  /* 0x0000008c6f6f723e */ /* 0x000fe400000010ff */
[-C--:B------:R-:W-:Y:S01]  /*61b0*/  @P4 FMUL.FTZ R138, R108, R109.reuse ;  /* 0x0000006d6c8a4220 */ /* 0x080fe20000410000 */
[----:B------:R-:W-:Y:S01]  /*61c0*/  FMUL.FTZ R109, R21, R109 ;  /* 0x0000006d156d7220 */ /* 0x000fe20000410000 */
[----:B------:R-:W-:-:S04]  /*61d0*/  FSEL R108, R139, RZ, P5 ;  /* 0x000000ff8b6c7208 */ /* 0x000fc80002800000 */
[----:B------:R-:W-:Y:S02]  /*61e0*/  FSEL R113, R109, RZ, P4 ;  /* 0x000000ff6d717208 */ /* 0x000fe40002000000 */
[----:B------:R-:W-:Y:S02]  /*61f0*/  F2FP.BF16.F32.PACK_AB R109, R141, R112 ;  /* 0x000000708d6d723e */ /* 0x000fe400000010ff */
[----:B------:R-:W-:Y:S01]  /*6200*/  F2FP.BF16.F32.PACK_AB R108, R113, R108 ;  /* 0x0000006c716c723e */ /* 0x000fe200000010ff */
[----:B------:R-:W-:Y:S06]  /*6210*/  BRA `(.L_x_7357) ;  /* 0x0000001000907947 */ /* 0x000fec0003800000 */
.L_x_7356:
[--C-:B------:R-:W-:Y:S01]  /*6220*/  FFMA.FTZ R119, R146, UR23, R115.reuse ;  /* 0x0000001792777c23 */ /* 0x100fe20008010073 */
[C---:B------:R-:W-:Y:S01]  /*6230*/  LOP3.LUT P3, RZ, R117.reuse, 0xff, RZ, 0xc0, !PT ;  /* 0x000000ff75ff7812 */ /* 0x040fe2000786c0ff */
[----:B------:R-:W-:Y:S01]  /*6240*/  FFMA.FTZ R113, R140, UR23, R115 ;  /* 0x000000178c717c23 */ /* 0x000fe20008010073 */
[----:B------:R-:W-:Y:S01]  /*6250*/  LOP3.LUT P5, RZ, R117, 0xff00, RZ, 0xc0, !PT ;  /* 0x0000ff0075ff7812 */ /* 0x000fe200078ac0ff */
[----:B------:R-:W-:Y:S01]  /*6260*/  FADD.FTZ R119, R148, -R119 ;  /* 0x8000007794777221 */ /* 0x000fe20000010000 */
[----:B------:R-:W-:Y:S01]  /*6270*/  FFMA.FTZ R150, R150, UR23, R115 ;  /* 0x0000001796967c23 */ /* 0x000fe20008010073 */
[----:B------:R-:W-:Y:S02]  /*6280*/  HFMA2 R114, -RZ, RZ, 0, 0 ;  /* 0x00000000ff727431 */ /* 0x000fe400000001ff */
[----:B------:R-:W-:Y:S01]  /*6290*/  FADD.FTZ R113, R144, -R113 ;  /* 0x8000007190717221 */ /* 0x000fe20000010000 */
[----:B------:R-:W-:Y:S01]  /*62a0*/  FFMA.FTZ R119, R119, UR11, R88 ;  /* 0x0000000b77777c23 */ /* 0x000fe20008010058 */
[----:B------:R-:W-:Y:S01]  /*62b0*/  FADD.FTZ R150, R143, -R150 ;  /* 0x800000968f967221 */ /* 0x000fe20000010000 */
[----:B------:R-:W-:Y:S01]  /*62c0*/  FFMA.FTZ R152, R152, UR23, R115 ;  /* 0x0000001798987c23 */ /* 0x000fe20008010073 */
[----:B------:R-:W-:Y:S01]  /*62d0*/  LOP3.LUT P6, RZ, R116, 0xff0000, RZ, 0xc0, !PT ;  /* 0x00ff000074ff7812 */ /* 0x000fe200078cc0ff */
[----:B------:R-:W-:Y:S01]  /*62e0*/  FMUL.FTZ R121, R119, UR10 ;  /* 0x0000000a77797c20 */ /* 0x000fe20008410000 */
[----:B------:R-:W-:Y:S01]  /*62f0*/  LOP3.LUT P4, RZ, R117, 0xff0000, RZ, 0xc0, !PT ;  /* 0x00ff000075ff7812 */ /* 0x000fe2000788c0ff */
[----:B------:R-:W-:Y:S01]  /*6300*/  FADD.FTZ R149, R149, -R152 ;  /* 0x8000009895957221 */ /* 0x000fe20000010000 */
[----:B-----5:R-:W-:Y:S01]  /*6310*/  @P3 SHF.L.U32 R112, R110, 0x10, RZ ;  /* 0x000000106e703819 */ /* 0x020fe200000006ff */
[----:B------:R-:W-:Y:S01]  /*6320*/  FMUL.FTZ R121, R121, UR7 ;  /* 0x0000000779797c20 */ /* 0x000fe20008410000 */
[----:B------:R-:W-:Y:S01]  /*6330*/  FFMA.FTZ R150, R150, UR11, R89 ;  /* 0x0000000b96967c23 */ /* 0x000fe20008010059 */
[----:B------:R-:W-:Y:S01]  /*6340*/  FFMA.FTZ R149, R149, UR11, R90 ;  /* 0x0000000b95957c23 */ /* 0x000fe2000801005a */
[----:B------:R-:W-:Y:S01]  /*6350*/  MOV R118, RZ ;  /* 0x000000ff00767202 */ /* 0x000fe20000000f00 */
[----:B------:R-:W-:Y:S01]  /*6360*/  @P3 FMUL.FTZ R114, R112, R121 ;  /* 0x0000007970723220 */ /* 0x000fe20000410000 */
[----:B------:R-:W-:Y:S01]  /*6370*/  @P5 PRMT R112, R110, 0x7632, R112 ;  /* 0x000076326e705816 */ /* 0x000fe20000000070 */
[----:B------:R-:W-:Y:S01]  /*6380*/  FMUL.FTZ R110, R150, UR10 ;  /* 0x0000000a966e7c20 */ /* 0x000fe20008410000 */
[--C-:B------:R-:W-:Y:S01]  /*6390*/  FFMA.FTZ R146, R153, UR23, R115.reuse ;  /* 0x0000001799927c23 */ /* 0x100fe20008010073 */
[----:B------:R-:W-:Y:S01]  /*63a0*/  @P6 SHF.L.U32 R120, R109, 0x10, RZ ;  /* 0x000000106d786819 */ /* 0x000fe200000006ff */
[----:B------:R-:W-:Y:S01]  /*63b0*/  FFMA.FTZ R144, R139, UR23, R115 ;  /* 0x000000178b907c23 */ /* 0x000fe20008010073 */
[----:B------:R-:W-:Y:S01]  /*63c0*/  @P5 SHF.L.U32 R119, R112, 0x10, RZ ;  /* 0x0000001070775819 */ /* 0x000fe200000006ff */
[----:B------:R-:W-:Y:S01]  /*63d0*/  FFMA.FTZ R112, R113, UR11, R86 ;  /* 0x0000000b71707c23 */ /* 0x000fe20008010056 */
[----:B------:R-:W-:Y:S01]  /*63e0*/  FMUL.FTZ R110, R110, UR7 ;  /* 0x000000076e6e7c20 */ /* 0x000fe20008410000 */
[----:B------:R-:W-:Y:S01]  /*63f0*/  @P4 SHF.L.U32 R140, R111, 0x10, RZ ;  /* 0x000000106f8c4819 */ /* 0x000fe200000006ff */
[----:B------:R-:W-:Y:S01]  /*6400*/  FADD.FTZ R146, R151, -R146 ;  /* 0x8000009297927221 */ /* 0x000fe20000010000 */
[----:B------:R-:W-:Y:S01]  /*6410*/  FMUL.FTZ R112, R112, UR10 ;  /* 0x0000000a70707c20 */ /* 0x000fe20008410000 */
[----:B------:R-:W-:Y:S01]  /*6420*/  @P5 FMUL.FTZ R118, R119, R110 ;  /* 0x0000006e77765220 */ /* 0x000fe20000410000 */
[----:B------:R-:W-:-:S02]  /*6430*/  HFMA2 R119, -RZ, RZ, 0, 0 ;  /* 0x00000000ff777431 */ /* 0x000fc400000001ff */
[----:B------:R-:W-:Y:S01]  /*6440*/  FMUL.FTZ R110, R25, R110 ;  /* 0x0000006e196e7220 */ /* 0x000fe20000410000 */
[----:B------:R-:W-:Y:S01]  /*6450*/  FMUL.FTZ R113, R112, UR7 ;  /* 0x0000000770717c20 */ /* 0x000fe20008410000 */
[----:B------:R-:W-:Y:S01]  /*6460*/  FMUL.FTZ R112, R149, UR10 ;  /* 0x0000000a95707c20 */ /* 0x000fe20008410000 */
[----:B------:R-:W-:Y:S02]  /*6470*/  FADD.FTZ R144, R145, -R144 ;  /* 0x8000009091907221 */ /* 0x000fe40000010000 */
[-C--:B------:R-:W-:Y:S01]  /*6480*/  @P6 FMUL.FTZ R119, R120, R113.reuse ;  /* 0x0000007178776220 */ /* 0x080fe20000410000 */
[----:B------:R-:W-:Y:S01]  /*6490*/  FMUL.FTZ R143, R112, UR7 ;  /* 0x00000007708f7c20 */ /* 0x000fe20008410000 */
[----:B------:R-:W-:Y:S01]  /*64a0*/  MOV R120, RZ ;  /* 0x000000ff00787202 */ /* 0x000fe20000000f00 */
[----:B------:R-:W-:Y:S01]  /*64b0*/  FMUL.FTZ R112, R22, R113 ;  /* 0x0000007116707220 */ /* 0x000fe20000410000 */
[----:B------:R-:W-:Y:S01]  /*64c0*/  FMUL.FTZ R113, R24, R121 ;  /* 0x0000007918717220 */ /* 0x000fe20000410000 */
[-C--:B------:R-:W-:Y:S01]  /*64d0*/  @P4 FMUL.FTZ R120, R140, R143.reuse ;  /* 0x0000008f8c784220 */ /* 0x080fe20000410000 */
[----:B------:R-:W-:Y:S01]  /*64e0*/  FMUL.FTZ R140, R26, R143 ;  /* 0x0000008f1a8c7220 */ /* 0x000fe20000410000 */
[----:B------:R-:W-:Y:S01]  /*64f0*/  FSEL R110, R110, RZ, P5 ;  /* 0x000000ff6e6e7208 */ /* 0x000fe20002800000 */
[----:B------:R-:W-:Y:S01]  /*6500*/  FFMA.FTZ R144, R144, UR11, R85 ;  /* 0x0000000b90907c23 */ /* 0x000fe20008010055 */
[----:B------:R-:W-:-:S02]  /*6510*/  FSEL R112, R112, RZ, P6 ;  /* 0x000000ff70707208 */ /* 0x000fc40003000000 */
[----:B------:R-:W-:Y:S02]  /*6520*/  LOP3.LUT P6, RZ, R116, 0xff000000, RZ, 0xc0, !PT ;  /* 0xff00000074ff7812 */ /* 0x000fe400078cc0ff */
[----:B------:R-:W-:Y:S02]  /*6530*/  FSEL R113, R113, RZ, P3 ;  /* 0x000000ff71717208 */ /* 0x000fe40001800000 */
[----:B------:R-:W-:Y:S02]  /*6540*/  FSEL R140, R140, RZ, P4 ;  /* 0x000000ff8c8c7208 */ /* 0x000fe40002000000 */
[C---:B------:R-:W-:Y:S02]  /*6550*/  ISETP.GE.U32.AND P3, PT, R116.reuse, RZ, PT ;  /* 0x000000ff7400720c */ /* 0x040fe40003f66070 */
[C---:B------:R-:W-:Y:S02]  /*6560*/  LOP3.LUT P5, RZ, R116.reuse, 0xff, RZ, 0xc0, !PT ;  /* 0x000000ff74ff7812 */ /* 0x040fe400078ac0ff */
[----:B------:R-:W-:Y:S01]  /*6570*/  LOP3.LUT P4, RZ, R116, 0xff00, RZ, 0xc0, !PT ;  /* 0x0000ff0074ff7812 */ /* 0x000fe2000788c0ff */
[--C-:B------:R-:W-:Y:S01]  /*6580*/  FFMA.FTZ R116, R141, UR23, R115.reuse ;  /* 0x000000178d747c23 */ /* 0x100fe20008010073 */
[----:B------:R-:W-:Y:S01]  /*6590*/  ISETP.GE.U32.AND.EX P3, PT, R117, 0x1000000, PT, P3 ;  /* 0x010000007500780c */ /* 0x000fe20003f66130 */
[----:B------:R-:W-:Y:S01]  /*65a0*/  FFMA.FTZ R117, R138, UR23, R115 ;  /* 0x000000178a757c23 */ /* 0x000fe20008010073 */
[----:B------:R-:W-:Y:S01]  /*65b0*/  @P6 PRMT R109, R109, 0x7632, R109 ;  /* 0x000076326d6d6816 */ /* 0x000fe2000000006d */
[----:B------:R-:W-:Y:S01]  /*65c0*/  FADD.FTZ R116, R147, -R116 ;  /* 0x8000007493747221 */ /* 0x000fe20000010000 */
[----:B------:R-:W-:Y:S01]  /*65d0*/  MOV R121, RZ ;  /* 0x000000ff00797202 */ /* 0x000fe20000000f00 */
[----:B------:R-:W-:Y:S01]  /*65e0*/  FADD.FTZ R117, R142, -R117 ;  /* 0x800000758e757221 */ /* 0x000fe20000010000 */
[----:B------:R-:W-:Y:S01]  /*65f0*/  @P6 SHF.L.U32 R109, R109, 0x10, RZ ;  /* 0x000000106d6d6819 */ /* 0x000fe200000006ff */
[----:B------:R-:W-:Y:S01]  /*6600*/  FFMA.FTZ R116, R116, UR11, R87 ;  /* 0x0000000b74747c23 */ /* 0x000fe20008010057 */
[----:B------:R-:W-:Y:S01]  /*6610*/  F2FP.BF16.F32.PACK_AB R110, R110, R113 ;  /* 0x000000716e6e723e */ /* 0x000fe200000010ff */
[----:B------:R-:W-:-:S02]  /*6620*/  FFMA.FTZ R117, R117, UR11, R84 ;  /* 0x0000000b75757c23 */ /* 0x000fc40008010054 */
[----:B------:R-:W-:Y:S01]  /*6630*/  FMUL.FTZ R142, R116, UR10 ;  /* 0x0000000a748e7c20 */ /* 0x000fe20008410000 */
[----:B------:R-:W-:Y:S01]  /*6640*/  HFMA2 R116, -RZ, RZ, 0, 0 ;  /* 0x00000000ff747431 */ /* 0x000fe200000001ff */
[----:B------:R-:W-:Y:S02]  /*6650*/  @P3 PRMT R111, R111, 0x7632, R111 ;  /* 0x000076326f6f3816 */ /* 0x000fe4000000006f */
[----:B------:R-:W-:Y:S02]  /*6660*/  FMUL.FTZ R142, R142, UR7 ;  /* 0x000000078e8e7c20 */ /* 0x000fe40008410000 */
[----:B------:R-:W-:Y:S02]  /*6670*/  @P3 SHF.L.U32 R111, R111, 0x10, RZ ;  /* 0x000000106f6f3819 */ /* 0x000fe400000006ff */
[-C--:B------:R-:W-:Y:S01]  /*6680*/  @P6 FMUL.FTZ R116, R109, R142.reuse ;  /* 0x0000008e6d746220 */ /* 0x080fe20000410000 */
[----:B------:R-:W-:Y:S01]  /*6690*/  FFMA.FTZ R109, R146, UR11, R91 ;  /* 0x0000000b926d7c23 */ /* 0x000fe2000801005b */
[----:B------:R-:W-:Y:S01]  /*66a0*/  @P5 SHF.L.U32 R146, R108, 0x10, RZ ;  /* 0x000000106c925819 */ /* 0x000fe200000006ff */
[----:B------:R-:W-:-:S02]  /*66b0*/  FMUL.FTZ R142, R23, R142 ;  /* 0x0000008e178e7220 */ /* 0x000fc40000410000 */
[----:B------:R-:W-:-:S04]  /*66c0*/  FMUL.FTZ R109, R109, UR10 ;  /* 0x0000000a6d6d7c20 */ /* 0x000fc80008410000 */
[----:B------:R-:W-:Y:S01]  /*66d0*/  FMUL.FTZ R138, R109, UR7 ;  /* 0x000000076d8a7c20 */ /* 0x000fe20008410000 */
[----:B------:R-:W-:Y:S01]  /*66e0*/  FMUL.FTZ R109, R117, UR10 ;  /* 0x0000000a756d7c20 */ /* 0x000fe20008410000 */
[----:B------:R-:W-:Y:S02]  /*66f0*/  HFMA2 R117, -RZ, RZ, 0, 0 ;  /* 0x00000000ff757431 */ /* 0x000fe400000001ff */
[-C--:B------:R-:W-:Y:S01]  /*6700*/  @P3 FMUL.FTZ R121, R111, R138.reuse ;  /* 0x0000008a6f793220 */ /* 0x080fe20000410000 */
[----:B------:R-:W-:Y:S01]  /*6710*/  FMUL.FTZ R139, R109, UR7 ;  /* 0x000000076d8b7c20 */ /* 0x000fe20008410000 */
[----:B------:R-:W-:Y:S01]  /*6720*/  @P4 PRMT R111, R108, 0x7632, R111 ;  /* 0x000076326c6f4816 */ /* 0x000fe2000000006f */
[----:B------:R-:W-:Y:S01]  /*6730*/  FMUL.FTZ R108, R144, UR10 ;  /* 0x0000000a906c7c20 */ /* 0x000fe20008410000 */
[----:B------:R-:W-:Y:S01]  /*6740*/  FMUL.FTZ R109, R27, R138 ;  /* 0x0000008a1b6d7220 */ /* 0x000fe20000410000 */
[----:B------:R-:W-:Y:S01]  /*6750*/  MOV R138, RZ ;  /* 0x000000ff008a7202 */ /* 0x000fe20000000f00 */
[-C--:B------:R-:W-:Y:S01]  /*6760*/  @P5 FMUL.FTZ R117, R146, R139.reuse ;  /* 0x0000008b92755220 */ /* 0x080fe20000410000 */
[----:B------:R-:W-:Y:S01]  /*6770*/  @P4 SHF.L.U32 R111, R111, 0x10, RZ ;  /* 0x000000106f6f4819 */ /* 0x000fe200000006ff */
[----:B------:R-:W-:Y:S01]  /*6780*/  FMUL.FTZ R144, R108, UR7 ;  /* 0x000000076c907c20 */ /* 0x000fe20008410000 */
[----:B------:R-:W-:Y:S01]  /*6790*/  FSEL R109, R109, RZ, P3 ;  /* 0x000000ff6d6d7208 */ /* 0x000fe20001800000 */
[----:B------:R-:W-:Y:S01]  /*67a0*/  FMUL.FTZ R108, R20, R139 ;  /* 0x0000008b146c7220 */ /* 0x000fe20000410000 */
[----:B------:R-:W-:Y:S01]  /*67b0*/  FSEL R139, R142, RZ, P6 ;  /* 0x000000ff8e8b7208 */ /* 0x000fe20003000000 */
[----:B------:R-:W-:Y:S01]  /*67c0*/  @P4 FMUL.FTZ R138, R111, R144 ;  /* 0x000000906f8a4220 */ /* 0x000fe20000410000 */
[----:B------:R-:W-:Y:S01]  /*67d0*/  F2FP.BF16.F32.PACK_AB R111, R109, R140 ;  /* 0x0000008c6d6f723e */ /* 0x000fe200000010ff */
[----:B------:R-:W-:Y:S01]  /*67e0*/  FMUL.FTZ R109, R21, R144 ;  /* 0x00000090156d7220 */ /* 0x000fe20000410000 */
[----:B------:R-:W-:-:S04]  /*67f0*/  FSEL R108, R108, RZ, P5 ;  /* 0x000000ff6c6c7208 */ /* 0x000fc80002800000 */
[----:B------:R-:W-:Y:S02]  /*6800*/  FSEL R113, R109, RZ, P4 ;  /* 0x000000ff6d717208 */ /* 0x000fe40002000000 */
[----:B------:R-:W-:Y:S02]  /*6810*/  F2FP.BF16.F32.PACK_AB R109, R139, R112 ;  /* 0x000000708b6d723e */ /* 0x000fe400000010ff */
[----:B------:R-:W-:Y:S01]  /*6820*/  F2FP.BF16.F32.PACK_AB R108, R113, R108 ;  /* 0x0000006c716c723e */ /* 0x000fe200000010ff */
[----:B------:R-:W-:Y:S06]  /*6830*/  BRA `(.L_x_7357) ;  /* 0x0000000c00087947 */ /* 0x000fec0003800000 */
.L_x_7355:
[----:B------:R-:W-:Y:S05]  /*6840*/  @!P2 BRA `(.L_x_7358) ;  /* 0x000000040080a947 */ /* 0x000fea0003800000 */
[--C-:B------:R-:W-:Y:S01]  /*6850*/  FFMA.FTZ R103, R146, UR23, R115.reuse ;  /* 0x0000001792677c23 */ /* 0x100fe20008010073 */
[C---:B------:R-:W-:Y:S01]  /*6860*/  LOP3.LUT P3, RZ, R117.reuse, 0xff, RZ, 0xc0, !PT ;  /* 0x000000ff75ff7812 */ /* 0x040fe2000786c0ff */
[----:B------:R-:W-:Y:S01]  /*6870*/  FFMA.FTZ R150, R150, UR23, R115 ;  /* 0x0000001796967c23 */ /* 0x000fe20008010073 */
[----:B------:R-:W-:Y:S01]  /*6880*/  LOP3.LUT P5, RZ, R117, 0xff00, RZ, 0xc0, !PT ;  /* 0x0000ff0075ff7812 */ /* 0x000fe200078ac0ff */
[----:B------:R-:W-:Y:S01]  /*6890*/  FADD.FTZ R103, R148, -R103 ;  /* 0x8000006794677221 */ /* 0x000fe20000010000 */
[----:B------:R-:W-:Y:S01]  /*68a0*/  FFMA.FTZ R101, R140, UR23, R115 ;  /* 0x000000178c657c23 */ /* 0x000fe20008010073 */
[----:B------:R-:W-:Y:S01]  /*68b0*/  FADD.FTZ R150, R143, -R150 ;  /* 0x800000968f967221 */ /* 0x000fe20000010000 */
[----:B------:R-:W-:Y:S01]  /*68c0*/  LOP3.LUT P6, RZ, R116, 0xff0000, RZ, 0xc0, !PT ;  /* 0x00ff000074ff7812 */ /* 0x000fe200078cc0ff */
[----:B------:R-:W-:Y:S01]  /*68d0*/  FMUL.FTZ R104, R103, UR11 ;  /* 0x0000000b67687c20 */ /* 0x000fe20008410000 */
[----:B------:R-:W-:Y:S01]  /*68e0*/  FADD.FTZ R101, R144, -R101 ;  /* 0x8000006590657221 */ /* 0x000fe20000010000 */
[----:B------:R-:W-:Y:S01]  /*68f0*/  FMUL.FTZ R105, R150, UR11 ;  /* 0x0000000b96697c20 */ /* 0x000fe20008410000 */
[----:B------:R-:W-:-:S02]  /*6900*/  HFMA2 R114, -RZ, RZ, 0, 0 ;  /* 0x00000000ff727431 */ /* 0x000fc400000001ff */
[----:B------:R-:W-:Y:S01]  /*6910*/  FMUL.FTZ R100, R104, UR10 ;  /* 0x0000000a68647c20 */ /* 0x000fe20008410000 */
[----:B------:R-:W-:Y:S01]  /*6920*/  FMUL.FTZ R102, R101, UR11 ;  /* 0x0000000b65667c20 */ /* 0x000fe20008410000 */
[----:B------:R-:W-:Y:S01]  /*6930*/  FFMA.FTZ R152, R152, UR23, R115 ;  /* 0x0000001798987c23 */ /* 0x000fe20008010073 */
[----:B------:R-:W-:Y:S01]  /*6940*/  LOP3.LUT P4, RZ, R117, 0xff0000, RZ, 0xc0, !PT ;  /* 0x00ff000075ff7812 */ /* 0x000fe2000788c0ff */
[----:B------:R-:W-:Y:S01]  /*6950*/  FMUL.FTZ R103, R100, UR7 ;  /* 0x0000000764677c20 */ /* 0x000fe20008410000 */
[C---:B-----5:R-:W-:Y:S01]  /*6960*/  @P3 SHF.L.U32 R100, R110.reuse, 0x10, RZ ;  /* 0x000000106e643819 */ /* 0x060fe200000006ff */
[----:B------:R-:W-:Y:S01]  /*6970*/  FADD.FTZ R152, R149, -R152 ;  /* 0x8000009895987221 */ /* 0x000fe20000010000 */
[----:B------:R-:W-:Y:S02]  /*6980*/  @P5 PRMT R110, R110, 0x7632, R110 ;  /* 0x000076326e6e5816 */ /* 0x000fe4000000006e */
[----:B------:R-:W-:Y:S02]  /*6990*/  CS2R R118, SRZ ;  /* 0x0000000000767805 */ /* 0x000fe4000001ff00 */
[----:B------:R-:W-:Y:S01]  /*69a0*/  CS2R R120, SRZ ;  /* 0x0000000000787805 */ /* 0x000fe2000001ff00 */
[-C--:B------:R-:W-:Y:S01]  /*69b0*/  @P3 FMUL.FTZ R114, R100, R103.reuse ;  /* 0x0000006764723220 */ /* 0x080fe20000410000 */
[----:B------:R-:W-:Y:S01]  /*69c0*/  FMUL.FTZ R100, R105, UR10 ;  /* 0x0000000a69647c20 */ /* 0x000fe20008410000 */
[----:B------:R-:W-:Y:S01]  /*69d0*/  @P5 SHF.L.U32 R107, R110, 0x10, RZ ;  /* 0x000000106e6b5819 */ /* 0x000fe200000006ff */
[----:B------:R-:W-:Y:S01]  /*69e0*/  FMUL.FTZ R106, R152, UR11 ;  /* 0x0000000b986a7c20 */ /* 0x000fe20008410000 */
[----:B------:R-:W-:Y:S01]  /*69f0*/  FMUL.FTZ R113, R24, R103 ;  /* 0x0000006718717220 */ /* 0x000fe20000410000 */
[----:B------:R-:W-:Y:S01]  /*6a00*/  FMUL.FTZ R110, R100, UR7 ;  /* 0x00000007646e7c20 */ /* 0x000fe20008410000 */
[----:B------:R-:W-:-:S03]  /*6a10*/  FMUL.FTZ R100, R102, UR10 ;  /* 0x0000000a66647c20 */ /* 0x000fc60008410000 */
[-C--:B------:R-:W-:Y:S01]  /*6a20*/  @P5 FMUL.FTZ R118, R107, R110.reuse ;  /* 0x0000006e6b765220 */ /* 0x080fe20000410000 */
[----:B------:R-:W-:Y:S01]  /*6a30*/  FMUL.FTZ R101, R100, UR7 ;  /* 0x0000000764657c20 */ /* 0x000fe20008410000 */
[----:B------:R-:W-:Y:S01]  /*6a40*/  @P6 SHF.L.U32 R100, R109, 0x10, RZ ;  /* 0x000000106d646819 */ /* 0x000fe200000006ff */
[----:B------:R-:W-:Y:S01]  /*6a50*/  FMUL.FTZ R110, R25, R110 ;  /* 0x0000006e196e7220 */ /* 0x000fe20000410000 */
[----:B------:R-:W-:Y:S01]  /*6a60*/  FSEL R113, R113, RZ, P3 ;  /* 0x000000ff71717208 */ /* 0x000fe20001800000 */
[-C--:B------:R-:W-:Y:S01]  /*6a70*/  FMUL.FTZ R112, R22, R101.reuse ;  /* 0x0000006516707220 */ /* 0x080fe20000410000 */
[----:B------:R-:W-:Y:S01]  /*6a80*/  ISETP.GE.U32.AND P3, PT, R116, RZ, PT ;  /* 0x000000ff7400720c */ /* 0x000fe20003f66070 */
[----:B------:R-:W-:Y:S01]  /*6a90*/  @P6 FMUL.FTZ R119, R100, R101 ;  /* 0x0000006564776220 */ /* 0x000fe20000410000 */
[----:B------:R-:W-:Y:S01]  /*6aa0*/  FMUL.FTZ R100, R106, UR10 ;  /* 0x0000000a6a647c20 */ /* 0x000fe20008410000 */
[----:B------:R-:W-:Y:S02]  /*6ab0*/  FSEL R110, R110, RZ, P5 ;  /* 0x000000ff6e6e7208 */ /* 0x000fe40002800000 */
[----:B------:R-:W-:Y:S01]  /*6ac0*/  FSEL R112, R112, RZ, P6 ;  /* 0x000000ff70707208 */ /* 0x000fe20003000000 */
[----:B------:R-:W-:Y:S01]  /*6ad0*/  FMUL.FTZ R107, R100, UR7 ;  /* 0x00000007646b7c20 */ /* 0x000fe20008410000 */
[----:B------:R-:W-:-:S02]  /*6ae0*/  @P4 SHF.L.U32 R100, R111, 0x10, RZ ;  /* 0x000000106f644819 */ /* 0x000fc400000006ff */
[----:B------:R-:W-:Y:S01]  /*6af0*/  LOP3.LUT P6, RZ, R116, 0xff000000, RZ, 0xc0, !PT ;  /* 0xff00000074ff7812 */ /* 0x000fe200078cc0ff */
[-C--:B------:R-:W-:Y:S01]  /*6b00*/  FMUL.FTZ R140, R26, R107.reuse ;  /* 0x0000006b1a8c7220 */ /* 0x080fe20000410000 */
[----:B------:R-:W-:Y:S01]  /*6b10*/  LOP3.LUT P5, RZ, R116, 0xff, RZ, 0xc0, !PT ;  /* 0x000000ff74ff7812 */ /* 0x000fe200078ac0ff */
[----:B------:R-:W-:Y:S01]  /*6b20*/  @P4 FMUL.FTZ R120, R100, R107 ;  /* 0x0000006b64784220 */ /* 0x000fe20000410000 */
[--C-:B------:R-:W-:Y:S01]  /*6b30*/  FFMA.FTZ R100, R139, UR23, R115.reuse ;  /* 0x000000178b647c23 */ /* 0x100fe20008010073 */
[--C-:B------:R-:W-:Y:S01]  /*6b40*/  FFMA.FTZ R107, R138, UR23, R115.reuse ;  /* 0x000000178a6b7c23 */ /* 0x100fe20008010073 */
[----:B------:R-:W-:Y:S02]  /*6b50*/  FSEL R140, R140, RZ, P4 ;  /* 0x000000ff8c8c7208 */ /* 0x000fe40002000000 */
[----:B------:R-:W-:Y:S01]  /*6b60*/  LOP3.LUT P4, RZ, R116, 0xff00, RZ, 0xc0, !PT ;  /* 0x0000ff0074ff7812 */ /* 0x000fe2000788c0ff */
[----:B------:R-:W-:Y:S01]  /*6b70*/  FADD.FTZ R101, R145, -R100 ;  /* 0x8000006491657221 */ /* 0x000fe20000010000 */
[--C-:B------:R-:W-:Y:S01]  /*6b80*/  FFMA.FTZ R100, R141, UR23, R115.reuse ;  /* 0x000000178d647c23 */ /* 0x100fe20008010073 */
[----:B------:R-:W-:Y:S01]  /*6b90*/  FFMA.FTZ R116, R153, UR23, R115 ;  /* 0x0000001799747c23 */ /* 0x000fe20008010073 */
[----:B------:R-:W-:Y:S01]  /*6ba0*/  ISETP.GE.U32.AND.EX P3, PT, R117, 0x1000000, PT, P3 ;  /* 0x010000007500780c */ /* 0x000fe20003f66130 */
[----:B------:R-:W-:Y:S01]  /*6bb0*/  FADD.FTZ R117, R142, -R107 ;  /* 0x8000006b8e757221 */ /* 0x000fe20000010000 */
[----:B------:R-:W-:Y:S01]  /*6bc0*/  FADD.FTZ R100, R147, -R100 ;  /* 0x8000006493647221 */ /* 0x000fe20000010000 */
[----:B------:R-:W-:Y:S01]  /*6bd0*/  FADD.FTZ R151, R151, -R116 ;  /* 0x8000007497977221 */ /* 0x000fe20000010000 */
[----:B------:R-:W-:Y:S01]  /*6be0*/  @P6 PRMT R109, R109, 0x7632, R109 ;  /* 0x000076326d6d6816 */ /* 0x000fe2000000006d */
[----:B------:R-:W-:Y:S01]  /*6bf0*/  FMUL.FTZ R101, R101, UR11 ;  /* 0x0000000b65657c20 */ /* 0x000fe20008410000 */
[----:B------:R-:W-:Y:S01]  /*6c00*/  FMUL.FTZ R103, R100, UR11 ;  /* 0x0000000b64677c20 */ /* 0x000fe20008410000 */
[----:B------:R-:W-:Y:S01]  /*6c10*/  FMUL.FTZ R107, R151, UR11 ;  /* 0x0000000b976b7c20 */ /* 0x000fe20008410000 */
[----:B------:R-:W-:-:S02]  /*6c20*/  @P6 SHF.L.U32 R109, R109, 0x10, RZ ;  /* 0x000000106d6d6819 */ /* 0x000fc400000006ff */
[----:B------:R-:W-:Y:S01]  /*6c30*/  FMUL.FTZ R142, R103, UR10 ;  /* 0x0000000a678e7c20 */ /* 0x000fe20008410000 */
[----:B------:R-:W-:Y:S01]  /*6c40*/  FMUL.FTZ R100, R107, UR10 ;  /* 0x0000000a6b647c20 */ /* 0x000fe20008410000 */
[----:B------:R-:W-:Y:S02]  /*6c50*/  MOV R116, RZ ;  /* 0x000000ff00747202 */ /* 0x000fe40000000f00 */
[----:B------:R-:W-:Y:S01]  /*6c60*/  FMUL.FTZ R142, R142, UR7 ;  /* 0x000000078e8e7c20 */ /* 0x000fe20008410000 */
[----:B------:R-:W-:Y:S01]  /*6c70*/  FMUL.FTZ R138, R100, UR7 ;  /* 0x00000007648a7c20 */ /* 0x000fe20008410000 */
[----:B------:R-:W-:Y:S01]  /*6c80*/  @P3 PRMT R111, R111, 0x7632, R111 ;  /* 0x000076326f6f3816 */ /* 0x000fe2000000006f */
[----:B------:R-:W-:Y:S01]  /*6c90*/  FMUL.FTZ R100, R117, UR11 ;  /* 0x0000000b75647c20 */ /* 0x000fe20008410000 */
[-C--:B------:R-:W-:Y:S01]  /*6ca0*/  @P6 FMUL.FTZ R116, R109, R142.reuse ;  /* 0x0000008e6d746220 */ /* 0x080fe20000410000 */
[C---:B------:R-:W-:Y:S01]  /*6cb0*/  @P5 SHF.L.U32 R144, R108.reuse, 0x10, RZ ;  /* 0x000000106c905819 */ /* 0x040fe200000006ff */
[----:B------:R-:W-:Y:S01]  /*6cc0*/  HFMA2 R117, -RZ, RZ, 0, 0 ;  /* 0x00000000ff757431 */ /* 0x000fe200000001ff */
[----:B------:R-:W-:Y:S01]  /*6cd0*/  @P4 PRMT R139, R108, 0x7632, R139 ;  /* 0x000076326c8b4816 */ /* 0x000fe2000000008b */
[----:B------:R-:W-:Y:S01]  /*6ce0*/  FMUL.FTZ R109, R100, UR10 ;  /* 0x0000000a646d7c20 */ /* 0x000fe20008410000 */
[----:B------:R-:W-:Y:S01]  /*6cf0*/  @P3 SHF.L.U32 R111, R111, 0x10, RZ ;  /* 0x000000106f6f3819 */ /* 0x000fe200000006ff */
[----:B------:R-:W-:Y:S01]  /*6d00*/  FMUL.FTZ R108, R101, UR10 ;  /* 0x0000000a656c7c20 */ /* 0x000fe20008410000 */
[----:B------:R-:W-:Y:S01]  /*6d10*/  @P4 SHF.L.U32 R139, R139, 0x10, RZ ;  /* 0x000000108b8b4819 */ /* 0x000fe200000006ff */
[----:B------:R-:W-:Y:S01]  /*6d20*/  FMUL.FTZ R109, R109, UR7 ;  /* 0x000000076d6d7c20 */ /* 0x000fe20008410000 */
[----:B------:R-:W-:Y:S01]  /*6d30*/  FMUL.FTZ R142, R23, R142 ;  /* 0x0000008e178e7220 */ /* 0x000fe20000410000 */
[----:B------:R-:W-:Y:S01]  /*6d40*/  FMUL.FTZ R108, R108, UR7 ;  /* 0x000000076c6c7c20 */ /* 0x000fe20008410000 */
[-C--:B------:R-:W-:Y:S01]  /*6d50*/  @P3 FMUL.FTZ R121, R111, R138.reuse ;  /* 0x0000008a6f793220 */ /* 0x080fe20000410000 */
[----:B------:R-:W-:Y:S01]  /*6d60*/  FMUL.FTZ R111, R27, R138 ;  /* 0x0000008a1b6f7220 */ /* 0x000fe20000410000 */
[----:B------:R-:W-:Y:S01]  /*6d70*/  MOV R138, RZ ;  /* 0x000000ff008a7202 */ /* 0x000fe20000000f00 */
[-C--:B------:R-:W-:Y:S01]  /*6d80*/  @P5 FMUL.FTZ R117, R144, R109.reuse ;  /* 0x0000006d90755220 */ /* 0x080fe20000410000 */
[-C--:B------:R-:W-:Y:S01]  /*6d90*/  @P4 FMUL.FTZ R138, R139, R108.reuse ;  /* 0x0000006c8b8a4220 */ /* 0x080fe20000410000 */
[----:B------:R-:W-:Y:S01]  /*6da0*/  FMUL.FTZ R109, R20, R109 ;  /* 0x0000006d146d7220 */ /* 0x000fe20000410000 */
[----:B------:R-:W-:Y:S01]  /*6db0*/  FMUL.FTZ R108, R21, R108 ;  /* 0x0000006c156c7220 */ /* 0x000fe20000410000 */
[----:B------:R-:W-:-:S02]  /*6dc0*/  F2FP.BF16.F32.PACK_AB R110, R110, R113 ;  /* 0x000000716e6e723e */ /* 0x000fc400000010ff */
[----:B------:R-:W-:Y:S02]  /*6dd0*/  FSEL R111, R111, RZ, P3 ;  /* 0x000000ff6f6f7208 */ /* 0x000fe40001800000 */
[----:B------:R-:W-:Y:S02]  /*6de0*/  FSEL R139, R142, RZ, P6 ;  /* 0x000000ff8e8b7208 */ /* 0x000fe40003000000 */
[----:B------:R-:W-:Y:S02]  /*6df0*/  FSEL R113, R109, RZ, P5 ;  /* 0x000000ff6d717208 */ /* 0x000fe40002800000 */
[----:B------:R-:W-:Y:S02]  /*6e00*/  FSEL R108, R108, RZ, P4 ;  /* 0x000000ff6c6c7208 */ /* 0x000fe40002000000 */
[----:B------:R-:W-:Y:S02]  /*6e10*/  F2FP.BF16.F32.PACK_AB R111, R111, R140 ;  /* 0x0000008c6f6f723e */ /* 0x000fe400000010ff */
[----:B------:R-:W-:-:S02]  /*6e20*/  F2FP.BF16.F32.PACK_AB R109, R139, R112 ;  /* 0x000000708b6d723e */ /* 0x000fc400000010ff */
[----:B------:R-:W-:Y:S01]  /*6e30*/  F2FP.BF16.F32.PACK_AB R108, R108, R113 ;  /* 0x000000716c6c723e */ /* 0x000fe200000010ff */
[----:B------:R-:W-:Y:S06]  /*6e40*/  BRA `(.L_x_7357) ;  /* 0x0000000400847947 */ /* 0x000fec0003800000 */
.L_x_7358:
[----:B------:R-:W-:Y:S01]  /*6e50*/  FFMA.FTZ R113, R140, UR23, R115 ;  /* 0x000000178c717c23 */ /* 0x000fe20008010073 */
[C---:B------:R-:W-:Y:S01]  /*6e60*/  LOP3.LUT P3, RZ, R117.reuse, 0xff, RZ, 0xc0, !PT ;  /* 0x000000ff75ff7812 */ /* 0x040fe2000786c0ff */
[----:B------:R-:W-:Y:S01]  /*6e70*/  HFMA2 R114, -RZ, RZ, 0, 0 ;  /* 0x00000000ff727431 */ /* 0x000fe200000001ff */
[----:B------:R-:W-:Y:S01]  /*6e80*/  LOP3.LUT P5, RZ, R117, 0xff00, RZ, 0xc0, !PT ;  /* 0x0000ff0075ff7812 */ /* 0x000fe200078ac0ff */
[----:B------:R-:W-:Y:S01]  /*6e90*/  FADD.FTZ R144, R144, -R113 ;  /* 0x8000007190907221 */ /* 0x000fe20000010000 */
[--C-:B------:R-:W-:Y:S01]  /*6ea0*/  FFMA.FTZ R113, R146, UR23, R115.reuse ;  /* 0x0000001792717c23 */ /* 0x100fe20008010073 */
[--C-:B------:R-:W-:Y:S01]  /*6eb0*/  FFMA.FTZ R150, R150, UR23, R115.reuse ;  /* 0x0000001796967c23 */ /* 0x100fe20008010073 */
[----:B------:R-:W-:Y:S01]  /*6ec0*/  FFMA.FTZ R152, R152, UR23, R115 ;  /* 0x0000001798987c23 */ /* 0x000fe20008010073 */
[----:B------:R-:W-:Y:S01]  /*6ed0*/  LOP3.LUT P6, RZ, R116, 0xff0000, RZ, 0xc0, !PT ;  /* 0x00ff000074ff7812 */ /* 0x000fe200078cc0ff */
[----:B------:R-:W-:Y:S01]  /*6ee0*/  FADD.FTZ R113, R148, -R113 ;  /* 0x8000007194717221 */ /* 0x000fe20000010000 */
[----:B------:R-:W-:Y:S01]  /*6ef0*/  FADD.FTZ R150, R143, -R150 ;  /* 0x800000968f967221 */ /* 0x000fe20000010000 */
[----:B------:R-:W-:Y:S01]  /*6f00*/  FADD.FTZ R152, R149, -R152 ;  /* 0x8000009895987221 */ /* 0x000fe20000010000 */
[----:B------:R-:W-:Y:S01]  /*6f10*/  LOP3.LUT P4, RZ, R117, 0xff0000, RZ, 0xc0, !PT ;  /* 0x00ff000075ff7812 */ /* 0x000fe2000788c0ff */
[----:B------:R-:W-:Y:S01]  /*6f20*/  FMUL.FTZ R113, R113, UR11 ;  /* 0x0000000b71717c20 */ /* 0x000fe20008410000 */
[----:B-----5:R-:W-:Y:S01]  /*6f30*/  @P3 SHF.L.U32 R112, R110, 0x10, RZ ;  /* 0x000000106e703819 */ /* 0x020fe200000006ff */
[----:B------:R-:W-:Y:S01]  /*6f40*/  FMUL.FTZ R150, R150, UR11 ;  /* 0x0000000b96967c20 */ /* 0x000fe20008410000 */
[----:B------:R-:W-:Y:S01]  /*6f50*/  FMUL.FTZ R152, R152, UR11 ;  /* 0x0000000b98987c20 */ /* 0x000fe20008410000 */
[----:B------:R-:W-:Y:S01]  /*6f60*/  FMUL.FTZ R113, R113, UR10 ;  /* 0x0000000a71717c20 */ /* 0x000fe20008410000 */
[----:B------:R-:W-:-:S03]  /*6f70*/  MOV R118, RZ ;  /* 0x000000ff00767202 */ /* 0x000fc60000000f00 */
[----:B------:R-:W-:Y:S01]  /*6f80*/  FMUL.FTZ R113, R113, UR7 ;  /* 0x0000000771717c20 */ /* 0x000fe20008410000 */
[----:B------:R-:W-:-:S03]  /*6f90*/  @P6 SHF.L.U32 R120, R109, 0x10, RZ ;  /* 0x000000106d786819 */ /* 0x000fc600000006ff */
[-C--:B------:R-:W-:Y:S01]  /*6fa0*/  @P3 FMUL.FTZ R114, R112, R113.reuse ;  /* 0x0000007170723220 */ /* 0x080fe20000410000 */
[----:B------:R-:W-:Y:S01]  /*6fb0*/  @P5 PRMT R112, R110, 0x7632, R112 ;  /* 0x000076326e705816 */ /* 0x000fe20000000070 */
[----:B------:R-:W-:Y:S01]  /*6fc0*/  FMUL.FTZ R110, R150, UR10 ;  /* 0x0000000a966e7c20 */ /* 0x000fe20008410000 */
[----:B------:R-:W-:Y:S01]  /*6fd0*/  FMUL.FTZ R113, R24, R113 ;  /* 0x0000007118717220 */ /* 0x000fe20000410000 */
[----:B------:R-:W-:Y:S02]  /*6fe0*/  @P4 SHF.L.U32 R140, R111, 0x10, RZ ;  /* 0x000000106f8c4819 */ /* 0x000fe400000006ff */
[----:B------:R-:W-:Y:S01]  /*6ff0*/  @P5 SHF.L.U32 R119, R112, 0x10, RZ ;  /* 0x0000001070775819 */ /* 0x000fe200000006ff */
[----:B------:R-:W-:Y:S01]  /*7000*/  FMUL.FTZ R112, R144, UR11 ;  /* 0x0000000b90707c20 */ /* 0x000fe20008410000 */
[----:B------:R-:W-:Y:S01]  /*7010*/  FMUL.FTZ R110, R110, UR7 ;  /* 0x000000076e6e7c20 */ /* 0x000fe20008410000 */
[----:B------:R-:W-:Y:S01]  /*7020*/  FSEL R113, R113, RZ, P3 ;  /* 0x000000ff71717208 */ /* 0x000fe20001800000 */
[--C-:B------:R-:W-:Y:S01]  /*7030*/  FFMA.FTZ R144, R141, UR23, R115.reuse ;  /* 0x000000178d907c23 */ /* 0x100fe20008010073 */
[----:B------:R-:W-:Y:S01]  /*7040*/  FMUL.FTZ R112, R112, UR10 ;  /* 0x0000000a70707c20 */ /* 0x000fe20008410000 */
[-C--:B------:R-:W-:Y:S01]  /*7050*/  @P5 FMUL.FTZ R118, R119, R110.reuse ;  /* 0x0000006e77765220 */ /* 0x080fe20000410000 */
[----:B------:R-:W-:Y:S01]  /*7060*/  HFMA2 R119, -RZ, RZ, 0, 0 ;  /* 0x00000000ff777431 */ /* 0x000fe200000001ff */
[----:B------:R-:W-:Y:S01]  /*7070*/  ISETP.GE.U32.AND P3, PT, R116, RZ, PT ;  /* 0x000000ff7400720c */ /* 0x000fe20003f66070 */
[----:B------:R-:W-:Y:S01]  /*7080*/  FMUL.FTZ R121, R112, UR7 ;  /* 0x0000000770797c20 */ /* 0x000fe20008410000 */
[----:B------:R-:W-:Y:S01]  /*7090*/  FMUL.FTZ R112, R152, UR10 ;  /* 0x0000000a98707c20 */ /* 0x000fe20008410000 */
[----:B------:R-:W-:Y:S01]  /*70a0*/  FMUL.FTZ R110, R25, R110 ;  /* 0x0000006e196e7220 */ /* 0x000fe20000410000 */
[----:B------:R-:W-:Y:S01]  /*70b0*/  ISETP.GE.U32.AND.EX P3, PT, R117, 0x1000000, PT, P3 ;  /* 0x010000007500780c */ /* 0x000fe20003f66130 */
[-C--:B------:R-:W-:Y:S01]  /*70c0*/  @P6 FMUL.FTZ R119, R120, R121.reuse ;  /* 0x0000007978776220 */ /* 0x080fe20000410000 */
[----:B------:R-:W-:Y:S01]  /*70d0*/  FMUL.FTZ R143, R112, UR7 ;  /* 0x00000007708f7c20 */ /* 0x000fe20008410000 */
[----:B------:R-:W-:Y:S01]  /*70e0*/  FMUL.FTZ R112, R22, R121 ;  /* 0x0000007916707220 */ /* 0x000fe20000410000 */
[----:B------:R-:W-:Y:S01]  /*70f0*/  MOV R120, RZ ;  /* 0x000000ff00787202 */ /* 0x000fe20000000f00 */
[----:B------:R-:W-:Y:S01]  /*7100*/  FFMA.FTZ R117, R138, UR23, R115 ;  /* 0x000000178a757c23 */ /* 0x000fe20008010073 */
[-C--:B------:R-:W-:Y:S01]  /*7110*/  @P4 FMUL.FTZ R120, R140, R143.reuse ;  /* 0x0000008f8c784220 */ /* 0x080fe20000410000 */
[----:B------:R-:W-:Y:S01]  /*7120*/  FMUL.FTZ R140, R26, R143 ;  /* 0x0000008f1a8c7220 */ /* 0x000fe20000410000 */
[----:B------:R-:W-:Y:S01]  /*7130*/  FSEL R112, R112, RZ, P6 ;  /* 0x000000ff70707208 */ /* 0x000fe20003000000 */
[----:B------:R-:W-:Y:S01]  /*7140*/  FADD.FTZ R144, R147, -R144 ;  /* 0x8000009093907221 */ /* 0x000fe20000010000 */
[----:B------:R-:W-:Y:S01]  /*7150*/  LOP3.LUT P6, RZ, R116, 0xff000000, RZ, 0xc0, !PT ;  /* 0xff00000074ff7812 */ /* 0x000fe200078cc0ff */
[----:B------:R-:W-:Y:S01]  /*7160*/  FADD.FTZ R117, R142, -R117 ;  /* 0x800000758e757221 */ /* 0x000fe20000010000 */
[----:B------:R-:W-:Y:S01]  /*7170*/  FSEL R110, R110, RZ, P5 ;  /* 0x000000ff6e6e7208 */ /* 0x000fe20002800000 */
[----:B------:R-:W-:Y:S01]  /*7180*/  FMUL.FTZ R142, R144, UR11 ;  /* 0x0000000b908e7c20 */ /* 0x000fe20008410000 */
[----:B------:R-:W-:Y:S01]  /*7190*/  FSEL R140, R140, RZ, P4 ;  /* 0x000000ff8c8c7208 */ /* 0x000fe20002000000 */
[----:B------:R-:W-:Y:S01]  /*71a0*/  FMUL.FTZ R117, R117, UR11 ;  /* 0x0000000b75757c20 */ /* 0x000fe20008410000 */
[----:B------:R-:W-:Y:S01]  /*71b0*/  LOP3.LUT P5, RZ, R116, 0xff, RZ, 0xc0, !PT ;  /* 0x000000ff74ff7812 */ /* 0x000fe200078ac0ff */
[----:B------:R-:W-:Y:S01]  /*71c0*/  FMUL.FTZ R142, R142, UR10 ;  /* 0x0000000a8e8e7c20 */ /* 0x000fe20008410000 */
[----:B------:R-:W-:Y:S01]  /*71d0*/  LOP3.LUT P4, RZ, R116, 0xff00, RZ, 0xc0, !PT ;  /* 0x0000ff0074ff7812 */ /* 0x000fe2000788c0ff */
[----:B------:R-:W-:Y:S01]  /*71e0*/  FFMA.FTZ R116, R139, UR23, R115 ;  /* 0x000000178b747c23 */ /* 0x000fe20008010073 */
[----:B------:R-:W-:Y:S01]  /*71f0*/  @P3 PRMT R111, R111, 0x7632, R111 ;  /* 0x000076326f6f3816 */ /* 0x000fe2000000006f */
[----:B------:R-:W-:Y:S01]  /*7200*/  FMUL.FTZ R142, R142, UR7 ;  /* 0x000000078e8e7c20 */ /* 0x000fe20008410000 */
[----:B------:R-:W-:Y:S01]  /*7210*/  MOV R121, RZ ;  /* 0x000000ff00797202 */ /* 0x000fe20000000f00 */
[----:B------:R-:W-:Y:S01]  /*7220*/  FADD.FTZ R145, R145, -R116 ;  /* 0x8000007491917221 */ /* 0x000fe20000010000 */
[----:B------:R-:W-:Y:S01]  /*7230*/  @P6 PRMT R109, R109, 0x7632, R109 ;  /* 0x000076326d6d6816 */ /* 0x000fe2000000006d */
[----:B------:R-:W-:Y:S01]  /*7240*/  FFMA.FTZ R116, R153, UR23, R115 ;  /* 0x0000001799747c23 */ /* 0x000fe20008010073 */
[----:B------:R-:W-:Y:S01]  /*7250*/  @P3 SHF.L.U32 R111, R111, 0x10, RZ ;  /* 0x000000106f6f3819 */ /* 0x000fe200000006ff */
[----:B------:R-:W-:Y:S01]  /*7260*/  FMUL.FTZ R145, R145, UR11 ;  /* 0x0000000b91917c20 */ /* 0x000fe20008410000 */
[----:B------:R-:W-:Y:S01]  /*7270*/  @P6 SHF.L.U32 R109, R109, 0x10, RZ ;  /* 0x000000106d6d6819 */ /* 0x000fe200000006ff */
[----:B------:R-:W-:Y:S01]  /*7280*/  FADD.FTZ R151, R151, -R116 ;  /* 0x8000007497977221 */ /* 0x000fe20000010000 */
[----:B------:R-:W-:Y:S01]  /*7290*/  HFMA2 R116, -RZ, RZ, 0, 0 ;  /* 0x00000000ff747431 */ /* 0x000fe200000001ff */
[----:B------:R-:W-:-:S02]  /*72a0*/  @P5 SHF.L.U32 R144, R108, 0x10, RZ ;  /* 0x000000106c905819 */ /* 0x000fc400000006ff */
[-C--:B------:R-:W-:Y:S01]  /*72b0*/  @P6 FMUL.FTZ R116, R109, R142.reuse ;  /* 0x0000008e6d746220 */ /* 0x080fe20000410000 */
[----:B------:R-:W-:Y:S01]  /*72c0*/  FMUL.FTZ R109, R151, UR11 ;  /* 0x0000000b976d7c20 */ /* 0x000fe20008410000 */
[----:B------:R-:W-:Y:S01]  /*72d0*/  FMUL.FTZ R142, R23, R142 ;  /* 0x0000008e178e7220 */ /* 0x000fe20000410000 */
[----:B------:R-:W-:Y:S02]  /*72e0*/  F2FP.BF16.F32.PACK_AB R110, R110, R113 ;  /* 0x000000716e6e723e */ /* 0x000fe400000010ff */
        /* <DEDUP_REMOVED lines=9> */
[-C--:B------:R-:W-:Y:S01]  /*7380*/  @P5 FMUL.FTZ R117, R144, R139.reuse ;  /* 0x0000008b90755220 */ /* 0x080fe20000410000 */
[----:B------:R-:W-:Y:S01]  /*7390*/  @P4 SHF.L.U32 R111, R111, 0x10, RZ ;  /* 0x000000106f6f4819 */ /* 0x000fe200000006ff */
[----:B------:R-:W-:Y:S01]  /*73a0*/  FMUL.FTZ R144, R108, UR7 ;  /* 0x000000076c907c20 */ /* 0x000fe20008410000 */
[----:B------:R-:W-:Y:S01]  /*73b0*/  MOV R138, RZ ;  /* 0x000000ff008a7202 */ /* 0x000fe20000000f00 */
[----:B------:R-:W-:Y:S01]  /*73c0*/  FMUL.FTZ R108, R20, R139 ;  /* 0x0000008b146c7220 */ /* 0x000fe20000410000 */
[----:B------:R-:W-:Y:S01]  /*73d0*/  FSEL R109, R109, RZ, P3 ;  /* 0x000000ff6d6d7208 */ /* 0x000fe20001800000 */
[----:B------:R-:W-:Y:S01]  /*73e0*/  @P4 FMUL.FTZ R138, R111, R144 ;  /* 0x000000906f8a4220 */ /* 0x000fe20000410000 */
[----:B------:R-:W-:-:S02]  /*73f0*/  FSEL R139, R142, RZ, P6 ;  /* 0x000000ff8e8b7208 */ /* 0x000fc40003000000 */
[----:B------:R-:W-:Y:S01]  /*7400*/  F2FP.BF16.F32.PACK_AB R111, R109, R140 ;  /* 0x0000008c6d6f723e */ /* 0x000fe200000010ff */
[----:B------:R-:W-:Y:S01]  /*7410*/  FMUL.FTZ R109, R21, R144 ;  /* 0x00000090156d7220 */ /* 0x000fe20000410000 */
[----:B------:R-:W-:-:S04]  /*7420*/  FSEL R108, R108, RZ, P5 ;  /* 0x000000ff6c6c7208 */ /* 0x000fc80002800000 */
[----:B------:R-:W-:Y:S02]  /*7430*/  FSEL R113, R109, RZ, P4 ;  /* 0x000000ff6d717208 */ /* 0x000fe40002000000 */
[----:B------:R-:W-:Y:S02]  /*7440*/  F2FP.BF16.F32.PACK_AB R109, R139, R112 ;  /* 0x000000708b6d723e */ /* 0x000fe400000010ff */
[----:B------:R-:W-:-:S07]  /*7450*/  F2FP.BF16.F32.PACK_AB R108, R113, R108 ;  /* 0x0000006c716c723e */ /* 0x000fce00000010ff */
.L_x_7357:
[----:B------:R-:W2:Y:S01]  /*7460*/  LDL.LU R148, [R1+0x6c] ;  /* 0x00006c0001947983 */ /* 0x000ea20000300800 */
[----:B------:R-:W0:Y:S03]  /*7470*/  @P2 LDC.64 R112, c[0x0][0x478] ;  /* 0x00011e00ff702b82 */ /* 0x000e260000000a00 */
[----:B------:R-:W3:Y:S04]  /*7480*/  LDL.LU R147, [R1+0x68] ;  /* 0x0000680001937983 */ /* 0x000ee80000300800 */
[----:B------:R-:W4:Y:S04]  /*7490*/  LDL.LU R146, [R1+0x64] ;  /* 0x0000640001927983 */ /* 0x000f280000300800 */
[----:B------:R-:W4:Y:S04]  /*74a0*/  LDL.LU R145, [R1+0x60] ;  /* 0x0000600001917983 */ /* 0x000f280000300800 */
[----:B------:R-:W4:Y:S04]  /*74b0*/  LDL.LU R144, [R1+0x5c] ;  /* 0x00005c0001907983 */ /* 0x000f280000300800 */
[----:B------:R-:W4:Y:S04]  /*74c0*/  LDL.LU R143, [R1+0x58] ;  /* 0x00005800018f7983 */ /* 0x000f280000300800 */
[----:B------:R-:W4:Y:S04]  /*74d0*/  LDL.LU R142, [R1+0x54] ;  /* 0x00005400018e7983 */ /* 0x000f280000300800 */
[----:B------:R-:W4:Y:S01]  /*74e0*/  LDL.LU R141, [R1+0x50] ;  /* 0x00005000018d7983 */ /* 0x000f220000300800 */
[----:B0-----:R-:W-:Y:S01]  /*74f0*/  @P2 IMAD.WIDE.U32 R112, R175, 0x20, R112 ;  /* 0x00000020af702825 */ /* 0x001fe200078e0070 */
[----:B------:R-:W-:-:S02]  /*7500*/  MOV R140, 0x10 ;  /* 0x00000010008c7802 */ /* 0x000fc40000000f00 */
[----:B------:R-:W-:Y:S02]  /*7510*/  MOV R139, 0x10 ;  /* 0x00000010008b7802 */ /* 0x000fe40000000f00 */
[----:B------:R-:W-:Y:S04]  /*7520*/  @P2 STG.E.128 desc[UR16][R112.64], R100 ;  /* 0x0000006470002986 */ /* 0x000fe8000c101d10 */
[----:B------:R0:W-:Y:S02]  /*7530*/  @P2 STG.E.128 desc[UR16][R112.64+0x10], R104 ;  /* 0x0000106870002986 */ /* 0x0001e4000c101d10 */
[----:B0-----:R-:W-:-:S05]  /*7540*/  IMAD.WIDE.U32 R112, R175, R140, UR26 ;  /* 0x0000001aaf707e25 */ /* 0x001fca000f8e008c */
[----:B------:R0:W-:Y:S02]  /*7550*/  STG.E.128 desc[UR16][R112.64], R108 ;  /* 0x0000006c70007986 */ /* 0x0001e4000c101d10 */
[----:B0-----:R-:W-:-:S06]  /*7560*/  IMAD.WIDE.U32 R108, R0, R139, UR24 ;  /* 0x00000018006c7e25 */ /* 0x001fcc000f8e008b */
[----:B------:R-:W5:Y:S01]  /*7570*/  LDG.E.128 R108, desc[UR16][R108.64] ;  /* 0x000000106c6c7981 */ /* 0x000f62000c1e1d00 */
        /* <DEDUP_REMOVED lines=15> */
[----:B------:R0:W-:Y:S01]  /*7670*/  STL [R1+0x6c], R148 ;  /* 0x00006c9401007387 */ /* 0x0001e20000100800 */
[----:B------:R-:W-:Y:S05]  /*7680*/  @!P1 BRA `(.L_x_7359) ;  /* 0x0000000800f89947 */ /* 0x000fea0003800000 */
[----:B------:R-:W-:Y:S05]  /*7690*/  @!P2 BRA `(.L_x_7360) ;  /* 0x000000040078a947 */ /* 0x000fea0003800000 */
        /* <DEDUP_REMOVED lines=10> */
[----:B------:R-:W-:Y:S01]  /*7740*/  FFMA.FTZ R130, R130, UR23, R115 ;  /* 0x0000001782827c23 */ /* 0x000fe20008010073 */
[----:B------:R-:W-:Y:S01]  /*7750*/  FFMA.FTZ R102, R101, UR11, R94 ;  /* 0x0000000b65667c23 */ /* 0x000fe2000801005e */
[----:B------:R-:W-:Y:S01]  /*7760*/  FFMA.FTZ R104, R105, UR11, R96 ;  /* 0x0000000b69687c23 */ /* 0x000fe20008010060 */
[----:B-----5:R-:W-:Y:S01]  /*7770*/  @P1 SHF.L.U32 R100, R109, 0x10, RZ ;  /* 0x000000106d641819 */ /* 0x020fe200000006ff */
[----:B------:R-:W-:Y:S01]  /*7780*/  FMUL.FTZ R105, R103, UR10 ;  /* 0x0000000a67697c20 */ /* 0x000fe20008410000 */
[----:B------:R-:W-:Y:S01]  /*7790*/  @P3 PRMT R109, R109, 0x7632, R109 ;  /* 0x000076326d6d3816 */ /* 0x000fe2000000006d */
[----:B------:R-:W-:Y:S01]  /*77a0*/  FMUL.FTZ R101, R102, UR10 ;  /* 0x0000000a66657c20 */ /* 0x000fe20008410000 */
[----:B------:R-:W-:Y:S01]  /*77b0*/  FMUL.FTZ R112, R104, UR10 ;  /* 0x0000000a68707c20 */ /* 0x000fe20008410000 */
[----:B------:R-:W-:Y:S01]  /*77c0*/  FMUL.FTZ R106, R105, UR7 ;  /* 0x00000007696a7c20 */ /* 0x000fe20008410000 */
[----:B------:R-:W-:Y:S01]  /*77d0*/  @P3 SHF.L.U32 R109, R109, 0x10, RZ ;  /* 0x000000106d6d3819 */ /* 0x000fe200000006ff */
[--C-:B------:R-:W-:Y:S01]  /*77e0*/  FFMA.FTZ R135, R135, UR23, R115.reuse ;  /* 0x0000001787877c23 */ /* 0x100fe20008010073 */
[--C-:B------:R-:W-:Y:S01]  /*77f0*/  FFMA.FTZ R136, R136, UR23, R115.reuse ;  /* 0x0000001788887c23 */ /* 0x100fe20008010073 */
[--C-:B------:R-:W-:Y:S01]  /*7800*/  FFMA.FTZ R118, R137, UR23, R115.reuse ;  /* 0x0000001789767c23 */ /* 0x100fe20008010073 */
[----:B------:R-:W-:Y:S01]  /*7810*/  FFMA.FTZ R127, R127, UR23, R115 ;  /* 0x000000177f7f7c23 */ /* 0x000fe20008010073 */
[----:B------:R-:W-:Y:S01]  /*7820*/  FMUL.FTZ R101, R101, UR7 ;  /* 0x0000000765657c20 */ /* 0x000fe20008410000 */
[----:B------:R-:W-:-:S02]  /*7830*/  CS2R R114, SRZ ;  /* 0x0000000000727805 */ /* 0x000fc4000001ff00 */
[----:B------:R-:W-:Y:S01]  /*7840*/  @P6 SHF.L.U32 R107, R110, 0x10, RZ ;  /* 0x000000106e6b6819 */ /* 0x000fe200000006ff */
[----:B------:R-:W-:Y:S01]  /*7850*/  FMUL.FTZ R105, R112, UR7 ;  /* 0x0000000770697c20 */ /* 0x000fe20008410000 */
[-C--:B------:R-:W-:Y:S01]  /*7860*/  @P3 FMUL.FTZ R115, R109, R106.reuse ;  /* 0x0000006a6d733220 */ /* 0x080fe20000410000 */
[----:B------:R-:W-:Y:S01]  /*7870*/  CS2R R116, SRZ ;  /* 0x0000000000747805 */ /* 0x000fe2000001ff00 */
[----:B------:R-:W-:Y:S01]  /*7880*/  FMUL.FTZ R109, R30, R101 ;  /* 0x000000651e6d7220 */ /* 0x000fe20000410000 */
[----:B------:R-:W-:Y:S01]  /*7890*/  FMUL.FTZ R112, R31, R106 ;  /* 0x0000006a1f707220 */ /* 0x000fe20000410000 */
[-C--:B------:R-:W-:Y:S01]  /*78a0*/  @P6 FMUL.FTZ R116, R107, R105.reuse ;  /* 0x000000696b746220 */ /* 0x080fe20000410000 */
[----:B------:R-:W-:Y:S01]  /*78b0*/  LOP3.LUT P5, RZ, R3, 0xff00, RZ, 0xc0, !PT ;  /* 0x0000ff0003ff7812 */ /* 0x000fe200078ac0ff */
[----:B------:R-:W-:Y:S01]  /*78c0*/  FMUL.FTZ R105, R32, R105 ;  /* 0x0000006920697220 */ /* 0x000fe20000410000 */
[----:B------:R-:W-:Y:S01]  /*78d0*/  @P1 FMUL.FTZ R114, R100, R101 ;  /* 0x0000006564721220 */ /* 0x000fe20000410000 */
[----:B------:R-:W-:Y:S01]  /*78e0*/  FSEL R109, R109, RZ, P1 ;  /* 0x000000ff6d6d7208 */ /* 0x000fe20000800000 */
[----:B------:R-:W-:Y:S01]  /*78f0*/  FADD.FTZ R128, R128, -R135 ;  /* 0x8000008780807221 */ /* 0x000fe20000010000 */
[----:B------:R-:W-:Y:S01]  /*7900*/  ISETP.GE.U32.AND P1, PT, R2, RZ, PT ;  /* 0x000000ff0200720c */ /* 0x000fe20003f26070 */
[----:B------:R-:W-:Y:S01]  /*7910*/  FADD.FTZ R129, R129, -R136 ;  /* 0x8000008881817221 */ /* 0x000fe20000010000 */
[----:B------:R-:W-:Y:S01]  /*7920*/  FSEL R112, R112, RZ, P3 ;  /* 0x000000ff70707208 */ /* 0x000fe20001800000 */
[----:B------:R-:W-:Y:S01]  /*7930*/  FADD.FTZ R127, R122, -R127 ;  /* 0x8000007f7a7f7221 */ /* 0x000fe20000010000 */
[C---:B------:R-:W-:Y:S01]  /*7940*/  LOP3.LUT P4, RZ, R2.reuse, 0xff, RZ, 0xc0, !PT ;  /* 0x000000ff02ff7812 */ /* 0x040fe2000788c0ff */
[----:B------:R-:W-:Y:S01]  /*7950*/  FADD.FTZ R130, R123, -R130 ;  /* 0x800000827b827221 */ /* 0x000fe20000010000 */
[----:B------:R-:W-:Y:S01]  /*7960*/  LOP3.LUT P3, RZ, R2, 0xff00, RZ, 0xc0, !PT ;  /* 0x0000ff0002ff7812 */ /* 0x000fe2000786c0ff */
[----:B------:R-:W-:Y:S01]  /*7970*/  FADD.FTZ R124, R131, -R118 ;  /* 0x80000076837c7221 */ /* 0x000fe20000010000 */
[----:B------:R-:W-:Y:S01]  /*7980*/  FSEL R2, R105, RZ, P6 ;  /* 0x000000ff69027208 */ /* 0x000fe20003000000 */
[----:B------:R-:W-:Y:S01]  /*7990*/  FFMA.FTZ R105, R128, UR11, R97 ;  /* 0x0000000b80697c23 */ /* 0x000fe20008010061 */
[----:B------:R-:W-:Y:S01]  /*79a0*/  LOP3.LUT P6, RZ, R3, 0xff0000, RZ, 0xc0, !PT ;  /* 0x00ff000003ff7812 */ /* 0x000fe200078cc0ff */
[----:B------:R-:W-:Y:S01]  /*79b0*/  FFMA.FTZ R106, R129, UR11, R98 ;  /* 0x0000000b816a7c23 */ /* 0x000fe20008010062 */
[----:B------:R-:W-:Y:S01]  /*79c0*/  ISETP.GE.U32.AND.EX P1, PT, R3, 0x1000000, PT, P1 ;  /* 0x010000000300780c */ /* 0x000fe20003f26110 */
[----:B------:R-:W-:Y:S01]  /*79d0*/  FMUL.FTZ R100, R105, UR10 ;  /* 0x0000000a69647c20 */ /* 0x000fe20008410000 */
[----:B------:R-:W-:Y:S01]  /*79e0*/  @P5 PRMT R110, R110, 0x7632, R110 ;  /* 0x000076326e6e5816 */ /* 0x000fe2000000006e */
[----:B------:R-:W-:Y:S01]  /*79f0*/  FFMA.FTZ R101, R130, UR11, R93 ;  /* 0x0000000b82657c23 */ /* 0x000fe2000801005d */
[----:B------:R-:W-:Y:S01]  /*7a00*/  FFMA.FTZ R107, R124, UR11, R99 ;  /* 0x0000000b7c6b7c23 */ /* 0x000fe20008010063 */
[----:B------:R-:W-:Y:S01]  /*7a10*/  @P4 SHF.L.U32 R3, R108, 0x10, RZ ;  /* 0x000000106c034819 */ /* 0x000fe200000006ff */
[----:B------:R-:W-:Y:S01]  /*7a20*/  FMUL.FTZ R113, R100, UR7 ;  /* 0x0000000764717c20 */ /* 0x000fe20008410000 */
[----:B------:R-:W-:Y:S01]  /*7a30*/  @P5 SHF.L.U32 R110, R110, 0x10, RZ ;  /* 0x000000106e6e5819 */ /* 0x000fe200000006ff */
[----:B------:R-:W-:Y:S01]  /*7a40*/  FFMA.FTZ R100, R127, UR11, R92 ;  /* 0x0000000b7f647c23 */ /* 0x000fe2000801005c */
[----:B------:R-:W-:Y:S01]  /*7a50*/  @P3 PRMT R108, R108, 0x7632, R108 ;  /* 0x000076326c6c3816 */ /* 0x000fe2000000006c */
[----:B------:R-:W-:Y:S01]  /*7a60*/  FMUL.FTZ R123, R106, UR10 ;  /* 0x0000000a6a7b7c20 */ /* 0x000fe20008410000 */
[C---:B------:R-:W-:Y:S01]  /*7a70*/  @P6 SHF.L.U32 R122, R111.reuse, 0x10, RZ ;  /* 0x000000106f7a6819 */ /* 0x040fe200000006ff */
[----:B------:R-:W-:Y:S01]  /*7a80*/  @P5 FMUL.FTZ R117, R110, R113 ;  /* 0x000000716e755220 */ /* 0x000fe20000410000 */
        /* <DEDUP_REMOVED lines=8> */
[----:B------:R-:W-:Y:S01]  /*7b10*/  CS2R R120, SRZ ;  /* 0x0000000000787805 */ /* 0x000fe2000001ff00 */
[----:B------:R-:W-:Y:S01]  /*7b20*/  FMUL.FTZ R124, R124, UR7 ;  /* 0x000000077c7c7c20 */ /* 0x000fe20008410000 */
[----:B------:R-:W-:Y:S01]  /*7b30*/  FMUL.FTZ R111, R111, UR7 ;  /* 0x000000076f6f7c20 */ /* 0x000fe20008410000 */
[----:B------:R-:W-:Y:S01]  /*7b40*/  CS2R R118, SRZ ;  /* 0x0000000000767805 */ /* 0x000fe2000001ff00 */
[-C--:B------:R-:W-:Y:S01]  /*7b50*/  @P6 FMUL.FTZ R121, R122, R123.reuse ;  /* 0x0000007b7a796220 */ /* 0x080fe20000410000 */
[----:B------:R-:W-:Y:S01]  /*7b60*/  @P4 FMUL.FTZ R119, R3, R108 ;  /* 0x0000006c03774220 */ /* 0x000fe20000410000 */
[----:B------:R-:W-:Y:S01]  /*7b70*/  FMUL.FTZ R123, R34, R123 ;  /* 0x0000007b227b7220 */ /* 0x000fe20000410000 */
        /* <DEDUP_REMOVED lines=16> */
.L_x_7360:
[----:B------:R-:W-:Y:S01]  /*7c80*/  LOP3.LUT P1, RZ, R2, 0xff0000, RZ, 0xc0, !PT ;  /* 0x00ff000002ff7812 */ /* 0x000fe2000782c0ff */
        /* <DEDUP_REMOVED lines=8> */
[--C-:B------:R-:W-:Y:S01]  /*7d10*/  FFMA.FTZ R130, R130, UR23, R115.reuse ;  /* 0x0000001782827c23 */ /* 0x100fe20008010073 */
[----:B------:R-:W-:Y:S01]  /*7d20*/  FFMA.FTZ R135, R135, UR23, R115 ;  /* 0x0000001787877c23 */ /* 0x000fe20008010073 */
[----:B------:R-:W-:Y:S01]  /*7d30*/  FFMA.FTZ R112, R112, UR11, R95 ;  /* 0x0000000b70707c23 */ /* 0x000fe2000801005f */
[--C-:B------:R-:W-:Y:S01]  /*7d40*/  FFMA.FTZ R136, R136, UR23, R115.reuse ;  /* 0x0000001788887c23 */ /* 0x100fe20008010073 */
[----:B-----5:R-:W-:Y:S01]  /*7d50*/  @P1 SHF.L.U32 R120, R109, 0x10, RZ ;  /* 0x000000106d781819 */ /* 0x020fe200000006ff */
[----:B------:R-:W-:Y:S01]  /*7d60*/  FFMA.FTZ R118, R137, UR23, R115 ;  /* 0x0000001789767c23 */ /* 0x000fe20008010073 */
[----:B------:R-:W-:Y:S01]  /*7d70*/  @P3 PRMT R117, R109, 0x7632, R117 ;  /* 0x000076326d753816 */ /* 0x000fe20000000075 */
[----:B------:R-:W-:Y:S01]  /*7d80*/  FFMA.FTZ R109, R113, UR11, R94 ;  /* 0x0000000b716d7c23 */ /* 0x000fe2000801005e */
[----:B------:R-:W-:Y:S01]  /*7d90*/  FFMA.FTZ R113, R119, UR11, R96 ;  /* 0x0000000b77717c23 */ /* 0x000fe20008010060 */
[----:B------:R-:W-:Y:S01]  /*7da0*/  FMUL.FTZ R112, R112, UR10 ;  /* 0x0000000a70707c20 */ /* 0x000fe20008410000 */
[----:B------:R-:W-:Y:S01]  /*7db0*/  FFMA.FTZ R127, R127, UR23, R115 ;  /* 0x000000177f7f7c23 */ /* 0x000fe20008010073 */
[----:B------:R-:W-:Y:S01]  /*7dc0*/  FMUL.FTZ R109, R109, UR10 ;  /* 0x0000000a6d6d7c20 */ /* 0x000fe20008410000 */
[----:B------:R-:W-:Y:S01]  /*7dd0*/  FMUL.FTZ R113, R113, UR10 ;  /* 0x0000000a71717c20 */ /* 0x000fe20008410000 */
[----:B------:R-:W-:-:S02]  /*7de0*/  @P3 SHF.L.U32 R117, R117, 0x10, RZ ;  /* 0x0000001075753819 */ /* 0x000fc400000006ff */
[----:B------:R-:W-:Y:S01]  /*7df0*/  CS2R R114, SRZ ;  /* 0x0000000000727805 */ /* 0x000fe2000001ff00 */
[----:B------:R-:W-:Y:S01]  /*7e00*/  FMUL.FTZ R109, R109, UR7 ;  /* 0x000000076d6d7c20 */ /* 0x000fe20008410000 */
[----:B------:R-:W-:Y:S01]  /*7e10*/  FMUL.FTZ R112, R112, UR7 ;  /* 0x0000000770707c20 */ /* 0x000fe20008410000 */
[----:B------:R-:W-:Y:S01]  /*7e20*/  @P6 SHF.L.U32 R124, R110, 0x10, RZ ;  /* 0x000000106e7c6819 */ /* 0x000fe200000006ff */
[----:B------:R-:W-:Y:S01]  /*7e30*/  FMUL.FTZ R113, R113, UR7 ;  /* 0x0000000771717c20 */ /* 0x000fe20008410000 */
[-C--:B------:R-:W-:Y:S01]  /*7e40*/  @P1 FMUL.FTZ R114, R120, R109.reuse ;  /* 0x0000006d78721220 */ /* 0x080fe20000410000 */
[----:B------:R-:W-:Y:S01]  /*7e50*/  FMUL.FTZ R109, R30, R109 ;  /* 0x0000006d1e6d7220 */ /* 0x000fe20000410000 */
[-C--:B------:R-:W-:Y:S01]  /*7e60*/  @P3 FMUL.FTZ R115, R117, R112.reuse ;  /* 0x0000007075733220 */ /* 0x080fe20000410000 */
[----:B------:R-:W-:Y:S02]  /*7e70*/  HFMA2 R116, -RZ, RZ, 0, 0 ;  /* 0x00000000ff747431 */ /* 0x000fe400000001ff */
[----:B------:R-:W-:Y:S01]  /*7e80*/  FMUL.FTZ R112, R31, R112 ;  /* 0x000000701f707220 */ /* 0x000fe20000410000 */
[-C--:B------:R-:W-:Y:S01]  /*7e90*/  @P6 FMUL.FTZ R116, R124, R113.reuse ;  /* 0x000000717c746220 */ /* 0x080fe20000410000 */
[----:B------:R-:W-:Y:S01]  /*7ea0*/  LOP3.LUT P5, RZ, R3, 0xff00, RZ, 0xc0, !PT ;  /* 0x0000ff0003ff7812 */ /* 0x000fe200078ac0ff */
[----:B------:R-:W-:Y:S01]  /*7eb0*/  FMUL.FTZ R113, R32, R113 ;  /* 0x0000007120717220 */ /* 0x000fe20000410000 */
[----:B------:R-:W-:Y:S01]  /*7ec0*/  FSEL R109, R109, RZ, P1 ;  /* 0x000000ff6d6d7208 */ /* 0x000fe20000800000 */
[----:B------:R-:W-:Y:S01]  /*7ed0*/  FADD.FTZ R128, R128, -R135 ;  /* 0x8000008780807221 */ /* 0x000fe20000010000 */
[----:B------:R-:W-:Y:S01]  /*7ee0*/  ISETP.GE.U32.AND P1, PT, R2, RZ, PT ;  /* 0x000000ff0200720c */ /* 0x000fe20003f26070 */
[----:B------:R-:W-:Y:S01]  /*7ef0*/  FADD.FTZ R129, R129, -R136 ;  /* 0x8000008881817221 */ /* 0x000fe20000010000 */
[----:B------:R-:W-:Y:S01]  /*7f00*/  FSEL R112, R112, RZ, P3 ;  /* 0x000000ff70707208 */ /* 0x000fe20001800000 */
[----:B------:R-:W-:Y:S01]  /*7f10*/  FADD.FTZ R130, R123, -R130 ;  /* 0x800000827b827221 */ /* 0x000fe20000010000 */
[----:B------:R-:W-:Y:S01]  /*7f20*/  LOP3.LUT P4, RZ, R2, 0xff, RZ, 0xc0, !PT ;  /* 0x000000ff02ff7812 */ /* 0x000fe2000788c0ff */
[----:B------:R-:W-:Y:S01]  /*7f30*/  FADD.FTZ R127, R122, -R127 ;  /* 0x8000007f7a7f7221 */ /* 0x000fe20000010000 */
[----:B------:R-:W-:Y:S01]  /*7f40*/  LOP3.LUT P3, RZ, R2, 0xff00, RZ, 0xc0, !PT ;  /* 0x0000ff0002ff7812 */ /* 0x000fe2000786c0ff */
[----:B------:R-:W-:Y:S01]  /*7f50*/  FFMA.FTZ R129, R129, UR11, R98 ;  /* 0x0000000b81817c23 */ /* 0x000fe20008010062 */
[----:B------:R-:W-:-:S02]  /*7f60*/  FSEL R2, R113, RZ, P6 ;  /* 0x000000ff71027208 */ /* 0x000fc40003000000 */
[----:B------:R-:W-:Y:S02]  /*7f70*/  CS2R R120, SRZ ;  /* 0x0000000000787805 */ /* 0x000fe4000001ff00 */
[C---:B------:R-:W-:Y:S02]  /*7f80*/  LOP3.LUT P6, RZ, R3.reuse, 0xff0000, RZ, 0xc0, !PT ;  /* 0x00ff000003ff7812 */ /* 0x040fe400078cc0ff */
[----:B------:R-:W-:Y:S01]  /*7f90*/  ISETP.GE.U32.AND.EX P1, PT, R3, 0x1000000, PT, P1 ;  /* 0x010000000300780c */ /* 0x000fe20003f26110 */
[----:B------:R-:W-:Y:S01]  /*7fa0*/  FFMA.FTZ R3, R128, UR11, R97 ;  /* 0x0000000b80037c23 */ /* 0x000fe20008010061 */
[----:B------:R-:W-:Y:S01]  /*7fb0*/  @P5 PRMT R110, R110, 0x7632, R110 ;  /* 0x000076326e6e5816 */ /* 0x000fe2000000006e */
[----:B------:R-:W-:Y:S01]  /*7fc0*/  FADD.FTZ R128, R131, -R118 ;  /* 0x8000007683807221 */ /* 0x000fe20000010000 */
[----:B------:R-:W-:Y:S01]  /*7fd0*/  MOV R117, RZ ;  /* 0x000000ff00757202 */ /* 0x000fe20000000f00 */
[----:B------:R-:W-:Y:S01]  /*7fe0*/  FMUL.FTZ R3, R3, UR10 ;  /* 0x0000000a03037c20 */ /* 0x000fe20008410000 */
[----:B------:R-:W-:-:S02]  /*7ff0*/  @P5 SHF.L.U32 R113, R110, 0x10, RZ ;  /* 0x000000106e715819 */ /* 0x000fc400000006ff */
[----:B------:R-:W-:Y:S02]  /*8000*/  CS2R R118, SRZ ;  /* 0x0000000000767805 */ /* 0x000fe4000001ff00 */
[C---:B------:R-:W-:Y:S01]  /*8010*/  @P3 PRMT R110, R108.reuse, 0x7632, R110 ;  /* 0x000076326c6e3816 */ /* 0x040fe2000000006e */
[----:B------:R-:W-:Y:S01]  /*8020*/  FMUL.FTZ R122, R3, UR7 ;  /* 0x00000007037a7c20 */ /* 0x000fe20008410000 */
[----:B------:R-:W-:Y:S01]  /*8030*/  @P4 SHF.L.U32 R124, R108, 0x10, RZ ;  /* 0x000000106c7c4819 */ /* 0x000fe200000006ff */
[----:B------:R-:W-:Y:S01]  /*8040*/  FFMA.FTZ R108, R130, UR11, R93 ;  /* 0x0000000b826c7c23 */ /* 0x000fe2000801005d */
[----:B------:R-:W-:Y:S01]  /*8050*/  @P6 SHF.L.U32 R126, R111, 0x10, RZ ;  /* 0x000000106f7e6819 */ /* 0x000fe200000006ff */
[----:B------:R-:W-:Y:S01]  /*8060*/  FFMA.FTZ R3, R127, UR11, R92 ;  /* 0x0000000b7f037c23 */ /* 0x000fe2000801005c */
[----:B------:R-:W-:Y:S01]  /*8070*/  @P1 PRMT R125, R111, 0x7632, R125 ;  /* 0x000076326f7d1816 */ /* 0x000fe2000000007d */
[----:B------:R-:W-:Y:S01]  /*8080*/  FFMA.FTZ R111, R128, UR11, R99 ;  /* 0x0000000b806f7c23 */ /* 0x000fe20008010063 */
[----:B------:R-:W-:Y:S01]  /*8090*/  @P3 SHF.L.U32 R123, R110, 0x10, RZ ;  /* 0x000000106e7b3819 */ /* 0x000fe200000006ff */
[----:B------:R-:W-:Y:S01]  /*80a0*/  FMUL.FTZ R110, R129, UR10 ;  /* 0x0000000a816e7c20 */ /* 0x000fe20008410000 */
[----:B------:R-:W-:Y:S01]  /*80b0*/  FMUL.FTZ R108, R108, UR10 ;  /* 0x0000000a6c6c7c20 */ /* 0x000fe20008410000 */
[----:B------:R-:W-:Y:S01]  /*80c0*/  FMUL.FTZ R111, R111, UR10 ;  /* 0x0000000a6f6f7c20 */ /* 0x000fe20008410000 */
[----:B------:R-:W-:Y:S01]  /*80d0*/  FMUL.FTZ R3, R3, UR10 ;  /* 0x0000000a03037c20 */ /* 0x000fe20008410000 */
[----:B------:R-:W-:Y:S01]  /*80e0*/  @P5 FMUL.FTZ R117, R113, R122 ;  /* 0x0000007a71755220 */ /* 0x000fe20000410000 */
[----:B------:R-:W-:Y:S01]  /*80f0*/  @P1 SHF.L.U32 R125, R125, 0x10, RZ ;  /* 0x000000107d7d1819 */ /* 0x000fe200000006ff */
[----:B------:R-:W-:Y:S01]  /*8100*/  FMUL.FTZ R113, R110, UR7 ;  /* 0x000000076e717c20 */ /* 0x000fe20008410000 */
[----:B------:R-:W-:Y:S01]  /*8110*/  FMUL.FTZ R110, R111, UR7 ;  /* 0x000000076f6e7c20 */ /* 0x000fe20008410000 */
[----:B------:R-:W-:Y:S01]  /*8120*/  FMUL.FTZ R3, R3, UR7 ;  /* 0x0000000703037c20 */ /* 0x000fe20008410000 */
[----:B------:R-:W-:Y:S01]  /*8130*/  FMUL.FTZ R108, R108, UR7 ;  /* 0x000000076c6c7c20 */ /* 0x000fe20008410000 */
[-C--:B------:R-:W-:Y:S01]  /*8140*/  @P6 FMUL.FTZ R121, R126, R113.reuse ;  /* 0x000000717e796220 */ /* 0x080fe20000410000 */
[----:B------:R-:W-:Y:S01]  /*8150*/  FMUL.FTZ R111, R34, R113 ;  /* 0x00000071226f7220 */ /* 0x000fe20000410000 */
[----:B------:R-:W-:Y:S01]  /*8160*/  @P1 FMUL.FTZ R120, R125, R110 ;  /* 0x0000006e7d781220 */ /* 0x000fe20000410000 */
[-C--:B------:R-:W-:Y:S01]  /*8170*/  @P4 FMUL.FTZ R119, R124, R3.reuse ;  /* 0x000000037c774220 */ /* 0x080fe20000410000 */
[----:B------:R-:W-:Y:S01]  /*8180*/  @P3 FMUL.FTZ R118, R123, R108 ;  /* 0x0000006c7b763220 */ /* 0x000fe20000410000 */
[----:B------:R-:W-:Y:S01]  /*8190*/  FMUL.FTZ R113, R35, R110 ;  /* 0x0000006e23717220 */ /* 0x000fe20000410000 */
[----:B------:R-:W-:Y:S01]  /*81a0*/  FMUL.FTZ R110, R33, R122 ;  /* 0x0000007a216e7220 */ /* 0x000fe20000410000 */
[----:B------:R-:W-:Y:S01]  /*81b0*/  FMUL.FTZ R3, R28, R3 ;  /* 0x000000031c037220 */ /* 0x000fe20000410000 */
[----:B------:R-:W-:Y:S01]  /*81c0*/  FMUL.FTZ R108, R29, R108 ;  /* 0x0000006c1d6c7220 */ /* 0x000fe20000410000 */
        /* <DEDUP_REMOVED lines=10> */
.L_x_7359:
[----:B------:R-:W-:Y:S05]  /*8270*/  @!P2 BRA `(.L_x_7362) ;  /* 0x000000040078a947 */ /* 0x000fea0003800000 */
        /* <DEDUP_REMOVED lines=12> */
[----:B------:R-:W-:Y:S01]  /*8340*/  FMUL.FTZ R104, R104, UR11 ;  /* 0x0000000b68687c20 */ /* 0x000fe20008410000 */
[C---:B-----5:R-:W-:Y:S01]  /*8350*/  @P1 SHF.L.U32 R112, R109.reuse, 0x10, RZ ;  /* 0x000000106d701819 */ /* 0x060fe200000006ff */
[----:B------:R-:W-:Y:S01]  /*8360*/  FMUL.FTZ R100, R102, UR10 ;  /* 0x0000000a66647c20 */ /* 0x000fe20008410000 */
[----:B------:R-:W-:Y:S01]  /*8370*/  @P3 PRMT R109, R109, 0x7632, R109 ;  /* 0x000076326d6d3816 */ /* 0x000fe2000000006d */
[----:B------:R-:W-:Y:S01]  /*8380*/  FMUL.FTZ R105, R103, UR10 ;  /* 0x0000000a67697c20 */ /* 0x000fe20008410000 */
[----:B------:R-:W-:Y:S01]  /*8390*/  FMUL.FTZ R106, R104, UR10 ;  /* 0x0000000a686a7c20 */ /* 0x000fe20008410000 */
[----:B------:R-:W-:Y:S01]  /*83a0*/  FMUL.FTZ R101, R100, UR7 ;  /* 0x0000000764657c20 */ /* 0x000fe20008410000 */
[----:B------:R-:W-:Y:S01]  /*83b0*/  @P3 SHF.L.U32 R109, R109, 0x10, RZ ;  /* 0x000000106d6d3819 */ /* 0x000fe200000006ff */
[----:B------:R-:W-:Y:S01]  /*83c0*/  FMUL.FTZ R100, R105, UR7 ;  /* 0x0000000769647c20 */ /* 0x000fe20008410000 */
[--C-:B------:R-:W-:Y:S01]  /*83d0*/  FFMA.FTZ R135, R135, UR23, R115.reuse ;  /* 0x0000001787877c23 */ /* 0x100fe20008010073 */
[--C-:B------:R-:W-:Y:S01]  /*83e0*/  FFMA.FTZ R136, R136, UR23, R115.reuse ;  /* 0x0000001788887c23 */ /* 0x100fe20008010073 */
[--C-:B------:R-:W-:Y:S01]  /*83f0*/  FFMA.FTZ R120, R137, UR23, R115.reuse ;  /* 0x0000001789787c23 */ /* 0x100fe20008010073 */
[----:B------:R-:W-:Y:S01]  /*8400*/  FFMA.FTZ R127, R127, UR23, R115 ;  /* 0x000000177f7f7c23 */ /* 0x000fe20008010073 */
[----:B------:R-:W-:-:S02]  /*8410*/  CS2R R114, SRZ ;  /* 0x0000000000727805 */ /* 0x000fc4000001ff00 */
[----:B------:R-:W-:Y:S01]  /*8420*/  @P6 SHF.L.U32 R118, R110, 0x10, RZ ;  /* 0x000000106e766819 */ /* 0x000fe200000006ff */
[----:B------:R-:W-:Y:S01]  /*8430*/  FMUL.FTZ R105, R106, UR7 ;  /* 0x000000076a697c20 */ /* 0x000fe20008410000 */
[-C--:B------:R-:W-:Y:S01]  /*8440*/  @P3 FMUL.FTZ R115, R109, R100.reuse ;  /* 0x000000646d733220 */ /* 0x080fe20000410000 */
[----:B------:R-:W-:Y:S01]  /*8450*/  CS2R R116, SRZ ;  /* 0x0000000000747805 */ /* 0x000fe2000001ff00 */
[-C--:B------:R-:W-:Y:S01]  /*8460*/  @P1 FMUL.FTZ R114, R112, R101.reuse ;  /* 0x0000006570721220 */ /* 0x080fe20000410000 */
[----:B------:R-:W-:Y:S01]  /*8470*/  FMUL.FTZ R109, R30, R101 ;  /* 0x000000651e6d7220 */ /* 0x000fe20000410000 */
        /* <DEDUP_REMOVED lines=15> */
[----:B------:R-:W-:Y:S01]  /*8570*/  FMUL.FTZ R105, R135, UR11 ;  /* 0x0000000b87697c20 */ /* 0x000fe20008410000 */
[C---:B------:R-:W-:Y:S01]  /*8580*/  LOP3.LUT P6, RZ, R3.reuse, 0xff0000, RZ, 0xc0, !PT ;  /* 0x00ff000003ff7812 */ /* 0x040fe200078cc0ff */
[----:B------:R-:W-:Y:S01]  /*8590*/  FMUL.FTZ R106, R136, UR11 ;  /* 0x0000000b886a7c20 */ /* 0x000fe20008410000 */
[----:B------:R-:W-:Y:S01]  /*85a0*/  ISETP.GE.U32.AND.EX P1, PT, R3, 0x1000000, PT, P1 ;  /* 0x010000000300780c */ /* 0x000fe20003f26110 */
[----:B------:R-:W-:Y:S01]  /*85b0*/  FMUL.FTZ R3, R105, UR10 ;  /* 0x0000000a69037c20 */ /* 0x000fe20008410000 */
[----:B------:R-:W-:Y:S01]  /*85c0*/  @P5 PRMT R110, R110, 0x7632, R110 ;  /* 0x000076326e6e5816 */ /* 0x000fe2000000006e */
[----:B------:R-:W-:Y:S01]  /*85d0*/  FMUL.FTZ R107, R107, UR11 ;  /* 0x0000000b6b6b7c20 */ /* 0x000fe20008410000 */
[----:B------:R-:W-:Y:S01]  /*85e0*/  FMUL.FTZ R100, R127, UR11 ;  /* 0x0000000b7f647c20 */ /* 0x000fe20008410000 */
[----:B------:R-:W-:-:S02]  /*85f0*/  @P4 SHF.L.U32 R124, R108, 0x10, RZ ;  /* 0x000000106c7c4819 */ /* 0x000fc400000006ff */
[----:B------:R-:W-:Y:S02]  /*8600*/  CS2R R120, SRZ ;  /* 0x0000000000787805 */ /* 0x000fe4000001ff00 */
[----:B------:R-:W-:Y:S01]  /*8610*/  @P5 SHF.L.U32 R101, R110, 0x10, RZ ;  /* 0x000000106e655819 */ /* 0x000fe200000006ff */
[----:B------:R-:W-:Y:S01]  /*8620*/  FMUL.FTZ R110, R3, UR7 ;  /* 0x00000007036e7c20 */ /* 0x000fe20008410000 */
[----:B------:R-:W-:Y:S01]  /*8630*/  @P3 PRMT R108, R108, 0x7632, R108 ;  /* 0x000076326c6c3816 */ /* 0x000fe2000000006c */
[----:B------:R-:W-:Y:S01]  /*8640*/  FMUL.FTZ R113, R107, UR10 ;  /* 0x0000000a6b717c20 */ /* 0x000fe20008410000 */
[----:B------:R-:W-:Y:S01]  /*8650*/  @P6 SHF.L.U32 R126, R111, 0x10, RZ ;  /* 0x000000106f7e6819 */ /* 0x000fe200000006ff */
        /* <DEDUP_REMOVED lines=9> */
[----:B------:R-:W-:Y:S01]  /*86f0*/  FMUL.FTZ R3, R3, UR7 ;  /* 0x0000000703037c20 */ /* 0x000fe20008410000 */
[----:B------:R-:W-:Y:S01]  /*8700*/  FMUL.FTZ R111, R111, UR7 ;  /* 0x000000076f6f7c20 */ /* 0x000fe20008410000 */
[----:B------:R-:W-:Y:S01]  /*8710*/  FMUL.FTZ R108, R108, UR7 ;  /* 0x000000076c6c7c20 */ /* 0x000fe20008410000 */
[----:B------:R-:W-:Y:S01]  /*8720*/  CS2R R118, SRZ ;  /* 0x0000000000767805 */ /* 0x000fe2000001ff00 */
[----:B------:R-:W-:Y:S01]  /*8730*/  FMUL.FTZ R113, R35, R122 ;  /* 0x0000007a23717220 */ /* 0x000fe20000410000 */
[-C--:B------:R-:W-:Y:S01]  /*8740*/  @P6 FMUL.FTZ R121, R126, R111.reuse ;  /* 0x0000006f7e796220 */ /* 0x080fe20000410000 */
[----:B------:R-:W-:Y:S01]  /*8750*/  FMUL.FTZ R111, R34, R111 ;  /* 0x0000006f226f7220 */ /* 0x000fe20000410000 */
[-C--:B------:R-:W-:Y:S01]  /*8760*/  @P4 FMUL.FTZ R119, R124, R3.reuse ;  /* 0x000000037c774220 */ /* 0x080fe20000410000 */
[----:B------:R-:W-:Y:S01]  /*8770*/  @P3 FMUL.FTZ R118, R123, R108 ;  /* 0x0000006c7b763220 */ /* 0x000fe20000410000 */
[----:B------:R-:W-:Y:S01]  /*8780*/  FMUL.FTZ R110, R33, R110 ;  /* 0x0000006e216e7220 */ /* 0x000fe20000410000 */
[----:B------:R-:W-:Y:S01]  /*8790*/  FMUL.FTZ R3, R28, R3 ;  /* 0x000000031c037220 */ /* 0x000fe20000410000 */
[----:B------:R-:W-:Y:S01]  /*87a0*/  FMUL.FTZ R108, R29, R108 ;  /* 0x0000006c1d6c7220 */ /* 0x000fe20000410000 */
        /* <DEDUP_REMOVED lines=11> */
.L_x_7362:
        /* <DEDUP_REMOVED lines=10> */
[--C-:B------:R-:W-:Y:S01]  /*8900*/  FFMA.FTZ R135, R135, UR23, R115.reuse ;  /* 0x0000001787877c23 */ /* 0x100fe20008010073 */
[----:B------:R-:W-:Y:S01]  /*8910*/  FMUL.FTZ R112, R112, UR11 ;  /* 0x0000000b70707c20 */ /* 0x000fe20008410000 */
[--C-:B------:R-:W-:Y:S01]  /*8920*/  FFMA.FTZ R136, R136, UR23, R115.reuse ;  /* 0x0000001788887c23 */ /* 0x100fe20008010073 */
[----:B-----5:R-:W-:Y:S01]  /*8930*/  @P1 SHF.L.U32 R120, R109, 0x10, RZ ;  /* 0x000000106d781819 */ /* 0x020fe200000006ff */
[----:B------:R-:W-:Y:S01]  /*8940*/  FFMA.FTZ R118, R137, UR23, R115 ;  /* 0x0000001789767c23 */ /* 0x000fe20008010073 */
[----:B------:R-:W-:Y:S01]  /*8950*/  @P3 PRMT R117, R109, 0x7632, R117 ;  /* 0x000076326d753816 */ /* 0x000fe20000000075 */
[----:B------:R-:W-:Y:S01]  /*8960*/  FMUL.FTZ R109, R113, UR11 ;  /* 0x0000000b716d7c20 */ /* 0x000fe20008410000 */
[----:B------:R-:W-:Y:S01]  /*8970*/  FMUL.FTZ R113, R126, UR11 ;  /* 0x0000000b7e717c20 */ /* 0x000fe20008410000 */
        /* <DEDUP_REMOVED lines=30> */
[----:B------:R-:W-:-:S02]  /*8b60*/  LOP3.LUT P6, RZ, R3, 0xff0000, RZ, 0xc0, !PT ;  /* 0x00ff000003ff7812 */ /* 0x000fc400078cc0ff */
[----:B------:R-:W-:Y:S02]  /*8b70*/  CS2R R120, SRZ ;  /* 0x0000000000787805 */ /* 0x000fe4000001ff00 */
[----:B------:R-:W-:Y:S01]  /*8b80*/  ISETP.GE.U32.AND.EX P1, PT, R3, 0x1000000, PT, P1 ;  /* 0x010000000300780c */ /* 0x000fe20003f26110 */
[----:B------:R-:W-:Y:S01]  /*8b90*/  FMUL.FTZ R3, R135, UR11 ;  /* 0x0000000b87037c20 */ /* 0x000fe20008410000 */
[----:B------:R-:W-:Y:S02]  /*8ba0*/  @P5 PRMT R110, R110, 0x7632, R110 ;  /* 0x000076326e6e5816 */ /* 0x000fe4000000006e */
[----:B------:R-:W-:Y:S02]  /*8bb0*/  CS2R R118, SRZ ;  /* 0x0000000000767805 */ /* 0x000fe4000001ff00 */
[----:B------:R-:W-:Y:S01]  /*8bc0*/  MOV R117, RZ ;  /* 0x000000ff00757202 */ /* 0x000fe20000000f00 */
[----:B------:R-:W-:Y:S01]  /*8bd0*/  FMUL.FTZ R3, R3, UR10 ;  /* 0x0000000a03037c20 */ /* 0x000fe20008410000 */
[----:B------:R-:W-:-:S02]  /*8be0*/  @P5 SHF.L.U32 R113, R110, 0x10, RZ ;  /* 0x000000106e715819 */ /* 0x000fc400000006ff */
[C---:B------:R-:W-:Y:S01]  /*8bf0*/  @P3 PRMT R110, R108.reuse, 0x7632, R110 ;  /* 0x000076326c6e3816 */ /* 0x040fe2000000006e */
[----:B------:R-:W-:Y:S01]  /*8c00*/  FMUL.FTZ R122, R3, UR7 ;  /* 0x00000007037a7c20 */ /* 0x000fe20008410000 */
[----:B------:R-:W-:Y:S01]  /*8c10*/  @P4 SHF.L.U32 R124, R108, 0x10, RZ ;  /* 0x000000106c7c4819 */ /* 0x000fe200000006ff */
[----:B------:R-:W-:Y:S01]  /*8c20*/  FMUL.FTZ R108, R130, UR11 ;  /* 0x0000000b826c7c20 */ /* 0x000fe20008410000 */
[----:B------:R-:W-:Y:S01]  /*8c30*/  @P6 SHF.L.U32 R126, R111, 0x10, RZ ;  /* 0x000000106f7e6819 */ /* 0x000fe200000006ff */
[----:B------:R-:W-:Y:S01]  /*8c40*/  FMUL.FTZ R3, R127, UR11 ;  /* 0x0000000b7f037c20 */ /* 0x000fe20008410000 */
[----:B------:R-:W-:Y:S01]  /*8c50*/  @P1 PRMT R125, R111, 0x7632, R125 ;  /* 0x000076326f7d1816 */ /* 0x000fe2000000007d */
[----:B------:R-:W-:Y:S01]  /*8c60*/  FMUL.FTZ R111, R131, UR11 ;  /* 0x0000000b836f7c20 */ /* 0x000fe20008410000 */
        /* <DEDUP_REMOVED lines=29> */
.L_x_7361:
[----:B------:R-:W2:Y:S01]  /*8e40*/  LDL.LU R129, [R1+0x8c] ;  /* 0x00008c0001817983 */ /* 0x000ea20000300800 */
[----:B------:R-:W1:Y:S03]  /*8e50*/  @P2 LDC.64 R2, c[0x0][0x478] ;  /* 0x00011e00ff022b82 */ /* 0x000e660000000a00 */
[----:B------:R-:W3:Y:S04]  /*8e60*/  LDL.LU R128, [R1+0x88] ;  /* 0x0000880001807983 */ /* 0x000ee80000300800 */
[----:B------:R-:W4:Y:S04]  /*8e70*/  LDL.LU R127, [R1+0x84] ;  /* 0x00008400017f7983 */ /* 0x000f280000300800 */
[----:B------:R-:W5:Y:S04]  /*8e80*/  LDL.LU R126, [R1+0x80] ;  /* 0x00008000017e7983 */ /* 0x000f680000300800 */
[----:B------:R-:W5:Y:S04]  /*8e90*/  LDL.LU R125, [R1+0x7c] ;  /* 0x00007c00017d7983 */ /* 0x000f680000300800 */
[----:B------:R-:W5:Y:S04]  /*8ea0*/  LDL.LU R124, [R1+0x78] ;  /* 0x00007800017c7983 */ /* 0x000f680000300800 */
[----:B------:R-:W5:Y:S04]  /*8eb0*/  LDL.LU R123, [R1+0x74] ;  /* 0x00007400017b7983 */ /* 0x000f680000300800 */
[----:B------:R-:W5:Y:S01]  /*8ec0*/  LDL.LU R122, [R1+0x70] ;  /* 0x00007000017a7983 */ /* 0x000f620000300800 */
[----:B------:R-:W-:Y:S01]  /*8ed0*/  MOV R113, 0x10 ;  /* 0x0000001000717802 */ /* 0x000fe20000000f00 */
[----:B-1----:R-:W-:Y:S01]  /*8ee0*/  @P2 IMAD.WIDE.U32 R2, R0, 0x20, R2 ;  /* 0x0000002000022825 */ /* 0x002fe200078e0002 */
[----:B------:R-:W-:Y:S01]  /*8ef0*/  UIADD3 UR6, UPT, UPT, UR6, UR28, URZ ;  /* 0x0000001c06067290 */ /* 0x000fe2000fffe0ff */
[----:B------:R-:W-:-:S02]  /*8f00*/  PLOP3.LUT P0, PT, P0, PT, PT, 0x8, 0x80 ;  /* 0x000000000080781c */ /* 0x000fc4000070e170 */
[----:B------:R-:W-:Y:S01]  /*8f10*/  IMAD.WIDE.U32 R112, R0, R113, UR26 ;  /* 0x0000001a00707e25 */ /* 0x000fe2000f8e0071 */
[----:B------:R1:W-:Y:S01]  /*8f20*/  @P2 STG.E.128 desc[UR16][R2.64], R100 ;  /* 0x0000006402002986 */ /* 0x0003e2000c101d10 */
[----:B------:R-:W-:-:S03]  /*8f30*/  UISETP.GE.AND UP1, UPT, UR6, UR29, UPT ;  /* 0x0000001d0600728c */ /* 0x000fc6000bf26270 */
[----:B------:R1:W-:Y:S04]  /*8f40*/  @P2 STG.E.128 desc[UR16][R2.64+0x10], R104 ;  /* 0x0000106802002986 */ /* 0x0003e8000c101d10 */
[----:B------:R1:W-:Y:S01]  /*8f50*/  STG.E.128 desc[UR16][R112.64], R108 ;  /* 0x0000006c70007986 */ /* 0x0003e2000c101d10 */
[----:B--2---:R-:W-:Y:S01]  /*8f60*/  FADD.FTZ R129, R120, R129 ;  /* 0x0000008178817221 */ /* 0x004fe20000010000 */
[----:B---3--:R-:W-:Y:S01]  /*8f70*/  FADD.FTZ R128, R121, R128 ;  /* 0x0000008079807221 */ /* 0x008fe20000010000 */
[----:B----4-:R-:W-:Y:S01]  /*8f80*/  FADD.FTZ R127, R117, R127 ;  /* 0x0000007f757f7221 */ /* 0x010fe20000010000 */
[----:B-----5:R-:W-:Y:S01]  /*8f90*/  FADD.FTZ R126, R116, R126 ;  /* 0x0000007e747e7221 */ /* 0x020fe20000010000 */
        /* <DEDUP_REMOVED lines=12> */
[----:B------:R-:W-:Y:S05]  /*9060*/  BRA.U !UP1, `(.L_x_7363) ;  /* 0xffffff79095c7547 */ /* 0x000fea000b83ffff */
        /* <DEDUP_REMOVED lines=71> */
.L_x_7346:
[----:B------:R-:W2:Y:S01]  /*94e0*/  S2R R76, SR_TID.X ;  /* 0x00000000004c7919 */ /* 0x000ea20000002100 */
[----:B------:R-:W3:Y:S08]  /*94f0*/  S2UR UR4, SR_CTAID.X ;  /* 0x00000000000479c3 */ /* 0x000ef00000002500 */
[----:B------:R-:W3:Y:S08]  /*9500*/  LDC R0, c[0x0][0x388] ;  /* 0x0000e200ff007b82 */ /* 0x000ef00000000800 */
[----:B-1----:R-:W1:Y:S08]  /*9510*/  LDC.64 R2, c[0x0][0x440] ;  /* 0x00011000ff027b82 */ /* 0x002e700000000a00 */
[----:B------:R-:W4:Y:S08]  /*9520*/  LDC.64 R44, c[0x0][0x448] ;  /* 0x00011200ff2c7b82 */ /* 0x000f300000000a00 */
[----:B------:R-:W0:Y:S01]  /*9530*/  LDC.64 R46, c[0x0][0x460] ;  /* 0x00011800ff2e7b82 */ /* 0x000e220000000a00 */
[----:B---3--:R-:W-:-:S05]  /*9540*/  IMAD R0, R0, UR4, RZ ;  /* 0x0000000400007c24 */ /* 0x008fca000f8e02ff */
[----:B--2---:R-:W-:-:S05]  /*9550*/  LEA.HI R77, R0, R76, RZ, 0x1d ;  /* 0x0000004c004d7211 */ /* 0x004fca00078fe8ff */
[----:B-1----:R-:W-:-:S04]  /*9560*/  IMAD.WIDE.U32 R2, R77, 0x20, R2 ;  /* 0x000000204d027825 */ /* 0x002fc800078e0002 */
        /* <DEDUP_REMOVED lines=25> */
[----:B------:R-:W-:Y:S01]  /*9700*/  STG.E.128 desc[UR16][R46.64+0x6010], R48 ;  /* 0x006010302e007986 */ /* 0x000fe2000c101d10 */
[----:B------:R-:W-:Y:S05]  /*9710*/  EXIT ;  /* 0x000000000000794d */ /* 0x000fea0003800000 */
.L_x_7364:
        /* <DEDUP_REMOVED lines=14> */
.L_x_15673:


//--------------------- .text._ZN10layer_norm22ln_bwd_finalize_kernelINS_22Kernel_traits_finalizeILj8192Ef13__nv_bfloat16fS2_fjLb1ELj1024ELj4ENS_18Kernel_traits_baseILj8192EfS2_fS2_fjLj1024EEEEELb1ELb0EEEvNS_9BwdParamsE --------------------------
	.section	.text._ZN10layer_norm22ln_bwd_finalize_kernelINS_22Kernel_traits_finalizeILj8192Ef13__nv_bfloat16fS2_fjLb1ELj1024ELj4ENS_18Kernel_traits_baseILj8192EfS2_fS2_fjLj1024EEEEELb1ELb0EEEvNS_9BwdParamsE,"ax",@progbits
	.align	128
        .global         _ZN10layer_norm22ln_bwd_finalize_kernelINS_22Kernel_traits_finalizeILj8192Ef13__nv_bfloat16fS2_fjLb1ELj1024ELj4ENS_18Kernel_traits_baseILj8192EfS2_fS2_fjLj1024EEEEELb1ELb0EEEvNS_9BwdParamsE
        .type           _ZN10layer_norm22ln_bwd_finalize_kernelINS_22Kernel_traits_finalizeILj8192Ef13__nv_bfloat16fS2_fjLb1ELj1024ELj4ENS_18Kernel_traits_baseILj8192EfS2_fS2_fjLj1024EEEEELb1ELb0EEEvNS_9BwdParamsE,@function
        .size           _ZN10layer_norm22ln_bwd_finalize_kernelINS_22Kernel_traits_finalizeILj8192Ef13__nv_bfloat16fS2_fjLb1ELj1024ELj4ENS_18Kernel_traits_baseILj8192EfS2_fS2_fjLj1024EEEEELb1ELb0EEEvNS_9BwdParamsE,(.L_x_15674 - _ZN10layer_norm22ln_bwd_finalize_kernelINS_22Kernel_traits_finalizeILj8192Ef13__nv_bfloat16fS2_fjLb1ELj1024ELj4ENS_18Kernel_traits_baseILj8192EfS2_fS2_fjLj1024EEEEELb1ELb0EEEvNS_9BwdParamsE)
        .other          _ZN10layer_norm22ln_bwd_finalize_kernelINS_22Kernel_traits_finalizeILj8192Ef13__nv_bfloat16fS2_fjLb1ELj1024ELj4ENS_18Kernel_traits_baseILj8192EfS2_fS2_fjLj1024EEEEELb1ELb0EEEvNS_9BwdParamsE,@"STO_CUDA_ENTRY STV_DEFAULT"
_ZN10layer_norm22ln_bwd_finalize_kernelINS_22Kernel_traits_finalizeILj8192Ef13__nv_bfloat16fS2_fjLb1ELj1024ELj4ENS_18Kernel_traits_baseILj8192EfS2_fS2_fjLj1024EEEEELb1ELb0EEEvNS_9BwdParamsE:
.text._ZN10layer_norm22ln_bwd_finalize_kernelINS_22Kernel_traits_finalizeILj8192Ef13__nv_bfloat16fS2_fjLb1ELj1024ELj4ENS_18Kernel_traits_baseILj8192EfS2_fS2_fjLj1024EEEEELb1ELb0EEEvNS_9BwdParamsE:
        /* <DEDUP_REMOVED lines=60> */
.L_x_7369:
        /* <DEDUP_REMOVED lines=87> */
.L_x_7368:
[----:B------:R-:W-:Y:S05]  /*0930*/  BSYNC.RECONVERGENT B1 ;  /* 0x0000000000017941 */ /* 0x000fea0003800200 */
.L_x_7367:
        /* <DEDUP_REMOVED lines=49> */
.L_x_7371:
[----:B------:R-:W-:Y:S05]  /*0c50*/  BSYNC.RECONVERGENT B1 ;  /* 0x0000000000017941 */ /* 0x000fea0003800200 */
.L_x_7370:
        /* <DEDUP_REMOVED lines=29> */
.L_x_7373:
[----:B------:R-:W-:Y:S05]  /*0e30*/  BSYNC.RECONVERGENT B1 ;  /* 0x0000000000017941 */ /* 0x000fea0003800200 */
.L_x_7372:
        /* <DEDUP_REMOVED lines=14> */
.L_x_7366:
[----:B------:R-:W-:Y:S05]  /*0f20*/  BSYNC.RECONVERGENT B0 ;  /* 0x0000000000007941 */ /* 0x000fea0003800200 */
.L_x_7365:
        /* <DEDUP_REMOVED lines=72> */
.L_x_7374:
        /* <DEDUP_REMOVED lines=13> */
.L_x_15674:


//--------------------- .text._ZN10layer_norm13ln_bwd_kernelINS_13Kernel_traitsIf13__nv_bfloat16fS2_fjLj8192ELj1ELj1ELj8ELj16ENS_18Kernel_traits_baseILj8192EfS2_fS2_fjLj256EEEEELb1ELb1ELb1ELb0EEEvNS_9BwdParamsE --------------------------
	.section	.text._ZN10layer_norm13ln_bwd_kernelINS_13Kernel_traitsIf13__nv_bfloat16fS2_fjLj8192ELj1ELj1ELj8ELj16ENS_18Kernel_traits_baseILj8192EfS2_fS2_fjLj256EEEEELb1ELb1ELb1ELb0EEEvNS_9BwdParamsE,"ax",@progbits
	.align	128
        .global         _ZN10layer_norm13ln_bwd_kernelINS_13Kernel_traitsIf13__nv_bfloat16fS2_fjLj8192ELj1ELj1ELj8ELj16ENS_18Kernel_traits_baseILj8192EfS2_fS2_fjLj256EEEEELb1ELb1ELb1ELb0EEEvNS_9BwdParamsE
        .type           _ZN10layer_norm13ln_bwd_kernelINS_13Kernel_traitsIf13__nv_bfloat16fS2_fjLj8192ELj1ELj1ELj8ELj16ENS_18Kernel_traits_baseILj8192EfS2_fS2_fjLj256EEEEELb1ELb1ELb1ELb0EEEvNS_9BwdParamsE,@function
        .size           _ZN10layer_norm13ln_bwd_kernelINS_13Kernel_traitsIf13__nv_bfloat16fS2_fjLj8192ELj1ELj1ELj8ELj16ENS_18Kernel_traits_baseILj8192EfS2_fS2_fjLj256EEEEELb1ELb1ELb1ELb0EEEvNS_9BwdParamsE,(.L_x_15675 - _ZN10layer_norm13ln_bwd_kernelINS_13Kernel_traitsIf13__nv_bfloat16fS2_fjLj8192ELj1ELj1ELj8ELj16ENS_18Kernel_traits_baseILj8192EfS2_fS2_fjLj256EEEEELb1ELb1ELb1ELb0EEEvNS_9BwdParamsE)
        .other          _ZN10layer_norm13ln_bwd_kernelINS_13Kernel_traitsIf13__nv_bfloat16fS2_fjLj8192ELj1ELj1ELj8ELj16ENS_18Kernel_traits_baseILj8192EfS2_fS2_fjLj256EEEEELb1ELb1ELb1ELb0EEEvNS_9BwdParamsE,@"STO_CUDA_ENTRY STV_DEFAULT"
_ZN10layer_norm13ln_bwd_kernelINS_13Kernel_traitsIf13__nv_bfloat16fS2_fjLj8192ELj1ELj1ELj8ELj16ENS_18Kernel_traits_baseILj8192EfS2_fS2_fjLj256EEEEELb1ELb1ELb1ELb0EEEvNS_9BwdParamsE:
.text._ZN10layer_norm13ln_bwd_kernelINS_13Kernel_traitsIf13__nv_bfloat16fS2_fjLj8192ELj1ELj1ELj8ELj16ENS_18Kernel_traits_baseILj8192EfS2_fS2_fjLj256EEEEELb1ELb1ELb1ELb0EEEvNS_9BwdParamsE:
        /* <DEDUP_REMOVED lines=26> */
[----:B------:R-:W-:Y:S01]  /*01a0*/  STL [R1+0x30], RZ ;  /* 0x000030ff01007387 */ /* 0x000fe20000100800 */
[----:B------:R-:W-:Y:S01]  /*01b0*/  MOV R3, R0 ;  /* 0x0000000000037202 */ /* 0x000fe20000000f00 */
[----:B------:R-:W1:Y:S01]  /*01c0*/  S2UR UR11, SR_CTAID.X ;  /* 0x00000000000b79c3 */ /* 0x000e620000002500 */
[C---:B------:R-:W-:Y:S01]  /*01d0*/  ISETP.GE.U32.AND P1, PT, R2.reuse, 0x100, PT ;  /* 0x000001000200780c */ /* 0x040fe20003f26070 */
[----:B------:R-:W1:Y:S01]  /*01e0*/  LDCU UR4, c[0x0][0x384] ;  /* 0x00007080ff0477ac */ /* 0x000e620008000800 */
        /* <DEDUP_REMOVED lines=37> */
[----:B------:R-:W2:Y:S04]  /*0440*/  @P4 LDG.E.128 R24, desc[UR20][R8.64+0x10] ;  /* 0x0000101408184981 */ /* 0x000ea8000c1e1d00 */
[----:B------:R-:W-:Y:S04]  /*0450*/  STL [R1+0x34], RZ ;  /* 0x000034ff01007387 */ /* 0x000fe80000100800 */
[----:B------:R-:W-:Y:S04]  /*0460*/  STL [R1+0x38], RZ ;  /* 0x000038ff01007387 */ /* 0x000fe80000100800 */
[----:B------:R-:W-:Y:S01]  /*0470*/  STL [R1+0x3c], RZ ;  /* 0x00003cff01007387 */ /* 0x000fe20000100800 */
        /* <DEDUP_REMOVED lines=64> */
[----:B------:R0:W-:Y:S01]  /*0880*/  STL [R1+0x30], RZ ;  /* 0x000030ff01007387 */ /* 0x0001e20000100800 */
[----:B------:R-:W-:Y:S02]  /*0890*/  CS2R R116, SRZ ;  /* 0x0000000000747805 */ /* 0x000fe4000001ff00 */
        /* <DEDUP_REMOVED lines=58> */
.L_x_7646:
        /* <DEDUP_REMOVED lines=23> */
[----:B------:R-:W-:Y:S01]  /*0db0*/  ISETP.NE.AND P0, PT, RZ, UR30, PT ;  /* 0x0000001eff007c0c */ /* 0x000fe2000bf05270 */
[----:B-1----:R-:W-:Y:S01]  /*0dc0*/  UMOV UR9, UR4 ;  /* 0x0000000400097c82 */ /* 0x002fe20008000000 */
        /* <DEDUP_REMOVED lines=19> */
[----:B------:R-:W-:Y:S01]  /*0f00*/  MOV R215, R194 ;  /* 0x000000c200d77202 */ /* 0x000fe20000000f00 */
[----:B------:R0:W-:Y:S01]  /*0f10*/  STL [R1+0x28], R194 ;  /* 0x000028c201007387 */ /* 0x0001e20000100800 */
        /* <DEDUP_REMOVED lines=9> */
[----:B0-----:R-:W-:Y:S06]  /*0fb0*/  @!P1 BRA `(.L_x_7379) ;  /* 0x0000000400b49947 */ /* 0x001fec0003800000 */
[----:B------:R-:W0:Y:S01]  /*0fc0*/  LDC.64 R18, c[0x0][0x3a8] ;  /* 0x0000ea00ff127b82 */ /* 0x000e220000000a00 */
[----:B------:R1:W-:Y:S07]  /*0fd0*/  STL [R1+0xc0], R2 ;  /* 0x0000c00201007387 */ /* 0x0003ee0000100800 */
[----:B------:R-:W2:Y:S01]  /*0fe0*/  LDC.64 R196, c[0x0][0x428] ;  /* 0x00010a00ffc47b82 */ /* 0x000ea20000000a00 */
[----:B------:R-:W-:Y:S01]  /*0ff0*/  ISETP.NE.U32.AND P0, PT, RZ, UR24, PT ;  /* 0x00000018ff007c0c */ /* 0x000fe2000bf05070 */
[----:B-1----:R-:W3:Y:S06]  /*1000*/  LDL.LU R2, [R1+0x30] ;  /* 0x0000300001027983 */ /* 0x002eec0000300800 */
[----:B------:R-:W1:Y:S01]  /*1010*/  LDC.64 R226, c[0x0][0x3b0] ;  /* 0x0000ec00ffe27b82 */ /* 0x000e620000000a00 */
[----:B0-----:R-:W-:-:S04]  /*1020*/  IMAD.WIDE.U32 R18, R215, 0x20, R18 ;  /* 0x00000020d7127825 */ /* 0x001fc800078e0012 */
[----:B--2---:R-:W-:Y:S01]  /*1030*/  IMAD.WIDE.U32 R196, R228, 0x10, R196 ;  /* 0x00000010e4c47825 */ /* 0x004fe200078e00c4 */
[----:B------:R-:W2:Y:S04]  /*1040*/  LDG.E.128 R192, desc[UR20][R18.64] ;  /* 0x0000001412c07981 */ /* 0x000ea8000c1e1d00 */
[----:B------:R0:W4:Y:S04]  /*1050*/  LDG.E.128 R200, desc[UR20][R18.64+0x10] ;  /* 0x0000101412c87981 */ /* 0x000128000c1e1d00 */
[----:B------:R-:W3:Y:S01]  /*1060*/  LDG.E.128 R196, desc[UR20][R196.64] ;  /* 0x00000014c4c47981 */ /* 0x000ee2000c1e1d00 */
[----:B------:R-:W-:-:S03]  /*1070*/  ISETP.NE.AND.EX P0, PT, RZ, UR25, PT, P0 ;  /* 0x00000019ff007c0c */ /* 0x000fc6000bf05300 */
[----:B------:R-:W4:Y:S04]  /*1080*/  LDL.LU R251, [R1+0x38] ;  /* 0x0000380001fb7983 */ /* 0x000f280000300800 */
[----:B------:R-:W4:Y:S04]  /*1090*/  LDL R248, [R1+0xb8] ;  /* 0x0000b80001f87983 */ /* 0x000f280000100800 */
[----:B------:R-:W4:Y:S02]  /*10a0*/  LDL R247, [R1+0xa0] ;  /* 0x0000a00001f77983 */ /* 0x000f240000100800 */
[----:B0-----:R-:W0:Y:S02]  /*10b0*/  @P0 LDC.64 R18, c[0x0][0x438] ;  /* 0x00010e00ff120b82 */ /* 0x001e240000000a00 */
[----:B------:R-:W4:Y:S01]  /*10c0*/  LDL R249, [R1+0xbc] ;  /* 0x0000bc0001f97983 */ /* 0x000f220000100800 */
[----:B0-----:R-:W-:-:S05]  /*10d0*/  @P0 IMAD.WIDE.U32 R18, R215, 0x20, R18 ;  /* 0x00000020d7120825 */ /* 0x001fca00078e0012 */
[----:B------:R-:W5:Y:S04]  /*10e0*/  @P0 LDG.E.128 R24, desc[UR20][R18.64] ;  /* 0x0000001412180981 */ /* 0x000f68000c1e1d00 */
[----:B------:R1:W5:Y:S02]  /*10f0*/  @P0 LDG.E.128 R20, desc[UR20][R18.64+0x10] ;  /* 0x0000101412140981 */ /* 0x000364000c1e1d00 */
[----:B-1----:R-:W-:-:S06]  /*1100*/  IMAD.WIDE.U32 R18, R216, 0x8, R226 ;  /* 0x00000008d8127825 */ /* 0x002fcc00078e00e2 */
[----:B------:R-:W5:Y:S01]  /*1110*/  LDG.E.64 R18, desc[UR20][R18.64] ;  /* 0x0000001412127981 */ /* 0x000f62000c1e1b00 */
[----:B--2---:R-:W-:Y:S01]  /*1120*/  FADD.FTZ R211, R194, -UR34 ;  /* 0x80000022c2d37e21 */ /* 0x004fe20008010000 */
[----:B------:R-:W-:Y:S01]  /*1130*/  FADD.FTZ R0, R192, -UR34 ;  /* 0x80000022c0007e21 */ /* 0x000fe20008010000 */
[----:B------:R-:W-:Y:S01]  /*1140*/  FADD.FTZ R226, R195, -UR34 ;  /* 0x80000022c3e27e21 */ /* 0x000fe20008010000 */
[----:B------:R-:W-:Y:S01]  /*1150*/  FADD.FTZ R227, R193, -UR34 ;  /* 0x80000022c1e37e21 */ /* 0x000fe20008010000 */
[----:B------:R-:W-:Y:S01]  /*1160*/  FMUL.FTZ R252, R211, UR32 ;  /* 0x00000020d3fc7c20 */ /* 0x000fe20008410000 */
[C---:B---3--:R-:W-:Y:S02]  /*1170*/  PRMT R244, R197.reuse, 0x7632, R244 ;  /* 0x00007632c5f47816 */ /* 0x048fe400000000f4 */
[----:B------:R-:W-:Y:S01]  /*1180*/  SHF.L.U32 R194, R197, 0x10, RZ ;  /* 0x00000010c5c27819 */ /* 0x000fe200000006ff */
[----:B----4-:R-:W-:Y:S01]  /*1190*/  FADD.FTZ R197, R200, -UR34 ;  /* 0x80000022c8c57e21 */ /* 0x010fe20008010000 */
[C---:B------:R-:W-:Y:S01]  /*11a0*/  PRMT R245, R198.reuse, 0x7632, R245 ;  /* 0x00007632c6f57816 */ /* 0x040fe200000000f5 */
[----:B------:R-:W2:Y:S01]  /*11b0*/  LDL R200, [R1+0xa4] ;  /* 0x0000a40001c87983 */ /* 0x000ea20000100800 */
[----:B------:R-:W-:Y:S01]  /*11c0*/  SHF.L.U32 R192, R198, 0x10, RZ ;  /* 0x00000010c6c07819 */ /* 0x000fe200000006ff */
[----:B------:R-:W-:-:S02]  /*11d0*/  FADD.FTZ R198, R202, -UR34 ;  /* 0x80000022cac67e21 */ /* 0x000fc40008010000 */
[----:B------:R-:W3:Y:S01]  /*11e0*/  LDL.LU R202, [R1+0x3c] ;  /* 0x00003c0001ca7983 */ /* 0x000ee20000300800 */
[C---:B------:R-:W-:Y:S02]  /*11f0*/  PRMT R246, R199.reuse, 0x7632, R246 ;  /* 0x00007632c7f67816 */ /* 0x040fe400000000f6 */
[----:B------:R-:W-:Y:S01]  /*1200*/  SHF.L.U32 R193, R199, 0x10, RZ ;  /* 0x00000010c7c17819 */ /* 0x000fe200000006ff */
[----:B------:R-:W4:Y:S01]  /*1210*/  LDL R211, [R1+0xb0] ;  /* 0x0000b00001d37983 */ /* 0x000f220000100800 */
[----:B------:R-:W-:Y:S01]  /*1220*/  FADD.FTZ R199, R203, -UR34 ;  /* 0x80000022cbc77e21 */ /* 0x000fe20008010000 */
[----:B------:R-:W-:Y:S02]  /*1230*/  FMUL.FTZ R250, R226, UR32 ;  /* 0x00000020e2fa7c20 */ /* 0x000fe40008410000 */
[----:B------:R-:W2:Y:S04]  /*1240*/  LDL R203, [R1+0xb4] ;  /* 0x0000b40001cb7983 */ /* 0x000ea80000100800 */
[----:B------:R-:W3:Y:S01]  /*1250*/  LDL.LU R226, [R1+0x34] ;  /* 0x0000340001e27983 */ /* 0x000ee20000300800 */
[----:B------:R-:W-:Y:S01]  /*1260*/  SHF.L.U32 R195, R196, 0x10, RZ ;  /* 0x00000010c4c37819 */ /* 0x000fe200000006ff */
[----:B------:R-:W-:Y:S01]  /*1270*/  FMUL.FTZ R0, R0, UR32 ;  /* 0x0000002000007c20 */ /* 0x000fe20008410000 */
[----:B------:R-:W-:Y:S01]  /*1280*/  PRMT R243, R196, 0x7632, R243 ;  /* 0x00007632c4f37816 */ /* 0x000fe200000000f3 */
[----:B------:R-:W-:-:S02]  /*1290*/  FMUL.FTZ R227, R227, UR32 ;  /* 0x00000020e3e37c20 */ /* 0x000fc40008410000 */
[----:B------:R-:W-:Y:S01]  /*12a0*/  FFMA.FTZ R2, R0, R195, R2 ;  /* 0x000000c300027223 */ /* 0x000fe20000010002 */
[----:B------:R-:W-:Y:S01]  /*12b0*/  FFMA.FTZ R251, R252, R194, R251 ;  /* 0x000000c2fcfb7223 */ /* 0x000fe200000100fb */
[----:B------:R-:W-:Y:S02]  /*12c0*/  IMAD.U32 R196, R243, 0x10000, RZ ;  /* 0x00010000f3c47824 */ /* 0x000fe400078e00ff */
[----:B------:R-:W3:Y:S01]  /*12d0*/  LDL R243, [R1+0xa8] ;  /* 0x0000a80001f37983 */ /* 0x000ee20000100800 */
[----:B------:R-:W-:-:S03]  /*12e0*/  FADD.FTZ R88, R88, R195 ;  /* 0x000000c358587221 */ /* 0x000fc60000010000 */
[----:B------:R-:W-:Y:S04]  /*12f0*/  STL [R1+0x4], R227 ;  /* 0x000004e301007387 */ /* 0x000fe80000100800 */
[----:B------:R0:W-:Y:S04]  /*1300*/  STL [R1+0x30], R2 ;  /* 0x0000300201007387 */ /* 0x0001e80000100800 */
[----:B0-----:R0:W5:Y:S04]  /*1310*/  LDL.LU R2, [R1+0xc0] ;  /* 0x0000c00001027983 */ /* 0x0011680000300800 */
[----:B------:R1:W-:Y:S02]  /*1320*/  STL [R1+0x38], R251 ;  /* 0x000038fb01007387 */ /* 0x0003e40000100800 */
[----:B-1----:R-:W-:Y:S01]  /*1330*/  FMUL.FTZ R251, R248, R194 ;  /* 0x000000c2f8fb7220 */ /* 0x002fe20000410000 */
[----:B------:R-:W-:Y:S01]  /*1340*/  FMUL.FTZ R248, R197, UR32 ;  /* 0x00000020c5f87c20 */ /* 0x000fe20008410000 */
[----:B----4-:R-:W-:Y:S01]  /*1350*/  FMUL.FTZ R211, R211, R195 ;  /* 0x000000c3d3d37220 */ /* 0x010fe20000410000 */
[----:B------:R-:W-:Y:S01]  /*1360*/  SHF.L.U32 R195, R244, 0x10, RZ ;  /* 0x00000010f4c37819 */ /* 0x000fe200000006ff */
[----:B--2---:R-:W-:-:S04]  /*1370*/  FMUL.FTZ R197, R203, R196 ;  /* 0x000000c4cbc57220 */ /* 0x004fc80000410000 */
[----:B---3--:R-:W-:Y:S01]  /*1380*/  FFMA.FTZ R202, R250, R195, R202 ;  /* 0x000000c3faca7223 */ /* 0x008fe200000100ca */
[----:B------:R-:W-:Y:S01]  /*1390*/  FFMA.FTZ R226, R227, R196, R226 ;  /* 0x000000c4e3e27223 */ /* 0x000fe200000100e2 */
[----:B------:R-:W-:-:S04]  /*13a0*/  FMUL.FTZ R244, R198, UR32 ;  /* 0x00000020c6f47c20 */ /* 0x000fc80008410000 */
[----:B------:R-:W-:Y:S04]  /*13b0*/  STL [R1+0x34], R226 ;  /* 0x000034e201007387 */ /* 0x000fe80000100800 */
[----:B------:R1:W-:Y:S04]  /*13c0*/  STL [R1], R197 ;  /* 0x000000c501007387 */ /* 0x0003e80000100800 */
[----:B------:R0:W-:Y:S04]  /*13d0*/  STL [R1+0x3c], R202 ;  /* 0x00003cca01007387 */ /* 0x0001e80000100800 */
[----:B------:R-:W2:Y:S01]  /*13e0*/  LDL R198, [R1+0xac] ;  /* 0x0000ac0001c67983 */ /* 0x000ea20000100800 */
[----:B------:R-:W-:Y:S01]  /*13f0*/  FADD.FTZ R89, R89, R196 ;  /* 0x000000c459597221 */ /* 0x000fe20000010000 */
[----:B------:R-:W-:Y:S01]  /*1400*/  FADD.FTZ R196, RZ, R211 ;  /* 0x000000d3ffc47221 */ /* 0x000fe20000010000 */
[----:B------:R-:W-:Y:S01]  /*1410*/  FADD.FTZ R86, R86, R193 ;  /* 0x000000c156567221 */ /* 0x000fe20000010000 */
[-C--:B------:R-:W-:Y:S01]  /*1420*/  FFMA.FTZ R118, R244, R193.reuse, R118 ;  /* 0x000000c1f4767223 */ /* 0x080fe20000010076 */
[----:B------:R-:W-:Y:S01]  /*1430*/  FMUL.FTZ R243, R243, R193 ;  /* 0x000000c1f3f37220 */ /* 0x000fe20000410000 */
[----:B------:R-:W-:Y:S01]  /*1440*/  FADD.FTZ R84, R84, R192 ;  /* 0x000000c054547221 */ /* 0x000fe20000010000 */
[-C--:B------:R-:W-:Y:S01]  /*1450*/  FFMA.FTZ R116, R248, R192.reuse, R116 ;  /* 0x000000c0f8747223 */ /* 0x080fe20000010074 */
[----:B------:R-:W-:Y:S01]  /*1460*/  FMUL.FTZ R247, R247, R192 ;  /* 0x000000c0f7f77220 */ /* 0x000fe20000410000 */
[----:B------:R-:W-:Y:S01]  /*1470*/  FFMA.FTZ R193, R0, R211, RZ ;  /* 0x000000d300c17223 */ /* 0x000fe200000100ff */
[----:B------:R-:W-:Y:S01]  /*1480*/  SHF.L.U32 R192, R246, 0x10, RZ ;  /* 0x00000010f6c07819 */ /* 0x000fe200000006ff */
[----:B------:R-:W-:Y:S01]  /*1490*/  FADD.FTZ R196, R196, R197 ;  /* 0x000000c5c4c47221 */ /* 0x000fe20000010000 */
[----:B------:R-:W-:Y:S01]  /*14a0*/  FADD.FTZ R91, R91, R195 ;  /* 0x000000c35b5b7221 */ /* 0x000fe20000010000 */
[----:B------:R-:W-:Y:S01]  /*14b0*/  FFMA.FTZ R193, R227, R197, R193 ;  /* 0x000000c5e3c17223 */ /* 0x000fe200000100c1 */
[----:B------:R-:W-:Y:S01]  /*14c0*/  FMUL.FTZ R249, R249, R195 ;  /* 0x000000c3f9f97220 */ /* 0x000fe20000410000 */
[----:B------:R-:W-:Y:S01]  /*14d0*/  FADD.FTZ R195, R196, R251 ;  /* 0x000000fbc4c37221 */ /* 0x000fe20000010000 */
[----:B-1----:R-:W-:Y:S01]  /*14e0*/  FMUL.FTZ R197, R199, UR32 ;  /* 0x00000020c7c57c20 */ /* 0x002fe20008410000 */
[----:B------:R-:W-:Y:S01]  /*14f0*/  FFMA.FTZ R193, R252, R251, R193 ;  /* 0x000000fbfcc17223 */ /* 0x000fe200000100c1 */
[----:B------:R-:W-:-:S03]  /*1500*/  FADD.FTZ R90, R90, R194 ;  /* 0x000000c25a5a7221 */ /* 0x000fc60000010000 */
[----:B------:R0:W-:Y:S01]  /*1510*/  STL [R1+0x1c], R197 ;  /* 0x00001cc501007387 */ /* 0x0001e20000100800 */
[----:B------:R-:W-:Y:S01]  /*1520*/  SHF.L.U32 R194, R245, 0x10, RZ ;  /* 0x00000010f5c27819 */ /* 0x000fe200000006ff */
[----:B------:R-:W-:Y:S01]  /*1530*/  FADD.FTZ R201, R201, -UR34 ;  /* 0x80000022c9c97e21 */ /* 0x000fe20008010000 */
[----:B------:R-:W-:Y:S01]  /*1540*/  FADD.FTZ R195, R195, R249 ;  /* 0x000000f9c3c37221 */ /* 0x000fe20000010000 */
[----:B------:R-:W-:Y:S02]  /*1550*/  FFMA.FTZ R193, R250, R249, R193 ;  /* 0x000000f9fac17223 */ /* 0x000fe400000100c1 */
[----:B------:R-:W-:Y:S01]  /*1560*/  FMUL.FTZ R246, R201, UR32 ;  /* 0x00000020c9f67c20 */ /* 0x000fe20008410000 */
[----:B------:R-:W-:Y:S01]  /*1570*/  FMUL.FTZ R245, R200, R194 ;  /* 0x000000c2c8f57220 */ /* 0x000fe20000410000 */
[----:B------:R-:W-:Y:S01]  /*1580*/  FADD.FTZ R195, R195, R247 ;  /* 0x000000f7c3c37221 */ /* 0x000fe20000010000 */
[----:B------:R-:W-:-:S03]  /*1590*/  FFMA.FTZ R193, R248, R247, R193 ;  /* 0x000000f7f8c17223 */ /* 0x000fc600000100c1 */
[----:B------:R-:W-:Y:S01]  /*15a0*/  FADD.FTZ R195, R195, R245 ;  /* 0x000000f5c3c37221 */ /* 0x000fe20000010000 */
[----:B------:R-:W-:-:S03]  /*15b0*/  FFMA.FTZ R193, R246, R245, R193 ;  /* 0x000000f5f6c17223 */ /* 0x000fc600000100c1 */
[----:B------:R-:W-:Y:S01]  /*15c0*/  FADD.FTZ R195, R195, R243 ;  /* 0x000000f3c3c37221 */ /* 0x000fe20000010000 */
[----:B------:R-:W-:Y:S01]  /*15d0*/  FFMA.FTZ R193, R244, R243, R193 ;  /* 0x000000f3f4c17223 */ /* 0x000fe200000100c1 */
[----:B------:R-:W-:Y:S01]  /*15e0*/  IADD3 R228, PT, PT, R228, 0x100, RZ ;  /* 0x00000100e4e47810 */ /* 0x000fe20007ffe0ff */
[----:B------:R-:W-:Y:S01]  /*15f0*/  FADD.FTZ R85, R85, R194 ;  /* 0x000000c255557221 */ /* 0x000fe20000010000 */
[----:B------:R-:W-:Y:S01]  /*1600*/  FFMA.FTZ R117, R246, R194, R117 ;  /* 0x000000c2f6757223 */ /* 0x000fe20000010075 */
[----:B------:R-:W-:Y:S01]  /*1610*/  FADD.FTZ R87, R87, R192 ;  /* 0x000000c057577221 */ /* 0x000fe20000010000 */
[-C--:B------:R-:W-:Y:S01]  /*1620*/  FFMA.FTZ R119, R197, R192.reuse, R119 ;  /* 0x000000c0c5777223 */ /* 0x080fe20000010077 */
[----:B------:R-:W-:Y:S02]  /*1630*/  IADD3 R216, PT, PT, R216, 0x100, RZ ;  /* 0x00000100d8d87810 */ /* 0x000fe40007ffe0ff */
[----:B------:R-:W-:Y:S01]  /*1640*/  IADD3 R215, PT, PT, R215, 0x100, RZ ;  /* 0x00000100d7d77810 */ /* 0x000fe20007ffe0ff */
[----:B--2---:R-:W-:-:S05]  /*1650*/  FMUL.FTZ R196, R198, R192 ;  /* 0x000000c0c6c47220 */ /* 0x004fca0000410000 */
[----:B------:R0:W-:Y:S01]  /*1660*/  STL [R1+0x18], R196 ;  /* 0x000018c401007387 */ /* 0x0001e20000100800 */
[----:B------:R-:W-:Y:S01]  /*1670*/  FADD.FTZ R227, R195, R196 ;  /* 0x000000c4c3e37221 */ /* 0x000fe20000010000 */
[----:B------:R-:W-:-:S07]  /*1680*/  FFMA.FTZ R226, R197, R196, R193 ;  /* 0x000000c4c5e27223 */ /* 0x000fce00000100c1 */
.L_x_7379:
[----:B---34-:R-:W-:Y:S05]  /*1690*/  BSYNC.RECONVERGENT B1 ;  /* 0x0000000000017941 */ /* 0x018fea0003800200 */
.L_x_7378:
        /* <DEDUP_REMOVED lines=8> */
[----:B------:R-:W3:Y:S01]  /*1720*/  LDL R240, [R1+0x98] ;  /* 0x0000980001f07983 */ /* 0x000ee20000100800 */
[----:B-1----:R-:W-:-:S05]  /*1730*/  IMAD.WIDE.U32 R16, R228, 0x10, R16 ;  /* 0x00000010e4107825 */ /* 0x002fca00078e0010 */
[----:B------:R1:W2:Y:S01]  /*1740*/  LDG.E.128 R192, desc[UR20][R16.64] ;  /* 0x0000001410c07981 */ /* 0x0002a2000c1e1d00 */
[----:B----4-:R-:W-:-:S05]  /*1750*/  IMAD.WIDE.U32 R10, R215, 0x20, R10 ;  /* 0x00000020d70a7825 */ /* 0x010fca00078e000a */
[----:B------:R-:W4:Y:S01]  /*1760*/  LDG.E.128 R12, desc[UR20][R10.64] ;  /* 0x000000140a0c7981 */ /* 0x000f22000c1e1d00 */
[----:B------:R-:W-:Y:S01]  /*1770*/  ISETP.NE.AND.EX P0, PT, RZ, UR25, PT, P0 ;  /* 0x00000019ff007c0c */ /* 0x000fe2000bf05300 */
[----:B-1----:R-:W1:Y:S02]  /*1780*/  LDC.64 R16, c[0x0][0x3b0] ;  /* 0x0000ec00ff107b82 */ /* 0x002e640000000a00 */
[----:B0-----:R0:W3:Y:S10]  /*1790*/  LDG.E.128 R196, desc[UR20][R10.64+0x10] ;  /* 0x000010140ac47981 */ /* 0x0010f4000c1e1d00 */
[----:B0-----:R-:W0:Y:S02]  /*17a0*/  @P0 LDC.64 R10, c[0x0][0x438] ;  /* 0x00010e00ff0a0b82 */ /* 0x001e240000000a00 */
[----:B0-----:R-:W-:-:S05]  /*17b0*/  @P0 IMAD.WIDE.U32 R10, R215, 0x20, R10 ;  /* 0x00000020d70a0825 */ /* 0x001fca00078e000a */
[----:B------:R-:W5:Y:S04]  /*17c0*/  @P0 LDG.E.128 R152, desc[UR20][R10.64] ;  /* 0x000000140a980981 */ /* 0x000f68000c1e1d00 */
[----:B------:R1:W5:Y:S02]  /*17d0*/  @P0 LDG.E.128 R156, desc[UR20][R10.64+0x10] ;  /* 0x000010140a9c0981 */ /* 0x000364000c1e1d00 */
[----:B-1----:R-:W-:-:S05]  /*17e0*/  IMAD.WIDE.U32 R10, R216, 0x8, R16 ;  /* 0x00000008d80a7825 */ /* 0x002fca00078e0010 */
[----:B------:R0:W5:Y:S01]  /*17f0*/  LDG.E.64 R16, desc[UR20][R10.64] ;  /* 0x000000140a107981 */ /* 0x000162000c1e1b00 */
[----:B--2---:R-:W-:Y:S01]  /*1800*/  PRMT R203, R193, 0x7632, R203 ;  /* 0x00007632c1cb7816 */ /* 0x004fe200000000cb */
[C---:B0-----:R-:W-:Y:S01]  /*1810*/  IMAD.U32 R11, R194.reuse, 0x10000, RZ ;  /* 0x00010000c20b7824 */ /* 0x041fe200078e00ff */
[----:B------:R-:W-:Y:S02]  /*1820*/  PRMT R236, R194, 0x7632, R236 ;  /* 0x00007632c2ec7816 */ /* 0x000fe400000000ec */
[----:B------:R-:W-:Y:S02]  /*1830*/  SHF.L.U32 R194, R203, 0x10, RZ ;  /* 0x00000010cbc27819 */ /* 0x000fe400000006ff */
[----:B------:R-:W2:Y:S01]  /*1840*/  LDL R203, [R1+0x88] ;  /* 0x0000880001cb7983 */ /* 0x000ea20000100800 */
[----:B----4-:R-:W-:Y:S01]  /*1850*/  FADD.FTZ R201, R12, -UR34 ;  /* 0x800000220cc97e21 */ /* 0x010fe20008010000 */
[----:B------:R-:W-:Y:S01]  /*1860*/  PRMT R202, R192, 0x7632, R202 ;  /* 0x00007632c0ca7816 */ /* 0x000fe200000000ca */
[----:B---3--:R-:W-:-:S02]  /*1870*/  FADD.FTZ R239, R197, -UR34 ;  /* 0x80000022c5ef7e21 */ /* 0x008fc40008010000 */
[----:B------:R-:W-:Y:S01]  /*1880*/  FMUL.FTZ R208, R201, UR32 ;  /* 0x00000020c9d07c20 */ /* 0x000fe20008410000 */
[C---:B------:R-:W-:Y:S01]  /*1890*/  PRMT R237, R195.reuse, 0x7632, R237 ;  /* 0x00007632c3ed7816 */ /* 0x040fe200000000ed */
[----:B------:R-:W3:Y:S01]  /*18a0*/  LDL R201, [R1+0x8c] ;  /* 0x00008c0001c97983 */ /* 0x000ee20000100800 */
[----:B------:R-:W-:Y:S02]  /*18b0*/  SHF.L.U32 R10, R195, 0x10, RZ ;  /* 0x00000010c30a7819 */ /* 0x000fe400000006ff */
[----:B------:R-:W-:Y:S02]  /*18c0*/  SHF.L.U32 R195, R202, 0x10, RZ ;  /* 0x00000010cac37819 */ /* 0x000fe400000006ff */
[----:B------:R-:W-:Y:S02]  /*18d0*/  MOV R202, R239 ;  /* 0x000000ef00ca7202 */ /* 0x000fe40000000f00 */
[----:B------:R-:W4:Y:S01]  /*18e0*/  LDL R239, [R1+0x9c] ;  /* 0x00009c0001ef7983 */ /* 0x000f220000100800 */
[----:B------:R-:W-:Y:S01]  /*18f0*/  FADD.FTZ R200, R13, -UR34 ;  /* 0x800000220dc87e21 */ /* 0x000fe20008010000 */
[----:B------:R-:W-:-:S03]  /*1900*/  FADD.FTZ R13, R15, -UR34 ;  /* 0x800000220f0d7e21 */ /* 0x000fc60008010000 */
[----:B------:R-:W-:Y:S02]  /*1910*/  FMUL.FTZ R15, R200, UR32 ;  /* 0x00000020c80f7c20 */ /* 0x000fe40008410000 */
[----:B------:R-:W4:Y:S01]  /*1920*/  LDL R200, [R1+0x84] ;  /* 0x0000840001c87983 */ /* 0x000f220000100800 */
[----:B------:R-:W-:Y:S01]  /*1930*/  SHF.L.U32 R12, R192, 0x10, RZ ;  /* 0x00000010c00c7819 */ /* 0x000fe200000006ff */
[----:B------:R-:W-:Y:S01]  /*1940*/  FADD.FTZ R192, R196, -UR34 ;  /* 0x80000022c4c07e21 */ /* 0x000fe20008010000 */
[----:B------:R-:W-:Y:S01]  /*1950*/  FADD.FTZ R14, R14, -UR34 ;  /* 0x800000220e0e7e21 */ /* 0x000fe20008010000 */
[----:B------:R-:W-:Y:S02]  /*1960*/  FADD.FTZ R198, R198, -UR34 ;  /* 0x80000022c6c67e21 */ /* 0x000fe40008010000 */
[----:B------:R-:W-:Y:S01]  /*1970*/  FADD.FTZ R80, R80, R12 ;  /* 0x0000000c50507221 */ /* 0x000fe20000010000 */
[-C--:B------:R-:W-:Y:S01]  /*1980*/  FFMA.FTZ R112, R208, R12.reuse, R112 ;  /* 0x0000000cd0707223 */ /* 0x080fe20000010070 */
[----:B------:R-:W-:Y:S01]  /*1990*/  FMUL.FTZ R242, R242, R12 ;  /* 0x0000000cf2f27220 */ /* 0x000fe20000410000 */
[----:B------:R-:W-:Y:S01]  /*19a0*/  FMUL.FTZ R12, R192, UR32 ;  /* 0x00000020c00c7c20 */ /* 0x000fe20008410000 */
[----:B------:R-:W-:Y:S01]  /*19b0*/  SHF.L.U32 R193, R193, 0x10, RZ ;  /* 0x00000010c1c17819 */ /* 0x000fe200000006ff */
[----:B------:R-:W-:Y:S01]  /*19c0*/  FMUL.FTZ R14, R14, UR32 ;  /* 0x000000200e0e7c20 */ /* 0x000fe20008410000 */
[----:B------:R-:W-:Y:S01]  /*19d0*/  FADD.FTZ R76, R76, R11 ;  /* 0x0000000b4c4c7221 */ /* 0x000fe20000010000 */
[-C--:B------:R-:W-:Y:S01]  /*19e0*/  FFMA.FTZ R108, R12, R11.reuse, R108 ;  /* 0x0000000b0c6c7223 */ /* 0x080fe2000001006c */
[----:B------:R-:W-:Y:S01]  /*19f0*/  FMUL.FTZ R238, R238, R11 ;  /* 0x0000000beeee7220 */ /* 0x000fe20000410000 */
[----:B------:R-:W-:Y:S01]  /*1a00*/  FMUL.FTZ R11, R198, UR32 ;  /* 0x00000020c60b7c20 */ /* 0x000fe20008410000 */
[----:B------:R-:W-:Y:S01]  /*1a10*/  FADD.FTZ R196, R227, R242 ;  /* 0x000000f2e3c47221 */ /* 0x000fe20000010000 */
[----:B------:R-:W-:Y:S01]  /*1a20*/  FMUL.FTZ R241, R241, R195 ;  /* 0x000000c3f1f17220 */ /* 0x000fe20000410000 */
[----:B------:R-:W-:Y:S01]  /*1a30*/  FADD.FTZ R199, R199, -UR34 ;  /* 0x80000022c7c77e21 */ /* 0x000fe20008010000 */
[----:B------:R-:W-:Y:S01]  /*1a40*/  FADD.FTZ R82, R82, R193 ;  /* 0x000000c152527221 */ /* 0x000fe20000010000 */
[-C--:B------:R-:W-:Y:S01]  /*1a50*/  FFMA.FTZ R114, R14, R193.reuse, R114 ;  /* 0x000000c10e727223 */ /* 0x080fe20000010072 */
[----:B------:R-:W-:Y:S01]  /*1a60*/  FMUL.FTZ R240, R240, R193 ;  /* 0x000000c1f0f07220 */ /* 0x000fe20000410000 */
[----:B------:R-:W-:Y:S01]  /*1a70*/  SHF.L.U32 R192, R237, 0x10, RZ ;  /* 0x00000010edc07819 */ /* 0x000fe200000006ff */
[----:B------:R-:W-:Y:S01]  /*1a80*/  FFMA.FTZ R197, R208, R242, R226 ;  /* 0x000000f2d0c57223 */ /* 0x000fe200000100e2 */
[----:B------:R-:W-:Y:S01]  /*1a90*/  SHF.L.U32 R193, R236, 0x10, RZ ;  /* 0x00000010ecc17819 */ /* 0x000fe200000006ff */
[----:B------:R-:W-:Y:S01]  /*1aa0*/  FADD.FTZ R78, R78, R10 ;  /* 0x0000000a4e4e7221 */ /* 0x000fe20000010000 */
[----:B------:R-:W-:Y:S01]  /*1ab0*/  FFMA.FTZ R110, R11, R10, R110 ;  /* 0x0000000a0b6e7223 */ /* 0x000fe2000001006e */
[----:B------:R-:W-:Y:S01]  /*1ac0*/  FFMA.FTZ R113, R15, R195, R113 ;  /* 0x000000c30f717223 */ /* 0x000fe20000010071 */
[----:B------:R-:W-:Y:S01]  /*1ad0*/  FADD.FTZ R81, R81, R195 ;  /* 0x000000c351517221 */ /* 0x000fe20000010000 */
[----:B------:R-:W-:Y:S01]  /*1ae0*/  FFMA.FTZ R195, R15, R241, R197 ;  /* 0x000000f10fc37223 */ /* 0x000fe200000100c5 */
[----:B------:R-:W-:Y:S01]  /*1af0*/  FMUL.FTZ R13, R13, UR32 ;  /* 0x000000200d0d7c20 */ /* 0x000fe20008410000 */
[----:B------:R-:W-:-:S02]  /*1b00*/  FADD.FTZ R83, R83, R194 ;  /* 0x000000c253537221 */ /* 0x000fc40000010000 */
[----:B------:R-:W-:Y:S01]  /*1b10*/  FFMA.FTZ R195, R14, R240, R195 ;  /* 0x000000f00ec37223 */ /* 0x000fe200000100c3 */
[----:B------:R-:W-:Y:S01]  /*1b20*/  FFMA.FTZ R115, R13, R194, R115 ;  /* 0x000000c20d737223 */ /* 0x000fe20000010073 */
[----:B------:R-:W-:Y:S01]  /*1b30*/  IADD3 R228, PT, PT, R228, 0x100, RZ ;  /* 0x00000100e4e47810 */ /* 0x000fe20007ffe0ff */
[----:B------:R-:W-:Y:S01]  /*1b40*/  FADD.FTZ R77, R77, R193 ;  /* 0x000000c14d4d7221 */ /* 0x000fe20000010000 */
[----:B------:R-:W-:Y:S01]  /*1b50*/  FADD.FTZ R79, R79, R192 ;  /* 0x000000c04f4f7221 */ /* 0x000fe20000010000 */
[----:B------:R-:W-:Y:S01]  /*1b60*/  VIADD R216, R216, 0x100 ;  /* 0x00000100d8d87836 */ /* 0x000fe20000000000 */
[----:B------:R-:W-:Y:S01]  /*1b70*/  IADD3 R215, PT, PT, R215, 0x100, RZ ;  /* 0x00000100d7d77810 */ /* 0x000fe20007ffe0ff */
[----:B--2---:R-:W-:Y:S01]  /*1b80*/  FMUL.FTZ R236, R203, R10 ;  /* 0x0000000acbec7220 */ /* 0x004fe20000410000 */
[----:B------:R-:W-:Y:S01]  /*1b90*/  FADD.FTZ R10, R196, R241 ;  /* 0x000000f1c40a7221 */ /* 0x000fe20000010000 */
[----:B------:R-:W-:Y:S01]  /*1ba0*/  FMUL.FTZ R196, R199, UR32 ;  /* 0x00000020c7c47c20 */ /* 0x000fe20008410000 */
[----:B---3--:R-:W-:-:S04]  /*1bb0*/  FMUL.FTZ R197, R201, R192 ;  /* 0x000000c0c9c57220 */ /* 0x008fc80000410000 */
[----:B------:R1:W-:Y:S04]  /*1bc0*/  STL [R1+0xc], R196 ;  /* 0x00000cc401007387 */ /* 0x0003e80000100800 */
[----:B------:R1:W-:Y:S01]  /*1bd0*/  STL [R1+0x14], R197 ;  /* 0x000014c501007387 */ /* 0x0003e20000100800 */
[----:B----4-:R-:W-:Y:S01]  /*1be0*/  FMUL.FTZ R239, R239, R194 ;  /* 0x000000c2efef7220 */ /* 0x010fe20000410000 */
[----:B------:R-:W-:-:S03]  /*1bf0*/  FADD.FTZ R194, R10, R240 ;  /* 0x000000f00ac27221 */ /* 0x000fc60000010000 */
        /* <DEDUP_REMOVED lines=9> */
[----:B------:R-:W-:Y:S01]  /*1c90*/  FADD.FTZ R194, R194, R236 ;  /* 0x000000ecc2c27221 */ /* 0x000fe20000010000 */
[----:B------:R-:W-:Y:S01]  /*1ca0*/  FFMA.FTZ R109, R10, R193, R109 ;  /* 0x000000c10a6d7223 */ /* 0x000fe2000001006d */
[C---:B------:R-:W-:Y:S01]  /*1cb0*/  FFMA.FTZ R111, R196.reuse, R192, R111 ;  /* 0x000000c0c46f7223 */ /* 0x040fe2000001006f */
[----:B------:R-:W-:Y:S01]  /*1cc0*/  FFMA.FTZ R226, R196, R197, R195 ;  /* 0x000000c5c4e27223 */ /* 0x000fe200000100c3 */
[----:B-1----:R-:W-:-:S07]  /*1cd0*/  FADD.FTZ R227, R194, R197 ;  /* 0x000000c5c2e37221 */ /* 0x002fce0000010000 */
.L_x_7381:
[----:B------:R-:W-:Y:S05]  /*1ce0*/  BSYNC.RECONVERGENT B1 ;  /* 0x0000000000017941 */ /* 0x000fea0003800200 */
.L_x_7380:
        /* <DEDUP_REMOVED lines=9> */
[----:B------:R-:W0:Y:S02]  /*1d80*/  LDC.64 R200, c[0x0][0x3b0] ;  /* 0x0000ec00ffc87b82 */ /* 0x000e240000000a00 */
[----:B------:R-:W3:Y:S01]  /*1d90*/  LDL R232, [R1+0x7c] ;  /* 0x00007c0001e87983 */ /* 0x000ee20000100800 */
[----:B-1----:R-:W-:-:S06]  /*1da0*/  IMAD.WIDE.U32 R192, R228, 0x10, R192 ;  /* 0x00000010e4c07825 */ /* 0x002fcc00078e00c0 */
[----:B------:R-:W2:Y:S01]  /*1db0*/  LDG.E.128 R192, desc[UR20][R192.64] ;  /* 0x00000014c0c07981 */ /* 0x000ea2000c1e1d00 */
[----:B----4-:R-:W-:-:S05]  /*1dc0*/  IMAD.WIDE.U32 R8, R215, 0x20, R8 ;  /* 0x00000020d7087825 */ /* 0x010fca00078e0008 */
[----:B------:R-:W4:Y:S01]  /*1dd0*/  LDG.E.128 R4, desc[UR20][R8.64] ;  /* 0x0000001408047981 */ /* 0x000f22000c1e1d00 */
[----:B------:R-:W-:-:S03]  /*1de0*/  ISETP.NE.AND.EX P0, PT, RZ, UR25, PT, P0 ;  /* 0x00000019ff007c0c */ /* 0x000fc6000bf05300 */
[----:B0-----:R0:W3:Y:S10]  /*1df0*/  LDG.E.128 R196, desc[UR20][R8.64+0x10] ;  /* 0x0000101408c47981 */ /* 0x0010f4000c1e1d00 */
[----:B0-----:R-:W0:Y:S02]  /*1e00*/  @P0 LDC.64 R8, c[0x0][0x438] ;  /* 0x00010e00ff080b82 */ /* 0x001e240000000a00 */
[----:B0-----:R-:W-:-:S05]  /*1e10*/  @P0 IMAD.WIDE.U32 R8, R215, 0x20, R8 ;  /* 0x00000020d7080825 */ /* 0x001fca00078e0008 */
[----:B------:R-:W5:Y:S04]  /*1e20*/  @P0 LDG.E.128 R160, desc[UR20][R8.64] ;  /* 0x0000001408a00981 */ /* 0x000f68000c1e1d00 */
[----:B------:R0:W5:Y:S02]  /*1e30*/  @P0 LDG.E.128 R164, desc[UR20][R8.64+0x10] ;  /* 0x0000101408a40981 */ /* 0x000164000c1e1d00 */
[----:B0-----:R-:W-:-:S05]  /*1e40*/  IMAD.WIDE.U32 R8, R216, 0x8, R200 ;  /* 0x00000008d8087825 */ /* 0x001fca00078e00c8 */
[----:B------:R4:W5:Y:S01]  /*1e50*/  LDG.E.64 R204, desc[UR20][R8.64] ;  /* 0x0000001408cc7981 */ /* 0x000962000c1e1b00 */
[----:B--2---:R-:W-:Y:S02]  /*1e60*/  PRMT R202, R193, 0x7632, R202 ;  /* 0x00007632c1ca7816 */ /* 0x004fe400000000ca */
[----:B------:R-:W-:Y:S01]  /*1e70*/  PRMT R203, R194, 0x7632, R203 ;  /* 0x00007632c2cb7816 */ /* 0x000fe200000000cb */
[----:B----4-:R-:W-:Y:S01]  /*1e80*/  FADD.FTZ R9, R4, -UR34 ;  /* 0x8000002204097e21 */ /* 0x010fe20008010000 */
[----:B------:R-:W-:Y:S01]  /*1e90*/  FADD.FTZ R6, R6, -UR34 ;  /* 0x8000002206067e21 */ /* 0x000fe20008010000 */
[----:B------:R-:W-:Y:S01]  /*1ea0*/  FADD.FTZ R200, R7, -UR34 ;  /* 0x8000002207c87e21 */ /* 0x000fe20008010000 */
[----:B------:R-:W-:Y:S01]  /*1eb0*/  SHF.L.U32 R4, R194, 0x10, RZ ;  /* 0x00000010c2047819 */ /* 0x000fe200000006ff */
[----:B------:R-:W-:Y:S02]  /*1ec0*/  IMAD.U32 R194, R202, 0x10000, RZ ;  /* 0x00010000cac27824 */ /* 0x000fe400078e00ff */
[----:B------:R-:W-:Y:S01]  /*1ed0*/  FMUL.FTZ R7, R6, UR32 ;  /* 0x0000002006077c20 */ /* 0x000fe20008410000 */
[----:B------:R-:W2:Y:S01]  /*1ee0*/  LDL R202, [R1+0x68] ;  /* 0x0000680001ca7983 */ /* 0x000ea20000100800 */
[----:B------:R-:W-:-:S03]  /*1ef0*/  FMUL.FTZ R6, R200, UR32 ;  /* 0x00000020c8067c20 */ /* 0x000fc60008410000 */
[----:B------:R-:W4:Y:S01]  /*1f00*/  LDL R200, [R1+0x6c] ;  /* 0x00006c0001c87983 */ /* 0x000f220000100800 */
[C---:B------:R-:W-:Y:S02]  /*1f10*/  PRMT R201, R192.reuse, 0x7632, R201 ;  /* 0x00007632c0c97816 */ /* 0x040fe400000000c9 */
[C---:B------:R-:W-:Y:S02]  /*1f20*/  PRMT R229, R195.reuse, 0x7632, R229 ;  /* 0x00007632c3e57816 */ /* 0x040fe400000000e5 */
[----:B------:R-:W-:Y:S02]  /*1f30*/  SHF.L.U32 R3, R195, 0x10, RZ ;  /* 0x00000010c3037819 */ /* 0x000fe400000006ff */
[----:B------:R-:W-:Y:S02]  /*1f40*/  SHF.L.U32 R195, R201, 0x10, RZ ;  /* 0x00000010c9c37819 */ /* 0x000fe400000006ff */
[----:B------:R-:W4:Y:S01]  /*1f50*/  LDL R201, [R1+0x64] ;  /* 0x0000640001c97983 */ /* 0x000f220000100800 */
[----:B------:R-:W-:Y:S01]  /*1f60*/  FADD.FTZ R8, R5, -UR34 ;  /* 0x8000002205087e21 */ /* 0x000fe20008010000 */
[----:B------:R-:W-:Y:S01]  /*1f70*/  SHF.L.U32 R5, R192, 0x10, RZ ;  /* 0x00000010c0057819 */ /* 0x000fe200000006ff */
[----:B------:R-:W-:Y:S01]  /*1f80*/  FMUL.FTZ R9, R9, UR32 ;  /* 0x0000002009097c20 */ /* 0x000fe20008410000 */
[----:B---3--:R-:W-:Y:S01]  /*1f90*/  FADD.FTZ R192, R196, -UR34 ;  /* 0x80000022c4c07e21 */ /* 0x008fe20008010000 */
[----:B------:R-:W-:-:S02]  /*1fa0*/  FADD.FTZ R198, R198, -UR34 ;  /* 0x80000022c6c67e21 */ /* 0x000fc40008010000 */
[----:B------:R-:W-:Y:S01]  /*1fb0*/  FADD.FTZ R72, R72, R5 ;  /* 0x0000000548487221 */ /* 0x000fe20000010000 */
[-C--:B------:R-:W-:Y:S01]  /*1fc0*/  FFMA.FTZ R104, R9, R5.reuse, R104 ;  /* 0x0000000509687223 */ /* 0x080fe20000010068 */
[----:B------:R-:W-:Y:S01]  /*1fd0*/  FMUL.FTZ R235, R235, R5 ;  /* 0x00000005ebeb7220 */ /* 0x000fe20000410000 */
[----:B------:R-:W-:Y:S01]  /*1fe0*/  FMUL.FTZ R5, R192, UR32 ;  /* 0x00000020c0057c20 */ /* 0x000fe20008410000 */
[----:B------:R-:W-:Y:S01]  /*1ff0*/  FADD.FTZ R68, R68, R4 ;  /* 0x0000000444447221 */ /* 0x000fe20000010000 */
[-C--:B------:R-:W-:Y:S02]  /*2000*/  FMUL.FTZ R231, R231, R4.reuse ;  /* 0x00000004e7e77220 */ /* 0x080fe40000410000 */
[----:B------:R-:W-:Y:S01]  /*2010*/  FFMA.FTZ R100, R5, R4, R100 ;  /* 0x0000000405647223 */ /* 0x000fe20000010064 */
[----:B------:R-:W-:Y:S01]  /*2020*/  FMUL.FTZ R4, R198, UR32 ;  /* 0x00000020c6047c20 */ /* 0x000fe20008410000 */
[----:B------:R-:W-:Y:S01]  /*2030*/  FADD.FTZ R230, R197, -UR34 ;  /* 0x80000022c5e67e21 */ /* 0x000fe20008010000 */
[----:B------:R-:W-:Y:S01]  /*2040*/  FMUL.FTZ R8, R8, UR32 ;  /* 0x0000002008087c20 */ /* 0x000fe20008410000 */
[----:B------:R-:W-:Y:S01]  /*2050*/  FADD.FTZ R196, R227, R235 ;  /* 0x000000ebe3c47221 */ /* 0x000fe20000010000 */
[----:B------:R-:W-:Y:S01]  /*2060*/  FMUL.FTZ R234, R234, R195 ;  /* 0x000000c3eaea7220 */ /* 0x000fe20000410000 */
[----:B------:R-:W-:Y:S01]  /*2070*/  FADD.FTZ R199, R199, -UR34 ;  /* 0x80000022c7c77e21 */ /* 0x000fe20008010000 */
[----:B------:R-:W-:Y:S01]  /*2080*/  SHF.L.U32 R192, R229, 0x10, RZ ;  /* 0x00000010e5c07819 */ /* 0x000fe200000006ff */
[----:B------:R-:W-:Y:S01]  /*2090*/  FFMA.FTZ R197, R9, R235, R226 ;  /* 0x000000eb09c57223 */ /* 0x000fe200000100e2 */
[----:B------:R-:W-:Y:S01]  /*20a0*/  SHF.L.U32 R193, R193, 0x10, RZ ;  /* 0x00000010c1c17819 */ /* 0x000fe200000006ff */
[----:B------:R-:W-:Y:S01]  /*20b0*/  FADD.FTZ R70, R70, R3 ;  /* 0x0000000346467221 */ /* 0x000fe20000010000 */
[----:B------:R-:W-:Y:S01]  /*20c0*/  FFMA.FTZ R102, R4, R3, R102 ;  /* 0x0000000304667223 */ /* 0x000fe20000010066 */
[C---:B------:R-:W-:Y:S01]  /*20d0*/  FFMA.FTZ R105, R8.reuse, R195, R105 ;  /* 0x000000c308697223 */ /* 0x040fe20000010069 */
[----:B------:R-:W-:Y:S01]  /*20e0*/  FADD.FTZ R73, R73, R195 ;  /* 0x000000c349497221 */ /* 0x000fe20000010000 */
[----:B------:R-:W-:Y:S01]  /*20f0*/  FFMA.FTZ R195, R8, R234, R197 ;  /* 0x000000ea08c37223 */ /* 0x000fe200000100c5 */
[----:B------:R-:W-:Y:S01]  /*2100*/  FMUL.FTZ R233, R233, R193 ;  /* 0x000000c1e9e97220 */ /* 0x000fe20000410000 */
[-C--:B------:R-:W-:Y:S01]  /*2110*/  FFMA.FTZ R107, R6, R194.reuse, R107 ;  /* 0x000000c2066b7223 */ /* 0x080fe2000001006b */
[----:B------:R-:W-:Y:S01]  /*2120*/  FADD.FTZ R75, R75, R194 ;  /* 0x000000c24b4b7221 */ /* 0x000fe20000010000 */
[----:B------:R-:W-:Y:S01]  /*2130*/  FMUL.FTZ R232, R232, R194 ;  /* 0x000000c2e8e87220 */ /* 0x000fe20000410000 */
[C---:B------:R-:W-:Y:S01]  /*2140*/  FFMA.FTZ R195, R7.reuse, R233, R195 ;  /* 0x000000e907c37223 */ /* 0x040fe200000100c3 */
[----:B------:R-:W-:Y:S01]  /*2150*/  FADD.FTZ R74, R74, R193 ;  /* 0x000000c14a4a7221 */ /* 0x000fe20000010000 */
[----:B------:R-:W-:Y:S01]  /*2160*/  FFMA.FTZ R106, R7, R193, R106 ;  /* 0x000000c1076a7223 */ /* 0x000fe2000001006a */
[----:B------:R-:W-:Y:S01]  /*2170*/  SHF.L.U32 R193, R203, 0x10, RZ ;  /* 0x00000010cbc17819 */ /* 0x000fe200000006ff */
[----:B------:R-:W-:-:S04]  /*2180*/  FFMA.FTZ R195, R6, R232, R195 ;  /* 0x000000e806c37223 */ /* 0x000fc800000100c3 */
[----:B------:R-:W-:Y:S01]  /*2190*/  FFMA.FTZ R195, R5, R231, R195 ;  /* 0x000000e705c37223 */ /* 0x000fe200000100c3 */
[----:B------:R-:W-:Y:S01]  /*21a0*/  IADD3 R228, PT, PT, R228, 0x100, RZ ;  /* 0x00000100e4e47810 */ /* 0x000fe20007ffe0ff */
[----:B------:R-:W-:Y:S01]  /*21b0*/  FADD.FTZ R69, R69, R193 ;  /* 0x000000c145457221 */ /* 0x000fe20000010000 */
[----:B------:R-:W-:Y:S01]  /*21c0*/  FADD.FTZ R71, R71, R192 ;  /* 0x000000c047477221 */ /* 0x000fe20000010000 */
[----:B------:R-:W-:Y:S02]  /*21d0*/  IADD3 R216, PT, PT, R216, 0x100, RZ ;  /* 0x00000100d8d87810 */ /* 0x000fe40007ffe0ff */
[----:B------:R-:W-:Y:S01]  /*21e0*/  IADD3 R215, PT, PT, R215, 0x100, RZ ;  /* 0x00000100d7d77810 */ /* 0x000fe20007ffe0ff */
[----:B--2---:R-:W-:Y:S01]  /*21f0*/  FMUL.FTZ R229, R202, R3 ;  /* 0x00000003cae57220 */ /* 0x004fe20000410000 */
[----:B------:R-:W-:Y:S01]  /*2200*/  FADD.FTZ R3, R196, R234 ;  /* 0x000000eac4037221 */ /* 0x000fe20000010000 */
[----:B------:R-:W-:Y:S01]  /*2210*/  FMUL.FTZ R196, R199, UR32 ;  /* 0x00000020c7c47c20 */ /* 0x000fe20008410000 */
[----:B----4-:R-:W-:-:S02]  /*2220*/  FMUL.FTZ R197, R200, R192 ;  /* 0x000000c0c8c57220 */ /* 0x010fc40000410000 */
[----:B------:R-:W-:Y:S02]  /*2230*/  FADD.FTZ R194, R3, R233 ;  /* 0x000000e903c27221 */ /* 0x000fe40000010000 */
[----:B------:R1:W-:Y:S04]  /*2240*/  STL [R1+0x8], R196 ;  /* 0x000008c401007387 */ /* 0x0003e80000100800 */
[----:B------:R1:W-:Y:S01]  /*2250*/  STL [R1+0x10], R197 ;  /* 0x000010c501007387 */ /* 0x0003e20000100800 */
[----:B------:R-:W-:Y:S01]  /*2260*/  FADD.FTZ R194, R194, R232 ;  /* 0x000000e8c2c27221 */ /* 0x000fe20000010000 */
[----:B------:R-:W-:Y:S01]  /*2270*/  FMUL.FTZ R3, R230, UR32 ;  /* 0x00000020e6037c20 */ /* 0x000fe20008410000 */
[----:B------:R-:W-:Y:S02]  /*2280*/  FMUL.FTZ R230, R201, R193 ;  /* 0x000000c1c9e67220 */ /* 0x000fe40000410000 */
[----:B------:R-:W-:-:S02]  /*2290*/  FADD.FTZ R194, R194, R231 ;  /* 0x000000e7c2c27221 */ /* 0x000fc40000010000 */
[C---:B------:R-:W-:Y:S02]  /*22a0*/  FFMA.FTZ R195, R3.reuse, R230, R195 ;  /* 0x000000e603c37223 */ /* 0x040fe400000100c3 */
[----:B------:R-:W-:Y:S02]  /*22b0*/  FADD.FTZ R194, R194, R230 ;  /* 0x000000e6c2c27221 */ /* 0x000fe40000010000 */
[----:B------:R-:W-:Y:S02]  /*22c0*/  FFMA.FTZ R195, R4, R229, R195 ;  /* 0x000000e504c37223 */ /* 0x000fe400000100c3 */
[----:B------:R-:W-:Y:S01]  /*22d0*/  FADD.FTZ R194, R194, R229 ;  /* 0x000000e5c2c27221 */ /* 0x000fe20000010000 */
[----:B------:R-:W-:Y:S01]  /*22e0*/  FFMA.FTZ R101, R3, R193, R101 ;  /* 0x000000c103657223 */ /* 0x000fe20000010065 */
[C---:B------:R-:W-:Y:S01]  /*22f0*/  FFMA.FTZ R103, R196.reuse, R192, R103 ;  /* 0x000000c0c4677223 */ /* 0x040fe20000010067 */
[----:B------:R-:W-:Y:S01]  /*2300*/  FFMA.FTZ R226, R196, R197, R195 ;  /* 0x000000c5c4e27223 */ /* 0x000fe200000100c3 */
[----:B-1----:R-:W-:-:S07]  /*2310*/  FADD.FTZ R227, R194, R197 ;  /* 0x000000c5c2e37221 */ /* 0x002fce0000010000 */
.L_x_7383:
[----:B------:R-:W-:Y:S05]  /*2320*/  BSYNC.RECONVERGENT B1 ;  /* 0x0000000000017941 */ /* 0x000fea0003800200 */
.L_x_7382:
[----:B------:R-:W-:Y:S05]  /*2330*/  @!P4 BRA `(.L_x_7384) ;  /* 0x0000000800c4c947 */ /* 0x000fea0003800000 */
[----:B------:R-:W1:Y:S01]  /*2340*/  LDC.64 R200, c[0x0][0x3a8] ;  /* 0x0000ea00ffc87b82 */ /* 0x000e620000000a00 */
[----:B------:R-:W2:Y:S04]  /*2350*/  LDL R217, [R1+0x50] ;  /* 0x0000500001d97983 */ /* 0x000ea80000100800 */
[----:B------:R-:W3:Y:S03]  /*2360*/  LDL R220, [R1+0x58] ;  /* 0x0000580001dc7983 */ /* 0x000ee60000100800 */
[----:B0-----:R-:W0:Y:S01]  /*2370*/  LDC.64 R196, c[0x0][0x428] ;  /* 0x00010a00ffc47b82 */ /* 0x001e220000000a00 */
[----:B------:R-:W-:-:S07]  /*2380*/  ISETP.NE.U32.AND P0, PT, RZ, UR24, PT ;  /* 0x00000018ff007c0c */ /* 0x000fce000bf05070 */
[----:B------:R-:W4:Y:S01]  /*2390*/  LDC.64 R212, c[0x0][0x3b0] ;  /* 0x0000ec00ffd47b82 */ /* 0x000f220000000a00 */
[----:B-1----:R-:W-:-:S05]  /*23a0*/  IMAD.WIDE.U32 R200, R215, 0x20, R200 ;  /* 0x00000020d7c87825 */ /* 0x002fca00078e00c8 */
[----:B------:R-:W2:Y:S01]  /*23b0*/  LDG.E.128 R192, desc[UR20][R200.64] ;  /* 0x00000014c8c07981 */ /* 0x000ea2000c1e1d00 */
[----:B0-----:R-:W-:Y:S01]  /*23c0*/  IMAD.WIDE.U32 R196, R228, 0x10, R196 ;  /* 0x00000010e4c47825 */ /* 0x001fe200078e00c4 */
[----:B------:R-:W-:Y:S02]  /*23d0*/  ISETP.NE.AND.EX P0, PT, RZ, UR25, PT, P0 ;  /* 0x00000019ff007c0c */ /* 0x000fe4000bf05300 */
[----:B------:R-:W3:Y:S04]  /*23e0*/  LDL R228, [R1+0x4c] ;  /* 0x00004c0001e47983 */ /* 0x000ee80000100800 */
[----:B------:R-:W3:Y:S04]  /*23f0*/  LDG.E.128 R196, desc[UR20][R196.64] ;  /* 0x00000014c4c47981 */ /* 0x000ee8000c1e1d00 */
[----:B------:R-:W3:Y:S03]  /*2400*/  LDG.E.128 R200, desc[UR20][R200.64+0x10] ;  /* 0x00001014c8c87981 */ /* 0x000ee6000c1e1d00 */
[----:B------:R-:W0:Y:S01]  /*2410*/  @P0 LDC.64 R206, c[0x0][0x438] ;  /* 0x00010e00ffce0b82 */ /* 0x000e220000000a00 */
[----:B----4-:R-:W-:-:S04]  /*2420*/  IMAD.WIDE.U32 R212, R216, 0x8, R212 ;  /* 0x00000008d8d47825 */ /* 0x010fc800078e00d4 */
[----:B0-----:R-:W-:-:S05]  /*2430*/  @P0 IMAD.WIDE.U32 R206, R215, 0x20, R206 ;  /* 0x00000020d7ce0825 */ /* 0x001fca00078e00ce */
[----:B------:R-:W5:Y:S04]  /*2440*/  @P0 LDG.E.128 R168, desc[UR20][R206.64] ;  /* 0x00000014cea80981 */ /* 0x000f68000c1e1d00 */
[----:B------:R-:W5:Y:S04]  /*2450*/  @P0 LDG.E.128 R172, desc[UR20][R206.64+0x10] ;  /* 0x00001014ceac0981 */ /* 0x000f68000c1e1d00 */
[----:B------:R2:W5:Y:S02]  /*2460*/  LDG.E.64 R206, desc[UR20][R212.64] ;  /* 0x00000014d4ce7981 */ /* 0x000564000c1e1b00 */
[----:B--2---:R-:W-:Y:S01]  /*2470*/  FADD.FTZ R213, R192, -UR34 ;  /* 0x80000022c0d57e21 */ /* 0x004fe20008010000 */
[----:B------:R-:W-:-:S03]  /*2480*/  FADD.FTZ R209, R193, -UR34 ;  /* 0x80000022c1d17e21 */ /* 0x000fc60008010000 */
[----:B------:R-:W-:Y:S02]  /*2490*/  FMUL.FTZ R225, R213, UR32 ;  /* 0x00000020d5e17c20 */ /* 0x000fe40008410000 */
[----:B------:R-:W2:Y:S01]  /*24a0*/  LDL R213, [R1+0x40] ;  /* 0x0000400001d57983 */ /* 0x000ea20000100800 */
[----:B---3--:R-:W-:Y:S01]  /*24b0*/  FADD.FTZ R193, R203, -UR34 ;  /* 0x80000022cbc17e21 */ /* 0x008fe20008010000 */
[----:B------:R-:W-:Y:S02]  /*24c0*/  FADD.FTZ R192, R201, -UR34 ;  /* 0x80000022c9c07e21 */ /* 0x000fe40008010000 */
[----:B------:R-:W3:Y:S04]  /*24d0*/  LDL R203, [R1+0x54] ;  /* 0x0000540001cb7983 */ /* 0x000ee80000100800 */
[----:B------:R-:W4:Y:S01]  /*24e0*/  LDL R201, [R1+0x5c] ;  /* 0x00005c0001c97983 */ /* 0x000f220000100800 */
[----:B------:R-:W-:Y:S01]  /*24f0*/  FADD.FTZ R212, R195, -UR34 ;  /* 0x80000022c3d47e21 */ /* 0x000fe20008010000 */
[----:B------:R-:W-:-:S02]  /*2500*/  PRMT R218, R198, 0x7632, R218 ;  /* 0x00007632c6da7816 */ /* 0x000fc400000000da */
[----:B------:R-:W-:Y:S01]  /*2510*/  SHF.L.U32 R195, R198, 0x10, RZ ;  /* 0x00000010c6c37819 */ /* 0x000fe200000006ff */
[----:B------:R-:W-:Y:S01]  /*2520*/  FADD.FTZ R198, R200, -UR34 ;  /* 0x80000022c8c67e21 */ /* 0x000fe20008010000 */
[----:B------:R-:W-:Y:S01]  /*2530*/  FADD.FTZ R210, R194, -UR34 ;  /* 0x80000022c2d27e21 */ /* 0x000fe20008010000 */
[----:B------:R-:W4:Y:S01]  /*2540*/  LDL R200, [R1+0x44] ;  /* 0x0000440001c87983 */ /* 0x000f220000100800 */
[C---:B------:R-:W-:Y:S02]  /*2550*/  PRMT R216, R197.reuse, 0x7632, R216 ;  /* 0x00007632c5d87816 */ /* 0x040fe400000000d8 */
[----:B------:R-:W-:Y:S01]  /*2560*/  SHF.L.U32 R194, R197, 0x10, RZ ;  /* 0x00000010c5c27819 */ /* 0x000fe200000006ff */
[----:B------:R-:W-:Y:S02]  /*2570*/  FADD.FTZ R197, R202, -UR34 ;  /* 0x80000022cac57e21 */ /* 0x000fe40008010000 */
[----:B------:R-:W4:Y:S01]  /*2580*/  LDL R202, [R1+0x48] ;  /* 0x0000480001ca7983 */ /* 0x000f220000100800 */
[----:B------:R-:W-:-:S02]  /*2590*/  PRMT R214, R196, 0x7632, R214 ;  /* 0x00007632c4d67816 */ /* 0x000fc400000000d6 */
[----:B------:R-:W-:Y:S01]  /*25a0*/  SHF.L.U32 R196, R196, 0x10, RZ ;  /* 0x00000010c4c47819 */ /* 0x000fe200000006ff */
[----:B------:R-:W-:Y:S01]  /*25b0*/  FMUL.FTZ R221, R210, UR32 ;  /* 0x00000020d2dd7c20 */ /* 0x000fe20008410000 */
[C---:B------:R-:W-:Y:S01]  /*25c0*/  PRMT R222, R199.reuse, 0x7632, R222 ;  /* 0x00007632c7de7816 */ /* 0x040fe200000000de */
[----:B------:R-:W-:Y:S01]  /*25d0*/  IMAD.U32 R215, R199, 0x10000, RZ ;  /* 0x00010000c7d77824 */ /* 0x000fe200078e00ff */
[----:B------:R-:W-:Y:S01]  /*25e0*/  SHF.L.U32 R199, R214, 0x10, RZ ;  /* 0x00000010d6c77819 */ /* 0x000fe200000006ff */
[-C--:B------:R-:W-:Y:S01]  /*25f0*/  FMUL.FTZ R224, R217, R196.reuse ;  /* 0x000000c4d9e07220 */ /* 0x080fe20000410000 */
[----:B------:R-:W-:Y:S01]  /*2600*/  FMUL.FTZ R217, R198, UR32 ;  /* 0x00000020c6d97c20 */ /* 0x000fe20008410000 */
[----:B------:R-:W-:Y:S01]  /*2610*/  FADD.FTZ R64, R64, R196 ;  /* 0x000000c440407221 */ /* 0x000fe20000010000 */
[----:B------:R-:W-:Y:S01]  /*2620*/  FFMA.FTZ R96, R225, R196, R96 ;  /* 0x000000c4e1607223 */ /* 0x000fe20000010060 */
[----:B------:R-:W-:Y:S01]  /*2630*/  SHF.L.U32 R196, R216, 0x10, RZ ;  /* 0x00000010d8c47819 */ /* 0x000fe200000006ff */
[----:B------:R-:W-:Y:S01]  /*2640*/  FADD.FTZ R66, R66, R194 ;  /* 0x000000c242427221 */ /* 0x000fe20000010000 */
[-C--:B------:R-:W-:Y:S01]  /*2650*/  FFMA.FTZ R98, R221, R194.reuse, R98 ;  /* 0x000000c2dd627223 */ /* 0x080fe20000010062 */
[----:B------:R-:W-:Y:S01]  /*2660*/  FMUL.FTZ R220, R220, R194 ;  /* 0x000000c2dcdc7220 */ /* 0x000fe20000410000 */
[----:B------:R-:W-:Y:S01]  /*2670*/  FMUL.FTZ R219, R212, UR32 ;  /* 0x00000020d4db7c20 */ /* 0x000fe20008410000 */
[----:B------:R-:W-:Y:S01]  /*2680*/  SHF.L.U32 R194, R222, 0x10, RZ ;  /* 0x00000010dec27819 */ /* 0x000fe200000006ff */
[----:B------:R-:W-:Y:S01]  /*2690*/  FADD.FTZ R60, R60, R195 ;  /* 0x000000c33c3c7221 */ /* 0x000fe20000010000 */
[----:B------:R-:W-:Y:S01]  /*26a0*/  FFMA.FTZ R92, R217, R195, R92 ;  /* 0x000000c3d95c7223 */ /* 0x000fe2000001005c */
[----:B------:R-:W-:Y:S01]  /*26b0*/  FMUL.FTZ R210, R197, UR32 ;  /* 0x00000020c5d27c20 */ /* 0x000fe20008410000 */
[----:B------:R-:W-:Y:S01]  /*26c0*/  FMUL.FTZ R223, R209, UR32 ;  /* 0x00000020d1df7c20 */ /* 0x000fe20008410000 */
[----:B------:R-:W-:Y:S01]  /*26d0*/  FFMA.FTZ R197, R225, R224, R226 ;  /* 0x000000e0e1c57223 */ /* 0x000fe200000100e2 */
[----:B------:R-:W-:Y:S01]  /*26e0*/  SHF.L.U32 R198, R218, 0x10, RZ ;  /* 0x00000010dac67819 */ /* 0x000fe200000006ff */
[----:B------:R-:W-:Y:S01]  /*26f0*/  FFMA.FTZ R99, R219, R196, R99 ;  /* 0x000000c4db637223 */ /* 0x000fe20000010063 */
[----:B------:R-:W-:Y:S01]  /*2700*/  FADD.FTZ R67, R67, R196 ;  /* 0x000000c443437221 */ /* 0x000fe20000010000 */
[----:B------:R-:W-:-:S05]  /*2710*/  FMUL.FTZ R193, R193, UR32 ;  /* 0x00000020c1c17c20 */ /* 0x000fca0008410000 */
[----:B------:R1:W-:Y:S01]  /*2720*/  STL [R1+0x24], R193 ;  /* 0x000024c101007387 */ /* 0x0003e20000100800 */
[----:B------:R-:W-:Y:S01]  /*2730*/  FADD.FTZ R62, R62, R215 ;  /* 0x000000d73e3e7221 */ /* 0x000fe20000010000 */
[----:B------:R-:W-:Y:S01]  /*2740*/  FFMA.FTZ R97, R223, R199, R97 ;  /* 0x000000c7df617223 */ /* 0x000fe20000010061 */
[----:B------:R-:W-:Y:S01]  /*2750*/  FADD.FTZ R65, R65, R199 ;  /* 0x000000c741417221 */ /* 0x000fe20000010000 */
[----:B------:R-:W-:Y:S01]  /*2760*/  FFMA.FTZ R94, R210, R215, R94 ;  /* 0x000000d7d25e7223 */ /* 0x000fe2000001005e */
[----:B------:R-:W-:Y:S01]  /*2770*/  FADD.FTZ R61, R61, R198 ;  /* 0x000000c63d3d7221 */ /* 0x000fe20000010000 */
[----:B------:R-:W-:Y:S01]  /*2780*/  FADD.FTZ R63, R63, R194 ;  /* 0x000000c23f3f7221 */ /* 0x000fe20000010000 */
[----:B------:R-:W-:Y:S01]  /*2790*/  FFMA.FTZ R95, R193, R194, R95 ;  /* 0x000000c2c15f7223 */ /* 0x000fe2000001005f */
[----:B--2---:R-:W-:Y:S01]  /*27a0*/  FMUL.FTZ R214, R213, R195 ;  /* 0x000000c3d5d67220 */ /* 0x004fe20000410000 */
[----:B------:R-:W-:Y:S01]  /*27b0*/  FADD.FTZ R195, R227, R224 ;  /* 0x000000e0e3c37221 */ /* 0x000fe20000010000 */
[----:B---3--:R-:W-:Y:S01]  /*27c0*/  FMUL.FTZ R222, R203, R199 ;  /* 0x000000c7cbde7220 */ /* 0x008fe20000410000 */
[----:B----4-:R-:W-:Y:S01]  /*27d0*/  FMUL.FTZ R218, R201, R196 ;  /* 0x000000c4c9da7220 */ /* 0x010fe20000410000 */
[----:B------:R-:W-:-:S02]  /*27e0*/  FMUL.FTZ R196, R228, R194 ;  /* 0x000000c2e4c47220 */ /* 0x000fc40000410000 */
[----:B------:R-:W-:Y:S01]  /*27f0*/  FADD.FTZ R195, R195, R222 ;  /* 0x000000dec3c37221 */ /* 0x000fe20000010000 */
[----:B------:R-:W-:-:S03]  /*2800*/  FFMA.FTZ R197, R223, R222, R197 ;  /* 0x000000dedfc57223 */ /* 0x000fc600000100c5 */
[----:B------:R-:W-:Y:S01]  /*2810*/  FADD.FTZ R195, R195, R220 ;  /* 0x000000dcc3c37221 */ /* 0x000fe20000010000 */
[----:B------:R-:W-:Y:S01]  /*2820*/  FFMA.FTZ R197, R221, R220, R197 ;  /* 0x000000dcddc57223 */ /* 0x000fe200000100c5 */
[----:B------:R1:W-:Y:S01]  /*2830*/  STL [R1+0x20], R196 ;  /* 0x000020c401007387 */ /* 0x0003e20000100800 */
[----:B------:R-:W-:Y:S01]  /*2840*/  FMUL.FTZ R213, R192, UR32 ;  /* 0x00000020c0d57c20 */ /* 0x000fe20008410000 */
        /* <DEDUP_REMOVED lines=10> */
[----:B------:R-:W-:Y:S02]  /*28f0*/  FFMA.FTZ R93, R213, R198, R93 ;  /* 0x000000c6d55d7223 */ /* 0x000fe4000001005d */
[----:B------:R-:W-:Y:S01]  /*2900*/  FADD.FTZ R227, R195, R196 ;  /* 0x000000c4c3e37221 */ /* 0x000fe20000010000 */
[----:B------:R-:W-:Y:S01]  /*2910*/  FFMA.FTZ R226, R193, R196, R192 ;  /* 0x000000c4c1e27223 */ /* 0x000fe200000100c0 */
[----:B-1----:R-:W-:Y:S06]  /*2920*/  BRA `(.L_x_7384) ;  /* 0x0000000400487947 */ /* 0x002fec0003800000 */
.L_x_7377:
        /* <DEDUP_REMOVED lines=43> */
.L_x_7385:
        /* <DEDUP_REMOVED lines=16> */
[C---:B-1----:R-:W-:Y:S01]  /*2ce0*/  @P3 IMAD.WIDE.U32 R196, R195.reuse, 0x8, R192 ;  /* 0x00000008c3c43825 */ /* 0x042fe200078e00c0 */
[----:B------:R-:W-:-:S04]  /*2cf0*/  @P3 IADD3 R195, PT, PT, R195, 0x100, RZ ;  /* 0x00000100c3c33810 */ /* 0x000fc80007ffe0ff */
[----:B------:R1:W5:Y:S01]  /*2d00*/  @P3 LDG.E.64 R204, desc[UR20][R196.64] ;  /* 0x00000014c4cc3981 */ /* 0x000362000c1e1b00 */
        /* <DEDUP_REMOVED lines=8> */
[----:B--2---:R-:W-:-:S04]  /*2d90*/  @P2 IMAD.WIDE.U32 R192, R194, 0x20, R198 ;  /* 0x00000020c2c02825 */ /* 0x004fc800078e00c6 */
[----:B------:R-:W-:Y:S01]  /*2da0*/  @P2 VIADD R194, R194, 0x100 ;  /* 0x00000100c2c22836 */ /* 0x000fe20000000000 */
        /* <DEDUP_REMOVED lines=10> */
.L_x_7384:
[----:B---34-:R-:W-:Y:S05]  /*2e50*/  BSYNC.RECONVERGENT B0 ;  /* 0x0000000000007941 */ /* 0x018fea0003800200 */
.L_x_7376:
[----:B-12---:R-:W1:Y:S01]  /*2e60*/  SHFL.DOWN PT, R192, R227, 0x10, 0x1f ;  /* 0x0a001f00e3c07f89 */ /* 0x006e6200000e0000 */
[----:B------:R-:W-:Y:S03]  /*2e70*/  BSSY.RECONVERGENT B0, `(.L_x_7386) ;  /* 0x000001f000007945 */ /* 0x000fe60003800200 */
[----:B------:R-:W2:Y:S01]  /*2e80*/  SHFL.DOWN PT, R193, R226, 0x10, 0x1f ;  /* 0x0a001f00e2c17f89 */ /* 0x000ea200000e0000 */
[----:B------:R-:W3:Y:S01]  /*2e90*/  S2R R199, SR_TID.X ;  /* 0x0000000000c77919 */ /* 0x000ee20000002100 */
[----:B-1----:R-:W-:Y:S01]  /*2ea0*/  FADD.FTZ R192, R192, R227 ;  /* 0x000000e3c0c07221 */ /* 0x002fe20000010000 */
[----:B--2---:R-:W-:-:S04]  /*2eb0*/  FADD.FTZ R193, R193, R226 ;  /* 0x000000e2c1c17221 */ /* 0x004fc80000010000 */
[----:B------:R-:W1:Y:S01]  /*2ec0*/  SHFL.DOWN PT, R194, R192, 0x8, 0x1f ;  /* 0x09001f00c0c27f89 */ /* 0x000e6200000e0000 */
[----:B---3--:R-:W-:Y:S01]  /*2ed0*/  LOP3.LUT P0, RZ, R199, 0x1f, RZ, 0xc0, !PT ;  /* 0x0000001fc7ff7812 */ /* 0x008fe2000780c0ff */
[----:B-1----:R-:W-:Y:S02]  /*2ee0*/  FADD.FTZ R192, R192, R194 ;  /* 0x000000c2c0c07221 */ /* 0x002fe40000010000 */
[----:B------:R-:W1:Y:S02]  /*2ef0*/  SHFL.DOWN PT, R194, R193, 0x8, 0x1f ;  /* 0x09001f00c1c27f89 */ /* 0x000e6400000e0000 */
[----:B-1----:R-:W-:Y:S02]  /*2f00*/  FADD.FTZ R193, R193, R194 ;  /* 0x000000c2c1c17221 */ /* 0x002fe40000010000 */
[----:B------:R-:W1:Y:S02]  /*2f10*/  SHFL.DOWN PT, R194, R192, 0x4, 0x1f ;  /* 0x08801f00c0c27f89 */ /* 0x000e6400000e0000 */
[----:B-1----:R-:W-:-:S02]  /*2f20*/  FADD.FTZ R192, R192, R194 ;  /* 0x000000c2c0c07221 */ /* 0x002fc40000010000 */
        /* <DEDUP_REMOVED lines=9> */
[----:B-1----:R-:W-:Y:S01]  /*2fc0*/  FADD.FTZ R193, R193, R194 ;  /* 0x000000c2c1c17221 */ /* 0x002fe20000010000 */
        /* <DEDUP_REMOVED lines=9> */
.L_x_7387:
[----:B------:R-:W-:Y:S05]  /*3060*/  BSYNC.RECONVERGENT B0 ;  /* 0x0000000000007941 */ /* 0x000fea0003800200 */
.L_x_7386:
[----:B------:R-:W2:Y:S01]  /*3070*/  LDL.LU R198, [R1+0x28] ;  /* 0x0000280001c67983 */ /* 0x000ea20000300800 */
[----:B------:R-:W3:Y:S01]  /*3080*/  S2UR UR6, SR_CgaCtaId ;  /* 0x00000000000679c3 */ /* 0x000ee20000008800 */
[----:B------:R-:W-:Y:S01]  /*3090*/  UMOV UR5, 0x400 ;  /* 0x0000040000057882 */ /* 0x000fe20000000000 */
[----:B------:R-:W-:-:S06]  /*30a0*/  @UP3 UIADD3 UR10, UPT, UPT, UR10, -0x1, URZ ;  /* 0xffffffff0a0a3890 */ /* 0x000fcc000fffe0ff */
[----:B------:R-:W-:Y:S01]  /*30b0*/  BAR.SYNC.DEFER_BLOCKING 0x0 ;  /* 0x0000000000007b1d */ /* 0x000fe20000010000 */
[----:B------:R-:W-:Y:S01]  /*30c0*/  ISETP.NE.AND P0, PT, RZ, UR30, PT ;  /* 0x0000001eff007c0c */ /* 0x000fe2000bf05270 */
[----:B------:R-:W-:Y:S01]  /*30d0*/  @UP3 UIMAD UR10, UR10, UR9, URZ ;  /* 0x000000090a0a32a4 */ /* 0x000fe2000f8e02ff */
[----:B------:R-:W-:-:S03]  /*30e0*/  PLOP3.LUT P5, PT, PT, PT, UP3, 0x80, 0x8 ;  /* 0x000000000008781c */ /* 0x000fc60003faf038 */
[----:B------:R-:W-:Y:S01]  /*30f0*/  BSSY.RECONVERGENT B0, `(.L_x_7388) ;  /* 0x0000399000007945 */ /* 0x000fe20003800200 */
[----:B---3--:R-:W-:-:S04]  /*3100*/  ULEA UR5, UR6, UR5, 0x18 ;  /* 0x0000000506057291 */ /* 0x008fc8000f8ec0ff */
[----:B------:R-:W-:Y:S02]  /*3110*/  UIADD3 UR6, UPT, UPT, UR5, 0x8040, URZ ;  /* 0x0000804005067890 */ /* 0x000fe4000fffe0ff */
[----:B------:R-:W-:-:S09]  /*3120*/  @!UP1 UIADD3 UR6, UPT, UPT, UR5, 0x8000, URZ ;  /* 0x0000800005069890 */ /* 0x000fd2000fffe0ff */
[----:B-1----:R-:W1:Y:S01]  /*3130*/  LDS.128 R192, [UR6] ;  /* 0x00000006ffc07984 */ /* 0x002e620008000c00 */
[----:B------:R-:W-:Y:S02]  /*3140*/  UIADD3 UR6, UPT, UPT, UR5, 0x8050, URZ ;  /* 0x0000805005067890 */ /* 0x000fe4000fffe0ff */
[----:B------:R-:W-:Y:S01]  /*3150*/  @!UP1 UIADD3 UR6, UPT, UPT, UR5, 0x8010, URZ ;  /* 0x0000801005069890 */ /* 0x000fe2000fffe0ff */
[----:B-1----:R-:W-:Y:S01]  /*3160*/  FADD.FTZ R192, RZ, R192 ;  /* 0x000000c0ffc07221 */ /* 0x002fe20000010000 */
[----:B------:R-:W-:-:S03]  /*3170*/  FADD.FTZ R193, RZ, R193 ;  /* 0x000000c1ffc17221 */ /* 0x000fc60000010000 */
[----:B0-----:R-:W-:Y:S01]  /*3180*/  FADD.FTZ R196, R194, R192 ;  /* 0x000000c0c2c47221 */ /* 0x001fe20000010000 */
        /* <DEDUP_REMOVED lines=22> */
[----:B------:R-:W-:Y:S02]  /*32f0*/  MOV R194, RZ ;  /* 0x000000ff00c27202 */ /* 0x000fe40000000f00 */
        /* <DEDUP_REMOVED lines=15> */
.L_x_7390:
        /* <DEDUP_REMOVED lines=21> */
.L_x_7395:
[----:B------:R-:W-:Y:S05]  /*3540*/  BSYNC.RECONVERGENT B1 ;  /* 0x0000000000017941 */ /* 0x000fea0003800200 */
.L_x_7394:
        /* <DEDUP_REMOVED lines=13> */
.L_x_7393:
        /* <DEDUP_REMOVED lines=18> */
.L_x_7398:
[----:B------:R-:W-:Y:S05]  /*3740*/  BSYNC.RECONVERGENT B1 ;  /* 0x0000000000017941 */ /* 0x000fea0003800200 */
.L_x_7397:
        /* <DEDUP_REMOVED lines=13> */
.L_x_7396:
        /* <DEDUP_REMOVED lines=15> */
.L_x_7401:
[----:B------:R-:W-:Y:S05]  /*3910*/  BSYNC.RECONVERGENT B1 ;  /* 0x0000000000017941 */ /* 0x000fea0003800200 */
.L_x_7400:
        /* <DEDUP_REMOVED lines=13> */
.L_x_7399:
        /* <DEDUP_REMOVED lines=16> */
.L_x_7404:
[----:B------:R-:W-:Y:S05]  /*3af0*/  BSYNC.RECONVERGENT B1 ;  /* 0x0000000000017941 */ /* 0x000fea0003800200 */
.L_x_7403:
        /* <DEDUP_REMOVED lines=13> */
.L_x_7402:
        /* <DEDUP_REMOVED lines=15> */
.L_x_7407:
[----:B------:R-:W-:Y:S05]  /*3cc0*/  BSYNC.RECONVERGENT B1 ;  /* 0x0000000000017941 */ /* 0x000fea0003800200 */
.L_x_7406:
        /* <DEDUP_REMOVED lines=13> */
.L_x_7405:
        /* <DEDUP_REMOVED lines=16> */
.L_x_7410:
[----:B------:R-:W-:Y:S05]  /*3ea0*/  BSYNC.RECONVERGENT B1 ;  /* 0x0000000000017941 */ /* 0x000fea0003800200 */
.L_x_7409:
        /* <DEDUP_REMOVED lines=13> */
.L_x_7408:
        /* <DEDUP_REMOVED lines=15> */
.L_x_7413:
[----:B------:R-:W-:Y:S05]  /*4070*/  BSYNC.RECONVERGENT B1 ;  /* 0x0000000000017941 */ /* 0x000fea0003800200 */
.L_x_7412:
        /* <DEDUP_REMOVED lines=13> */
.L_x_7411:
        /* <DEDUP_REMOVED lines=19> */
.L_x_7416:
[----:B------:R-:W-:Y:S05]  /*4280*/  BSYNC.RECONVERGENT B1 ;  /* 0x0000000000017941 */ /* 0x000fea0003800200 */
.L_x_7415:
        /* <DEDUP_REMOVED lines=14> */
.L_x_7392:
        /* <DEDUP_REMOVED lines=15> */
.L_x_7419:
[----:B------:R-:W-:Y:S05]  /*4460*/  BSYNC.RECONVERGENT B1 ;  /* 0x0000000000017941 */ /* 0x000fea0003800200 */
.L_x_7418:
        /* <DEDUP_REMOVED lines=13> */
.L_x_7417:
        /* <DEDUP_REMOVED lines=18> */
.L_x_7422:
[----:B------:R-:W-:Y:S05]  /*4660*/  BSYNC.RECONVERGENT B1 ;  /* 0x0000000000017941 */ /* 0x000fea0003800200 */
.L_x_7421:
        /* <DEDUP_REMOVED lines=13> */
.L_x_7420:
        /* <DEDUP_REMOVED lines=15> */
.L_x_7425:
[----:B------:R-:W-:Y:S05]  /*4830*/  BSYNC.RECONVERGENT B1 ;  /* 0x0000000000017941 */ /* 0x000fea0003800200 */
.L_x_7424:
        /* <DEDUP_REMOVED lines=13> */
.L_x_7423:
        /* <DEDUP_REMOVED lines=16> */
.L_x_7428:
[----:B------:R-:W-:Y:S05]  /*4a10*/  BSYNC.RECONVERGENT B1 ;  /* 0x0000000000017941 */ /* 0x000fea0003800200 */
.L_x_7427:
        /* <DEDUP_REMOVED lines=13> */
.L_x_7426:
        /* <DEDUP_REMOVED lines=15> */
.L_x_7431:
[----:B------:R-:W-:Y:S05]  /*4be0*/  BSYNC.RECONVERGENT B1 ;  /* 0x0000000000017941 */ /* 0x000fea0003800200 */
.L_x_7430:
        /* <DEDUP_REMOVED lines=13> */
.L_x_7429:
        /* <DEDUP_REMOVED lines=16> */
.L_x_7434:
[----:B------:R-:W-:Y:S05]  /*4dc0*/  BSYNC.RECONVERGENT B1 ;  /* 0x0000000000017941 */ /* 0x000fea0003800200 */
.L_x_7433:
        /* <DEDUP_REMOVED lines=13> */
.L_x_7432:
        /* <DEDUP_REMOVED lines=15> */
.L_x_7437:
[----:B------:R-:W-:Y:S05]  /*4f90*/  BSYNC.RECONVERGENT B1 ;  /* 0x0000000000017941 */ /* 0x000fea0003800200 */
.L_x_7436:
        /* <DEDUP_REMOVED lines=13> */
.L_x_7435:
        /* <DEDUP_REMOVED lines=41> */
[----:B------:R-:W-:-:S04]  /*5300*/  FMUL.FTZ R187, R187, UR32 ;  /* 0x00000020bbbb7c20 */ /* 0x000fc80008410000 */
[----:B------:R-:W-:Y:S02]  /*5310*/  FSEL R189, R189, RZ, P0 ;  /* 0x000000ffbdbd7208 */ /* 0x000fe40000000000 */
[----:B------:R-:W-:Y:S01]  /*5320*/  FSEL R187, R187, RZ, P0 ;  /* 0x000000ffbbbb7208 */ /* 0x000fe20000000000 */
        /* <DEDUP_REMOVED lines=15> */
.L_x_7391:
        /* <DEDUP_REMOVED lines=16> */
[----:B------:R-:W-:Y:S01]  /*5520*/  IMAD.MOV.U32 R197, RZ, RZ, RZ ;  /* 0x000000ffffc57224 */ /* 0x000fe200078e00ff */
[----:B------:R-:W-:Y:S02]  /*5530*/  @P5 SHF.L.U32 R198, R176, 0x10, RZ ;  /* 0x00000010b0c65819 */ /* 0x000fe400000006ff */
[----:B------:R-:W-:-:S04]  /*5540*/  FMUL.FTZ R196, R196, UR22 ;  /* 0x00000016c4c47c20 */ /* 0x000fc80008410000 */
[-C--:B------:R-:W-:Y:S01]  /*5550*/  @P5 FMUL.FTZ R197, R198, R196.reuse ;  /* 0x000000c4c6c55220 */ /* 0x080fe20000410000 */
[----:B------:R-:W-:-:S03]  /*5560*/  FMUL.FTZ R196, R148, R196 ;  /* 0x000000c494c47220 */ /* 0x000fc60000410000 */
[----:B------:R-:W-:Y:S02]  /*5570*/  FADD.FTZ R56, R56, R197 ;  /* 0x000000c538387221 */ /* 0x000fe40000010000 */
[----:B------:R-:W-:-:S04]  /*5580*/  FSEL R196, R196, RZ, P5 ;  /* 0x000000ffc4c47208 */ /* 0x000fc80002800000 */
[----:B------:R-:W-:-:S04]  /*5590*/  F2FP.BF16.F32.PACK_AB R196, RZ, R196 ;  /* 0x000000c4ffc4723e */ /* 0x000fc800000010ff */
[----:B------:R-:W-:-:S07]  /*55a0*/  PRMT R180, R196, 0x7610, R180 ;  /* 0x00007610c4b47816 */ /* 0x000fce00000000b4 */
.L_x_7439:
[----:B------:R-:W-:Y:S05]  /*55b0*/  BRA.U !UP3, `(.L_x_7440) ;  /* 0x000000010b587547 */ /* 0x000fea000b800000 */
[----:B------:R-:W2:Y:S04]  /*55c0*/  LDL R198, [R1+0x4] ;  /* 0x0000040001c67983 */ /* 0x000ea80000100800 */
[----:B------:R-:W3:Y:S01]  /*55d0*/  LDL R197, [R1] ;  /* 0x0000000001c57983 */ /* 0x000ee20000100800 */
[----:B------:R-:W-:Y:S02]  /*55e0*/  PLOP3.LUT P6, PT, PT, PT, UP2, 0x80, 0x8 ;  /* 0x000000000008781c */ /* 0x000fe40003fcf028 */
[----:B------:R-:W-:Y:S02]  /*55f0*/  PLOP3.LUT P0, PT, PT, PT, UP2, 0x80, 0x8 ;  /* 0x000000000008781c */ /* 0x000fe40003f0f028 */
[----:B------:R-:W-:Y:S02]  /*5600*/  MOV R196, UR8 ;  /* 0x0000000800c47c02 */ /* 0x000fe40008000f00 */
[----:B------:R-:W-:-:S07]  /*5610*/  PLOP3.LUT P5, PT, PT, PT, UP2, 0x80, 0x8 ;  /* 0x000000000008781c */ /* 0x000fce0003faf028 */
[----:B--2---:R-:W-:Y:S01]  /*5620*/  @P6 FFMA.FTZ R196, R198, R196, UR10 ;  /* 0x0000000ac6c46e23 */ /* 0x004fe200080100c4 */
[----:B-----5:R-:W-:Y:S01]  /*5630*/  LOP3.LUT P6, RZ, R18, 0xff00, RZ, 0xc0, !PT ;  /* 0x0000ff0012ff7812 */ /* 0x020fe200078cc0ff */
[----:B------:R-:W-:Y:S02]  /*5640*/  HFMA2 R198, -RZ, RZ, 0, 0 ;  /* 0x00000000ffc67431 */ /* 0x000fe400000001ff */
        /* <DEDUP_REMOVED lines=8> */
[----:B------:R-:W-:-:S03]  /*56d0*/  FMUL.FTZ R197, R149, R197 ;  /* 0x000000c595c57220 */ /* 0x000fc60000410000 */
[----:B------:R-:W-:Y:S02]  /*56e0*/  FADD.FTZ R57, R57, R198 ;  /* 0x000000c639397221 */ /* 0x000fe40000010000 */
[----:B------:R-:W-:-:S04]  /*56f0*/  FSEL R196, R197, RZ, P6 ;  /* 0x000000ffc5c47208 */ /* 0x000fc80003000000 */
[----:B------:R-:W-:-:S04]  /*5700*/  F2FP.BF16.F32.PACK_AB R196, RZ, R196 ;  /* 0x000000c4ffc4723e */ /* 0x000fc800000010ff */
[----:B------:R-:W-:-:S07]  /*5710*/  PRMT R180, R180, 0x5410, R196 ;  /* 0x00005410b4b47816 */ /* 0x000fce00000000c4 */
.L_x_7440:
        /* <DEDUP_REMOVED lines=20> */
.L_x_7441:
[----:B------:R-:W-:Y:S05]  /*5860*/  BRA.U !UP3, `(.L_x_7442) ;  /* 0x000000010b507547 */ /* 0x000fea000b800000 */
[----:B------:R-:W-:Y:S01]  /*5870*/  PLOP3.LUT P6, PT, PT, PT, UP2, 0x80, 0x8 ;  /* 0x000000000008781c */ /* 0x000fe20003fcf028 */
[----:B------:R-:W-:Y:S01]  /*5880*/  HFMA2 R198, -RZ, RZ, 0, 0 ;  /* 0x00000000ffc67431 */ /* 0x000fe200000001ff */
        /* <DEDUP_REMOVED lines=18> */
.L_x_7442:
        /* <DEDUP_REMOVED lines=20> */
.L_x_7443:
        /* <DEDUP_REMOVED lines=21> */
.L_x_7444:
        /* <DEDUP_REMOVED lines=20> */
.L_x_7445:
[----:B------:R-:W-:Y:S05]  /*5d80*/  BRA.U !UP3, `(.L_x_7414) ;  /* 0x0000000d0b047547 */ /* 0x000fea000b800000 */
[----:B------:R-:W2:Y:S04]  /*5d90*/  LDL R198, [R1+0x1c] ;  /* 0x00001c0001c67983 */ /* 0x000ea80000100800 */
[----:B------:R-:W3:Y:S01]  /*5da0*/  LDL R197, [R1+0x18] ;  /* 0x0000180001c57983 */ /* 0x000ee20000100800 */
[----:B------:R-:W-:Y:S02]  /*5db0*/  PLOP3.LUT P0, PT, PT, PT, UP2, 0x80, 0x8 ;  /* 0x000000000008781c */ /* 0x000fe40003f0f028 */
[----:B------:R-:W-:Y:S02]  /*5dc0*/  MOV R196, UR8 ;  /* 0x0000000800c47c02 */ /* 0x000fe40008000f00 */
[----:B------:R-:W-:Y:S02]  /*5dd0*/  PLOP3.LUT P6, PT, PT, PT, UP2, 0x80, 0x8 ;  /* 0x000000000008781c */ /* 0x000fe40003fcf028 */
[----:B------:R-:W-:-:S07]  /*5de0*/  PLOP3.LUT P5, PT, PT, PT, UP2, 0x80, 0x8 ;  /* 0x000000000008781c */ /* 0x000fce0003faf028 */
[----:B--2---:R-:W-:Y:S01]  /*5df0*/  @P0 FFMA.FTZ R196, R198, R196, UR10 ;  /* 0x0000000ac6c40e23 */ /* 0x004fe200080100c4 */
[----:B-----5:R-:W-:Y:S01]  /*5e00*/  ISETP.GE.U32.AND P0, PT, R18, RZ, PT ;  /* 0x000000ff1200720c */ /* 0x020fe20003f06070 */
[----:B------:R-:W-:Y:S02]  /*5e10*/  HFMA2 R198, -RZ, RZ, 0, 0 ;  /* 0x00000000ffc67431 */ /* 0x000fe400000001ff */
        /* <DEDUP_REMOVED lines=15> */
.L_x_7438:
[----:B------:R-:W2:Y:S04]  /*5f10*/  LDL R197, [R1+0x4] ;  /* 0x0000040001c57983 */ /* 0x000ea80000100800 */
[----:B------:R-:W3:Y:S01]  /*5f20*/  LDL R196, [R1] ;  /* 0x0000000001c47983 */ /* 0x000ee20000100800 */
[----:B------:R-:W-:Y:S02]  /*5f30*/  PLOP3.LUT P0, PT, PT, PT, UP2, 0x80, 0x8 ;  /* 0x000000000008781c */ /* 0x000fe40003f0f028 */
[----:B------:R-:W-:Y:S02]  /*5f40*/  PLOP3.LUT P6, PT, PT, PT, UP2, 0x80, 0x8 ;  /* 0x000000000008781c */ /* 0x000fe40003fcf028 */
[----:B------:R-:W-:Y:S02]  /*5f50*/  MOV R184, UR8 ;  /* 0x0000000800b87c02 */ /* 0x000fe40008000f00 */
[----:B------:R-:W-:-:S02]  /*5f60*/  PLOP3.LUT P5, PT, PT, PT, UP2, 0x80, 0x8 ;  /* 0x000000000008781c */ /* 0x000fc40003faf028 */
[----:B-----5:R-:W-:Y:S02]  /*5f70*/  MOV R188, R24 ;  /* 0x0000001800bc7202 */ /* 0x020fe40000000f00 */
[----:B------:R-:W-:Y:S02]  /*5f80*/  MOV R189, R25 ;  /* 0x0000001900bd7202 */ /* 0x000fe40000000f00 */
[----:B------:R-:W-:Y:S01]  /*5f90*/  MOV R190, R26 ;  /* 0x0000001a00be7202 */ /* 0x000fe20000000f00 */
[----:B------:R-:W-:Y:S01]  /*5fa0*/  @P0 FFMA.FTZ R184, R0, R184, UR10 ;  /* 0x0000000a00b80e23 */ /* 0x000fe200080100b8 */
[----:B------:R-:W-:-:S03]  /*5fb0*/  PLOP3.LUT P0, PT, PT, PT, UP2, 0x80, 0x8 ;  /* 0x000000000008781c */ /* 0x000fc60003f0f028 */
[----:B------:R-:W-:Y:S01]  /*5fc0*/  @P6 FADD.FTZ R184, R211, -R184 ;  /* 0x800000b8d3b86221 */ /* 0x000fe20000010000 */
[----:B------:R-:W-:-:S03]  /*5fd0*/  PLOP3.LUT P6, PT, PT, PT, UP2, 0x80, 0x8 ;  /* 0x000000000008781c */ /* 0x000fc60003fcf028 */
[----:B------:R-:W-:Y:S01]  /*5fe0*/  @P5 FFMA.FTZ R188, R184, UR32, R24 ;  /* 0x00000020b8bc5c23 */ /* 0x000fe20008010018 */
[----:B------:R-:W-:Y:S01]  /*5ff0*/  PLOP3.LUT P5, PT, PT, PT, UP2, 0x80, 0x8 ;  /* 0x000000000008781c */ /* 0x000fe20003faf028 */
[----:B------:R-:W-:-:S04]  /*6000*/  IMAD.U32 R184, RZ, RZ, UR8 ;  /* 0x00000008ffb87e24 */ /* 0x000fc8000f8e00ff */
[----:B--2---:R-:W-:Y:S01]  /*6010*/  @P0 FFMA.FTZ R184, R197, R184, UR10 ;  /* 0x0000000ac5b80e23 */ /* 0x004fe200080100b8 */
[----:B------:R-:W-:-:S03]  /*6020*/  PLOP3.LUT P0, PT, PT, PT, UP2, 0x80, 0x8 ;  /* 0x000000000008781c */ /* 0x000fc60003f0f028 */
[----:B---3--:R-:W-:Y:S01]  /*6030*/  @P6 FADD.FTZ R184, R196, -R184 ;  /* 0x800000b8c4b86221 */ /* 0x008fe20000010000 */
[----:B------:R-:W-:-:S03]  /*6040*/  PLOP3.LUT P6, PT, PT, PT, UP2, 0x80, 0x8 ;  /* 0x000000000008781c */ /* 0x000fc60003fcf028 */
[----:B------:R-:W-:Y:S01]  /*6050*/  @P5 FFMA.FTZ R189, R184, UR32, R25 ;  /* 0x00000020b8bd5c23 */ /* 0x000fe20008010019 */
[----:B------:R-:W-:Y:S02]  /*6060*/  MOV R184, UR8 ;  /* 0x0000000800b87c02 */ /* 0x000fe40008000f00 */
[----:B------:R-:W-:-:S03]  /*6070*/  PLOP3.LUT P5, PT, PT, PT, UP2, 0x80, 0x8 ;  /* 0x000000000008781c */ /* 0x000fc60003faf028 */
[----:B------:R-:W-:Y:S01]  /*6080*/  @P0 FFMA.FTZ R184, R252, R184, UR10 ;  /* 0x0000000afcb80e23 */ /* 0x000fe200080100b8 */
[----:B------:R-:W-:-:S03]  /*6090*/  PLOP3.LUT P0, PT, PT, PT, UP2, 0x80, 0x8 ;  /* 0x000000000008781c */ /* 0x000fc60003f0f028 */
[----:B------:R-:W-:Y:S01]  /*60a0*/  @P6 FADD.FTZ R184, R251, -R184 ;  /* 0x800000b8fbb86221 */ /* 0x000fe20000010000 */
[----:B------:R-:W-:-:S05]  /*60b0*/  PLOP3.LUT P6, PT, PT, PT, UP2, 0x80, 0x8 ;  /* 0x000000000008781c */ /* 0x000fca0003fcf028 */
[----:B------:R-:W-:Y:S01]  /*60c0*/  @P5 FFMA.FTZ R190, R184, UR32, R26 ;  /* 0x00000020b8be5c23 */ /* 0x000fe2000801001a */
[----:B------:R-:W-:Y:S07]  /*60d0*/  BRA.U !UP3, `(.L_x_7446) ;  /* 0x000000010b2c7547 */ /* 0x000fee000b800000 */
        /* <DEDUP_REMOVED lines=11> */
.L_x_7446:
[----:B------:R-:W-:Y:S05]  /*6190*/  BRA.U !UP3, `(.L_x_7447) ;  /* 0x000000010b307547 */ /* 0x000fea000b800000 */
[----:B------:R-:W-:Y:S01]  /*61a0*/  LOP3.LUT P5, RZ, R18, 0xff00, RZ, 0xc0, !PT ;  /* 0x0000ff0012ff7812 */ /* 0x000fe200078ac0ff */
        /* <DEDUP_REMOVED lines=11> */
.L_x_7447:
[----:B------:R-:W-:Y:S05]  /*6260*/  BRA.U !UP3, `(.L_x_7448) ;  /* 0x000000010b2c7547 */ /* 0x000fea000b800000 */
        /* <DEDUP_REMOVED lines=11> */
.L_x_7448:
        /* <DEDUP_REMOVED lines=21> */
.L_x_7449:
[----:B------:R-:W-:Y:S02]  /*6470*/  MOV R184, UR8 ;  /* 0x0000000800b87c02 */ /* 0x000fe40008000f00 */
[----:B------:R-:W-:-:S03]  /*6480*/  PLOP3.LUT P5, PT, PT, PT, UP2, 0x80, 0x8 ;  /* 0x000000000008781c */ /* 0x000fc60003faf028 */
[----:B------:R-:W-:Y:S01]  /*6490*/  @P0 FFMA.FTZ R184, R248, R184, UR10 ;  /* 0x0000000af8b80e23 */ /* 0x000fe200080100b8 */
[----:B------:R-:W-:-:S03]  /*64a0*/  PLOP3.LUT P0, PT, PT, PT, UP2, 0x80, 0x8 ;  /* 0x000000000008781c */ /* 0x000fc60003f0f028 */
[----:B------:R-:W-:Y:S01]  /*64b0*/  @P6 FADD.FTZ R185, R247, -R184 ;  /* 0x800000b8f7b96221 */ /* 0x000fe20000010000 */
[----:B------:R-:W-:Y:S02]  /*64c0*/  MOV R184, R20 ;  /* 0x0000001400b87202 */ /* 0x000fe40000000f00 */
[----:B------:R-:W-:-:S03]  /*64d0*/  PLOP3.LUT P6, PT, PT, PT, UP2, 0x80, 0x8 ;  /* 0x000000000008781c */ /* 0x000fc60003fcf028 */
[----:B------:R-:W-:Y:S01]  /*64e0*/  @P5 FFMA.FTZ R184, R185, UR32, R20 ;  /* 0x00000020b9b85c23 */ /* 0x000fe20008010014 */
[----:B------:R-:W-:Y:S09]  /*64f0*/  BRA.U !UP3, `(.L_x_7450) ;  /* 0x000000010b2c7547 */ /* 0x000ff2000b800000 */
        /* <DEDUP_REMOVED lines=11> */
.L_x_7450:
[----:B------:R-:W-:Y:S02]  /*65b0*/  MOV R185, UR8 ;  /* 0x0000000800b97c02 */ /* 0x000fe40008000f00 */
[----:B------:R-:W-:-:S03]  /*65c0*/  PLOP3.LUT P5, PT, PT, PT, UP2, 0x80, 0x8 ;  /* 0x000000000008781c */ /* 0x000fc60003faf028 */
[----:B------:R-:W-:Y:S01]  /*65d0*/  @P0 FFMA.FTZ R185, R246, R185, UR10 ;  /* 0x0000000af6b90e23 */ /* 0x000fe200080100b9 */
[----:B------:R-:W-:-:S03]  /*65e0*/  PLOP3.LUT P0, PT, PT, PT, UP2, 0x80, 0x8 ;  /* 0x000000000008781c */ /* 0x000fc60003f0f028 */
[----:B------:R-:W-:Y:S01]  /*65f0*/  @P6 FADD.FTZ R186, R245, -R185 ;  /* 0x800000b9f5ba6221 */ /* 0x000fe20000010000 */
[----:B------:R-:W-:-:S05]  /*6600*/  MOV R185, R21 ;  /* 0x0000001500b97202 */ /* 0x000fca0000000f00 */
[----:B------:R-:W-:Y:S01]  /*6610*/  @P5 FFMA.FTZ R185, R186, UR32, R21 ;  /* 0x00000020bab95c23 */ /* 0x000fe20008010015 */
[----:B------:R-:W-:Y:S01]  /*6620*/  PLOP3.LUT P5, PT, PT, PT, UP2, 0x80, 0x8 ;  /* 0x000000000008781c */ /* 0x000fe20003faf028 */
[----:B------:R-:W-:-:S12]  /*6630*/  BRA.U !UP3, `(.L_x_7451) ;  /* 0x000000010b307547 */ /* 0x000fd8000b800000 */
        /* <DEDUP_REMOVED lines=12> */
.L_x_7451:
        /* <DEDUP_REMOVED lines=20> */
.L_x_7452:
[----:B------:R-:W2:Y:S04]  /*6840*/  LDL R198, [R1+0x1c] ;  /* 0x00001c0001c67983 */ /* 0x000ea80000100800 */
[----:B------:R-:W3:Y:S01]  /*6850*/  LDL R196, [R1+0x18] ;  /* 0x0000180001c47983 */ /* 0x000ee20000100800 */
[----:B------:R-:W-:Y:S02]  /*6860*/  MOV R187, UR8 ;  /* 0x0000000800bb7c02 */ /* 0x000fe40008000f00 */
[----:B------:R-:W-:-:S03]  /*6870*/  PLOP3.LUT P6, PT, PT, PT, UP2, 0x80, 0x8 ;  /* 0x000000000008781c */ /* 0x000fc60003fcf028 */
[----:B--2---:R-:W-:-:S04]  /*6880*/  @P5 FFMA.FTZ R187, R198, R187, UR10 ;  /* 0x0000000ac6bb5e23 */ /* 0x004fc800080100bb */
[----:B---3--:R-:W-:Y:S01]  /*6890*/  @P0 FADD.FTZ R196, R196, -R187 ;  /* 0x800000bbc4c40221 */ /* 0x008fe20000010000 */
[----:B------:R-:W-:-:S05]  /*68a0*/  MOV R187, R23 ;  /* 0x0000001700bb7202 */ /* 0x000fca0000000f00 */
[----:B------:R-:W-:Y:S01]  /*68b0*/  @P6 FFMA.FTZ R187, R196, UR32, R23 ;  /* 0x00000020c4bb6c23 */ /* 0x000fe20008010017 */
        /* <DEDUP_REMOVED lines=14> */
.L_x_7414:
[----:B------:R-:W-:Y:S01]  /*69a0*/  ISETP.NE.U32.AND P0, PT, R193, RZ, PT ;  /* 0x000000ffc100720c */ /* 0x000fe20003f05070 */
[----:B------:R-:W0:Y:S01]  /*69b0*/  @UP3 LDCU.64 UR6, c[0x0][0x468] ;  /* 0x00008d00ff0637ac */ /* 0x000e220008000a00 */
[----:B------:R-:W-:Y:S02]  /*69c0*/  PLOP3.LUT P5, PT, PT, PT, UP3, 0x80, 0x8 ;  /* 0x000000000008781c */ /* 0x000fe40003faf038 */
[----:B------:R-:W-:-:S13]  /*69d0*/  ISETP.NE.AND.EX P0, PT, R192, RZ, PT, P0 ;  /* 0x000000ffc000720c */ /* 0x000fda0003f05300 */
[----:B------:R-:W1:Y:S02]  /*69e0*/  @P0 LDC.64 R192, c[0x0][0x478] ;  /* 0x00011e00ffc00b82 */ /* 0x000e640000000a00 */
[----:B-1----:R-:W-:-:S04]  /*69f0*/  @P0 IMAD.WIDE.U32 R192, R195, 0x20, R192 ;  /* 0x00000020c3c00825 */ /* 0x002fc800078e00c0 */
[----:B------:R-:W-:Y:S01]  /*6a00*/  VIADD R195, R195, 0x100 ;  /* 0x00000100c3c37836 */ /* 0x000fe20000000000 */
[----:B------:R-:W-:Y:S04]  /*6a10*/  @P0 STG.E.128 desc[UR20][R192.64], R188 ;  /* 0x000000bcc0000986 */ /* 0x000fe8000c101d14 */
[----:B------:R1:W-:Y:S01]  /*6a20*/  @P0 STG.E.128 desc[UR20][R192.64+0x10], R184 ;  /* 0x000010b8c0000986 */ /* 0x0003e2000c101d14 */
[----:B------:R-:W-:Y:S02]  /*6a30*/  PLOP3.LUT P0, PT, PT, PT, UP3, 0x80, 0x8 ;  /* 0x000000000008781c */ /* 0x000fe40003f0f038 */
[----:B-1----:R-:W-:-:S11]  /*6a40*/  MOV R192, 0x10 ;  /* 0x0000001000c07802 */ /* 0x002fd60000000f00 */
[C---:B0-----:R-:W-:Y:S01]  /*6a50*/  @P0 IMAD.WIDE.U32 R192, R194.reuse, R192, UR6 ;  /* 0x00000006c2c00e25 */ /* 0x041fe2000f8e00c0 */
[----:B------:R-:W-:-:S04]  /*6a60*/  IADD3 R194, PT, PT, R194, 0x100, RZ ;  /* 0x00000100c2c27810 */ /* 0x000fc80007ffe0ff */
[----:B------:R0:W-:Y:S03]  /*6a70*/  @P5 STG.E.128 desc[UR20][R192.64], R180 ;  /* 0x000000b4c0005986 */ /* 0x0001e6000c101d14 */
.L_x_7389:
[----:B------:R-:W-:Y:S05]  /*6a80*/  BSYNC.RECONVERGENT B0 ;  /* 0x0000000000007941 */ /* 0x000fea0003800200 */
.L_x_7388:
        /* <DEDUP_REMOVED lines=8> */
.L_x_7455:
[----:B------:R-:W-:Y:S05]  /*6b10*/  BRA.U !UP0, `(.L_x_7456) ;  /* 0x0000001508507547 */ /* 0x000fea000b800000 */
[----:B------:R-:W-:-:S04]  /*6b20*/  UISETP.NE.U32.AND UP0, UPT, UR26, URZ, UPT ;  /* 0x000000ff1a00728c */ /* 0x000fc8000bf05070 */
[----:B------:R-:W-:-:S06]  /*6b30*/  UISETP.NE.AND.EX UP0, UPT, UR27, URZ, UPT, UP0 ;  /* 0x000000ff1b00728c */ /* 0x000fcc000bf05300 */
[----:B------:R-:W-:-:S13]  /*6b40*/  PLOP3.LUT P5, PT, PT, PT, UP0, 0x80, 0x8 ;  /* 0x000000000008781c */ /* 0x000fda0003faf008 */
[----:B------:R-:W-:Y:S05]  /*6b50*/  @!P5 BRA `(.L_x_7457) ;  /* 0x0000000800a0d947 */ /* 0x000fea0003800000 */
[----:B------:R-:W-:Y:S02]  /*6b60*/  PLOP3.LUT P0, PT, PT, PT, UP2, 0x80, 0x8 ;  /* 0x000000000008781c */ /* 0x000fe40003f0f028 */
[----:B------:R-:W-:Y:S02]  /*6b70*/  PLOP3.LUT P6, PT, PT, PT, UP2, 0x80, 0x8 ;  /* 0x000000000008781c */ /* 0x000fe40003fcf028 */
[----:B------:R-:W-:Y:S02]  /*6b80*/  MOV R184, UR8 ;  /* 0x0000000800b87c02 */ /* 0x000fe40008000f00 */
[----:B-----5:R-:W-:Y:S02]  /*6b90*/  MOV R188, R152 ;  /* 0x0000009800bc7202 */ /* 0x020fe40000000f00 */
[----:B------:R-:W-:Y:S02]  /*6ba0*/  MOV R189, R153 ;  /* 0x0000009900bd7202 */ /* 0x000fe40000000f00 */
[----:B------:R-:W-:-:S03]  /*6bb0*/  MOV R190, R154 ;  /* 0x0000009a00be7202 */ /* 0x000fc60000000f00 */
[----:B------:R-:W-:Y:S01]  /*6bc0*/  @P0 FFMA.FTZ R184, R208, R184, UR10 ;  /* 0x0000000ad0b80e23 */ /* 0x000fe200080100b8 */
[----:B------:R-:W-:-:S03]  /*6bd0*/  PLOP3.LUT P0, PT, PT, PT, UP2, 0x80, 0x8 ;  /* 0x000000000008781c */ /* 0x000fc60003f0f028 */
[----:B------:R-:W-:Y:S01]  /*6be0*/  @P6 FADD.FTZ R184, R242, -R184 ;  /* 0x800000b8f2b86221 */ /* 0x000fe20000010000 */
[----:B------:R-:W-:-:S09]  /*6bf0*/  PLOP3.LUT P6, PT, PT, PT, UP2, 0x80, 0x8 ;  /* 0x000000000008781c */ /* 0x000fd20003fcf028 */
[----:B------:R-:W-:Y:S01]  /*6c00*/  @P0 FFMA.FTZ R188, R184, UR32, R152 ;  /* 0x00000020b8bc0c23 */ /* 0x000fe20008010098 */
[----:B------:R-:W-:Y:S02]  /*6c10*/  PLOP3.LUT P0, PT, PT, PT, UP2, 0x80, 0x8 ;  /* 0x000000000008781c */ /* 0x000fe40003f0f028 */
[----:B------:R-:W-:-:S05]  /*6c20*/  MOV R184, UR8 ;  /* 0x0000000800b87c02 */ /* 0x000fca0008000f00 */
[----:B------:R-:W-:Y:S01]  /*6c30*/  @P6 FFMA.FTZ R184, R15, R184, UR10 ;  /* 0x0000000a0fb86e23 */ /* 0x000fe200080100b8 */
[----:B------:R-:W-:-:S05]  /*6c40*/  PLOP3.LUT P6, PT, PT, PT, UP2, 0x80, 0x8 ;  /* 0x000000000008781c */ /* 0x000fca0003fcf028 */
[----:B------:R-:W-:Y:S01]  /*6c50*/  @P0 FADD.FTZ R184, R241, -R184 ;  /* 0x800000b8f1b80221 */ /* 0x000fe20000010000 */
[----:B------:R-:W-:-:S07]  /*6c60*/  PLOP3.LUT P0, PT, PT, PT, UP2, 0x80, 0x8 ;  /* 0x000000000008781c */ /* 0x000fce0003f0f028 */
[----:B------:R-:W-:Y:S01]  /*6c70*/  @P6 FFMA.FTZ R189, R184, UR32, R153 ;  /* 0x00000020b8bd6c23 */ /* 0x000fe20008010099 */
[----:B------:R-:W-:Y:S02]  /*6c80*/  MOV R184, UR8 ;  /* 0x0000000800b87c02 */ /* 0x000fe40008000f00 */
        /* <DEDUP_REMOVED lines=17> */
[----:B0-----:R-:W-:-:S07]  /*6da0*/  PRMT R180, R184, 0x7610, R180 ;  /* 0x00007610b8b47816 */ /* 0x001fce00000000b4 */
.L_x_7458:
        /* <DEDUP_REMOVED lines=12> */
[----:B0-----:R-:W-:-:S07]  /*6e70*/  PRMT R180, R180, 0x5410, R184 ;  /* 0x00005410b4b47816 */ /* 0x001fce00000000b8 */
.L_x_7459:
[----:B------:R-:W-:Y:S05]  /*6e80*/  BRA.U !UP3, `(.L_x_7460) ;  /* 0x000000010b2c7547 */ /* 0x000fea000b800000 */
        /* <DEDUP_REMOVED lines=11> */
.L_x_7460:
        /* <DEDUP_REMOVED lines=11> */
[----:B------:R-:W-:-:S03]  /*6ff0*/  IMAD.MOV.U32 R186, RZ, RZ, RZ ;  /* 0x000000ffffba7224 */ /* 0x000fc600078e00ff */
        /* <DEDUP_REMOVED lines=9> */
.L_x_7461:
[----:B------:R-:W-:Y:S02]  /*7090*/  MOV R184, UR8 ;  /* 0x0000000800b87c02 */ /* 0x000fe40008000f00 */
[----:B------:R-:W-:-:S03]  /*70a0*/  PLOP3.LUT P6, PT, PT, PT, UP2, 0x80, 0x8 ;  /* 0x000000000008781c */ /* 0x000fc60003fcf028 */
[----:B------:R-:W-:Y:S01]  /*70b0*/  @P0 FFMA.FTZ R184, R12, R184, UR10 ;  /* 0x0000000a0cb80e23 */ /* 0x000fe200080100b8 */
[----:B------:R-:W-:-:S09]  /*70c0*/  PLOP3.LUT P0, PT, PT, PT, UP2, 0x80, 0x8 ;  /* 0x000000000008781c */ /* 0x000fd20003f0f028 */
[----:B------:R-:W-:Y:S01]  /*70d0*/  @P6 FADD.FTZ R185, R238, -R184 ;  /* 0x800000b8eeb96221 */ /* 0x000fe20000010000 */
[----:B------:R-:W-:Y:S02]  /*70e0*/  MOV R184, R156 ;  /* 0x0000009c00b87202 */ /* 0x000fe40000000f00 */
[----:B------:R-:W-:Y:S01]  /*70f0*/  PLOP3.LUT P6, PT, PT, PT, UP2, 0x80, 0x8 ;  /* 0x000000000008781c */ /* 0x000fe20003fcf028 */
[----:B------:R-:W-:Y:S01]  /*7100*/  @P0 FFMA.FTZ R184, R185, UR32, R156 ;  /* 0x00000020b9b80c23 */ /* 0x000fe2000801009c */
[----:B------:R-:W-:Y:S11]  /*7110*/  BRA.U !UP3, `(.L_x_7462) ;  /* 0x000000010b2c7547 */ /* 0x000ff6000b800000 */
        /* <DEDUP_REMOVED lines=11> */
.L_x_7462:
        /* <DEDUP_REMOVED lines=11> */
[----:B0-----:R-:W-:-:S03]  /*7280*/  IMAD.MOV.U32 R192, RZ, RZ, RZ ;  /* 0x000000ffffc07224 */ /* 0x001fc600078e00ff */
        /* <DEDUP_REMOVED lines=9> */
.L_x_7463:
[----:B------:R-:W-:Y:S02]  /*7320*/  MOV R186, UR8 ;  /* 0x0000000800ba7c02 */ /* 0x000fe40008000f00 */
[----:B------:R-:W-:-:S03]  /*7330*/  PLOP3.LUT P6, PT, PT, PT, UP2, 0x80, 0x8 ;  /* 0x000000000008781c */ /* 0x000fc60003fcf028 */
[----:B------:R-:W-:Y:S01]  /*7340*/  @P0 FFMA.FTZ R186, R11, R186, UR10 ;  /* 0x0000000a0bba0e23 */ /* 0x000fe200080100ba */
[----:B------:R-:W-:-:S09]  /*7350*/  PLOP3.LUT P0, PT, PT, PT, UP2, 0x80, 0x8 ;  /* 0x000000000008781c */ /* 0x000fd20003f0f028 */
[----:B------:R-:W-:Y:S01]  /*7360*/  @P6 FADD.FTZ R187, R236, -R186 ;  /* 0x800000baecbb6221 */ /* 0x000fe20000010000 */
[----:B------:R-:W-:-:S03]  /*7370*/  MOV R186, R158 ;  /* 0x0000009e00ba7202 */ /* 0x000fc60000000f00 */
[----:B------:R-:W-:Y:S01]  /*7380*/  @P0 FFMA.FTZ R186, R187, UR32, R158 ;  /* 0x00000020bbba0c23 */ /* 0x000fe2000801009e */
[----:B------:R-:W-:Y:S01]  /*7390*/  PLOP3.LUT P0, PT, PT, PT, UP2, 0x80, 0x8 ;  /* 0x000000000008781c */ /* 0x000fe20003f0f028 */
[----:B------:R-:W-:-:S12]  /*73a0*/  BRA.U !UP3, `(.L_x_7464) ;  /* 0x000000010b2c7547 */ /* 0x000fd8000b800000 */
[----:B------:R-:W-:Y:S01]  /*73b0*/  LOP3.LUT P6, RZ, R17, 0xff0000, RZ, 0xc0, !PT ;  /* 0x00ff000011ff7812 */ /* 0x000fe200078cc0ff */
        /* <DEDUP_REMOVED lines=10> */
.L_x_7464:
[----:B------:R-:W2:Y:S04]  /*7460*/  LDL R196, [R1+0xc] ;  /* 0x00000c0001c47983 */ /* 0x000ea80000100800 */
[----:B0-----:R-:W3:Y:S01]  /*7470*/  LDL R192, [R1+0x14] ;  /* 0x0000140001c07983 */ /* 0x001ee20000100800 */
[----:B------:R-:W-:Y:S02]  /*7480*/  MOV R187, UR8 ;  /* 0x0000000800bb7c02 */ /* 0x000fe40008000f00 */
[----:B------:R-:W-:-:S03]  /*7490*/  PLOP3.LUT P6, PT, PT, PT, UP2, 0x80, 0x8 ;  /* 0x000000000008781c */ /* 0x000fc60003fcf028 */
[----:B--2---:R-:W-:Y:S01]  /*74a0*/  @P0 FFMA.FTZ R187, R196, R187, UR10 ;  /* 0x0000000ac4bb0e23 */ /* 0x004fe200080100bb */
[----:B------:R-:W-:-:S09]  /*74b0*/  PLOP3.LUT P0, PT, PT, PT, UP2, 0x80, 0x8 ;  /* 0x000000000008781c */ /* 0x000fd20003f0f028 */
[----:B---3--:R-:W-:Y:S01]  /*74c0*/  @P6 FADD.FTZ R192, R192, -R187 ;  /* 0x800000bbc0c06221 */ /* 0x008fe20000010000 */
[----:B------:R-:W-:-:S03]  /*74d0*/  MOV R187, R159 ;  /* 0x0000009f00bb7202 */ /* 0x000fc60000000f00 */
[----:B------:R-:W-:Y:S01]  /*74e0*/  @P0 FFMA.FTZ R187, R192, UR32, R159 ;  /* 0x00000020c0bb0c23 */ /* 0x000fe2000801009f */
        /* <DEDUP_REMOVED lines=15> */
.L_x_7457:
[----:B------:R-:W-:Y:S05]  /*75e0*/  BRA.U !UP3, `(.L_x_7466) ;  /* 0x000000010b4c7547 */ /* 0x000fea000b800000 */
[----:B------:R-:W-:Y:S02]  /*75f0*/  PLOP3.LUT P0, PT, PT, PT, UP2, 0x80, 0x8 ;  /* 0x000000000008781c */ /* 0x000fe40003f0f028 */
[----:B------:R-:W-:Y:S02]  /*7600*/  PLOP3.LUT P6, PT, PT, PT, UP2, 0x80, 0x8 ;  /* 0x000000000008781c */ /* 0x000fe40003fcf028 */
[----:B0-----:R-:W-:Y:S02]  /*7610*/  MOV R192, UR8 ;  /* 0x0000000800c07c02 */ /* 0x001fe40008000f00 */
        /* <DEDUP_REMOVED lines=16> */
.L_x_7466:
[----:B------:R-:W-:Y:S05]  /*7720*/  BRA.U !UP3, `(.L_x_7467) ;  /* 0x000000010b507547 */ /* 0x000fea000b800000 */
[----:B------:R-:W-:Y:S01]  /*7730*/  PLOP3.LUT P0, PT, PT, PT, UP2, 0x80, 0x8 ;  /* 0x000000000008781c */ /* 0x000fe20003f0f028 */
[----:B------:R-:W-:Y:S01]  /*7740*/  IMAD.MOV.U32 R196, RZ, RZ, RZ ;  /* 0x000000ffffc47224 */ /* 0x000fe200078e00ff */
        /* <DEDUP_REMOVED lines=8> */
[----:B------:R-:W-:Y:S01]  /*77d0*/  @P6 PRMT R192, R176, 0x7632, R192 ;  /* 0x00007632b0c06816 */ /* 0x000fe200000000c0 */
[----:B------:R-:W-:-:S03]  /*77e0*/  FMUL.FTZ R193, R193, UR23 ;  /* 0x00000017c1c17c20 */ /* 0x000fc60008410000 */
[----:B------:R-:W-:Y:S01]  /*77f0*/  @P6 SHF.L.U32 R192, R192, 0x10, RZ ;  /* 0x00000010c0c06819 */ /* 0x000fe200000006ff */
[----:B------:R-:W-:-:S04]  /*7800*/  FMUL.FTZ R193, R193, UR22 ;  /* 0x00000016c1c17c20 */ /* 0x000fc80008410000 */
[----:B------:R-:W-:Y:S01]  /*7810*/  @P6 FMUL.FTZ R196, R193, R192 ;  /* 0x000000c0c1c46220 */ /* 0x000fe20000410000 */
[----:B------:R-:W-:-:S03]  /*7820*/  FMUL.FTZ R193, R141, R193 ;  /* 0x000000c18dc17220 */ /* 0x000fc60000410000 */
[----:B------:R-:W-:Y:S02]  /*7830*/  FADD.FTZ R49, R49, R196 ;  /* 0x000000c431317221 */ /* 0x000fe40000010000 */
[----:B------:R-:W-:-:S04]  /*7840*/  FSEL R192, R193, RZ, P6 ;  /* 0x000000ffc1c07208 */ /* 0x000fc80003000000 */
[----:B------:R-:W-:-:S04]  /*7850*/  F2FP.BF16.F32.PACK_AB R192, RZ, R192 ;  /* 0x000000c0ffc0723e */ /* 0x000fc800000010ff */
[----:B------:R-:W-:-:S07]  /*7860*/  PRMT R180, R180, 0x5410, R192 ;  /* 0x00005410b4b47816 */ /* 0x000fce00000000c0 */
.L_x_7467:
        /* <DEDUP_REMOVED lines=20> */
.L_x_7468:
        /* <DEDUP_REMOVED lines=21> */
.L_x_7469:
        /* <DEDUP_REMOVED lines=20> */
.L_x_7470:
        /* <DEDUP_REMOVED lines=21> */
.L_x_7471:
        /* <DEDUP_REMOVED lines=20> */
.L_x_7472:
[----:B------:R-:W-:Y:S05]  /*7ed0*/  BRA.U !UP3, `(.L_x_7465) ;  /* 0x000000210b487547 */ /* 0x000fea000b800000 */
[----:B------:R-:W2:Y:S04]  /*7ee0*/  LDL R196, [R1+0xc] ;  /* 0x00000c0001c47983 */ /* 0x000ea80000100800 */
[----:B0-----:R-:W3:Y:S01]  /*7ef0*/  LDL R193, [R1+0x14] ;  /* 0x0000140001c17983 */ /* 0x001ee20000100800 */
[----:B------:R-:W-:Y:S02]  /*7f00*/  PLOP3.LUT P6, PT, PT, PT, UP2, 0x80, 0x8 ;  /* 0x000000000008781c */ /* 0x000fe40003fcf028 */
[----:B------:R-:W-:Y:S02]  /*7f10*/  PLOP3.LUT P0, PT, PT, PT, UP2, 0x80, 0x8 ;  /* 0x000000000008781c */ /* 0x000fe40003f0f028 */
[----:B------:R-:W-:-:S09]  /*7f20*/  MOV R192, UR8 ;  /* 0x0000000800c07c02 */ /* 0x000fd20008000f00 */
[----:B--2---:R-:W-:Y:S01]  /*7f30*/  @P6 FFMA.FTZ R192, R196, R192, UR10 ;  /* 0x0000000ac4c06e23 */ /* 0x004fe200080100c0 */
[----:B------:R-:W-:Y:S01]  /*7f40*/  PLOP3.LUT P6, PT, PT, PT, UP2, 0x80, 0x8 ;  /* 0x000000000008781c */ /* 0x000fe20003fcf028 */
[----:B------:R-:W-:Y:S02]  /*7f50*/  IMAD.MOV.U32 R196, RZ, RZ, RZ ;  /* 0x000000ffffc47224 */ /* 0x000fe400078e00ff */
        /* <DEDUP_REMOVED lines=16> */
.L_x_7456:
        /* <DEDUP_REMOVED lines=19> */
.L_x_7476:
[----:B------:R-:W-:Y:S05]  /*8190*/  BSYNC.RECONVERGENT B1 ;  /* 0x0000000000017941 */ /* 0x000fea0003800200 */
.L_x_7475:
        /* <DEDUP_REMOVED lines=13> */
.L_x_7474:
        /* <DEDUP_REMOVED lines=16> */
.L_x_7479:
[----:B------:R-:W-:Y:S05]  /*8370*/  BSYNC.RECONVERGENT B1 ;  /* 0x0000000000017941 */ /* 0x000fea0003800200 */
.L_x_7478:
        /* <DEDUP_REMOVED lines=13> */
.L_x_7477:
        /* <DEDUP_REMOVED lines=15> */
.L_x_7482:
[----:B------:R-:W-:Y:S05]  /*8540*/  BSYNC.RECONVERGENT B1 ;  /* 0x0000000000017941 */ /* 0x000fea0003800200 */
.L_x_7481:
        /* <DEDUP_REMOVED lines=13> */
.L_x_7480:
        /* <DEDUP_REMOVED lines=16> */
.L_x_7485:
[----:B------:R-:W-:Y:S05]  /*8720*/  BSYNC.RECONVERGENT B1 ;  /* 0x0000000000017941 */ /* 0x000fea0003800200 */
.L_x_7484:
        /* <DEDUP_REMOVED lines=13> */
.L_x_7483:
        /* <DEDUP_REMOVED lines=15> */
.L_x_7488:
[----:B------:R-:W-:Y:S05]  /*88f0*/  BSYNC.RECONVERGENT B1 ;  /* 0x0000000000017941 */ /* 0x000fea0003800200 */
.L_x_7487:
        /* <DEDUP_REMOVED lines=13> */
.L_x_7486:
        /* <DEDUP_REMOVED lines=16> */
.L_x_7491:
[----:B------:R-:W-:Y:S05]  /*8ad0*/  BSYNC.RECONVERGENT B1 ;  /* 0x0000000000017941 */ /* 0x000fea0003800200 */
.L_x_7490:
        /* <DEDUP_REMOVED lines=13> */
.L_x_7489:
        /* <DEDUP_REMOVED lines=15> */
.L_x_7494:
[----:B------:R-:W-:Y:S05]  /*8ca0*/  BSYNC.RECONVERGENT B1 ;  /* 0x0000000000017941 */ /* 0x000fea0003800200 */
.L_x_7493:
        /* <DEDUP_REMOVED lines=13> */
.L_x_7492:
[----:B------:R-:W2:Y:S04]  /*8d80*/  LDL R196, [R1+0xc] ;  /* 0x00000c0001c47983 */ /* 0x000ea80000100800 */
[----:B0-----:R-:W3:Y:S01]  /*8d90*/  LDL R192, [R1+0x14] ;  /* 0x0000140001c07983 */ /* 0x001ee20000100800 */
        /* <DEDUP_REMOVED lines=55> */
.L_x_7473:
        /* <DEDUP_REMOVED lines=15> */
.L_x_7497:
[----:B------:R-:W-:Y:S05]  /*9200*/  BSYNC.RECONVERGENT B1 ;  /* 0x0000000000017941 */ /* 0x000fea0003800200 */
.L_x_7496:
        /* <DEDUP_REMOVED lines=13> */
.L_x_7495:
[----:B------:R-:W-:Y:S05]  /*92e0*/  BRA.U !UP3, `(.L_x_7498) ;  /* 0x000000010b747547 */ /* 0x000fea000b800000 */
[----:B-----5:R-:W-:Y:S01]  /*92f0*/  LOP3.LUT P0, RZ, R16, 0xff00, RZ, 0xc0, !PT ;  /* 0x0000ff0010ff7812 */ /* 0x020fe2000780c0ff */
[----:B------:R-:W-:Y:S01]  /*9300*/  BSSY.RECONVERGENT B1, `(.L_x_7499) ;  /* 0x000000e000017945 */ /* 0x000fe20003800200 */
[----:B0-----:R-:W-:-:S11]  /*9310*/  MOV R192, RZ ;  /* 0x000000ff00c07202 */ /* 0x001fd60000000f00 */
        /* <DEDUP_REMOVED lines=12> */
.L_x_7500:
[----:B------:R-:W-:Y:S05]  /*93e0*/  BSYNC.RECONVERGENT B1 ;  /* 0x0000000000017941 */ /* 0x000fea0003800200 */
.L_x_7499:
        /* <DEDUP_REMOVED lines=13> */
.L_x_7498:
        /* <DEDUP_REMOVED lines=15> */
.L_x_7503:
[----:B------:R-:W-:Y:S05]  /*95b0*/  BSYNC.RECONVERGENT B1 ;  /* 0x0000000000017941 */ /* 0x000fea0003800200 */
.L_x_7502:
        /* <DEDUP_REMOVED lines=13> */
.L_x_7501:
        /* <DEDUP_REMOVED lines=16> */
.L_x_7506:
[----:B------:R-:W-:Y:S05]  /*9790*/  BSYNC.RECONVERGENT B1 ;  /* 0x0000000000017941 */ /* 0x000fea0003800200 */
.L_x_7505:
        /* <DEDUP_REMOVED lines=13> */
.L_x_7504:
        /* <DEDUP_REMOVED lines=15> */
.L_x_7509:
[----:B------:R-:W-:Y:S05]  /*9960*/  BSYNC.RECONVERGENT B1 ;  /* 0x0000000000017941 */ /* 0x000fea0003800200 */
.L_x_7508:
        /* <DEDUP_REMOVED lines=13> */
.L_x_7507:
        /* <DEDUP_REMOVED lines=16> */
.L_x_7512:
[----:B------:R-:W-:Y:S05]  /*9b40*/  BSYNC.RECONVERGENT B1 ;  /* 0x0000000000017941 */ /* 0x000fea0003800200 */
.L_x_7511:
        /* <DEDUP_REMOVED lines=13> */
.L_x_7510:
        /* <DEDUP_REMOVED lines=15> */
.L_x_7515:
[----:B------:R-:W-:Y:S05]  /*9d10*/  BSYNC.RECONVERGENT B1 ;  /* 0x0000000000017941 */ /* 0x000fea0003800200 */
.L_x_7514:
        /* <DEDUP_REMOVED lines=13> */
.L_x_7513:
[----:B------:R-:W-:Y:S05]  /*9df0*/  BRA.U !UP3, `(.L_x_7465) ;  /* 0x000000010b807547 */ /* 0x000fea000b800000 */
[----:B------:R1:W5:Y:S04]  /*9e00*/  LDL R197, [R1+0xc] ;  /* 0x00000c0001c57983 */ /* 0x0003680000100800 */
[----:B------:R1:W5:Y:S02]  /*9e10*/  LDL R196, [R1+0x14] ;  /* 0x0000140001c47983 */ /* 0x0003640000100800 */
[----:B-----5:R-:W-:Y:S01]  /*9e20*/  ISETP.GE.U32.AND P0, PT, R16, RZ, PT ;  /* 0x000000ff1000720c */ /* 0x020fe20003f06070 */
[----:B------:R-:W-:Y:S01]  /*9e30*/  BSSY.RECONVERGENT B1, `(.L_x_7516) ;  /* 0x000000f000017945 */ /* 0x000fe20003800200 */
[----:B0-----:R-:W-:Y:S02]  /*9e40*/  MOV R192, RZ ;  /* 0x000000ff00c07202 */ /* 0x001fe40000000f00 */
[----:B------:R-:W-:-:S13]  /*9e50*/  ISETP.GE.U32.AND.EX P0, PT, R17, 0x1000000, PT, P0 ;  /* 0x010000001100780c */ /* 0x000fda0003f06100 */
[----:B-1----:R-:W-:Y:S05]  /*9e60*/  @!P0 BRA `(.L_x_7517) ;  /* 0x00000000002c8947 */ /* 0x002fea0003800000 */
        /* <DEDUP_REMOVED lines=11> */
.L_x_7517:
[----:B------:R-:W-:Y:S05]  /*9f20*/  BSYNC.RECONVERGENT B1 ;  /* 0x0000000000017941 */ /* 0x000fea0003800200 */
.L_x_7516:
        /* <DEDUP_REMOVED lines=13> */
.L_x_7465:
[----:B0-----:R-:W0:Y:S01]  /*a000*/  @P5 LDC.64 R192, c[0x0][0x478] ;  /* 0x00011e00ffc05b82 */ /* 0x001e220000000a00 */
[----:B------:R-:W1:Y:S01]  /*a010*/  @UP3 LDCU.64 UR6, c[0x0][0x468] ;  /* 0x00008d00ff0637ac */ /* 0x000e620008000a00 */
[----:B------:R-:W-:Y:S01]  /*a020*/  PLOP3.LUT P0, PT, PT, PT, UP3, 0x80, 0x8 ;  /* 0x000000000008781c */ /* 0x000fe20003f0f038 */
[----:B0-----:R-:W-:-:S04]  /*a030*/  @P5 IMAD.WIDE.U32 R192, R195, 0x20, R192 ;  /* 0x00000020c3c05825 */ /* 0x001fc800078e00c0 */
[----:B------:R-:W-:Y:S01]  /*a040*/  VIADD R195, R195, 0x100 ;  /* 0x00000100c3c37836 */ /* 0x000fe20000000000 */
[----:B------:R-:W-:Y:S04]  /*a050*/  @P5 STG.E.128 desc[UR20][R192.64], R188 ;  /* 0x000000bcc0005986 */ /* 0x000fe8000c101d14 */
[----:B------:R0:W-:Y:S01]  /*a060*/  @P5 STG.E.128 desc[UR20][R192.64+0x10], R184 ;  /* 0x000010b8c0005986 */ /* 0x0001e2000c101d14 */
[----:B------:R-:W-:Y:S01]  /*a070*/  PLOP3.LUT P5, PT, PT, PT, UP3, 0x80, 0x8 ;  /* 0x000000000008781c */ /* 0x000fe20003faf038 */
[----:B0-----:R-:W-:-:S05]  /*a080*/  HFMA2 R192, -RZ, RZ, 0, 9.5367431640625e-07 ;  /* 0x00000010ffc07431 */ /* 0x001fca00000001ff */
[C---:B-1----:R-:W-:Y:S01]  /*a090*/  @P0 IMAD.WIDE.U32 R192, R194.reuse, R192, UR6 ;  /* 0x00000006c2c00e25 */ /* 0x042fe2000f8e00c0 */
[----:B------:R-:W-:-:S06]  /*a0a0*/  IADD3 R194, PT, PT, R194, 0x100, RZ ;  /* 0x00000100c2c27810 */ /* 0x000fcc0007ffe0ff */
[----:B------:R1:W-:Y:S02]  /*a0b0*/  @P5 STG.E.128 desc[UR20][R192.64], R180 ;  /* 0x000000b4c0005986 */ /* 0x0003e4000c101d14 */
.L_x_7454:
[----:B------:R-:W-:Y:S05]  /*a0c0*/  BSYNC.RECONVERGENT B0 ;  /* 0x0000000000007941 */ /* 0x000fea0003800200 */
.L_x_7453:
        /* <DEDUP_REMOVED lines=8> */
.L_x_7520:
        /* <DEDUP_REMOVED lines=41> */
[----:B01----:R-:W-:-:S07]  /*a3e0*/  PRMT R180, R184, 0x7610, R180 ;  /* 0x00007610b8b47816 */ /* 0x003fce00000000b4 */
.L_x_7523:
        /* <DEDUP_REMOVED lines=12> */
[----:B01----:R-:W-:-:S07]  /*a4b0*/  PRMT R180, R180, 0x5410, R184 ;  /* 0x00005410b4b47816 */ /* 0x003fce00000000b8 */
.L_x_7524:
        /* <DEDUP_REMOVED lines=12> */
.L_x_7525:
        /* <DEDUP_REMOVED lines=21> */
.L_x_7526:
        /* <DEDUP_REMOVED lines=20> */
.L_x_7527:
        /* <DEDUP_REMOVED lines=11> */
[----:B01----:R-:W-:-:S03]  /*a8c0*/  IMAD.MOV.U32 R192, RZ, RZ, RZ ;  /* 0x000000ffffc07224 */ /* 0x003fc600078e00ff */
        /* <DEDUP_REMOVED lines=9> */
.L_x_7528:
        /* <DEDUP_REMOVED lines=11> */
[----:B01----:R-:W-:-:S03]  /*aa10*/  HFMA2 R192, -RZ, RZ, 0, 0 ;  /* 0x00000000ffc07431 */ /* 0x003fc600000001ff */
        /* <DEDUP_REMOVED lines=8> */
.L_x_7529:
[----:B------:R-:W2:Y:S04]  /*aaa0*/  LDL R196, [R1+0x8] ;  /* 0x0000080001c47983 */ /* 0x000ea80000100800 */
[----:B01----:R-:W3:Y:S01]  /*aab0*/  LDL R192, [R1+0x10] ;  /* 0x0000100001c07983 */ /* 0x003ee20000100800 */
        /* <DEDUP_REMOVED lines=22> */
.L_x_7522:
        /* <DEDUP_REMOVED lines=20> */
.L_x_7531:
[----:B------:R-:W-:Y:S05]  /*ad60*/  BRA.U !UP3, `(.L_x_7532) ;  /* 0x000000010b507547 */ /* 0x000fea000b800000 */
[----:B------:R-:W-:Y:S01]  /*ad70*/  PLOP3.LUT P0, PT, PT, PT, UP2, 0x80, 0x8 ;  /* 0x000000000008781c */ /* 0x000fe20003f0f028 */
[----:B------:R-:W-:Y:S01]  /*ad80*/  IMAD.MOV.U32 R196, RZ, RZ, RZ ;  /* 0x000000ffffc47224 */ /* 0x000fe200078e00ff */
        /* <DEDUP_REMOVED lines=18> */
.L_x_7532:
        /* <DEDUP_REMOVED lines=20> */
.L_x_7533:
[----:B------:R-:W-:Y:S05]  /*aff0*/  BRA.U !UP3, `(.L_x_7534) ;  /* 0x000000010b507547 */ /* 0x000fea000b800000 */
        /* <DEDUP_REMOVED lines=20> */
.L_x_7534:
[----:B------:R-:W-:Y:S05]  /*b140*/  BRA.U !UP3, `(.L_x_7535) ;  /* 0x000000010b4c7547 */ /* 0x000fea000b800000 */
[----:B------:R-:W-:Y:S01]  /*b150*/  PLOP3.LUT P0, PT, PT, PT, UP2, 0x80, 0x8 ;  /* 0x000000000008781c */ /* 0x000fe20003f0f028 */
[----:B01----:R-:W-:Y:S01]  /*b160*/  IMAD.U32 R192, RZ, RZ, UR8 ;  /* 0x00000008ffc07e24 */ /* 0x003fe2000f8e00ff */
        /* <DEDUP_REMOVED lines=17> */
.L_x_7535:
        /* <DEDUP_REMOVED lines=21> */
.L_x_7536:
[----:B------:R-:W-:Y:S05]  /*b3d0*/  BRA.U !UP3, `(.L_x_7537) ;  /* 0x000000010b4c7547 */ /* 0x000fea000b800000 */
[----:B------:R-:W-:Y:S01]  /*b3e0*/  PLOP3.LUT P0, PT, PT, PT, UP2, 0x80, 0x8 ;  /* 0x000000000008781c */ /* 0x000fe20003f0f028 */
[----:B01---5:R-:W-:Y:S01]  /*b3f0*/  IMAD.MOV.U32 R193, RZ, RZ, R166 ;  /* 0x000000ffffc17224 */ /* 0x023fe200078e00a6 */
[----:B------:R-:W-:Y:S02]  /*b400*/  PLOP3.LUT P6, PT, PT, PT, UP2, 0x80, 0x8 ;  /* 0x000000000008781c */ /* 0x000fe40003fcf028 */
[----:B------:R-:W-:-:S09]  /*b410*/  MOV R192, UR8 ;  /* 0x0000000800c07c02 */ /* 0x000fd20008000f00 */
[----:B------:R-:W-:Y:S01]  /*b420*/  @P0 FFMA.FTZ R192, R4, R192, UR10 ;  /* 0x0000000a04c00e23 */ /* 0x000fe200080100c0 */
[----:B------:R-:W-:-:S03]  /*b430*/  PLOP3.LUT P0, PT, PT, PT, UP2, 0x80, 0x8 ;  /* 0x000000000008781c */ /* 0x000fc60003f0f028 */
[----:B------:R-:W-:Y:S01]  /*b440*/  @P6 FADD.FTZ R192, R229, -R192 ;  /* 0x800000c0e5c06221 */ /* 0x000fe20000010000 */
[----:B------:R-:W-:-:S09]  /*b450*/  LOP3.LUT P6, RZ, R205, 0xff0000, RZ, 0xc0, !PT ;  /* 0x00ff0000cdff7812 */ /* 0x000fd200078cc0ff */
[----:B------:R-:W-:-:S04]  /*b460*/  @P0 FFMA.FTZ R193, R192, UR32, R166 ;  /* 0x00000020c0c10c23 */ /* 0x000fc800080100a6 */
[----:B------:R-:W-:Y:S01]  /*b470*/  FMUL.FTZ R192, R193, UR23 ;  /* 0x00000017c1c07c20 */ /* 0x000fe20008410000 */
[----:B------:R-:W-:Y:S02]  /*b480*/  @P6 SHF.L.U32 R196, R179, 0x10, RZ ;  /* 0x00000010b3c46819 */ /* 0x000fe400000006ff */
[----:B------:R-:W-:Y:S01]  /*b490*/  MOV R193, RZ ;  /* 0x000000ff00c17202 */ /* 0x000fe20000000f00 */
[----:B------:R-:W-:-:S04]  /*b4a0*/  FMUL.FTZ R192, R192, UR22 ;  /* 0x00000016c0c07c20 */ /* 0x000fc80008410000 */
[-C--:B------:R-:W-:Y:S01]  /*b4b0*/  @P6 FMUL.FTZ R193, R196, R192.reuse ;  /* 0x000000c0c4c16220 */ /* 0x080fe20000410000 */
[----:B------:R-:W-:-:S03]  /*b4c0*/  FMUL.FTZ R192, R130, R192 ;  /* 0x000000c082c07220 */ /* 0x000fc60000410000 */
[----:B------:R-:W-:Y:S02]  /*b4d0*/  FADD.FTZ R38, R38, R193 ;  /* 0x000000c126267221 */ /* 0x000fe40000010000 */
[----:B------:R-:W-:-:S04]  /*b4e0*/  FSEL R192, R192, RZ, P6 ;  /* 0x000000ffc0c07208 */ /* 0x000fc80003000000 */
[----:B------:R-:W-:-:S04]  /*b4f0*/  F2FP.BF16.F32.PACK_AB R192, RZ, R192 ;  /* 0x000000c0ffc0723e */ /* 0x000fc800000010ff */
[----:B------:R-:W-:-:S07]  /*b500*/  PRMT R183, R192, 0x7610, R183 ;  /* 0x00007610c0b77816 */ /* 0x000fce00000000b7 */
.L_x_7537:
[----:B------:R-:W-:Y:S05]  /*b510*/  BRA.U !UP3, `(.L_x_7530) ;  /* 0x000000210b487547 */ /* 0x000fea000b800000 */
[----:B------:R-:W2:Y:S04]  /*b520*/  LDL R196, [R1+0x8] ;  /* 0x0000080001c47983 */ /* 0x000ea80000100800 */
[----:B01----:R-:W3:Y:S01]  /*b530*/  LDL R193, [R1+0x10] ;  /* 0x0000100001c17983 */ /* 0x003ee20000100800 */
[----:B------:R-:W-:Y:S02]  /*b540*/  PLOP3.LUT P6, PT, PT, PT, UP2, 0x80, 0x8 ;  /* 0x000000000008781c */ /* 0x000fe40003fcf028 */
[----:B------:R-:W-:Y:S02]  /*b550*/  PLOP3.LUT P0, PT, PT, PT, UP2, 0x80, 0x8 ;  /* 0x000000000008781c */ /* 0x000fe40003f0f028 */
        /* <DEDUP_REMOVED lines=20> */
.L_x_7521:
[----:B------:R-:W-:-:S04]  /*b6a0*/  UISETP.NE.U32.AND UP0, UPT, UR26, URZ, UPT ;  /* 0x000000ff1a00728c */ /* 0x000fc8000bf05070 */
[----:B------:R-:W-:-:S06]  /*b6b0*/  UISETP.NE.AND.EX UP0, UPT, UR27, URZ, UPT, UP0 ;  /* 0x000000ff1b00728c */ /* 0x000fcc000bf05300 */
[----:B------:R-:W-:-:S13]  /*b6c0*/  PLOP3.LUT P5, PT, PT, PT, UP0, 0x80, 0x8 ;  /* 0x000000000008781c */ /* 0x000fda0003faf008 */
[----:B------:R-:W-:Y:S05]  /*b6d0*/  @!P5 BRA `(.L_x_7538) ;  /* 0x00000010001cd947 */ /* 0x000fea0003800000 */
[----:B------:R-:W-:Y:S05]  /*b6e0*/  BRA.U !UP3, `(.L_x_7539) ;  /* 0x000000010b707547 */ /* 0x000fea000b800000 */
[----:B-----5:R-:W-:Y:S01]  /*b6f0*/  LOP3.LUT P0, RZ, R204, 0xff, RZ, 0xc0, !PT ;  /* 0x000000ffccff7812 */ /* 0x020fe2000780c0ff */
[----:B------:R-:W-:Y:S01]  /*b700*/  BSSY.RECONVERGENT B1, `(.L_x_7540) ;  /* 0x000000d000017945 */ /* 0x000fe20003800200 */
[----:B------:R-:W-:-:S11]  /*b710*/  MOV R184, RZ ;  /* 0x000000ff00b87202 */ /* 0x000fd60000000f00 */
        /* <DEDUP_REMOVED lines=11> */
.L_x_7541:
[----:B------:R-:W-:Y:S05]  /*b7d0*/  BSYNC.RECONVERGENT B1 ;  /* 0x0000000000017941 */ /* 0x000fea0003800200 */
.L_x_7540:
        /* <DEDUP_REMOVED lines=12> */
[----:B01----:R-:W-:-:S07]  /*b8a0*/  PRMT R180, R184, 0x7610, R180 ;  /* 0x00007610b8b47816 */ /* 0x003fce00000000b4 */
.L_x_7539:
        /* <DEDUP_REMOVED lines=16> */
.L_x_7544:
[----:B------:R-:W-:Y:S05]  /*b9b0*/  BSYNC.RECONVERGENT B1 ;  /* 0x0000000000017941 */ /* 0x000fea0003800200 */
.L_x_7543:
        /* <DEDUP_REMOVED lines=13> */
.L_x_7542:
        /* <DEDUP_REMOVED lines=15> */
.L_x_7547:
[----:B------:R-:W-:Y:S05]  /*bb80*/  BSYNC.RECONVERGENT B1 ;  /* 0x0000000000017941 */ /* 0x000fea0003800200 */
.L_x_7546:
        /* <DEDUP_REMOVED lines=13> */
.L_x_7545:
        /* <DEDUP_REMOVED lines=16> */
.L_x_7550:
[----:B------:R-:W-:Y:S05]  /*bd60*/  BSYNC.RECONVERGENT B1 ;  /* 0x0000000000017941 */ /* 0x000fea0003800200 */
.L_x_7549:
        /* <DEDUP_REMOVED lines=13> */
.L_x_7548:
        /* <DEDUP_REMOVED lines=15> */
.L_x_7553:
[----:B------:R-:W-:Y:S05]  /*bf30*/  BSYNC.RECONVERGENT B1 ;  /* 0x0000000000017941 */ /* 0x000fea0003800200 */
.L_x_7552:
        /* <DEDUP_REMOVED lines=13> */
.L_x_7551:
        /* <DEDUP_REMOVED lines=16> */
.L_x_7556:
[----:B------:R-:W-:Y:S05]  /*c110*/  BSYNC.RECONVERGENT B1 ;  /* 0x0000000000017941 */ /* 0x000fea0003800200 */
.L_x_7555:
        /* <DEDUP_REMOVED lines=13> */
.L_x_7554:
        /* <DEDUP_REMOVED lines=15> */
.L_x_7559:
[----:B------:R-:W-:Y:S05]  /*c2e0*/  BSYNC.RECONVERGENT B1 ;  /* 0x0000000000017941 */ /* 0x000fea0003800200 */
.L_x_7558:
        /* <DEDUP_REMOVED lines=13> */
.L_x_7557:
[----:B------:R-:W2:Y:S04]  /*c3c0*/  LDL R196, [R1+0x8] ;  /* 0x0000080001c47983 */ /* 0x000ea80000100800 */
[----:B01----:R-:W3:Y:S01]  /*c3d0*/  LDL R192, [R1+0x10] ;  /* 0x0000100001c07983 */ /* 0x003ee20000100800 */
        /* <DEDUP_REMOVED lines=55> */
.L_x_7538:
[----:B------:R-:W-:Y:S05]  /*c750*/  BRA.U !UP3, `(.L_x_7560) ;  /* 0x000000010b707547 */ /* 0x000fea000b800000 */
[----:B-----5:R-:W-:Y:S01]  /*c760*/  LOP3.LUT P0, RZ, R204, 0xff, RZ, 0xc0, !PT ;  /* 0x000000ffccff7812 */ /* 0x020fe2000780c0ff */
[----:B------:R-:W-:Y:S01]  /*c770*/  BSSY.RECONVERGENT B1, `(.L_x_7561) ;  /* 0x000000d000017945 */ /* 0x000fe20003800200 */
[----:B01----:R-:W-:-:S11]  /*c780*/  HFMA2 R192, -RZ, RZ, 0, 0 ;  /* 0x00000000ffc07431 */ /* 0x003fd600000001ff */
        /* <DEDUP_REMOVED lines=11> */
.L_x_7562:
[----:B------:R-:W-:Y:S05]  /*c840*/  BSYNC.RECONVERGENT B1 ;  /* 0x0000000000017941 */ /* 0x000fea0003800200 */
.L_x_7561:
        /* <DEDUP_REMOVED lines=13> */
.L_x_7560:
[----:B------:R-:W-:Y:S05]  /*c920*/  BRA.U !UP3, `(.L_x_7563) ;  /* 0x000000010b747547 */ /* 0x000fea000b800000 */
[----:B-----5:R-:W-:Y:S01]  /*c930*/  LOP3.LUT P0, RZ, R204, 0xff00, RZ, 0xc0, !PT ;  /* 0x0000ff00ccff7812 */ /* 0x020fe2000780c0ff */
[----:B------:R-:W-:Y:S01]  /*c940*/  BSSY.RECONVERGENT B1, `(.L_x_7564) ;  /* 0x000000e000017945 */ /* 0x000fe20003800200 */
[----:B01----:R-:W-:-:S11]  /*c950*/  MOV R192, RZ ;  /* 0x000000ff00c07202 */ /* 0x003fd60000000f00 */
        /* <DEDUP_REMOVED lines=12> */
.L_x_7565:
[----:B------:R-:W-:Y:S05]  /*ca20*/  BSYNC.RECONVERGENT B1 ;  /* 0x0000000000017941 */ /* 0x000fea0003800200 */
.L_x_7564:
        /* <DEDUP_REMOVED lines=13> */
.L_x_7563:
[----:B------:R-:W-:Y:S05]  /*cb00*/  BRA.U !UP3, `(.L_x_7566) ;  /* 0x000000010b707547 */ /* 0x000fea000b800000 */
[----:B-----5:R-:W-:Y:S01]  /*cb10*/  LOP3.LUT P0, RZ, R204, 0xff0000, RZ, 0xc0, !PT ;  /* 0x00ff0000ccff7812 */ /* 0x020fe2000780c0ff */
[----:B------:R-:W-:Y:S01]  /*cb20*/  BSSY.RECONVERGENT B1, `(.L_x_7567) ;  /* 0x000000d000017945 */ /* 0x000fe20003800200 */
[----:B01----:R-:W-:-:S11]  /*cb30*/  HFMA2 R192, -RZ, RZ, 0, 0 ;  /* 0x00000000ffc07431 */ /* 0x003fd600000001ff */
        /* <DEDUP_REMOVED lines=11> */
.L_x_7568:
[----:B------:R-:W-:Y:S05]  /*cbf0*/  BSYNC.RECONVERGENT B1 ;  /* 0x0000000000017941 */ /* 0x000fea0003800200 */
.L_x_7567:
        /* <DEDUP_REMOVED lines=13> */
.L_x_7566:
        /* <DEDUP_REMOVED lines=16> */
.L_x_7571:
[----:B------:R-:W-:Y:S05]  /*cdd0*/  BSYNC.RECONVERGENT B1 ;  /* 0x0000000000017941 */ /* 0x000fea0003800200 */
.L_x_7570:
        /* <DEDUP_REMOVED lines=13> */
.L_x_7569:
        /* <DEDUP_REMOVED lines=15> */
.L_x_7574:
[----:B------:R-:W-:Y:S05]  /*cfa0*/  BSYNC.RECONVERGENT B1 ;  /* 0x0000000000017941 */ /* 0x000fea0003800200 */
.L_x_7573:
        /* <DEDUP_REMOVED lines=13> */
.L_x_7572:
        /* <DEDUP_REMOVED lines=16> */
.L_x_7577:
[----:B------:R-:W-:Y:S05]  /*d180*/  BSYNC.RECONVERGENT B1 ;  /* 0x0000000000017941 */ /* 0x000fea0003800200 */
.L_x_7576:
        /* <DEDUP_REMOVED lines=13> */
.L_x_7575:
        /* <DEDUP_REMOVED lines=15> */
.L_x_7580:
[----:B------:R-:W-:Y:S05]  /*d350*/  BSYNC.RECONVERGENT B1 ;  /* 0x0000000000017941 */ /* 0x000fea0003800200 */
.L_x_7579:
        /* <DEDUP_REMOVED lines=13> */
.L_x_7578:
[----:B------:R-:W-:Y:S05]  /*d430*/  BRA.U !UP3, `(.L_x_7530) ;  /* 0x000000010b807547 */ /* 0x000fea000b800000 */
[----:B------:R2:W5:Y:S04]  /*d440*/  LDL R197, [R1+0x8] ;  /* 0x0000080001c57983 */ /* 0x0005680000100800 */
[----:B------:R2:W5:Y:S02]  /*d450*/  LDL R196, [R1+0x10] ;  /* 0x0000100001c47983 */ /* 0x0005640000100800 */
[----:B-----5:R-:W-:Y:S01]  /*d460*/  ISETP.GE.U32.AND P0, PT, R204, RZ, PT ;  /* 0x000000ffcc00720c */ /* 0x020fe20003f06070 */
[----:B------:R-:W-:Y:S01]  /*d470*/  BSSY.RECONVERGENT B1, `(.L_x_7581) ;  /* 0x000000f000017945 */ /* 0x000fe20003800200 */
[----:B01----:R-:W-:Y:S02]  /*d480*/  IMAD.MOV.U32 R192, RZ, RZ, RZ ;  /* 0x000000ffffc07224 */ /* 0x003fe400078e00ff */
        /* <DEDUP_REMOVED lines=13> */
.L_x_7582:
[----:B------:R-:W-:Y:S05]  /*d560*/  BSYNC.RECONVERGENT B1 ;  /* 0x0000000000017941 */ /* 0x000fea0003800200 */
.L_x_7581:
        /* <DEDUP_REMOVED lines=13> */
.L_x_7530:
        /* <DEDUP_REMOVED lines=12> */
.L_x_7519:
[----:B------:R-:W-:Y:S05]  /*d700*/  BSYNC.RECONVERGENT B0 ;  /* 0x0000000000007941 */ /* 0x000fea0003800200 */
.L_x_7518:
        /* <DEDUP_REMOVED lines=8> */
.L_x_7585:
        /* <DEDUP_REMOVED lines=16> */
[----:B------:R-:W-:Y:S01]  /*d890*/  PLOP3.LUT P0, PT, PT, PT, UP2, 0x80, 0x8 ;  /* 0x000000000008781c */ /* 0x000fe20003f0f028 */
[----:B------:R-:W-:-:S04]  /*d8a0*/  IMAD.U32 R184, RZ, RZ, UR8 ;  /* 0x00000008ffb87e24 */ /* 0x000fc8000f8e00ff */
[----:B------:R-:W-:Y:S01]  /*d8b0*/  @P6 FFMA.FTZ R184, R223, R184, UR10 ;  /* 0x0000000adfb86e23 */ /* 0x000fe200080100b8 */
[----:B------:R-:W-:-:S07]  /*d8c0*/  PLOP3.LUT P6, PT, PT, PT, UP2, 0x80, 0x8 ;  /* 0x000000000008781c */ /* 0x000fce0003fcf028 */
[----:B------:R-:W-:Y:S01]  /*d8d0*/  @P0 FADD.FTZ R184, R222, -R184 ;  /* 0x800000b8deb80221 */ /* 0x000fe20000010000 */
[----:B------:R-:W-:-:S05]  /*d8e0*/  PLOP3.LUT P0, PT, PT, PT, UP2, 0x80, 0x8 ;  /* 0x000000000008781c */ /* 0x000fca0003f0f028 */
[----:B------:R-:W-:Y:S01]  /*d8f0*/  @P6 FFMA.FTZ R189, R184, UR32, R169 ;  /* 0x00000020b8bd6c23 */ /* 0x000fe200080100a9 */
[----:B------:R-:W-:Y:S02]  /*d900*/  MOV R184, UR8 ;  /* 0x0000000800b87c02 */ /* 0x000fe40008000f00 */
[----:B------:R-:W-:-:S05]  /*d910*/  PLOP3.LUT P6, PT, PT, PT, UP2, 0x80, 0x8 ;  /* 0x000000000008781c */ /* 0x000fca0003fcf028 */
[----:B------:R-:W-:Y:S01]  /*d920*/  @P0 FFMA.FTZ R184, R221, R184, UR10 ;  /* 0x0000000addb80e23 */ /* 0x000fe200080100b8 */
[----:B------:R-:W-:-:S07]  /*d930*/  PLOP3.LUT P0, PT, PT, PT, UP2, 0x80, 0x8 ;  /* 0x000000000008781c */ /* 0x000fce0003f0f028 */
        /* <DEDUP_REMOVED lines=15> */
.L_x_7588:
        /* <DEDUP_REMOVED lines=12> */
[----:B012---:R-:W-:-:S07]  /*daf0*/  PRMT R180, R180, 0x5410, R184 ;  /* 0x00005410b4b47816 */ /* 0x007fce00000000b8 */
.L_x_7589:
[----:B------:R-:W-:Y:S05]  /*db00*/  BRA.U !UP3, `(.L_x_7590) ;  /* 0x000000010b2c7547 */ /* 0x000fea000b800000 */
        /* <DEDUP_REMOVED lines=10> */
[----:B012---:R-:W-:-:S07]  /*dbb0*/  PRMT R181, R184, 0x7610, R181 ;  /* 0x00007610b8b57816 */ /* 0x007fce00000000b5 */
.L_x_7590:
        /* <DEDUP_REMOVED lines=21> */
.L_x_7591:
        /* <DEDUP_REMOVED lines=20> */
.L_x_7592:
[----:B------:R-:W-:Y:S01]  /*de50*/  IMAD.U32 R185, RZ, RZ, UR8 ;  /* 0x00000008ffb97e24 */ /* 0x000fe2000f8e00ff */
        /* <DEDUP_REMOVED lines=20> */
.L_x_7593:
        /* <DEDUP_REMOVED lines=20> */
.L_x_7594:
[----:B------:R-:W3:Y:S04]  /*e0e0*/  LDL R196, [R1+0x24] ;  /* 0x0000240001c47983 */ /* 0x000ee80000100800 */
[----:B012---:R-:W2:Y:S01]  /*e0f0*/  LDL R192, [R1+0x20] ;  /* 0x0000200001c07983 */ /* 0x007ea20000100800 */
[----:B------:R-:W-:Y:S02]  /*e100*/  MOV R187, UR8 ;  /* 0x0000000800bb7c02 */ /* 0x000fe40008000f00 */
[----:B------:R-:W-:-:S03]  /*e110*/  PLOP3.LUT P6, PT, PT, PT, UP2, 0x80, 0x8 ;  /* 0x000000000008781c */ /* 0x000fc60003fcf028 */
[----:B---3--:R-:W-:Y:S01]  /*e120*/  @P0 FFMA.FTZ R187, R196, R187, UR10 ;  /* 0x0000000ac4bb0e23 */ /* 0x008fe200080100bb */
[----:B------:R-:W-:-:S09]  /*e130*/  PLOP3.LUT P0, PT, PT, PT, UP2, 0x80, 0x8 ;  /* 0x000000000008781c */ /* 0x000fd20003f0f028 */
[----:B--2---:R-:W-:Y:S01]  /*e140*/  @P6 FADD.FTZ R192, R192, -R187 ;  /* 0x800000bbc0c06221 */ /* 0x004fe20000010000 */
[----:B------:R-:W-:-:S03]  /*e150*/  IMAD.MOV.U32 R187, RZ, RZ, R175 ;  /* 0x000000ffffbb7224 */ /* 0x000fc600078e00af */
[----:B------:R-:W-:Y:S01]  /*e160*/  @P0 FFMA.FTZ R187, R192, UR32, R175 ;  /* 0x00000020c0bb0c23 */ /* 0x000fe200080100af */
        /* <DEDUP_REMOVED lines=15> */
.L_x_7587:
        /* <DEDUP_REMOVED lines=20> */
.L_x_7596:
        /* <DEDUP_REMOVED lines=11> */
[----:B------:R-:W-:Y:S01]  /*e450*/  @P6 PRMT R192, R176, 0x7632, R192 ;  /* 0x00007632b0c06816 */ /* 0x000fe200000000c0 */
[----:B------:R-:W-:-:S04]  /*e460*/  FMUL.FTZ R193, R193, UR23 ;  /* 0x00000017c1c17c20 */ /* 0x000fc80008410000 */
        /* <DEDUP_REMOVED lines=8> */
.L_x_7597:
        /* <DEDUP_REMOVED lines=20> */
.L_x_7598:
[----:B------:R-:W-:Y:S05]  /*e630*/  BRA.U !UP3, `(.L_x_7599) ;  /* 0x000000010b507547 */ /* 0x000fea000b800000 */
[----:B------:R-:W-:Y:S01]  /*e640*/  PLOP3.LUT P0, PT, PT, PT, UP2, 0x80, 0x8 ;  /* 0x000000000008781c */ /* 0x000fe20003f0f028 */
[----:B------:R-:W-:Y:S01]  /*e650*/  IMAD.MOV.U32 R196, RZ, RZ, RZ ;  /* 0x000000ffffc47224 */ /* 0x000fe200078e00ff */
        /* <DEDUP_REMOVED lines=18> */
.L_x_7599:
        /* <DEDUP_REMOVED lines=20> */
.L_x_7600:
        /* <DEDUP_REMOVED lines=21> */
.L_x_7601:
[----:B------:R-:W-:Y:S05]  /*ea10*/  BRA.U !UP3, `(.L_x_7602) ;  /* 0x000000010b4c7547 */ /* 0x000fea000b800000 */
[----:B------:R-:W-:Y:S01]  /*ea20*/  PLOP3.LUT P0, PT, PT, PT, UP2, 0x80, 0x8 ;  /* 0x000000000008781c */ /* 0x000fe20003f0f028 */
[----:B012---:R-:W-:Y:S01]  /*ea30*/  IMAD.U32 R192, RZ, RZ, UR8 ;  /* 0x00000008ffc07e24 */ /* 0x007fe2000f8e00ff */
        /* <DEDUP_REMOVED lines=17> */
.L_x_7602:
        /* <DEDUP_REMOVED lines=25> */
.L_x_7586:
        /* <DEDUP_REMOVED lines=19> */
.L_x_7606:
[----:B------:R-:W-:Y:S05]  /*ee10*/  BSYNC.RECONVERGENT B1 ;  /* 0x0000000000017941 */ /* 0x000fea0003800200 */
.L_x_7605:
        /* <DEDUP_REMOVED lines=12> */
[----:B012---:R-:W-:-:S07]  /*eee0*/  PRMT R180, R184, 0x7610, R180 ;  /* 0x00007610b8b47816 */ /* 0x007fce00000000b4 */
.L_x_7604:
        /* <DEDUP_REMOVED lines=16> */
.L_x_7609:
[----:B------:R-:W-:Y:S05]  /*eff0*/  BSYNC.RECONVERGENT B1 ;  /* 0x0000000000017941 */ /* 0x000fea0003800200 */
.L_x_7608:
        /* <DEDUP_REMOVED lines=13> */
.L_x_7607:
        /* <DEDUP_REMOVED lines=15> */
.L_x_7612:
[----:B------:R-:W-:Y:S05]  /*f1c0*/  BSYNC.RECONVERGENT B1 ;  /* 0x0000000000017941 */ /* 0x000fea0003800200 */
.L_x_7611:
        /* <DEDUP_REMOVED lines=13> */
.L_x_7610:
        /* <DEDUP_REMOVED lines=16> */
.L_x_7615:
[----:B------:R-:W-:Y:S05]  /*f3a0*/  BSYNC.RECONVERGENT B1 ;  /* 0x0000000000017941 */ /* 0x000fea0003800200 */
.L_x_7614:
        /* <DEDUP_REMOVED lines=13> */
.L_x_7613:
        /* <DEDUP_REMOVED lines=15> */
.L_x_7618:
[----:B------:R-:W-:Y:S05]  /*f570*/  BSYNC.RECONVERGENT B1 ;  /* 0x0000000000017941 */ /* 0x000fea0003800200 */
.L_x_7617:
        /* <DEDUP_REMOVED lines=13> */
.L_x_7616:
        /* <DEDUP_REMOVED lines=16> */
.L_x_7621:
[----:B------:R-:W-:Y:S05]  /*f750*/  BSYNC.RECONVERGENT B1 ;  /* 0x0000000000017941 */ /* 0x000fea0003800200 */
.L_x_7620:
        /* <DEDUP_REMOVED lines=13> */
.L_x_7619:
        /* <DEDUP_REMOVED lines=15> */
.L_x_7624:
[----:B------:R-:W-:Y:S05]  /*f920*/  BSYNC.RECONVERGENT B1 ;  /* 0x0000000000017941 */ /* 0x000fea0003800200 */
.L_x_7623:
        /* <DEDUP_REMOVED lines=13> */
.L_x_7622:
        /* <DEDUP_REMOVED lines=57> */
.L_x_7603:
        /* <DEDUP_REMOVED lines=15> */
.L_x_7627:
[----:B------:R-:W-:Y:S05]  /*fe80*/  BSYNC.RECONVERGENT B1 ;  /* 0x0000000000017941 */ /* 0x000fea0003800200 */
.L_x_7626:
        /* <DEDUP_REMOVED lines=13> */
.L_x_7625:
[----:B------:R-:W-:Y:S05]  /*ff60*/  BRA.U !UP3, `(.L_x_7628) ;  /* 0x000000010b747547 */ /* 0x000fea000b800000 */
[----:B-----5:R-:W-:Y:S01]  /*ff70*/  LOP3.LUT P0, RZ, R206, 0xff00, RZ, 0xc0, !PT ;  /* 0x0000ff00ceff7812 */ /* 0x020fe2000780c0ff */
[----:B------:R-:W-:Y:S01]  /*ff80*/  BSSY.RECONVERGENT B1, `(.L_x_7629) ;  /* 0x000000e000017945 */ /* 0x000fe20003800200 */
[----:B012---:R-:W-:-:S11]  /*ff90*/  MOV R192, RZ ;  /* 0x000000ff00c07202 */ /* 0x007fd60000000f00 */
        /* <DEDUP_REMOVED lines=12> */
.L_x_7630:
[----:B------:R-:W-:Y:S05]  /*10060*/  BSYNC.RECONVERGENT B1 ;  /* 0x0000000000017941 */ /* 0x000fea0003800200 */
.L_x_7629:
        /* <DEDUP_REMOVED lines=13> */
.L_x_7628:
[----:B------:R-:W-:Y:S05]  /*10140*/  BRA.U !UP3, `(.L_x_7631) ;  /* 0x000000010b707547 */ /* 0x000fea000b800000 */
[----:B-----5:R-:W-:Y:S01]  /*10150*/  LOP3.LUT P0, RZ, R206, 0xff0000, RZ, 0xc0, !PT ;  /* 0x00ff0000ceff7812 */ /* 0x020fe2000780c0ff */
[----:B------:R-:W-:Y:S01]  /*10160*/  BSSY.RECONVERGENT B1, `(.L_x_7632) ;  /* 0x000000d000017945 */ /* 0x000fe20003800200 */
[----:B012---:R-:W-:-:S11]  /*10170*/  HFMA2 R192, -RZ, RZ, 0, 0 ;  /* 0x00000000ffc07431 */ /* 0x007fd600000001ff */
        /* <DEDUP_REMOVED lines=11> */
.L_x_7633:
[----:B------:R-:W-:Y:S05]  /*10230*/  BSYNC.RECONVERGENT B1 ;  /* 0x0000000000017941 */ /* 0x000fea0003800200 */
.L_x_7632:
        /* <DEDUP_REMOVED lines=13> */
.L_x_7631:
        /* <DEDUP_REMOVED lines=16> */
.L_x_7636:
[----:B------:R-:W-:Y:S05]  /*10410*/  BSYNC.RECONVERGENT B1 ;  /* 0x0000000000017941 */ /* 0x000fea0003800200 */
.L_x_7635:
        /* <DEDUP_REMOVED lines=13> */
.L_x_7634:
[----:B------:R-:W-:Y:S05]  /*104f0*/  BRA.U !UP3, `(.L_x_7637) ;  /* 0x000000010b707547 */ /* 0x000fea000b800000 */
[----:B-----5:R-:W-:Y:S01]  /*10500*/  LOP3.LUT P0, RZ, R207, 0xff, RZ, 0xc0, !PT ;  /* 0x000000ffcfff7812 */ /* 0x020fe2000780c0ff */
[----:B------:R-:W-:Y:S01]  /*10510*/  BSSY.RECONVERGENT B1, `(.L_x_7638) ;  /* 0x000000d000017945 */ /* 0x000fe20003800200 */
[----:B012---:R-:W-:-:S11]  /*10520*/  HFMA2 R192, -RZ, RZ, 0, 0 ;  /* 0x00000000ffc07431 */ /* 0x007fd600000001ff */
        /* <DEDUP_REMOVED lines=11> */
.L_x_7639:
[----:B------:R-:W-:Y:S05]  /*105e0*/  BSYNC.RECONVERGENT B1 ;  /* 0x0000000000017941 */ /* 0x000fea0003800200 */
.L_x_7638:
        /* <DEDUP_REMOVED lines=13> */
.L_x_7637:
        /* <DEDUP_REMOVED lines=16> */
.L_x_7642:
[----:B------:R-:W-:Y:S05]  /*107c0*/  BSYNC.RECONVERGENT B1 ;  /* 0x0000000000017941 */ /* 0x000fea0003800200 */
.L_x_7641:
        /* <DEDUP_REMOVED lines=13> */
.L_x_7640:
        /* <DEDUP_REMOVED lines=15> */
.L_x_7645:
[----:B------:R-:W-:Y:S05]  /*10990*/  BSYNC.RECONVERGENT B1 ;  /* 0x0000000000017941 */ /* 0x000fea0003800200 */
.L_x_7644:
        /* <DEDUP_REMOVED lines=13> */
.L_x_7643:
[----:B------:R-:W-:Y:S05]  /*10a70*/  BRA.U !UP3, `(.L_x_7595) ;  /* 0x000000010b547547 */ /* 0x000fea000b800000 */
[----:B------:R-:W3:Y:S04]  /*10a80*/  LDL R196, [R1+0x24] ;  /* 0x0000240001c47983 */ /* 0x000ee80000100800 */
[----:B012---:R-:W2:Y:S01]  /*10a90*/  LDL R193, [R1+0x20] ;  /* 0x0000200001c17983 */ /* 0x007ea20000100800 */
[----:B------:R-:W-:Y:S02]  /*10aa0*/  MOV R192, UR8 ;  /* 0x0000000800c07c02 */ /* 0x000fe40008000f00 */
[----:B-----5:R-:W-:Y:S02]  /*10ab0*/  ISETP.GE.U32.AND P0, PT, R206, RZ, PT ;  /* 0x000000ffce00720c */ /* 0x020fe40003f06070 */
[----:B------:R-:W-:Y:S02]  /*10ac0*/  ISETP.LT.AND P6, PT, RZ, UR33, PT ;  /* 0x00000021ff007c0c */ /* 0x000fe4000bfc1270 */
[----:B------:R-:W-:Y:S01]  /*10ad0*/  ISETP.GE.U32.AND.EX P0, PT, R207, 0x1000000, PT, P0 ;  /* 0x01000000cf00780c */ /* 0x000fe20003f06100 */
[----:B---3--:R-:W-:Y:S01]  /*10ae0*/  FFMA.FTZ R192, R196, R192, UR10 ;  /* 0x0000000ac4c07e23 */ /* 0x008fe200080100c0 */
[----:B------:R-:W-:-:S03]  /*10af0*/  MOV R196, RZ ;  /* 0x000000ff00c47202 */ /* 0x000fc60000000f00 */
[----:B--2---:R-:W-:-:S04]  /*10b00*/  FADD.FTZ R192, R193, -R192 ;  /* 0x800000c0c1c07221 */ /* 0x004fc80000010000 */
        /* <DEDUP_REMOVED lines=12> */
.L_x_7595:
        /* <DEDUP_REMOVED lines=10> */
.L_x_7584:
[----:B------:R-:W-:Y:S05]  /*10c70*/  BSYNC.RECONVERGENT B0 ;  /* 0x0000000000007941 */ /* 0x000fea0003800200 */
.L_x_7583:
[----:B------:R-:W-:Y:S02]  /*10c80*/  UIADD3 UR11, UPT, UPT, UR11, UR28, URZ ;  /* 0x0000001c0b0b7290 */ /* 0x000fe4000fffe0ff */
[----:B------:R-:W-:Y:S02]  /*10c90*/  UPLOP3.LUT UP1, UPT, UPT, UPT, UP1, 0x40, 0x4 ;  /* 0x000000000004789c */ /* 0x000fe40003f2e810 */
[----:B------:R-:W-:-:S09]  /*10ca0*/  UISETP.GE.AND UP0, UPT, UR11, UR29, UPT ;  /* 0x0000001d0b00728c */ /* 0x000fd2000bf06270 */
[----:B------:R-:W-:Y:S05]  /*10cb0*/  BRA.U !UP0, `(.L_x_7646) ;  /* 0xfffffefd08e07547 */ /* 0x000fea000b83ffff */
.L_x_7375:
[----:B------:R-:W4:Y:S01]  /*10cc0*/  S2UR UR4, SR_CTAID.X ;  /* 0x00000000000479c3 */ /* 0x000f220000002500 */
[----:B0123--:R-:W0:Y:S01]  /*10cd0*/  S2R R192, SR_TID.X ;  /* 0x0000000000c07919 */ /* 0x00fe220000002100 */
[----:B------:R-:W-:Y:S01]  /*10ce0*/  BSSY.RECONVERGENT B0, `(.L_x_7647) ;  /* 0x0000016000007945 */ /* 0x000fe20003800200 */
[----:B----4-:R-:W-:-:S06]  /*10cf0*/  UIMAD UR4, UR4, UR9, URZ ;  /* 0x00000009040472a4 */ /* 0x010fcc000f8e02ff */
[----:B------:R-:W-:-:S04]  /*10d00*/  MOV R9, UR4 ;  /* 0x0000000400097c02 */ /* 0x000fc80008000f00 */
[----:B0-----:R-:W-:Y:S01]  /*10d10*/  LEA.HI R9, R9, R192, RZ, 0x1d ;  /* 0x000000c009097211 */ /* 0x001fe200078fe8ff */
[----:B------:R-:W-:Y:S06]  /*10d20*/  @!P1 BRA `(.L_x_7648) ;  /* 0x0000000000449947 */ /* 0x000fec0003800000 */
[----:B------:R-:W2:Y:S01]  /*10d30*/  LDL.LU R192, [R1+0x30] ;  /* 0x0000300001c07983 */ /* 0x000ea20000300800 */
[----:B-----5:R-:W0:Y:S03]  /*10d40*/  LDC.64 R2, c[0x0][0x440] ;  /* 0x00011000ff027b82 */ /* 0x020e260000000a00 */
[----:B------:R-:W2:Y:S04]  /*10d50*/  LDL.LU R193, [R1+0x34] ;  /* 0x0000340001c17983 */ /* 0x000ea80000300800 */
[----:B------:R-:W2:Y:S01]  /*10d60*/  LDL.LU R194, [R1+0x38] ;  /* 0x0000380001c27983 */ /* 0x000ea20000300800 */
[----:B------:R-:W1:Y:S03]  /*10d70*/  LDC.64 R4, c[0x0][0x448] ;  /* 0x00011200ff047b82 */ /* 0x000e660000000a00 */
[----:B------:R-:W2:Y:S05]  /*10d80*/  LDL.LU R195, [R1+0x3c] ;  /* 0x00003c0001c37983 */ /* 0x000eaa0000300800 */
[----:B------:R-:W3:Y:S01]  /*10d90*/  LDC.64 R6, c[0x0][0x460] ;  /* 0x00011800ff067b82 */ /* 0x000ee20000000a00 */
[----:B0-----:R-:W-:-:S05]  /*10da0*/  IMAD.WIDE.U32 R2, R9, 0x20, R2 ;  /* 0x0000002009027825 */ /* 0x001fca00078e0002 */
[----:B------:R0:W-:Y:S01]  /*10db0*/  STG.E.128 desc[UR20][R2.64], R88 ;  /* 0x0000005802007986 */ /* 0x0001e2000c101d14 */
[----:B-1----:R-:W-:-:S03]  /*10dc0*/  IMAD.WIDE.U32 R4, R9, 0x20, R4 ;  /* 0x0000002009047825 */ /* 0x002fc600078e0004 */
[----:B------:R0:W-:Y:S04]  /*10dd0*/  STG.E.128 desc[UR20][R2.64+0x10], R84 ;  /* 0x0000105402007986 */ /* 0x0001e8000c101d14 */
[----:B------:R0:W-:Y:S01]  /*10de0*/  STG.E.128 desc[UR20][R4.64+0x10], R116 ;  /* 0x0000107404007986 */ /* 0x0001e2000c101d14 */
[C---:B---3--:R-:W-:Y:S01]  /*10df0*/  IMAD.WIDE.U32 R6, R9.reuse, 0x20, R6 ;  /* 0x0000002009067825 */ /* 0x048fe200078e0006 */
[----:B------:R-:W-:Y:S02]  /*10e00*/  IADD3 R9, PT, PT, R9, 0x100, RZ ;  /* 0x0000010009097810 */ /* 0x000fe40007ffe0ff */
[----:B--2---:R0:W-:Y:S04]  /*10e10*/  STG.E.128 desc[UR20][R4.64], R192 ;  /* 0x000000c004007986 */ /* 0x0041e8000c101d14 */
[----:B------:R0:W-:Y:S04]  /*10e20*/  STG.E.128 desc[UR20][R6.64], R56 ;  /* 0x0000003806007986 */ /* 0x0001e8000c101d14 */
[----:B------:R0:W-:Y:S02]  /*10e30*/  STG.E.128 desc[UR20][R6.64+0x10], R52 ;  /* 0x0000103406007986 */ /* 0x0001e4000c101d14 */
.L_x_7648:
[----:B------:R-:W-:Y:S05]  /*10e40*/  BSYNC.RECONVERGENT B0 ;  /* 0x0000000000007941 */ /* 0x000fea0003800200 */
.L_x_7647:
[----:B------:R-:W-:Y:S04]  /*10e50*/  BSSY.RECONVERGENT B0, `(.L_x_7649) ;  /* 0x000000f000007945 */ /* 0x000fe80003800200 */
[----:B------:R-:W-:Y:S05]  /*10e60*/  @!P2 BRA `(.L_x_7650) ;  /* 0x000000000034a947 */ /* 0x000fea0003800000 */
[----:B0----5:R-:W0:Y:S08]  /*10e70*/  LDC.64 R2, c[0x0][0x440] ;  /* 0x00011000ff027b82 */ /* 0x021e300000000a00 */
        /* <DEDUP_REMOVED lines=12> */
.L_x_7650:
[----:B------:R-:W-:Y:S05]  /*10f40*/  BSYNC.RECONVERGENT B0 ;  /* 0x0000000000007941 */ /* 0x000fea0003800200 */
.L_x_7649:
[----:B------:R-:W-:Y:S04]  /*10f50*/  BSSY.RECONVERGENT B0, `(.L_x_7651) ;  /* 0x000000f000007945 */ /* 0x000fe80003800200 */
[----:B------:R-:W-:Y:S05]  /*10f60*/  @!P3 BRA `(.L_x_7652) ;  /* 0x000000000034b947 */ /* 0x000fea0003800000 */
[----:B0--3-5:R-:W0:Y:S08]  /*10f70*/  LDC.64 R2, c[0x0][0x440] ;  /* 0x00011000ff027b82 */ /* 0x029e300000000a00 */
        /* <DEDUP_REMOVED lines=12> */
.L_x_7652:
[----:B------:R-:W-:Y:S05]  /*11040*/  BSYNC.RECONVERGENT B0 ;  /* 0x0000000000007941 */ /* 0x000fea0003800200 */
.L_x_7651:
[----:B------:R-:W-:Y:S05]  /*11050*/  @!P4 EXIT ;  /* 0x000000000000c94d */ /* 0x000fea0003800000 */
[----:B0--345:R-:W0:Y:S08]  /*11060*/  LDC.64 R2, c[0x0][0x440] ;  /* 0x00011000ff027b82 */ /* 0x039e300000000a00 */
        /* <DEDUP_REMOVED lines=12> */
.L_x_7653:
        /* <DEDUP_REMOVED lines=13> */
.L_x_15675:


//--------------------- .text._ZN10layer_norm22ln_bwd_finalize_kernelINS_22Kernel_traits_finalizeILj8192Ef13__nv_bfloat16fS2_fjLb1ELj1024ELj4ENS_18Kernel_traits_baseILj8192EfS2_fS2_fjLj1024EEEEELb1ELb1EEEvNS_9BwdParamsE --------------------------
	.section	.text._ZN10layer_norm22ln_bwd_finalize_kernelINS_22Kernel_traits_finalizeILj8192Ef13__nv_bfloat16fS2_fjLb1ELj1024ELj4ENS_18Kernel_traits_baseILj8192EfS2_fS2_fjLj1024EEEEELb1ELb1EEEvNS_9BwdParamsE,"ax",@progbits
	.align	128
        .global         _ZN10layer_norm22ln_bwd_finalize_kernelINS_22Kernel_traits_finalizeILj8192Ef13__nv_bfloat16fS2_fjLb1ELj1024ELj4ENS_18Kernel_traits_baseILj8192EfS2_fS2_fjLj1024EEEEELb1ELb1EEEvNS_9BwdParamsE
        .type           _ZN10layer_norm22ln_bwd_finalize_kernelINS_22Kernel_traits_finalizeILj8192Ef13__nv_bfloat16fS2_fjLb1ELj1024ELj4ENS_18Kernel_traits_baseILj8192EfS2_fS2_fjLj1024EEEEELb1ELb1EEEvNS_9BwdParamsE,@function
        .size           _ZN10layer_norm22ln_bwd_finalize_kernelINS_22Kernel_traits_finalizeILj8192Ef13__nv_bfloat16fS2_fjLb1ELj1024ELj4ENS_18Kernel_traits_baseILj8192EfS2_fS2_fjLj1024EEEEELb1ELb1EEEvNS_9BwdParamsE,(.L_x_15676 - _ZN10layer_norm22ln_bwd_finalize_kernelINS_22Kernel_traits_finalizeILj8192Ef13__nv_bfloat16fS2_fjLb1ELj1024ELj4ENS_18Kernel_traits_baseILj8192EfS2_fS2_fjLj1024EEEEELb1ELb1EEEvNS_9BwdParamsE)
        .other          _ZN10layer_norm22ln_bwd_finalize_kernelINS_22Kernel_traits_finalizeILj8192Ef13__nv_bfloat16fS2_fjLb1ELj1024ELj4ENS_18Kernel_traits_baseILj8192EfS2_fS2_fjLj1024EEEEELb1ELb1EEEvNS_9BwdParamsE,@"STO_CUDA_ENTRY STV_DEFAULT"
_ZN10layer_norm22ln_bwd_finalize_kernelINS_22Kernel_traits_finalizeILj8192Ef13__nv_bfloat16fS2_fjLb1ELj1024ELj4ENS_18Kernel_traits_baseILj8192EfS2_fS2_fjLj1024EEEEELb1ELb1EEEvNS_9BwdParamsE:
.text._ZN10layer_norm22ln_bwd_finalize_kernelINS_22Kernel_traits_finalizeILj8192Ef13__nv_bfloat16fS2_fjLb1ELj1024ELj4ENS_18Kernel_traits_baseILj8192EfS2_fS2_fjLj1024EEEEELb1ELb1EEEvNS_9BwdParamsE:
        /* <DEDUP_REMOVED lines=60> */
.L_x_7658:
        /* <DEDUP_REMOVED lines=87> */
.L_x_7657:
[----:B------:R-:W-:Y:S05]  /*0930*/  BSYNC.RECONVERGENT B1 ;  /* 0x0000000000017941 */ /* 0x000fea0003800200 */
.L_x_7656:
        /* <DEDUP_REMOVED lines=50> */
.L_x_7660:
[----:B------:R-:W-:Y:S05]  /*0c60*/  BSYNC.RECONVERGENT B1 ;  /* 0x0000000000017941 */ /* 0x000fea0003800200 */
.L_x_7659:
        /* <DEDUP_REMOVED lines=30> */
.L_x_7662:
[----:B------:R-:W-:Y:S05]  /*0e50*/  BSYNC.RECONVERGENT B1 ;  /* 0x0000000000017941 */ /* 0x000fea0003800200 */
.L_x_7661:
        /* <DEDUP_REMOVED lines=15> */
.L_x_7655:
[----:B------:R-:W-:Y:S05]  /*0f50*/  BSYNC.RECONVERGENT B0 ;  /* 0x0000000000007941 */ /* 0x000fea0003800200 */
.L_x_7654:
        /* <DEDUP_REMOVED lines=70> */
.L_x_7663:
        /* <DEDUP_REMOVED lines=12> */
.L_x_15676:


//--------------------- .text._ZN10layer_norm13ln_bwd_kernelINS_13Kernel_traitsIf13__nv_bfloat16fS2_fjLj8192ELj1ELj1ELj8ELj16ENS_18Kernel_traits_baseILj8192EfS2_fS2_fjLj256EEEEELb1ELb1ELb1ELb1EEEvNS_9BwdParamsE --------------------------
	.section	.text._ZN10layer_norm13ln_bwd_kernelINS_13Kernel_traitsIf13__nv_bfloat16fS2_fjLj8192ELj1ELj1ELj8ELj16ENS_18Kernel_traits_baseILj8192EfS2_fS2_fjLj256EEEEELb1ELb1ELb1ELb1EEEvNS_9BwdParamsE,"ax",@progbits
	.align	128
        .global         _ZN10layer_norm13ln_bwd_kernelINS_13Kernel_traitsIf13__nv_bfloat16fS2_fjLj8192ELj1ELj1ELj8ELj16ENS_18Kernel_traits_baseILj8192EfS2_fS2_fjLj256EEEEELb1ELb1ELb1ELb1EEEvNS_9BwdParamsE
        .type           _ZN10layer_norm13ln_bwd_kernelINS_13Kernel_traitsIf13__nv_bfloat16fS2_fjLj8192ELj1ELj1ELj8ELj16ENS_18Kernel_traits_baseILj8192EfS2_fS2_fjLj256EEEEELb1ELb1ELb1ELb1EEEvNS_9BwdParamsE,@function
        .size           _ZN10layer_norm13ln_bwd_kernelINS_13Kernel_traitsIf13__nv_bfloat16fS2_fjLj8192ELj1ELj1ELj8ELj16ENS_18Kernel_traits_baseILj8192EfS2_fS2_fjLj256EEEEELb1ELb1ELb1ELb1EEEvNS_9BwdParamsE,(.L_x_15677 - _ZN10layer_norm13ln_bwd_kernelINS_13Kernel_traitsIf13__nv_bfloat16fS2_fjLj8192ELj1ELj1ELj8ELj16ENS_18Kernel_traits_baseILj8192EfS2_fS2_fjLj256EEEEELb1ELb1ELb1ELb1EEEvNS_9BwdParamsE)
        .other          _ZN10layer_norm13ln_bwd_kernelINS_13Kernel_traitsIf13__nv_bfloat16fS2_fjLj8192ELj1ELj1ELj8ELj16ENS_18Kernel_traits_baseILj8192EfS2_fS2_fjLj256EEEEELb1ELb1ELb1ELb1EEEvNS_9BwdParamsE,@"STO_CUDA_ENTRY STV_DEFAULT"
_ZN10layer_norm13ln_bwd_kernelINS_13Kernel_traitsIf13__nv_bfloat16fS2_fjLj8192ELj1ELj1ELj8ELj16ENS_18Kernel_traits_baseILj8192EfS2_fS2_fjLj256EEEEELb1ELb1ELb1ELb1EEEvNS_9BwdParamsE:
.text._ZN10layer_norm13ln_bwd_kernelINS_13Kernel_traitsIf13__nv_bfloat16fS2_fjLj8192ELj1ELj1ELj8ELj16ENS_18Kernel_traits_baseILj8192EfS2_fS2_fjLj256EEEEELb1ELb1ELb1ELb1EEEvNS_9BwdParamsE:
        /* <DEDUP_REMOVED lines=103> */
.L_x_7920:
        /* <DEDUP_REMOVED lines=19> */
[----:B--2---:R-:W1:Y:S01]  /*07a0*/  LDC.64 R12, c[0x0][0x3a8] ;  /* 0x0000ea00ff0c7b82 */ /* 0x004e620000000a00 */
[----:B------:R-:W-:Y:S01]  /*07b0*/  UIADD3 UR11, UPT, UPT, UR31, -0x1, URZ ;  /* 0xffffffff1f0b7890 */ /* 0x000fe2000fffe0ff */
[----:B------:R-:W-:Y:S01]  /*07c0*/  STL [R1+0x9c], R27 ;  /* 0x00009c1b01007387 */ /* 0x000fe20000100800 */
[----:B------:R-:W-:Y:S02]  /*07d0*/  USHF.R.S32.HI UR10, URZ, 0x1f, UR9 ;  /* 0x0000001fff0a7899 */ /* 0x000fe40008011409 */
[----:B------:R-:W-:Y:S02]  /*07e0*/  UIMAD UR11, UR11, UR21, URZ ;  /* 0x000000150b0b72a4 */ /* 0x000fe4000f8e02ff */
[----:B------:R-:W-:Y:S01]  /*07f0*/  UIMAD.WIDE UR32, UR8, 0x4, UR12 ;  /* 0x00000004082078a5 */ /* 0x000fe2000f8e020c */
[----:B------:R-:W2:Y:S01]  /*0800*/  LDC.64 R4, c[0x0][0x428] ;  /* 0x00010a00ff047b82 */ /* 0x000ea20000000a00 */
[----:B------:R-:W-:Y:S01]  /*0810*/  ULEA.HI UR10, UR10, UR9, URZ, 0x3 ;  /* 0x000000090a0a7291 */ /* 0x000fe2000f8f18ff */
[----:B------:R-:W-:Y:S01]  /*0820*/  ISETP.NE.U32.AND P0, PT, RZ, UR4, PT ;  /* 0x00000004ff007c0c */ /* 0x000fe2000bf05070 */
[----:B------:R-:W-:-:S02]  /*0830*/  USHF.R.S32.HI UR9, URZ, 0x1f, UR11 ;  /* 0x0000001fff097899 */ /* 0x000fc4000801140b */
[----:B------:R-:W-:Y:S01]  /*0840*/  UISETP.GE.AND UP3, UPT, UR20, 0x1, UPT ;  /* 0x000000011400788c */ /* 0x000fe2000bf66270 */
[----:B------:R-:W-:Y:S01]  /*0850*/  MOV R14, UR32 ;  /* 0x00000020000e7c02 */ /* 0x000fe20008000f00 */
[----:B------:R-:W-:Y:S01]  /*0860*/  ULEA.HI UR9, UR9, UR11, URZ, 0x3 ;  /* 0x0000000b09097291 */ /* 0x000fe2000f8f18ff */
[----:B------:R-:W-:Y:S01]  /*0870*/  MOV R3, UR10 ;  /* 0x0000000a00037c02 */ /* 0x000fe20008000f00 */
[----:B------:R-:W3:Y:S01]  /*0880*/  LDC.64 R240, c[0x0][0x3b0] ;  /* 0x0000ec00fff07b82 */ /* 0x000ee20000000a00 */
[----:B------:R-:W-:Y:S01]  /*0890*/  MOV R15, UR33 ;  /* 0x00000021000f7c02 */ /* 0x000fe20008000f00 */
[----:B------:R4:W-:Y:S04]  /*08a0*/  STL [R1+0x98], R26 ;  /* 0x0000981a01007387 */ /* 0x0009e80000100800 */
[----:B------:R4:W3:Y:S01]  /*08b0*/  LDG.E R0, desc[UR22][R14.64] ;  /* 0x000000160e007981 */ /* 0x0008e2000c1e1900 */
[----:B------:R-:W-:-:S02]  /*08c0*/  ISETP.NE.AND.EX P0, PT, RZ, UR5, PT, P0 ;  /* 0x00000005ff007c0c */ /* 0x000fc4000bf05300 */
[----:B------:R-:W-:Y:S01]  /*08d0*/  PLOP3.LUT P1, PT, PT, PT, UP3, 0x80, 0x8 ;  /* 0x000000000008781c */ /* 0x000fe20003f2f038 */
[----:B------:R-:W-:Y:S01]  /*08e0*/  STL [R1+0x94], R25 ;  /* 0x0000941901007387 */ /* 0x000fe20000100800 */
[----:B0-----:R-:W-:-:S03]  /*08f0*/  LEA.HI.SX32 R238, R3, R242, 0x1d ;  /* 0x000000f203ee7211 */ /* 0x001fc600078feaff */
[----:B------:R0:W-:Y:S01]  /*0900*/  STL [R1+0x90], R24 ;  /* 0x0000901801007387 */ /* 0x0001e20000100800 */
[----:B------:R-:W-:Y:S01]  /*0910*/  MOV R3, UR9 ;  /* 0x0000000900037c02 */ /* 0x000fe20008000f00 */
[----:B-1----:R-:W-:-:S03]  /*0920*/  IMAD.WIDE.U32 R6, R238, 0x20, R12 ;  /* 0x00000020ee067825 */ /* 0x002fc600078e000c */
[----:B------:R-:W-:Y:S01]  /*0930*/  LEA.HI.SX32 R208, R3, R242, 0x1d ;  /* 0x000000f203d07211 */ /* 0x000fe200078feaff */
[----:B------:R-:W1:Y:S01]  /*0940*/  @P0 LDC.64 R214, c[0x0][0x438] ;  /* 0x00010e00ffd60b82 */ /* 0x000e620000000a00 */
[----:B------:R-:W-:Y:S01]  /*0950*/  IADD3 R237, PT, PT, R238, 0x100, RZ ;  /* 0x00000100eeed7810 */ /* 0x000fe20007ffe0ff */
[----:B------:R0:W-:Y:S01]  /*0960*/  STL [R1+0x8c], R23 ;  /* 0x00008c1701007387 */ /* 0x0001e20000100800 */
[C---:B----4-:R-:W-:Y:S01]  /*0970*/  IADD3 R15, PT, PT, R208.reuse, 0x100, RZ ;  /* 0x00000100d00f7810 */ /* 0x050fe20007ffe0ff */
[C---:B--2---:R-:W-:Y:S02]  /*0980*/  IMAD.WIDE.U32 R8, R208.reuse, 0x10, R4 ;  /* 0x00000010d0087825 */ /* 0x044fe400078e0004 */
[----:B------:R-:W2:Y:S01]  /*0990*/  LDG.E.128 R232, desc[UR22][R6.64] ;  /* 0x0000001606e87981 */ /* 0x000ea2000c1e1d00 */
[C---:B------:R-:W-:Y:S01]  /*09a0*/  IADD3 R209, PT, PT, R208.reuse, 0x200, RZ ;  /* 0x00000200d0d17810 */ /* 0x040fe20007ffe0ff */
[----:B------:R-:W4:Y:S02]  /*09b0*/  @P0 LDC.64 R212, c[0x0][0x438] ;  /* 0x00010e00ffd40b82 */ /* 0x000f240000000a00 */
[----:B------:R0:W2:Y:S01]  /*09c0*/  LDG.E.128 R196, desc[UR22][R6.64+0x10] ;  /* 0x0000101606c47981 */ /* 0x0000a2000c1e1d00 */
[----:B------:R-:W-:-:S02]  /*09d0*/  IADD3 R208, PT, PT, R208, 0x300, RZ ;  /* 0x00000300d0d07810 */ /* 0x000fc40007ffe0ff */
[C---:B------:R-:W-:Y:S02]  /*09e0*/  IADD3 R2, PT, PT, R238.reuse, 0x200, RZ ;  /* 0x00000200ee027810 */ /* 0x040fe40007ffe0ff */
[----:B------:R-:W-:Y:S01]  /*09f0*/  IADD3 R3, PT, PT, R238, 0x300, RZ ;  /* 0x00000300ee037810 */ /* 0x000fe20007ffe0ff */
[----:B------:R-:W-:Y:S01]  /*0a00*/  IMAD.WIDE.U32 R210, R237, 0x20, R12 ;  /* 0x00000020edd27825 */ /* 0x000fe200078e000c */
[----:B------:R-:W2:Y:S03]  /*0a10*/  LDG.E.128 R8, desc[UR22][R8.64] ;  /* 0x0000001608087981 */ /* 0x000ea6000c1e1d00 */
[----:B0-----:R-:W-:Y:S01]  /*0a20*/  IMAD.WIDE.U32 R6, R15, 0x10, R4 ;  /* 0x000000100f067825 */ /* 0x001fe200078e0004 */
[----:B------:R-:W2:Y:S04]  /*0a30*/  LDG.E.128 R200, desc[UR22][R210.64] ;  /* 0x00000016d2c87981 */ /* 0x000ea8000c1e1d00 */
[----:B------:R0:W2:Y:S01]  /*0a40*/  LDG.E.128 R224, desc[UR22][R6.64] ;  /* 0x0000001606e07981 */ /* 0x0000a2000c1e1d00 */
[----:B------:R-:W-:-:S03]  /*0a50*/  IMAD.WIDE.U32 R220, R2, 0x20, R12 ;  /* 0x0000002002dc7825 */ /* 0x000fc600078e000c */
[----:B------:R0:W2:Y:S01]  /*0a60*/  LDG.E.128 R204, desc[UR22][R210.64+0x10] ;  /* 0x00001016d2cc7981 */ /* 0x0000a2000c1e1d00 */
[----:B------:R-:W-:Y:S01]  /*0a70*/  @UP3 UIADD3 UR9, UPT, UPT, UR20, -0x1, URZ ;  /* 0xffffffff14093890 */ /* 0x000fe2000fffe0ff */
[----:B------:R-:W-:Y:S01]  /*0a80*/  MOV R236, RZ ;  /* 0x000000ff00ec7202 */ /* 0x000fe20000000f00 */
[----:B-1----:R-:W-:Y:S01]  /*0a90*/  @P0 IMAD.WIDE.U32 R214, R238, 0x20, R214 ;  /* 0x00000020eed60825 */ /* 0x002fe200078e00d6 */
[----:B------:R-:W2:Y:S03]  /*0aa0*/  LDG.E.128 R216, desc[UR22][R220.64] ;  /* 0x00000016dcd87981 */ /* 0x000ea6000c1e1d00 */
[--C-:B0-----:R-:W-:Y:S01]  /*0ab0*/  IMAD.WIDE.U32 R6, R209, 0x10, R4.reuse ;  /* 0x00000010d1067825 */ /* 0x101fe200078e0004 */
[----:B------:R-:W-:Y:S01]  /*0ac0*/  STL [R1+0x88], R22 ;  /* 0x0000881601007387 */ /* 0x000fe20000100800 */
[----:B------:R-:W0:Y:S02]  /*0ad0*/  @P0 LDC.64 R210, c[0x0][0x438] ;  /* 0x00010e00ffd20b82 */ /* 0x000e240000000a00 */
[----:B------:R-:W-:Y:S01]  /*0ae0*/  IMAD.WIDE.U32 R4, R208, 0x10, R4 ;  /* 0x00000010d0047825 */ /* 0x000fe200078e0004 */
[----:B------:R-:W2:Y:S03]  /*0af0*/  LDG.E.128 R228, desc[UR22][R6.64] ;  /* 0x0000001606e47981 */ /* 0x000ea6000c1e1d00 */
[----:B------:R-:W-:Y:S01]  /*0b00*/  IMAD.WIDE.U32 R12, R3, 0x20, R12 ;  /* 0x00000020030c7825 */ /* 0x000fe200078e000c */
[----:B------:R-:W-:Y:S01]  /*0b10*/  @UP3 UIMAD UR9, UR9, UR21, URZ ;  /* 0x00000015090932a4 */ /* 0x000fe2000f8e02ff */
[----:B------:R-:W5:Y:S01]  /*0b20*/  @P0 LDG.E.128 R148, desc[UR22][R214.64] ;  /* 0x00000016d6940981 */ /* 0x000f62000c1e1d00 */
[----:B------:R-:W1:Y:S03]  /*0b30*/  @P0 LDC.64 R208, c[0x0][0x438] ;  /* 0x00010e00ffd00b82 */ /* 0x000e660000000a00 */
[----:B------:R-:W2:Y:S04]  /*0b40*/  LDG.E.128 R16, desc[UR22][R12.64] ;  /* 0x000000160c107981 */ /* 0x000ea8000c1e1d00 */
[----:B------:R-:W2:Y:S04]  /*0b50*/  LDG.E.128 R4, desc[UR22][R4.64] ;  /* 0x0000001604047981 */ /* 0x000ea8000c1e1d00 */
[----:B------:R3:W5:Y:S04]  /*0b60*/  @P0 LDG.E.128 R152, desc[UR22][R214.64+0x10] ;  /* 0x00001016d6980981 */ /* 0x000768000c1e1d00 */
[----:B------:R-:W2:Y:S01]  /*0b70*/  LDG.E.128 R12, desc[UR22][R12.64+0x10] ;  /* 0x000010160c0c7981 */ /* 0x000ea2000c1e1d00 */
[----:B------:R-:W-:-:S03]  /*0b80*/  @UP3 USHF.R.S32.HI UR10, URZ, 0x1f, UR9 ;  /* 0x0000001fff0a3899 */ /* 0x000fc60008011409 */
[----:B------:R-:W2:Y:S01]  /*0b90*/  LDG.E.128 R220, desc[UR22][R220.64+0x10] ;  /* 0x00001016dcdc7981 */ /* 0x000ea2000c1e1d00 */
[----:B------:R-:W-:Y:S01]  /*0ba0*/  @UP3 ULEA.HI UR10, UR10, UR9, URZ, 0x3 ;  /* 0x000000090a0a3291 */ /* 0x000fe2000f8f18ff */
[----:B0-----:R-:W-:Y:S02]  /*0bb0*/  @P0 IMAD.WIDE.U32 R210, R2, 0x20, R210 ;  /* 0x0000002002d20825 */ /* 0x001fe400078e00d2 */
[----:B------:R0:W-:Y:S03]  /*0bc0*/  STL [R1+0x84], R21 ;  /* 0x0000841501007387 */ /* 0x0001e60000100800 */
[----:B------:R-:W-:Y:S01]  /*0bd0*/  MOV R239, UR10 ;  /* 0x0000000a00ef7c02 */ /* 0x000fe20008000f00 */
[----:B-1----:R-:W-:Y:S01]  /*0be0*/  @P0 IMAD.WIDE.U32 R208, R237, 0x20, R208 ;  /* 0x00000020edd00825 */ /* 0x002fe200078e00d0 */
[----:B------:R-:W5:Y:S02]  /*0bf0*/  @P0 LDG.E.128 R164, desc[UR22][R210.64] ;  /* 0x00000016d2a40981 */ /* 0x000f64000c1e1d00 */
[----:B------:R-:W-:Y:S01]  /*0c00*/  @P1 LEA.HI.SX32 R236, R239, R242, 0x1d ;  /* 0x000000f2efec1211 */ /* 0x000fe200078feaff */
[----:B----4-:R-:W-:Y:S01]  /*0c10*/  @P0 IMAD.WIDE.U32 R2, R3, 0x20, R212 ;  /* 0x0000002003020825 */ /* 0x010fe200078e00d4 */
[----:B------:R-:W5:Y:S02]  /*0c20*/  @P0 LDG.E.128 R156, desc[UR22][R208.64] ;  /* 0x00000016d09c0981 */ /* 0x000f64000c1e1d00 */
[----:B------:R-:W-:-:S02]  /*0c30*/  IADD3 R237, PT, PT, R236, 0x200, RZ ;  /* 0x00000200eced7810 */ /* 0x000fc40007ffe0ff */
[----:B------:R-:W5:Y:S01]  /*0c40*/  @P0 LDG.E.128 R160, desc[UR22][R208.64+0x10] ;  /* 0x00001016d0a00981 */ /* 0x000f62000c1e1d00 */
[----:B------:R-:W-:-:S03]  /*0c50*/  IADD3 R212, PT, PT, R236, 0x100, RZ ;  /* 0x00000100ecd47810 */ /* 0x000fc60007ffe0ff */
[----:B------:R-:W5:Y:S01]  /*0c60*/  @P0 LDG.E.128 R168, desc[UR22][R210.64+0x10] ;  /* 0x00001016d2a80981 */ /* 0x000f62000c1e1d00 */
[----:B------:R-:W-:-:S03]  /*0c70*/  IADD3 R238, PT, PT, R236, 0x300, RZ ;  /* 0x00000300ecee7810 */ /* 0x000fc60007ffe0ff */
[----:B------:R-:W5:Y:S01]  /*0c80*/  @P0 LDG.E.128 R172, desc[UR22][R2.64] ;  /* 0x0000001602ac0981 */ /* 0x000f62000c1e1d00 */
[----:B---3--:R-:W-:-:S03]  /*0c90*/  IMAD.WIDE.U32 R214, R236, 0x8, R240 ;  /* 0x00000008ecd67825 */ /* 0x008fc600078e00f0 */
[----:B------:R1:W5:Y:S01]  /*0ca0*/  @P0 LDG.E.128 R176, desc[UR22][R2.64+0x10] ;  /* 0x0000101602b00981 */ /* 0x000362000c1e1d00 */
[----:B------:R-:W-:Y:S01]  /*0cb0*/  ISETP.NE.AND P0, PT, RZ, UR28, PT ;  /* 0x0000001cff007c0c */ /* 0x000fe2000bf05270 */
[----:B------:R-:W-:Y:S02]  /*0cc0*/  IMAD.WIDE.U32 R236, R237, 0x8, R240 ;  /* 0x00000008edec7825 */ /* 0x000fe400078e00f0 */
[----:B------:R3:W-:Y:S04]  /*0cd0*/  STL [R1+0x80], R20 ;  /* 0x0000801401007387 */ /* 0x0007e80000100800 */
[----:B------:R4:W5:Y:S01]  /*0ce0*/  LDG.E.64 R210, desc[UR22][R236.64] ;  /* 0x00000016ecd27981 */ /* 0x000962000c1e1b00 */
[----:B--2---:R-:W-:Y:S02]  /*0cf0*/  PRMT R247, R11, 0x7632, R247 ;  /* 0x000076320bf77816 */ /* 0x004fe400000000f7 */
[----:B------:R-:W-:-:S02]  /*0d00*/  PRMT R26, R230, 0x7632, R26 ;  /* 0x00007632e61a7816 */ /* 0x000fc4000000001a */
[----:B------:R-:W-:Y:S02]  /*0d10*/  PRMT R24, R4, 0x7632, R24 ;  /* 0x0000763204187816 */ /* 0x000fe40000000018 */
[----:B------:R-:W-:Y:S02]  /*0d20*/  PRMT R27, R229, 0x7632, R27 ;  /* 0x00007632e51b7816 */ /* 0x000fe4000000001b */
[----:B------:R-:W-:Y:S02]  /*0d30*/  PRMT R23, R5, 0x7632, R23 ;  /* 0x0000763205177816 */ /* 0x000fe40000000017 */
[----:B------:R-:W-:Y:S01]  /*0d40*/  PRMT R249, R9, 0x7632, R249 ;  /* 0x0000763209f97816 */ /* 0x000fe200000000f9 */
[----:B------:R-:W-:Y:S01]  /*0d50*/  IMAD.WIDE.U32 R212, R212, 0x8, R240 ;  /* 0x00000008d4d47825 */ /* 0x000fe200078e00f0 */
[----:B------:R-:W-:Y:S01]  /*0d60*/  FSEL R0, R0, RZ, !P0 ;  /* 0x000000ff00007208 */ /* 0x000fe20004000000 */
[----:B------:R-:W5:Y:S04]  /*0d70*/  LDG.E.64 R214, desc[UR22][R214.64] ;  /* 0x00000016d6d67981 */ /* 0x000f68000c1e1b00 */
[C---:B-1----:R-:W-:Y:S01]  /*0d80*/  FADD.FTZ R3, -R0.reuse, R234 ;  /* 0x000000ea00037221 */ /* 0x042fe20000010100 */
[C---:B----4-:R-:W-:Y:S01]  /*0d90*/  FADD.FTZ R236, -R0.reuse, R235 ;  /* 0x000000eb00ec7221 */ /* 0x050fe20000010100 */
[C---:B------:R-:W-:Y:S01]  /*0da0*/  FADD.FTZ R234, -R0.reuse, R198 ;  /* 0x000000c600ea7221 */ /* 0x040fe20000010100 */
[----:B------:R-:W-:Y:S01]  /*0db0*/  FADD.FTZ R237, -R0, R232 ;  /* 0x000000e800ed7221 */ /* 0x000fe20000010100 */
[----:B------:R-:W-:Y:S01]  /*0dc0*/  SHF.L.U32 R198, R230, 0x10, RZ ;  /* 0x00000010e6c67819 */ /* 0x000fe200000006ff */
[----:B------:R-:W-:Y:S01]  /*0dd0*/  FADD.FTZ R232, -R0, R196 ;  /* 0x000000c400e87221 */ /* 0x000fe20000010100 */
[----:B------:R-:W2:Y:S01]  /*0de0*/  LDL R230, [R1+0x78] ;  /* 0x0000780001e67983 */ /* 0x000ea20000100800 */
[----:B------:R-:W-:Y:S01]  /*0df0*/  SHF.L.U32 R196, R4, 0x10, RZ ;  /* 0x0000001004c47819 */ /* 0x000fe200000006ff */
[----:B------:R-:W-:-:S02]  /*0e00*/  FMUL.FTZ R4, R236, UR30 ;  /* 0x0000001eec047c20 */ /* 0x000fc40008410000 */
[----:B------:R-:W4:Y:S01]  /*0e10*/  LDL R236, [R1+0x74] ;  /* 0x0000740001ec7983 */ /* 0x000f220000100800 */
[C---:B------:R-:W-:Y:S01]  /*0e20*/  FADD.FTZ R235, -R0.reuse, R199 ;  /* 0x000000c700eb7221 */ /* 0x040fe20000010100 */
[----:B------:R-:W-:Y:S01]  /*0e30*/  SHF.L.U32 R199, R229, 0x10, RZ ;  /* 0x00000010e5c77819 */ /* 0x000fe200000006ff */
[C---:B------:R-:W-:Y:S01]  /*0e40*/  FADD.FTZ R244, -R0.reuse, R202 ;  /* 0x000000ca00f47221 */ /* 0x040fe20000010100 */
[----:B------:R-:W4:Y:S01]  /*0e50*/  LDL R229, [R1+0x70] ;  /* 0x0000700001e57983 */ /* 0x000f220000100800 */
[C---:B------:R-:W-:Y:S01]  /*0e60*/  FADD.FTZ R202, -R0.reuse, R219 ;  /* 0x000000db00ca7221 */ /* 0x040fe20000010100 */
[----:B------:R-:W-:Y:S01]  /*0e70*/  FADD.FTZ R219, -R0, R13 ;  /* 0x0000000d00db7221 */ /* 0x000fe20000010100 */
[----:B------:R-:W-:Y:S01]  /*0e80*/  MOV R13, R247 ;  /* 0x000000f7000d7202 */ /* 0x000fe20000000f00 */
[----:B------:R-:W-:Y:S01]  /*0e90*/  IMAD.WIDE.U32 R208, R238, 0x8, R240 ;  /* 0x00000008eed07825 */ /* 0x000fe200078e00f0 */
[----:B------:R-:W-:-:S03]  /*0ea0*/  SHF.L.U32 R247, R5, 0x10, RZ ;  /* 0x0000001005f77819 */ /* 0x000fc600000006ff */
[----:B------:R-:W-:Y:S01]  /*0eb0*/  FMUL.FTZ R5, R232, UR30 ;  /* 0x0000001ee8057c20 */ /* 0x000fe20008410000 */
[----:B------:R-:W-:Y:S01]  /*0ec0*/  PRMT R248, R8, 0x7632, R248 ;  /* 0x0000763208f87816 */ /* 0x000fe200000000f8 */
[----:B------:R-:W4:Y:S01]  /*0ed0*/  LDL R232, [R1+0x7c] ;  /* 0x00007c0001e87983 */ /* 0x000f220000100800 */
[----:B------:R-:W-:Y:S01]  /*0ee0*/  SHF.L.U32 R9, R9, 0x10, RZ ;  /* 0x0000001009097819 */ /* 0x000fe200000006ff */
[----:B------:R-:W-:Y:S01]  /*0ef0*/  FMUL.FTZ R3, R3, UR30 ;  /* 0x0000001e03037c20 */ /* 0x000fe20008410000 */
[C---:B------:R-:W-:Y:S01]  /*0f00*/  FADD.FTZ R242, -R0.reuse, R204 ;  /* 0x000000cc00f27221 */ /* 0x040fe20000010100 */
[----:B------:R-:W-:Y:S01]  /*0f10*/  FADD.FTZ R241, -R0, R205 ;  /* 0x000000cd00f17221 */ /* 0x000fe20000010100 */
[----:B------:R-:W-:Y:S01]  /*0f20*/  PRMT R252, R10, 0x7632, R252 ;  /* 0x000076320afc7816 */ /* 0x000fe200000000fc */
[C---:B------:R-:W-:Y:S01]  /*0f30*/  FADD.FTZ R204, -R0.reuse, R221 ;  /* 0x000000dd00cc7221 */ /* 0x040fe20000010100 */
[C---:B------:R-:W-:Y:S01]  /*0f40*/  FADD.FTZ R205, -R0.reuse, R222 ;  /* 0x000000de00cd7221 */ /* 0x040fe20000010100 */
[----:B------:R-:W-:Y:S01]  /*0f50*/  FADD.FTZ R221, -R0, R15 ;  /* 0x0000000f00dd7221 */ /* 0x000fe20000010100 */
[----:B------:R-:W-:Y:S01]  /*0f60*/  SHF.L.U32 R222, R248, 0x10, RZ ;  /* 0x00000010f8de7819 */ /* 0x000fe200000006ff */
[----:B------:R-:W-:Y:S01]  /*0f70*/  FFMA.FTZ R114, R3, R9, R114 ;  /* 0x0000000903727223 */ /* 0x000fe20000010072 */
[----:B------:R-:W-:Y:S01]  /*0f80*/  FADD.FTZ R82, R82, R9 ;  /* 0x0000000952527221 */ /* 0x000fe20000010000 */
[----:B------:R-:W4:Y:S01]  /*0f90*/  LDL R15, [R1+0x60] ;  /* 0x00006000010f7983 */ /* 0x000f220000100800 */
        /* <DEDUP_REMOVED lines=19> */
[----:B------:R-:W-:Y:S01]  /*10d0*/  FMUL.FTZ R0, R237, UR30 ;  /* 0x0000001eed007c20 */ /* 0x000fe20008410000 */
[----:B------:R-:W-:Y:S01]  /*10e0*/  FADD.FTZ R80, R80, R8 ;  /* 0x0000000850507221 */ /* 0x000fe20000010000 */
[----:B------:R-:W-:Y:S01]  /*10f0*/  FMUL.FTZ R2, R2, UR30 ;  /* 0x0000001e02027c20 */ /* 0x000fe20008410000 */
[----:B------:R-:W-:Y:S01]  /*1100*/  PRMT R17, R225, 0x7632, R17 ;  /* 0x00007632e1117816 */ /* 0x000fe20000000011 */
[----:B------:R-:W-:Y:S01]  /*1110*/  FFMA.FTZ R112, R0, R8, R112 ;  /* 0x0000000800707223 */ /* 0x000fe20000010070 */
[C---:B0-----:R-:W-:Y:S01]  /*1120*/  PRMT R21, R7.reuse, 0x7632, R21 ;  /* 0x0000763207157816 */ /* 0x041fe20000000015 */
[----:B------:R-:W-:Y:S01]  /*1130*/  FFMA.FTZ R113, R2, R222, R113 ;  /* 0x000000de02717223 */ /* 0x000fe20000010071 */
[----:B---3--:R-:W-:Y:S01]  /*1140*/  SHF.L.U32 R20, R7, 0x10, RZ ;  /* 0x0000001007147819 */ /* 0x008fe200000006ff */
[----:B------:R-:W-:Y:S01]  /*1150*/  FADD.FTZ R81, R81, R222 ;  /* 0x000000de51517221 */ /* 0x000fe20000010000 */
[----:B------:R-:W3:Y:S01]  /*1160*/  LDL R12, [R1+0x68] ;  /* 0x00006800010c7983 */ /* 0x000ee20000100800 */
[----:B------:R-:W-:Y:S01]  /*1170*/  FMUL.FTZ R7, R234, UR30 ;  /* 0x0000001eea077c20 */ /* 0x000fe20008410000 */
[----:B------:R-:W-:Y:S01]  /*1180*/  MOV R234, R17 ;  /* 0x0000001100ea7202 */ /* 0x000fe20000000f00 */
[----:B------:R-:W-:Y:S01]  /*1190*/  FMUL.FTZ R17, R241, UR30 ;  /* 0x0000001ef1117c20 */ /* 0x000fe20008410000 */
[----:B------:R-:W-:Y:S01]  /*11a0*/  FMUL.FTZ R250, R235, UR30 ;  /* 0x0000001eebfa7c20 */ /* 0x000fe20008410000 */
[----:B------:R-:W3:Y:S01]  /*11b0*/  LDL R241, [R1+0x64] ;  /* 0x0000640001f17983 */ /* 0x000ee20000100800 */
[----:B------:R-:W-:-:S02]  /*11c0*/  PRMT R25, R231, 0x7632, R25 ;  /* 0x00007632e7197816 */ /* 0x000fc40000000019 */
[C---:B------:R-:W-:Y:S02]  /*11d0*/  PRMT R22, R6.reuse, 0x7632, R22 ;  /* 0x0000763206167816 */ /* 0x040fe40000000016 */
[----:B------:R-:W-:Y:S02]  /*11e0*/  SHF.L.U32 R251, R6, 0x10, RZ ;  /* 0x0000001006fb7819 */ /* 0x000fe400000006ff */
[----:B------:R-:W-:Y:S01]  /*11f0*/  SHF.L.U32 R11, R11, 0x10, RZ ;  /* 0x000000100b0b7819 */ /* 0x000fe200000006ff */
[----:B------:R-:W-:Y:S01]  /*1200*/  FADD.FTZ R66, R66, R199 ;  /* 0x000000c742427221 */ /* 0x000fe20000010000 */
[----:B------:R-:W-:Y:S01]  /*1210*/  FADD.FTZ R60, R60, R198 ;  /* 0x000000c63c3c7221 */ /* 0x000fe20000010000 */
[----:B------:R-:W-:Y:S01]  /*1220*/  FADD.FTZ R56, R56, R196 ;  /* 0x000000c438387221 */ /* 0x000fe20000010000 */
[----:B------:R-:W-:Y:S01]  /*1230*/  FMUL.FTZ R202, R202, UR30 ;  /* 0x0000001ecaca7c20 */ /* 0x000fe20008410000 */
[----:B------:R-:W5:Y:S04]  /*1240*/  LDG.E.64 R212, desc[UR22][R212.64] ;  /* 0x00000016d4d47981 */ /* 0x000f68000c1e1b00 */
[----:B------:R-:W5:Y:S01]  /*1250*/  LDG.E.64 R208, desc[UR22][R208.64] ;  /* 0x00000016d0d07981 */ /* 0x000f62000c1e1b00 */
[----:B--2---:R-:W-:Y:S01]  /*1260*/  FMUL.FTZ R9, R230, R9 ;  /* 0x00000009e6097220 */ /* 0x004fe20000410000 */
[----:B------:R-:W-:Y:S01]  /*1270*/  SHF.L.U32 R230, R252, 0x10, RZ ;  /* 0x00000010fce67819 */ /* 0x000fe200000006ff */
[----:B------:R-:W-:Y:S01]  /*1280*/  FMUL.FTZ R252, R221, UR30 ;  /* 0x0000001eddfc7c20 */ /* 0x000fe20008410000 */
[----:B----4-:R-:W-:-:S02]  /*1290*/  FMUL.FTZ R221, R236, R222 ;  /* 0x000000deecdd7220 */ /* 0x010fc40000410000 */
[----:B------:R-:W2:Y:S01]  /*12a0*/  LDL R236, [R1+0x48] ;  /* 0x0000480001ec7983 */ /* 0x000ea20000100800 */
[----:B------:R-:W-:Y:S01]  /*12b0*/  FMUL.FTZ R8, R229, R8 ;  /* 0x00000008e5087220 */ /* 0x000fe20000410000 */
[----:B------:R-:W-:Y:S02]  /*12c0*/  SHF.L.U32 R229, R249, 0x10, RZ ;  /* 0x00000010f9e57819 */ /* 0x000fe400000006ff */
[----:B------:R-:W4:Y:S03]  /*12d0*/  LDL R249, [R1+0x6c] ;  /* 0x00006c0001f97983 */ /* 0x000f260000100800 */
[-C--:B------:R-:W-:Y:S01]  /*12e0*/  FFMA.FTZ R115, R4, R229.reuse, R115 ;  /* 0x000000e504737223 */ /* 0x080fe20000010073 */
[----:B------:R-:W-:Y:S01]  /*12f0*/  FADD.FTZ R83, R83, R229 ;  /* 0x000000e553537221 */ /* 0x000fe20000010000 */
[----:B------:R-:W-:Y:S02]  /*1300*/  FMUL.FTZ R222, R232, R229 ;  /* 0x000000e5e8de7220 */ /* 0x000fe40000410000 */
[----:B------:R-:W4:Y:S01]  /*1310*/  LDL R229, [R1+0x38] ;  /* 0x0000380001e57983 */ /* 0x000f220000100800 */
[----:B------:R-:W-:-:S02]  /*1320*/  PRMT R18, R226, 0x7632, R18 ;  /* 0x00007632e2127816 */ /* 0x000fc40000000012 */
[----:B------:R-:W-:Y:S02]  /*1330*/  SHF.L.U32 R10, R10, 0x10, RZ ;  /* 0x000000100a0a7819 */ /* 0x000fe400000006ff */
[----:B------:R-:W-:Y:S02]  /*1340*/  PRMT R19, R227, 0x7632, R19 ;  /* 0x00007632e3137816 */ /* 0x000fe40000000013 */
[----:B------:R-:W-:Y:S02]  /*1350*/  PRMT R16, R224, 0x7632, R16 ;  /* 0x00007632e0107816 */ /* 0x000fe40000000010 */
[----:B------:R-:W-:Y:S02]  /*1360*/  PRMT R14, R228, 0x7632, R14 ;  /* 0x00007632e40e7816 */ /* 0x000fe4000000000e */
[----:B------:R-:W-:Y:S01]  /*1370*/  SHF.L.U32 R197, R231, 0x10, RZ ;  /* 0x00000010e7c57819 */ /* 0x000fe200000006ff */
[----:B------:R-:W-:Y:S01]  /*1380*/  FMUL.FTZ R6, R233, UR30 ;  /* 0x0000001ee9067c20 */ /* 0x000fe20008410000 */
[----:B------:R-:W-:Y:S01]  /*1390*/  SHF.L.U32 R227, R227, 0x10, RZ ;  /* 0x00000010e3e37819 */ /* 0x000fe200000006ff */
[----:B------:R-:W4:Y:S01]  /*13a0*/  LDL R232, [R1+0x30] ;  /* 0x0000300001e87983 */ /* 0x000f220000100800 */
[----:B------:R-:W-:Y:S01]  /*13b0*/  MOV R235, R18 ;  /* 0x0000001200eb7202 */ /* 0x000fe20000000f00 */
[----:B------:R-:W-:Y:S01]  /*13c0*/  FMUL.FTZ R18, R240, UR30 ;  /* 0x0000001ef0127c20 */ /* 0x000fe20008410000 */
[----:B------:R-:W-:Y:S01]  /*13d0*/  SHF.L.U32 R231, R13, 0x10, RZ ;  /* 0x000000100de77819 */ /* 0x000fe200000006ff */
[----:B------:R-:W-:Y:S01]  /*13e0*/  FADD.FTZ R76, R76, R10 ;  /* 0x0000000a4c4c7221 */ /* 0x000fe20000010000 */
[-C--:B------:R-:W-:Y:S01]  /*13f0*/  FFMA.FTZ R108, R5, R10.reuse, R108 ;  /* 0x0000000a056c7223 */ /* 0x080fe2000001006c */
[----:B------:R-:W-:Y:S01]  /*1400*/  FMUL.FTZ R13, R245, UR30 ;  /* 0x0000001ef50d7c20 */ /* 0x000fe20008410000 */
[----:B------:R-:W-:Y:S01]  /*1410*/  FMUL.FTZ R10, R15, R10 ;  /* 0x0000000a0f0a7220 */ /* 0x000fe20000410000 */
[----:B------:R-:W-:Y:S01]  /*1420*/  MOV R245, R14 ;  /* 0x0000000e00f57202 */ /* 0x000fe20000000f00 */
[----:B------:R-:W-:Y:S01]  /*1430*/  FADD.FTZ R70, R70, R227 ;  /* 0x000000e346467221 */ /* 0x000fe20000010000 */
[----:B------:R-:W-:Y:S01]  /*1440*/  MOV R233, R16 ;  /* 0x0000001000e97202 */ /* 0x000fe20000000f00 */
[----:B------:R-:W-:Y:S01]  /*1450*/  FFMA.FTZ R102, R18, R227, R102 ;  /* 0x000000e312667223 */ /* 0x000fe20000010066 */
[----:B------:R-:W-:Y:S01]  /*1460*/  FMUL.FTZ R14, R244, UR30 ;  /* 0x0000001ef40e7c20 */ /* 0x000fe20008410000 */
[----:B------:R-:W-:Y:S01]  /*1470*/  FMUL.FTZ R15, R243, UR30 ;  /* 0x0000001ef30f7c20 */ /* 0x000fe20008410000 */
[----:B------:R-:W-:Y:S01]  /*1480*/  FMUL.FTZ R16, R242, UR30 ;  /* 0x0000001ef2107c20 */ /* 0x000fe20008410000 */
[----:B------:R-:W-:Y:S01]  /*1490*/  FMUL.FTZ R248, R239, UR30 ;  /* 0x0000001eeff87c20 */ /* 0x000fe20008410000 */
[----:B------:R-:W4:Y:S01]  /*14a0*/  LDL R244, [R1+0x40] ;  /* 0x0000400001f47983 */ /* 0x000f220000100800 */
[----:B------:R-:W-:-:S03]  /*14b0*/  SHF.L.U32 R239, R27, 0x10, RZ ;  /* 0x000000101bef7819 */ /* 0x000fc600000006ff */
[----:B------:R-:W4:Y:S04]  /*14c0*/  LDL R243, [R1+0x58] ;  /* 0x0000580001f37983 */ /* 0x000f280000100800 */
[----:B------:R-:W4:Y:S01]  /*14d0*/  LDL R242, [R1+0x50] ;  /* 0x0000500001f27983 */ /* 0x000f220000100800 */
[----:B------:R-:W-:Y:S01]  /*14e0*/  FMUL.FTZ R201, R201, UR30 ;  /* 0x0000001ec9c97c20 */ /* 0x000fe20008410000 */
[----:B------:R-:W-:Y:S01]  /*14f0*/  FADD.FTZ R78, R78, R11 ;  /* 0x0000000b4e4e7221 */ /* 0x000fe20000010000 */
[-C--:B------:R-:W-:Y:S01]  /*1500*/  FFMA.FTZ R110, R7, R11.reuse, R110 ;  /* 0x0000000b076e7223 */ /* 0x080fe2000001006e */
[----:B---3--:R-:W-:Y:S01]  /*1510*/  FMUL.FTZ R11, R12, R11 ;  /* 0x0000000b0c0b7220 */ /* 0x008fe20000410000 */
[----:B------:R-:W-:Y:S01]  /*1520*/  FMUL.FTZ R12, R246, UR30 ;  /* 0x0000001ef60c7c20 */ /* 0x000fe20008410000 */
[----:B------:R-:W-:Y:S01]  /*1530*/  FFMA.FTZ R98, R201, R199, R98 ;  /* 0x000000c7c9627223 */ /* 0x000fe20000010062 */
[----:B------:R-:W-:Y:S01]  /*1540*/  FMUL.FTZ R246, R223, UR30 ;  /* 0x0000001edff67c20 */ /* 0x000fe20008410000 */
[----:B------:R-:W-:Y:S01]  /*1550*/  FMUL.FTZ R223, R241, R230 ;  /* 0x000000e6f1df7220 */ /* 0x000fe20000410000 */
[----:B--2---:R-:W-:-:S02]  /*1560*/  FMUL.FTZ R227, R236, R227 ;  /* 0x000000e3ece37220 */ /* 0x004fc40000410000 */
[----:B------:R-:W2:Y:S04]  /*1570*/  LDL R236, [R1+0x20] ;  /* 0x0000200001ec7983 */ /* 0x000ea80000100800 */
[----:B------:R0:W5:Y:S04]  /*1580*/  LDL.LU R27, [R1+0x9c] ;  /* 0x00009c00011b7983 */ /* 0x0001680000300800 */
[----:B------:R-:W3:Y:S01]  /*1590*/  LDL R240, [R1+0x28] ;  /* 0x0000280001f07983 */ /* 0x000ee20000100800 */
[----:B----4-:R-:W-:Y:S01]  /*15a0*/  FMUL.FTZ R229, R229, R199 ;  /* 0x000000c7e5e57220 */ /* 0x010fe20000410000 */
[----:B------:R-:W-:-:S02]  /*15b0*/  SHF.L.U32 R199, R26, 0x10, RZ ;  /* 0x000000101ac77819 */ /* 0x000fc400000006ff */
[----:B------:R0:W5:Y:S04]  /*15c0*/  LDL.LU R26, [R1+0x98] ;  /* 0x00009800011a7983 */ /* 0x0001680000300800 */
[----:B------:R-:W4:Y:S01]  /*15d0*/  LDL R241, [R1+0x10] ;  /* 0x0000100001f17983 */ /* 0x000f220000100800 */
[----:B------:R-:W-:Y:S01]  /*15e0*/  FADD.FTZ R79, R79, R231 ;  /* 0x000000e74f4f7221 */ /* 0x000fe20000010000 */
[-C--:B------:R-:W-:Y:S01]  /*15f0*/  FFMA.FTZ R111, R250, R231.reuse, R111 ;  /* 0x000000e7fa6f7223 */ /* 0x080fe2000001006f */
[----:B------:R-:W-:Y:S01]  /*1600*/  FMUL.FTZ R249, R249, R231 ;  /* 0x000000e7f9f97220 */ /* 0x000fe20000410000 */
[----:B------:R-:W-:Y:S01]  /*1610*/  FFMA.FTZ R231, R0, R8, RZ ;  /* 0x0000000800e77223 */ /* 0x000fe200000100ff */
[----:B------:R-:W-:Y:S02]  /*1620*/  SHF.L.U32 R228, R228, 0x10, RZ ;  /* 0x00000010e4e47819 */ /* 0x000fe400000006ff */
[----:B------:R-:W-:Y:S01]  /*1630*/  MOV R237, R19 ;  /* 0x0000001300ed7202 */ /* 0x000fe20000000f00 */
[----:B------:R-:W-:Y:S01]  /*1640*/  FMUL.FTZ R19, R238, UR30 ;  /* 0x0000001eee137c20 */ /* 0x000fe20008410000 */
[----:B------:R-:W-:Y:S01]  /*1650*/  FFMA.FTZ R231, R2, R221, R231 ;  /* 0x000000dd02e77223 */ /* 0x000fe200000100e7 */
[----:B------:R-:W-:Y:S01]  /*1660*/  FADD.FTZ R77, R77, R230 ;  /* 0x000000e64d4d7221 */ /* 0x000fe20000010000 */
[----:B------:R-:W-:Y:S01]  /*1670*/  FFMA.FTZ R109, R6, R230, R109 ;  /* 0x000000e6066d7223 */ /* 0x000fe2000001006d */
[----:B------:R-:W-:Y:S01]  /*1680*/  FADD.FTZ R230, RZ, R8 ;  /* 0x00000008ffe67221 */ /* 0x000fe20000010000 */
[----:B------:R-:W-:Y:S01]  /*1690*/  FMUL.FTZ R203, R203, UR30 ;  /* 0x0000001ecbcb7c20 */ /* 0x000fe20008410000 */
[-C--:B------:R-:W-:Y:S01]  /*16a0*/  FFMA.FTZ R96, R19, R228.reuse, R96 ;  /* 0x000000e413607223 */ /* 0x080fe20000010060 */
        /* <DEDUP_REMOVED lines=9> */
[----:B------:R-:W-:Y:S01]  /*1740*/  FADD.FTZ R232, R9, R232 ;  /* 0x000000e809e87221 */ /* 0x000fe20000010000 */
[----:B------:R-:W-:-:S03]  /*1750*/  SHF.L.U32 R226, R226, 0x10, RZ ;  /* 0x00000010e2e27819 */ /* 0x000fc600000006ff */
[----:B------:R-:W-:Y:S02]  /*1760*/  FADD.FTZ R232, R222, R232 ;  /* 0x000000e8dee87221 */ /* 0x000fe40000010000 */
[----:B------:R-:W-:Y:S01]  /*1770*/  FADD.FTZ R68, R68, R226 ;  /* 0x000000e244447221 */ /* 0x000fe20000010000 */
[-C--:B------:R-:W-:Y:S01]  /*1780*/  FFMA.FTZ R100, R16, R226.reuse, R100 ;  /* 0x000000e210647223 */ /* 0x080fe20000010064 */
[----:B------:R-:W-:Y:S01]  /*1790*/  FMUL.FTZ R226, R244, R226 ;  /* 0x000000e2f4e27220 */ /* 0x000fe20000410000 */
[----:B------:R-:W-:Y:S01]  /*17a0*/  FADD.FTZ R232, R10, R232 ;  /* 0x000000e80ae87221 */ /* 0x000fe20000010000 */
[----:B------:R-:W-:Y:S01]  /*17b0*/  SHF.L.U32 R225, R225, 0x10, RZ ;  /* 0x00000010e1e17819 */ /* 0x000fe200000006ff */
[----:B------:R-:W-:Y:S01]  /*17c0*/  FMUL.FTZ R206, R206, UR30 ;  /* 0x0000001ecece7c20 */ /* 0x000fe20008410000 */
[----:B------:R-:W-:-:S03]  /*17d0*/  SHF.L.U32 R224, R224, 0x10, RZ ;  /* 0x00000010e0e07819 */ /* 0x000fc600000006ff */
[----:B------:R-:W-:Y:S01]  /*17e0*/  FFMA.FTZ R88, R206, R196, R88 ;  /* 0x000000c4ce587223 */ /* 0x000fe20000010058 */
[-C--:B------:R-:W-:Y:S01]  /*17f0*/  FFMA.FTZ R106, R14, R225.reuse, R106 ;  /* 0x000000e10e6a7223 */ /* 0x080fe2000001006a */
[----:B------:R-:W-:Y:S01]  /*1800*/  FADD.FTZ R74, R74, R225 ;  /* 0x000000e14a4a7221 */ /* 0x000fe20000010000 */
[-C--:B------:R-:W-:Y:S01]  /*1810*/  FFMA.FTZ R104, R12, R224.reuse, R104 ;  /* 0x000000e00c687223 */ /* 0x080fe20000010068 */
[----:B------:R-:W-:Y:S01]  /*1820*/  FADD.FTZ R72, R72, R224 ;  /* 0x000000e048487221 */ /* 0x000fe20000010000 */
[----:B------:R-:W-:Y:S01]  /*1830*/  FMUL.FTZ R225, R243, R225 ;  /* 0x000000e1f3e17220 */ /* 0x000fe20000410000 */
[----:B------:R-:W-:Y:S01]  /*1840*/  FMUL.FTZ R224, R242, R224 ;  /* 0x000000e0f2e07220 */ /* 0x000fe20000410000 */
[----:B--2---:R-:W-:Y:S01]  /*1850*/  FMUL.FTZ R230, R236, R198 ;  /* 0x000000c6ece67220 */ /* 0x004fe20000410000 */
[----:B------:R-:W-:Y:S01]  /*1860*/  FFMA.FTZ R236, R4, R222, R231 ;  /* 0x000000de04ec7223 */ /* 0x000fe200000100e7 */
[----:B------:R-:W-:Y:S02]  /*1870*/  SHF.L.U32 R198, R25, 0x10, RZ ;  /* 0x0000001019c67819 */ /* 0x000fe400000006ff */
[----:B------:R0:W5:Y:S01]  /*1880*/  LDL.LU R25, [R1+0x94] ;  /* 0x0000940001197983 */ /* 0x0001620000300800 */
[----:B---3--:R-:W-:Y:S01]  /*1890*/  FMUL.FTZ R231, R240, R197 ;  /* 0x000000c5f0e77220 */ /* 0x008fe20000410000 */
[----:B------:R-:W-:-:S02]  /*18a0*/  SHF.L.U32 R197, R24, 0x10, RZ ;  /* 0x0000001018c57819 */ /* 0x000fc400000006ff */
[----:B------:R0:W5:Y:S04]  /*18b0*/  LDL.LU R24, [R1+0x90] ;  /* 0x0000900001187983 */ /* 0x0001680000300800 */
[----:B------:R-:W2:Y:S04]  /*18c0*/  LDL R245, [R1+0x54] ;  /* 0x0000540001f57983 */ /* 0x000ea80000100800 */
[----:B------:R-:W3:Y:S01]  /*18d0*/  LDL R244, [R1+0x5c] ;  /* 0x00005c0001f47983 */ /* 0x000ee20000100800 */
[----:B------:R-:W-:Y:S01]  /*18e0*/  FADD.FTZ R240, R223, R232 ;  /* 0x000000e8dff07221 */ /* 0x000fe20000010000 */
[----:B----4-:R-:W-:-:S02]  /*18f0*/  FMUL.FTZ R232, R241, R196 ;  /* 0x000000c4f1e87220 */ /* 0x010fc40000410000 */
[----:B------:R-:W4:Y:S01]  /*1900*/  LDL R241, [R1+0x44] ;  /* 0x0000440001f17983 */ /* 0x000f220000100800 */
[----:B------:R-:W-:-:S03]  /*1910*/  SHF.L.U32 R196, R23, 0x10, RZ ;  /* 0x0000001017c47819 */ /* 0x000fc600000006ff */
[----:B------:R0:W5:Y:S04]  /*1920*/  LDL.LU R23, [R1+0x8c] ;  /* 0x00008c0001177983 */ /* 0x0001680000300800 */
[----:B------:R-:W4:Y:S04]  /*1930*/  LDL R243, [R1+0x18] ;  /* 0x0000180001f37983 */ /* 0x000f280000100800 */
[----:B------:R-:W4:Y:S01]  /*1940*/  LDL R242, [R1+0x4c] ;  /* 0x00004c0001f27983 */ /* 0x000f220000100800 */
[----:B------:R-:W-:-:S04]  /*1950*/  FFMA.FTZ R236, R5, R10, R236 ;  /* 0x0000000a05ec7223 */ /* 0x000fc800000100ec */
[----:B------:R-:W-:Y:S01]  /*1960*/  FFMA.FTZ R236, R6, R223, R236 ;  /* 0x000000df06ec7223 */ /* 0x000fe200000100ec */
[----:B------:R-:W-:-:S03]  /*1970*/  SHF.L.U32 R233, R233, 0x10, RZ ;  /* 0x00000010e9e97819 */ /* 0x000fc600000006ff */
[----:B------:R-:W-:-:S04]  /*1980*/  FFMA.FTZ R236, R7, R11, R236 ;  /* 0x0000000b07ec7223 */ /* 0x000fc800000100ec */
[----:B------:R-:W-:Y:S01]  /*1990*/  FFMA.FTZ R236, R250, R249, R236 ;  /* 0x000000f9faec7223 */ /* 0x000fe200000100ec */
[----:B------:R-:W-:Y:S01]  /*19a0*/  FFMA.FTZ R105, R13, R233, R105 ;  /* 0x000000e90d697223 */ /* 0x000fe20000010069 */
[----:B------:R-:W-:Y:S02]  /*19b0*/  FADD.FTZ R73, R73, R233 ;  /* 0x000000e949497221 */ /* 0x000fe40000010000 */
[----:B------:R-:W-:Y:S01]  /*19c0*/  FFMA.FTZ R236, R12, R224, R236 ;  /* 0x000000e00cec7223 */ /* 0x000fe200000100ec */
[----:B------:R-:W-:Y:S02]  /*19d0*/  SHF.L.U32 R234, R234, 0x10, RZ ;  /* 0x00000010eaea7819 */ /* 0x000fe400000006ff */
[----:B------:R-:W-:-:S03]  /*19e0*/  SHF.L.U32 R235, R235, 0x10, RZ ;  /* 0x00000010ebeb7819 */ /* 0x000fc600000006ff */
[----:B------:R-:W-:Y:S01]  /*19f0*/  FFMA.FTZ R107, R15, R234, R107 ;  /* 0x000000ea0f6b7223 */ /* 0x000fe2000001006b */
[----:B------:R-:W-:Y:S01]  /*1a00*/  FADD.FTZ R75, R75, R234 ;  /* 0x000000ea4b4b7221 */ /* 0x000fe20000010000 */
[----:B------:R-:W-:Y:S01]  /*1a10*/  FADD.FTZ R69, R69, R235 ;  /* 0x000000eb45457221 */ /* 0x000fe20000010000 */
[----:B------:R-:W-:Y:S01]  /*1a20*/  FFMA.FTZ R101, R17, R235, R101 ;  /* 0x000000eb11657223 */ /* 0x000fe20000010065 */
[----:B------:R-:W-:Y:S01]  /*1a30*/  FMUL.FTZ R216, R216, UR30 ;  /* 0x0000001ed8d87c20 */ /* 0x000fe20008410000 */
[----:B------:R-:W-:Y:S01]  /*1a40*/  SHF.L.U32 R237, R237, 0x10, RZ ;  /* 0x00000010eded7819 */ /* 0x000fe200000006ff */
[----:B------:R-:W-:Y:S02]  /*1a50*/  FADD.FTZ R58, R58, R247 ;  /* 0x000000f73a3a7221 */ /* 0x000fe40000010000 */
[----:B------:R-:W-:Y:S02]  /*1a60*/  FFMA.FTZ R90, R216, R247, R90 ;  /* 0x000000f7d85a7223 */ /* 0x000fe4000001005a */
[----:B------:R-:W-:Y:S01]  /*1a70*/  FADD.FTZ R71, R71, R237 ;  /* 0x000000ed47477221 */ /* 0x000fe20000010000 */
[----:B------:R-:W-:Y:S01]  /*1a80*/  FFMA.FTZ R103, R248, R237, R103 ;  /* 0x000000edf8677223 */ /* 0x000fe20000010067 */
[----:B--2---:R-:W-:-:S04]  /*1a90*/  FMUL.FTZ R233, R245, R233 ;  /* 0x000000e9f5e97220 */ /* 0x004fc80000410000 */
[----:B------:R-:W-:Y:S01]  /*1aa0*/  FFMA.FTZ R236, R13, R233, R236 ;  /* 0x000000e90dec7223 */ /* 0x000fe200000100ec */
[----:B---3--:R-:W-:-:S03]  /*1ab0*/  FMUL.FTZ R234, R244, R234 ;  /* 0x000000eaf4ea7220 */ /* 0x008fc60000410000 */
[----:B------:R-:W-:Y:S01]  /*1ac0*/  FFMA.FTZ R236, R14, R225, R236 ;  /* 0x000000e10eec7223 */ /* 0x000fe200000100ec */
[----:B----4-:R-:W-:-:S03]  /*1ad0*/  FMUL.FTZ R235, R241, R235 ;  /* 0x000000ebf1eb7220 */ /* 0x010fc60000410000 */
[----:B------:R-:W-:-:S04]  /*1ae0*/  FFMA.FTZ R236, R15, R234, R236 ;  /* 0x000000ea0fec7223 */ /* 0x000fc800000100ec */
[----:B------:R-:W-:Y:S01]  /*1af0*/  FFMA.FTZ R241, R16, R226, R236 ;  /* 0x000000e210f17223 */ /* 0x000fe200000100ec */
[----:B------:R-:W-:-:S03]  /*1b00*/  FMUL.FTZ R236, R243, R247 ;  /* 0x000000f7f3ec7220 */ /* 0x000fc60000410000 */
[----:B------:R-:W-:Y:S01]  /*1b10*/  FFMA.FTZ R241, R17, R235, R241 ;  /* 0x000000eb11f17223 */ /* 0x000fe200000100f1 */
[----:B------:R-:W-:-:S03]  /*1b20*/  FMUL.FTZ R247, R242, R237 ;  /* 0x000000edf2f77220 */ /* 0x000fc60000410000 */
[----:B------:R-:W-:Y:S01]  /*1b30*/  FFMA.FTZ R237, R18, R227, R241 ;  /* 0x000000e312ed7223 */ /* 0x000fe200000100f1 */
[----:B------:R-:W-:Y:S02]  /*1b40*/  SHF.L.U32 R243, R22, 0x10, RZ ;  /* 0x0000001016f37819 */ /* 0x000fe400000006ff */
[----:B------:R0:W5:Y:S01]  /*1b50*/  LDL.LU R22, [R1+0x88] ;  /* 0x0000880001167983 */ /* 0x0001620000300800 */
[----:B------:R-:W-:-:S03]  /*1b60*/  FFMA.FTZ R241, R248, R247, R237 ;  /* 0x000000f7f8f17223 */ /* 0x000fc600000100ed */
[----:B------:R-:W2:Y:S01]  /*1b70*/  LDL R237, [R1+0x34] ;  /* 0x0000340001ed7983 */ /* 0x000ea20000100800 */
[----:B------:R-:W-:Y:S01]  /*1b80*/  FADD.FTZ R240, R11, R240 ;  /* 0x000000f00bf07221 */ /* 0x000fe20000010000 */
[----:B------:R-:W-:Y:S01]  /*1b90*/  FMUL.FTZ R200, R200, UR30 ;  /* 0x0000001ec8c87c20 */ /* 0x000fe20008410000 */
[----:B------:R-:W-:Y:S01]  /*1ba0*/  FADD.FTZ R65, R65, R238 ;  /* 0x000000ee41417221 */ /* 0x000fe20000010000 */
[----:B------:R-:W3:Y:S01]  /*1bb0*/  LDL R245, [R1+0x24] ;  /* 0x0000240001f57983 */ /* 0x000ee20000100800 */
[----:B------:R-:W-:-:S03]  /*1bc0*/  FADD.FTZ R240, R249, R240 ;  /* 0x000000f0f9f07221 */ /* 0x000fc60000010000 */
[----:B------:R-:W4:Y:S01]  /*1bd0*/  LDL R242, [R1+0x2c] ;  /* 0x00002c0001f27983 */ /* 0x000f220000100800 */
[----:B------:R-:W-:Y:S01]  /*1be0*/  FADD.FTZ R240, R224, R240 ;  /* 0x000000f0e0f07221 */ /* 0x000fe20000010000 */
[----:B------:R-:W-:Y:S01]  /*1bf0*/  FFMA.FTZ R99, R202, R239, R99 ;  /* 0x000000efca637223 */ /* 0x000fe20000010063 */
[----:B------:R-:W-:Y:S01]  /*1c00*/  FADD.FTZ R67, R67, R239 ;  /* 0x000000ef43437221 */ /* 0x000fe20000010000 */
[----:B------:R-:W-:Y:S01]  /*1c10*/  FADD.FTZ R63, R63, R198 ;  /* 0x000000c63f3f7221 */ /* 0x000fe20000010000 */
[----:B------:R-:W-:Y:S01]  /*1c20*/  FADD.FTZ R240, R233, R240 ;  /* 0x000000f0e9f07221 */ /* 0x000fe20000010000 */
[----:B------:R-:W-:Y:S01]  /*1c30*/  FFMA.FTZ R95, R246, R198, R95 ;  /* 0x000000c6f65f7223 */ /* 0x000fe2000001005f */
[----:B------:R-:W4:Y:S02]  /*1c40*/  LDL R244, [R1] ;  /* 0x0000000001f47983 */ /* 0x000f240000100800 */
[----:B------:R-:W-:-:S04]  /*1c50*/  FADD.FTZ R240, R225, R240 ;  /* 0x000000f0e1f07221 */ /* 0x000fc80000010000 */
[----:B------:R-:W-:-:S04]  /*1c60*/  FADD.FTZ R240, R234, R240 ;  /* 0x000000f0eaf07221 */ /* 0x000fc80000010000 */
[----:B------:R-:W-:-:S04]  /*1c70*/  FADD.FTZ R240, R226, R240 ;  /* 0x000000f0e2f07221 */ /* 0x000fc80000010000 */
[----:B------:R-:W-:Y:S01]  /*1c80*/  FADD.FTZ R240, R235, R240 ;  /* 0x000000f0ebf07221 */ /* 0x000fe20000010000 */
[----:B------:R-:W-:-:S03]  /*1c90*/  FFMA.FTZ R97, R200, R238, R97 ;  /* 0x000000eec8617223 */ /* 0x000fc60000010061 */
[----:B------:R-:W-:-:S04]  /*1ca0*/  FADD.FTZ R240, R227, R240 ;  /* 0x000000f0e3f07221 */ /* 0x000fc80000010000 */
[----:B------:R-:W-:Y:S01]  /*1cb0*/  FADD.FTZ R240, R247, R240 ;  /* 0x000000f0f7f07221 */ /* 0x000fe20000010000 */
[----:B--2---:R-:W-:Y:S01]  /*1cc0*/  FMUL.FTZ R237, R237, R238 ;  /* 0x000000eeeded7220 */ /* 0x004fe20000410000 */
[----:B------:R-:W-:Y:S02]  /*1cd0*/  FFMA.FTZ R238, R19, R228, R241 ;  /* 0x000000e413ee7223 */ /* 0x000fe400000100f1 */
[----:B------:R-:W-:Y:S02]  /*1ce0*/  FADD.FTZ R241, R228, R240 ;  /* 0x000000f0e4f17221 */ /* 0x000fe40000010000 */
[----:B------:R-:W-:Y:S02]  /*1cf0*/  FFMA.FTZ R240, R200, R237, R238 ;  /* 0x000000edc8f07223 */ /* 0x000fe400000100ee */
[----:B------:R-:W2:Y:S01]  /*1d00*/  LDL R238, [R1+0x3c] ;  /* 0x00003c0001ee7983 */ /* 0x000ea20000100800 */
[----:B------:R-:W-:-:S04]  /*1d10*/  FADD.FTZ R241, R237, R241 ;  /* 0x000000f1edf17221 */ /* 0x000fc80000010000 */
[----:B------:R-:W-:Y:S01]  /*1d20*/  FADD.FTZ R241, R229, R241 ;  /* 0x000000f1e5f17221 */ /* 0x000fe20000010000 */
[----:B--2---:R-:W-:Y:S01]  /*1d30*/  FMUL.FTZ R238, R238, R239 ;  /* 0x000000efeeee7220 */ /* 0x004fe20000410000 */
[----:B------:R-:W-:-:S03]  /*1d40*/  FFMA.FTZ R239, R201, R229, R240 ;  /* 0x000000e5c9ef7223 */ /* 0x000fc600000100f0 */
[----:B------:R-:W-:Y:S01]  /*1d50*/  FADD.FTZ R241, R238, R241 ;  /* 0x000000f1eef17221 */ /* 0x000fe20000010000 */
[----:B------:R-:W-:Y:S01]  /*1d60*/  FFMA.FTZ R240, R202, R238, R239 ;  /* 0x000000eecaf07223 */ /* 0x000fe200000100ef */
[----:B---3--:R-:W-:Y:S02]  /*1d70*/  FMUL.FTZ R239, R245, R199 ;  /* 0x000000c7f5ef7220 */ /* 0x008fe40000410000 */
[----:B------:R-:W-:-:S04]  /*1d80*/  FADD.FTZ R241, R230, R241 ;  /* 0x000000f1e6f17221 */ /* 0x000fc80000010000 */
[----:B------:R-:W-:Y:S01]  /*1d90*/  FADD.FTZ R241, R239, R241 ;  /* 0x000000f1eff17221 */ /* 0x000fe20000010000 */
[----:B----4-:R-:W-:-:S03]  /*1da0*/  FMUL.FTZ R245, R242, R198 ;  /* 0x000000c6f2f57220 */ /* 0x010fc60000410000 */
[----:B------:R-:W-:Y:S01]  /*1db0*/  FADD.FTZ R241, R231, R241 ;  /* 0x000000f1e7f17221 */ /* 0x000fe20000010000 */
[----:B------:R-:W-:Y:S02]  /*1dc0*/  SHF.L.U32 R198, R21, 0x10, RZ ;  /* 0x0000001015c67819 */ /* 0x000fe400000006ff */
[----:B------:R0:W5:Y:S01]  /*1dd0*/  LDL.LU R21, [R1+0x84] ;  /* 0x0000840001157983 */ /* 0x0001620000300800 */
[----:B------:R-:W-:-:S03]  /*1de0*/  FADD.FTZ R242, R245, R241 ;  /* 0x000000f1f5f27221 */ /* 0x000fc60000010000 */
[----:B------:R-:W2:Y:S01]  /*1df0*/  LDL R241, [R1+0x14] ;  /* 0x0000140001f17983 */ /* 0x000ea20000100800 */
[----:B------:R-:W-:Y:S01]  /*1e00*/  FMUL.FTZ R204, R204, UR30 ;  /* 0x0000001ecccc7c20 */ /* 0x000fe20008410000 */
[----:B------:R-:W-:-:S03]  /*1e10*/  FADD.FTZ R61, R61, R199 ;  /* 0x000000c73d3d7221 */ /* 0x000fc60000010000 */
[----:B------:R-:W-:Y:S01]  /*1e20*/  FFMA.FTZ R93, R204, R199, R93 ;  /* 0x000000c7cc5d7223 */ /* 0x000fe2000001005d */
[----:B------:R-:W-:-:S04]  /*1e30*/  FFMA.FTZ R199, R203, R230, R240 ;  /* 0x000000e6cbc77223 */ /* 0x000fc800000100f0 */
[----:B------:R-:W-:Y:S01]  /*1e40*/  FFMA.FTZ R199, R204, R239, R199 ;  /* 0x000000efccc77223 */ /* 0x000fe200000100c7 */
[----:B------:R-:W-:-:S03]  /*1e50*/  FMUL.FTZ R207, R207, UR30 ;  /* 0x0000001ecfcf7c20 */ /* 0x000fc60008410000 */
[----:B------:R-:W-:Y:S01]  /*1e60*/  FFMA.FTZ R199, R205, R231, R199 ;  /* 0x000000e7cdc77223 */ /* 0x000fe200000100c7 */
[----:B------:R-:W-:-:S03]  /*1e70*/  FFMA.FTZ R89, R207, R197, R89 ;  /* 0x000000c5cf597223 */ /* 0x000fc60000010059 */
[----:B------:R-:W-:Y:S01]  /*1e80*/  FFMA.FTZ R199, R246, R245, R199 ;  /* 0x000000f5f6c77223 */ /* 0x000fe200000100c7 */
[----:B------:R-:W-:Y:S01]  /*1e90*/  FADD.FTZ R57, R57, R197 ;  /* 0x000000c539397221 */ /* 0x000fe20000010000 */
[----:B------:R-:W-:Y:S02]  /*1ea0*/  FMUL.FTZ R240, R244, R251 ;  /* 0x000000fbf4f07220 */ /* 0x000fe40000410000 */
[----:B------:R-:W3:Y:S01]  /*1eb0*/  LDL R244, [R1+0x8] ;  /* 0x0000080001f47983 */ /* 0x000ee20000100800 */
[----:B--2---:R-:W-:Y:S01]  /*1ec0*/  FMUL.FTZ R241, R241, R197 ;  /* 0x000000c5f1f17220 */ /* 0x004fe20000410000 */
[----:B------:R-:W-:Y:S01]  /*1ed0*/  FFMA.FTZ R197, R206, R232, R199 ;  /* 0x000000e8cec57223 */ /* 0x000fe200000100c7 */
[----:B------:R-:W-:Y:S02]  /*1ee0*/  FADD.FTZ R199, R232, R242 ;  /* 0x000000f2e8c77221 */ /* 0x000fe40000010000 */
[----:B------:R-:W2:Y:S01]  /*1ef0*/  LDL R242, [R1+0x1c] ;  /* 0x00001c0001f27983 */ /* 0x000ea20000100800 */
[----:B------:R-:W-:Y:S01]  /*1f00*/  FMUL.FTZ R217, R217, UR30 ;  /* 0x0000001ed9d97c20 */ /* 0x000fe20008410000 */
[----:B------:R-:W-:Y:S01]  /*1f10*/  FFMA.FTZ R197, R207, R241, R197 ;  /* 0x000000f1cfc57223 */ /* 0x000fe200000100c5 */
[----:B------:R-:W-:Y:S01]  /*1f20*/  FADD.FTZ R199, R199, R241 ;  /* 0x000000f1c7c77221 */ /* 0x000fe20000010000 */
[----:B------:R-:W-:Y:S01]  /*1f30*/  FADD.FTZ R59, R59, R196 ;  /* 0x000000c43b3b7221 */ /* 0x000fe20000010000 */
[----:B------:R-:W-:Y:S01]  /*1f40*/  FFMA.FTZ R91, R217, R196, R91 ;  /* 0x000000c4d95b7223 */ /* 0x000fe2000001005b */
[----:B------:R-:W-:Y:S01]  /*1f50*/  FMUL.FTZ R218, R218, UR30 ;  /* 0x0000001edada7c20 */ /* 0x000fe20008410000 */
[----:B------:R-:W-:-:S03]  /*1f60*/  FADD.FTZ R52, R52, R251 ;  /* 0x000000fb34347221 */ /* 0x000fc60000010000 */
[----:B------:R-:W-:Y:S02]  /*1f70*/  FFMA.FTZ R84, R218, R251, R84 ;  /* 0x000000fbda547223 */ /* 0x000fe40000010054 */
[----:B------:R-:W4:Y:S01]  /*1f80*/  LDL R251, [R1+0xc] ;  /* 0x00000c0001fb7983 */ /* 0x000f220000100800 */
[----:B------:R-:W-:Y:S01]  /*1f90*/  FMUL.FTZ R220, R220, UR30 ;  /* 0x0000001edcdc7c20 */ /* 0x000fe20008410000 */
[----:B------:R-:W-:-:S03]  /*1fa0*/  FADD.FTZ R54, R54, R20 ;  /* 0x0000001436367221 */ /* 0x000fc60000010000 */
[-C--:B------:R-:W-:Y:S01]  /*1fb0*/  FFMA.FTZ R86, R220, R20.reuse, R86 ;  /* 0x00000014dc567223 */ /* 0x080fe20000010056 */
[----:B---3--:R-:W-:Y:S01]  /*1fc0*/  FMUL.FTZ R244, R244, R20 ;  /* 0x00000014f4f47220 */ /* 0x008fe20000410000 */
[----:B--2---:R-:W-:Y:S01]  /*1fd0*/  FMUL.FTZ R242, R242, R196 ;  /* 0x000000c4f2f27220 */ /* 0x004fe20000410000 */
[----:B------:R-:W-:Y:S01]  /*1fe0*/  FFMA.FTZ R196, R216, R236, R197 ;  /* 0x000000ecd8c47223 */ /* 0x000fe200000100c5 */
[----:B------:R-:W-:Y:S02]  /*1ff0*/  FADD.FTZ R197, R199, R236 ;  /* 0x000000ecc7c57221 */ /* 0x000fe40000010000 */
[----:B------:R-:W2:Y:S04]  /*2000*/  LDL R199, [R1+0x4] ;  /* 0x0000040001c77983 */ /* 0x000ea80000100800 */
[----:B------:R0:W5:Y:S01]  /*2010*/  LDL.LU R20, [R1+0x80] ;  /* 0x0000800001147983 */ /* 0x0001620000300800 */
[----:B------:R-:W-:Y:S01]  /*2020*/  FMUL.FTZ R219, R219, UR30 ;  /* 0x0000001edbdb7c20 */ /* 0x000fe20008410000 */
[----:B------:R-:W-:Y:S01]  /*2030*/  FFMA.FTZ R196, R217, R242, R196 ;  /* 0x000000f2d9c47223 */ /* 0x000fe200000100c4 */
[----:B------:R-:W-:Y:S01]  /*2040*/  FADD.FTZ R197, R197, R242 ;  /* 0x000000f2c5c57221 */ /* 0x000fe20000010000 */
[----:B------:R-:W-:Y:S01]  /*2050*/  FADD.FTZ R53, R53, R243 ;  /* 0x000000f335357221 */ /* 0x000fe20000010000 */
[-C--:B------:R-:W-:Y:S01]  /*2060*/  FFMA.FTZ R85, R219, R243.reuse, R85 ;  /* 0x000000f3db557223 */ /* 0x080fe20000010055 */
[----:B------:R-:W-:Y:S01]  /*2070*/  FFMA.FTZ R196, R218, R240, R196 ;  /* 0x000000f0dac47223 */ /* 0x000fe200000100c4 */
[----:B------:R-:W-:Y:S01]  /*2080*/  FADD.FTZ R197, R197, R240 ;  /* 0x000000f0c5c57221 */ /* 0x000fe20000010000 */
[-C--:B----4-:R-:W-:Y:S01]  /*2090*/  FMUL.FTZ R251, R251, R198.reuse ;  /* 0x000000c6fbfb7220 */ /* 0x090fe20000410000 */
[----:B------:R-:W-:Y:S01]  /*20a0*/  FFMA.FTZ R87, R252, R198, R87 ;  /* 0x000000c6fc577223 */ /* 0x000fe20000010057 */
[----:B------:R-:W-:Y:S01]  /*20b0*/  FADD.FTZ R55, R55, R198 ;  /* 0x000000c637377221 */ /* 0x000fe20000010000 */
[----:B--2---:R-:W-:-:S04]  /*20c0*/  FMUL.FTZ R243, R199, R243 ;  /* 0x000000f3c7f37220 */ /* 0x004fc80000410000 */
[----:B------:R-:W-:Y:S01]  /*20d0*/  FFMA.FTZ R196, R219, R243, R196 ;  /* 0x000000f3dbc47223 */ /* 0x000fe200000100c4 */
[----:B------:R-:W-:-:S03]  /*20e0*/  FADD.FTZ R197, R197, R243 ;  /* 0x000000f3c5c57221 */ /* 0x000fc60000010000 */
[----:B------:R-:W-:Y:S01]  /*20f0*/  FFMA.FTZ R196, R220, R244, R196 ;  /* 0x000000f4dcc47223 */ /* 0x000fe200000100c4 */
[----:B------:R-:W-:-:S03]  /*2100*/  FADD.FTZ R197, R197, R244 ;  /* 0x000000f4c5c57221 */ /* 0x000fc60000010000 */
[----:B------:R-:W-:Y:S01]  /*2110*/  FFMA.FTZ R196, R252, R251, R196 ;  /* 0x000000fbfcc47223 */ /* 0x000fe200000100c4 */
[----:B------:R-:W-:Y:S01]  /*2120*/  FADD.FTZ R197, R197, R251 ;  /* 0x000000fbc5c57221 */ /* 0x000fe20000010000 */
[----:B0-----:R-:W-:Y:S06]  /*2130*/  BRA `(.L_x_7666) ;  /* 0x0000000000fc7947 */ /* 0x001fec0003800000 */
.L_x_7665:
        /* <DEDUP_REMOVED lines=12> */
.L_x_7667:
[----:B------:R-:W-:Y:S01]  /*2200*/  CS2R R196, SRZ ;  /* 0x0000000000c47805 */ /* 0x000fe2000001ff00 */
[----:B------:R-:W-:Y:S06]  /*2210*/  BRA.U UP0, `(.L_x_7668) ;  /* 0x00000001003c7547 */ /* 0x000fec000b800000 */
[----:B------:R-:W0:Y:S01]  /*2220*/  LDC.64 R214, c[0x0][0x3b0] ;  /* 0x0000ec00ffd67b82 */ /* 0x000e220000000a00 */
[C---:B------:R-:W-:Y:S02]  /*2230*/  IADD3 R212, PT, PT, R198.reuse, 0x300, RZ ;  /* 0x00000300c6d47810 */ /* 0x040fe40007ffe0ff */
[C---:B------:R-:W-:Y:S02]  /*2240*/  IADD3 R208, PT, PT, R198.reuse, 0x100, RZ ;  /* 0x00000100c6d07810 */ /* 0x040fe40007ffe0ff */
[C---:B------:R-:W-:Y:S01]  /*2250*/  IADD3 R210, PT, PT, R198.reuse, 0x200, RZ ;  /* 0x00000200c6d27810 */ /* 0x040fe20007ffe0ff */
[----:B0-----:R-:W-:-:S04]  /*2260*/  IMAD.WIDE.U32 R198, R198, 0x8, R214 ;  /* 0x00000008c6c67825 */ /* 0x001fc800078e00d6 */
[----:B------:R-:W-:-:S04]  /*2270*/  IMAD.WIDE.U32 R212, R212, 0x8, R214 ;  /* 0x00000008d4d47825 */ /* 0x000fc800078e00d6 */
[----:B------:R-:W-:-:S04]  /*2280*/  IMAD.WIDE.U32 R208, R208, 0x8, R214 ;  /* 0x00000008d0d07825 */ /* 0x000fc800078e00d6 */
[----:B------:R-:W-:Y:S02]  /*2290*/  IMAD.WIDE.U32 R210, R210, 0x8, R214 ;  /* 0x00000008d2d27825 */ /* 0x000fe400078e00d6 */
[----:B------:R0:W5:Y:S04]  /*22a0*/  LDG.E.64 R214, desc[UR22][R198.64] ;  /* 0x00000016c6d67981 */ /* 0x000168000c1e1b00 */
[----:B------:R-:W5:Y:S01]  /*22b0*/  LDG.E.64 R210, desc[UR22][R210.64] ;  /* 0x00000016d2d27981 */ /* 0x000f62000c1e1b00 */
[----:B0-----:R-:W-:Y:S02]  /*22c0*/  MOV R198, R212 ;  /* 0x000000d400c67202 */ /* 0x001fe40000000f00 */
[----:B------:R-:W-:Y:S02]  /*22d0*/  MOV R199, R213 ;  /* 0x000000d500c77202 */ /* 0x000fe40000000f00 */
[----:B------:R0:W5:Y:S04]  /*22e0*/  LDG.E.64 R212, desc[UR22][R208.64] ;  /* 0x00000016d0d47981 */ /* 0x000168000c1e1b00 */
[----:B------:R0:W5:Y:S01]  /*22f0*/  LDG.E.64 R208, desc[UR22][R198.64] ;  /* 0x00000016c6d07981 */ /* 0x000162000c1e1b00 */
[----:B------:R-:W-:Y:S05]  /*2300*/  BRA `(.L_x_7666) ;  /* 0x0000000000887947 */ /* 0x000fea0003800000 */
.L_x_7668:
[----:B--2---:R-:W0:Y:S01]  /*2310*/  S2R R152, SR_TID.X ;  /* 0x0000000000987919 */ /* 0x004e220000002100 */
[----:B------:R-:W-:Y:S01]  /*2320*/  UIMAD UR9, UR8, UR21, URZ ;  /* 0x00000015080972a4 */ /* 0x000fe2000f8e02ff */
[----:B------:R-:W1:Y:S01]  /*2330*/  LDC.64 R156, c[0x0][0x3b0] ;  /* 0x0000ec00ff9c7b82 */ /* 0x000e620000000a00 */
[C---:B------:R-:W-:Y:S02]  /*2340*/  IADD3 R150, PT, PT, R198.reuse, 0x100, RZ ;  /* 0x00000100c6967810 */ /* 0x040fe40007ffe0ff */
[----:B------:R-:W-:Y:S01]  /*2350*/  USHF.R.S32.HI UR10, URZ, 0x1f, UR9 ;  /* 0x0000001fff0a7899 */ /* 0x000fe20008011409 */
[C---:B------:R-:W-:Y:S02]  /*2360*/  IADD3 R154, PT, PT, R198.reuse, 0x200, RZ ;  /* 0x00000200c69a7810 */ /* 0x040fe40007ffe0ff */
[----:B------:R-:W-:Y:S01]  /*2370*/  IADD3 R153, PT, PT, R198, 0x300, RZ ;  /* 0x00000300c6997810 */ /* 0x000fe20007ffe0ff */
[----:B------:R-:W-:Y:S01]  /*2380*/  ULEA.HI UR10, UR10, UR9, URZ, 0x3 ;  /* 0x000000090a0a7291 */ /* 0x000fe2000f8f18ff */
[----:B------:R-:W2:Y:S05]  /*2390*/  LDC.64 R176, c[0x0][0x438] ;  /* 0x00010e00ffb07b82 */ /* 0x000eaa0000000a00 */
        /* <DEDUP_REMOVED lines=12> */
[----:B--2---:R-:W-:-:S02]  /*2460*/  IMAD.WIDE.U32 R152, R152, 0x20, R176 ;  /* 0x0000002098987825 */ /* 0x004fc400078e00b0 */
[----:B------:R1:W5:Y:S02]  /*2470*/  LDG.E.64 R208, desc[UR22][R156.64] ;  /* 0x000000169cd07981 */ /* 0x000364000c1e1b00 */
        /* <DEDUP_REMOVED lines=10> */
[----:B-1----:R-:W5:Y:S02]  /*2520*/  LDG.E.128 R176, desc[UR22][R176.64+0x10] ;  /* 0x00001016b0b07981 */ /* 0x002f64000c1e1d00 */
.L_x_7666:
[----:B------:R1:W-:Y:S04]  /*2530*/  STL [R1+0x80], R0 ;  /* 0x0000800001007387 */ /* 0x0003e80000100800 */
[----:B0-----:R-:W0:Y:S04]  /*2540*/  SHFL.DOWN PT, R199, R197, 0x10, 0x1f ;  /* 0x0a001f00c5c77f89 */ /* 0x001e2800000e0000 */
[----:B------:R-:W3:Y:S01]  /*2550*/  SHFL.DOWN PT, R198, R196, 0x10, 0x1f ;  /* 0x0a001f00c4c67f89 */ /* 0x000ee200000e0000 */
[----:B-1----:R-:W1:Y:S01]  /*2560*/  S2R R0, SR_TID.X ;  /* 0x0000000000007919 */ /* 0x002e620000002100 */
[----:B0-----:R-:W-:Y:S01]  /*2570*/  FADD.FTZ R197, R199, R197 ;  /* 0x000000c5c7c57221 */ /* 0x001fe20000010000 */
[----:B---3--:R-:W-:-:S04]  /*2580*/  FADD.FTZ R198, R198, R196 ;  /* 0x000000c4c6c67221 */ /* 0x008fc80000010000 */
[----:B------:R-:W0:Y:S04]  /*2590*/  SHFL.DOWN PT, R199, R197, 0x8, 0x1f ;  /* 0x09001f00c5c77f89 */ /* 0x000e2800000e0000 */
[----:B------:R-:W3:Y:S01]  /*25a0*/  SHFL.DOWN PT, R196, R198, 0x8, 0x1f ;  /* 0x09001f00c6c47f89 */ /* 0x000ee200000e0000 */
[----:B-1----:R-:W-:-:S03]  /*25b0*/  LOP3.LUT P0, RZ, R0, 0x1f, RZ, 0xc0, !PT ;  /* 0x0000001f00ff7812 */ /* 0x002fc6000780c0ff */
[----:B------:R1:W5:Y:S01]  /*25c0*/  LDL.LU R0, [R1+0x80] ;  /* 0x0000800001007983 */ /* 0x0003620000300800 */
[----:B0-----:R-:W-:Y:S01]  /*25d0*/  FADD.FTZ R197, R197, R199 ;  /* 0x000000c7c5c57221 */ /* 0x001fe20000010000 */
[----:B---3--:R-:W-:-:S04]  /*25e0*/  FADD.FTZ R196, R198, R196 ;  /* 0x000000c4c6c47221 */ /* 0x008fc80000010000 */
[----:B------:R-:W0:Y:S04]  /*25f0*/  SHFL.DOWN PT, R199, R197, 0x4, 0x1f ;  /* 0x08801f00c5c77f89 */ /* 0x000e2800000e0000 */
[----:B------:R-:W3:Y:S01]  /*2600*/  SHFL.DOWN PT, R198, R196, 0x4, 0x1f ;  /* 0x08801f00c4c67f89 */ /* 0x000ee200000e0000 */
        /* <DEDUP_REMOVED lines=8> */
[----:B------:R-:W-:Y:S01]  /*2690*/  BSSY.RECONVERGENT B0, `(.L_x_7669) ;  /* 0x000000d000007945 */ /* 0x000fe20003800200 */
[----:B0-----:R-:W-:Y:S01]  /*26a0*/  FADD.FTZ R196, R197, R196 ;  /* 0x000000c4c5c47221 */ /* 0x001fe20000010000 */
[----:B---3--:R-:W-:Y:S02]  /*26b0*/  FADD.FTZ R197, R198, R199 ;  /* 0x000000c7c6c57221 */ /* 0x008fe40000010000 */
[----:B-1----:R-:W-:Y:S05]  /*26c0*/  @P0 BRA `(.L_x_7670) ;  /* 0x0000000000240947 */ /* 0x002fea0003800000 */
        /* <DEDUP_REMOVED lines=9> */
.L_x_7670:
[----:B------:R-:W-:Y:S05]  /*2760*/  BSYNC.RECONVERGENT B0 ;  /* 0x0000000000007941 */ /* 0x000fea0003800200 */
.L_x_7669:
[----:B------:R-:W1:Y:S08]  /*2770*/  S2UR UR10, SR_CgaCtaId ;  /* 0x00000000000a79c3 */ /* 0x000e700000008800 */
[----:B------:R-:W-:Y:S06]  /*2780*/  BAR.SYNC.DEFER_BLOCKING 0x0 ;  /* 0x0000000000007b1d */ /* 0x000fec0000010000 */
[----:B------:R-:W-:Y:S01]  /*2790*/  UMOV UR9, 0x400 ;  /* 0x0000040000097882 */ /* 0x000fe20000000000 */
[----:B------:R-:W-:Y:S04]  /*27a0*/  STL [R1+0x84], R2 ;  /* 0x0000840201007387 */ /* 0x000fe80000100800 */
        /* <DEDUP_REMOVED lines=26> */
[----:B------:R-:W-:Y:S01]  /*2950*/  @UP3 UIADD3 UR20, UPT, UPT, UR20, -0x1, URZ ;  /* 0xffffffff14143890 */ /* 0x000fe2000fffe0ff */
[----:B------:R-:W-:Y:S01]  /*2960*/  PLOP3.LUT P0, PT, PT, PT, UP3, 0x80, 0x8 ;  /* 0x000000000008781c */ /* 0x000fe20003f0f038 */
[----:B------:R-:W1:Y:S01]  /*2970*/  @UP3 LDCU.64 UR10, c[0x0][0x390] ;  /* 0x00007200ff0a37ac */ /* 0x000e620008000a00 */
[----:B0-----:R-:W-:Y:S01]  /*2980*/  FADD.FTZ R196, R2, R196 ;  /* 0x000000c402c47221 */ /* 0x001fe20000010000 */
[----:B------:R-:W-:Y:S01]  /*2990*/  FADD.FTZ R197, R0, R197 ;  /* 0x000000c500c57221 */ /* 0x000fe20000010000 */
[----:B------:R-:W5:Y:S04]  /*29a0*/  LDL.LU R2, [R1+0x84] ;  /* 0x0000840001027983 */ /* 0x000f680000300800 */
[----:B------:R-:W5:Y:S01]  /*29b0*/  LDL.LU R0, [R1+0x80] ;  /* 0x0000800001007983 */ /* 0x000f620000300800 */
[----:B------:R-:W-:Y:S01]  /*29c0*/  @UP3 UIMAD UR20, UR20, UR21, URZ ;  /* 0x00000015141432a4 */ /* 0x000fe2000f8e02ff */
[----:B------:R-:W-:Y:S01]  /*29d0*/  FADD.FTZ R197, R199, R197 ;  /* 0x000000c5c7c57221 */ /* 0x000fe20000010000 */
[----:B------:R-:W-:Y:S01]  /*29e0*/  FADD.FTZ R199, R198, R196 ;  /* 0x000000c4c6c77221 */ /* 0x000fe20000010000 */
[----:B------:R-:W-:Y:S01]  /*29f0*/  HFMA2 R198, -RZ, RZ, 0, 0 ;  /* 0x00000000ffc67431 */ /* 0x000fe200000001ff */
[----:B------:R-:W-:Y:S01]  /*2a00*/  @UP3 USHF.R.S32.HI UR9, URZ, 0x1f, UR20 ;  /* 0x0000001fff093899 */ /* 0x000fe20008011414 */
[----:B------:R-:W-:-:S03]  /*2a10*/  FMUL.FTZ R197, R197, UR29 ;  /* 0x0000001dc5c57c20 */ /* 0x000fc60008410000 */
[----:B------:R-:W-:Y:S02]  /*2a20*/  @UP3 ULEA.HI UR9, UR9, UR20, URZ, 0x3 ;  /* 0x0000001409093291 */ /* 0x000fe4000f8f18ff */
[----:B------:R-:W-:Y:S02]  /*2a30*/  R2UR UR20, R197 ;  /* 0x00000000c51472ca */ /* 0x000fe400000e0000 */
[----:B------:R-:W0:Y:S02]  /*2a40*/  S2R R197, SR_TID.X ;  /* 0x0000000000c57919 */ /* 0x000e240000002100 */
[----:B------:R-:W-:Y:S01]  /*2a50*/  MOV R196, UR9 ;  /* 0x0000000900c47c02 */ /* 0x000fe20008000f00 */
[----:B------:R-:W-:-:S03]  /*2a60*/  UIMAD UR9, UR8, UR21, URZ ;  /* 0x00000015080972a4 */ /* 0x000fc6000f8e02ff */
[----:B0-----:R-:W-:Y:S02]  /*2a70*/  @P0 LEA.HI.SX32 R198, R196, R197, 0x1d ;  /* 0x000000c5c4c60211 */ /* 0x001fe400078feaff */
[----:B------:R-:W-:-:S05]  /*2a80*/  MOV R196, 0x10 ;  /* 0x0000001000c47802 */ /* 0x000fca0000000f00 */
[----:B-1----:R-:W-:-:S05]  /*2a90*/  @P0 IMAD.WIDE.U32 R196, R198, R196, UR10 ;  /* 0x0000000ac6c40e25 */ /* 0x002fca000f8e00c4 */
[----:B------:R0:W5:Y:S01]  /*2aa0*/  @P0 LDG.E.128 R180, desc[UR22][R196.64] ;  /* 0x00000016c4b40981 */ /* 0x000162000c1e1d00 */
[----:B------:R-:W-:Y:S01]  /*2ab0*/  UISETP.NE.U32.AND UP0, UPT, UR4, URZ, UPT ;  /* 0x000000ff0400728c */ /* 0x000fe2000bf05070 */
[----:B------:R-:W-:Y:S01]  /*2ac0*/  FMUL.FTZ R199, R199, UR29 ;  /* 0x0000001dc7c77c20 */ /* 0x000fe20008410000 */
[----:B------:R-:W-:Y:S01]  /*2ad0*/  USHF.R.S32.HI UR10, URZ, 0x1f, UR9 ;  /* 0x0000001fff0a7899 */ /* 0x000fe20008011409 */
[----:B------:R-:W-:Y:S01]  /*2ae0*/  ISETP.NE.AND P0, PT, RZ, UR28, PT ;  /* 0x0000001cff007c0c */ /* 0x000fe2000bf05270 */
[----:B------:R-:W-:Y:S02]  /*2af0*/  UISETP.NE.AND.EX UP0, UPT, UR5, URZ, UPT, UP0 ;  /* 0x000000ff0500728c */ /* 0x000fe4000bf05300 */
[----:B------:R-:W-:Y:S01]  /*2b00*/  ULEA.HI UR10, UR10, UR9, URZ, 0x3 ;  /* 0x000000090a0a7291 */ /* 0x000fe2000f8f18ff */
[----:B------:R-:W-:Y:S01]  /*2b10*/  FSEL R199, R199, RZ, !P0 ;  /* 0x000000ffc7c77208 */ /* 0x000fe20004000000 */
[----:B0-----:R-:W0:Y:S03]  /*2b20*/  S2R R197, SR_TID.X ;  /* 0x0000000000c57919 */ /* 0x001e260000002100 */
[----:B------:R-:W-:-:S02]  /*2b30*/  R2UR UR32, R199 ;  /* 0x00000000c72072ca */ /* 0x000fc400000e0000 */
[----:B------:R-:W-:-:S04]  /*2b40*/  MOV R199, UR10 ;  /* 0x0000000a00c77c02 */ /* 0x000fc80008000f00 */
[----:B0-----:R-:W-:Y:S01]  /*2b50*/  LEA.HI.SX32 R199, R199, R197, 0x1d ;  /* 0x000000c5c7c77211 */ /* 0x001fe200078feaff */
[----:B------:R-:W-:Y:S08]  /*2b60*/  BRA.U UP0, `(.L_x_7671) ;  /* 0x0000001d00d87547 */ /* 0x000ff0000b800000 */
[----:B------:R-:W-:-:S04]  /*2b70*/  UISETP.NE.U32.AND UP0, UPT, UR6, URZ, UPT ;  /* 0x000000ff0600728c */ /* 0x000fc8000bf05070 */
[----:B------:R-:W-:-:S09]  /*2b80*/  UISETP.NE.AND.EX UP0, UPT, UR7, URZ, UPT, UP0 ;  /* 0x000000ff0700728c */ /* 0x000fd2000bf05300 */
[----:B------:R-:W-:Y:S05]  /*2b90*/  BRA.U UP0, `(.L_x_7672) ;  /* 0x0000000d00b87547 */ /* 0x000fea000b800000 */
        /* <DEDUP_REMOVED lines=15> */
.L_x_7675:
[----:B------:R-:W-:Y:S05]  /*2c90*/  BSYNC.RECONVERGENT B0 ;  /* 0x0000000000007941 */ /* 0x000fea0003800200 */
.L_x_7674:
[----:B------:R-:W-:Y:S01]  /*2ca0*/  FADD.FTZ R20, R20, R196 ;  /* 0x000000c414147221 */ /* 0x000fe20000010000 */
[----:B------:R-:W-:Y:S02]  /*2cb0*/  MOV R196, UR20 ;  /* 0x0000001400c47c02 */ /* 0x000fe40008000f00 */
[----:B------:R-:W-:-:S03]  /*2cc0*/  ISETP.LT.AND P0, PT, RZ, UR31, PT ;  /* 0x0000001fff007c0c */ /* 0x000fc6000bf01270 */
[----:B-----5:R-:W-:-:S04]  /*2cd0*/  FFMA.FTZ R196, R0, R196, UR32 ;  /* 0x0000002000c47e23 */ /* 0x020fc800080100c4 */
        /* <DEDUP_REMOVED lines=9> */
.L_x_7673:
        /* <DEDUP_REMOVED lines=16> */
.L_x_7678:
[----:B------:R-:W-:Y:S05]  /*2e70*/  BSYNC.RECONVERGENT B0 ;  /* 0x0000000000007941 */ /* 0x000fea0003800200 */
.L_x_7677:
        /* <DEDUP_REMOVED lines=13> */
.L_x_7676:
        /* <DEDUP_REMOVED lines=15> */
.L_x_7681:
[----:B------:R-:W-:Y:S05]  /*3040*/  BSYNC.RECONVERGENT B0 ;  /* 0x0000000000007941 */ /* 0x000fea0003800200 */
.L_x_7680:
        /* <DEDUP_REMOVED lines=13> */
.L_x_7679:
        /* <DEDUP_REMOVED lines=16> */
.L_x_7684:
[----:B------:R-:W-:Y:S05]  /*3220*/  BSYNC.RECONVERGENT B0 ;  /* 0x0000000000007941 */ /* 0x000fea0003800200 */
.L_x_7683:
        /* <DEDUP_REMOVED lines=13> */
.L_x_7682:
        /* <DEDUP_REMOVED lines=15> */
.L_x_7687:
[----:B------:R-:W-:Y:S05]  /*33f0*/  BSYNC.RECONVERGENT B0 ;  /* 0x0000000000007941 */ /* 0x000fea0003800200 */
.L_x_7686:
        /* <DEDUP_REMOVED lines=13> */
.L_x_7685:
        /* <DEDUP_REMOVED lines=16> */
.L_x_7690:
[----:B------:R-:W-:Y:S05]  /*35d0*/  BSYNC.RECONVERGENT B0 ;  /* 0x0000000000007941 */ /* 0x000fea0003800200 */
.L_x_7689:
        /* <DEDUP_REMOVED lines=13> */
.L_x_7688:
        /* <DEDUP_REMOVED lines=15> */
.L_x_7693:
[----:B------:R-:W-:Y:S05]  /*37a0*/  BSYNC.RECONVERGENT B0 ;  /* 0x0000000000007941 */ /* 0x000fea0003800200 */
.L_x_7692:
        /* <DEDUP_REMOVED lines=13> */
.L_x_7691:
        /* <DEDUP_REMOVED lines=17> */
.L_x_7696:
[----:B------:R-:W-:Y:S05]  /*3990*/  BSYNC.RECONVERGENT B0 ;  /* 0x0000000000007941 */ /* 0x000fea0003800200 */
.L_x_7695:
        /* <DEDUP_REMOVED lines=14> */
.L_x_7672:
        /* <DEDUP_REMOVED lines=15> */
.L_x_7699:
[----:B------:R-:W-:Y:S05]  /*3b70*/  BSYNC.RECONVERGENT B0 ;  /* 0x0000000000007941 */ /* 0x000fea0003800200 */
.L_x_7698:
        /* <DEDUP_REMOVED lines=13> */
.L_x_7697:
        /* <DEDUP_REMOVED lines=16> */
.L_x_7702:
[----:B------:R-:W-:Y:S05]  /*3d50*/  BSYNC.RECONVERGENT B0 ;  /* 0x0000000000007941 */ /* 0x000fea0003800200 */
.L_x_7701:
        /* <DEDUP_REMOVED lines=13> */
.L_x_7700:
        /* <DEDUP_REMOVED lines=15> */
.L_x_7705:
[----:B------:R-:W-:Y:S05]  /*3f20*/  BSYNC.RECONVERGENT B0 ;  /* 0x0000000000007941 */ /* 0x000fea0003800200 */
.L_x_7704:
        /* <DEDUP_REMOVED lines=13> */
.L_x_7703:
        /* <DEDUP_REMOVED lines=16> */
.L_x_7708:
[----:B------:R-:W-:Y:S05]  /*4100*/  BSYNC.RECONVERGENT B0 ;  /* 0x0000000000007941 */ /* 0x000fea0003800200 */
.L_x_7707:
        /* <DEDUP_REMOVED lines=13> */
.L_x_7706:
        /* <DEDUP_REMOVED lines=15> */
.L_x_7711:
[----:B------:R-:W-:Y:S05]  /*42d0*/  BSYNC.RECONVERGENT B0 ;  /* 0x0000000000007941 */ /* 0x000fea0003800200 */
.L_x_7710:
        /* <DEDUP_REMOVED lines=13> */
.L_x_7709:
        /* <DEDUP_REMOVED lines=16> */
.L_x_7714:
[----:B------:R-:W-:Y:S05]  /*44b0*/  BSYNC.RECONVERGENT B0 ;  /* 0x0000000000007941 */ /* 0x000fea0003800200 */
.L_x_7713:
        /* <DEDUP_REMOVED lines=13> */
.L_x_7712:
        /* <DEDUP_REMOVED lines=15> */
.L_x_7717:
[----:B------:R-:W-:Y:S05]  /*4680*/  BSYNC.RECONVERGENT B0 ;  /* 0x0000000000007941 */ /* 0x000fea0003800200 */
.L_x_7716:
        /* <DEDUP_REMOVED lines=13> */
.L_x_7715:
        /* <DEDUP_REMOVED lines=13> */
[----:B-----5:R-:W-:Y:S01]  /*4830*/  FFMA.FTZ R193, R2, R193, UR32 ;  /* 0x0000002002c17e23 */ /* 0x020fe200080100c1 */
        /* <DEDUP_REMOVED lines=41> */
.L_x_7671:
[----:B------:R-:W-:-:S04]  /*4ad0*/  UISETP.NE.U32.AND UP0, UPT, UR6, URZ, UPT ;  /* 0x000000ff0600728c */ /* 0x000fc8000bf05070 */
[----:B------:R-:W-:-:S09]  /*4ae0*/  UISETP.NE.AND.EX UP0, UPT, UR7, URZ, UPT, UP0 ;  /* 0x000000ff0700728c */ /* 0x000fd2000bf05300 */
[----:B------:R-:W-:Y:S05]  /*4af0*/  BRA.U UP0, `(.L_x_7718) ;  /* 0x0000000900ac7547 */ /* 0x000fea000b800000 */
[----:B------:R-:W-:Y:S05]  /*4b00*/  BRA.U !UP3, `(.L_x_7719) ;  /* 0x000000010b507547 */ /* 0x000fea000b800000 */
[----:B------:R-:W-:Y:S01]  /*4b10*/  PLOP3.LUT P1, PT, PT, PT, UP2, 0x80, 0x8 ;  /* 0x000000000008781c */ /* 0x000fe20003f2f028 */
[----:B-----5:R0:W-:Y:S01]  /*4b20*/  STL [R1+0x80], R2 ;  /* 0x0000800201007387 */ /* 0x0201e20000100800 */
[----:B------:R-:W-:Y:S02]  /*4b30*/  MOV R196, UR20 ;  /* 0x0000001400c47c02 */ /* 0x000fe40008000f00 */
[----:B------:R-:W-:Y:S02]  /*4b40*/  LOP3.LUT P0, RZ, R214, 0xff, RZ, 0xc0, !PT ;  /* 0x000000ffd6ff7812 */ /* 0x000fe4000780c0ff */
[----:B------:R-:W-:-:S07]  /*4b50*/  MOV R197, R148 ;  /* 0x0000009400c57202 */ /* 0x000fce0000000f00 */
[----:B------:R-:W-:-:S04]  /*4b60*/  @P1 FFMA.FTZ R196, R0, R196, UR32 ;  /* 0x0000002000c41e23 */ /* 0x000fc800080100c4 */
[----:B------:R-:W-:-:S04]  /*4b70*/  @P1 FADD.FTZ R196, R8, -R196 ;  /* 0x800000c408c41221 */ /* 0x000fc80000010000 */
[----:B------:R-:W-:-:S04]  /*4b80*/  @P1 FFMA.FTZ R197, R196, UR30, R148 ;  /* 0x0000001ec4c51c23 */ /* 0x000fc80008010094 */
[----:B------:R-:W-:Y:S01]  /*4b90*/  FMUL.FTZ R196, R197, UR25 ;  /* 0x00000019c5c47c20 */ /* 0x000fe20008410000 */
[----:B------:R-:W-:-:S03]  /*4ba0*/  @P0 SHF.L.U32 R197, R180, 0x10, RZ ;  /* 0x00000010b4c50819 */ /* 0x000fc600000006ff */
[----:B0-----:R-:W-:Y:S01]  /*4bb0*/  FMUL.FTZ R2, R196, UR24 ;  /* 0x00000018c4027c20 */ /* 0x001fe20008410000 */
[----:B------:R-:W-:-:S03]  /*4bc0*/  HFMA2 R196, -RZ, RZ, 0, 0 ;  /* 0x00000000ffc47431 */ /* 0x000fc600000001ff */
[-C--:B------:R-:W-:Y:S01]  /*4bd0*/  @P0 FMUL.FTZ R196, R197, R2.reuse ;  /* 0x00000002c5c40220 */ /* 0x080fe20000410000 */
[----:B------:R-:W-:Y:S02]  /*4be0*/  MOV R197, R2 ;  /* 0x0000000200c57202 */ /* 0x000fe40000000f00 */
[----:B------:R0:W5:Y:S01]  /*4bf0*/  LDL.LU R2, [R1+0x80] ;  /* 0x0000800001027983 */ /* 0x0001620000300800 */
[----:B------:R-:W-:Y:S02]  /*4c00*/  FADD.FTZ R20, R20, R196 ;  /* 0x000000c414147221 */ /* 0x000fe40000010000 */
[----:B------:R-:W-:-:S05]  /*4c10*/  FMUL.FTZ R196, R144, R197 ;  /* 0x000000c590c47220 */ /* 0x000fca0000410000 */
[----:B------:R-:W-:-:S04]  /*4c20*/  FSEL R196, R196, RZ, P0 ;  /* 0x000000ffc4c47208 */ /* 0x000fc80000000000 */
[----:B------:R-:W-:-:S04]  /*4c30*/  F2FP.BF16.F32.PACK_AB R196, RZ, R196 ;  /* 0x000000c4ffc4723e */ /* 0x000fc800000010ff */
[----:B0-----:R-:W-:-:S07]  /*4c40*/  PRMT R184, R196, 0x7610, R184 ;  /* 0x00007610c4b87816 */ /* 0x001fce00000000b8 */
.L_x_7719:
        /* <DEDUP_REMOVED lines=8> */
[----:B------:R-:W-:Y:S01]  /*4cd0*/  @P1 FFMA.FTZ R197, R196, UR30, R149 ;  /* 0x0000001ec4c51c23 */ /* 0x000fe20008010095 */
[----:B------:R-:W-:-:S03]  /*4ce0*/  @P0 PRMT R196, R180, 0x7632, R196 ;  /* 0x00007632b4c40816 */ /* 0x000fc600000000c4 */
[----:B------:R-:W-:Y:S01]  /*4cf0*/  FMUL.FTZ R197, R197, UR25 ;  /* 0x00000019c5c57c20 */ /* 0x000fe20008410000 */
[----:B------:R-:W-:-:S03]  /*4d00*/  @P0 SHF.L.U32 R196, R196, 0x10, RZ ;  /* 0x00000010c4c40819 */ /* 0x000fc600000006ff */
[----:B0-----:R-:W-:Y:S01]  /*4d10*/  FMUL.FTZ R0, R197, UR24 ;  /* 0x00000018c5007c20 */ /* 0x001fe20008410000 */
[----:B------:R-:W-:-:S03]  /*4d20*/  HFMA2 R197, -RZ, RZ, 0, 0 ;  /* 0x00000000ffc57431 */ /* 0x000fc600000001ff */
[----:B------:R-:W-:Y:S01]  /*4d30*/  @P0 FMUL.FTZ R197, R0, R196 ;  /* 0x000000c400c50220 */ /* 0x000fe20000410000 */
[----:B------:R-:W-:Y:S02]  /*4d40*/  MOV R196, R0 ;  /* 0x0000000000c47202 */ /* 0x000fe40000000f00 */
[----:B------:R0:W5:Y:S01]  /*4d50*/  LDL.LU R0, [R1+0x80] ;  /* 0x0000800001007983 */ /* 0x0001620000300800 */
[----:B------:R-:W-:Y:S02]  /*4d60*/  FADD.FTZ R21, R21, R197 ;  /* 0x000000c515157221 */ /* 0x000fe40000010000 */
[----:B------:R-:W-:-:S05]  /*4d70*/  FMUL.FTZ R196, R145, R196 ;  /* 0x000000c491c47220 */ /* 0x000fca0000410000 */
[----:B------:R-:W-:-:S04]  /*4d80*/  FSEL R196, R196, RZ, P0 ;  /* 0x000000ffc4c47208 */ /* 0x000fc80000000000 */
[----:B------:R-:W-:-:S04]  /*4d90*/  F2FP.BF16.F32.PACK_AB R196, RZ, R196 ;  /* 0x000000c4ffc4723e */ /* 0x000fc800000010ff */
[----:B0-----:R-:W-:-:S07]  /*4da0*/  PRMT R184, R184, 0x5410, R196 ;  /* 0x00005410b8b87816 */ /* 0x001fce00000000c4 */
.L_x_7720:
        /* <DEDUP_REMOVED lines=21> */
.L_x_7721:
        /* <DEDUP_REMOVED lines=22> */
.L_x_7722:
        /* <DEDUP_REMOVED lines=21> */
.L_x_7723:
        /* <DEDUP_REMOVED lines=22> */
.L_x_7724:
        /* <DEDUP_REMOVED lines=21> */
.L_x_7725:
[----:B------:R-:W-:Y:S05]  /*5460*/  BRA.U !UP3, `(.L_x_7694) ;  /* 0x000000090b887547 */ /* 0x000fea000b800000 */
[----:B------:R-:W-:Y:S02]  /*5470*/  PLOP3.LUT P1, PT, PT, PT, UP2, 0x80, 0x8 ;  /* 0x000000000008781c */ /* 0x000fe40003f2f028 */
[----:B------:R-:W-:Y:S01]  /*5480*/  ISETP.GE.U32.AND P0, PT, R214, RZ, PT ;  /* 0x000000ffd600720c */ /* 0x000fe20003f06070 */
[----:B------:R-:W-:Y:S01]  /*5490*/  HFMA2 R214, -RZ, RZ, 0, 0 ;  /* 0x00000000ffd67431 */ /* 0x000fe200000001ff */
[----:B------:R-:W-:Y:S02]  /*54a0*/  MOV R196, UR20 ;  /* 0x0000001400c47c02 */ /* 0x000fe40008000f00 */
[----:B------:R-:W-:Y:S02]  /*54b0*/  ISETP.GE.U32.AND.EX P0, PT, R215, 0x1000000, PT, P0 ;  /* 0x01000000d700780c */ /* 0x000fe40003f06100 */
[----:B------:R-:W-:-:S05]  /*54c0*/  MOV R197, R155 ;  /* 0x0000009b00c57202 */ /* 0x000fca0000000f00 */
[----:B------:R-:W-:-:S04]  /*54d0*/  @P1 FFMA.FTZ R196, R250, R196, UR32 ;  /* 0x00000020fac41e23 */ /* 0x000fc800080100c4 */
        /* <DEDUP_REMOVED lines=13> */
.L_x_7718:
[----:B------:R-:W-:Y:S02]  /*55b0*/  PLOP3.LUT P0, PT, PT, PT, UP2, 0x80, 0x8 ;  /* 0x000000000008781c */ /* 0x000fe40003f0f028 */
[----:B------:R-:W-:Y:S02]  /*55c0*/  MOV R188, UR20 ;  /* 0x0000001400bc7c02 */ /* 0x000fe40008000f00 */
[----:B------:R-:W-:Y:S02]  /*55d0*/  MOV R193, R149 ;  /* 0x0000009500c17202 */ /* 0x000fe40000000f00 */
[----:B------:R-:W-:Y:S02]  /*55e0*/  MOV R189, UR20 ;  /* 0x0000001400bd7c02 */ /* 0x000fe40008000f00 */
[----:B------:R-:W-:Y:S02]  /*55f0*/  MOV R194, R150 ;  /* 0x0000009600c27202 */ /* 0x000fe40000000f00 */
[----:B------:R-:W-:-:S03]  /*5600*/  MOV R192, R148 ;  /* 0x0000009400c07202 */ /* 0x000fc60000000f00 */
[----:B-----5:R-:W-:Y:S01]  /*5610*/  @P0 FFMA.FTZ R188, R2, R188, UR32 ;  /* 0x0000002002bc0e23 */ /* 0x020fe200080100bc */
[----:B------:R-:W-:-:S03]  /*5620*/  @P0 FFMA.FTZ R189, R3, R189, UR32 ;  /* 0x0000002003bd0e23 */ /* 0x000fc600080100bd */
[----:B------:R-:W-:Y:S01]  /*5630*/  @P0 FADD.FTZ R188, R221, -R188 ;  /* 0x800000bcddbc0221 */ /* 0x000fe20000010000 */
[----:B------:R-:W-:-:S03]  /*5640*/  @P0 FADD.FTZ R189, R9, -R189 ;  /* 0x800000bd09bd0221 */ /* 0x000fc60000010000 */
[----:B------:R-:W-:Y:S01]  /*5650*/  @P0 FFMA.FTZ R193, R188, UR30, R149 ;  /* 0x0000001ebcc10c23 */ /* 0x000fe20008010095 */
[----:B------:R-:W-:Y:S01]  /*5660*/  MOV R188, UR20 ;  /* 0x0000001400bc7c02 */ /* 0x000fe20008000f00 */
[----:B------:R-:W-:-:S04]  /*5670*/  @P0 FFMA.FTZ R194, R189, UR30, R150 ;  /* 0x0000001ebdc20c23 */ /* 0x000fc80008010096 */
        /* <DEDUP_REMOVED lines=15> */
.L_x_7726:
        /* <DEDUP_REMOVED lines=13> */
.L_x_7727:
        /* <DEDUP_REMOVED lines=12> */
.L_x_7728:
[----:B------:R-:W-:Y:S02]  /*5900*/  MOV R188, UR20 ;  /* 0x0000001400bc7c02 */ /* 0x000fe40008000f00 */
[----:B------:R-:W-:-:S03]  /*5910*/  MOV R195, R151 ;  /* 0x0000009700c37202 */ /* 0x000fc60000000f00 */
        /* <DEDUP_REMOVED lines=16> */
.L_x_7729:
[----:B------:R-:W-:-:S05]  /*5a20*/  MOV R188, UR20 ;  /* 0x0000001400bc7c02 */ /* 0x000fca0008000f00 */
[----:B------:R-:W-:-:S04]  /*5a30*/  @P0 FFMA.FTZ R188, R5, R188, UR32 ;  /* 0x0000002005bc0e23 */ /* 0x000fc800080100bc */
[----:B------:R-:W-:Y:S01]  /*5a40*/  @P0 FADD.FTZ R189, R10, -R188 ;  /* 0x800000bc0abd0221 */ /* 0x000fe20000010000 */
[----:B------:R-:W-:-:S03]  /*5a50*/  MOV R188, R152 ;  /* 0x0000009800bc7202 */ /* 0x000fc60000000f00 */
        /* <DEDUP_REMOVED lines=13> */
.L_x_7730:
        /* <DEDUP_REMOVED lines=18> */
.L_x_7731:
        /* <DEDUP_REMOVED lines=17> */
.L_x_7732:
[----:B------:R-:W-:-:S05]  /*5d60*/  MOV R191, UR20 ;  /* 0x0000001400bf7c02 */ /* 0x000fca0008000f00 */
[----:B------:R-:W-:-:S04]  /*5d70*/  @P0 FFMA.FTZ R191, R250, R191, UR32 ;  /* 0x00000020fabf0e23 */ /* 0x000fc800080100bf */
[----:B------:R-:W-:Y:S01]  /*5d80*/  @P0 FADD.FTZ R196, R249, -R191 ;  /* 0x800000bff9c40221 */ /* 0x000fe20000010000 */
[----:B------:R-:W-:-:S03]  /*5d90*/  MOV R191, R155 ;  /* 0x0000009b00bf7202 */ /* 0x000fc60000000f00 */
        /* <DEDUP_REMOVED lines=15> */
.L_x_7694:
        /* <DEDUP_REMOVED lines=8> */
[----:B------:R-:W-:Y:S04]  /*5f10*/  @P0 STG.E.128 desc[UR22][R196.64], R192 ;  /* 0x000000c0c4000986 */ /* 0x000fe8000c101d16 */
[----:B------:R1:W-:Y:S02]  /*5f20*/  @P0 STG.E.128 desc[UR22][R196.64+0x10], R188 ;  /* 0x000010bcc4000986 */ /* 0x0003e4000c101d16 */
[----:B-1----:R-:W-:-:S05]  /*5f30*/  MOV R196, 0x10 ;  /* 0x0000001000c47802 */ /* 0x002fca0000000f00 */
[----:B0-----:R-:W-:-:S05]  /*5f40*/  @P1 IMAD.WIDE.U32 R196, R198, R196, UR10 ;  /* 0x0000000ac6c41e25 */ /* 0x001fca000f8e00c4 */
[----:B------:R0:W-:Y:S01]  /*5f50*/  @P1 STG.E.128 desc[UR22][R196.64], R184 ;  /* 0x000000b8c4001986 */ /* 0x0001e2000c101d16 */
[----:B------:R-:W-:Y:S05]  /*5f60*/  BRA.U !UP3, `(.L_x_7733) ;  /* 0x000000010b107547 */ /* 0x000fea000b800000 */
[----:B-----5:R-:W1:Y:S01]  /*5f70*/  LDC.64 R182, c[0x0][0x390] ;  /* 0x0000e400ffb67b82 */ /* 0x020e620000000a00 */
[----:B------:R-:W-:-:S05]  /*5f80*/  IADD3 R180, PT, PT, R198, 0x100, RZ ;  /* 0x00000100c6b47810 */ /* 0x000fca0007ffe0ff */
[----:B-1----:R-:W-:-:S06]  /*5f90*/  IMAD.WIDE.U32 R180, R180, 0x10, R182 ;  /* 0x00000010b4b47825 */ /* 0x002fcc00078e00b6 */
[----:B------:R-:W5:Y:S02]  /*5fa0*/  LDG.E.128 R180, desc[UR22][R180.64] ;  /* 0x00000016b4b47981 */ /* 0x000f64000c1e1d00 */
.L_x_7733:
[----:B------:R-:W-:Y:S05]  /*5fb0*/  BRA.U !UP0, `(.L_x_7734) ;  /* 0x0000001108987547 */ /* 0x000fea000b800000 */
[----:B------:R-:W-:Y:S05]  /*5fc0*/  @!P0 BRA `(.L_x_7735) ;  /* 0x00000008003c8947 */ /* 0x000fea0003800000 */
[----:B------:R-:W-:Y:S02]  /*5fd0*/  PLOP3.LUT P1, PT, PT, PT, UP2, 0x80, 0x8 ;  /* 0x000000000008781c */ /* 0x000fe40003f2f028 */
[----:B------:R-:W-:Y:S02]  /*5fe0*/  MOV R188, UR20 ;  /* 0x0000001400bc7c02 */ /* 0x000fe40008000f00 */
[----:B------:R-:W-:Y:S02]  /*5ff0*/  MOV R193, R157 ;  /* 0x0000009d00c17202 */ /* 0x000fe40000000f00 */
[----:B------:R-:W-:Y:S02]  /*6000*/  MOV R189, UR20 ;  /* 0x0000001400bd7c02 */ /* 0x000fe40008000f00 */
[----:B------:R-:W-:Y:S02]  /*6010*/  MOV R194, R158 ;  /* 0x0000009e00c27202 */ /* 0x000fe40000000f00 */
[----:B------:R-:W-:-:S03]  /*6020*/  MOV R192, R156 ;  /* 0x0000009c00c07202 */ /* 0x000fc60000000f00 */
[----:B------:R-:W-:Y:S01]  /*6030*/  @P1 FFMA.FTZ R188, R13, R188, UR32 ;  /* 0x000000200dbc1e23 */ /* 0x000fe200080100bc */
        /* <DEDUP_REMOVED lines=21> */
.L_x_7736:
[----:B------:R-:W-:Y:S05]  /*6190*/  BRA.U !UP3, `(.L_x_7737) ;  /* 0x000000010b307547 */ /* 0x000fea000b800000 */
        /* <DEDUP_REMOVED lines=12> */
.L_x_7737:
[----:B------:R-:W-:Y:S05]  /*6260*/  BRA.U !UP3, `(.L_x_7738) ;  /* 0x000000010b2c7547 */ /* 0x000fea000b800000 */
        /* <DEDUP_REMOVED lines=11> */
.L_x_7738:
        /* <DEDUP_REMOVED lines=18> */
.L_x_7739:
        /* <DEDUP_REMOVED lines=17> */
.L_x_7740:
        /* <DEDUP_REMOVED lines=18> */
.L_x_7741:
        /* <DEDUP_REMOVED lines=17> */
.L_x_7742:
[----:B------:R-:W-:-:S05]  /*6780*/  MOV R191, UR20 ;  /* 0x0000001400bf7c02 */ /* 0x000fca0008000f00 */
[----:B------:R-:W-:-:S04]  /*6790*/  @P1 FFMA.FTZ R191, R248, R191, UR32 ;  /* 0x00000020f8bf1e23 */ /* 0x000fc800080100bf */
[----:B0-----:R-:W-:Y:S01]  /*67a0*/  @P1 FADD.FTZ R196, R247, -R191 ;  /* 0x800000bff7c41221 */ /* 0x001fe20000010000 */
        /* <DEDUP_REMOVED lines=17> */
.L_x_7735:
[----:B------:R-:W-:Y:S05]  /*68c0*/  BRA.U !UP3, `(.L_x_7744) ;  /* 0x000000010b447547 */ /* 0x000fea000b800000 */
[----:B------:R-:W-:Y:S02]  /*68d0*/  PLOP3.LUT P2, PT, PT, PT, UP2, 0x80, 0x8 ;  /* 0x000000000008781c */ /* 0x000fe40003f4f028 */
[----:B0-----:R-:W-:Y:S02]  /*68e0*/  MOV R196, UR20 ;  /* 0x0000001400c47c02 */ /* 0x001fe40008000f00 */
        /* <DEDUP_REMOVED lines=15> */
.L_x_7744:
[----:B------:R-:W-:Y:S05]  /*69e0*/  BRA.U !UP3, `(.L_x_7745) ;  /* 0x000000010b487547 */ /* 0x000fea000b800000 */
[----:B------:R-:W-:Y:S01]  /*69f0*/  PLOP3.LUT P2, PT, PT, PT, UP2, 0x80, 0x8 ;  /* 0x000000000008781c */ /* 0x000fe20003f4f028 */
[----:B------:R-:W-:Y:S01]  /*6a00*/  HFMA2 R214, -RZ, RZ, 0, 0 ;  /* 0x00000000ffd67431 */ /* 0x000fe200000001ff */
        /* <DEDUP_REMOVED lines=16> */
.L_x_7745:
        /* <DEDUP_REMOVED lines=18> */
.L_x_7746:
        /* <DEDUP_REMOVED lines=19> */
.L_x_7747:
        /* <DEDUP_REMOVED lines=18> */
.L_x_7748:
        /* <DEDUP_REMOVED lines=19> */
.L_x_7749:
        /* <DEDUP_REMOVED lines=18> */
.L_x_7750:
[----:B------:R-:W-:Y:S05]  /*70d0*/  BRA.U !UP3, `(.L_x_7743) ;  /* 0x000000210b1c7547 */ /* 0x000fea000b800000 */
[----:B------:R-:W-:Y:S02]  /*70e0*/  PLOP3.LUT P2, PT, PT, PT, UP2, 0x80, 0x8 ;  /* 0x000000000008781c */ /* 0x000fe40003f4f028 */
[----:B------:R-:W-:Y:S01]  /*70f0*/  ISETP.GE.U32.AND P1, PT, R212, RZ, PT ;  /* 0x000000ffd400720c */ /* 0x000fe20003f26070 */
[----:B------:R-:W-:Y:S01]  /*7100*/  HFMA2 R212, -RZ, RZ, 0, 0 ;  /* 0x00000000ffd47431 */ /* 0x000fe200000001ff */
[----:B0-----:R-:W-:Y:S02]  /*7110*/  MOV R196, UR20 ;  /* 0x0000001400c47c02 */ /* 0x001fe40008000f00 */
        /* <DEDUP_REMOVED lines=16> */
.L_x_7734:
[----:B------:R-:W-:Y:S05]  /*7220*/  @!P0 BRA `(.L_x_7751) ;  /* 0x0000001000148947 */ /* 0x000fea0003800000 */
        /* <DEDUP_REMOVED lines=15> */
.L_x_7754:
[----:B------:R-:W-:Y:S05]  /*7320*/  BSYNC.RECONVERGENT B0 ;  /* 0x0000000000007941 */ /* 0x000fea0003800200 */
.L_x_7753:
        /* <DEDUP_REMOVED lines=13> */
.L_x_7752:
        /* <DEDUP_REMOVED lines=16> */
.L_x_7757:
[----:B------:R-:W-:Y:S05]  /*7500*/  BSYNC.RECONVERGENT B0 ;  /* 0x0000000000007941 */ /* 0x000fea0003800200 */
.L_x_7756:
        /* <DEDUP_REMOVED lines=13> */
.L_x_7755:
        /* <DEDUP_REMOVED lines=15> */
.L_x_7760:
[----:B------:R-:W-:Y:S05]  /*76d0*/  BSYNC.RECONVERGENT B0 ;  /* 0x0000000000007941 */ /* 0x000fea0003800200 */
.L_x_7759:
        /* <DEDUP_REMOVED lines=13> */
.L_x_7758:
        /* <DEDUP_REMOVED lines=16> */
.L_x_7763:
[----:B------:R-:W-:Y:S05]  /*78b0*/  BSYNC.RECONVERGENT B0 ;  /* 0x0000000000007941 */ /* 0x000fea0003800200 */
.L_x_7762:
        /* <DEDUP_REMOVED lines=13> */
.L_x_7761:
        /* <DEDUP_REMOVED lines=15> */
.L_x_7766:
[----:B------:R-:W-:Y:S05]  /*7a80*/  BSYNC.RECONVERGENT B0 ;  /* 0x0000000000007941 */ /* 0x000fea0003800200 */
.L_x_7765:
        /* <DEDUP_REMOVED lines=13> */
.L_x_7764:
        /* <DEDUP_REMOVED lines=16> */
.L_x_7769:
[----:B------:R-:W-:Y:S05]  /*7c60*/  BSYNC.RECONVERGENT B0 ;  /* 0x0000000000007941 */ /* 0x000fea0003800200 */
.L_x_7768:
        /* <DEDUP_REMOVED lines=13> */
.L_x_7767:
        /* <DEDUP_REMOVED lines=15> */
.L_x_7772:
[----:B------:R-:W-:Y:S05]  /*7e30*/  BSYNC.RECONVERGENT B0 ;  /* 0x0000000000007941 */ /* 0x000fea0003800200 */
.L_x_7771:
        /* <DEDUP_REMOVED lines=13> */
.L_x_7770:
        /* <DEDUP_REMOVED lines=42> */
[----:B0-----:R-:W-:Y:S01]  /*81b0*/  FMUL.FTZ R196, R191, UR25 ;  /* 0x00000019bfc47c20 */ /* 0x001fe20008410000 */
[----:B------:R-:W-:Y:S02]  /*81c0*/  HFMA2 R212, -RZ, RZ, 0, 0 ;  /* 0x00000000ffd47431 */ /* 0x000fe400000001ff */
        /* <DEDUP_REMOVED lines=11> */
.L_x_7751:
        /* <DEDUP_REMOVED lines=15> */
.L_x_7775:
[----:B------:R-:W-:Y:S05]  /*8370*/  BSYNC.RECONVERGENT B0 ;  /* 0x0000000000007941 */ /* 0x000fea0003800200 */
.L_x_7774:
        /* <DEDUP_REMOVED lines=13> */
.L_x_7773:
        /* <DEDUP_REMOVED lines=16> */
.L_x_7778:
[----:B------:R-:W-:Y:S05]  /*8550*/  BSYNC.RECONVERGENT B0 ;  /* 0x0000000000007941 */ /* 0x000fea0003800200 */
.L_x_7777:
        /* <DEDUP_REMOVED lines=13> */
.L_x_7776:
        /* <DEDUP_REMOVED lines=15> */
.L_x_7781:
[----:B------:R-:W-:Y:S05]  /*8720*/  BSYNC.RECONVERGENT B0 ;  /* 0x0000000000007941 */ /* 0x000fea0003800200 */
.L_x_7780:
        /* <DEDUP_REMOVED lines=13> */
.L_x_7779:
        /* <DEDUP_REMOVED lines=16> */
.L_x_7784:
[----:B------:R-:W-:Y:S05]  /*8900*/  BSYNC.RECONVERGENT B0 ;  /* 0x0000000000007941 */ /* 0x000fea0003800200 */
.L_x_7783:
        /* <DEDUP_REMOVED lines=13> */
.L_x_7782:
        /* <DEDUP_REMOVED lines=15> */
.L_x_7787:
[----:B------:R-:W-:Y:S05]  /*8ad0*/  BSYNC.RECONVERGENT B0 ;  /* 0x0000000000007941 */ /* 0x000fea0003800200 */
.L_x_7786:
        /* <DEDUP_REMOVED lines=13> */
.L_x_7785:
        /* <DEDUP_REMOVED lines=16> */
.L_x_7790:
[----:B------:R-:W-:Y:S05]  /*8cb0*/  BSYNC.RECONVERGENT B0 ;  /* 0x0000000000007941 */ /* 0x000fea0003800200 */
.L_x_7789:
        /* <DEDUP_REMOVED lines=13> */
.L_x_7788:
        /* <DEDUP_REMOVED lines=15> */
.L_x_7793:
[----:B------:R-:W-:Y:S05]  /*8e80*/  BSYNC.RECONVERGENT B0 ;  /* 0x0000000000007941 */ /* 0x000fea0003800200 */
.L_x_7792:
        /* <DEDUP_REMOVED lines=13> */
.L_x_7791:
        /* <DEDUP_REMOVED lines=17> */
.L_x_7795:
[----:B------:R-:W-:Y:S05]  /*9070*/  BSYNC.RECONVERGENT B0 ;  /* 0x0000000000007941 */ /* 0x000fea0003800200 */
.L_x_7794:
        /* <DEDUP_REMOVED lines=13> */
.L_x_7743:
        /* <DEDUP_REMOVED lines=10> */
[----:B------:R0:W-:Y:S01]  /*91f0*/  @P1 STG.E.128 desc[UR22][R196.64], R184 ;  /* 0x000000b8c4001986 */ /* 0x0001e2000c101d16 */
[----:B------:R-:W-:Y:S05]  /*9200*/  BRA.U !UP3, `(.L_x_7796) ;  /* 0x000000010b107547 */ /* 0x000fea000b800000 */
[----:B-----5:R-:W1:Y:S01]  /*9210*/  LDC.64 R182, c[0x0][0x390] ;  /* 0x0000e400ffb67b82 */ /* 0x020e620000000a00 */
[----:B------:R-:W-:-:S05]  /*9220*/  IADD3 R180, PT, PT, R198, 0x200, RZ ;  /* 0x00000200c6b47810 */ /* 0x000fca0007ffe0ff */
[----:B-1----:R-:W-:-:S06]  /*9230*/  IMAD.WIDE.U32 R180, R180, 0x10, R182 ;  /* 0x00000010b4b47825 */ /* 0x002fcc00078e00b6 */
[----:B------:R-:W5:Y:S02]  /*9240*/  LDG.E.128 R180, desc[UR22][R180.64] ;  /* 0x00000016b4b47981 */ /* 0x000f64000c1e1d00 */
.L_x_7796:
        /* <DEDUP_REMOVED lines=30> */
.L_x_7799:
        /* <DEDUP_REMOVED lines=13> */
.L_x_7800:
        /* <DEDUP_REMOVED lines=12> */
.L_x_7801:
        /* <DEDUP_REMOVED lines=18> */
.L_x_7802:
        /* <DEDUP_REMOVED lines=17> */
.L_x_7803:
        /* <DEDUP_REMOVED lines=18> */
.L_x_7804:
        /* <DEDUP_REMOVED lines=17> */
.L_x_7805:
        /* <DEDUP_REMOVED lines=20> */
.L_x_7798:
        /* <DEDUP_REMOVED lines=18> */
.L_x_7807:
        /* <DEDUP_REMOVED lines=19> */
.L_x_7808:
        /* <DEDUP_REMOVED lines=18> */
.L_x_7809:
        /* <DEDUP_REMOVED lines=19> */
.L_x_7810:
        /* <DEDUP_REMOVED lines=18> */
.L_x_7811:
        /* <DEDUP_REMOVED lines=19> */
.L_x_7812:
        /* <DEDUP_REMOVED lines=18> */
.L_x_7813:
        /* <DEDUP_REMOVED lines=21> */
.L_x_7797:
        /* <DEDUP_REMOVED lines=16> */
.L_x_7817:
[----:B------:R-:W-:Y:S05]  /*a5c0*/  BSYNC.RECONVERGENT B0 ;  /* 0x0000000000007941 */ /* 0x000fea0003800200 */
.L_x_7816:
        /* <DEDUP_REMOVED lines=13> */
.L_x_7815:
        /* <DEDUP_REMOVED lines=16> */
.L_x_7820:
[----:B------:R-:W-:Y:S05]  /*a7a0*/  BSYNC.RECONVERGENT B0 ;  /* 0x0000000000007941 */ /* 0x000fea0003800200 */
.L_x_7819:
        /* <DEDUP_REMOVED lines=13> */
.L_x_7818:
        /* <DEDUP_REMOVED lines=15> */
.L_x_7823:
[----:B------:R-:W-:Y:S05]  /*a970*/  BSYNC.RECONVERGENT B0 ;  /* 0x0000000000007941 */ /* 0x000fea0003800200 */
.L_x_7822:
        /* <DEDUP_REMOVED lines=13> */
.L_x_7821:
        /* <DEDUP_REMOVED lines=16> */
.L_x_7826:
[----:B------:R-:W-:Y:S05]  /*ab50*/  BSYNC.RECONVERGENT B0 ;  /* 0x0000000000007941 */ /* 0x000fea0003800200 */
.L_x_7825:
        /* <DEDUP_REMOVED lines=13> */
.L_x_7824:
        /* <DEDUP_REMOVED lines=15> */
.L_x_7829:
[----:B------:R-:W-:Y:S05]  /*ad20*/  BSYNC.RECONVERGENT B0 ;  /* 0x0000000000007941 */ /* 0x000fea0003800200 */
.L_x_7828:
        /* <DEDUP_REMOVED lines=13> */
.L_x_7827:
        /* <DEDUP_REMOVED lines=16> */
.L_x_7832:
[----:B------:R-:W-:Y:S05]  /*af00*/  BSYNC.RECONVERGENT B0 ;  /* 0x0000000000007941 */ /* 0x000fea0003800200 */
.L_x_7831:
        /* <DEDUP_REMOVED lines=13> */
.L_x_7830:
        /* <DEDUP_REMOVED lines=15> */
.L_x_7835:
[----:B------:R-:W-:Y:S05]  /*b0d0*/  BSYNC.RECONVERGENT B0 ;  /* 0x0000000000007941 */ /* 0x000fea0003800200 */
.L_x_7834:
        /* <DEDUP_REMOVED lines=13> */
.L_x_7833:
        /* <DEDUP_REMOVED lines=55> */
.L_x_7814:
        /* <DEDUP_REMOVED lines=15> */
.L_x_7838:
[----:B------:R-:W-:Y:S05]  /*b610*/  BSYNC.RECONVERGENT B0 ;  /* 0x0000000000007941 */ /* 0x000fea0003800200 */
.L_x_7837:
        /* <DEDUP_REMOVED lines=13> */
.L_x_7836:
        /* <DEDUP_REMOVED lines=16> */
.L_x_7841:
[----:B------:R-:W-:Y:S05]  /*b7f0*/  BSYNC.RECONVERGENT B0 ;  /* 0x0000000000007941 */ /* 0x000fea0003800200 */
.L_x_7840:
        /* <DEDUP_REMOVED lines=13> */
.L_x_7839:
        /* <DEDUP_REMOVED lines=15> */
.L_x_7844:
[----:B------:R-:W-:Y:S05]  /*b9c0*/  BSYNC.RECONVERGENT B0 ;  /* 0x0000000000007941 */ /* 0x000fea0003800200 */
.L_x_7843:
        /* <DEDUP_REMOVED lines=13> */
.L_x_7842:
        /* <DEDUP_REMOVED lines=16> */
.L_x_7847:
[----:B------:R-:W-:Y:S05]  /*bba0*/  BSYNC.RECONVERGENT B0 ;  /* 0x0000000000007941 */ /* 0x000fea0003800200 */
.L_x_7846:
        /* <DEDUP_REMOVED lines=13> */
.L_x_7845:
        /* <DEDUP_REMOVED lines=15> */
.L_x_7850:
[----:B------:R-:W-:Y:S05]  /*bd70*/  BSYNC.RECONVERGENT B0 ;  /* 0x0000000000007941 */ /* 0x000fea0003800200 */
.L_x_7849:
        /* <DEDUP_REMOVED lines=13> */
.L_x_7848:
        /* <DEDUP_REMOVED lines=16> */
.L_x_7853:
[----:B------:R-:W-:Y:S05]  /*bf50*/  BSYNC.RECONVERGENT B0 ;  /* 0x0000000000007941 */ /* 0x000fea0003800200 */
.L_x_7852:
        /* <DEDUP_REMOVED lines=13> */
.L_x_7851:
        /* <DEDUP_REMOVED lines=15> */
.L_x_7856:
[----:B------:R-:W-:Y:S05]  /*c120*/  BSYNC.RECONVERGENT B0 ;  /* 0x0000000000007941 */ /* 0x000fea0003800200 */
.L_x_7855:
        /* <DEDUP_REMOVED lines=13> */
.L_x_7854:
        /* <DEDUP_REMOVED lines=17> */
.L_x_7858:
[----:B------:R-:W-:Y:S05]  /*c310*/  BSYNC.RECONVERGENT B0 ;  /* 0x0000000000007941 */ /* 0x000fea0003800200 */
.L_x_7857:
        /* <DEDUP_REMOVED lines=13> */
.L_x_7806:
        /* <DEDUP_REMOVED lines=8> */
[C---:B------:R-:W-:Y:S02]  /*c470*/  @P1 IADD3 R196, PT, PT, R198.reuse, 0x200, RZ ;  /* 0x00000200c6c41810 */ /* 0x040fe40007ffe0ff */
[----:B------:R-:W-:-:S03]  /*c480*/  IADD3 R198, PT, PT, R198, 0x300, RZ ;  /* 0x00000300c6c67810 */ /* 0x000fc60007ffe0ff */
[----:B-1----:R-:W-:-:S05]  /*c490*/  @P1 IMAD.WIDE.U32 R196, R196, R197, UR10 ;  /* 0x0000000ac4c41e25 */ /* 0x002fca000f8e00c5 */
[----:B------:R0:W-:Y:S01]  /*c4a0*/  @P1 STG.E.128 desc[UR22][R196.64], R184 ;  /* 0x000000b8c4001986 */ /* 0x0001e2000c101d16 */
[----:B------:R-:W-:Y:S05]  /*c4b0*/  BRA.U !UP3, `(.L_x_7859) ;  /* 0x000000010b0c7547 */ /* 0x000fea000b800000 */
[----:B-----5:R-:W1:Y:S02]  /*c4c0*/  LDC.64 R180, c[0x0][0x390] ;  /* 0x0000e400ffb47b82 */ /* 0x020e640000000a00 */
[----:B-1----:R-:W-:-:S06]  /*c4d0*/  IMAD.WIDE.U32 R180, R198, 0x10, R180 ;  /* 0x00000010c6b47825 */ /* 0x002fcc00078e00b4 */
[----:B------:R-:W5:Y:S02]  /*c4e0*/  LDG.E.128 R180, desc[UR22][R180.64] ;  /* 0x00000016b4b47981 */ /* 0x000f64000c1e1d00 */
.L_x_7859:
        /* <DEDUP_REMOVED lines=30> */
.L_x_7862:
        /* <DEDUP_REMOVED lines=13> */
.L_x_7863:
        /* <DEDUP_REMOVED lines=12> */
.L_x_7864:
        /* <DEDUP_REMOVED lines=18> */
.L_x_7865:
        /* <DEDUP_REMOVED lines=17> */
.L_x_7866:
        /* <DEDUP_REMOVED lines=18> */
.L_x_7867:
        /* <DEDUP_REMOVED lines=17> */
.L_x_7868:
        /* <DEDUP_REMOVED lines=20> */
.L_x_7861:
        /* <DEDUP_REMOVED lines=18> */
.L_x_7870:
        /* <DEDUP_REMOVED lines=19> */
.L_x_7871:
        /* <DEDUP_REMOVED lines=18> */
.L_x_7872:
        /* <DEDUP_REMOVED lines=19> */
.L_x_7873:
        /* <DEDUP_REMOVED lines=18> */
.L_x_7874:
        /* <DEDUP_REMOVED lines=19> */
.L_x_7875:
        /* <DEDUP_REMOVED lines=18> */
.L_x_7876:
        /* <DEDUP_REMOVED lines=21> */
.L_x_7860:
        /* <DEDUP_REMOVED lines=16> */
.L_x_7880:
[----:B------:R-:W-:Y:S05]  /*d860*/  BSYNC.RECONVERGENT B0 ;  /* 0x0000000000007941 */ /* 0x000fea0003800200 */
.L_x_7879:
        /* <DEDUP_REMOVED lines=13> */
.L_x_7878:
        /* <DEDUP_REMOVED lines=16> */
.L_x_7883:
[----:B------:R-:W-:Y:S05]  /*da40*/  BSYNC.RECONVERGENT B0 ;  /* 0x0000000000007941 */ /* 0x000fea0003800200 */
.L_x_7882:
        /* <DEDUP_REMOVED lines=13> */
.L_x_7881:
        /* <DEDUP_REMOVED lines=15> */
.L_x_7886:
[----:B------:R-:W-:Y:S05]  /*dc10*/  BSYNC.RECONVERGENT B0 ;  /* 0x0000000000007941 */ /* 0x000fea0003800200 */
.L_x_7885:
        /* <DEDUP_REMOVED lines=13> */
.L_x_7884:
        /* <DEDUP_REMOVED lines=16> */
.L_x_7889:
[----:B------:R-:W-:Y:S05]  /*ddf0*/  BSYNC.RECONVERGENT B0 ;  /* 0x0000000000007941 */ /* 0x000fea0003800200 */
.L_x_7888:
        /* <DEDUP_REMOVED lines=13> */
.L_x_7887:
        /* <DEDUP_REMOVED lines=15> */
.L_x_7892:
[----:B------:R-:W-:Y:S05]  /*dfc0*/  BSYNC.RECONVERGENT B0 ;  /* 0x0000000000007941 */ /* 0x000fea0003800200 */
.L_x_7891:
        /* <DEDUP_REMOVED lines=13> */
.L_x_7890:
        /* <DEDUP_REMOVED lines=16> */
.L_x_7895:
[----:B------:R-:W-:Y:S05]  /*e1a0*/  BSYNC.RECONVERGENT B0 ;  /* 0x0000000000007941 */ /* 0x000fea0003800200 */
.L_x_7894:
        /* <DEDUP_REMOVED lines=13> */
.L_x_7893:
        /* <DEDUP_REMOVED lines=15> */
.L_x_7898:
[----:B------:R-:W-:Y:S05]  /*e370*/  BSYNC.RECONVERGENT B0 ;  /* 0x0000000000007941 */ /* 0x000fea0003800200 */
.L_x_7897:
        /* <DEDUP_REMOVED lines=13> */
.L_x_7896:
        /* <DEDUP_REMOVED lines=55> */
.L_x_7877:
        /* <DEDUP_REMOVED lines=15> */
.L_x_7901:
[----:B------:R-:W-:Y:S05]  /*e8b0*/  BSYNC.RECONVERGENT B0 ;  /* 0x0000000000007941 */ /* 0x000fea0003800200 */
.L_x_7900:
        /* <DEDUP_REMOVED lines=13> */
.L_x_7899:
        /* <DEDUP_REMOVED lines=16> */
.L_x_7904:
[----:B------:R-:W-:Y:S05]  /*ea90*/  BSYNC.RECONVERGENT B0 ;  /* 0x0000000000007941 */ /* 0x000fea0003800200 */
.L_x_7903:
        /* <DEDUP_REMOVED lines=13> */
.L_x_7902:
        /* <DEDUP_REMOVED lines=15> */
.L_x_7907:
[----:B------:R-:W-:Y:S05]  /*ec60*/  BSYNC.RECONVERGENT B0 ;  /* 0x0000000000007941 */ /* 0x000fea0003800200 */
.L_x_7906:
        /* <DEDUP_REMOVED lines=13> */
.L_x_7905:
        /* <DEDUP_REMOVED lines=16> */
.L_x_7910:
[----:B------:R-:W-:Y:S05]  /*ee40*/  BSYNC.RECONVERGENT B0 ;  /* 0x0000000000007941 */ /* 0x000fea0003800200 */
.L_x_7909:
        /* <DEDUP_REMOVED lines=13> */
.L_x_7908:
        /* <DEDUP_REMOVED lines=15> */
.L_x_7913:
[----:B------:R-:W-:Y:S05]  /*f010*/  BSYNC.RECONVERGENT B0 ;  /* 0x0000000000007941 */ /* 0x000fea0003800200 */
.L_x_7912:
        /* <DEDUP_REMOVED lines=13> */
.L_x_7911:
        /* <DEDUP_REMOVED lines=16> */
.L_x_7916:
[----:B------:R-:W-:Y:S05]  /*f1f0*/  BSYNC.RECONVERGENT B0 ;  /* 0x0000000000007941 */ /* 0x000fea0003800200 */
.L_x_7915:
        /* <DEDUP_REMOVED lines=13> */
.L_x_7914:
        /* <DEDUP_REMOVED lines=15> */
.L_x_7919:
[----:B------:R-:W-:Y:S05]  /*f3c0*/  BSYNC.RECONVERGENT B0 ;  /* 0x0000000000007941 */ /* 0x000fea0003800200 */
.L_x_7918:
        /* <DEDUP_REMOVED lines=13> */
.L_x_7917:
[----:B------:R-:W-:Y:S05]  /*f4a0*/  BRA.U !UP3, `(.L_x_7869) ;  /* 0x000000010b4c7547 */ /* 0x000fea000b800000 */
[----:B0-----:R-:W-:Y:S02]  /*f4b0*/  MOV R196, UR20 ;  /* 0x0000001400c47c02 */ /* 0x001fe40008000f00 */
[----:B------:R-:W-:Y:S01]  /*f4c0*/  ISETP.GE.U32.AND P1, PT, R208, RZ, PT ;  /* 0x000000ffd000720c */ /* 0x000fe20003f26070 */
[----:B------:R-:W-:Y:S01]  /*f4d0*/  HFMA2 R208, -RZ, RZ, 0, 0 ;  /* 0x00000000ffd07431 */ /* 0x000fe200000001ff */
[----:B------:R-:W-:Y:S01]  /*f4e0*/  ISETP.LT.AND P2, PT, RZ, UR31, PT ;  /* 0x0000001fff007c0c */ /* 0x000fe2000bf41270 */
[----:B------:R-:W-:Y:S01]  /*f4f0*/  FFMA.FTZ R196, R252, R196, UR32 ;  /* 0x00000020fcc47e23 */ /* 0x000fe200080100c4 */
[----:B------:R-:W-:-:S03]  /*f500*/  ISETP.GE.U32.AND.EX P1, PT, R209, 0x1000000, PT, P1 ;  /* 0x01000000d100780c */ /* 0x000fc60003f26110 */
        /* <DEDUP_REMOVED lines=13> */
.L_x_7869:
[----:B0-----:R-:W0:Y:S01]  /*f5e0*/  @P0 LDC.64 R196, c[0x0][0x478] ;  /* 0x00011e00ffc40b82 */ /* 0x001e220000000a00 */
        /* <DEDUP_REMOVED lines=13> */
.L_x_7664:
[----:B-1----:R-:W2:Y:S01]  /*f6c0*/  S2R R196, SR_TID.X ;  /* 0x0000000000c47919 */ /* 0x002ea20000002100 */
[----:B------:R-:W1:Y:S08]  /*f6d0*/  S2UR UR9, SR_CTAID.X ;  /* 0x00000000000979c3 */ /* 0x000e700000002500 */
[----:B-----5:R-:W1:Y:S08]  /*f6e0*/  LDC R0, c[0x0][0x388] ;  /* 0x0000e200ff007b82 */ /* 0x020e700000000800 */
[----:B------:R-:W3:Y:S08]  /*f6f0*/  LDC.64 R2, c[0x0][0x440] ;  /* 0x00011000ff027b82 */ /* 0x000ef00000000a00 */
[----:B------:R-:W4:Y:S08]  /*f700*/  LDC.64 R4, c[0x0][0x448] ;  /* 0x00011200ff047b82 */ /* 0x000f300000000a00 */
[----:B------:R-:W0:Y:S01]  /*f710*/  LDC.64 R6, c[0x0][0x460] ;  /* 0x00011800ff067b82 */ /* 0x000e220000000a00 */
[----:B-1----:R-:W-:-:S05]  /*f720*/  IMAD R0, R0, UR9, RZ ;  /* 0x0000000900007c24 */ /* 0x002fca000f8e02ff */
[----:B--2---:R-:W-:-:S05]  /*f730*/  LEA.HI R9, R0, R196, RZ, 0x1d ;  /* 0x000000c400097211 */ /* 0x004fca00078fe8ff */
        /* <DEDUP_REMOVED lines=28> */
.L_x_7921:
        /* <DEDUP_REMOVED lines=16> */
.L_x_15677:


//--------------------- .text._ZN10layer_norm13ln_bwd_kernelINS_13Kernel_traitsIf6__halfS2_S2_fjLj8192ELj1ELj1ELj8ELj16ENS_18Kernel_traits_baseILj8192EfS2_S2_S2_fjLj256EEEEELb0ELb0ELb0ELb0EEEvNS_9BwdParamsE --------------------------
	.section	.text._ZN10layer_norm13ln_bwd_kernelINS_13Kernel_traitsIf6__halfS2_S2_fjLj8192ELj1ELj1ELj8ELj16ENS_18Kernel_traits_baseILj8192EfS2_S2_S2_fjLj256EEEEELb0ELb0ELb0ELb0EEEvNS_9BwdParamsE,"ax",@progbits
	.align	128
        .global         _ZN10layer_norm13ln_bwd_kernelINS_13Kernel_traitsIf6__halfS2_S2_fjLj8192ELj1ELj1ELj8ELj16ENS_18Kernel_traits_baseILj8192EfS2_S2_S2_fjLj256EEEEELb0ELb0ELb0ELb0EEEvNS_9BwdParamsE
        .type           _ZN10layer_norm13ln_bwd_kernelINS_13Kernel_traitsIf6__halfS2_S2_fjLj8192ELj1ELj1ELj8ELj16ENS_18Kernel_traits_baseILj8192EfS2_S2_S2_fjLj256EEEEELb0ELb0ELb0ELb0EEEvNS_9BwdParamsE,@function
        .size           _ZN10layer_norm13ln_bwd_kernelINS_13Kernel_traitsIf6__halfS2_S2_fjLj8192ELj1ELj1ELj8ELj16ENS_18Kernel_traits_baseILj8192EfS2_S2_S2_fjLj256EEEEELb0ELb0ELb0ELb0EEEvNS_9BwdParamsE,(.L_x_15678 - _ZN10layer_norm13ln_bwd_kernelINS_13Kernel_traitsIf6__halfS2_S2_fjLj8192ELj1ELj1ELj8ELj16ENS_18Kernel_traits_baseILj8192EfS2_S2_S2_fjLj256EEEEELb0ELb0ELb0ELb0EEEvNS_9BwdParamsE)
        .other          _ZN10layer_norm13ln_bwd_kernelINS_13Kernel_traitsIf6__halfS2_S2_fjLj8192ELj1ELj1ELj8ELj16ENS_18Kernel_traits_baseILj8192EfS2_S2_S2_fjLj256EEEEELb0ELb0ELb0ELb0EEEvNS_9BwdParamsE,@"STO_CUDA_ENTRY STV_DEFAULT"
_ZN10layer_norm13ln_bwd_kernelINS_13Kernel_traitsIf6__halfS2_S2_fjLj8192ELj1ELj1ELj8ELj16ENS_18Kernel_traits_baseILj8192EfS2_S2_S2_fjLj256EEEEELb0ELb0ELb0ELb0EEEvNS_9BwdParamsE:
.text._ZN10layer_norm13ln_bwd_kernelINS_13Kernel_traitsIf6__halfS2_S2_fjLj8192ELj1ELj1ELj8ELj16ENS_18Kernel_traits_baseILj8192EfS2_S2_S2_fjLj256EEEEELb0ELb0ELb0ELb0EEEvNS_9BwdParamsE:
        /* <DEDUP_REMOVED lines=111> */
.L_x_7961:
        /* <DEDUP_REMOVED lines=33> */
[--C-:B----4-:R-:W-:Y:S02]  /*0900*/  HADD2.F32 R160, -RZ, R148.reuse.H0_H0 ;  /* 0x20000094ffa07230 */ /* 0x110fe40000004100 */
[----:B------:R-:W-:Y:S02]  /*0910*/  HADD2.F32 R186, -RZ, R149.H0_H0 ;  /* 0x20000095ffba7230 */ /* 0x000fe40000004100 */
[----:B------:R-:W-:Y:S02]  /*0920*/  HADD2.F32 R162, -RZ, R148.H1_H1 ;  /* 0x30000094ffa27230 */ /* 0x000fe40000004100 */
[C---:B------:R-:W-:Y:S01]  /*0930*/  FADD.FTZ R160, -R157.reuse, R160 ;  /* 0x000000a09da07221 */ /* 0x040fe20000010100 */
[----:B------:R-:W-:Y:S02]  /*0940*/  HADD2.F32 R188, -RZ, R150.H0_H0 ;  /* 0x20000096ffbc7230 */ /* 0x000fe40000004100 */
[----:B------:R-:W-:Y:S01]  /*0950*/  FADD.FTZ R186, -R157, R186 ;  /* 0x000000ba9dba7221 */ /* 0x000fe20000010100 */
[----:B--2---:R-:W-:-:S02]  /*0960*/  HADD2.F32 R199, -RZ, R152.H0_H0 ;  /* 0x20000098ffc77230 */ /* 0x004fc40000004100 */
[----:B-----5:R-:W-:Y:S01]  /*0970*/  FMUL.FTZ R201, R203, R160 ;  /* 0x000000a0cbc97220 */ /* 0x020fe20000410000 */
[----:B------:R-:W-:Y:S02]  /*0980*/  HADD2.F32 R148, -RZ, R149.H1_H1 ;  /* 0x30000095ff947230 */ /* 0x000fe40000004100 */
[----:B------:R-:W-:Y:S01]  /*0990*/  FADD.FTZ R162, -R157, R162 ;  /* 0x000000a29da27221 */ /* 0x000fe20000010100 */
[----:B------:R-:W-:Y:S02]  /*09a0*/  HADD2.F32 R150, -RZ, R150.H1_H1 ;  /* 0x30000096ff967230 */ /* 0x000fe40000004100 */
[----:B------:R-:W-:Y:S01]  /*09b0*/  FADD.FTZ R72, R72, R199 ;  /* 0x000000c748487221 */ /* 0x000fe20000010000 */
[----:B------:R-:W-:Y:S02]  /*09c0*/  HADD2.F32 R152, -RZ, R152.H1_H1 ;  /* 0x30000098ff987230 */ /* 0x000fe40000004100 */
[-C--:B------:R-:W-:Y:S01]  /*09d0*/  FFMA.FTZ R104, R201, R199.reuse, R104 ;  /* 0x000000c7c9687223 */ /* 0x080fe20000010068 */
[----:B------:R-:W-:Y:S01]  /*09e0*/  FMUL.FTZ R199, R112, R199 ;  /* 0x000000c770c77220 */ /* 0x000fe20000410000 */
[----:B------:R-:W-:-:S02]  /*09f0*/  HADD2.F32 R192, -RZ, R151.H1_H1 ;  /* 0x30000097ffc07230 */ /* 0x000fc40000004100 */
[C---:B------:R-:W-:Y:S01]  /*0a00*/  FADD.FTZ R148, -R157.reuse, R148 ;  /* 0x000000949d947221 */ /* 0x040fe20000010100 */
[----:B------:R-:W-:Y:S02]  /*0a10*/  HADD2.F32 R195, -RZ, R153.H0_H0 ;  /* 0x20000099ffc37230 */ /* 0x000fe40000004100 */
[----:B------:R-:W-:Y:S01]  /*0a20*/  FADD.FTZ R150, -R157, R150 ;  /* 0x000000969d967221 */ /* 0x000fe20000010100 */
[----:B------:R-:W-:Y:S02]  /*0a30*/  HADD2.F32 R190, -RZ, R151.H0_H0 ;  /* 0x20000097ffbe7230 */ /* 0x000fe40000004100 */
[C---:B------:R-:W-:Y:S01]  /*0a40*/  FMUL.FTZ R197, R203.reuse, R186 ;  /* 0x000000bacbc57220 */ /* 0x040fe20000410000 */
[----:B------:R-:W-:Y:S01]  /*0a50*/  FMUL.FTZ R200, R203, R162 ;  /* 0x000000a2cbc87220 */ /* 0x000fe20000410000 */
[----:B------:R-:W-:Y:S01]  /*0a60*/  FMUL.FTZ R198, R113, R152 ;  /* 0x0000009871c67220 */ /* 0x000fe20000410000 */
[----:B------:R-:W-:Y:S01]  /*0a70*/  FADD.FTZ R149, RZ, R199 ;  /* 0x000000c7ff957221 */ /* 0x000fe20000010000 */
[----:B------:R-:W-:Y:S01]  /*0a80*/  FFMA.FTZ R151, R201, R199, RZ ;  /* 0x000000c7c9977223 */ /* 0x000fe200000100ff */
[----:B------:R-:W-:-:S02]  /*0a90*/  HADD2.F32 R194, -RZ, R153.H1_H1 ;  /* 0x30000099ffc27230 */ /* 0x000fc40000004100 */
[C---:B------:R-:W-:Y:S01]  /*0aa0*/  FADD.FTZ R160, -R157.reuse, R192 ;  /* 0x000000c09da07221 */ /* 0x040fe20000010100 */
[----:B------:R-:W-:Y:S01]  /*0ab0*/  FADD.FTZ R188, -R157, R188 ;  /* 0x000000bc9dbc7221 */ /* 0x000fe20000010100 */
[----:B------:R-:W-:Y:S01]  /*0ac0*/  FADD.FTZ R74, R74, R195 ;  /* 0x000000c34a4a7221 */ /* 0x000fe20000010000 */
[----:B------:R-:W-:Y:S01]  /*0ad0*/  FMUL.FTZ R196, R203, R148 ;  /* 0x00000094cbc47220 */ /* 0x000fe20000410000 */
[-C--:B------:R-:W-:Y:S01]  /*0ae0*/  FFMA.FTZ R106, R197, R195.reuse, R106 ;  /* 0x000000c3c56a7223 */ /* 0x080fe2000001006a */
[----:B------:R-:W-:Y:S01]  /*0af0*/  FMUL.FTZ R192, R203, R150 ;  /* 0x00000096cbc07220 */ /* 0x000fe20000410000 */
[----:B------:R-:W-:Y:S01]  /*0b00*/  FMUL.FTZ R195, R114, R195 ;  /* 0x000000c372c37220 */ /* 0x000fe20000410000 */
[----:B------:R-:W-:Y:S01]  /*0b10*/  FADD.FTZ R148, R149, R198 ;  /* 0x000000c695947221 */ /* 0x000fe20000010000 */
[----:B------:R-:W-:Y:S01]  /*0b20*/  FFMA.FTZ R150, R200, R198, R151 ;  /* 0x000000c6c8967223 */ /* 0x000fe20000010097 */
        /* <DEDUP_REMOVED lines=8> */
[----:B0-----:R-:W-:Y:S01]  /*0bb0*/  FADD.FTZ R158, -R157, R190 ;  /* 0x000000be9d9e7221 */ /* 0x001fe20000010100 */
[----:B------:R-:W-:Y:S01]  /*0bc0*/  FADD.FTZ R68, R68, R191 ;  /* 0x000000bf44447221 */ /* 0x000fe20000010000 */
[-C--:B------:R-:W-:Y:S01]  /*0bd0*/  FFMA.FTZ R100, R193, R191.reuse, R100 ;  /* 0x000000bfc1647223 */ /* 0x080fe20000010064 */
        /* <DEDUP_REMOVED lines=27> */
.L_x_7924:
[----:B-1-3--:R-:W-:Y:S05]  /*0d90*/  BSYNC.RECONVERGENT B0 ;  /* 0x0000000000007941 */ /* 0x00afea0003800200 */
.L_x_7923:
        /* <DEDUP_REMOVED lines=16> */
[----:B------:R-:W-:Y:S02]  /*0ea0*/  HADD2.F32 R150, -RZ, R9.H0_H0 ;  /* 0x20000009ff967230 */ /* 0x000fe40000004100 */
[C---:B------:R-:W-:Y:S01]  /*0eb0*/  FADD.FTZ R16, -R157.reuse, R16 ;  /* 0x000000109d107221 */ /* 0x040fe20000010100 */
[----:B------:R-:W-:Y:S02]  /*0ec0*/  HADD2.F32 R184, -RZ, R11.H1_H1 ;  /* 0x3000000bffb87230 */ /* 0x000fe40000004100 */
[----:B------:R-:W-:Y:S01]  /*0ed0*/  FADD.FTZ R148, -R157, R148 ;  /* 0x000000949d947221 */ /* 0x000fe20000010100 */
[----:B---3--:R-:W-:-:S02]  /*0ee0*/  HADD2.F32 R183, -RZ, R12.H0_H0 ;  /* 0x2000000cffb77230 */ /* 0x008fc40000004100 */
[----:B-----5:R-:W-:Y:S01]  /*0ef0*/  FMUL.FTZ R185, R203, R16 ;  /* 0x00000010cbb97220 */ /* 0x020fe20000410000 */
[----:B------:R-:W-:Y:S02]  /*0f00*/  HADD2.F32 R182, -RZ, R11.H0_H0 ;  /* 0x2000000bffb67230 */ /* 0x000fe40000004100 */
[----:B------:R-:W-:Y:S01]  /*0f10*/  FADD.FTZ R150, -R157, R150 ;  /* 0x000000969d967221 */ /* 0x000fe20000010100 */
[----:B------:R-:W-:Y:S02]  /*0f20*/  HADD2.F32 R154, -RZ, R10.H0_H0 ;  /* 0x2000000aff9a7230 */ /* 0x000fe40000004100 */
[----:B------:R-:W-:Y:S01]  /*0f30*/  FADD.FTZ R64, R64, R183 ;  /* 0x000000b740407221 */ /* 0x000fe20000010000 */
[----:B------:R-:W-:Y:S02]  /*0f40*/  HADD2.F32 R12, -RZ, R12.H1_H1 ;  /* 0x3000000cff0c7230 */ /* 0x000fe40000004100 */
[-C--:B------:R-:W-:Y:S01]  /*0f50*/  FFMA.FTZ R96, R185, R183.reuse, R96 ;  /* 0x000000b7b9607223 */ /* 0x080fe20000010060 */
[----:B------:R-:W-:Y:S01]  /*0f60*/  FMUL.FTZ R183, R136, R183 ;  /* 0x000000b788b77220 */ /* 0x000fe20000410000 */
[----:B0-----:R-:W-:-:S02]  /*0f70*/  HADD2.F32 R7, -RZ, R13.H0_H0 ;  /* 0x2000000dff077230 */ /* 0x001fc40000004100 */
[C---:B------:R-:W-:Y:S01]  /*0f80*/  FADD.FTZ R206, -R157.reuse, R184 ;  /* 0x000000b89dce7221 */ /* 0x040fe20000010100 */
[----:B------:R-:W-:Y:S02]  /*0f90*/  HADD2.F32 R160, -RZ, R10.H1_H1 ;  /* 0x3000000affa07230 */ /* 0x000fe40000004100 */
[----:B------:R-:W-:Y:S01]  /*0fa0*/  FADD.FTZ R204, -R157, R182 ;  /* 0x000000b69dcc7221 */ /* 0x000fe20000010100 */
[C---:B------:R-:W-:Y:S01]  /*0fb0*/  FMUL.FTZ R184, R203.reuse, R148 ;  /* 0x00000094cbb87220 */ /* 0x040fe20000410000 */
[----:B------:R-:W-:Y:S01]  /*0fc0*/  FMUL.FTZ R181, R203, R150 ;  /* 0x00000096cbb57220 */ /* 0x000fe20000410000 */
[----:B------:R-:W-:Y:S02]  /*0fd0*/  HADD2.F32 R8, -RZ, R9.H1_H1 ;  /* 0x30000009ff087230 */ /* 0x000fe40000004100 */
[----:B------:R-:W-:Y:S01]  /*0fe0*/  FADD.FTZ R154, -R157, R154 ;  /* 0x0000009a9d9a7221 */ /* 0x000fe20000010100 */
[----:B------:R-:W-:Y:S02]  /*0ff0*/  HADD2.F32 R10, -RZ, R13.H1_H1 ;  /* 0x3000000dff0a7230 */ /* 0x000fe40000004100 */
[----:B------:R-:W-:Y:S01]  /*1000*/  FMUL.FTZ R182, R137, R12 ;  /* 0x0000000c89b67220 */ /* 0x000fe20000410000 */
[----:B------:R-:W-:Y:S01]  /*1010*/  FADD.FTZ R159, R159, R183 ;  /* 0x000000b79f9f7221 */ /* 0x000fe20000010000 */
[----:B------:R-:W-:Y:S01]  /*1020*/  FFMA.FTZ R13, R185, R183, R158 ;  /* 0x000000b7b90d7223 */ /* 0x000fe2000001009e */
[----:B------:R-:W-:-:S02]  /*1030*/  HADD2.F32 R149, -RZ, R14.H0_H0 ;  /* 0x2000000eff957230 */ /* 0x000fc40000004100 */
[----:B------:R-:W-:Y:S01]  /*1040*/  FADD.FTZ R65, R65, R12 ;  /* 0x0000000c41417221 */ /* 0x000fe20000010000 */
[----:B------:R-:W-:Y:S01]  /*1050*/  FFMA.FTZ R97, R184, R12, R97 ;  /* 0x0000000cb8617223 */ /* 0x000fe20000010061 */
[----:B------:R-:W-:Y:S01]  /*1060*/  FADD.FTZ R66, R66, R7 ;  /* 0x0000000742427221 */ /* 0x000fe20000010000 */
[-C--:B------:R-:W-:Y:S01]  /*1070*/  FFMA.FTZ R98, R181, R7.reuse, R98 ;  /* 0x00000007b5627223 */ /* 0x080fe20000010062 */
[----:B------:R-:W-:Y:S02]  /*1080*/  HADD2.F32 R162, -RZ, R14.H1_H1 ;  /* 0x3000000effa27230 */ /* 0x000fe40000004100 */
[----:B------:R-:W-:Y:S01]  /*1090*/  FMUL.FTZ R7, R138, R7 ;  /* 0x000000078a077220 */ /* 0x000fe20000410000 */
[----:B------:R-:W-:Y:S01]  /*10a0*/  FMUL.FTZ R11, R203, R154 ;  /* 0x0000009acb0b7220 */ /* 0x000fe20000410000 */
[----:B------:R-:W-:Y:S01]  /*10b0*/  FADD.FTZ R12, R159, R182 ;  /* 0x000000b69f0c7221 */ /* 0x000fe20000010000 */
[----:B------:R-:W-:Y:S01]  /*10c0*/  FADD.FTZ R6, -R157, R8 ;  /* 0x000000089d067221 */ /* 0x000fe20000010100 */
[----:B------:R-:W-:Y:S01]  /*10d0*/  FFMA.FTZ R14, R184, R182, R13 ;  /* 0x000000b6b80e7223 */ /* 0x000fe2000001000d */
[----:B------:R-:W-:Y:S01]  /*10e0*/  FMUL.FTZ R9, R139, R10 ;  /* 0x0000000a8b097220 */ /* 0x000fe20000410000 */
[----:B------:R-:W-:Y:S01]  /*10f0*/  FADD.FTZ R60, R60, R149 ;  /* 0x000000953c3c7221 */ /* 0x000fe20000010000 */
[-C--:B------:R-:W-:Y:S01]  /*1100*/  FFMA.FTZ R92, R11, R149.reuse, R92 ;  /* 0x000000950b5c7223 */ /* 0x080fe2000001005c */
[----:B------:R-:W-:Y:S01]  /*1110*/  FMUL.FTZ R8, R132, R149 ;  /* 0x0000009584087220 */ /* 0x000fe20000410000 */
[----:B------:R-:W-:Y:S01]  /*1120*/  FADD.FTZ R12, R12, R7 ;  /* 0x000000070c0c7221 */ /* 0x000fe20000010000 */
[----:B------:R-:W-:Y:S01]  /*1130*/  FMUL.FTZ R6, R203, R6 ;  /* 0x00000006cb067220 */ /* 0x000fe20000410000 */
[----:B------:R-:W-:Y:S01]  /*1140*/  FFMA.FTZ R149, R181, R7, R14 ;  /* 0x00000007b5957223 */ /* 0x000fe2000001000e */
[----:B------:R-:W-:Y:S01]  /*1150*/  FADD.FTZ R160, -R157, R160 ;  /* 0x000000a09da07221 */ /* 0x000fe20000010100 */
[----:B------:R-:W-:Y:S01]  /*1160*/  FADD.FTZ R151, R12, R9 ;  /* 0x000000090c977221 */ /* 0x000fe20000010000 */
[----:B------:R-:W-:-:S02]  /*1170*/  HADD2.F32 R153, -RZ, R15.H0_H0 ;  /* 0x2000000fff997230 */ /* 0x000fc40000004100 */
[C---:B------:R-:W-:Y:S01]  /*1180*/  FFMA.FTZ R12, R6.reuse, R9, R149 ;  /* 0x00000009060c7223 */ /* 0x040fe20000010095 */
[----:B------:R-:W-:Y:S01]  /*1190*/  FADD.FTZ R67, R67, R10 ;  /* 0x0000000a43437221 */ /* 0x000fe20000010000 */
[----:B------:R-:W-:Y:S01]  /*11a0*/  FFMA.FTZ R99, R6, R10, R99 ;  /* 0x0000000a06637223 */ /* 0x000fe20000010063 */
[----:B------:R-:W-:Y:S01]  /*11b0*/  FMUL.FTZ R10, R203, R160 ;  /* 0x000000a0cb0a7220 */ /* 0x000fe20000410000 */
[----:B------:R-:W-:Y:S01]  /*11c0*/  FMUL.FTZ R13, R133, R162 ;  /* 0x000000a2850d7220 */ /* 0x000fe20000410000 */
[----:B------:R-:W-:Y:S01]  /*11d0*/  FADD.FTZ R16, R151, R8 ;  /* 0x0000000897107221 */ /* 0x000fe20000010000 */
[----:B------:R-:W-:Y:S01]  /*11e0*/  FFMA.FTZ R149, R11, R8, R12 ;  /* 0x000000080b957223 */ /* 0x000fe2000001000c */
[----:B------:R-:W-:Y:S02]  /*11f0*/  HADD2.F32 R208, -RZ, R15.H1_H1 ;  /* 0x3000000fffd07230 */ /* 0x000fe40000004100 */
[----:B------:R-:W-:Y:S01]  /*1200*/  FMUL.FTZ R15, R203, R204 ;  /* 0x000000cccb0f7220 */ /* 0x000fe20000410000 */
[----:B------:R-:W-:Y:S01]  /*1210*/  FMUL.FTZ R12, R134, R153 ;  /* 0x00000099860c7220 */ /* 0x000fe20000410000 */
[----:B------:R-:W-:Y:S01]  /*1220*/  FADD.FTZ R151, R16, R13 ;  /* 0x0000000d10977221 */ /* 0x000fe20000010000 */
[C---:B------:R-:W-:Y:S01]  /*1230*/  FFMA.FTZ R148, R10.reuse, R13, R149 ;  /* 0x0000000d0a947223 */ /* 0x040fe20000010095 */
        /* <DEDUP_REMOVED lines=12> */
.L_x_7926:
[----:B------:R-:W-:Y:S05]  /*1300*/  BSYNC.RECONVERGENT B0 ;  /* 0x0000000000007941 */ /* 0x000fea0003800200 */
.L_x_7925:
        /* <DEDUP_REMOVED lines=10> */
[----:B------:R-:W1:Y:S02]  /*13b0*/  @P0 LDC.64 R28, c[0x0][0x438] ;  /* 0x00010e00ff1c0b82 */ /* 0x000e640000000a00 */
[----:B-1----:R-:W-:-:S05]  /*13c0*/  @P0 IMAD.WIDE.U32 R28, R152, 0x10, R28 ;  /* 0x00000010981c0825 */ /* 0x002fca00078e001c */
[----:B------:R1:W5:Y:S01]  /*13d0*/  @P0 LDG.E.128 R32, desc[UR4][R28.64] ;  /* 0x000000041c200981 */ /* 0x000362000c1e1d00 */
[----:B------:R-:W-:Y:S01]  /*13e0*/  IADD3 R152, PT, PT, R152, 0x100, RZ ;  /* 0x0000010098987810 */ /* 0x000fe20007ffe0ff */
[--C-:B--2---:R-:W-:Y:S02]  /*13f0*/  HADD2.F32 R30, -RZ, R20.reuse.H0_H0 ;  /* 0x20000014ff1e7230 */ /* 0x104fe40000004100 */
[----:B------:R-:W-:Y:S02]  /*1400*/  HADD2.F32 R148, -RZ, R20.H1_H1 ;  /* 0x30000014ff947230 */ /* 0x000fe40000004100 */
[----:B------:R-:W-:Y:S02]  /*1410*/  HADD2.F32 R20, -RZ, R21.H1_H1 ;  /* 0x30000015ff147230 */ /* 0x000fe40000004100 */
[C---:B------:R-:W-:Y:S01]  /*1420*/  FADD.FTZ R30, -R157.reuse, R30 ;  /* 0x0000001e9d1e7221 */ /* 0x040fe20000010100 */
[----:B------:R-:W-:Y:S02]  /*1430*/  HADD2.F32 R162, -RZ, R22.H0_H0 ;  /* 0x20000016ffa27230 */ /* 0x000fe40000004100 */
[----:B0-----:R-:W-:Y:S01]  /*1440*/  FADD.FTZ R18, -R157, R148 ;  /* 0x000000949d127221 */ /* 0x001fe20000010100 */
[----:B---3--:R-:W-:-:S02]  /*1450*/  HADD2.F32 R19, -RZ, R24.H0_H0 ;  /* 0x20000018ff137230 */ /* 0x008fc40000004100 */
[----:B-----5:R-:W-:Y:S01]  /*1460*/  FMUL.FTZ R17, R203, R30 ;  /* 0x0000001ecb117220 */ /* 0x020fe20000410000 */
[----:B------:R-:W-:Y:S02]  /*1470*/  HADD2.F32 R160, -RZ, R21.H0_H0 ;  /* 0x20000015ffa07230 */ /* 0x000fe40000004100 */
[C---:B------:R-:W-:Y:S01]  /*1480*/  FADD.FTZ R162, -R157.reuse, R162 ;  /* 0x000000a29da27221 */ /* 0x040fe20000010100 */
[----:B------:R-:W-:Y:S02]  /*1490*/  HADD2.F32 R164, -RZ, R22.H1_H1 ;  /* 0x30000016ffa47230 */ /* 0x000fe40000004100 */
[----:B------:R-:W-:Y:S01]  /*14a0*/  FADD.FTZ R22, -R157, R20 ;  /* 0x000000149d167221 */ /* 0x000fe20000010100 */
[----:B------:R-:W-:Y:S02]  /*14b0*/  HADD2.F32 R24, -RZ, R24.H1_H1 ;  /* 0x30000018ff187230 */ /* 0x000fe40000004100 */
[----:B------:R-:W-:Y:S01]  /*14c0*/  FMUL.FTZ R20, R128, R19 ;  /* 0x0000001380147220 */ /* 0x000fe20000410000 */
[----:B------:R-:W-:-:S02]  /*14d0*/  HADD2.F32 R204, -RZ, R23.H0_H0 ;  /* 0x20000017ffcc7230 */ /* 0x000fc40000004100 */
[----:B------:R-:W-:Y:S01]  /*14e0*/  FADD.FTZ R160, -R157, R160 ;  /* 0x000000a09da07221 */ /* 0x000fe20000010100 */
[----:B------:R-:W-:Y:S02]  /*14f0*/  HADD2.F32 R206, -RZ, R23.H1_H1 ;  /* 0x30000017ffce7230 */ /* 0x000fe40000004100 */
[----:B------:R-:W-:Y:S01]  /*1500*/  FMUL.FTZ R18, R203, R18 ;  /* 0x00000012cb127220 */ /* 0x000fe20000410000 */
[--C-:B------:R-:W-:Y:S02]  /*1510*/  HADD2.F32 R23, -RZ, R25.reuse.H0_H0 ;  /* 0x20000019ff177230 */ /* 0x100fe40000004100 */
[----:B------:R-:W-:Y:S01]  /*1520*/  FMUL.FTZ R21, R129, R24 ;  /* 0x0000001881157220 */ /* 0x000fe20000410000 */
[----:B-1----:R-:W-:Y:S02]  /*1530*/  HADD2.F32 R28, -RZ, R25.H1_H1 ;  /* 0x30000019ff1c7230 */ /* 0x002fe40000004100 */
[----:B------:R-:W-:Y:S01]  /*1540*/  FMUL.FTZ R25, R203, R162 ;  /* 0x000000a2cb197220 */ /* 0x000fe20000410000 */
[----:B------:R-:W-:-:S02]  /*1550*/  HADD2.F32 R29, -RZ, R26.H0_H0 ;  /* 0x2000001aff1d7230 */ /* 0x000fc40000004100 */
[----:B------:R-:W-:Y:S01]  /*1560*/  FADD.FTZ R30, R159, R20 ;  /* 0x000000149f1e7221 */ /* 0x000fe20000010000 */
[--C-:B------:R-:W-:Y:S02]  /*1570*/  HADD2.F32 R151, -RZ, R27.reuse.H0_H0 ;  /* 0x2000001bff977230 */ /* 0x100fe40000004100 */
[----:B------:R-:W-:Y:S01]  /*1580*/  FADD.FTZ R56, R56, R19 ;  /* 0x0000001338387221 */ /* 0x000fe20000010000 */
[----:B------:R-:W-:Y:S02]  /*1590*/  HADD2.F32 R154, -RZ, R27.H1_H1 ;  /* 0x3000001bff9a7230 */ /* 0x000fe40000004100 */
[C---:B------:R-:W-:Y:S01]  /*15a0*/  FFMA.FTZ R27, R17.reuse, R20, R158 ;  /* 0x00000014111b7223 */ /* 0x040fe2000001009e */
[----:B------:R-:W-:Y:S02]  /*15b0*/  HADD2.F32 R150, -RZ, R26.H1_H1 ;  /* 0x3000001aff967230 */ /* 0x000fe40000004100 */
        /* <DEDUP_REMOVED lines=16> */
[C---:B------:R-:W-:Y:S01]  /*16c0*/  FADD.FTZ R204, -R157.reuse, R204 ;  /* 0x000000cc9dcc7221 */ /* 0x040fe20000010100 */
[----:B------:R-:W-:Y:S01]  /*16d0*/  FADD.FTZ R149, R148, R23 ;  /* 0x0000001794957221 */ /* 0x000fe20000010000 */
[----:B------:R-:W-:Y:S01]  /*16e0*/  FADD.FTZ R164, -R157, R164 ;  /* 0x000000a49da47221 */ /* 0x000fe20000010100 */
[C---:B------:R-:W-:Y:S01]  /*16f0*/  FFMA.FTZ R30, R22.reuse, R23, R31 ;  /* 0x00000017161e7223 */ /* 0x040fe2000001001f */
        /* <DEDUP_REMOVED lines=23> */
.L_x_7928:
[----:B------:R-:W-:Y:S05]  /*1870*/  BSYNC.RECONVERGENT B0 ;  /* 0x0000000000007941 */ /* 0x000fea0003800200 */
.L_x_7927:
        /* <DEDUP_REMOVED lines=15> */
[----:B---3--:R-:W-:Y:S02]  /*1970*/  HADD2.F32 R162, -RZ, R148.H0_H0 ;  /* 0x20000094ffa27230 */ /* 0x008fe40000004100 */
[--C-:B------:R-:W-:Y:S02]  /*1980*/  HADD2.F32 R168, -RZ, R149.reuse.H0_H0 ;  /* 0x20000095ffa87230 */ /* 0x100fe40000004100 */
[----:B------:R-:W-:-:S02]  /*1990*/  HADD2.F32 R170, -RZ, R149.H1_H1 ;  /* 0x30000095ffaa7230 */ /* 0x000fc40000004100 */
[C---:B------:R-:W-:Y:S01]  /*19a0*/  FADD.FTZ R162, -R157.reuse, R162 ;  /* 0x000000a29da27221 */ /* 0x040fe20000010100 */
[----:B------:R-:W-:Y:S02]  /*19b0*/  HADD2.F32 R166, -RZ, R148.H1_H1 ;  /* 0x30000094ffa67230 */ /* 0x000fe40000004100 */
[----:B------:R-:W-:Y:S01]  /*19c0*/  FADD.FTZ R148, -R157, R168 ;  /* 0x000000a89d947221 */ /* 0x000fe20000010100 */
[--C-:B0-----:R-:W-:Y:S02]  /*19d0*/  HADD2.F32 R160, -RZ, R150.reuse.H0_H0 ;  /* 0x20000096ffa07230 */ /* 0x101fe40000004100 */
[----:B-----5:R-:W-:Y:S01]  /*19e0*/  FMUL.FTZ R165, R203, R162 ;  /* 0x000000a2cba57220 */ /* 0x020fe20000410000 */
[----:B------:R-:W-:Y:S02]  /*19f0*/  HADD2.F32 R150, -RZ, R150.H1_H1 ;  /* 0x30000096ff967230 */ /* 0x000fe40000004100 */
[----:B------:R-:W-:Y:S01]  /*1a00*/  FADD.FTZ R166, -R157, R166 ;  /* 0x000000a69da67221 */ /* 0x000fe20000010100 */
[----:B------:R-:W-:-:S02]  /*1a10*/  HADD2.F32 R172, -RZ, R151.H0_H0 ;  /* 0x20000097ffac7230 */ /* 0x000fc40000004100 */
[----:B------:R-:W-:Y:S02]  /*1a20*/  HADD2.F32 R174, -RZ, R151.H1_H1 ;  /* 0x30000097ffae7230 */ /* 0x000fe40000004100 */
[--C-:B--2---:R-:W-:Y:S02]  /*1a30*/  HADD2.F32 R149, -RZ, R152.reuse.H0_H0 ;  /* 0x20000098ff957230 */ /* 0x104fe40000004100 */
[----:B------:R-:W-:-:S03]  /*1a40*/  HADD2.F32 R152, -RZ, R152.H1_H1 ;  /* 0x30000098ff987230 */ /* 0x000fc60000004100 */
[-C--:B------:R-:W-:Y:S01]  /*1a50*/  FMUL.FTZ R168, R120, R149.reuse ;  /* 0x0000009578a87220 */ /* 0x080fe20000410000 */
[--C-:B------:R-:W-:Y:S02]  /*1a60*/  HADD2.F32 R151, -RZ, R153.reuse.H0_H0 ;  /* 0x20000099ff977230 */ /* 0x100fe40000004100 */
        /* <DEDUP_REMOVED lines=8> */
[C---:B------:R-:W-:Y:S01]  /*1af0*/  FADD.FTZ R176, -R157.reuse, R150 ;  /* 0x000000969db07221 */ /* 0x040fe20000010100 */
[----:B------:R-:W-:Y:S01]  /*1b00*/  FADD.FTZ R178, -R157, R172 ;  /* 0x000000ac9db27221 */ /* 0x000fe20000010100 */
[----:B------:R-:W-:-:S02]  /*1b10*/  HADD2.F32 R150, -RZ, R153.H1_H1 ;  /* 0x30000099ff967230 */ /* 0x000fc40000004100 */
[----:B------:R-:W-:Y:S01]  /*1b20*/  FADD.FTZ R50, R50, R151 ;  /* 0x0000009732327221 */ /* 0x000fe20000010000 */
[-C--:B------:R-:W-:Y:S01]  /*1b30*/  FFMA.FTZ R82, R167, R151.reuse, R82 ;  /* 0x00000097a7527223 */ /* 0x080fe20000010052 */
[----:B------:R-:W-:Y:S01]  /*1b40*/  FMUL.FTZ R172, R122, R151 ;  /* 0x000000977aac7220 */ /* 0x000fe20000410000 */
[----:B------:R-:W-:Y:S01]  /*1b50*/  FMUL.FTZ R170, R203, R170 ;  /* 0x000000aacbaa7220 */ /* 0x000fe20000410000 */
[----:B------:R-:W-:Y:S01]  /*1b60*/  FADD.FTZ R151, R148, R169 ;  /* 0x000000a994977221 */ /* 0x000fe20000010000 */
[----:B------:R-:W-:Y:S01]  /*1b70*/  FFMA.FTZ R148, R166, R169, R149 ;  /* 0x000000a9a6947223 */ /* 0x000fe20000010095 */
[--C-:B------:R-:W-:Y:S02]  /*1b80*/  HADD2.F32 R153, -RZ, R154.reuse.H0_H0 ;  /* 0x2000009aff997230 */ /* 0x100fe40000004100 */
[----:B------:R-:W-:Y:S01]  /*1b90*/  FADD.FTZ R51, R51, R150 ;  /* 0x0000009633337221 */ /* 0x000fe20000010000 */
[-C--:B------:R-:W-:Y:S01]  /*1ba0*/  FFMA.FTZ R83, R170, R150.reuse, R83 ;  /* 0x00000096aa537223 */ /* 0x080fe20000010053 */
[----:B------:R-:W-:Y:S01]  /*1bb0*/  FMUL.FTZ R171, R123, R150 ;  /* 0x000000967bab7220 */ /* 0x000fe20000410000 */
[----:B------:R-:W-:Y:S01]  /*1bc0*/  FADD.FTZ R160, -R157, R160 ;  /* 0x000000a09da07221 */ /* 0x000fe20000010100 */
[----:B------:R-:W-:Y:S01]  /*1bd0*/  FADD.FTZ R150, R151, R172 ;  /* 0x000000ac97967221 */ /* 0x000fe20000010000 */
[----:B------:R-:W-:Y:S01]  /*1be0*/  FFMA.FTZ R149, R167, R172, R148 ;  /* 0x000000aca7957223 */ /* 0x000fe20000010094 */
[----:B------:R-:W-:Y:S01]  /*1bf0*/  FADD.FTZ R180, -R157, R174 ;  /* 0x000000ae9db47221 */ /* 0x000fe20000010100 */
[----:B------:R-:W-:-:S02]  /*1c00*/  HADD2.F32 R154, -RZ, R154.H1_H1 ;  /* 0x3000009aff9a7230 */ /* 0x000fc40000004100 */
[C---:B------:R-:W-:Y:S01]  /*1c10*/  FMUL.FTZ R173, R203.reuse, R160 ;  /* 0x000000a0cbad7220 */ /* 0x040fe20000410000 */
        /* <DEDUP_REMOVED lines=29> */
.L_x_7930:
[----:B------:R-:W-:Y:S05]  /*1df0*/  BSYNC.RECONVERGENT B0 ;  /* 0x0000000000007941 */ /* 0x000fea0003800200 */
.L_x_7929:
        /* <DEDUP_REMOVED lines=115> */
.L_x_7935:
        /* <DEDUP_REMOVED lines=40> */
.L_x_7936:
[----:B------:R-:W0:Y:S08]  /*27b0*/  @P0 LDC.64 R154, c[0x0][0x478] ;  /* 0x00011e00ff9a0b82 */ /* 0x000e300000000a00 */
[----:B------:R-:W1:Y:S01]  /*27c0*/  LDC.64 R152, c[0x0][0x468] ;  /* 0x00011a00ff987b82 */ /* 0x000e620000000a00 */
[----:B0-----:R-:W-:-:S05]  /*27d0*/  @P0 IMAD.WIDE.U32 R154, R202, 0x10, R154 ;  /* 0x00000010ca9a0825 */ /* 0x001fca00078e009a */
[----:B------:R0:W-:Y:S01]  /*27e0*/  @P0 STG.E.128 desc[UR4][R154.64], R144 ;  /* 0x000000909a000986 */ /* 0x0001e2000c101d04 */
[C---:B-1----:R-:W-:Y:S01]  /*27f0*/  IMAD.WIDE.U32 R152, R202.reuse, 0x10, R152 ;  /* 0x00000010ca987825 */ /* 0x042fe200078e0098 */
[----:B------:R-:W-:-:S04]  /*2800*/  IADD3 R202, PT, PT, R202, 0x100, RZ ;  /* 0x00000100caca7810 */ /* 0x000fc80007ffe0ff */
[----:B------:R0:W-:Y:S03]  /*2810*/  STG.E.128 desc[UR4][R152.64], R148 ;  /* 0x0000009498007986 */ /* 0x0001e6000c101d04 */
.L_x_7934:
[----:B------:R-:W-:Y:S05]  /*2820*/  BSYNC.RECONVERGENT B1 ;  /* 0x0000000000017941 */ /* 0x000fea0003800200 */
.L_x_7933:
        /* <DEDUP_REMOVED lines=46> */
.L_x_7939:
        /* <DEDUP_REMOVED lines=36> */
.L_x_7940:
[----:B------:R-:W0:Y:S08]  /*2d50*/  @P0 LDC.64 R154, c[0x0][0x478] ;  /* 0x00011e00ff9a0b82 */ /* 0x000e300000000a00 */
[----:B------:R-:W1:Y:S01]  /*2d60*/  LDC.64 R152, c[0x0][0x468] ;  /* 0x00011a00ff987b82 */ /* 0x000e620000000a00 */
[----:B0-----:R-:W-:-:S05]  /*2d70*/  @P0 IMAD.WIDE.U32 R154, R202, 0x10, R154 ;  /* 0x00000010ca9a0825 */ /* 0x001fca00078e009a */
[----:B------:R2:W-:Y:S01]  /*2d80*/  @P0 STG.E.128 desc[UR4][R154.64], R144 ;  /* 0x000000909a000986 */ /* 0x0005e2000c101d04 */
[C---:B-1----:R-:W-:Y:S01]  /*2d90*/  IMAD.WIDE.U32 R152, R202.reuse, 0x10, R152 ;  /* 0x00000010ca987825 */ /* 0x042fe200078e0098 */
[----:B------:R-:W-:-:S04]  /*2da0*/  IADD3 R202, PT, PT, R202, 0x100, RZ ;  /* 0x00000100caca7810 */ /* 0x000fc80007ffe0ff */
[----:B------:R2:W-:Y:S03]  /*2db0*/  STG.E.128 desc[UR4][R152.64], R148 ;  /* 0x0000009498007986 */ /* 0x0005e6000c101d04 */
.L_x_7938:
[----:B------:R-:W-:Y:S05]  /*2dc0*/  BSYNC.RECONVERGENT B1 ;  /* 0x0000000000017941 */ /* 0x000fea0003800200 */
.L_x_7937:
        /* <DEDUP_REMOVED lines=46> */
.L_x_7943:
        /* <DEDUP_REMOVED lines=36> */
.L_x_7944:
[----:B------:R-:W0:Y:S08]  /*32f0*/  @P0 LDC.64 R154, c[0x0][0x478] ;  /* 0x00011e00ff9a0b82 */ /* 0x000e300000000a00 */
[----:B------:R-:W1:Y:S01]  /*3300*/  LDC.64 R152, c[0x0][0x468] ;  /* 0x00011a00ff987b82 */ /* 0x000e620000000a00 */
[----:B0-----:R-:W-:-:S05]  /*3310*/  @P0 IMAD.WIDE.U32 R154, R202, 0x10, R154 ;  /* 0x00000010ca9a0825 */ /* 0x001fca00078e009a */
[----:B------:R3:W-:Y:S01]  /*3320*/  @P0 STG.E.128 desc[UR4][R154.64], R144 ;  /* 0x000000909a000986 */ /* 0x0007e2000c101d04 */
[C---:B-1----:R-:W-:Y:S01]  /*3330*/  IMAD.WIDE.U32 R152, R202.reuse, 0x10, R152 ;  /* 0x00000010ca987825 */ /* 0x042fe200078e0098 */
[----:B------:R-:W-:-:S04]  /*3340*/  IADD3 R202, PT, PT, R202, 0x100, RZ ;  /* 0x00000100caca7810 */ /* 0x000fc80007ffe0ff */
[----:B------:R3:W-:Y:S03]  /*3350*/  STG.E.128 desc[UR4][R152.64], R148 ;  /* 0x0000009498007986 */ /* 0x0007e6000c101d04 */
.L_x_7942:
[----:B------:R-:W-:Y:S05]  /*3360*/  BSYNC.RECONVERGENT B1 ;  /* 0x0000000000017941 */ /* 0x000fea0003800200 */
.L_x_7941:
        /* <DEDUP_REMOVED lines=45> */
.L_x_7946:
        /* <DEDUP_REMOVED lines=36> */
.L_x_7947:
[----:B------:R-:W0:Y:S08]  /*3880*/  @P0 LDC.64 R154, c[0x0][0x478] ;  /* 0x00011e00ff9a0b82 */ /* 0x000e300000000a00 */
[----:B------:R-:W1:Y:S01]  /*3890*/  LDC.64 R152, c[0x0][0x468] ;  /* 0x00011a00ff987b82 */ /* 0x000e620000000a00 */
[----:B0-----:R-:W-:-:S05]  /*38a0*/  @P0 IMAD.WIDE.U32 R154, R202, 0x10, R154 ;  /* 0x00000010ca9a0825 */ /* 0x001fca00078e009a */
[----:B------:R0:W-:Y:S01]  /*38b0*/  @P0 STG.E.128 desc[UR4][R154.64], R144 ;  /* 0x000000909a000986 */ /* 0x0001e2000c101d04 */
[----:B-1----:R-:W-:-:S05]  /*38c0*/  IMAD.WIDE.U32 R152, R202, 0x10, R152 ;  /* 0x00000010ca987825 */ /* 0x002fca00078e0098 */
[----:B------:R0:W-:Y:S01]  /*38d0*/  STG.E.128 desc[UR4][R152.64], R148 ;  /* 0x0000009498007986 */ /* 0x0001e2000c101d04 */
[----:B------:R-:W-:Y:S05]  /*38e0*/  BRA `(.L_x_7945) ;  /* 0x0000001800cc7947 */ /* 0x000fea0003800000 */
.L_x_7932:
        /* <DEDUP_REMOVED lines=8> */
[-CC-:B------:R-:W-:Y:S01]  /*3970*/  FFMA.FTZ R149, R192, R157.reuse, R158.reuse ;  /* 0x0000009dc0957223 */ /* 0x180fe2000001009e */
[-C--:B------:R-:W-:Y:S01]  /*3980*/  FFMA.FTZ R151, R188, R157.reuse, R158 ;  /* 0x0000009dbc977223 */ /* 0x080fe2000001009e */
[----:B------:R-:W-:Y:S01]  /*3990*/  FADD.FTZ R162, R187, -R162 ;  /* 0x800000a2bba27221 */ /* 0x000fe20000010000 */
[--C-:B------:R-:W-:Y:S02]  /*39a0*/  HADD2.F32 R150, -RZ, R42.reuse.H1_H1 ;  /* 0x3000002aff967230 */ /* 0x100fe40000004100 */
[----:B------:R-:W-:Y:S01]  /*39b0*/  FFMA.FTZ R160, R193, R157, R158 ;  /* 0x0000009dc1a07223 */ /* 0x000fe2000001009e */
[----:B------:R-:W-:Y:S02]  /*39c0*/  HADD2.F32 R154, -RZ, R43.H1_H1 ;  /* 0x3000002bff9a7230 */ /* 0x000fe40000004100 */
[----:B-----5:R-:W-:Y:S01]  /*39d0*/  FFMA.FTZ R205, R203, R162, R152 ;  /* 0x000000a2cbcd7223 */ /* 0x020fe20000010098 */
[----:B------:R-:W-:Y:S01]  /*39e0*/  FADD.FTZ R149, R190, -R149 ;  /* 0x80000095be957221 */ /* 0x000fe20000010000 */
[----:B------:R-:W0:Y:S01]  /*39f0*/  LDC.64 R152, c[0x0][0x468] ;  /* 0x00011a00ff987b82 */ /* 0x000e220000000a00 */
[----:B------:R-:W-:Y:S01]  /*3a00*/  FADD.FTZ R151, R186, -R151 ;  /* 0x80000097ba977221 */ /* 0x000fe20000010000 */
[----:B------:R-:W-:-:S02]  /*3a10*/  HADD2.F32 R148, -RZ, R42.H0_H0 ;  /* 0x2000002aff947230 */ /* 0x000fc40000004100 */
        /* <DEDUP_REMOVED lines=35> */
.L_x_7950:
[----:B------:R-:W-:Y:S05]  /*3c50*/  BSYNC.RECONVERGENT B1 ;  /* 0x0000000000017941 */ /* 0x000fea0003800200 */
.L_x_7949:
[----:B------:R-:W-:Y:S04]  /*3c60*/  BSSY.RECONVERGENT B1, `(.L_x_7951) ;  /* 0x0000032000017945 */ /* 0x000fe80003800200 */
[----:B------:R-:W-:Y:S05]  /*3c70*/  @!P1 BRA `(.L_x_7952) ;  /* 0x0000000000c09947 */ /* 0x000fea0003800000 */
[-CC-:B0-----:R-:W-:Y:S01]  /*3c80*/  FFMA.FTZ R153, R16, R157.reuse, R158.reuse ;  /* 0x0000009d10997223 */ /* 0x181fe2000001009e */
[-CC-:B------:R-:W-:Y:S01]  /*3c90*/  FFMA.FTZ R151, R15, R157.reuse, R158.reuse ;  /* 0x0000009d0f977223 */ /* 0x180fe2000001009e */
[--C-:B------:R-:W-:Y:S02]  /*3ca0*/  HADD2.F32 R152, -RZ, R39.reuse.H0_H0 ;  /* 0x20000027ff987230 */ /* 0x100fe40000004100 */
[-CC-:B------:R-:W-:Y:S01]  /*3cb0*/  FFMA.FTZ R149, R11, R157.reuse, R158.reuse ;  /* 0x0000009d0b957223 */ /* 0x180fe2000001009e */
[----:B------:R-:W-:Y:S02]  /*3cc0*/  HADD2.F32 R154, -RZ, R39.H1_H1 ;  /* 0x30000027ff9a7230 */ /* 0x000fe40000004100 */
[----:B------:R-:W-:Y:S01]  /*3cd0*/  FADD.FTZ R153, R14, -R153 ;  /* 0x800000990e997221 */ /* 0x000fe20000010000 */
[----:B------:R-:W-:Y:S01]  /*3ce0*/  FADD.FTZ R151, R12, -R151 ;  /* 0x800000970c977221 */ /* 0x000fe20000010000 */
[----:B------:R-:W-:Y:S01]  /*3cf0*/  FFMA.FTZ R160, R10, R157, R158 ;  /* 0x0000009d0aa07223 */ /* 0x000fe2000001009e */
[----:B------:R-:W-:-:S02]  /*3d00*/  HADD2.F32 R148, -RZ, R38.H0_H0 ;  /* 0x20000026ff947230 */ /* 0x000fc40000004100 */
[C---:B-----5:R-:W-:Y:S01]  /*3d10*/  FFMA.FTZ R207, R203.reuse, R153, R154 ;  /* 0x00000099cbcf7223 */ /* 0x060fe2000001009a */
[----:B------:R-:W-:Y:S01]  /*3d20*/  FFMA.FTZ R205, R203, R151, R152 ;  /* 0x00000097cbcd7223 */ /* 0x000fe20000010098 */
[----:B------:R-:W-:Y:S01]  /*3d30*/  HADD2.F32 R150, -RZ, R38.H1_H1 ;  /* 0x30000026ff967230 */ /* 0x000fe20000004100 */
[----:B------:R-:W0:Y:S01]  /*3d40*/  LDC.64 R152, c[0x0][0x468] ;  /* 0x00011a00ff987b82 */ /* 0x000e220000000a00 */
[----:B------:R-:W-:Y:S01]  /*3d50*/  FADD.FTZ R149, R8, -R149 ;  /* 0x8000009508957221 */ /* 0x000fe20000010000 */
[----:B------:R-:W-:Y:S01]  /*3d60*/  FADD.FTZ R163, R13, -R160 ;  /* 0x800000a00da37221 */ /* 0x000fe20000010000 */
        /* <DEDUP_REMOVED lines=33> */
.L_x_7952:
[----:B------:R-:W-:Y:S05]  /*3f80*/  BSYNC.RECONVERGENT B1 ;  /* 0x0000000000017941 */ /* 0x000fea0003800200 */
.L_x_7951:
[----:B------:R-:W-:Y:S04]  /*3f90*/  BSSY.RECONVERGENT B1, `(.L_x_7953) ;  /* 0x0000032000017945 */ /* 0x000fe80003800200 */
[----:B------:R-:W-:Y:S05]  /*3fa0*/  @!P2 BRA `(.L_x_7954) ;  /* 0x0000000000c0a947 */ /* 0x000fea0003800000 */
[-CC-:B01----:R-:W-:Y:S01]  /*3fb0*/  FFMA.FTZ R151, R29, R157.reuse, R158.reuse ;  /* 0x0000009d1d977223 */ /* 0x183fe2000001009e */
[--C-:B------:R-:W-:Y:S02]  /*3fc0*/  HADD2.F32 R152, -RZ, R35.reuse.H0_H0 ;  /* 0x20000023ff987230 */ /* 0x100fe40000004100 */
[-CC-:B------:R-:W-:Y:S01]  /*3fd0*/  FFMA.FTZ R149, R25, R157.reuse, R158.reuse ;  /* 0x0000009d19957223 */ /* 0x180fe2000001009e */
[-CC-:B------:R-:W-:Y:S01]  /*3fe0*/  FFMA.FTZ R162, R164, R157.reuse, R158.reuse ;  /* 0x0000009da4a27223 */ /* 0x180fe2000001009e */
[----:B------:R-:W-:Y:S01]  /*3ff0*/  FADD.FTZ R151, R30, -R151 ;  /* 0x800000971e977221 */ /* 0x000fe20000010000 */
[--C-:B------:R-:W-:Y:S02]  /*4000*/  HADD2.F32 R148, -RZ, R34.reuse.H0_H0 ;  /* 0x20000022ff947230 */ /* 0x100fe40000004100 */
[----:B------:R-:W-:Y:S01]  /*4010*/  FFMA.FTZ R160, R28, R157, R158 ;  /* 0x0000009d1ca07223 */ /* 0x000fe2000001009e */
[----:B------:R-:W-:Y:S01]  /*4020*/  FADD.FTZ R149, R26, -R149 ;  /* 0x800000951a957221 */ /* 0x000fe20000010000 */
[----:B-----5:R-:W-:Y:S01]  /*4030*/  FFMA.FTZ R205, R203, R151, R152 ;  /* 0x00000097cbcd7223 */ /* 0x020fe20000010098 */
[----:B------:R-:W-:Y:S01]  /*4040*/  HADD2.F32 R154, -RZ, R35.H1_H1 ;  /* 0x30000023ff9a7230 */ /* 0x000fe20000004100 */
        /* <DEDUP_REMOVED lines=38> */
.L_x_7954:
[----:B------:R-:W-:Y:S05]  /*42b0*/  BSYNC.RECONVERGENT B1 ;  /* 0x0000000000017941 */ /* 0x000fea0003800200 */
.L_x_7953:
[----:B------:R-:W-:Y:S05]  /*42c0*/  @!P3 BRA `(.L_x_7945) ;  /* 0x000000100054b947 */ /* 0x000fea0003800000 */
[-CC-:B012---:R-:W-:Y:S01]  /*42d0*/  FFMA.FTZ R150, R180, R157.reuse, R158.reuse ;  /* 0x0000009db4967223 */ /* 0x187fe2000001009e */
[--C-:B------:R-:W-:Y:S02]  /*42e0*/  HADD2.F32 R148, -RZ, R143.reuse.H1_H1 ;  /* 0x3000008fff947230 */ /* 0x100fe40000004100 */
        /* <DEDUP_REMOVED lines=46> */
.L_x_7948:
        /* <DEDUP_REMOVED lines=19> */
[C---:B------:R-:W-:Y:S01]  /*4700*/  FFMA.FTZ R151, R203.reuse, R150, R149 ;  /* 0x00000096cb977223 */ /* 0x040fe20000010095 */
        /* <DEDUP_REMOVED lines=37> */
.L_x_7956:
[----:B------:R-:W-:Y:S05]  /*4960*/  BSYNC.RECONVERGENT B1 ;  /* 0x0000000000017941 */ /* 0x000fea0003800200 */
.L_x_7955:
[----:B------:R-:W-:Y:S04]  /*4970*/  BSSY.RECONVERGENT B1, `(.L_x_7957) ;  /* 0x0000039000017945 */ /* 0x000fe80003800200 */
[----:B------:R-:W-:Y:S05]  /*4980*/  @!P1 BRA `(.L_x_7958) ;  /* 0x0000000000dc9947 */ /* 0x000fea0003800000 */
[-CC-:B0-----:R-:W-:Y:S01]  /*4990*/  FFMA.FTZ R144, R185, R157.reuse, R158.reuse ;  /* 0x0000009db9907223 */ /* 0x181fe2000001009e */
        /* <DEDUP_REMOVED lines=54> */
.L_x_7958:
[----:B------:R-:W-:Y:S05]  /*4d00*/  BSYNC.RECONVERGENT B1 ;  /* 0x0000000000017941 */ /* 0x000fea0003800200 */
.L_x_7957:
        /* <DEDUP_REMOVED lines=57> */
.L_x_7960:
[----:B------:R-:W-:Y:S05]  /*50a0*/  BSYNC.RECONVERGENT B1 ;  /* 0x0000000000017941 */ /* 0x000fea0003800200 */
.L_x_7959:
[----:B------:R-:W-:Y:S05]  /*50b0*/  @!P3 BRA `(.L_x_7945) ;  /* 0x0000000000d8b947 */ /* 0x000fea0003800000 */
[----:B012---:R-:W0:Y:S01]  /*50c0*/  LDC.64 R152, c[0x0][0x478] ;  /* 0x00011e00ff987b82 */ /* 0x007e220000000a00 */
[-CC-:B------:R-:W-:Y:S01]  /*50d0*/  FFMA.FTZ R146, R180, R157.reuse, R158.reuse ;  /* 0x0000009db4927223 */ /* 0x180fe2000001009e */
[-CC-:B------:R-:W-:Y:S01]  /*50e0*/  FFMA.FTZ R148, R166, R157.reuse, R158.reuse ;  /* 0x0000009da6947223 */ /* 0x180fe2000001009e */
[-CC-:B------:R-:W-:Y:S01]  /*50f0*/  FFMA.FTZ R147, R165, R157.reuse, R158.reuse ;  /* 0x0000009da5937223 */ /* 0x180fe2000001009e */
[-CC-:B------:R-:W-:Y:S01]  /*5100*/  FFMA.FTZ R161, R177, R157.reuse, R158.reuse ;  /* 0x0000009db1a17223 */ /* 0x180fe2000001009e */
[--C-:B------:R-:W-:Y:S02]  /*5110*/  HADD2.F32 R151, -RZ, R140.reuse.H1_H1 ;  /* 0x3000008cff977230 */ /* 0x100fe40000004100 */
        /* <DEDUP_REMOVED lines=10> */
[----:B------:R-:W-:Y:S01]  /*51c0*/  FADD.FTZ R154, R178, -R161 ;  /* 0x800000a1b29a7221 */ /* 0x000fe20000010000 */
[C---:B-----5:R-:W-:Y:S01]  /*51d0*/  FFMA.FTZ R151, R203.reuse, R148, R151 ;  /* 0x00000094cb977223 */ /* 0x060fe20000010097 */
[----:B------:R-:W-:Y:S01]  /*51e0*/  FFMA.FTZ R149, R203, R146, R149 ;  /* 0x00000092cb957223 */ /* 0x000fe20000010095 */
[--C-:B------:R-:W-:Y:S02]  /*51f0*/  HADD2.F32 R148, -RZ, R141.reuse.H0_H0 ;  /* 0x2000008dff947230 */ /* 0x100fe40000004100 */
[----:B------:R-:W-:Y:S01]  /*5200*/  FADD.FTZ R146, R172, -R155 ;  /* 0x8000009bac927221 */ /* 0x000fe20000010000 */
[----:B------:R-:W-:-:S02]  /*5210*/  HADD2.F32 R147, -RZ, R141.H1_H1 ;  /* 0x3000008dff937230 */ /* 0x000fc40000004100 */
[----:B------:R-:W-:Y:S01]  /*5220*/  FFMA.FTZ R163, R203, R154, R157 ;  /* 0x0000009acba37223 */ /* 0x000fe2000001009d */
[----:B------:R-:W-:Y:S01]  /*5230*/  FADD.FTZ R150, R171, -R150 ;  /* 0x80000096ab967221 */ /* 0x000fe20000010000 */
[----:B------:R-:W-:Y:S02]  /*5240*/  HADD2.F32 R162, -RZ, R143.H1_H1 ;  /* 0x3000008fffa27230 */ /* 0x000fe40000004100 */
[----:B------:R-:W-:Y:S01]  /*5250*/  FADD.FTZ R154, R174, -R159 ;  /* 0x8000009fae9a7221 */ /* 0x000fe20000010000 */
[--C-:B------:R-:W-:Y:S02]  /*5260*/  HADD2.F32 R157, -RZ, R142.reuse.H0_H0 ;  /* 0x2000008eff9d7230 */ /* 0x100fe40000004100 */
[----:B------:R-:W-:Y:S01]  /*5270*/  FADD.FTZ R158, R175, -R158 ;  /* 0x8000009eaf9e7221 */ /* 0x000fe20000010000 */
[----:B------:R-:W-:Y:S02]  /*5280*/  HADD2.F32 R161, -RZ, R142.H1_H1 ;  /* 0x3000008effa17230 */ /* 0x000fe40000004100 */
        /* <DEDUP_REMOVED lines=25> */
.L_x_7945:
[----:B------:R-:W-:Y:S05]  /*5420*/  BSYNC.RECONVERGENT B0 ;  /* 0x0000000000007941 */ /* 0x000fea0003800200 */
.L_x_7931:
[----:B01234-:R-:W0:Y:S01]  /*5430*/  LDC.64 R148, c[0x0][0x380] ;  /* 0x0000e000ff947b82 */ /* 0x01fe220000000a00 */
[----:B------:R-:W-:Y:S02]  /*5440*/  PLOP3.LUT P6, PT, P6, PT, PT, 0x8, 0x80 ;  /* 0x000000000080781c */ /* 0x000fe400037ce170 */
[----:B0-----:R-:W-:-:S04]  /*5450*/  IADD3 R5, PT, PT, R5, R148, RZ ;  /* 0x0000009405057210 */ /* 0x001fc80007ffe0ff */
[----:B------:R-:W-:-:S13]  /*5460*/  ISETP.GE.AND P0, PT, R5, R149, PT ;  /* 0x000000950500720c */ /* 0x000fda0003f06270 */
[----:B------:R-:W-:Y:S05]  /*5470*/  @!P0 BRA `(.L_x_7961) ;  /* 0xffffffb0009c8947 */ /* 0x000fea000383ffff */
.L_x_7922:
        /* <DEDUP_REMOVED lines=39> */
.L_x_7962:
        /* <DEDUP_REMOVED lines=9> */
.L_x_15678:


//--------------------- .text._ZN10layer_norm13ln_bwd_kernelINS_13Kernel_traitsIf6__halfS2_S2_fjLj8192ELj1ELj1ELj8ELj16ENS_18Kernel_traits_baseILj8192EfS2_S2_S2_fjLj256EEEEELb0ELb0ELb0ELb1EEEvNS_9BwdParamsE --------------------------
	.section	.text._ZN10layer_norm13ln_bwd_kernelINS_13Kernel_traitsIf6__halfS2_S2_fjLj8192ELj1ELj1ELj8ELj16ENS_18Kernel_traits_baseILj8192EfS2_S2_S2_fjLj256EEEEELb0ELb0ELb0ELb1EEEvNS_9BwdParamsE,"ax",@progbits
	.align	128
        .global         _ZN10layer_norm13ln_bwd_kernelINS_13Kernel_traitsIf6__halfS2_S2_fjLj8192ELj1ELj1ELj8ELj16ENS_18Kernel_traits_baseILj8192EfS2_S2_S2_fjLj256EEEEELb0ELb0ELb0ELb1EEEvNS_9BwdParamsE
        .type           _ZN10layer_norm13ln_bwd_kernelINS_13Kernel_traitsIf6__halfS2_S2_fjLj8192ELj1ELj1ELj8ELj16ENS_18Kernel_traits_baseILj8192EfS2_S2_S2_fjLj256EEEEELb0ELb0ELb0ELb1EEEvNS_9BwdParamsE,@function
        .size           _ZN10layer_norm13ln_bwd_kernelINS_13Kernel_traitsIf6__halfS2_S2_fjLj8192ELj1ELj1ELj8ELj16ENS_18Kernel_traits_baseILj8192EfS2_S2_S2_fjLj256EEEEELb0ELb0ELb0ELb1EEEvNS_9BwdParamsE,(.L_x_15679 - _ZN10layer_norm13ln_bwd_kernelINS_13Kernel_traitsIf6__halfS2_S2_fjLj8192ELj1ELj1ELj8ELj16ENS_18Kernel_traits_baseILj8192EfS2_S2_S2_fjLj256EEEEELb0ELb0ELb0ELb1EEEvNS_9BwdParamsE)
        .other          _ZN10layer_norm13ln_bwd_kernelINS_13Kernel_traitsIf6__halfS2_S2_fjLj8192ELj1ELj1ELj8ELj16ENS_18Kernel_traits_baseILj8192EfS2_S2_S2_fjLj256EEEEELb0ELb0ELb0ELb1EEEvNS_9BwdParamsE,@"STO_CUDA_ENTRY STV_DEFAULT"
_ZN10layer_norm13ln_bwd_kernelINS_13Kernel_traitsIf6__halfS2_S2_fjLj8192ELj1ELj1ELj8ELj16ENS_18Kernel_traits_baseILj8192EfS2_S2_S2_fjLj256EEEEELb0ELb0ELb0ELb1EEEvNS_9BwdParamsE:
.text._ZN10layer_norm13ln_bwd_kernelINS_13Kernel_traitsIf6__halfS2_S2_fjLj8192ELj1ELj1ELj8ELj16ENS_18Kernel_traits_baseILj8192EfS2_S2_S2_fjLj256EEEEELb0ELb0ELb0ELb1EEEvNS_9BwdParamsE:
        /* <DEDUP_REMOVED lines=93> */
.L_x_7968:
[----:B------:R-:W0:Y:S01]  /*05d0*/  LDC.64 R116, c[0x0][0x3a8] ;  /* 0x0000ea00ff747b82 */ /* 0x000e220000000a00 */
[----:B-1----:R-:W-:-:S05]  /*05e0*/  IMAD R92, R145, UR10, RZ ;  /* 0x0000000a915c7c24 */ /* 0x002fca000f8e02ff */
[----:B------:R-:W-:Y:S02]  /*05f0*/  SHF.R.S32.HI R93, RZ, 0x1f, R92 ;  /* 0x0000001fff5d7819 */ /* 0x000fe4000001145c */
[----:B------:R-:W1:Y:S02]  /*0600*/  LDC.64 R156, c[0x0][0x3c0] ;  /* 0x0000f000ff9c7b82 */ /* 0x000e640000000a00 */
[----:B------:R-:W-:-:S04]  /*0610*/  LEA.HI R93, R93, R92, RZ, 0x3 ;  /* 0x0000005c5d5d7211 */ /* 0x000fc800078f18ff */
[----:B------:R-:W-:Y:S02]  /*0620*/  LEA.HI.SX32 R155, R93, R0, 0x1d ;  /* 0x000000005d9b7211 */ /* 0x000fe400078feaff */
[----:B------:R-:W3:Y:S08]  /*0630*/  LDC.64 R120, c[0x0][0x428] ;  /* 0x00010a00ff787b82 */ /* 0x000ef00000000a00 */
[----:B------:R-:W4:Y:S01]  /*0640*/  LDC.64 R158, c[0x0][0x3c8] ;  /* 0x0000f200ff9e7b82 */ /* 0x000f220000000a00 */
[C---:B0-----:R-:W-:Y:S01]  /*0650*/  IMAD.WIDE.U32 R92, R155.reuse, 0x10, R116 ;  /* 0x000000109b5c7825 */ /* 0x041fe200078e0074 */
[----:B------:R-:W-:-:S05]  /*0660*/  IADD3 R149, PT, PT, R155, 0x100, RZ ;  /* 0x000001009b957810 */ /* 0x000fca0007ffe0ff */
[----:B------:R-:W2:Y:S01]  /*0670*/  LDG.E.128 R92, desc[UR4][R92.64] ;  /* 0x000000045c5c7981 */ /* 0x000ea2000c1e1d00 */
[----:B------:R-:W-:Y:S01]  /*0680*/  IADD3 R151, PT, PT, R155, 0x200, RZ ;  /* 0x000002009b977810 */ /* 0x000fe20007ffe0ff */
[----:B-1----:R-:W-:Y:S01]  /*0690*/  IMAD.WIDE R156, R145, 0x4, R156 ;  /* 0x00000004919c7825 */ /* 0x002fe200078e029c */
[----:B------:R-:W-:-:S03]  /*06a0*/  IADD3 R153, PT, PT, R155, 0x300, RZ ;  /* 0x000003009b997810 */ /* 0x000fc60007ffe0ff */
[----:B------:R-:W-:Y:S01]  /*06b0*/  IMAD.WIDE.U32 R100, R149, 0x10, R116 ;  /* 0x0000001095647825 */ /* 0x000fe200078e0074 */
[----:B------:R-:W2:Y:S03]  /*06c0*/  LDG.E R170, desc[UR4][R156.64] ;  /* 0x000000049caa7981 */ /* 0x000ea6000c1e1900 */
        /* <DEDUP_REMOVED lines=8> */
[----:B----4-:R-:W-:Y:S02]  /*0750*/  IMAD.WIDE R158, R145, 0x4, R158 ;  /* 0x00000004919e7825 */ /* 0x010fe400078e029e */
[----:B------:R-:W4:Y:S04]  /*0760*/  LDG.E.128 R116, desc[UR4][R116.64] ;  /* 0x0000000474747981 */ /* 0x000f28000c1e1d00 */
[----:B------:R-:W4:Y:S01]  /*0770*/  LDG.E R148, desc[UR4][R158.64] ;  /* 0x000000049e947981 */ /* 0x000f22000c1e1900 */
[----:B------:R-:W-:-:S06]  /*0780*/  IMAD.WIDE.U32 R112, R151, 0x10, R120 ;  /* 0x0000001097707825 */ /* 0x000fcc00078e0078 */
[----:B------:R-:W4:Y:S01]  /*0790*/  LDG.E.128 R112, desc[UR4][R112.64] ;  /* 0x0000000470707981 */ /* 0x000f22000c1e1d00 */
[----:B------:R-:W-:-:S06]  /*07a0*/  IMAD.WIDE.U32 R120, R153, 0x10, R120 ;  /* 0x0000001099787825 */ /* 0x000fcc00078e0078 */
[----:B------:R-:W4:Y:S01]  /*07b0*/  LDG.E.128 R120, desc[UR4][R120.64] ;  /* 0x0000000478787981 */ /* 0x000f22000c1e1d00 */
[----:B--2---:R-:W-:-:S04]  /*07c0*/  ISETP.NE.U32.AND P0, PT, RZ, UR8, PT ;  /* 0x00000008ff007c0c */ /* 0x004fc8000bf05070 */
[----:B------:R-:W-:Y:S02]  /*07d0*/  ISETP.NE.AND.EX P0, PT, RZ, UR9, PT, P0 ;  /* 0x00000009ff007c0c */ /* 0x000fe4000bf05300 */
[----:B------:R-:W-:Y:S01]  /*07e0*/  ISETP.NE.AND P3, PT, RZ, UR7, PT ;  /* 0x00000007ff007c0c */ /* 0x000fe2000bf65270 */
[--C-:B------:R-:W-:Y:S02]  /*07f0*/  HADD2.F32 R160, -RZ, R92.reuse.H0_H0 ;  /* 0x2000005cffa07230 */ /* 0x100fe40000004100 */
        /* <DEDUP_REMOVED lines=10> */
[----:B---3--:R-:W-:-:S02]  /*08a0*/  HADD2.F32 R161, -RZ, R96.H0_H0 ;  /* 0x20000060ffa17230 */ /* 0x008fc40000004100 */
        /* <DEDUP_REMOVED lines=10> */
[----:B------:R-:W-:Y:S01]  /*0950*/  FADD.FTZ R109, -R170, R160 ;  /* 0x000000a0aa6d7221 */ /* 0x000fe20000010100 */
        /* <DEDUP_REMOVED lines=20> */
[----:B------:R-:W-:Y:S01]  /*0aa0*/  FADD.FTZ R185, -R170, R162 ;  /* 0x000000a2aab97221 */ /* 0x000fe20000010100 */
[----:B------:R-:W-:Y:S02]  /*0ab0*/  HADD2.F32 R154, -RZ, R96.H1_H1 ;  /* 0x30000060ff9a7230 */ /* 0x000fe40000004100 */
[----:B-----5:R-:W-:Y:S01]  /*0ac0*/  FMUL.FTZ R172, R72, R161 ;  /* 0x000000a148ac7220 */ /* 0x020fe20000410000 */
[----:B------:R-:W-:Y:S01]  /*0ad0*/  FMUL.FTZ R109, R148, R109 ;  /* 0x0000006d946d7220 */ /* 0x000fe20000410000 */
        /* <DEDUP_REMOVED lines=32> */
[----:B------:R-:W-:Y:S01]  /*0ce0*/  FMUL.FTZ R170, R148, R185 ;  /* 0x000000b994aa7220 */ /* 0x000fe20000410000 */
[----:B------:R-:W-:Y:S01]  /*0cf0*/  FADD.FTZ R160, RZ, R172 ;  /* 0x000000acffa07221 */ /* 0x000fe20000010000 */
[----:B------:R-:W-:Y:S01]  /*0d00*/  FFMA.FTZ R185, R109, R172, RZ ;  /* 0x000000ac6db97223 */ /* 0x000fe200000100ff */
[----:B0-----:R-:W-:-:S04]  /*0d10*/  @P0 IMAD.WIDE.U32 R92, R153, 0x10, R92 ;  /* 0x00000010995c0825 */ /* 0x001fc800078e005c */
[----:B------:R-:W-:Y:S01]  /*0d20*/  FMUL.FTZ R191, R74, R158 ;  /* 0x0000009e4abf7220 */ /* 0x000fe20000410000 */
[----:B------:R-:W-:Y:S01]  /*0d30*/  FADD.FTZ R160, R160, R193 ;  /* 0x000000c1a0a07221 */ /* 0x000fe20000010000 */
[----:B------:R-:W-:Y:S02]  /*0d40*/  HADD2.F32 R171, -RZ, R97.H1_H1 ;  /* 0x30000061ffab7230 */ /* 0x000fe40000004100 */
[----:B------:R-:W-:Y:S01]  /*0d50*/  FMUL.FTZ R168, R148, R187 ;  /* 0x000000bb94a87220 */ /* 0x000fe20000410000 */
[----:B------:R-:W-:Y:S01]  /*0d60*/  FFMA.FTZ R185, R170, R193, R185 ;  /* 0x000000c1aab97223 */ /* 0x000fe200000100b9 */
[----:B------:R-:W-:Y:S01]  /*0d70*/  HADD2.F32 R163, -RZ, R98.H0_H0 ;  /* 0x20000062ffa37230 */ /* 0x000fe20000004100 */
[----:B------:R0:W5:Y:S01]  /*0d80*/  @P0 LDG.E.128 R88, desc[UR4][R92.64] ;  /* 0x000000045c580981 */ /* 0x000162000c1e1d00 */
[----:B------:R-:W-:Y:S01]  /*0d90*/  FMUL.FTZ R166, R75, R171 ;  /* 0x000000ab4ba67220 */ /* 0x000fe20000410000 */
[----:B------:R-:W-:Y:S01]  /*0da0*/  FMUL.FTZ R189, R148, R189 ;  /* 0x000000bd94bd7220 */ /* 0x000fe20000410000 */
[----:B-1----:R-:W-:-:S04]  /*0db0*/  @P0 IMAD.WIDE.U32 R94, R151, 0x10, R94 ;  /* 0x00000010975e0825 */ /* 0x002fc800078e005e */
[----:B------:R-:W-:Y:S01]  /*0dc0*/  FMUL.FTZ R164, R68, R163 ;  /* 0x000000a344a47220 */ /* 0x000fe20000410000 */
[----:B------:R-:W-:Y:S01]  /*0dd0*/  FMUL.FTZ R187, R148, R235 ;  /* 0x000000eb94bb7220 */ /* 0x000fe20000410000 */
[----:B------:R-:W-:Y:S01]  /*0de0*/  HADD2.F32 R156, -RZ, R98.H1_H1 ;  /* 0x30000062ff9c7230 */ /* 0x000fe20000004100 */
[----:B------:R1:W5:Y:S01]  /*0df0*/  @P0 LDG.E.128 R84, desc[UR4][R94.64] ;  /* 0x000000045e540981 */ /* 0x000362000c1e1d00 */
[--C-:B------:R-:W-:Y:S02]  /*0e00*/  HADD2.F32 R157, -RZ, R99.reuse.H0_H0 ;  /* 0x20000063ff9d7230 */ /* 0x100fe40000004100 */
[----:B0-----:R-:W-:Y:S01]  /*0e10*/  FADD.FTZ R93, R160, R191 ;  /* 0x000000bfa05d7221 */ /* 0x001fe20000010000 */
[----:B------:R-:W-:Y:S01]  /*0e20*/  FFMA.FTZ R92, R168, R191, R185 ;  /* 0x000000bfa85c7223 */ /* 0x000fe200000100b9 */
[----:B------:R-:W-:Y:S01]  /*0e30*/  FMUL.FTZ R162, R148, R233 ;  /* 0x000000e994a27220 */ /* 0x000fe20000410000 */
[----:B------:R-:W-:Y:S02]  /*0e40*/  HADD2.F32 R150, -RZ, R99.H1_H1 ;  /* 0x30000063ff967230 */ /* 0x000fe40000004100 */
[----:B------:R-:W-:Y:S01]  /*0e50*/  FADD.FTZ R93, R93, R166 ;  /* 0x000000a65d5d7221 */ /* 0x000fe20000010000 */
[----:B------:R-:W-:Y:S01]  /*0e60*/  FFMA.FTZ R92, R189, R166, R92 ;  /* 0x000000a6bd5c7223 */ /* 0x000fe2000001005c */
[----:B------:R-:W-:Y:S01]  /*0e70*/  FMUL.FTZ R185, R69, R156 ;  /* 0x0000009c45b97220 */ /* 0x000fe20000410000 */
[----:B------:R-:W-:Y:S01]  /*0e80*/  FMUL.FTZ R160, R70, R157 ;  /* 0x0000009d46a07220 */ /* 0x000fe20000410000 */
[----:B-1----:R-:W-:Y:S01]  /*0e90*/  FADD.FTZ R94, R93, R164 ;  /* 0x000000a45d5e7221 */ /* 0x002fe20000010000 */
[----:B------:R-:W-:Y:S01]  /*0ea0*/  FFMA.FTZ R93, R187, R164, R92 ;  /* 0x000000a4bb5d7223 */ /* 0x000fe2000001005c */
        /* <DEDUP_REMOVED lines=17> */
[----:B------:R-:W-:-:S02]  /*0fc0*/  HADD2.F32 R165, -RZ, R106.H0_H0 ;  /* 0x2000006affa57230 */ /* 0x000fc40000004100 */
        /* <DEDUP_REMOVED lines=11> */
[----:B------:R-:W0:Y:S01]  /*1080*/  @P1 LDC.64 R98, c[0x0][0x3e0] ;  /* 0x0000f800ff621b82 */ /* 0x000e220000000a00 */
        /* <DEDUP_REMOVED lines=30> */
[----:B0-----:R-:W-:-:S04]  /*1270*/  @P1 IMAD.WIDE R98, R145, 0x2, R98 ;  /* 0x0000000291621825 */ /* 0x001fc800078e0262 */
[----:B------:R-:W-:Y:S01]  /*1280*/  FMUL.FTZ R212, R148, R217 ;  /* 0x000000d994d47220 */ /* 0x000fe20000410000 */
[----:B------:R-:W-:Y:S01]  /*1290*/  FADD.FTZ R93, R93, R206 ;  /* 0x000000ce5d5d7221 */ /* 0x000fe20000010000 */
[----:B------:R-:W-:Y:S01]  /*12a0*/  FFMA.FTZ R95, R219, R206, R92 ;  /* 0x000000cedb5f7223 */ /* 0x000fe2000001005c */
[--C-:B------:R-:W-:Y:S01]  /*12b0*/  HADD2.F32 R117, -RZ, R121.reuse.H0_H0 ;  /* 0x20000079ff757230 */ /* 0x100fe20000004100 */
[----:B------:R-:W0:Y:S01]  /*12c0*/  @P0 LDC.64 R100, c[0x0][0x438] ;  /* 0x00010e00ff640b82 */ /* 0x000e220000000a00 */
        /* <DEDUP_REMOVED lines=8> */
[----:B------:R-:W2:Y:S01]  /*1350*/  @P1 LDG.E.U16 R123, desc[UR4][R98.64] ;  /* 0x00000004627b1981 */ /* 0x000ea2000c1e1500 */
        /* <DEDUP_REMOVED lines=50> */
[----:B------:R-:W1:Y:S02]  /*1680*/  @P0 LDC.64 R96, c[0x0][0x438] ;  /* 0x00010e00ff600b82 */ /* 0x000e640000000a00 */
[----:B------:R-:W-:Y:S01]  /*1690*/  FADD.FTZ R92, R92, R227 ;  /* 0x000000e35c5c7221 */ /* 0x000fe20000010000 */
[----:B------:R-:W-:-:S04]  /*16a0*/  FFMA.FTZ R93, R230, R227, R93 ;  /* 0x000000e3e65d7223 */ /* 0x000fc8000001005d */
[----:B------:R-:W3:Y:S04]  /*16b0*/  SHFL.DOWN PT, R95, R92, 0x10, 0x1f ;  /* 0x0a001f005c5f7f89 */ /* 0x000ee800000e0000 */
[----:B------:R-:W4:Y:S01]  /*16c0*/  SHFL.DOWN PT, R94, R93, 0x10, 0x1f ;  /* 0x0a001f005d5e7f89 */ /* 0x000f2200000e0000 */
[----:B-1----:R-:W-:-:S05]  /*16d0*/  @P0 IMAD.WIDE.U32 R96, R149, 0x10, R96 ;  /* 0x0000001095600825 */ /* 0x002fca00078e0060 */
[----:B------:R1:W5:Y:S01]  /*16e0*/  @P0 LDG.E.128 R80, desc[UR4][R96.64] ;  /* 0x0000000460500981 */ /* 0x000362000c1e1d00 */
[----:B---3--:R-:W-:Y:S01]  /*16f0*/  FADD.FTZ R95, R92, R95 ;  /* 0x0000005f5c5f7221 */ /* 0x008fe20000010000 */
[----:B----4-:R-:W-:-:S04]  /*1700*/  FADD.FTZ R94, R93, R94 ;  /* 0x0000005e5d5e7221 */ /* 0x010fc80000010000 */
[----:B-1----:R-:W1:Y:S04]  /*1710*/  SHFL.DOWN PT, R96, R95, 0x8, 0x1f ;  /* 0x09001f005f607f89 */ /* 0x002e6800000e0000 */
[----:B------:R-:W3:Y:S01]  /*1720*/  SHFL.DOWN PT, R97, R94, 0x8, 0x1f ;  /* 0x09001f005e617f89 */ /* 0x000ee200000e0000 */
[----:B-1----:R-:W-:Y:S01]  /*1730*/  FADD.FTZ R96, R95, R96 ;  /* 0x000000605f607221 */ /* 0x002fe20000010000 */
[----:B---3--:R-:W-:-:S04]  /*1740*/  FADD.FTZ R97, R94, R97 ;  /* 0x000000615e617221 */ /* 0x008fc80000010000 */
[----:B------:R-:W1:Y:S04]  /*1750*/  SHFL.DOWN PT, R99, R96, 0x4, 0x1f ;  /* 0x08801f0060637f89 */ /* 0x000e6800000e0000 */
[----:B------:R-:W3:Y:S01]  /*1760*/  SHFL.DOWN PT, R98, R97, 0x4, 0x1f ;  /* 0x08801f0061627f89 */ /* 0x000ee200000e0000 */
[----:B0-----:R-:W-:-:S05]  /*1770*/  @P0 IMAD.WIDE.U32 R100, R155, 0x10, R100 ;  /* 0x000000109b640825 */ /* 0x001fca00078e0064 */
[----:B------:R0:W5:Y:S02]  /*1780*/  @P0 LDG.E.128 R76, desc[UR4][R100.64] ;  /* 0x00000004644c0981 */ /* 0x000164000c1e1d00 */
[----:B0-----:R-:W0:Y:S01]  /*1790*/  S2R R101, SR_CgaCtaId ;  /* 0x0000000000657919 */ /* 0x001e220000008800 */
[----:B-1----:R-:W-:Y:S01]  /*17a0*/  FADD.FTZ R99, R96, R99 ;  /* 0x0000006360637221 */ /* 0x002fe20000010000 */
[----:B---3--:R-:W-:-:S04]  /*17b0*/  FADD.FTZ R98, R97, R98 ;  /* 0x0000006261627221 */ /* 0x008fc80000010000 */
[----:B------:R-:W1:Y:S04]  /*17c0*/  SHFL.DOWN PT, R92, R99, 0x2, 0x1f ;  /* 0x08401f00635c7f89 */ /* 0x000e6800000e0000 */
[----:B------:R-:W3:Y:S01]  /*17d0*/  SHFL.DOWN PT, R93, R98, 0x2, 0x1f ;  /* 0x08401f00625d7f89 */ /* 0x000ee200000e0000 */
[----:B------:R-:W-:Y:S02]  /*17e0*/  LOP3.LUT P4, RZ, R0, 0x1f, RZ, 0xc0, !PT ;  /* 0x0000001f00ff7812 */ /* 0x000fe4000788c0ff */
[----:B------:R-:W-:Y:S02]  /*17f0*/  MOV R94, 0x400 ;  /* 0x00000400005e7802 */ /* 0x000fe40000000f00 */
[----:B------:R-:W-:Y:S01]  /*1800*/  PLOP3.LUT P0, PT, PT, PT, PT, 0x80, 0x8 ;  /* 0x000000000008781c */ /* 0x000fe20003f0f070 */
[----:B-1----:R-:W-:Y:S01]  /*1810*/  FADD.FTZ R92, R99, R92 ;  /* 0x0000005c635c7221 */ /* 0x002fe20000010000 */
[----:B---3--:R-:W-:Y:S01]  /*1820*/  FADD.FTZ R93, R98, R93 ;  /* 0x0000005d625d7221 */ /* 0x008fe20000010000 */
[----:B0-----:R-:W-:-:S03]  /*1830*/  LEA R96, R101, R94, 0x18 ;  /* 0x0000005e65607211 */ /* 0x001fc600078ec0ff */
        /* <DEDUP_REMOVED lines=15> */
[C---:B------:R-:W-:Y:S02]  /*1930*/  IADD3 R231, PT, PT, R96.reuse, 0x8070, RZ ;  /* 0x0000807060e77810 */ /* 0x040fe40007ffe0ff */
[----:B------:R-:W-:-:S02]  /*1940*/  @!P2 IADD3 R229, PT, PT, R96, 0x8020, RZ ;  /* 0x0000802060e5a810 */ /* 0x000fc40007ffe0ff */
[----:B------:R-:W-:Y:S01]  /*1950*/  @!P2 IADD3 R231, PT, PT, R96, 0x8030, RZ ;  /* 0x0000803060e7a810 */ /* 0x000fe20007ffe0ff */
[----:B------:R-:W0:Y:S04]  /*1960*/  LDS.128 R92, [R183] ;  /* 0x00000000b75c7984 */ /* 0x000e280000000c00 */
[----:B------:R-:W1:Y:S01]  /*1970*/  LDS.128 R96, [R98] ;  /* 0x0000000062607984 */ /* 0x000e620000000c00 */
[----:B------:R-:W-:Y:S01]  /*1980*/  FADD.FTZ R24, R102, R24 ;  /* 0x0000001866187221 */ /* 0x000fe20000010000 */
[----:B------:R-:W-:Y:S01]  /*1990*/  FFMA.FTZ R133, R184, R102, R133 ;  /* 0x00000066b8857223 */ /* 0x000fe20000010085 */
[----:B------:R-:W-:Y:S01]  /*19a0*/  FADD.FTZ R23, R103, R23 ;  /* 0x0000001767177221 */ /* 0x000fe20000010000 */
[----:B------:R-:W-:Y:S02]  /*19b0*/  FFMA.FTZ R132, R201, R103, R132 ;  /* 0x00000067c9847223 */ /* 0x000fe40000010084 */
        /* <DEDUP_REMOVED lines=237> */
[----:B------:R-:W-:Y:S01]  /*2890*/  F2FP.F16.F32.PACK_AB R106, R156, R175 ;  /* 0x000000af9c6a723e */ /* 0x000fe200000000ff */
[----:B------:R0:W-:Y:S01]  /*28a0*/  STG.E.128 desc[UR4][R112.64], R100 ;  /* 0x0000006470007986 */ /* 0x0001e2000c101d04 */
[----:B------:R-:W-:Y:S02]  /*28b0*/  F2FP.F16.F32.PACK_AB R105, R154, R105 ;  /* 0x000000699a69723e */ /* 0x000fe400000000ff */
[----:B------:R-:W-:-:S05]  /*28c0*/  F2FP.F16.F32.PACK_AB R104, R152, R209 ;  /* 0x000000d19868723e */ /* 0x000fca00000000ff */
[----:B------:R0:W-:Y:S01]  /*28d0*/  STG.E.128 desc[UR4][R114.64], R104 ;  /* 0x0000006872007986 */ /* 0x0001e2000c101d04 */
[----:B------:R-:W-:Y:S05]  /*28e0*/  BRA `(.L_x_7966) ;  /* 0x0000002400087947 */ /* 0x000fea0003800000 */
.L_x_7965:
        /* <DEDUP_REMOVED lines=67> */
[----:B------:R-:W-:Y:S01]  /*2d20*/  FMUL.FTZ R123, R148, R99 ;  /* 0x00000063947b7220 */ /* 0x000fe20000410000 */
[-C--:B------:R-:W-:Y:S01]  /*2d30*/  FMUL.FTZ R93, R101, R104.reuse ;  /* 0x00000068655d7220 */ /* 0x080fe20000410000 */
[-C--:B------:R-:W-:Y:S01]  /*2d40*/  FMUL.FTZ R95, R103, R104.reuse ;  /* 0x00000068675f7220 */ /* 0x080fe20000410000 */
[----:B------:R-:W-:Y:S01]  /*2d50*/  F2FP.F16.F32.PACK_AB R100, R193, R109 ;  /* 0x0000006dc164723e */ /* 0x000fe200000000ff */
[-C--:B------:R-:W-:Y:S01]  /*2d60*/  FMUL.FTZ R110, R105, R104.reuse ;  /* 0x00000068696e7220 */ /* 0x080fe20000410000 */
[----:B------:R-:W-:Y:S01]  /*2d70*/  F2FP.F16.F32.PACK_AB R102, R185, R187 ;  /* 0x000000bbb966723e */ /* 0x000fe200000000ff */
[----:B------:R-:W-:Y:S01]  /*2d80*/  FMUL.FTZ R108, R189, R104 ;  /* 0x00000068bd6c7220 */ /* 0x000fe20000410000 */
[----:B0-----:R-:W-:-:S04]  /*2d90*/  IMAD.WIDE.U32 R98, R155, 0x10, R96 ;  /* 0x000000109b627825 */ /* 0x001fc800078e0060 */
[-C--:B------:R-:W-:Y:S01]  /*2da0*/  FMUL.FTZ R92, R109, R104.reuse ;  /* 0x000000686d5c7220 */ /* 0x080fe20000410000 */
[-C--:B------:R-:W-:Y:S01]  /*2db0*/  FMUL.FTZ R94, R187, R104.reuse ;  /* 0x00000068bb5e7220 */ /* 0x080fe20000410000 */
[----:B------:R-:W-:Y:S01]  /*2dc0*/  F2FP.F16.F32.PACK_AB R101, R189, R101 ;  /* 0x00000065bd65723e */ /* 0x000fe200000000ff */
[-C--:B------:R-:W-:Y:S01]  /*2dd0*/  FMUL.FTZ R185, R185, R104.reuse ;  /* 0x00000068b9b97220 */ /* 0x080fe20000410000 */
[----:B------:R-:W-:Y:S01]  /*2de0*/  F2FP.F16.F32.PACK_AB R103, R105, R103 ;  /* 0x000000676967723e */ /* 0x000fe200000000ff */
[----:B------:R-:W-:Y:S01]  /*2df0*/  FMUL.FTZ R193, R193, R104 ;  /* 0x00000068c1c17220 */ /* 0x000fe20000410000 */
        /* <DEDUP_REMOVED lines=12> */
[----:B------:R-:W-:Y:S01]  /*2ec0*/  FMUL.FTZ R154, R148, R115 ;  /* 0x00000073949a7220 */ /* 0x000fe20000410000 */
[----:B------:R-:W-:Y:S01]  /*2ed0*/  F2FP.F16.F32.PACK_AB R95, R110, R95 ;  /* 0x0000005f6e5f723e */ /* 0x000fe200000000ff */
[----:B------:R0:W-:Y:S01]  /*2ee0*/  STG.E.128 desc[UR4][R98.64], R100 ;  /* 0x0000006462007986 */ /* 0x0001e2000c101d04 */
[----:B------:R-:W-:Y:S01]  /*2ef0*/  F2FP.F16.F32.PACK_AB R93, R108, R93 ;  /* 0x0000005d6c5d723e */ /* 0x000fe200000000ff */
[----:B------:R-:W-:Y:S01]  /*2f00*/  IMAD.WIDE.U32 R108, R149, 0x10, R96 ;  /* 0x00000010956c7825 */ /* 0x000fe200078e0060 */
[----:B------:R-:W-:-:S03]  /*2f10*/  F2FP.F16.F32.PACK_AB R94, R185, R94 ;  /* 0x0000005eb95e723e */ /* 0x000fc600000000ff */
[----:B------:R-:W-:Y:S01]  /*2f20*/  FADD.FTZ R221, R221, -R222 ;  /* 0x800000dedddd7221 */ /* 0x000fe20000010000 */
[----:B------:R-:W-:Y:S01]  /*2f30*/  F2FP.F16.F32.PACK_AB R92, R193, R92 ;  /* 0x0000005cc15c723e */ /* 0x000fe200000000ff */
[----:B------:R-:W-:-:S04]  /*2f40*/  IMAD.WIDE.U32 R112, R151, 0x10, R96 ;  /* 0x0000001097707825 */ /* 0x000fc800078e0060 */
[----:B------:R-:W-:Y:S01]  /*2f50*/  FADD.FTZ R225, R225, -R228 ;  /* 0x800000e4e1e17221 */ /* 0x000fe20000010000 */
[C---:B------:R-:W-:Y:S01]  /*2f60*/  FMUL.FTZ R215, R148.reuse, R215 ;  /* 0x000000d794d77220 */ /* 0x040fe20000410000 */
[----:B------:R-:W-:Y:S01]  /*2f70*/  FMUL.FTZ R157, R148, R119 ;  /* 0x00000077949d7220 */ /* 0x000fe20000410000 */
[----:B------:R-:W-:Y:S01]  /*2f80*/  IMAD.WIDE.U32 R114, R153, 0x10, R96 ;  /* 0x0000001099727825 */ /* 0x000fe200078e0060 */
[----:B------:R-:W-:-:S03]  /*2f90*/  F2FP.F16.F32.PACK_AB R96, R122, R199 ;  /* 0x000000c77a60723e */ /* 0x000fc600000000ff */
[----:B------:R-:W-:Y:S01]  /*2fa0*/  FMUL.FTZ R207, R148, R207 ;  /* 0x000000cf94cf7220 */ /* 0x000fe20000410000 */
[----:B------:R-:W-:Y:S01]  /*2fb0*/  F2FP.F16.F32.PACK_AB R97, R123, R201 ;  /* 0x000000c97b61723e */ /* 0x000fe200000000ff */
[----:B-1----:R-:W-:-:S04]  /*2fc0*/  IMAD.WIDE.U32 R110, R155, 0x10, R106 ;  /* 0x000000109b6e7825 */ /* 0x002fc800078e006a */
[C---:B------:R-:W-:Y:S01]  /*2fd0*/  FMUL.FTZ R219, R148.reuse, R219 ;  /* 0x000000db94db7220 */ /* 0x040fe20000410000 */
[C---:B------:R-:W-:Y:S01]  /*2fe0*/  FMUL.FTZ R156, R148.reuse, R117 ;  /* 0x00000075949c7220 */ /* 0x040fe20000410000 */
[----:B------:R-:W-:Y:S01]  /*2ff0*/  FMUL.FTZ R213, R148, R213 ;  /* 0x000000d594d57220 */ /* 0x000fe20000410000 */
[----:B0-----:R-:W-:Y:S01]  /*3000*/  F2FP.F16.F32.PACK_AB R98, R150, R203 ;  /* 0x000000cb9662723e */ /* 0x001fe200000000ff */
[----:B------:R-:W-:Y:S01]  /*3010*/  FMUL.FTZ R217, R148, R217 ;  /* 0x000000d994d97220 */ /* 0x000fe20000410000 */
[----:B------:R-:W-:Y:S01]  /*3020*/  F2FP.F16.F32.PACK_AB R99, R152, R205 ;  /* 0x000000cd9863723e */ /* 0x000fe200000000ff */
[C---:B------:R-:W-:Y:S01]  /*3030*/  FMUL.FTZ R223, R148.reuse, R223 ;  /* 0x000000df94df7220 */ /* 0x040fe20000410000 */
[----:B------:R-:W-:Y:S01]  /*3040*/  FMUL.FTZ R158, R148, R121 ;  /* 0x00000079949e7220 */ /* 0x000fe20000410000 */
        /* <DEDUP_REMOVED lines=9> */
[----:B------:R0:W-:Y:S03]  /*30e0*/  STG.E.128 desc[UR4][R110.64], R92 ;  /* 0x0000005c6e007986 */ /* 0x0001e6000c101d04 */
        /* <DEDUP_REMOVED lines=20> */
[----:B------:R-:W-:Y:S01]  /*3230*/  FMUL.FTZ R157, R157, R104 ;  /* 0x000000689d9d7220 */ /* 0x000fe20000410000 */
[----:B------:R-:W-:-:S02]  /*3240*/  F2FP.F16.F32.PACK_AB R92, R154, R207 ;  /* 0x000000cf9a5c723e */ /* 0x000fc400000000ff */
[----:B------:R-:W-:Y:S01]  /*3250*/  F2FP.F16.F32.PACK_AB R93, R156, R219 ;  /* 0x000000db9c5d723e */ /* 0x000fe200000000ff */
[-C--:B------:R-:W-:Y:S01]  /*3260*/  FMUL.FTZ R156, R227, R104.reuse ;  /* 0x00000068e39c7220 */ /* 0x080fe20000410000 */
[----:B------:R-:W-:Y:S01]  /*3270*/  F2FP.F16.F32.PACK_AB R103, R152, R103 ;  /* 0x000000679867723e */ /* 0x000fe200000000ff */
[-C--:B-1----:R-:W-:Y:S01]  /*3280*/  FMUL.FTZ R109, R154, R104.reuse ;  /* 0x000000689a6d7220 */ /* 0x082fe20000410000 */
[-C--:B------:R-:W-:Y:S01]  /*3290*/  FMUL.FTZ R108, R219, R104.reuse ;  /* 0x00000068db6c7220 */ /* 0x080fe20000410000 */
[C---:B------:R-:W-:Y:S01]  /*32a0*/  F2FP.F16.F32.PACK_AB R97, R158.reuse, R223 ;  /* 0x000000df9e61723e */ /* 0x040fe200000000ff */
[-C--:B------:R-:W-:Y:S01]  /*32b0*/  FMUL.FTZ R158, R158, R104.reuse ;  /* 0x000000689e9e7220 */ /* 0x080fe20000410000 */
[----:B------:R-:W-:Y:S01]  /*32c0*/  FMUL.FTZ R154, R225, R104 ;  /* 0x00000068e19a7220 */ /* 0x000fe20000410000 */
[----:B------:R-:W-:Y:S02]  /*32d0*/  F2FP.F16.F32.PACK_AB R102, R107, R102 ;  /* 0x000000666b66723e */ /* 0x000fe400000000ff */
        /* <DEDUP_REMOVED lines=20> */
.L_x_7964:
        /* <DEDUP_REMOVED lines=36> */
[----:B-----5:R-:W-:-:S02]  /*3660*/  HADD2.F32 R95, -RZ, R79.H1_H1 ;  /* 0x3000004fff5f7230 */ /* 0x020fc40000004100 */
[----:B------:R-:W-:Y:S01]  /*3670*/  FADD.FTZ R107, R160, -R197 ;  /* 0x800000c5a06b7221 */ /* 0x000fe20000010000 */
[----:B------:R-:W-:Y:S02]  /*3680*/  HADD2.F32 R93, -RZ, R79.H0_H0 ;  /* 0x2000004fff5d7230 */ /* 0x000fe40000004100 */
[----:B------:R-:W-:Y:S01]  /*3690*/  FADD.FTZ R172, R172, -R109 ;  /* 0x8000006dacac7221 */ /* 0x000fe20000010000 */
[----:B------:R-:W-:Y:S01]  /*36a0*/  FADD.FTZ R186, R186, -R99 ;  /* 0x80000063baba7221 */ /* 0x000fe20000010000 */
[----:B------:R-:W-:Y:S01]  /*36b0*/  FFMA.FTZ R109, R148, R174, R95 ;  /* 0x000000ae946d7223 */ /* 0x000fe2000001005f */
[----:B------:R-:W-:Y:S02]  /*36c0*/  HADD2.F32 R99, -RZ, R78.H0_H0 ;  /* 0x2000004eff637230 */ /* 0x000fe40000004100 */
[----:B------:R-:W-:Y:S01]  /*36d0*/  FADD.FTZ R103, R164, -R187 ;  /* 0x800000bba4677221 */ /* 0x000fe20000010000 */
[----:B------:R-:W-:Y:S01]  /*36e0*/  FFMA.FTZ R107, R148, R107, R93 ;  /* 0x0000006b946b7223 */ /* 0x000fe2000001005d */
[----:B------:R-:W-:-:S02]  /*36f0*/  HADD2.F32 R95, -RZ, R77.H0_H0 ;  /* 0x2000004dff5f7230 */ /* 0x000fc40000004100 */
[----:B------:R-:W-:Y:S01]  /*3700*/  FADD.FTZ R168, R191, -R168 ;  /* 0x800000a8bfa87221 */ /* 0x000fe20000010000 */
[----:B------:R-:W-:Y:S02]  /*3710*/  HADD2.F32 R93, -RZ, R76.H0_H0 ;  /* 0x2000004cff5d7230 */ /* 0x000fe40000004100 */
        /* <DEDUP_REMOVED lines=11> */
[----:B------:R-:W-:Y:S01]  /*37d0*/  FADD.FTZ R188, R188, -R203 ;  /* 0x800000cbbcbc7221 */ /* 0x000fe20000010000 */
[----:B------:R-:W-:Y:S02]  /*37e0*/  HADD2.F32 R93, -RZ, R76.H1_H1 ;  /* 0x3000004cff5d7230 */ /* 0x000fe40000004100 */
[----:B------:R-:W-:Y:S01]  /*37f0*/  FADD.FTZ R170, R193, -R170 ;  /* 0x800000aac1aa7221 */ /* 0x000fe20000010000 */
[----:B------:R-:W-:Y:S01]  /*3800*/  FADD.FTZ R198, R198, -R105 ;  /* 0x80000069c6c67221 */ /* 0x000fe20000010000 */
[----:B------:R-:W-:Y:S01]  /*3810*/  FADD.FTZ R216, R216, -R115 ;  /* 0x80000073d8d87221 */ /* 0x000fe20000010000 */
[C---:B------:R-:W-:Y:S01]  /*3820*/  FFMA.FTZ R105, R148.reuse, R162, R101 ;  /* 0x000000a294697223 */ /* 0x040fe20000010065 */
[----:B------:R-:W-:Y:S01]  /*3830*/  FFMA.FTZ R101, R148, R166, R97 ;  /* 0x000000a694657223 */ /* 0x000fe20000010061 */
[----:B------:R-:W-:-:S02]  /*3840*/  HADD2.F32 R115, -RZ, R83.H0_H0 ;  /* 0x20000053ff737230 */ /* 0x000fc40000004100 */
[----:B------:R-:W-:Y:S01]  /*3850*/  FFMA.FTZ R119, R148, R188, R111 ;  /* 0x000000bc94777223 */ /* 0x000fe2000001006f */
[----:B------:R-:W-:Y:S01]  /*3860*/  FADD.FTZ R194, R194, -R205 ;  /* 0x800000cdc2c27221 */ /* 0x000fe20000010000 */
[----:B------:R-:W-:Y:S01]  /*3870*/  FFMA.FTZ R97, R148, R170, R93 ;  /* 0x000000aa94617223 */ /* 0x000fe2000001005d */
[----:B------:R-:W-:Y:S02]  /*3880*/  HADD2.F32 R111, -RZ, R81.H0_H0 ;  /* 0x20000051ff6f7230 */ /* 0x000fe40000004100 */
[----:B------:R-:W-:Y:S01]  /*3890*/  FADD.FTZ R201, R182, -R201 ;  /* 0x800000c9b6c97221 */ /* 0x000fe20000010000 */
[----:B------:R-:W-:Y:S02]  /*38a0*/  HADD2.F32 R93, -RZ, R80.H0_H0 ;  /* 0x20000050ff5d7230 */ /* 0x000fe40000004100 */
[----:B------:R-:W-:Y:S01]  /*38b0*/  FADD.FTZ R176, R176, -R199 ;  /* 0x800000c7b0b07221 */ /* 0x000fe20000010000 */
[C---:B------:R-:W-:Y:S01]  /*38c0*/  FFMA.FTZ R123, R148.reuse, R194, R115 ;  /* 0x000000c2947b7223 */ /* 0x040fe20000010073 */
[----:B------:R-:W-:Y:S01]  /*38d0*/  FFMA.FTZ R115, R148, R201, R111 ;  /* 0x000000c994737223 */ /* 0x000fe2000001006f */
[----:B------:R-:W-:-:S02]  /*38e0*/  HADD2.F32 R159, -RZ, R87.H0_H0 ;  /* 0x20000057ff9f7230 */ /* 0x000fc40000004100 */
[----:B------:R-:W-:Y:S01]  /*38f0*/  FFMA.FTZ R111, R148, R176, R93 ;  /* 0x000000b0946f7223 */ /* 0x000fe2000001005d */
[----:B------:R-:W-:Y:S02]  /*3900*/  HADD2.F32 R163, -RZ, R86.H1_H1 ;  /* 0x30000056ffa37230 */ /* 0x000fe40000004100 */
[----:B------:R-:W-:Y:S01]  /*3910*/  FADD.FTZ R94, R213, -R94 ;  /* 0x8000005ed55e7221 */ /* 0x000fe20000010000 */
[----:B------:R-:W-:Y:S02]  /*3920*/  HADD2.F32 R93, -RZ, R85.H0_H0 ;  /* 0x20000055ff5d7230 */ /* 0x000fe40000004100 */
[----:B------:R-:W-:Y:S01]  /*3930*/  FADD.FTZ R206, R206, -R219 ;  /* 0x800000dbcece7221 */ /* 0x000fe20000010000 */
[----:B------:R-:W-:Y:S01]  /*3940*/  FADD.FTZ R102, R179, -R102 ;  /* 0x80000066b3667221 */ /* 0x000fe20000010000 */
[----:B------:R-:W-:Y:S01]  /*3950*/  FADD.FTZ R100, R175, -R100 ;  /* 0x80000064af647221 */ /* 0x000fe20000010000 */
[----:B------:R-:W-:Y:S01]  /*3960*/  FFMA.FTZ R171, R148, R94, R159 ;  /* 0x0000005e94ab7223 */ /* 0x000fe2000001009f */
[----:B------:R-:W-:-:S02]  /*3970*/  HADD2.F32 R165, -RZ, R87.H1_H1 ;  /* 0x30000057ffa57230 */ /* 0x000fc40000004100 */
[C---:B------:R-:W-:Y:S01]  /*3980*/  FFMA.FTZ R169, R148.reuse, R216, R163 ;  /* 0x000000d894a97223 */ /* 0x040fe200000100a3 */
[----:B------:R-:W-:Y:S02]  /*3990*/  HADD2.F32 R179, -RZ, R91.H1_H1 ;  /* 0x3000005bffb37230 */ /* 0x000fe40000004100 */
[----:B------:R-:W-:Y:S01]  /*39a0*/  FADD.FTZ R173, R217, -R220 ;  /* 0x800000dcd9ad7221 */ /* 0x000fe20000010000 */
[----:B------:R-:W-:Y:S01]  /*39b0*/  FADD.FTZ R92, R227, -R92 ;  /* 0x8000005ce35c7221 */ /* 0x000fe20000010000 */
[----:B------:R-:W-:Y:S02]  /*39c0*/  HADD2.F32 R159, -RZ, R85.H1_H1 ;  /* 0x30000055ff9f7230 */ /* 0x000fe40000004100 */
[----:B------:R-:W-:Y:S01]  /*39d0*/  FFMA.FTZ R163, R148, R206, R93 ;  /* 0x000000ce94a37223 */ /* 0x000fe2000001005d */
[----:B------:R-:W-:Y:S02]  /*39e0*/  HADD2.F32 R175, -RZ, R90.H0_H0 ;  /* 0x2000005affaf7230 */ /* 0x000fe40000004100 */
[----:B------:R-:W-:Y:S01]  /*39f0*/  FADD.FTZ R210, R210, -R113 ;  /* 0x80000071d2d27221 */ /* 0x000fe20000010000 */
[----:B------:R-:W-:-:S02]  /*3a00*/  HADD2.F32 R93, -RZ, R84.H0_H0 ;  /* 0x20000054ff5d7230 */ /* 0x000fc40000004100 */
[----:B------:R-:W-:Y:S01]  /*3a10*/  FADD.FTZ R207, R200, -R207 ;  /* 0x800000cfc8cf7221 */ /* 0x000fe20000010000 */
[C---:B------:R-:W-:Y:S01]  /*3a20*/  FFMA.FTZ R173, R148.reuse, R173, R165 ;  /* 0x000000ad94ad7223 */ /* 0x040fe200000100a5 */
[C---:B------:R-:W-:Y:S01]  /*3a30*/  FFMA.FTZ R189, R148.reuse, R92, R179 ;  /* 0x0000005c94bd7223 */ /* 0x040fe200000100b3 */
[C---:B------:R-:W-:Y:S01]  /*3a40*/  FFMA.FTZ R165, R148.reuse, R210, R159 ;  /* 0x000000d294a57223 */ /* 0x040fe2000001009f */
[C---:B------:R-:W-:Y:S01]  /*3a50*/  FFMA.FTZ R183, R148.reuse, R100, R175 ;  /* 0x0000006494b77223 */ /* 0x040fe200000100af */
[----:B------:R-:W-:Y:S02]  /*3a60*/  HADD2.F32 R179, -RZ, R90.H1_H1 ;  /* 0x3000005affb37230 */ /* 0x000fe40000004100 */
[----:B------:R-:W-:Y:S01]  /*3a70*/  FADD.FTZ R185, R225, -R228 ;  /* 0x800000e4e1b97221 */ /* 0x000fe20000010000 */
[----:B------:R-:W-:Y:S01]  /*3a80*/  FFMA.FTZ R159, R148, R207, R93 ;  /* 0x000000cf949f7223 */ /* 0x000fe2000001005d */
[----:B------:R-:W-:Y:S02]  /*3a90*/  HADD2.F32 R175, -RZ, R89.H0_H0 ;  /* 0x20000059ffaf7230 */ /* 0x000fe40000004100 */
[----:B------:R-:W-:Y:S01]  /*3aa0*/  FADD.FTZ R98, R223, -R98 ;  /* 0x80000062df627221 */ /* 0x000fe20000010000 */
[----:B------:R-:W-:-:S02]  /*3ab0*/  HADD2.F32 R93, -RZ, R88.H0_H0 ;  /* 0x20000058ff5d7230 */ /* 0x000fc40000004100 */
[----:B------:R-:W-:Y:S01]  /*3ac0*/  FADD.FTZ R96, R209, -R96 ;  /* 0x80000060d1607221 */ /* 0x000fe20000010000 */
[C---:B------:R-:W-:Y:S01]  /*3ad0*/  FFMA.FTZ R185, R148.reuse, R185, R179 ;  /* 0x000000b994b97223 */ /* 0x040fe200000100b3 */
[----:B------:R-:W-:Y:S01]  /*3ae0*/  FFMA.FTZ R179, R148, R98, R175 ;  /* 0x0000006294b37223 */ /* 0x000fe200000100af */
[----:B------:R-:W-:Y:S01]  /*3af0*/  FADD.FTZ R224, R224, -R117 ;  /* 0x80000075e0e07221 */ /* 0x000fe20000010000 */
[----:B------:R-:W-:Y:S01]  /*3b00*/  FFMA.FTZ R175, R148, R96, R93 ;  /* 0x0000006094af7223 */ /* 0x000fe2000001005d */
[----:B------:R-:W-:Y:S01]  /*3b10*/  HADD2.F32 R117, -RZ, R83.H1_H1 ;  /* 0x30000053ff757230 */ /* 0x000fe20000004100 */
[----:B------:R-:W0:Y:S01]  /*3b20*/  LDC.64 R92, c[0x0][0x468] ;  /* 0x00011a00ff5c7b82 */ /* 0x000e220000000a00 */
[----:B------:R-:W-:Y:S02]  /*3b30*/  HADD2.F32 R113, -RZ, R82.H1_H1 ;  /* 0x30000052ff717230 */ /* 0x000fe40000004100 */
[----:B------:R-:W-:Y:S01]  /*3b40*/  FADD.FTZ R214, R214, -R215 ;  /* 0x800000d7d6d67221 */ /* 0x000fe20000010000 */
[----:B------:R-:W-:-:S02]  /*3b50*/  HADD2.F32 R161, -RZ, R86.H0_H0 ;  /* 0x20000056ffa17230 */ /* 0x000fc40000004100 */
[C---:B------:R-:W-:Y:S01]  /*3b60*/  FFMA.FTZ R157, R148.reuse, R198, R117 ;  /* 0x000000c6949d7223 */ /* 0x040fe20000010075 */
[----:B------:R-:W-:Y:S02]  /*3b70*/  HADD2.F32 R177, -RZ, R91.H0_H0 ;  /* 0x2000005bffb17230 */ /* 0x000fe40000004100 */
[C---:B------:R-:W-:Y:S01]  /*3b80*/  FFMA.FTZ R121, R148.reuse, R192, R113 ;  /* 0x000000c094797223 */ /* 0x040fe20000010071 */
[----:B------:R-:W-:Y:S02]  /*3b90*/  HADD2.F32 R117, -RZ, R81.H1_H1 ;  /* 0x30000051ff757230 */ /* 0x000fe40000004100 */
[C---:B------:R-:W-:Y:S01]  /*3ba0*/  FFMA.FTZ R167, R148.reuse, R214, R161 ;  /* 0x000000d694a77223 */ /* 0x040fe200000100a1 */
[----:B------:R-:W-:Y:S02]  /*3bb0*/  HADD2.F32 R113, -RZ, R80.H1_H1 ;  /* 0x30000050ff717230 */ /* 0x000fe40000004100 */
[----:B------:R-:W-:Y:S01]  /*3bc0*/  FFMA.FTZ R187, R148, R102, R177 ;  /* 0x0000006694bb7223 */ /* 0x000fe200000100b1 */
[----:B------:R-:W-:-:S02]  /*3bd0*/  HADD2.F32 R161, -RZ, R84.H1_H1 ;  /* 0x30000054ffa17230 */ /* 0x000fc40000004100 */
[----:B------:R-:W-:Y:S01]  /*3be0*/  FADD.FTZ R222, R221, -R222 ;  /* 0x800000deddde7221 */ /* 0x000fe20000010000 */
[----:B------:R-:W-:Y:S02]  /*3bf0*/  HADD2.F32 R181, -RZ, R89.H1_H1 ;  /* 0x30000059ffb57230 */ /* 0x000fe40000004100 */
[C---:B------:R-:W-:Y:S01]  /*3c00*/  FFMA.FTZ R117, R148.reuse, R186, R117 ;  /* 0x000000ba94757223 */ /* 0x040fe20000010075 */
[----:B------:R-:W-:Y:S02]  /*3c10*/  HADD2.F32 R177, -RZ, R88.H1_H1 ;  /* 0x30000058ffb17230 */ /* 0x000fe40000004100 */
[C---:B------:R-:W-:Y:S01]  /*3c20*/  FFMA.FTZ R113, R148.reuse, R180, R113 ;  /* 0x000000b494717223 */ /* 0x040fe20000010071 */
[C---:B------:R-:W-:Y:S01]  /*3c30*/  FFMA.FTZ R161, R148.reuse, R204, R161 ;  /* 0x000000cc94a17223 */ /* 0x040fe200000100a1 */
[C---:B------:R-:W-:Y:S01]  /*3c40*/  FFMA.FTZ R181, R148.reuse, R224, R181 ;  /* 0x000000e094b57223 */ /* 0x040fe200000100b5 */
[----:B------:R-:W-:Y:S01]  /*3c50*/  FMUL.FTZ R107, R107, R104 ;  /* 0x000000686b6b7220 */ /* 0x000fe20000410000 */
        /* <DEDUP_REMOVED lines=57> */
.L_x_7967:
        /* <DEDUP_REMOVED lines=35> */
[--C-:B------:R-:W-:Y:S02]  /*4220*/  HADD2.F32 R94, -RZ, R77.reuse.H0_H0 ;  /* 0x2000004dff5e7230 */ /* 0x100fe40000004100 */
[----:B------:R-:W-:Y:S01]  /*4230*/  FADD.FTZ R191, R191, -R168 ;  /* 0x800000a8bfbf7221 */ /* 0x000fe20000010000 */
[----:B------:R-:W-:Y:S01]  /*4240*/  FFMA.FTZ R193, R148, R193, R92 ;  /* 0x000000c194c17223 */ /* 0x000fe2000001005c */
[----:B------:R-:W-:Y:S02]  /*4250*/  HADD2.F32 R92, -RZ, R78.H0_H0 ;  /* 0x2000004eff5c7230 */ /* 0x000fe40000004100 */
        /* <DEDUP_REMOVED lines=9> */
[--C-:B------:R-:W-:Y:S02]  /*42f0*/  HADD2.F32 R92, -RZ, R79.reuse.H1_H1 ;  /* 0x3000004fff5c7230 */ /* 0x100fe40000004100 */
[----:B------:R-:W-:Y:S01]  /*4300*/  FADD.FTZ R95, R174, -R95 ;  /* 0x8000005fae5f7221 */ /* 0x000fe20000010000 */
[C---:B------:R-:W-:Y:S01]  /*4310*/  FFMA.FTZ R189, R148.reuse, R189, R96 ;  /* 0x000000bd94bd7223 */ /* 0x040fe20000010060 */
[C---:B------:R-:W-:Y:S01]  /*4320*/  FFMA.FTZ R185, R148.reuse, R185, R94 ;  /* 0x000000b994b97223 */ /* 0x040fe2000001005e */
[----:B------:R-:W-:Y:S02]  /*4330*/  HADD2.F32 R96, -RZ, R79.H0_H0 ;  /* 0x2000004fff607230 */ /* 0x000fe40000004100 */
[----:B------:R-:W-:Y:S01]  /*4340*/  FFMA.FTZ R108, R148, R95, R92 ;  /* 0x0000005f946c7223 */ /* 0x000fe2000001005c */
[----:B------:R-:W-:-:S02]  /*4350*/  HADD2.F32 R94, -RZ, R80.H1_H1 ;  /* 0x30000050ff5e7230 */ /* 0x000fc40000004100 */
[----:B------:R-:W-:Y:S01]  /*4360*/  FADD.FTZ R197, R160, -R197 ;  /* 0x800000c5a0c57221 */ /* 0x000fe20000010000 */
[----:B------:R-:W-:Y:S02]  /*4370*/  HADD2.F32 R92, -RZ, R81.H0_H0 ;  /* 0x20000051ff5c7230 */ /* 0x000fe40000004100 */
[----:B------:R-:W-:Y:S01]  /*4380*/  FADD.FTZ R97, R180, -R97 ;  /* 0x80000061b4617221 */ /* 0x000fe20000010000 */
[----:B------:R-:W-:Y:S01]  /*4390*/  FADD.FTZ R201, R182, -R201 ;  /* 0x800000c9b6c97221 */ /* 0x000fe20000010000 */
[----:B------:R-:W-:Y:S01]  /*43a0*/  FADD.FTZ R107, R198, -R103 ;  /* 0x80000067c66b7221 */ /* 0x000fe20000010000 */
[----:B------:R-:W-:Y:S01]  /*43b0*/  FADD.FTZ R223, R223, -R98 ;  /* 0x80000062dfdf7221 */ /* 0x000fe20000010000 */
[C---:B------:R-:W-:Y:S01]  /*43c0*/  FFMA.FTZ R103, R148.reuse, R197, R96 ;  /* 0x000000c594677223 */ /* 0x040fe20000010060 */
        /* <DEDUP_REMOVED lines=8> */
[----:B------:R-:W-:Y:S02]  /*4450*/  HADD2.F32 R92, -RZ, R83.H0_H0 ;  /* 0x20000053ff5c7230 */ /* 0x000fe40000004100 */
[----:B------:R-:W-:Y:S01]  /*4460*/  FADD.FTZ R205, R194, -R205 ;  /* 0x800000cdc2cd7221 */ /* 0x000fe20000010000 */
[C---:B------:R-:W-:Y:S01]  /*4470*/  FFMA.FTZ R199, R148.reuse, R199, R98 ;  /* 0x000000c794c77223 */ /* 0x040fe20000010062 */
[C---:B------:R-:W-:Y:S01]  /*4480*/  FFMA.FTZ R123, R148.reuse, R99, R96 ;  /* 0x00000063947b7223 */ /* 0x040fe20000010060 */
[C---:B------:R-:W-:Y:S01]  /*4490*/  FFMA.FTZ R203, R148.reuse, R203, R94 ;  /* 0x000000cb94cb7223 */ /* 0x040fe2000001005e */
[----:B------:R-:W-:Y:S01]  /*44a0*/  FFMA.FTZ R205, R148, R205, R92 ;  /* 0x000000cd94cd7223 */ /* 0x000fe2000001005c */
[----:B------:R-:W-:-:S02]  /*44b0*/  HADD2.F32 R98, -RZ, R82.H1_H1 ;  /* 0x30000052ff627230 */ /* 0x000fc40000004100 */
[----:B------:R-:W-:Y:S01]  /*44c0*/  FADD.FTZ R207, R200, -R207 ;  /* 0x800000cfc8cf7221 */ /* 0x000fe20000010000 */
[----:B------:R-:W-:Y:S02]  /*44d0*/  HADD2.F32 R94, -RZ, R83.H1_H1 ;  /* 0x30000053ff5e7230 */ /* 0x000fe40000004100 */
[----:B------:R-:W-:Y:S01]  /*44e0*/  FADD.FTZ R111, R204, -R111 ;  /* 0x8000006fcc6f7221 */ /* 0x000fe20000010000 */
[--C-:B------:R-:W-:Y:S02]  /*44f0*/  HADD2.F32 R96, -RZ, R84.reuse.H0_H0 ;  /* 0x20000054ff607230 */ /* 0x100fe40000004100 */
[C---:B------:R-:W-:Y:S01]  /*4500*/  FFMA.FTZ R150, R148.reuse, R105, R98 ;  /* 0x0000006994967223 */ /* 0x040fe20000010062 */
[----:B------:R-:W-:Y:S02]  /*4510*/  HADD2.F32 R92, -RZ, R84.H1_H1 ;  /* 0x30000054ff5c7230 */ /* 0x000fe40000004100 */
[----:B------:R-:W-:Y:S01]  /*4520*/  FFMA.FTZ R152, R148, R107, R94 ;  /* 0x0000006b94987223 */ /* 0x000fe2000001005e */
[----:B------:R-:W-:-:S02]  /*4530*/  HADD2.F32 R98, -RZ, R85.H0_H0 ;  /* 0x20000055ff627230 */ /* 0x000fc40000004100 */
[C---:B------:R-:W-:Y:S01]  /*4540*/  FFMA.FTZ R207, R148.reuse, R207, R96 ;  /* 0x000000cf94cf7223 */ /* 0x040fe20000010060 */
[----:B------:R-:W-:Y:S02]  /*4550*/  HADD2.F32 R94, -RZ, R85.H1_H1 ;  /* 0x30000055ff5e7230 */ /* 0x000fe40000004100 */
[----:B------:R-:W-:Y:S01]  /*4560*/  FFMA.FTZ R154, R148, R111, R92 ;  /* 0x0000006f949a7223 */ /* 0x000fe2000001005c */
[--C-:B------:R-:W-:Y:S01]  /*4570*/  HADD2.F32 R92, -RZ, R86.reuse.H0_H0 ;  /* 0x20000056ff5c7230 */ /* 0x100fe20000004100 */
[----:B------:R-:W0:Y:S01]  /*4580*/  LDC.64 R96, c[0x0][0x478] ;  /* 0x00011e00ff607b82 */ /* 0x000e220000000a00 */
[----:B------:R-:W-:Y:S01]  /*4590*/  FADD.FTZ R219, R206, -R219 ;  /* 0x800000dbcedb7221 */ /* 0x000fe20000010000 */
[----:B------:R-:W-:Y:S01]  /*45a0*/  FADD.FTZ R113, R210, -R113 ;  /* 0x80000071d2717221 */ /* 0x000fe20000010000 */
[----:B------:R-:W-:Y:S01]  /*45b0*/  FADD.FTZ R215, R214, -R215 ;  /* 0x800000d7d6d77221 */ /* 0x000fe20000010000 */
[----:B------:R-:W-:Y:S01]  /*45c0*/  FADD.FTZ R115, R216, -R115 ;  /* 0x80000073d8737221 */ /* 0x000fe20000010000 */
[C---:B------:R-:W-:Y:S01]  /*45d0*/  FFMA.FTZ R219, R148.reuse, R219, R98 ;  /* 0x000000db94db7223 */ /* 0x040fe20000010062 */
[C---:B------:R-:W-:Y:S01]  /*45e0*/  FFMA.FTZ R156, R148.reuse, R113, R94 ;  /* 0x00000071949c7223 */ /* 0x040fe2000001005e */
[----:B------:R-:W-:Y:S01]  /*45f0*/  FFMA.FTZ R215, R148, R215, R92 ;  /* 0x000000d794d77223 */ /* 0x000fe2000001005c */
[----:B------:R-:W1:Y:S01]  /*4600*/  LDC.64 R106, c[0x0][0x468] ;  /* 0x00011a00ff6a7b82 */ /* 0x000e620000000a00 */
[----:B------:R-:W-:-:S02]  /*4610*/  HADD2.F32 R98, -RZ, R86.H1_H1 ;  /* 0x30000056ff627230 */ /* 0x000fc40000004100 */
[----:B------:R-:W-:Y:S01]  /*4620*/  FADD.FTZ R217, R217, -R220 ;  /* 0x800000dcd9d97221 */ /* 0x000fe20000010000 */
[--C-:B------:R-:W-:Y:S02]  /*4630*/  HADD2.F32 R94, -RZ, R87.reuse.H0_H0 ;  /* 0x20000057ff5e7230 */ /* 0x100fe40000004100 */
[----:B------:R-:W-:Y:S01]  /*4640*/  FADD.FTZ R175, R175, -R100 ;  /* 0x80000064afaf7221 */ /* 0x000fe20000010000 */
[----:B------:R-:W-:Y:S02]  /*4650*/  HADD2.F32 R92, -RZ, R87.H1_H1 ;  /* 0x30000057ff5c7230 */ /* 0x000fe40000004100 */
[C---:B------:R-:W-:Y:S01]  /*4660*/  FFMA.FTZ R157, R148.reuse, R115, R98 ;  /* 0x00000073949d7223 */ /* 0x040fe20000010062 */
[----:B------:R-:W-:Y:S02]  /*4670*/  HADD2.F32 R100, -RZ, R91.H1_H1 ;  /* 0x3000005bff647230 */ /* 0x000fe40000004100 */
[C---:B------:R-:W-:Y:S01]  /*4680*/  FFMA.FTZ R213, R148.reuse, R213, R94 ;  /* 0x000000d594d57223 */ /* 0x040fe2000001005e */
[----:B------:R-:W-:Y:S01]  /*4690*/  FADD.FTZ R227, R227, -R230 ;  /* 0x800000e6e3e37221 */ /* 0x000fe20000010000 */
[----:B------:R-:W-:Y:S01]  /*46a0*/  FFMA.FTZ R217, R148, R217, R92 ;  /* 0x000000d994d97223 */ /* 0x000fe2000001005c */
[----:B------:R-:W-:-:S02]  /*46b0*/  HADD2.F32 R94, -RZ, R88.H0_H0 ;  /* 0x20000058ff5e7230 */ /* 0x000fc40000004100 */
[----:B------:R-:W-:Y:S01]  /*46c0*/  FADD.FTZ R221, R221, -R222 ;  /* 0x800000dedddd7221 */ /* 0x000fe20000010000 */
[----:B------:R-:W-:Y:S02]  /*46d0*/  HADD2.F32 R98, -RZ, R88.H1_H1 ;  /* 0x30000058ff627230 */ /* 0x000fe40000004100 */
[----:B------:R-:W-:Y:S01]  /*46e0*/  FADD.FTZ R109, R172, -R109 ;  /* 0x8000006dac6d7221 */ /* 0x000fe20000010000 */
[----:B------:R-:W-:Y:S02]  /*46f0*/  HADD2.F32 R92, -RZ, R89.H0_H0 ;  /* 0x20000059ff5c7230 */ /* 0x000fe40000004100 */
[C---:B------:R-:W-:Y:S01]  /*4700*/  FFMA.FTZ R227, R148.reuse, R227, R100 ;  /* 0x000000e394e37223 */ /* 0x040fe20000010064 */
[----:B------:R-:W-:Y:S02]  /*4710*/  HADD2.F32 R93, -RZ, R76.H0_H0 ;  /* 0x2000004cff5d7230 */ /* 0x000fe40000004100 */
[C---:B------:R-:W-:Y:S01]  /*4720*/  FFMA.FTZ R209, R148.reuse, R209, R94 ;  /* 0x000000d194d17223 */ /* 0x040fe2000001005e */
[C---:B------:R-:W-:Y:S01]  /*4730*/  FFMA.FTZ R221, R148.reuse, R221, R98 ;  /* 0x000000dd94dd7223 */ /* 0x040fe20000010062 */
[----:B------:R-:W-:Y:S01]  /*4740*/  FFMA.FTZ R223, R148, R223, R92 ;  /* 0x000000df94df7223 */ /* 0x000fe2000001005c */
[----:B------:R-:W-:-:S02]  /*4750*/  HADD2.F32 R100, -RZ, R91.H0_H0 ;  /* 0x2000005bff647230 */ /* 0x000fc40000004100 */
[----:B------:R-:W-:Y:S01]  /*4760*/  FADD.FTZ R179, R179, -R102 ;  /* 0x80000066b3b37221 */ /* 0x000fe20000010000 */
[----:B------:R-:W-:Y:S01]  /*4770*/  FFMA.FTZ R93, R148, R109, R93 ;  /* 0x0000006d945d7223 */ /* 0x000fe2000001005d */
[----:B------:R-:W-:Y:S02]  /*4780*/  HADD2.F32 R94, -RZ, R89.H1_H1 ;  /* 0x30000059ff5e7230 */ /* 0x000fe40000004100 */
[----:B------:R-:W-:Y:S01]  /*4790*/  FADD.FTZ R117, R224, -R117 ;  /* 0x80000075e0757221 */ /* 0x000fe20000010000 */
[--C-:B------:R-:W-:Y:S02]  /*47a0*/  HADD2.F32 R98, -RZ, R90.reuse.H0_H0 ;  /* 0x2000005aff627230 */ /* 0x100fe40000004100 */
[----:B------:R-:W-:Y:S01]  /*47b0*/  FADD.FTZ R225, R225, -R228 ;  /* 0x800000e4e1e17221 */ /* 0x000fe20000010000 */
[----:B------:R-:W-:Y:S02]  /*47c0*/  HADD2.F32 R92, -RZ, R90.H1_H1 ;  /* 0x3000005aff5c7230 */ /* 0x000fe40000004100 */
[-C--:B------:R-:W-:Y:S01]  /*47d0*/  FMUL.FTZ R95, R103, R104.reuse ;  /* 0x00000068675f7220 */ /* 0x080fe20000410000 */
[----:B------:R-:W-:Y:S01]  /*47e0*/  FFMA.FTZ R179, R148, R179, R100 ;  /* 0x000000b394b37223 */ /* 0x000fe20000010064 */
[C---:B------:R-:W-:Y:S01]  /*47f0*/  F2FP.F16.F32.PACK_AB R103, R108.reuse, R103 ;  /* 0x000000676c67723e */ /* 0x040fe200000000ff */
[-C--:B------:R-:W-:Y:S01]  /*4800*/  FMUL.FTZ R110, R108, R104.reuse ;  /* 0x000000686c6e7220 */ /* 0x080fe20000410000 */
[C---:B------:R-:W-:Y:S01]  /*4810*/  FFMA.FTZ R158, R148.reuse, R117, R94 ;  /* 0x00000075949e7223 */ /* 0x040fe2000001005e */
[C---:B------:R-:W-:Y:S01]  /*4820*/  FFMA.FTZ R175, R148.reuse, R175, R98 ;  /* 0x000000af94af7223 */ /* 0x040fe20000010062 */
[----:B------:R-:W-:Y:S01]  /*4830*/  FFMA.FTZ R225, R148, R225, R92 ;  /* 0x000000e194e17223 */ /* 0x000fe2000001005c */
[-C--:B------:R-:W-:Y:S01]  /*4840*/  FMUL.FTZ R105, R101, R104.reuse ;  /* 0x0000006865697220 */ /* 0x080fe20000410000 */
[----:B------:R-:W-:Y:S01]  /*4850*/  F2FP.F16.F32.PACK_AB R100, R193, R93 ;  /* 0x0000005dc164723e */ /* 0x000fe200000000ff */
[----:B------:R-:W-:Y:S01]  /*4860*/  FMUL.FTZ R108, R189, R104 ;  /* 0x00000068bd6c7220 */ /* 0x000fe20000410000 */
[----:B------:R-:W-:Y:S01]  /*4870*/  F2FP.F16.F32.PACK_AB R102, R185, R187 ;  /* 0x000000bbb966723e */ /* 0x000fe200000000ff */
[----:B0-----:R-:W-:-:S04]  /*4880*/  IMAD.WIDE.U32 R98, R155, 0x10, R96 ;  /* 0x000000109b627825 */ /* 0x001fc800078e0060 */
[-C--:B------:R-:W-:Y:S01]  /*4890*/  FMUL.FTZ R92, R93, R104.reuse ;  /* 0x000000685d5c7220 */ /* 0x080fe20000410000 */
[-C--:B------:R-:W-:Y:S01]  /*48a0*/  FMUL.FTZ R94, R187, R104.reuse ;  /* 0x00000068bb5e7220 */ /* 0x080fe20000410000 */
[----:B------:R-:W-:Y:S01]  /*48b0*/  F2FP.F16.F32.PACK_AB R101, R189, R101 ;  /* 0x00000065bd65723e */ /* 0x000fe200000000ff */
[-C--:B------:R-:W-:Y:S01]  /*48c0*/  FMUL.FTZ R185, R185, R104.reuse ;  /* 0x00000068b9b97220 */ /* 0x080fe20000410000 */
[----:B------:R-:W-:Y:S01]  /*48d0*/  FMUL.FTZ R193, R193, R104 ;  /* 0x00000068c1c17220 */ /* 0x000fe20000410000 */
[----:B------:R-:W-:Y:S01]  /*48e0*/  F2FP.F16.F32.PACK_AB R95, R110, R95 ;  /* 0x0000005f6e5f723e */ /* 0x000fe200000000ff */
[--C-:B------:R-:W-:Y:S01]  /*48f0*/  IMAD.WIDE.U32 R112, R151, 0x10, R96.reuse ;  /* 0x0000001097707825 */ /* 0x100fe200078e0060 */
[----:B------:R-:W-:Y:S01]  /*4900*/  F2FP.F16.F32.PACK_AB R93, R108, R105 ;  /* 0x000000696c5d723e */ /* 0x000fe200000000ff */
[----:B------:R0:W-:Y:S01]  /*4910*/  STG.E.128 desc[UR4][R98.64], R100 ;  /* 0x0000006462007986 */ /* 0x0001e2000c101d04 */
[----:B------:R-:W-:Y:S01]  /*4920*/  F2FP.F16.F32.PACK_AB R94, R185, R94 ;  /* 0x0000005eb95e723e */ /* 0x000fe200000000ff */
[----:B------:R-:W-:Y:S01]  /*4930*/  IMAD.WIDE.U32 R108, R149, 0x10, R96 ;  /* 0x00000010956c7825 */ /* 0x000fe200078e0060 */
[----:B------:R-:W-:-:S03]  /*4940*/  F2FP.F16.F32.PACK_AB R92, R193, R92 ;  /* 0x0000005cc15c723e */ /* 0x000fc600000000ff */
[CC--:B------:R-:W-:Y:S01]  /*4950*/  FMUL.FTZ R105, R122.reuse, R104.reuse ;  /* 0x000000687a697220 */ /* 0x0c0fe20000410000 */
[----:B------:R-:W-:Y:S01]  /*4960*/  FMUL.FTZ R148, R217, R104 ;  /* 0x00000068d9947220 */ /* 0x000fe20000410000 */
[----:B------:R-:W-:Y:S01]  /*4970*/  IMAD.WIDE.U32 R114, R153, 0x10, R96 ;  /* 0x0000001099727825 */ /* 0x000fe200078e0060 */
[----:B------:R-:W-:-:S03]  /*4980*/  F2FP.F16.F32.PACK_AB R96, R122, R199 ;  /* 0x000000c77a60723e */ /* 0x000fc600000000ff */
[----:B------:R-:W-:Y:S01]  /*4990*/  FMUL.FTZ R122, R207, R104 ;  /* 0x00000068cf7a7220 */ /* 0x000fe20000410000 */
[----:B------:R-:W-:Y:S01]  /*49a0*/  F2FP.F16.F32.PACK_AB R97, R123, R201 ;  /* 0x000000c97b61723e */ /* 0x000fe200000000ff */
[----:B-1----:R-:W-:-:S04]  /*49b0*/  IMAD.WIDE.U32 R110, R155, 0x10, R106 ;  /* 0x000000109b6e7825 */ /* 0x002fc800078e006a */
[-C--:B------:R-:W-:Y:S01]  /*49c0*/  FMUL.FTZ R155, R179, R104.reuse ;  /* 0x00000068b39b7220 */ /* 0x080fe20000410000 */
[--C-:B------:R-:W-:Y:S01]  /*49d0*/  IMAD.WIDE.U32 R116, R149, 0x10, R106.reuse ;  /* 0x0000001095747825 */ /* 0x100fe200078e006a */
[----:B------:R1:W-:Y:S03]  /*49e0*/  STG.E.128 desc[UR4][R110.64], R92 ;  /* 0x0000005c6e007986 */ /* 0x0003e6000c101d04 */
[----:B------:R-:W-:Y:S01]  /*49f0*/  FMUL.FTZ R149, R209, R104 ;  /* 0x00000068d1957220 */ /* 0x000fe20000410000 */
[----:B0-----:R-:W-:Y:S01]  /*4a00*/  F2FP.F16.F32.PACK_AB R98, R150, R203 ;  /* 0x000000cb9662723e */ /* 0x001fe200000000ff */
[----:B------:R-:W-:Y:S01]  /*4a10*/  IMAD.WIDE.U32 R118, R151, 0x10, R106 ;  /* 0x0000001097767825 */ /* 0x000fe200078e006a */
[----:B------:R-:W-:-:S03]  /*4a20*/  F2FP.F16.F32.PACK_AB R99, R152, R205 ;  /* 0x000000cd9863723e */ /* 0x000fc600000000ff */
[-C--:B------:R-:W-:Y:S01]  /*4a30*/  FMUL.FTZ R100, R199, R104.reuse ;  /* 0x00000068c7647220 */ /* 0x080fe20000410000 */
[----:B------:R-:W-:Y:S01]  /*4a40*/  FMUL.FTZ R101, R201, R104 ;  /* 0x00000068c9657220 */ /* 0x000fe20000410000 */
[----:B------:R-:W-:-:S04]  /*4a50*/  IMAD.WIDE.U32 R120, R153, 0x10, R106 ;  /* 0x0000001099787825 */ /* 0x000fc800078e006a */
        /* <DEDUP_REMOVED lines=9> */
[----:B-1----:R-:W-:Y:S01]  /*4af0*/  F2FP.F16.F32.PACK_AB R94, R157, R215 ;  /* 0x000000d79d5e723e */ /* 0x002fe200000000ff */
[-C--:B------:R-:W-:Y:S01]  /*4b00*/  FMUL.FTZ R111, R156, R104.reuse ;  /* 0x000000689c6f7220 */ /* 0x080fe20000410000 */
[-C--:B------:R-:W-:Y:S01]  /*4b10*/  FMUL.FTZ R110, R215, R104.reuse ;  /* 0x00000068d76e7220 */ /* 0x080fe20000410000 */
[-C--:B------:R-:W-:Y:S01]  /*4b20*/  FMUL.FTZ R157, R157, R104.reuse ;  /* 0x000000689d9d7220 */ /* 0x080fe20000410000 */
[----:B------:R-:W-:Y:S01]  /*4b30*/  F2FP.F16.F32.PACK_AB R92, R154, R207 ;  /* 0x000000cf9a5c723e */ /* 0x000fe200000000ff */
[-C--:B------:R-:W-:Y:S01]  /*4b40*/  FMUL.FTZ R153, R175, R104.reuse ;  /* 0x00000068af997220 */ /* 0x080fe20000410000 */
[----:B------:R-:W-:Y:S01]  /*4b50*/  F2FP.F16.F32.PACK_AB R93, R156, R219 ;  /* 0x000000db9c5d723e */ /* 0x000fe200000000ff */
[----:B------:R-:W-:Y:S01]  /*4b60*/  FMUL.FTZ R156, R227, R104 ;  /* 0x00000068e39c7220 */ /* 0x000fe20000410000 */
[----:B------:R-:W-:-:S02]  /*4b70*/  F2FP.F16.F32.PACK_AB R103, R152, R103 ;  /* 0x000000679867723e */ /* 0x000fc400000000ff */
[----:B------:R-:W-:Y:S02]  /*4b80*/  F2FP.F16.F32.PACK_AB R102, R107, R102 ;  /* 0x000000666b66723e */ /* 0x000fe400000000ff */
[----:B------:R-:W-:Y:S01]  /*4b90*/  F2FP.F16.F32.PACK_AB R101, R106, R101 ;  /* 0x000000656a65723e */ /* 0x000fe200000000ff */
[-C--:B0-----:R-:W-:Y:S01]  /*4ba0*/  FMUL.FTZ R109, R154, R104.reuse ;  /* 0x000000689a6d7220 */ /* 0x081fe20000410000 */
[-C--:B------:R-:W-:Y:S01]  /*4bb0*/  FMUL.FTZ R108, R219, R104.reuse ;  /* 0x00000068db6c7220 */ /* 0x080fe20000410000 */
[C---:B------:R-:W-:Y:S01]  /*4bc0*/  F2FP.F16.F32.PACK_AB R97, R158.reuse, R223 ;  /* 0x000000df9e61723e */ /* 0x040fe200000000ff */
[-C--:B------:R-:W-:Y:S01]  /*4bd0*/  FMUL.FTZ R158, R158, R104.reuse ;  /* 0x000000689e9e7220 */ /* 0x080fe20000410000 */
[----:B------:R-:W-:Y:S01]  /*4be0*/  FMUL.FTZ R154, R225, R104 ;  /* 0x00000068e19a7220 */ /* 0x000fe20000410000 */
[----:B------:R-:W-:Y:S02]  /*4bf0*/  F2FP.F16.F32.PACK_AB R100, R105, R100 ;  /* 0x000000646964723e */ /* 0x000fe400000000ff */
[----:B------:R-:W-:-:S02]  /*4c00*/  F2FP.F16.F32.PACK_AB R95, R217, R213 ;  /* 0x000000d5d95f723e */ /* 0x000fc400000000ff */
[----:B------:R-:W-:Y:S01]  /*4c10*/  F2FP.F16.F32.PACK_AB R107, R148, R123 ;  /* 0x0000007b946b723e */ /* 0x000fe200000000ff */
[----:B------:R2:W-:Y:S01]  /*4c20*/  STG.E.128 desc[UR4][R116.64], R100 ;  /* 0x0000006474007986 */ /* 0x0005e2000c101d04 */
        /* <DEDUP_REMOVED lines=12> */
[----:B------:R-:W-:-:S05]  /*4cf0*/  F2FP.F16.F32.PACK_AB R108, R150, R149 ;  /* 0x00000095966c723e */ /* 0x000fca00000000ff */
[----:B------:R2:W-:Y:S02]  /*4d00*/  STG.E.128 desc[UR4][R120.64], R108 ;  /* 0x0000006c78007986 */ /* 0x0005e4000c101d04 */
.L_x_7966:
        /* <DEDUP_REMOVED lines=68> */
.L_x_7963:
        /* <DEDUP_REMOVED lines=24> */
.L_x_7969:
        /* <DEDUP_REMOVED lines=11> */
.L_x_15679:


//--------------------- .text._ZN10layer_norm13ln_bwd_kernelINS_13Kernel_traitsIf6__halfS2_S2_fjLj8192ELj1ELj1ELj8ELj16ENS_18Kernel_traits_baseILj8192EfS2_S2_S2_fjLj256EEEEELb0ELb0ELb1ELb0EEEvNS_9BwdParamsE --------------------------
	.section	.text._ZN10layer_norm13ln_bwd_kernelINS_13Kernel_traitsIf6__halfS2_S2_fjLj8192ELj1ELj1ELj8ELj16ENS_18Kernel_traits_baseILj8192EfS2_S2_S2_fjLj256EEEEELb0ELb0ELb1ELb0EEEvNS_9BwdParamsE,"ax",@progbits
	.align	128
        .global         _ZN10layer_norm13ln_bwd_kernelINS_13Kernel_traitsIf6__halfS2_S2_fjLj8192ELj1ELj1ELj8ELj16ENS_18Kernel_traits_baseILj8192EfS2_S2_S2_fjLj256EEEEELb0ELb0ELb1ELb0EEEvNS_9BwdParamsE
        .type           _ZN10layer_norm13ln_bwd_kernelINS_13Kernel_traitsIf6__halfS2_S2_fjLj8192ELj1ELj1ELj8ELj16ENS_18Kernel_traits_baseILj8192EfS2_S2_S2_fjLj256EEEEELb0ELb0ELb1ELb0EEEvNS_9BwdParamsE,@function
        .size           _ZN10layer_norm13ln_bwd_kernelINS_13Kernel_traitsIf6__halfS2_S2_fjLj8192ELj1ELj1ELj8ELj16ENS_18Kernel_traits_baseILj8192EfS2_S2_S2_fjLj256EEEEELb0ELb0ELb1ELb0EEEvNS_9BwdParamsE,(.L_x_15680 - _ZN10layer_norm13ln_bwd_kernelINS_13Kernel_traitsIf6__halfS2_S2_fjLj8192ELj1ELj1ELj8ELj16ENS_18Kernel_traits_baseILj8192EfS2_S2_S2_fjLj256EEEEELb0ELb0ELb1ELb0EEEvNS_9BwdParamsE)
        .other          _ZN10layer_norm13ln_bwd_kernelINS_13Kernel_traitsIf6__halfS2_S2_fjLj8192ELj1ELj1ELj8ELj16ENS_18Kernel_traits_baseILj8192EfS2_S2_S2_fjLj256EEEEELb0ELb0ELb1ELb0EEEvNS_9BwdParamsE,@"STO_CUDA_ENTRY STV_DEFAULT"
_ZN10layer_norm13ln_bwd_kernelINS_13Kernel_traitsIf6__halfS2_S2_fjLj8192ELj1ELj1ELj8ELj16ENS_18Kernel_traits_baseILj8192EfS2_S2_S2_fjLj256EEEEELb0ELb0ELb1ELb0EEEvNS_9BwdParamsE:
.text._ZN10layer_norm13ln_bwd_kernelINS_13Kernel_traitsIf6__halfS2_S2_fjLj8192ELj1ELj1ELj8ELj16ENS_18Kernel_traits_baseILj8192EfS2_S2_S2_fjLj256EEEEELb0ELb0ELb1ELb0EEEvNS_9BwdParamsE:
        /* <DEDUP_REMOVED lines=108> */
.L_x_8034:
        /* <DEDUP_REMOVED lines=50> */
[----:B------:R-:W-:Y:S01]  /*09e0*/  IADD3 R161, PT, PT, R161, 0x100, RZ ;  /* 0x00000100a1a17810 */ /* 0x000fe20007ffe0ff */
[--C-:B--2---:R-:W-:Y:S02]  /*09f0*/  HADD2.F32 R3, -RZ, R8.reuse.H0_H0 ;  /* 0x20000008ff037230 */ /* 0x104fe40000004100 */
[----:B------:R-:W-:Y:S02]  /*0a00*/  HADD2.F32 R19, -RZ, R8.H1_H1 ;  /* 0x30000008ff137230 */ /* 0x000fe40000004100 */
[--C-:B------:R-:W-:Y:S02]  /*0a10*/  HADD2.F32 R21, -RZ, R9.reuse.H0_H0 ;  /* 0x20000009ff157230 */ /* 0x100fe40000004100 */
[----:B------:R-:W-:Y:S01]  /*0a20*/  FADD.FTZ R8, -R160, R3 ;  /* 0x00000003a0087221 */ /* 0x000fe20000010100 */
[----:B------:R-:W-:-:S02]  /*0a30*/  HADD2.F32 R153, -RZ, R9.H1_H1 ;  /* 0x30000009ff997230 */ /* 0x000fc40000004100 */
[--C-:B------:R-:W-:Y:S02]  /*0a40*/  HADD2.F32 R155, -RZ, R10.reuse.H0_H0 ;  /* 0x2000000aff9b7230 */ /* 0x100fe40000004100 */
[C---:B-----5:R-:W-:Y:S01]  /*0a50*/  FMUL.FTZ R3, R5.reuse, R8 ;  /* 0x0000000805037220 */ /* 0x060fe20000410000 */
[----:B------:R-:W-:Y:S02]  /*0a60*/  HADD2.F32 R159, -RZ, R10.H1_H1 ;  /* 0x3000000aff9f7230 */ /* 0x000fe40000004100 */
[C---:B------:R-:W-:Y:S01]  /*0a70*/  FADD.FTZ R10, -R160.reuse, R19 ;  /* 0x00000013a00a7221 */ /* 0x040fe20000010100 */
[----:B---3--:R-:W-:Y:S02]  /*0a80*/  HADD2.F32 R9, -RZ, R12.H0_H0 ;  /* 0x2000000cff097230 */ /* 0x008fe40000004100 */
[----:B------:R-:W-:Y:S01]  /*0a90*/  FADD.FTZ R20, -R160, R155 ;  /* 0x0000009ba0147221 */ /* 0x000fe20000010100 */
[--C-:B------:R-:W-:Y:S02]  /*0aa0*/  HADD2.F32 R157, -RZ, R14.reuse.H0_H0 ;  /* 0x2000000eff9d7230 */ /* 0x100fe40000004100 */
[----:B------:R-:W-:Y:S01]  /*0ab0*/  FMUL.FTZ R8, R5, R10 ;  /* 0x0000000a05087220 */ /* 0x000fe20000410000 */
[----:B------:R-:W-:-:S02]  /*0ac0*/  HADD2.F32 R152, -RZ, R14.H1_H1 ;  /* 0x3000000eff987230 */ /* 0x000fc40000004100 */
[----:B------:R-:W-:Y:S01]  /*0ad0*/  FADD.FTZ R14, -R160, R21 ;  /* 0x00000015a00e7221 */ /* 0x000fe20000010100 */
[--C-:B------:R-:W-:Y:S02]  /*0ae0*/  HADD2.F32 R163, -RZ, R11.reuse.H0_H0 ;  /* 0x2000000bffa37230 */ /* 0x100fe40000004100 */
[----:B------:R-:W-:Y:S01]  /*0af0*/  FADD.FTZ R68, R68, R9 ;  /* 0x0000000944447221 */ /* 0x000fe20000010000 */
[----:B------:R-:W-:Y:S02]  /*0b00*/  HADD2.F32 R11, -RZ, R11.H1_H1 ;  /* 0x3000000bff0b7230 */ /* 0x000fe40000004100 */
[-C--:B------:R-:W-:Y:S01]  /*0b10*/  FFMA.FTZ R100, R3, R9.reuse, R100 ;  /* 0x0000000903647223 */ /* 0x080fe20000010064 */
[----:B------:R-:W-:Y:S02]  /*0b20*/  HADD2.F32 R12, -RZ, R12.H1_H1 ;  /* 0x3000000cff0c7230 */ /* 0x000fe40000004100 */
[----:B------:R-:W-:Y:S01]  /*0b30*/  FMUL.FTZ R10, R132, R9 ;  /* 0x00000009840a7220 */ /* 0x000fe20000410000 */
[----:B0-----:R-:W-:-:S02]  /*0b40*/  HADD2.F32 R17, -RZ, R13.H0_H0 ;  /* 0x2000000dff117230 */ /* 0x001fc40000004100 */
[C---:B------:R-:W-:Y:S01]  /*0b50*/  FMUL.FTZ R9, R5.reuse, R14 ;  /* 0x0000000e05097220 */ /* 0x040fe20000410000 */
[----:B------:R-:W-:Y:S02]  /*0b60*/  HADD2.F32 R18, -RZ, R13.H1_H1 ;  /* 0x3000000dff127230 */ /* 0x000fe40000004100 */
[C---:B------:R-:W-:Y:S01]  /*0b70*/  FADD.FTZ R16, -R160.reuse, R153 ;  /* 0x00000099a0107221 */ /* 0x040fe20000010100 */
[----:B------:R-:W-:Y:S01]  /*0b80*/  FADD.FTZ R156, -R160, R11 ;  /* 0x0000000ba09c7221 */ /* 0x000fe20000010100 */
[----:B------:R-:W-:Y:S01]  /*0b90*/  FMUL.FTZ R13, R5, R20 ;  /* 0x00000014050d7220 */ /* 0x000fe20000410000 */
[-C--:B------:R-:W-:Y:S01]  /*0ba0*/  FMUL.FTZ R11, R133, R12.reuse ;  /* 0x0000000c850b7220 */ /* 0x080fe20000410000 */
[----:B------:R-:W-:Y:S01]  /*0bb0*/  FADD.FTZ R70, R70, R17 ;  /* 0x0000001146467221 */ /* 0x000fe20000010000 */
[-C--:B------:R-:W-:Y:S01]  /*0bc0*/  FFMA.FTZ R102, R9, R17.reuse, R102 ;  /* 0x0000001109667223 */ /* 0x080fe20000010066 */
[----:B------:R-:W-:Y:S01]  /*0bd0*/  FMUL.FTZ R14, R134, R17 ;  /* 0x00000011860e7220 */ /* 0x000fe20000410000 */
[----:B------:R-:W-:Y:S01]  /*0be0*/  FADD.FTZ R20, RZ, R10 ;  /* 0x0000000aff147221 */ /* 0x000fe20000010000 */
[----:B------:R-:W-:Y:S01]  /*0bf0*/  FADD.FTZ R69, R69, R12 ;  /* 0x0000000c45457221 */ /* 0x000fe20000010000 */
[----:B------:R-:W-:Y:S01]  /*0c00*/  FFMA.FTZ R101, R8, R12, R101 ;  /* 0x0000000c08657223 */ /* 0x000fe20000010065 */
[----:B------:R-:W-:Y:S01]  /*0c10*/  FFMA.FTZ R17, R3, R10, RZ ;  /* 0x0000000a03117223 */ /* 0x000fe200000100ff */
[----:B------:R-:W-:Y:S01]  /*0c20*/  FMUL.FTZ R12, R5, R16 ;  /* 0x00000010050c7220 */ /* 0x000fe20000410000 */
[----:B------:R-:W-:Y:S01]  /*0c30*/  FADD.FTZ R22, -R160, R159 ;  /* 0x0000009fa0167221 */ /* 0x000fe20000010100 */
[----:B------:R-:W-:Y:S01]  /*0c40*/  FADD.FTZ R19, R20, R11 ;  /* 0x0000000b14137221 */ /* 0x000fe20000010000 */
[----:B------:R-:W-:-:S02]  /*0c50*/  HADD2.F32 R165, -RZ, R15.H0_H0 ;  /* 0x2000000fffa57230 */ /* 0x000fc40000004100 */
[----:B------:R-:W-:Y:S01]  /*0c60*/  FFMA.FTZ R20, R8, R11, R17 ;  /* 0x0000000b08147223 */ /* 0x000fe20000010011 */
[----:B------:R-:W-:Y:S02]  /*0c70*/  HADD2.F32 R158, -RZ, R15.H1_H1 ;  /* 0x3000000fff9e7230 */ /* 0x000fe40000004100 */
[----:B------:R-:W-:Y:S01]  /*0c80*/  FADD.FTZ R71, R71, R18 ;  /* 0x0000001247477221 */ /* 0x000fe20000010000 */
[-C--:B------:R-:W-:Y:S01]  /*0c90*/  FFMA.FTZ R103, R12, R18.reuse, R103 ;  /* 0x000000120c677223 */ /* 0x080fe20000010067 */
        /* <DEDUP_REMOVED lines=8> */
[-C--:B------:R-:W-:Y:S01]  /*0d20*/  FFMA.FTZ R97, R18, R152.reuse, R97 ;  /* 0x0000009812617223 */ /* 0x080fe20000010061 */
[----:B------:R-:W-:Y:S01]  /*0d30*/  FMUL.FTZ R17, R129, R152 ;  /* 0x0000009881117220 */ /* 0x000fe20000410000 */
[----:B------:R-:W-:Y:S01]  /*0d40*/  FADD.FTZ R152, R153, R16 ;  /* 0x0000001099987221 */ /* 0x000fe20000010000 */
[----:B------:R-:W-:Y:S01]  /*0d50*/  FADD.FTZ R154, -R160, R163 ;  /* 0x000000a3a09a7221 */ /* 0x000fe20000010100 */
[----:B------:R-:W-:Y:S01]  /*0d60*/  FFMA.FTZ R21, R13, R16, R22 ;  /* 0x000000100d157223 */ /* 0x000fe20000010016 */
        /* <DEDUP_REMOVED lines=16> */
.L_x_7974:
[----:B----4-:R-:W-:Y:S05]  /*0e70*/  BSYNC.RECONVERGENT B1 ;  /* 0x0000000000017941 */ /* 0x010fea0003800200 */
.L_x_7973:
        /* <DEDUP_REMOVED lines=20> */
[C---:B------:R-:W-:Y:S01]  /*0fc0*/  FADD.FTZ R26, -R160.reuse, R159 ;  /* 0x0000009fa01a7221 */ /* 0x040fe20000010100 */
[--C-:B------:R-:W-:Y:S02]  /*0fd0*/  HADD2.F32 R167, -RZ, R25.reuse.H1_H1 ;  /* 0x30000019ffa77230 */ /* 0x100fe40000004100 */
[C---:B-----5:R-:W-:Y:S01]  /*0fe0*/  FMUL.FTZ R23, R5.reuse, R24 ;  /* 0x0000001805177220 */ /* 0x060fe20000410000 */
[----:B------:R-:W-:Y:S02]  /*0ff0*/  HADD2.F32 R165, -RZ, R25.H0_H0 ;  /* 0x20000019ffa57230 */ /* 0x000fe40000004100 */
[----:B------:R-:W-:Y:S01]  /*1000*/  FMUL.FTZ R24, R5, R26 ;  /* 0x0000001a05187220 */ /* 0x000fe20000410000 */
[--C-:B------:R-:W-:Y:S02]  /*1010*/  HADD2.F32 R173, -RZ, R27.reuse.H0_H0 ;  /* 0x2000001bffad7230 */ /* 0x100fe40000004100 */
[----:B------:R-:W-:Y:S01]  /*1020*/  FADD.FTZ R158, -R160, R167 ;  /* 0x000000a7a09e7221 */ /* 0x000fe20000010100 */
[----:B------:R-:W-:-:S02]  /*1030*/  HADD2.F32 R27, -RZ, R27.H1_H1 ;  /* 0x3000001bff1b7230 */ /* 0x000fc40000004100 */
[C---:B------:R-:W-:Y:S01]  /*1040*/  FADD.FTZ R164, -R160.reuse, R169 ;  /* 0x000000a9a0a47221 */ /* 0x040fe20000010100 */
[--C-:B---3--:R-:W-:Y:S02]  /*1050*/  HADD2.F32 R25, -RZ, R28.reuse.H0_H0 ;  /* 0x2000001cff197230 */ /* 0x108fe40000004100 */
[C---:B------:R-:W-:Y:S01]  /*1060*/  FADD.FTZ R170, -R160.reuse, R171 ;  /* 0x000000aba0aa7221 */ /* 0x040fe20000010100 */
[----:B------:R-:W-:Y:S02]  /*1070*/  HADD2.F32 R28, -RZ, R28.H1_H1 ;  /* 0x3000001cff1c7230 */ /* 0x000fe40000004100 */
[----:B------:R-:W-:Y:S01]  /*1080*/  FADD.FTZ R174, -R160, R27 ;  /* 0x0000001ba0ae7221 */ /* 0x000fe20000010100 */
[--C-:B------:R-:W-:Y:S02]  /*1090*/  HADD2.F32 R155, -RZ, R30.reuse.H0_H0 ;  /* 0x2000001eff9b7230 */ /* 0x100fe40000004100 */
[----:B------:R-:W-:Y:S01]  /*10a0*/  FADD.FTZ R60, R60, R25 ;  /* 0x000000193c3c7221 */ /* 0x000fe20000010000 */
[----:B------:R-:W-:-:S02]  /*10b0*/  HADD2.F32 R154, -RZ, R30.H1_H1 ;  /* 0x3000001eff9a7230 */ /* 0x000fc40000004100 */
[----:B------:R-:W-:Y:S01]  /*10c0*/  FADD.FTZ R30, -R160, R165 ;  /* 0x000000a5a01e7221 */ /* 0x000fe20000010100 */
[--C-:B0-----:R-:W-:Y:S02]  /*10d0*/  HADD2.F32 R152, -RZ, R29.reuse.H1_H1 ;  /* 0x3000001dff987230 */ /* 0x101fe40000004100 */
[----:B------:R-:W-:Y:S01]  /*10e0*/  FADD.FTZ R61, R61, R28 ;  /* 0x0000001c3d3d7221 */ /* 0x000fe20000010000 */
[-C--:B------:R-:W-:Y:S01]  /*10f0*/  FFMA.FTZ R93, R24, R28.reuse, R93 ;  /* 0x0000001c185d7223 */ /* 0x080fe2000001005d */
[----:B------:R-:W-:Y:S01]  /*1100*/  FMUL.FTZ R27, R125, R28 ;  /* 0x0000001c7d1b7220 */ /* 0x000fe20000410000 */
[----:B------:R-:W-:Y:S02]  /*1110*/  HADD2.F32 R153, -RZ, R29.H0_H0 ;  /* 0x2000001dff997230 */ /* 0x000fe40000004100 */
[-C--:B------:R-:W-:Y:S01]  /*1120*/  FFMA.FTZ R92, R23, R25.reuse, R92 ;  /* 0x00000019175c7223 */ /* 0x080fe2000001005c */
[----:B------:R-:W-:Y:S01]  /*1130*/  FMUL.FTZ R26, R124, R25 ;  /* 0x000000197c1a7220 */ /* 0x000fe20000410000 */
[C---:B------:R-:W-:Y:S01]  /*1140*/  FMUL.FTZ R28, R5.reuse, R158 ;  /* 0x0000009e051c7220 */ /* 0x040fe20000410000 */
[----:B------:R-:W-:Y:S01]  /*1150*/  FMUL.FTZ R25, R5, R30 ;  /* 0x0000001e05197220 */ /* 0x000fe20000410000 */
[----:B------:R-:W-:-:S02]  /*1160*/  HADD2.F32 R157, -RZ, R31.H0_H0 ;  /* 0x2000001fff9d7230 */ /* 0x000fc40000004100 */
[----:B------:R-:W-:Y:S01]  /*1170*/  FADD.FTZ R63, R63, R152 ;  /* 0x000000983f3f7221 */ /* 0x000fe20000010000 */
[----:B------:R-:W-:Y:S02]  /*1180*/  HADD2.F32 R156, -RZ, R31.H1_H1 ;  /* 0x3000001fff9c7230 */ /* 0x000fe40000004100 */
[----:B------:R-:W-:Y:S01]  /*1190*/  FMUL.FTZ R29, R5, R164 ;  /* 0x000000a4051d7220 */ /* 0x000fe20000410000 */
[-C--:B------:R-:W-:Y:S01]  /*11a0*/  FFMA.FTZ R95, R28, R152.reuse, R95 ;  /* 0x000000981c5f7223 */ /* 0x080fe2000001005f */
[----:B------:R-:W-:Y:S01]  /*11b0*/  FMUL.FTZ R31, R127, R152 ;  /* 0x000000987f1f7220 */ /* 0x000fe20000410000 */
        /* <DEDUP_REMOVED lines=20> */
[C---:B------:R-:W-:Y:S01]  /*1300*/  FMUL.FTZ R171, R5.reuse, R166 ;  /* 0x000000a605ab7220 */ /* 0x040fe20000410000 */
        /* <DEDUP_REMOVED lines=11> */
[----:B------:R-:W-:-:S02]  /*13c0*/  FFMA.FTZ R91, R174, R156, R91 ;  /* 0x0000009cae5b7223 */ /* 0x000fc4000001005b */
[----:B------:R-:W-:Y:S01]  /*13d0*/  FADD.FTZ R163, R154, R173 ;  /* 0x000000ad9aa37221 */ /* 0x000fe20000010000 */
[----:B------:R-:W-:-:S07]  /*13e0*/  FFMA.FTZ R162, R174, R173, R153 ;  /* 0x000000adaea27223 */ /* 0x000fce0000010099 */
.L_x_7976:
[----:B------:R-:W-:Y:S05]  /*13f0*/  BSYNC.RECONVERGENT B1 ;  /* 0x0000000000017941 */ /* 0x000fea0003800200 */
.L_x_7975:
        /* <DEDUP_REMOVED lines=11> */
[----:B------:R-:W-:Y:S01]  /*14b0*/  IADD3 R208, PT, PT, R208, 0x100, RZ ;  /* 0x00000100d0d07810 */ /* 0x000fe20007ffe0ff */
[----:B0-----:R-:W-:-:S05]  /*14c0*/  @P0 IMAD.WIDE.U32 R164, R161, 0x10, R164 ;  /* 0x00000010a1a40825 */ /* 0x001fca00078e00a4 */
[----:B------:R0:W5:Y:S01]  /*14d0*/  @P0 LDG.E.128 R136, desc[UR10][R164.64] ;  /* 0x0000000aa4880981 */ /* 0x000162000c1e1d00 */
[----:B------:R-:W-:Y:S01]  /*14e0*/  IADD3 R161, PT, PT, R161, 0x100, RZ ;  /* 0x00000100a1a17810 */ /* 0x000fe20007ffe0ff */
[--C-:B--2---:R-:W-:Y:S02]  /*14f0*/  HADD2.F32 R181, -RZ, R153.reuse.H1_H1 ;  /* 0x30000099ffb57230 */ /* 0x104fe40000004100 */
[--C-:B------:R-:W-:Y:S02]  /*1500*/  HADD2.F32 R167, -RZ, R152.reuse.H0_H0 ;  /* 0x20000098ffa77230 */ /* 0x100fe40000004100 */
[----:B------:R-:W-:Y:S02]  /*1510*/  HADD2.F32 R177, -RZ, R152.H1_H1 ;  /* 0x30000098ffb17230 */ /* 0x000fe40000004100 */
[----:B------:R-:W-:Y:S01]  /*1520*/  FADD.FTZ R180, -R160, R181 ;  /* 0x000000b5a0b47221 */ /* 0x000fe20000010100 */
[----:B------:R-:W-:Y:S02]  /*1530*/  HADD2.F32 R179, -RZ, R153.H0_H0 ;  /* 0x20000099ffb37230 */ /* 0x000fe40000004100 */
[----:B------:R-:W-:-:S02]  /*1540*/  HADD2.F32 R183, -RZ, R154.H0_H0 ;  /* 0x2000009affb77230 */ /* 0x000fc40000004100 */
[C---:B------:R-:W-:Y:S01]  /*1550*/  FADD.FTZ R176, -R160.reuse, R177 ;  /* 0x000000b1a0b07221 */ /* 0x040fe20000010100 */
[----:B------:R-:W-:Y:S02]  /*1560*/  HADD2.F32 R185, -RZ, R154.H1_H1 ;  /* 0x3000009affb97230 */ /* 0x000fe40000004100 */
[C---:B------:R-:W-:Y:S01]  /*1570*/  FADD.FTZ R154, -R160.reuse, R167 ;  /* 0x000000a7a09a7221 */ /* 0x040fe20000010100 */
[--C-:B---3--:R-:W-:Y:S02]  /*1580*/  HADD2.F32 R153, -RZ, R156.reuse.H0_H0 ;  /* 0x2000009cff997230 */ /* 0x108fe40000004100 */
[----:B------:R-:W-:Y:S01]  /*1590*/  FADD.FTZ R166, -R160, R179 ;  /* 0x000000b3a0a67221 */ /* 0x000fe20000010100 */
[----:B------:R-:W-:Y:S02]  /*15a0*/  HADD2.F32 R152, -RZ, R157.H1_H1 ;  /* 0x3000009dff987230 */ /* 0x000fe40000004100 */
[----:B-----5:R-:W-:Y:S01]  /*15b0*/  FMUL.FTZ R180, R5, R180 ;  /* 0x000000b405b47220 */ /* 0x020fe20000410000 */
[----:B------:R-:W-:-:S02]  /*15c0*/  HADD2.F32 R156, -RZ, R156.H1_H1 ;  /* 0x3000009cff9c7230 */ /* 0x000fc40000004100 */
[C---:B------:R-:W-:Y:S01]  /*15d0*/  FMUL.FTZ R177, R5.reuse, R154 ;  /* 0x0000009a05b17220 */ /* 0x040fe20000410000 */
[-C--:B------:R-:W-:Y:S01]  /*15e0*/  FMUL.FTZ R178, R116, R153.reuse ;  /* 0x0000009974b27220 */ /* 0x080fe20000410000 */
[--C-:B------:R-:W-:Y:S02]  /*15f0*/  HADD2.F32 R187, -RZ, R155.reuse.H0_H0 ;  /* 0x2000009bffbb7230 */ /* 0x100fe40000004100 */
[----:B------:R-:W-:Y:S01]  /*1600*/  FADD.FTZ R186, -R160, R185 ;  /* 0x000000b9a0ba7221 */ /* 0x000fe20000010100 */
[----:B------:R-:W-:Y:S02]  /*1610*/  HADD2.F32 R189, -RZ, R155.H1_H1 ;  /* 0x3000009bffbd7230 */ /* 0x000fe40000004100 */
[----:B------:R-:W-:Y:S01]  /*1620*/  FMUL.FTZ R179, R5, R166 ;  /* 0x000000a605b37220 */ /* 0x000fe20000410000 */
[----:B------:R-:W-:Y:S02]  /*1630*/  HADD2.F32 R155, -RZ, R157.H0_H0 ;  /* 0x2000009dff9b7230 */ /* 0x000fe40000004100 */
[----:B------:R-:W-:Y:S01]  /*1640*/  FADD.FTZ R55, R55, R152 ;  /* 0x0000009837377221 */ /* 0x000fe20000010000 */
[-C--:B------:R-:W-:Y:S01]  /*1650*/  FFMA.FTZ R87, R180, R152.reuse, R87 ;  /* 0x00000098b4577223 */ /* 0x080fe20000010057 */
        /* <DEDUP_REMOVED lines=11> */
[----:B------:R-:W-:Y:S01]  /*1710*/  FFMA.FTZ R152, R176, R181, R153 ;  /* 0x000000b5b0987223 */ /* 0x000fe20000010099 */
[----:B------:R-:W-:-:S02]  /*1720*/  HADD2.F32 R157, -RZ, R158.H0_H0 ;  /* 0x2000009eff9d7230 */ /* 0x000fc40000004100 */
[----:B------:R-:W-:Y:S01]  /*1730*/  FADD.FTZ R184, -R160, R183 ;  /* 0x000000b7a0b87221 */ /* 0x000fe20000010100 */
[----:B------:R-:W-:Y:S01]  /*1740*/  FADD.FTZ R154, R155, R182 ;  /* 0x000000b69b9a7221 */ /* 0x000fe20000010000 */
[----:B------:R-:W-:Y:S01]  /*1750*/  FFMA.FTZ R153, R179, R182, R152 ;  /* 0x000000b6b3997223 */ /* 0x000fe20000010098 */
[----:B------:R-:W-:Y:S02]  /*1760*/  HADD2.F32 R158, -RZ, R158.H1_H1 ;  /* 0x3000009eff9e7230 */ /* 0x000fe40000004100 */
[C---:B------:R-:W-:Y:S01]  /*1770*/  FMUL.FTZ R183, R5.reuse, R184 ;  /* 0x000000b805b77220 */ /* 0x040fe20000410000 */
[----:B------:R-:W-:Y:S01]  /*1780*/  FMUL.FTZ R184, R112, R157 ;  /* 0x0000009d70b87220 */ /* 0x000fe20000410000 */
[----:B------:R-:W-:Y:S01]  /*1790*/  FADD.FTZ R155, R154, R185 ;  /* 0x000000b99a9b7221 */ /* 0x000fe20000010000 */
[----:B------:R-:W-:Y:S01]  /*17a0*/  FFMA.FTZ R152, R180, R185, R153 ;  /* 0x000000b9b4987223 */ /* 0x000fe20000010099 */
[--C-:B0-----:R-:W-:Y:S02]  /*17b0*/  HADD2.F32 R165, -RZ, R159.reuse.H0_H0 ;  /* 0x2000009fffa57230 */ /* 0x101fe40000004100 */
[C---:B------:R-:W-:Y:S01]  /*17c0*/  FADD.FTZ R188, -R160.reuse, R187 ;  /* 0x000000bba0bc7221 */ /* 0x040fe20000010100 */
[----:B------:R-:W-:Y:S01]  /*17d0*/  FMUL.FTZ R186, R5, R186 ;  /* 0x000000ba05ba7220 */ /* 0x000fe20000410000 */
[----:B------:R-:W-:Y:S01]  /*17e0*/  FMUL.FTZ R187, R113, R158 ;  /* 0x0000009e71bb7220 */ /* 0x000fe20000410000 */
        /* <DEDUP_REMOVED lines=24> */
.L_x_7978:
[----:B------:R-:W-:Y:S05]  /*1970*/  BSYNC.RECONVERGENT B1 ;  /* 0x0000000000017941 */ /* 0x000fea0003800200 */
.L_x_7977:
        /* <DEDUP_REMOVED lines=12> */
[--C-:B--2---:R-:W-:Y:S02]  /*1a40*/  HADD2.F32 R175, -RZ, R153.reuse.H0_H0 ;  /* 0x20000099ffaf7230 */ /* 0x104fe40000004100 */
[----:B------:R-:W-:Y:S02]  /*1a50*/  HADD2.F32 R153, -RZ, R153.H1_H1 ;  /* 0x30000099ff997230 */ /* 0x000fe40000004100 */
[--C-:B------:R-:W-:Y:S02]  /*1a60*/  HADD2.F32 R161, -RZ, R152.reuse.H0_H0 ;  /* 0x20000098ffa17230 */ /* 0x100fe40000004100 */
[----:B------:R-:W-:Y:S02]  /*1a70*/  HADD2.F32 R167, -RZ, R152.H1_H1 ;  /* 0x30000098ffa77230 */ /* 0x000fe40000004100 */
[----:B------:R-:W-:Y:S01]  /*1a80*/  FADD.FTZ R196, -R160, R153 ;  /* 0x00000099a0c47221 */ /* 0x000fe20000010100 */
[----:B------:R-:W-:-:S02]  /*1a90*/  HADD2.F32 R197, -RZ, R155.H0_H0 ;  /* 0x2000009bffc57230 */ /* 0x000fc40000004100 */
[C---:B------:R-:W-:Y:S01]  /*1aa0*/  FADD.FTZ R152, -R160.reuse, R161 ;  /* 0x000000a1a0987221 */ /* 0x040fe20000010100 */
[----:B---3--:R-:W-:Y:S02]  /*1ab0*/  HADD2.F32 R153, -RZ, R156.H0_H0 ;  /* 0x2000009cff997230 */ /* 0x008fe40000004100 */
[C---:B------:R-:W-:Y:S01]  /*1ac0*/  FADD.FTZ R192, -R160.reuse, R167 ;  /* 0x000000a7a0c07221 */ /* 0x040fe20000010100 */
[----:B------:R-:W-:Y:S02]  /*1ad0*/  HADD2.F32 R155, -RZ, R155.H1_H1 ;  /* 0x3000009bff9b7230 */ /* 0x000fe40000004100 */
[----:B------:R-:W-:Y:S01]  /*1ae0*/  FADD.FTZ R166, -R160, R197 ;  /* 0x000000c5a0a67221 */ /* 0x000fe20000010100 */
[--C-:B------:R-:W-:Y:S02]  /*1af0*/  HADD2.F32 R193, -RZ, R154.reuse.H0_H0 ;  /* 0x2000009affc17230 */ /* 0x100fe40000004100 */
[----:B------:R-:W-:Y:S01]  /*1b00*/  FMUL.FTZ R194, R108, R153 ;  /* 0x000000996cc27220 */ /* 0x000fe20000410000 */
[----:B------:R-:W-:-:S02]  /*1b10*/  HADD2.F32 R195, -RZ, R154.H1_H1 ;  /* 0x3000009affc37230 */ /* 0x000fc40000004100 */
[C---:B------:R-:W-:Y:S01]  /*1b20*/  FADD.FTZ R154, -R160.reuse, R175 ;  /* 0x000000afa09a7221 */ /* 0x040fe20000010100 */
[----:B------:R-:W-:Y:S02]  /*1b30*/  HADD2.F32 R156, -RZ, R156.H1_H1 ;  /* 0x3000009cff9c7230 */ /* 0x000fe40000004100 */
[C---:B-----5:R-:W-:Y:S01]  /*1b40*/  FMUL.FTZ R175, R5.reuse, R152 ;  /* 0x0000009805af7220 */ /* 0x060fe20000410000 */
[C---:B------:R-:W-:Y:S01]  /*1b50*/  FADD.FTZ R206, -R160.reuse, R155 ;  /* 0x0000009ba0ce7221 */ /* 0x040fe20000010100 */
[C---:B0-----:R-:W-:Y:S01]  /*1b60*/  FADD.FTZ R164, -R160.reuse, R193 ;  /* 0x000000c1a0a47221 */ /* 0x041fe20000010100 */
[--C-:B------:R-:W-:Y:S02]  /*1b70*/  HADD2.F32 R155, -RZ, R157.reuse.H0_H0 ;  /* 0x2000009dff9b7230 */ /* 0x100fe40000004100 */
        /* <DEDUP_REMOVED lines=11> */
[----:B------:R-:W-:-:S02]  /*1c30*/  HADD2.F32 R160, -RZ, R157.H1_H1 ;  /* 0x3000009dffa07230 */ /* 0x000fc40000004100 */
[----:B------:R-:W-:Y:S01]  /*1c40*/  FADD.FTZ R155, R152, R195 ;  /* 0x000000c3989b7221 */ /* 0x000fe20000010000 */
[----:B------:R-:W-:Y:S01]  /*1c50*/  FFMA.FTZ R152, R192, R195, R153 ;  /* 0x000000c3c0987223 */ /* 0x000fe20000010099 */
[--C-:B------:R-:W-:Y:S02]  /*1c60*/  HADD2.F32 R157, -RZ, R158.reuse.H0_H0 ;  /* 0x2000009eff9d7230 */ /* 0x100fe40000004100 */
        /* <DEDUP_REMOVED lines=38> */
.L_x_7972:
        /* <DEDUP_REMOVED lines=28> */
.L_x_7979:
[----:B----4-:R-:W-:Y:S05]  /*2090*/  BSYNC.RECONVERGENT B0 ;  /* 0x0000000000007941 */ /* 0x010fea0003800200 */
.L_x_7971:
        /* <DEDUP_REMOVED lines=32> */
.L_x_7981:
[----:B------:R-:W-:Y:S05]  /*22a0*/  BSYNC.RECONVERGENT B0 ;  /* 0x0000000000007941 */ /* 0x000fea0003800200 */
.L_x_7980:
        /* <DEDUP_REMOVED lines=63> */
.L_x_7986:
        /* <DEDUP_REMOVED lines=9> */
.L_x_7987:
        /* <DEDUP_REMOVED lines=9> */
.L_x_7988:
        /* <DEDUP_REMOVED lines=9> */
.L_x_7989:
        /* <DEDUP_REMOVED lines=9> */
.L_x_7990:
        /* <DEDUP_REMOVED lines=9> */
.L_x_7991:
        /* <DEDUP_REMOVED lines=9> */
.L_x_7992:
        /* <DEDUP_REMOVED lines=10> */
.L_x_7985:
        /* <DEDUP_REMOVED lines=27> */
[----:B------:R-:W-:Y:S01]  /*2c50*/  @P2 F2FP.F16.F32.PACK_AB R152, RZ, R149 ;  /* 0x00000095ff98223e */ /* 0x000fe200000000ff */
[----:B------:R-:W-:Y:S01]  /*2c60*/  FFMA.FTZ R149, R9, R6, R159 ;  /* 0x0000000609957223 */ /* 0x000fe2000001009f */
[----:B------:R-:W1:Y:S02]  /*2c70*/  @P2 LDC R155, c[0x0][0x40c] ;  /* 0x00010300ff9b2b82 */ /* 0x000e640000000800 */
[----:B------:R-:W-:Y:S01]  /*2c80*/  @P2 F2FP.F16.F32.PACK_AB R151, RZ, R148 ;  /* 0x00000094ff97223e */ /* 0x000fe200000000ff */
        /* <DEDUP_REMOVED lines=13> */
[----:B------:R-:W-:Y:S01]  /*2d60*/  @P2 F2FP.F16.F32.PACK_AB R153, RZ, R148 ;  /* 0x00000094ff99223e */ /* 0x000fe200000000ff */
[----:B0-----:R-:W-:Y:S01]  /*2d70*/  @P2 FMUL.FTZ R149, R165, R210 ;  /* 0x000000d2a5952220 */ /* 0x001fe20000410000 */
[----:B------:R-:W-:Y:S01]  /*2d80*/  FADD.FTZ R160, R21, -R160 ;  /* 0x800000a015a07221 */ /* 0x000fe20000010000 */
[----:B-1----:R-:W-:Y:S01]  /*2d90*/  @P2 FMUL.FTZ R148, R164, R155 ;  /* 0x0000009ba4942220 */ /* 0x002fe20000410000 */
[----:B------:R-:W-:Y:S02]  /*2da0*/  @P2 PRMT R145, R153, 0x7610, R145 ;  /* 0x0000761099912816 */ /* 0x000fe40000000091 */
[----:B------:R-:W-:Y:S01]  /*2db0*/  FMUL.FTZ R160, R5, R160 ;  /* 0x000000a005a07220 */ /* 0x000fe20000410000 */
[----:B------:R-:W-:Y:S02]  /*2dc0*/  @P2 F2FP.F16.F32.PACK_AB R155, RZ, R149 ;  /* 0x00000095ff9b223e */ /* 0x000fe400000000ff */
[----:B------:R-:W-:Y:S01]  /*2dd0*/  @P2 F2FP.F16.F32.PACK_AB R154, RZ, R148 ;  /* 0x00000094ff9a223e */ /* 0x000fe200000000ff */
[----:B---3--:R-:W-:Y:S01]  /*2de0*/  @P2 FMUL.FTZ R150, R166, R209 ;  /* 0x000000d1a6962220 */ /* 0x008fe20000410000 */
[----:B------:R-:W-:-:S02]  /*2df0*/  FSEL R160, R160, RZ, P0 ;  /* 0x000000ffa0a07208 */ /* 0x000fc40000000000 */
[----:B------:R-:W-:Y:S02]  /*2e00*/  @P2 PRMT R146, R155, 0x7610, R146 ;  /* 0x000076109b922816 */ /* 0x000fe40000000092 */
[----:B------:R-:W-:Y:S02]  /*2e10*/  @P2 F2FP.F16.F32.PACK_AB R156, RZ, R150 ;  /* 0x00000096ff9c223e */ /* 0x000fe400000000ff */
[----:B------:R-:W-:Y:S01]  /*2e20*/  F2FP.F16.F32.PACK_AB R148, R162, R161 ;  /* 0x000000a1a294723e */ /* 0x000fe200000000ff */
[----:B----4-:R-:W-:Y:S01]  /*2e30*/  @P2 FMUL.FTZ R158, R167, R212 ;  /* 0x000000d4a79e2220 */ /* 0x010fe20000410000 */
[----:B------:R-:W-:Y:S02]  /*2e40*/  F2FP.F16.F32.PACK_AB R149, R164, R163 ;  /* 0x000000a3a495723e */ /* 0x000fe400000000ff */
[----:B------:R-:W-:Y:S02]  /*2e50*/  F2FP.F16.F32.PACK_AB R150, R166, R165 ;  /* 0x000000a5a696723e */ /* 0x000fe400000000ff */
[----:B------:R-:W-:-:S02]  /*2e60*/  @P2 F2FP.F16.F32.PACK_AB R158, RZ, R158 ;  /* 0x0000009eff9e223e */ /* 0x000fc400000000ff */
        /* <DEDUP_REMOVED lines=9> */
.L_x_7984:
[----:B------:R-:W-:Y:S01]  /*2f00*/  UMOV UR4, UR6 ;  /* 0x0000000600047c82 */ /* 0x000fe20008000000 */
[----:B------:R-:W-:Y:S01]  /*2f10*/  UMOV UR5, UR7 ;  /* 0x0000000700057c82 */ /* 0x000fe20008000000 */
[----:B------:R-:W-:-:S04]  /*2f20*/  UISETP.NE.U32.AND UP0, UPT, UR4, URZ, UPT ;  /* 0x000000ff0400728c */ /* 0x000fc8000bf05070 */
[----:B------:R-:W-:-:S09]  /*2f30*/  UISETP.NE.AND.EX UP0, UPT, UR5, URZ, UPT, UP0 ;  /* 0x000000ff0500728c */ /* 0x000fd2000bf05300 */
[----:B------:R-:W-:Y:S05]  /*2f40*/  BRA.U UP0, `(.L_x_7994) ;  /* 0x0000000500087547 */ /* 0x000fea000b800000 */
[----:B------:R-:W-:Y:S01]  /*2f50*/  ISETP.GT.AND P0, PT, R4, RZ, PT ;  /* 0x000000ff0400720c */ /* 0x000fe20003f04270 */
[----:B------:R-:W0:Y:S01]  /*2f60*/  @P2 LDC R155, c[0x0][0x40c] ;  /* 0x00010300ff9b2b82 */ /* 0x000e220000000800 */
[--C-:B------:R-:W-:Y:S02]  /*2f70*/  HADD2.F32 R152, -RZ, R36.reuse.H0_H0 ;  /* 0x20000024ff987230 */ /* 0x100fe40000004100 */
[----:B------:R-:W-:Y:S02]  /*2f80*/  HADD2.F32 R154, -RZ, R36.H1_H1 ;  /* 0x30000024ff9a7230 */ /* 0x000fe40000004100 */
[----:B------:R-:W-:Y:S02]  /*2f90*/  HADD2.F32 R158, -RZ, R37.H1_H1 ;  /* 0x30000025ff9e7230 */ /* 0x000fe40000004100 */
[----:B------:R-:W-:Y:S01]  /*2fa0*/  HADD2.F32 R162, -RZ, R38.H1_H1 ;  /* 0x30000026ffa27230 */ /* 0x000fe20000004100 */
[----:B------:R-:W1:Y:S01]  /*2fb0*/  @P2 LDC R163, c[0x0][0x40c] ;  /* 0x00010300ffa32b82 */ /* 0x000e620000000800 */
[----:B------:R-:W-:-:S03]  /*2fc0*/  HADD2.F32 R164, -RZ, R39.H0_H0 ;  /* 0x20000027ffa47230 */ /* 0x000fc60000004100 */
[-CC-:B------:R-:W-:Y:S01]  /*2fd0*/  @P0 FFMA.FTZ R153, R3, R6.reuse, R159.reuse ;  /* 0x0000000603990223 */ /* 0x180fe2000001009f */
[-CC-:B------:R-:W-:Y:S01]  /*2fe0*/  @P0 FFMA.FTZ R156, R8, R6.reuse, R159.reuse ;  /* 0x00000006089c0223 */ /* 0x180fe2000001009f */
[-CC-:B------:R-:W-:Y:S01]  /*2ff0*/  @P0 FFMA.FTZ R160, R12, R6.reuse, R159.reuse ;  /* 0x000000060ca00223 */ /* 0x180fe2000001009f */
[-C--:B------:R-:W-:Y:S01]  /*3000*/  @P0 FFMA.FTZ R166, R18, R6.reuse, R159 ;  /* 0x0000000612a60223 */ /* 0x080fe2000001009f */
[----:B------:R-:W-:Y:S01]  /*3010*/  @P0 FADD.FTZ R153, R10, -R153 ;  /* 0x800000990a990221 */ /* 0x000fe20000010000 */
[----:B------:R-:W2:Y:S01]  /*3020*/  @P2 LDC R167, c[0x0][0x40c] ;  /* 0x00010300ffa72b82 */ /* 0x000ea20000000800 */
[----:B------:R-:W-:Y:S01]  /*3030*/  @P0 FADD.FTZ R161, R11, -R156 ;  /* 0x8000009c0ba10221 */ /* 0x000fe20000010000 */
[----:B------:R-:W-:Y:S02]  /*3040*/  HADD2.F32 R156, -RZ, R37.H0_H0 ;  /* 0x20000025ff9c7230 */ /* 0x000fe40000004100 */
[----:B------:R-:W-:Y:S01]  /*3050*/  @P0 FFMA.FTZ R152, R5, R153, R152 ;  /* 0x0000009905980223 */ /* 0x000fe20000010098 */
[----:B------:R-:W-:Y:S01]  /*3060*/  @P0 FFMA.FTZ R153, R9, R6, R159 ;  /* 0x0000000609990223 */ /* 0x000fe2000001009f */
[----:B------:R-:W-:Y:S01]  /*3070*/  @P0 FFMA.FTZ R154, R5, R161, R154 ;  /* 0x000000a1059a0223 */ /* 0x000fe2000001009a */
[----:B------:R-:W-:Y:S01]  /*3080*/  @P0 FADD.FTZ R161, R15, -R160 ;  /* 0x800000a00fa10221 */ /* 0x000fe20000010000 */
[----:B0-----:R-:W-:Y:S01]  /*3090*/  @P2 FMUL.FTZ R152, R152, R155 ;  /* 0x0000009b98982220 */ /* 0x001fe20000410000 */
[----:B------:R-:W0:Y:S01]  /*30a0*/  @P2 LDC R165, c[0x0][0x40c] ;  /* 0x00010300ffa52b82 */ /* 0x000e220000000800 */
[----:B------:R-:W-:Y:S01]  /*30b0*/  @P0 FADD.FTZ R153, R14, -R153 ;  /* 0x800000990e990221 */ /* 0x000fe20000010000 */
[----:B------:R-:W-:-:S02]  /*30c0*/  HADD2.F32 R160, -RZ, R38.H0_H0 ;  /* 0x20000026ffa07230 */ /* 0x000fc40000004100 */
[----:B------:R-:W-:Y:S01]  /*30d0*/  @P0 FFMA.FTZ R158, R5, R161, R158 ;  /* 0x000000a1059e0223 */ /* 0x000fe2000001009e */
[----:B------:R-:W-:Y:S01]  /*30e0*/  @P0 FADD.FTZ R161, R17, -R166 ;  /* 0x800000a611a10221 */ /* 0x000fe20000010000 */
[----:B------:R-:W-:Y:S01]  /*30f0*/  @P0 FFMA.FTZ R156, R5, R153, R156 ;  /* 0x00000099059c0223 */ /* 0x000fe2000001009c */
[-CC-:B------:R-:W-:Y:S01]  /*3100*/  @P0 FFMA.FTZ R153, R13, R6.reuse, R159.reuse ;  /* 0x000000060d990223 */ /* 0x180fe2000001009f */
[----:B-1----:R-:W-:Y:S01]  /*3110*/  @P2 FMUL.FTZ R154, R154, R163 ;  /* 0x000000a39a9a2220 */ /* 0x002fe20000410000 */
[----:B------:R-:W1:Y:S01]  /*3120*/  @P2 LDC R155, c[0x0][0x40c] ;  /* 0x00010300ff9b2b82 */ /* 0x000e620000000800 */
[----:B------:R-:W-:Y:S01]  /*3130*/  @P0 FFMA.FTZ R163, R19, R6, R159 ;  /* 0x0000000613a30223 */ /* 0x000fe2000001009f */
[----:B------:R-:W-:Y:S01]  /*3140*/  @P0 FADD.FTZ R153, R16, -R153 ;  /* 0x8000009910990221 */ /* 0x000fe20000010000 */
[C---:B------:R-:W-:Y:S01]  /*3150*/  @P0 FFMA.FTZ R162, R5.reuse, R161, R162 ;  /* 0x000000a105a20223 */ /* 0x040fe200000100a2 */
[----:B------:R-:W-:Y:S01]  /*3160*/  @P2 F2FP.F16.F32.PACK_AB R152, RZ, R152 ;  /* 0x00000098ff98223e */ /* 0x000fe200000000ff */
[----:B------:R-:W-:Y:S01]  /*3170*/  @P0 FADD.FTZ R163, R20, -R163 ;  /* 0x800000a314a30221 */ /* 0x000fe20000010000 */
[C---:B------:R-:W-:Y:S01]  /*3180*/  @P0 FFMA.FTZ R160, R5.reuse, R153, R160 ;  /* 0x0000009905a00223 */ /* 0x040fe200000100a0 */
[----:B------:R-:W-:Y:S01]  /*3190*/  @P2 F2FP.F16.F32.PACK_AB R154, RZ, R154 ;  /* 0x0000009aff9a223e */ /* 0x000fe200000000ff */
[----:B------:R-:W3:Y:S01]  /*31a0*/  @P2 LDC R209, c[0x0][0x40c] ;  /* 0x00010300ffd12b82 */ /* 0x000ee20000000800 */
[----:B------:R-:W-:Y:S01]  /*31b0*/  @P0 FFMA.FTZ R164, R5, R163, R164 ;  /* 0x000000a305a40223 */ /* 0x000fe200000100a4 */
[----:B--2---:R-:W-:Y:S01]  /*31c0*/  @P2 FMUL.FTZ R160, R160, R167 ;  /* 0x000000a7a0a02220 */ /* 0x004fe20000410000 */
[----:B------:R-:W-:-:S04]  /*31d0*/  @P2 PRMT R144, R152, 0x7610, R144 ;  /* 0x0000761098902816 */ /* 0x000fc80000000090 */
[----:B------:R-:W-:Y:S01]  /*31e0*/  @P2 F2FP.F16.F32.PACK_AB R160, RZ, R160 ;  /* 0x000000a0ffa0223e */ /* 0x000fe200000000ff */
[----:B------:R-:W2:Y:S01]  /*31f0*/  @P2 LDC R211, c[0x0][0x40c] ;  /* 0x00010300ffd32b82 */ /* 0x000ea20000000800 */
[----:B0-----:R-:W-:Y:S01]  /*3200*/  @P2 FMUL.FTZ R158, R158, R165 ;  /* 0x000000a59e9e2220 */ /* 0x001fe20000410000 */
[----:B------:R-:W-:Y:S02]  /*3210*/  @P2 PRMT R144, R144, 0x5410, R154 ;  /* 0x0000541090902816 */ /* 0x000fe4000000009a */
[----:B------:R-:W-:Y:S02]  /*3220*/  @P2 PRMT R146, R160, 0x7610, R146 ;  /* 0x00007610a0922816 */ /* 0x000fe40000000092 */
[----:B------:R-:W-:Y:S01]  /*3230*/  @P2 F2FP.F16.F32.PACK_AB R158, RZ, R158 ;  /* 0x0000009eff9e223e */ /* 0x000fe200000000ff */
[----:B-1----:R-:W-:-:S05]  /*3240*/  @P2 FMUL.FTZ R156, R156, R155 ;  /* 0x0000009b9c9c2220 */ /* 0x002fca0000410000 */
[----:B------:R-:W-:Y:S01]  /*3250*/  @P2 F2FP.F16.F32.PACK_AB R156, RZ, R156 ;  /* 0x0000009cff9c223e */ /* 0x000fe200000000ff */
[----:B---3--:R-:W-:-:S03]  /*3260*/  @P2 FMUL.FTZ R162, R162, R209 ;  /* 0x000000d1a2a22220 */ /* 0x008fc60000410000 */
        /* <DEDUP_REMOVED lines=16> */
.L_x_7994:
[----:B------:R-:W-:Y:S01]  /*3370*/  ISETP.GT.AND P0, PT, R4, RZ, PT ;  /* 0x000000ff0400720c */ /* 0x000fe20003f04270 */
[----:B------:R-:W-:Y:S01]  /*3380*/  @P3 FFMA.FTZ R149, R3, R6, R159 ;  /* 0x0000000603953223 */ /* 0x000fe2000001009f */
[--C-:B------:R-:W-:Y:S01]  /*3390*/  HADD2.F32 R150, -RZ, R36.reuse.H1_H1 ;  /* 0x30000024ff967230 */ /* 0x100fe20000004100 */
[----:B------:R-:W0:Y:S01]  /*33a0*/  @P2 LDC R155, c[0x0][0x40c] ;  /* 0x00010300ff9b2b82 */ /* 0x000e220000000800 */
[----:B------:R-:W-:Y:S02]  /*33b0*/  HADD2.F32 R148, -RZ, R36.H0_H0 ;  /* 0x20000024ff947230 */ /* 0x000fe40000004100 */
[----:B------:R-:W-:Y:S01]  /*33c0*/  @P3 FADD.FTZ R149, R10, -R149 ;  /* 0x800000950a953221 */ /* 0x000fe20000010000 */
[--C-:B------:R-:W-:Y:S02]  /*33d0*/  HADD2.F32 R154, -RZ, R37.reuse.H0_H0 ;  /* 0x20000025ff9a7230 */ /* 0x100fe40000004100 */
[----:B------:R-:W-:Y:S02]  /*33e0*/  HADD2.F32 R156, -RZ, R37.H1_H1 ;  /* 0x30000025ff9c7230 */ /* 0x000fe40000004100 */
[----:B------:R-:W-:Y:S01]  /*33f0*/  @P3 FFMA.FTZ R148, R5, R149, R148 ;  /* 0x0000009505943223 */ /* 0x000fe20000010094 */
[----:B------:R-:W-:Y:S01]  /*3400*/  HADD2.F32 R160, -RZ, R38.H0_H0 ;  /* 0x20000026ffa07230 */ /* 0x000fe20000004100 */
[----:B------:R-:W1:Y:S01]  /*3410*/  @P2 LDC R149, c[0x0][0x40c] ;  /* 0x00010300ff952b82 */ /* 0x000e620000000800 */
[----:B------:R-:W-:-:S02]  /*3420*/  HADD2.F32 R164, -RZ, R39.H0_H0 ;  /* 0x20000027ffa47230 */ /* 0x000fc40000004100 */
[-CC-:B------:R-:W-:Y:S01]  /*3430*/  @P0 FFMA.FTZ R152, R8, R6.reuse, R159.reuse ;  /* 0x0000000608980223 */ /* 0x180fe2000001009f */
[-CC-:B------:R-:W-:Y:S01]  /*3440*/  @P0 FFMA.FTZ R153, R9, R6.reuse, R159.reuse ;  /* 0x0000000609990223 */ /* 0x180fe2000001009f */
[-CC-:B------:R-:W-:Y:S01]  /*3450*/  @P0 FFMA.FTZ R165, R13, R6.reuse, R159.reuse ;  /* 0x000000060da50223 */ /* 0x180fe2000001009f */
[-C--:B------:R-:W-:Y:S01]  /*3460*/  @P0 FFMA.FTZ R158, R18, R6.reuse, R159 ;  /* 0x00000006129e0223 */ /* 0x080fe2000001009f */
[----:B------:R-:W-:Y:S01]  /*3470*/  @P0 FADD.FTZ R151, R11, -R152 ;  /* 0x800000980b970221 */ /* 0x000fe20000010000 */
[----:B------:R-:W-:Y:S01]  /*3480*/  @P0 FADD.FTZ R153, R14, -R153 ;  /* 0x800000990e990221 */ /* 0x000fe20000010000 */
[----:B------:R-:W2:Y:S01]  /*3490*/  @P2 LDC R167, c[0x0][0x40c] ;  /* 0x00010300ffa72b82 */ /* 0x000ea20000000800 */
[-CC-:B------:R-:W-:Y:S01]  /*34a0*/  @P0 FFMA.FTZ R152, R12, R6.reuse, R159.reuse ;  /* 0x000000060c980223 */ /* 0x180fe2000001009f */
[C---:B------:R-:W-:Y:S01]  /*34b0*/  @P0 FFMA.FTZ R150, R5.reuse, R151, R150 ;  /* 0x0000009705960223 */ /* 0x040fe20000010096 */
[----:B------:R-:W-:Y:S01]  /*34c0*/  @P0 FFMA.FTZ R154, R5, R153, R154 ;  /* 0x00000099059a0223 */ /* 0x000fe2000001009a */
[-C--:B------:R-:W-:Y:S01]  /*34d0*/  @P0 FFMA.FTZ R153, R19, R6.reuse, R159 ;  /* 0x0000000613990223 */ /* 0x080fe2000001009f */
[----:B------:R-:W-:Y:S01]  /*34e0*/  @P0 FADD.FTZ R161, R15, -R152 ;  /* 0x800000980fa10221 */ /* 0x000fe20000010000 */
[----:B------:R-:W-:Y:S01]  /*34f0*/  @P0 FADD.FTZ R165, R16, -R165 ;  /* 0x800000a510a50221 */ /* 0x000fe20000010000 */
[----:B------:R-:W-:Y:S01]  /*3500*/  @P0 FFMA.FTZ R152, R22, R6, R159 ;  /* 0x0000000616980223 */ /* 0x000fe2000001009f */
[----:B------:R-:W3:Y:S01]  /*3510*/  @P2 LDC R151, c[0x0][0x40c] ;  /* 0x00010300ff972b82 */ /* 0x000ee20000000800 */
[----:B------:R-:W-:Y:S01]  /*3520*/  @P0 FADD.FTZ R153, R20, -R153 ;  /* 0x8000009914990221 */ /* 0x000fe20000010000 */
[----:B------:R-:W-:-:S02]  /*3530*/  HADD2.F32 R162, -RZ, R38.H1_H1 ;  /* 0x30000026ffa27230 */ /* 0x000fc40000004100 */
[----:B------:R-:W-:Y:S01]  /*3540*/  @P0 FFMA.FTZ R156, R5, R161, R156 ;  /* 0x000000a1059c0223 */ /* 0x000fe2000001009c */
[----:B------:R-:W-:Y:S02]  /*3550*/  HADD2.F32 R166, -RZ, R39.H1_H1 ;  /* 0x30000027ffa67230 */ /* 0x000fe40000004100 */
[----:B------:R-:W-:Y:S01]  /*3560*/  @P0 FADD.FTZ R209, R17, -R158 ;  /* 0x8000009e11d10221 */ /* 0x000fe20000010000 */
[----:B------:R-:W-:Y:S01]  /*3570*/  @P0 FFMA.FTZ R160, R5, R165, R160 ;  /* 0x000000a505a00223 */ /* 0x000fe200000100a0 */
[----:B------:R-:W-:Y:S01]  /*3580*/  @P0 FADD.FTZ R161, R21, -R152 ;  /* 0x8000009815a10221 */ /* 0x000fe20000010000 */
[----:B------:R-:W4:Y:S01]  /*3590*/  @P2 LDC R213, c[0x0][0x40c] ;  /* 0x00010300ffd52b82 */ /* 0x000f220000000800 */
[C---:B------:R-:W-:Y:S01]  /*35a0*/  @P0 FFMA.FTZ R164, R5.reuse, R153, R164 ;  /* 0x0000009905a40223 */ /* 0x040fe200000100a4 */
[----:B-1----:R-:W-:Y:S01]  /*35b0*/  @P2 FMUL.FTZ R149, R148, R149 ;  /* 0x0000009594952220 */ /* 0x002fe20000410000 */
[C---:B------:R-:W-:Y:S01]  /*35c0*/  @P0 FFMA.FTZ R162, R5.reuse, R209, R162 ;  /* 0x000000d105a20223 */ /* 0x040fe200000100a2 */
[----:B0-----:R-:W-:Y:S01]  /*35d0*/  @P2 FMUL.FTZ R155, R154, R155 ;  /* 0x0000009b9a9b2220 */ /* 0x001fe20000410000 */
[----:B------:R-:W-:Y:S01]  /*35e0*/  @P0 FFMA.FTZ R166, R5, R161, R166 ;  /* 0x000000a105a60223 */ /* 0x000fe200000100a6 */
[----:B------:R-:W-:-:S02]  /*35f0*/  F2FP.F16.F32.PACK_AB R148, R150, R148 ;  /* 0x000000949694723e */ /* 0x000fc400000000ff */
[----:B------:R-:W0:Y:S01]  /*3600*/  @P2 LDC R163, c[0x0][0x40c] ;  /* 0x00010300ffa32b82 */ /* 0x000e220000000800 */
[----:B------:R-:W-:Y:S02]  /*3610*/  @P2 F2FP.F16.F32.PACK_AB R152, RZ, R149 ;  /* 0x00000095ff98223e */ /* 0x000fe400000000ff */
[----:B------:R-:W-:Y:S02]  /*3620*/  @P2 F2FP.F16.F32.PACK_AB R155, RZ, R155 ;  /* 0x0000009bff9b223e */ /* 0x000fe400000000ff */
[----:B------:R-:W-:Y:S02]  /*3630*/  @P2 PRMT R144, R152, 0x7610, R144 ;  /* 0x0000761098902816 */ /* 0x000fe40000000090 */
[----:B------:R-:W-:Y:S01]  /*3640*/  @P2 PRMT R145, R155, 0x7610, R145 ;  /* 0x000076109b912816 */ /* 0x000fe20000000091 */
[----:B------:R-:W1:Y:S01]  /*3650*/  @P2 LDC R211, c[0x0][0x40c] ;  /* 0x00010300ffd32b82 */ /* 0x000e620000000800 */
[----:B---3--:R-:W-:Y:S01]  /*3660*/  @P2 FMUL.FTZ R151, R150, R151 ;  /* 0x0000009796972220 */ /* 0x008fe20000410000 */
[----:B------:R-:W-:-:S04]  /*3670*/  F2FP.F16.F32.PACK_AB R150, R162, R160 ;  /* 0x000000a0a296723e */ /* 0x000fc800000000ff */
[----:B------:R-:W-:Y:S01]  /*3680*/  @P2 F2FP.F16.F32.PACK_AB R153, RZ, R151 ;  /* 0x00000097ff99223e */ /* 0x000fe200000000ff */
[----:B--2---:R-:W-:Y:S01]  /*3690*/  @P2 FMUL.FTZ R151, R160, R167 ;  /* 0x000000a7a0972220 */ /* 0x004fe20000410000 */
[----:B------:R-:W2:Y:S01]  /*36a0*/  @P2 LDC R215, c[0x0][0x40c] ;  /* 0x00010300ffd72b82 */ /* 0x000ea20000000800 */
[----:B----4-:R-:W-:Y:S01]  /*36b0*/  @P2 FMUL.FTZ R165, R164, R213 ;  /* 0x000000d5a4a52220 */ /* 0x010fe20000410000 */
[----:B------:R-:W-:Y:S02]  /*36c0*/  @P2 PRMT R144, R144, 0x5410, R153 ;  /* 0x0000541090902816 */ /* 0x000fe40000000099 */
[----:B------:R-:W-:Y:S02]  /*36d0*/  @P2 F2FP.F16.F32.PACK_AB R161, RZ, R151 ;  /* 0x00000097ffa1223e */ /* 0x000fe400000000ff */
[----:B------:R-:W-:Y:S01]  /*36e0*/  @P2 F2FP.F16.F32.PACK_AB R165, RZ, R165 ;  /* 0x000000a5ffa5223e */ /* 0x000fe200000000ff */
[----:B0-----:R-:W-:Y:S01]  /*36f0*/  @P2 FMUL.FTZ R149, R156, R163 ;  /* 0x000000a39c952220 */ /* 0x001fe20000410000 */
[----:B------:R-:W-:-:S02]  /*3700*/  @P2 PRMT R146, R161, 0x7610, R146 ;  /* 0x00007610a1922816 */ /* 0x000fc40000000092 */
[----:B------:R-:W-:Y:S02]  /*3710*/  @P2 PRMT R147, R165, 0x7610, R147 ;  /* 0x00007610a5932816 */ /* 0x000fe40000000093 */
[----:B------:R-:W-:Y:S02]  /*3720*/  @P2 F2FP.F16.F32.PACK_AB R158, RZ, R149 ;  /* 0x00000095ff9e223e */ /* 0x000fe400000000ff */
[----:B------:R-:W-:Y:S01]  /*3730*/  F2FP.F16.F32.PACK_AB R149, R156, R154 ;  /* 0x0000009a9c95723e */ /* 0x000fe200000000ff */
[----:B-1----:R-:W-:Y:S01]  /*3740*/  @P2 FMUL.FTZ R163, R162, R211 ;  /* 0x000000d3a2a32220 */ /* 0x002fe20000410000 */
[C---:B------:R-:W-:Y:S02]  /*3750*/  F2FP.F16.F32.PACK_AB R151, R166.reuse, R164 ;  /* 0x000000a4a697723e */ /* 0x040fe400000000ff */
[----:B------:R-:W-:Y:S02]  /*3760*/  @P2 PRMT R145, R145, 0x5410, R158 ;  /* 0x0000541091912816 */ /* 0x000fe4000000009e */
[----:B------:R-:W-:Y:S01]  /*3770*/  @P2 F2FP.F16.F32.PACK_AB R163, RZ, R163 ;  /* 0x000000a3ffa3223e */ /* 0x000fe200000000ff */
[----:B--2---:R-:W-:-:S03]  /*3780*/  @P2 FMUL.FTZ R167, R166, R215 ;  /* 0x000000d7a6a72220 */ /* 0x004fc60000410000 */
[----:B------:R-:W-:Y:S02]  /*3790*/  @P2 PRMT R146, R146, 0x5410, R163 ;  /* 0x0000541092922816 */ /* 0x000fe400000000a3 */
[----:B------:R-:W-:-:S04]  /*37a0*/  @P2 F2FP.F16.F32.PACK_AB R167, RZ, R167 ;  /* 0x000000a7ffa7223e */ /* 0x000fc800000000ff */
[----:B------:R-:W-:-:S07]  /*37b0*/  @P2 PRMT R147, R147, 0x5410, R167 ;  /* 0x0000541093932816 */ /* 0x000fce00000000a7 */
.L_x_7993:
        /* <DEDUP_REMOVED lines=10> */
.L_x_7983:
[----:B------:R-:W-:Y:S05]  /*3860*/  BSYNC.RECONVERGENT B0 ;  /* 0x0000000000007941 */ /* 0x000fea0003800200 */
.L_x_7982:
        /* <DEDUP_REMOVED lines=14> */
[--C-:B------:R-:W-:Y:S02]  /*3950*/  HADD2.F32 R154, -RZ, R33.reuse.H0_H0 ;  /* 0x20000021ff9a7230 */ /* 0x100fe40000004100 */
[----:B------:R-:W-:Y:S01]  /*3960*/  HADD2.F32 R155, -RZ, R33.H1_H1 ;  /* 0x30000021ff9b7230 */ /* 0x000fe20000004100 */
[----:B------:R-:W0:Y:S01]  /*3970*/  @P2 LDC R160, c[0x0][0x40c] ;  /* 0x00010300ffa02b82 */ /* 0x000e220000000800 */
[----:B------:R-:W-:-:S02]  /*3980*/  HADD2.F32 R158, -RZ, R34.H0_H0 ;  /* 0x20000022ff9e7230 */ /* 0x000fc40000004100 */
[----:B------:R-:W-:Y:S02]  /*3990*/  HADD2.F32 R162, -RZ, R34.H1_H1 ;  /* 0x30000022ffa27230 */ /* 0x000fe40000004100 */
[-CC-:B------:R-:W-:Y:S01]  /*39a0*/  @P4 FFMA.FTZ R149, R23, R6.reuse, R159.reuse ;  /* 0x0000000617954223 */ /* 0x180fe2000001009f */
[-CC-:B------:R-:W-:Y:S01]  /*39b0*/  @P4 FFMA.FTZ R152, R24, R6.reuse, R159.reuse ;  /* 0x0000000618984223 */ /* 0x180fe2000001009f */
[-C--:B------:R-:W-:Y:S01]  /*39c0*/  @P4 FFMA.FTZ R156, R174, R6.reuse, R159 ;  /* 0x00000006ae9c4223 */ /* 0x080fe2000001009f */
[--C-:B------:R-:W-:Y:S02]  /*39d0*/  HADD2.F32 R165, -RZ, R35.reuse.H1_H1 ;  /* 0x30000023ffa57230 */ /* 0x100fe40000004100 */
[----:B------:R-:W-:Y:S01]  /*39e0*/  @P4 FADD.FTZ R149, R26, -R149 ;  /* 0x800000951a954221 */ /* 0x000fe20000010000 */
[----:B------:R-:W2:Y:S01]  /*39f0*/  @P2 LDC R167, c[0x0][0x40c] ;  /* 0x00010300ffa72b82 */ /* 0x000ea20000000800 */
[----:B------:R-:W-:Y:S01]  /*3a00*/  @P4 FADD.FTZ R151, R27, -R152 ;  /* 0x800000981b974221 */ /* 0x000fe20000010000 */
[-CC-:B------:R-:W-:Y:S01]  /*3a10*/  @P4 FFMA.FTZ R152, R28, R6.reuse, R159.reuse ;  /* 0x000000061c984223 */ /* 0x180fe2000001009f */
[----:B------:R-:W-:Y:S01]  /*3a20*/  @P4 FFMA.FTZ R148, R5, R149, R148 ;  /* 0x0000009505944223 */ /* 0x000fe20000010094 */
[-CC-:B------:R-:W-:Y:S01]  /*3a30*/  @P4 FFMA.FTZ R149, R25, R6.reuse, R159.reuse ;  /* 0x0000000619954223 */ /* 0x180fe2000001009f */
[----:B------:R-:W-:Y:S01]  /*3a40*/  @P4 FFMA.FTZ R150, R5, R151, R150 ;  /* 0x0000009705964223 */ /* 0x000fe20000010096 */
[----:B------:R-:W-:Y:S01]  /*3a50*/  @P4 FFMA.FTZ R151, R29, R6, R159 ;  /* 0x000000061d974223 */ /* 0x000fe2000001009f */
[----:B------:R-:W-:Y:S01]  /*3a60*/  @P4 FADD.FTZ R152, R31, -R152 ;  /* 0x800000981f984221 */ /* 0x000fe20000010000 */
[----:B------:R-:W3:Y:S01]  /*3a70*/  @P2 LDC R209, c[0x0][0x40c] ;  /* 0x00010300ffd12b82 */ /* 0x000ee20000000800 */
[----:B------:R-:W-:Y:S01]  /*3a80*/  @P4 FADD.FTZ R149, R30, -R149 ;  /* 0x800000951e954221 */ /* 0x000fe20000010000 */
[----:B------:R-:W-:Y:S01]  /*3a90*/  @P4 FADD.FTZ R151, R168, -R151 ;  /* 0x80000097a8974221 */ /* 0x000fe20000010000 */
[C---:B------:R-:W-:Y:S01]  /*3aa0*/  @P4 FFMA.FTZ R155, R5.reuse, R152, R155 ;  /* 0x00000098059b4223 */ /* 0x040fe2000001009b */
[-CC-:B------:R-:W-:Y:S01]  /*3ab0*/  @P4 FFMA.FTZ R152, R170, R6.reuse, R159.reuse ;  /* 0x00000006aa984223 */ /* 0x180fe2000001009f */
[----:B------:R-:W-:Y:S01]  /*3ac0*/  @P4 FFMA.FTZ R154, R5, R149, R154 ;  /* 0x00000095059a4223 */ /* 0x000fe2000001009a */
[----:B------:R-:W-:Y:S01]  /*3ad0*/  @P4 FFMA.FTZ R149, R171, R6, R159 ;  /* 0x00000006ab954223 */ /* 0x000fe2000001009f */
[----:B------:R-:W-:Y:S01]  /*3ae0*/  @P4 FFMA.FTZ R158, R5, R151, R158 ;  /* 0x00000097059e4223 */ /* 0x000fe2000001009e */
[----:B------:R-:W4:Y:S01]  /*3af0*/  @P2 LDC R163, c[0x0][0x40c] ;  /* 0x00010300ffa32b82 */ /* 0x000f220000000800 */
[----:B------:R-:W-:Y:S01]  /*3b00*/  @P4 FADD.FTZ R151, R169, -R152 ;  /* 0x80000098a9974221 */ /* 0x000fe20000010000 */
[----:B------:R-:W-:Y:S01]  /*3b10*/  @P4 FADD.FTZ R153, R172, -R149 ;  /* 0x80000095ac994221 */ /* 0x000fe20000010000 */
[----:B------:R-:W-:Y:S01]  /*3b20*/  @P4 FADD.FTZ R156, R173, -R156 ;  /* 0x8000009cad9c4221 */ /* 0x000fe20000010000 */
[----:B-1----:R-:W-:Y:S01]  /*3b30*/  @P2 FMUL.FTZ R149, R148, R161 ;  /* 0x000000a194952220 */ /* 0x002fe20000410000 */
[----:B------:R-:W-:-:S02]  /*3b40*/  HADD2.F32 R164, -RZ, R35.H0_H0 ;  /* 0x20000023ffa47230 */ /* 0x000fc40000004100 */
[C---:B------:R-:W-:Y:S01]  /*3b50*/  @P4 FFMA.FTZ R162, R5.reuse, R151, R162 ;  /* 0x0000009705a24223 */ /* 0x040fe200000100a2 */
[----:B------:R-:W-:Y:S01]  /*3b60*/  @P4 FFMA.FTZ R165, R5, R156, R165 ;  /* 0x0000009c05a54223 */ /* 0x000fe200000100a5 */
[----:B------:R-:W1:Y:S01]  /*3b70*/  @P2 LDC R211, c[0x0][0x40c] ;  /* 0x00010300ffd32b82 */ /* 0x000e620000000800 */
[----:B------:R-:W-:Y:S01]  /*3b80*/  @P2 F2FP.F16.F32.PACK_AB R151, RZ, R149 ;  /* 0x00000095ff97223e */ /* 0x000fe200000000ff */
[----:B0-----:R-:W-:Y:S01]  /*3b90*/  @P2 FMUL.FTZ R156, R155, R160 ;  /* 0x000000a09b9c2220 */ /* 0x001fe20000410000 */
[----:B------:R-:W-:Y:S01]  /*3ba0*/  @P4 FFMA.FTZ R164, R5, R153, R164 ;  /* 0x0000009905a44223 */ /* 0x000fe200000100a4 */
[----:B--2---:R-:W-:Y:S01]  /*3bb0*/  @P2 FMUL.FTZ R149, R154, R167 ;  /* 0x000000a79a952220 */ /* 0x004fe20000410000 */
[----:B------:R-:W-:Y:S02]  /*3bc0*/  @P2 PRMT R144, R151, 0x7610, R144 ;  /* 0x0000761097902816 */ /* 0x000fe40000000090 */
[----:B------:R-:W-:Y:S01]  /*3bd0*/  @P2 F2FP.F16.F32.PACK_AB R156, RZ, R156 ;  /* 0x0000009cff9c223e */ /* 0x000fe200000000ff */
[----:B------:R-:W0:Y:S01]  /*3be0*/  @P2 LDC R213, c[0x0][0x40c] ;  /* 0x00010300ffd52b82 */ /* 0x000e220000000800 */
[----:B---3--:R-:W-:Y:S01]  /*3bf0*/  @P2 FMUL.FTZ R160, R158, R209 ;  /* 0x000000d19ea02220 */ /* 0x008fe20000410000 */
[----:B------:R-:W-:-:S02]  /*3c00*/  @P2 F2FP.F16.F32.PACK_AB R153, RZ, R149 ;  /* 0x00000095ff99223e */ /* 0x000fc400000000ff */
[C---:B------:R-:W-:Y:S02]  /*3c10*/  F2FP.F16.F32.PACK_AB R148, R150.reuse, R148 ;  /* 0x000000949694723e */ /* 0x040fe400000000ff */
[----:B------:R-:W-:Y:S01]  /*3c20*/  @P2 F2FP.F16.F32.PACK_AB R160, RZ, R160 ;  /* 0x000000a0ffa0223e */ /* 0x000fe200000000ff */
[----:B----4-:R-:W-:Y:S01]  /*3c30*/  @P2 FMUL.FTZ R152, R150, R163 ;  /* 0x000000a396982220 */ /* 0x010fe20000410000 */
[----:B------:R-:W-:Y:S02]  /*3c40*/  @P2 PRMT R145, R153, 0x7610, R145 ;  /* 0x0000761099912816 */ /* 0x000fe40000000091 */
[----:B------:R-:W-:Y:S02]  /*3c50*/  @P2 PRMT R146, R160, 0x7610, R146 ;  /* 0x00007610a0922816 */ /* 0x000fe40000000092 */
        /* <DEDUP_REMOVED lines=17> */
.L_x_7998:
[----:B------:R-:W-:Y:S01]  /*3d70*/  ISETP.GT.AND P4, PT, R4, RZ, PT ;  /* 0x000000ff0400720c */ /* 0x000fe20003f84270 */
[----:B0-----:R-:W0:Y:S01]  /*3d80*/  @P2 LDC R155, c[0x0][0x40c] ;  /* 0x00010300ff9b2b82 */ /* 0x001e220000000800 */
        /* <DEDUP_REMOVED lines=64> */
.L_x_7997:
        /* <DEDUP_REMOVED lines=26> */
[----:B------:R-:W-:Y:S01]  /*4330*/  @P2 F2FP.F16.F32.PACK_AB R152, RZ, R149 ;  /* 0x00000095ff98223e */ /* 0x000fe200000000ff */
[----:B------:R-:W-:Y:S01]  /*4340*/  FFMA.FTZ R149, R25, R6, R159 ;  /* 0x0000000619957223 */ /* 0x000fe2000001009f */
[----:B-1----:R-:W-:Y:S02]  /*4350*/  @P2 FMUL.FTZ R148, R160, R151 ;  /* 0x00000097a0942220 */ /* 0x002fe40000410000 */
[----:B------:R-:W1:Y:S03]  /*4360*/  @P2 LDC R210, c[0x0][0x40c] ;  /* 0x00010300ffd22b82 */ /* 0x000e660000000800 */
[----:B------:R-:W-:Y:S01]  /*4370*/  @P2 F2FP.F16.F32.PACK_AB R151, RZ, R148 ;  /* 0x00000094ff97223e */ /* 0x000fe200000000ff */
        /* <DEDUP_REMOVED lines=15> */
[----:B------:R-:W-:Y:S01]  /*4470*/  @P2 F2FP.F16.F32.PACK_AB R153, RZ, R148 ;  /* 0x00000094ff99223e */ /* 0x000fe200000000ff */
[----:B0-----:R-:W-:Y:S01]  /*4480*/  @P2 FMUL.FTZ R148, R163, R156 ;  /* 0x0000009ca3942220 */ /* 0x001fe20000410000 */
[----:B------:R-:W-:Y:S01]  /*4490*/  FFMA.FTZ R156, R174, R6, R159 ;  /* 0x00000006ae9c7223 */ /* 0x000fe2000001009f */
[----:B-1----:R-:W-:Y:S01]  /*44a0*/  @P2 FMUL.FTZ R150, R165, R210 ;  /* 0x000000d2a5962220 */ /* 0x002fe20000410000 */
[----:B------:R-:W-:Y:S02]  /*44b0*/  @P2 PRMT R145, R153, 0x7610, R145 ;  /* 0x0000761099912816 */ /* 0x000fe40000000091 */
[----:B------:R-:W-:Y:S01]  /*44c0*/  FADD.FTZ R210, R173, -R156 ;  /* 0x8000009cadd27221 */ /* 0x000fe20000010000 */
[----:B------:R-:W-:Y:S01]  /*44d0*/  @P2 F2FP.F16.F32.PACK_AB R154, RZ, R148 ;  /* 0x00000094ff9a223e */ /* 0x000fe200000000ff */
[----:B---3--:R-:W-:Y:S01]  /*44e0*/  @P2 FMUL.FTZ R149, R164, R167 ;  /* 0x000000a7a4952220 */ /* 0x008fe20000410000 */
[----:B------:R-:W-:Y:S01]  /*44f0*/  F2FP.F16.F32.PACK_AB R148, R161, R160 ;  /* 0x000000a0a194723e */ /* 0x000fe200000000ff */
[----:B------:R-:W-:Y:S01]  /*4500*/  FMUL.FTZ R160, R5, R210 ;  /* 0x000000d205a07220 */ /* 0x000fe20000410000 */
[----:B------:R-:W-:-:S02]  /*4510*/  @P2 F2FP.F16.F32.PACK_AB R156, RZ, R150 ;  /* 0x00000096ff9c223e */ /* 0x000fc400000000ff */
[----:B------:R-:W-:Y:S02]  /*4520*/  @P2 F2FP.F16.F32.PACK_AB R155, RZ, R149 ;  /* 0x00000095ff9b223e */ /* 0x000fe400000000ff */
[----:B------:R-:W-:Y:S01]  /*4530*/  FSEL R161, R160, RZ, P4 ;  /* 0x000000ffa0a17208 */ /* 0x000fe20002000000 */
[----:B----4-:R-:W-:Y:S01]  /*4540*/  @P2 FMUL.FTZ R158, R166, R209 ;  /* 0x000000d1a69e2220 */ /* 0x010fe20000410000 */
[----:B------:R-:W-:Y:S02]  /*4550*/  @P2 PRMT R146, R155, 0x7610, R146 ;  /* 0x000076109b922816 */ /* 0x000fe40000000092 */
[----:B------:R-:W-:Y:S02]  /*4560*/  F2FP.F16.F32.PACK_AB R149, R163, R162 ;  /* 0x000000a2a395723e */ /* 0x000fe400000000ff */
[----:B------:R-:W-:Y:S02]  /*4570*/  @P2 F2FP.F16.F32.PACK_AB R158, RZ, R158 ;  /* 0x0000009eff9e223e */ /* 0x000fe400000000ff */
[----:B------:R-:W-:-:S02]  /*4580*/  F2FP.F16.F32.PACK_AB R150, R165, R164 ;  /* 0x000000a4a596723e */ /* 0x000fc400000000ff */
[----:B------:R-:W-:Y:S02]  /*4590*/  @P2 PRMT R144, R144, 0x5410, R152 ;  /* 0x0000541090902816 */ /* 0x000fe40000000098 */
        /* <DEDUP_REMOVED lines=9> */
.L_x_8000:
        /* <DEDUP_REMOVED lines=9> */
.L_x_8001:
        /* <DEDUP_REMOVED lines=9> */
.L_x_8002:
        /* <DEDUP_REMOVED lines=9> */
.L_x_8003:
        /* <DEDUP_REMOVED lines=9> */
.L_x_8004:
        /* <DEDUP_REMOVED lines=9> */
.L_x_8005:
        /* <DEDUP_REMOVED lines=9> */
.L_x_8006:
        /* <DEDUP_REMOVED lines=9> */
.L_x_8007:
        /* <DEDUP_REMOVED lines=9> */
.L_x_7999:
        /* <DEDUP_REMOVED lines=8> */
.L_x_7996:
[----:B------:R-:W-:Y:S05]  /*4b30*/  BSYNC.RECONVERGENT B0 ;  /* 0x0000000000007941 */ /* 0x000fea0003800200 */
.L_x_7995:
        /* <DEDUP_REMOVED lines=80> */
.L_x_8011:
[----:B------:R-:W-:Y:S01]  /*5040*/  ISETP.GT.AND P5, PT, R4, RZ, PT ;  /* 0x000000ff0400720c */ /* 0x000fe20003fa4270 */
[----:B0-2---:R-:W0:Y:S01]  /*5050*/  @P2 LDC R155, c[0x0][0x40c] ;  /* 0x00010300ff9b2b82 */ /* 0x005e220000000800 */
        /* <DEDUP_REMOVED lines=64> */
.L_x_8010:
        /* <DEDUP_REMOVED lines=74> */
.L_x_8013:
        /* <DEDUP_REMOVED lines=9> */
.L_x_8014:
        /* <DEDUP_REMOVED lines=9> */
.L_x_8015:
        /* <DEDUP_REMOVED lines=9> */
.L_x_8016:
        /* <DEDUP_REMOVED lines=9> */
.L_x_8017:
        /* <DEDUP_REMOVED lines=9> */
.L_x_8018:
        /* <DEDUP_REMOVED lines=9> */
.L_x_8019:
        /* <DEDUP_REMOVED lines=9> */
.L_x_8020:
        /* <DEDUP_REMOVED lines=9> */
.L_x_8012:
        /* <DEDUP_REMOVED lines=8> */
.L_x_8009:
[----:B------:R-:W-:Y:S05]  /*5e00*/  BSYNC.RECONVERGENT B0 ;  /* 0x0000000000007941 */ /* 0x000fea0003800200 */
.L_x_8008:
        /* <DEDUP_REMOVED lines=12> */
[----:B0-23--:R-:W-:Y:S02]  /*5ed0*/  HADD2.F32 R148, -RZ, R140.H0_H0 ;  /* 0x2000008cff947230 */ /* 0x00dfe40000004100 */
[--C-:B------:R-:W-:Y:S02]  /*5ee0*/  HADD2.F32 R152, -RZ, R141.reuse.H1_H1 ;  /* 0x3000008dff987230 */ /* 0x100fe40000004100 */
[----:B------:R-:W-:Y:S02]  /*5ef0*/  HADD2.F32 R150, -RZ, R141.H0_H0 ;  /* 0x2000008dff967230 */ /* 0x000fe40000004100 */
[--C-:B------:R-:W-:Y:S01]  /*5f00*/  HADD2.F32 R156, -RZ, R142.reuse.H0_H0 ;  /* 0x2000008eff9c7230 */ /* 0x100fe20000004100 */
[----:B------:R-:W0:Y:S01]  /*5f10*/  @P2 LDC R155, c[0x0][0x40c] ;  /* 0x00010300ff9b2b82 */ /* 0x000e220000000800 */
[----:B------:R-:W-:-:S02]  /*5f20*/  HADD2.F32 R158, -RZ, R142.H1_H1 ;  /* 0x3000008eff9e7230 */ /* 0x000fc40000004100 */
[----:B------:R-:W-:Y:S02]  /*5f30*/  HADD2.F32 R162, -RZ, R143.H0_H0 ;  /* 0x2000008fffa27230 */ /* 0x000fe40000004100 */
[-CC-:B------:R-:W-:Y:S01]  /*5f40*/  @P6 FFMA.FTZ R149, R175, R6.reuse, R159.reuse ;  /* 0x00000006af956223 */ /* 0x180fe2000001009f */
[-CC-:B------:R-:W-:Y:S01]  /*5f50*/  @P6 FFMA.FTZ R4, R192, R6.reuse, R159.reuse ;  /* 0x00000006c0046223 */ /* 0x180fe2000001009f */
[-CC-:B------:R-:W-:Y:S01]  /*5f60*/  @P6 FFMA.FTZ R151, R193, R6.reuse, R159.reuse ;  /* 0x00000006c1976223 */ /* 0x180fe2000001009f */
[-CC-:B------:R-:W-:Y:S01]  /*5f70*/  @P6 FFMA.FTZ R154, R196, R6.reuse, R159.reuse ;  /* 0x00000006c49a6223 */ /* 0x180fe2000001009f */
[----:B------:R-:W2:Y:S01]  /*5f80*/  @P2 LDC R165, c[0x0][0x40c] ;  /* 0x00010300ffa52b82 */ /* 0x000ea20000000800 */
[-CC-:B------:R-:W-:Y:S01]  /*5f90*/  @P6 FFMA.FTZ R153, R199, R6.reuse, R159.reuse ;  /* 0x00000006c7996223 */ /* 0x180fe2000001009f */
[-CC-:B------:R-:W-:Y:S01]  /*5fa0*/  @P6 FFMA.FTZ R160, R202, R6.reuse, R159.reuse ;  /* 0x00000006caa06223 */ /* 0x180fe2000001009f */
[-C--:B------:R-:W-:Y:S01]  /*5fb0*/  @P6 FFMA.FTZ R164, R206, R6.reuse, R159 ;  /* 0x00000006cea46223 */ /* 0x080fe2000001009f */
[----:B------:R-:W-:Y:S01]  /*5fc0*/  @P6 FADD.FTZ R149, R194, -R149 ;  /* 0x80000095c2956221 */ /* 0x000fe20000010000 */
[----:B------:R-:W-:Y:S01]  /*5fd0*/  @P6 FFMA.FTZ R159, R203, R6, R159 ;  /* 0x00000006cb9f6223 */ /* 0x000fe2000001009f */
[----:B------:R-:W-:-:S02]  /*5fe0*/  HADD2.F32 R6, -RZ, R140.H1_H1 ;  /* 0x3000008cff067230 */ /* 0x000fc40000004100 */
[----:B------:R-:W-:Y:S01]  /*5ff0*/  @P6 FADD.FTZ R4, R195, -R4 ;  /* 0x80000004c3046221 */ /* 0x000fe20000010000 */
[----:B------:R-:W3:Y:S01]  /*6000*/  @P2 LDC R209, c[0x0][0x40c] ;  /* 0x00010300ffd12b82 */ /* 0x000ee20000000800 */
[----:B------:R-:W-:Y:S01]  /*6010*/  @P6 FFMA.FTZ R148, R5, R149, R148 ;  /* 0x0000009505946223 */ /* 0x000fe20000010094 */
[----:B------:R-:W-:Y:S01]  /*6020*/  @P6 FADD.FTZ R149, R197, -R154 ;  /* 0x8000009ac5956221 */ /* 0x000fe20000010000 */
[C---:B------:R-:W-:Y:S01]  /*6030*/  @P6 FFMA.FTZ R6, R5.reuse, R4, R6 ;  /* 0x0000000405066223 */ /* 0x040fe20000010006 */
[----:B------:R-:W-:Y:S01]  /*6040*/  @P6 FADD.FTZ R151, R198, -R151 ;  /* 0x80000097c6976221 */ /* 0x000fe20000010000 */
[----:B------:R-:W-:Y:S01]  /*6050*/  @P6 FADD.FTZ R153, R200, -R153 ;  /* 0x80000099c8996221 */ /* 0x000fe20000010000 */
[----:B------:R-:W-:Y:S01]  /*6060*/  @P6 FFMA.FTZ R152, R5, R149, R152 ;  /* 0x0000009505986223 */ /* 0x000fe20000010098 */
[----:B------:R-:W-:Y:S01]  /*6070*/  HADD2.F32 R161, -RZ, R143.H1_H1 ;  /* 0x3000008fffa17230 */ /* 0x000fe20000004100 */
[----:B------:R-:W4:Y:S01]  /*6080*/  @P2 LDC R167, c[0x0][0x40c] ;  /* 0x00010300ffa72b82 */ /* 0x000f220000000800 */
[----:B------:R-:W-:Y:S01]  /*6090*/  @P6 FADD.FTZ R160, R201, -R160 ;  /* 0x800000a0c9a06221 */ /* 0x000fe20000010000 */
[----:B------:R-:W-:Y:S01]  /*60a0*/  @P6 FADD.FTZ R164, R205, -R164 ;  /* 0x800000a4cda46221 */ /* 0x000fe20000010000 */
[----:B------:R-:W-:Y:S01]  /*60b0*/  @P6 FADD.FTZ R159, R204, -R159 ;  /* 0x8000009fcc9f6221 */ /* 0x000fe20000010000 */
[----:B-1----:R-:W-:Y:S01]  /*60c0*/  @P2 FMUL.FTZ R149, R6, R163 ;  /* 0x000000a306952220 */ /* 0x002fe20000410000 */
[C---:B------:R-:W-:Y:S01]  /*60d0*/  @P6 FFMA.FTZ R150, R5.reuse, R151, R150 ;  /* 0x0000009705966223 */ /* 0x040fe20000010096 */
[C---:B------:R-:W-:Y:S01]  /*60e0*/  @P6 FFMA.FTZ R156, R5.reuse, R153, R156 ;  /* 0x00000099059c6223 */ /* 0x040fe2000001009c */
[C---:B------:R-:W-:Y:S01]  /*60f0*/  @P6 FFMA.FTZ R158, R5.reuse, R160, R158 ;  /* 0x000000a0059e6223 */ /* 0x040fe2000001009e */
[----:B------:R-:W1:Y:S01]  /*6100*/  @P2 LDC R211, c[0x0][0x40c] ;  /* 0x00010300ffd32b82 */ /* 0x000e620000000800 */
[C---:B------:R-:W-:Y:S01]  /*6110*/  @P6 FFMA.FTZ R162, R5.reuse, R159, R162 ;  /* 0x0000009f05a26223 */ /* 0x040fe200000100a2 */
[----:B------:R-:W-:Y:S01]  /*6120*/  @P6 FFMA.FTZ R161, R5, R164, R161 ;  /* 0x000000a405a16223 */ /* 0x000fe200000100a1 */
[----:B------:R-:W-:Y:S01]  /*6130*/  @P2 F2FP.F16.F32.PACK_AB R5, RZ, R149 ;  /* 0x00000095ff05223e */ /* 0x000fe200000000ff */
[----:B0-----:R-:W-:Y:S01]  /*6140*/  @P2 FMUL.FTZ R4, R148, R155 ;  /* 0x0000009b94042220 */ /* 0x001fe20000410000 */
[----:B--2---:R-:W-:Y:S01]  /*6150*/  @P2 FMUL.FTZ R149, R150, R165 ;  /* 0x000000a596952220 */ /* 0x004fe20000410000 */
[----:B------:R-:W-:-:S02]  /*6160*/  F2FP.F16.F32.PACK_AB R148, R6, R148 ;  /* 0x000000940694723e */ /* 0x000fc400000000ff */
        /* <DEDUP_REMOVED lines=9> */
[----:B------:R-:W-:Y:S01]  /*6200*/  @P2 PRMT R146, R154, 0x7610, R146 ;  /* 0x000076109a922816 */ /* 0x000fe20000000092 */
        /* <DEDUP_REMOVED lines=16> */
.L_x_8024:
[----:B------:R-:W-:Y:S01]  /*6310*/  ISETP.GT.AND P6, PT, R4, RZ, PT ;  /* 0x000000ff0400720c */ /* 0x000fe20003fc4270 */
[----:B0-23--:R-:W0:Y:S01]  /*6320*/  @P2 LDC R155, c[0x0][0x40c] ;  /* 0x00010300ff9b2b82 */ /* 0x00de220000000800 */
        /* <DEDUP_REMOVED lines=64> */
.L_x_8023:
        /* <DEDUP_REMOVED lines=45> */
[----:B------:R-:W-:Y:S02]  /*6a00*/  @P2 F2FP.F16.F32.PACK_AB R5, RZ, R5 ;  /* 0x00000005ff05223e */ /* 0x000fe400000000ff */
[----:B------:R-:W-:-:S02]  /*6a10*/  @P2 F2FP.F16.F32.PACK_AB R4, RZ, R4 ;  /* 0x00000004ff04223e */ /* 0x000fc400000000ff */
[----:B------:R-:W-:Y:S01]  /*6a20*/  @P2 PRMT R145, R5, 0x7610, R145 ;  /* 0x0000761005912816 */ /* 0x000fe20000000091 */
[----:B------:R-:W2:Y:S01]  /*6a30*/  @P2 LDC R209, c[0x0][0x40c] ;  /* 0x00010300ffd12b82 */ /* 0x000ea20000000800 */
[----:B---3--:R-:W-:Y:S01]  /*6a40*/  @P2 FMUL.FTZ R148, R161, R154 ;  /* 0x0000009aa1942220 */ /* 0x008fe20000410000 */
[----:B------:R-:W-:Y:S02]  /*6a50*/  @P2 PRMT R144, R4, 0x7610, R144 ;  /* 0x0000761004902816 */ /* 0x000fe40000000090 */
[----:B------:R-:W-:Y:S02]  /*6a60*/  FSEL R155, R155, RZ, P6 ;  /* 0x000000ff9b9b7208 */ /* 0x000fe40003000000 */
[----:B------:R-:W-:Y:S01]  /*6a70*/  @P2 F2FP.F16.F32.PACK_AB R151, RZ, R148 ;  /* 0x00000094ff97223e */ /* 0x000fe200000000ff */
[----:B0-----:R-:W-:Y:S01]  /*6a80*/  @P2 FMUL.FTZ R6, R159, R152 ;  /* 0x000000989f062220 */ /* 0x001fe20000410000 */
[----:B------:R-:W-:Y:S02]  /*6a90*/  @P2 F2FP.F16.F32.PACK_AB R152, RZ, R149 ;  /* 0x00000095ff98223e */ /* 0x000fe400000000ff */
[----:B------:R-:W-:-:S02]  /*6aa0*/  @P2 PRMT R145, R145, 0x5410, R151 ;  /* 0x0000541091912816 */ /* 0x000fc40000000097 */
[----:B------:R-:W-:Y:S02]  /*6ab0*/  @P2 F2FP.F16.F32.PACK_AB R6, RZ, R6 ;  /* 0x00000006ff06223e */ /* 0x000fe400000000ff */
[----:B------:R-:W-:Y:S01]  /*6ac0*/  @P2 PRMT R146, R152, 0x7610, R146 ;  /* 0x0000761098922816 */ /* 0x000fe20000000092 */
[----:B-1----:R-:W-:Y:S01]  /*6ad0*/  @P2 FMUL.FTZ R150, R163, R164 ;  /* 0x000000a4a3962220 */ /* 0x002fe20000410000 */
[----:B------:R-:W-:Y:S02]  /*6ae0*/  F2FP.F16.F32.PACK_AB R148, R159, R156 ;  /* 0x0000009c9f94723e */ /* 0x000fe400000000ff */
[----:B------:R-:W-:Y:S02]  /*6af0*/  F2FP.F16.F32.PACK_AB R149, R161, R158 ;  /* 0x0000009ea195723e */ /* 0x000fe400000000ff */
[----:B------:R-:W-:Y:S02]  /*6b00*/  @P2 F2FP.F16.F32.PACK_AB R153, RZ, R150 ;  /* 0x00000096ff99223e */ /* 0x000fe400000000ff */
[----:B------:R-:W-:Y:S01]  /*6b10*/  F2FP.F16.F32.PACK_AB R150, R163, R160 ;  /* 0x000000a0a396723e */ /* 0x000fe200000000ff */
[----:B--2---:R-:W-:Y:S01]  /*6b20*/  @P2 FMUL.FTZ R154, R162, R209 ;  /* 0x000000d1a29a2220 */ /* 0x004fe20000410000 */
        /* <DEDUP_REMOVED lines=10> */
.L_x_8026:
        /* <DEDUP_REMOVED lines=16> */
.L_x_8027:
        /* <DEDUP_REMOVED lines=9> */
.L_x_8028:
        /* <DEDUP_REMOVED lines=9> */
.L_x_8029:
        /* <DEDUP_REMOVED lines=9> */
.L_x_8030:
        /* <DEDUP_REMOVED lines=9> */
.L_x_8031:
        /* <DEDUP_REMOVED lines=9> */
.L_x_8032:
        /* <DEDUP_REMOVED lines=9> */
.L_x_8033:
[----:B------:R-:W-:-:S04]  /*7030*/  @P2 F2FP.F16.F32.PACK_AB R153, RZ, R153 ;  /* 0x00000099ff99223e */ /* 0x000fc800000000ff */
[----:B------:R-:W-:-:S07]  /*7040*/  @P2 PRMT R147, R147, 0x5410, R153 ;  /* 0x0000541093932816 */ /* 0x000fce0000000099 */
.L_x_8025:
[----:B------:R-:W0:Y:S08]  /*7050*/  @P0 LDC.64 R152, c[0x0][0x478] ;  /* 0x00011e00ff980b82 */ /* 0x000e300000000a00 */
[----:B------:R-:W1:Y:S01]  /*7060*/  @P2 LDC.64 R4, c[0x0][0x468] ;  /* 0x00011a00ff042b82 */ /* 0x000e620000000a00 */
[----:B0-----:R-:W-:-:S05]  /*7070*/  @P0 IMAD.WIDE.U32 R152, R207, 0x10, R152 ;  /* 0x00000010cf980825 */ /* 0x001fca00078e0098 */
[----:B------:R4:W-:Y:S01]  /*7080*/  @P0 STG.E.128 desc[UR10][R152.64], R148 ;  /* 0x0000009498000986 */ /* 0x0009e2000c101d0a */
[----:B-1----:R-:W-:-:S05]  /*7090*/  @P2 IMAD.WIDE.U32 R4, R157, 0x10, R4 ;  /* 0x000000109d042825 */ /* 0x002fca00078e0004 */
[----:B------:R4:W-:Y:S02]  /*70a0*/  @P2 STG.E.128 desc[UR10][R4.64], R144 ;  /* 0x0000009004002986 */ /* 0x0009e4000c101d0a */
.L_x_8022:
[----:B------:R-:W-:Y:S05]  /*70b0*/  BSYNC.RECONVERGENT B0 ;  /* 0x0000000000007941 */ /* 0x000fea0003800200 */
.L_x_8021:
[----:B----4-:R-:W1:Y:S01]  /*70c0*/  LDC.64 R4, c[0x0][0x380] ;  /* 0x0000e000ff047b82 */ /* 0x010e620000000a00 */
[----:B------:R-:W-:Y:S01]  /*70d0*/  UPLOP3.LUT UP1, UPT, UPT, UPT, UP1, 0x40, 0x4 ;  /* 0x000000000004789c */ /* 0x000fe20003f2e810 */
[----:B-1----:R-:W-:-:S04]  /*70e0*/  IADD3 R2, PT, PT, R2, R4, RZ ;  /* 0x0000000402027210 */ /* 0x002fc80007ffe0ff */
[----:B------:R-:W-:-:S13]  /*70f0*/  ISETP.GE.AND P0, PT, R2, R5, PT ;  /* 0x000000050200720c */ /* 0x000fda0003f06270 */
[----:B------:R-:W-:Y:S05]  /*7100*/  @!P0 BRA `(.L_x_8034) ;  /* 0xffffff94006c8947 */ /* 0x000fea000383ffff */
.L_x_7970:
        /* <DEDUP_REMOVED lines=40> */
.L_x_8035:
        /* <DEDUP_REMOVED lines=15> */
.L_x_15680:


//--------------------- .text._ZN10layer_norm13ln_bwd_kernelINS_13Kernel_traitsIf6__halfS2_S2_fjLj8192ELj1ELj1ELj8ELj16ENS_18Kernel_traits_baseILj8192EfS2_S2_S2_fjLj256EEEEELb0ELb0ELb1ELb1EEEvNS_9BwdParamsE --------------------------
	.section	.text._ZN10layer_norm13ln_bwd_kernelINS_13Kernel_traitsIf6__halfS2_S2_fjLj8192ELj1ELj1ELj8ELj16ENS_18Kernel_traits_baseILj8192EfS2_S2_S2_fjLj256EEEEELb0ELb0ELb1ELb1EEEvNS_9BwdParamsE,"ax",@progbits
	.align	128
        .global         _ZN10layer_norm13ln_bwd_kernelINS_13Kernel_traitsIf6__halfS2_S2_fjLj8192ELj1ELj1ELj8ELj16ENS_18Kernel_traits_baseILj8192EfS2_S2_S2_fjLj256EEEEELb0ELb0ELb1ELb1EEEvNS_9BwdParamsE
        .type           _ZN10layer_norm13ln_bwd_kernelINS_13Kernel_traitsIf6__halfS2_S2_fjLj8192ELj1ELj1ELj8ELj16ENS_18Kernel_traits_baseILj8192EfS2_S2_S2_fjLj256EEEEELb0ELb0ELb1ELb1EEEvNS_9BwdParamsE,@function
        .size           _ZN10layer_norm13ln_bwd_kernelINS_13Kernel_traitsIf6__halfS2_S2_fjLj8192ELj1ELj1ELj8ELj16ENS_18Kernel_traits_baseILj8192EfS2_S2_S2_fjLj256EEEEELb0ELb0ELb1ELb1EEEvNS_9BwdParamsE,(.L_x_15681 - _ZN10layer_norm13ln_bwd_kernelINS_13Kernel_traitsIf6__halfS2_S2_fjLj8192ELj1ELj1ELj8ELj16ENS_18Kernel_traits_baseILj8192EfS2_S2_S2_fjLj256EEEEELb0ELb0ELb1ELb1EEEvNS_9BwdParamsE)
        .other          _ZN10layer_norm13ln_bwd_kernelINS_13Kernel_traitsIf6__halfS2_S2_fjLj8192ELj1ELj1ELj8ELj16ENS_18Kernel_traits_baseILj8192EfS2_S2_S2_fjLj256EEEEELb0ELb0ELb1ELb1EEEvNS_9BwdParamsE,@"STO_CUDA_ENTRY STV_DEFAULT"
_ZN10layer_norm13ln_bwd_kernelINS_13Kernel_traitsIf6__halfS2_S2_fjLj8192ELj1ELj1ELj8ELj16ENS_18Kernel_traits_baseILj8192EfS2_S2_S2_fjLj256EEEEELb0ELb0ELb1ELb1EEEvNS_9BwdParamsE:
.text._ZN10layer_norm13ln_bwd_kernelINS_13Kernel_traitsIf6__halfS2_S2_fjLj8192ELj1ELj1ELj8ELj16ENS_18Kernel_traits_baseILj8192EfS2_S2_S2_fjLj256EEEEELb0ELb0ELb1ELb1EEEvNS_9BwdParamsE:
        /* <DEDUP_REMOVED lines=58> */
.L_x_8085:
        /* <DEDUP_REMOVED lines=23> */
[----:B------:R-:W2:Y:S02]  /*0510*/  LDC.64 R2, c[0x0][0x3c0] ;  /* 0x0000f000ff027b82 */ /* 0x000ea40000000a00 */
[C---:B------:R-:W-:Y:S02]  /*0520*/  IADD3 R137, PT, PT, R127.reuse, 0x100, RZ ;  /* 0x000001007f897810 */ /* 0x040fe40007ffe0ff */
[----:B------:R-:W-:Y:S02]  /*0530*/  IADD3 R133, PT, PT, R127, 0x200, RZ ;  /* 0x000002007f857810 */ /* 0x000fe40007ffe0ff */
[----:B------:R-:W-:Y:S01]  /*0540*/  SHF.R.S32.HI R0, RZ, 0x1f, R141 ;  /* 0x0000001fff007819 */ /* 0x000fe2000001148d */
[----:B0-----:R-:W-:Y:S01]  /*0550*/  IMAD.WIDE.U32 R136, R137, 0x10, R124 ;  /* 0x0000001089887825 */ /* 0x001fe200078e007c */
[----:B------:R-:W-:-:S02]  /*0560*/  IADD3 R171, PT, PT, R167, 0x200, RZ ;  /* 0x00000200a7ab7810 */ /* 0x000fc40007ffe0ff */
[----:B------:R-:W-:Y:S01]  /*0570*/  IADD3 R169, PT, PT, R167, 0x100, RZ ;  /* 0x00000100a7a97810 */ /* 0x000fe20007ffe0ff */
[----:B------:R-:W-:Y:S01]  /*0580*/  IMAD.WIDE.U32 R132, R133, 0x10, R124 ;  /* 0x0000001085847825 */ /* 0x000fe200078e007c */
[C---:B------:R-:W-:Y:S01]  /*0590*/  IADD3 R173, PT, PT, R167.reuse, 0x300, RZ ;  /* 0x00000300a7ad7810 */ /* 0x040fe20007ffe0ff */
[----:B------:R-:W3:Y:S02]  /*05a0*/  LDG.E.128 R136, desc[UR12][R136.64] ;  /* 0x0000000c88887981 */ /* 0x000ee4000c1e1d00 */
[----:B-1----:R-:W-:Y:S02]  /*05b0*/  IMAD.WIDE.U32 R156, R167, 0x10, R128 ;  /* 0x00000010a79c7825 */ /* 0x002fe400078e0080 */
[----:B------:R-:W4:Y:S01]  /*05c0*/  LDG.E.128 R132, desc[UR12][R132.64] ;  /* 0x0000000c84847981 */ /* 0x000f22000c1e1d00 */
[----:B--2---:R-:W-:Y:S01]  /*05d0*/  LEA R2, P0, R141, R2, 0x2 ;  /* 0x000000028d027211 */ /* 0x004fe200078010ff */
[----:B------:R-:W-:Y:S02]  /*05e0*/  IMAD.WIDE.U32 R148, R127, 0x10, R124 ;  /* 0x000000107f947825 */ /* 0x000fe400078e007c */
[----:B------:R-:W2:Y:S01]  /*05f0*/  LDG.E.128 R156, desc[UR12][R156.64] ;  /* 0x0000000c9c9c7981 */ /* 0x000ea2000c1e1d00 */
[----:B------:R-:W-:Y:S01]  /*0600*/  LEA.HI.X R3, R141, R3, R0, 0x2, P0 ;  /* 0x000000038d037211 */ /* 0x000fe200000f1400 */
[----:B------:R-:W-:-:S04]  /*0610*/  IMAD.WIDE.U32 R144, R171, 0x10, R128 ;  /* 0x00000010ab907825 */ /* 0x000fc800078e0080 */
[--C-:B------:R-:W-:Y:S01]  /*0620*/  IMAD.WIDE.U32 R152, R169, 0x10, R128.reuse ;  /* 0x00000010a9987825 */ /* 0x100fe200078e0080 */
[----:B------:R0:W2:Y:S01]  /*0630*/  LDG.E R166, desc[UR12][R2.64] ;  /* 0x0000000c02a67981 */ /* 0x0000a2000c1e1900 */
[----:B------:R-:W-:Y:S02]  /*0640*/  IADD3 R127, PT, PT, R127, 0x300, RZ ;  /* 0x000003007f7f7810 */ /* 0x000fe40007ffe0ff */
[----:B------:R-:W-:Y:S01]  /*0650*/  IMAD.WIDE.U32 R128, R173, 0x10, R128 ;  /* 0x00000010ad807825 */ /* 0x000fe200078e0080 */
[----:B------:R-:W2:Y:S04]  /*0660*/  LDG.E.128 R148, desc[UR12][R148.64] ;  /* 0x0000000c94947981 */ /* 0x000ea8000c1e1d00 */
[----:B------:R-:W2:Y:S04]  /*0670*/  LDG.E.128 R144, desc[UR12][R144.64] ;  /* 0x0000000c90907981 */ /* 0x000ea8000c1e1d00 */
[----:B------:R-:W2:Y:S01]  /*0680*/  LDG.E.128 R152, desc[UR12][R152.64] ;  /* 0x0000000c98987981 */ /* 0x000ea2000c1e1d00 */
[----:B------:R-:W-:-:S03]  /*0690*/  IMAD.WIDE.U32 R124, R127, 0x10, R124 ;  /* 0x000000107f7c7825 */ /* 0x000fc600078e007c */
[----:B------:R-:W2:Y:S04]  /*06a0*/  LDG.E.128 R128, desc[UR12][R128.64] ;  /* 0x0000000c80807981 */ /* 0x000ea8000c1e1d00 */
        /* <DEDUP_REMOVED lines=12> */
[----:B------:R-:W5:Y:S01]  /*0770*/  @P0 LDG.E.128 R12, desc[UR12][R142.64] ;  /* 0x0000000c8e0c0981 */ /* 0x000f62000c1e1d00 */
[----:B------:R-:W-:-:S05]  /*0780*/  @P0 IMAD.WIDE.U32 R164, R173, 0x10, R164 ;  /* 0x00000010ada40825 */ /* 0x000fca00078e00a4 */
[----:B------:R3:W5:Y:S01]  /*0790*/  @P0 LDG.E.128 R4, desc[UR12][R164.64] ;  /* 0x0000000ca4040981 */ /* 0x000762000c1e1d00 */
[----:B------:R-:W-:-:S05]  /*07a0*/  @P0 IMAD.WIDE.U32 R160, R171, 0x10, R162 ;  /* 0x00000010aba00825 */ /* 0x000fca00078e00a2 */
[----:B------:R0:W5:Y:S01]  /*07b0*/  @P0 LDG.E.128 R8, desc[UR12][R160.64] ;  /* 0x0000000ca0080981 */ /* 0x000162000c1e1d00 */
[--C-:B---3--:R-:W-:Y:S02]  /*07c0*/  HADD2.F32 R165, -RZ, R136.reuse.H0_H0 ;  /* 0x20000088ffa57230 */ /* 0x108fe40000004100 */
[----:B------:R-:W-:Y:S02]  /*07d0*/  HADD2.F32 R142, -RZ, R136.H1_H1 ;  /* 0x30000088ff8e7230 */ /* 0x000fe40000004100 */
[--C-:B------:R-:W-:Y:S02]  /*07e0*/  HADD2.F32 R171, -RZ, R139.reuse.H0_H0 ;  /* 0x2000008bffab7230 */ /* 0x100fe40000004100 */
[----:B------:R-:W-:Y:S02]  /*07f0*/  HADD2.F32 R136, -RZ, R139.H1_H1 ;  /* 0x3000008bff887230 */ /* 0x000fe40000004100 */
[--C-:B----4-:R-:W-:Y:S02]  /*0800*/  HADD2.F32 R139, -RZ, R133.reuse.H0_H0 ;  /* 0x20000085ff8b7230 */ /* 0x110fe40000004100 */
[----:B------:R-:W-:-:S02]  /*0810*/  HADD2.F32 R2, -RZ, R133.H1_H1 ;  /* 0x30000085ff027230 */ /* 0x000fc40000004100 */
[--C-:B------:R-:W-:Y:S02]  /*0820*/  HADD2.F32 R133, -RZ, R135.reuse.H0_H0 ;  /* 0x20000087ff857230 */ /* 0x100fe40000004100 */
[----:B------:R-:W-:Y:S02]  /*0830*/  HADD2.F32 R0, -RZ, R135.H1_H1 ;  /* 0x30000087ff007230 */ /* 0x000fe40000004100 */
[--C-:B--2---:R-:W-:Y:S02]  /*0840*/  HADD2.F32 R168, -RZ, R156.reuse.H0_H0 ;  /* 0x2000009cffa87230 */ /* 0x104fe40000004100 */
[----:B------:R-:W-:Y:S01]  /*0850*/  HADD2.F32 R170, -RZ, R156.H1_H1 ;  /* 0x3000009cffaa7230 */ /* 0x000fe20000004100 */
[----:B------:R-:W-:Y:S01]  /*0860*/  FSEL R135, R166, RZ, !P2 ;  /* 0x000000ffa6877208 */ /* 0x000fe20005000000 */
[--C-:B------:R-:W-:Y:S02]  /*0870*/  HADD2.F32 R172, -RZ, R157.reuse.H0_H0 ;  /* 0x2000009dffac7230 */ /* 0x100fe40000004100 */
[----:B------:R-:W-:-:S02]  /*0880*/  HADD2.F32 R173, -RZ, R157.H1_H1 ;  /* 0x3000009dffad7230 */ /* 0x000fc40000004100 */
[--C-:B------:R-:W-:Y:S02]  /*0890*/  HADD2.F32 R174, -RZ, R158.reuse.H0_H0 ;  /* 0x2000009effae7230 */ /* 0x100fe40000004100 */
[----:B------:R-:W-:Y:S02]  /*08a0*/  HADD2.F32 R175, -RZ, R158.H1_H1 ;  /* 0x3000009effaf7230 */ /* 0x000fe40000004100 */
[--C-:B------:R-:W-:Y:S02]  /*08b0*/  HADD2.F32 R157, -RZ, R151.reuse.H0_H0 ;  /* 0x20000097ff9d7230 */ /* 0x100fe40000004100 */
[----:B------:R-:W-:Y:S02]  /*08c0*/  HADD2.F32 R162, -RZ, R151.H1_H1 ;  /* 0x30000097ffa27230 */ /* 0x000fe40000004100 */
[----:B------:R-:W-:Y:S02]  /*08d0*/  HADD2.F32 R184, -RZ, R146.H0_H0 ;  /* 0x20000092ffb87230 */ /* 0x000fe40000004100 */
[----:B------:R-:W-:Y:S01]  /*08e0*/  FADD.FTZ R3, -R135, R168 ;  /* 0x000000a887037221 */ /* 0x000fe20000010100 */
[----:B------:R-:W-:-:S02]  /*08f0*/  HADD2.F32 R176, -RZ, R159.H0_H0 ;  /* 0x2000009fffb07230 */ /* 0x000fc40000004100 */
[----:B------:R-:W-:Y:S02]  /*0900*/  HADD2.F32 R177, -RZ, R159.H1_H1 ;  /* 0x3000009fffb17230 */ /* 0x000fe40000004100 */
[----:B------:R-:W-:Y:S02]  /*0910*/  HADD2.F32 R151, -RZ, R154.H0_H0 ;  /* 0x2000009aff977230 */ /* 0x000fe40000004100 */
[----:B------:R-:W-:Y:S02]  /*0920*/  HADD2.F32 R146, -RZ, R146.H1_H1 ;  /* 0x30000092ff927230 */ /* 0x000fe40000004100 */
[----:B------:R-:W-:Y:S01]  /*0930*/  FADD.FTZ R143, -R135, R170 ;  /* 0x000000aa878f7221 */ /* 0x000fe20000010100 */
[--C-:B------:R-:W-:Y:S02]  /*0940*/  HADD2.F32 R159, -RZ, R150.reuse.H0_H0 ;  /* 0x20000096ff9f7230 */ /* 0x100fe40000004100 */
[----:B0-----:R-:W-:Y:S02]  /*0950*/  HADD2.F32 R160, -RZ, R150.H1_H1 ;  /* 0x30000096ffa07230 */ /* 0x001fe40000004100 */
[----:B------:R-:W-:-:S02]  /*0960*/  HADD2.F32 R154, -RZ, R154.H1_H1 ;  /* 0x3000009aff9a7230 */ /* 0x000fc40000004100 */
[----:B------:R-:W-:Y:S02]  /*0970*/  HADD2.F32 R164, -RZ, R155.H0_H0 ;  /* 0x2000009bffa47230 */ /* 0x000fe40000004100 */
[--C-:B------:R-:W-:Y:S02]  /*0980*/  HADD2.F32 R163, -RZ, R148.reuse.H0_H0 ;  /* 0x20000094ffa37230 */ /* 0x100fe40000004100 */
[----:B------:R-:W-:Y:S02]  /*0990*/  HADD2.F32 R156, -RZ, R148.H1_H1 ;  /* 0x30000094ff9c7230 */ /* 0x000fe40000004100 */
[----:B------:R-:W-:Y:S02]  /*09a0*/  HADD2.F32 R150, -RZ, R153.H0_H0 ;  /* 0x20000099ff967230 */ /* 0x000fe40000004100 */
[----:B------:R-:W-:Y:S02]  /*09b0*/  HADD2.F32 R155, -RZ, R155.H1_H1 ;  /* 0x3000009bff9b7230 */ /* 0x000fe40000004100 */
[----:B------:R-:W-:-:S02]  /*09c0*/  HADD2.F32 R180, -RZ, R145.H0_H0 ;  /* 0x20000091ffb47230 */ /* 0x000fc40000004100 */
[----:B------:R-:W-:Y:S02]  /*09d0*/  HADD2.F32 R182, -RZ, R145.H1_H1 ;  /* 0x30000091ffb67230 */ /* 0x000fe40000004100 */
[C---:B------:R-:W-:Y:S01]  /*09e0*/  FADD.FTZ R145, -R135.reuse, R172 ;  /* 0x000000ac87917221 */ /* 0x040fe20000010100 */
[----:B------:R-:W-:Y:S02]  /*09f0*/  HADD2.F32 R148, -RZ, R152.H0_H0 ;  /* 0x20000098ff947230 */ /* 0x000fe40000004100 */
[----:B------:R-:W-:Y:S01]  /*0a00*/  FADD.FTZ R175, -R135, R175 ;  /* 0x000000af87af7221 */ /* 0x000fe20000010100 */
[----:B------:R-:W-:Y:S02]  /*0a10*/  HADD2.F32 R178, -RZ, R144.H0_H0 ;  /* 0x20000090ffb27230 */ /* 0x000fe40000004100 */
[--C-:B------:R-:W-:Y:S02]  /*0a20*/  HADD2.F32 R186, -RZ, R147.reuse.H0_H0 ;  /* 0x20000093ffba7230 */ /* 0x100fe40000004100 */
[----:B------:R-:W-:-:S02]  /*0a30*/  HADD2.F32 R188, -RZ, R147.H1_H1 ;  /* 0x30000093ffbc7230 */ /* 0x000fc40000004100 */
[C---:B------:R-:W-:Y:S01]  /*0a40*/  FADD.FTZ R147, -R135.reuse, R174 ;  /* 0x000000ae87937221 */ /* 0x040fe20000010100 */
[--C-:B------:R-:W-:Y:S02]  /*0a50*/  HADD2.F32 R191, -RZ, R129.reuse.H0_H0 ;  /* 0x20000081ffbf7230 */ /* 0x100fe40000004100 */
[----:B------:R-:W-:Y:S02]  /*0a60*/  HADD2.F32 R201, -RZ, R129.H1_H1 ;  /* 0x30000081ffc97230 */ /* 0x000fe40000004100 */
[C---:B------:R-:W-:Y:S01]  /*0a70*/  FADD.FTZ R227, -R135.reuse, R146 ;  /* 0x0000009287e37221 */ /* 0x040fe20000010100 */
[--C-:B------:R-:W-:Y:S02]  /*0a80*/  HADD2.F32 R161, -RZ, R149.reuse.H0_H0 ;  /* 0x20000095ffa17230 */ /* 0x100fe40000004100 */
[----:B-----5:R-:W-:Y:S01]  /*0a90*/  FMUL.FTZ R3, R204, R3 ;  /* 0x00000003cc037220 */ /* 0x020fe20000410000 */
[----:B------:R-:W-:Y:S02]  /*0aa0*/  HADD2.F32 R158, -RZ, R149.H1_H1 ;  /* 0x30000095ff9e7230 */ /* 0x000fe40000004100 */
[----:B------:R-:W-:Y:S01]  /*0ab0*/  FADD.FTZ R149, -R135, R176 ;  /* 0x000000b087957221 */ /* 0x000fe20000010100 */
[----:B------:R-:W-:-:S02]  /*0ac0*/  HADD2.F32 R152, -RZ, R152.H1_H1 ;  /* 0x30000098ff987230 */ /* 0x000fc40000004100 */
[----:B------:R-:W-:Y:S02]  /*0ad0*/  HADD2.F32 R153, -RZ, R153.H1_H1 ;  /* 0x30000099ff997230 */ /* 0x000fe40000004100 */
[----:B------:R-:W-:Y:S02]  /*0ae0*/  HADD2.F32 R144, -RZ, R144.H1_H1 ;  /* 0x30000090ff907230 */ /* 0x000fe40000004100 */
[--C-:B------:R-:W-:Y:S02]  /*0af0*/  HADD2.F32 R189, -RZ, R128.reuse.H0_H0 ;  /* 0x20000080ffbd7230 */ /* 0x100fe40000004100 */
[----:B------:R-:W-:Y:S02]  /*0b00*/  HADD2.F32 R207, -RZ, R128.H1_H1 ;  /* 0x30000080ffcf7230 */ /* 0x000fe40000004100 */
[--C-:B------:R-:W-:Y:S02]  /*0b10*/  HADD2.F32 R193, -RZ, R130.reuse.H0_H0 ;  /* 0x20000082ffc17230 */ /* 0x100fe40000004100 */
[----:B------:R-:W-:-:S02]  /*0b20*/  HADD2.F32 R199, -RZ, R130.H1_H1 ;  /* 0x30000082ffc77230 */ /* 0x000fc40000004100 */
[--C-:B------:R-:W-:Y:S02]  /*0b30*/  HADD2.F32 R195, -RZ, R131.reuse.H0_H0 ;  /* 0x20000083ffc37230 */ /* 0x100fe40000004100 */
[----:B------:R-:W-:Y:S02]  /*0b40*/  HADD2.F32 R129, -RZ, R131.H1_H1 ;  /* 0x30000083ff817230 */ /* 0x000fe40000004100 */
[C---:B------:R-:W-:Y:S01]  /*0b50*/  FADD.FTZ R211, -R135.reuse, R154 ;  /* 0x0000009a87d37221 */ /* 0x040fe20000010100 */
[C---:B------:R-:W-:Y:S01]  /*0b60*/  FADD.FTZ R213, -R135.reuse, R164 ;  /* 0x000000a487d57221 */ /* 0x040fe20000010100 */
[C---:B------:R-:W-:Y:S01]  /*0b70*/  FMUL.FTZ R146, R204.reuse, R143 ;  /* 0x0000008fcc927220 */ /* 0x040fe20000410000 */
[C---:B------:R-:W-:Y:S01]  /*0b80*/  FADD.FTZ R185, -R135.reuse, R150 ;  /* 0x0000009687b97221 */ /* 0x040fe20000010100 */
[C---:B------:R-:W-:Y:S01]  /*0b90*/  FADD.FTZ R215, -R135.reuse, R155 ;  /* 0x0000009b87d77221 */ /* 0x040fe20000010100 */
[----:B------:R-:W-:Y:S01]  /*0ba0*/  FMUL.FTZ R143, R204, R145 ;  /* 0x00000091cc8f7220 */ /* 0x000fe20000410000 */
[----:B------:R-:W-:Y:S01]  /*0bb0*/  FMUL.FTZ R154, R48, R163 ;  /* 0x000000a3309a7220 */ /* 0x000fe20000410000 */
[C---:B------:R-:W-:Y:S01]  /*0bc0*/  FMUL.FTZ R145, R204.reuse, R147 ;  /* 0x00000093cc917220 */ /* 0x040fe20000410000 */
[C---:B------:R-:W-:Y:S01]  /*0bd0*/  FMUL.FTZ R150, R204.reuse, R175 ;  /* 0x000000afcc967220 */ /* 0x040fe20000410000 */
        /* <DEDUP_REMOVED lines=24> */
[----:B------:R-:W-:-:S02]  /*0d60*/  HADD2.F32 R197, -RZ, R124.H0_H0 ;  /* 0x2000007cffc57230 */ /* 0x000fc40000004100 */
[----:B------:R-:W-:Y:S01]  /*0d70*/  FMUL.FTZ R163, R204, R213 ;  /* 0x000000d5cca37220 */ /* 0x000fe20000410000 */
[----:B------:R-:W-:Y:S02]  /*0d80*/  HADD2.F32 R130, -RZ, R124.H1_H1 ;  /* 0x3000007cff827230 */ /* 0x000fe40000004100 */
[----:B------:R-:W-:Y:S01]  /*0d90*/  FADD.FTZ R113, R113, R156 ;  /* 0x0000009c71717221 */ /* 0x000fe20000010000 */
[--C-:B------:R-:W-:Y:S02]  /*0da0*/  HADD2.F32 R135, -RZ, R125.reuse.H0_H0 ;  /* 0x2000007dff877230 */ /* 0x100fe40000004100 */
[-C--:B------:R-:W-:Y:S01]  /*0db0*/  FFMA.FTZ R53, R146, R156.reuse, R53 ;  /* 0x0000009c92357223 */ /* 0x080fe20000010035 */
[----:B------:R-:W-:Y:S02]  /*0dc0*/  HADD2.F32 R128, -RZ, R125.H1_H1 ;  /* 0x3000007dff807230 */ /* 0x000fe40000004100 */
[----:B------:R-:W-:Y:S01]  /*0dd0*/  FMUL.FTZ R149, R49, R156 ;  /* 0x0000009c31957220 */ /* 0x000fe20000410000 */
[----:B------:R-:W-:-:S02]  /*0de0*/  HADD2.F32 R125, -RZ, R127.H0_H0 ;  /* 0x2000007fff7d7230 */ /* 0x000fc40000004100 */
[----:B------:R-:W-:Y:S01]  /*0df0*/  FADD.FTZ R144, RZ, R154 ;  /* 0x0000009aff907221 */ /* 0x000fe20000010000 */
[----:B------:R-:W-:Y:S02]  /*0e00*/  HADD2.F32 R124, -RZ, R127.H1_H1 ;  /* 0x3000007fff7c7230 */ /* 0x000fe40000004100 */
[----:B------:R-:W-:Y:S01]  /*0e10*/  FMUL.FTZ R168, R204, R215 ;  /* 0x000000d7cca87220 */ /* 0x000fe20000410000 */
[--C-:B------:R-:W-:Y:S02]  /*0e20*/  HADD2.F32 R169, -RZ, R138.reuse.H0_H0 ;  /* 0x2000008affa97230 */ /* 0x100fe40000004100 */
[----:B------:R-:W-:Y:S01]  /*0e30*/  FADD.FTZ R114, R114, R161 ;  /* 0x000000a172727221 */ /* 0x000fe20000010000 */
[-C--:B------:R-:W-:Y:S01]  /*0e40*/  FFMA.FTZ R54, R143, R161.reuse, R54 ;  /* 0x000000a18f367223 */ /* 0x080fe20000010036 */
[----:B------:R-:W-:Y:S01]  /*0e50*/  FMUL.FTZ R156, R50, R161 ;  /* 0x000000a1329c7220 */ /* 0x000fe20000410000 */
[----:B------:R-:W-:Y:S01]  /*0e60*/  FADD.FTZ R109, R109, R160 ;  /* 0x000000a06d6d7221 */ /* 0x000fe20000010000 */
[-C--:B------:R-:W-:Y:S01]  /*0e70*/  FFMA.FTZ R57, R150, R160.reuse, R57 ;  /* 0x000000a096397223 */ /* 0x080fe20000010039 */
[----:B------:R-:W-:Y:S01]  /*0e80*/  FMUL.FTZ R153, R45, R160 ;  /* 0x000000a02d997220 */ /* 0x000fe20000410000 */
[----:B------:R-:W-:Y:S01]  /*0e90*/  FFMA.FTZ R127, R3, R154, RZ ;  /* 0x0000009a037f7223 */ /* 0x000fe200000100ff */
[----:B------:R-:W-:-:S02]  /*0ea0*/  HADD2.F32 R138, -RZ, R138.H1_H1 ;  /* 0x3000008aff8a7230 */ /* 0x000fc40000004100 */
[----:B------:R-:W-:Y:S01]  /*0eb0*/  FADD.FTZ R110, R110, R157 ;  /* 0x0000009d6e6e7221 */ /* 0x000fe20000010000 */
[-C--:B------:R-:W-:Y:S01]  /*0ec0*/  FFMA.FTZ R58, R147, R157.reuse, R58 ;  /* 0x0000009d933a7223 */ /* 0x080fe2000001003a */
[----:B------:R-:W-:Y:S01]  /*0ed0*/  FMUL.FTZ R160, R46, R157 ;  /* 0x0000009d2ea07220 */ /* 0x000fe20000410000 */
[C---:B------:R-:W-:Y:S01]  /*0ee0*/  FMUL.FTZ R161, R204.reuse, R209 ;  /* 0x000000d1cca17220 */ /* 0x040fe20000410000 */
[C---:B------:R-:W-:Y:S01]  /*0ef0*/  FMUL.FTZ R157, R204.reuse, R179 ;  /* 0x000000b3cc9d7220 */ /* 0x040fe20000410000 */
[----:B------:R-:W-:Y:S01]  /*0f00*/  FMUL.FTZ R166, R204, R211 ;  /* 0x000000d3cca67220 */ /* 0x000fe20000410000 */
        /* <DEDUP_REMOVED lines=10> */
[-C--:B------:R-:W-:Y:S01]  /*0fb0*/  FFMA.FTZ R64, R161, R169.reuse, R64 ;  /* 0x000000a9a1407223 */ /* 0x080fe20000010040 */
[----:B------:R-:W-:Y:S01]  /*0fc0*/  FMUL.FTZ R174, R36, R169 ;  /* 0x000000a924ae7220 */ /* 0x000fe20000410000 */
[----:B------:R-:W-:Y:S01]  /*0fd0*/  FMUL.FTZ R148, R204, R173 ;  /* 0x000000adcc947220 */ /* 0x000fe20000410000 */
        /* <DEDUP_REMOVED lines=16> */
[----:B------:R-:W-:Y:S01]  /*10e0*/  FADD.FTZ R138, R183, R158 ;  /* 0x0000009eb78a7221 */ /* 0x000fe20000010000 */
[----:B------:R-:W-:Y:S01]  /*10f0*/  FFMA.FTZ R127, R145, R158, R136 ;  /* 0x0000009e917f7223 */ /* 0x000fe20000010088 */
[----:B------:R-:W-:Y:S02]  /*1100*/  HADD2.F32 R132, -RZ, R132.H1_H1 ;  /* 0x30000084ff847230 */ /* 0x000fe40000004100 */
        /* <DEDUP_REMOVED lines=15> */
[--C-:B------:R-:W-:Y:S02]  /*1200*/  HADD2.F32 R167, -RZ, R137.reuse.H0_H0 ;  /* 0x20000089ffa77230 */ /* 0x100fe40000004100 */
[----:B------:R-:W-:Y:S01]  /*1210*/  FADD.FTZ R104, R104, R165 ;  /* 0x000000a568687221 */ /* 0x000fe20000010000 */
[----:B------:R-:W-:Y:S01]  /*1220*/  FFMA.FTZ R60, R157, R165, R60 ;  /* 0x000000a59d3c7223 */ /* 0x000fe2000001003c */
[C---:B------:R-:W-:Y:S01]  /*1230*/  FMUL.FTZ R175, R204.reuse, R221 ;  /* 0x000000ddccaf7220 */ /* 0x040fe20000410000 */
        /* <DEDUP_REMOVED lines=17> */
[----:B------:R-:W-:-:S02]  /*1350*/  HADD2.F32 R137, -RZ, R134.H0_H0 ;  /* 0x20000086ff897230 */ /* 0x000fc40000004100 */
[----:B------:R-:W-:Y:S01]  /*1360*/  FADD.FTZ R106, R106, R167 ;  /* 0x000000a76a6a7221 */ /* 0x000fe20000010000 */
[----:B------:R-:W-:Y:S01]  /*1370*/  FFMA.FTZ R62, R159, R167, R62 ;  /* 0x000000a79f3e7223 */ /* 0x000fe2000001003e */
[C---:B------:R-:W-:Y:S01]  /*1380*/  FMUL.FTZ R177, R204.reuse, R225 ;  /* 0x000000e1ccb17220 */ /* 0x040fe20000410000 */
        /* <DEDUP_REMOVED lines=13> */
[C---:B------:R-:W-:Y:S02]  /*1460*/  FMUL.FTZ R179, R204.reuse, R229 ;  /* 0x000000e5ccb37220 */ /* 0x040fe40000410000 */
[----:B------:R-:W-:Y:S01]  /*1470*/  FADD.FTZ R132, R137, R176 ;  /* 0x000000b089847221 */ /* 0x000fe20000010000 */
        /* <DEDUP_REMOVED lines=22> */
[----:B------:R-:W-:-:S03]  /*15e0*/  FFMA.FTZ R127, R177, R190, R0 ;  /* 0x000000beb17f7223 */ /* 0x000fc60000010000 */
[----:B------:R-:W-:Y:S01]  /*15f0*/  FADD.FTZ R133, R2, R185 ;  /* 0x000000b902857221 */ /* 0x000fe20000010000 */
[----:B------:R-:W-:-:S03]  /*1600*/  FFMA.FTZ R0, R182, R185, R127 ;  /* 0x000000b9b6007223 */ /* 0x000fc6000001007f */
        /* <DEDUP_REMOVED lines=16> */
[----:B------:R-:W-:-:S02]  /*1710*/  HADD2.F32 R131, -RZ, R126.H0_H0 ;  /* 0x2000007eff837230 */ /* 0x000fc40000004100 */
[C---:B------:R-:W-:Y:S01]  /*1720*/  FMUL.FTZ R193, R204.reuse, R193 ;  /* 0x000000c1ccc17220 */ /* 0x040fe20000410000 */
[C---:B------:R-:W-:Y:S01]  /*1730*/  FMUL.FTZ R198, R204.reuse, R199 ;  /* 0x000000c7ccc67220 */ /* 0x040fe20000410000 */
[----:B------:R-:W-:Y:S01]  /*1740*/  FMUL.FTZ R199, R27, R128 ;  /* 0x000000801bc77220 */ /* 0x000fe20000410000 */
[----:B------:R-:W-:Y:S01]  /*1750*/  FADD.FTZ R2, R133, R202 ;  /* 0x000000ca85027221 */ /* 0x000fe20000010000 */
[----:B------:R-:W-:Y:S01]  /*1760*/  FMUL.FTZ R196, R204, R201 ;  /* 0x000000c9ccc47220 */ /* 0x000fe20000410000 */
[----:B------:R-:W-:Y:S01]  /*1770*/  FFMA.FTZ R127, R191, R202, R0 ;  /* 0x000000cabf7f7223 */ /* 0x000fe20000010000 */
[----:B------:R-:W-:Y:S01]  /*1780*/  FADD.FTZ R107, R107, R140 ;  /* 0x0000008c6b6b7221 */ /* 0x000fe20000010000 */
[----:B------:R-:W-:Y:S01]  /*1790*/  FFMA.FTZ R63, R164, R140, R63 ;  /* 0x0000008ca43f7223 */ /* 0x000fe2000001003f */
[----:B------:R-:W-:Y:S02]  /*17a0*/  HADD2.F32 R126, -RZ, R126.H1_H1 ;  /* 0x3000007eff7e7230 */ /* 0x000fe40000004100 */
        /* <DEDUP_REMOVED lines=34> */
[----:B------:R-:W-:Y:S06]  /*19d0*/  BRA `(.L_x_8038) ;  /* 0x00000000004c7947 */ /* 0x000fec0003800000 */
.L_x_8037:
        /* <DEDUP_REMOVED lines=19> */
.L_x_8038:
        /* <DEDUP_REMOVED lines=32> */
.L_x_8040:
[----:B------:R-:W-:Y:S05]  /*1d10*/  BSYNC.RECONVERGENT B0 ;  /* 0x0000000000007941 */ /* 0x000fea0003800200 */
.L_x_8039:
        /* <DEDUP_REMOVED lines=43> */
[-C--:B------:R-:W-:Y:S02]  /*1fd0*/  LEA.HI.SX32 R133, R128, R201.reuse, 0x1d ;  /* 0x000000c980857211 */ /* 0x080fe400078feaff */
[----:B------:R-:W-:Y:S01]  /*1fe0*/  FADD.FTZ R129, R138, R207 ;  /* 0x000000cf8a817221 */ /* 0x000fe20000010000 */
[----:B------:R-:W-:Y:S01]  /*1ff0*/  FADD.FTZ R124, R139, R124 ;  /* 0x0000007c8b7c7221 */ /* 0x000fe20000010000 */
[----:B------:R-:W-:-:S02]  /*2000*/  @P2 LEA.HI.SX32 R131, R126, R201, 0x1d ;  /* 0x000000c97e832211 */ /* 0x000fc400078feaff */
        /* <DEDUP_REMOVED lines=18> */
.L_x_8043:
        /* <DEDUP_REMOVED lines=9> */
.L_x_8044:
        /* <DEDUP_REMOVED lines=9> */
.L_x_8045:
        /* <DEDUP_REMOVED lines=9> */
.L_x_8046:
        /* <DEDUP_REMOVED lines=9> */
.L_x_8047:
        /* <DEDUP_REMOVED lines=9> */
.L_x_8048:
        /* <DEDUP_REMOVED lines=9> */
.L_x_8049:
        /* <DEDUP_REMOVED lines=10> */
.L_x_8042:
        /* <DEDUP_REMOVED lines=24> */
[----:B------:R-:W-:Y:S01]  /*26b0*/  @P2 F2FP.F16.F32.PACK_AB R124, RZ, R121 ;  /* 0x00000079ff7c223e */ /* 0x000fe200000000ff */
[----:B------:R-:W-:Y:S01]  /*26c0*/  FFMA.FTZ R121, R143, R128, R129 ;  /* 0x000000808f797223 */ /* 0x000fe20000010081 */
[----:B--2---:R-:W-:-:S02]  /*26d0*/  @P2 FMUL.FTZ R120, R134, R125 ;  /* 0x0000007d86782220 */ /* 0x004fc40000410000 */
[----:B------:R-:W2:Y:S01]  /*26e0*/  @P2 LDC R122, c[0x0][0x40c] ;  /* 0x00010300ff7a2b82 */ /* 0x000ea20000000800 */
[----:B------:R-:W-:Y:S02]  /*26f0*/  FADD.FTZ R121, R156, -R121 ;  /* 0x800000799c797221 */ /* 0x000fe40000010000 */
[----:B------:R-:W-:Y:S02]  /*2700*/  @P2 F2FP.F16.F32.PACK_AB R123, RZ, R120 ;  /* 0x00000078ff7b223e */ /* 0x000fe400000000ff */
        /* <DEDUP_REMOVED lines=15> */
[----:B------:R-:W-:Y:S01]  /*2800*/  @P2 F2FP.F16.F32.PACK_AB R125, RZ, R120 ;  /* 0x00000078ff7d223e */ /* 0x000fe200000000ff */
[----:B--2---:R-:W-:-:S03]  /*2810*/  @P2 FMUL.FTZ R120, R139, R122 ;  /* 0x0000007a8b782220 */ /* 0x004fc60000410000 */
[----:B------:R-:W-:Y:S01]  /*2820*/  @P2 F2FP.F16.F32.PACK_AB R127, RZ, R121 ;  /* 0x00000079ff7f223e */ /* 0x000fe200000000ff */
[----:B------:R-:W-:Y:S01]  /*2830*/  FADD.FTZ R121, R155, -R206 ;  /* 0x800000ce9b797221 */ /* 0x000fe20000010000 */
[----:B------:R-:W-:Y:S02]  /*2840*/  @P2 F2FP.F16.F32.PACK_AB R126, RZ, R120 ;  /* 0x00000078ff7e223e */ /* 0x000fe400000000ff */
[----:B------:R-:W-:Y:S01]  /*2850*/  F2FP.F16.F32.PACK_AB R120, R137, R134 ;  /* 0x000000868978723e */ /* 0x000fe200000000ff */
[----:B----4-:R-:W-:Y:S01]  /*2860*/  @P2 FMUL.FTZ R122, R205, R130 ;  /* 0x00000082cd7a2220 */ /* 0x010fe20000410000 */
[----:B------:R-:W-:Y:S01]  /*2870*/  FMUL.FTZ R134, R204, R121 ;  /* 0x00000079cc867220 */ /* 0x000fe20000410000 */
[----:B------:R-:W-:Y:S02]  /*2880*/  @P2 PRMT R117, R125, 0x7610, R117 ;  /* 0x000076107d752816 */ /* 0x000fe40000000075 */
[----:B------:R-:W-:Y:S02]  /*2890*/  @P2 PRMT R118, R127, 0x7610, R118 ;  /* 0x000076107f762816 */ /* 0x000fe40000000076 */
[----:B------:R-:W-:Y:S01]  /*28a0*/  @P2 F2FP.F16.F32.PACK_AB R130, RZ, R122 ;  /* 0x0000007aff82223e */ /* 0x000fe200000000ff */
[----:B-----5:R-:W-:Y:S01]  /*28b0*/  @P2 FMUL.FTZ R132, R135, R132 ;  /* 0x0000008487842220 */ /* 0x020fe20000410000 */
[----:B------:R-:W-:-:S02]  /*28c0*/  FSEL R134, R134, RZ, P1 ;  /* 0x000000ff86867208 */ /* 0x000fc40000800000 */
[----:B------:R-:W-:Y:S02]  /*28d0*/  F2FP.F16.F32.PACK_AB R121, R139, R136 ;  /* 0x000000888b79723e */ /* 0x000fe400000000ff */
[----:B------:R-:W-:Y:S02]  /*28e0*/  @P2 F2FP.F16.F32.PACK_AB R132, RZ, R132 ;  /* 0x00000084ff84223e */ /* 0x000fe400000000ff */
[----:B------:R-:W-:Y:S02]  /*28f0*/  F2FP.F16.F32.PACK_AB R122, R205, R138 ;  /* 0x0000008acd7a723e */ /* 0x000fe400000000ff */
[----:B------:R-:W-:Y:S02]  /*2900*/  @P2 PRMT R117, R117, 0x5410, R126 ;  /* 0x0000541075752816 */ /* 0x000fe4000000007e */
[----:B------:R-:W-:Y:S02]  /*2910*/  F2FP.F16.F32.PACK_AB R123, R134, R135 ;  /* 0x00000087867b723e */ /* 0x000fe400000000ff */
[----:B------:R-:W-:-:S02]  /*2920*/  @P2 PRMT R118, R118, 0x5410, R130 ;  /* 0x0000541076762816 */ /* 0x000fc40000000082 */
[----:B------:R-:W-:Y:S01]  /*2930*/  @P2 PRMT R119, R132, 0x7610, R119 ;  /* 0x0000761084772816 */ /* 0x000fe20000000077 */
[----:B------:R-:W-:Y:S06]  /*2940*/  @!P2 BRA `(.L_x_8050) ;  /* 0x000000080040a947 */ /* 0x000fec0003800000 */
[----:B------:R-:W-:-:S05]  /*2950*/  FMUL.FTZ R124, R134, UR16 ;  /* 0x00000010867c7c20 */ /* 0x000fca0008410000 */
[----:B------:R-:W-:-:S04]  /*2960*/  F2FP.F16.F32.PACK_AB R124, RZ, R124 ;  /* 0x0000007cff7c723e */ /* 0x000fc800000000ff */
[----:B------:R-:W-:Y:S01]  /*2970*/  PRMT R119, R119, 0x5410, R124 ;  /* 0x0000541077777816 */ /* 0x000fe2000000007c */
[----:B------:R-:W-:Y:S06]  /*2980*/  BRA `(.L_x_8050) ;  /* 0x0000000800307947 */ /* 0x000fec0003800000 */
.L_x_8041:
[----:B------:R-:W-:Y:S01]  /*2990*/  UMOV UR4, UR8 ;  /* 0x0000000800047c82 */ /* 0x000fe20008000000 */
[----:B------:R-:W-:Y:S01]  /*29a0*/  UMOV UR5, UR9 ;  /* 0x0000000900057c82 */ /* 0x000fe20008000000 */
[----:B------:R-:W-:-:S04]  /*29b0*/  UISETP.NE.U32.AND UP0, UPT, UR4, URZ, UPT ;  /* 0x000000ff0400728c */ /* 0x000fc8000bf05070 */
[----:B------:R-:W-:-:S09]  /*29c0*/  UISETP.NE.AND.EX UP0, UPT, UR5, URZ, UPT, UP0 ;  /* 0x000000ff0500728c */ /* 0x000fd2000bf05300 */
[----:B------:R-:W-:Y:S05]  /*29d0*/  BRA.U UP0, `(.L_x_8051) ;  /* 0x0000000500087547 */ /* 0x000fea000b800000 */
[----:B------:R-:W-:Y:S01]  /*29e0*/  ISETP.GT.AND P1, PT, R203, RZ, PT ;  /* 0x000000ffcb00720c */ /* 0x000fe20003f24270 */
[----:B------:R-:W1:Y:S01]  /*29f0*/  @P2 LDC R126, c[0x0][0x40c] ;  /* 0x00010300ff7e2b82 */ /* 0x000e620000000800 */
[----:B------:R-:W-:Y:S02]  /*2a00*/  HADD2.F32 R125, -RZ, R16.H0_H0 ;  /* 0x20000010ff7d7230 */ /* 0x000fe40000004100 */
[--C-:B------:R-:W-:Y:S02]  /*2a10*/  HADD2.F32 R135, -RZ, R17.reuse.H0_H0 ;  /* 0x20000011ff877230 */ /* 0x100fe40000004100 */
[----:B------:R-:W-:Y:S02]  /*2a20*/  HADD2.F32 R137, -RZ, R17.H1_H1 ;  /* 0x30000011ff897230 */ /* 0x000fe40000004100 */
[----:B------:R-:W-:Y:S01]  /*2a30*/  HADD2.F32 R205, -RZ, R18.H1_H1 ;  /* 0x30000012ffcd7230 */ /* 0x000fe20000004100 */
[----:B------:R-:W2:Y:S01]  /*2a40*/  @P2 LDC R132, c[0x0][0x40c] ;  /* 0x00010300ff842b82 */ /* 0x000ea20000000800 */
        /* <DEDUP_REMOVED lines=8> */
[----:B------:R-:W3:Y:S01]  /*2ad0*/  @P2 LDC R134, c[0x0][0x40c] ;  /* 0x00010300ff862b82 */ /* 0x000ee20000000800 */
[----:B------:R-:W-:Y:S01]  /*2ae0*/  @P1 FFMA.FTZ R125, R204, R124, R125 ;  /* 0x0000007ccc7d1223 */ /* 0x000fe2000001007d */
[----:B------:R-:W-:Y:S01]  /*2af0*/  @P1 FADD.FTZ R139, R156, -R139 ;  /* 0x8000008b9c8b1221 */ /* 0x000fe20000010000 */
[----:B------:R-:W-:Y:S01]  /*2b00*/  @P1 FFMA.FTZ R127, R204, R130, R127 ;  /* 0x00000082cc7f1223 */ /* 0x000fe2000001007f */
[--C-:B------:R-:W-:Y:S01]  /*2b10*/  @P1 FFMA.FTZ R211, R147, R128, R129.reuse ;  /* 0x0000008093d31223 */ /* 0x100fe20000010081 */
[----:B-1----:R-:W-:Y:S01]  /*2b20*/  @P2 FMUL.FTZ R125, R125, R126 ;  /* 0x0000007e7d7d2220 */ /* 0x002fe20000410000 */
[----:B------:R-:W-:Y:S01]  /*2b30*/  @P1 FFMA.FTZ R126, R148, R128, R129 ;  /* 0x00000080947e1223 */ /* 0x000fe20000010081 */
[----:B------:R-:W-:Y:S01]  /*2b40*/  @P1 FFMA.FTZ R135, R204, R139, R135 ;  /* 0x0000008bcc871223 */ /* 0x000fe20000010087 */
[----:B------:R-:W1:Y:S01]  /*2b50*/  @P2 LDC R124, c[0x0][0x40c] ;  /* 0x00010300ff7c2b82 */ /* 0x000e620000000800 */
[----:B------:R-:W-:-:S02]  /*2b60*/  HADD2.F32 R139, -RZ, R18.H0_H0 ;  /* 0x20000012ff8b7230 */ /* 0x000fc40000004100 */
[----:B------:R-:W-:Y:S01]  /*2b70*/  @P1 FADD.FTZ R126, R151, -R126 ;  /* 0x8000007e977e1221 */ /* 0x000fe20000010000 */
[----:B------:R-:W-:Y:S01]  /*2b80*/  @P1 FADD.FTZ R209, R158, -R209 ;  /* 0x800000d19ed11221 */ /* 0x000fe20000010000 */
[----:B------:R-:W-:Y:S01]  /*2b90*/  @P2 F2FP.F16.F32.PACK_AB R125, RZ, R125 ;  /* 0x0000007dff7d223e */ /* 0x000fe200000000ff */
[----:B--2---:R-:W-:Y:S01]  /*2ba0*/  @P2 FMUL.FTZ R127, R127, R132 ;  /* 0x000000847f7f2220 */ /* 0x004fe20000410000 */
[----:B------:R-:W-:Y:S01]  /*2bb0*/  @P1 FFMA.FTZ R137, R204, R126, R137 ;  /* 0x0000007ecc891223 */ /* 0x000fe20000010089 */
[----:B------:R-:W-:Y:S01]  /*2bc0*/  @P1 FFMA.FTZ R126, R150, R128, R129 ;  /* 0x00000080967e1223 */ /* 0x000fe20000010081 */
[----:B------:R-:W2:Y:S01]  /*2bd0*/  @P2 LDC R130, c[0x0][0x40c] ;  /* 0x00010300ff822b82 */ /* 0x000ea20000000800 */
[----:B------:R-:W-:Y:S01]  /*2be0*/  @P1 FADD.FTZ R132, R160, -R211 ;  /* 0x800000d3a0841221 */ /* 0x000fe20000010000 */
[C---:B------:R-:W-:Y:S01]  /*2bf0*/  @P1 FFMA.FTZ R139, R204.reuse, R209, R139 ;  /* 0x000000d1cc8b1223 */ /* 0x040fe2000001008b */
[----:B------:R-:W-:Y:S01]  /*2c00*/  @P1 FADD.FTZ R126, R153, -R126 ;  /* 0x8000007e997e1221 */ /* 0x000fe20000010000 */
[----:B------:R-:W-:Y:S01]  /*2c10*/  @P2 F2FP.F16.F32.PACK_AB R127, RZ, R127 ;  /* 0x0000007fff7f223e */ /* 0x000fe200000000ff */
[C---:B------:R-:W-:Y:S01]  /*2c20*/  @P1 FFMA.FTZ R207, R204.reuse, R132, R207 ;  /* 0x00000084cccf1223 */ /* 0x040fe200000100cf */
[----:B------:R-:W-:Y:S01]  /*2c30*/  @P2 PRMT R116, R125, 0x7610, R116 ;  /* 0x000076107d742816 */ /* 0x000fe20000000074 */
[----:B------:R-:W-:Y:S01]  /*2c40*/  @P1 FFMA.FTZ R205, R204, R126, R205 ;  /* 0x0000007ecccd1223 */ /* 0x000fe200000100cd */
[----:B------:R-:W4:Y:S01]  /*2c50*/  @P2 LDC R136, c[0x0][0x40c] ;  /* 0x00010300ff882b82 */ /* 0x000f220000000800 */
[----:B---3--:R-:W-:Y:S01]  /*2c60*/  @P2 FMUL.FTZ R139, R139, R134 ;  /* 0x000000868b8b2220 */ /* 0x008fe20000410000 */
[----:B------:R-:W-:-:S04]  /*2c70*/  @P2 PRMT R116, R116, 0x5410, R127 ;  /* 0x0000541074742816 */ /* 0x000fc8000000007f */
[----:B------:R-:W-:Y:S02]  /*2c80*/  @P2 F2FP.F16.F32.PACK_AB R139, RZ, R139 ;  /* 0x0000008bff8b223e */ /* 0x000fe400000000ff */
[----:B------:R-:W3:Y:S01]  /*2c90*/  @P2 LDC R138, c[0x0][0x40c] ;  /* 0x00010300ff8a2b82 */ /* 0x000ee20000000800 */
[----:B-1----:R-:W-:Y:S01]  /*2ca0*/  @P2 FMUL.FTZ R135, R135, R124 ;  /* 0x0000007c87872220 */ /* 0x002fe20000410000 */
[----:B------:R-:W-:-:S04]  /*2cb0*/  @P2 PRMT R118, R139, 0x7610, R118 ;  /* 0x000076108b762816 */ /* 0x000fc80000000076 */
[----:B------:R-:W-:Y:S01]  /*2cc0*/  @P2 F2FP.F16.F32.PACK_AB R135, RZ, R135 ;  /* 0x00000087ff87223e */ /* 0x000fe200000000ff */
[----:B--2---:R-:W-:-:S03]  /*2cd0*/  @P2 FMUL.FTZ R137, R137, R130 ;  /* 0x0000008289892220 */ /* 0x004fc60000410000 */
[----:B------:R-:W-:Y:S02]  /*2ce0*/  @P2 PRMT R117, R135, 0x7610, R117 ;  /* 0x0000761087752816 */ /* 0x000fe40000000075 */
[----:B------:R-:W-:Y:S01]  /*2cf0*/  @P2 F2FP.F16.F32.PACK_AB R137, RZ, R137 ;  /* 0x00000089ff89223e */ /* 0x000fe200000000ff */
[----:B----4-:R-:W-:-:S03]  /*2d00*/  @P2 FMUL.FTZ R205, R205, R136 ;  /* 0x00000088cdcd2220 */ /* 0x010fc60000410000 */
[----:B------:R-:W-:Y:S02]  /*2d10*/  @P2 PRMT R117, R117, 0x5410, R137 ;  /* 0x0000541075752816 */ /* 0x000fe40000000089 */
[----:B------:R-:W-:Y:S01]  /*2d20*/  @P2 F2FP.F16.F32.PACK_AB R205, RZ, R205 ;  /* 0x000000cdffcd223e */ /* 0x000fe200000000ff */
[----:B---3--:R-:W-:-:S03]  /*2d30*/  @P2 FMUL.FTZ R207, R207, R138 ;  /* 0x0000008acfcf2220 */ /* 0x008fc60000410000 */
        /* <DEDUP_REMOVED lines=12> */
.L_x_8051:
[----:B------:R-:W-:Y:S01]  /*2e00*/  ISETP.GT.AND P3, PT, R203, RZ, PT ;  /* 0x000000ffcb00720c */ /* 0x000fe20003f64270 */
[----:B------:R-:W-:Y:S01]  /*2e10*/  @P1 FFMA.FTZ R123, R3, R128, R129 ;  /* 0x00000080037b1223 */ /* 0x000fe20000010081 */
[--C-:B------:R-:W-:Y:S01]  /*2e20*/  HADD2.F32 R121, -RZ, R16.reuse.H0_H0 ;  /* 0x20000010ff797230 */ /* 0x100fe20000004100 */
[----:B------:R-:W1:Y:S01]  /*2e30*/  @P2 LDC R126, c[0x0][0x40c] ;  /* 0x00010300ff7e2b82 */ /* 0x000e620000000800 */
[----:B------:R-:W-:Y:S02]  /*2e40*/  HADD2.F32 R122, -RZ, R16.H1_H1 ;  /* 0x30000010ff7a7230 */ /* 0x000fe40000004100 */
[----:B------:R-:W-:Y:S01]  /*2e50*/  @P1 FADD.FTZ R123, R154, -R123 ;  /* 0x8000007b9a7b1221 */ /* 0x000fe20000010000 */
[--C-:B------:R-:W-:Y:S02]  /*2e60*/  HADD2.F32 R127, -RZ, R17.reuse.H0_H0 ;  /* 0x20000011ff7f7230 */ /* 0x100fe40000004100 */
[--C-:B------:R-:W-:Y:S02]  /*2e70*/  HADD2.F32 R136, -RZ, R18.reuse.H1_H1 ;  /* 0x30000012ff887230 */ /* 0x100fe40000004100 */
[----:B------:R-:W-:Y:S01]  /*2e80*/  @P1 FFMA.FTZ R121, R204, R123, R121 ;  /* 0x0000007bcc791223 */ /* 0x000fe20000010079 */
[----:B------:R-:W-:Y:S01]  /*2e90*/  HADD2.F32 R135, -RZ, R18.H0_H0 ;  /* 0x20000012ff877230 */ /* 0x000fe20000004100 */
[----:B------:R-:W2:Y:S01]  /*2ea0*/  @P2 LDC R123, c[0x0][0x40c] ;  /* 0x00010300ff7b2b82 */ /* 0x000ea20000000800 */
[----:B------:R-:W-:-:S02]  /*2eb0*/  HADD2.F32 R130, -RZ, R17.H1_H1 ;  /* 0x30000011ff827230 */ /* 0x000fc40000004100 */
[-CC-:B------:R-:W-:Y:S01]  /*2ec0*/  @P3 FFMA.FTZ R120, R146, R128.reuse, R129.reuse ;  /* 0x0000008092783223 */ /* 0x180fe20000010081 */
[-CC-:B------:R-:W-:Y:S01]  /*2ed0*/  @P3 FFMA.FTZ R124, R148, R128.reuse, R129.reuse ;  /* 0x00000080947c3223 */ /* 0x180fe20000010081 */
[-CC-:B------:R-:W-:Y:S01]  /*2ee0*/  @P3 FFMA.FTZ R139, R145, R128.reuse, R129.reuse ;  /* 0x00000080918b3223 */ /* 0x180fe20000010081 */
[-C--:B------:R-:W-:Y:S01]  /*2ef0*/  @P3 FFMA.FTZ R134, R150, R128.reuse, R129 ;  /* 0x0000008096863223 */ /* 0x080fe20000010081 */
[----:B------:R-:W-:Y:S01]  /*2f00*/  @P3 FADD.FTZ R125, R149, -R120 ;  /* 0x80000078957d3221 */ /* 0x000fe20000010000 */
[----:B------:R-:W-:Y:S01]  /*2f10*/  @P3 FADD.FTZ R137, R151, -R124 ;  /* 0x8000007c97893221 */ /* 0x000fe20000010000 */
[----:B------:R-:W3:Y:S01]  /*2f20*/  @P2 LDC R120, c[0x0][0x40c] ;  /* 0x00010300ff782b82 */ /* 0x000ee20000000800 */
[----:B------:R-:W-:Y:S01]  /*2f30*/  @P3 FADD.FTZ R124, R158, -R139 ;  /* 0x8000008b9e7c3221 */ /* 0x000fe20000010000 */
[C---:B------:R-:W-:Y:S01]  /*2f40*/  @P3 FFMA.FTZ R122, R204.reuse, R125, R122 ;  /* 0x0000007dcc7a3223 */ /* 0x040fe2000001007a */
[----:B------:R-:W-:Y:S01]  /*2f50*/  @P3 FFMA.FTZ R125, R143, R128, R129 ;  /* 0x000000808f7d3223 */ /* 0x000fe20000010081 */
[----:B------:R-:W-:Y:S01]  /*2f60*/  @P3 FADD.FTZ R139, R153, -R134 ;  /* 0x80000086998b3221 */ /* 0x000fe20000010000 */
[----:B------:R-:W-:Y:S01]  /*2f70*/  @P3 FFMA.FTZ R135, R204, R124, R135 ;  /* 0x0000007ccc873223 */ /* 0x000fe20000010087 */
[----:B------:R-:W-:Y:S01]  /*2f80*/  @P3 FFMA.FTZ R124, R152, R128, R129 ;  /* 0x00000080987c3223 */ /* 0x000fe20000010081 */
[----:B------:R-:W-:Y:S01]  /*2f90*/  @P3 FADD.FTZ R125, R156, -R125 ;  /* 0x8000007d9c7d3221 */ /* 0x000fe20000010000 */
[----:B------:R-:W4:Y:S01]  /*2fa0*/  @P2 LDC R132, c[0x0][0x40c] ;  /* 0x00010300ff842b82 */ /* 0x000f220000000800 */
[----:B------:R-:W-:Y:S01]  /*2fb0*/  @P3 FFMA.FTZ R136, R204, R139, R136 ;  /* 0x0000008bcc883223 */ /* 0x000fe20000010088 */
[----:B------:R-:W-:-:S02]  /*2fc0*/  HADD2.F32 R139, -RZ, R19.H0_H0 ;  /* 0x20000013ff8b7230 */ /* 0x000fc40000004100 */
[C---:B------:R-:W-:Y:S01]  /*2fd0*/  @P3 FFMA.FTZ R127, R204.reuse, R125, R127 ;  /* 0x0000007dcc7f3223 */ /* 0x040fe2000001007f */
[----:B------:R-:W-:Y:S01]  /*2fe0*/  @P3 FFMA.FTZ R125, R147, R128, R129 ;  /* 0x00000080937d3223 */ /* 0x000fe20000010081 */
[----:B------:R-:W-:Y:S02]  /*2ff0*/  HADD2.F32 R205, -RZ, R19.H1_H1 ;  /* 0x30000013ffcd7230 */ /* 0x000fe40000004100 */
[----:B------:R-:W-:Y:S01]  /*3000*/  @P3 FADD.FTZ R124, R155, -R124 ;  /* 0x8000007c9b7c3221 */ /* 0x000fe20000010000 */
[----:B------:R-:W-:Y:S01]  /*3010*/  @P3 FFMA.FTZ R130, R204, R137, R130 ;  /* 0x00000089cc823223 */ /* 0x000fe20000010082 */
[----:B------:R-:W5:Y:S01]  /*3020*/  @P2 LDC R138, c[0x0][0x40c] ;  /* 0x00010300ff8a2b82 */ /* 0x000f620000000800 */
[----:B------:R-:W-:Y:S01]  /*3030*/  @P3 FADD.FTZ R125, R160, -R125 ;  /* 0x8000007da07d3221 */ /* 0x000fe20000010000 */
[----:B--2---:R-:W-:Y:S01]  /*3040*/  @P2 FMUL.FTZ R123, R122, R123 ;  /* 0x0000007b7a7b2220 */ /* 0x004fe20000410000 */
[----:B-1----:R-:W-:Y:S01]  /*3050*/  @P2 FMUL.FTZ R126, R127, R126 ;  /* 0x0000007e7f7e2220 */ /* 0x002fe20000410000 */
[C---:B------:R-:W-:Y:S01]  /*3060*/  @P3 FFMA.FTZ R205, R204.reuse, R124, R205 ;  /* 0x0000007ccccd3223 */ /* 0x040fe200000100cd */
[----:B------:R-:W-:-:S02]  /*3070*/  @P3 FFMA.FTZ R139, R204, R125, R139 ;  /* 0x0000007dcc8b3223 */ /* 0x000fc4000001008b */
[----:B------:R-:W-:Y:S01]  /*3080*/  @P2 F2FP.F16.F32.PACK_AB R125, RZ, R123 ;  /* 0x0000007bff7d223e */ /* 0x000fe200000000ff */
[----:B------:R-:W1:Y:S01]  /*3090*/  @P2 LDC R207, c[0x0][0x40c] ;  /* 0x00010300ffcf2b82 */ /* 0x000e620000000800 */
[----:B---3--:R-:W-:Y:S01]  /*30a0*/  @P2 FMUL.FTZ R120, R121, R120 ;  /* 0x0000007879782220 */ /* 0x008fe20000410000 */
[----:B------:R-:W-:-:S04]  /*30b0*/  @P2 F2FP.F16.F32.PACK_AB R126, RZ, R126 ;  /* 0x0000007eff7e223e */ /* 0x000fc800000000ff */
[----:B------:R-:W-:Y:S02]  /*30c0*/  @P2 F2FP.F16.F32.PACK_AB R124, RZ, R120 ;  /* 0x00000078ff7c223e */ /* 0x000fe400000000ff */
[----:B------:R-:W2:Y:S01]  /*30d0*/  @P2 LDC R209, c[0x0][0x40c] ;  /* 0x00010300ffd12b82 */ /* 0x000ea20000000800 */
[----:B----4-:R-:W-:Y:S01]  /*30e0*/  @P2 FMUL.FTZ R123, R135, R132 ;  /* 0x00000084877b2220 */ /* 0x010fe20000410000 */
[----:B------:R-:W-:Y:S02]  /*30f0*/  @P2 PRMT R116, R124, 0x7610, R116 ;  /* 0x000076107c742816 */ /* 0x000fe40000000074 */
[----:B------:R-:W-:Y:S02]  /*3100*/  @P2 PRMT R117, R126, 0x7610, R117 ;  /* 0x000076107e752816 */ /* 0x000fe40000000075 */
[----:B------:R-:W-:Y:S02]  /*3110*/  @P2 F2FP.F16.F32.PACK_AB R134, RZ, R123 ;  /* 0x0000007bff86223e */ /* 0x000fe400000000ff */
[----:B------:R-:W3:Y:S01]  /*3120*/  @P2 LDC R206, c[0x0][0x40c] ;  /* 0x00010300ffce2b82 */ /* 0x000ee20000000800 */
[----:B-----5:R-:W-:Y:S01]  /*3130*/  @P2 FMUL.FTZ R138, R139, R138 ;  /* 0x0000008a8b8a2220 */ /* 0x020fe20000410000 */
[----:B------:R-:W-:-:S02]  /*3140*/  @P2 PRMT R118, R134, 0x7610, R118 ;  /* 0x0000761086762816 */ /* 0x000fc40000000076 */
[----:B------:R-:W-:Y:S02]  /*3150*/  F2FP.F16.F32.PACK_AB R123, R205, R139 ;  /* 0x0000008bcd7b723e */ /* 0x000fe400000000ff */
[----:B------:R-:W-:Y:S01]  /*3160*/  @P2 F2FP.F16.F32.PACK_AB R138, RZ, R138 ;  /* 0x0000008aff8a223e */ /* 0x000fe200000000ff */
[----:B-1----:R-:W-:Y:S01]  /*3170*/  @P2 FMUL.FTZ R120, R130, R207 ;  /* 0x000000cf82782220 */ /* 0x002fe20000410000 */
[----:B------:R-:W-:Y:S02]  /*3180*/  @P2 PRMT R116, R116, 0x5410, R125 ;  /* 0x0000541074742816 */ /* 0x000fe4000000007d */
[----:B------:R-:W-:Y:S02]  /*3190*/  @P2 PRMT R119, R138, 0x7610, R119 ;  /* 0x000076108a772816 */ /* 0x000fe40000000077 */
[----:B------:R-:W-:Y:S02]  /*31a0*/  @P2 F2FP.F16.F32.PACK_AB R132, RZ, R120 ;  /* 0x00000078ff84223e */ /* 0x000fe400000000ff */
[----:B------:R-:W-:Y:S01]  /*31b0*/  F2FP.F16.F32.PACK_AB R120, R122, R121 ;  /* 0x000000797a78723e */ /* 0x000fe200000000ff */
[----:B--2---:R-:W-:Y:S01]  /*31c0*/  @P2 FMUL.FTZ R137, R136, R209 ;  /* 0x000000d188892220 */ /* 0x004fe20000410000 */
[----:B------:R-:W-:-:S02]  /*31d0*/  F2FP.F16.F32.PACK_AB R121, R130, R127 ;  /* 0x0000007f8279723e */ /* 0x000fc400000000ff */
[----:B------:R-:W-:Y:S02]  /*31e0*/  F2FP.F16.F32.PACK_AB R122, R136, R135 ;  /* 0x00000087887a723e */ /* 0x000fe400000000ff */
[----:B------:R-:W-:Y:S02]  /*31f0*/  @P2 F2FP.F16.F32.PACK_AB R137, RZ, R137 ;  /* 0x00000089ff89223e */ /* 0x000fe400000000ff */
[----:B------:R-:W-:Y:S01]  /*3200*/  @P2 PRMT R117, R117, 0x5410, R132 ;  /* 0x0000541075752816 */ /* 0x000fe20000000084 */
[----:B---3--:R-:W-:Y:S01]  /*3210*/  @P2 FMUL.FTZ R206, R205, R206 ;  /* 0x000000cecdce2220 */ /* 0x008fe20000410000 */
[----:B------:R-:W-:-:S04]  /*3220*/  @P2 PRMT R118, R118, 0x5410, R137 ;  /* 0x0000541076762816 */ /* 0x000fc80000000089 */
[----:B------:R-:W-:-:S04]  /*3230*/  @P2 F2FP.F16.F32.PACK_AB R206, RZ, R206 ;  /* 0x000000ceffce223e */ /* 0x000fc800000000ff */
[----:B------:R-:W-:-:S07]  /*3240*/  @P2 PRMT R119, R119, 0x5410, R206 ;  /* 0x0000541077772816 */ /* 0x000fce00000000ce */
.L_x_8050:
        /* <DEDUP_REMOVED lines=12> */
[--C-:B-1----:R-:W-:Y:S02]  /*3310*/  HADD2.F32 R121, -RZ, R12.reuse.H0_H0 ;  /* 0x2000000cff797230 */ /* 0x102fe40000004100 */
[----:B------:R-:W-:Y:S02]  /*3320*/  HADD2.F32 R122, -RZ, R12.H1_H1 ;  /* 0x3000000cff7a7230 */ /* 0x000fe40000004100 */
[----:B------:R-:W-:Y:S02]  /*3330*/  HADD2.F32 R127, -RZ, R13.H1_H1 ;  /* 0x3000000dff7f7230 */ /* 0x000fe40000004100 */
[----:B------:R-:W-:Y:S01]  /*3340*/  HADD2.F32 R135, -RZ, R14.H0_H0 ;  /* 0x2000000eff877230 */ /* 0x000fe20000004100 */
[----:B------:R-:W1:Y:S01]  /*3350*/  @P2 LDC R132, c[0x0][0x40c] ;  /* 0x00010300ff842b82 */ /* 0x000e620000000800 */
[----:B------:R-:W-:-:S02]  /*3360*/  HADD2.F32 R139, -RZ, R15.H0_H0 ;  /* 0x2000000fff8b7230 */ /* 0x000fc40000004100 */
[----:B------:R-:W-:Y:S02]  /*3370*/  HADD2.F32 R138, -RZ, R15.H1_H1 ;  /* 0x3000000fff8a7230 */ /* 0x000fe40000004100 */
[-CC-:B------:R-:W-:Y:S01]  /*3380*/  @P3 FFMA.FTZ R123, R157, R128.reuse, R129.reuse ;  /* 0x000000809d7b3223 */ /* 0x180fe20000010081 */
[-CC-:B------:R-:W-:Y:S01]  /*3390*/  @P3 FFMA.FTZ R120, R162, R128.reuse, R129.reuse ;  /* 0x00000080a2783223 */ /* 0x180fe20000010081 */
[-CC-:B------:R-:W-:Y:S01]  /*33a0*/  @P3 FFMA.FTZ R137, R161, R128.reuse, R129.reuse ;  /* 0x00000080a1893223 */ /* 0x180fe20000010081 */
[-C--:B------:R-:W-:Y:S01]  /*33b0*/  @P3 FFMA.FTZ R205, R163, R128.reuse, R129 ;  /* 0x00000080a3cd3223 */ /* 0x080fe20000010081 */
[----:B------:R-:W3:Y:S01]  /*33c0*/  @P2 LDC R136, c[0x0][0x40c] ;  /* 0x00010300ff882b82 */ /* 0x000ee20000000800 */
[----:B------:R-:W-:Y:S01]  /*33d0*/  @P3 FADD.FTZ R123, R170, -R123 ;  /* 0x8000007baa7b3221 */ /* 0x000fe20000010000 */
[----:B------:R-:W-:Y:S01]  /*33e0*/  @P3 FADD.FTZ R125, R165, -R120 ;  /* 0x80000078a57d3221 */ /* 0x000fe20000010000 */
[-C--:B------:R-:W-:Y:S01]  /*33f0*/  @P3 FFMA.FTZ R120, R164, R128.reuse, R129 ;  /* 0x00000080a4783223 */ /* 0x080fe20000010081 */
[----:B------:R-:W-:Y:S01]  /*3400*/  @P3 FADD.FTZ R124, R174, -R137 ;  /* 0x80000089ae7c3221 */ /* 0x000fe20000010000 */
[C---:B------:R-:W-:Y:S01]  /*3410*/  @P3 FFMA.FTZ R121, R204.reuse, R123, R121 ;  /* 0x0000007bcc793223 */ /* 0x040fe20000010079 */
[----:B------:R-:W-:Y:S01]  /*3420*/  @P3 FFMA.FTZ R123, R159, R128, R129 ;  /* 0x000000809f7b3223 */ /* 0x000fe20000010081 */
[----:B------:R-:W-:Y:S01]  /*3430*/  @P3 FADD.FTZ R120, R167, -R120 ;  /* 0x80000078a7783221 */ /* 0x000fe20000010000 */
[----:B------:R-:W4:Y:S01]  /*3440*/  @P2 LDC R134, c[0x0][0x40c] ;  /* 0x00010300ff862b82 */ /* 0x000f220000000800 */
[----:B------:R-:W-:Y:S01]  /*3450*/  @P3 FFMA.FTZ R122, R204, R125, R122 ;  /* 0x0000007dcc7a3223 */ /* 0x000fe2000001007a */
[----:B------:R-:W-:-:S02]  /*3460*/  HADD2.F32 R125, -RZ, R13.H0_H0 ;  /* 0x2000000dff7d7230 */ /* 0x000fc40000004100 */
[----:B------:R-:W-:Y:S01]  /*3470*/  @P3 FADD.FTZ R123, R172, -R123 ;  /* 0x8000007bac7b3221 */ /* 0x000fe20000010000 */
[----:B------:R-:W-:Y:S01]  /*3480*/  @P3 FFMA.FTZ R127, R204, R120, R127 ;  /* 0x00000078cc7f3223 */ /* 0x000fe2000001007f */
[----:B------:R-:W-:Y:S01]  /*3490*/  @P3 FFMA.FTZ R120, R166, R128, R129 ;  /* 0x00000080a6783223 */ /* 0x000fe20000010081 */
[----:B------:R-:W-:Y:S02]  /*34a0*/  HADD2.F32 R137, -RZ, R14.H1_H1 ;  /* 0x3000000eff897230 */ /* 0x000fe40000004100 */
[C---:B------:R-:W-:Y:S01]  /*34b0*/  @P3 FFMA.FTZ R125, R204.reuse, R123, R125 ;  /* 0x0000007bcc7d3223 */ /* 0x040fe2000001007d */
[----:B------:R-:W5:Y:S01]  /*34c0*/  @P2 LDC R207, c[0x0][0x40c] ;  /* 0x00010300ffcf2b82 */ /* 0x000f620000000800 */
[----:B------:R-:W-:Y:S01]  /*34d0*/  @P3 FADD.FTZ R123, R169, -R120 ;  /* 0x80000078a97b3221 */ /* 0x000fe20000010000 */
[----:B--2---:R-:W-:Y:S01]  /*34e0*/  @P2 FMUL.FTZ R120, R121, R130 ;  /* 0x0000008279782220 */ /* 0x004fe20000410000 */
[----:B------:R-:W-:Y:S01]  /*34f0*/  @P3 FFMA.FTZ R135, R204, R124, R135 ;  /* 0x0000007ccc873223 */ /* 0x000fe20000010087 */
[----:B------:R-:W-:Y:S01]  /*3500*/  @P3 FADD.FTZ R126, R176, -R205 ;  /* 0x800000cdb07e3221 */ /* 0x000fe20000010000 */
[----:B------:R-:W-:Y:S01]  /*3510*/  @P3 FFMA.FTZ R137, R204, R123, R137 ;  /* 0x0000007bcc893223 */ /* 0x000fe20000010089 */
[----:B------:R-:W-:Y:S01]  /*3520*/  @P3 FFMA.FTZ R124, R168, R128, R129 ;  /* 0x00000080a87c3223 */ /* 0x000fe20000010081 */
[----:B------:R-:W-:Y:S01]  /*3530*/  @P2 F2FP.F16.F32.PACK_AB R123, RZ, R120 ;  /* 0x00000078ff7b223e */ /* 0x000fe200000000ff */
[----:B------:R-:W2:Y:S01]  /*3540*/  @P2 LDC R206, c[0x0][0x40c] ;  /* 0x00010300ffce2b82 */ /* 0x000ea20000000800 */
[----:B-1----:R-:W-:Y:S01]  /*3550*/  @P2 FMUL.FTZ R120, R125, R132 ;  /* 0x000000847d782220 */ /* 0x002fe20000410000 */
[----:B------:R-:W-:Y:S01]  /*3560*/  @P3 FFMA.FTZ R139, R204, R126, R139 ;  /* 0x0000007ecc8b3223 */ /* 0x000fe2000001008b */
[----:B---3--:R-:W-:Y:S01]  /*3570*/  @P2 FMUL.FTZ R132, R135, R136 ;  /* 0x0000008887842220 */ /* 0x008fe20000410000 */
[----:B------:R-:W-:Y:S01]  /*3580*/  @P3 FADD.FTZ R205, R171, -R124 ;  /* 0x8000007cabcd3221 */ /* 0x000fe20000010000 */
[----:B------:R-:W-:-:S02]  /*3590*/  @P2 PRMT R116, R123, 0x7610, R116 ;  /* 0x000076107b742816 */ /* 0x000fc40000000074 */
[----:B------:R-:W-:Y:S01]  /*35a0*/  @P2 F2FP.F16.F32.PACK_AB R126, RZ, R120 ;  /* 0x00000078ff7e223e */ /* 0x000fe200000000ff */
[----:B------:R-:W1:Y:S01]  /*35b0*/  @P2 LDC R208, c[0x0][0x40c] ;  /* 0x00010300ffd02b82 */ /* 0x000e620000000800 */
[----:B----4-:R-:W-:Y:S01]  /*35c0*/  @P2 FMUL.FTZ R130, R127, R134 ;  /* 0x000000867f822220 */ /* 0x010fe20000410000 */
[----:B------:R-:W-:Y:S01]  /*35d0*/  @P2 F2FP.F16.F32.PACK_AB R132, RZ, R132 ;  /* 0x00000084ff84223e */ /* 0x000fe200000000ff */
[----:B------:R-:W-:Y:S01]  /*35e0*/  @P3 FFMA.FTZ R138, R204, R205, R138 ;  /* 0x000000cdcc8a3223 */ /* 0x000fe2000001008a */
[----:B------:R-:W-:Y:S02]  /*35f0*/  @P2 PRMT R117, R126, 0x7610, R117 ;  /* 0x000076107e752816 */ /* 0x000fe40000000075 */
[----:B------:R-:W-:Y:S01]  /*3600*/  @P2 F2FP.F16.F32.PACK_AB R130, RZ, R130 ;  /* 0x00000082ff82223e */ /* 0x000fe200000000ff */
[----:B-----5:R-:W-:Y:S01]  /*3610*/  @P2 FMUL.FTZ R124, R122, R207 ;  /* 0x000000cf7a7c2220 */ /* 0x020fe20000410000 */
[----:B------:R-:W-:Y:S02]  /*3620*/  @P2 PRMT R118, R132, 0x7610, R118 ;  /* 0x0000761084762816 */ /* 0x000fe40000000076 */
[----:B------:R-:W-:-:S02]  /*3630*/  F2FP.F16.F32.PACK_AB R120, R122, R121 ;  /* 0x000000797a78723e */ /* 0x000fc400000000ff */
[----:B------:R-:W-:Y:S02]  /*3640*/  @P2 F2FP.F16.F32.PACK_AB R124, RZ, R124 ;  /* 0x0000007cff7c223e */ /* 0x000fe400000000ff */
[----:B------:R-:W-:Y:S01]  /*3650*/  F2FP.F16.F32.PACK_AB R121, R127, R125 ;  /* 0x0000007d7f79723e */ /* 0x000fe200000000ff */
[C---:B--2---:R-:W-:Y:S01]  /*3660*/  @P2 FMUL.FTZ R134, R137.reuse, R206 ;  /* 0x000000ce89862220 */ /* 0x044fe20000410000 */
[----:B------:R-:W-:Y:S02]  /*3670*/  F2FP.F16.F32.PACK_AB R122, R137, R135 ;  /* 0x00000087897a723e */ /* 0x000fe400000000ff */
[----:B------:R-:W-:Y:S02]  /*3680*/  @P2 PRMT R116, R116, 0x5410, R124 ;  /* 0x0000541074742816 */ /* 0x000fe4000000007c */
[----:B------:R-:W-:Y:S02]  /*3690*/  @P2 F2FP.F16.F32.PACK_AB R134, RZ, R134 ;  /* 0x00000086ff86223e */ /* 0x000fe400000000ff */
[----:B------:R-:W-:Y:S01]  /*36a0*/  @P2 PRMT R117, R117, 0x5410, R130 ;  /* 0x0000541075752816 */ /* 0x000fe20000000082 */
[----:B-1----:R-:W-:Y:S01]  /*36b0*/  @P2 FMUL.FTZ R136, R139, R208 ;  /* 0x000000d08b882220 */ /* 0x002fe20000410000 */
        /* <DEDUP_REMOVED lines=9> */
.L_x_8053:
[----:B------:R-:W-:Y:S01]  /*3750*/  ISETP.GT.AND P3, PT, R203, RZ, PT ;  /* 0x000000ffcb00720c */ /* 0x000fe20003f64270 */
[----:B-1----:R-:W1:Y:S01]  /*3760*/  @P2 LDC R126, c[0x0][0x40c] ;  /* 0x00010300ff7e2b82 */ /* 0x002e620000000800 */
        /* <DEDUP_REMOVED lines=64> */
.L_x_8052:
        /* <DEDUP_REMOVED lines=23> */
[----:B------:R-:W-:Y:S01]  /*3ce0*/  @P2 F2FP.F16.F32.PACK_AB R124, RZ, R121 ;  /* 0x00000079ff7c223e */ /* 0x000fe200000000ff */
[----:B------:R-:W-:Y:S01]  /*3cf0*/  FFMA.FTZ R121, R159, R128, R129 ;  /* 0x000000809f797223 */ /* 0x000fe20000010081 */
[----:B--2---:R-:W-:-:S04]  /*3d00*/  @P2 FMUL.FTZ R120, R134, R123 ;  /* 0x0000007b86782220 */ /* 0x004fc80000410000 */
[----:B------:R-:W2:Y:S01]  /*3d10*/  @P2 LDC R130, c[0x0][0x40c] ;  /* 0x00010300ff822b82 */ /* 0x000ea20000000800 */
[----:B------:R-:W-:Y:S01]  /*3d20*/  FADD.FTZ R121, R172, -R121 ;  /* 0x80000079ac797221 */ /* 0x000fe20000010000 */
[----:B------:R-:W-:-:S03]  /*3d30*/  @P2 F2FP.F16.F32.PACK_AB R123, RZ, R120 ;  /* 0x00000078ff7b223e */ /* 0x000fc600000000ff */
        /* <DEDUP_REMOVED lines=14> */
[----:B------:R-:W-:Y:S02]  /*3e20*/  @P2 F2FP.F16.F32.PACK_AB R125, RZ, R120 ;  /* 0x00000078ff7d223e */ /* 0x000fe400000000ff */
[----:B------:R-:W-:Y:S01]  /*3e30*/  @P2 F2FP.F16.F32.PACK_AB R127, RZ, R121 ;  /* 0x00000079ff7f223e */ /* 0x000fe200000000ff */
[----:B--2---:R-:W-:Y:S01]  /*3e40*/  @P2 FMUL.FTZ R120, R137, R130 ;  /* 0x0000008289782220 */ /* 0x004fe20000410000 */
[----:B------:R-:W-:Y:S01]  /*3e50*/  FFMA.FTZ R130, R168, R128, R129 ;  /* 0x00000080a8827223 */ /* 0x000fe20000010081 */
[----:B------:R-:W-:Y:S02]  /*3e60*/  @P2 PRMT R116, R123, 0x7610, R116 ;  /* 0x000076107b742816 */ /* 0x000fe40000000074 */
[----:B------:R-:W-:Y:S01]  /*3e70*/  @P2 PRMT R117, R125, 0x7610, R117 ;  /* 0x000076107d752816 */ /* 0x000fe20000000075 */
[----:B------:R-:W-:Y:S01]  /*3e80*/  FADD.FTZ R121, R171, -R130 ;  /* 0x80000082ab797221 */ /* 0x000fe20000010000 */
[----:B------:R-:W-:Y:S01]  /*3e90*/  @P2 F2FP.F16.F32.PACK_AB R126, RZ, R120 ;  /* 0x00000078ff7e223e */ /* 0x000fe200000000ff */
[----:B----4-:R-:W-:Y:S01]  /*3ea0*/  @P2 FMUL.FTZ R122, R139, R132 ;  /* 0x000000848b7a2220 */ /* 0x010fe20000410000 */
[----:B------:R-:W-:Y:S01]  /*3eb0*/  F2FP.F16.F32.PACK_AB R120, R135, R134 ;  /* 0x000000868778723e */ /* 0x000fe200000000ff */
[----:B------:R-:W-:Y:S01]  /*3ec0*/  FMUL.FTZ R134, R204, R121 ;  /* 0x00000079cc867220 */ /* 0x000fe20000410000 */
[----:B------:R-:W-:-:S02]  /*3ed0*/  @P2 PRMT R118, R127, 0x7610, R118 ;  /* 0x000076107f762816 */ /* 0x000fc40000000076 */
[----:B------:R-:W-:Y:S02]  /*3ee0*/  @P2 F2FP.F16.F32.PACK_AB R130, RZ, R122 ;  /* 0x0000007aff82223e */ /* 0x000fe400000000ff */
[----:B------:R-:W-:Y:S01]  /*3ef0*/  FSEL R134, R134, RZ, P3 ;  /* 0x000000ff86867208 */ /* 0x000fe20001800000 */
[----:B---3--:R-:W-:Y:S01]  /*3f00*/  @P2 FMUL.FTZ R132, R205, R206 ;  /* 0x000000cecd842220 */ /* 0x008fe20000410000 */
        /* <DEDUP_REMOVED lines=13> */
.L_x_8055:
[----:B------:R-:W-:Y:S05]  /*3fe0*/  @!P2 BRA `(.L_x_8056) ;  /* 0x000000000020a947 */ /* 0x000fea0003800000 */
[----:B-1----:R-:W-:Y:S01]  /*3ff0*/  FFMA.FTZ R125, R157, R128, R129 ;  /* 0x000000809d7d7223 */ /* 0x002fe20000010081 */
[----:B------:R-:W-:-:S03]  /*4000*/  ISETP.GT.AND P3, PT, R203, RZ, PT ;  /* 0x000000ffcb00720c */ /* 0x000fc60003f64270 */
[----:B------:R-:W-:-:S04]  /*4010*/  FADD.FTZ R125, R170, -R125 ;  /* 0x8000007daa7d7221 */ /* 0x000fc80000010000 */
[----:B------:R-:W-:-:S05]  /*4020*/  FMUL.FTZ R125, R204, R125 ;  /* 0x0000007dcc7d7220 */ /* 0x000fca0000410000 */
[----:B------:R-:W-:-:S05]  /*4030*/  FSEL R125, R125, RZ, P3 ;  /* 0x000000ff7d7d7208 */ /* 0x000fca0001800000 */
[----:B------:R-:W-:-:S05]  /*4040*/  FMUL.FTZ R125, R125, UR16 ;  /* 0x000000107d7d7c20 */ /* 0x000fca0008410000 */
[----:B------:R-:W-:-:S04]  /*4050*/  F2FP.F16.F32.PACK_AB R125, RZ, R125 ;  /* 0x0000007dff7d723e */ /* 0x000fc800000000ff */
[----:B------:R-:W-:-:S07]  /*4060*/  PRMT R116, R125, 0x7610, R116 ;  /* 0x000076107d747816 */ /* 0x000fce0000000074 */
.L_x_8056:
        /* <DEDUP_REMOVED lines=9> */
.L_x_8057:
        /* <DEDUP_REMOVED lines=9> */
.L_x_8058:
        /* <DEDUP_REMOVED lines=9> */
.L_x_8059:
        /* <DEDUP_REMOVED lines=9> */
.L_x_8060:
        /* <DEDUP_REMOVED lines=9> */
.L_x_8061:
        /* <DEDUP_REMOVED lines=9> */
.L_x_8062:
        /* <DEDUP_REMOVED lines=9> */
.L_x_8054:
        /* <DEDUP_REMOVED lines=80> */
.L_x_8064:
        /* <DEDUP_REMOVED lines=66> */
.L_x_8063:
        /* <DEDUP_REMOVED lines=71> */
.L_x_8066:
        /* <DEDUP_REMOVED lines=9> */
.L_x_8067:
        /* <DEDUP_REMOVED lines=9> */
.L_x_8068:
        /* <DEDUP_REMOVED lines=9> */
.L_x_8069:
        /* <DEDUP_REMOVED lines=9> */
.L_x_8070:
        /* <DEDUP_REMOVED lines=9> */
.L_x_8071:
        /* <DEDUP_REMOVED lines=9> */
.L_x_8072:
        /* <DEDUP_REMOVED lines=9> */
.L_x_8073:
        /* <DEDUP_REMOVED lines=9> */
.L_x_8065:
        /* <DEDUP_REMOVED lines=12> */
[--C-:B------:R-:W-:Y:S02]  /*5730*/  HADD2.F32 R121, -RZ, R4.reuse.H0_H0 ;  /* 0x20000004ff797230 */ /* 0x100fe40000004100 */
[----:B------:R-:W-:Y:S02]  /*5740*/  HADD2.F32 R125, -RZ, R4.H1_H1 ;  /* 0x30000004ff7d7230 */ /* 0x000fe40000004100 */
[----:B------:R-:W-:Y:S02]  /*5750*/  HADD2.F32 R137, -RZ, R6.H0_H0 ;  /* 0x20000006ff897230 */ /* 0x000fe40000004100 */
[----:B------:R-:W-:Y:S01]  /*5760*/  HADD2.F32 R127, -RZ, R5.H0_H0 ;  /* 0x20000005ff7f7230 */ /* 0x000fe20000004100 */
[----:B------:R-:W2:Y:S01]  /*5770*/  @P2 LDC R130, c[0x0][0x40c] ;  /* 0x00010300ff822b82 */ /* 0x000ea20000000800 */
[----:B------:R-:W-:-:S03]  /*5780*/  HADD2.F32 R136, -RZ, R7.H1_H1 ;  /* 0x30000007ff887230 */ /* 0x000fc60000004100 */
[-CC-:B------:R-:W-:Y:S01]  /*5790*/  @P0 FFMA.FTZ R123, R189, R128.reuse, R129.reuse ;  /* 0x00000080bd7b0223 */ /* 0x180fe20000010081 */
[-CC-:B------:R-:W-:Y:S01]  /*57a0*/  @P0 FFMA.FTZ R120, R194, R128.reuse, R129.reuse ;  /* 0x00000080c2780223 */ /* 0x180fe20000010081 */
[-CC-:B------:R-:W-:Y:S01]  /*57b0*/  @P0 FFMA.FTZ R124, R196, R128.reuse, R129.reuse ;  /* 0x00000080c47c0223 */ /* 0x180fe20000010081 */
[-C--:B------:R-:W-:Y:S01]  /*57c0*/  @P0 FFMA.FTZ R139, R193, R128.reuse, R129 ;  /* 0x00000080c18b0223 */ /* 0x080fe20000010081 */
[----:B------:R-:W3:Y:S01]  /*57d0*/  @P2 LDC R132, c[0x0][0x40c] ;  /* 0x00010300ff842b82 */ /* 0x000ee20000000800 */
[----:B------:R-:W-:Y:S01]  /*57e0*/  @P0 FADD.FTZ R123, R200, -R123 ;  /* 0x8000007bc87b0221 */ /* 0x000fe20000010000 */
[-CC-:B------:R-:W-:Y:S01]  /*57f0*/  @P0 FFMA.FTZ R135, R191, R128.reuse, R129.reuse ;  /* 0x00000080bf870223 */ /* 0x180fe20000010081 */
[----:B------:R-:W-:Y:S01]  /*5800*/  @P0 FADD.FTZ R120, R197, -R120 ;  /* 0x80000078c5780221 */ /* 0x000fe20000010000 */
[-C--:B------:R-:W-:Y:S01]  /*5810*/  @P0 FFMA.FTZ R203, R198, R128.reuse, R129 ;  /* 0x00000080c6cb0223 */ /* 0x080fe20000010081 */
[----:B------:R-:W-:Y:S01]  /*5820*/  @P0 FFMA.FTZ R121, R204, R123, R121 ;  /* 0x0000007bcc790223 */ /* 0x000fe20000010079 */
[----:B------:R-:W-:Y:S01]  /*5830*/  @P0 FADD.FTZ R123, R199, -R124 ;  /* 0x8000007cc77b0221 */ /* 0x000fe20000010000 */
[-C--:B------:R-:W-:Y:S01]  /*5840*/  @P0 FFMA.FTZ R205, R144, R128.reuse, R129 ;  /* 0x0000008090cd0223 */ /* 0x080fe20000010081 */
[----:B------:R-:W4:Y:S01]  /*5850*/  @P2 LDC R134, c[0x0][0x40c] ;  /* 0x00010300ff862b82 */ /* 0x000f220000000800 */
[----:B------:R-:W-:Y:S01]  /*5860*/  @P0 FADD.FTZ R124, R140, -R139 ;  /* 0x8000008b8c7c0221 */ /* 0x000fe20000010000 */
[----:B------:R-:W-:Y:S01]  /*5870*/  @P0 FFMA.FTZ R129, R195, R128, R129 ;  /* 0x00000080c3810223 */ /* 0x000fe20000010081 */
[----:B------:R-:W-:Y:S01]  /*5880*/  @P0 FADD.FTZ R122, R202, -R135 ;  /* 0x80000087ca7a0221 */ /* 0x000fe20000010000 */
[----:B------:R-:W-:-:S02]  /*5890*/  HADD2.F32 R128, -RZ, R5.H1_H1 ;  /* 0x30000005ff807230 */ /* 0x000fc40000004100 */
[C---:B------:R-:W-:Y:S01]  /*58a0*/  @P0 FFMA.FTZ R125, R204.reuse, R120, R125 ;  /* 0x00000078cc7d0223 */ /* 0x040fe2000001007d */
[----:B-1----:R-:W-:Y:S01]  /*58b0*/  @P2 FMUL.FTZ R120, R121, R126 ;  /* 0x0000007e79782220 */ /* 0x002fe20000410000 */
[C---:B------:R-:W-:Y:S01]  /*58c0*/  @P0 FFMA.FTZ R137, R204.reuse, R124, R137 ;  /* 0x0000007ccc890223 */ /* 0x040fe20000010089 */
[----:B------:R-:W1:Y:S01]  /*58d0*/  @P2 LDC R207, c[0x0][0x40c] ;  /* 0x00010300ffcf2b82 */ /* 0x000e620000000800 */
[----:B------:R-:W-:Y:S02]  /*58e0*/  HADD2.F32 R135, -RZ, R6.H1_H1 ;  /* 0x30000006ff877230 */ /* 0x000fe40000004100 */
[----:B------:R-:W-:Y:S01]  /*58f0*/  @P0 FFMA.FTZ R127, R204, R122, R127 ;  /* 0x0000007acc7f0223 */ /* 0x000fe2000001007f */
[----:B------:R-:W-:Y:S02]  /*5900*/  HADD2.F32 R139, -RZ, R7.H0_H0 ;  /* 0x20000007ff8b7230 */ /* 0x000fe40000004100 */
[----:B------:R-:W-:Y:S01]  /*5910*/  @P0 FADD.FTZ R203, R2, -R203 ;  /* 0x800000cb02cb0221 */ /* 0x000fe20000010000 */
[----:B------:R-:W-:Y:S01]  /*5920*/  @P0 FADD.FTZ R124, R0, -R129 ;  /* 0x80000081007c0221 */ /* 0x000fe20000010000 */
[C---:B------:R-:W-:Y:S01]  /*5930*/  @P0 FFMA.FTZ R128, R204.reuse, R123, R128 ;  /* 0x0000007bcc800223 */ /* 0x040fe20000010080 */
[----:B--2---:R-:W-:Y:S01]  /*5940*/  @P2 FMUL.FTZ R122, R125, R130 ;  /* 0x000000827d7a2220 */ /* 0x004fe20000410000 */
[----:B------:R-:W2:Y:S01]  /*5950*/  @P2 LDC R138, c[0x0][0x40c] ;  /* 0x00010300ff8a2b82 */ /* 0x000ea20000000800 */
[----:B------:R-:W-:Y:S01]  /*5960*/  @P2 F2FP.F16.F32.PACK_AB R123, RZ, R120 ;  /* 0x00000078ff7b223e */ /* 0x000fe200000000ff */
[C---:B------:R-:W-:Y:S01]  /*5970*/  @P0 FFMA.FTZ R135, R204.reuse, R203, R135 ;  /* 0x000000cbcc870223 */ /* 0x040fe20000010087 */
[----:B------:R-:W-:Y:S01]  /*5980*/  @P0 FFMA.FTZ R139, R204, R124, R139 ;  /* 0x0000007ccc8b0223 */ /* 0x000fe2000001008b */
[----:B---3--:R-:W-:Y:S01]  /*5990*/  @P2 FMUL.FTZ R120, R127, R132 ;  /* 0x000000847f782220 */ /* 0x008fe20000410000 */
[----:B------:R-:W-:Y:S01]  /*59a0*/  @P2 F2FP.F16.F32.PACK_AB R124, RZ, R122 ;  /* 0x0000007aff7c223e */ /* 0x000fe200000000ff */
[----:B------:R-:W-:Y:S01]  /*59b0*/  @P0 FADD.FTZ R205, R142, -R205 ;  /* 0x800000cd8ecd0221 */ /* 0x000fe20000010000 */
[----:B------:R-:W-:Y:S01]  /*59c0*/  @P2 PRMT R116, R123, 0x7610, R116 ;  /* 0x000076107b742816 */ /* 0x000fe20000000074 */
[----:B------:R-:W3:Y:S01]  /*59d0*/  @P2 LDC R206, c[0x0][0x40c] ;  /* 0x00010300ffce2b82 */ /* 0x000ee20000000800 */
[----:B----4-:R-:W-:Y:S01]  /*59e0*/  @P2 FMUL.FTZ R130, R137, R134 ;  /* 0x0000008689822220 */ /* 0x010fe20000410000 */
[----:B------:R-:W-:Y:S01]  /*59f0*/  @P2 F2FP.F16.F32.PACK_AB R126, RZ, R120 ;  /* 0x00000078ff7e223e */ /* 0x000fe200000000ff */
[----:B------:R-:W-:Y:S01]  /*5a00*/  @P0 FFMA.FTZ R136, R204, R205, R136 ;  /* 0x000000cdcc880223 */ /* 0x000fe20000010088 */
[----:B------:R-:W-:-:S02]  /*5a10*/  F2FP.F16.F32.PACK_AB R120, R125, R121 ;  /* 0x000000797d78723e */ /* 0x000fc400000000ff */
[----:B------:R-:W-:Y:S01]  /*5a20*/  @P2 F2FP.F16.F32.PACK_AB R130, RZ, R130 ;  /* 0x00000082ff82223e */ /* 0x000fe200000000ff */
[----:B-1----:R-:W-:Y:S01]  /*5a30*/  @P2 FMUL.FTZ R122, R128, R207 ;  /* 0x000000cf807a2220 */ /* 0x002fe20000410000 */
[----:B------:R-:W-:Y:S02]  /*5a40*/  @P2 PRMT R117, R126, 0x7610, R117 ;  /* 0x000076107e752816 */ /* 0x000fe40000000075 */
[----:B------:R-:W-:Y:S02]  /*5a50*/  @P2 PRMT R118, R130, 0x7610, R118 ;  /* 0x0000761082762816 */ /* 0x000fe40000000076 */
[----:B------:R-:W-:Y:S02]  /*5a60*/  @P2 F2FP.F16.F32.PACK_AB R129, RZ, R122 ;  /* 0x0000007aff81223e */ /* 0x000fe400000000ff */
[----:B------:R-:W-:Y:S01]  /*5a70*/  F2FP.F16.F32.PACK_AB R121, R128, R127 ;  /* 0x0000007f8079723e */ /* 0x000fe200000000ff */
[C---:B--2---:R-:W-:Y:S01]  /*5a80*/  @P2 FMUL.FTZ R132, R135.reuse, R138 ;  /* 0x0000008a87842220 */ /* 0x044fe20000410000 */
[----:B------:R-:W-:-:S02]  /*5a90*/  F2FP.F16.F32.PACK_AB R122, R135, R137 ;  /* 0x00000089877a723e */ /* 0x000fc400000000ff */
[----:B------:R-:W-:Y:S02]  /*5aa0*/  @P2 PRMT R116, R116, 0x5410, R124 ;  /* 0x0000541074742816 */ /* 0x000fe4000000007c */
[----:B------:R-:W-:Y:S02]  /*5ab0*/  @P2 F2FP.F16.F32.PACK_AB R132, RZ, R132 ;  /* 0x00000084ff84223e */ /* 0x000fe400000000ff */
[----:B------:R-:W-:Y:S01]  /*5ac0*/  @P2 PRMT R117, R117, 0x5410, R129 ;  /* 0x0000541075752816 */ /* 0x000fe20000000081 */
[----:B---3--:R-:W-:Y:S01]  /*5ad0*/  @P2 FMUL.FTZ R134, R139, R206 ;  /* 0x000000ce8b862220 */ /* 0x008fe20000410000 */
        /* <DEDUP_REMOVED lines=9> */
.L_x_8075:
        /* <DEDUP_REMOVED lines=26> */
[----:B------:R-:W-:Y:S01]  /*5d10*/  @P0 FFMA.FTZ R211, R195, R128, R129 ;  /* 0x00000080c3d30223 */ /* 0x000fe20000010081 */
[----:B------:R-:W-:Y:S01]  /*5d20*/  @P0 FADD.FTZ R207, R140, -R207 ;  /* 0x800000cf8ccf0221 */ /* 0x000fe20000010000 */
[----:B--2---:R-:W-:Y:S01]  /*5d30*/  @P2 FMUL.FTZ R127, R127, R132 ;  /* 0x000000847f7f2220 */ /* 0x004fe20000410000 */
[----:B------:R-:W-:Y:S01]  /*5d40*/  @P0 FFMA.FTZ R137, R204, R126, R137 ;  /* 0x0000007ecc890223 */ /* 0x000fe20000010089 */
[----:B------:R-:W-:Y:S01]  /*5d50*/  @P0 FADD.FTZ R126, R2, -R209 ;  /* 0x800000d1027e0221 */ /* 0x000fe20000010000 */
[----:B------:R-:W2:Y:S01]  /*5d60*/  @P2 LDC R130, c[0x0][0x40c] ;  /* 0x00010300ff822b82 */ /* 0x000ea20000000800 */
[----:B------:R-:W-:Y:S01]  /*5d70*/  @P0 FADD.FTZ R132, R0, -R211 ;  /* 0x800000d300840221 */ /* 0x000fe20000010000 */
[C---:B------:R-:W-:Y:S01]  /*5d80*/  @P0 FFMA.FTZ R139, R204.reuse, R207, R139 ;  /* 0x000000cfcc8b0223 */ /* 0x040fe2000001008b */
[C---:B------:R-:W-:Y:S01]  /*5d90*/  @P0 FFMA.FTZ R203, R204.reuse, R126, R203 ;  /* 0x0000007ecccb0223 */ /* 0x040fe200000100cb */
[----:B------:R-:W-:Y:S01]  /*5da0*/  @P2 F2FP.F16.F32.PACK_AB R125, RZ, R125 ;  /* 0x0000007dff7d223e */ /* 0x000fe200000000ff */
[----:B------:R-:W-:Y:S01]  /*5db0*/  @P0 FFMA.FTZ R205, R204, R132, R205 ;  /* 0x00000084cccd0223 */ /* 0x000fe200000100cd */
[----:B------:R-:W-:-:S02]  /*5dc0*/  @P2 F2FP.F16.F32.PACK_AB R127, RZ, R127 ;  /* 0x0000007fff7f223e */ /* 0x000fc400000000ff */
[----:B------:R-:W4:Y:S01]  /*5dd0*/  @P2 LDC R136, c[0x0][0x40c] ;  /* 0x00010300ff882b82 */ /* 0x000f220000000800 */
[----:B---3--:R-:W-:Y:S01]  /*5de0*/  @P2 FMUL.FTZ R139, R139, R134 ;  /* 0x000000868b8b2220 */ /* 0x008fe20000410000 */
[----:B------:R-:W-:-:S04]  /*5df0*/  @P2 PRMT R116, R125, 0x7610, R116 ;  /* 0x000076107d742816 */ /* 0x000fc80000000074 */
[----:B------:R-:W-:Y:S02]  /*5e00*/  @P2 F2FP.F16.F32.PACK_AB R139, RZ, R139 ;  /* 0x0000008bff8b223e */ /* 0x000fe400000000ff */
[----:B------:R-:W3:Y:S01]  /*5e10*/  @P2 LDC R138, c[0x0][0x40c] ;  /* 0x00010300ff8a2b82 */ /* 0x000ee20000000800 */
[----:B-1----:R-:W-:Y:S01]  /*5e20*/  @P2 FMUL.FTZ R135, R135, R124 ;  /* 0x0000007c87872220 */ /* 0x002fe20000410000 */
[----:B------:R-:W-:Y:S02]  /*5e30*/  @P2 PRMT R118, R139, 0x7610, R118 ;  /* 0x000076108b762816 */ /* 0x000fe40000000076 */
[----:B------:R-:W-:Y:S02]  /*5e40*/  @P2 PRMT R116, R116, 0x5410, R127 ;  /* 0x0000541074742816 */ /* 0x000fe4000000007f */
        /* <DEDUP_REMOVED lines=20> */
.L_x_8074:
        /* <DEDUP_REMOVED lines=38> */
[----:B------:R-:W-:Y:S01]  /*61f0*/  @P2 F2FP.F16.F32.PACK_AB R123, RZ, R120 ;  /* 0x00000078ff7b223e */ /* 0x000fe200000000ff */
[----:B------:R-:W2:Y:S01]  /*6200*/  @P2 LDC R138, c[0x0][0x40c] ;  /* 0x00010300ff8a2b82 */ /* 0x000ea20000000800 */
[----:B------:R-:W-:Y:S01]  /*6210*/  FSEL R139, R127, RZ, P0 ;  /* 0x000000ff7f8b7208 */ /* 0x000fe20000000000 */
[----:B---3--:R-:W-:Y:S01]  /*6220*/  @P2 FMUL.FTZ R120, R134, R129 ;  /* 0x0000008186782220 */ /* 0x008fe20000410000 */
[----:B------:R-:W-:Y:S02]  /*6230*/  FSEL R204, R204, RZ, P0 ;  /* 0x000000ffcccc7208 */ /* 0x000fe40000000000 */
[----:B------:R-:W-:Y:S02]  /*6240*/  @P2 F2FP.F16.F32.PACK_AB R124, RZ, R121 ;  /* 0x00000079ff7c223e */ /* 0x000fe400000000ff */
[----:B------:R-:W-:Y:S01]  /*6250*/  @P2 F2FP.F16.F32.PACK_AB R125, RZ, R120 ;  /* 0x00000078ff7d223e */ /* 0x000fe200000000ff */
[----:B------:R-:W3:Y:S01]  /*6260*/  @P2 LDC R209, c[0x0][0x40c] ;  /* 0x00010300ffd12b82 */ /* 0x000ee20000000800 */
[----:B----4-:R-:W-:Y:S01]  /*6270*/  @P2 FMUL.FTZ R122, R136, R203 ;  /* 0x000000cb887a2220 */ /* 0x010fe20000410000 */
[----:B------:R-:W-:-:S02]  /*6280*/  F2FP.F16.F32.PACK_AB R120, R135, R132 ;  /* 0x000000848778723e */ /* 0x000fc400000000ff */
[----:B------:R-:W-:Y:S02]  /*6290*/  @P2 PRMT R116, R123, 0x7610, R116 ;  /* 0x000076107b742816 */ /* 0x000fe40000000074 */
[----:B------:R-:W-:Y:S01]  /*62a0*/  @P2 F2FP.F16.F32.PACK_AB R127, RZ, R122 ;  /* 0x0000007aff7f223e */ /* 0x000fe200000000ff */
[----:B-1----:R-:W-:Y:S01]  /*62b0*/  @P2 FMUL.FTZ R121, R137, R128 ;  /* 0x0000008089792220 */ /* 0x002fe20000410000 */
[----:B------:R-:W-:Y:S02]  /*62c0*/  FSEL R135, R130, RZ, P0 ;  /* 0x000000ff82877208 */ /* 0x000fe40000000000 */
[----:B------:R-:W-:Y:S02]  /*62d0*/  @P2 PRMT R117, R125, 0x7610, R117 ;  /* 0x000076107d752816 */ /* 0x000fe40000000075 */
[----:B------:R-:W-:Y:S02]  /*62e0*/  @P2 F2FP.F16.F32.PACK_AB R126, RZ, R121 ;  /* 0x00000079ff7e223e */ /* 0x000fe400000000ff */
[----:B------:R-:W-:Y:S01]  /*62f0*/  @P2 PRMT R118, R127, 0x7610, R118 ;  /* 0x000076107f762816 */ /* 0x000fe20000000076 */
[----:B--2---:R-:W-:Y:S01]  /*6300*/  @P2 FMUL.FTZ R128, R139, R138 ;  /* 0x0000008a8b802220 */ /* 0x004fe20000410000 */
[----:B------:R-:W-:-:S02]  /*6310*/  F2FP.F16.F32.PACK_AB R121, R137, R134 ;  /* 0x000000868979723e */ /* 0x000fc400000000ff */
[----:B------:R-:W-:Y:S02]  /*6320*/  F2FP.F16.F32.PACK_AB R122, R139, R136 ;  /* 0x000000888b7a723e */ /* 0x000fe400000000ff */
[----:B------:R-:W-:Y:S02]  /*6330*/  @P2 F2FP.F16.F32.PACK_AB R128, RZ, R128 ;  /* 0x00000080ff80223e */ /* 0x000fe400000000ff */
[----:B------:R-:W-:Y:S01]  /*6340*/  @P2 PRMT R116, R116, 0x5410, R124 ;  /* 0x0000541074742816 */ /* 0x000fe2000000007c */
[----:B---3--:R-:W-:Y:S01]  /*6350*/  @P2 FMUL.FTZ R129, R204, R209 ;  /* 0x000000d1cc812220 */ /* 0x008fe20000410000 */
        /* <DEDUP_REMOVED lines=10> */
.L_x_8077:
        /* <DEDUP_REMOVED lines=16> */
.L_x_8078:
        /* <DEDUP_REMOVED lines=9> */
.L_x_8079:
        /* <DEDUP_REMOVED lines=9> */
.L_x_8080:
        /* <DEDUP_REMOVED lines=9> */
.L_x_8081:
        /* <DEDUP_REMOVED lines=9> */
.L_x_8082:
        /* <DEDUP_REMOVED lines=9> */
.L_x_8083:
        /* <DEDUP_REMOVED lines=9> */
.L_x_8084:
[----:B------:R-:W-:-:S04]  /*6860*/  @P2 F2FP.F16.F32.PACK_AB R124, RZ, R124 ;  /* 0x0000007cff7c223e */ /* 0x000fc800000000ff */
[----:B------:R-:W-:-:S07]  /*6870*/  @P2 PRMT R119, R119, 0x5410, R124 ;  /* 0x0000541077772816 */ /* 0x000fce000000007c */
.L_x_8076:
        /* <DEDUP_REMOVED lines=13> */
.L_x_8036:
        /* <DEDUP_REMOVED lines=25> */
.L_x_8086:
        /* <DEDUP_REMOVED lines=10> */
.L_x_15681:


//--------------------- .text._ZN10layer_norm13ln_bwd_kernelINS_13Kernel_traitsIf6__halfS2_S2_fjLj8192ELj1ELj1ELj8ELj16ENS_18Kernel_traits_baseILj8192EfS2_S2_S2_fjLj256EEEEELb0ELb1ELb0ELb0EEEvNS_9BwdParamsE --------------------------
	.section	.text._ZN10layer_norm13ln_bwd_kernelINS_13Kernel_traitsIf6__halfS2_S2_fjLj8192ELj1ELj1ELj8ELj16ENS_18Kernel_traits_baseILj8192EfS2_S2_S2_fjLj256EEEEELb0ELb1ELb0ELb0EEEvNS_9BwdParamsE,"ax",@progbits
	.align	128
        .global         _ZN10layer_norm13ln_bwd_kernelINS_13Kernel_traitsIf6__halfS2_S2_fjLj8192ELj1ELj1ELj8ELj16ENS_18Kernel_traits_baseILj8192EfS2_S2_S2_fjLj256EEEEELb0ELb1ELb0ELb0EEEvNS_9BwdParamsE
        .type           _ZN10layer_norm13ln_bwd_kernelINS_13Kernel_traitsIf6__halfS2_S2_fjLj8192ELj1ELj1ELj8ELj16ENS_18Kernel_traits_baseILj8192EfS2_S2_S2_fjLj256EEEEELb0ELb1ELb0ELb0EEEvNS_9BwdParamsE,@function
        .size           _ZN10layer_norm13ln_bwd_kernelINS_13Kernel_traitsIf6__halfS2_S2_fjLj8192ELj1ELj1ELj8ELj16ENS_18Kernel_traits_baseILj8192EfS2_S2_S2_fjLj256EEEEELb0ELb1ELb0ELb0EEEvNS_9BwdParamsE,(.L_x_15682 - _ZN10layer_norm13ln_bwd_kernelINS_13Kernel_traitsIf6__halfS2_S2_fjLj8192ELj1ELj1ELj8ELj16ENS_18Kernel_traits_baseILj8192EfS2_S2_S2_fjLj256EEEEELb0ELb1ELb0ELb0EEEvNS_9BwdParamsE)
        .other          _ZN10layer_norm13ln_bwd_kernelINS_13Kernel_traitsIf6__halfS2_S2_fjLj8192ELj1ELj1ELj8ELj16ENS_18Kernel_traits_baseILj8192EfS2_S2_S2_fjLj256EEEEELb0ELb1ELb0ELb0EEEvNS_9BwdParamsE,@"STO_CUDA_ENTRY STV_DEFAULT"
_ZN10layer_norm13ln_bwd_kernelINS_13Kernel_traitsIf6__halfS2_S2_fjLj8192ELj1ELj1ELj8ELj16ENS_18Kernel_traits_baseILj8192EfS2_S2_S2_fjLj256EEEEELb0ELb1ELb0ELb0EEEvNS_9BwdParamsE:
.text._ZN10layer_norm13ln_bwd_kernelINS_13Kernel_traitsIf6__halfS2_S2_fjLj8192ELj1ELj1ELj8ELj16ENS_18Kernel_traits_baseILj8192EfS2_S2_S2_fjLj256EEEEELb0ELb1ELb0ELb0EEEvNS_9BwdParamsE:
        /* <DEDUP_REMOVED lines=169> */
.L_x_8129:
[----:B------:R-:W2:Y:S01]  /*0a90*/  @UP0 LDCU.64 UR4, c[0x0][0x3e0] ;  /* 0x00007c00ff0407ac */ /* 0x000ea20008000a00 */
[----:B------:R-:W-:Y:S01]  /*0aa0*/  PLOP3.LUT P0, PT, PT, PT, UP0, 0x80, 0x8 ;  /* 0x000000000008781c */ /* 0x000fe20003f0f008 */
[----:B0-----:R-:W-:-:S06]  /*0ab0*/  UIMAD.WIDE UR14, UR7, 0x4, UR8 ;  /* 0x00000004070e78a5 */ /* 0x001fcc000f8e0208 */
[----:B------:R-:W-:Y:S02]  /*0ac0*/  MOV R176, UR14 ;  /* 0x0000000e00b07c02 */ /* 0x000fe40008000f00 */
[----:B------:R-:W-:-:S05]  /*0ad0*/  MOV R177, UR15 ;  /* 0x0000000f00b17c02 */ /* 0x000fca0008000f00 */
[----:B-1----:R0:W3:Y:S01]  /*0ae0*/  LDG.E R25, desc[UR12][R176.64] ;  /* 0x0000000cb0197981 */ /* 0x0020e2000c1e1900 */
[----:B--2---:R-:W-:-:S06]  /*0af0*/  @UP0 UIMAD.WIDE UR4, UR7, 0x2, UR4 ;  /* 0x00000002070408a5 */ /* 0x004fcc000f8e0204 */
[----:B0-----:R-:W-:Y:S02]  /*0b00*/  MOV R176, UR4 ;  /* 0x0000000400b07c02 */ /* 0x001fe40008000f00 */
[----:B------:R-:W-:-:S05]  /*0b10*/  MOV R177, UR5 ;  /* 0x0000000500b17c02 */ /* 0x000fca0008000f00 */
[----:B------:R0:W2:Y:S01]  /*0b20*/  @P0 LDG.E.U16 R178, desc[UR12][R176.64] ;  /* 0x0000000cb0b20981 */ /* 0x0000a2000c1e1500 */
[----:B------:R-:W-:-:S06]  /*0b30*/  UIMAD.WIDE UR14, UR7, 0x4, UR10 ;  /* 0x00000004070e78a5 */ /* 0x000fcc000f8e020a */
        /* <DEDUP_REMOVED lines=17> */
[----:B------:R-:W-:Y:S01]  /*0c50*/  R2UR UR25, R25 ;  /* 0x00000000191972ca */ /* 0x000fe200000e0000 */
[----:B--2---:R-:W-:-:S05]  /*0c60*/  @P0 HADD2.F32 R178, -RZ, R178.H0_H0 ;  /* 0x200000b2ffb20230 */ /* 0x004fca0000004100 */
[----:B------:R-:W-:Y:S02]  /*0c70*/  @P0 R2UR UR15, R178 ;  /* 0x00000000b20f02ca */ /* 0x000fe400000e0000 */
[----:B------:R-:W-:-:S04]  /*0c80*/  MOV R25, UR5 ;  /* 0x0000000500197c02 */ /* 0x000fc80008000f00 */
[----:B0-----:R-:W-:Y:S02]  /*0c90*/  LEA.HI.SX32 R25, R25, R250, 0x1d ;  /* 0x000000fa19197211 */ /* 0x001fe400078feaff */
[----:B----4-:R-:W-:-:S05]  /*0ca0*/  R2UR UR24, R179 ;  /* 0x00000000b31872ca */ /* 0x010fca00000e0000 */
[----:B------:R-:W-:Y:S01]  /*0cb0*/  @UP0 UMOV UR14, UR15 ;  /* 0x0000000f000e0c82 */ /* 0x000fe20008000000 */
[----:B------:R-:W-:Y:S01]  /*0cc0*/  MOV R220, R25 ;  /* 0x0000001900dc7202 */ /* 0x000fe20000000f00 */
[----:B-----5:R-:W-:Y:S08]  /*0cd0*/  @!P4 BRA `(.L_x_8089) ;  /* 0x000000040070c947 */ /* 0x020ff00003800000 */
[----:B------:R-:W0:Y:S01]  /*0ce0*/  LDC.64 R176, c[0x0][0x3a8] ;  /* 0x0000ea00ffb07b82 */ /* 0x000e220000000a00 */
[----:B------:R-:W2:Y:S04]  /*0cf0*/  LDL R219, [R1+0x10] ;  /* 0x0000100001db7983 */ /* 0x000ea80000100800 */
[----:B------:R-:W3:Y:S03]  /*0d00*/  LDL R220, [R1+0x14] ;  /* 0x0000140001dc7983 */ /* 0x000ee60000100800 */
[----:B------:R-:W1:Y:S01]  /*0d10*/  LDC.64 R26, c[0x0][0x428] ;  /* 0x00010a00ff1a7b82 */ /* 0x000e620000000a00 */
[----:B------:R-:W4:Y:S04]  /*0d20*/  LDL R252, [R1+0x18] ;  /* 0x0000180001fc7983 */ /* 0x000f280000100800 */
[----:B------:R-:W4:Y:S04]  /*0d30*/  LDL R251, [R1+0x1c] ;  /* 0x00001c0001fb7983 */ /* 0x000f280000100800 */
[----:B------:R-:W4:Y:S04]  /*0d40*/  LDL R249, [R1] ;  /* 0x0000000001f97983 */ /* 0x000f280000100800 */
[----:B------:R-:W4:Y:S01]  /*0d50*/  LDL R223, [R1+0x4] ;  /* 0x0000040001df7983 */ /* 0x000f220000100800 */
[----:B0-----:R-:W-:-:S03]  /*0d60*/  IMAD.WIDE.U32 R176, R25, 0x10, R176 ;  /* 0x0000001019b07825 */ /* 0x001fc600078e00b0 */
[----:B------:R-:W4:Y:S04]  /*0d70*/  LDL R222, [R1+0x8] ;  /* 0x0000080001de7983 */ /* 0x000f280000100800 */
[----:B------:R-:W4:Y:S01]  /*0d80*/  LDL R221, [R1+0xc] ;  /* 0x00000c0001dd7983 */ /* 0x000f220000100800 */
[----:B-1----:R-:W-:-:S03]  /*0d90*/  IMAD.WIDE.U32 R26, R25, 0x10, R26 ;  /* 0x00000010191a7825 */ /* 0x002fc600078e001a */
[----:B------:R-:W2:Y:S04]  /*0da0*/  LDG.E.128 R176, desc[UR12][R176.64] ;  /* 0x0000000cb0b07981 */ /* 0x000ea8000c1e1d00 */
[----:B------:R0:W3:Y:S01]  /*0db0*/  LDG.E.128 R180, desc[UR12][R26.64] ;  /* 0x0000000c1ab47981 */ /* 0x0000e2000c1e1d00 */
[----:B------:R-:W-:-:S04]  /*0dc0*/  ISETP.NE.U32.AND P0, PT, RZ, UR18, PT ;  /* 0x00000012ff007c0c */ /* 0x000fc8000bf05070 */
[----:B------:R-:W-:-:S13]  /*0dd0*/  ISETP.NE.AND.EX P0, PT, RZ, UR19, PT, P0 ;  /* 0x00000013ff007c0c */ /* 0x000fda000bf05300 */
[----:B0-----:R-:W0:Y:S02]  /*0de0*/  @P0 LDC.64 R26, c[0x0][0x438] ;  /* 0x00010e00ff1a0b82 */ /* 0x001e240000000a00 */
[----:B0-----:R-:W-:-:S05]  /*0df0*/  @P0 IMAD.WIDE.U32 R26, R25, 0x10, R26 ;  /* 0x00000010191a0825 */ /* 0x001fca00078e001a */
[----:B------:R0:W5:Y:S01]  /*0e00*/  @P0 LDG.E.128 R44, desc[UR12][R26.64] ;  /* 0x0000000c1a2c0981 */ /* 0x000162000c1e1d00 */
[--C-:B--2---:R-:W-:Y:S02]  /*0e10*/  HADD2.F32 R0, -RZ, R176.reuse.H0_H0 ;  /* 0x200000b0ff007230 */ /* 0x104fe40000004100 */
[----:B------:R-:W-:Y:S02]  /*0e20*/  HADD2.F32 R176, -RZ, R176.H1_H1 ;  /* 0x300000b0ffb07230 */ /* 0x000fe40000004100 */
[----:B---3--:R-:W-:Y:S02]  /*0e30*/  HADD2.F32 R185, -RZ, R180.H0_H0 ;  /* 0x200000b4ffb97230 */ /* 0x008fe40000004100 */
[----:B------:R-:W-:Y:S01]  /*0e40*/  FADD.FTZ R0, R0, -UR25 ;  /* 0x8000001900007e21 */ /* 0x000fe20008010000 */
[--C-:B0-----:R-:W-:Y:S02]  /*0e50*/  HADD2.F32 R26, -RZ, R177.reuse.H0_H0 ;  /* 0x200000b1ff1a7230 */ /* 0x101fe40000004100 */
[----:B------:R-:W-:Y:S01]  /*0e60*/  FADD.FTZ R176, R176, -UR25 ;  /* 0x80000019b0b07e21 */ /* 0x000fe20008010000 */
[----:B------:R-:W-:-:S02]  /*0e70*/  HADD2.F32 R218, -RZ, R177.H1_H1 ;  /* 0x300000b1ffda7230 */ /* 0x000fc40000004100 */
[----:B------:R-:W-:Y:S01]  /*0e80*/  FMUL.FTZ R0, R0, UR24 ;  /* 0x0000001800007c20 */ /* 0x000fe20008410000 */
[----:B------:R-:W-:Y:S02]  /*0e90*/  HADD2.F32 R177, -RZ, R179.H0_H0 ;  /* 0x200000b3ffb17230 */ /* 0x000fe40000004100 */
[----:B------:R-:W-:Y:S01]  /*0ea0*/  FADD.FTZ R108, R108, R185 ;  /* 0x000000b96c6c7221 */ /* 0x000fe20000010000 */
[----:B------:R-:W-:Y:S02]  /*0eb0*/  HADD2.F32 R180, -RZ, R180.H1_H1 ;  /* 0x300000b4ffb47230 */ /* 0x000fe40000004100 */
[-C--:B------:R-:W-:Y:S01]  /*0ec0*/  FFMA.FTZ R140, R0, R185.reuse, R140 ;  /* 0x000000b9008c7223 */ /* 0x080fe2000001008c */
[--C-:B------:R-:W-:Y:S02]  /*0ed0*/  HADD2.F32 R215, -RZ, R182.reuse.H0_H0 ;  /* 0x200000b6ffd77230 */ /* 0x100fe40000004100 */
[----:B------:R-:W-:Y:S01]  /*0ee0*/  FMUL.FTZ R185, R219, R185 ;  /* 0x000000b9dbb97220 */ /* 0x000fe20000410000 */
[----:B------:R-:W-:-:S02]  /*0ef0*/  HADD2.F32 R214, -RZ, R182.H1_H1 ;  /* 0x300000b6ffd67230 */ /* 0x000fc40000004100 */
[----:B------:R-:W-:Y:S01]  /*0f00*/  FADD.FTZ R182, R26, -UR25 ;  /* 0x800000191ab67e21 */ /* 0x000fe20008010000 */
[--C-:B------:R-:W-:Y:S02]  /*0f10*/  HADD2.F32 R217, -RZ, R181.reuse.H0_H0 ;  /* 0x200000b5ffd97230 */ /* 0x100fe40000004100 */
[----:B------:R-:W-:Y:S01]  /*0f20*/  FADD.FTZ R26, R177, -UR25 ;  /* 0x80000019b11a7e21 */ /* 0x000fe20008010000 */
[----:B------:R-:W-:Y:S02]  /*0f30*/  HADD2.F32 R216, -RZ, R181.H1_H1 ;  /* 0x300000b5ffd87230 */ /* 0x000fe40000004100 */
[----:B------:R-:W-:Y:S01]  /*0f40*/  FADD.FTZ R181, R218, -UR25 ;  /* 0x80000019dab57e21 */ /* 0x000fe20008010000 */
[----:B------:R-:W-:Y:S02]  /*0f50*/  HADD2.F32 R195, -RZ, R178.H0_H0 ;  /* 0x200000b2ffc37230 */ /* 0x000fe40000004100 */
[----:B------:R-:W-:Y:S01]  /*0f60*/  FMUL.FTZ R182, R182, UR24 ;  /* 0x00000018b6b67c20 */ /* 0x000fe20008410000 */
[----:B------:R-:W-:-:S02]  /*0f70*/  HADD2.F32 R213, -RZ, R183.H0_H0 ;  /* 0x200000b7ffd57230 */ /* 0x000fc40000004100 */
[----:B------:R-:W-:Y:S01]  /*0f80*/  FMUL.FTZ R218, R220, R180 ;  /* 0x000000b4dcda7220 */ /* 0x000fe20000410000 */
[----:B------:R-:W-:Y:S02]  /*0f90*/  HADD2.F32 R212, -RZ, R183.H1_H1 ;  /* 0x300000b7ffd47230 */ /* 0x000fe40000004100 */
[----:B------:R-:W-:Y:S01]  /*0fa0*/  FMUL.FTZ R183, R176, UR24 ;  /* 0x00000018b0b77c20 */ /* 0x000fe20008410000 */
[----:B------:R-:W-:Y:S01]  /*0fb0*/  FADD.FTZ R177, RZ, R185 ;  /* 0x000000b9ffb17221 */ /* 0x000fe20000010000 */
[----:B------:R-:W-:Y:S01]  /*0fc0*/  FFMA.FTZ R176, R0, R185, RZ ;  /* 0x000000b900b07223 */ /* 0x000fe200000100ff */
[----:B------:R-:W-:Y:S02]  /*0fd0*/  HADD2.F32 R27, -RZ, R178.H1_H1 ;  /* 0x300000b2ff1b7230 */ /* 0x000fe40000004100 */
[----:B------:R-:W-:Y:S01]  /*0fe0*/  FADD.FTZ R195, R195, -UR25 ;  /* 0x80000019c3c37e21 */ /* 0x000fe20008010000 */
[----:B------:R-:W-:Y:S01]  /*0ff0*/  FADD.FTZ R110, R110, R217 ;  /* 0x000000d96e6e7221 */ /* 0x000fe20000010000 */
[----:B------:R-:W-:Y:S01]  /*1000*/  FMUL.FTZ R181, R181, UR24 ;  /* 0x00000018b5b57c20 */ /* 0x000fe20008410000 */
[-C--:B------:R-:W-:Y:S01]  /*1010*/  FFMA.FTZ R142, R182, R217.reuse, R142 ;  /* 0x000000d9b68e7223 */ /* 0x080fe2000001008e */
[----:B------:R-:W-:Y:S01]  /*1020*/  FADD.FTZ R178, R177, R218 ;  /* 0x000000dab1b27221 */ /* 0x000fe20000010000 */
[----:B----4-:R-:W-:Y:S01]  /*1030*/  FMUL.FTZ R217, R252, R217 ;  /* 0x000000d9fcd97220 */ /* 0x010fe20000410000 */
[----:B------:R-:W-:Y:S01]  /*1040*/  FFMA.FTZ R177, R183, R218, R176 ;  /* 0x000000dab7b17223 */ /* 0x000fe200000100b0 */
[----:B------:R-:W-:Y:S01]  /*1050*/  FADD.FTZ R109, R109, R180 ;  /* 0x000000b46d6d7221 */ /* 0x000fe20000010000 */
[----:B------:R-:W-:Y:S01]  /*1060*/  FFMA.FTZ R141, R183, R180, R141 ;  /* 0x000000b4b78d7223 */ /* 0x000fe2000001008d */
[----:B------:R-:W-:-:S02]  /*1070*/  HADD2.F32 R24, -RZ, R179.H1_H1 ;  /* 0x300000b3ff187230 */ /* 0x000fc40000004100 */
[----:B------:R-:W-:Y:S01]  /*1080*/  FADD.FTZ R27, R27, -UR25 ;  /* 0x800000191b1b7e21 */ /* 0x000fe20008010000 */
[----:B------:R-:W-:Y:S01]  /*1090*/  FADD.FTZ R111, R111, R216 ;  /* 0x000000d86f6f7221 */ /* 0x000fe20000010000 */
[----:B------:R-:W-:Y:S01]  /*10a0*/  FMUL.FTZ R180, R195, UR24 ;  /* 0x00000018c3b47c20 */ /* 0x000fe20008410000 */
[-C--:B------:R-:W-:Y:S01]  /*10b0*/  FFMA.FTZ R143, R181, R216.reuse, R143 ;  /* 0x000000d8b58f7223 */ /* 0x080fe2000001008f */
[----:B------:R-:W-:Y:S01]  /*10c0*/  FMUL.FTZ R216, R251, R216 ;  /* 0x000000d8fbd87220 */ /* 0x000fe20000410000 */
        /* <DEDUP_REMOVED lines=8> */
[----:B------:R-:W-:Y:S01]  /*1150*/  FADD.FTZ R24, R24, -UR25 ;  /* 0x8000001918187e21 */ /* 0x000fe20008010000 */
        /* <DEDUP_REMOVED lines=17> */
[----:B------:R-:W-:-:S02]  /*1270*/  IADD3 R220, PT, PT, R25, 0x100, RZ ;  /* 0x0000010019dc7810 */ /* 0x000fc40007ffe0ff */
[----:B------:R-:W-:Y:S01]  /*1280*/  FADD.FTZ R219, R219, R212 ;  /* 0x000000d4dbdb7221 */ /* 0x000fe20000010000 */
[----:B------:R-:W-:-:S07]  /*1290*/  FFMA.FTZ R195, R24, R212, R177 ;  /* 0x000000d418c37223 */ /* 0x000fce00000100b1 */
.L_x_8089:
[----:B------:R-:W-:Y:S05]  /*12a0*/  BSYNC.RECONVERGENT B0 ;  /* 0x0000000000007941 */ /* 0x000fea0003800200 */
.L_x_8088:
        /* <DEDUP_REMOVED lines=14> */
[----:B--2---:R-:W-:Y:S02]  /*1390*/  HADD2.F32 R204, -RZ, R17.H0_H0 ;  /* 0x20000011ffcc7230 */ /* 0x004fe40000004100 */
[--C-:B0-----:R-:W-:Y:S02]  /*13a0*/  HADD2.F32 R177, -RZ, R16.reuse.H0_H0 ;  /* 0x20000010ffb17230 */ /* 0x101fe40000004100 */
[--C-:B------:R-:W-:Y:S02]  /*13b0*/  HADD2.F32 R178, -RZ, R19.reuse.H0_H0 ;  /* 0x20000013ffb27230 */ /* 0x100fe40000004100 */
[----:B------:R-:W-:Y:S02]  /*13c0*/  HADD2.F32 R207, -RZ, R19.H1_H1 ;  /* 0x30000013ffcf7230 */ /* 0x000fe40000004100 */
[----:B------:R-:W-:-:S02]  /*13d0*/  HADD2.F32 R205, -RZ, R16.H1_H1 ;  /* 0x30000010ffcd7230 */ /* 0x000fc40000004100 */
[--C-:B---3--:R-:W-:Y:S02]  /*13e0*/  HADD2.F32 R19, -RZ, R21.reuse.H0_H0 ;  /* 0x20000015ff137230 */ /* 0x108fe40000004100 */
[----:B------:R-:W-:Y:S02]  /*13f0*/  HADD2.F32 R179, -RZ, R21.H1_H1 ;  /* 0x30000015ffb37230 */ /* 0x000fe40000004100 */
[----:B------:R-:W-:Y:S01]  /*1400*/  FADD.FTZ R21, R204, -UR25 ;  /* 0x80000019cc157e21 */ /* 0x000fe20008010000 */
[--C-:B------:R-:W-:Y:S02]  /*1410*/  HADD2.F32 R208, -RZ, R18.reuse.H0_H0 ;  /* 0x20000012ffd07230 */ /* 0x100fe40000004100 */
[----:B------:R-:W-:Y:S02]  /*1420*/  HADD2.F32 R210, -RZ, R17.H1_H1 ;  /* 0x30000011ffd27230 */ /* 0x000fe40000004100 */
[----:B------:R-:W-:Y:S02]  /*1430*/  HADD2.F32 R209, -RZ, R18.H1_H1 ;  /* 0x30000012ffd17230 */ /* 0x000fe40000004100 */
[----:B------:R-:W-:-:S02]  /*1440*/  HADD2.F32 R206, -RZ, R20.H0_H0 ;  /* 0x20000014ffce7230 */ /* 0x000fc40000004100 */
[--C-:B------:R-:W-:Y:S02]  /*1450*/  HADD2.F32 R16, -RZ, R23.reuse.H0_H0 ;  /* 0x20000017ff107230 */ /* 0x100fe40000004100 */
[----:B------:R-:W-:Y:S02]  /*1460*/  HADD2.F32 R176, -RZ, R23.H1_H1 ;  /* 0x30000017ffb07230 */ /* 0x000fe40000004100 */
[----:B------:R-:W-:Y:S01]  /*1470*/  FADD.FTZ R23, R177, -UR25 ;  /* 0x80000019b1177e21 */ /* 0x000fe20008010000 */
[--C-:B------:R-:W-:Y:S02]  /*1480*/  HADD2.F32 R18, -RZ, R22.reuse.H0_H0 ;  /* 0x20000016ff127230 */ /* 0x100fe40000004100 */
[----:B------:R-:W-:Y:S01]  /*1490*/  FMUL.FTZ R21, R21, UR24 ;  /* 0x0000001815157c20 */ /* 0x000fe20008410000 */
[----:B------:R-:W-:Y:S02]  /*14a0*/  HADD2.F32 R17, -RZ, R22.H1_H1 ;  /* 0x30000016ff117230 */ /* 0x000fe40000004100 */
[----:B------:R-:W-:Y:S01]  /*14b0*/  FADD.FTZ R22, R205, -UR25 ;  /* 0x80000019cd167e21 */ /* 0x000fe20008010000 */
[----:B------:R-:W-:Y:S01]  /*14c0*/  FADD.FTZ R205, R208, -UR25 ;  /* 0x80000019d0cd7e21 */ /* 0x000fe20008010000 */
[----:B------:R-:W-:-:S02]  /*14d0*/  HADD2.F32 R20, -RZ, R20.H1_H1 ;  /* 0x30000014ff147230 */ /* 0x000fc40000004100 */
[----:B------:R-:W-:Y:S01]  /*14e0*/  FADD.FTZ R204, R209, -UR25 ;  /* 0x80000019d1cc7e21 */ /* 0x000fe20008010000 */
[----:B------:R-:W-:Y:S01]  /*14f0*/  FMUL.FTZ R23, R23, UR24 ;  /* 0x0000001817177c20 */ /* 0x000fe20008410000 */
[----:B-----5:R-:W-:Y:S01]  /*1500*/  FMUL.FTZ R211, R244, R206 ;  /* 0x000000cef4d37220 */ /* 0x020fe20000410000 */
[----:B------:R-:W-:Y:S01]  /*1510*/  FADD.FTZ R102, R102, R19 ;  /* 0x0000001366667221 */ /* 0x000fe20000010000 */
[-C--:B------:R-:W-:Y:S01]  /*1520*/  FFMA.FTZ R134, R21, R19.reuse, R134 ;  /* 0x0000001315867223 */ /* 0x080fe20000010086 */
[----:B------:R-:W-:Y:S01]  /*1530*/  FMUL.FTZ R209, R246, R19 ;  /* 0x00000013f6d17220 */ /* 0x000fe20000410000 */
[----:B------:R-:W-:Y:S01]  /*1540*/  FMUL.FTZ R22, R22, UR24 ;  /* 0x0000001816167c20 */ /* 0x000fe20008410000 */
[----:B------:R-:W-:Y:S01]  /*1550*/  FMUL.FTZ R19, R205, UR24 ;  /* 0x00000018cd137c20 */ /* 0x000fe20008410000 */
[----:B------:R-:W-:Y:S01]  /*1560*/  FADD.FTZ R221, R210, -UR25 ;  /* 0x80000019d2dd7e21 */ /* 0x000fe20008010000 */
[-C--:B------:R-:W-:Y:S01]  /*1570*/  FMUL.FTZ R210, R245, R20.reuse ;  /* 0x00000014f5d27220 */ /* 0x080fe20000410000 */
[----:B------:R-:W-:Y:S01]  /*1580*/  FADD.FTZ R219, R219, R211 ;  /* 0x000000d3dbdb7221 */ /* 0x000fe20000010000 */
[----:B------:R-:W-:Y:S01]  /*1590*/  FFMA.FTZ R195, R23, R211, R195 ;  /* 0x000000d317c37223 */ /* 0x000fe200000100c3 */
[----:B------:R-:W-:Y:S01]  /*15a0*/  FADD.FTZ R177, R207, -UR25 ;  /* 0x80000019cfb17e21 */ /* 0x000fe20008010000 */
[----:B------:R-:W-:Y:S01]  /*15b0*/  FADD.FTZ R101, R101, R20 ;  /* 0x0000001465657221 */ /* 0x000fe20000010000 */
[----:B------:R-:W-:Y:S01]  /*15c0*/  FFMA.FTZ R133, R22, R20, R133 ;  /* 0x0000001416857223 */ /* 0x000fe20000010085 */
[----:B------:R-:W-:Y:S01]  /*15d0*/  FADD.FTZ R96, R96, R18 ;  /* 0x0000001260607221 */ /* 0x000fe20000010000 */
[-C--:B------:R-:W-:Y:S01]  /*15e0*/  FFMA.FTZ R128, R19, R18.reuse, R128 ;  /* 0x0000001213807223 */ /* 0x080fe20000010080 */
[----:B------:R-:W-:Y:S01]  /*15f0*/  FMUL.FTZ R207, R240, R18 ;  /* 0x00000012f0cf7220 */ /* 0x000fe20000410000 */
[----:B------:R-:W-:Y:S01]  /*1600*/  FMUL.FTZ R20, R221, UR24 ;  /* 0x00000018dd147c20 */ /* 0x000fe20008410000 */
        /* <DEDUP_REMOVED lines=12> */
[-C--:B------:R-:W-:Y:S01]  /*16d0*/  FFMA.FTZ R129, R18, R17.reuse, R129 ;  /* 0x0000001112817223 */ /* 0x080fe20000010081 */
[----:B------:R-:W-:Y:S01]  /*16e0*/  FMUL.FTZ R206, R241, R17 ;  /* 0x00000011f1ce7220 */ /* 0x000fe20000410000 */
[----:B------:R-:W-:Y:S01]  /*16f0*/  FMUL.FTZ R17, R178, UR24 ;  /* 0x00000018b2117c20 */ /* 0x000fe20008410000 */
[----:B------:R-:W-:Y:S01]  /*1700*/  FADD.FTZ R178, R179, R208 ;  /* 0x000000d0b3b27221 */ /* 0x000fe20000010000 */
[----:B------:R-:W-:-:S03]  /*1710*/  FFMA.FTZ R204, R20, R208, R195 ;  /* 0x000000d014cc7223 */ /* 0x000fc600000100c3 */
[----:B------:R-:W-:Y:S01]  /*1720*/  FADD.FTZ R179, R178, R207 ;  /* 0x000000cfb2b37221 */ /* 0x000fe20000010000 */
[----:B------:R-:W-:Y:S01]  /*1730*/  FFMA.FTZ R195, R19, R207, R204 ;  /* 0x000000cf13c37223 */ /* 0x000fe200000100cc */
[----:B------:R-:W-:Y:S02]  /*1740*/  FMUL.FTZ R205, R242, R16 ;  /* 0x00000010f2cd7220 */ /* 0x000fe40000410000 */
        /* <DEDUP_REMOVED lines=12> */
.L_x_8091:
[----:B------:R-:W-:Y:S05]  /*1810*/  BSYNC.RECONVERGENT B0 ;  /* 0x0000000000007941 */ /* 0x000fea0003800200 */
.L_x_8090:
        /* <DEDUP_REMOVED lines=86> */
.L_x_8093:
[----:B------:R-:W-:Y:S05]  /*1d80*/  BSYNC.RECONVERGENT B0 ;  /* 0x0000000000007941 */ /* 0x000fea0003800200 */
.L_x_8092:
        /* <DEDUP_REMOVED lines=15> */
[--C-:B------:R-:W-:Y:S02]  /*1e80*/  HADD2.F32 R189, -RZ, R7.reuse.H0_H0 ;  /* 0x20000007ffbd7230 */ /* 0x100fe40000004100 */
[----:B------:R-:W-:Y:S02]  /*1e90*/  HADD2.F32 R186, -RZ, R7.H1_H1 ;  /* 0x30000007ffba7230 */ /* 0x000fe40000004100 */
[----:B------:R-:W-:Y:S01]  /*1ea0*/  FADD.FTZ R7, R187, -UR25 ;  /* 0x80000019bb077e21 */ /* 0x000fe20008010000 */
[----:B------:R-:W-:-:S02]  /*1eb0*/  HADD2.F32 R188, -RZ, R5.H0_H0 ;  /* 0x20000005ffbc7230 */ /* 0x000fc40000004100 */
[----:B------:R-:W-:Y:S01]  /*1ec0*/  FADD.FTZ R194, R190, -UR25 ;  /* 0x80000019bec27e21 */ /* 0x000fe20008010000 */
[----:B------:R-:W-:Y:S02]  /*1ed0*/  HADD2.F32 R193, -RZ, R5.H1_H1 ;  /* 0x30000005ffc17230 */ /* 0x000fe40000004100 */
[--C-:B------:R-:W-:Y:S02]  /*1ee0*/  HADD2.F32 R191, -RZ, R6.reuse.H0_H0 ;  /* 0x20000006ffbf7230 */ /* 0x100fe40000004100 */
[----:B------:R-:W-:Y:S02]  /*1ef0*/  HADD2.F32 R192, -RZ, R6.H1_H1 ;  /* 0x30000006ffc07230 */ /* 0x000fe40000004100 */
[----:B------:R-:W-:Y:S01]  /*1f00*/  FMUL.FTZ R7, R7, UR24 ;  /* 0x0000001807077c20 */ /* 0x000fe20008410000 */
[----:B---3--:R-:W-:Y:S02]  /*1f10*/  HADD2.F32 R6, -RZ, R176.H0_H0 ;  /* 0x200000b0ff067230 */ /* 0x008fe40000004100 */
[----:B------:R-:W-:Y:S01]  /*1f20*/  FADD.FTZ R220, R188, -UR25 ;  /* 0x80000019bcdc7e21 */ /* 0x000fe20008010000 */
[----:B------:R-:W-:-:S02]  /*1f30*/  HADD2.F32 R4, -RZ, R177.H0_H0 ;  /* 0x200000b1ff047230 */ /* 0x000fc40000004100 */
[----:B------:R-:W-:Y:S02]  /*1f40*/  HADD2.F32 R184, -RZ, R177.H1_H1 ;  /* 0x300000b1ffb87230 */ /* 0x000fe40000004100 */
[----:B------:R-:W-:Y:S01]  /*1f50*/  FADD.FTZ R177, R186, -UR25 ;  /* 0x80000019bab17e21 */ /* 0x000fe20008010000 */
[----:B------:R-:W-:Y:S02]  /*1f60*/  HADD2.F32 R5, -RZ, R176.H1_H1 ;  /* 0x300000b0ff057230 */ /* 0x000fe40000004100 */
[----:B------:R-:W-:Y:S01]  /*1f70*/  FMUL.FTZ R186, R194, UR24 ;  /* 0x00000018c2ba7c20 */ /* 0x000fe20008410000 */
[----:B------:R-:W-:Y:S01]  /*1f80*/  FADD.FTZ R190, R193, -UR25 ;  /* 0x80000019c1be7e21 */ /* 0x000fe20008010000 */
[----:B------:R-:W-:Y:S01]  /*1f90*/  FADD.FTZ R84, R84, R6 ;  /* 0x0000000654547221 */ /* 0x000fe20000010000 */
[-C--:B------:R-:W-:Y:S01]  /*1fa0*/  FFMA.FTZ R116, R7, R6.reuse, R116 ;  /* 0x0000000607747223 */ /* 0x080fe20000010074 */
[----:B-----5:R-:W-:Y:S01]  /*1fb0*/  FMUL.FTZ R194, R228, R6 ;  /* 0x00000006e4c27220 */ /* 0x020fe20000410000 */
[----:B------:R-:W-:Y:S01]  /*1fc0*/  FMUL.FTZ R6, R220, UR24 ;  /* 0x00000018dc067c20 */ /* 0x000fe20008410000 */
[----:B------:R-:W-:Y:S01]  /*1fd0*/  FADD.FTZ R188, R191, -UR25 ;  /* 0x80000019bfbc7e21 */ /* 0x000fe20008010000 */
[----:B------:R-:W-:Y:S01]  /*1fe0*/  FADD.FTZ R85, R85, R5 ;  /* 0x0000000555557221 */ /* 0x000fe20000010000 */
[-C--:B------:R-:W-:Y:S01]  /*1ff0*/  FFMA.FTZ R117, R186, R5.reuse, R117 ;  /* 0x00000005ba757223 */ /* 0x080fe20000010075 */
[----:B------:R-:W-:Y:S01]  /*2000*/  FMUL.FTZ R193, R229, R5 ;  /* 0x00000005e5c17220 */ /* 0x000fe20000410000 */
[----:B------:R-:W-:Y:S01]  /*2010*/  FMUL.FTZ R5, R190, UR24 ;  /* 0x00000018be057c20 */ /* 0x000fe20008410000 */
[----:B------:R-:W-:Y:S01]  /*2020*/  FADD.FTZ R187, R192, -UR25 ;  /* 0x80000019c0bb7e21 */ /* 0x000fe20008010000 */
[----:B0-----:R-:W-:-:S02]  /*2030*/  HADD2.F32 R3, -RZ, R178.H0_H0 ;  /* 0x200000b2ff037230 */ /* 0x001fc40000004100 */
[----:B------:R-:W-:Y:S01]  /*2040*/  FADD.FTZ R86, R86, R4 ;  /* 0x0000000456567221 */ /* 0x000fe20000010000 */
[-C--:B------:R-:W-:Y:S01]  /*2050*/  FFMA.FTZ R118, R6, R4.reuse, R118 ;  /* 0x0000000406767223 */ /* 0x080fe20000010076 */
[----:B------:R-:W-:Y:S01]  /*2060*/  FMUL.FTZ R192, R230, R4 ;  /* 0x00000004e6c07220 */ /* 0x000fe20000410000 */
        /* <DEDUP_REMOVED lines=12> */
[----:B------:R-:W-:-:S02]  /*2130*/  HADD2.F32 R2, -RZ, R178.H1_H1 ;  /* 0x300000b2ff027230 */ /* 0x000fc40000004100 */
[----:B------:R-:W-:Y:S01]  /*2140*/  FADD.FTZ R178, R189, -UR25 ;  /* 0x80000019bdb27e21 */ /* 0x000fe20008010000 */
[----:B------:R-:W-:Y:S01]  /*2150*/  FADD.FTZ R184, R187, R192 ;  /* 0x000000c0bbb87221 */ /* 0x000fe20000010000 */
[----:B------:R-:W-:Y:S01]  /*2160*/  FFMA.FTZ R188, R6, R192, R195 ;  /* 0x000000c006bc7223 */ /* 0x000fe200000100c3 */
[--C-:B------:R-:W-:Y:S02]  /*2170*/  HADD2.F32 R176, -RZ, R179.reuse.H0_H0 ;  /* 0x200000b3ffb07230 */ /* 0x100fe40000004100 */
[----:B------:R-:W-:Y:S01]  /*2180*/  FADD.FTZ R81, R81, R2 ;  /* 0x0000000251517221 */ /* 0x000fe20000010000 */
[-C--:B------:R-:W-:Y:S01]  /*2190*/  FFMA.FTZ R113, R3, R2.reuse, R113 ;  /* 0x0000000203717223 */ /* 0x080fe20000010071 */
[----:B------:R-:W-:Y:S01]  /*21a0*/  FMUL.FTZ R189, R225, R2 ;  /* 0x00000002e1bd7220 */ /* 0x000fe20000410000 */
        /* <DEDUP_REMOVED lines=8> */
[----:B------:R-:W-:-:S02]  /*2230*/  HADD2.F32 R179, -RZ, R179.H1_H1 ;  /* 0x300000b3ffb37230 */ /* 0x000fc40000004100 */
[----:B------:R-:W-:Y:S01]  /*2240*/  FMUL.FTZ R184, R177, UR24 ;  /* 0x00000018b1b87c20 */ /* 0x000fe20008410000 */
[----:B------:R-:W-:Y:S01]  /*2250*/  FADD.FTZ R177, R176, R189 ;  /* 0x000000bdb0b17221 */ /* 0x000fe20000010000 */
[----:B------:R-:W-:Y:S01]  /*2260*/  FFMA.FTZ R195, R3, R189, R178 ;  /* 0x000000bd03c37223 */ /* 0x000fe200000100b2 */
[-C--:B------:R-:W-:Y:S02]  /*2270*/  FMUL.FTZ R187, R227, R179.reuse ;  /* 0x000000b3e3bb7220 */ /* 0x080fe40000410000 */
[----:B------:R-:W-:Y:S01]  /*2280*/  FADD.FTZ R176, R177, R188 ;  /* 0x000000bcb1b07221 */ /* 0x000fe20000010000 */
[----:B------:R-:W-:Y:S01]  /*2290*/  FFMA.FTZ R195, R2, R188, R195 ;  /* 0x000000bc02c37223 */ /* 0x000fe200000100c3 */
[----:B------:R-:W-:Y:S01]  /*22a0*/  FADD.FTZ R83, R83, R179 ;  /* 0x000000b353537221 */ /* 0x000fe20000010000 */
[----:B------:R-:W-:Y:S01]  /*22b0*/  FFMA.FTZ R115, R184, R179, R115 ;  /* 0x000000b3b8737223 */ /* 0x000fe20000010073 */
[----:B------:R-:W-:Y:S01]  /*22c0*/  FADD.FTZ R219, R176, R187 ;  /* 0x000000bbb0db7221 */ /* 0x000fe20000010000 */
[----:B------:R-:W-:-:S07]  /*22d0*/  FFMA.FTZ R195, R184, R187, R195 ;  /* 0x000000bbb8c37223 */ /* 0x000fce00000100c3 */
.L_x_8095:
[----:B------:R-:W-:Y:S05]  /*22e0*/  BSYNC.RECONVERGENT B0 ;  /* 0x0000000000007941 */ /* 0x000fea0003800200 */
.L_x_8094:
        /* <DEDUP_REMOVED lines=31> */
.L_x_8097:
[----:B------:R-:W-:Y:S05]  /*24e0*/  BSYNC.RECONVERGENT B0 ;  /* 0x0000000000007941 */ /* 0x000fea0003800200 */
.L_x_8096:
        /* <DEDUP_REMOVED lines=52> */
[--C-:B-----5:R-:W-:Y:S02]  /*2830*/  HADD2.F32 R219, -RZ, R179.reuse.H0_H0 ;  /* 0x200000b3ffdb7230 */ /* 0x120fe40000004100 */
[----:B------:R-:W-:-:S03]  /*2840*/  HADD2.F32 R179, -RZ, R179.H1_H1 ;  /* 0x300000b3ffb37230 */ /* 0x000fc60000004100 */
[----:B------:R-:W-:Y:S01]  /*2850*/  FFMA.FTZ R219, R220, R219, R74 ;  /* 0x000000dbdcdb7223 */ /* 0x000fe2000001004a */
[----:B------:R-:W-:-:S04]  /*2860*/  FFMA.FTZ R74, R24, UR4, R195 ;  /* 0x00000004184a7c23 */ /* 0x000fc800080100c3 */
[----:B------:R-:W-:-:S04]  /*2870*/  FADD.FTZ R74, R212, -R74 ;  /* 0x8000004ad44a7221 */ /* 0x000fc80000010000 */
[----:B------:R-:W-:-:S04]  /*2880*/  FMUL.FTZ R74, R74, UR24 ;  /* 0x000000184a4a7c20 */ /* 0x000fc80008410000 */
[----:B------:R-:W-:-:S04]  /*2890*/  FMUL.FTZ R74, R74, UR14 ;  /* 0x0000000e4a4a7c20 */ /* 0x000fc80008410000 */
[----:B------:R-:W-:Y:S01]  /*28a0*/  FFMA.FTZ R179, R74, R179, R75 ;  /* 0x000000b34ab37223 */ /* 0x000fe2000001004b */
[----:B------:R-:W-:Y:S01]  /*28b0*/  FMUL.FTZ R75, R170, R220 ;  /* 0x000000dcaa4b7220 */ /* 0x000fe20000410000 */
[----:B------:R-:W-:Y:S01]  /*28c0*/  FMUL.FTZ R74, R171, R74 ;  /* 0x0000004aab4a7220 */ /* 0x000fe20000410000 */
[--C-:B------:R-:W-:Y:S02]  /*28d0*/  HADD2.F32 R220, -RZ, R178.reuse.H0_H0 ;  /* 0x200000b2ffdc7230 */ /* 0x100fe40000004100 */
[----:B------:R-:W-:Y:S02]  /*28e0*/  HADD2.F32 R178, -RZ, R178.H1_H1 ;  /* 0x300000b2ffb27230 */ /* 0x000fe40000004100 */
[----:B------:R-:W-:Y:S01]  /*28f0*/  F2FP.F16.F32.PACK_AB R75, R74, R75 ;  /* 0x0000004b4a4b723e */ /* 0x000fe200000000ff */
[----:B------:R-:W-:-:S04]  /*2900*/  FFMA.FTZ R74, R180, UR4, R195 ;  /* 0x00000004b44a7c23 */ /* 0x000fc800080100c3 */
        /* <DEDUP_REMOVED lines=41> */
[----:B------:R-:W-:Y:S01]  /*2ba0*/  F2FP.F16.F32.PACK_AB R72, R76, R72 ;  /* 0x000000484c48723e */ /* 0x000fe200000000ff */
[----:B------:R-:W-:Y:S06]  /*2bb0*/  BRA `(.L_x_8103) ;  /* 0x0000000400007947 */ /* 0x000fec0003800000 */
.L_x_8102:
[--C-:B------:R-:W-:Y:S01]  /*2bc0*/  FFMA.FTZ R31, R24, UR4, R195.reuse ;  /* 0x00000004181f7c23 */ /* 0x100fe200080100c3 */
[----:B------:R-:W-:Y:S01]  /*2bd0*/  FFMA.FTZ R28, R26, UR4, R195 ;  /* 0x000000041a1c7c23 */ /* 0x000fe200080100c3 */
[--C-:B-----5:R-:W-:Y:S02]  /*2be0*/  HADD2.F32 R219, -RZ, R179.reuse.H0_H0 ;  /* 0x200000b3ffdb7230 */ /* 0x120fe40000004100 */
[----:B------:R-:W-:Y:S01]  /*2bf0*/  FADD.FTZ R31, R212, -R31 ;  /* 0x8000001fd41f7221 */ /* 0x000fe20000010000 */
[----:B------:R-:W-:Y:S01]  /*2c00*/  FADD.FTZ R28, R213, -R28 ;  /* 0x8000001cd51c7221 */ /* 0x000fe20000010000 */
[----:B------:R-:W-:Y:S02]  /*2c10*/  HADD2.F32 R179, -RZ, R179.H1_H1 ;  /* 0x300000b3ffb37230 */ /* 0x000fe40000004100 */
[----:B------:R-:W-:Y:S01]  /*2c20*/  FMUL.FTZ R31, R31, UR24 ;  /* 0x000000181f1f7c20 */ /* 0x000fe20008410000 */
[----:B------:R-:W-:-:S03]  /*2c30*/  FMUL.FTZ R29, R28, UR24 ;  /* 0x000000181c1d7c20 */ /* 0x000fc60008410000 */
[----:B------:R-:W-:Y:S01]  /*2c40*/  FMUL.FTZ R30, R31, UR14 ;  /* 0x0000000e1f1e7c20 */ /* 0x000fe20008410000 */
[----:B------:R-:W-:Y:S01]  /*2c50*/  FMUL.FTZ R28, R29, UR14 ;  /* 0x0000000e1d1c7c20 */ /* 0x000fe20008410000 */
[----:B------:R-:W-:Y:S01]  /*2c60*/  F2FP.F16.F32.PACK_AB R31, R31, R29 ;  /* 0x0000001d1f1f723e */ /* 0x000fe200000000ff */
[--C-:B------:R-:W-:Y:S02]  /*2c70*/  HADD2.F32 R29, -RZ, R178.reuse.H0_H0 ;  /* 0x200000b2ff1d7230 */ /* 0x100fe40000004100 */
[----:B------:R-:W-:Y:S01]  /*2c80*/  FFMA.FTZ R179, R30, R179, R75 ;  /* 0x000000b31eb37223 */ /* 0x000fe2000001004b */
[----:B------:R-:W-:Y:S01]  /*2c90*/  FFMA.FTZ R219, R28, R219, R74 ;  /* 0x000000db1cdb7223 */ /* 0x000fe2000001004a */
[----:B------:R-:W-:Y:S01]  /*2ca0*/  FMUL.FTZ R75, R170, R28 ;  /* 0x0000001caa4b7220 */ /* 0x000fe20000410000 */
[----:B------:R-:W-:Y:S01]  /*2cb0*/  FFMA.FTZ R28, R180, UR4, R195 ;  /* 0x00000004b41c7c23 */ /* 0x000fe200080100c3 */
[----:B------:R-:W-:Y:S01]  /*2cc0*/  FMUL.FTZ R30, R171, R30 ;  /* 0x0000001eab1e7220 */ /* 0x000fe20000410000 */
[----:B------:R-:W-:-:S02]  /*2cd0*/  HADD2.F32 R178, -RZ, R178.H1_H1 ;  /* 0x300000b2ffb27230 */ /* 0x000fc40000004100 */
[----:B------:R-:W-:Y:S02]  /*2ce0*/  FADD.FTZ R28, R215, -R28 ;  /* 0x8000001cd71c7221 */ /* 0x000fe40000010000 */
[----:B------:R-:W-:Y:S02]  /*2cf0*/  F2FP.F16.F32.PACK_AB R75, R30, R75 ;  /* 0x0000004b1e4b723e */ /* 0x000fe400000000ff */
[----:B------:R-:W-:-:S04]  /*2d00*/  FMUL.FTZ R30, R28, UR24 ;  /* 0x000000181c1e7c20 */ /* 0x000fc80008410000 */
[----:B------:R-:W-:-:S04]  /*2d10*/  FMUL.FTZ R28, R30, UR14 ;  /* 0x0000000e1e1c7c20 */ /* 0x000fc80008410000 */
[----:B------:R-:W-:Y:S01]  /*2d20*/  FFMA.FTZ R220, R28, R29, R72 ;  /* 0x0000001d1cdc7223 */ /* 0x000fe20000010048 */
[----:B------:R-:W-:-:S04]  /*2d30*/  FFMA.FTZ R29, R27, UR4, R195 ;  /* 0x000000041b1d7c23 */ /* 0x000fc800080100c3 */
[----:B------:R-:W-:-:S04]  /*2d40*/  FADD.FTZ R29, R214, -R29 ;  /* 0x8000001dd61d7221 */ /* 0x000fc80000010000 */
[----:B------:R-:W-:-:S04]  /*2d50*/  FMUL.FTZ R29, R29, UR24 ;  /* 0x000000181d1d7c20 */ /* 0x000fc80008410000 */
[C---:B------:R-:W-:Y:S01]  /*2d60*/  FMUL.FTZ R72, R29.reuse, UR14 ;  /* 0x0000000e1d487c20 */ /* 0x040fe20008410000 */
[----:B------:R-:W-:Y:S01]  /*2d70*/  F2FP.F16.F32.PACK_AB R30, R29, R30 ;  /* 0x0000001e1d1e723e */ /* 0x000fe200000000ff */
[----:B------:R-:W-:Y:S01]  /*2d80*/  FMUL.FTZ R29, R168, R28 ;  /* 0x0000001ca81d7220 */ /* 0x000fe20000410000 */
[----:B------:R-:W-:Y:S01]  /*2d90*/  FFMA.FTZ R28, R182, UR4, R195 ;  /* 0x00000004b61c7c23 */ /* 0x000fe200080100c3 */
[----:B------:R-:W-:Y:S01]  /*2da0*/  FMUL.FTZ R74, R169, R72 ;  /* 0x00000048a94a7220 */ /* 0x000fe20000410000 */
[----:B------:R-:W-:Y:S01]  /*2db0*/  FFMA.FTZ R178, R72, R178, R73 ;  /* 0x000000b248b27223 */ /* 0x000fe20000010049 */
[--C-:B------:R-:W-:Y:S02]  /*2dc0*/  HADD2.F32 R72, -RZ, R177.reuse.H0_H0 ;  /* 0x200000b1ff487230 */ /* 0x100fe40000004100 */
[----:B------:R-:W-:Y:S01]  /*2dd0*/  FADD.FTZ R28, R217, -R28 ;  /* 0x8000001cd91c7221 */ /* 0x000fe20000010000 */
[----:B------:R-:W-:Y:S01]  /*2de0*/  HADD2.F32 R177, -RZ, R177.H1_H1 ;  /* 0x300000b1ffb17230 */ /* 0x000fe20000004100 */
[----:B------:R-:W-:-:S02]  /*2df0*/  F2FP.F16.F32.PACK_AB R74, R74, R29 ;  /* 0x0000001d4a4a723e */ /* 0x000fc400000000ff */
        /* <DEDUP_REMOVED lines=8> */
[----:B------:R-:W-:-:S03]  /*2e80*/  F2FP.F16.F32.PACK_AB R29, R72, R29 ;  /* 0x0000001d481d723e */ /* 0x000fc600000000ff */
        /* <DEDUP_REMOVED lines=17> */
[----:B------:R-:W-:-:S05]  /*2fa0*/  FMUL.FTZ R77, R173, R221 ;  /* 0x000000ddad4d7220 */ /* 0x000fca0000410000 */
[----:B------:R-:W-:-:S07]  /*2fb0*/  F2FP.F16.F32.PACK_AB R72, R77, R72 ;  /* 0x000000484d48723e */ /* 0x000fce00000000ff */
.L_x_8103:
        /* <DEDUP_REMOVED lines=13> */
.L_x_8101:
[----:B------:R-:W-:Y:S05]  /*3090*/  BSYNC.RECONVERGENT B1 ;  /* 0x0000000000017941 */ /* 0x000fea0003800200 */
.L_x_8100:
        /* <DEDUP_REMOVED lines=71> */
[----:B------:R-:W-:Y:S01]  /*3510*/  F2FP.F16.F32.PACK_AB R64, R69, R64 ;  /* 0x000000404540723e */ /* 0x000fe200000000ff */
[----:B------:R-:W-:Y:S06]  /*3520*/  BRA `(.L_x_8107) ;  /* 0x0000000000f07947 */ /* 0x000fec0003800000 */
.L_x_8106:
        /* <DEDUP_REMOVED lines=59> */
[----:B------:R-:W-:-:S07]  /*38e0*/  F2FP.F16.F32.PACK_AB R64, R68, R64 ;  /* 0x000000404440723e */ /* 0x000fce00000000ff */
.L_x_8107:
        /* <DEDUP_REMOVED lines=13> */
.L_x_8105:
[----:B------:R-:W-:Y:S05]  /*39c0*/  BSYNC.RECONVERGENT B1 ;  /* 0x0000000000017941 */ /* 0x000fea0003800200 */
.L_x_8104:
        /* <DEDUP_REMOVED lines=73> */
.L_x_8110:
        /* <DEDUP_REMOVED lines=60> */
.L_x_8111:
        /* <DEDUP_REMOVED lines=13> */
.L_x_8109:
[----:B------:R-:W-:Y:S05]  /*42f0*/  BSYNC.RECONVERGENT B1 ;  /* 0x0000000000017941 */ /* 0x000fea0003800200 */
.L_x_8108:
        /* <DEDUP_REMOVED lines=9> */
[--C-:B-----5:R-:W-:Y:S02]  /*4390*/  HADD2.F32 R219, -RZ, R179.reuse.H1_H1 ;  /* 0x300000b3ffdb7230 */ /* 0x120fe40000004100 */
[----:B------:R-:W-:Y:S01]  /*43a0*/  FADD.FTZ R28, R187, -R28 ;  /* 0x8000001cbb1c7221 */ /* 0x000fe20000010000 */
[----:B------:R-:W-:Y:S01]  /*43b0*/  FADD.FTZ R31, R188, -R31 ;  /* 0x8000001fbc1f7221 */ /* 0x000fe20000010000 */
[----:B------:R-:W-:Y:S02]  /*43c0*/  HADD2.F32 R179, -RZ, R179.H0_H0 ;  /* 0x200000b3ffb37230 */ /* 0x000fe40000004100 */
[----:B------:R-:W-:Y:S01]  /*43d0*/  FMUL.FTZ R29, R28, UR24 ;  /* 0x000000181c1d7c20 */ /* 0x000fe20008410000 */
[----:B------:R-:W-:-:S03]  /*43e0*/  FMUL.FTZ R31, R31, UR24 ;  /* 0x000000181f1f7c20 */ /* 0x000fc60008410000 */
[----:B------:R-:W-:Y:S01]  /*43f0*/  FMUL.FTZ R28, R29, UR14 ;  /* 0x0000000e1d1c7c20 */ /* 0x000fe20008410000 */
[----:B------:R-:W-:Y:S01]  /*4400*/  FMUL.FTZ R30, R31, UR14 ;  /* 0x0000000e1f1e7c20 */ /* 0x000fe20008410000 */
[----:B------:R-:W-:Y:S01]  /*4410*/  F2FP.F16.F32.PACK_AB R31, R29, R31 ;  /* 0x0000001f1d1f723e */ /* 0x000fe200000000ff */
[----:B------:R-:W-:Y:S01]  /*4420*/  FFMA.FTZ R29, R4, UR4, R195 ;  /* 0x00000004041d7c23 */ /* 0x000fe200080100c3 */
[----:B------:R-:W-:Y:S01]  /*4430*/  FFMA.FTZ R219, R28, R219, R51 ;  /* 0x000000db1cdb7223 */ /* 0x000fe20000010033 */
[----:B------:R-:W-:Y:S01]  /*4440*/  FFMA.FTZ R179, R30, R179, R50 ;  /* 0x000000b31eb37223 */ /* 0x000fe20000010032 */
[----:B------:R-:W-:Y:S01]  /*4450*/  FMUL.FTZ R51, R147, R28 ;  /* 0x0000001c93337220 */ /* 0x000fe20000410000 */
[----:B------:R-:W-:Y:S01]  /*4460*/  FMUL.FTZ R30, R146, R30 ;  /* 0x0000001e921e7220 */ /* 0x000fe20000410000 */
[----:B------:R-:W-:-:S04]  /*4470*/  FADD.FTZ R29, R190, -R29 ;  /* 0x8000001dbe1d7221 */ /* 0x000fc80000010000 */
[----:B------:R-:W-:Y:S01]  /*4480*/  F2FP.F16.F32.PACK_AB R51, R51, R30 ;  /* 0x0000001e3333723e */ /* 0x000fe200000000ff */
[----:B------:R-:W-:Y:S01]  /*4490*/  FMUL.FTZ R30, R29, UR24 ;  /* 0x000000181d1e7c20 */ /* 0x000fe20008410000 */
[--C-:B------:R-:W-:Y:S02]  /*44a0*/  HADD2.F32 R29, -RZ, R178.reuse.H0_H0 ;  /* 0x200000b2ff1d7230 */ /* 0x100fe40000004100 */
[----:B------:R-:W-:Y:S02]  /*44b0*/  HADD2.F32 R178, -RZ, R178.H1_H1 ;  /* 0x300000b2ffb27230 */ /* 0x000fe40000004100 */
[----:B------:R-:W-:-:S04]  /*44c0*/  FMUL.FTZ R28, R30, UR14 ;  /* 0x0000000e1e1c7c20 */ /* 0x000fc80008410000 */
[----:B------:R-:W-:Y:S01]  /*44d0*/  FFMA.FTZ R220, R28, R29, R48 ;  /* 0x0000001d1cdc7223 */ /* 0x000fe20000010030 */
[----:B------:R-:W-:Y:S01]  /*44e0*/  FFMA.FTZ R48, R3, UR4, R195 ;  /* 0x0000000403307c23 */ /* 0x000fe200080100c3 */
[----:B------:R-:W-:-:S03]  /*44f0*/  FMUL.FTZ R50, R144, R28 ;  /* 0x0000001c90327220 */ /* 0x000fc60000410000 */
[----:B------:R-:W-:-:S04]  /*4500*/  FADD.FTZ R29, R189, -R48 ;  /* 0x80000030bd1d7221 */ /* 0x000fc80000010000 */
[----:B------:R-:W-:-:S04]  /*4510*/  FMUL.FTZ R29, R29, UR24 ;  /* 0x000000181d1d7c20 */ /* 0x000fc80008410000 */
[C---:B------:R-:W-:Y:S01]  /*4520*/  FMUL.FTZ R48, R29.reuse, UR14 ;  /* 0x0000000e1d307c20 */ /* 0x040fe20008410000 */
[----:B------:R-:W-:Y:S01]  /*4530*/  F2FP.F16.F32.PACK_AB R30, R29, R30 ;  /* 0x0000001e1d1e723e */ /* 0x000fe200000000ff */
[----:B------:R-:W-:Y:S02]  /*4540*/  FFMA.FTZ R29, R6, UR4, R195 ;  /* 0x00000004061d7c23 */ /* 0x000fe400080100c3 */
[----:B------:R-:W-:Y:S01]  /*4550*/  FFMA.FTZ R178, R48, R178, R49 ;  /* 0x000000b230b27223 */ /* 0x000fe20000010031 */
[----:B------:R-:W-:Y:S01]  /*4560*/  FMUL.FTZ R48, R145, R48 ;  /* 0x0000003091307220 */ /* 0x000fe20000410000 */
[----:B------:R-:W-:-:S04]  /*4570*/  FADD.FTZ R29, R192, -R29 ;  /* 0x8000001dc01d7221 */ /* 0x000fc80000010000 */
[----:B------:R-:W-:Y:S01]  /*4580*/  FMUL.FTZ R29, R29, UR24 ;  /* 0x000000181d1d7c20 */ /* 0x000fe20008410000 */
[----:B------:R-:W-:Y:S01]  /*4590*/  F2FP.F16.F32.PACK_AB R50, R48, R50 ;  /* 0x000000323032723e */ /* 0x000fe200000000ff */
[--C-:B------:R-:W-:Y:S02]  /*45a0*/  HADD2.F32 R48, -RZ, R177.reuse.H0_H0 ;  /* 0x200000b1ff307230 */ /* 0x100fe40000004100 */
[----:B------:R-:W-:Y:S01]  /*45b0*/  FMUL.FTZ R28, R29, UR14 ;  /* 0x0000000e1d1c7c20 */ /* 0x000fe20008410000 */
[----:B------:R-:W-:-:S03]  /*45c0*/  HADD2.F32 R177, -RZ, R177.H1_H1 ;  /* 0x300000b1ffb17230 */ /* 0x000fc60000004100 */
        /* <DEDUP_REMOVED lines=9> */
[--C-:B------:R-:W-:Y:S01]  /*4660*/  FFMA.FTZ R177, R7, UR4, R195.reuse ;  /* 0x0000000407b17c23 */ /* 0x100fe200080100c3 */
[----:B------:R-:W-:-:S03]  /*4670*/  FFMA.FTZ R195, R186, UR4, R195 ;  /* 0x00000004bac37c23 */ /* 0x000fc600080100c3 */
[----:B------:R-:W-:Y:S01]  /*4680*/  F2FP.F16.F32.PACK_AB R49, R49, R28 ;  /* 0x0000001c3131723e */ /* 0x000fe200000000ff */
[----:B------:R-:W-:Y:S01]  /*4690*/  FADD.FTZ R28, R194, -R177 ;  /* 0x800000b1c21c7221 */ /* 0x000fe20000010000 */
[--C-:B------:R-:W-:Y:S02]  /*46a0*/  HADD2.F32 R177, -RZ, R176.reuse.H0_H0 ;  /* 0x200000b0ffb17230 */ /* 0x100fe40000004100 */
[----:B------:R-:W-:Y:S02]  /*46b0*/  HADD2.F32 R176, -RZ, R176.H1_H1 ;  /* 0x300000b0ffb07230 */ /* 0x000fe40000004100 */
[----:B------:R-:W-:-:S04]  /*46c0*/  FMUL.FTZ R28, R28, UR24 ;  /* 0x000000181c1c7c20 */ /* 0x000fc80008410000 */
[----:B------:R-:W-:-:S04]  /*46d0*/  FMUL.FTZ R48, R28, UR14 ;  /* 0x0000000e1c307c20 */ /* 0x000fc80008410000 */
[----:B------:R-:W-:Y:S01]  /*46e0*/  FFMA.FTZ R177, R48, R177, R52 ;  /* 0x000000b130b17223 */ /* 0x000fe20000010034 */
[----:B------:R-:W-:Y:S01]  /*46f0*/  FADD.FTZ R52, R193, -R195 ;  /* 0x800000c3c1347221 */ /* 0x000fe20000010000 */
[----:B------:R-:W-:-:S03]  /*4700*/  FMUL.FTZ R48, R148, R48 ;  /* 0x0000003094307220 */ /* 0x000fc60000410000 */
[----:B------:R-:W-:-:S04]  /*4710*/  FMUL.FTZ R52, R52, UR24 ;  /* 0x0000001834347c20 */ /* 0x000fc80008410000 */
[C---:B------:R-:W-:Y:S01]  /*4720*/  FMUL.FTZ R195, R52.reuse, UR14 ;  /* 0x0000000e34c37c20 */ /* 0x040fe20008410000 */
[----:B------:R-:W-:-:S03]  /*4730*/  F2FP.F16.F32.PACK_AB R28, R52, R28 ;  /* 0x0000001c341c723e */ /* 0x000fc600000000ff */
[----:B------:R-:W-:Y:S01]  /*4740*/  FFMA.FTZ R176, R195, R176, R53 ;  /* 0x000000b0c3b07223 */ /* 0x000fe20000010035 */
[----:B------:R-:W-:-:S05]  /*4750*/  FMUL.FTZ R195, R149, R195 ;  /* 0x000000c395c37220 */ /* 0x000fca0000410000 */
[----:B------:R-:W-:Y:S01]  /*4760*/  F2FP.F16.F32.PACK_AB R48, R195, R48 ;  /* 0x00000030c330723e */ /* 0x000fe200000000ff */
[----:B------:R-:W-:Y:S06]  /*4770*/  BRA `(.L_x_8114) ;  /* 0x0000000000f07947 */ /* 0x000fec0003800000 */
.L_x_8113:
[----:B------:R-:W-:-:S04]  /*4780*/  FFMA.FTZ R219, R184, UR4, R195 ;  /* 0x00000004b8db7c23 */ /* 0x000fc800080100c3 */
[----:B------:R-:W-:-:S04]  /*4790*/  FADD.FTZ R219, R187, -R219 ;  /* 0x800000dbbbdb7221 */ /* 0x000fc80000010000 */
[----:B------:R-:W-:-:S04]  /*47a0*/  FMUL.FTZ R219, R219, UR24 ;  /* 0x00000018dbdb7c20 */ /* 0x000fc80008410000 */
[----:B------:R-:W-:Y:S01]  /*47b0*/  FMUL.FTZ R220, R219, UR14 ;  /* 0x0000000edbdc7c20 */ /* 0x000fe20008410000 */
[--C-:B-----5:R-:W-:Y:S02]  /*47c0*/  HADD2.F32 R219, -RZ, R179.reuse.H1_H1 ;  /* 0x300000b3ffdb7230 */ /* 0x120fe40000004100 */
[----:B------:R-:W-:-:S03]  /*47d0*/  HADD2.F32 R179, -RZ, R179.H0_H0 ;  /* 0x200000b3ffb37230 */ /* 0x000fc60000004100 */
        /* <DEDUP_REMOVED lines=10> */
[----:B------:R-:W-:Y:S01]  /*4880*/  F2FP.F16.F32.PACK_AB R51, R220, R51 ;  /* 0x00000033dc33723e */ /* 0x000fe200000000ff */
[--C-:B------:R-:W-:Y:S02]  /*4890*/  HADD2.F32 R220, -RZ, R178.reuse.H0_H0 ;  /* 0x200000b2ffdc7230 */ /* 0x100fe40000004100 */
[----:B------:R-:W-:Y:S01]  /*48a0*/  FMUL.FTZ R50, R50, UR24 ;  /* 0x0000001832327c20 */ /* 0x000fe20008410000 */
[----:B------:R-:W-:-:S03]  /*48b0*/  HADD2.F32 R178, -RZ, R178.H1_H1 ;  /* 0x300000b2ffb27230 */ /* 0x000fc60000004100 */
        /* <DEDUP_REMOVED lines=27> */
[--C-:B------:R-:W-:Y:S01]  /*4a70*/  FFMA.FTZ R48, R7, UR4, R195.reuse ;  /* 0x0000000407307c23 */ /* 0x100fe200080100c3 */
[----:B------:R-:W-:-:S03]  /*4a80*/  FFMA.FTZ R195, R186, UR4, R195 ;  /* 0x00000004bac37c23 */ /* 0x000fc600080100c3 */
[----:B------:R-:W-:-:S04]  /*4a90*/  FADD.FTZ R48, R194, -R48 ;  /* 0x80000030c2307221 */ /* 0x000fc80000010000 */
[----:B------:R-:W-:-:S04]  /*4aa0*/  FMUL.FTZ R48, R48, UR24 ;  /* 0x0000001830307c20 */ /* 0x000fc80008410000 */
[----:B------:R-:W-:-:S04]  /*4ab0*/  FMUL.FTZ R48, R48, UR14 ;  /* 0x0000000e30307c20 */ /* 0x000fc80008410000 */
[----:B------:R-:W-:Y:S01]  /*4ac0*/  FFMA.FTZ R177, R48, R177, R52 ;  /* 0x000000b130b17223 */ /* 0x000fe20000010034 */
[----:B------:R-:W-:Y:S01]  /*4ad0*/  FADD.FTZ R52, R193, -R195 ;  /* 0x800000c3c1347221 */ /* 0x000fe20000010000 */
[----:B------:R-:W-:-:S03]  /*4ae0*/  FMUL.FTZ R48, R148, R48 ;  /* 0x0000003094307220 */ /* 0x000fc60000410000 */
[----:B------:R-:W-:-:S04]  /*4af0*/  FMUL.FTZ R52, R52, UR24 ;  /* 0x0000001834347c20 */ /* 0x000fc80008410000 */
[----:B------:R-:W-:-:S04]  /*4b00*/  FMUL.FTZ R52, R52, UR14 ;  /* 0x0000000e34347c20 */ /* 0x000fc80008410000 */
[----:B------:R-:W-:Y:S01]  /*4b10*/  FFMA.FTZ R176, R52, R176, R53 ;  /* 0x000000b034b07223 */ /* 0x000fe20000010035 */
[----:B------:R-:W-:-:S05]  /*4b20*/  FMUL.FTZ R53, R149, R52 ;  /* 0x0000003495357220 */ /* 0x000fca0000410000 */
[----:B------:R-:W-:-:S07]  /*4b30*/  F2FP.F16.F32.PACK_AB R48, R53, R48 ;  /* 0x000000303530723e */ /* 0x000fce00000000ff */
.L_x_8114:
        /* <DEDUP_REMOVED lines=13> */
.L_x_8099:
        /* <DEDUP_REMOVED lines=9> */
[----:B-----5:R-:W-:Y:S02]  /*4ca0*/  HADD2.F32 R220, -RZ, R44.H0_H0 ;  /* 0x2000002cffdc7230 */ /* 0x020fe40000004100 */
[----:B------:R-:W-:Y:S02]  /*4cb0*/  HADD2.F32 R249, -RZ, R47.H1_H1 ;  /* 0x3000002ffff97230 */ /* 0x000fe40000004100 */
[----:B------:R-:W-:-:S04]  /*4cc0*/  FADD.FTZ R219, R185, -R219 ;  /* 0x800000dbb9db7221 */ /* 0x000fc80000010000 */
[----:B------:R-:W-:Y:S01]  /*4cd0*/  FFMA.FTZ R219, R219, UR24, R220 ;  /* 0x00000018dbdb7c23 */ /* 0x000fe200080100dc */
[----:B------:R-:W-:-:S03]  /*4ce0*/  HADD2.F32 R220, -RZ, R45.H1_H1 ;  /* 0x3000002dffdc7230 */ /* 0x000fc60000004100 */
[----:B------:R-:W-:Y:S01]  /*4cf0*/  FMUL.FTZ R222, R219, UR14 ;  /* 0x0000000edbde7c20 */ /* 0x000fe20008410000 */
[--C-:B------:R-:W-:Y:S02]  /*4d00*/  HADD2.F32 R219, -RZ, R176.reuse.H0_H0 ;  /* 0x200000b0ffdb7230 */ /* 0x100fe40000004100 */
[----:B------:R-:W-:-:S03]  /*4d10*/  HADD2.F32 R176, -RZ, R176.H1_H1 ;  /* 0x300000b0ffb07230 */ /* 0x000fc60000004100 */
[----:B------:R-:W-:Y:S01]  /*4d20*/  FFMA.FTZ R221, R222, R219, R76 ;  /* 0x000000dbdedd7223 */ /* 0x000fe2000001004c */
[----:B------:R-:W-:Y:S01]  /*4d30*/  FFMA.FTZ R76, R183, UR4, R195 ;  /* 0x00000004b74c7c23 */ /* 0x000fe200080100c3 */
[----:B------:R-:W-:Y:S02]  /*4d40*/  HADD2.F32 R219, -RZ, R44.H1_H1 ;  /* 0x3000002cffdb7230 */ /* 0x000fe40000004100 */
[----:B------:R-:W-:Y:S01]  /*4d50*/  FMUL.FTZ R222, R172, R222 ;  /* 0x000000deacde7220 */ /* 0x000fe20000410000 */
[----:B------:R-:W-:-:S04]  /*4d60*/  FADD.FTZ R76, R218, -R76 ;  /* 0x8000004cda4c7221 */ /* 0x000fc80000010000 */
[----:B------:R-:W-:Y:S01]  /*4d70*/  FFMA.FTZ R76, R76, UR24, R219 ;  /* 0x000000184c4c7c23 */ /* 0x000fe200080100db */
[----:B------:R-:W-:-:S03]  /*4d80*/  HADD2.F32 R219, -RZ, R45.H0_H0 ;  /* 0x2000002dffdb7230 */ /* 0x000fc60000004100 */
[----:B------:R-:W-:-:S04]  /*4d90*/  FMUL.FTZ R76, R76, UR14 ;  /* 0x0000000e4c4c7c20 */ /* 0x000fc80008410000 */
[----:B------:R-:W-:Y:S01]  /*4da0*/  FFMA.FTZ R176, R76, R176, R77 ;  /* 0x000000b04cb07223 */ /* 0x000fe2000001004d */
[----:B------:R-:W-:Y:S01]  /*4db0*/  FFMA.FTZ R77, R182, UR4, R195 ;  /* 0x00000004b64d7c23 */ /* 0x000fe200080100c3 */
[----:B------:R-:W-:-:S03]  /*4dc0*/  FMUL.FTZ R76, R173, R76 ;  /* 0x0000004cad4c7220 */ /* 0x000fc60000410000 */
[----:B------:R-:W-:-:S04]  /*4dd0*/  FADD.FTZ R77, R217, -R77 ;  /* 0x8000004dd94d7221 */ /* 0x000fc80000010000 */
[----:B------:R-:W-:Y:S01]  /*4de0*/  FFMA.FTZ R77, R77, UR24, R219 ;  /* 0x000000184d4d7c23 */ /* 0x000fe200080100db */
[----:B------:R-:W-:-:S03]  /*4df0*/  HADD2.F32 R219, -RZ, R177.H0_H0 ;  /* 0x200000b1ffdb7230 */ /* 0x000fc60000004100 */
[----:B------:R-:W-:-:S04]  /*4e00*/  FMUL.FTZ R77, R77, UR14 ;  /* 0x0000000e4d4d7c20 */ /* 0x000fc80008410000 */
[----:B------:R-:W-:Y:S01]  /*4e10*/  FFMA.FTZ R78, R77, R219, R78 ;  /* 0x000000db4d4e7223 */ /* 0x000fe2000001004e */
[----:B------:R-:W-:-:S04]  /*4e20*/  FFMA.FTZ R219, R181, UR4, R195 ;  /* 0x00000004b5db7c23 */ /* 0x000fc800080100c3 */
[----:B------:R-:W-:-:S04]  /*4e30*/  FADD.FTZ R219, R216, -R219 ;  /* 0x800000dbd8db7221 */ /* 0x000fc80000010000 */
[----:B------:R-:W-:Y:S01]  /*4e40*/  FFMA.FTZ R219, R219, UR24, R220 ;  /* 0x00000018dbdb7c23 */ /* 0x000fe200080100dc */
[----:B------:R-:W-:-:S03]  /*4e50*/  HADD2.F32 R220, -RZ, R177.H1_H1 ;  /* 0x300000b1ffdc7230 */ /* 0x000fc60000004100 */
[----:B------:R-:W-:Y:S01]  /*4e60*/  FMUL.FTZ R177, R219, UR14 ;  /* 0x0000000edbb17c20 */ /* 0x000fe20008410000 */
[----:B------:R-:W-:-:S03]  /*4e70*/  FFMA.FTZ R219, R180, UR4, R195 ;  /* 0x00000004b4db7c23 */ /* 0x000fc600080100c3 */
[----:B------:R-:W-:Y:S01]  /*4e80*/  FFMA.FTZ R79, R177, R220, R79 ;  /* 0x000000dcb14f7223 */ /* 0x000fe2000001004f */
[----:B------:R-:W-:Y:S02]  /*4e90*/  HADD2.F32 R220, -RZ, R46.H0_H0 ;  /* 0x2000002effdc7230 */ /* 0x000fe40000004100 */
[----:B------:R-:W-:-:S04]  /*4ea0*/  FADD.FTZ R219, R215, -R219 ;  /* 0x800000dbd7db7221 */ /* 0x000fc80000010000 */
[----:B------:R-:W-:-:S04]  /*4eb0*/  FFMA.FTZ R219, R219, UR24, R220 ;  /* 0x00000018dbdb7c23 */ /* 0x000fc800080100dc */
[----:B------:R-:W-:Y:S01]  /*4ec0*/  FMUL.FTZ R223, R219, UR14 ;  /* 0x0000000edbdf7c20 */ /* 0x000fe20008410000 */
[--C-:B------:R-:W-:Y:S02]  /*4ed0*/  HADD2.F32 R219, -RZ, R178.reuse.H0_H0 ;  /* 0x200000b2ffdb7230 */ /* 0x100fe40000004100 */
[----:B------:R-:W-:-:S03]  /*4ee0*/  HADD2.F32 R178, -RZ, R178.H1_H1 ;  /* 0x300000b2ffb27230 */ /* 0x000fc60000004100 */
[----:B------:R-:W-:Y:S01]  /*4ef0*/  FFMA.FTZ R220, R223, R219, R72 ;  /* 0x000000dbdfdc7223 */ /* 0x000fe20000010048 */
[----:B------:R-:W-:Y:S01]  /*4f00*/  FFMA.FTZ R72, R27, UR4, R195 ;  /* 0x000000041b487c23 */ /* 0x000fe200080100c3 */
[----:B------:R-:W-:-:S03]  /*4f10*/  HADD2.F32 R219, -RZ, R46.H1_H1 ;  /* 0x3000002effdb7230 */ /* 0x000fc60000004100 */
        /* <DEDUP_REMOVED lines=9> */
[--C-:B------:R-:W-:Y:S02]  /*4fb0*/  HADD2.F32 R219, -RZ, R179.reuse.H0_H0 ;  /* 0x200000b3ffdb7230 */ /* 0x100fe40000004100 */
[----:B------:R-:W-:Y:S02]  /*4fc0*/  HADD2.F32 R179, -RZ, R179.H1_H1 ;  /* 0x300000b3ffb37230 */ /* 0x000fe40000004100 */
        /* <DEDUP_REMOVED lines=8> */
[----:B------:R-:W-:Y:S01]  /*5050*/  FMUL.FTZ R74, R171, R74 ;  /* 0x0000004aab4a7220 */ /* 0x000fe20000410000 */
[----:B------:R-:W-:Y:S01]  /*5060*/  FMUL.FTZ R73, R174, R77 ;  /* 0x0000004dae497220 */ /* 0x000fe20000410000 */
[----:B------:R-:W-:-:S03]  /*5070*/  FMUL.FTZ R77, R175, R177 ;  /* 0x000000b1af4d7220 */ /* 0x000fc60000410000 */
[----:B------:R-:W-:Y:S01]  /*5080*/  F2FP.F16.F32.PACK_AB R75, R74, R75 ;  /* 0x0000004b4a4b723e */ /* 0x000fe200000000ff */
[----:B------:R-:W-:Y:S01]  /*5090*/  FMUL.FTZ R74, R168, R223 ;  /* 0x000000dfa84a7220 */ /* 0x000fe20000410000 */
[----:B------:R-:W-:-:S04]  /*50a0*/  F2FP.F16.F32.PACK_AB R73, R77, R73 ;  /* 0x000000494d49723e */ /* 0x000fc800000000ff */
[----:B------:R-:W-:Y:S02]  /*50b0*/  F2FP.F16.F32.PACK_AB R74, R72, R74 ;  /* 0x0000004a484a723e */ /* 0x000fe400000000ff */
[----:B------:R-:W-:Y:S01]  /*50c0*/  F2FP.F16.F32.PACK_AB R72, R76, R222 ;  /* 0x000000de4c48723e */ /* 0x000fe200000000ff */
[----:B------:R-:W-:Y:S06]  /*50d0*/  BRA `(.L_x_8118) ;  /* 0x0000000400207947 */ /* 0x000fec0003800000 */
.L_x_8117:
[--C-:B------:R-:W-:Y:S01]  /*50e0*/  FFMA.FTZ R28, R26, UR4, R195.reuse ;  /* 0x000000041a1c7c23 */ /* 0x100fe200080100c3 */
[----:B-----5:R-:W-:Y:S02]  /*50f0*/  HADD2.F32 R31, -RZ, R47.H0_H0 ;  /* 0x2000002fff1f7230 */ /* 0x020fe40000004100 */
[----:B------:R-:W-:Y:S01]  /*5100*/  FFMA.FTZ R221, R24, UR4, R195 ;  /* 0x0000000418dd7c23 */ /* 0x000fe200080100c3 */
[--C-:B------:R-:W-:Y:S02]  /*5110*/  HADD2.F32 R219, -RZ, R179.reuse.H0_H0 ;  /* 0x200000b3ffdb7230 */ /* 0x100fe40000004100 */
[----:B------:R-:W-:Y:S01]  /*5120*/  FADD.FTZ R28, R213, -R28 ;  /* 0x8000001cd51c7221 */ /* 0x000fe20000010000 */
[----:B------:R-:W-:Y:S02]  /*5130*/  HADD2.F32 R179, -RZ, R179.H1_H1 ;  /* 0x300000b3ffb37230 */ /* 0x000fe40000004100 */
[----:B------:R-:W-:Y:S02]  /*5140*/  HADD2.F32 R220, -RZ, R46.H0_H0 ;  /* 0x2000002effdc7230 */ /* 0x000fe40000004100 */
[----:B------:R-:W-:Y:S01]  /*5150*/  FFMA.FTZ R31, R28, UR24, R31 ;  /* 0x000000181c1f7c23 */ /* 0x000fe2000801001f */
[----:B------:R-:W-:Y:S01]  /*5160*/  FADD.FTZ R28, R212, -R221 ;  /* 0x800000ddd41c7221 */ /* 0x000fe20000010000 */
[----:B------:R-:W-:-:S02]  /*5170*/  HADD2.F32 R221, -RZ, R47.H1_H1 ;  /* 0x3000002fffdd7230 */ /* 0x000fc40000004100 */
[----:B------:R-:W-:-:S03]  /*5180*/  FMUL.FTZ R29, R31, UR14 ;  /* 0x0000000e1f1d7c20 */ /* 0x000fc60008410000 */
[----:B------:R-:W-:Y:S01]  /*5190*/  FFMA.FTZ R28, R28, UR24, R221 ;  /* 0x000000181c1c7c23 */ /* 0x000fe200080100dd */
[----:B------:R-:W-:Y:S01]  /*51a0*/  FFMA.FTZ R219, R29, R219, R74 ;  /* 0x000000db1ddb7223 */ /* 0x000fe2000001004a */
[----:B------:R-:W-:Y:S01]  /*51b0*/  FFMA.FTZ R74, R180, UR4, R195 ;  /* 0x00000004b44a7c23 */ /* 0x000fe200080100c3 */
[----:B------:R-:W-:Y:S01]  /*51c0*/  FMUL.FTZ R29, R170, R29 ;  /* 0x0000001daa1d7220 */ /* 0x000fe20000410000 */
[C---:B------:R-:W-:Y:S01]  /*51d0*/  FMUL.FTZ R30, R28.reuse, UR14 ;  /* 0x0000000e1c1e7c20 */ /* 0x040fe20008410000 */
[----:B------:R-:W-:Y:S01]  /*51e0*/  F2FP.F16.F32.PACK_AB R31, R28, R31 ;  /* 0x0000001f1c1f723e */ /* 0x000fe200000000ff */
[----:B------:R-:W-:Y:S02]  /*51f0*/  FADD.FTZ R74, R215, -R74 ;  /* 0x8000004ad74a7221 */ /* 0x000fe40000010000 */
[----:B------:R-:W-:Y:S01]  /*5200*/  FFMA.FTZ R179, R30, R179, R75 ;  /* 0x000000b31eb37223 */ /* 0x000fe2000001004b */
[----:B------:R-:W-:Y:S01]  /*5210*/  FMUL.FTZ R75, R171, R30 ;  /* 0x0000001eab4b7220 */ /* 0x000fe20000410000 */
[----:B------:R-:W-:-:S04]  /*5220*/  FFMA.FTZ R30, R74, UR24, R220 ;  /* 0x000000184a1e7c23 */ /* 0x000fc800080100dc */
[----:B------:R-:W-:Y:S01]  /*5230*/  F2FP.F16.F32.PACK_AB R75, R75, R29 ;  /* 0x0000001d4b4b723e */ /* 0x000fe200000000ff */
[--C-:B------:R-:W-:Y:S02]  /*5240*/  HADD2.F32 R29, -RZ, R178.reuse.H0_H0 ;  /* 0x200000b2ff1d7230 */ /* 0x100fe40000004100 */
[----:B------:R-:W-:Y:S01]  /*5250*/  FMUL.FTZ R28, R30, UR14 ;  /* 0x0000000e1e1c7c20 */ /* 0x000fe20008410000 */
[----:B------:R-:W-:-:S03]  /*5260*/  HADD2.F32 R178, -RZ, R178.H1_H1 ;  /* 0x300000b2ffb27230 */ /* 0x000fc60000004100 */
[----:B------:R-:W-:Y:S01]  /*5270*/  FFMA.FTZ R220, R28, R29, R72 ;  /* 0x0000001d1cdc7223 */ /* 0x000fe20000010048 */
[----:B------:R-:W-:Y:S01]  /*5280*/  FFMA.FTZ R29, R27, UR4, R195 ;  /* 0x000000041b1d7c23 */ /* 0x000fe200080100c3 */
[----:B------:R-:W-:-:S03]  /*5290*/  FMUL.FTZ R28, R168, R28 ;  /* 0x0000001ca81c7220 */ /* 0x000fc60000410000 */
[----:B------:R-:W-:Y:S01]  /*52a0*/  FADD.FTZ R72, R214, -R29 ;  /* 0x8000001dd6487221 */ /* 0x000fe20000010000 */
[----:B------:R-:W-:-:S05]  /*52b0*/  HADD2.F32 R29, -RZ, R46.H1_H1 ;  /* 0x3000002eff1d7230 */ /* 0x000fca0000004100 */
[----:B------:R-:W-:-:S04]  /*52c0*/  FFMA.FTZ R72, R72, UR24, R29 ;  /* 0x0000001848487c23 */ /* 0x000fc8000801001d */
[C---:B------:R-:W-:Y:S01]  /*52d0*/  FMUL.FTZ R29, R72.reuse, UR14 ;  /* 0x0000000e481d7c20 */ /* 0x040fe20008410000 */
[----:B------:R-:W-:Y:S01]  /*52e0*/  F2FP.F16.F32.PACK_AB R30, R72, R30 ;  /* 0x0000001e481e723e */ /* 0x000fe200000000ff */
[----:B------:R-:W-:Y:S02]  /*52f0*/  FFMA.FTZ R72, R182, UR4, R195 ;  /* 0x00000004b6487c23 */ /* 0x000fe400080100c3 */
[----:B------:R-:W-:Y:S01]  /*5300*/  FFMA.FTZ R178, R29, R178, R73 ;  /* 0x000000b21db27223 */ /* 0x000fe20000010049 */
[----:B------:R-:W-:Y:S02]  /*5310*/  HADD2.F32 R73, -RZ, R45.H0_H0 ;  /* 0x2000002dff497230 */ /* 0x000fe40000004100 */
[----:B------:R-:W-:Y:S01]  /*5320*/  FADD.FTZ R72, R217, -R72 ;  /* 0x80000048d9487221 */ /* 0x000fe20000010000 */
[----:B------:R-:W-:-:S03]  /*5330*/  FMUL.FTZ R74, R169, R29 ;  /* 0x0000001da94a7220 */ /* 0x000fc60000410000 */
[----:B------:R-:W-:Y:S01]  /*5340*/  FFMA.FTZ R29, R72, UR24, R73 ;  /* 0x00000018481d7c23 */ /* 0x000fe20008010049 */
[----:B------:R-:W-:Y:S01]  /*5350*/  HADD2.F32 R72, -RZ, R177.H0_H0 ;  /* 0x200000b1ff487230 */ /* 0x000fe20000004100 */
[----:B------:R-:W-:Y:S01]  /*5360*/  F2FP.F16.F32.PACK_AB R74, R74, R28 ;  /* 0x0000001c4a4a723e */ /* 0x000fe200000000ff */
[----:B------:R-:W-:Y:S02]  /*5370*/  HADD2.F32 R73, -RZ, R45.H1_H1 ;  /* 0x3000002dff497230 */ /* 0x000fe40000004100 */
[----:B------:R-:W-:Y:S01]  /*5380*/  FMUL.FTZ R28, R29, UR14 ;  /* 0x0000000e1d1c7c20 */ /* 0x000fe20008410000 */
[----:B------:R-:W-:-:S03]  /*5390*/  HADD2.F32 R177, -RZ, R177.H1_H1 ;  /* 0x300000b1ffb17230 */ /* 0x000fc60000004100 */
[----:B------:R-:W-:Y:S01]  /*53a0*/  FFMA.FTZ R78, R28, R72, R78 ;  /* 0x000000481c4e7223 */ /* 0x000fe2000001004e */
[----:B------:R-:W-:Y:S01]  /*53b0*/  FFMA.FTZ R72, R181, UR4, R195 ;  /* 0x00000004b5487c23 */ /* 0x000fe200080100c3 */
[----:B------:R-:W-:-:S03]  /*53c0*/  FMUL.FTZ R28, R174, R28 ;  /* 0x0000001cae1c7220 */ /* 0x000fc60000410000 */
[----:B------:R-:W-:-:S04]  /*53d0*/  FADD.FTZ R72, R216, -R72 ;  /* 0x80000048d8487221 */ /* 0x000fc80000010000 */
[----:B------:R-:W-:-:S04]  /*53e0*/  FFMA.FTZ R72, R72, UR24, R73 ;  /* 0x0000001848487c23 */ /* 0x000fc80008010049 */
[C---:B------:R-:W-:Y:S01]  /*53f0*/  FMUL.FTZ R73, R72.reuse, UR14 ;  /* 0x0000000e48497c20 */ /* 0x040fe20008410000 */
[----:B------:R-:W-:Y:S01]  /*5400*/  F2FP.F16.F32.PACK_AB R29, R72, R29 ;  /* 0x0000001d481d723e */ /* 0x000fe200000000ff */
[----:B------:R-:W-:Y:S02]  /*5410*/  HADD2.F32 R72, -RZ, R44.H0_H0 ;  /* 0x2000002cff487230 */ /* 0x000fe40000004100 */
[----:B------:R-:W-:Y:S01]  /*5420*/  FFMA.FTZ R79, R73, R177, R79 ;  /* 0x000000b1494f7223 */ /* 0x000fe2000001004f */
[----:B------:R-:W-:Y:S01]  /*5430*/  FMUL.FTZ R73, R175, R73 ;  /* 0x00000049af497220 */ /* 0x000fe20000410000 */
[--C-:B------:R-:W-:Y:S02]  /*5440*/  HADD2.F32 R177, -RZ, R176.reuse.H0_H0 ;  /* 0x200000b0ffb17230 */ /* 0x100fe40000004100 */
[----:B------:R-:W-:Y:S02]  /*5450*/  HADD2.F32 R176, -RZ, R176.H1_H1 ;  /* 0x300000b0ffb07230 */ /* 0x000fe40000004100 */
[----:B------:R-:W-:Y:S01]  /*5460*/  F2FP.F16.F32.PACK_AB R73, R73, R28 ;  /* 0x0000001c4949723e */ /* 0x000fe200000000ff */
[----:B------:R-:W-:-:S04]  /*5470*/  FFMA.FTZ R28, R0, UR4, R195 ;  /* 0x00000004001c7c23 */ /* 0x000fc800080100c3 */
[----:B------:R-:W-:-:S04]  /*5480*/  FADD.FTZ R28, R185, -R28 ;  /* 0x8000001cb91c7221 */ /* 0x000fc80000010000 */
[----:B------:R-:W-:-:S04]  /*5490*/  FFMA.FTZ R28, R28, UR24, R72 ;  /* 0x000000181c1c7c23 */ /* 0x000fc80008010048 */
[----:B------:R-:W-:-:S04]  /*54a0*/  FMUL.FTZ R72, R28, UR14 ;  /* 0x0000000e1c487c20 */ /* 0x000fc80008410000 */
[----:B------:R-:W-:Y:S01]  /*54b0*/  FFMA.FTZ R221, R72, R177, R76 ;  /* 0x000000b148dd7223 */ /* 0x000fe2000001004c */
[----:B------:R-:W-:Y:S01]  /*54c0*/  FFMA.FTZ R76, R183, UR4, R195 ;  /* 0x00000004b74c7c23 */ /* 0x000fe200080100c3 */
[----:B------:R-:W-:Y:S02]  /*54d0*/  HADD2.F32 R177, -RZ, R44.H1_H1 ;  /* 0x3000002cffb17230 */ /* 0x000fe40000004100 */
[----:B------:R-:W-:Y:S01]  /*54e0*/  FMUL.FTZ R72, R172, R72 ;  /* 0x00000048ac487220 */ /* 0x000fe20000410000 */
[----:B------:R-:W-:-:S04]  /*54f0*/  FADD.FTZ R76, R218, -R76 ;  /* 0x8000004cda4c7221 */ /* 0x000fc80000010000 */
[----:B------:R-:W-:-:S04]  /*5500*/  FFMA.FTZ R76, R76, UR24, R177 ;  /* 0x000000184c4c7c23 */ /* 0x000fc800080100b1 */
[C---:B------:R-:W-:Y:S01]  /*5510*/  FMUL.FTZ R177, R76.reuse, UR14 ;  /* 0x0000000e4cb17c20 */ /* 0x040fe20008410000 */
[----:B------:R-:W-:-:S03]  /*5520*/  F2FP.F16.F32.PACK_AB R28, R76, R28 ;  /* 0x0000001c4c1c723e */ /* 0x000fc600000000ff */
[----:B------:R-:W-:Y:S01]  /*5530*/  FFMA.FTZ R176, R177, R176, R77 ;  /* 0x000000b0b1b07223 */ /* 0x000fe2000001004d */
[----:B------:R-:W-:-:S05]  /*5540*/  FMUL.FTZ R77, R173, R177 ;  /* 0x000000b1ad4d7220 */ /* 0x000fca0000410000 */
[----:B------:R-:W-:-:S07]  /*5550*/  F2FP.F16.F32.PACK_AB R72, R77, R72 ;  /* 0x000000484d48723e */ /* 0x000fce00000000ff */
.L_x_8118:
        /* <DEDUP_REMOVED lines=15> */
.L_x_8116:
[----:B------:R-:W-:Y:S05]  /*5650*/  BSYNC.RECONVERGENT B1 ;  /* 0x0000000000017941 */ /* 0x000fea0003800200 */
.L_x_8115:
        /* <DEDUP_REMOVED lines=9> */
[----:B------:R-:W-:Y:S02]  /*56f0*/  HADD2.F32 R31, -RZ, R43.H0_H0 ;  /* 0x2000002bff1f7230 */ /* 0x000fe40000004100 */
[----:B------:R-:W-:Y:S01]  /*5700*/  FFMA.FTZ R219, R16, UR4, R195 ;  /* 0x0000000410db7c23 */ /* 0x000fe200080100c3 */
[--C-:B-----5:R-:W-:Y:S02]  /*5710*/  HADD2.F32 R221, -RZ, R179.reuse.H0_H0 ;  /* 0x200000b3ffdd7230 */ /* 0x120fe40000004100 */
[----:B------:R-:W-:Y:S01]  /*5720*/  FADD.FTZ R28, R205, -R28 ;  /* 0x8000001ccd1c7221 */ /* 0x000fe20000010000 */
[----:B------:R-:W-:Y:S02]  /*5730*/  HADD2.F32 R179, -RZ, R179.H1_H1 ;  /* 0x300000b3ffb37230 */ /* 0x000fe40000004100 */
[----:B------:R-:W-:Y:S01]  /*5740*/  FADD.FTZ R219, R204, -R219 ;  /* 0x800000dbccdb7221 */ /* 0x000fe20000010000 */
[----:B------:R-:W-:Y:S01]  /*5750*/  FFMA.FTZ R31, R28, UR24, R31 ;  /* 0x000000181c1f7c23 */ /* 0x000fe2000801001f */
[----:B------:R-:W-:-:S03]  /*5760*/  HADD2.F32 R28, -RZ, R43.H1_H1 ;  /* 0x3000002bff1c7230 */ /* 0x000fc60000004100 */
[----:B------:R-:W-:Y:S02]  /*5770*/  FMUL.FTZ R29, R31, UR14 ;  /* 0x0000000e1f1d7c20 */ /* 0x000fe40008410000 */
[----:B------:R-:W-:Y:S01]  /*5780*/  FFMA.FTZ R28, R219, UR24, R28 ;  /* 0x00000018db1c7c23 */ /* 0x000fe2000801001c */
[----:B------:R-:W-:Y:S02]  /*5790*/  HADD2.F32 R219, -RZ, R42.H0_H0 ;  /* 0x2000002affdb7230 */ /* 0x000fe40000004100 */
[----:B------:R-:W-:Y:S01]  /*57a0*/  FFMA.FTZ R221, R29, R221, R66 ;  /* 0x000000dd1ddd7223 */ /* 0x000fe20000010042 */
[----:B------:R-:W-:Y:S01]  /*57b0*/  FFMA.FTZ R66, R19, UR4, R195 ;  /* 0x0000000413427c23 */ /* 0x000fe200080100c3 */
[----:B------:R-:W-:Y:S01]  /*57c0*/  FMUL.FTZ R30, R28, UR14 ;  /* 0x0000000e1c1e7c20 */ /* 0x000fe20008410000 */
[----:B------:R-:W-:Y:S01]  /*57d0*/  FMUL.FTZ R29, R162, R29 ;  /* 0x0000001da21d7220 */ /* 0x000fe20000410000 */
[----:B------:R-:W-:Y:S01]  /*57e0*/  F2FP.F16.F32.PACK_AB R31, R28, R31 ;  /* 0x0000001f1c1f723e */ /* 0x000fe200000000ff */
[----:B------:R-:W-:Y:S01]  /*57f0*/  FADD.FTZ R66, R207, -R66 ;  /* 0x80000042cf427221 */ /* 0x000fe20000010000 */
[----:B------:R-:W-:Y:S01]  /*5800*/  FFMA.FTZ R179, R30, R179, R67 ;  /* 0x000000b31eb37223 */ /* 0x000fe20000010043 */
[----:B------:R-:W-:-:S02]  /*5810*/  FMUL.FTZ R67, R163, R30 ;  /* 0x0000001ea3437220 */ /* 0x000fc40000410000 */
[----:B------:R-:W-:-:S03]  /*5820*/  FFMA.FTZ R30, R66, UR24, R219 ;  /* 0x00000018421e7c23 */ /* 0x000fc600080100db */
        /* <DEDUP_REMOVED lines=50> */
[----:B------:R-:W-:Y:S01]  /*5b50*/  F2FP.F16.F32.PACK_AB R64, R69, R64 ;  /* 0x000000404540723e */ /* 0x000fe200000000ff */
[----:B------:R-:W-:Y:S06]  /*5b60*/  BRA `(.L_x_8122) ;  /* 0x0000000400107947 */ /* 0x000fec0003800000 */
.L_x_8121:
[----:B------:R-:W-:Y:S01]  /*5b70*/  FFMA.FTZ R219, R23, UR4, R195 ;  /* 0x0000000417db7c23 */ /* 0x000fe200080100c3 */
[----:B------:R-:W-:Y:S02]  /*5b80*/  HADD2.F32 R220, -RZ, R40.H0_H0 ;  /* 0x20000028ffdc7230 */ /* 0x000fe40000004100 */
[----:B------:R-:W-:Y:S02]  /*5b90*/  HADD2.F32 R221, -RZ, R41.H1_H1 ;  /* 0x30000029ffdd7230 */ /* 0x000fe40000004100 */
[----:B------:R-:W-:Y:S01]  /*5ba0*/  FADD.FTZ R219, R211, -R219 ;  /* 0x800000dbd3db7221 */ /* 0x000fe20000010000 */
[----:B------:R-:W-:-:S03]  /*5bb0*/  HADD2.F32 R249, -RZ, R43.H1_H1 ;  /* 0x3000002bfff97230 */ /* 0x000fc60000004100 */
[----:B------:R-:W-:Y:S01]  /*5bc0*/  FFMA.FTZ R219, R219, UR24, R220 ;  /* 0x00000018dbdb7c23 */ /* 0x000fe200080100dc */
[----:B------:R-:W-:-:S03]  /*5bd0*/  HADD2.F32 R220, -RZ, R40.H1_H1 ;  /* 0x30000028ffdc7230 */ /* 0x000fc60000004100 */
[----:B------:R-:W-:Y:S01]  /*5be0*/  FMUL.FTZ R222, R219, UR14 ;  /* 0x0000000edbde7c20 */ /* 0x000fe20008410000 */
[--C-:B-----5:R-:W-:Y:S02]  /*5bf0*/  HADD2.F32 R219, -RZ, R176.reuse.H0_H0 ;  /* 0x200000b0ffdb7230 */ /* 0x120fe40000004100 */
[----:B------:R-:W-:-:S03]  /*5c00*/  HADD2.F32 R176, -RZ, R176.H1_H1 ;  /* 0x300000b0ffb07230 */ /* 0x000fc60000004100 */
        /* <DEDUP_REMOVED lines=24> */
[----:B------:R-:W-:Y:S01]  /*5d90*/  FFMA.FTZ R220, R220, UR24, R221 ;  /* 0x00000018dcdc7c23 */ /* 0x000fe200080100dd */
[----:B------:R-:W-:-:S03]  /*5da0*/  HADD2.F32 R221, -RZ, R42.H1_H1 ;  /* 0x3000002affdd7230 */ /* 0x000fc60000004100 */
[----:B------:R-:W-:Y:S01]  /*5db0*/  FMUL.FTZ R223, R220, UR14 ;  /* 0x0000000edcdf7c20 */ /* 0x000fe20008410000 */
[--C-:B------:R-:W-:Y:S02]  /*5dc0*/  HADD2.F32 R220, -RZ, R178.reuse.H0_H0 ;  /* 0x200000b2ffdc7230 */ /* 0x100fe40000004100 */
[----:B------:R-:W-:-:S03]  /*5dd0*/  HADD2.F32 R178, -RZ, R178.H1_H1 ;  /* 0x300000b2ffb27230 */ /* 0x000fc60000004100 */
[----:B------:R-:W-:Y:S01]  /*5de0*/  FFMA.FTZ R220, R223, R220, R64 ;  /* 0x000000dcdfdc7223 */ /* 0x000fe20000010040 */
[----:B------:R-:W-:-:S04]  /*5df0*/  FFMA.FTZ R64, R18, UR4, R195 ;  /* 0x0000000412407c23 */ /* 0x000fc800080100c3 */
        /* <DEDUP_REMOVED lines=26> */
[----:B------:R-:W-:-:S07]  /*5fa0*/  F2FP.F16.F32.PACK_AB R64, R68, R222 ;  /* 0x000000de4440723e */ /* 0x000fce00000000ff */
.L_x_8122:
        /* <DEDUP_REMOVED lines=13> */
.L_x_8120:
[----:B------:R-:W-:Y:S05]  /*6080*/  BSYNC.RECONVERGENT B1 ;  /* 0x0000000000017941 */ /* 0x000fea0003800200 */
.L_x_8119:
        /* <DEDUP_REMOVED lines=81> */
.L_x_8125:
        /* <DEDUP_REMOVED lines=68> */
.L_x_8126:
        /* <DEDUP_REMOVED lines=13> */
.L_x_8124:
[----:B------:R-:W-:Y:S05]  /*6ab0*/  BSYNC.RECONVERGENT B1 ;  /* 0x0000000000017941 */ /* 0x000fea0003800200 */
.L_x_8123:
[----:B------:R-:W-:Y:S05]  /*6ac0*/  @!P1 BRA `(.L_x_8112) ;  /* 0x00000008007c9947 */ /* 0x000fea0003800000 */
[----:B------:R-:W0:Y:S02]  /*6ad0*/  LDC.64 R176, c[0x0][0x390] ;  /* 0x0000e400ffb07b82 */ /* 0x000e240000000a00 */
[----:B0-----:R-:W-:-:S06]  /*6ae0*/  IMAD.WIDE.U32 R176, R25, 0x10, R176 ;  /* 0x0000001019b07825 */ /* 0x001fcc00078e00b0 */
[----:B------:R-:W5:Y:S01]  /*6af0*/  LDG.E.128 R176, desc[UR12][R176.64] ;  /* 0x0000000cb0b07981 */ /* 0x000f62000c1e1d00 */
[----:B------:R-:W-:-:S04]  /*6b00*/  ISETP.NE.U32.AND P0, PT, RZ, UR20, PT ;  /* 0x00000014ff007c0c */ /* 0x000fc8000bf05070 */
[----:B------:R-:W-:-:S13]  /*6b10*/  ISETP.NE.AND.EX P0, PT, RZ, UR21, PT, P0 ;  /* 0x00000015ff007c0c */ /* 0x000fda000bf05300 */
[----:B------:R-:W-:Y:S05]  /*6b20*/  @!P0 BRA `(.L_x_8127) ;  /* 0x0000000400248947 */ /* 0x000fea0003800000 */
[----:B------:R-:W-:Y:S01]  /*6b30*/  FFMA.FTZ R29, R2, UR4, R195 ;  /* 0x00000004021d7c23 */ /* 0x000fe200080100c3 */
[----:B------:R-:W-:Y:S02]  /*6b40*/  HADD2.F32 R31, -RZ, R35.H1_H1 ;  /* 0x30000023ff1f7230 */ /* 0x000fe40000004100 */
[----:B-----5:R-:W-:Y:S02]  /*6b50*/  HADD2.F32 R222, -RZ, R179.H1_H1 ;  /* 0x300000b3ffde7230 */ /* 0x020fe40000004100 */
[----:B------:R-:W-:Y:S01]  /*6b60*/  FADD.FTZ R28, R188, -R29 ;  /* 0x8000001dbc1c7221 */ /* 0x000fe20000010000 */
[----:B------:R-:W-:Y:S02]  /*6b70*/  HADD2.F32 R29, -RZ, R35.H0_H0 ;  /* 0x20000023ff1d7230 */ /* 0x000fe40000004100 */
[----:B------:R-:W-:Y:S02]  /*6b80*/  HADD2.F32 R179, -RZ, R179.H0_H0 ;  /* 0x200000b3ffb37230 */ /* 0x000fe40000004100 */
[----:B------:R-:W-:-:S02]  /*6b90*/  HADD2.F32 R220, -RZ, R178.H0_H0 ;  /* 0x200000b2ffdc7230 */ /* 0x000fc40000004100 */
[----:B------:R-:W-:Y:S01]  /*6ba0*/  FFMA.FTZ R29, R28, UR24, R29 ;  /* 0x000000181c1d7c23 */ /* 0x000fe2000801001d */
[----:B------:R-:W-:Y:S01]  /*6bb0*/  FFMA.FTZ R28, R184, UR4, R195 ;  /* 0x00000004b81c7c23 */ /* 0x000fe200080100c3 */
[----:B------:R-:W-:Y:S02]  /*6bc0*/  HADD2.F32 R178, -RZ, R178.H1_H1 ;  /* 0x300000b2ffb27230 */ /* 0x000fe40000004100 */
[----:B------:R-:W-:Y:S01]  /*6bd0*/  FMUL.FTZ R30, R29, UR14 ;  /* 0x0000000e1d1e7c20 */ /* 0x000fe20008410000 */
[----:B------:R-:W-:-:S03]  /*6be0*/  FADD.FTZ R28, R187, -R28 ;  /* 0x8000001cbb1c7221 */ /* 0x000fc60000010000 */
[----:B------:R-:W-:Y:S01]  /*6bf0*/  FFMA.FTZ R221, R30, R179, R50 ;  /* 0x000000b31edd7223 */ /* 0x000fe20000010032 */
[----:B------:R-:W-:Y:S01]  /*6c00*/  FFMA.FTZ R31, R28, UR24, R31 ;  /* 0x000000181c1f7c23 */ /* 0x000fe2000801001f */
[----:B------:R-:W-:-:S03]  /*6c10*/  FMUL.FTZ R30, R146, R30 ;  /* 0x0000001e921e7220 */ /* 0x000fc60000410000 */
[C---:B------:R-:W-:Y:S01]  /*6c20*/  FMUL.FTZ R28, R31.reuse, UR14 ;  /* 0x0000000e1f1c7c20 */ /* 0x040fe20008410000 */
[----:B------:R-:W-:Y:S01]  /*6c30*/  F2FP.F16.F32.PACK_AB R31, R31, R29 ;  /* 0x0000001d1f1f723e */ /* 0x000fe200000000ff */
[----:B------:R-:W-:Y:S02]  /*6c40*/  FFMA.FTZ R29, R4, UR4, R195 ;  /* 0x00000004041d7c23 */ /* 0x000fe400080100c3 */
[----:B------:R-:W-:Y:S01]  /*6c50*/  FFMA.FTZ R222, R28, R222, R51 ;  /* 0x000000de1cde7223 */ /* 0x000fe20000010033 */
[----:B------:R-:W-:Y:S01]  /*6c60*/  FMUL.FTZ R51, R147, R28 ;  /* 0x0000001c93337220 */ /* 0x000fe20000410000 */
[----:B------:R-:W-:Y:S02]  /*6c70*/  HADD2.F32 R28, -RZ, R34.H0_H0 ;  /* 0x20000022ff1c7230 */ /* 0x000fe40000004100 */
[----:B------:R-:W-:Y:S02]  /*6c80*/  FADD.FTZ R29, R190, -R29 ;  /* 0x8000001dbe1d7221 */ /* 0x000fe40000010000 */
[----:B------:R-:W-:-:S02]  /*6c90*/  F2FP.F16.F32.PACK_AB R51, R51, R30 ;  /* 0x0000001e3333723e */ /* 0x000fc400000000ff */
[----:B------:R-:W-:Y:S01]  /*6ca0*/  FFMA.FTZ R28, R29, UR24, R28 ;  /* 0x000000181d1c7c23 */ /* 0x000fe2000801001c */
[----:B------:R-:W-:-:S03]  /*6cb0*/  FFMA.FTZ R30, R3, UR4, R195 ;  /* 0x00000004031e7c23 */ /* 0x000fc600080100c3 */
[----:B------:R-:W-:Y:S01]  /*6cc0*/  FMUL.FTZ R29, R28, UR14 ;  /* 0x0000000e1c1d7c20 */ /* 0x000fe20008410000 */
[----:B------:R-:W-:-:S03]  /*6cd0*/  FADD.FTZ R30, R189, -R30 ;  /* 0x8000001ebd1e7221 */ /* 0x000fc60000010000 */
[----:B------:R-:W-:Y:S01]  /*6ce0*/  FFMA.FTZ R220, R29, R220, R48 ;  /* 0x000000dc1ddc7223 */ /* 0x000fe20000010030 */
[----:B------:R-:W-:Y:S02]  /*6cf0*/  HADD2.F32 R48, -RZ, R34.H1_H1 ;  /* 0x30000022ff307230 */ /* 0x000fe40000004100 */
[----:B------:R-:W-:Y:S01]  /*6d00*/  FMUL.FTZ R50, R144, R29 ;  /* 0x0000001d90327220 */ /* 0x000fe20000410000 */
[----:B------:R-:W-:Y:S02]  /*6d10*/  FFMA.FTZ R29, R6, UR4, R195 ;  /* 0x00000004061d7c23 */ /* 0x000fe400080100c3 */
[----:B------:R-:W-:-:S04]  /*6d20*/  FFMA.FTZ R30, R30, UR24, R48 ;  /* 0x000000181e1e7c23 */ /* 0x000fc80008010030 */
[C---:B------:R-:W-:Y:S01]  /*6d30*/  FMUL.FTZ R48, R30.reuse, UR14 ;  /* 0x0000000e1e307c20 */ /* 0x040fe20008410000 */
[----:B------:R-:W-:Y:S01]  /*6d40*/  F2FP.F16.F32.PACK_AB R30, R30, R28 ;  /* 0x0000001c1e1e723e */ /* 0x000fe200000000ff */
[----:B------:R-:W-:Y:S01]  /*6d50*/  FADD.FTZ R28, R192, -R29 ;  /* 0x8000001dc01c7221 */ /* 0x000fe20000010000 */
[--C-:B------:R-:W-:Y:S02]  /*6d60*/  HADD2.F32 R29, -RZ, R33.reuse.H0_H0 ;  /* 0x20000021ff1d7230 */ /* 0x100fe40000004100 */
[----:B------:R-:W-:Y:S01]  /*6d70*/  FFMA.FTZ R178, R48, R178, R49 ;  /* 0x000000b230b27223 */ /* 0x000fe20000010031 */
[----:B------:R-:W-:Y:S01]  /*6d80*/  FMUL.FTZ R48, R145, R48 ;  /* 0x0000003091307220 */ /* 0x000fe20000410000 */
[----:B------:R-:W-:Y:S02]  /*6d90*/  HADD2.F32 R49, -RZ, R33.H1_H1 ;  /* 0x30000021ff317230 */ /* 0x000fe40000004100 */
[----:B------:R-:W-:Y:S02]  /*6da0*/  FFMA.FTZ R29, R28, UR24, R29 ;  /* 0x000000181c1d7c23 */ /* 0x000fe4000801001d */
[----:B------:R-:W-:Y:S01]  /*6db0*/  F2FP.F16.F32.PACK_AB R50, R48, R50 ;  /* 0x000000323032723e */ /* 0x000fe200000000ff */
[----:B------:R-:W-:-:S02]  /*6dc0*/  HADD2.F32 R48, -RZ, R177.H0_H0 ;  /* 0x200000b1ff307230 */ /* 0x000fc40000004100 */
        /* <DEDUP_REMOVED lines=12> */
[----:B------:R-:W-:-:S04]  /*6e90*/  FFMA.FTZ R177, R7, UR4, R195 ;  /* 0x0000000407b17c23 */ /* 0x000fc800080100c3 */
[----:B------:R-:W-:Y:S01]  /*6ea0*/  F2FP.F16.F32.PACK_AB R49, R49, R28 ;  /* 0x0000001c3131723e */ /* 0x000fe200000000ff */
[----:B------:R-:W-:Y:S01]  /*6eb0*/  FADD.FTZ R28, R194, -R177 ;  /* 0x800000b1c21c7221 */ /* 0x000fe20000010000 */
[--C-:B------:R-:W-:Y:S02]  /*6ec0*/  HADD2.F32 R177, -RZ, R176.reuse.H0_H0 ;  /* 0x200000b0ffb17230 */ /* 0x100fe40000004100 */
[----:B------:R-:W-:Y:S02]  /*6ed0*/  HADD2.F32 R176, -RZ, R176.H1_H1 ;  /* 0x300000b0ffb07230 */ /* 0x000fe40000004100 */
        /* <DEDUP_REMOVED lines=14> */
.L_x_8127:
[----:B------:R-:W-:Y:S01]  /*6fc0*/  FFMA.FTZ R219, R7, UR4, R195 ;  /* 0x0000000407db7c23 */ /* 0x000fe200080100c3 */
[----:B------:R-:W-:Y:S02]  /*6fd0*/  HADD2.F32 R220, -RZ, R32.H0_H0 ;  /* 0x20000020ffdc7230 */ /* 0x000fe40000004100 */
[----:B------:R-:W-:Y:S02]  /*6fe0*/  HADD2.F32 R221, -RZ, R33.H1_H1 ;  /* 0x30000021ffdd7230 */ /* 0x000fe40000004100 */
[----:B------:R-:W-:-:S04]  /*6ff0*/  FADD.FTZ R219, R194, -R219 ;  /* 0x800000dbc2db7221 */ /* 0x000fc80000010000 */
[----:B------:R-:W-:Y:S01]  /*7000*/  FFMA.FTZ R219, R219, UR24, R220 ;  /* 0x00000018dbdb7c23 */ /* 0x000fe200080100dc */
[----:B------:R-:W-:-:S03]  /*7010*/  HADD2.F32 R220, -RZ, R32.H1_H1 ;  /* 0x30000020ffdc7230 */ /* 0x000fc60000004100 */
[----:B------:R-:W-:Y:S01]  /*7020*/  FMUL.FTZ R223, R219, UR14 ;  /* 0x0000000edbdf7c20 */ /* 0x000fe20008410000 */
[--C-:B-----5:R-:W-:Y:S02]  /*7030*/  HADD2.F32 R219, -RZ, R176.reuse.H0_H0 ;  /* 0x200000b0ffdb7230 */ /* 0x120fe40000004100 */
        /* <DEDUP_REMOVED lines=36> */
[--C-:B------:R-:W-:Y:S01]  /*7280*/  FFMA.FTZ R49, R2, UR4, R195.reuse ;  /* 0x0000000402317c23 */ /* 0x100fe200080100c3 */
[----:B------:R-:W-:Y:S01]  /*7290*/  FFMA.FTZ R195, R184, UR4, R195 ;  /* 0x00000004b8c37c23 */ /* 0x000fe200080100c3 */
[----:B------:R-:W-:Y:S02]  /*72a0*/  FMUL.FTZ R48, R145, R48 ;  /* 0x0000003091307220 */ /* 0x000fe40000410000 */
[----:B------:R-:W-:-:S04]  /*72b0*/  FADD.FTZ R49, R188, -R49 ;  /* 0x80000031bc317221 */ /* 0x000fc80000010000 */
[----:B------:R-:W-:Y:S01]  /*72c0*/  FFMA.FTZ R49, R49, UR24, R221 ;  /* 0x0000001831317c23 */ /* 0x000fe200080100dd */
[--C-:B------:R-:W-:Y:S02]  /*72d0*/  HADD2.F32 R221, -RZ, R179.reuse.H0_H0 ;  /* 0x200000b3ffdd7230 */ /* 0x100fe40000004100 */
[----:B------:R-:W-:Y:S02]  /*72e0*/  HADD2.F32 R179, -RZ, R179.H1_H1 ;  /* 0x300000b3ffb37230 */ /* 0x000fe40000004100 */
[----:B------:R-:W-:-:S04]  /*72f0*/  FMUL.FTZ R49, R49, UR14 ;  /* 0x0000000e31317c20 */ /* 0x000fc80008410000 */
[----:B------:R-:W-:Y:S01]  /*7300*/  FFMA.FTZ R221, R49, R221, R50 ;  /* 0x000000dd31dd7223 */ /* 0x000fe20000010032 */
[----:B------:R-:W-:Y:S01]  /*7310*/  FADD.FTZ R50, R187, -R195 ;  /* 0x800000c3bb327221 */ /* 0x000fe20000010000 */
[----:B------:R-:W-:-:S05]  /*7320*/  HADD2.F32 R195, -RZ, R35.H1_H1 ;  /* 0x30000023ffc37230 */ /* 0x000fca0000004100 */
        /* <DEDUP_REMOVED lines=8> */
[----:B------:R-:W-:Y:S01]  /*73b0*/  F2FP.F16.F32.PACK_AB R51, R50, R51 ;  /* 0x000000333233723e */ /* 0x000fe200000000ff */
[----:B------:R-:W-:Y:S02]  /*73c0*/  FMUL.FTZ R50, R144, R249 ;  /* 0x000000f990327220 */ /* 0x000fe40000410000 */
[----:B------:R-:W-:-:S03]  /*73d0*/  F2FP.F16.F32.PACK_AB R49, R53, R49 ;  /* 0x000000313531723e */ /* 0x000fc600000000ff */
[----:B------:R-:W-:Y:S02]  /*73e0*/  F2FP.F16.F32.PACK_AB R50, R48, R50 ;  /* 0x000000323032723e */ /* 0x000fe400000000ff */
[----:B------:R-:W-:-:S07]  /*73f0*/  F2FP.F16.F32.PACK_AB R48, R52, R179 ;  /* 0x000000b33430723e */ /* 0x000fce00000000ff */
.L_x_8128:
        /* <DEDUP_REMOVED lines=12> */
.L_x_8112:
[----:B------:R-:W-:Y:S05]  /*74c0*/  BSYNC.RECONVERGENT B0 ;  /* 0x0000000000007941 */ /* 0x000fea0003800200 */
.L_x_8098:
[----:B------:R-:W-:Y:S02]  /*74d0*/  UIADD3 UR7, UPT, UPT, UR7, UR22, URZ ;  /* 0x0000001607077290 */ /* 0x000fe4000fffe0ff */
[----:B------:R-:W-:Y:S02]  /*74e0*/  UPLOP3.LUT UP2, UPT, UPT, UPT, UP2, 0x40, 0x4 ;  /* 0x000000000004789c */ /* 0x000fe40003f4e820 */
[----:B------:R-:W-:-:S09]  /*74f0*/  UISETP.GE.AND UP1, UPT, UR7, UR23, UPT ;  /* 0x000000170700728c */ /* 0x000fd2000bf26270 */
[----:B------:R-:W-:Y:S05]  /*7500*/  BRA.U !UP1, `(.L_x_8129) ;  /* 0xffffff9509607547 */ /* 0x000fea000b83ffff */
.L_x_8087:
        /* <DEDUP_REMOVED lines=19> */
.L_x_8131:
[----:B------:R-:W-:Y:S05]  /*7640*/  BSYNC.RECONVERGENT B0 ;  /* 0x0000000000007941 */ /* 0x000fea0003800200 */
.L_x_8130:
        /* <DEDUP_REMOVED lines=15> */
.L_x_8133:
[----:B------:R-:W-:Y:S05]  /*7740*/  BSYNC.RECONVERGENT B0 ;  /* 0x0000000000007941 */ /* 0x000fea0003800200 */
.L_x_8132:
        /* <DEDUP_REMOVED lines=15> */
.L_x_8135:
[----:B------:R-:W-:Y:S05]  /*7840*/  BSYNC.RECONVERGENT B0 ;  /* 0x0000000000007941 */ /* 0x000fea0003800200 */
.L_x_8134:
        /* <DEDUP_REMOVED lines=14> */
.L_x_8136:
        /* <DEDUP_REMOVED lines=13> */
.L_x_15682:


//--------------------- .text._ZN10layer_norm13ln_bwd_kernelINS_13Kernel_traitsIf6__halfS2_S2_fjLj8192ELj1ELj1ELj8ELj16ENS_18Kernel_traits_baseILj8192EfS2_S2_S2_fjLj256EEEEELb0ELb1ELb0ELb1EEEvNS_9BwdParamsE --------------------------
	.section	.text._ZN10layer_norm13ln_bwd_kernelINS_13Kernel_traitsIf6__halfS2_S2_fjLj8192ELj1ELj1ELj8ELj16ENS_18Kernel_traits_baseILj8192EfS2_S2_S2_fjLj256EEEEELb0ELb1ELb0ELb1EEEvNS_9BwdParamsE,"ax",@progbits
	.align	128
        .global         _ZN10layer_norm13ln_bwd_kernelINS_13Kernel_traitsIf6__halfS2_S2_fjLj8192ELj1ELj1ELj8ELj16ENS_18Kernel_traits_baseILj8192EfS2_S2_S2_fjLj256EEEEELb0ELb1ELb0ELb1EEEvNS_9BwdParamsE
        .type           _ZN10layer_norm13ln_bwd_kernelINS_13Kernel_traitsIf6__halfS2_S2_fjLj8192ELj1ELj1ELj8ELj16ENS_18Kernel_traits_baseILj8192EfS2_S2_S2_fjLj256EEEEELb0ELb1ELb0ELb1EEEvNS_9BwdParamsE,@function
        .size           _ZN10layer_norm13ln_bwd_kernelINS_13Kernel_traitsIf6__halfS2_S2_fjLj8192ELj1ELj1ELj8ELj16ENS_18Kernel_traits_baseILj8192EfS2_S2_S2_fjLj256EEEEELb0ELb1ELb0ELb1EEEvNS_9BwdParamsE,(.L_x_15683 - _ZN10layer_norm13ln_bwd_kernelINS_13Kernel_traitsIf6__halfS2_S2_fjLj8192ELj1ELj1ELj8ELj16ENS_18Kernel_traits_baseILj8192EfS2_S2_S2_fjLj256EEEEELb0ELb1ELb0ELb1EEEvNS_9BwdParamsE)
        .other          _ZN10layer_norm13ln_bwd_kernelINS_13Kernel_traitsIf6__halfS2_S2_fjLj8192ELj1ELj1ELj8ELj16ENS_18Kernel_traits_baseILj8192EfS2_S2_S2_fjLj256EEEEELb0ELb1ELb0ELb1EEEvNS_9BwdParamsE,@"STO_CUDA_ENTRY STV_DEFAULT"
_ZN10layer_norm13ln_bwd_kernelINS_13Kernel_traitsIf6__halfS2_S2_fjLj8192ELj1ELj1ELj8ELj16ENS_18Kernel_traits_baseILj8192EfS2_S2_S2_fjLj256EEEEELb0ELb1ELb0ELb1EEEvNS_9BwdParamsE:
.text._ZN10layer_norm13ln_bwd_kernelINS_13Kernel_traitsIf6__halfS2_S2_fjLj8192ELj1ELj1ELj8ELj16ENS_18Kernel_traits_baseILj8192EfS2_S2_S2_fjLj256EEEEELb0ELb1ELb0ELb1EEEvNS_9BwdParamsE:
        /* <DEDUP_REMOVED lines=58> */
[----:B------:R-:W3:Y:S03]  /*03a0*/  LDCU.64 UR4, c[0x0][0x3e0] ;  /* 0x00007c00ff0477ac */ /* 0x000ee60008000a00 */
[----:B------:R2:W-:Y:S03]  /*03b0*/  STL [R1+0x1c], RZ ;  /* 0x00001cff01007387 */ /* 0x0005e60000100800 */
        /* <DEDUP_REMOVED lines=15> */
[C---:B-1----:R-:W-:Y:S01]  /*04b0*/  IMAD.WIDE.U32 R2, R0.reuse, 0x20, R2 ;  /* 0x0000002000027825 */ /* 0x042fe200078e0002 */
[----:B------:R2:W-:Y:S01]  /*04c0*/  STL [R1+0x8], RZ ;  /* 0x000008ff01007387 */ /* 0x0005e20000100800 */
[----:B------:R-:W-:Y:S02]  /*04d0*/  CS2R R204, SRZ ;  /* 0x0000000000cc7805 */ /* 0x000fe4000001ff00 */
[----:B------:R-:W-:Y:S02]  /*04e0*/  MOV R239, RZ ;  /* 0x000000ff00ef7202 */ /* 0x000fe40000000f00 */
[----:B------:R-:W-:Y:S01]  /*04f0*/  CS2R R236, SRZ ;  /* 0x0000000000ec7805 */ /* 0x000fe2000001ff00 */
[----:B------:R2:W-:Y:S01]  /*0500*/  STL [R1+0x4], RZ ;  /* 0x000004ff01007387 */ /* 0x0005e20000100800 */
[----:B------:R-:W-:Y:S02]  /*0510*/  CS2R R242, SRZ ;  /* 0x0000000000f27805 */ /* 0x000fe4000001ff00 */
[----:B------:R-:W-:Y:S01]  /*0520*/  CS2R R240, SRZ ;  /* 0x0000000000f07805 */ /* 0x000fe2000001ff00 */
[----:B----4-:R-:W-:Y:S01]  /*0530*/  IMAD.WIDE.U32 R4, R0, 0x20, R4 ;  /* 0x0000002000047825 */ /* 0x010fe200078e0004 */
[----:B------:R2:W-:Y:S03]  /*0540*/  STL [R1], RZ ;  /* 0x000000ff01007387 */ /* 0x0005e60000100800 */
[----:B------:R-:W-:Y:S01]  /*0550*/  HFMA2 R0, -RZ, RZ, 0, 0 ;  /* 0x00000000ff007431 */ /* 0x000fe200000001ff */
[----:B---3--:R-:W-:Y:S01]  /*0560*/  UISETP.NE.U32.AND UP0, UPT, UR4, URZ, UPT ;  /* 0x000000ff0400728c */ /* 0x008fe2000bf05070 */
[----:B------:R-:W-:Y:S01]  /*0570*/  CS2R R202, SRZ ;  /* 0x0000000000ca7805 */ /* 0x000fe2000001ff00 */
[----:B0-----:R-:W5:Y:S01]  /*0580*/  LDG.E.128 R96, desc[UR18][R2.64] ;  /* 0x0000001202607981 */ /* 0x001f62000c1e1d00 */
        /* <DEDUP_REMOVED lines=13> */
[----:B------:R-:W-:Y:S02]  /*0660*/  MOV R156, RZ ;  /* 0x000000ff009c7202 */ /* 0x000fe40000000f00 */
        /* <DEDUP_REMOVED lines=23> */
[----:B0-----:R-:W-:Y:S01]  /*07e0*/  CS2R R2, SRZ ;  /* 0x0000000000027805 */ /* 0x001fe2000001ff00 */
[----:B------:R-:W0:Y:S01]  /*07f0*/  LDCU UR22, c[0x0][0x388] ;  /* 0x00007100ff1677ac */ /* 0x000e220008000800 */
[----:B------:R-:W5:Y:S01]  /*0800*/  LDG.E.128 R56, desc[UR18][R4.64+0x4010] ;  /* 0x0040101204387981 */ /* 0x000f62000c1e1d00 */
[----:B------:R-:W1:Y:S03]  /*0810*/  LDCU.U8 UR9, c[0x0][0x410] ;  /* 0x00008200ff0977ac */ /* 0x000e660008000000 */
[----:B------:R-:W5:Y:S01]  /*0820*/  LDG.E.128 R52, desc[UR18][R4.64+0x4000] ;  /* 0x0040001204347981 */ /* 0x000f62000c1e1d00 */
[----:B------:R-:W3:Y:S03]  /*0830*/  LDCU UR23, c[0x0][0x400] ;  /* 0x00008000ff1777ac */ /* 0x000ee60008000800 */
[----:B------:R-:W5:Y:S01]  /*0840*/  LDG.E.128 R48, desc[UR18][R4.64+0x2010] ;  /* 0x0020101204307981 */ /* 0x000f62000c1e1d00 */
[----:B------:R-:W4:Y:S03]  /*0850*/  LDCU.64 UR24, c[0x0][0x478] ;  /* 0x00008f00ff1877ac */ /* 0x000f260008000a00 */
[----:B------:R-:W5:Y:S01]  /*0860*/  LDG.E.128 R44, desc[UR18][R4.64+0x2000] ;  /* 0x00200012042c7981 */ /* 0x000f62000c1e1d00 */
[----:B------:R-:W0:Y:S03]  /*0870*/  LDCU.128 UR12, c[0x0][0x3c0] ;  /* 0x00007800ff0c77ac */ /* 0x000e260008000c00 */
[----:B------:R-:W5:Y:S01]  /*0880*/  LDG.E.128 R40, desc[UR18][R4.64+0x10] ;  /* 0x0000101204287981 */ /* 0x000f62000c1e1d00 */
[----:B------:R-:W0:Y:S03]  /*0890*/  LDCU.64 UR20, c[0x0][0x438] ;  /* 0x00008700ff1477ac */ /* 0x000e260008000a00 */
[----:B------:R2:W5:Y:S01]  /*08a0*/  LDG.E.128 R36, desc[UR18][R4.64] ;  /* 0x0000001204247981 */ /* 0x000562000c1e1d00 */
[----:B------:R-:W-:Y:S01]  /*08b0*/  UISETP.NE.AND.EX UP0, UPT, UR5, URZ, UPT, UP0 ;  /* 0x000000ff0500728c */ /* 0x000fe2000bf05300 */
[----:B------:R-:W0:Y:S01]  /*08c0*/  LDCU.64 UR26, c[0x0][0x380] ;  /* 0x00007000ff1a77ac */ /* 0x000e220008000a00 */
[----:B-1234-:R-:W-:-:S09]  /*08d0*/  CS2R R4, SRZ ;  /* 0x0000000000047805 */ /* 0x01efd2000001ff00 */
.L_x_8158:
[----:B-1----:R-:W1:Y:S01]  /*08e0*/  S2R R124, SR_TID.X ;  /* 0x00000000007c7919 */ /* 0x002e620000002100 */
[----:B------:R-:W2:Y:S01]  /*08f0*/  @UP0 LDCU.64 UR4, c[0x0][0x3e0] ;  /* 0x00007c00ff0407ac */ /* 0x000ea20008000a00 */
[----:B------:R-:W3:Y:S01]  /*0900*/  LDC.64 R148, c[0x0][0x3a8] ;  /* 0x0000ea00ff947b82 */ /* 0x000ee20000000a00 */
[----:B------:R-:W-:Y:S01]  /*0910*/  PLOP3.LUT P1, PT, PT, PT, UP0, 0x80, 0x8 ;  /* 0x000000000008781c */ /* 0x000fe20003f2f008 */
[----:B------:R-:W4:Y:S01]  /*0920*/  LDL.LU R238, [R1+0x4] ;  /* 0x0000040001ee7983 */ /* 0x000f220000300800 */
[----:B0-----:R-:W-:Y:S02]  /*0930*/  UIMAD UR7, UR6, UR22, URZ ;  /* 0x00000016060772a4 */ /* 0x001fe4000f8e02ff */
[----:B------:R-:W-:Y:S02]  /*0940*/  UIMAD.WIDE UR10, UR6, 0x4, UR12 ;  /* 0x00000004060a78a5 */ /* 0x000fe4000f8e020c */
[----:B------:R-:W-:Y:S01]  /*0950*/  USHF.R.S32.HI UR8, URZ, 0x1f, UR7 ;  /* 0x0000001fff087899 */ /* 0x000fe20008011407 */
[----:B------:R-:W0:Y:S01]  /*0960*/  LDC.64 R144, c[0x0][0x428] ;  /* 0x00010a00ff907b82 */ /* 0x000e220000000a00 */
[----:B------:R-:W-:-:S02]  /*0970*/  UIMAD.WIDE UR16, UR6, 0x4, UR14 ;  /* 0x00000004061078a5 */ /* 0x000fc4000f8e020e */
[----:B------:R-:W-:Y:S01]  /*0980*/  ULEA.HI UR8, UR8, UR7, URZ, 0x3 ;  /* 0x0000000708087291 */ /* 0x000fe2000f8f18ff */
[----:B------:R-:W-:Y:S02]  /*0990*/  MOV R122, UR10 ;  /* 0x0000000a007a7c02 */ /* 0x000fe40008000f00 */
[----:B------:R-:W-:Y:S01]  /*09a0*/  MOV R123, UR11 ;  /* 0x0000000b007b7c02 */ /* 0x000fe20008000f00 */
[----:B--2---:R-:W-:Y:S02]  /*09b0*/  @UP0 UIMAD.WIDE UR4, UR6, 0x2, UR4 ;  /* 0x00000002060408a5 */ /* 0x004fe4000f8e0204 */
[----:B------:R-:W-:Y:S02]  /*09c0*/  MOV R157, UR8 ;  /* 0x00000008009d7c02 */ /* 0x000fe40008000f00 */
[----:B------:R2:W4:Y:S02]  /*09d0*/  LDG.E R164, desc[UR18][R122.64] ;  /* 0x000000127aa47981 */ /* 0x000524000c1e1900 */
[----:B------:R-:W-:-:S02]  /*09e0*/  MOV R120, UR4 ;  /* 0x0000000400787c02 */ /* 0x000fc40008000f00 */
[----:B------:R-:W-:Y:S02]  /*09f0*/  MOV R121, UR5 ;  /* 0x0000000500797c02 */ /* 0x000fe40008000f00 */
[----:B-1----:R-:W-:-:S03]  /*0a00*/  LEA.HI.SX32 R157, R157, R124, 0x1d ;  /* 0x0000007c9d9d7211 */ /* 0x002fc600078feaff */
[----:B------:R1:W4:Y:S01]  /*0a10*/  @P1 LDG.E.U16 R159, desc[UR18][R120.64] ;  /* 0x00000012789f1981 */ /* 0x000322000c1e1500 */
[----:B--2---:R-:W-:Y:S02]  /*0a20*/  MOV R122, UR16 ;  /* 0x00000010007a7c02 */ /* 0x004fe40008000f00 */
[----:B------:R-:W-:Y:S02]  /*0a30*/  IADD3 R165, PT, PT, R157, 0x100, RZ ;  /* 0x000001009da57810 */ /* 0x000fe40007ffe0ff */
[----:B------:R-:W-:-:S03]  /*0a40*/  MOV R123, UR17 ;  /* 0x00000011007b7c02 */ /* 0x000fc60008000f00 */
[--C-:B---3--:R-:W-:Y:S02]  /*0a50*/  IMAD.WIDE.U32 R128, R165, 0x10, R148.reuse ;  /* 0x00000010a5807825 */ /* 0x108fe400078e0094 */
[----:B------:R-:W2:Y:S02]  /*0a60*/  LDG.E R166, desc[UR18][R122.64] ;  /* 0x000000127aa67981 */ /* 0x000ea4000c1e1900 */
[----:B-1----:R-:W-:Y:S02]  /*0a70*/  IMAD.WIDE.U32 R120, R157, 0x10, R148 ;  /* 0x000000109d787825 */ /* 0x002fe400078e0094 */
[----:B------:R-:W3:Y:S02]  /*0a80*/  LDG.E.128 R128, desc[UR18][R128.64] ;  /* 0x0000001280807981 */ /* 0x000ee4000c1e1d00 */
[--C-:B0-----:R-:W-:Y:S02]  /*0a90*/  IMAD.WIDE.U32 R132, R165, 0x10, R144.reuse ;  /* 0x00000010a5847825 */ /* 0x101fe400078e0090 */
[----:B------:R-:W3:Y:S04]  /*0aa0*/  LDG.E.128 R120, desc[UR18][R120.64] ;  /* 0x0000001278787981 */ /* 0x000ee8000c1e1d00 */
[----:B------:R-:W3:Y:S01]  /*0ab0*/  LDG.E.128 R132, desc[UR18][R132.64] ;  /* 0x0000001284847981 */ /* 0x000ee2000c1e1d00 */
[----:B------:R-:W-:-:S06]  /*0ac0*/  IMAD.WIDE.U32 R124, R157, 0x10, R144 ;  /* 0x000000109d7c7825 */ /* 0x000fcc00078e0090 */
[----:B------:R-:W3:Y:S01]  /*0ad0*/  LDG.E.128 R124, desc[UR18][R124.64] ;  /* 0x000000127c7c7981 */ /* 0x000ee2000c1e1d00 */
[C---:B------:R-:W-:Y:S02]  /*0ae0*/  IADD3 R167, PT, PT, R157.reuse, 0x200, RZ ;  /* 0x000002009da77810 */ /* 0x040fe40007ffe0ff */
[----:B------:R-:W-:-:S03]  /*0af0*/  IADD3 R158, PT, PT, R157, 0x300, RZ ;  /* 0x000003009d9e7810 */ /* 0x000fc60007ffe0ff */
[----:B------:R-:W-:-:S04]  /*0b00*/  IMAD.WIDE.U32 R136, R167, 0x10, R148 ;  /* 0x00000010a7887825 */ /* 0x000fc800078e0094 */
[--C-:B------:R-:W-:Y:S02]  /*0b10*/  IMAD.WIDE.U32 R140, R167, 0x10, R144.reuse ;  /* 0x00000010a78c7825 */ /* 0x100fe400078e0090 */
[----:B------:R-:W3:Y:S02]  /*0b20*/  LDG.E.128 R136, desc[UR18][R136.64] ;  /* 0x0000001288887981 */ /* 0x000ee4000c1e1d00 */
[C---:B------:R-:W-:Y:S02]  /*0b30*/  IMAD.WIDE.U32 R144, R158.reuse, 0x10, R144 ;  /* 0x000000109e907825 */ /* 0x040fe400078e0090 */
[----:B------:R-:W3:Y:S04]  /*0b40*/  LDG.E.128 R140, desc[UR18][R140.64] ;  /* 0x000000128c8c7981 */ /* 0x000ee8000c1e1d00 */
[----:B------:R-:W3:Y:S01]  /*0b50*/  LDG.E.128 R144, desc[UR18][R144.64] ;  /* 0x0000001290907981 */ /* 0x000ee2000c1e1d00 */
[----:B------:R-:W-:Y:S01]  /*0b60*/  IMAD.WIDE.U32 R148, R158, 0x10, R148 ;  /* 0x000000109e947825 */ /* 0x000fe200078e0094 */
[----:B------:R-:W-:-:S05]  /*0b70*/  ISETP.NE.AND P2, PT, RZ, UR9, PT ;  /* 0x00000009ff007c0c */ /* 0x000fca000bf45270 */
[----:B------:R-:W3:Y:S01]  /*0b80*/  LDG.E.128 R148, desc[UR18][R148.64] ;  /* 0x0000001294947981 */ /* 0x000ee2000c1e1d00 */
[----:B------:R-:W-:-:S04]  /*0b90*/  ISETP.NE.U32.AND P0, PT, RZ, UR20, PT ;  /* 0x00000014ff007c0c */ /* 0x000fc8000bf05070 */
[----:B------:R-:W-:-:S13]  /*0ba0*/  ISETP.NE.AND.EX P0, PT, RZ, UR21, PT, P0 ;  /* 0x00000015ff007c0c */ /* 0x000fda000bf05300 */
[----:B------:R-:W0:Y:S08]  /*0bb0*/  @P0 LDC.64 R162, c[0x0][0x438] ;  /* 0x00010e00ffa20b82 */ /* 0x000e300000000a00 */
[----:B------:R-:W1:Y:S01]  /*0bc0*/  @P0 LDC.64 R160, c[0x0][0x438] ;  /* 0x00010e00ffa00b82 */ /* 0x000e620000000a00 */
[----:B----4-:R-:W-:-:S04]  /*0bd0*/  FSEL R164, R164, RZ, !P2 ;  /* 0x000000ffa4a47208 */ /* 0x010fc80005000000 */
[----:B------:R-:W-:Y:S02]  /*0be0*/  R2UR UR5, R164 ;  /* 0x00000000a40572ca */ /* 0x000fe400000e0000 */
[----:B--2---:R-:W-:Y:S01]  /*0bf0*/  R2UR UR8, R166 ;  /* 0x00000000a60872ca */ /* 0x004fe200000e0000 */
[--C-:B---3--:R-:W-:Y:S02]  /*0c00*/  HADD2.F32 R181, -RZ, R123.reuse.H0_H0 ;  /* 0x2000007bffb57230 */ /* 0x108fe40000004100 */
[----:B------:R-:W-:Y:S02]  /*0c10*/  HADD2.F32 R183, -RZ, R123.H1_H1 ;  /* 0x3000007bffb77230 */ /* 0x000fe40000004100 */
[----:B------:R-:W-:Y:S02]  /*0c20*/  HADD2.F32 R177, -RZ, R122.H0_H0 ;  /* 0x2000007affb17230 */ /* 0x000fe40000004100 */
[--C-:B------:R-:W-:Y:S02]  /*0c30*/  HADD2.F32 R123, -RZ, R128.reuse.H0_H0 ;  /* 0x20000080ff7b7230 */ /* 0x100fe40000004100 */
[----:B------:R-:W-:-:S02]  /*0c40*/  HADD2.F32 R128, -RZ, R128.H1_H1 ;  /* 0x30000080ff807230 */ /* 0x000fc40000004100 */
[----:B------:R-:W-:Y:S01]  /*0c50*/  FADD.FTZ R177, R177, -UR5 ;  /* 0x80000005b1b17e21 */ /* 0x000fe20008010000 */
[----:B------:R-:W-:Y:S02]  /*0c60*/  HADD2.F32 R180, -RZ, R122.H1_H1 ;  /* 0x3000007affb47230 */ /* 0x000fe40000004100 */
[----:B------:R-:W-:Y:S01]  /*0c70*/  FADD.FTZ R128, R128, -UR5 ;  /* 0x8000000580807e21 */ /* 0x000fe20008010000 */
[--C-:B------:R-:W-:Y:S02]  /*0c80*/  HADD2.F32 R178, -RZ, R132.reuse.H0_H0 ;  /* 0x20000084ffb27230 */ /* 0x100fe40000004100 */
[----:B------:R-:W-:Y:S01]  /*0c90*/  FADD.FTZ R180, R180, -UR5 ;  /* 0x80000005b4b47e21 */ /* 0x000fe20008010000 */
[----:B------:R-:W-:Y:S02]  /*0ca0*/  HADD2.F32 R132, -RZ, R132.H1_H1 ;  /* 0x30000084ff847230 */ /* 0x000fe40000004100 */
[----:B------:R-:W-:Y:S01]  /*0cb0*/  FMUL.FTZ R221, R177, UR8 ;  /* 0x00000008b1dd7c20 */ /* 0x000fe20008410000 */
[----:B------:R-:W-:Y:S01]  /*0cc0*/  FMUL.FTZ R177, R128, UR8 ;  /* 0x0000000880b17c20 */ /* 0x000fe20008410000 */
[----:B------:R-:W-:Y:S01]  /*0cd0*/  FMUL.FTZ R223, R180, UR8 ;  /* 0x00000008b4df7c20 */ /* 0x000fe20008410000 */
[----:B------:R-:W-:-:S02]  /*0ce0*/  FADD.FTZ R175, R132, R175 ;  /* 0x000000af84af7221 */ /* 0x000fc40000010000 */
[-C--:B------:R-:W-:Y:S01]  /*0cf0*/  FFMA.FTZ R10, R177, R132.reuse, R10 ;  /* 0x00000084b10a7223 */ /* 0x080fe2000001000a */
[----:B-----5:R-:W-:Y:S02]  /*0d00*/  FMUL.FTZ R180, R89, R132 ;  /* 0x0000008459b47220 */ /* 0x020fe40000410000 */
[----:B------:R-:W2:Y:S01]  /*0d10*/  LDL.LU R132, [R1] ;  /* 0x0000000001847983 */ /* 0x000ea20000300800 */
[--C-:B------:R-:W-:Y:S02]  /*0d20*/  HADD2.F32 R172, -RZ, R120.reuse.H0_H0 ;  /* 0x20000078ffac7230 */ /* 0x100fe40000004100 */
[----:B------:R-:W-:Y:S02]  /*0d30*/  HADD2.F32 R173, -RZ, R120.H1_H1 ;  /* 0x30000078ffad7230 */ /* 0x000fe40000004100 */
[--C-:B------:R-:W-:Y:S02]  /*0d40*/  HADD2.F32 R176, -RZ, R121.reuse.H0_H0 ;  /* 0x20000079ffb07230 */ /* 0x100fe40000004100 */
[----:B------:R-:W-:-:S02]  /*0d50*/  HADD2.F32 R179, -RZ, R121.H1_H1 ;  /* 0x30000079ffb37230 */ /* 0x000fc40000004100 */
[----:B------:R-:W3:Y:S01]  /*0d60*/  @P0 LDC.64 R120, c[0x0][0x438] ;  /* 0x00010e00ff780b82 */ /* 0x000ee20000000a00 */
[----:B------:R-:W-:Y:S01]  /*0d70*/  FADD.FTZ R172, R172, -UR5 ;  /* 0x80000005acac7e21 */ /* 0x000fe20008010000 */
[--C-:B------:R-:W-:Y:S02]  /*0d80*/  HADD2.F32 R216, -RZ, R124.reuse.H0_H0 ;  /* 0x2000007cffd87230 */ /* 0x100fe40000004100 */
[----:B------:R-:W-:Y:S01]  /*0d90*/  FADD.FTZ R173, R173, -UR5 ;  /* 0x80000005adad7e21 */ /* 0x000fe20008010000 */
[----:B------:R-:W-:Y:S01]  /*0da0*/  FMUL.FTZ R172, R172, UR8 ;  /* 0x00000008acac7c20 */ /* 0x000fe20008410000 */
[----:B------:R-:W-:Y:S02]  /*0db0*/  HADD2.F32 R218, -RZ, R124.H1_H1 ;  /* 0x3000007cffda7230 */ /* 0x000fe40000004100 */
[----:B------:R-:W-:Y:S01]  /*0dc0*/  FADD.FTZ R176, R176, -UR5 ;  /* 0x80000005b0b07e21 */ /* 0x000fe20008010000 */
[----:B------:R-:W-:Y:S01]  /*0dd0*/  FADD.FTZ R33, R216, R33 ;  /* 0x00000021d8217221 */ /* 0x000fe20000010000 */
[----:B------:R-:W-:Y:S01]  /*0de0*/  FMUL.FTZ R173, R173, UR8 ;  /* 0x00000008adad7c20 */ /* 0x000fe20008410000 */
[-C--:B------:R-:W-:Y:S01]  /*0df0*/  FFMA.FTZ R0, R172, R216.reuse, R0 ;  /* 0x000000d8ac007223 */ /* 0x080fe20000010000 */
[----:B------:R-:W-:Y:S01]  /*0e00*/  FMUL.FTZ R216, R96, R216 ;  /* 0x000000d860d87220 */ /* 0x000fe20000410000 */
[----:B------:R-:W-:-:S02]  /*0e10*/  HADD2.F32 R220, -RZ, R125.H0_H0 ;  /* 0x2000007dffdc7230 */ /* 0x000fc40000004100 */
[----:B------:R-:W-:Y:S01]  /*0e20*/  FADD.FTZ R179, R179, -UR5 ;  /* 0x80000005b3b37e21 */ /* 0x000fe20008010000 */
[----:B------:R-:W-:Y:S01]  /*0e30*/  FADD.FTZ R34, R218, R34 ;  /* 0x00000022da227221 */ /* 0x000fe20000010000 */
[----:B------:R-:W-:Y:S01]  /*0e40*/  FMUL.FTZ R217, R176, UR8 ;  /* 0x00000008b0d97c20 */ /* 0x000fe20008410000 */
[-C--:B------:R-:W-:Y:S01]  /*0e50*/  FFMA.FTZ R2, R173, R218.reuse, R2 ;  /* 0x000000daad027223 */ /* 0x080fe20000010002 */
[----:B------:R-:W-:Y:S01]  /*0e60*/  FMUL.FTZ R218, R97, R218 ;  /* 0x000000da61da7220 */ /* 0x000fe20000410000 */
[----:B---3--:R-:W-:-:S04]  /*0e70*/  @P0 IMAD.WIDE.U32 R120, R158, 0x10, R120 ;  /* 0x000000109e780825 */ /* 0x008fc800078e0078 */
[----:B------:R-:W-:Y:S01]  /*0e80*/  FADD.FTZ R35, R220, R35 ;  /* 0x00000023dc237221 */ /* 0x000fe20000010000 */
[----:B------:R3:W5:Y:S01]  /*0e90*/  @P0 LDG.E.128 R112, desc[UR18][R120.64] ;  /* 0x0000001278700981 */ /* 0x000762000c1e1d00 */
[----:B------:R-:W-:Y:S02]  /*0ea0*/  HADD2.F32 R222, -RZ, R125.H1_H1 ;  /* 0x3000007dffde7230 */ /* 0x000fe40000004100 */
[----:B------:R-:W-:Y:S01]  /*0eb0*/  FMUL.FTZ R219, R179, UR8 ;  /* 0x00000008b3db7c20 */ /* 0x000fe20008410000 */
[-C--:B------:R-:W-:Y:S01]  /*0ec0*/  FFMA.FTZ R3, R217, R220.reuse, R3 ;  /* 0x000000dcd9037223 */ /* 0x080fe20000010003 */
[----:B------:R-:W-:Y:S01]  /*0ed0*/  FMUL.FTZ R220, R98, R220 ;  /* 0x000000dc62dc7220 */ /* 0x000fe20000410000 */
[----:B---3--:R-:W-:Y:S01]  /*0ee0*/  FADD.FTZ R121, RZ, R216 ;  /* 0x000000d8ff797221 */ /* 0x008fe20000010000 */
[----:B------:R-:W-:-:S03]  /*0ef0*/  HADD2.F32 R224, -RZ, R126.H0_H0 ;  /* 0x2000007effe07230 */ /* 0x000fc60000004100 */
[----:B------:R-:W-:Y:S01]  /*0f00*/  FADD.FTZ R121, R218, R121 ;  /* 0x00000079da797221 */ /* 0x000fe20000010000 */
[----:B------:R-:W-:Y:S01]  /*0f10*/  FADD.FTZ R152, R222, R152 ;  /* 0x00000098de987221 */ /* 0x000fe20000010000 */
[-C--:B------:R-:W-:Y:S01]  /*0f20*/  FFMA.FTZ R4, R219, R222.reuse, R4 ;  /* 0x000000dedb047223 */ /* 0x080fe20000010004 */
[----:B------:R-:W-:Y:S01]  /*0f30*/  FMUL.FTZ R222, R99, R222 ;  /* 0x000000de63de7220 */ /* 0x000fe20000410000 */
[----:B------:R-:W-:Y:S01]  /*0f40*/  FADD.FTZ R121, R220, R121 ;  /* 0x00000079dc797221 */ /* 0x000fe20000010000 */
[--C-:B------:R-:W-:Y:S02]  /*0f50*/  HADD2.F32 R228, -RZ, R127.reuse.H0_H0 ;  /* 0x2000007fffe47230 */ /* 0x100fe40000004100 */
[----:B------:R-:W-:Y:S02]  /*0f60*/  HADD2.F32 R229, -RZ, R127.H1_H1 ;  /* 0x3000007fffe57230 */ /* 0x000fe40000004100 */
[----:B------:R-:W-:Y:S01]  /*0f70*/  FADD.FTZ R181, R181, -UR5 ;  /* 0x80000005b5b57e21 */ /* 0x000fe20008010000 */
[----:B------:R-:W-:-:S02]  /*0f80*/  HADD2.F32 R226, -RZ, R126.H1_H1 ;  /* 0x3000007effe27230 */ /* 0x000fc40000004100 */
[----:B------:R-:W-:Y:S01]  /*0f90*/  FADD.FTZ R153, R224, R153 ;  /* 0x00000099e0997221 */ /* 0x000fe20000010000 */
[----:B------:R-:W-:Y:S02]  /*0fa0*/  HADD2.F32 R127, -RZ, R136.H0_H0 ;  /* 0x20000088ff7f7230 */ /* 0x000fe40000004100 */
[-C--:B------:R-:W-:Y:S01]  /*0fb0*/  FFMA.FTZ R5, R221, R224.reuse, R5 ;  /* 0x000000e0dd057223 */ /* 0x080fe20000010005 */
[----:B------:R-:W-:Y:S02]  /*0fc0*/  @P1 HADD2.F32 R159, -RZ, R159.H0_H0 ;  /* 0x2000009fff9f1230 */ /* 0x000fe40000004100 */
[----:B------:R-:W-:Y:S01]  /*0fd0*/  FMUL.FTZ R224, R92, R224 ;  /* 0x000000e05ce07220 */ /* 0x000fe20000410000 */
[----:B------:R-:W-:Y:S01]  /*0fe0*/  FADD.FTZ R121, R222, R121 ;  /* 0x00000079de797221 */ /* 0x000fe20000010000 */
[----:B------:R-:W-:Y:S01]  /*0ff0*/  FADD.FTZ R183, R183, -UR5 ;  /* 0x80000005b7b77e21 */ /* 0x000fe20008010000 */
[----:B------:R-:W-:Y:S01]  /*1000*/  FADD.FTZ R154, R226, R154 ;  /* 0x0000009ae29a7221 */ /* 0x000fe20000010000 */
[----:B------:R-:W-:Y:S01]  /*1010*/  FMUL.FTZ R225, R181, UR8 ;  /* 0x00000008b5e17c20 */ /* 0x000fe20008410000 */
[-C--:B------:R-:W-:Y:S01]  /*1020*/  FFMA.FTZ R6, R223, R226.reuse, R6 ;  /* 0x000000e2df067223 */ /* 0x080fe20000010006 */
[----:B------:R-:W-:Y:S01]  /*1030*/  FADD.FTZ R127, R127, -UR5 ;  /* 0x800000057f7f7e21 */ /* 0x000fe20008010000 */
[----:B------:R-:W-:Y:S01]  /*1040*/  @P1 R2UR UR4, R159 ;  /* 0x000000009f0412ca */ /* 0x000fe200000e0000 */
[----:B------:R-:W-:Y:S01]  /*1050*/  FMUL.FTZ R226, R93, R226 ;  /* 0x000000e25de27220 */ /* 0x000fe20000410000 */
[----:B------:R-:W-:Y:S01]  /*1060*/  FADD.FTZ R121, R224, R121 ;  /* 0x00000079e0797221 */ /* 0x000fe20000010000 */
[----:B------:R-:W-:-:S02]  /*1070*/  HADD2.F32 R159, -RZ, R129.H0_H0 ;  /* 0x20000081ff9f7230 */ /* 0x000fc40000004100 */
[----:B------:R-:W-:Y:S02]  /*1080*/  HADD2.F32 R166, -RZ, R129.H1_H1 ;  /* 0x30000081ffa67230 */ /* 0x000fe40000004100 */
[----:B------:R-:W-:Y:S01]  /*1090*/  FADD.FTZ R155, R228, R155 ;  /* 0x0000009be49b7221 */ /* 0x000fe20000010000 */
[----:B------:R-:W-:Y:S02]  /*10a0*/  HADD2.F32 R120, -RZ, R140.H0_H0 ;  /* 0x2000008cff787230 */ /* 0x000fe40000004100 */
[----:B------:R-:W-:Y:S01]  /*10b0*/  FMUL.FTZ R227, R183, UR8 ;  /* 0x00000008b7e37c20 */ /* 0x000fe20008410000 */
[--C-:B------:R-:W-:Y:S02]  /*10c0*/  HADD2.F32 R129, -RZ, R144.reuse.H0_H0 ;  /* 0x20000090ff817230 */ /* 0x100fe40000004100 */
[-C--:B------:R-:W-:Y:S01]  /*10d0*/  FFMA.FTZ R7, R225, R228.reuse, R7 ;  /* 0x000000e4e1077223 */ /* 0x080fe20000010007 */
[----:B------:R-:W-:Y:S02]  /*10e0*/  HADD2.F32 R122, -RZ, R144.H1_H1 ;  /* 0x30000090ff7a7230 */ /* 0x000fe40000004100 */
[----:B------:R-:W-:Y:S01]  /*10f0*/  FADD.FTZ R123, R123, -UR5 ;  /* 0x800000057b7b7e21 */ /* 0x000fe20008010000 */
[----:B------:R-:W-:Y:S01]  /*1100*/  FMUL.FTZ R144, R127, UR8 ;  /* 0x000000087f907c20 */ /* 0x000fe20008410000 */
[----:B------:R-:W-:Y:S01]  /*1110*/  FMUL.FTZ R228, R94, R228 ;  /* 0x000000e45ee47220 */ /* 0x000fe20000410000 */
[----:B------:R-:W-:Y:S01]  /*1120*/  FADD.FTZ R121, R226, R121 ;  /* 0x00000079e2797221 */ /* 0x000fe20000010000 */
[----:B------:R-:W-:-:S02]  /*1130*/  HADD2.F32 R125, -RZ, R145.H0_H0 ;  /* 0x20000091ff7d7230 */ /* 0x000fc40000004100 */
[----:B------:R-:W-:Y:S01]  /*1140*/  FADD.FTZ R156, R229, R156 ;  /* 0x0000009ce59c7221 */ /* 0x000fe20000010000 */
[----:B------:R-:W-:Y:S02]  /*1150*/  HADD2.F32 R126, -RZ, R145.H1_H1 ;  /* 0x30000091ff7e7230 */ /* 0x000fe40000004100 */
[-C--:B------:R-:W-:Y:S01]  /*1160*/  FFMA.FTZ R8, R227, R229.reuse, R8 ;  /* 0x000000e5e3087223 */ /* 0x080fe20000010008 */
[----:B------:R-:W-:Y:S01]  /*1170*/  FMUL.FTZ R176, R123, UR8 ;  /* 0x000000087bb07c20 */ /* 0x000fe20008410000 */
[----:B------:R-:W-:Y:S01]  /*1180*/  FADD.FTZ R198, R120, R198 ;  /* 0x000000c678c67221 */ /* 0x000fe20000010000 */
[-C--:B------:R-:W-:Y:S01]  /*1190*/  FFMA.FTZ R17, R144, R120.reuse, R17 ;  /* 0x0000007890117223 */ /* 0x080fe20000010011 */
[----:B------:R-:W-:Y:S01]  /*11a0*/  FMUL.FTZ R145, R80, R120 ;  /* 0x0000007850917220 */ /* 0x000fe20000410000 */
[----:B------:R-:W-:Y:S01]  /*11b0*/  FMUL.FTZ R229, R95, R229 ;  /* 0x000000e55fe57220 */ /* 0x000fe20000410000 */
[----:B------:R-:W-:Y:S01]  /*11c0*/  FFMA.FTZ R120, R172, R216, RZ ;  /* 0x000000d8ac787223 */ /* 0x000fe200000100ff */
[----:B------:R-:W-:Y:S01]  /*11d0*/  FADD.FTZ R128, R228, R121 ;  /* 0x00000079e4807221 */ /* 0x000fe20000010000 */
[----:B------:R-:W-:Y:S01]  /*11e0*/  FADD.FTZ R159, R159, -UR5 ;  /* 0x800000059f9f7e21 */ /* 0x000fe20008010000 */
[----:B------:R-:W-:Y:S01]  /*11f0*/  FADD.FTZ R174, R178, R174 ;  /* 0x000000aeb2ae7221 */ /* 0x000fe20000010000 */
[-C--:B------:R-:W-:Y:S01]  /*1200*/  FFMA.FTZ R9, R176, R178.reuse, R9 ;  /* 0x000000b2b0097223 */ /* 0x080fe20000010009 */
[----:B------:R-:W-:Y:S01]  /*1210*/  FMUL.FTZ R178, R88, R178 ;  /* 0x000000b258b27220 */ /* 0x000fe20000410000 */
[----:B------:R-:W-:Y:S01]  /*1220*/  FFMA.FTZ R120, R173, R218, R120 ;  /* 0x000000daad787223 */ /* 0x000fe20000010078 */
[----:B------:R-:W-:Y:S01]  /*1230*/  FADD.FTZ R121, R229, R128 ;  /* 0x00000080e5797221 */ /* 0x000fe20000010000 */
[----:B0-----:R-:W-:-:S04]  /*1240*/  @P0 IMAD.WIDE.U32 R162, R167, 0x10, R162 ;  /* 0x00000010a7a20825 */ /* 0x001fc800078e00a2 */
[----:B------:R-:W-:Y:S01]  /*1250*/  FMUL.FTZ R179, R159, UR8 ;  /* 0x000000089fb37c20 */ /* 0x000fe20008410000 */
[----:B------:R-:W-:Y:S01]  /*1260*/  FFMA.FTZ R120, R217, R220, R120 ;  /* 0x000000dcd9787223 */ /* 0x000fe20000010078 */
[----:B------:R-:W-:Y:S02]  /*1270*/  HADD2.F32 R167, -RZ, R130.H0_H0 ;  /* 0x20000082ffa77230 */ /* 0x000fe40000004100 */
[--C-:B------:R-:W-:Y:S02]  /*1280*/  HADD2.F32 R182, -RZ, R133.reuse.H0_H0 ;  /* 0x20000085ffb67230 */ /* 0x100fe40000004100 */
[----:B------:R-:W-:Y:S01]  /*1290*/  FADD.FTZ R121, R178, R121 ;  /* 0x00000079b2797221 */ /* 0x000fe20000010000 */
[----:B------:R-:W-:Y:S02]  /*12a0*/  HADD2.F32 R133, -RZ, R133.H1_H1 ;  /* 0x30000085ff857230 */ /* 0x000fe40000004100 */
[----:B------:R-:W-:Y:S01]  /*12b0*/  FADD.FTZ R167, R167, -UR5 ;  /* 0x80000005a7a77e21 */ /* 0x000fe20008010000 */
[----:B------:R-:W-:Y:S01]  /*12c0*/  FFMA.FTZ R120, R219, R222, R120 ;  /* 0x000000dedb787223 */ /* 0x000fe20000010078 */
[----:B------:R-:W-:Y:S01]  /*12d0*/  FADD.FTZ R192, R182, R192 ;  /* 0x000000c0b6c07221 */ /* 0x000fe20000010000 */
[-C--:B------:R-:W-:Y:S01]  /*12e0*/  FFMA.FTZ R11, R179, R182.reuse, R11 ;  /* 0x000000b6b30b7223 */ /* 0x080fe2000001000b */
[----:B------:R-:W-:Y:S01]  /*12f0*/  FMUL.FTZ R182, R90, R182 ;  /* 0x000000b65ab67220 */ /* 0x000fe20000410000 */
[----:B------:R-:W-:Y:S01]  /*1300*/  FADD.FTZ R121, R180, R121 ;  /* 0x00000079b4797221 */ /* 0x000fe20000010000 */
[----:B------:R-:W-:-:S02]  /*1310*/  HADD2.F32 R170, -RZ, R131.H0_H0 ;  /* 0x20000083ffaa7230 */ /* 0x000fc40000004100 */
[----:B------:R-:W-:Y:S01]  /*1320*/  FMUL.FTZ R183, R167, UR8 ;  /* 0x00000008a7b77c20 */ /* 0x000fe20008410000 */
[----:B------:R-:W-:Y:S02]  /*1330*/  HADD2.F32 R186, -RZ, R134.H0_H0 ;  /* 0x20000086ffba7230 */ /* 0x000fe40000004100 */
[----:B------:R-:W-:Y:S01]  /*1340*/  FMUL.FTZ R184, R91, R133 ;  /* 0x000000855bb87220 */ /* 0x000fe20000410000 */
[----:B-1----:R-:W-:-:S04]  /*1350*/  @P0 IMAD.WIDE.U32 R160, R165, 0x10, R160 ;  /* 0x00000010a5a00825 */ /* 0x002fc800078e00a0 */
[----:B------:R-:W-:Y:S01]  /*1360*/  FFMA.FTZ R120, R221, R224, R120 ;  /* 0x000000e0dd787223 */ /* 0x000fe20000010078 */
[----:B------:R-:W0:Y:S01]  /*1370*/  @P0 LDC.64 R164, c[0x0][0x438] ;  /* 0x00010e00ffa40b82 */ /* 0x000e220000000a00 */
[----:B------:R-:W-:Y:S01]  /*1380*/  FADD.FTZ R121, R182, R121 ;  /* 0x00000079b6797221 */ /* 0x000fe20000010000 */
[----:B------:R-:W-:Y:S02]  /*1390*/  HADD2.F32 R134, -RZ, R134.H1_H1 ;  /* 0x30000086ff867230 */ /* 0x000fe40000004100 */
[----:B------:R-:W-:Y:S01]  /*13a0*/  FADD.FTZ R170, R170, -UR5 ;  /* 0x80000005aaaa7e21 */ /* 0x000fe20008010000 */
[----:B------:R-:W-:Y:S01]  /*13b0*/  FADD.FTZ R194, R186, R194 ;  /* 0x000000c2bac27221 */ /* 0x000fe20000010000 */
[-C--:B------:R-:W-:Y:S01]  /*13c0*/  FFMA.FTZ R13, R183, R186.reuse, R13 ;  /* 0x000000bab70d7223 */ /* 0x080fe2000001000d */
[----:B------:R-:W-:Y:S01]  /*13d0*/  FMUL.FTZ R186, R84, R186 ;  /* 0x000000ba54ba7220 */ /* 0x000fe20000410000 */
[----:B------:R-:W-:Y:S01]  /*13e0*/  FFMA.FTZ R120, R223, R226, R120 ;  /* 0x000000e2df787223 */ /* 0x000fe20000010078 */
[----:B------:R-:W-:Y:S01]  /*13f0*/  FADD.FTZ R121, R184, R121 ;  /* 0x00000079b8797221 */ /* 0x000fe20000010000 */
[----:B------:R-:W-:-:S02]  /*1400*/  HADD2.F32 R189, -RZ, R135.H0_H0 ;  /* 0x20000087ffbd7230 */ /* 0x000fc40000004100 */
[----:B------:R-:W-:Y:S01]  /*1410*/  FMUL.FTZ R187, R170, UR8 ;  /* 0x00000008aabb7c20 */ /* 0x000fe20008410000 */
[----:B------:R-:W-:Y:S01]  /*1420*/  FMUL.FTZ R188, R85, R134 ;  /* 0x0000008655bc7220 */ /* 0x000fe20000410000 */
[----:B------:R-:W-:Y:S01]  /*1430*/  FFMA.FTZ R120, R225, R228, R120 ;  /* 0x000000e4e1787223 */ /* 0x000fe20000010078 */
[----:B------:R-:W-:Y:S01]  /*1440*/  FADD.FTZ R123, R186, R121 ;  /* 0x00000079ba7b7221 */ /* 0x000fe20000010000 */
[----:B------:R-:W-:Y:S02]  /*1450*/  HADD2.F32 R135, -RZ, R135.H1_H1 ;  /* 0x30000087ff877230 */ /* 0x000fe40000004100 */
[----:B------:R-:W-:Y:S01]  /*1460*/  FADD.FTZ R196, R189, R196 ;  /* 0x000000c4bdc47221 */ /* 0x000fe20000010000 */
[-C--:B------:R-:W-:Y:S01]  /*1470*/  FFMA.FTZ R15, R187, R189.reuse, R15 ;  /* 0x000000bdbb0f7223 */ /* 0x080fe2000001000f */
[----:B------:R-:W-:Y:S02]  /*1480*/  HADD2.F32 R168, -RZ, R130.H1_H1 ;  /* 0x30000082ffa87230 */ /* 0x000fe40000004100 */
[----:B------:R-:W-:Y:S01]  /*1490*/  FMUL.FTZ R189, R86, R189 ;  /* 0x000000bd56bd7220 */ /* 0x000fe20000410000 */
[----:B------:R-:W-:Y:S01]  /*14a0*/  FFMA.FTZ R121, R227, R229, R120 ;  /* 0x000000e5e3797223 */ /* 0x000fe20000010078 */
[----:B------:R-:W-:Y:S01]  /*14b0*/  FADD.FTZ R128, R188, R123 ;  /* 0x0000007bbc807221 */ /* 0x000fe20000010000 */
[----:B------:R-:W-:Y:S01]  /*14c0*/  HADD2.F32 R130, -RZ, R137.H0_H0 ;  /* 0x20000089ff827230 */ /* 0x000fe20000004100 */
[----:B------:R1:W5:Y:S01]  /*14d0*/  @P0 LDG.E.128 R104, desc[UR18][R160.64] ;  /* 0x00000012a0680981 */ /* 0x000362000c1e1d00 */
[----:B------:R-:W-:Y:S01]  /*14e0*/  FMUL.FTZ R191, R87, R135 ;  /* 0x0000008757bf7220 */ /* 0x000fe20000410000 */
[----:B------:R-:W-:Y:S01]  /*14f0*/  FFMA.FTZ R120, R176, R178, R121 ;  /* 0x000000b2b0787223 */ /* 0x000fe20000010079 */
[----:B------:R-:W-:Y:S01]  /*1500*/  FADD.FTZ R128, R189, R128 ;  /* 0x00000080bd807221 */ /* 0x000fe20000010000 */
[----:B------:R-:W-:Y:S01]  /*1510*/  FADD.FTZ R168, R168, -UR5 ;  /* 0x80000005a8a87e21 */ /* 0x000fe20008010000 */
[----:B------:R-:W-:-:S02]  /*1520*/  HADD2.F32 R140, -RZ, R140.H1_H1 ;  /* 0x3000008cff8c7230 */ /* 0x000fc40000004100 */
[----:B------:R-:W-:Y:S01]  /*1530*/  FADD.FTZ R130, R130, -UR5 ;  /* 0x8000000582827e21 */ /* 0x000fe20008010000 */
[----:B------:R-:W-:Y:S01]  /*1540*/  FADD.FTZ R166, R166, -UR5 ;  /* 0x80000005a6a67e21 */ /* 0x000fe20008010000 */
[----:B------:R-:W-:Y:S01]  /*1550*/  HADD2.F32 R171, -RZ, R131.H1_H1 ;  /* 0x30000083ffab7230 */ /* 0x000fe20000004100 */
[----:B------:R3:W5:Y:S01]  /*1560*/  @P0 LDG.E.128 R108, desc[UR18][R162.64] ;  /* 0x00000012a26c0981 */ /* 0x000762000c1e1d00 */
[----:B-1----:R-:W-:Y:S02]  /*1570*/  HADD2.F32 R160, -RZ, R139.H0_H0 ;  /* 0x2000008bffa07230 */ /* 0x002fe40000004100 */
[----:B------:R-:W-:Y:S01]  /*1580*/  FFMA.FTZ R120, R177, R180, R120 ;  /* 0x000000b4b1787223 */ /* 0x000fe20000010078 */
[----:B------:R-:W-:Y:S01]  /*1590*/  FADD.FTZ R128, R191, R128 ;  /* 0x00000080bf807221 */ /* 0x000fe20000010000 */
[----:B------:R-:W-:Y:S01]  /*15a0*/  FMUL.FTZ R185, R168, UR8 ;  /* 0x00000008a8b97c20 */ /* 0x000fe20008410000 */
[----:B------:R-:W-:Y:S02]  /*15b0*/  HADD2.F32 R131, -RZ, R138.H0_H0 ;  /* 0x2000008aff837230 */ /* 0x000fe40000004100 */
[----:B------:R-:W-:Y:S01]  /*15c0*/  FADD.FTZ R168, R160, -UR5 ;  /* 0x80000005a0a87e21 */ /* 0x000fe20008010000 */
[----:B------:R-:W-:-:S02]  /*15d0*/  HADD2.F32 R161, -RZ, R141.H0_H0 ;  /* 0x2000008dffa17230 */ /* 0x000fc40000004100 */
[----:B------:R-:W-:Y:S01]  /*15e0*/  FMUL.FTZ R160, R130, UR8 ;  /* 0x0000000882a07c20 */ /* 0x000fe20008410000 */
[----:B0-----:R-:W-:-:S04]  /*15f0*/  @P0 IMAD.WIDE.U32 R164, R157, 0x10, R164 ;  /* 0x000000109da40825 */ /* 0x001fc800078e00a4 */
[----:B------:R-:W-:Y:S01]  /*1600*/  FMUL.FTZ R181, R166, UR8 ;  /* 0x00000008a6b57c20 */ /* 0x000fe20008410000 */
[----:B------:R-:W-:Y:S01]  /*1610*/  FMUL.FTZ R159, R81, R140 ;  /* 0x0000008c519f7220 */ /* 0x000fe20000410000 */
[----:B------:R-:W-:Y:S01]  /*1620*/  FFMA.FTZ R120, R179, R182, R120 ;  /* 0x000000b6b3787223 */ /* 0x000fe20000010078 */
        /* <DEDUP_REMOVED lines=8> */
[----:B------:R0:W5:Y:S01]  /*16b0*/  @P0 LDG.E.128 R100, desc[UR18][R164.64] ;  /* 0x00000012a4640981 */ /* 0x000162000c1e1d00 */
[----:B---3--:R-:W-:Y:S01]  /*16c0*/  FMUL.FTZ R163, R83, R141 ;  /* 0x0000008d53a37220 */ /* 0x008fe20000410000 */
[----:B------:R-:W-:Y:S01]  /*16d0*/  FFMA.FTZ R120, R183, R186, R120 ;  /* 0x000000bab7787223 */ /* 0x000fe20000010078 */
[----:B------:R-:W-:Y:S01]  /*16e0*/  FADD.FTZ R128, R161, R128 ;  /* 0x00000080a1807221 */ /* 0x000fe20000010000 */
[----:B------:R-:W-:-:S02]  /*16f0*/  HADD2.F32 R121, -RZ, R148.H0_H0 ;  /* 0x20000094ff797230 */ /* 0x000fc40000004100 */
[--C-:B0-----:R-:W-:Y:S02]  /*1700*/  HADD2.F32 R165, -RZ, R142.reuse.H0_H0 ;  /* 0x2000008effa57230 */ /* 0x101fe40000004100 */
[----:B------:R-:W-:Y:S01]  /*1710*/  FMUL.FTZ R164, R131, UR8 ;  /* 0x0000000883a47c20 */ /* 0x000fe20008410000 */
        /* <DEDUP_REMOVED lines=9> */
[----:B------:R-:W-:Y:S02]  /*17b0*/  HADD2.F32 R136, -RZ, R136.H1_H1 ;  /* 0x30000088ff887230 */ /* 0x000fe40000004100 */
[----:B------:R-:W-:Y:S01]  /*17c0*/  FADD.FTZ R128, R121, -UR5 ;  /* 0x8000000579807e21 */ /* 0x000fe20008010000 */
[----:B------:R-:W-:Y:S01]  /*17d0*/  FMUL.FTZ R190, R171, UR8 ;  /* 0x00000008abbe7c20 */ /* 0x000fe20008410000 */
[----:B------:R-:W-:Y:S01]  /*17e0*/  FMUL.FTZ R167, R77, R142 ;  /* 0x0000008e4da77220 */ /* 0x000fe20000410000 */
[----:B------:R-:W-:Y:S01]  /*17f0*/  FFMA.FTZ R121, R187, R189, R120 ;  /* 0x000000bdbb797223 */ /* 0x000fe20000010078 */
[----:B------:R-:W-:Y:S01]  /*1800*/  FADD.FTZ R130, R165, R130 ;  /* 0x00000082a5827221 */ /* 0x000fe20000010000 */
[----:B------:R-:W-:Y:S02]  /*1810*/  HADD2.F32 R143, -RZ, R143.H1_H1 ;  /* 0x3000008fff8f7230 */ /* 0x000fe40000004100 */
[----:B------:R-:W-:Y:S01]  /*1820*/  FADD.FTZ R252, R169, R252 ;  /* 0x000000fca9fc7221 */ /* 0x000fe20000010000 */
[-C--:B------:R-:W-:Y:S01]  /*1830*/  FFMA.FTZ R23, R168, R169.reuse, R23 ;  /* 0x000000a9a8177223 */ /* 0x080fe20000010017 */
[----:B------:R-:W-:Y:S01]  /*1840*/  FADD.FTZ R136, R136, -UR5 ;  /* 0x8000000588887e21 */ /* 0x000fe20008010000 */
[----:B------:R-:W-:Y:S01]  /*1850*/  FMUL.FTZ R169, R78, R169 ;  /* 0x000000a94ea97220 */ /* 0x000fe20000410000 */
[----:B------:R-:W-:Y:S01]  /*1860*/  FFMA.FTZ R121, R190, R191, R121 ;  /* 0x000000bfbe797223 */ /* 0x000fe20000010079 */
[----:B------:R-:W-:Y:S01]  /*1870*/  FADD.FTZ R130, R167, R130 ;  /* 0x00000082a7827221 */ /* 0x000fe20000010000 */
[----:B------:R-:W-:-:S02]  /*1880*/  HADD2.F32 R137, -RZ, R137.H1_H1 ;  /* 0x30000089ff897230 */ /* 0x000fc40000004100 */
[----:B------:R-:W-:Y:S01]  /*1890*/  FMUL.FTZ R128, R128, UR8 ;  /* 0x0000000880807c20 */ /* 0x000fe20008410000 */
[--C-:B------:R-:W-:Y:S02]  /*18a0*/  HADD2.F32 R124, -RZ, R146.reuse.H0_H0 ;  /* 0x20000092ff7c7230 */ /* 0x100fe40000004100 */
[----:B------:R-:W-:Y:S01]  /*18b0*/  FMUL.FTZ R171, R79, R143 ;  /* 0x0000008f4fab7220 */ /* 0x000fe20000410000 */
[----:B------:R-:W-:Y:S02]  /*18c0*/  HADD2.F32 R235, -RZ, R146.H1_H1 ;  /* 0x30000092ffeb7230 */ /* 0x000fe40000004100 */
[----:B------:R-:W-:Y:S01]  /*18d0*/  FMUL.FTZ R146, R136, UR8 ;  /* 0x0000000888927c20 */ /* 0x000fe20008410000 */
[----:B------:R-:W-:Y:S01]  /*18e0*/  FFMA.FTZ R121, R144, R145, R121 ;  /* 0x0000009190797223 */ /* 0x000fe20000010079 */
[----:B------:R-:W-:Y:S01]  /*18f0*/  FADD.FTZ R130, R169, R130 ;  /* 0x00000082a9827221 */ /* 0x000fe20000010000 */
[----:B------:R-:W-:Y:S01]  /*1900*/  FADD.FTZ R238, R129, R238 ;  /* 0x000000ee81ee7221 */ /* 0x000fe20000010000 */
[-C--:B------:R-:W-:Y:S01]  /*1910*/  FFMA.FTZ R25, R128, R129.reuse, R25 ;  /* 0x0000008180197223 */ /* 0x080fe20000010019 */
[----:B------:R-:W-:Y:S01]  /*1920*/  FADD.FTZ R137, R137, -UR5 ;  /* 0x8000000589897e21 */ /* 0x000fe20008010000 */
[----:B------:R-:W-:Y:S01]  /*1930*/  FMUL.FTZ R129, R72, R129 ;  /* 0x0000008148817220 */ /* 0x000fe20000410000 */
[----:B------:R-:W-:Y:S01]  /*1940*/  FFMA.FTZ R121, R146, R159, R121 ;  /* 0x0000009f92797223 */ /* 0x000fe20000010079 */
[----:B------:R-:W-:Y:S01]  /*1950*/  FADD.FTZ R130, R171, R130 ;  /* 0x00000082ab827221 */ /* 0x000fe20000010000 */
[----:B------:R-:W-:Y:S01]  /*1960*/  FMUL.FTZ R162, R137, UR8 ;  /* 0x0000000889a27c20 */ /* 0x000fe20008410000 */
[----:B------:R-:W-:-:S02]  /*1970*/  HADD2.F32 R138, -RZ, R138.H1_H1 ;  /* 0x3000008aff8a7230 */ /* 0x000fc40000004100 */
[----:B------:R-:W-:Y:S01]  /*1980*/  FFMA.FTZ R121, R160, R161, R121 ;  /* 0x000000a1a0797223 */ /* 0x000fe20000010079 */
[----:B------:R-:W-:Y:S01]  /*1990*/  FADD.FTZ R123, R129, R130 ;  /* 0x00000082817b7221 */ /* 0x000fe20000010000 */
[----:B------:R-:W-:Y:S01]  /*19a0*/  FMUL.FTZ R130, R73, R122 ;  /* 0x0000007a49827220 */ /* 0x000fe20000410000 */
[----:B------:R-:W-:Y:S01]  /*19b0*/  FMUL.FTZ R131, R74, R125 ;  /* 0x0000007d4a837220 */ /* 0x000fe20000410000 */
[----:B------:R-:W-:Y:S01]  /*19c0*/  FFMA.FTZ R121, R162, R163, R121 ;  /* 0x000000a3a2797223 */ /* 0x000fe20000010079 */
[----:B------:R-:W-:Y:S01]  /*19d0*/  FADD.FTZ R138, R138, -UR5 ;  /* 0x800000058a8a7e21 */ /* 0x000fe20008010000 */
[----:B------:R-:W-:Y:S01]  /*19e0*/  FADD.FTZ R120, R123, R130 ;  /* 0x000000827b787221 */ /* 0x000fe20000010000 */
[----:B------:R-:W-:Y:S02]  /*19f0*/  HADD2.F32 R139, -RZ, R139.H1_H1 ;  /* 0x3000008bff8b7230 */ /* 0x000fe40000004100 */
[----:B------:R-:W-:Y:S01]  /*1a00*/  FFMA.FTZ R123, R164, R165, R121 ;  /* 0x000000a5a47b7223 */ /* 0x000fe20000010079 */
[----:B------:R-:W-:Y:S01]  /*1a10*/  FMUL.FTZ R166, R138, UR8 ;  /* 0x000000088aa67c20 */ /* 0x000fe20008410000 */
[----:B------:R-:W-:Y:S01]  /*1a20*/  FADD.FTZ R121, R120, R131 ;  /* 0x0000008378797221 */ /* 0x000fe20000010000 */
[----:B------:R-:W-:Y:S01]  /*1a30*/  FADD.FTZ R193, R133, R193 ;  /* 0x000000c185c17221 */ /* 0x000fe20000010000 */
[----:B------:R-:W-:Y:S01]  /*1a40*/  FFMA.FTZ R12, R181, R133, R12 ;  /* 0x00000085b50c7223 */ /* 0x000fe2000001000c */
[----:B------:R-:W-:Y:S01]  /*1a50*/  FMUL.FTZ R133, R68, R124 ;  /* 0x0000007c44857220 */ /* 0x000fe20000410000 */
[----:B------:R-:W-:Y:S01]  /*1a60*/  FADD.FTZ R139, R139, -UR5 ;  /* 0x800000058b8b7e21 */ /* 0x000fe20008010000 */
[----:B------:R-:W-:Y:S01]  /*1a70*/  FFMA.FTZ R123, R166, R167, R123 ;  /* 0x000000a7a67b7223 */ /* 0x000fe2000001007b */
[----:B------:R-:W-:Y:S01]  /*1a80*/  FADD.FTZ R195, R134, R195 ;  /* 0x000000c386c37221 */ /* 0x000fe20000010000 */
[----:B------:R-:W-:Y:S01]  /*1a90*/  FFMA.FTZ R14, R185, R134, R14 ;  /* 0x00000086b90e7223 */ /* 0x000fe2000001000e */
[----:B------:R-:W-:-:S02]  /*1aa0*/  HADD2.F32 R136, -RZ, R148.H1_H1 ;  /* 0x30000094ff887230 */ /* 0x000fc40000004100 */
[----:B------:R-:W-:Y:S01]  /*1ab0*/  FMUL.FTZ R134, R69, R235 ;  /* 0x000000eb45867220 */ /* 0x000fe20000410000 */
[----:B------:R-:W-:Y:S01]  /*1ac0*/  FMUL.FTZ R170, R139, UR8 ;  /* 0x000000088baa7c20 */ /* 0x000fe20008410000 */
[----:B------:R-:W-:Y:S01]  /*1ad0*/  FFMA.FTZ R123, R168, R169, R123 ;  /* 0x000000a9a87b7223 */ /* 0x000fe2000001007b */
[----:B------:R-:W-:Y:S01]  /*1ae0*/  FADD.FTZ R197, R135, R197 ;  /* 0x000000c587c57221 */ /* 0x000fe20000010000 */
[----:B------:R-:W-:Y:S01]  /*1af0*/  FFMA.FTZ R16, R190, R135, R16 ;  /* 0x00000087be107223 */ /* 0x000fe20000010010 */
[--C-:B------:R-:W-:Y:S02]  /*1b00*/  HADD2.F32 R138, -RZ, R149.reuse.H0_H0 ;  /* 0x20000095ff8a7230 */ /* 0x100fe40000004100 */
[----:B------:R-:W-:Y:S01]  /*1b10*/  FADD.FTZ R136, R136, -UR5 ;  /* 0x8000000588887e21 */ /* 0x000fe20008010000 */
[----:B------:R-:W-:Y:S01]  /*1b20*/  FFMA.FTZ R123, R170, R171, R123 ;  /* 0x000000abaa7b7223 */ /* 0x000fe2000001007b */
[----:B------:R-:W-:Y:S02]  /*1b30*/  HADD2.F32 R139, -RZ, R149.H1_H1 ;  /* 0x30000095ff8b7230 */ /* 0x000fe40000004100 */
[----:B------:R-:W-:Y:S01]  /*1b40*/  FADD.FTZ R138, R138, -UR5 ;  /* 0x800000058a8a7e21 */ /* 0x000fe20008010000 */
[----:B------:R-:W-:Y:S01]  /*1b50*/  FMUL.FTZ R136, R136, UR8 ;  /* 0x0000000888887c20 */ /* 0x000fe20008410000 */
[----:B------:R-:W-:Y:S01]  /*1b60*/  FFMA.FTZ R123, R128, R129, R123 ;  /* 0x00000081807b7223 */ /* 0x000fe2000001007b */
[----:B------:R-:W-:Y:S01]  /*1b70*/  FADD.FTZ R199, R140, R199 ;  /* 0x000000c78cc77221 */ /* 0x000fe20000010000 */
[----:B------:R-:W-:Y:S01]  /*1b80*/  FFMA.FTZ R18, R146, R140, R18 ;  /* 0x0000008c92127223 */ /* 0x000fe20000010012 */
[----:B------:R-:W-:-:S02]  /*1b90*/  HADD2.F32 R140, -RZ, R150.H0_H0 ;  /* 0x20000096ff8c7230 */ /* 0x000fc40000004100 */
[----:B------:R-:W-:Y:S01]  /*1ba0*/  FADD.FTZ R139, R139, -UR5 ;  /* 0x800000058b8b7e21 */ /* 0x000fe20008010000 */
[----:B------:R-:W-:Y:S01]  /*1bb0*/  FMUL.FTZ R138, R138, UR8 ;  /* 0x000000088a8a7c20 */ /* 0x000fe20008410000 */
[----:B------:R-:W-:Y:S01]  /*1bc0*/  FFMA.FTZ R123, R136, R130, R123 ;  /* 0x00000082887b7223 */ /* 0x000fe2000001007b */
[----:B------:R-:W-:Y:S01]  /*1bd0*/  FADD.FTZ R249, R141, R249 ;  /* 0x000000f98df97221 */ /* 0x000fe20000010000 */
[----:B------:R-:W-:Y:S01]  /*1be0*/  FFMA.FTZ R20, R162, R141, R20 ;  /* 0x0000008da2147223 */ /* 0x000fe20000010014 */
[----:B------:R-:W-:Y:S02]  /*1bf0*/  HADD2.F32 R141, -RZ, R150.H1_H1 ;  /* 0x30000096ff8d7230 */ /* 0x000fe40000004100 */
[----:B--2---:R-:W-:-:S05]  /*1c00*/  FADD.FTZ R132, R143, R132 ;  /* 0x000000848f847221 */ /* 0x004fca0000010000 */
[----:B------:R0:W-:Y:S04]  /*1c10*/  STL [R1], R132 ;  /* 0x0000008401007387 */ /* 0x0001e80000100800 */
[----:B------:R1:W-:Y:S01]  /*1c20*/  STL [R1+0x4], R238 ;  /* 0x000004ee01007387 */ /* 0x0003e20000100800 */
[----:B0-----:R-:W-:-:S04]  /*1c30*/  FMUL.FTZ R132, R75, R126 ;  /* 0x0000007e4b847220 */ /* 0x001fc80000410000 */
[----:B------:R-:W-:Y:S01]  /*1c40*/  FADD.FTZ R121, R121, R132 ;  /* 0x0000008479797221 */ /* 0x000fe20000010000 */
[----:B-1----:R-:W-:-:S03]  /*1c50*/  HADD2.F32 R238, -RZ, R147.H0_H0 ;  /* 0x20000093ffee7230 */ /* 0x002fc60000004100 */
[----:B------:R-:W-:Y:S01]  /*1c60*/  FADD.FTZ R121, R121, R133 ;  /* 0x0000008579797221 */ /* 0x000fe20000010000 */
[----:B------:R-:W-:Y:S02]  /*1c70*/  HADD2.F32 R147, -RZ, R147.H1_H1 ;  /* 0x30000093ff937230 */ /* 0x000fe40000004100 */
[----:B------:R-:W-:Y:S01]  /*1c80*/  FMUL.FTZ R135, R70, R238 ;  /* 0x000000ee46877220 */ /* 0x000fe20000410000 */
[----:B------:R-:W-:Y:S02]  /*1c90*/  FADD.FTZ R121, R121, R134 ;  /* 0x0000008679797221 */ /* 0x000fe40000010000 */
[----:B------:R-:W-:Y:S02]  /*1ca0*/  FMUL.FTZ R137, R71, R147 ;  /* 0x0000009347897220 */ /* 0x000fe40000410000 */
[----:B------:R-:W-:-:S04]  /*1cb0*/  FADD.FTZ R121, R121, R135 ;  /* 0x0000008779797221 */ /* 0x000fc80000010000 */
[----:B------:R-:W-:Y:S01]  /*1cc0*/  FADD.FTZ R121, R121, R137 ;  /* 0x0000008979797221 */ /* 0x000fe20000010000 */
[----:B------:R-:W-:Y:S01]  /*1cd0*/  FADD.FTZ R140, R140, -UR5 ;  /* 0x800000058c8c7e21 */ /* 0x000fe20008010000 */
[----:B------:R-:W-:Y:S01]  /*1ce0*/  FMUL.FTZ R139, R139, UR8 ;  /* 0x000000088b8b7c20 */ /* 0x000fe20008410000 */
[----:B------:R-:W-:Y:S02]  /*1cf0*/  FFMA.FTZ R123, R138, R131, R123 ;  /* 0x000000838a7b7223 */ /* 0x000fe4000001007b */
[----:B------:R-:W0:Y:S01]  /*1d00*/  SHFL.DOWN PT, R120, R121, 0x10, 0x1f ;  /* 0x0a001f0079787f89 */ /* 0x000e2200000e0000 */
[----:B------:R-:W-:Y:S01]  /*1d10*/  FADD.FTZ R251, R142, R251 ;  /* 0x000000fb8efb7221 */ /* 0x000fe20000010000 */
[----:B------:R-:W-:Y:S01]  /*1d20*/  FFMA.FTZ R22, R166, R142, R22 ;  /* 0x0000008ea6167223 */ /* 0x000fe20000010016 */
[--C-:B------:R-:W-:Y:S02]  /*1d30*/  HADD2.F32 R142, -RZ, R151.reuse.H0_H0 ;  /* 0x20000097ff8e7230 */ /* 0x100fe40000004100 */
[----:B------:R-:W-:Y:S01]  /*1d40*/  FADD.FTZ R141, R141, -UR5 ;  /* 0x800000058d8d7e21 */ /* 0x000fe20008010000 */
[----:B------:R-:W-:Y:S01]  /*1d50*/  FMUL.FTZ R140, R140, UR8 ;  /* 0x000000088c8c7c20 */ /* 0x000fe20008410000 */
[----:B------:R-:W-:Y:S01]  /*1d60*/  FFMA.FTZ R123, R139, R132, R123 ;  /* 0x000000848b7b7223 */ /* 0x000fe2000001007b */
[----:B------:R-:W-:-:S02]  /*1d70*/  HADD2.F32 R151, -RZ, R151.H1_H1 ;  /* 0x30000097ff977230 */ /* 0x000fc40000004100 */
[----:B------:R-:W-:Y:S01]  /*1d80*/  FADD.FTZ R142, R142, -UR5 ;  /* 0x800000058e8e7e21 */ /* 0x000fe20008010000 */
[----:B------:R-:W-:Y:S01]  /*1d90*/  FMUL.FTZ R141, R141, UR8 ;  /* 0x000000088d8d7c20 */ /* 0x000fe20008410000 */
[----:B------:R-:W-:Y:S01]  /*1da0*/  FFMA.FTZ R123, R140, R133, R123 ;  /* 0x000000858c7b7223 */ /* 0x000fe2000001007b */
[----:B------:R-:W-:Y:S01]  /*1db0*/  FFMA.FTZ R24, R170, R143, R24 ;  /* 0x0000008faa187223 */ /* 0x000fe20000010018 */
[----:B------:R-:W-:Y:S01]  /*1dc0*/  FADD.FTZ R143, R151, -UR5 ;  /* 0x80000005978f7e21 */ /* 0x000fe20008010000 */
[----:B------:R-:W-:Y:S01]  /*1dd0*/  FMUL.FTZ R142, R142, UR8 ;  /* 0x000000088e8e7c20 */ /* 0x000fe20008410000 */
[----:B------:R-:W-:Y:S02]  /*1de0*/  FFMA.FTZ R123, R141, R134, R123 ;  /* 0x000000868d7b7223 */ /* 0x000fe4000001007b */
[----:B------:R-:W-:Y:S02]  /*1df0*/  FMUL.FTZ R143, R143, UR8 ;  /* 0x000000088f8f7c20 */ /* 0x000fe40008410000 */
        /* <DEDUP_REMOVED lines=23> */
[----:B------:R-:W-:Y:S01]  /*1f70*/  @UP0 UMOV UR7, UR4 ;  /* 0x0000000400070c82 */ /* 0x000fe20008000000 */
        /* <DEDUP_REMOVED lines=11> */
.L_x_8139:
[----:B------:R-:W-:Y:S05]  /*2030*/  BSYNC.RECONVERGENT B0 ;  /* 0x0000000000007941 */ /* 0x000fea0003800200 */
.L_x_8138:
[----:B0-----:R-:W2:Y:S04]  /*2040*/  LDL.LU R120, [R1+0x8] ;  /* 0x0000080001787983 */ /* 0x001ea80000300800 */
[----:B------:R-:W3:Y:S04]  /*2050*/  LDL.LU R149, [R1+0xc] ;  /* 0x00000c0001957983 */ /* 0x000ee80000300800 */
[----:B------:R-:W4:Y:S01]  /*2060*/  LDL.LU R148, [R1+0x10] ;  /* 0x0000100001947983 */ /* 0x000f220000300800 */
[----:B------:R-:W0:Y:S01]  /*2070*/  S2UR UR5, SR_CgaCtaId ;  /* 0x00000000000579c3 */ /* 0x000e220000008800 */
[----:B------:R-:W-:-:S02]  /*2080*/  UMOV UR4, 0x400 ;  /* 0x0000040000047882 */ /* 0x000fc40000000000 */
[----:B------:R-:W4:Y:S01]  /*2090*/  LDL.LU R127, [R1+0x14] ;  /* 0x00001400017f7983 */ /* 0x000f220000300800 */
[----:B------:R-:W-:Y:S01]  /*20a0*/  FFMA.FTZ R30, R141, R235, R30 ;  /* 0x000000eb8d1e7223 */ /* 0x000fe2000001001e */
[----:B------:R-:W-:Y:S01]  /*20b0*/  FFMA.FTZ R26, R136, R122, R26 ;  /* 0x0000007a881a7223 */ /* 0x000fe2000001001a */
[----:B0-----:R-:W-:-:S04]  /*20c0*/  ULEA UR4, UR5, UR4, 0x18 ;  /* 0x0000000405047291 */ /* 0x001fc8000f8ec0ff */
[----:B------:R-:W-:Y:S02]  /*20d0*/  UIADD3 UR5, UPT, UPT, UR4, 0x8040, URZ ;  /* 0x0000804004057890 */ /* 0x000fe4000fffe0ff */
[----:B------:R-:W-:Y:S01]  /*20e0*/  @!UP2 UIADD3 UR5, UPT, UPT, UR4, 0x8000, URZ ;  /* 0x000080000405a890 */ /* 0x000fe2000fffe0ff */
[----:B------:R-:W-:Y:S01]  /*20f0*/  BAR.SYNC.DEFER_BLOCKING 0x0 ;  /* 0x0000000000007b1d */ /* 0x000fe20000010000 */
[----:B--2---:R-:W-:Y:S01]  /*2100*/  FADD.FTZ R120, R122, R120 ;  /* 0x000000787a787221 */ /* 0x004fe20000010000 */
[----:B---3--:R-:W-:-:S04]  /*2110*/  FADD.FTZ R149, R125, R149 ;  /* 0x000000957d957221 */ /* 0x008fc80000010000 */
[----:B------:R-:W-:Y:S04]  /*2120*/  STL [R1+0x8], R120 ;  /* 0x0000087801007387 */ /* 0x000fe80000100800 */
[----:B------:R0:W-:Y:S01]  /*2130*/  STL [R1+0xc], R149 ;  /* 0x00000c9501007387 */ /* 0x0001e20000100800 */
[----:B----4-:R-:W-:Y:S01]  /*2140*/  FADD.FTZ R148, R126, R148 ;  /* 0x000000947e947221 */ /* 0x010fe20000010000 */
[----:B------:R-:W-:Y:S02]  /*2150*/  FADD.FTZ R127, R124, R127 ;  /* 0x0000007f7c7f7221 */ /* 0x000fe40000010000 */
[----:B------:R-:W1:Y:S04]  /*2160*/  LDS.128 R120, [UR5] ;  /* 0x00000005ff787984 */ /* 0x000e680008000c00 */
[----:B0-----:R-:W2:Y:S04]  /*2170*/  LDL.LU R149, [R1+0x18] ;  /* 0x0000180001957983 */ /* 0x001ea80000300800 */
[----:B------:R0:W-:Y:S04]  /*2180*/  STL [R1+0x10], R148 ;  /* 0x0000109401007387 */ /* 0x0001e80000100800 */
[----:B0-----:R-:W3:Y:S04]  /*2190*/  LDL.LU R148, [R1+0x1c] ;  /* 0x00001c0001947983 */ /* 0x001ee80000300800 */
[----:B------:R-:W-:Y:S01]  /*21a0*/  STL [R1+0x14], R127 ;  /* 0x0000147f01007387 */ /* 0x000fe20000100800 */
[----:B------:R-:W-:-:S02]  /*21b0*/  UIADD3 UR5, UPT, UPT, UR4, 0x8050, URZ ;  /* 0x0000805004057890 */ /* 0x000fc4000fffe0ff */
[----:B------:R-:W-:Y:S01]  /*21c0*/  @!UP2 UIADD3 UR5, UPT, UPT, UR4, 0x8010, URZ ;  /* 0x000080100405a890 */ /* 0x000fe2000fffe0ff */
[----:B------:R-:W-:Y:S01]  /*21d0*/  FFMA.FTZ R27, R138, R125, R27 ;  /* 0x0000007d8a1b7223 */ /* 0x000fe2000001001b */
[----:B------:R-:W-:Y:S01]  /*21e0*/  FFMA.FTZ R28, R139, R126, R28 ;  /* 0x0000007e8b1c7223 */ /* 0x000fe2000001001c */
        /* <DEDUP_REMOVED lines=8> */
[----:B------:R-:W-:Y:S01]  /*2270*/  FADD.FTZ R126, R126, R121 ;  /* 0x000000797e7e7221 */ /* 0x000fe20000010000 */
[----:B--2---:R-:W-:Y:S02]  /*2280*/  FADD.FTZ R149, R235, R149 ;  /* 0x00000095eb957221 */ /* 0x004fe40000010000 */
[----:B------:R-:W2:Y:S01]  /*2290*/  LDL.LU R235, [R1+0x20] ;  /* 0x0000200001eb7983 */ /* 0x000ea20000300800 */
[----:B------:R-:W-:Y:S01]  /*22a0*/  FADD.FTZ R125, R122, R125 ;  /* 0x0000007d7a7d7221 */ /* 0x000fe20000010000 */
[----:B------:R-:W-:-:S02]  /*22b0*/  FADD.FTZ R126, R123, R126 ;  /* 0x0000007e7b7e7221 */ /* 0x000fc40000010000 */
[----:B------:R-:W0:Y:S01]  /*22c0*/  LDS.128 R120, [UR5] ;  /* 0x00000005ff787984 */ /* 0x000e220008000c00 */
[----:B------:R-:W-:Y:S02]  /*22d0*/  UIADD3 UR5, UPT, UPT, UR4, 0x8070, URZ ;  /* 0x0000807004057890 */ /* 0x000fe4000fffe0ff */
[----:B------:R-:W-:Y:S01]  /*22e0*/  @!UP2 UIADD3 UR5, UPT, UPT, UR4, 0x8030, URZ ;  /* 0x000080300405a890 */ /* 0x000fe2000fffe0ff */
[----:B------:R-:W-:Y:S01]  /*22f0*/  FFMA.FTZ R29, R140, R124, R29 ;  /* 0x0000007c8c1d7223 */ /* 0x000fe2000001001d */
[----:B0-----:R-:W-:Y:S01]  /*2300*/  FADD.FTZ R121, R126, R121 ;  /* 0x000000797e797221 */ /* 0x001fe20000010000 */
[----:B------:R-:W-:-:S06]  /*2310*/  FADD.FTZ R120, R125, R120 ;  /* 0x000000787d787221 */ /* 0x000fcc0000010000 */
[----:B------:R-:W0:Y:S01]  /*2320*/  LDS.128 R124, [UR5] ;  /* 0x00000005ff7c7984 */ /* 0x000e220008000c00 */
[----:B------:R-:W-:Y:S01]  /*2330*/  FADD.FTZ R121, R123, R121 ;  /* 0x000000797b797221 */ /* 0x000fe20000010000 */
[----:B---3--:R-:W-:Y:S02]  /*2340*/  FADD.FTZ R148, R238, R148 ;  /* 0x00000094ee947221 */ /* 0x008fe40000010000 */
[----:B------:R1:W-:Y:S04]  /*2350*/  STL [R1+0x18], R149 ;  /* 0x0000189501007387 */ /* 0x0003e80000100800 */
[----:B------:R1:W-:Y:S01]  /*2360*/  STL [R1+0x1c], R148 ;  /* 0x00001c9401007387 */ /* 0x0003e20000100800 */
[----:B------:R-:W-:Y:S01]  /*2370*/  FADD.FTZ R120, R122, R120 ;  /* 0x000000787a787221 */ /* 0x000fe20000010000 */
[----:B------:R-:W-:-:S04]  /*2380*/  UISETP.NE.U32.AND UP1, UPT, UR20, URZ, UPT ;  /* 0x000000ff1400728c */ /* 0x000fc8000bf25070 */
[----:B------:R-:W-:Y:S01]  /*2390*/  UISETP.NE.AND.EX UP1, UPT, UR21, URZ, UPT, UP1 ;  /* 0x000000ff1500728c */ /* 0x000fe2000bf25310 */
        /* <DEDUP_REMOVED lines=11> */
[----:B------:R1:W-:Y:S01]  /*2450*/  STL [R1+0x20], R235 ;  /* 0x000020eb01007387 */ /* 0x0003e20000100800 */
[----:B------:R-:W-:Y:S05]  /*2460*/  BRA.U UP1, `(.L_x_8140) ;  /* 0x0000002101707547 */ /* 0x000fea000b800000 */
        /* <DEDUP_REMOVED lines=9> */
[----:B------:R-:W-:Y:S01]  /*2500*/  FFMA.FTZ R217, R217, UR4, R127 ;  /* 0x00000004d9d97c23 */ /* 0x000fe2000801007f */
[----:B------:R-:W-:Y:S01]  /*2510*/  FADD.FTZ R172, R216, -R172 ;  /* 0x800000acd8ac7221 */ /* 0x000fe20000010000 */
[----:B------:R-:W-:Y:S01]  /*2520*/  FADD.FTZ R218, R218, -R173 ;  /* 0x800000addada7221 */ /* 0x000fe20000010000 */
[----:B------:R-:W-:Y:S01]  /*2530*/  FADD.FTZ R229, R229, -R124 ;  /* 0x8000007ce5e57221 */ /* 0x000fe20000010000 */
[----:B------:R-:W-:Y:S01]  /*2540*/  FFMA.FTZ R219, R219, UR4, R127 ;  /* 0x00000004dbdb7c23 */ /* 0x000fe2000801007f */
[----:B------:R-:W-:Y:S01]  /*2550*/  FMUL.FTZ R172, R172, UR8 ;  /* 0x00000008acac7c20 */ /* 0x000fe20008410000 */
[----:B------:R-:W-:Y:S01]  /*2560*/  FMUL.FTZ R218, R218, UR8 ;  /* 0x00000008dada7c20 */ /* 0x000fe20008410000 */
[----:B-----5:R-:W-:-:S02]  /*2570*/  HADD2.F32 R124, -RZ, R120.H0_H0 ;  /* 0x20000078ff7c7230 */ /* 0x020fc40000004100 */
[----:B------:R-:W-:Y:S01]  /*2580*/  FFMA.FTZ R221, R221, UR4, R127 ;  /* 0x00000004dddd7c23 */ /* 0x000fe2000801007f */
[----:B------:R-:W-:Y:S01]  /*2590*/  FMUL.FTZ R125, R172, UR7 ;  /* 0x00000007ac7d7c20 */ /* 0x000fe20008410000 */
[----:B------:R-:W-:Y:S01]  /*25a0*/  FMUL.FTZ R218, R218, UR7 ;  /* 0x00000007dada7c20 */ /* 0x000fe20008410000 */
[----:B------:R-:W-:Y:S02]  /*25b0*/  HADD2.F32 R147, -RZ, R120.H1_H1 ;  /* 0x30000078ff937230 */ /* 0x000fe40000004100 */
[----:B------:R-:W-:Y:S01]  /*25c0*/  FADD.FTZ R220, R220, -R217 ;  /* 0x800000d9dcdc7221 */ /* 0x000fe20000010000 */
[----:B------:R-:W-:Y:S01]  /*25d0*/  FFMA.FTZ R223, R223, UR4, R127 ;  /* 0x00000004dfdf7c23 */ /* 0x000fe2000801007f */
[----:B------:R-:W-:Y:S01]  /*25e0*/  FADD.FTZ R222, R222, -R219 ;  /* 0x800000dbdede7221 */ /* 0x000fe20000010000 */
[----:B------:R-:W-:Y:S01]  /*25f0*/  FFMA.FTZ R225, R225, UR4, R127 ;  /* 0x00000004e1e17c23 */ /* 0x000fe2000801007f */
[----:B------:R-:W-:Y:S01]  /*2600*/  FMUL.FTZ R120, R36, R125 ;  /* 0x0000007d24787220 */ /* 0x000fe20000410000 */
[----:B-1----:R-:W-:Y:S01]  /*2610*/  FMUL.FTZ R149, R37, R218 ;  /* 0x000000da25957220 */ /* 0x002fe20000410000 */
[----:B------:R-:W-:Y:S01]  /*2620*/  FMUL.FTZ R124, R125, R124 ;  /* 0x0000007c7d7c7220 */ /* 0x000fe20000410000 */
[----:B------:R-:W-:Y:S01]  /*2630*/  FADD.FTZ R224, R224, -R221 ;  /* 0x800000dde0e07221 */ /* 0x000fe20000010000 */
[----:B------:R-:W-:Y:S01]  /*2640*/  FMUL.FTZ R125, R218, R147 ;  /* 0x00000093da7d7220 */ /* 0x000fe20000410000 */
[----:B------:R-:W-:Y:S01]  /*2650*/  FADD.FTZ R226, R226, -R223 ;  /* 0x800000dfe2e27221 */ /* 0x000fe20000010000 */
[----:B------:R-:W-:Y:S01]  /*2660*/  FMUL.FTZ R147, R220, UR8 ;  /* 0x00000008dc937c20 */ /* 0x000fe20008410000 */
[----:B------:R-:W-:Y:S01]  /*2670*/  FADD.FTZ R228, R228, -R225 ;  /* 0x800000e1e4e47221 */ /* 0x000fe20000010000 */
[----:B------:R-:W-:Y:S01]  /*2680*/  FMUL.FTZ R216, R222, UR8 ;  /* 0x00000008ded87c20 */ /* 0x000fe20008410000 */
[----:B------:R-:W-:Y:S01]  /*2690*/  F2FP.F16.F32.PACK_AB R120, R149, R120 ;  /* 0x000000789578723e */ /* 0x000fe200000000ff */
[----:B------:R-:W-:-:S02]  /*26a0*/  HADD2.F32 R126, -RZ, R121.H0_H0 ;  /* 0x20000079ff7e7230 */ /* 0x000fc40000004100 */
[----:B------:R-:W-:Y:S01]  /*26b0*/  FMUL.FTZ R149, R224, UR8 ;  /* 0x00000008e0957c20 */ /* 0x000fe20008410000 */
[----:B------:R-:W-:Y:S02]  /*26c0*/  HADD2.F32 R121, -RZ, R121.H1_H1 ;  /* 0x30000079ff797230 */ /* 0x000fe40000004100 */
[----:B------:R-:W-:Y:S01]  /*26d0*/  FMUL.FTZ R173, R226, UR8 ;  /* 0x00000008e2ad7c20 */ /* 0x000fe20008410000 */
[----:B------:R-:W-:Y:S01]  /*26e0*/  FMUL.FTZ R147, R147, UR7 ;  /* 0x0000000793937c20 */ /* 0x000fe20008410000 */
[----:B------:R-:W-:Y:S01]  /*26f0*/  FMUL.FTZ R151, R228, UR8 ;  /* 0x00000008e4977c20 */ /* 0x000fe20008410000 */
[----:B------:R-:W-:Y:S01]  /*2700*/  FMUL.FTZ R150, R229, UR8 ;  /* 0x00000008e5967c20 */ /* 0x000fe20008410000 */
[----:B------:R-:W-:Y:S01]  /*2710*/  FMUL.FTZ R216, R216, UR7 ;  /* 0x00000007d8d87c20 */ /* 0x000fe20008410000 */
[--C-:B------:R-:W-:Y:S02]  /*2720*/  HADD2.F32 R148, -RZ, R122.reuse.H0_H0 ;  /* 0x2000007aff947230 */ /* 0x100fe40000004100 */
[----:B------:R-:W-:Y:S01]  /*2730*/  FMUL.FTZ R149, R149, UR7 ;  /* 0x0000000795957c20 */ /* 0x000fe20008410000 */
[----:B------:R-:W-:-:S02]  /*2740*/  HADD2.F32 R122, -RZ, R122.H1_H1 ;  /* 0x3000007aff7a7230 */ /* 0x000fc40000004100 */
[----:B------:R-:W-:Y:S01]  /*2750*/  FMUL.FTZ R173, R173, UR7 ;  /* 0x00000007adad7c20 */ /* 0x000fe20008410000 */
[--C-:B------:R-:W-:Y:S02]  /*2760*/  HADD2.F32 R172, -RZ, R123.reuse.H0_H0 ;  /* 0x2000007bffac7230 */ /* 0x100fe40000004100 */
[----:B------:R-:W-:Y:S01]  /*2770*/  FMUL.FTZ R126, R147, R126 ;  /* 0x0000007e937e7220 */ /* 0x000fe20000410000 */
[----:B------:R-:W-:Y:S02]  /*2780*/  HADD2.F32 R123, -RZ, R123.H1_H1 ;  /* 0x3000007bff7b7230 */ /* 0x000fe40000004100 */
        /* <DEDUP_REMOVED lines=15> */
[----:B------:R-:W-:Y:S01]  /*2880*/  F2FP.F16.F32.PACK_AB R123, R150, R151 ;  /* 0x00000097967b723e */ /* 0x000fe200000000ff */
[----:B------:R-:W-:Y:S06]  /*2890*/  BRA `(.L_x_8142) ;  /* 0x0000000400007947 */ /* 0x000fec0003800000 */
.L_x_8141:
[--C-:B------:R-:W-:Y:S01]  /*28a0*/  FFMA.FTZ R117, R172, UR4, R127.reuse ;  /* 0x00000004ac757c23 */ /* 0x100fe2000801007f */
[--C-:B------:R-:W-:Y:S01]  /*28b0*/  FFMA.FTZ R173, R173, UR4, R127.reuse ;  /* 0x00000004adad7c23 */ /* 0x100fe2000801007f */
[----:B------:R-:W-:Y:S01]  /*28c0*/  FFMA.FTZ R116, R227, UR4, R127 ;  /* 0x00000004e3747c23 */ /* 0x000fe2000801007f */
[--C-:B-----5:R-:W-:Y:S02]  /*28d0*/  HADD2.F32 R124, -RZ, R120.reuse.H0_H0 ;  /* 0x20000078ff7c7230 */ /* 0x120fe40000004100 */
[----:B------:R-:W-:Y:S01]  /*28e0*/  FADD.FTZ R216, R216, -R117 ;  /* 0x80000075d8d87221 */ /* 0x000fe20000010000 */
[----:B------:R-:W-:Y:S01]  /*28f0*/  FADD.FTZ R218, R218, -R173 ;  /* 0x800000addada7221 */ /* 0x000fe20000010000 */
[----:B------:R-:W-:Y:S01]  /*2900*/  FADD.FTZ R229, R229, -R116 ;  /* 0x80000074e5e57221 */ /* 0x000fe20000010000 */
[--C-:B------:R-:W-:Y:S01]  /*2910*/  FFMA.FTZ R221, R221, UR4, R127.reuse ;  /* 0x00000004dddd7c23 */ /* 0x100fe2000801007f */
[----:B------:R-:W-:Y:S01]  /*2920*/  FMUL.FTZ R116, R216, UR8 ;  /* 0x00000008d8747c20 */ /* 0x000fe20008410000 */
[----:B------:R-:W-:Y:S01]  /*2930*/  FMUL.FTZ R119, R218, UR8 ;  /* 0x00000008da777c20 */ /* 0x000fe20008410000 */
[--C-:B------:R-:W-:Y:S01]  /*2940*/  FFMA.FTZ R223, R223, UR4, R127.reuse ;  /* 0x00000004dfdf7c23 */ /* 0x100fe2000801007f */
[----:B------:R-:W-:Y:S01]  /*2950*/  FFMA.FTZ R225, R225, UR4, R127 ;  /* 0x00000004e1e17c23 */ /* 0x000fe2000801007f */
[----:B------:R-:W-:Y:S01]  /*2960*/  FMUL.FTZ R117, R116, UR7 ;  /* 0x0000000774757c20 */ /* 0x000fe20008410000 */
[----:B------:R-:W-:Y:S01]  /*2970*/  FMUL.FTZ R118, R119, UR7 ;  /* 0x0000000777767c20 */ /* 0x000fe20008410000 */
[----:B------:R-:W-:-:S02]  /*2980*/  HADD2.F32 R125, -RZ, R120.H1_H1 ;  /* 0x30000078ff7d7230 */ /* 0x000fc40000004100 */
[--C-:B------:R-:W-:Y:S01]  /*2990*/  FFMA.FTZ R217, R217, UR4, R127.reuse ;  /* 0x00000004d9d97c23 */ /* 0x100fe2000801007f */
[----:B------:R-:W-:Y:S01]  /*29a0*/  FFMA.FTZ R219, R219, UR4, R127 ;  /* 0x00000004dbdb7c23 */ /* 0x000fe2000801007f */
[----:B------:R-:W-:Y:S01]  /*29b0*/  FADD.FTZ R224, R224, -R221 ;  /* 0x800000dde0e07221 */ /* 0x000fe20000010000 */
[----:B------:R-:W-:Y:S01]  /*29c0*/  FADD.FTZ R226, R226, -R223 ;  /* 0x800000dfe2e27221 */ /* 0x000fe20000010000 */
[----:B------:R-:W-:Y:S01]  /*29d0*/  FMUL.FTZ R124, R117, R124 ;  /* 0x0000007c757c7220 */ /* 0x000fe20000410000 */
[----:B------:R-:W-:Y:S01]  /*29e0*/  FMUL.FTZ R120, R36, R117 ;  /* 0x0000007524787220 */ /* 0x000fe20000410000 */
[----:B------:R-:W-:Y:S01]  /*29f0*/  FMUL.FTZ R117, R37, R118 ;  /* 0x0000007625757220 */ /* 0x000fe20000410000 */
[----:B------:R-:W-:Y:S01]  /*2a00*/  FADD.FTZ R228, R228, -R225 ;  /* 0x800000e1e4e47221 */ /* 0x000fe20000010000 */
[----:B------:R-:W-:Y:S01]  /*2a10*/  FADD.FTZ R220, R220, -R217 ;  /* 0x800000d9dcdc7221 */ /* 0x000fe20000010000 */
[----:B------:R-:W-:Y:S01]  /*2a20*/  FMUL.FTZ R125, R118, R125 ;  /* 0x0000007d767d7220 */ /* 0x000fe20000410000 */
[----:B------:R-:W-:Y:S01]  /*2a30*/  FADD.FTZ R222, R222, -R219 ;  /* 0x800000dbdede7221 */ /* 0x000fe20000010000 */
[----:B------:R-:W-:Y:S01]  /*2a40*/  FMUL.FTZ R118, R224, UR8 ;  /* 0x00000008e0767c20 */ /* 0x000fe20008410000 */
[----:B------:R-:W-:Y:S01]  /*2a50*/  FMUL.FTZ R173, R226, UR8 ;  /* 0x00000008e2ad7c20 */ /* 0x000fe20008410000 */
[----:B------:R-:W-:Y:S01]  /*2a60*/  F2FP.F16.F32.PACK_AB R116, R119, R116 ;  /* 0x000000747774723e */ /* 0x000fe200000000ff */
[----:B------:R-:W-:Y:S01]  /*2a70*/  FMUL.FTZ R119, R228, UR8 ;  /* 0x00000008e4777c20 */ /* 0x000fe20008410000 */
[----:B------:R-:W-:Y:S01]  /*2a80*/  F2FP.F16.F32.PACK_AB R120, R117, R120 ;  /* 0x000000787578723e */ /* 0x000fe200000000ff */
[----:B------:R-:W-:Y:S01]  /*2a90*/  FMUL.FTZ R150, R229, UR8 ;  /* 0x00000008e5967c20 */ /* 0x000fe20008410000 */
[----:B------:R-:W-:Y:S01]  /*2aa0*/  FMUL.FTZ R117, R220, UR8 ;  /* 0x00000008dc757c20 */ /* 0x000fe20008410000 */
[----:B-1----:R-:W-:-:S02]  /*2ab0*/  HADD2.F32 R148, -RZ, R122.H0_H0 ;  /* 0x2000007aff947230 */ /* 0x002fc40000004100 */
[----:B------:R-:W-:Y:S01]  /*2ac0*/  FMUL.FTZ R222, R222, UR8 ;  /* 0x00000008dede7c20 */ /* 0x000fe20008410000 */
[----:B------:R-:W-:Y:S01]  /*2ad0*/  FMUL.FTZ R217, R118, UR7 ;  /* 0x0000000776d97c20 */ /* 0x000fe20008410000 */
[----:B------:R-:W-:Y:S01]  /*2ae0*/  HADD2.F32 R122, -RZ, R122.H1_H1 ;  /* 0x3000007aff7a7230 */ /* 0x000fe20000004100 */
[C---:B------:R-:W-:Y:S01]  /*2af0*/  F2FP.F16.F32.PACK_AB R118, R173.reuse, R118 ;  /* 0x00000076ad76723e */ /* 0x040fe200000000ff */
[----:B------:R-:W-:Y:S02]  /*2b00*/  HADD2.F32 R126, -RZ, R121.H0_H0 ;  /* 0x20000079ff7e7230 */ /* 0x000fe40000004100 */
[----:B------:R-:W-:Y:S01]  /*2b10*/  FMUL.FTZ R173, R173, UR7 ;  /* 0x00000007adad7c20 */ /* 0x000fe20008410000 */
[----:B------:R-:W-:Y:S02]  /*2b20*/  HADD2.F32 R172, -RZ, R123.H0_H0 ;  /* 0x2000007bffac7230 */ /* 0x000fe40000004100 */
[----:B------:R-:W-:Y:S01]  /*2b30*/  FMUL.FTZ R151, R119, UR7 ;  /* 0x0000000777977c20 */ /* 0x000fe20008410000 */
[----:B------:R-:W-:-:S02]  /*2b40*/  HADD2.F32 R121, -RZ, R121.H1_H1 ;  /* 0x30000079ff797230 */ /* 0x000fc40000004100 */
[----:B------:R-:W-:Y:S01]  /*2b50*/  FMUL.FTZ R147, R117, UR7 ;  /* 0x0000000775937c20 */ /* 0x000fe20008410000 */
[----:B------:R-:W-:Y:S01]  /*2b60*/  HADD2.F32 R123, -RZ, R123.H1_H1 ;  /* 0x3000007bff7b7230 */ /* 0x000fe20000004100 */
[----:B------:R-:W-:Y:S01]  /*2b70*/  F2FP.F16.F32.PACK_AB R119, R150, R119 ;  /* 0x000000779677723e */ /* 0x000fe200000000ff */
        /* <DEDUP_REMOVED lines=18> */
.L_x_8142:
        /* <DEDUP_REMOVED lines=22> */
[--C-:B------:R-:W-:Y:S01]  /*2e00*/  FFMA.FTZ R185, R185, UR4, R127.reuse ;  /* 0x00000004b9b97c23 */ /* 0x100fe2000801007f */
[----:B------:R-:W-:Y:S01]  /*2e10*/  FMUL.FTZ R117, R116, UR7 ;  /* 0x0000000774757c20 */ /* 0x000fe20008410000 */
[----:B------:R-:W-:Y:S01]  /*2e20*/  FMUL.FTZ R118, R119, UR7 ;  /* 0x0000000777767c20 */ /* 0x000fe20008410000 */
[--C-:B------:R-:W-:Y:S01]  /*2e30*/  FFMA.FTZ R190, R190, UR4, R127.reuse ;  /* 0x00000004bebe7c23 */ /* 0x100fe2000801007f */
[----:B------:R-:W-:Y:S01]  /*2e40*/  FFMA.FTZ R179, R179, UR4, R127 ;  /* 0x00000004b3b37c23 */ /* 0x000fe2000801007f */
[----:B------:R-:W-:-:S02]  /*2e50*/  HADD2.F32 R177, -RZ, R120.H1_H1 ;  /* 0x30000078ffb17230 */ /* 0x000fc40000004100 */
[----:B------:R-:W-:Y:S01]  /*2e60*/  FMUL.FTZ R176, R117, R176 ;  /* 0x000000b075b07220 */ /* 0x000fe20000410000 */
[----:B------:R-:W-:Y:S01]  /*2e70*/  FMUL.FTZ R120, R44, R117 ;  /* 0x000000752c787220 */ /* 0x000fe20000410000 */
[----:B------:R-:W-:Y:S01]  /*2e80*/  FADD.FTZ R184, R184, -R181 ;  /* 0x800000b5b8b87221 */ /* 0x000fe20000010000 */
[----:B------:R-:W-:Y:S01]  /*2e90*/  FADD.FTZ R186, R186, -R183 ;  /* 0x800000b7baba7221 */ /* 0x000fe20000010000 */
[----:B------:R-:W-:Y:S01]  /*2ea0*/  FADD.FTZ R188, R188, -R185 ;  /* 0x800000b9bcbc7221 */ /* 0x000fe20000010000 */
[----:B------:R-:W-:Y:S01]  /*2eb0*/  FMUL.FTZ R117, R45, R118 ;  /* 0x000000762d757220 */ /* 0x000fe20000410000 */
[----:B------:R-:W-:Y:S01]  /*2ec0*/  FADD.FTZ R191, R191, -R190 ;  /* 0x800000bebfbf7221 */ /* 0x000fe20000010000 */
[----:B------:R-:W-:Y:S01]  /*2ed0*/  FADD.FTZ R182, R182, -R179 ;  /* 0x800000b3b6b67221 */ /* 0x000fe20000010000 */
[----:B------:R-:W-:Y:S01]  /*2ee0*/  FMUL.FTZ R177, R118, R177 ;  /* 0x000000b176b17220 */ /* 0x000fe20000410000 */
[----:B------:R-:W-:Y:S01]  /*2ef0*/  F2FP.F16.F32.PACK_AB R116, R119, R116 ;  /* 0x000000747774723e */ /* 0x000fe200000000ff */
[----:B------:R-:W-:Y:S01]  /*2f00*/  FMUL.FTZ R184, R184, UR8 ;  /* 0x00000008b8b87c20 */ /* 0x000fe20008410000 */
[----:B------:R-:W-:Y:S01]  /*2f10*/  FMUL.FTZ R118, R186, UR8 ;  /* 0x00000008ba767c20 */ /* 0x000fe20008410000 */
[----:B------:R-:W-:Y:S01]  /*2f20*/  FMUL.FTZ R119, R188, UR8 ;  /* 0x00000008bc777c20 */ /* 0x000fe20008410000 */
[----:B------:R-:W-:Y:S01]  /*2f30*/  F2FP.F16.F32.PACK_AB R120, R117, R120 ;  /* 0x000000787578723e */ /* 0x000fe200000000ff */
[----:B------:R-:W-:Y:S01]  /*2f40*/  FMUL.FTZ R189, R189, UR8 ;  /* 0x00000008bdbd7c20 */ /* 0x000fe20008410000 */
[----:B------:R-:W-:Y:S01]  /*2f50*/  FMUL.FTZ R150, R191, UR8 ;  /* 0x00000008bf967c20 */ /* 0x000fe20008410000 */
[----:B------:R-:W-:Y:S01]  /*2f60*/  FMUL.FTZ R117, R182, UR8 ;  /* 0x00000008b6757c20 */ /* 0x000fe20008410000 */
[----:B------:R-:W-:-:S02]  /*2f70*/  HADD2.F32 R179, -RZ, R121.H1_H1 ;  /* 0x30000079ffb37230 */ /* 0x000fc40000004100 */
[----:B------:R-:W-:Y:S01]  /*2f80*/  FMUL.FTZ R186, R184, UR7 ;  /* 0x00000007b8ba7c20 */ /* 0x000fe20008410000 */
[----:B------:R-:W-:Y:S02]  /*2f90*/  HADD2.F32 R178, -RZ, R121.H0_H0 ;  /* 0x20000079ffb27230 */ /* 0x000fe40000004100 */
[----:B------:R-:W-:Y:S01]  /*2fa0*/  FMUL.FTZ R181, R118, UR7 ;  /* 0x0000000776b57c20 */ /* 0x000fe20008410000 */
[--C-:B------:R-:W-:Y:S01]  /*2fb0*/  HADD2.F32 R180, -RZ, R122.reuse.H0_H0 ;  /* 0x2000007affb47230 */ /* 0x100fe20000004100 */
[C---:B------:R-:W-:Y:S01]  /*2fc0*/  F2FP.F16.F32.PACK_AB R118, R119.reuse, R118 ;  /* 0x000000767776723e */ /* 0x040fe200000000ff */
[----:B------:R-:W-:Y:S02]  /*2fd0*/  HADD2.F32 R122, -RZ, R122.H1_H1 ;  /* 0x3000007aff7a7230 */ /* 0x000fe40000004100 */
[----:B------:R-:W-:Y:S01]  /*2fe0*/  FMUL.FTZ R182, R119, UR7 ;  /* 0x0000000777b67c20 */ /* 0x000fe20008410000 */
[--C-:B------:R-:W-:Y:S02]  /*2ff0*/  HADD2.F32 R121, -RZ, R123.reuse.H0_H0 ;  /* 0x2000007bff797230 */ /* 0x100fe40000004100 */
[----:B------:R-:W-:Y:S01]  /*3000*/  FMUL.FTZ R183, R117, UR7 ;  /* 0x0000000775b77c20 */ /* 0x000fe20008410000 */
[----:B------:R-:W-:Y:S01]  /*3010*/  HADD2.F32 R123, -RZ, R123.H1_H1 ;  /* 0x3000007bff7b7230 */ /* 0x000fe20000004100 */
[C---:B------:R-:W-:Y:S01]  /*3020*/  F2FP.F16.F32.PACK_AB R119, R150.reuse, R189 ;  /* 0x000000bd9677723e */ /* 0x040fe200000000ff */
[----:B------:R-:W-:Y:S01]  /*3030*/  FMUL.FTZ R151, R189, UR7 ;  /* 0x00000007bd977c20 */ /* 0x000fe20008410000 */
[----:B------:R-:W-:Y:S01]  /*3040*/  FMUL.FTZ R150, R150, UR7 ;  /* 0x0000000796967c20 */ /* 0x000fe20008410000 */
[----:B------:R-:W-:Y:S01]  /*3050*/  FMUL.FTZ R179, R186, R179 ;  /* 0x000000b3bab37220 */ /* 0x000fe20000410000 */
[----:B------:R-:W-:Y:S01]  /*3060*/  FMUL.FTZ R185, R47, R186 ;  /* 0x000000ba2fb97220 */ /* 0x000fe20000410000 */
[----:B------:R-:W-:Y:S01]  /*3070*/  F2FP.F16.F32.PACK_AB R117, R184, R117 ;  /* 0x00000075b875723e */ /* 0x000fe200000000ff */
        /* <DEDUP_REMOVED lines=14> */
.L_x_8143:
[--C-:B------:R-:W-:Y:S01]  /*3160*/  FFMA.FTZ R151, R176, UR4, R127.reuse ;  /* 0x00000004b0977c23 */ /* 0x100fe2000801007f */
[--C-:B------:R-:W-:Y:S01]  /*3170*/  FFMA.FTZ R177, R177, UR4, R127.reuse ;  /* 0x00000004b1b17c23 */ /* 0x100fe2000801007f */
[--C-:B-----5:R-:W-:Y:S02]  /*3180*/  HADD2.F32 R176, -RZ, R120.reuse.H0_H0 ;  /* 0x20000078ffb07230 */ /* 0x120fe40000004100 */
[----:B------:R-:W-:Y:S01]  /*3190*/  FFMA.FTZ R179, R179, UR4, R127 ;  /* 0x00000004b3b37c23 */ /* 0x000fe2000801007f */
[----:B------:R-:W-:Y:S01]  /*31a0*/  FADD.FTZ R178, R178, -R151 ;  /* 0x80000097b2b27221 */ /* 0x000fe20000010000 */
[----:B------:R-:W-:Y:S01]  /*31b0*/  FADD.FTZ R180, R180, -R177 ;  /* 0x800000b1b4b47221 */ /* 0x000fe20000010000 */
[--C-:B------:R-:W-:Y:S01]  /*31c0*/  FFMA.FTZ R181, R181, UR4, R127.reuse ;  /* 0x00000004b5b57c23 */ /* 0x100fe2000801007f */
[--C-:B------:R-:W-:Y:S01]  /*31d0*/  FFMA.FTZ R183, R183, UR4, R127.reuse ;  /* 0x00000004b7b77c23 */ /* 0x100fe2000801007f */
[----:B------:R-:W-:Y:S01]  /*31e0*/  FMUL.FTZ R178, R178, UR8 ;  /* 0x00000008b2b27c20 */ /* 0x000fe20008410000 */
[----:B------:R-:W-:Y:S01]  /*31f0*/  FMUL.FTZ R180, R180, UR8 ;  /* 0x00000008b4b47c20 */ /* 0x000fe20008410000 */
[--C-:B------:R-:W-:Y:S01]  /*3200*/  FFMA.FTZ R185, R185, UR4, R127.reuse ;  /* 0x00000004b9b97c23 */ /* 0x100fe2000801007f */
[--C-:B------:R-:W-:Y:S01]  /*3210*/  FFMA.FTZ R150, R187, UR4, R127.reuse ;  /* 0x00000004bb967c23 */ /* 0x100fe2000801007f */
[----:B------:R-:W-:Y:S01]  /*3220*/  FMUL.FTZ R151, R178, UR7 ;  /* 0x00000007b2977c20 */ /* 0x000fe20008410000 */
[----:B------:R-:W-:Y:S01]  /*3230*/  FMUL.FTZ R180, R180, UR7 ;  /* 0x00000007b4b47c20 */ /* 0x000fe20008410000 */
[----:B------:R-:W-:Y:S01]  /*3240*/  FFMA.FTZ R190, R190, UR4, R127 ;  /* 0x00000004bebe7c23 */ /* 0x000fe2000801007f */
[----:B------:R-:W-:-:S02]  /*3250*/  HADD2.F32 R177, -RZ, R120.H1_H1 ;  /* 0x30000078ffb17230 */ /* 0x000fc40000004100 */
[----:B------:R-:W-:Y:S01]  /*3260*/  FMUL.FTZ R176, R151, R176 ;  /* 0x000000b097b07220 */ /* 0x000fe20000410000 */
[----:B------:R-:W-:Y:S01]  /*3270*/  FMUL.FTZ R120, R44, R151 ;  /* 0x000000972c787220 */ /* 0x000fe20000410000 */
[----:B------:R-:W-:Y:S01]  /*3280*/  FADD.FTZ R182, R182, -R179 ;  /* 0x800000b3b6b67221 */ /* 0x000fe20000010000 */
[----:B------:R-:W-:Y:S01]  /*3290*/  FADD.FTZ R184, R184, -R181 ;  /* 0x800000b5b8b87221 */ /* 0x000fe20000010000 */
[----:B------:R-:W-:Y:S01]  /*32a0*/  FMUL.FTZ R151, R45, R180 ;  /* 0x000000b42d977220 */ /* 0x000fe20000410000 */
[----:B------:R-:W-:Y:S01]  /*32b0*/  FADD.FTZ R186, R186, -R183 ;  /* 0x800000b7baba7221 */ /* 0x000fe20000010000 */
[----:B------:R-:W-:Y:S01]  /*32c0*/  FADD.FTZ R188, R188, -R185 ;  /* 0x800000b9bcbc7221 */ /* 0x000fe20000010000 */
[----:B------:R-:W-:Y:S01]  /*32d0*/  FADD.FTZ R189, R189, -R150 ;  /* 0x80000096bdbd7221 */ /* 0x000fe20000010000 */
[----:B------:R-:W-:Y:S01]  /*32e0*/  FADD.FTZ R191, R191, -R190 ;  /* 0x800000bebfbf7221 */ /* 0x000fe20000010000 */
[----:B------:R-:W-:Y:S01]  /*32f0*/  FMUL.FTZ R182, R182, UR8 ;  /* 0x00000008b6b67c20 */ /* 0x000fe20008410000 */
[----:B------:R-:W-:Y:S01]  /*3300*/  FMUL.FTZ R184, R184, UR8 ;  /* 0x00000008b8b87c20 */ /* 0x000fe20008410000 */
[----:B------:R-:W-:Y:S01]  /*3310*/  F2FP.F16.F32.PACK_AB R120, R151, R120 ;  /* 0x000000789778723e */ /* 0x000fe200000000ff */
[----:B------:R-:W-:Y:S01]  /*3320*/  FMUL.FTZ R150, R186, UR8 ;  /* 0x00000008ba967c20 */ /* 0x000fe20008410000 */
[----:B------:R-:W-:Y:S01]  /*3330*/  FMUL.FTZ R188, R188, UR8 ;  /* 0x00000008bcbc7c20 */ /* 0x000fe20008410000 */
[----:B------:R-:W-:Y:S01]  /*3340*/  FMUL.FTZ R177, R180, R177 ;  /* 0x000000b1b4b17220 */ /* 0x000fe20000410000 */
[----:B------:R-:W-:Y:S01]  /*3350*/  FMUL.FTZ R151, R189, UR8 ;  /* 0x00000008bd977c20 */ /* 0x000fe20008410000 */
[----:B------:R-:W-:Y:S01]  /*3360*/  FMUL.FTZ R191, R191, UR8 ;  /* 0x00000008bfbf7c20 */ /* 0x000fe20008410000 */
[----:B------:R-:W-:-:S02]  /*3370*/  HADD2.F32 R178, -RZ, R121.H0_H0 ;  /* 0x20000079ffb27230 */ /* 0x000fc40000004100 */
[----:B------:R-:W-:Y:S01]  /*3380*/  FMUL.FTZ R181, R182, UR7 ;  /* 0x00000007b6b57c20 */ /* 0x000fe20008410000 */
[----:B------:R-:W-:Y:S02]  /*3390*/  HADD2.F32 R179, -RZ, R121.H1_H1 ;  /* 0x30000079ffb37230 */ /* 0x000fe40000004100 */
[----:B------:R-:W-:Y:S01]  /*33a0*/  FMUL.FTZ R186, R184, UR7 ;  /* 0x00000007b8ba7c20 */ /* 0x000fe20008410000 */
[--C-:B------:R-:W-:Y:S02]  /*33b0*/  HADD2.F32 R180, -RZ, R122.reuse.H0_H0 ;  /* 0x2000007affb47230 */ /* 0x100fe40000004100 */
[----:B------:R-:W-:Y:S01]  /*33c0*/  FMUL.FTZ R183, R150, UR7 ;  /* 0x0000000796b77c20 */ /* 0x000fe20008410000 */
[----:B------:R-:W-:Y:S02]  /*33d0*/  HADD2.F32 R122, -RZ, R122.H1_H1 ;  /* 0x3000007aff7a7230 */ /* 0x000fe40000004100 */
[----:B------:R-:W-:Y:S01]  /*33e0*/  FMUL.FTZ R182, R188, UR7 ;  /* 0x00000007bcb67c20 */ /* 0x000fe20008410000 */
[----:B------:R-:W-:-:S02]  /*33f0*/  HADD2.F32 R121, -RZ, R123.H0_H0 ;  /* 0x2000007bff797230 */ /* 0x000fc40000004100 */
[----:B------:R-:W-:Y:S01]  /*3400*/  FMUL.FTZ R151, R151, UR7 ;  /* 0x0000000797977c20 */ /* 0x000fe20008410000 */
[----:B------:R-:W-:Y:S02]  /*3410*/  HADD2.F32 R123, -RZ, R123.H1_H1 ;  /* 0x3000007bff7b7230 */ /* 0x000fe40000004100 */
        /* <DEDUP_REMOVED lines=15> */
[----:B------:R-:W-:-:S07]  /*3510*/  F2FP.F16.F32.PACK_AB R123, R150, R151 ;  /* 0x00000097967b723e */ /* 0x000fce00000000ff */
.L_x_8144:
        /* <DEDUP_REMOVED lines=16> */
[--C-:B-----5:R-:W-:Y:S02]  /*3620*/  HADD2.F32 R160, -RZ, R120.reuse.H0_H0 ;  /* 0x20000078ffa07230 */ /* 0x120fe40000004100 */
        /* <DEDUP_REMOVED lines=15> */
[----:B------:R-:W-:Y:S01]  /*3720*/  FADD.FTZ R168, R169, -R168 ;  /* 0x800000a8a9a87221 */ /* 0x000fe20000010000 */
[----:B------:R-:W-:Y:S01]  /*3730*/  FADD.FTZ R170, R171, -R170 ;  /* 0x800000aaabaa7221 */ /* 0x000fe20000010000 */
[----:B------:R-:W-:Y:S01]  /*3740*/  FMUL.FTZ R146, R118, R151 ;  /* 0x0000009776927220 */ /* 0x000fe20000410000 */
[----:B------:R-:W-:Y:S01]  /*3750*/  F2FP.F16.F32.PACK_AB R120, R119, R120 ;  /* 0x000000787778723e */ /* 0x000fe200000000ff */
[----:B------:R-:W-:Y:S01]  /*3760*/  FMUL.FTZ R161, R161, UR8 ;  /* 0x00000008a1a17c20 */ /* 0x000fe20008410000 */
[----:B------:R-:W-:Y:S01]  /*3770*/  FMUL.FTZ R118, R163, UR8 ;  /* 0x00000008a3767c20 */ /* 0x000fe20008410000 */
[----:B------:R-:W-:Y:S01]  /*3780*/  FMUL.FTZ R119, R117, UR8 ;  /* 0x0000000875777c20 */ /* 0x000fe20008410000 */
[----:B------:R-:W-:Y:S01]  /*3790*/  FMUL.FTZ R162, R167, UR8 ;  /* 0x00000008a7a27c20 */ /* 0x000fe20008410000 */
[----:B------:R-:W-:Y:S01]  /*37a0*/  FMUL.FTZ R168, R168, UR8 ;  /* 0x00000008a8a87c20 */ /* 0x000fe20008410000 */
[----:B------:R-:W-:Y:S01]  /*37b0*/  FMUL.FTZ R163, R170, UR8 ;  /* 0x00000008aaa37c20 */ /* 0x000fe20008410000 */
[----:B------:R-:W-:Y:S01]  /*37c0*/  F2FP.F16.F32.PACK_AB R116, R145, R116 ;  /* 0x000000749174723e */ /* 0x000fe200000000ff */
[--C-:B------:R-:W-:Y:S01]  /*37d0*/  HADD2.F32 R145, -RZ, R122.reuse.H0_H0 ;  /* 0x2000007aff917230 */ /* 0x100fe20000004100 */
[----:B------:R-:W-:Y:S01]  /*37e0*/  F2FP.F16.F32.PACK_AB R117, R118, R161 ;  /* 0x000000a17675723e */ /* 0x000fe200000000ff */
[----:B------:R-:W-:-:S02]  /*37f0*/  HADD2.F32 R122, -RZ, R122.H1_H1 ;  /* 0x3000007aff7a7230 */ /* 0x000fc40000004100 */
[----:B------:R-:W-:Y:S01]  /*3800*/  FMUL.FTZ R150, R118, UR7 ;  /* 0x0000000776967c20 */ /* 0x000fe20008410000 */
[----:B------:R-:W-:Y:S02]  /*3810*/  HADD2.F32 R144, -RZ, R121.H0_H0 ;  /* 0x20000079ff907230 */ /* 0x000fe40000004100 */
[----:B------:R-:W-:Y:S01]  /*3820*/  FMUL.FTZ R159, R119, UR7 ;  /* 0x00000007779f7c20 */ /* 0x000fe20008410000 */
[----:B------:R-:W-:Y:S01]  /*3830*/  HADD2.F32 R165, -RZ, R123.H0_H0 ;  /* 0x2000007bffa57230 */ /* 0x000fe20000004100 */
[C---:B------:R-:W-:Y:S01]  /*3840*/  F2FP.F16.F32.PACK_AB R118, R162.reuse, R119 ;  /* 0x00000077a276723e */ /* 0x040fe200000000ff */
[----:B------:R-:W-:Y:S01]  /*3850*/  FMUL.FTZ R166, R162, UR7 ;  /* 0x00000007a2a67c20 */ /* 0x000fe20008410000 */
[----:B------:R-:W-:Y:S02]  /*3860*/  HADD2.F32 R121, -RZ, R121.H1_H1 ;  /* 0x30000079ff797230 */ /* 0x000fe40000004100 */
        /* <DEDUP_REMOVED lines=17> */
[----:B------:R-:W-:Y:S02]  /*3980*/  F2FP.F16.F32.PACK_AB R121, R150, R151 ;  /* 0x000000979679723e */ /* 0x000fe400000000ff */
[----:B------:R-:W-:Y:S02]  /*3990*/  F2FP.F16.F32.PACK_AB R122, R122, R159 ;  /* 0x0000009f7a7a723e */ /* 0x000fe400000000ff */
[----:B------:R-:W-:Y:S01]  /*39a0*/  F2FP.F16.F32.PACK_AB R123, R168, R167 ;  /* 0x000000a7a87b723e */ /* 0x000fe200000000ff */
[----:B------:R-:W-:Y:S06]  /*39b0*/  BRA `(.L_x_8146) ;  /* 0x0000000000f07947 */ /* 0x000fec0003800000 */
.L_x_8145:
        /* <DEDUP_REMOVED lines=11> */
[--C-:B------:R-:W-:Y:S01]  /*3a70*/  FFMA.FTZ R166, R166, UR4, R127.reuse ;  /* 0x00000004a6a67c23 */ /* 0x100fe2000801007f */
[----:B------:R-:W-:Y:S01]  /*3a80*/  FMUL.FTZ R145, R144, UR7 ;  /* 0x0000000790917c20 */ /* 0x000fe20008410000 */
[--C-:B------:R-:W-:Y:S01]  /*3a90*/  FFMA.FTZ R168, R168, UR4, R127.reuse ;  /* 0x00000004a8a87c23 */ /* 0x100fe2000801007f */
[----:B------:R-:W-:Y:S01]  /*3aa0*/  FFMA.FTZ R170, R170, UR4, R127 ;  /* 0x00000004aaaa7c23 */ /* 0x000fe2000801007f */
[----:B------:R-:W-:Y:S01]  /*3ab0*/  FMUL.FTZ R146, R146, UR7 ;  /* 0x0000000792927c20 */ /* 0x000fe20008410000 */
[----:B------:R-:W-:Y:S01]  /*3ac0*/  FADD.FTZ R165, R165, -R164 ;  /* 0x800000a4a5a57221 */ /* 0x000fe20000010000 */
[----:B------:R-:W-:-:S02]  /*3ad0*/  HADD2.F32 R151, -RZ, R120.H1_H1 ;  /* 0x30000078ff977230 */ /* 0x000fc40000004100 */
[----:B------:R-:W-:Y:S01]  /*3ae0*/  FADD.FTZ R163, R163, -R162 ;  /* 0x800000a2a3a37221 */ /* 0x000fe20000010000 */
[----:B------:R-:W-:Y:S01]  /*3af0*/  FMUL.FTZ R160, R145, R160 ;  /* 0x000000a091a07220 */ /* 0x000fe20000410000 */
[----:B------:R-:W-:Y:S01]  /*3b00*/  FMUL.FTZ R120, R52, R145 ;  /* 0x0000009134787220 */ /* 0x000fe20000410000 */
[----:B------:R-:W-:Y:S01]  /*3b10*/  FADD.FTZ R167, R167, -R166 ;  /* 0x800000a6a7a77221 */ /* 0x000fe20000010000 */
[----:B------:R-:W-:Y:S01]  /*3b20*/  FADD.FTZ R169, R169, -R168 ;  /* 0x800000a8a9a97221 */ /* 0x000fe20000010000 */
[----:B------:R-:W-:Y:S01]  /*3b30*/  FADD.FTZ R171, R171, -R170 ;  /* 0x800000aaabab7221 */ /* 0x000fe20000010000 */
[----:B------:R-:W-:Y:S01]  /*3b40*/  FMUL.FTZ R145, R53, R146 ;  /* 0x0000009235917220 */ /* 0x000fe20000410000 */
[----:B------:R-:W-:Y:S01]  /*3b50*/  FMUL.FTZ R161, R161, UR8 ;  /* 0x00000008a1a17c20 */ /* 0x000fe20008410000 */
[----:B------:R-:W-:Y:S01]  /*3b60*/  FMUL.FTZ R165, R165, UR8 ;  /* 0x00000008a5a57c20 */ /* 0x000fe20008410000 */
[----:B------:R-:W-:Y:S01]  /*3b70*/  FMUL.FTZ R163, R163, UR8 ;  /* 0x00000008a3a37c20 */ /* 0x000fe20008410000 */
[----:B------:R-:W-:Y:S01]  /*3b80*/  FMUL.FTZ R146, R146, R151 ;  /* 0x0000009792927220 */ /* 0x000fe20000410000 */
[----:B------:R-:W-:Y:S01]  /*3b90*/  FMUL.FTZ R167, R167, UR8 ;  /* 0x00000008a7a77c20 */ /* 0x000fe20008410000 */
[----:B------:R-:W-:Y:S01]  /*3ba0*/  FMUL.FTZ R169, R169, UR8 ;  /* 0x00000008a9a97c20 */ /* 0x000fe20008410000 */
[----:B------:R-:W-:Y:S01]  /*3bb0*/  FMUL.FTZ R171, R171, UR8 ;  /* 0x00000008abab7c20 */ /* 0x000fe20008410000 */
[----:B------:R-:W-:Y:S01]  /*3bc0*/  F2FP.F16.F32.PACK_AB R120, R145, R120 ;  /* 0x000000789178723e */ /* 0x000fe200000000ff */
[----:B------:R-:W-:-:S02]  /*3bd0*/  HADD2.F32 R150, -RZ, R121.H0_H0 ;  /* 0x20000079ff967230 */ /* 0x000fc40000004100 */
[----:B------:R-:W-:Y:S01]  /*3be0*/  FMUL.FTZ R145, R161, UR7 ;  /* 0x00000007a1917c20 */ /* 0x000fe20008410000 */
[----:B------:R-:W-:Y:S02]  /*3bf0*/  HADD2.F32 R151, -RZ, R121.H1_H1 ;  /* 0x30000079ff977230 */ /* 0x000fe40000004100 */
[----:B------:R-:W-:Y:S01]  /*3c00*/  FMUL.FTZ R165, R165, UR7 ;  /* 0x00000007a5a57c20 */ /* 0x000fe20008410000 */
[--C-:B------:R-:W-:Y:S02]  /*3c10*/  HADD2.F32 R144, -RZ, R122.reuse.H0_H0 ;  /* 0x2000007aff907230 */ /* 0x100fe40000004100 */
[----:B------:R-:W-:Y:S01]  /*3c20*/  FMUL.FTZ R164, R163, UR7 ;  /* 0x00000007a3a47c20 */ /* 0x000fe20008410000 */
[----:B------:R-:W-:Y:S02]  /*3c30*/  HADD2.F32 R121, -RZ, R123.H0_H0 ;  /* 0x2000007bff797230 */ /* 0x000fe40000004100 */
[----:B------:R-:W-:Y:S01]  /*3c40*/  FMUL.FTZ R167, R167, UR7 ;  /* 0x00000007a7a77c20 */ /* 0x000fe20008410000 */
[----:B------:R-:W-:-:S02]  /*3c50*/  HADD2.F32 R122, -RZ, R122.H1_H1 ;  /* 0x3000007aff7a7230 */ /* 0x000fc40000004100 */
        /* <DEDUP_REMOVED lines=17> */
[----:B------:R-:W-:-:S07]  /*3d70*/  F2FP.F16.F32.PACK_AB R123, R168, R169 ;  /* 0x000000a9a87b723e */ /* 0x000fce00000000ff */
.L_x_8146:
        /* <DEDUP_REMOVED lines=33> */
[--C-:B-----5:R-:W-:Y:S01]  /*3f90*/  HADD2.F32 R136, -RZ, R120.reuse.H0_H0 ;  /* 0x20000078ff887230 */ /* 0x120fe20000004100 */
[----:B------:R-:W-:Y:S01]  /*3fa0*/  F2FP.F16.F32.PACK_AB R116, R117, R116 ;  /* 0x000000747574723e */ /* 0x000fe200000000ff */
[----:B------:R-:W-:-:S02]  /*3fb0*/  HADD2.F32 R127, -RZ, R120.H1_H1 ;  /* 0x30000078ff7f7230 */ /* 0x000fc40000004100 */
[----:B------:R-:W-:Y:S01]  /*3fc0*/  FMUL.FTZ R130, R117, UR7 ;  /* 0x0000000775827c20 */ /* 0x000fe20008410000 */
[--C-:B------:R-:W-:Y:S02]  /*3fd0*/  HADD2.F32 R128, -RZ, R121.reuse.H0_H0 ;  /* 0x20000079ff807230 */ /* 0x100fe40000004100 */
[----:B------:R-:W-:Y:S01]  /*3fe0*/  FMUL.FTZ R131, R138, UR7 ;  /* 0x000000078a837c20 */ /* 0x000fe20008410000 */
[----:B------:R-:W-:Y:S01]  /*3ff0*/  HADD2.F32 R121, -RZ, R121.H1_H1 ;  /* 0x30000079ff797230 */ /* 0x000fe20000004100 */
[C---:B------:R-:W-:Y:S01]  /*4000*/  F2FP.F16.F32.PACK_AB R117, R139.reuse, R138 ;  /* 0x0000008a8b75723e */ /* 0x040fe200000000ff */
[--C-:B------:R-:W-:Y:S02]  /*4010*/  HADD2.F32 R120, -RZ, R122.reuse.H0_H0 ;  /* 0x2000007aff787230 */ /* 0x100fe40000004100 */
[----:B------:R-:W-:Y:S01]  /*4020*/  FMUL.FTZ R137, R118, UR7 ;  /* 0x0000000776897c20 */ /* 0x000fe20008410000 */
[--C-:B------:R-:W-:Y:S02]  /*4030*/  HADD2.F32 R119, -RZ, R123.reuse.H0_H0 ;  /* 0x2000007bff777230 */ /* 0x100fe40000004100 */
[----:B------:R-:W-:Y:S01]  /*4040*/  FMUL.FTZ R138, R139, UR7 ;  /* 0x000000078b8a7c20 */ /* 0x000fe20008410000 */
[----:B------:R-:W-:Y:S01]  /*4050*/  HADD2.F32 R122, -RZ, R122.H1_H1 ;  /* 0x3000007aff7a7230 */ /* 0x000fe20000004100 */
[----:B------:R-:W-:Y:S01]  /*4060*/  F2FP.F16.F32.PACK_AB R118, R141, R118 ;  /* 0x000000768d76723e */ /* 0x000fe200000000ff */
[----:B------:R-:W-:-:S02]  /*4070*/  HADD2.F32 R123, -RZ, R123.H1_H1 ;  /* 0x3000007bff7b7230 */ /* 0x000fc40000004100 */
        /* <DEDUP_REMOVED lines=23> */
[----:B------:R-:W-:Y:S01]  /*41f0*/  F2FP.F16.F32.PACK_AB R123, R123, R140 ;  /* 0x0000008c7b7b723e */ /* 0x000fe200000000ff */
[----:B------:R-:W-:Y:S06]  /*4200*/  BRA `(.L_x_8148) ;  /* 0x0000000000f07947 */ /* 0x000fec0003800000 */
.L_x_8147:
[--C-:B0-----:R-:W-:Y:S01]  /*4210*/  FFMA.FTZ R150, R138, UR4, R127.reuse ;  /* 0x000000048a967c23 */ /* 0x101fe2000801007f */
        /* <DEDUP_REMOVED lines=22> */
[----:B-----5:R-:W-:-:S02]  /*4380*/  HADD2.F32 R136, -RZ, R121.H0_H0 ;  /* 0x20000079ff887230 */ /* 0x020fc40000004100 */
        /* <DEDUP_REMOVED lines=11> */
[--C-:B------:R-:W-:Y:S02]  /*4440*/  HADD2.F32 R120, -RZ, R123.reuse.H0_H0 ;  /* 0x2000007bff787230 */ /* 0x100fe40000004100 */
[----:B------:R-:W-:Y:S01]  /*4450*/  FMUL.FTZ R141, R141, UR7 ;  /* 0x000000078d8d7c20 */ /* 0x000fe20008410000 */
[----:B------:R-:W-:Y:S01]  /*4460*/  FMUL.FTZ R143, R142, UR7 ;  /* 0x000000078e8f7c20 */ /* 0x000fe20008410000 */
[----:B------:R-:W-:Y:S01]  /*4470*/  FMUL.FTZ R168, R168, UR7 ;  /* 0x00000007a8a87c20 */ /* 0x000fe20008410000 */
        /* <DEDUP_REMOVED lines=21> */
.L_x_8148:
[----:B------:R-:W1:Y:S02]  /*45d0*/  @P0 LDC.64 R128, c[0x0][0x478] ;  /* 0x00011e00ff800b82 */ /* 0x000e640000000a00 */
[----:B-1----:R-:W-:-:S04]  /*45e0*/  @P0 IMAD.WIDE.U32 R128, R158, 0x10, R128 ;  /* 0x000000109e800825 */ /* 0x002fc800078e0080 */
[----:B------:R-:W-:Y:S01]  /*45f0*/  IMAD.WIDE.U32 R158, R158, 0x10, R218 ;  /* 0x000000109e9e7825 */ /* 0x000fe200078e00da */
[----:B------:R1:W-:Y:S04]  /*4600*/  @P0 STG.E.128 desc[UR18][R128.64], R116 ;  /* 0x0000007480000986 */ /* 0x0003e8000c101d12 */
[----:B------:R1:W-:Y:S01]  /*4610*/  STG.E.128 desc[UR18][R158.64], R120 ;  /* 0x000000789e007986 */ /* 0x0003e2000c101d12 */
[----:B------:R-:W-:Y:S05]  /*4620*/  BRA `(.L_x_8149) ;  /* 0x0000002400787947 */ /* 0x000fea0003800000 */
.L_x_8140:
        /* <DEDUP_REMOVED lines=8> */
[--C-:B-----5:R-:W-:Y:S02]  /*46b0*/  HADD2.F32 R147, -RZ, R100.reuse.H1_H1 ;  /* 0x30000064ff937230 */ /* 0x120fe40000004100 */
[----:B------:R-:W-:Y:S01]  /*46c0*/  FFMA.FTZ R223, R223, UR4, R127 ;  /* 0x00000004dfdf7c23 */ /* 0x000fe2000801007f */
[----:B------:R-:W-:Y:S01]  /*46d0*/  FADD.FTZ R218, R218, -R173 ;  /* 0x800000addada7221 */ /* 0x000fe20000010000 */
[----:B------:R-:W-:Y:S02]  /*46e0*/  HADD2.F32 R125, -RZ, R100.H0_H0 ;  /* 0x20000064ff7d7230 */ /* 0x000fe40000004100 */
[----:B------:R-:W-:Y:S01]  /*46f0*/  FADD.FTZ R216, R216, -R172 ;  /* 0x800000acd8d87221 */ /* 0x000fe20000010000 */
[--C-:B------:R-:W-:Y:S02]  /*4700*/  HADD2.F32 R124, -RZ, R120.reuse.H0_H0 ;  /* 0x20000078ff7c7230 */ /* 0x100fe40000004100 */
[----:B------:R-:W-:Y:S01]  /*4710*/  FFMA.FTZ R147, R218, UR8, R147 ;  /* 0x00000008da937c23 */ /* 0x000fe20008010093 */
[----:B------:R-:W-:Y:S01]  /*4720*/  FFMA.FTZ R217, R217, UR4, R127 ;  /* 0x00000004d9d97c23 */ /* 0x000fe2000801007f */
[----:B------:R-:W-:Y:S01]  /*4730*/  FFMA.FTZ R125, R216, UR8, R125 ;  /* 0x00000008d87d7c23 */ /* 0x000fe2000801007d */
[----:B------:R-:W-:Y:S01]  /*4740*/  FFMA.FTZ R219, R219, UR4, R127 ;  /* 0x00000004dbdb7c23 */ /* 0x000fe2000801007f */
[----:B------:R-:W-:Y:S01]  /*4750*/  FMUL.FTZ R126, R147, UR7 ;  /* 0x00000007937e7c20 */ /* 0x000fe20008410000 */
[----:B------:R-:W-:-:S02]  /*4760*/  HADD2.F32 R147, -RZ, R120.H1_H1 ;  /* 0x30000078ff937230 */ /* 0x000fc40000004100 */
[----:B------:R-:W-:Y:S01]  /*4770*/  FMUL.FTZ R125, R125, UR7 ;  /* 0x000000077d7d7c20 */ /* 0x000fe20008410000 */
[----:B------:R-:W-:Y:S01]  /*4780*/  FADD.FTZ R150, R226, -R223 ;  /* 0x800000dfe2967221 */ /* 0x000fe20000010000 */
[----:B-1----:R-:W-:Y:S01]  /*4790*/  FMUL.FTZ R149, R37, R126 ;  /* 0x0000007e25957220 */ /* 0x002fe20000410000 */
[--C-:B------:R-:W-:Y:S01]  /*47a0*/  FFMA.FTZ R151, R221, UR4, R127.reuse ;  /* 0x00000004dd977c23 */ /* 0x100fe2000801007f */
[----:B------:R-:W-:Y:S01]  /*47b0*/  FMUL.FTZ R124, R125, R124 ;  /* 0x0000007c7d7c7220 */ /* 0x000fe20000410000 */
[----:B------:R-:W-:Y:S01]  /*47c0*/  FMUL.FTZ R120, R36, R125 ;  /* 0x0000007d24787220 */ /* 0x000fe20000410000 */
[----:B------:R-:W-:Y:S01]  /*47d0*/  FMUL.FTZ R125, R126, R147 ;  /* 0x000000937e7d7220 */ /* 0x000fe20000410000 */
[----:B------:R-:W-:Y:S02]  /*47e0*/  HADD2.F32 R147, -RZ, R102.H1_H1 ;  /* 0x30000066ff937230 */ /* 0x000fe40000004100 */
[--C-:B------:R-:W-:Y:S01]  /*47f0*/  FFMA.FTZ R158, R227, UR4, R127.reuse ;  /* 0x00000004e39e7c23 */ /* 0x100fe2000801007f */
[----:B------:R-:W-:Y:S01]  /*4800*/  FFMA.FTZ R225, R225, UR4, R127 ;  /* 0x00000004e1e17c23 */ /* 0x000fe2000801007f */
[----:B------:R-:W-:Y:S01]  /*4810*/  FADD.FTZ R220, R220, -R217 ;  /* 0x800000d9dcdc7221 */ /* 0x000fe20000010000 */
[----:B------:R-:W-:Y:S01]  /*4820*/  F2FP.F16.F32.PACK_AB R120, R149, R120 ;  /* 0x000000789578723e */ /* 0x000fe200000000ff */
[----:B------:R-:W-:-:S02]  /*4830*/  HADD2.F32 R173, -RZ, R101.H1_H1 ;  /* 0x30000065ffad7230 */ /* 0x000fc40000004100 */
[----:B------:R-:W-:Y:S01]  /*4840*/  FADD.FTZ R222, R222, -R219 ;  /* 0x800000dbdede7221 */ /* 0x000fe20000010000 */
[----:B------:R-:W-:Y:S02]  /*4850*/  HADD2.F32 R217, -RZ, R101.H0_H0 ;  /* 0x20000065ffd97230 */ /* 0x000fe40000004100 */
[----:B------:R-:W-:Y:S01]  /*4860*/  FFMA.FTZ R150, R150, UR8, R147 ;  /* 0x0000000896967c23 */ /* 0x000fe20008010093 */
[----:B------:R-:W-:Y:S02]  /*4870*/  HADD2.F32 R126, -RZ, R102.H0_H0 ;  /* 0x20000066ff7e7230 */ /* 0x000fe40000004100 */
[----:B------:R-:W-:Y:S01]  /*4880*/  FADD.FTZ R151, R224, -R151 ;  /* 0x80000097e0977221 */ /* 0x000fe20000010000 */
[--C-:B------:R-:W-:Y:S02]  /*4890*/  HADD2.F32 R149, -RZ, R103.reuse.H1_H1 ;  /* 0x30000067ff957230 */ /* 0x100fe40000004100 */
[----:B------:R-:W-:Y:S01]  /*48a0*/  FADD.FTZ R158, R229, -R158 ;  /* 0x8000009ee59e7221 */ /* 0x000fe20000010000 */
[----:B------:R-:W-:-:S02]  /*48b0*/  HADD2.F32 R147, -RZ, R103.H0_H0 ;  /* 0x20000067ff937230 */ /* 0x000fc40000004100 */
[----:B------:R-:W-:Y:S01]  /*48c0*/  FADD.FTZ R228, R228, -R225 ;  /* 0x800000e1e4e47221 */ /* 0x000fe20000010000 */
[----:B------:R-:W-:Y:S01]  /*48d0*/  FFMA.FTZ R173, R222, UR8, R173 ;  /* 0x00000008dead7c23 */ /* 0x000fe200080100ad */
[----:B------:R-:W-:Y:S01]  /*48e0*/  FFMA.FTZ R217, R220, UR8, R217 ;  /* 0x00000008dcd97c23 */ /* 0x000fe200080100d9 */
[----:B------:R-:W-:Y:S01]  /*48f0*/  FFMA.FTZ R151, R151, UR8, R126 ;  /* 0x0000000897977c23 */ /* 0x000fe2000801007e */
[----:B------:R-:W-:Y:S01]  /*4900*/  FFMA.FTZ R158, R158, UR8, R149 ;  /* 0x000000089e9e7c23 */ /* 0x000fe20008010095 */
[----:B------:R-:W-:Y:S01]  /*4910*/  FFMA.FTZ R216, R228, UR8, R147 ;  /* 0x00000008e4d87c23 */ /* 0x000fe20008010093 */
[----:B------:R-:W-:Y:S02]  /*4920*/  HADD2.F32 R147, -RZ, R121.H1_H1 ;  /* 0x30000079ff937230 */ /* 0x000fe40000004100 */
[----:B------:R-:W-:Y:S01]  /*4930*/  FMUL.FTZ R173, R173, UR7 ;  /* 0x00000007adad7c20 */ /* 0x000fe20008410000 */
[----:B------:R-:W-:Y:S02]  /*4940*/  HADD2.F32 R172, -RZ, R123.H0_H0 ;  /* 0x2000007bffac7230 */ /* 0x000fe40000004100 */
[----:B------:R-:W-:Y:S01]  /*4950*/  FMUL.FTZ R217, R217, UR7 ;  /* 0x00000007d9d97c20 */ /* 0x000fe20008410000 */
[----:B------:R-:W-:-:S02]  /*4960*/  HADD2.F32 R126, -RZ, R121.H0_H0 ;  /* 0x20000079ff7e7230 */ /* 0x000fc40000004100 */
[----:B------:R-:W-:Y:S01]  /*4970*/  FMUL.FTZ R151, R151, UR7 ;  /* 0x0000000797977c20 */ /* 0x000fe20008410000 */
[--C-:B------:R-:W-:Y:S02]  /*4980*/  HADD2.F32 R148, -RZ, R122.reuse.H0_H0 ;  /* 0x2000007aff947230 */ /* 0x100fe40000004100 */
[----:B------:R-:W-:Y:S01]  /*4990*/  FMUL.FTZ R150, R150, UR7 ;  /* 0x0000000796967c20 */ /* 0x000fe20008410000 */
[----:B------:R-:W-:Y:S02]  /*49a0*/  HADD2.F32 R149, -RZ, R122.H1_H1 ;  /* 0x3000007aff957230 */ /* 0x000fe40000004100 */
        /* <DEDUP_REMOVED lines=19> */
.L_x_8150:
[--C-:B------:R-:W-:Y:S01]  /*4ae0*/  FFMA.FTZ R117, R172, UR4, R127.reuse ;  /* 0x00000004ac757c23 */ /* 0x100fe2000801007f */
[--C-:B------:R-:W-:Y:S01]  /*4af0*/  FFMA.FTZ R173, R173, UR4, R127.reuse ;  /* 0x00000004adad7c23 */ /* 0x100fe2000801007f */
[--C-:B-----5:R-:W-:Y:S02]  /*4b00*/  HADD2.F32 R125, -RZ, R100.reuse.H1_H1 ;  /* 0x30000064ff7d7230 */ /* 0x120fe40000004100 */
[----:B------:R-:W-:Y:S01]  /*4b10*/  FFMA.FTZ R219, R219, UR4, R127 ;  /* 0x00000004dbdb7c23 */ /* 0x000fe2000801007f */
[----:B------:R-:W-:Y:S01]  /*4b20*/  FADD.FTZ R216, R216, -R117 ;  /* 0x80000075d8d87221 */ /* 0x000fe20000010000 */
[----:B------:R-:W-:Y:S02]  /*4b30*/  HADD2.F32 R117, -RZ, R100.H0_H0 ;  /* 0x20000064ff757230 */ /* 0x000fe40000004100 */
[----:B------:R-:W-:Y:S01]  /*4b40*/  FADD.FTZ R218, R218, -R173 ;  /* 0x800000addada7221 */ /* 0x000fe20000010000 */
[----:B------:R-:W-:Y:S01]  /*4b50*/  FFMA.FTZ R217, R217, UR4, R127 ;  /* 0x00000004d9d97c23 */ /* 0x000fe2000801007f */
[----:B------:R-:W-:-:S02]  /*4b60*/  HADD2.F32 R124, -RZ, R120.H0_H0 ;  /* 0x20000078ff7c7230 */ /* 0x000fc40000004100 */
[----:B------:R-:W-:Y:S01]  /*4b70*/  FADD.FTZ R222, R222, -R219 ;  /* 0x800000dbdede7221 */ /* 0x000fe20000010000 */
[----:B------:R-:W-:Y:S01]  /*4b80*/  FFMA.FTZ R116, R216, UR8, R117 ;  /* 0x00000008d8747c23 */ /* 0x000fe20008010075 */
[----:B------:R-:W-:Y:S01]  /*4b90*/  FFMA.FTZ R147, R218, UR8, R125 ;  /* 0x00000008da937c23 */ /* 0x000fe2000801007d */
[----:B------:R-:W-:Y:S02]  /*4ba0*/  HADD2.F32 R125, -RZ, R120.H1_H1 ;  /* 0x30000078ff7d7230 */ /* 0x000fe40000004100 */
[----:B------:R-:W-:Y:S01]  /*4bb0*/  FADD.FTZ R220, R220, -R217 ;  /* 0x800000d9dcdc7221 */ /* 0x000fe20000010000 */
[----:B------:R-:W-:Y:S01]  /*4bc0*/  FMUL.FTZ R117, R116, UR7 ;  /* 0x0000000774757c20 */ /* 0x000fe20008410000 */
[C---:B------:R-:W-:Y:S01]  /*4bd0*/  FMUL.FTZ R118, R147.reuse, UR7 ;  /* 0x0000000793767c20 */ /* 0x040fe20008410000 */
[----:B------:R-:W-:Y:S01]  /*4be0*/  F2FP.F16.F32.PACK_AB R116, R147, R116 ;  /* 0x000000749374723e */ /* 0x000fe200000000ff */
[----:B------:R-:W-:Y:S02]  /*4bf0*/  HADD2.F32 R147, -RZ, R101.H1_H1 ;  /* 0x30000065ff937230 */ /* 0x000fe40000004100 */
[--C-:B------:R-:W-:Y:S01]  /*4c00*/  FFMA.FTZ R223, R223, UR4, R127.reuse ;  /* 0x00000004dfdf7c23 */ /* 0x100fe2000801007f */
[----:B------:R-:W-:Y:S01]  /*4c10*/  FFMA.FTZ R217, R221, UR4, R127 ;  /* 0x00000004ddd97c23 */ /* 0x000fe2000801007f */
[----:B------:R-:W-:Y:S01]  /*4c20*/  FMUL.FTZ R124, R117, R124 ;  /* 0x0000007c757c7220 */ /* 0x000fe20000410000 */
[----:B------:R-:W-:Y:S01]  /*4c30*/  FMUL.FTZ R120, R36, R117 ;  /* 0x0000007524787220 */ /* 0x000fe20000410000 */
[----:B------:R-:W-:Y:S01]  /*4c40*/  FMUL.FTZ R117, R37, R118 ;  /* 0x0000007625757220 */ /* 0x000fe20000410000 */
[----:B------:R-:W-:Y:S01]  /*4c50*/  FFMA.FTZ R222, R222, UR8, R147 ;  /* 0x00000008dede7c23 */ /* 0x000fe20008010093 */
[----:B------:R-:W-:Y:S01]  /*4c60*/  FMUL.FTZ R125, R118, R125 ;  /* 0x0000007d767d7220 */ /* 0x000fe20000410000 */
[----:B------:R-:W-:-:S02]  /*4c70*/  HADD2.F32 R147, -RZ, R102.H1_H1 ;  /* 0x30000066ff937230 */ /* 0x000fc40000004100 */
[----:B------:R-:W-:Y:S01]  /*4c80*/  FADD.FTZ R158, R226, -R223 ;  /* 0x800000dfe29e7221 */ /* 0x000fe20000010000 */
[----:B------:R-:W-:Y:S02]  /*4c90*/  HADD2.F32 R118, -RZ, R102.H0_H0 ;  /* 0x20000066ff767230 */ /* 0x000fe40000004100 */
[----:B------:R-:W-:Y:S01]  /*4ca0*/  FADD.FTZ R217, R224, -R217 ;  /* 0x800000d9e0d97221 */ /* 0x000fe20000010000 */
[--C-:B------:R-:W-:Y:S01]  /*4cb0*/  FFMA.FTZ R150, R227, UR4, R127.reuse ;  /* 0x00000004e3967c23 */ /* 0x100fe2000801007f */
[----:B------:R-:W-:Y:S01]  /*4cc0*/  FFMA.FTZ R119, R225, UR4, R127 ;  /* 0x00000004e1777c23 */ /* 0x000fe2000801007f */
[----:B------:R-:W-:Y:S01]  /*4cd0*/  F2FP.F16.F32.PACK_AB R120, R117, R120 ;  /* 0x000000787578723e */ /* 0x000fe200000000ff */
[----:B------:R-:W-:Y:S02]  /*4ce0*/  HADD2.F32 R117, -RZ, R101.H0_H0 ;  /* 0x20000065ff757230 */ /* 0x000fe40000004100 */
[----:B------:R-:W-:Y:S01]  /*4cf0*/  FFMA.FTZ R158, R158, UR8, R147 ;  /* 0x000000089e9e7c23 */ /* 0x000fe20008010093 */
[----:B------:R-:W-:Y:S01]  /*4d00*/  FFMA.FTZ R217, R217, UR8, R118 ;  /* 0x00000008d9d97c23 */ /* 0x000fe20008010076 */
[----:B------:R-:W-:-:S02]  /*4d10*/  HADD2.F32 R147, -RZ, R103.H1_H1 ;  /* 0x30000067ff937230 */ /* 0x000fc40000004100 */
[----:B------:R-:W-:Y:S01]  /*4d20*/  FADD.FTZ R150, R229, -R150 ;  /* 0x80000096e5967221 */ /* 0x000fe20000010000 */
[----:B------:R-:W-:Y:S02]  /*4d30*/  HADD2.F32 R118, -RZ, R103.H0_H0 ;  /* 0x20000067ff767230 */ /* 0x000fe40000004100 */
[----:B------:R-:W-:Y:S01]  /*4d40*/  FADD.FTZ R119, R228, -R119 ;  /* 0x80000077e4777221 */ /* 0x000fe20000010000 */
[----:B------:R-:W-:Y:S01]  /*4d50*/  FFMA.FTZ R117, R220, UR8, R117 ;  /* 0x00000008dc757c23 */ /* 0x000fe20008010075 */
[----:B------:R-:W-:Y:S01]  /*4d60*/  FFMA.FTZ R150, R150, UR8, R147 ;  /* 0x0000000896967c23 */ /* 0x000fe20008010093 */
[----:B------:R-:W-:Y:S02]  /*4d70*/  HADD2.F32 R126, -RZ, R121.H0_H0 ;  /* 0x20000079ff7e7230 */ /* 0x000fe40000004100 */
[----:B------:R-:W-:Y:S01]  /*4d80*/  FFMA.FTZ R119, R119, UR8, R118 ;  /* 0x0000000877777c23 */ /* 0x000fe20008010076 */
[----:B------:R-:W-:Y:S02]  /*4d90*/  HADD2.F32 R172, -RZ, R123.H0_H0 ;  /* 0x2000007bffac7230 */ /* 0x000fe40000004100 */
[----:B------:R-:W-:Y:S01]  /*4da0*/  FMUL.FTZ R173, R117, UR7 ;  /* 0x0000000775ad7c20 */ /* 0x000fe20008410000 */
[----:B------:R-:W-:Y:S01]  /*4db0*/  HADD2.F32 R147, -RZ, R121.H1_H1 ;  /* 0x30000079ff937230 */ /* 0x000fe20000004100 */
[----:B------:R-:W-:Y:S01]  /*4dc0*/  F2FP.F16.F32.PACK_AB R118, R158, R217 ;  /* 0x000000d99e76723e */ /* 0x000fe200000000ff */
[----:B-1----:R-:W-:-:S02]  /*4dd0*/  HADD2.F32 R148, -RZ, R122.H0_H0 ;  /* 0x2000007aff947230 */ /* 0x002fc40000004100 */
[----:B------:R-:W-:Y:S01]  /*4de0*/  FMUL.FTZ R216, R222, UR7 ;  /* 0x00000007ded87c20 */ /* 0x000fe20008410000 */
[----:B------:R-:W-:Y:S02]  /*4df0*/  HADD2.F32 R149, -RZ, R122.H1_H1 ;  /* 0x3000007aff957230 */ /* 0x000fe40000004100 */
[----:B------:R-:W-:Y:S01]  /*4e00*/  FMUL.FTZ R151, R217, UR7 ;  /* 0x00000007d9977c20 */ /* 0x000fe20008410000 */
[----:B------:R-:W-:Y:S02]  /*4e10*/  HADD2.F32 R123, -RZ, R123.H1_H1 ;  /* 0x3000007bff7b7230 */ /* 0x000fe40000004100 */
[----:B------:R-:W-:Y:S01]  /*4e20*/  FMUL.FTZ R158, R158, UR7 ;  /* 0x000000079e9e7c20 */ /* 0x000fe20008410000 */
[C---:B------:R-:W-:Y:S01]  /*4e30*/  FMUL.FTZ R122, R150.reuse, UR7 ;  /* 0x00000007967a7c20 */ /* 0x040fe20008410000 */
[----:B------:R-:W-:Y:S01]  /*4e40*/  FMUL.FTZ R121, R119, UR7 ;  /* 0x0000000777797c20 */ /* 0x000fe20008410000 */
        /* <DEDUP_REMOVED lines=17> */
.L_x_8151:
        /* <DEDUP_REMOVED lines=14> */
[--C-:B------:R-:W-:Y:S01]  /*5040*/  FFMA.FTZ R177, R177, UR4, R127.reuse ;  /* 0x00000004b1b17c23 */ /* 0x100fe2000801007f */
[----:B------:R-:W-:Y:S01]  /*5050*/  FFMA.FTZ R116, R187, UR4, R127 ;  /* 0x00000004bb747c23 */ /* 0x000fe2000801007f */
[--C-:B------:R-:W-:Y:S02]  /*5060*/  HADD2.F32 R119, -RZ, R104.reuse.H1_H1 ;  /* 0x30000068ff777230 */ /* 0x100fe40000004100 */
[----:B------:R-:W-:Y:S01]  /*5070*/  FADD.FTZ R178, R178, -R117 ;  /* 0x80000075b2b27221 */ /* 0x000fe20000010000 */
[----:B------:R-:W-:Y:S02]  /*5080*/  HADD2.F32 R117, -RZ, R104.H0_H0 ;  /* 0x20000068ff757230 */ /* 0x000fe40000004100 */
[----:B------:R-:W-:Y:S01]  /*5090*/  FADD.FTZ R180, R180, -R177 ;  /* 0x800000b1b4b47221 */ /* 0x000fe20000010000 */
[----:B------:R-:W-:Y:S01]  /*50a0*/  FADD.FTZ R189, R189, -R116 ;  /* 0x80000074bdbd7221 */ /* 0x000fe20000010000 */
[----:B-----5:R-:W-:-:S02]  /*50b0*/  HADD2.F32 R176, -RZ, R120.H0_H0 ;  /* 0x20000078ffb07230 */ /* 0x020fc40000004100 */
[----:B------:R-:W-:Y:S01]  /*50c0*/  FFMA.FTZ R181, R181, UR4, R127 ;  /* 0x00000004b5b57c23 */ /* 0x000fe2000801007f */
        /* <DEDUP_REMOVED lines=8> */
[----:B------:R-:W-:Y:S01]  /*5150*/  FMUL.FTZ R176, R117, R176 ;  /* 0x000000b075b07220 */ /* 0x000fe20000410000 */
[----:B------:R-:W-:Y:S01]  /*5160*/  FMUL.FTZ R120, R44, R117 ;  /* 0x000000752c787220 */ /* 0x000fe20000410000 */
[----:B------:R-:W-:Y:S01]  /*5170*/  FMUL.FTZ R117, R45, R118 ;  /* 0x000000762d757220 */ /* 0x000fe20000410000 */
[--C-:B------:R-:W-:Y:S01]  /*5180*/  FFMA.FTZ R183, R183, UR4, R127.reuse ;  /* 0x00000004b7b77c23 */ /* 0x100fe2000801007f */
[--C-:B------:R-:W-:Y:S01]  /*5190*/  FFMA.FTZ R185, R185, UR4, R127.reuse ;  /* 0x00000004b9b97c23 */ /* 0x100fe2000801007f */
[--C-:B------:R-:W-:Y:S01]  /*51a0*/  FFMA.FTZ R179, R179, UR4, R127.reuse ;  /* 0x00000004b3b37c23 */ /* 0x100fe2000801007f */
[----:B------:R-:W-:Y:S01]  /*51b0*/  FFMA.FTZ R190, R190, UR4, R127 ;  /* 0x00000004bebe7c23 */ /* 0x000fe2000801007f */
[----:B------:R-:W-:Y:S01]  /*51c0*/  FFMA.FTZ R184, R184, UR8, R119 ;  /* 0x00000008b8b87c23 */ /* 0x000fe20008010077 */
[----:B------:R-:W-:-:S02]  /*51d0*/  HADD2.F32 R119, -RZ, R106.H0_H0 ;  /* 0x2000006aff777230 */ /* 0x000fc40000004100 */
[----:B------:R-:W-:Y:S01]  /*51e0*/  FADD.FTZ R186, R186, -R183 ;  /* 0x800000b7baba7221 */ /* 0x000fe20000010000 */
[----:B------:R-:W-:Y:S01]  /*51f0*/  F2FP.F16.F32.PACK_AB R120, R117, R120 ;  /* 0x000000787578723e */ /* 0x000fe200000000ff */
[----:B------:R-:W-:Y:S02]  /*5200*/  HADD2.F32 R151, -RZ, R106.H1_H1 ;  /* 0x3000006aff977230 */ /* 0x000fe40000004100 */
[----:B------:R-:W-:Y:S01]  /*5210*/  FADD.FTZ R188, R188, -R185 ;  /* 0x800000b9bcbc7221 */ /* 0x000fe20000010000 */
[----:B------:R-:W-:Y:S02]  /*5220*/  HADD2.F32 R117, -RZ, R105.H0_H0 ;  /* 0x20000069ff757230 */ /* 0x000fe40000004100 */
[----:B------:R-:W-:Y:S01]  /*5230*/  FADD.FTZ R182, R182, -R179 ;  /* 0x800000b3b6b67221 */ /* 0x000fe20000010000 */
[--C-:B------:R-:W-:Y:S02]  /*5240*/  HADD2.F32 R150, -RZ, R107.reuse.H0_H0 ;  /* 0x2000006bff967230 */ /* 0x100fe40000004100 */
[----:B------:R-:W-:Y:S01]  /*5250*/  FADD.FTZ R191, R191, -R190 ;  /* 0x800000bebfbf7221 */ /* 0x000fe20000010000 */
[----:B------:R-:W-:-:S02]  /*5260*/  HADD2.F32 R178, -RZ, R107.H1_H1 ;  /* 0x3000006bffb27230 */ /* 0x000fc40000004100 */
[----:B------:R-:W-:Y:S01]  /*5270*/  FMUL.FTZ R177, R118, R177 ;  /* 0x000000b176b17220 */ /* 0x000fe20000410000 */
[----:B------:R-:W-:Y:S01]  /*5280*/  FFMA.FTZ R118, R186, UR8, R119 ;  /* 0x00000008ba767c23 */ /* 0x000fe20008010077 */
[----:B------:R-:W-:Y:S01]  /*5290*/  FFMA.FTZ R119, R188, UR8, R151 ;  /* 0x00000008bc777c23 */ /* 0x000fe20008010097 */
[----:B------:R-:W-:Y:S01]  /*52a0*/  FFMA.FTZ R117, R182, UR8, R117 ;  /* 0x00000008b6757c23 */ /* 0x000fe20008010075 */
[----:B------:R-:W-:Y:S01]  /*52b0*/  FFMA.FTZ R150, R189, UR8, R150 ;  /* 0x00000008bd967c23 */ /* 0x000fe20008010096 */
[----:B------:R-:W-:Y:S01]  /*52c0*/  FFMA.FTZ R191, R191, UR8, R178 ;  /* 0x00000008bfbf7c23 */ /* 0x000fe200080100b2 */
[--C-:B------:R-:W-:Y:S02]  /*52d0*/  HADD2.F32 R180, -RZ, R122.reuse.H0_H0 ;  /* 0x2000007affb47230 */ /* 0x100fe40000004100 */
[----:B------:R-:W-:Y:S01]  /*52e0*/  FMUL.FTZ R181, R118, UR7 ;  /* 0x0000000776b57c20 */ /* 0x000fe20008410000 */
[----:B------:R-:W-:Y:S02]  /*52f0*/  HADD2.F32 R122, -RZ, R122.H1_H1 ;  /* 0x3000007aff7a7230 */ /* 0x000fe40000004100 */
[----:B------:R-:W-:Y:S01]  /*5300*/  FMUL.FTZ R151, R117, UR7 ;  /* 0x0000000775977c20 */ /* 0x000fe20008410000 */
[--C-:B------:R-:W-:Y:S01]  /*5310*/  HADD2.F32 R178, -RZ, R121.reuse.H0_H0 ;  /* 0x20000079ffb27230 */ /* 0x100fe20000004100 */
[----:B------:R-:W-:Y:S01]  /*5320*/  F2FP.F16.F32.PACK_AB R118, R119, R118 ;  /* 0x000000767776723e */ /* 0x000fe200000000ff */
[----:B------:R-:W-:-:S02]  /*5330*/  HADD2.F32 R179, -RZ, R121.H1_H1 ;  /* 0x30000079ffb37230 */ /* 0x000fc40000004100 */
[----:B------:R-:W-:Y:S01]  /*5340*/  FMUL.FTZ R183, R119, UR7 ;  /* 0x0000000777b77c20 */ /* 0x000fe20008410000 */
[--C-:B------:R-:W-:Y:S01]  /*5350*/  HADD2.F32 R182, -RZ, R123.reuse.H0_H0 ;  /* 0x2000007bffb67230 */ /* 0x100fe20000004100 */
[----:B------:R-:W-:Y:S01]  /*5360*/  F2FP.F16.F32.PACK_AB R117, R184, R117 ;  /* 0x00000075b875723e */ /* 0x000fe200000000ff */
[----:B------:R-:W-:Y:S02]  /*5370*/  HADD2.F32 R123, -RZ, R123.H1_H1 ;  /* 0x3000007bff7b7230 */ /* 0x000fe40000004100 */
[----:B------:R-:W-:Y:S01]  /*5380*/  FMUL.FTZ R121, R150, UR7 ;  /* 0x0000000796797c20 */ /* 0x000fe20008410000 */
[C---:B------:R-:W-:Y:S01]  /*5390*/  F2FP.F16.F32.PACK_AB R119, R191.reuse, R150 ;  /* 0x00000096bf77723e */ /* 0x040fe200000000ff */
        /* <DEDUP_REMOVED lines=18> */
.L_x_8152:
[--C-:B------:R-:W-:Y:S01]  /*54c0*/  FFMA.FTZ R151, R176, UR4, R127.reuse ;  /* 0x00000004b0977c23 */ /* 0x100fe2000801007f */
[--C-:B------:R-:W-:Y:S01]  /*54d0*/  FFMA.FTZ R177, R177, UR4, R127.reuse ;  /* 0x00000004b1b17c23 */ /* 0x100fe2000801007f */
[----:B------:R-:W-:Y:S01]  /*54e0*/  FFMA.FTZ R150, R187, UR4, R127 ;  /* 0x00000004bb967c23 */ /* 0x000fe2000801007f */
[----:B-----5:R-:W-:Y:S02]  /*54f0*/  HADD2.F32 R176, -RZ, R120.H0_H0 ;  /* 0x20000078ffb07230 */ /* 0x020fe40000004100 */
[----:B------:R-:W-:Y:S01]  /*5500*/  FADD.FTZ R178, R178, -R151 ;  /* 0x80000097b2b27221 */ /* 0x000fe20000010000 */
[----:B------:R-:W-:Y:S01]  /*5510*/  FADD.FTZ R180, R180, -R177 ;  /* 0x800000b1b4b47221 */ /* 0x000fe20000010000 */
[--C-:B------:R-:W-:Y:S02]  /*5520*/  HADD2.F32 R151, -RZ, R104.reuse.H0_H0 ;  /* 0x20000068ff977230 */ /* 0x100fe40000004100 */
[----:B------:R-:W-:Y:S01]  /*5530*/  FADD.FTZ R189, R189, -R150 ;  /* 0x80000096bdbd7221 */ /* 0x000fe20000010000 */
[----:B------:R-:W-:-:S02]  /*5540*/  HADD2.F32 R177, -RZ, R104.H1_H1 ;  /* 0x30000068ffb17230 */ /* 0x000fc40000004100 */
[--C-:B------:R-:W-:Y:S01]  /*5550*/  FFMA.FTZ R179, R179, UR4, R127.reuse ;  /* 0x00000004b3b37c23 */ /* 0x100fe2000801007f */
[----:B------:R-:W-:Y:S01]  /*5560*/  FFMA.FTZ R181, R181, UR4, R127 ;  /* 0x00000004b5b57c23 */ /* 0x000fe2000801007f */
[----:B------:R-:W-:Y:S01]  /*5570*/  FFMA.FTZ R151, R178, UR8, R151 ;  /* 0x00000008b2977c23 */ /* 0x000fe20008010097 */
[----:B------:R-:W-:Y:S01]  /*5580*/  FFMA.FTZ R183, R183, UR4, R127 ;  /* 0x00000004b7b77c23 */ /* 0x000fe2000801007f */
[----:B------:R-:W-:Y:S01]  /*5590*/  FFMA.FTZ R177, R180, UR8, R177 ;  /* 0x00000008b4b17c23 */ /* 0x000fe200080100b1 */
[----:B------:R-:W-:Y:S01]  /*55a0*/  FADD.FTZ R182, R182, -R179 ;  /* 0x800000b3b6b67221 */ /* 0x000fe20000010000 */
[----:B------:R-:W-:Y:S01]  /*55b0*/  FMUL.FTZ R151, R151, UR7 ;  /* 0x0000000797977c20 */ /* 0x000fe20008410000 */
[----:B------:R-:W-:Y:S02]  /*55c0*/  HADD2.F32 R179, -RZ, R105.H1_H1 ;  /* 0x30000069ffb37230 */ /* 0x000fe40000004100 */
[----:B------:R-:W-:Y:S01]  /*55d0*/  FMUL.FTZ R150, R177, UR7 ;  /* 0x00000007b1967c20 */ /* 0x000fe20008410000 */
[----:B------:R-:W-:-:S02]  /*55e0*/  HADD2.F32 R177, -RZ, R120.H1_H1 ;  /* 0x30000078ffb17230 */ /* 0x000fc40000004100 */
[----:B------:R-:W-:Y:S01]  /*55f0*/  FMUL.FTZ R176, R151, R176 ;  /* 0x000000b097b07220 */ /* 0x000fe20000410000 */
[----:B------:R-:W-:Y:S01]  /*5600*/  FMUL.FTZ R120, R44, R151 ;  /* 0x000000972c787220 */ /* 0x000fe20000410000 */
[----:B------:R-:W-:Y:S01]  /*5610*/  FMUL.FTZ R151, R45, R150 ;  /* 0x000000962d977220 */ /* 0x000fe20000410000 */
[----:B------:R-:W-:Y:S01]  /*5620*/  FADD.FTZ R184, R184, -R181 ;  /* 0x800000b5b8b87221 */ /* 0x000fe20000010000 */
[--C-:B------:R-:W-:Y:S01]  /*5630*/  FFMA.FTZ R185, R185, UR4, R127.reuse ;  /* 0x00000004b9b97c23 */ /* 0x100fe2000801007f */
[----:B------:R-:W-:Y:S01]  /*5640*/  FFMA.FTZ R190, R190, UR4, R127 ;  /* 0x00000004bebe7c23 */ /* 0x000fe2000801007f */
[----:B------:R-:W-:Y:S01]  /*5650*/  FMUL.FTZ R177, R150, R177 ;  /* 0x000000b196b17220 */ /* 0x000fe20000410000 */
[----:B------:R-:W-:Y:S01]  /*5660*/  F2FP.F16.F32.PACK_AB R120, R151, R120 ;  /* 0x000000789778723e */ /* 0x000fe200000000ff */
[----:B------:R-:W-:Y:S02]  /*5670*/  HADD2.F32 R151, -RZ, R105.H0_H0 ;  /* 0x20000069ff977230 */ /* 0x000fe40000004100 */
[----:B------:R-:W-:Y:S01]  /*5680*/  FFMA.FTZ R184, R184, UR8, R179 ;  /* 0x00000008b8b87c23 */ /* 0x000fe200080100b3 */
[----:B------:R-:W-:Y:S01]  /*5690*/  FADD.FTZ R186, R186, -R183 ;  /* 0x800000b7baba7221 */ /* 0x000fe20000010000 */
[----:B------:R-:W-:-:S02]  /*56a0*/  HADD2.F32 R179, -RZ, R106.H1_H1 ;  /* 0x3000006affb37230 */ /* 0x000fc40000004100 */
[----:B------:R-:W-:Y:S01]  /*56b0*/  FADD.FTZ R188, R188, -R185 ;  /* 0x800000b9bcbc7221 */ /* 0x000fe20000010000 */
[----:B------:R-:W-:Y:S01]  /*56c0*/  FFMA.FTZ R150, R182, UR8, R151 ;  /* 0x00000008b6967c23 */ /* 0x000fe20008010097 */
[----:B------:R-:W-:Y:S02]  /*56d0*/  HADD2.F32 R151, -RZ, R106.H0_H0 ;  /* 0x2000006aff977230 */ /* 0x000fe40000004100 */
[----:B------:R-:W-:Y:S01]  /*56e0*/  FADD.FTZ R191, R191, -R190 ;  /* 0x800000bebfbf7221 */ /* 0x000fe20000010000 */
[--C-:B------:R-:W-:Y:S02]  /*56f0*/  HADD2.F32 R178, -RZ, R107.reuse.H0_H0 ;  /* 0x2000006bffb27230 */ /* 0x100fe40000004100 */
[----:B------:R-:W-:Y:S01]  /*5700*/  FFMA.FTZ R188, R188, UR8, R179 ;  /* 0x00000008bcbc7c23 */ /* 0x000fe200080100b3 */
[----:B------:R-:W-:Y:S02]  /*5710*/  HADD2.F32 R180, -RZ, R107.H1_H1 ;  /* 0x3000006bffb47230 */ /* 0x000fe40000004100 */
[----:B------:R-:W-:Y:S01]  /*5720*/  FFMA.FTZ R186, R186, UR8, R151 ;  /* 0x00000008baba7c23 */ /* 0x000fe20008010097 */
[----:B------:R-:W-:-:S02]  /*5730*/  HADD2.F32 R182, -RZ, R123.H0_H0 ;  /* 0x2000007bffb67230 */ /* 0x000fc40000004100 */
[----:B------:R-:W-:Y:S01]  /*5740*/  FFMA.FTZ R151, R189, UR8, R178 ;  /* 0x00000008bd977c23 */ /* 0x000fe200080100b2 */
[--C-:B------:R-:W-:Y:S02]  /*5750*/  HADD2.F32 R178, -RZ, R121.reuse.H0_H0 ;  /* 0x20000079ffb27230 */ /* 0x100fe40000004100 */
[----:B------:R-:W-:Y:S01]  /*5760*/  FFMA.FTZ R191, R191, UR8, R180 ;  /* 0x00000008bfbf7c23 */ /* 0x000fe200080100b4 */
[--C-:B------:R-:W-:Y:S02]  /*5770*/  HADD2.F32 R180, -RZ, R122.reuse.H0_H0 ;  /* 0x2000007affb47230 */ /* 0x100fe40000004100 */
[----:B------:R-:W-:Y:S01]  /*5780*/  FMUL.FTZ R179, R150, UR7 ;  /* 0x0000000796b37c20 */ /* 0x000fe20008410000 */
[----:B------:R-:W-:Y:S02]  /*5790*/  HADD2.F32 R121, -RZ, R121.H1_H1 ;  /* 0x30000079ff797230 */ /* 0x000fe40000004100 */
[----:B------:R-:W-:Y:S01]  /*57a0*/  FMUL.FTZ R181, R186, UR7 ;  /* 0x00000007bab57c20 */ /* 0x000fe20008410000 */
[----:B------:R-:W-:-:S02]  /*57b0*/  HADD2.F32 R122, -RZ, R122.H1_H1 ;  /* 0x3000007aff7a7230 */ /* 0x000fc40000004100 */
[----:B------:R-:W-:Y:S01]  /*57c0*/  FMUL.FTZ R190, R184, UR7 ;  /* 0x00000007b8be7c20 */ /* 0x000fe20008410000 */
[----:B------:R-:W-:Y:S02]  /*57d0*/  HADD2.F32 R123, -RZ, R123.H1_H1 ;  /* 0x3000007bff7b7230 */ /* 0x000fe40000004100 */
        /* <DEDUP_REMOVED lines=18> */
.L_x_8153:
[----:B------:R-:W0:Y:S02]  /*5900*/  @P0 LDC.64 R150, c[0x0][0x478] ;  /* 0x00011e00ff960b82 */ /* 0x000e240000000a00 */
[----:B0-----:R-:W-:-:S05]  /*5910*/  @P0 IMAD.WIDE.U32 R150, R158, 0x10, R150 ;  /* 0x000000109e960825 */ /* 0x001fca00078e0096 */
[----:B------:R0:W-:Y:S02]  /*5920*/  @P0 STG.E.128 desc[UR18][R150.64], R116 ;  /* 0x0000007496000986 */ /* 0x0001e4000c101d12 */
[----:B0-----:R-:W-:-:S05]  /*5930*/  IMAD.WIDE.U32 R150, R158, 0x10, R216 ;  /* 0x000000109e967825 */ /* 0x001fca00078e00d8 */
[----:B------:R0:W-:Y:S02]  /*5940*/  STG.E.128 desc[UR18][R150.64], R120 ;  /* 0x0000007896007986 */ /* 0x0001e4000c101d12 */
[----:B0-----:R-:W-:-:S05]  /*5950*/  IADD3 R150, PT, PT, R157, 0x200, RZ ;  /* 0x000002009d967810 */ /* 0x001fca0007ffe0ff */
[----:B------:R-:W-:-:S06]  /*5960*/  IMAD.WIDE.U32 R120, R150, 0x10, R218 ;  /* 0x0000001096787825 */ /* 0x000fcc00078e00da */
[----:B------:R-:W5:Y:S01]  /*5970*/  LDG.E.128 R120, desc[UR18][R120.64] ;  /* 0x0000001278787981 */ /* 0x000f62000c1e1d00 */
[----:B------:R-:W-:Y:S05]  /*5980*/  @!P0 BRA `(.L_x_8154) ;  /* 0x0000000400248947 */ /* 0x000fea0003800000 */
[--C-:B------:R-:W-:Y:S01]  /*5990*/  FFMA.FTZ R144, R144, UR4, R127.reuse ;  /* 0x0000000490907c23 */ /* 0x100fe2000801007f */
[--C-:B------:R-:W-:Y:S01]  /*59a0*/  FFMA.FTZ R146, R146, UR4, R127.reuse ;  /* 0x0000000492927c23 */ /* 0x100fe2000801007f */
[--C-:B------:R-:W-:Y:S02]  /*59b0*/  HADD2.F32 R116, -RZ, R108.reuse.H0_H0 ;  /* 0x2000006cff747230 */ /* 0x100fe40000004100 */
[----:B------:R-:W-:Y:S01]  /*59c0*/  FFMA.FTZ R160, R160, UR4, R127 ;  /* 0x00000004a0a07c23 */ /* 0x000fe2000801007f */
[----:B------:R-:W-:Y:S02]  /*59d0*/  HADD2.F32 R117, -RZ, R108.H1_H1 ;  /* 0x3000006cff757230 */ /* 0x000fe40000004100 */
[----:B------:R-:W-:Y:S01]  /*59e0*/  FADD.FTZ R145, R145, -R144 ;  /* 0x8000009091917221 */ /* 0x000fe20000010000 */
[----:B------:R-:W-:Y:S01]  /*59f0*/  FADD.FTZ R146, R159, -R146 ;  /* 0x800000929f927221 */ /* 0x000fe20000010000 */
[--C-:B------:R-:W-:Y:S02]  /*5a00*/  HADD2.F32 R118, -RZ, R109.reuse.H0_H0 ;  /* 0x2000006dff767230 */ /* 0x100fe40000004100 */
[----:B------:R-:W-:Y:S01]  /*5a10*/  FADD.FTZ R161, R161, -R160 ;  /* 0x800000a0a1a17221 */ /* 0x000fe20000010000 */
[----:B------:R-:W-:Y:S01]  /*5a20*/  FFMA.FTZ R116, R145, UR8, R116 ;  /* 0x0000000891747c23 */ /* 0x000fe20008010074 */
[----:B------:R-:W-:Y:S01]  /*5a30*/  FFMA.FTZ R159, R146, UR8, R117 ;  /* 0x00000008929f7c23 */ /* 0x000fe20008010075 */
[--C-:B------:R-:W-:Y:S01]  /*5a40*/  FFMA.FTZ R162, R162, UR4, R127.reuse ;  /* 0x00000004a2a27c23 */ /* 0x100fe2000801007f */
[--C-:B------:R-:W-:Y:S01]  /*5a50*/  FFMA.FTZ R164, R164, UR4, R127.reuse ;  /* 0x00000004a4a47c23 */ /* 0x100fe2000801007f */
[--C-:B------:R-:W-:Y:S01]  /*5a60*/  FFMA.FTZ R166, R166, UR4, R127.reuse ;  /* 0x00000004a6a67c23 */ /* 0x100fe2000801007f */
[----:B------:R-:W-:Y:S01]  /*5a70*/  FFMA.FTZ R170, R170, UR4, R127 ;  /* 0x00000004aaaa7c23 */ /* 0x000fe2000801007f */
[----:B------:R-:W-:Y:S01]  /*5a80*/  FFMA.FTZ R117, R161, UR8, R118 ;  /* 0x00000008a1757c23 */ /* 0x000fe20008010076 */
[----:B------:R-:W-:Y:S01]  /*5a90*/  FMUL.FTZ R151, R116, UR7 ;  /* 0x0000000774977c20 */ /* 0x000fe20008410000 */
[----:B------:R-:W-:Y:S01]  /*5aa0*/  FMUL.FTZ R158, R159, UR7 ;  /* 0x000000079f9e7c20 */ /* 0x000fe20008410000 */
[----:B------:R-:W-:-:S02]  /*5ab0*/  HADD2.F32 R118, -RZ, R109.H1_H1 ;  /* 0x3000006dff767230 */ /* 0x000fc40000004100 */
[----:B------:R-:W-:Y:S01]  /*5ac0*/  FADD.FTZ R163, R163, -R162 ;  /* 0x800000a2a3a37221 */ /* 0x000fe20000010000 */
[----:B------:R-:W-:Y:S01]  /*5ad0*/  FFMA.FTZ R168, R168, UR4, R127 ;  /* 0x00000004a8a87c23 */ /* 0x000fe2000801007f */
[--C-:B------:R-:W-:Y:S01]  /*5ae0*/  HADD2.F32 R119, -RZ, R110.reuse.H0_H0 ;  /* 0x2000006eff777230 */ /* 0x100fe20000004100 */
[----:B------:R-:W-:Y:S01]  /*5af0*/  F2FP.F16.F32.PACK_AB R116, R159, R116 ;  /* 0x000000749f74723e */ /* 0x000fe200000000ff */
[----:B------:R-:W-:Y:S02]  /*5b00*/  HADD2.F32 R144, -RZ, R110.H1_H1 ;  /* 0x3000006eff907230 */ /* 0x000fe40000004100 */
[----:B------:R-:W-:Y:S01]  /*5b10*/  FADD.FTZ R164, R165, -R164 ;  /* 0x800000a4a5a47221 */ /* 0x000fe20000010000 */
[----:B------:R-:W-:Y:S01]  /*5b20*/  FADD.FTZ R167, R167, -R166 ;  /* 0x800000a6a7a77221 */ /* 0x000fe20000010000 */
[----:B------:R-:W-:Y:S02]  /*5b30*/  HADD2.F32 R146, -RZ, R111.H1_H1 ;  /* 0x3000006fff927230 */ /* 0x000fe40000004100 */
[----:B------:R-:W-:Y:S01]  /*5b40*/  FADD.FTZ R171, R171, -R170 ;  /* 0x800000aaabab7221 */ /* 0x000fe20000010000 */
[----:B-----5:R-:W-:-:S02]  /*5b50*/  HADD2.F32 R160, -RZ, R120.H0_H0 ;  /* 0x20000078ffa07230 */ /* 0x020fc40000004100 */
[----:B------:R-:W-:Y:S01]  /*5b60*/  FADD.FTZ R168, R169, -R168 ;  /* 0x800000a8a9a87221 */ /* 0x000fe20000010000 */
[----:B------:R-:W-:Y:S02]  /*5b70*/  HADD2.F32 R161, -RZ, R120.H1_H1 ;  /* 0x30000078ffa17230 */ /* 0x000fe40000004100 */
[----:B------:R-:W-:Y:S01]  /*5b80*/  FMUL.FTZ R120, R52, R151 ;  /* 0x0000009734787220 */ /* 0x000fe20000410000 */
[--C-:B------:R-:W-:Y:S02]  /*5b90*/  HADD2.F32 R162, -RZ, R121.reuse.H0_H0 ;  /* 0x20000079ffa27230 */ /* 0x100fe40000004100 */
[----:B------:R-:W-:Y:S01]  /*5ba0*/  FFMA.FTZ R118, R163, UR8, R118 ;  /* 0x00000008a3767c23 */ /* 0x000fe20008010076 */
[----:B------:R-:W-:Y:S02]  /*5bb0*/  HADD2.F32 R159, -RZ, R121.H1_H1 ;  /* 0x30000079ff9f7230 */ /* 0x000fe40000004100 */
[----:B------:R-:W-:Y:S01]  /*5bc0*/  FMUL.FTZ R121, R53, R158 ;  /* 0x0000009e35797220 */ /* 0x000fe20000410000 */
[----:B------:R-:W-:-:S02]  /*5bd0*/  HADD2.F32 R145, -RZ, R111.H0_H0 ;  /* 0x2000006fff917230 */ /* 0x000fc40000004100 */
[----:B------:R-:W-:Y:S01]  /*5be0*/  FFMA.FTZ R119, R164, UR8, R119 ;  /* 0x00000008a4777c23 */ /* 0x000fe20008010077 */
[----:B------:R-:W-:Y:S01]  /*5bf0*/  FFMA.FTZ R144, R167, UR8, R144 ;  /* 0x00000008a7907c23 */ /* 0x000fe20008010090 */
[----:B------:R-:W-:Y:S01]  /*5c00*/  FFMA.FTZ R164, R171, UR8, R146 ;  /* 0x00000008aba47c23 */ /* 0x000fe20008010092 */
[----:B------:R-:W-:Y:S01]  /*5c10*/  FMUL.FTZ R146, R158, R161 ;  /* 0x000000a19e927220 */ /* 0x000fe20000410000 */
[----:B------:R-:W-:Y:S01]  /*5c20*/  F2FP.F16.F32.PACK_AB R120, R121, R120 ;  /* 0x000000787978723e */ /* 0x000fe200000000ff */
[----:B------:R-:W-:Y:S01]  /*5c30*/  FFMA.FTZ R145, R168, UR8, R145 ;  /* 0x00000008a8917c23 */ /* 0x000fe20008010091 */
[--C-:B------:R-:W-:Y:S02]  /*5c40*/  HADD2.F32 R158, -RZ, R122.reuse.H0_H0 ;  /* 0x2000007aff9e7230 */ /* 0x100fe40000004100 */
[----:B------:R-:W-:Y:S01]  /*5c50*/  FMUL.FTZ R121, R117, UR7 ;  /* 0x0000000775797c20 */ /* 0x000fe20008410000 */
[----:B------:R-:W-:Y:S01]  /*5c60*/  HADD2.F32 R165, -RZ, R122.H1_H1 ;  /* 0x3000007affa57230 */ /* 0x000fe20000004100 */
[C---:B------:R-:W-:Y:S01]  /*5c70*/  F2FP.F16.F32.PACK_AB R117, R118.reuse, R117 ;  /* 0x000000757675723e */ /* 0x040fe200000000ff */
[----:B------:R-:W-:Y:S01]  /*5c80*/  FMUL.FTZ R122, R118, UR7 ;  /* 0x00000007767a7c20 */ /* 0x000fe20008410000 */
[----:B------:R-:W-:Y:S01]  /*5c90*/  F2FP.F16.F32.PACK_AB R118, R144, R119 ;  /* 0x000000779076723e */ /* 0x000fe200000000ff */
[----:B------:R-:W-:-:S02]  /*5ca0*/  HADD2.F32 R166, -RZ, R123.H0_H0 ;  /* 0x2000007bffa67230 */ /* 0x000fc40000004100 */
[----:B------:R-:W-:Y:S01]  /*5cb0*/  FMUL.FTZ R144, R144, UR7 ;  /* 0x0000000790907c20 */ /* 0x000fe20008410000 */
[----:B------:R-:W-:Y:S01]  /*5cc0*/  FMUL.FTZ R160, R151, R160 ;  /* 0x000000a097a07220 */ /* 0x000fe20000410000 */
[----:B------:R-:W-:Y:S02]  /*5cd0*/  HADD2.F32 R123, -RZ, R123.H1_H1 ;  /* 0x3000007bff7b7230 */ /* 0x000fe40000004100 */
[----:B------:R-:W-:Y:S01]  /*5ce0*/  FMUL.FTZ R167, R145, UR7 ;  /* 0x0000000791a77c20 */ /* 0x000fe20008410000 */
[----:B------:R-:W-:Y:S01]  /*5cf0*/  FMUL.FTZ R151, R119, UR7 ;  /* 0x0000000777977c20 */ /* 0x000fe20008410000 */
[C---:B------:R-:W-:Y:S01]  /*5d00*/  FMUL.FTZ R168, R164.reuse, UR7 ;  /* 0x00000007a4a87c20 */ /* 0x040fe20008410000 */
        /* <DEDUP_REMOVED lines=17> */
.L_x_8154:
[--C-:B------:R-:W-:Y:S01]  /*5e20*/  FFMA.FTZ R146, R146, UR4, R127.reuse ;  /* 0x0000000492927c23 */ /* 0x100fe2000801007f */
[--C-:B------:R-:W-:Y:S01]  /*5e30*/  FFMA.FTZ R144, R144, UR4, R127.reuse ;  /* 0x0000000490907c23 */ /* 0x100fe2000801007f */
[--C-:B------:R-:W-:Y:S02]  /*5e40*/  HADD2.F32 R158, -RZ, R108.reuse.H1_H1 ;  /* 0x3000006cff9e7230 */ /* 0x100fe40000004100 */
[--C-:B------:R-:W-:Y:S01]  /*5e50*/  FFMA.FTZ R162, R162, UR4, R127.reuse ;  /* 0x00000004a2a27c23 */ /* 0x100fe2000801007f */
[----:B------:R-:W-:Y:S01]  /*5e60*/  FADD.FTZ R159, R159, -R146 ;  /* 0x800000929f9f7221 */ /* 0x000fe20000010000 */
[----:B------:R-:W-:Y:S02]  /*5e70*/  HADD2.F32 R146, -RZ, R108.H0_H0 ;  /* 0x2000006cff927230 */ /* 0x000fe40000004100 */
[----:B------:R-:W-:Y:S01]  /*5e80*/  FADD.FTZ R145, R145, -R144 ;  /* 0x8000009091917221 */ /* 0x000fe20000010000 */
[--C-:B------:R-:W-:Y:S01]  /*5e90*/  FFMA.FTZ R144, R160, UR4, R127.reuse ;  /* 0x00000004a0907c23 */ /* 0x100fe2000801007f */
[----:B------:R-:W-:Y:S01]  /*5ea0*/  FFMA.FTZ R164, R164, UR4, R127 ;  /* 0x00000004a4a47c23 */ /* 0x000fe2000801007f */
[----:B------:R-:W-:Y:S01]  /*5eb0*/  FFMA.FTZ R158, R159, UR8, R158 ;  /* 0x000000089f9e7c23 */ /* 0x000fe2000801009e */
[----:B------:R-:W-:Y:S01]  /*5ec0*/  FFMA.FTZ R146, R145, UR8, R146 ;  /* 0x0000000891927c23 */ /* 0x000fe20008010092 */
[----:B------:R-:W-:-:S02]  /*5ed0*/  HADD2.F32 R145, -RZ, R109.H0_H0 ;  /* 0x2000006dff917230 */ /* 0x000fc40000004100 */
[----:B------:R-:W-:Y:S01]  /*5ee0*/  FADD.FTZ R144, R161, -R144 ;  /* 0x80000090a1907221 */ /* 0x000fe20000010000 */
[----:B------:R-:W-:Y:S02]  /*5ef0*/  HADD2.F32 R151, -RZ, R109.H1_H1 ;  /* 0x3000006dff977230 */ /* 0x000fe40000004100 */
[----:B------:R-:W-:Y:S01]  /*5f00*/  FADD.FTZ R162, R163, -R162 ;  /* 0x800000a2a3a27221 */ /* 0x000fe20000010000 */
[----:B------:R-:W-:Y:S02]  /*5f10*/  HADD2.F32 R159, -RZ, R110.H0_H0 ;  /* 0x2000006eff9f7230 */ /* 0x000fe40000004100 */
[----:B------:R-:W-:Y:S01]  /*5f20*/  FADD.FTZ R164, R165, -R164 ;  /* 0x800000a4a5a47221 */ /* 0x000fe20000010000 */
[----:B------:R-:W-:Y:S01]  /*5f30*/  FFMA.FTZ R144, R144, UR8, R145 ;  /* 0x0000000890907c23 */ /* 0x000fe20008010091 */
[----:B------:R-:W-:Y:S01]  /*5f40*/  FFMA.FTZ R145, R162, UR8, R151 ;  /* 0x00000008a2917c23 */ /* 0x000fe20008010097 */
[--C-:B-----5:R-:W-:Y:S02]  /*5f50*/  HADD2.F32 R160, -RZ, R120.reuse.H0_H0 ;  /* 0x20000078ffa07230 */ /* 0x120fe40000004100 */
[----:B------:R-:W-:Y:S01]  /*5f60*/  FFMA.FTZ R151, R164, UR8, R159 ;  /* 0x00000008a4977c23 */ /* 0x000fe2000801009f */
[----:B------:R-:W-:Y:S01]  /*5f70*/  FMUL.FTZ R159, R146, UR7 ;  /* 0x00000007929f7c20 */ /* 0x000fe20008410000 */
[----:B------:R-:W-:-:S02]  /*5f80*/  HADD2.F32 R161, -RZ, R120.H1_H1 ;  /* 0x30000078ffa17230 */ /* 0x000fc40000004100 */
[----:B------:R-:W-:Y:S01]  /*5f90*/  FMUL.FTZ R158, R158, UR7 ;  /* 0x000000079e9e7c20 */ /* 0x000fe20008410000 */
[--C-:B------:R-:W-:Y:S01]  /*5fa0*/  FFMA.FTZ R166, R166, UR4, R127.reuse ;  /* 0x00000004a6a67c23 */ /* 0x100fe2000801007f */
[--C-:B------:R-:W-:Y:S01]  /*5fb0*/  FFMA.FTZ R168, R168, UR4, R127.reuse ;  /* 0x00000004a8a87c23 */ /* 0x100fe2000801007f */
[----:B------:R-:W-:Y:S01]  /*5fc0*/  FFMA.FTZ R170, R170, UR4, R127 ;  /* 0x00000004aaaa7c23 */ /* 0x000fe2000801007f */
[----:B------:R-:W-:Y:S01]  /*5fd0*/  FMUL.FTZ R160, R159, R160 ;  /* 0x000000a09fa07220 */ /* 0x000fe20000410000 */
[----:B------:R-:W-:Y:S01]  /*5fe0*/  FMUL.FTZ R120, R52, R159 ;  /* 0x0000009f34787220 */ /* 0x000fe20000410000 */
[----:B------:R-:W-:Y:S02]  /*5ff0*/  HADD2.F32 R162, -RZ, R110.H1_H1 ;  /* 0x3000006effa27230 */ /* 0x000fe40000004100 */
[----:B------:R-:W-:Y:S01]  /*6000*/  FMUL.FTZ R146, R158, R161 ;  /* 0x000000a19e927220 */ /* 0x000fe20000410000 */
[----:B------:R-:W-:Y:S01]  /*6010*/  FMUL.FTZ R159, R53, R158 ;  /* 0x0000009e359f7220 */ /* 0x000fe20000410000 */
[----:B------:R-:W-:Y:S01]  /*6020*/  FADD.FTZ R167, R167, -R166 ;  /* 0x800000a6a7a77221 */ /* 0x000fe20000010000 */
[----:B------:R-:W-:-:S02]  /*6030*/  HADD2.F32 R158, -RZ, R111.H0_H0 ;  /* 0x2000006fff9e7230 */ /* 0x000fc40000004100 */
[----:B------:R-:W-:Y:S01]  /*6040*/  FADD.FTZ R169, R169, -R168 ;  /* 0x800000a8a9a97221 */ /* 0x000fe20000010000 */
[----:B------:R-:W-:Y:S02]  /*6050*/  HADD2.F32 R164, -RZ, R111.H1_H1 ;  /* 0x3000006fffa47230 */ /* 0x000fe40000004100 */
[----:B------:R-:W-:Y:S01]  /*6060*/  FADD.FTZ R171, R171, -R170 ;  /* 0x800000aaabab7221 */ /* 0x000fe20000010000 */
[----:B------:R-:W-:Y:S01]  /*6070*/  FFMA.FTZ R162, R167, UR8, R162 ;  /* 0x00000008a7a27c23 */ /* 0x000fe200080100a2 */
[----:B------:R-:W-:Y:S01]  /*6080*/  FFMA.FTZ R169, R169, UR8, R158 ;  /* 0x00000008a9a97c23 */ /* 0x000fe2000801009e */
[----:B------:R-:W-:Y:S01]  /*6090*/  F2FP.F16.F32.PACK_AB R120, R159, R120 ;  /* 0x000000789f78723e */ /* 0x000fe200000000ff */
[----:B------:R-:W-:Y:S01]  /*60a0*/  FFMA.FTZ R171, R171, UR8, R164 ;  /* 0x00000008abab7c23 */ /* 0x000fe200080100a4 */
[--C-:B------:R-:W-:Y:S02]  /*60b0*/  HADD2.F32 R158, -RZ, R121.reuse.H0_H0 ;  /* 0x20000079ff9e7230 */ /* 0x100fe40000004100 */
[----:B------:R-:W-:Y:S01]  /*60c0*/  FMUL.FTZ R151, R151, UR7 ;  /* 0x0000000797977c20 */ /* 0x000fe20008410000 */
[----:B------:R-:W-:-:S02]  /*60d0*/  HADD2.F32 R159, -RZ, R121.H1_H1 ;  /* 0x30000079ff9f7230 */ /* 0x000fc40000004100 */
[----:B------:R-:W-:Y:S01]  /*60e0*/  FMUL.FTZ R121, R144, UR7 ;  /* 0x0000000790797c20 */ /* 0x000fe20008410000 */
[--C-:B------:R-:W-:Y:S02]  /*60f0*/  HADD2.F32 R164, -RZ, R122.reuse.H0_H0 ;  /* 0x2000007affa47230 */ /* 0x100fe40000004100 */
[----:B------:R-:W-:Y:S01]  /*6100*/  FMUL.FTZ R144, R162, UR7 ;  /* 0x00000007a2907c20 */ /* 0x000fe20008410000 */
[----:B------:R-:W-:Y:S02]  /*6110*/  HADD2.F32 R165, -RZ, R122.H1_H1 ;  /* 0x3000007affa57230 */ /* 0x000fe40000004100 */
[----:B------:R-:W-:Y:S01]  /*6120*/  FMUL.FTZ R122, R145, UR7 ;  /* 0x00000007917a7c20 */ /* 0x000fe20008410000 */
[--C-:B------:R-:W-:Y:S02]  /*6130*/  HADD2.F32 R166, -RZ, R123.reuse.H0_H0 ;  /* 0x2000007bffa67230 */ /* 0x100fe40000004100 */
[----:B------:R-:W-:Y:S01]  /*6140*/  FMUL.FTZ R169, R169, UR7 ;  /* 0x00000007a9a97c20 */ /* 0x000fe20008410000 */
[----:B------:R-:W-:-:S02]  /*6150*/  HADD2.F32 R167, -RZ, R123.H1_H1 ;  /* 0x3000007bffa77230 */ /* 0x000fc40000004100 */
        /* <DEDUP_REMOVED lines=16> */
.L_x_8155:
[----:B------:R-:W0:Y:S01]  /*6260*/  @P0 LDC.64 R144, c[0x0][0x478] ;  /* 0x00011e00ff900b82 */ /* 0x000e220000000a00 */
[----:B------:R-:W-:Y:S01]  /*6270*/  IADD3 R157, PT, PT, R157, 0x300, RZ ;  /* 0x000003009d9d7810 */ /* 0x000fe20007ffe0ff */
[----:B0-----:R-:W-:-:S05]  /*6280*/  @P0 IMAD.WIDE.U32 R144, R150, 0x10, R144 ;  /* 0x0000001096900825 */ /* 0x001fca00078e0090 */
[----:B------:R0:W-:Y:S02]  /*6290*/  @P0 STG.E.128 desc[UR18][R144.64], R116 ;  /* 0x0000007490000986 */ /* 0x0001e4000c101d12 */
[----:B0-----:R-:W-:-:S04]  /*62a0*/  IMAD.WIDE.U32 R144, R150, 0x10, R216 ;  /* 0x0000001096907825 */ /* 0x001fc800078e00d8 */
[----:B------:R-:W-:Y:S01]  /*62b0*/  IMAD.WIDE.U32 R150, R157, 0x10, R218 ;  /* 0x000000109d967825 */ /* 0x000fe200078e00da */
[----:B------:R0:W-:Y:S04]  /*62c0*/  STG.E.128 desc[UR18][R144.64], R120 ;  /* 0x0000007890007986 */ /* 0x0001e8000c101d12 */
[----:B0-----:R0:W5:Y:S01]  /*62d0*/  LDG.E.128 R120, desc[UR18][R150.64] ;  /* 0x0000001296787981 */ /* 0x001162000c1e1d00 */
[----:B------:R-:W-:Y:S05]  /*62e0*/  @!P0 BRA `(.L_x_8156) ;  /* 0x0000000400248947 */ /* 0x000fea0003800000 */
[--C-:B------:R-:W-:Y:S01]  /*62f0*/  FFMA.FTZ R116, R128, UR4, R127.reuse ;  /* 0x0000000480747c23 */ /* 0x100fe2000801007f */
[--C-:B------:R-:W-:Y:S01]  /*6300*/  FFMA.FTZ R117, R136, UR4, R127.reuse ;  /* 0x0000000488757c23 */ /* 0x100fe2000801007f */
[----:B------:R-:W-:Y:S01]  /*6310*/  FFMA.FTZ R138, R138, UR4, R127 ;  /* 0x000000048a8a7c23 */ /* 0x000fe2000801007f */
[----:B------:R-:W-:Y:S02]  /*6320*/  HADD2.F32 R118, -RZ, R113.H0_H0 ;  /* 0x20000071ff767230 */ /* 0x000fe40000004100 */
[----:B------:R-:W-:Y:S01]  /*6330*/  FADD.FTZ R129, R129, -R116 ;  /* 0x8000007481817221 */ /* 0x000fe20000010000 */
[----:B------:R-:W-:Y:S01]  /*6340*/  FADD.FTZ R130, R130, -R117 ;  /* 0x8000007582827221 */ /* 0x000fe20000010000 */
[--C-:B------:R-:W-:Y:S02]  /*6350*/  HADD2.F32 R116, -RZ, R112.reuse.H0_H0 ;  /* 0x20000070ff747230 */ /* 0x100fe40000004100 */
[----:B------:R-:W-:Y:S01]  /*6360*/  FFMA.FTZ R139, R139, UR4, R127 ;  /* 0x000000048b8b7c23 */ /* 0x000fe2000801007f */
[----:B------:R-:W-:-:S02]  /*6370*/  HADD2.F32 R117, -RZ, R112.H1_H1 ;  /* 0x30000070ff757230 */ /* 0x000fc40000004100 */
[--C-:B------:R-:W-:Y:S01]  /*6380*/  FFMA.FTZ R141, R141, UR4, R127.reuse ;  /* 0x000000048d8d7c23 */ /* 0x100fe2000801007f */
[--C-:B------:R-:W-:Y:S01]  /*6390*/  FFMA.FTZ R144, R143, UR4, R127.reuse ;  /* 0x000000048f907c23 */ /* 0x100fe2000801007f */
[----:B------:R-:W-:Y:S01]  /*63a0*/  FADD.FTZ R131, R131, -R138 ;  /* 0x8000008a83837221 */ /* 0x000fe20000010000 */
[--C-:B------:R-:W-:Y:S01]  /*63b0*/  FFMA.FTZ R140, R140, UR4, R127.reuse ;  /* 0x000000048c8c7c23 */ /* 0x100fe2000801007f */
[----:B------:R-:W-:Y:S01]  /*63c0*/  FFMA.FTZ R142, R142, UR4, R127 ;  /* 0x000000048e8e7c23 */ /* 0x000fe2000801007f */
[----:B------:R-:W-:Y:S01]  /*63d0*/  FFMA.FTZ R116, R129, UR8, R116 ;  /* 0x0000000881747c23 */ /* 0x000fe20008010074 */
[----:B------:R-:W-:Y:S01]  /*63e0*/  FFMA.FTZ R117, R130, UR8, R117 ;  /* 0x0000000882757c23 */ /* 0x000fe20008010075 */
[----:B------:R-:W-:Y:S02]  /*63f0*/  HADD2.F32 R129, -RZ, R113.H1_H1 ;  /* 0x30000071ff817230 */ /* 0x000fe40000004100 */
[----:B------:R-:W-:Y:S01]  /*6400*/  FADD.FTZ R132, R132, -R139 ;  /* 0x8000008b84847221 */ /* 0x000fe20000010000 */
[----:B------:R-:W-:Y:S01]  /*6410*/  FADD.FTZ R138, R134, -R141 ;  /* 0x8000008d868a7221 */ /* 0x000fe20000010000 */
[----:B------:R-:W-:Y:S01]  /*6420*/  FADD.FTZ R144, R137, -R144 ;  /* 0x8000009089907221 */ /* 0x000fe20000010000 */
[----:B------:R-:W-:Y:S01]  /*6430*/  FFMA.FTZ R118, R131, UR8, R118 ;  /* 0x0000000883767c23 */ /* 0x000fe20008010076 */
[----:B------:R-:W-:-:S02]  /*6440*/  HADD2.F32 R130, -RZ, R114.H0_H0 ;  /* 0x20000072ff827230 */ /* 0x000fc40000004100 */
[----:B------:R-:W-:Y:S01]  /*6450*/  FADD.FTZ R139, R133, -R140 ;  /* 0x8000008c858b7221 */ /* 0x000fe20000010000 */
[----:B------:R-:W-:Y:S02]  /*6460*/  HADD2.F32 R131, -RZ, R114.H1_H1 ;  /* 0x30000072ff837230 */ /* 0x000fe40000004100 */
[----:B------:R-:W-:Y:S01]  /*6470*/  FADD.FTZ R141, R135, -R142 ;  /* 0x8000008e878d7221 */ /* 0x000fe20000010000 */
[--C-:B------:R-:W-:Y:S02]  /*6480*/  HADD2.F32 R134, -RZ, R115.reuse.H0_H0 ;  /* 0x20000073ff867230 */ /* 0x100fe40000004100 */
[----:B------:R-:W-:Y:S01]  /*6490*/  FFMA.FTZ R133, R132, UR8, R129 ;  /* 0x0000000884857c23 */ /* 0x000fe20008010081 */
[----:B------:R-:W-:Y:S02]  /*64a0*/  HADD2.F32 R137, -RZ, R115.H1_H1 ;  /* 0x30000073ff897230 */ /* 0x000fe40000004100 */
[----:B------:R-:W-:Y:S01]  /*64b0*/  FFMA.FTZ R132, R139, UR8, R130 ;  /* 0x000000088b847c23 */ /* 0x000fe20008010082 */
[----:B------:R-:W-:Y:S01]  /*64c0*/  FFMA.FTZ R135, R138, UR8, R131 ;  /* 0x000000088a877c23 */ /* 0x000fe20008010083 */
[----:B------:R-:W-:Y:S01]  /*64d0*/  FFMA.FTZ R141, R141, UR8, R134 ;  /* 0x000000088d8d7c23 */ /* 0x000fe20008010086 */
[----:B-----5:R-:W-:-:S02]  /*64e0*/  HADD2.F32 R136, -RZ, R120.H0_H0 ;  /* 0x20000078ff887230 */ /* 0x020fc40000004100 */
[----:B------:R-:W-:Y:S01]  /*64f0*/  FFMA.FTZ R144, R144, UR8, R137 ;  /* 0x0000000890907c23 */ /* 0x000fe20008010089 */
        /* <DEDUP_REMOVED lines=8> */
[--C-:B------:R-:W-:Y:S01]  /*6580*/  HADD2.F32 R119, -RZ, R123.reuse.H0_H0 ;  /* 0x2000007bff777230 */ /* 0x100fe20000004100 */
[C---:B------:R-:W-:Y:S01]  /*6590*/  F2FP.F16.F32.PACK_AB R116, R117.reuse, R116 ;  /* 0x000000747574723e */ /* 0x040fe200000000ff */
[----:B------:R-:W-:Y:S02]  /*65a0*/  HADD2.F32 R122, -RZ, R122.H1_H1 ;  /* 0x3000007aff7a7230 */ /* 0x000fe40000004100 */
[----:B------:R-:W-:Y:S01]  /*65b0*/  FMUL.FTZ R130, R117, UR7 ;  /* 0x0000000775827c20 */ /* 0x000fe20008410000 */
[----:B------:R-:W-:Y:S02]  /*65c0*/  HADD2.F32 R123, -RZ, R123.H1_H1 ;  /* 0x3000007bff7b7230 */ /* 0x000fe40000004100 */
[----:B------:R-:W-:Y:S01]  /*65d0*/  FMUL.FTZ R140, R135, UR7 ;  /* 0x00000007878c7c20 */ /* 0x000fe20008410000 */
[----:B------:R-:W-:Y:S01]  /*65e0*/  FMUL.FTZ R142, R141, UR7 ;  /* 0x000000078d8e7c20 */ /* 0x000fe20008410000 */
[----:B0-----:R-:W-:Y:S01]  /*65f0*/  FMUL.FTZ R150, R144, UR7 ;  /* 0x0000000790967c20 */ /* 0x001fe20008410000 */
[----:B------:R-:W-:Y:S01]  /*6600*/  F2FP.F16.F32.PACK_AB R117, R133, R118 ;  /* 0x000000768575723e */ /* 0x000fe200000000ff */
        /* <DEDUP_REMOVED lines=23> */
.L_x_8156:
[--C-:B------:R-:W-:Y:S01]  /*6780*/  FFMA.FTZ R139, R139, UR4, R127.reuse ;  /* 0x000000048b8b7c23 */ /* 0x100fe2000801007f */
        /* <DEDUP_REMOVED lines=9> */
[----:B------:R-:W-:-:S02]  /*6820*/  HADD2.F32 R132, -RZ, R113.H1_H1 ;  /* 0x30000071ff847230 */ /* 0x000fc40000004100 */
[----:B------:R-:W-:Y:S01]  /*6830*/  FADD.FTZ R140, R133, -R140 ;  /* 0x8000008c858c7221 */ /* 0x000fe20000010000 */
[----:B------:R-:W-:Y:S01]  /*6840*/  FADD.FTZ R141, R134, -R141 ;  /* 0x8000008d868d7221 */ /* 0x000fe20000010000 */
[----:B------:R-:W-:Y:S02]  /*6850*/  HADD2.F32 R131, -RZ, R113.H0_H0 ;  /* 0x20000071ff837230 */ /* 0x000fe40000004100 */
        /* <DEDUP_REMOVED lines=8> */
[----:B------:R-:W-:Y:S01]  /*68e0*/  FFMA.FTZ R131, R150, UR8, R131 ;  /* 0x0000000896837c23 */ /* 0x000fe20008010083 */
[----:B------:R-:W-:Y:S02]  /*68f0*/  HADD2.F32 R130, -RZ, R112.H1_H1 ;  /* 0x30000070ff827230 */ /* 0x000fe40000004100 */
[----:B------:R-:W-:Y:S01]  /*6900*/  FFMA.FTZ R133, R140, UR8, R133 ;  /* 0x000000088c857c23 */ /* 0x000fe20008010085 */
[--C-:B------:R-:W-:Y:S02]  /*6910*/  HADD2.F32 R135, -RZ, R115.reuse.H0_H0 ;  /* 0x20000073ff877230 */ /* 0x100fe40000004100 */
[----:B------:R-:W-:Y:S01]  /*6920*/  FFMA.FTZ R134, R141, UR8, R134 ;  /* 0x000000088d867c23 */ /* 0x000fe20008010086 */
[----:B------:R-:W-:-:S02]  /*6930*/  HADD2.F32 R137, -RZ, R115.H1_H1 ;  /* 0x30000073ff897230 */ /* 0x000fc40000004100 */
[----:B------:R-:W-:Y:S01]  /*6940*/  FFMA.FTZ R129, R144, UR8, R129 ;  /* 0x0000000890817c23 */ /* 0x000fe20008010081 */
[--C-:B-----5:R-:W-:Y:S02]  /*6950*/  HADD2.F32 R136, -RZ, R121.reuse.H0_H0 ;  /* 0x20000079ff887230 */ /* 0x120fe40000004100 */
[----:B------:R-:W-:Y:S01]  /*6960*/  FFMA.FTZ R130, R145, UR8, R130 ;  /* 0x0000000891827c23 */ /* 0x000fe20008010082 */
[----:B------:R-:W-:Y:S02]  /*6970*/  HADD2.F32 R128, -RZ, R121.H1_H1 ;  /* 0x30000079ff807230 */ /* 0x000fe40000004100 */
[----:B------:R-:W-:Y:S01]  /*6980*/  FFMA.FTZ R142, R142, UR8, R135 ;  /* 0x000000088e8e7c23 */ /* 0x000fe20008010087 */
[----:B------:R-:W-:Y:S02]  /*6990*/  HADD2.F32 R121, -RZ, R122.H0_H0 ;  /* 0x2000007aff797230 */ /* 0x000fe40000004100 */
[----:B------:R-:W-:Y:S01]  /*69a0*/  FFMA.FTZ R158, R158, UR8, R137 ;  /* 0x000000089e9e7c23 */ /* 0x000fe20008010089 */
[----:B------:R-:W-:Y:S01]  /*69b0*/  FMUL.FTZ R135, R132, UR7 ;  /* 0x0000000784877c20 */ /* 0x000fe20008410000 */
[----:B------:R-:W-:-:S02]  /*69c0*/  HADD2.F32 R138, -RZ, R120.H0_H0 ;  /* 0x20000078ff8a7230 */ /* 0x000fc40000004100 */
[----:B------:R-:W-:Y:S01]  /*69d0*/  FMUL.FTZ R131, R131, UR7 ;  /* 0x0000000783837c20 */ /* 0x000fe20008410000 */
[----:B------:R-:W-:Y:S02]  /*69e0*/  HADD2.F32 R127, -RZ, R120.H1_H1 ;  /* 0x30000078ff7f7230 */ /* 0x000fe40000004100 */
[----:B------:R-:W-:Y:S01]  /*69f0*/  FMUL.FTZ R137, R133, UR7 ;  /* 0x0000000785897c20 */ /* 0x000fe20008410000 */
[----:B------:R-:W-:Y:S02]  /*6a00*/  HADD2.F32 R122, -RZ, R122.H1_H1 ;  /* 0x3000007aff7a7230 */ /* 0x000fe40000004100 */
[----:B------:R-:W-:Y:S01]  /*6a10*/  FMUL.FTZ R140, R134, UR7 ;  /* 0x00000007868c7c20 */ /* 0x000fe20008410000 */
[--C-:B------:R-:W-:Y:S02]  /*6a20*/  HADD2.F32 R120, -RZ, R123.reuse.H0_H0 ;  /* 0x2000007bff787230 */ /* 0x100fe40000004100 */
        /* <DEDUP_REMOVED lines=25> */
.L_x_8157:
[----:B------:R-:W0:Y:S01]  /*6bc0*/  @P0 LDC.64 R128, c[0x0][0x478] ;  /* 0x00011e00ff800b82 */ /* 0x000e220000000a00 */
[----:B------:R-:W-:-:S04]  /*6bd0*/  IMAD.WIDE.U32 R130, R157, 0x10, R216 ;  /* 0x000000109d827825 */ /* 0x000fc800078e00d8 */
[----:B0-----:R-:W-:-:S05]  /*6be0*/  @P0 IMAD.WIDE.U32 R128, R157, 0x10, R128 ;  /* 0x000000109d800825 */ /* 0x001fca00078e0080 */
[----:B------:R0:W-:Y:S04]  /*6bf0*/  @P0 STG.E.128 desc[UR18][R128.64], R116 ;  /* 0x0000007480000986 */ /* 0x0001e8000c101d12 */
[----:B------:R0:W-:Y:S02]  /*6c00*/  STG.E.128 desc[UR18][R130.64], R120 ;  /* 0x0000007882007986 */ /* 0x0001e4000c101d12 */
.L_x_8149:
        /* <DEDUP_REMOVED lines=125> */
.L_x_8137:
        /* <DEDUP_REMOVED lines=36> */
.L_x_8159:
        /* <DEDUP_REMOVED lines=14> */
.L_x_15683:


//--------------------- .text._ZN10layer_norm13ln_bwd_kernelINS_13Kernel_traitsIf6__halfS2_S2_fjLj8192ELj1ELj1ELj8ELj16ENS_18Kernel_traits_baseILj8192EfS2_S2_S2_fjLj256EEEEELb0ELb1ELb1ELb0EEEvNS_9BwdParamsE --------------------------
	.section	.text._ZN10layer_norm13ln_bwd_kernelINS_13Kernel_traitsIf6__halfS2_S2_fjLj8192ELj1ELj1ELj8ELj16ENS_18Kernel_traits_baseILj8192EfS2_S2_S2_fjLj256EEEEELb0ELb1ELb1ELb0EEEvNS_9BwdParamsE,"ax",@progbits
	.align	128
        .global         _ZN10layer_norm13ln_bwd_kernelINS_13Kernel_traitsIf6__halfS2_S2_fjLj8192ELj1ELj1ELj8ELj16ENS_18Kernel_traits_baseILj8192EfS2_S2_S2_fjLj256EEEEELb0ELb1ELb1ELb0EEEvNS_9BwdParamsE
        .type           _ZN10layer_norm13ln_bwd_kernelINS_13Kernel_traitsIf6__halfS2_S2_fjLj8192ELj1ELj1ELj8ELj16ENS_18Kernel_traits_baseILj8192EfS2_S2_S2_fjLj256EEEEELb0ELb1ELb1ELb0EEEvNS_9BwdParamsE,@function
        .size           _ZN10layer_norm13ln_bwd_kernelINS_13Kernel_traitsIf6__halfS2_S2_fjLj8192ELj1ELj1ELj8ELj16ENS_18Kernel_traits_baseILj8192EfS2_S2_S2_fjLj256EEEEELb0ELb1ELb1ELb0EEEvNS_9BwdParamsE,(.L_x_15684 - _ZN10layer_norm13ln_bwd_kernelINS_13Kernel_traitsIf6__halfS2_S2_fjLj8192ELj1ELj1ELj8ELj16ENS_18Kernel_traits_baseILj8192EfS2_S2_S2_fjLj256EEEEELb0ELb1ELb1ELb0EEEvNS_9BwdParamsE)
        .other          _ZN10layer_norm13ln_bwd_kernelINS_13Kernel_traitsIf6__halfS2_S2_fjLj8192ELj1ELj1ELj8ELj16ENS_18Kernel_traits_baseILj8192EfS2_S2_S2_fjLj256EEEEELb0ELb1ELb1ELb0EEEvNS_9BwdParamsE,@"STO_CUDA_ENTRY STV_DEFAULT"
_ZN10layer_norm13ln_bwd_kernelINS_13Kernel_traitsIf6__halfS2_S2_fjLj8192ELj1ELj1ELj8ELj16ENS_18Kernel_traits_baseILj8192EfS2_S2_S2_fjLj256EEEEELb0ELb1ELb1ELb0EEEvNS_9BwdParamsE:
.text._ZN10layer_norm13ln_bwd_kernelINS_13Kernel_traitsIf6__halfS2_S2_fjLj8192ELj1ELj1ELj8ELj16ENS_18Kernel_traits_baseILj8192EfS2_S2_S2_fjLj256EEEEELb0ELb1ELb1ELb0EEEvNS_9BwdParamsE:
        /* <DEDUP_REMOVED lines=177> */
.L_x_8312:
        /* <DEDUP_REMOVED lines=54> */
[----:B0-----:R-:W-:-:S06]  /*0e70*/  IMAD.WIDE.U32 R4, R228, 0x10, R4 ;  /* 0x00000010e4047825 */ /* 0x001fcc00078e0004 */
[----:B------:R-:W2:Y:S01]  /*0e80*/  LDG.E.128 R4, desc[UR16][R4.64] ;  /* 0x0000001004047981 */ /* 0x000ea2000c1e1d00 */
[----:B-1----:R-:W-:-:S06]  /*0e90*/  IMAD.WIDE.U32 R180, R234, 0x10, R180 ;  /* 0x00000010eab47825 */ /* 0x002fcc00078e00b4 */
[----:B------:R-:W3:Y:S01]  /*0ea0*/  LDG.E.128 R180, desc[UR16][R180.64] ;  /* 0x00000010b4b47981 */ /* 0x000ee2000c1e1d00 */
[----:B------:R-:W-:-:S04]  /*0eb0*/  ISETP.NE.U32.AND P0, PT, RZ, UR22, PT ;  /* 0x00000016ff007c0c */ /* 0x000fc8000bf05070 */
[----:B------:R-:W-:-:S13]  /*0ec0*/  ISETP.NE.AND.EX P0, PT, RZ, UR23, PT, P0 ;  /* 0x00000017ff007c0c */ /* 0x000fda000bf05300 */
[----:B------:R-:W0:Y:S01]  /*0ed0*/  @P0 LDC.64 R184, c[0x0][0x438] ;  /* 0x00010e00ffb80b82 */ /* 0x000e220000000a00 */
[----:B--2---:R-:W-:Y:S02]  /*0ee0*/  HADD2.F32 R187, -RZ, R4.H1_H1 ;  /* 0x30000004ffbb7230 */ /* 0x004fe40000004100 */
[--C-:B------:R-:W-:Y:S02]  /*0ef0*/  HADD2.F32 R186, -RZ, R5.reuse.H0_H0 ;  /* 0x20000005ffba7230 */ /* 0x100fe40000004100 */
[----:B------:R-:W-:Y:S02]  /*0f00*/  HADD2.F32 R222, -RZ, R5.H1_H1 ;  /* 0x30000005ffde7230 */ /* 0x000fe40000004100 */
[--C-:B------:R-:W-:Y:S02]  /*0f10*/  HADD2.F32 R221, -RZ, R6.reuse.H0_H0 ;  /* 0x20000006ffdd7230 */ /* 0x100fe40000004100 */
[----:B------:R-:W-:Y:S01]  /*0f20*/  FADD.FTZ R223, R187, -UR32 ;  /* 0x80000020bbdf7e21 */ /* 0x000fe20008010000 */
[----:B------:R-:W-:-:S02]  /*0f30*/  HADD2.F32 R5, -RZ, R6.H1_H1 ;  /* 0x30000006ff057230 */ /* 0x000fc40000004100 */
[----:B------:R-:W-:Y:S01]  /*0f40*/  FADD.FTZ R187, R186, -UR32 ;  /* 0x80000020babb7e21 */ /* 0x000fe20008010000 */
[--C-:B---3--:R-:W-:Y:S02]  /*0f50*/  HADD2.F32 R6, -RZ, R183.reuse.H0_H0 ;  /* 0x200000b7ff067230 */ /* 0x108fe40000004100 */
[----:B------:R-:W-:Y:S01]  /*0f60*/  FADD.FTZ R186, R222, -UR32 ;  /* 0x80000020deba7e21 */ /* 0x000fe20008010000 */
[----:B------:R-:W-:Y:S02]  /*0f70*/  HADD2.F32 R8, -RZ, R183.H1_H1 ;  /* 0x300000b7ff087230 */ /* 0x000fe40000004100 */
[----:B------:R-:W-:Y:S01]  /*0f80*/  FADD.FTZ R183, R221, -UR32 ;  /* 0x80000020ddb77e21 */ /* 0x000fe20008010000 */
[----:B------:R-:W2:Y:S04]  /*0f90*/  LDL R222, [R1+0x20] ;  /* 0x0000200001de7983 */ /* 0x000ea80000100800 */
[----:B------:R-:W3:Y:S01]  /*0fa0*/  LDL R221, [R1+0x3c] ;  /* 0x00003c0001dd7983 */ /* 0x000ee20000100800 */
[----:B------:R-:W-:-:S02]  /*0fb0*/  HADD2.F32 R0, -RZ, R4.H0_H0 ;  /* 0x20000004ff007230 */ /* 0x000fc40000004100 */
[----:B0-----:R-:W-:-:S04]  /*0fc0*/  @P0 IMAD.WIDE.U32 R184, R228, 0x10, R184 ;  /* 0x00000010e4b80825 */ /* 0x001fc800078e00b8 */
[----:B------:R-:W-:Y:S01]  /*0fd0*/  FADD.FTZ R0, R0, -UR32 ;  /* 0x8000002000007e21 */ /* 0x000fe20008010000 */
[--C-:B------:R-:W-:Y:S01]  /*0fe0*/  HADD2.F32 R3, -RZ, R180.reuse.H0_H0 ;  /* 0x200000b4ff037230 */ /* 0x100fe20000004100 */
[----:B------:R0:W5:Y:S02]  /*0ff0*/  @P0 LDG.E.128 R148, desc[UR16][R184.64] ;  /* 0x00000010b8940981 */ /* 0x000164000c1e1d00 */
[----:B------:R-:W-:Y:S01]  /*1000*/  FMUL.FTZ R0, R0, UR30 ;  /* 0x0000001e00007c20 */ /* 0x000fe20008410000 */
[----:B------:R-:W-:Y:S02]  /*1010*/  HADD2.F32 R224, -RZ, R7.H0_H0 ;  /* 0x20000007ffe07230 */ /* 0x000fe40000004100 */
[----:B------:R-:W-:Y:S01]  /*1020*/  FADD.FTZ R88, R88, R3 ;  /* 0x0000000358587221 */ /* 0x000fe20000010000 */
[-C--:B------:R-:W-:Y:S01]  /*1030*/  FFMA.FTZ R60, R0, R3.reuse, R60 ;  /* 0x00000003003c7223 */ /* 0x080fe2000001003c */
[----:B0-----:R-:W-:Y:S02]  /*1040*/  HADD2.F32 R185, -RZ, R180.H1_H1 ;  /* 0x300000b4ffb97230 */ /* 0x001fe40000004100 */
[----:B------:R-:W-:Y:S01]  /*1050*/  FMUL.FTZ R3, R229, R3 ;  /* 0x00000003e5037220 */ /* 0x000fe20000410000 */
[----:B------:R-:W-:-:S02]  /*1060*/  HADD2.F32 R184, -RZ, R181.H0_H0 ;  /* 0x200000b5ffb87230 */ /* 0x000fc40000004100 */
[----:B------:R-:W-:Y:S01]  /*1070*/  FMUL.FTZ R230, R223, UR30 ;  /* 0x0000001edfe67c20 */ /* 0x000fe20008410000 */
[----:B------:R-:W-:Y:S02]  /*1080*/  HADD2.F32 R181, -RZ, R181.H1_H1 ;  /* 0x300000b5ffb57230 */ /* 0x000fe40000004100 */
[----:B------:R-:W-:Y:S01]  /*1090*/  FMUL.FTZ R229, R225, R185 ;  /* 0x000000b9e1e57220 */ /* 0x000fe20000410000 */
[--C-:B------:R-:W-:Y:S02]  /*10a0*/  HADD2.F32 R180, -RZ, R182.reuse.H0_H0 ;  /* 0x200000b6ffb47230 */ /* 0x100fe40000004100 */
[----:B------:R-:W-:Y:S01]  /*10b0*/  FMUL.FTZ R225, R186, UR30 ;  /* 0x0000001ebae17c20 */ /* 0x000fe20008410000 */
[----:B------:R-:W-:Y:S01]  /*10c0*/  FMUL.FTZ R223, R183, UR30 ;  /* 0x0000001eb7df7c20 */ /* 0x000fe20008410000 */
[----:B------:R-:W-:Y:S02]  /*10d0*/  HADD2.F32 R4, -RZ, R182.H1_H1 ;  /* 0x300000b6ff047230 */ /* 0x000fe40000004100 */
[----:B------:R-:W-:Y:S01]  /*10e0*/  FADD.FTZ R182, R5, -UR32 ;  /* 0x8000002005b67e21 */ /* 0x000fe20008010000 */
[----:B------:R-:W-:Y:S01]  /*10f0*/  FADD.FTZ R5, R224, -UR32 ;  /* 0x80000020e0057e21 */ /* 0x000fe20008010000 */
[----:B------:R-:W-:Y:S01]  /*1100*/  FADD.FTZ R91, R91, R181 ;  /* 0x000000b55b5b7221 */ /* 0x000fe20000010000 */
[----:B------:R-:W-:Y:S01]  /*1110*/  FFMA.FTZ R63, R225, R181, R63 ;  /* 0x000000b5e13f7223 */ /* 0x000fe2000001003f */
[----:B------:R-:W-:Y:S01]  /*1120*/  FADD.FTZ R92, R92, R180 ;  /* 0x000000b45c5c7221 */ /* 0x000fe20000010000 */
[----:B------:R-:W-:Y:S01]  /*1130*/  FFMA.FTZ R64, R223, R180, R64 ;  /* 0x000000b4df407223 */ /* 0x000fe20000010040 */
[----:B------:R-:W-:Y:S01]  /*1140*/  FMUL.FTZ R227, R187, UR30 ;  /* 0x0000001ebbe37c20 */ /* 0x000fe20008410000 */
[----:B----4-:R-:W-:Y:S01]  /*1150*/  FMUL.FTZ R226, R226, R184 ;  /* 0x000000b8e2e27220 */ /* 0x010fe20000410000 */
[----:B------:R-:W-:-:S02]  /*1160*/  HADD2.F32 R7, -RZ, R7.H1_H1 ;  /* 0x30000007ff077230 */ /* 0x000fc40000004100 */
[----:B------:R-:W-:Y:S01]  /*1170*/  FADD.FTZ R93, R93, R4 ;  /* 0x000000045d5d7221 */ /* 0x000fe20000010000 */
[----:B------:R-:W-:Y:S02]  /*1180*/  FMUL.FTZ R5, R5, UR30 ;  /* 0x0000001e05057c20 */ /* 0x000fe40008410000 */
[----:B------:R-:W-:Y:S01]  /*1190*/  FADD.FTZ R7, R7, -UR32 ;  /* 0x8000002007077e21 */ /* 0x000fe20008010000 */
[----:B------:R-:W-:Y:S01]  /*11a0*/  FADD.FTZ R94, R94, R6 ;  /* 0x000000065e5e7221 */ /* 0x000fe20000010000 */
[-C--:B------:R-:W-:Y:S01]  /*11b0*/  FFMA.FTZ R66, R5, R6.reuse, R66 ;  /* 0x0000000605427223 */ /* 0x080fe20000010042 */
[----:B------:R-:W-:Y:S01]  /*11c0*/  FMUL.FTZ R6, R233, R6 ;  /* 0x00000006e9067220 */ /* 0x000fe20000410000 */
[----:B------:R-:W-:Y:S01]  /*11d0*/  FMUL.FTZ R7, R7, UR30 ;  /* 0x0000001e07077c20 */ /* 0x000fe20008410000 */
[----:B------:R-:W-:-:S03]  /*11e0*/  FADD.FTZ R95, R95, R8 ;  /* 0x000000085f5f7221 */ /* 0x000fc60000010000 */
[-C--:B------:R-:W-:Y:S01]  /*11f0*/  FFMA.FTZ R67, R7, R8.reuse, R67 ;  /* 0x0000000807437223 */ /* 0x080fe20000010043 */
[----:B------:R-:W-:Y:S01]  /*1200*/  FMUL.FTZ R8, R252, R8 ;  /* 0x00000008fc087220 */ /* 0x000fe20000410000 */
[----:B------:R-:W-:Y:S01]  /*1210*/  FADD.FTZ R89, R89, R185 ;  /* 0x000000b959597221 */ /* 0x000fe20000010000 */
[----:B------:R-:W-:Y:S01]  /*1220*/  FFMA.FTZ R61, R230, R185, R61 ;  /* 0x000000b9e63d7223 */ /* 0x000fe2000001003d */
[----:B------:R-:W-:Y:S01]  /*1230*/  FADD.FTZ R90, R90, R184 ;  /* 0x000000b85a5a7221 */ /* 0x000fe20000010000 */
[----:B------:R-:W-:Y:S01]  /*1240*/  FFMA.FTZ R62, R227, R184, R62 ;  /* 0x000000b8e33e7223 */ /* 0x000fe2000001003e */
[----:B------:R-:W-:Y:S02]  /*1250*/  IADD3 R234, PT, PT, R234, 0x100, RZ ;  /* 0x00000100eaea7810 */ /* 0x000fe40007ffe0ff */
[----:B------:R-:W-:Y:S01]  /*1260*/  IADD3 R228, PT, PT, R228, 0x100, RZ ;  /* 0x00000100e4e47810 */ /* 0x000fe20007ffe0ff */
[----:B--2---:R-:W-:Y:S01]  /*1270*/  FMUL.FTZ R222, R222, R180 ;  /* 0x000000b4dede7220 */ /* 0x004fe20000410000 */
[----:B------:R-:W-:Y:S01]  /*1280*/  FADD.FTZ R180, RZ, R3 ;  /* 0x00000003ffb47221 */ /* 0x000fe20000010000 */
[----:B---3--:R-:W-:Y:S01]  /*1290*/  FMUL.FTZ R224, R221, R181 ;  /* 0x000000b5dde07220 */ /* 0x008fe20000410000 */
[----:B------:R-:W-:-:S02]  /*12a0*/  FFMA.FTZ R181, R0, R3, RZ ;  /* 0x0000000300b57223 */ /* 0x000fc400000100ff */
[----:B------:R-:W-:Y:S02]  /*12b0*/  FADD.FTZ R180, R180, R229 ;  /* 0x000000e5b4b47221 */ /* 0x000fe40000010000 */
[----:B------:R-:W-:Y:S02]  /*12c0*/  FFMA.FTZ R181, R230, R229, R181 ;  /* 0x000000e5e6b57223 */ /* 0x000fe400000100b5 */
[----:B------:R-:W-:Y:S02]  /*12d0*/  FADD.FTZ R180, R180, R226 ;  /* 0x000000e2b4b47221 */ /* 0x000fe40000010000 */
[----:B------:R-:W-:Y:S01]  /*12e0*/  FFMA.FTZ R181, R227, R226, R181 ;  /* 0x000000e2e3b57223 */ /* 0x000fe200000100b5 */
[----:B------:R-:W-:Y:S01]  /*12f0*/  FMUL.FTZ R221, R182, UR30 ;  /* 0x0000001eb6dd7c20 */ /* 0x000fe20008410000 */
[----:B------:R-:W-:Y:S02]  /*1300*/  FADD.FTZ R180, R180, R224 ;  /* 0x000000e0b4b47221 */ /* 0x000fe40000010000 */
        /* <DEDUP_REMOVED lines=11> */
.L_x_8164:
[----:B------:R-:W-:Y:S05]  /*13c0*/  BSYNC.RECONVERGENT B1 ;  /* 0x0000000000017941 */ /* 0x000fea0003800200 */
.L_x_8163:
[----:B------:R-:W-:Y:S04]  /*13d0*/  BSSY.RECONVERGENT B1, `(.L_x_8165) ;  /* 0x000005f000017945 */ /* 0x000fe80003800200 */
[----:B------:R-:W-:Y:S05]  /*13e0*/  @!P3 BRA `(.L_x_8166) ;  /* 0x000000040074b947 */ /* 0x000fea0003800000 */
[----:B------:R-:W0:Y:S01]  /*13f0*/  LDC.64 R10, c[0x0][0x3a8] ;  /* 0x0000ea00ff0a7b82 */ /* 0x000e220000000a00 */
[----:B------:R-:W2:Y:S04]  /*1400*/  LDL R252, [R1] ;  /* 0x0000000001fc7983 */ /* 0x000ea80000100800 */
[----:B------:R-:W3:Y:S03]  /*1410*/  LDL R188, [R1+0x1c] ;  /* 0x00001c0001bc7983 */ /* 0x000ee60000100800 */
[----:B------:R-:W1:Y:S01]  /*1420*/  LDC.64 R16, c[0x0][0x428] ;  /* 0x00010a00ff107b82 */ /* 0x000e620000000a00 */
[----:B------:R-:W4:Y:S04]  /*1430*/  LDL R187, [R1+0x4] ;  /* 0x0000040001bb7983 */ /* 0x000f280000100800 */
[----:B------:R-:W4:Y:S04]  /*1440*/  LDL R186, [R1+0x8] ;  /* 0x0000080001ba7983 */ /* 0x000f280000100800 */
[----:B------:R-:W4:Y:S01]  /*1450*/  LDL R185, [R1+0xc] ;  /* 0x00000c0001b97983 */ /* 0x000f220000100800 */
[----:B0-----:R-:W-:-:S05]  /*1460*/  IMAD.WIDE.U32 R10, R228, 0x10, R10 ;  /* 0x00000010e40a7825 */ /* 0x001fca00078e000a */
[----:B------:R0:W2:Y:S01]  /*1470*/  LDG.E.128 R12, desc[UR16][R10.64] ;  /* 0x000000100a0c7981 */ /* 0x0000a2000c1e1d00 */
[----:B-1----:R-:W-:-:S06]  /*1480*/  IMAD.WIDE.U32 R16, R234, 0x10, R16 ;  /* 0x00000010ea107825 */ /* 0x002fcc00078e0010 */
[----:B------:R-:W3:Y:S01]  /*1490*/  LDG.E.128 R16, desc[UR16][R16.64] ;  /* 0x0000001010107981 */ /* 0x000ee2000c1e1d00 */
[----:B------:R-:W-:-:S04]  /*14a0*/  ISETP.NE.U32.AND P0, PT, RZ, UR22, PT ;  /* 0x00000016ff007c0c */ /* 0x000fc8000bf05070 */
[----:B------:R-:W-:-:S13]  /*14b0*/  ISETP.NE.AND.EX P0, PT, RZ, UR23, PT, P0 ;  /* 0x00000017ff007c0c */ /* 0x000fda000bf05300 */
[----:B0-----:R-:W0:Y:S02]  /*14c0*/  @P0 LDC.64 R10, c[0x0][0x438] ;  /* 0x00010e00ff0a0b82 */ /* 0x001e240000000a00 */
[----:B0-----:R-:W-:-:S05]  /*14d0*/  @P0 IMAD.WIDE.U32 R10, R228, 0x10, R10 ;  /* 0x00000010e40a0825 */ /* 0x001fca00078e000a */
[----:B------:R0:W5:Y:S01]  /*14e0*/  @P0 LDG.E.128 R152, desc[UR16][R10.64] ;  /* 0x000000100a980981 */ /* 0x000162000c1e1d00 */
[--C-:B--2---:R-:W-:Y:S02]  /*14f0*/  HADD2.F32 R23, -RZ, R14.reuse.H1_H1 ;  /* 0x3000000eff177230 */ /* 0x104fe40000004100 */
[----:B------:R-:W-:Y:S02]  /*1500*/  HADD2.F32 R184, -RZ, R15.H1_H1 ;  /* 0x3000000fffb87230 */ /* 0x000fe40000004100 */
[----:B------:R-:W-:Y:S02]  /*1510*/  HADD2.F32 R21, -RZ, R13.H1_H1 ;  /* 0x3000000dff157230 */ /* 0x000fe40000004100 */
[----:B------:R-:W-:Y:S02]  /*1520*/  HADD2.F32 R182, -RZ, R14.H0_H0 ;  /* 0x2000000effb67230 */ /* 0x000fe40000004100 */
[----:B------:R-:W-:Y:S02]  /*1530*/  HADD2.F32 R183, -RZ, R15.H0_H0 ;  /* 0x2000000fffb77230 */ /* 0x000fe40000004100 */
[----:B---3--:R-:W-:-:S02]  /*1540*/  HADD2.F32 R22, -RZ, R19.H0_H0 ;  /* 0x20000013ff167230 */ /* 0x008fc40000004100 */
[----:B------:R-:W-:Y:S02]  /*1550*/  HADD2.F32 R180, -RZ, R19.H1_H1 ;  /* 0x30000013ffb47230 */ /* 0x000fe40000004100 */
[----:B------:R-:W-:Y:S01]  /*1560*/  FADD.FTZ R19, R23, -UR32 ;  /* 0x8000002017137e21 */ /* 0x000fe20008010000 */
[----:B------:R-:W-:Y:S01]  /*1570*/  FADD.FTZ R23, R184, -UR32 ;  /* 0x80000020b8177e21 */ /* 0x000fe20008010000 */
[----:B0-----:R-:W-:Y:S01]  /*1580*/  HADD2.F32 R10, -RZ, R13.H0_H0 ;  /* 0x2000000dff0a7230 */ /* 0x001fe20000004100 */
[----:B------:R-:W2:Y:S01]  /*1590*/  LDL R184, [R1+0x10] ;  /* 0x0000100001b87983 */ /* 0x000ea20000100800 */
[--C-:B------:R-:W-:Y:S02]  /*15a0*/  HADD2.F32 R11, -RZ, R16.reuse.H0_H0 ;  /* 0x20000010ff0b7230 */ /* 0x100fe40000004100 */
[----:B------:R-:W-:Y:S01]  /*15b0*/  FADD.FTZ R14, R21, -UR32 ;  /* 0x80000020150e7e21 */ /* 0x000fe20008010000 */
[----:B------:R-:W-:Y:S02]  /*15c0*/  HADD2.F32 R13, -RZ, R16.H1_H1 ;  /* 0x30000010ff0d7230 */ /* 0x000fe40000004100 */
[----:B------:R-:W-:Y:S01]  /*15d0*/  FADD.FTZ R16, R182, -UR32 ;  /* 0x80000020b6107e21 */ /* 0x000fe20008010000 */
[----:B------:R-:W-:Y:S01]  /*15e0*/  FADD.FTZ R21, R183, -UR32 ;  /* 0x80000020b7157e21 */ /* 0x000fe20008010000 */
[----:B------:R-:W3:Y:S04]  /*15f0*/  LDL R182, [R1+0x18] ;  /* 0x0000180001b67983 */ /* 0x000ee80000100800 */
[----:B------:R-:W3:Y:S01]  /*1600*/  LDL R183, [R1+0x14] ;  /* 0x0000140001b77983 */ /* 0x000ee20000100800 */
[----:B------:R-:W-:-:S02]  /*1610*/  HADD2.F32 R9, -RZ, R12.H0_H0 ;  /* 0x2000000cff097230 */ /* 0x000fc40000004100 */
[----:B------:R-:W-:Y:S02]  /*1620*/  HADD2.F32 R12, -RZ, R12.H1_H1 ;  /* 0x3000000cff0c7230 */ /* 0x000fe40000004100 */
[--C-:B------:R-:W-:Y:S02]  /*1630*/  HADD2.F32 R181, -RZ, R18.reuse.H0_H0 ;  /* 0x20000012ffb57230 */ /* 0x100fe40000004100 */
[----:B------:R-:W-:Y:S01]  /*1640*/  FADD.FTZ R9, R9, -UR32 ;  /* 0x8000002009097e21 */ /* 0x000fe20008010000 */
[----:B------:R-:W-:Y:S02]  /*1650*/  HADD2.F32 R20, -RZ, R18.H1_H1 ;  /* 0x30000012ff147230 */ /* 0x000fe40000004100 */
[----:B------:R-:W-:Y:S01]  /*1660*/  FADD.FTZ R18, R12, -UR32 ;  /* 0x800000200c127e21 */ /* 0x000fe20008010000 */
[----:B------:R-:W-:Y:S01]  /*1670*/  FADD.FTZ R12, R10, -UR32 ;  /* 0x800000200a0c7e21 */ /* 0x000fe20008010000 */
[----:B------:R-:W-:Y:S01]  /*1680*/  FMUL.FTZ R9, R9, UR30 ;  /* 0x0000001e09097c20 */ /* 0x000fe20008410000 */
[----:B------:R-:W-:-:S02]  /*1690*/  HADD2.F32 R15, -RZ, R17.H0_H0 ;  /* 0x20000011ff0f7230 */ /* 0x000fc40000004100 */
[----:B------:R-:W-:Y:S01]  /*16a0*/  FADD.FTZ R96, R96, R11 ;  /* 0x0000000b60607221 */ /* 0x000fe20000010000 */
[----:B------:R-:W-:Y:S01]  /*16b0*/  FMUL.FTZ R12, R12, UR30 ;  /* 0x0000001e0c0c7c20 */ /* 0x000fe20008410000 */
[----:B------:R-:W-:Y:S01]  /*16c0*/  FMUL.FTZ R10, R18, UR30 ;  /* 0x0000001e120a7c20 */ /* 0x000fe20008410000 */
[----:B------:R-:W-:Y:S01]  /*16d0*/  FFMA.FTZ R68, R9, R11, R68 ;  /* 0x0000000b09447223 */ /* 0x000fe20000010044 */
[----:B------:R-:W-:Y:S01]  /*16e0*/  FMUL.FTZ R16, R16, UR30 ;  /* 0x0000001e10107c20 */ /* 0x000fe20008410000 */
[----:B------:R-:W-:Y:S01]  /*16f0*/  FADD.FTZ R98, R98, R15 ;  /* 0x0000000f62627221 */ /* 0x000fe20000010000 */
[----:B------:R-:W-:Y:S01]  /*1700*/  FFMA.FTZ R70, R12, R15, R70 ;  /* 0x0000000f0c467223 */ /* 0x000fe20000010046 */
[----:B------:R-:W-:Y:S01]  /*1710*/  FADD.FTZ R97, R97, R13 ;  /* 0x0000000d61617221 */ /* 0x000fe20000010000 */
[----:B------:R-:W-:Y:S01]  /*1720*/  FFMA.FTZ R69, R10, R13, R69 ;  /* 0x0000000d0a457223 */ /* 0x000fe20000010045 */
[----:B------:R-:W-:Y:S01]  /*1730*/  FADD.FTZ R100, R100, R181 ;  /* 0x000000b564647221 */ /* 0x000fe20000010000 */
[-C--:B------:R-:W-:Y:S01]  /*1740*/  FFMA.FTZ R72, R16, R181.reuse, R72 ;  /* 0x000000b510487223 */ /* 0x080fe20000010048 */
[----:B------:R-:W-:Y:S01]  /*1750*/  FMUL.FTZ R18, R252, R181 ;  /* 0x000000b5fc127220 */ /* 0x000fe20000410000 */
[----:B------:R-:W-:-:S02]  /*1760*/  HADD2.F32 R17, -RZ, R17.H1_H1 ;  /* 0x30000011ff117230 */ /* 0x000fc40000004100 */
[----:B------:R-:W-:-:S03]  /*1770*/  FMUL.FTZ R14, R14, UR30 ;  /* 0x0000001e0e0e7c20 */ /* 0x000fc60008410000 */
[----:B------:R-:W-:Y:S01]  /*1780*/  FADD.FTZ R99, R99, R17 ;  /* 0x0000001163637221 */ /* 0x000fe20000010000 */
[-C--:B------:R-:W-:Y:S01]  /*1790*/  FFMA.FTZ R71, R14, R17.reuse, R71 ;  /* 0x000000110e477223 */ /* 0x080fe20000010047 */
[----:B------:R-:W-:Y:S01]  /*17a0*/  FMUL.FTZ R17, R188, R17 ;  /* 0x00000011bc117220 */ /* 0x000fe20000410000 */
[----:B------:R-:W-:Y:S01]  /*17b0*/  FMUL.FTZ R19, R19, UR30 ;  /* 0x0000001e13137c20 */ /* 0x000fe20008410000 */
[----:B------:R-:W-:Y:S01]  /*17c0*/  FADD.FTZ R101, R101, R20 ;  /* 0x0000001465657221 */ /* 0x000fe20000010000 */
[----:B------:R-:W-:Y:S02]  /*17d0*/  FMUL.FTZ R21, R21, UR30 ;  /* 0x0000001e15157c20 */ /* 0x000fe40008410000 */
[-C--:B------:R-:W-:Y:S01]  /*17e0*/  FFMA.FTZ R73, R19, R20.reuse, R73 ;  /* 0x0000001413497223 */ /* 0x080fe20000010049 */
[----:B----4-:R-:W-:Y:S01]  /*17f0*/  FMUL.FTZ R20, R187, R20 ;  /* 0x00000014bb147220 */ /* 0x010fe20000410000 */
[----:B------:R-:W-:Y:S01]  /*1800*/  FADD.FTZ R102, R102, R22 ;  /* 0x0000001666667221 */ /* 0x000fe20000010000 */
[-C--:B------:R-:W-:Y:S01]  /*1810*/  FFMA.FTZ R74, R21, R22.reuse, R74 ;  /* 0x00000016154a7223 */ /* 0x080fe2000001004a */
[----:B------:R-:W-:Y:S01]  /*1820*/  FMUL.FTZ R22, R186, R22 ;  /* 0x00000016ba167220 */ /* 0x000fe20000410000 */
[----:B------:R-:W-:Y:S01]  /*1830*/  FMUL.FTZ R23, R23, UR30 ;  /* 0x0000001e17177c20 */ /* 0x000fe20008410000 */
[-C--:B------:R-:W-:Y:S01]  /*1840*/  FMUL.FTZ R188, R185, R180.reuse ;  /* 0x000000b4b9bc7220 */ /* 0x080fe20000410000 */
[----:B------:R-:W-:Y:S01]  /*1850*/  FADD.FTZ R103, R103, R180 ;  /* 0x000000b467677221 */ /* 0x000fe20000010000 */
[----:B------:R-:W-:Y:S01]  /*1860*/  IADD3 R234, PT, PT, R234, 0x100, RZ ;  /* 0x00000100eaea7810 */ /* 0x000fe20007ffe0ff */
[----:B------:R-:W-:Y:S01]  /*1870*/  FFMA.FTZ R75, R23, R180, R75 ;  /* 0x000000b4174b7223 */ /* 0x000fe2000001004b */
[----:B------:R-:W-:Y:S01]  /*1880*/  IADD3 R228, PT, PT, R228, 0x100, RZ ;  /* 0x00000100e4e47810 */ /* 0x000fe20007ffe0ff */
[----:B--2---:R-:W-:-:S04]  /*1890*/  FMUL.FTZ R11, R184, R11 ;  /* 0x0000000bb80b7220 */ /* 0x004fc80000410000 */
[----:B------:R-:W-:Y:S01]  /*18a0*/  FADD.FTZ R181, R232, R11 ;  /* 0x0000000be8b57221 */ /* 0x000fe20000010000 */
[----:B---3--:R-:W-:Y:S01]  /*18b0*/  FMUL.FTZ R15, R182, R15 ;  /* 0x0000000fb60f7220 */ /* 0x008fe20000410000 */
        /* <DEDUP_REMOVED lines=16> */
.L_x_8166:
[----:B------:R-:W-:Y:S05]  /*19c0*/  BSYNC.RECONVERGENT B1 ;  /* 0x0000000000017941 */ /* 0x000fea0003800200 */
.L_x_8165:
        /* <DEDUP_REMOVED lines=18> */
[----:B------:R-:W-:-:S02]  /*1af0*/  HADD2.F32 R198, -RZ, R182.H1_H1 ;  /* 0x300000b6ffc67230 */ /* 0x000fc40000004100 */
[----:B------:R-:W-:Y:S01]  /*1b00*/  FADD.FTZ R182, R189, -UR32 ;  /* 0x80000020bdb67e21 */ /* 0x000fe20008010000 */
[--C-:B0-----:R-:W-:Y:S02]  /*1b10*/  HADD2.F32 R190, -RZ, R181.reuse.H0_H0 ;  /* 0x200000b5ffbe7230 */ /* 0x101fe40000004100 */
[----:B------:R-:W-:Y:S01]  /*1b20*/  FADD.FTZ R196, R192, -UR32 ;  /* 0x80000020c0c47e21 */ /* 0x000fe20008010000 */
[----:B------:R-:W-:Y:S02]  /*1b30*/  HADD2.F32 R194, -RZ, R181.H1_H1 ;  /* 0x300000b5ffc27230 */ /* 0x000fe40000004100 */
[----:B------:R-:W-:Y:S01]  /*1b40*/  FMUL.FTZ R189, R182, UR30 ;  /* 0x0000001eb6bd7c20 */ /* 0x000fe20008410000 */
[----:B---3--:R-:W-:Y:S02]  /*1b50*/  HADD2.F32 R191, -RZ, R184.H0_H0 ;  /* 0x200000b8ffbf7230 */ /* 0x008fe40000004100 */
[--C-:B------:R-:W-:Y:S02]  /*1b60*/  HADD2.F32 R181, -RZ, R187.reuse.H0_H0 ;  /* 0x200000bbffb57230 */ /* 0x100fe40000004100 */
[----:B------:R-:W-:-:S02]  /*1b70*/  HADD2.F32 R180, -RZ, R187.H1_H1 ;  /* 0x300000bbffb47230 */ /* 0x000fc40000004100 */
[----:B------:R-:W-:Y:S01]  /*1b80*/  FADD.FTZ R187, R199, -UR32 ;  /* 0x80000020c7bb7e21 */ /* 0x000fe20008010000 */
[--C-:B------:R-:W-:Y:S02]  /*1b90*/  HADD2.F32 R195, -RZ, R185.reuse.H0_H0 ;  /* 0x200000b9ffc37230 */ /* 0x100fe40000004100 */
[----:B------:R-:W-:Y:S01]  /*1ba0*/  FADD.FTZ R192, R190, -UR32 ;  /* 0x80000020bec07e21 */ /* 0x000fe20008010000 */
[----:B------:R-:W-:Y:S02]  /*1bb0*/  HADD2.F32 R197, -RZ, R185.H1_H1 ;  /* 0x300000b9ffc57230 */ /* 0x000fe40000004100 */
[----:B------:R-:W-:Y:S01]  /*1bc0*/  FMUL.FTZ R190, R196, UR30 ;  /* 0x0000001ec4be7c20 */ /* 0x000fe20008410000 */
[----:B------:R-:W-:Y:S02]  /*1bd0*/  HADD2.F32 R193, -RZ, R184.H1_H1 ;  /* 0x300000b8ffc17230 */ /* 0x000fe40000004100 */
[----:B------:R-:W-:Y:S01]  /*1be0*/  FADD.FTZ R104, R104, R191 ;  /* 0x000000bf68687221 */ /* 0x000fe20000010000 */
[----:B------:R-:W-:-:S02]  /*1bf0*/  HADD2.F32 R185, -RZ, R186.H0_H0 ;  /* 0x200000baffb97230 */ /* 0x000fc40000004100 */
[-C--:B------:R-:W-:Y:S01]  /*1c00*/  FFMA.FTZ R76, R189, R191.reuse, R76 ;  /* 0x000000bfbd4c7223 */ /* 0x080fe2000001004c */
[----:B------:R-:W-:Y:S01]  /*1c10*/  FMUL.FTZ R196, R187, UR30 ;  /* 0x0000001ebbc47c20 */ /* 0x000fe20008410000 */
[--C-:B------:R-:W-:Y:S02]  /*1c20*/  HADD2.F32 R200, -RZ, R183.reuse.H0_H0 ;  /* 0x200000b7ffc87230 */ /* 0x100fe40000004100 */
[----:B-----5:R-:W-:Y:S01]  /*1c30*/  FMUL.FTZ R191, R248, R191 ;  /* 0x000000bff8bf7220 */ /* 0x020fe20000410000 */
[----:B------:R-:W-:Y:S02]  /*1c40*/  HADD2.F32 R201, -RZ, R183.H1_H1 ;  /* 0x300000b7ffc97230 */ /* 0x000fe40000004100 */
[----:B------:R-:W-:Y:S02]  /*1c50*/  HADD2.F32 R183, -RZ, R186.H1_H1 ;  /* 0x300000baffb77230 */ /* 0x000fe40000004100 */
[----:B------:R-:W-:Y:S01]  /*1c60*/  FADD.FTZ R186, R198, -UR32 ;  /* 0x80000020c6ba7e21 */ /* 0x000fe20008010000 */
[----:B------:R-:W-:Y:S01]  /*1c70*/  FADD.FTZ R194, R194, -UR32 ;  /* 0x80000020c2c27e21 */ /* 0x000fe20008010000 */
[----:B------:R-:W-:Y:S01]  /*1c80*/  FADD.FTZ R105, R105, R193 ;  /* 0x000000c169697221 */ /* 0x000fe20000010000 */
[----:B------:R-:W-:Y:S01]  /*1c90*/  FMUL.FTZ R192, R192, UR30 ;  /* 0x0000001ec0c07c20 */ /* 0x000fe20008410000 */
        /* <DEDUP_REMOVED lines=8> */
[----:B------:R-:W-:Y:S01]  /*1d20*/  FMUL.FTZ R194, R194, UR30 ;  /* 0x0000001ec2c27c20 */ /* 0x000fe20008410000 */
[-C--:B------:R-:W-:Y:S01]  /*1d30*/  FFMA.FTZ R78, R192, R195.reuse, R78 ;  /* 0x000000c3c04e7223 */ /* 0x080fe2000001004e */
[----:B------:R-:W-:Y:S01]  /*1d40*/  FMUL.FTZ R199, R186, UR30 ;  /* 0x0000001ebac77c20 */ /* 0x000fe20008410000 */
[----:B------:R-:W-:Y:S01]  /*1d50*/  FMUL.FTZ R195, R250, R195 ;  /* 0x000000c3fac37220 */ /* 0x000fe20000410000 */
        /* <DEDUP_REMOVED lines=11> */
[----:B------:R-:W-:Y:S01]  /*1e10*/  FADD.FTZ R182, R201, -UR32 ;  /* 0x80000020c9b67e21 */ /* 0x000fe20008010000 */
        /* <DEDUP_REMOVED lines=17> */
[----:B------:R-:W-:-:S07]  /*1f30*/  FFMA.FTZ R233, R203, R204, R181 ;  /* 0x000000cccbe97223 */ /* 0x000fce00000100b5 */
.L_x_8168:
[----:B------:R-:W-:Y:S05]  /*1f40*/  BSYNC.RECONVERGENT B1 ;  /* 0x0000000000017941 */ /* 0x000fea0003800200 */
.L_x_8167:
        /* <DEDUP_REMOVED lines=13> */
[--C-:B------:R-:W-:Y:S02]  /*2020*/  HADD2.F32 R212, -RZ, R181.reuse.H1_H1 ;  /* 0x300000b5ffd47230 */ /* 0x100fe40000004100 */
[----:B------:R-:W-:Y:S02]  /*2030*/  HADD2.F32 R208, -RZ, R180.H1_H1 ;  /* 0x300000b4ffd07230 */ /* 0x000fe40000004100 */
[----:B------:R-:W-:Y:S01]  /*2040*/  FADD.FTZ R205, R205, -UR32 ;  /* 0x80000020cdcd7e21 */ /* 0x000fe20008010000 */
[----:B------:R-:W-:Y:S02]  /*2050*/  HADD2.F32 R210, -RZ, R182.H0_H0 ;  /* 0x200000b6ffd27230 */ /* 0x000fe40000004100 */
[----:B------:R-:W-:Y:S01]  /*2060*/  FADD.FTZ R212, R212, -UR32 ;  /* 0x80000020d4d47e21 */ /* 0x000fe20008010000 */
[----:B0-----:R-:W-:-:S02]  /*2070*/  HADD2.F32 R206, -RZ, R181.H0_H0 ;  /* 0x200000b5ffce7230 */ /* 0x001fc40000004100 */
[----:B------:R-:W-:Y:S01]  /*2080*/  FADD.FTZ R214, R208, -UR32 ;  /* 0x80000020d0d67e21 */ /* 0x000fe20008010000 */
[----:B---3--:R-:W-:Y:S02]  /*2090*/  HADD2.F32 R207, -RZ, R184.H0_H0 ;  /* 0x200000b8ffcf7230 */ /* 0x008fe40000004100 */
[----:B------:R-:W-:Y:S01]  /*20a0*/  FMUL.FTZ R205, R205, UR30 ;  /* 0x0000001ecdcd7c20 */ /* 0x000fe20008410000 */
[--C-:B------:R-:W-:Y:S02]  /*20b0*/  HADD2.F32 R181, -RZ, R187.reuse.H0_H0 ;  /* 0x200000bbffb57230 */ /* 0x100fe40000004100 */
[----:B------:R-:W-:Y:S02]  /*20c0*/  HADD2.F32 R180, -RZ, R187.H1_H1 ;  /* 0x300000bbffb47230 */ /* 0x000fe40000004100 */
[----:B------:R-:W-:Y:S01]  /*20d0*/  FADD.FTZ R187, R210, -UR32 ;  /* 0x80000020d2bb7e21 */ /* 0x000fe20008010000 */
[--C-:B------:R-:W-:Y:S02]  /*20e0*/  HADD2.F32 R211, -RZ, R185.reuse.H0_H0 ;  /* 0x200000b9ffd37230 */ /* 0x100fe40000004100 */
[----:B------:R-:W-:Y:S01]  /*20f0*/  FADD.FTZ R208, R206, -UR32 ;  /* 0x80000020ced07e21 */ /* 0x000fe20008010000 */
[----:B------:R-:W-:-:S02]  /*2100*/  HADD2.F32 R213, -RZ, R185.H1_H1 ;  /* 0x300000b9ffd57230 */ /* 0x000fc40000004100 */
[----:B------:R-:W-:Y:S01]  /*2110*/  FMUL.FTZ R210, R212, UR30 ;  /* 0x0000001ed4d27c20 */ /* 0x000fe20008410000 */
[----:B------:R-:W-:Y:S02]  /*2120*/  HADD2.F32 R182, -RZ, R182.H1_H1 ;  /* 0x300000b6ffb67230 */ /* 0x000fe40000004100 */
[----:B------:R-:W-:Y:S01]  /*2130*/  FADD.FTZ R172, R172, R207 ;  /* 0x000000cfacac7221 */ /* 0x000fe20000010000 */
[----:B------:R-:W-:Y:S02]  /*2140*/  HADD2.F32 R209, -RZ, R184.H1_H1 ;  /* 0x300000b8ffd17230 */ /* 0x000fe40000004100 */
[----:B------:R-:W-:Y:S01]  /*2150*/  FMUL.FTZ R206, R214, UR30 ;  /* 0x0000001ed6ce7c20 */ /* 0x000fe20008410000 */
[----:B------:R-:W-:Y:S02]  /*2160*/  HADD2.F32 R185, -RZ, R186.H0_H0 ;  /* 0x200000baffb97230 */ /* 0x000fe40000004100 */
[-C--:B------:R-:W-:Y:S01]  /*2170*/  FFMA.FTZ R160, R205, R207.reuse, R160 ;  /* 0x000000cfcda07223 */ /* 0x080fe200000100a0 */
[----:B------:R-:W-:Y:S01]  /*2180*/  FMUL.FTZ R212, R187, UR30 ;  /* 0x0000001ebbd47c20 */ /* 0x000fe20008410000 */
[----:B-----5:R-:W-:Y:S01]  /*2190*/  FMUL.FTZ R207, R240, R207 ;  /* 0x000000cff0cf7220 */ /* 0x020fe20000410000 */
[----:B------:R-:W-:-:S02]  /*21a0*/  HADD2.F32 R215, -RZ, R183.H0_H0 ;  /* 0x200000b7ffd77230 */ /* 0x000fc40000004100 */
[----:B------:R-:W-:Y:S02]  /*21b0*/  HADD2.F32 R216, -RZ, R183.H1_H1 ;  /* 0x300000b7ffd87230 */ /* 0x000fe40000004100 */
[----:B------:R-:W-:Y:S01]  /*21c0*/  FADD.FTZ R173, R173, R209 ;  /* 0x000000d1adad7221 */ /* 0x000fe20000010000 */
[----:B------:R-:W-:Y:S02]  /*21d0*/  HADD2.F32 R183, -RZ, R186.H1_H1 ;  /* 0x300000baffb77230 */ /* 0x000fe40000004100 */
[----:B------:R-:W-:Y:S01]  /*21e0*/  FADD.FTZ R186, R182, -UR32 ;  /* 0x80000020b6ba7e21 */ /* 0x000fe20008010000 */
        /* <DEDUP_REMOVED lines=43> */
.L_x_8162:
        /* <DEDUP_REMOVED lines=29> */
.L_x_8169:
[----:B----4-:R-:W-:Y:S05]  /*2670*/  BSYNC.RECONVERGENT B0 ;  /* 0x0000000000007941 */ /* 0x010fea0003800200 */
.L_x_8161:
        /* <DEDUP_REMOVED lines=31> */
.L_x_8171:
[----:B------:R-:W-:Y:S05]  /*2870*/  BSYNC.RECONVERGENT B0 ;  /* 0x0000000000007941 */ /* 0x000fea0003800200 */
.L_x_8170:
        /* <DEDUP_REMOVED lines=57> */
.L_x_8174:
[----:B------:R-:W-:Y:S05]  /*2c10*/  BRA.U UP0, `(.L_x_8175) ;  /* 0x0000000d00487547 */ /* 0x000fea000b800000 */
[----:B------:R-:W-:-:S04]  /*2c20*/  UISETP.NE.U32.AND UP0, UPT, UR4, URZ, UPT ;  /* 0x000000ff0400728c */ /* 0x000fc8000bf05070 */
[----:B------:R-:W-:-:S09]  /*2c30*/  UISETP.NE.AND.EX UP0, UPT, UR5, URZ, UPT, UP0 ;  /* 0x000000ff0500728c */ /* 0x000fd2000bf05300 */
[----:B------:R-:W-:Y:S05]  /*2c40*/  BRA.U UP0, `(.L_x_8176) ;  /* 0x0000000500a47547 */ /* 0x000fea000b800000 */
[----:B------:R-:W-:Y:S05]  /*2c50*/  BRA.U !UP3, `(.L_x_8177) ;  /* 0x000000010b307547 */ /* 0x000fea000b800000 */
[----:B------:R-:W-:Y:S01]  /*2c60*/  MOV R180, UR8 ;  /* 0x0000000800b47c02 */ /* 0x000fe20008000f00 */
[----:B-----5:R-:W-:Y:S01]  /*2c70*/  HADD2.F32 R181, -RZ, R176.H0_H0 ;  /* 0x200000b0ffb57230 */ /* 0x020fe20000004100 */
[----:B------:R-:W-:-:S03]  /*2c80*/  ISETP.LT.AND P0, PT, RZ, UR31, PT ;  /* 0x0000001fff007c0c */ /* 0x000fc6000bf01270 */
[----:B------:R-:W-:-:S04]  /*2c90*/  FFMA.FTZ R180, R0, R180, UR9 ;  /* 0x0000000900b47e23 */ /* 0x000fc800080100b4 */
[----:B------:R-:W-:-:S04]  /*2ca0*/  FADD.FTZ R180, R3, -R180 ;  /* 0x800000b403b47221 */ /* 0x000fc80000010000 */
[----:B------:R-:W-:-:S05]  /*2cb0*/  FMUL.FTZ R180, R180, UR30 ;  /* 0x0000001eb4b47c20 */ /* 0x000fca0008410000 */
[----:B------:R-:W-:-:S05]  /*2cc0*/  FSEL R180, R180, RZ, P0 ;  /* 0x000000ffb4b47208 */ /* 0x000fca0000000000 */
[----:B------:R-:W-:-:S04]  /*2cd0*/  FMUL.FTZ R180, R180, UR29 ;  /* 0x0000001db4b47c20 */ /* 0x000fc80008410000 */
[----:B------:R-:W-:Y:S01]  /*2ce0*/  FFMA.FTZ R116, R180, R181, R116 ;  /* 0x000000b5b4747223 */ /* 0x000fe20000010074 */
[----:B------:R-:W-:-:S05]  /*2cf0*/  FMUL.FTZ R180, R28, R180 ;  /* 0x000000b41cb47220 */ /* 0x000fca0000410000 */
[----:B------:R-:W-:-:S04]  /*2d00*/  F2FP.F16.F32.PACK_AB R180, RZ, R180 ;  /* 0x000000b4ffb4723e */ /* 0x000fc800000000ff */
[----:B------:R-:W-:-:S07]  /*2d10*/  PRMT R168, R180, 0x7610, R168 ;  /* 0x00007610b4a87816 */ /* 0x000fce00000000a8 */
.L_x_8177:
[----:B------:R-:W-:Y:S05]  /*2d20*/  BRA.U !UP3, `(.L_x_8178) ;  /* 0x000000010b307547 */ /* 0x000fea000b800000 */
[----:B------:R-:W-:Y:S01]  /*2d30*/  MOV R180, UR8 ;  /* 0x0000000800b47c02 */ /* 0x000fe20008000f00 */
[----:B-----5:R-:W-:Y:S01]  /*2d40*/  HADD2.F32 R181, -RZ, R176.H1_H1 ;  /* 0x300000b0ffb57230 */ /* 0x020fe20000004100 */
        /* <DEDUP_REMOVED lines=10> */
.L_x_8178:
        /* <DEDUP_REMOVED lines=13> */
.L_x_8179:
        /* <DEDUP_REMOVED lines=13> */
.L_x_8180:
        /* <DEDUP_REMOVED lines=13> */
.L_x_8181:
        /* <DEDUP_REMOVED lines=13> */
.L_x_8182:
        /* <DEDUP_REMOVED lines=13> */
.L_x_8183:
        /* <DEDUP_REMOVED lines=12> */
[----:B------:R-:W-:Y:S01]  /*32c0*/  PRMT R171, R171, 0x5410, R180 ;  /* 0x00005410abab7816 */ /* 0x000fe200000000b4 */
[----:B------:R-:W-:Y:S06]  /*32d0*/  BRA `(.L_x_8184) ;  /* 0x0000001000c47947 */ /* 0x000fec0003800000 */
.L_x_8176:
        /* <DEDUP_REMOVED lines=12> */
[----:B-----5:R-:W-:Y:S02]  /*33a0*/  HADD2.F32 R85, -RZ, R176.H0_H0 ;  /* 0x200000b0ff557230 */ /* 0x020fe40000004100 */
[----:B------:R-:W-:-:S04]  /*33b0*/  FMUL.FTZ R86, R87, UR29 ;  /* 0x0000001d57567c20 */ /* 0x000fc80008410000 */
[-C--:B------:R-:W-:Y:S01]  /*33c0*/  FFMA.FTZ R116, R85, R86.reuse, R116 ;  /* 0x0000005655747223 */ /* 0x080fe20000010074 */
[----:B------:R-:W-:-:S05]  /*33d0*/  FMUL.FTZ R85, R28, R86 ;  /* 0x000000561c557220 */ /* 0x000fca0000410000 */
[----:B------:R-:W-:-:S04]  /*33e0*/  F2FP.F16.F32.PACK_AB R85, RZ, R85 ;  /* 0x00000055ff55723e */ /* 0x000fc800000000ff */
[----:B------:R-:W-:-:S07]  /*33f0*/  PRMT R168, R85, 0x7610, R168 ;  /* 0x0000761055a87816 */ /* 0x000fce00000000a8 */
.L_x_8185:
[----:B------:R-:W-:Y:S05]  /*3400*/  BRA.U !UP3, `(.L_x_8186) ;  /* 0x000000010b187547 */ /* 0x000fea000b800000 */
[----:B-----5:R-:W-:Y:S02]  /*3410*/  HADD2.F32 R85, -RZ, R176.H1_H1 ;  /* 0x300000b0ff557230 */ /* 0x020fe40000004100 */
[----:B------:R-:W-:-:S04]  /*3420*/  FMUL.FTZ R86, R84, UR29 ;  /* 0x0000001d54567c20 */ /* 0x000fc80008410000 */
[-C--:B------:R-:W-:Y:S01]  /*3430*/  FFMA.FTZ R117, R85, R86.reuse, R117 ;  /* 0x0000005655757223 */ /* 0x080fe20000010075 */
[----:B------:R-:W-:-:S05]  /*3440*/  FMUL.FTZ R85, R29, R86 ;  /* 0x000000561d557220 */ /* 0x000fca0000410000 */
[----:B------:R-:W-:-:S04]  /*3450*/  F2FP.F16.F32.PACK_AB R85, RZ, R85 ;  /* 0x00000055ff55723e */ /* 0x000fc800000000ff */
[----:B------:R-:W-:-:S07]  /*3460*/  PRMT R168, R168, 0x5410, R85 ;  /* 0x00005410a8a87816 */ /* 0x000fce0000000055 */
.L_x_8186:
[----:B------:R-:W-:-:S05]  /*3470*/  MOV R85, UR8 ;  /* 0x0000000800557c02 */ /* 0x000fca0008000f00 */
[----:B------:R-:W-:-:S04]  /*3480*/  FFMA.FTZ R85, R227, R85, UR9 ;  /* 0x00000009e3557e23 */ /* 0x000fc80008010055 */
[----:B------:R-:W-:-:S04]  /*3490*/  FADD.FTZ R85, R226, -R85 ;  /* 0x80000055e2557221 */ /* 0x000fc80000010000 */
[----:B------:R-:W-:-:S05]  /*34a0*/  FMUL.FTZ R85, R85, UR30 ;  /* 0x0000001e55557c20 */ /* 0x000fca0008410000 */
        /* <DEDUP_REMOVED lines=8> */
.L_x_8187:
[----:B------:R-:W-:-:S05]  /*3530*/  MOV R86, UR8 ;  /* 0x0000000800567c02 */ /* 0x000fca0008000f00 */
[----:B------:R-:W-:-:S04]  /*3540*/  FFMA.FTZ R86, R225, R86, UR9 ;  /* 0x00000009e1567e23 */ /* 0x000fc80008010056 */
[----:B------:R-:W-:-:S04]  /*3550*/  FADD.FTZ R86, R224, -R86 ;  /* 0x80000056e0567221 */ /* 0x000fc80000010000 */
[----:B------:R-:W-:-:S05]  /*3560*/  FMUL.FTZ R86, R86, UR30 ;  /* 0x0000001e56567c20 */ /* 0x000fca0008410000 */
[----:B------:R-:W-:Y:S01]  /*3570*/  FSEL R180, R86, RZ, P0 ;  /* 0x000000ff56b47208 */ /* 0x000fe20000000000 */
[----:B------:R-:W-:Y:S06]  /*3580*/  BRA.U !UP3, `(.L_x_8188) ;  /* 0x000000010b187547 */ /* 0x000fec000b800000 */
[----:B-----5:R-:W-:Y:S02]  /*3590*/  HADD2.F32 R86, -RZ, R177.H1_H1 ;  /* 0x300000b1ff567230 */ /* 0x020fe40000004100 */
[----:B------:R-:W-:-:S04]  /*35a0*/  FMUL.FTZ R181, R180, UR29 ;  /* 0x0000001db4b57c20 */ /* 0x000fc80008410000 */
[-C--:B------:R-:W-:Y:S01]  /*35b0*/  FFMA.FTZ R119, R86, R181.reuse, R119 ;  /* 0x000000b556777223 */ /* 0x080fe20000010077 */
[----:B------:R-:W-:-:S05]  /*35c0*/  FMUL.FTZ R86, R31, R181 ;  /* 0x000000b51f567220 */ /* 0x000fca0000410000 */
[----:B------:R-:W-:-:S04]  /*35d0*/  F2FP.F16.F32.PACK_AB R86, RZ, R86 ;  /* 0x00000056ff56723e */ /* 0x000fc800000000ff */
[----:B------:R-:W-:-:S07]  /*35e0*/  PRMT R169, R169, 0x5410, R86 ;  /* 0x00005410a9a97816 */ /* 0x000fce0000000056 */
.L_x_8188:
        /* <DEDUP_REMOVED lines=12> */
.L_x_8189:
        /* <DEDUP_REMOVED lines=12> */
.L_x_8190:
[----:B------:R-:W-:Y:S02]  /*3770*/  F2FP.F16.F32.PACK_AB R85, R180, R85 ;  /* 0x00000055b455723e */ /* 0x000fe400000000ff */
[----:B------:R-:W-:Y:S02]  /*3780*/  F2FP.F16.F32.PACK_AB R84, R84, R87 ;  /* 0x000000575454723e */ /* 0x000fe400000000ff */
[----:B------:R-:W-:Y:S02]  /*3790*/  MOV R180, UR8 ;  /* 0x0000000800b47c02 */ /* 0x000fe40008000f00 */
[----:B------:R-:W-:Y:S02]  /*37a0*/  MOV R87, UR8 ;  /* 0x0000000800577c02 */ /* 0x000fe40008000f00 */
[----:B------:R-:W-:Y:S01]  /*37b0*/  F2FP.F16.F32.PACK_AB R86, R181, R86 ;  /* 0x00000056b556723e */ /* 0x000fe200000000ff */
        /* <DEDUP_REMOVED lines=15> */
.L_x_8191:
[----:B------:R-:W-:Y:S01]  /*38b0*/  F2FP.F16.F32.PACK_AB R87, R180, R87 ;  /* 0x00000057b457723e */ /* 0x000fe200000000ff */
[----:B------:R-:W-:Y:S06]  /*38c0*/  BRA.U !UP3, `(.L_x_8184) ;  /* 0x0000000d0b487547 */ /* 0x000fec000b800000 */
[----:B-----5:R-:W-:Y:S02]  /*38d0*/  HADD2.F32 R181, -RZ, R179.H1_H1 ;  /* 0x300000b3ffb57230 */ /* 0x020fe40000004100 */
[----:B------:R-:W-:-:S04]  /*38e0*/  FMUL.FTZ R180, R180, UR29 ;  /* 0x0000001db4b47c20 */ /* 0x000fc80008410000 */
[-C--:B------:R-:W-:Y:S01]  /*38f0*/  FFMA.FTZ R123, R181, R180.reuse, R123 ;  /* 0x000000b4b57b7223 */ /* 0x080fe2000001007b */
[----:B------:R-:W-:-:S05]  /*3900*/  FMUL.FTZ R180, R35, R180 ;  /* 0x000000b423b47220 */ /* 0x000fca0000410000 */
[----:B------:R-:W-:-:S04]  /*3910*/  F2FP.F16.F32.PACK_AB R180, RZ, R180 ;  /* 0x000000b4ffb4723e */ /* 0x000fc800000000ff */
[----:B------:R-:W-:Y:S01]  /*3920*/  PRMT R171, R171, 0x5410, R180 ;  /* 0x00005410abab7816 */ /* 0x000fe200000000b4 */
[----:B------:R-:W-:Y:S06]  /*3930*/  BRA `(.L_x_8184) ;  /* 0x0000000c002c7947 */ /* 0x000fec0003800000 */
.L_x_8175:
[----:B------:R-:W-:-:S04]  /*3940*/  UISETP.NE.U32.AND UP0, UPT, UR4, URZ, UPT ;  /* 0x000000ff0400728c */ /* 0x000fc8000bf05070 */
[----:B------:R-:W-:-:S09]  /*3950*/  UISETP.NE.AND.EX UP0, UPT, UR5, URZ, UPT, UP0 ;  /* 0x000000ff0500728c */ /* 0x000fd2000bf05300 */
[----:B------:R-:W-:Y:S05]  /*3960*/  BRA.U UP0, `(.L_x_8192) ;  /* 0x0000000500887547 */ /* 0x000fea000b800000 */
[----:B------:R-:W-:Y:S01]  /*3970*/  ISETP.LT.AND P0, PT, RZ, UR31, PT ;  /* 0x0000001fff007c0c */ /* 0x000fe2000bf01270 */
[----:B------:R-:W-:-:S12]  /*3980*/  BRA.U !UP3, `(.L_x_8193) ;  /* 0x000000010b2c7547 */ /* 0x000fd8000b800000 */
[----:B------:R-:W-:Y:S01]  /*3990*/  MOV R180, UR8 ;  /* 0x0000000800b47c02 */ /* 0x000fe20008000f00 */
[----:B-----5:R-:W-:-:S04]  /*39a0*/  HADD2.F32 R181, -RZ, R148.H0_H0 ;  /* 0x20000094ffb57230 */ /* 0x020fc80000004100 */
[----:B------:R-:W-:-:S04]  /*39b0*/  @P0 FFMA.FTZ R180, R0, R180, UR9 ;  /* 0x0000000900b40e23 */ /* 0x000fc800080100b4 */
[----:B------:R-:W-:-:S04]  /*39c0*/  @P0 FADD.FTZ R180, R3, -R180 ;  /* 0x800000b403b40221 */ /* 0x000fc80000010000 */
[----:B------:R-:W-:Y:S01]  /*39d0*/  @P0 FFMA.FTZ R181, R180, UR30, R181 ;  /* 0x0000001eb4b50c23 */ /* 0x000fe200080100b5 */
[----:B------:R-:W-:-:S03]  /*39e0*/  HADD2.F32 R180, -RZ, R176.H0_H0 ;  /* 0x200000b0ffb47230 */ /* 0x000fc60000004100 */
[----:B------:R-:W-:-:S04]  /*39f0*/  FMUL.FTZ R181, R181, UR29 ;  /* 0x0000001db5b57c20 */ /* 0x000fc80008410000 */
[-C--:B------:R-:W-:Y:S01]  /*3a00*/  FFMA.FTZ R116, R180, R181.reuse, R116 ;  /* 0x000000b5b4747223 */ /* 0x080fe20000010074 */
[----:B------:R-:W-:-:S05]  /*3a10*/  FMUL.FTZ R180, R28, R181 ;  /* 0x000000b51cb47220 */ /* 0x000fca0000410000 */
[----:B------:R-:W-:-:S04]  /*3a20*/  F2FP.F16.F32.PACK_AB R180, RZ, R180 ;  /* 0x000000b4ffb4723e */ /* 0x000fc800000000ff */
[----:B------:R-:W-:-:S07]  /*3a30*/  PRMT R168, R180, 0x7610, R168 ;  /* 0x00007610b4a87816 */ /* 0x000fce00000000a8 */
.L_x_8193:
[----:B------:R-:W-:Y:S05]  /*3a40*/  BRA.U !UP3, `(.L_x_8194) ;  /* 0x000000010b2c7547 */ /* 0x000fea000b800000 */
[----:B------:R-:W-:Y:S01]  /*3a50*/  MOV R180, UR8 ;  /* 0x0000000800b47c02 */ /* 0x000fe20008000f00 */
[----:B-----5:R-:W-:-:S04]  /*3a60*/  HADD2.F32 R181, -RZ, R148.H1_H1 ;  /* 0x30000094ffb57230 */ /* 0x020fc80000004100 */
[----:B------:R-:W-:-:S04]  /*3a70*/  @P0 FFMA.FTZ R180, R230, R180, UR9 ;  /* 0x00000009e6b40e23 */ /* 0x000fc800080100b4 */
[----:B------:R-:W-:-:S04]  /*3a80*/  @P0 FADD.FTZ R180, R229, -R180 ;  /* 0x800000b4e5b40221 */ /* 0x000fc80000010000 */
[----:B------:R-:W-:Y:S01]  /*3a90*/  @P0 FFMA.FTZ R181, R180, UR30, R181 ;  /* 0x0000001eb4b50c23 */ /* 0x000fe200080100b5 */
[----:B------:R-:W-:-:S03]  /*3aa0*/  HADD2.F32 R180, -RZ, R176.H1_H1 ;  /* 0x300000b0ffb47230 */ /* 0x000fc60000004100 */
[----:B------:R-:W-:-:S04]  /*3ab0*/  FMUL.FTZ R181, R181, UR29 ;  /* 0x0000001db5b57c20 */ /* 0x000fc80008410000 */
[-C--:B------:R-:W-:Y:S01]  /*3ac0*/  FFMA.FTZ R117, R180, R181.reuse, R117 ;  /* 0x000000b5b4757223 */ /* 0x080fe20000010075 */
[----:B------:R-:W-:-:S05]  /*3ad0*/  FMUL.FTZ R180, R29, R181 ;  /* 0x000000b51db47220 */ /* 0x000fca0000410000 */
[----:B------:R-:W-:-:S04]  /*3ae0*/  F2FP.F16.F32.PACK_AB R180, RZ, R180 ;  /* 0x000000b4ffb4723e */ /* 0x000fc800000000ff */
[----:B------:R-:W-:-:S07]  /*3af0*/  PRMT R168, R168, 0x5410, R180 ;  /* 0x00005410a8a87816 */ /* 0x000fce00000000b4 */
.L_x_8194:
[----:B------:R-:W-:Y:S05]  /*3b00*/  BRA.U !UP3, `(.L_x_8195) ;  /* 0x000000010b2c7547 */ /* 0x000fea000b800000 */
        /* <DEDUP_REMOVED lines=11> */
.L_x_8195:
        /* <DEDUP_REMOVED lines=12> */
.L_x_8196:
        /* <DEDUP_REMOVED lines=12> */
.L_x_8197:
        /* <DEDUP_REMOVED lines=12> */
.L_x_8198:
        /* <DEDUP_REMOVED lines=12> */
.L_x_8199:
        /* <DEDUP_REMOVED lines=11> */
[----:B------:R-:W-:Y:S01]  /*3f70*/  PRMT R171, R171, 0x5410, R180 ;  /* 0x00005410abab7816 */ /* 0x000fe200000000b4 */
[----:B------:R-:W-:Y:S06]  /*3f80*/  BRA `(.L_x_8184) ;  /* 0x0000000400987947 */ /* 0x000fec0003800000 */
.L_x_8192:
[----:B------:R-:W-:Y:S01]  /*3f90*/  ISETP.LT.AND P0, PT, RZ, UR31, PT ;  /* 0x0000001fff007c0c */ /* 0x000fe2000bf01270 */
[----:B-----5:R-:W-:Y:S01]  /*3fa0*/  HADD2.F32 R180, -RZ, R148.H0_H0 ;  /* 0x20000094ffb47230 */ /* 0x020fe20000004100 */
[----:B------:R-:W-:Y:S02]  /*3fb0*/  MOV R84, UR8 ;  /* 0x0000000800547c02 */ /* 0x000fe40008000f00 */
[----:B------:R-:W-:Y:S02]  /*3fc0*/  PLOP3.LUT P3, PT, PT, PT, UP2, 0x80, 0x8 ;  /* 0x000000000008781c */ /* 0x000fe40003f6f028 */
[----:B------:R-:W-:Y:S02]  /*3fd0*/  MOV R87, UR8 ;  /* 0x0000000800577c02 */ /* 0x000fe40008000f00 */
[----:B------:R-:W-:-:S05]  /*3fe0*/  MOV R86, UR8 ;  /* 0x0000000800567c02 */ /* 0x000fca0008000f00 */
[----:B------:R-:W-:Y:S01]  /*3ff0*/  @P0 FFMA.FTZ R84, R230, R84, UR9 ;  /* 0x00000009e6540e23 */ /* 0x000fe20008010054 */
[----:B------:R-:W-:-:S03]  /*4000*/  @P0 FFMA.FTZ R87, R227, R87, UR9 ;  /* 0x00000009e3570e23 */ /* 0x000fc60008010057 */
[----:B------:R-:W-:Y:S01]  /*4010*/  @P0 FADD.FTZ R85, R229, -R84 ;  /* 0x80000054e5550221 */ /* 0x000fe20000010000 */
[----:B------:R-:W-:Y:S02]  /*4020*/  HADD2.F32 R84, -RZ, R148.H1_H1 ;  /* 0x30000094ff547230 */ /* 0x000fe40000004100 */
[----:B------:R-:W-:Y:S01]  /*4030*/  @P3 FFMA.FTZ R86, R0, R86, UR9 ;  /* 0x0000000900563e23 */ /* 0x000fe20008010056 */
[----:B------:R-:W-:Y:S02]  /*4040*/  @P0 FADD.FTZ R87, R226, -R87 ;  /* 0x80000057e2570221 */ /* 0x000fe40000010000 */
[----:B------:R-:W-:Y:S01]  /*4050*/  @P0 FFMA.FTZ R84, R85, UR30, R84 ;  /* 0x0000001e55540c23 */ /* 0x000fe20008010054 */
[----:B------:R-:W-:Y:S02]  /*4060*/  HADD2.F32 R85, -RZ, R149.H0_H0 ;  /* 0x20000095ff557230 */ /* 0x000fe40000004100 */
[----:B------:R-:W-:-:S03]  /*4070*/  @P3 FADD.FTZ R86, R3, -R86 ;  /* 0x8000005603563221 */ /* 0x000fc60000010000 */
[----:B------:R-:W-:Y:S01]  /*4080*/  @P0 FFMA.FTZ R85, R87, UR30, R85 ;  /* 0x0000001e57550c23 */ /* 0x000fe20008010055 */
[----:B------:R-:W-:Y:S01]  /*4090*/  @P3 FFMA.FTZ R180, R86, UR30, R180 ;  /* 0x0000001e56b43c23 */ /* 0x000fe200080100b4 */
[----:B------:R-:W-:Y:S06]  /*40a0*/  BRA.U !UP3, `(.L_x_8200) ;  /* 0x000000010b187547 */ /* 0x000fec000b800000 */
[----:B------:R-:W-:Y:S02]  /*40b0*/  HADD2.F32 R86, -RZ, R176.H0_H0 ;  /* 0x200000b0ff567230 */ /* 0x000fe40000004100 */
[----:B------:R-:W-:-:S04]  /*40c0*/  FMUL.FTZ R87, R180, UR29 ;  /* 0x0000001db4577c20 */ /* 0x000fc80008410000 */
[-C--:B------:R-:W-:Y:S01]  /*40d0*/  FFMA.FTZ R116, R86, R87.reuse, R116 ;  /* 0x0000005756747223 */ /* 0x080fe20000010074 */
[----:B------:R-:W-:-:S05]  /*40e0*/  FMUL.FTZ R86, R28, R87 ;  /* 0x000000571c567220 */ /* 0x000fca0000410000 */
[----:B------:R-:W-:-:S04]  /*40f0*/  F2FP.F16.F32.PACK_AB R86, RZ, R86 ;  /* 0x00000056ff56723e */ /* 0x000fc800000000ff */
[----:B------:R-:W-:-:S07]  /*4100*/  PRMT R168, R86, 0x7610, R168 ;  /* 0x0000761056a87816 */ /* 0x000fce00000000a8 */
.L_x_8200:
[----:B------:R-:W-:Y:S05]  /*4110*/  BRA.U !UP3, `(.L_x_8201) ;  /* 0x000000010b187547 */ /* 0x000fea000b800000 */
[----:B------:R-:W-:Y:S02]  /*4120*/  HADD2.F32 R86, -RZ, R176.H1_H1 ;  /* 0x300000b0ff567230 */ /* 0x000fe40000004100 */
[----:B------:R-:W-:-:S04]  /*4130*/  FMUL.FTZ R87, R84, UR29 ;  /* 0x0000001d54577c20 */ /* 0x000fc80008410000 */
[-C--:B------:R-:W-:Y:S01]  /*4140*/  FFMA.FTZ R117, R86, R87.reuse, R117 ;  /* 0x0000005756757223 */ /* 0x080fe20000010075 */
[----:B------:R-:W-:-:S05]  /*4150*/  FMUL.FTZ R86, R29, R87 ;  /* 0x000000571d567220 */ /* 0x000fca0000410000 */
[----:B------:R-:W-:-:S04]  /*4160*/  F2FP.F16.F32.PACK_AB R86, RZ, R86 ;  /* 0x00000056ff56723e */ /* 0x000fc800000000ff */
[----:B------:R-:W-:-:S07]  /*4170*/  PRMT R168, R168, 0x5410, R86 ;  /* 0x00005410a8a87816 */ /* 0x000fce0000000056 */
.L_x_8201:
[----:B------:R-:W-:Y:S05]  /*4180*/  BRA.U !UP3, `(.L_x_8202) ;  /* 0x000000010b187547 */ /* 0x000fea000b800000 */
[----:B------:R-:W-:Y:S02]  /*4190*/  HADD2.F32 R86, -RZ, R177.H0_H0 ;  /* 0x200000b1ff567230 */ /* 0x000fe40000004100 */
[----:B------:R-:W-:-:S04]  /*41a0*/  FMUL.FTZ R87, R85, UR29 ;  /* 0x0000001d55577c20 */ /* 0x000fc80008410000 */
[-C--:B------:R-:W-:Y:S01]  /*41b0*/  FFMA.FTZ R118, R86, R87.reuse, R118 ;  /* 0x0000005756767223 */ /* 0x080fe20000010076 */
[----:B------:R-:W-:-:S05]  /*41c0*/  FMUL.FTZ R86, R30, R87 ;  /* 0x000000571e567220 */ /* 0x000fca0000410000 */
[----:B------:R-:W-:-:S04]  /*41d0*/  F2FP.F16.F32.PACK_AB R86, RZ, R86 ;  /* 0x00000056ff56723e */ /* 0x000fc800000000ff */
[----:B------:R-:W-:-:S07]  /*41e0*/  PRMT R169, R86, 0x7610, R169 ;  /* 0x0000761056a97816 */ /* 0x000fce00000000a9 */
.L_x_8202:
[----:B------:R-:W-:Y:S01]  /*41f0*/  MOV R86, UR8 ;  /* 0x0000000800567c02 */ /* 0x000fe20008000f00 */
[----:B------:R-:W-:-:S04]  /*4200*/  HADD2.F32 R181, -RZ, R149.H1_H1 ;  /* 0x30000095ffb57230 */ /* 0x000fc80000004100 */
[----:B------:R-:W-:-:S04]  /*4210*/  @P0 FFMA.FTZ R86, R225, R86, UR9 ;  /* 0x00000009e1560e23 */ /* 0x000fc80008010056 */
[----:B------:R-:W-:-:S04]  /*4220*/  @P0 FADD.FTZ R86, R224, -R86 ;  /* 0x80000056e0560221 */ /* 0x000fc80000010000 */
[----:B------:R-:W-:Y:S01]  /*4230*/  @P0 FFMA.FTZ R181, R86, UR30, R181 ;  /* 0x0000001e56b50c23 */ /* 0x000fe200080100b5 */
[----:B------:R-:W-:Y:S06]  /*4240*/  BRA.U !UP3, `(.L_x_8203) ;  /* 0x000000010b187547 */ /* 0x000fec000b800000 */
[----:B------:R-:W-:Y:S02]  /*4250*/  HADD2.F32 R86, -RZ, R177.H1_H1 ;  /* 0x300000b1ff567230 */ /* 0x000fe40000004100 */
[----:B------:R-:W-:-:S04]  /*4260*/  FMUL.FTZ R87, R181, UR29 ;  /* 0x0000001db5577c20 */ /* 0x000fc80008410000 */
[-C--:B------:R-:W-:Y:S01]  /*4270*/  FFMA.FTZ R119, R86, R87.reuse, R119 ;  /* 0x0000005756777223 */ /* 0x080fe20000010077 */
[----:B------:R-:W-:-:S05]  /*4280*/  FMUL.FTZ R86, R31, R87 ;  /* 0x000000571f567220 */ /* 0x000fca0000410000 */
[----:B------:R-:W-:-:S04]  /*4290*/  F2FP.F16.F32.PACK_AB R86, RZ, R86 ;  /* 0x00000056ff56723e */ /* 0x000fc800000000ff */
[----:B------:R-:W-:-:S07]  /*42a0*/  PRMT R169, R169, 0x5410, R86 ;  /* 0x00005410a9a97816 */ /* 0x000fce0000000056 */
.L_x_8203:
[----:B------:R-:W-:-:S05]  /*42b0*/  MOV R86, UR8 ;  /* 0x0000000800567c02 */ /* 0x000fca0008000f00 */
[----:B------:R-:W-:-:S04]  /*42c0*/  @P0 FFMA.FTZ R86, R223, R86, UR9 ;  /* 0x00000009df560e23 */ /* 0x000fc80008010056 */
[----:B------:R-:W-:Y:S01]  /*42d0*/  @P0 FADD.FTZ R87, R222, -R86 ;  /* 0x80000056de570221 */ /* 0x000fe20000010000 */
[----:B------:R-:W-:-:S05]  /*42e0*/  HADD2.F32 R86, -RZ, R150.H0_H0 ;  /* 0x20000096ff567230 */ /* 0x000fca0000004100 */
        /* <DEDUP_REMOVED lines=8> */
.L_x_8204:
        /* <DEDUP_REMOVED lines=12> */
.L_x_8205:
[----:B------:R-:W-:Y:S02]  /*4430*/  F2FP.F16.F32.PACK_AB R84, R84, R180 ;  /* 0x000000b45454723e */ /* 0x000fe400000000ff */
[----:B------:R-:W-:Y:S02]  /*4440*/  MOV R87, UR8 ;  /* 0x0000000800577c02 */ /* 0x000fe40008000f00 */
[----:B------:R-:W-:Y:S02]  /*4450*/  MOV R180, UR8 ;  /* 0x0000000800b47c02 */ /* 0x000fe40008000f00 */
[----:B------:R-:W-:Y:S01]  /*4460*/  F2FP.F16.F32.PACK_AB R85, R181, R85 ;  /* 0x00000055b555723e */ /* 0x000fe200000000ff */
[----:B------:R-:W-:Y:S01]  /*4470*/  @P0 FFMA.FTZ R87, R5, R87, UR9 ;  /* 0x0000000905570e23 */ /* 0x000fe20008010057 */
[----:B------:R-:W-:Y:S01]  /*4480*/  F2FP.F16.F32.PACK_AB R86, R184, R86 ;  /* 0x00000056b856723e */ /* 0x000fe200000000ff */
[----:B------:R-:W-:Y:S02]  /*4490*/  @P0 FFMA.FTZ R180, R7, R180, UR9 ;  /* 0x0000000907b40e23 */ /* 0x000fe400080100b4 */
[----:B------:R-:W-:Y:S01]  /*44a0*/  @P0 FADD.FTZ R185, R6, -R87 ;  /* 0x8000005706b90221 */ /* 0x000fe20000010000 */
[----:B------:R-:W-:-:S02]  /*44b0*/  HADD2.F32 R87, -RZ, R151.H0_H0 ;  /* 0x20000097ff577230 */ /* 0x000fc40000004100 */
[----:B------:R-:W-:Y:S01]  /*44c0*/  @P0 FADD.FTZ R181, R8, -R180 ;  /* 0x800000b408b50221 */ /* 0x000fe20000010000 */
[----:B------:R-:W-:Y:S02]  /*44d0*/  HADD2.F32 R180, -RZ, R151.H1_H1 ;  /* 0x30000097ffb47230 */ /* 0x000fe40000004100 */
[----:B------:R-:W-:-:S03]  /*44e0*/  @P0 FFMA.FTZ R87, R185, UR30, R87 ;  /* 0x0000001eb9570c23 */ /* 0x000fc60008010057 */
        /* <DEDUP_REMOVED lines=8> */
.L_x_8206:
[----:B------:R-:W-:Y:S01]  /*4570*/  F2FP.F16.F32.PACK_AB R87, R180, R87 ;  /* 0x00000057b457723e */ /* 0x000fe200000000ff */
[----:B------:R-:W-:Y:S06]  /*4580*/  BRA.U !UP3, `(.L_x_8184) ;  /* 0x000000010b187547 */ /* 0x000fec000b800000 */
[----:B------:R-:W-:Y:S02]  /*4590*/  HADD2.F32 R181, -RZ, R179.H1_H1 ;  /* 0x300000b3ffb57230 */ /* 0x000fe40000004100 */
[----:B------:R-:W-:-:S04]  /*45a0*/  FMUL.FTZ R180, R180, UR29 ;  /* 0x0000001db4b47c20 */ /* 0x000fc80008410000 */
[-C--:B------:R-:W-:Y:S01]  /*45b0*/  FFMA.FTZ R123, R181, R180.reuse, R123 ;  /* 0x000000b4b57b7223 */ /* 0x080fe2000001007b */
[----:B------:R-:W-:-:S05]  /*45c0*/  FMUL.FTZ R180, R35, R180 ;  /* 0x000000b423b47220 */ /* 0x000fca0000410000 */
[----:B------:R-:W-:-:S04]  /*45d0*/  F2FP.F16.F32.PACK_AB R180, RZ, R180 ;  /* 0x000000b4ffb4723e */ /* 0x000fc800000000ff */
[----:B------:R-:W-:-:S07]  /*45e0*/  PRMT R171, R171, 0x5410, R180 ;  /* 0x00005410abab7816 */ /* 0x000fce00000000b4 */
.L_x_8184:
        /* <DEDUP_REMOVED lines=11> */
.L_x_8173:
[----:B------:R-:W-:Y:S05]  /*46a0*/  BSYNC.RECONVERGENT B0 ;  /* 0x0000000000007941 */ /* 0x000fea0003800200 */
.L_x_8172:
        /* <DEDUP_REMOVED lines=9> */
.L_x_8209:
[----:B------:R-:W-:Y:S05]  /*4740*/  BRA.U !UP0, `(.L_x_8210) ;  /* 0x0000000d08307547 */ /* 0x000fea000b800000 */
[----:B------:R-:W-:-:S04]  /*4750*/  UISETP.NE.U32.AND UP0, UPT, UR4, URZ, UPT ;  /* 0x000000ff0400728c */ /* 0x000fc8000bf05070 */
[----:B------:R-:W-:-:S06]  /*4760*/  UISETP.NE.AND.EX UP0, UPT, UR5, URZ, UPT, UP0 ;  /* 0x000000ff0500728c */ /* 0x000fcc000bf05300 */
[----:B------:R-:W-:-:S13]  /*4770*/  PLOP3.LUT P0, PT, PT, PT, UP0, 0x80, 0x8 ;  /* 0x000000000008781c */ /* 0x000fda0003f0f008 */
[----:B------:R-:W-:Y:S05]  /*4780*/  @!P0 BRA `(.L_x_8211) ;  /* 0x0000000400988947 */ /* 0x000fea0003800000 */
[----:B------:R-:W-:Y:S01]  /*4790*/  ISETP.LT.AND P4, PT, RZ, UR31, PT ;  /* 0x0000001fff007c0c */ /* 0x000fe2000bf81270 */
[----:B0----5:R-:W-:Y:S01]  /*47a0*/  HADD2.F32 R180, -RZ, R152.H0_H0 ;  /* 0x20000098ffb47230 */ /* 0x021fe20000004100 */
[----:B------:R-:W-:Y:S02]  /*47b0*/  MOV R84, UR8 ;  /* 0x0000000800547c02 */ /* 0x000fe40008000f00 */
[----:B------:R-:W-:Y:S02]  /*47c0*/  MOV R87, UR8 ;  /* 0x0000000800577c02 */ /* 0x000fe40008000f00 */
[----:B------:R-:W-:-:S07]  /*47d0*/  MOV R86, UR8 ;  /* 0x0000000800567c02 */ /* 0x000fce0008000f00 */
[----:B------:R-:W-:Y:S01]  /*47e0*/  @P4 FFMA.FTZ R84, R10, R84, UR9 ;  /* 0x000000090a544e23 */ /* 0x000fe20008010054 */
[----:B------:R-:W-:Y:S01]  /*47f0*/  @P4 FFMA.FTZ R87, R12, R87, UR9 ;  /* 0x000000090c574e23 */ /* 0x000fe20008010057 */
[----:B------:R-:W-:Y:S02]  /*4800*/  @P4 FFMA.FTZ R86, R9, R86, UR9 ;  /* 0x0000000909564e23 */ /* 0x000fe40008010056 */
[----:B------:R-:W-:Y:S01]  /*4810*/  @P4 FADD.FTZ R85, R13, -R84 ;  /* 0x800000540d554221 */ /* 0x000fe20000010000 */
[----:B------:R-:W-:Y:S02]  /*4820*/  HADD2.F32 R84, -RZ, R152.H1_H1 ;  /* 0x30000098ff547230 */ /* 0x000fe40000004100 */
[----:B------:R-:W-:Y:S01]  /*4830*/  @P4 FADD.FTZ R87, R15, -R87 ;  /* 0x800000570f574221 */ /* 0x000fe20000010000 */
[----:B------:R-:W-:Y:S02]  /*4840*/  @P4 FADD.FTZ R86, R11, -R86 ;  /* 0x800000560b564221 */ /* 0x000fe40000010000 */
[----:B------:R-:W-:Y:S01]  /*4850*/  @P4 FFMA.FTZ R84, R85, UR30, R84 ;  /* 0x0000001e55544c23 */ /* 0x000fe20008010054 */
[----:B------:R-:W-:-:S02]  /*4860*/  HADD2.F32 R85, -RZ, R153.H0_H0 ;  /* 0x20000099ff557230 */ /* 0x000fc40000004100 */
        /* <DEDUP_REMOVED lines=9> */
.L_x_8212:
[----:B------:R-:W-:Y:S05]  /*4900*/  BRA.U !UP3, `(.L_x_8213) ;  /* 0x000000010b187547 */ /* 0x000fea000b800000 */
[----:B------:R-:W-:Y:S02]  /*4910*/  HADD2.F32 R86, -RZ, R176.H1_H1 ;  /* 0x300000b0ff567230 */ /* 0x000fe40000004100 */
[----:B------:R-:W-:-:S04]  /*4920*/  FMUL.FTZ R87, R84, UR29 ;  /* 0x0000001d54577c20 */ /* 0x000fc80008410000 */
[-C--:B------:R-:W-:Y:S01]  /*4930*/  FFMA.FTZ R125, R86, R87.reuse, R125 ;  /* 0x00000057567d7223 */ /* 0x080fe2000001007d */
[----:B------:R-:W-:-:S05]  /*4940*/  FMUL.FTZ R86, R37, R87 ;  /* 0x0000005725567220 */ /* 0x000fca0000410000 */
[----:B------:R-:W-:-:S04]  /*4950*/  F2FP.F16.F32.PACK_AB R86, RZ, R86 ;  /* 0x00000056ff56723e */ /* 0x000fc800000000ff */
[----:B------:R-:W-:-:S07]  /*4960*/  PRMT R168, R168, 0x5410, R86 ;  /* 0x00005410a8a87816 */ /* 0x000fce0000000056 */
.L_x_8213:
[----:B------:R-:W-:Y:S05]  /*4970*/  BRA.U !UP3, `(.L_x_8214) ;  /* 0x000000010b187547 */ /* 0x000fea000b800000 */
[----:B------:R-:W-:Y:S02]  /*4980*/  HADD2.F32 R86, -RZ, R177.H0_H0 ;  /* 0x200000b1ff567230 */ /* 0x000fe40000004100 */
[----:B------:R-:W-:-:S04]  /*4990*/  FMUL.FTZ R87, R85, UR29 ;  /* 0x0000001d55577c20 */ /* 0x000fc80008410000 */
[-C--:B------:R-:W-:Y:S01]  /*49a0*/  FFMA.FTZ R126, R86, R87.reuse, R126 ;  /* 0x00000057567e7223 */ /* 0x080fe2000001007e */
[----:B------:R-:W-:-:S05]  /*49b0*/  FMUL.FTZ R86, R38, R87 ;  /* 0x0000005726567220 */ /* 0x000fca0000410000 */
[----:B------:R-:W-:-:S04]  /*49c0*/  F2FP.F16.F32.PACK_AB R86, RZ, R86 ;  /* 0x00000056ff56723e */ /* 0x000fc800000000ff */
[----:B------:R-:W-:-:S07]  /*49d0*/  PRMT R169, R86, 0x7610, R169 ;  /* 0x0000761056a97816 */ /* 0x000fce00000000a9 */
.L_x_8214:
        /* <DEDUP_REMOVED lines=12> */
.L_x_8215:
        /* <DEDUP_REMOVED lines=12> */
.L_x_8216:
        /* <DEDUP_REMOVED lines=12> */
.L_x_8217:
        /* <DEDUP_REMOVED lines=20> */
.L_x_8218:
[----:B------:R-:W-:Y:S01]  /*4d60*/  F2FP.F16.F32.PACK_AB R87, R180, R87 ;  /* 0x00000057b457723e */ /* 0x000fe200000000ff */
[----:B------:R-:W-:Y:S06]  /*4d70*/  BRA.U !UP3, `(.L_x_8219) ;  /* 0x000000110bec7547 */ /* 0x000fec000b800000 */
[----:B------:R-:W-:Y:S02]  /*4d80*/  HADD2.F32 R181, -RZ, R179.H1_H1 ;  /* 0x300000b3ffb57230 */ /* 0x000fe40000004100 */
[----:B------:R-:W-:-:S04]  /*4d90*/  FMUL.FTZ R180, R180, UR29 ;  /* 0x0000001db4b47c20 */ /* 0x000fc80008410000 */
[-C--:B------:R-:W-:Y:S01]  /*4da0*/  FFMA.FTZ R131, R181, R180.reuse, R131 ;  /* 0x000000b4b5837223 */ /* 0x080fe20000010083 */
[----:B------:R-:W-:-:S05]  /*4db0*/  FMUL.FTZ R180, R43, R180 ;  /* 0x000000b42bb47220 */ /* 0x000fca0000410000 */
[----:B------:R-:W-:-:S04]  /*4dc0*/  F2FP.F16.F32.PACK_AB R180, RZ, R180 ;  /* 0x000000b4ffb4723e */ /* 0x000fc800000000ff */
[----:B------:R-:W-:Y:S01]  /*4dd0*/  PRMT R171, R171, 0x5410, R180 ;  /* 0x00005410abab7816 */ /* 0x000fe200000000b4 */
[----:B------:R-:W-:Y:S06]  /*4de0*/  BRA `(.L_x_8219) ;  /* 0x0000001000d07947 */ /* 0x000fec0003800000 */
.L_x_8211:
[----:B------:R-:W-:Y:S01]  /*4df0*/  ISETP.LT.AND P4, PT, RZ, UR31, PT ;  /* 0x0000001fff007c0c */ /* 0x000fe2000bf81270 */
[----:B------:R-:W-:-:S12]  /*4e00*/  BRA.U !UP3, `(.L_x_8220) ;  /* 0x000000010b2c7547 */ /* 0x000fd8000b800000 */
[----:B0-----:R-:W-:Y:S01]  /*4e10*/  MOV R180, UR8 ;  /* 0x0000000800b47c02 */ /* 0x001fe20008000f00 */
        /* <DEDUP_REMOVED lines=10> */
.L_x_8220:
[----:B------:R-:W-:Y:S05]  /*4ec0*/  BRA.U !UP3, `(.L_x_8221) ;  /* 0x000000010b2c7547 */ /* 0x000fea000b800000 */
[----:B0-----:R-:W-:Y:S01]  /*4ed0*/  MOV R180, UR8 ;  /* 0x0000000800b47c02 */ /* 0x001fe20008000f00 */
        /* <DEDUP_REMOVED lines=10> */
.L_x_8221:
[----:B------:R-:W-:Y:S05]  /*4f80*/  BRA.U !UP3, `(.L_x_8222) ;  /* 0x000000010b2c7547 */ /* 0x000fea000b800000 */
        /* <DEDUP_REMOVED lines=11> */
.L_x_8222:
        /* <DEDUP_REMOVED lines=12> */
.L_x_8223:
        /* <DEDUP_REMOVED lines=12> */
.L_x_8224:
        /* <DEDUP_REMOVED lines=12> */
.L_x_8225:
        /* <DEDUP_REMOVED lines=12> */
.L_x_8226:
        /* <DEDUP_REMOVED lines=13> */
.L_x_8210:
        /* <DEDUP_REMOVED lines=22> */
.L_x_8228:
[----:B------:R-:W-:Y:S05]  /*5570*/  BRA.U !UP3, `(.L_x_8229) ;  /* 0x000000010b187547 */ /* 0x000fea000b800000 */
[----:B-----5:R-:W-:Y:S02]  /*5580*/  HADD2.F32 R85, -RZ, R176.H1_H1 ;  /* 0x300000b0ff557230 */ /* 0x020fe40000004100 */
[----:B------:R-:W-:-:S04]  /*5590*/  FMUL.FTZ R86, R84, UR29 ;  /* 0x0000001d54567c20 */ /* 0x000fc80008410000 */
[-C--:B------:R-:W-:Y:S01]  /*55a0*/  FFMA.FTZ R125, R85, R86.reuse, R125 ;  /* 0x00000056557d7223 */ /* 0x080fe2000001007d */
[----:B------:R-:W-:-:S05]  /*55b0*/  FMUL.FTZ R85, R37, R86 ;  /* 0x0000005625557220 */ /* 0x000fca0000410000 */
[----:B------:R-:W-:-:S04]  /*55c0*/  F2FP.F16.F32.PACK_AB R85, RZ, R85 ;  /* 0x00000055ff55723e */ /* 0x000fc800000000ff */
[----:B------:R-:W-:-:S07]  /*55d0*/  PRMT R168, R168, 0x5410, R85 ;  /* 0x00005410a8a87816 */ /* 0x000fce0000000055 */
.L_x_8229:
        /* <DEDUP_REMOVED lines=12> */
.L_x_8230:
        /* <DEDUP_REMOVED lines=12> */
.L_x_8231:
        /* <DEDUP_REMOVED lines=12> */
.L_x_8232:
        /* <DEDUP_REMOVED lines=12> */
.L_x_8233:
        /* <DEDUP_REMOVED lines=20> */
.L_x_8234:
        /* <DEDUP_REMOVED lines=9> */
.L_x_8227:
        /* <DEDUP_REMOVED lines=9> */
[-C--:B------:R-:W-:Y:S01]  /*5b40*/  FFMA.FTZ R124, R181, R180.reuse, R124 ;  /* 0x000000b4b57c7223 */ /* 0x080fe2000001007c */
[----:B------:R-:W-:-:S05]  /*5b50*/  FMUL.FTZ R180, R36, R180 ;  /* 0x000000b424b47220 */ /* 0x000fca0000410000 */
[----:B------:R-:W-:-:S04]  /*5b60*/  F2FP.F16.F32.PACK_AB R180, RZ, R180 ;  /* 0x000000b4ffb4723e */ /* 0x000fc800000000ff */
[----:B------:R-:W-:-:S07]  /*5b70*/  PRMT R168, R180, 0x7610, R168 ;  /* 0x00007610b4a87816 */ /* 0x000fce00000000a8 */
.L_x_8235:
        /* <DEDUP_REMOVED lines=13> */
.L_x_8236:
        /* <DEDUP_REMOVED lines=13> */
.L_x_8237:
        /* <DEDUP_REMOVED lines=13> */
.L_x_8238:
        /* <DEDUP_REMOVED lines=13> */
.L_x_8239:
        /* <DEDUP_REMOVED lines=13> */
.L_x_8240:
        /* <DEDUP_REMOVED lines=13> */
.L_x_8241:
        /* <DEDUP_REMOVED lines=13> */
.L_x_8219:
        /* <DEDUP_REMOVED lines=9> */
.L_x_8208:
[----:B------:R-:W-:Y:S05]  /*61c0*/  BSYNC.RECONVERGENT B0 ;  /* 0x0000000000007941 */ /* 0x000fea0003800200 */
.L_x_8207:
        /* <DEDUP_REMOVED lines=9> */
.L_x_8244:
[----:B------:R-:W-:Y:S05]  /*6260*/  BRA.U !UP0, `(.L_x_8245) ;  /* 0x0000000d08307547 */ /* 0x000fea000b800000 */
[----:B------:R-:W-:-:S04]  /*6270*/  UISETP.NE.U32.AND UP0, UPT, UR4, URZ, UPT ;  /* 0x000000ff0400728c */ /* 0x000fc8000bf05070 */
[----:B------:R-:W-:-:S06]  /*6280*/  UISETP.NE.AND.EX UP0, UPT, UR5, URZ, UPT, UP0 ;  /* 0x000000ff0500728c */ /* 0x000fcc000bf05300 */
[----:B------:R-:W-:-:S13]  /*6290*/  PLOP3.LUT P0, PT, PT, PT, UP0, 0x80, 0x8 ;  /* 0x000000000008781c */ /* 0x000fda0003f0f008 */
[----:B------:R-:W-:Y:S05]  /*62a0*/  @!P0 BRA `(.L_x_8246) ;  /* 0x0000000400988947 */ /* 0x000fea0003800000 */
[----:B------:R-:W-:Y:S01]  /*62b0*/  ISETP.LT.AND P5, PT, RZ, UR31, PT ;  /* 0x0000001fff007c0c */ /* 0x000fe2000bfa1270 */
[----:B01---5:R-:W-:Y:S01]  /*62c0*/  HADD2.F32 R180, -RZ, R156.H0_H0 ;  /* 0x2000009cffb47230 */ /* 0x023fe20000004100 */
        /* <DEDUP_REMOVED lines=21> */
.L_x_8247:
[----:B------:R-:W-:Y:S05]  /*6420*/  BRA.U !UP3, `(.L_x_8248) ;  /* 0x000000010b187547 */ /* 0x000fea000b800000 */
[----:B------:R-:W-:Y:S02]  /*6430*/  HADD2.F32 R86, -RZ, R176.H1_H1 ;  /* 0x300000b0ff567230 */ /* 0x000fe40000004100 */
[----:B------:R-:W-:-:S04]  /*6440*/  FMUL.FTZ R87, R84, UR29 ;  /* 0x0000001d54577c20 */ /* 0x000fc80008410000 */
[-C--:B------:R-:W-:Y:S01]  /*6450*/  FFMA.FTZ R133, R86, R87.reuse, R133 ;  /* 0x0000005756857223 */ /* 0x080fe20000010085 */
[----:B------:R-:W-:-:S05]  /*6460*/  FMUL.FTZ R86, R45, R87 ;  /* 0x000000572d567220 */ /* 0x000fca0000410000 */
[----:B------:R-:W-:-:S04]  /*6470*/  F2FP.F16.F32.PACK_AB R86, RZ, R86 ;  /* 0x00000056ff56723e */ /* 0x000fc800000000ff */
[----:B------:R-:W-:-:S07]  /*6480*/  PRMT R168, R168, 0x5410, R86 ;  /* 0x00005410a8a87816 */ /* 0x000fce0000000056 */
.L_x_8248:
[----:B------:R-:W-:Y:S05]  /*6490*/  BRA.U !UP3, `(.L_x_8249) ;  /* 0x000000010b187547 */ /* 0x000fea000b800000 */
[----:B------:R-:W-:Y:S02]  /*64a0*/  HADD2.F32 R86, -RZ, R177.H0_H0 ;  /* 0x200000b1ff567230 */ /* 0x000fe40000004100 */
[----:B------:R-:W-:-:S04]  /*64b0*/  FMUL.FTZ R87, R85, UR29 ;  /* 0x0000001d55577c20 */ /* 0x000fc80008410000 */
[-C--:B------:R-:W-:Y:S01]  /*64c0*/  FFMA.FTZ R134, R86, R87.reuse, R134 ;  /* 0x0000005756867223 */ /* 0x080fe20000010086 */
[----:B------:R-:W-:-:S05]  /*64d0*/  FMUL.FTZ R86, R46, R87 ;  /* 0x000000572e567220 */ /* 0x000fca0000410000 */
[----:B------:R-:W-:-:S04]  /*64e0*/  F2FP.F16.F32.PACK_AB R86, RZ, R86 ;  /* 0x00000056ff56723e */ /* 0x000fc800000000ff */
[----:B------:R-:W-:-:S07]  /*64f0*/  PRMT R169, R86, 0x7610, R169 ;  /* 0x0000761056a97816 */ /* 0x000fce00000000a9 */
.L_x_8249:
        /* <DEDUP_REMOVED lines=12> */
.L_x_8250:
        /* <DEDUP_REMOVED lines=12> */
.L_x_8251:
        /* <DEDUP_REMOVED lines=12> */
.L_x_8252:
        /* <DEDUP_REMOVED lines=20> */
.L_x_8253:
        /* <DEDUP_REMOVED lines=9> */
.L_x_8246:
[----:B------:R-:W-:Y:S01]  /*6910*/  ISETP.LT.AND P5, PT, RZ, UR31, PT ;  /* 0x0000001fff007c0c */ /* 0x000fe2000bfa1270 */
[----:B------:R-:W-:-:S12]  /*6920*/  BRA.U !UP3, `(.L_x_8255) ;  /* 0x000000010b2c7547 */ /* 0x000fd8000b800000 */
[----:B01----:R-:W-:Y:S01]  /*6930*/  MOV R180, UR8 ;  /* 0x0000000800b47c02 */ /* 0x003fe20008000f00 */
        /* <DEDUP_REMOVED lines=10> */
.L_x_8255:
[----:B------:R-:W-:Y:S05]  /*69e0*/  BRA.U !UP3, `(.L_x_8256) ;  /* 0x000000010b2c7547 */ /* 0x000fea000b800000 */
[----:B01----:R-:W-:Y:S01]  /*69f0*/  MOV R180, UR8 ;  /* 0x0000000800b47c02 */ /* 0x003fe20008000f00 */
        /* <DEDUP_REMOVED lines=10> */
.L_x_8256:
[----:B------:R-:W-:Y:S05]  /*6aa0*/  BRA.U !UP3, `(.L_x_8257) ;  /* 0x000000010b2c7547 */ /* 0x000fea000b800000 */
        /* <DEDUP_REMOVED lines=11> */
.L_x_8257:
        /* <DEDUP_REMOVED lines=12> */
.L_x_8258:
        /* <DEDUP_REMOVED lines=12> */
.L_x_8259:
        /* <DEDUP_REMOVED lines=12> */
.L_x_8260:
        /* <DEDUP_REMOVED lines=12> */
.L_x_8261:
        /* <DEDUP_REMOVED lines=13> */
.L_x_8245:
        /* <DEDUP_REMOVED lines=22> */
.L_x_8263:
[----:B------:R-:W-:Y:S05]  /*7090*/  BRA.U !UP3, `(.L_x_8264) ;  /* 0x000000010b187547 */ /* 0x000fea000b800000 */
[----:B-----5:R-:W-:Y:S02]  /*70a0*/  HADD2.F32 R85, -RZ, R176.H1_H1 ;  /* 0x300000b0ff557230 */ /* 0x020fe40000004100 */
[----:B------:R-:W-:-:S04]  /*70b0*/  FMUL.FTZ R86, R84, UR29 ;  /* 0x0000001d54567c20 */ /* 0x000fc80008410000 */
[-C--:B------:R-:W-:Y:S01]  /*70c0*/  FFMA.FTZ R133, R85, R86.reuse, R133 ;  /* 0x0000005655857223 */ /* 0x080fe20000010085 */
[----:B------:R-:W-:-:S05]  /*70d0*/  FMUL.FTZ R85, R45, R86 ;  /* 0x000000562d557220 */ /* 0x000fca0000410000 */
[----:B------:R-:W-:-:S04]  /*70e0*/  F2FP.F16.F32.PACK_AB R85, RZ, R85 ;  /* 0x00000055ff55723e */ /* 0x000fc800000000ff */
[----:B------:R-:W-:-:S07]  /*70f0*/  PRMT R168, R168, 0x5410, R85 ;  /* 0x00005410a8a87816 */ /* 0x000fce0000000055 */
.L_x_8264:
        /* <DEDUP_REMOVED lines=12> */
.L_x_8265:
        /* <DEDUP_REMOVED lines=12> */
.L_x_8266:
        /* <DEDUP_REMOVED lines=12> */
.L_x_8267:
        /* <DEDUP_REMOVED lines=12> */
.L_x_8268:
        /* <DEDUP_REMOVED lines=20> */
.L_x_8269:
        /* <DEDUP_REMOVED lines=9> */
.L_x_8262:
        /* <DEDUP_REMOVED lines=13> */
.L_x_8270:
        /* <DEDUP_REMOVED lines=13> */
.L_x_8271:
        /* <DEDUP_REMOVED lines=13> */
.L_x_8272:
        /* <DEDUP_REMOVED lines=13> */
.L_x_8273:
        /* <DEDUP_REMOVED lines=13> */
.L_x_8274:
        /* <DEDUP_REMOVED lines=13> */
.L_x_8275:
        /* <DEDUP_REMOVED lines=13> */
.L_x_8276:
        /* <DEDUP_REMOVED lines=13> */
.L_x_8254:
        /* <DEDUP_REMOVED lines=9> */
.L_x_8243:
[----:B------:R-:W-:Y:S05]  /*7ce0*/  BSYNC.RECONVERGENT B0 ;  /* 0x0000000000007941 */ /* 0x000fea0003800200 */
.L_x_8242:
        /* <DEDUP_REMOVED lines=9> */
.L_x_8279:
[----:B------:R-:W-:Y:S05]  /*7d80*/  BRA.U !UP0, `(.L_x_8280) ;  /* 0x0000000d08307547 */ /* 0x000fea000b800000 */
[----:B------:R-:W-:-:S04]  /*7d90*/  UISETP.NE.U32.AND UP0, UPT, UR4, URZ, UPT ;  /* 0x000000ff0400728c */ /* 0x000fc8000bf05070 */
[----:B------:R-:W-:-:S06]  /*7da0*/  UISETP.NE.AND.EX UP0, UPT, UR5, URZ, UPT, UP0 ;  /* 0x000000ff0500728c */ /* 0x000fcc000bf05300 */
[----:B------:R-:W-:-:S13]  /*7db0*/  PLOP3.LUT P0, PT, PT, PT, UP0, 0x80, 0x8 ;  /* 0x000000000008781c */ /* 0x000fda0003f0f008 */
[----:B------:R-:W-:Y:S05]  /*7dc0*/  @!P0 BRA `(.L_x_8281) ;  /* 0x0000000400988947 */ /* 0x000fea0003800000 */
[----:B------:R-:W-:Y:S01]  /*7dd0*/  ISETP.LT.AND P6, PT, RZ, UR31, PT ;  /* 0x0000001fff007c0c */ /* 0x000fe2000bfc1270 */
[----:B012--5:R-:W-:Y:S01]  /*7de0*/  HADD2.F32 R180, -RZ, R24.H0_H0 ;  /* 0x20000018ffb47230 */ /* 0x027fe20000004100 */
        /* <DEDUP_REMOVED lines=21> */
.L_x_8282:
[----:B------:R-:W-:Y:S05]  /*7f40*/  BRA.U !UP3, `(.L_x_8283) ;  /* 0x000000010b187547 */ /* 0x000fea000b800000 */
[----:B------:R-:W-:Y:S02]  /*7f50*/  HADD2.F32 R86, -RZ, R176.H1_H1 ;  /* 0x300000b0ff567230 */ /* 0x000fe40000004100 */
[----:B------:R-:W-:-:S04]  /*7f60*/  FMUL.FTZ R87, R84, UR29 ;  /* 0x0000001d54577c20 */ /* 0x000fc80008410000 */
[-C--:B------:R-:W-:Y:S01]  /*7f70*/  FFMA.FTZ R141, R86, R87.reuse, R141 ;  /* 0x00000057568d7223 */ /* 0x080fe2000001008d */
[----:B------:R-:W-:-:S05]  /*7f80*/  FMUL.FTZ R86, R53, R87 ;  /* 0x0000005735567220 */ /* 0x000fca0000410000 */
[----:B------:R-:W-:-:S04]  /*7f90*/  F2FP.F16.F32.PACK_AB R86, RZ, R86 ;  /* 0x00000056ff56723e */ /* 0x000fc800000000ff */
[----:B------:R-:W-:-:S07]  /*7fa0*/  PRMT R168, R168, 0x5410, R86 ;  /* 0x00005410a8a87816 */ /* 0x000fce0000000056 */
.L_x_8283:
[----:B------:R-:W-:Y:S05]  /*7fb0*/  BRA.U !UP3, `(.L_x_8284) ;  /* 0x000000010b187547 */ /* 0x000fea000b800000 */
[----:B------:R-:W-:Y:S02]  /*7fc0*/  HADD2.F32 R86, -RZ, R177.H0_H0 ;  /* 0x200000b1ff567230 */ /* 0x000fe40000004100 */
[----:B------:R-:W-:-:S04]  /*7fd0*/  FMUL.FTZ R87, R85, UR29 ;  /* 0x0000001d55577c20 */ /* 0x000fc80008410000 */
[-C--:B------:R-:W-:Y:S01]  /*7fe0*/  FFMA.FTZ R142, R86, R87.reuse, R142 ;  /* 0x00000057568e7223 */ /* 0x080fe2000001008e */
[----:B------:R-:W-:-:S05]  /*7ff0*/  FMUL.FTZ R86, R54, R87 ;  /* 0x0000005736567220 */ /* 0x000fca0000410000 */
[----:B------:R-:W-:-:S04]  /*8000*/  F2FP.F16.F32.PACK_AB R86, RZ, R86 ;  /* 0x00000056ff56723e */ /* 0x000fc800000000ff */
[----:B------:R-:W-:-:S07]  /*8010*/  PRMT R169, R86, 0x7610, R169 ;  /* 0x0000761056a97816 */ /* 0x000fce00000000a9 */
.L_x_8284:
        /* <DEDUP_REMOVED lines=12> */
.L_x_8285:
        /* <DEDUP_REMOVED lines=12> */
.L_x_8286:
        /* <DEDUP_REMOVED lines=12> */
.L_x_8287:
        /* <DEDUP_REMOVED lines=20> */
.L_x_8288:
        /* <DEDUP_REMOVED lines=9> */
.L_x_8281:
[----:B------:R-:W-:Y:S01]  /*8430*/  ISETP.LT.AND P6, PT, RZ, UR31, PT ;  /* 0x0000001fff007c0c */ /* 0x000fe2000bfc1270 */
[----:B------:R-:W-:-:S12]  /*8440*/  BRA.U !UP3, `(.L_x_8290) ;  /* 0x000000010b2c7547 */ /* 0x000fd8000b800000 */
[----:B012---:R-:W-:Y:S01]  /*8450*/  MOV R180, UR8 ;  /* 0x0000000800b47c02 */ /* 0x007fe20008000f00 */
        /* <DEDUP_REMOVED lines=10> */
.L_x_8290:
[----:B------:R-:W-:Y:S05]  /*8500*/  BRA.U !UP3, `(.L_x_8291) ;  /* 0x000000010b2c7547 */ /* 0x000fea000b800000 */
[----:B012---:R-:W-:Y:S01]  /*8510*/  MOV R180, UR8 ;  /* 0x0000000800b47c02 */ /* 0x007fe20008000f00 */
        /* <DEDUP_REMOVED lines=10> */
.L_x_8291:
[----:B------:R-:W-:Y:S05]  /*85c0*/  BRA.U !UP3, `(.L_x_8292) ;  /* 0x000000010b2c7547 */ /* 0x000fea000b800000 */
        /* <DEDUP_REMOVED lines=11> */
.L_x_8292:
        /* <DEDUP_REMOVED lines=12> */
.L_x_8293:
        /* <DEDUP_REMOVED lines=12> */
.L_x_8294:
        /* <DEDUP_REMOVED lines=12> */
.L_x_8295:
        /* <DEDUP_REMOVED lines=12> */
.L_x_8296:
        /* <DEDUP_REMOVED lines=13> */
.L_x_8280:
        /* <DEDUP_REMOVED lines=22> */
.L_x_8298:
[----:B------:R-:W-:Y:S05]  /*8bb0*/  BRA.U !UP3, `(.L_x_8299) ;  /* 0x000000010b187547 */ /* 0x000fea000b800000 */
[----:B-----5:R-:W-:Y:S02]  /*8bc0*/  HADD2.F32 R85, -RZ, R176.H1_H1 ;  /* 0x300000b0ff557230 */ /* 0x020fe40000004100 */
[----:B------:R-:W-:-:S04]  /*8bd0*/  FMUL.FTZ R86, R84, UR29 ;  /* 0x0000001d54567c20 */ /* 0x000fc80008410000 */
[-C--:B------:R-:W-:Y:S01]  /*8be0*/  FFMA.FTZ R141, R85, R86.reuse, R141 ;  /* 0x00000056558d7223 */ /* 0x080fe2000001008d */
[----:B------:R-:W-:-:S05]  /*8bf0*/  FMUL.FTZ R85, R53, R86 ;  /* 0x0000005635557220 */ /* 0x000fca0000410000 */
[----:B------:R-:W-:-:S04]  /*8c00*/  F2FP.F16.F32.PACK_AB R85, RZ, R85 ;  /* 0x00000055ff55723e */ /* 0x000fc800000000ff */
[----:B------:R-:W-:-:S07]  /*8c10*/  PRMT R168, R168, 0x5410, R85 ;  /* 0x00005410a8a87816 */ /* 0x000fce0000000055 */
.L_x_8299:
        /* <DEDUP_REMOVED lines=12> */
.L_x_8300:
        /* <DEDUP_REMOVED lines=12> */
.L_x_8301:
        /* <DEDUP_REMOVED lines=12> */
.L_x_8302:
        /* <DEDUP_REMOVED lines=12> */
.L_x_8303:
        /* <DEDUP_REMOVED lines=20> */
.L_x_8304:
        /* <DEDUP_REMOVED lines=9> */
.L_x_8297:
        /* <DEDUP_REMOVED lines=13> */
.L_x_8305:
        /* <DEDUP_REMOVED lines=13> */
.L_x_8306:
        /* <DEDUP_REMOVED lines=13> */
.L_x_8307:
        /* <DEDUP_REMOVED lines=13> */
.L_x_8308:
        /* <DEDUP_REMOVED lines=13> */
.L_x_8309:
        /* <DEDUP_REMOVED lines=13> */
.L_x_8310:
        /* <DEDUP_REMOVED lines=13> */
.L_x_8311:
        /* <DEDUP_REMOVED lines=13> */
.L_x_8289:
[----:B012---:R-:W0:Y:S01]  /*9770*/  @P0 LDC.64 R180, c[0x0][0x478] ;  /* 0x00011e00ffb40b82 */ /* 0x007e220000000a00 */
[----:B------:R-:W1:Y:S01]  /*9780*/  @UP3 LDCU.64 UR6, c[0x0][0x468] ;  /* 0x00008d00ff0637ac */ /* 0x000e620008000a00 */
[----:B0-----:R-:W-:Y:S01]  /*9790*/  @P0 IMAD.WIDE.U32 R180, R183, 0x10, R180 ;  /* 0x00000010b7b40825 */ /* 0x001fe200078e00b4 */
[----:B------:R-:W-:-:S04]  /*97a0*/  MOV R183, 0x10 ;  /* 0x0000001000b77802 */ /* 0x000fc80000000f00 */
[----:B------:R3:W-:Y:S01]  /*97b0*/  @P0 STG.E.128 desc[UR16][R180.64], R84 ;  /* 0x00000054b4000986 */ /* 0x0007e2000c101d10 */
[----:B-1----:R-:W-:-:S05]  /*97c0*/  @P2 IMAD.WIDE.U32 R182, R182, R183, UR6 ;  /* 0x00000006b6b62e25 */ /* 0x002fca000f8e00b7 */
[----:B------:R3:W-:Y:S02]  /*97d0*/  @P2 STG.E.128 desc[UR16][R182.64], R168 ;  /* 0x000000a8b6002986 */ /* 0x0007e4000c101d10 */
.L_x_8278:
[----:B------:R-:W-:Y:S05]  /*97e0*/  BSYNC.RECONVERGENT B0 ;  /* 0x0000000000007941 */ /* 0x000fea0003800200 */
.L_x_8277:
[----:B------:R-:W-:Y:S02]  /*97f0*/  UIADD3 UR26, UPT, UPT, UR26, UR24, URZ ;  /* 0x000000181a1a7290 */ /* 0x000fe4000fffe0ff */
[----:B------:R-:W-:Y:S02]  /*9800*/  UPLOP3.LUT UP1, UPT, UPT, UPT, UP1, 0x40, 0x4 ;  /* 0x000000000004789c */ /* 0x000fe40003f2e810 */
[----:B------:R-:W-:-:S09]  /*9810*/  UISETP.GE.AND UP0, UPT, UR26, UR25, UPT ;  /* 0x000000191a00728c */ /* 0x000fd2000bf06270 */
[----:B------:R-:W-:Y:S05]  /*9820*/  BRA.U !UP0, `(.L_x_8312) ;  /* 0xffffff7108b87547 */ /* 0x000fea000b83ffff */
.L_x_8160:
        /* <DEDUP_REMOVED lines=19> */
.L_x_8314:
[----:B------:R-:W-:Y:S05]  /*9960*/  BSYNC.RECONVERGENT B0 ;  /* 0x0000000000007941 */ /* 0x000fea0003800200 */
.L_x_8313:
        /* <DEDUP_REMOVED lines=15> */
.L_x_8316:
[----:B------:R-:W-:Y:S05]  /*9a60*/  BSYNC.RECONVERGENT B0 ;  /* 0x0000000000007941 */ /* 0x000fea0003800200 */
.L_x_8315:
        /* <DEDUP_REMOVED lines=15> */
.L_x_8318:
[----:B------:R-:W-:Y:S05]  /*9b60*/  BSYNC.RECONVERGENT B0 ;  /* 0x0000000000007941 */ /* 0x000fea0003800200 */
.L_x_8317:
        /* <DEDUP_REMOVED lines=14> */
.L_x_8319:
        /* <DEDUP_REMOVED lines=11> */
.L_x_15684:


//--------------------- .text._ZN10layer_norm13ln_bwd_kernelINS_13Kernel_traitsIf6__halfS2_S2_fjLj8192ELj1ELj1ELj8ELj16ENS_18Kernel_traits_baseILj8192EfS2_S2_S2_fjLj256EEEEELb0ELb1ELb1ELb1EEEvNS_9BwdParamsE --------------------------
	.section	.text._ZN10layer_norm13ln_bwd_kernelINS_13Kernel_traitsIf6__halfS2_S2_fjLj8192ELj1ELj1ELj8ELj16ENS_18Kernel_traits_baseILj8192EfS2_S2_S2_fjLj256EEEEELb0ELb1ELb1ELb1EEEvNS_9BwdParamsE,"ax",@progbits
	.align	128
        .global         _ZN10layer_norm13ln_bwd_kernelINS_13Kernel_traitsIf6__halfS2_S2_fjLj8192ELj1ELj1ELj8ELj16ENS_18Kernel_traits_baseILj8192EfS2_S2_S2_fjLj256EEEEELb0ELb1ELb1ELb1EEEvNS_9BwdParamsE
        .type           _ZN10layer_norm13ln_bwd_kernelINS_13Kernel_traitsIf6__halfS2_S2_fjLj8192ELj1ELj1ELj8ELj16ENS_18Kernel_traits_baseILj8192EfS2_S2_S2_fjLj256EEEEELb0ELb1ELb1ELb1EEEvNS_9BwdParamsE,@function
        .size           _ZN10layer_norm13ln_bwd_kernelINS_13Kernel_traitsIf6__halfS2_S2_fjLj8192ELj1ELj1ELj8ELj16ENS_18Kernel_traits_baseILj8192EfS2_S2_S2_fjLj256EEEEELb0ELb1ELb1ELb1EEEvNS_9BwdParamsE,(.L_x_15685 - _ZN10layer_norm13ln_bwd_kernelINS_13Kernel_traitsIf6__halfS2_S2_fjLj8192ELj1ELj1ELj8ELj16ENS_18Kernel_traits_baseILj8192EfS2_S2_S2_fjLj256EEEEELb0ELb1ELb1ELb1EEEvNS_9BwdParamsE)
        .other          _ZN10layer_norm13ln_bwd_kernelINS_13Kernel_traitsIf6__halfS2_S2_fjLj8192ELj1ELj1ELj8ELj16ENS_18Kernel_traits_baseILj8192EfS2_S2_S2_fjLj256EEEEELb0ELb1ELb1ELb1EEEvNS_9BwdParamsE,@"STO_CUDA_ENTRY STV_DEFAULT"
_ZN10layer_norm13ln_bwd_kernelINS_13Kernel_traitsIf6__halfS2_S2_fjLj8192ELj1ELj1ELj8ELj16ENS_18Kernel_traits_baseILj8192EfS2_S2_S2_fjLj256EEEEELb0ELb1ELb1ELb1EEEvNS_9BwdParamsE:
.text._ZN10layer_norm13ln_bwd_kernelINS_13Kernel_traitsIf6__halfS2_S2_fjLj8192ELj1ELj1ELj8ELj16ENS_18Kernel_traits_baseILj8192EfS2_S2_S2_fjLj256EEEEELb0ELb1ELb1ELb1EEEvNS_9BwdParamsE:
        /* <DEDUP_REMOVED lines=92> */
.L_x_8456:
        /* <DEDUP_REMOVED lines=18> */
[----:B------:R-:W0:Y:S01]  /*06e0*/  S2R R7, SR_TID.X ;  /* 0x0000000000077919 */ /* 0x000e220000002100 */
[----:B------:R-:W-:Y:S01]  /*06f0*/  UIMAD UR9, UR8, UR26, URZ ;  /* 0x0000001a080972a4 */ /* 0x000fe2000f8e02ff */
[----:B------:R-:W1:Y:S01]  /*0700*/  LDC.64 R192, c[0x0][0x3a8] ;  /* 0x0000ea00ffc07b82 */ /* 0x000e620000000a00 */
[----:B------:R-:W-:Y:S01]  /*0710*/  UIADD3 UR11, UPT, UPT, UR32, -0x1, URZ ;  /* 0xffffffff200b7890 */ /* 0x000fe2000fffe0ff */
[----:B------:R3:W-:Y:S01]  /*0720*/  STL [R1+0x20], R20 ;  /* 0x0000201401007387 */ /* 0x0007e20000100800 */
[----:B------:R-:W-:Y:S02]  /*0730*/  USHF.R.S32.HI UR10, URZ, 0x1f, UR9 ;  /* 0x0000001fff0a7899 */ /* 0x000fe40008011409 */
[----:B------:R-:W-:Y:S02]  /*0740*/  UIMAD UR11, UR11, UR26, URZ ;  /* 0x0000001a0b0b72a4 */ /* 0x000fe4000f8e02ff */
[----:B------:R-:W-:Y:S01]  /*0750*/  ULEA.HI UR10, UR10, UR9, URZ, 0x3 ;  /* 0x000000090a0a7291 */ /* 0x000fe2000f8f18ff */
[----:B------:R-:W4:Y:S01]  /*0760*/  LDC.64 R4, c[0x0][0x428] ;  /* 0x00010a00ff047b82 */ /* 0x000f220000000a00 */
        /* <DEDUP_REMOVED lines=10> */
[C-C-:B-1----:R-:W-:Y:S01]  /*0810*/  IMAD.WIDE.U32 R204, R16.reuse, 0x10, R192.reuse ;  /* 0x0000001010cc7825 */ /* 0x142fe200078e00c0 */
[C---:B------:R-:W-:Y:S02]  /*0820*/  IADD3 R3, PT, PT, R16.reuse, 0x100, RZ ;  /* 0x0000010010037810 */ /* 0x040fe40007ffe0ff */
[----:B------:R-:W-:Y:S01]  /*0830*/  IADD3 R0, PT, PT, R16, 0x300, RZ ;  /* 0x0000030010007810 */ /* 0x000fe20007ffe0ff */
[--C-:B------:R-:W-:Y:S01]  /*0840*/  IMAD.WIDE.U32 R188, R2, 0x10, R192.reuse ;  /* 0x0000001002bc7825 */ /* 0x100fe200078e00c0 */
[----:B------:R-:W-:Y:S01]  /*0850*/  MOV R218, UR10 ;  /* 0x0000000a00da7c02 */ /* 0x000fe20008000f00 */
[----:B------:R-:W3:Y:S01]  /*0860*/  LDG.E.128 R204, desc[UR18][R204.64] ;  /* 0x00000012cccc7981 */ /* 0x000ee2000c1e1d00 */
[----:B------:R-:W-:Y:S01]  /*0870*/  MOV R219, UR9 ;  /* 0x0000000900db7c02 */ /* 0x000fe20008000f00 */
[----:B------:R-:W-:Y:S01]  /*0880*/  IMAD.WIDE.U32 R196, R3, 0x10, R192 ;  /* 0x0000001003c47825 */ /* 0x000fe200078e00c0 */
[C---:B--2---:R-:W-:Y:S01]  /*0890*/  IADD3 R13, PT, PT, R7.reuse, 0x100, RZ ;  /* 0x00000100070d7810 */ /* 0x044fe20007ffe0ff */
[----:B------:R-:W2:Y:S02]  /*08a0*/  LDG.E.128 R188, desc[UR18][R188.64] ;  /* 0x00000012bcbc7981 */ /* 0x000ea4000c1e1d00 */
[C---:B----4-:R-:W-:Y:S01]  /*08b0*/  IMAD.WIDE.U32 R200, R7.reuse, 0x10, R4 ;  /* 0x0000001007c87825 */ /* 0x050fe200078e0004 */
[----:B------:R-:W-:Y:S01]  /*08c0*/  IADD3 R9, PT, PT, R7, 0x200, RZ ;  /* 0x0000020007097810 */ /* 0x000fe20007ffe0ff */
[----:B------:R-:W4:Y:S02]  /*08d0*/  LDG.E R218, desc[UR18][R218.64] ;  /* 0x00000012dada7981 */ /* 0x000f24000c1e1900 */
[----:B------:R-:W-:-:S02]  /*08e0*/  IMAD.WIDE.U32 R192, R0, 0x10, R192 ;  /* 0x0000001000c07825 */ /* 0x000fc400078e00c0 */
[----:B------:R-:W4:Y:S01]  /*08f0*/  LDG.E.128 R200, desc[UR18][R200.64] ;  /* 0x00000012c8c87981 */ /* 0x000f22000c1e1d00 */
[----:B------:R-:W-:-:S03]  /*0900*/  IADD3 R7, PT, PT, R7, 0x300, RZ ;  /* 0x0000030007077810 */ /* 0x000fc60007ffe0ff */
[----:B------:R-:W4:Y:S01]  /*0910*/  LDG.E.128 R192, desc[UR18][R192.64] ;  /* 0x00000012c0c07981 */ /* 0x000f22000c1e1d00 */
[----:B------:R-:W-:-:S03]  /*0920*/  IMAD.WIDE.U32 R12, R13, 0x10, R4 ;  /* 0x000000100d0c7825 */ /* 0x000fc600078e0004 */
[----:B------:R-:W4:Y:S01]  /*0930*/  LDG.E.128 R196, desc[UR18][R196.64] ;  /* 0x00000012c4c47981 */ /* 0x000f22000c1e1d00 */
[----:B------:R-:W-:-:S03]  /*0940*/  IMAD.WIDE.U32 R8, R9, 0x10, R4 ;  /* 0x0000001009087825 */ /* 0x000fc600078e0004 */
[----:B------:R-:W4:Y:S01]  /*0950*/  LDG.E.128 R12, desc[UR18][R12.64] ;  /* 0x000000120c0c7981 */ /* 0x000f22000c1e1d00 */
[----:B------:R-:W-:-:S03]  /*0960*/  IMAD.WIDE.U32 R4, R7, 0x10, R4 ;  /* 0x0000001007047825 */ /* 0x000fc600078e0004 */
        /* <DEDUP_REMOVED lines=11> */
[----:B------:R0:W5:Y:S01]  /*0a20*/  @P0 LDG.E.128 R160, desc[UR18][R16.64] ;  /* 0x0000001210a00981 */ /* 0x000162000c1e1d00 */
[----:B-1----:R-:W-:-:S05]  /*0a30*/  @P0 IMAD.WIDE.U32 R208, R3, 0x10, R208 ;  /* 0x0000001003d00825 */ /* 0x002fca00078e00d0 */
[----:B------:R-:W5:Y:S01]  /*0a40*/  @P0 LDG.E.128 R164, desc[UR18][R208.64] ;  /* 0x00000012d0a40981 */ /* 0x000f62000c1e1d00 */
[----:B------:R-:W-:-:S05]  /*0a50*/  @P0 IMAD.WIDE.U32 R210, R2, 0x10, R210 ;  /* 0x0000001002d20825 */ /* 0x000fca00078e00d2 */
[----:B------:R-:W5:Y:S01]  /*0a60*/  @P0 LDG.E.128 R168, desc[UR18][R210.64] ;  /* 0x00000012d2a80981 */ /* 0x000f62000c1e1d00 */
[----:B------:R-:W-:-:S05]  /*0a70*/  @P0 IMAD.WIDE.U32 R212, R0, 0x10, R212 ;  /* 0x0000001000d40825 */ /* 0x000fca00078e00d4 */
[----:B------:R1:W5:Y:S01]  /*0a80*/  @P0 LDG.E.128 R172, desc[UR18][R212.64] ;  /* 0x00000012d4ac0981 */ /* 0x000362000c1e1d00 */
[--C-:B---3--:R-:W-:Y:S02]  /*0a90*/  HADD2.F32 R3, -RZ, R205.reuse.H0_H0 ;  /* 0x200000cdff037230 */ /* 0x108fe40000004100 */
[----:B------:R-:W-:Y:S02]  /*0aa0*/  HADD2.F32 R217, -RZ, R205.H1_H1 ;  /* 0x300000cdffd97230 */ /* 0x000fe40000004100 */
[--C-:B------:R-:W-:Y:S02]  /*0ab0*/  HADD2.F32 R214, -RZ, R206.reuse.H0_H0 ;  /* 0x200000ceffd67230 */ /* 0x100fe40000004100 */
[----:B------:R-:W-:Y:S02]  /*0ac0*/  HADD2.F32 R19, -RZ, R206.H1_H1 ;  /* 0x300000ceff137230 */ /* 0x000fe40000004100 */
[--C-:B--2---:R-:W-:Y:S02]  /*0ad0*/  HADD2.F32 R205, -RZ, R188.reuse.H0_H0 ;  /* 0x200000bcffcd7230 */ /* 0x104fe40000004100 */
[----:B------:R-:W-:Y:S01]  /*0ae0*/  HADD2.F32 R206, -RZ, R188.H1_H1 ;  /* 0x300000bcffce7230 */ /* 0x000fe20000004100 */
[----:B----4-:R-:W-:Y:S01]  /*0af0*/  FSEL R188, R218, RZ, !P1 ;  /* 0x000000ffdabc7208 */ /* 0x010fe20004800000 */
[----:B------:R-:W-:-:S02]  /*0b00*/  HADD2.F32 R0, -RZ, R204.H0_H0 ;  /* 0x200000ccff007230 */ /* 0x000fc40000004100 */
[----:B------:R-:W-:Y:S02]  /*0b10*/  HADD2.F32 R2, -RZ, R204.H1_H1 ;  /* 0x300000ccff027230 */ /* 0x000fe40000004100 */
[--C-:B------:R-:W-:Y:S02]  /*0b20*/  HADD2.F32 R227, -RZ, R201.reuse.H0_H0 ;  /* 0x200000c9ffe37230 */ /* 0x100fe40000004100 */
[----:B------:R-:W-:Y:S02]  /*0b30*/  HADD2.F32 R226, -RZ, R201.H1_H1 ;  /* 0x300000c9ffe27230 */ /* 0x000fe40000004100 */
[--C-:B------:R-:W-:Y:S02]  /*0b40*/  HADD2.F32 R225, -RZ, R202.reuse.H0_H0 ;  /* 0x200000caffe17230 */ /* 0x100fe40000004100 */
[----:B------:R-:W-:Y:S02]  /*0b50*/  HADD2.F32 R224, -RZ, R202.H1_H1 ;  /* 0x300000caffe07230 */ /* 0x000fe40000004100 */
[----:B------:R-:W-:-:S02]  /*0b60*/  HADD2.F32 R223, -RZ, R203.H0_H0 ;  /* 0x200000cbffdf7230 */ /* 0x000fc40000004100 */
[----:B0-----:R-:W-:Y:S02]  /*0b70*/  HADD2.F32 R16, -RZ, R203.H1_H1 ;  /* 0x300000cbff107230 */ /* 0x001fe40000004100 */
[----:B------:R-:W-:Y:S02]  /*0b80*/  HADD2.F32 R218, -RZ, R195.H0_H0 ;  /* 0x200000c3ffda7230 */ /* 0x000fe40000004100 */
[--C-:B------:R-:W-:Y:S02]  /*0b90*/  HADD2.F32 R204, -RZ, R190.reuse.H0_H0 ;  /* 0x200000beffcc7230 */ /* 0x100fe40000004100 */
[----:B------:R-:W-:Y:S02]  /*0ba0*/  HADD2.F32 R203, -RZ, R190.H1_H1 ;  /* 0x300000beffcb7230 */ /* 0x000fe40000004100 */
[--C-:B------:R-:W-:Y:S02]  /*0bb0*/  HADD2.F32 R202, -RZ, R191.reuse.H0_H0 ;  /* 0x200000bfffca7230 */ /* 0x100fe40000004100 */
[----:B------:R-:W-:-:S02]  /*0bc0*/  HADD2.F32 R201, -RZ, R191.H1_H1 ;  /* 0x300000bfffc97230 */ /* 0x000fc40000004100 */
[----:B-1----:R-:W-:Y:S02]  /*0bd0*/  HADD2.F32 R212, -RZ, R197.H0_H0 ;  /* 0x200000c5ffd47230 */ /* 0x002fe40000004100 */
[----:B------:R-:W-:Y:S02]  /*0be0*/  HADD2.F32 R211, -RZ, R198.H1_H1 ;  /* 0x300000c6ffd37230 */ /* 0x000fe40000004100 */
[--C-:B------:R-:W-:Y:S02]  /*0bf0*/  HADD2.F32 R191, -RZ, R194.reuse.H0_H0 ;  /* 0x200000c2ffbf7230 */ /* 0x100fe40000004100 */
[----:B------:R-:W-:Y:S02]  /*0c00*/  HADD2.F32 R190, -RZ, R194.H1_H1 ;  /* 0x300000c2ffbe7230 */ /* 0x000fe40000004100 */
[--C-:B------:R-:W-:Y:S02]  /*0c10*/  HADD2.F32 R215, -RZ, R196.reuse.H0_H0 ;  /* 0x200000c4ffd77230 */ /* 0x100fe40000004100 */
[----:B------:R-:W-:-:S02]  /*0c20*/  HADD2.F32 R216, -RZ, R196.H1_H1 ;  /* 0x300000c4ffd87230 */ /* 0x000fc40000004100 */
[----:B------:R-:W-:Y:S01]  /*0c30*/  FADD.FTZ R220, -R188, R218 ;  /* 0x000000dabcdc7221 */ /* 0x000fe20000010100 */
[--C-:B------:R-:W-:Y:S02]  /*0c40*/  HADD2.F32 R18, -RZ, R207.reuse.H0_H0 ;  /* 0x200000cfff127230 */ /* 0x100fe40000004100 */
[----:B------:R-:W-:Y:S02]  /*0c50*/  HADD2.F32 R17, -RZ, R207.H1_H1 ;  /* 0x300000cfff117230 */ /* 0x000fe40000004100 */
[--C-:B------:R-:W-:Y:S02]  /*0c60*/  HADD2.F32 R231, -RZ, R200.reuse.H0_H0 ;  /* 0x200000c8ffe77230 */ /* 0x100fe40000004100 */
[----:B------:R-:W-:Y:S02]  /*0c70*/  HADD2.F32 R228, -RZ, R200.H1_H1 ;  /* 0x300000c8ffe47230 */ /* 0x000fe40000004100 */
[----:B------:R-:W-:Y:S02]  /*0c80*/  HADD2.F32 R213, -RZ, R197.H1_H1 ;  /* 0x300000c5ffd57230 */ /* 0x000fe40000004100 */
[----:B------:R-:W-:-:S02]  /*0c90*/  HADD2.F32 R210, -RZ, R198.H0_H0 ;  /* 0x200000c6ffd27230 */ /* 0x000fc40000004100 */
[--C-:B------:R-:W-:Y:S02]  /*0ca0*/  HADD2.F32 R209, -RZ, R199.reuse.H0_H0 ;  /* 0x200000c7ffd17230 */ /* 0x100fe40000004100 */
[----:B------:R-:W-:Y:S02]  /*0cb0*/  HADD2.F32 R196, -RZ, R199.H1_H1 ;  /* 0x300000c7ffc47230 */ /* 0x000fe40000004100 */
[----:B------:R-:W-:Y:S01]  /*0cc0*/  FADD.FTZ R234, -R188, R19 ;  /* 0x00000013bcea7221 */ /* 0x000fe20000010100 */
[--C-:B------:R-:W-:Y:S02]  /*0cd0*/  HADD2.F32 R199, -RZ, R192.reuse.H0_H0 ;  /* 0x200000c0ffc77230 */ /* 0x100fe40000004100 */
[----:B------:R-:W-:Y:S02]  /*0ce0*/  HADD2.F32 R200, -RZ, R192.H1_H1 ;  /* 0x300000c0ffc87230 */ /* 0x000fe40000004100 */
[--C-:B------:R-:W-:Y:S02]  /*0cf0*/  HADD2.F32 R197, -RZ, R193.reuse.H0_H0 ;  /* 0x200000c1ffc57230 */ /* 0x100fe40000004100 */
[----:B------:R-:W-:-:S02]  /*0d00*/  HADD2.F32 R198, -RZ, R193.H1_H1 ;  /* 0x300000c1ffc67230 */ /* 0x000fc40000004100 */
        /* <DEDUP_REMOVED lines=18> */
[----:B------:R-:W-:Y:S01]  /*0e30*/  FADD.FTZ R252, -R188, R198 ;  /* 0x000000c6bcfc7221 */ /* 0x000fe20000010100 */
[----:B------:R-:W-:Y:S01]  /*0e40*/  MOV R14, R220 ;  /* 0x000000dc000e7202 */ /* 0x000fe20000000f00 */
[----:B------:R-:W-:-:S02]  /*0e50*/  HADD2.F32 R189, -RZ, R195.H1_H1 ;  /* 0x300000c3ffbd7230 */ /* 0x000fc40000004100 */
[C---:B------:R-:W-:Y:S01]  /*0e60*/  FADD.FTZ R193, -R188.reuse, R210 ;  /* 0x000000d2bcc17221 */ /* 0x040fe20000010100 */
[--C-:B------:R-:W-:Y:S02]  /*0e70*/  HADD2.F32 R197, -RZ, R12.reuse.H0_H0 ;  /* 0x2000000cffc57230 */ /* 0x100fe40000004100 */
[----:B------:R-:W-:Y:S01]  /*0e80*/  FADD.FTZ R195, -R188, R209 ;  /* 0x000000d1bcc37221 */ /* 0x000fe20000010100 */
[----:B------:R-:W-:Y:S01]  /*0e90*/  HADD2.F32 R198, -RZ, R12.H1_H1 ;  /* 0x3000000cffc67230 */ /* 0x000fe20000004100 */
[----:B------:R-:W-:Y:S01]  /*0ea0*/  MOV R12, R230 ;  /* 0x000000e6000c7202 */ /* 0x000fe20000000f00 */
[--C-:B------:R-:W-:Y:S02]  /*0eb0*/  HADD2.F32 R199, -RZ, R13.reuse.H0_H0 ;  /* 0x2000000dffc77230 */ /* 0x100fe40000004100 */
[----:B------:R-:W-:Y:S01]  /*0ec0*/  HADD2.F32 R200, -RZ, R13.H1_H1 ;  /* 0x3000000dffc87230 */ /* 0x000fe20000004100 */
[----:B------:R-:W-:Y:S01]  /*0ed0*/  MOV R13, R229 ;  /* 0x000000e5000d7202 */ /* 0x000fe20000000f00 */
[----:B------:R-:W-:-:S02]  /*0ee0*/  HADD2.F32 R215, -RZ, R9.H0_H0 ;  /* 0x20000009ffd77230 */ /* 0x000fc40000004100 */
[----:B------:R-:W-:Y:S02]  /*0ef0*/  HADD2.F32 R216, -RZ, R9.H1_H1 ;  /* 0x30000009ffd87230 */ /* 0x000fe40000004100 */
[C---:B------:R-:W-:Y:S01]  /*0f00*/  FADD.FTZ R209, -R188.reuse, R204 ;  /* 0x000000ccbcd17221 */ /* 0x040fe20000010100 */
[----:B------:R-:W2:Y:S01]  /*0f10*/  LDL R9, [R1+0x10] ;  /* 0x0000100001097983 */ /* 0x000ea20000100800 */
[----:B------:R-:W-:Y:S01]  /*0f20*/  FADD.FTZ R210, -R188, R203 ;  /* 0x000000cbbcd27221 */ /* 0x000fe20000010100 */
[--C-:B------:R-:W-:Y:S02]  /*0f30*/  HADD2.F32 R229, -RZ, R4.reuse.H0_H0 ;  /* 0x20000004ffe57230 */ /* 0x100fe40000004100 */
[----:B------:R-:W-:Y:S02]  /*0f40*/  HADD2.F32 R230, -RZ, R4.H1_H1 ;  /* 0x30000004ffe67230 */ /* 0x000fe40000004100 */
[----:B------:R-:W-:Y:S01]  /*0f50*/  FMUL.FTZ R4, R236, UR29 ;  /* 0x0000001dec047c20 */ /* 0x000fe20008410000 */
[--C-:B------:R-:W-:Y:S01]  /*0f60*/  HADD2.F32 R203, -RZ, R15.reuse.H0_H0 ;  /* 0x2000000fffcb7230 */ /* 0x100fe20000004100 */
[----:B------:R-:W-:Y:S01]  /*0f70*/  MOV R236, R14 ;  /* 0x0000000e00ec7202 */ /* 0x000fe20000000f00 */
[----:B------:R-:W-:Y:S01]  /*0f80*/  HADD2.F32 R204, -RZ, R15.H1_H1 ;  /* 0x3000000fffcc7230 */ /* 0x000fe20000004100 */
[----:B------:R-:W3:Y:S01]  /*0f90*/  LDL R14, [R1+0x4] ;  /* 0x00000400010e7983 */ /* 0x000ee20000100800 */
[----:B------:R-:W-:-:S02]  /*0fa0*/  HADD2.F32 R217, -RZ, R10.H0_H0 ;  /* 0x2000000affd97230 */ /* 0x000fc40000004100 */
[----:B------:R-:W-:Y:S01]  /*0fb0*/  HADD2.F32 R218, -RZ, R10.H1_H1 ;  /* 0x3000000affda7230 */ /* 0x000fe20000004100 */
[----:B------:R-:W4:Y:S01]  /*0fc0*/  LDL R15, [R1+0x8] ;  /* 0x00000800010f7983 */ /* 0x000f220000100800 */
[----:B------:R-:W-:-:S03]  /*0fd0*/  HADD2.F32 R219, -RZ, R11.H0_H0 ;  /* 0x2000000bffdb7230 */ /* 0x000fc60000004100 */
[----:B------:R-:W4:Y:S01]  /*0fe0*/  LDL R10, [R1+0x14] ;  /* 0x00001400010a7983 */ /* 0x000f220000100800 */
        /* <DEDUP_REMOVED lines=12> */
[----:B------:R-:W4:Y:S01]  /*10b0*/  LDL R11, [R1+0x18] ;  /* 0x00001800010b7983 */ /* 0x000f220000100800 */
[----:B------:R-:W-:-:S02]  /*10c0*/  HADD2.F32 R189, -RZ, R6.H0_H0 ;  /* 0x20000006ffbd7230 */ /* 0x000fc40000004100 */
[----:B------:R-:W-:Y:S02]  /*10d0*/  HADD2.F32 R188, -RZ, R6.H1_H1 ;  /* 0x30000006ffbc7230 */ /* 0x000fe40000004100 */
[----:B------:R-:W-:Y:S01]  /*10e0*/  FMUL.FTZ R6, R234, UR29 ;  /* 0x0000001dea067c20 */ /* 0x000fe20008410000 */
[----:B------:R-:W-:Y:S01]  /*10f0*/  MOV R234, R12 ;  /* 0x0000000c00ea7202 */ /* 0x000fe20000000f00 */
[--C-:B------:R-:W-:Y:S01]  /*1100*/  HADD2.F32 R191, -RZ, R5.reuse.H0_H0 ;  /* 0x20000005ffbf7230 */ /* 0x100fe20000004100 */
[----:B------:R-:W4:Y:S01]  /*1110*/  LDL R12, [R1+0x1c] ;  /* 0x00001c00010c7983 */ /* 0x000f220000100800 */
[----:B------:R-:W-:Y:S02]  /*1120*/  HADD2.F32 R190, -RZ, R5.H1_H1 ;  /* 0x30000005ffbe7230 */ /* 0x000fe40000004100 */
[----:B------:R-:W-:Y:S01]  /*1130*/  FMUL.FTZ R5, R235, UR29 ;  /* 0x0000001deb057c20 */ /* 0x000fe20008410000 */
[----:B------:R-:W-:Y:S02]  /*1140*/  MOV R235, R13 ;  /* 0x0000000d00eb7202 */ /* 0x000fe40000000f00 */
[----:B------:R-:W4:Y:S01]  /*1150*/  LDL R13, [R1] ;  /* 0x00000000010d7983 */ /* 0x000f220000100800 */
[----:B------:R-:W-:-:S02]  /*1160*/  HADD2.F32 R239, -RZ, R7.H0_H0 ;  /* 0x20000007ffef7230 */ /* 0x000fc40000004100 */
[----:B------:R-:W-:Y:S02]  /*1170*/  HADD2.F32 R238, -RZ, R7.H1_H1 ;  /* 0x30000007ffee7230 */ /* 0x000fe40000004100 */
[----:B------:R-:W-:Y:S02]  /*1180*/  FMUL.FTZ R7, R233, UR29 ;  /* 0x0000001de9077c20 */ /* 0x000fe40008410000 */
[----:B------:R-:W4:Y:S01]  /*1190*/  LDL R233, [R1+0xc] ;  /* 0x00000c0001e97983 */ /* 0x000f220000100800 */
[----:B------:R-:W-:Y:S01]  /*11a0*/  FMUL.FTZ R0, R0, UR29 ;  /* 0x0000001d00007c20 */ /* 0x000fe20008410000 */
[----:B------:R-:W-:Y:S01]  /*11b0*/  FADD.FTZ R78, R78, R223 ;  /* 0x000000df4e4e7221 */ /* 0x000fe20000010000 */
[----:B------:R-:W-:Y:S01]  /*11c0*/  FFMA.FTZ R110, R7, R223, R110 ;  /* 0x000000df076e7223 */ /* 0x000fe2000001006e */
[----:B------:R-:W-:Y:S01]  /*11d0*/  FMUL.FTZ R2, R2, UR29 ;  /* 0x0000001d02027c20 */ /* 0x000fe20008410000 */
[----:B------:R-:W-:Y:S01]  /*11e0*/  FADD.FTZ R77, R77, R224 ;  /* 0x000000e04d4d7221 */ /* 0x000fe20000010000 */
[----:B------:R-:W-:Y:S01]  /*11f0*/  FFMA.FTZ R109, R6, R224, R109 ;  /* 0x000000e0066d7223 */ /* 0x000fe2000001006d */
[----:B------:R-:W-:Y:S01]  /*1200*/  FMUL.FTZ R3, R3, UR29 ;  /* 0x0000001d03037c20 */ /* 0x000fe20008410000 */
[----:B------:R-:W-:-:S02]  /*1210*/  HADD2.F32 R213, -RZ, R8.H0_H0 ;  /* 0x20000008ffd57230 */ /* 0x000fc40000004100 */
[----:B------:R-:W-:Y:S02]  /*1220*/  HADD2.F32 R214, -RZ, R8.H1_H1 ;  /* 0x30000008ffd67230 */ /* 0x000fe40000004100 */
[----:B------:R-:W-:Y:S01]  /*1230*/  FMUL.FTZ R8, R232, UR29 ;  /* 0x0000001de8087c20 */ /* 0x000fe20008410000 */
[----:B------:R-:W-:Y:S01]  /*1240*/  FADD.FTZ R79, R79, R16 ;  /* 0x000000104f4f7221 */ /* 0x000fe20000010000 */
[----:B------:R-:W-:Y:S02]  /*1250*/  FMUL.FTZ R17, R17, UR29 ;  /* 0x0000001d11117c20 */ /* 0x000fe40008410000 */
[----:B------:R-:W-:Y:S01]  /*1260*/  FFMA.FTZ R111, R8, R16, R111 ;  /* 0x00000010086f7223 */ /* 0x000fe2000001006f */
[----:B------:R-:W-:Y:S01]  /*1270*/  FMUL.FTZ R18, R18, UR29 ;  /* 0x0000001d12127c20 */ /* 0x000fe20008410000 */
[----:B------:R-:W-:Y:S01]  /*1280*/  FADD.FTZ R72, R72, R197 ;  /* 0x000000c548487221 */ /* 0x000fe20000010000 */
[-C--:B------:R-:W-:Y:S01]  /*1290*/  FFMA.FTZ R104, R17, R197.reuse, R104 ;  /* 0x000000c511687223 */ /* 0x080fe20000010068 */
[----:B-----5:R-:W-:Y:S01]  /*12a0*/  FMUL.FTZ R197, R248, R197 ;  /* 0x000000c5f8c57220 */ /* 0x020fe20000410000 */
[----:B------:R-:W-:Y:S01]  /*12b0*/  FMUL.FTZ R19, R19, UR29 ;  /* 0x0000001d13137c20 */ /* 0x000fe20008410000 */
[----:B------:R-:W-:Y:S01]  /*12c0*/  FADD.FTZ R73, R73, R198 ;  /* 0x000000c649497221 */ /* 0x000fe20000010000 */
[-C--:B------:R-:W-:Y:S01]  /*12d0*/  FFMA.FTZ R105, R18, R198.reuse, R105 ;  /* 0x000000c612697223 */ /* 0x080fe20000010069 */
[----:B------:R-:W-:Y:S01]  /*12e0*/  FMUL.FTZ R198, R249, R198 ;  /* 0x000000c6f9c67220 */ /* 0x000fe20000410000 */
        /* <DEDUP_REMOVED lines=37> */
[----:B--2---:R-:W-:Y:S01]  /*1540*/  FMUL.FTZ R9, R9, R231 ;  /* 0x000000e709097220 */ /* 0x004fe20000410000 */
[----:B---3--:R-:W-:-:S03]  /*1550*/  FMUL.FTZ R14, R14, R224 ;  /* 0x000000e00e0e7220 */ /* 0x008fc60000410000 */
[----:B------:R-:W-:Y:S01]  /*1560*/  FADD.FTZ R224, RZ, R9 ;  /* 0x00000009ffe07221 */ /* 0x000fe20000010000 */
[----:B----4-:R-:W-:Y:S01]  /*1570*/  FMUL.FTZ R15, R15, R223 ;  /* 0x000000df0f0f7220 */ /* 0x010fe20000410000 */
[----:B------:R-:W-:Y:S01]  /*1580*/  FFMA.FTZ R223, R0, R9, RZ ;  /* 0x0000000900df7223 */ /* 0x000fe200000100ff */
[----:B------:R-:W-:-:S04]  /*1590*/  FMUL.FTZ R10, R10, R228 ;  /* 0x000000e40a0a7220 */ /* 0x000fc80000410000 */
[----:B------:R-:W-:Y:S01]  /*15a0*/  FFMA.FTZ R223, R2, R10, R223 ;  /* 0x0000000a02df7223 */ /* 0x000fe200000100df */
[----:B------:R-:W-:Y:S01]  /*15b0*/  FADD.FTZ R224, R10, R224 ;  /* 0x000000e00ae07221 */ /* 0x000fe20000010000 */
[----:B------:R-:W-:-:S04]  /*15c0*/  FMUL.FTZ R11, R11, R227 ;  /* 0x000000e30b0b7220 */ /* 0x000fc80000410000 */
[----:B------:R-:W-:Y:S01]  /*15d0*/  FFMA.FTZ R223, R3, R11, R223 ;  /* 0x0000000b03df7223 */ /* 0x000fe200000100df */
[----:B------:R-:W-:Y:S01]  /*15e0*/  FADD.FTZ R224, R11, R224 ;  /* 0x000000e00be07221 */ /* 0x000fe20000010000 */
[----:B------:R-:W-:-:S04]  /*15f0*/  FMUL.FTZ R12, R12, R226 ;  /* 0x000000e20c0c7220 */ /* 0x000fc80000410000 */
[----:B------:R-:W-:Y:S01]  /*1600*/  FFMA.FTZ R223, R4, R12, R223 ;  /* 0x0000000c04df7223 */ /* 0x000fe200000100df */
[----:B------:R-:W-:Y:S01]  /*1610*/  FMUL.FTZ R13, R13, R225 ;  /* 0x000000e10d0d7220 */ /* 0x000fe20000410000 */
[----:B------:R-:W-:-:S03]  /*1620*/  FADD.FTZ R224, R12, R224 ;  /* 0x000000e00ce07221 */ /* 0x000fc60000010000 */
        /* <DEDUP_REMOVED lines=18> */
[----:B------:R-:W-:-:S04]  /*1750*/  FADD.FTZ R223, R201, R224 ;  /* 0x000000e0c9df7221 */ /* 0x000fc80000010000 */
[----:B------:R-:W-:-:S04]  /*1760*/  FADD.FTZ R223, R202, R223 ;  /* 0x000000dfcadf7221 */ /* 0x000fc80000010000 */
[----:B------:R-:W-:-:S04]  /*1770*/  FADD.FTZ R223, R203, R223 ;  /* 0x000000dfcbdf7221 */ /* 0x000fc80000010000 */
[----:B------:R-:W-:-:S04]  /*1780*/  FADD.FTZ R225, R204, R223 ;  /* 0x000000dfcce17221 */ /* 0x000fc80000010000 */
[----:B------:R-:W-:-:S04]  /*1790*/  FADD.FTZ R228, R213, R225 ;  /* 0x000000e1d5e47221 */ /* 0x000fc80000010000 */
[----:B------:R-:W-:Y:S01]  /*17a0*/  FADD.FTZ R232, R214, R228 ;  /* 0x000000e4d6e87221 */ /* 0x000fe20000010000 */
[----:B------:R-:W-:Y:S02]  /*17b0*/  FMUL.FTZ R228, R20, UR29 ;  /* 0x0000001d14e47c20 */ /* 0x000fe40008410000 */
[----:B------:R0:W5:Y:S01]  /*17c0*/  LDL.LU R20, [R1+0x20] ;  /* 0x0000200001147983 */ /* 0x0001620000300800 */
[----:B------:R-:W-:-:S04]  /*17d0*/  FFMA.FTZ R227, R194, R202, R227 ;  /* 0x000000cac2e37223 */ /* 0x000fc800000100e3 */
[----:B------:R-:W-:Y:S01]  /*17e0*/  FFMA.FTZ R227, R195, R203, R227 ;  /* 0x000000cbc3e37223 */ /* 0x000fe200000100e3 */
[----:B------:R-:W-:-:S03]  /*17f0*/  FMUL.FTZ R207, R207, UR29 ;  /* 0x0000001dcfcf7c20 */ /* 0x000fc60008410000 */
[----:B------:R-:W-:Y:S01]  /*1800*/  FFMA.FTZ R227, R196, R204, R227 ;  /* 0x000000ccc4e37223 */ /* 0x000fe200000100e3 */
[----:B------:R-:W-:-:S03]  /*1810*/  FADD.FTZ R80, R80, R231 ;  /* 0x000000e750507221 */ /* 0x000fc60000010000 */
[----:B------:R-:W-:Y:S01]  /*1820*/  FFMA.FTZ R227, R205, R213, R227 ;  /* 0x000000d5cde37223 */ /* 0x000fe200000100e3 */
[----:B------:R-:W-:Y:S01]  /*1830*/  FFMA.FTZ R112, R0, R231, R112 ;  /* 0x000000e700707223 */ /* 0x000fe20000010070 */
[----:B------:R-:W-:Y:S01]  /*1840*/  FMUL.FTZ R208, R208, UR29 ;  /* 0x0000001dd0d07c20 */ /* 0x000fe20008410000 */
[----:B------:R-:W-:Y:S01]  /*1850*/  FADD.FTZ R66, R66, R215 ;  /* 0x000000d742427221 */ /* 0x000fe20000010000 */
[-C--:B------:R-:W-:Y:S01]  /*1860*/  FFMA.FTZ R98, R207, R215.reuse, R98 ;  /* 0x000000d7cf627223 */ /* 0x080fe20000010062 */
[----:B------:R-:W-:Y:S01]  /*1870*/  FMUL.FTZ R215, R242, R215 ;  /* 0x000000d7f2d77220 */ /* 0x000fe20000410000 */
[----:B------:R-:W-:Y:S01]  /*1880*/  FFMA.FTZ R231, R206, R214, R227 ;  /* 0x000000d6cee77223 */ /* 0x000fe200000100e3 */
[----:B------:R-:W-:Y:S01]  /*1890*/  FMUL.FTZ R209, R209, UR29 ;  /* 0x0000001dd1d17c20 */ /* 0x000fe20008410000 */
[----:B------:R-:W-:Y:S01]  /*18a0*/  FADD.FTZ R67, R67, R216 ;  /* 0x000000d843437221 */ /* 0x000fe20000010000 */
[-C--:B------:R-:W-:Y:S01]  /*18b0*/  FFMA.FTZ R99, R208, R216.reuse, R99 ;  /* 0x000000d8d0637223 */ /* 0x080fe20000010063 */
[----:B------:R-:W-:Y:S01]  /*18c0*/  FMUL.FTZ R216, R243, R216 ;  /* 0x000000d8f3d87220 */ /* 0x000fe20000410000 */
[----:B------:R-:W-:Y:S01]  /*18d0*/  FFMA.FTZ R231, R207, R215, R231 ;  /* 0x000000d7cfe77223 */ /* 0x000fe200000100e7 */
[----:B------:R-:W-:Y:S01]  /*18e0*/  FADD.FTZ R232, R215, R232 ;  /* 0x000000e8d7e87221 */ /* 0x000fe20000010000 */
        /* <DEDUP_REMOVED lines=18> */
[----:B------:R-:W-:Y:S01]  /*1a10*/  FADD.FTZ R63, R63, R220 ;  /* 0x000000dc3f3f7221 */ /* 0x000fe20000010000 */
[-C--:B------:R-:W-:Y:S01]  /*1a20*/  FFMA.FTZ R95, R212, R220.reuse, R95 ;  /* 0x000000dcd45f7223 */ /* 0x080fe2000001005f */
[----:B------:R-:W-:Y:S01]  /*1a30*/  FMUL.FTZ R221, R221, UR29 ;  /* 0x0000001ddddd7c20 */ /* 0x000fe20008410000 */
[----:B------:R-:W-:Y:S01]  /*1a40*/  FMUL.FTZ R223, R237, UR29 ;  /* 0x0000001deddf7c20 */ /* 0x000fe20008410000 */
[----:B------:R-:W-:Y:S01]  /*1a50*/  FMUL.FTZ R220, R119, R220 ;  /* 0x000000dc77dc7220 */ /* 0x000fe20000410000 */
[----:B------:R-:W-:Y:S01]  /*1a60*/  FFMA.FTZ R232, R211, R219, R231 ;  /* 0x000000dbd3e87223 */ /* 0x000fe200000100e7 */
[----:B------:R-:W-:Y:S01]  /*1a70*/  FADD.FTZ R233, R219, R233 ;  /* 0x000000e9dbe97221 */ /* 0x000fe20000010000 */
[----:B------:R-:W-:Y:S01]  /*1a80*/  FMUL.FTZ R222, R222, UR29 ;  /* 0x0000001ddede7c20 */ /* 0x000fe20008410000 */
[----:B------:R-:W-:Y:S01]  /*1a90*/  FMUL.FTZ R224, R252, UR29 ;  /* 0x0000001dfce07c20 */ /* 0x000fe20008410000 */
[----:B------:R-:W-:Y:S01]  /*1aa0*/  FADD.FTZ R56, R56, R229 ;  /* 0x000000e538387221 */ /* 0x000fe20000010000 */
[----:B------:R-:W-:Y:S01]  /*1ab0*/  FFMA.FTZ R88, R221, R229, R88 ;  /* 0x000000e5dd587223 */ /* 0x000fe20000010058 */
[----:B------:R-:W-:Y:S01]  /*1ac0*/  FADD.FTZ R58, R58, R191 ;  /* 0x000000bf3a3a7221 */ /* 0x000fe20000010000 */
[-C--:B------:R-:W-:Y:S01]  /*1ad0*/  FFMA.FTZ R90, R223, R191.reuse, R90 ;  /* 0x000000bfdf5a7223 */ /* 0x080fe2000001005a */
[----:B------:R-:W-:Y:S01]  /*1ae0*/  FMUL.FTZ R231, R122, R191 ;  /* 0x000000bf7ae77220 */ /* 0x000fe20000410000 */
[----:B------:R-:W-:Y:S01]  /*1af0*/  FMUL.FTZ R229, R120, R229 ;  /* 0x000000e578e57220 */ /* 0x000fe20000410000 */
[----:B------:R-:W-:Y:S01]  /*1b00*/  FFMA.FTZ R191, R212, R220, R232 ;  /* 0x000000dcd4bf7223 */ /* 0x000fe200000100e8 */
[----:B------:R-:W-:Y:S01]  /*1b10*/  FADD.FTZ R233, R220, R233 ;  /* 0x000000e9dce97221 */ /* 0x000fe20000010000 */
        /* <DEDUP_REMOVED lines=8> */
[----:B------:R-:W-:-:S02]  /*1ba0*/  FADD.FTZ R83, R83, R226 ;  /* 0x000000e253537221 */ /* 0x000fc40000010000 */
[----:B------:R-:W-:Y:S01]  /*1bb0*/  FFMA.FTZ R190, R222, R230, R190 ;  /* 0x000000e6debe7223 */ /* 0x000fe200000100be */
[----:B------:R-:W-:Y:S01]  /*1bc0*/  FADD.FTZ R191, R191, R230 ;  /* 0x000000e6bfbf7221 */ /* 0x000fe20000010000 */
[----:B------:R-:W-:Y:S01]  /*1bd0*/  FFMA.FTZ R115, R4, R226, R115 ;  /* 0x000000e204737223 */ /* 0x000fe20000010073 */
[----:B------:R-:W-:Y:S01]  /*1be0*/  FMUL.FTZ R226, R235, UR29 ;  /* 0x0000001debe27c20 */ /* 0x000fe20008410000 */
[----:B------:R-:W-:Y:S01]  /*1bf0*/  FMUL.FTZ R225, R234, UR29 ;  /* 0x0000001deae17c20 */ /* 0x000fe20008410000 */
[----:B------:R-:W-:Y:S01]  /*1c00*/  FFMA.FTZ R190, R223, R231, R190 ;  /* 0x000000e7dfbe7223 */ /* 0x000fe200000100be */
[----:B------:R-:W-:Y:S01]  /*1c10*/  FADD.FTZ R191, R191, R231 ;  /* 0x000000e7bfbf7221 */ /* 0x000fe20000010000 */
[----:B------:R-:W-:Y:S01]  /*1c20*/  FADD.FTZ R53, R53, R188 ;  /* 0x000000bc35357221 */ /* 0x000fe20000010000 */
        /* <DEDUP_REMOVED lines=9> */
[----:B------:R-:W-:Y:S01]  /*1cc0*/  FMUL.FTZ R227, R236, UR29 ;  /* 0x0000001dece37c20 */ /* 0x000fe20008410000 */
[----:B------:R-:W-:Y:S01]  /*1cd0*/  FMUL.FTZ R235, R126, R239 ;  /* 0x000000ef7eeb7220 */ /* 0x000fe20000410000 */
[----:B------:R-:W-:Y:S01]  /*1ce0*/  FFMA.FTZ R188, R226, R234, R188 ;  /* 0x000000eae2bc7223 */ /* 0x000fe200000100bc */
[----:B------:R-:W-:Y:S01]  /*1cf0*/  FADD.FTZ R189, R189, R234 ;  /* 0x000000eabdbd7221 */ /* 0x000fe20000010000 */
[----:B------:R-:W-:Y:S02]  /*1d00*/  FMUL.FTZ R236, R127, R238 ;  /* 0x000000ee7fec7220 */ /* 0x000fe40000410000 */
[----:B------:R-:W-:Y:S01]  /*1d10*/  FFMA.FTZ R188, R227, R235, R188 ;  /* 0x000000ebe3bc7223 */ /* 0x000fe200000100bc */
[----:B------:R-:W-:Y:S01]  /*1d20*/  FADD.FTZ R190, R189, R235 ;  /* 0x000000ebbdbe7221 */ /* 0x000fe20000010000 */
[----:B------:R-:W-:Y:S01]  /*1d30*/  FADD.FTZ R54, R54, R239 ;  /* 0x000000ef36367221 */ /* 0x000fe20000010000 */
[----:B------:R-:W-:Y:S01]  /*1d40*/  FFMA.FTZ R86, R227, R239, R86 ;  /* 0x000000efe3567223 */ /* 0x000fe20000010056 */
[C---:B------:R-:W-:Y:S01]  /*1d50*/  FFMA.FTZ R189, R228.reuse, R236, R188 ;  /* 0x000000ece4bd7223 */ /* 0x040fe200000100bc */
[----:B------:R-:W-:Y:S01]  /*1d60*/  FADD.FTZ R55, R55, R238 ;  /* 0x000000ee37377221 */ /* 0x000fe20000010000 */
[----:B------:R-:W-:Y:S01]  /*1d70*/  FFMA.FTZ R87, R228, R238, R87 ;  /* 0x000000eee4577223 */ /* 0x000fe20000010057 */
[----:B------:R-:W-:Y:S01]  /*1d80*/  FADD.FTZ R188, R190, R236 ;  /* 0x000000ecbebc7221 */ /* 0x000fe20000010000 */
[----:B0-----:R-:W-:Y:S06]  /*1d90*/  BRA `(.L_x_8322) ;  /* 0x0000000000547947 */ /* 0x001fec0003800000 */
.L_x_8321:
        /* <DEDUP_REMOVED lines=21> */
.L_x_8322:
        /* <DEDUP_REMOVED lines=32> */
.L_x_8324:
[----:B------:R-:W-:Y:S05]  /*20f0*/  BSYNC.RECONVERGENT B0 ;  /* 0x0000000000007941 */ /* 0x000fea0003800200 */
.L_x_8323:
        /* <DEDUP_REMOVED lines=75> */
.L_x_8327:
        /* <DEDUP_REMOVED lines=13> */
.L_x_8328:
        /* <DEDUP_REMOVED lines=13> */
.L_x_8329:
        /* <DEDUP_REMOVED lines=13> */
.L_x_8330:
        /* <DEDUP_REMOVED lines=13> */
.L_x_8331:
        /* <DEDUP_REMOVED lines=13> */
.L_x_8332:
        /* <DEDUP_REMOVED lines=13> */
.L_x_8333:
        /* <DEDUP_REMOVED lines=14> */
.L_x_8326:
        /* <DEDUP_REMOVED lines=18> */
.L_x_8335:
[----:B------:R-:W-:Y:S05]  /*2c90*/  BRA.U !UP2, `(.L_x_8336) ;  /* 0x000000010a187547 */ /* 0x000fea000b800000 */
[----:B-----5:R-:W-:Y:S02]  /*2ca0*/  HADD2.F32 R185, -RZ, R176.H1_H1 ;  /* 0x300000b0ffb97230 */ /* 0x020fe40000004100 */
[----:B------:R-:W-:-:S04]  /*2cb0*/  FMUL.FTZ R186, R184, UR17 ;  /* 0x00000011b8ba7c20 */ /* 0x000fc80008410000 */
[-C--:B------:R-:W-:Y:S01]  /*2cc0*/  FFMA.FTZ R21, R185, R186.reuse, R21 ;  /* 0x000000bab9157223 */ /* 0x080fe20000010015 */
[----:B------:R-:W-:-:S05]  /*2cd0*/  FMUL.FTZ R185, R157, R186 ;  /* 0x000000ba9db97220 */ /* 0x000fca0000410000 */
[----:B------:R-:W-:-:S04]  /*2ce0*/  F2FP.F16.F32.PACK_AB R185, RZ, R185 ;  /* 0x000000b9ffb9723e */ /* 0x000fc800000000ff */
[----:B------:R-:W-:-:S07]  /*2cf0*/  PRMT R180, R180, 0x5410, R185 ;  /* 0x00005410b4b47816 */ /* 0x000fce00000000b9 */
.L_x_8336:
        /* <DEDUP_REMOVED lines=12> */
.L_x_8337:
        /* <DEDUP_REMOVED lines=12> */
.L_x_8338:
        /* <DEDUP_REMOVED lines=12> */
.L_x_8339:
        /* <DEDUP_REMOVED lines=12> */
.L_x_8340:
        /* <DEDUP_REMOVED lines=20> */
.L_x_8341:
        /* <DEDUP_REMOVED lines=9> */
.L_x_8325:
        /* <DEDUP_REMOVED lines=16> */
.L_x_8343:
        /* <DEDUP_REMOVED lines=12> */
.L_x_8344:
        /* <DEDUP_REMOVED lines=12> */
.L_x_8345:
        /* <DEDUP_REMOVED lines=12> */
.L_x_8346:
        /* <DEDUP_REMOVED lines=12> */
.L_x_8347:
        /* <DEDUP_REMOVED lines=12> */
.L_x_8348:
        /* <DEDUP_REMOVED lines=12> */
.L_x_8349:
        /* <DEDUP_REMOVED lines=13> */
.L_x_8342:
[----:B------:R-:W-:Y:S01]  /*3820*/  ISETP.LT.AND P1, PT, RZ, UR32, PT ;  /* 0x00000020ff007c0c */ /* 0x000fe2000bf21270 */
[--C-:B-----5:R-:W-:Y:S01]  /*3830*/  HADD2.F32 R184, -RZ, R160.reuse.H1_H1 ;  /* 0x300000a0ffb87230 */ /* 0x120fe20000004100 */
[----:B------:R-:W-:Y:S01]  /*3840*/  MOV R185, UR16 ;  /* 0x0000001000b97c02 */ /* 0x000fe20008000f00 */
[----:B------:R-:W-:Y:S01]  /*3850*/  HADD2.F32 R191, -RZ, R161.H0_H0 ;  /* 0x200000a1ffbf7230 */ /* 0x000fe20000004100 */
[----:B------:R-:W-:Y:S01]  /*3860*/  PLOP3.LUT P3, PT, PT, PT, UP3, 0x80, 0x8 ;  /* 0x000000000008781c */ /* 0x000fe20003f6f038 */
[----:B------:R-:W-:Y:S01]  /*3870*/  HADD2.F32 R189, -RZ, R160.H0_H0 ;  /* 0x200000a0ffbd7230 */ /* 0x000fe20000004100 */
[----:B------:R-:W-:-:S07]  /*3880*/  MOV R186, UR16 ;  /* 0x0000001000ba7c02 */ /* 0x000fce0008000f00 */
        /* <DEDUP_REMOVED lines=17> */
.L_x_8350:
[----:B------:R-:W-:Y:S05]  /*39a0*/  BRA.U !UP2, `(.L_x_8351) ;  /* 0x000000010a187547 */ /* 0x000fea000b800000 */
[----:B------:R-:W-:Y:S02]  /*39b0*/  HADD2.F32 R185, -RZ, R176.H1_H1 ;  /* 0x300000b0ffb97230 */ /* 0x000fe40000004100 */
[----:B------:R-:W-:-:S04]  /*39c0*/  FMUL.FTZ R186, R184, UR17 ;  /* 0x00000011b8ba7c20 */ /* 0x000fc80008410000 */
[-C--:B------:R-:W-:Y:S01]  /*39d0*/  FFMA.FTZ R21, R185, R186.reuse, R21 ;  /* 0x000000bab9157223 */ /* 0x080fe20000010015 */
[----:B------:R-:W-:-:S05]  /*39e0*/  FMUL.FTZ R185, R157, R186 ;  /* 0x000000ba9db97220 */ /* 0x000fca0000410000 */
[----:B------:R-:W-:-:S04]  /*39f0*/  F2FP.F16.F32.PACK_AB R185, RZ, R185 ;  /* 0x000000b9ffb9723e */ /* 0x000fc800000000ff */
[----:B------:R-:W-:-:S07]  /*3a00*/  PRMT R180, R180, 0x5410, R185 ;  /* 0x00005410b4b47816 */ /* 0x000fce00000000b9 */
.L_x_8351:
[----:B------:R-:W-:Y:S05]  /*3a10*/  BRA.U !UP2, `(.L_x_8352) ;  /* 0x000000010a187547 */ /* 0x000fea000b800000 */
[----:B------:R-:W-:Y:S02]  /*3a20*/  HADD2.F32 R185, -RZ, R177.H0_H0 ;  /* 0x200000b1ffb97230 */ /* 0x000fe40000004100 */
[----:B------:R-:W-:-:S04]  /*3a30*/  FMUL.FTZ R186, R191, UR17 ;  /* 0x00000011bfba7c20 */ /* 0x000fc80008410000 */
[-C--:B------:R-:W-:Y:S01]  /*3a40*/  FFMA.FTZ R22, R185, R186.reuse, R22 ;  /* 0x000000bab9167223 */ /* 0x080fe20000010016 */
[----:B------:R-:W-:-:S05]  /*3a50*/  FMUL.FTZ R185, R158, R186 ;  /* 0x000000ba9eb97220 */ /* 0x000fca0000410000 */
[----:B------:R-:W-:-:S04]  /*3a60*/  F2FP.F16.F32.PACK_AB R185, RZ, R185 ;  /* 0x000000b9ffb9723e */ /* 0x000fc800000000ff */
[----:B------:R-:W-:-:S07]  /*3a70*/  PRMT R181, R185, 0x7610, R181 ;  /* 0x00007610b9b57816 */ /* 0x000fce00000000b5 */
.L_x_8352:
[----:B------:R-:W-:-:S05]  /*3a80*/  MOV R185, UR16 ;  /* 0x0000001000b97c02 */ /* 0x000fca0008000f00 */
[----:B------:R-:W-:-:S04]  /*3a90*/  @P1 FFMA.FTZ R185, R4, R185, UR30 ;  /* 0x0000001e04b91e23 */ /* 0x000fc800080100b9 */
[----:B------:R-:W-:Y:S01]  /*3aa0*/  @P1 FADD.FTZ R186, R12, -R185 ;  /* 0x800000b90cba1221 */ /* 0x000fe20000010000 */
[----:B------:R-:W-:-:S05]  /*3ab0*/  HADD2.F32 R185, -RZ, R161.H1_H1 ;  /* 0x300000a1ffb97230 */ /* 0x000fca0000004100 */
        /* <DEDUP_REMOVED lines=8> */
.L_x_8353:
[----:B------:R-:W-:Y:S01]  /*3b40*/  MOV R186, UR16 ;  /* 0x0000001000ba7c02 */ /* 0x000fe20008000f00 */
[----:B------:R-:W-:-:S04]  /*3b50*/  HADD2.F32 R237, -RZ, R162.H0_H0 ;  /* 0x200000a2ffed7230 */ /* 0x000fc80000004100 */
        /* <DEDUP_REMOVED lines=10> */
.L_x_8354:
        /* <DEDUP_REMOVED lines=12> */
.L_x_8355:
        /* <DEDUP_REMOVED lines=20> */
.L_x_8356:
        /* <DEDUP_REMOVED lines=8> */
.L_x_8334:
        /* <DEDUP_REMOVED lines=14> */
.L_x_8357:
[----:B------:R-:W-:Y:S05]  /*3f60*/  @!P0 BRA `(.L_x_8358) ;  /* 0x0000000c00248947 */ /* 0x000fea0003800000 */
[----:B------:R-:W-:Y:S05]  /*3f70*/  @!P1 BRA `(.L_x_8359) ;  /* 0x0000000400989947 */ /* 0x000fea0003800000 */
[----:B------:R-:W-:Y:S01]  /*3f80*/  ISETP.LT.AND P3, PT, RZ, UR32, PT ;  /* 0x00000020ff007c0c */ /* 0x000fe2000bf61270 */
[--C-:B-----5:R-:W-:Y:S01]  /*3f90*/  HADD2.F32 R184, -RZ, R164.reuse.H1_H1 ;  /* 0x300000a4ffb87230 */ /* 0x120fe20000004100 */
[----:B------:R-:W-:Y:S01]  /*3fa0*/  MOV R185, UR16 ;  /* 0x0000001000b97c02 */ /* 0x000fe20008000f00 */
[----:B------:R-:W-:Y:S01]  /*3fb0*/  HADD2.F32 R191, -RZ, R165.H0_H0 ;  /* 0x200000a5ffbf7230 */ /* 0x000fe20000004100 */
[----:B------:R-:W-:Y:S01]  /*3fc0*/  MOV R186, UR16 ;  /* 0x0000001000ba7c02 */ /* 0x000fe20008000f00 */
[----:B------:R-:W-:-:S08]  /*3fd0*/  HADD2.F32 R189, -RZ, R164.H0_H0 ;  /* 0x200000a4ffbd7230 */ /* 0x000fd00000004100 */
        /* <DEDUP_REMOVED lines=16> */
[----:B0-----:R-:W-:-:S07]  /*40e0*/  PRMT R180, R185, 0x7610, R180 ;  /* 0x00007610b9b47816 */ /* 0x001fce00000000b4 */
.L_x_8360:
[----:B------:R-:W-:Y:S05]  /*40f0*/  BRA.U !UP2, `(.L_x_8361) ;  /* 0x000000010a187547 */ /* 0x000fea000b800000 */
[----:B------:R-:W-:Y:S02]  /*4100*/  HADD2.F32 R185, -RZ, R176.H1_H1 ;  /* 0x300000b0ffb97230 */ /* 0x000fe40000004100 */
[----:B------:R-:W-:-:S04]  /*4110*/  FMUL.FTZ R186, R184, UR17 ;  /* 0x00000011b8ba7c20 */ /* 0x000fc80008410000 */
[-C--:B------:R-:W-:Y:S01]  /*4120*/  FFMA.FTZ R29, R185, R186.reuse, R29 ;  /* 0x000000bab91d7223 */ /* 0x080fe2000001001d */
[----:B------:R-:W-:-:S05]  /*4130*/  FMUL.FTZ R185, R149, R186 ;  /* 0x000000ba95b97220 */ /* 0x000fca0000410000 */
[----:B------:R-:W-:-:S04]  /*4140*/  F2FP.F16.F32.PACK_AB R185, RZ, R185 ;  /* 0x000000b9ffb9723e */ /* 0x000fc800000000ff */
[----:B0-----:R-:W-:-:S07]  /*4150*/  PRMT R180, R180, 0x5410, R185 ;  /* 0x00005410b4b47816 */ /* 0x001fce00000000b9 */
.L_x_8361:
[----:B------:R-:W-:Y:S05]  /*4160*/  BRA.U !UP2, `(.L_x_8362) ;  /* 0x000000010a187547 */ /* 0x000fea000b800000 */
[----:B------:R-:W-:Y:S02]  /*4170*/  HADD2.F32 R185, -RZ, R177.H0_H0 ;  /* 0x200000b1ffb97230 */ /* 0x000fe40000004100 */
[----:B------:R-:W-:-:S04]  /*4180*/  FMUL.FTZ R186, R191, UR17 ;  /* 0x00000011bfba7c20 */ /* 0x000fc80008410000 */
[-C--:B------:R-:W-:Y:S01]  /*4190*/  FFMA.FTZ R30, R185, R186.reuse, R30 ;  /* 0x000000bab91e7223 */ /* 0x080fe2000001001e */
[----:B------:R-:W-:-:S05]  /*41a0*/  FMUL.FTZ R185, R150, R186 ;  /* 0x000000ba96b97220 */ /* 0x000fca0000410000 */
[----:B------:R-:W-:-:S04]  /*41b0*/  F2FP.F16.F32.PACK_AB R185, RZ, R185 ;  /* 0x000000b9ffb9723e */ /* 0x000fc800000000ff */
[----:B0-----:R-:W-:-:S07]  /*41c0*/  PRMT R181, R185, 0x7610, R181 ;  /* 0x00007610b9b57816 */ /* 0x001fce00000000b5 */
.L_x_8362:
        /* <DEDUP_REMOVED lines=11> */
[----:B0-----:R-:W-:-:S07]  /*4280*/  PRMT R181, R181, 0x5410, R186 ;  /* 0x00005410b5b57816 */ /* 0x001fce00000000ba */
.L_x_8363:
        /* <DEDUP_REMOVED lines=12> */
.L_x_8364:
[----:B------:R-:W-:-:S05]  /*4350*/  MOV R186, UR16 ;  /* 0x0000001000ba7c02 */ /* 0x000fca0008000f00 */
[----:B------:R-:W-:-:S04]  /*4360*/  @P3 FFMA.FTZ R186, R194, R186, UR30 ;  /* 0x0000001ec2ba3e23 */ /* 0x000fc800080100ba */
[----:B------:R-:W-:Y:S01]  /*4370*/  @P3 FADD.FTZ R187, R202, -R186 ;  /* 0x800000bacabb3221 */ /* 0x000fe20000010000 */
[----:B------:R-:W-:-:S05]  /*4380*/  HADD2.F32 R186, -RZ, R166.H1_H1 ;  /* 0x300000a6ffba7230 */ /* 0x000fca0000004100 */
[----:B------:R-:W-:Y:S01]  /*4390*/  @P3 FFMA.FTZ R186, R187, UR29, R186 ;  /* 0x0000001dbbba3c23 */ /* 0x000fe200080100ba */
[----:B------:R-:W-:Y:S06]  /*43a0*/  BRA.U !UP2, `(.L_x_8365) ;  /* 0x000000010a187547 */ /* 0x000fec000b800000 */
[----:B------:R-:W-:Y:S02]  /*43b0*/  HADD2.F32 R187, -RZ, R178.H1_H1 ;  /* 0x300000b2ffbb7230 */ /* 0x000fe40000004100 */
[----:B0-----:R-:W-:-:S04]  /*43c0*/  FMUL.FTZ R238, R186, UR17 ;  /* 0x00000011baee7c20 */ /* 0x001fc80008410000 */
[-C--:B------:R-:W-:Y:S01]  /*43d0*/  FFMA.FTZ R33, R187, R238.reuse, R33 ;  /* 0x000000eebb217223 */ /* 0x080fe20000010021 */
[----:B------:R-:W-:-:S05]  /*43e0*/  FMUL.FTZ R187, R145, R238 ;  /* 0x000000ee91bb7220 */ /* 0x000fca0000410000 */
[----:B------:R-:W-:-:S04]  /*43f0*/  F2FP.F16.F32.PACK_AB R187, RZ, R187 ;  /* 0x000000bbffbb723e */ /* 0x000fc800000000ff */
[----:B------:R-:W-:-:S07]  /*4400*/  PRMT R182, R182, 0x5410, R187 ;  /* 0x00005410b6b67816 */ /* 0x000fce00000000bb */
.L_x_8365:
[----:B------:R-:W-:Y:S02]  /*4410*/  F2FP.F16.F32.PACK_AB R184, R184, R189 ;  /* 0x000000bdb8b8723e */ /* 0x000fe400000000ff */
[----:B------:R-:W-:Y:S02]  /*4420*/  MOV R187, UR16 ;  /* 0x0000001000bb7c02 */ /* 0x000fe40008000f00 */
[----:B------:R-:W-:Y:S02]  /*4430*/  MOV R189, UR16 ;  /* 0x0000001000bd7c02 */ /* 0x000fe40008000f00 */
[----:B------:R-:W-:Y:S01]  /*4440*/  F2FP.F16.F32.PACK_AB R185, R185, R191 ;  /* 0x000000bfb9b9723e */ /* 0x000fe200000000ff */
[----:B------:R-:W-:Y:S01]  /*4450*/  @P3 FFMA.FTZ R187, R195, R187, UR30 ;  /* 0x0000001ec3bb3e23 */ /* 0x000fe200080100bb */
[----:B------:R-:W-:Y:S01]  /*4460*/  F2FP.F16.F32.PACK_AB R186, R186, R237 ;  /* 0x000000edbaba723e */ /* 0x000fe200000000ff */
[----:B------:R-:W-:Y:S02]  /*4470*/  @P3 FFMA.FTZ R189, R196, R189, UR30 ;  /* 0x0000001ec4bd3e23 */ /* 0x000fe400080100bd */
[----:B0-----:R-:W-:Y:S01]  /*4480*/  @P3 FADD.FTZ R238, R203, -R187 ;  /* 0x800000bbcbee3221 */ /* 0x001fe20000010000 */
        /* <DEDUP_REMOVED lines=12> */
.L_x_8366:
        /* <DEDUP_REMOVED lines=9> */
.L_x_8359:
        /* <DEDUP_REMOVED lines=12> */
[----:B0-----:R-:W-:-:S07]  /*46a0*/  PRMT R180, R189, 0x7610, R180 ;  /* 0x00007610bdb47816 */ /* 0x001fce00000000b4 */
.L_x_8368:
        /* <DEDUP_REMOVED lines=11> */
[----:B0-----:R-:W-:-:S07]  /*4760*/  PRMT R180, R180, 0x5410, R189 ;  /* 0x00005410b4b47816 */ /* 0x001fce00000000bd */
.L_x_8369:
        /* <DEDUP_REMOVED lines=12> */
.L_x_8370:
        /* <DEDUP_REMOVED lines=12> */
.L_x_8371:
        /* <DEDUP_REMOVED lines=12> */
.L_x_8372:
        /* <DEDUP_REMOVED lines=12> */
.L_x_8373:
        /* <DEDUP_REMOVED lines=12> */
.L_x_8374:
        /* <DEDUP_REMOVED lines=11> */
[----:B0-----:R-:W-:Y:S01]  /*4be0*/  PRMT R183, R183, 0x5410, R189 ;  /* 0x00005410b7b77816 */ /* 0x001fe200000000bd */
[----:B------:R-:W-:Y:S06]  /*4bf0*/  BRA `(.L_x_8367) ;  /* 0x0000000c003c7947 */ /* 0x000fec0003800000 */
.L_x_8358:
        /* <DEDUP_REMOVED lines=18> */
[----:B0-----:R-:W-:-:S07]  /*4d20*/  PRMT R180, R185, 0x7610, R180 ;  /* 0x00007610b9b47816 */ /* 0x001fce00000000b4 */
.L_x_8376:
[----:B------:R-:W-:Y:S05]  /*4d30*/  BRA.U !UP2, `(.L_x_8377) ;  /* 0x000000010a187547 */ /* 0x000fea000b800000 */
[----:B-----5:R-:W-:Y:S02]  /*4d40*/  HADD2.F32 R185, -RZ, R176.H1_H1 ;  /* 0x300000b0ffb97230 */ /* 0x020fe40000004100 */
[----:B------:R-:W-:-:S04]  /*4d50*/  FMUL.FTZ R186, R184, UR17 ;  /* 0x00000011b8ba7c20 */ /* 0x000fc80008410000 */
[-C--:B------:R-:W-:Y:S01]  /*4d60*/  FFMA.FTZ R29, R185, R186.reuse, R29 ;  /* 0x000000bab91d7223 */ /* 0x080fe2000001001d */
[----:B------:R-:W-:-:S05]  /*4d70*/  FMUL.FTZ R185, R149, R186 ;  /* 0x000000ba95b97220 */ /* 0x000fca0000410000 */
[----:B------:R-:W-:-:S04]  /*4d80*/  F2FP.F16.F32.PACK_AB R185, RZ, R185 ;  /* 0x000000b9ffb9723e */ /* 0x000fc800000000ff */
[----:B0-----:R-:W-:-:S07]  /*4d90*/  PRMT R180, R180, 0x5410, R185 ;  /* 0x00005410b4b47816 */ /* 0x001fce00000000b9 */
.L_x_8377:
        /* <DEDUP_REMOVED lines=12> */
.L_x_8378:
        /* <DEDUP_REMOVED lines=11> */
[----:B0-----:R-:W-:-:S07]  /*4f10*/  PRMT R181, R181, 0x5410, R186 ;  /* 0x00005410b5b57816 */ /* 0x001fce00000000ba */
.L_x_8379:
        /* <DEDUP_REMOVED lines=12> */
.L_x_8380:
[----:B------:R-:W-:-:S05]  /*4fe0*/  MOV R191, UR16 ;  /* 0x0000001000bf7c02 */ /* 0x000fca0008000f00 */
[----:B------:R-:W-:-:S04]  /*4ff0*/  FFMA.FTZ R191, R194, R191, UR30 ;  /* 0x0000001ec2bf7e23 */ /* 0x000fc800080100bf */
[----:B------:R-:W-:-:S04]  /*5000*/  FADD.FTZ R191, R202, -R191 ;  /* 0x800000bfcabf7221 */ /* 0x000fc80000010000 */
[----:B------:R-:W-:-:S05]  /*5010*/  FMUL.FTZ R191, R191, UR29 ;  /* 0x0000001dbfbf7c20 */ /* 0x000fca0008410000 */
[----:B------:R-:W-:Y:S01]  /*5020*/  FSEL R191, R191, RZ, P3 ;  /* 0x000000ffbfbf7208 */ /* 0x000fe20001800000 */
[----:B------:R-:W-:Y:S06]  /*5030*/  BRA.U !UP2, `(.L_x_8381) ;  /* 0x000000010a187547 */ /* 0x000fec000b800000 */
[----:B-----5:R-:W-:Y:S02]  /*5040*/  HADD2.F32 R237, -RZ, R178.H1_H1 ;  /* 0x300000b2ffed7230 */ /* 0x020fe40000004100 */
[----:B0-----:R-:W-:-:S04]  /*5050*/  FMUL.FTZ R238, R191, UR17 ;  /* 0x00000011bfee7c20 */ /* 0x001fc80008410000 */
[-C--:B------:R-:W-:Y:S01]  /*5060*/  FFMA.FTZ R33, R237, R238.reuse, R33 ;  /* 0x000000eeed217223 */ /* 0x080fe20000010021 */
[----:B------:R-:W-:-:S05]  /*5070*/  FMUL.FTZ R237, R145, R238 ;  /* 0x000000ee91ed7220 */ /* 0x000fca0000410000 */
[----:B------:R-:W-:-:S04]  /*5080*/  F2FP.F16.F32.PACK_AB R237, RZ, R237 ;  /* 0x000000edffed723e */ /* 0x000fc800000000ff */
[----:B------:R-:W-:-:S07]  /*5090*/  PRMT R182, R182, 0x5410, R237 ;  /* 0x00005410b6b67816 */ /* 0x000fce00000000ed */
.L_x_8381:
        /* <DEDUP_REMOVED lines=20> */
.L_x_8382:
[----:B------:R-:W-:Y:S01]  /*51e0*/  F2FP.F16.F32.PACK_AB R187, R189, R187 ;  /* 0x000000bbbdbb723e */ /* 0x000fe200000000ff */
[----:B------:R-:W-:Y:S06]  /*51f0*/  BRA.U !UP2, `(.L_x_8367) ;  /* 0x000000050abc7547 */ /* 0x000fec000b800000 */
[----:B-----5:R-:W-:Y:S02]  /*5200*/  HADD2.F32 R191, -RZ, R179.H1_H1 ;  /* 0x300000b3ffbf7230 */ /* 0x020fe40000004100 */
[----:B------:R-:W-:-:S04]  /*5210*/  FMUL.FTZ R189, R189, UR17 ;  /* 0x00000011bdbd7c20 */ /* 0x000fc80008410000 */
[-C--:B------:R-:W-:Y:S01]  /*5220*/  FFMA.FTZ R35, R191, R189.reuse, R35 ;  /* 0x000000bdbf237223 */ /* 0x080fe20000010023 */
[----:B------:R-:W-:-:S05]  /*5230*/  FMUL.FTZ R189, R147, R189 ;  /* 0x000000bd93bd7220 */ /* 0x000fca0000410000 */
[----:B------:R-:W-:-:S04]  /*5240*/  F2FP.F16.F32.PACK_AB R189, RZ, R189 ;  /* 0x000000bdffbd723e */ /* 0x000fc800000000ff */
[----:B0-----:R-:W-:Y:S01]  /*5250*/  PRMT R183, R183, 0x5410, R189 ;  /* 0x00005410b7b77816 */ /* 0x001fe200000000bd */
[----:B------:R-:W-:Y:S06]  /*5260*/  BRA `(.L_x_8367) ;  /* 0x0000000400a07947 */ /* 0x000fec0003800000 */
.L_x_8375:
        /* <DEDUP_REMOVED lines=12> */
[----:B0-----:R-:W-:-:S07]  /*5330*/  PRMT R180, R189, 0x7610, R180 ;  /* 0x00007610bdb47816 */ /* 0x001fce00000000b4 */
.L_x_8383:
        /* <DEDUP_REMOVED lines=13> */
.L_x_8384:
        /* <DEDUP_REMOVED lines=13> */
.L_x_8385:
        /* <DEDUP_REMOVED lines=13> */
.L_x_8386:
        /* <DEDUP_REMOVED lines=13> */
.L_x_8387:
        /* <DEDUP_REMOVED lines=13> */
.L_x_8388:
        /* <DEDUP_REMOVED lines=13> */
.L_x_8389:
        /* <DEDUP_REMOVED lines=13> */
.L_x_8367:
        /* <DEDUP_REMOVED lines=14> */
.L_x_8390:
        /* <DEDUP_REMOVED lines=25> */
.L_x_8393:
[----:B------:R-:W-:Y:S05]  /*5b60*/  BRA.U !UP2, `(.L_x_8394) ;  /* 0x000000010a187547 */ /* 0x000fea000b800000 */
[----:B------:R-:W-:Y:S02]  /*5b70*/  HADD2.F32 R185, -RZ, R176.H1_H1 ;  /* 0x300000b0ffb97230 */ /* 0x000fe40000004100 */
[----:B------:R-:W-:-:S04]  /*5b80*/  FMUL.FTZ R186, R184, UR17 ;  /* 0x00000011b8ba7c20 */ /* 0x000fc80008410000 */
[-C--:B------:R-:W-:Y:S01]  /*5b90*/  FFMA.FTZ R37, R185, R186.reuse, R37 ;  /* 0x000000bab9257223 */ /* 0x080fe20000010025 */
[----:B------:R-:W-:-:S05]  /*5ba0*/  FMUL.FTZ R185, R141, R186 ;  /* 0x000000ba8db97220 */ /* 0x000fca0000410000 */
[----:B------:R-:W-:-:S04]  /*5bb0*/  F2FP.F16.F32.PACK_AB R185, RZ, R185 ;  /* 0x000000b9ffb9723e */ /* 0x000fc800000000ff */
[----:B0-----:R-:W-:-:S07]  /*5bc0*/  PRMT R180, R180, 0x5410, R185 ;  /* 0x00005410b4b47816 */ /* 0x001fce00000000b9 */
.L_x_8394:
[----:B------:R-:W-:Y:S05]  /*5bd0*/  BRA.U !UP2, `(.L_x_8395) ;  /* 0x000000010a187547 */ /* 0x000fea000b800000 */
[----:B------:R-:W-:Y:S02]  /*5be0*/  HADD2.F32 R185, -RZ, R177.H0_H0 ;  /* 0x200000b1ffb97230 */ /* 0x000fe40000004100 */
[----:B------:R-:W-:-:S04]  /*5bf0*/  FMUL.FTZ R186, R191, UR17 ;  /* 0x00000011bfba7c20 */ /* 0x000fc80008410000 */
[-C--:B------:R-:W-:Y:S01]  /*5c00*/  FFMA.FTZ R38, R185, R186.reuse, R38 ;  /* 0x000000bab9267223 */ /* 0x080fe20000010026 */
[----:B------:R-:W-:-:S05]  /*5c10*/  FMUL.FTZ R185, R142, R186 ;  /* 0x000000ba8eb97220 */ /* 0x000fca0000410000 */
[----:B------:R-:W-:-:S04]  /*5c20*/  F2FP.F16.F32.PACK_AB R185, RZ, R185 ;  /* 0x000000b9ffb9723e */ /* 0x000fc800000000ff */
[----:B0-----:R-:W-:-:S07]  /*5c30*/  PRMT R181, R185, 0x7610, R181 ;  /* 0x00007610b9b57816 */ /* 0x001fce00000000b5 */
.L_x_8395:
        /* <DEDUP_REMOVED lines=12> */
.L_x_8396:
        /* <DEDUP_REMOVED lines=12> */
.L_x_8397:
        /* <DEDUP_REMOVED lines=12> */
.L_x_8398:
        /* <DEDUP_REMOVED lines=20> */
.L_x_8399:
        /* <DEDUP_REMOVED lines=9> */
.L_x_8392:
        /* <DEDUP_REMOVED lines=13> */
.L_x_8401:
        /* <DEDUP_REMOVED lines=12> */
.L_x_8402:
        /* <DEDUP_REMOVED lines=12> */
.L_x_8403:
        /* <DEDUP_REMOVED lines=12> */
.L_x_8404:
        /* <DEDUP_REMOVED lines=12> */
.L_x_8405:
        /* <DEDUP_REMOVED lines=12> */
.L_x_8406:
        /* <DEDUP_REMOVED lines=12> */
.L_x_8407:
        /* <DEDUP_REMOVED lines=13> */
.L_x_8391:
        /* <DEDUP_REMOVED lines=19> */
.L_x_8409:
[----:B------:R-:W-:Y:S05]  /*67a0*/  BRA.U !UP2, `(.L_x_8410) ;  /* 0x000000010a187547 */ /* 0x000fea000b800000 */
[----:B-----5:R-:W-:Y:S02]  /*67b0*/  HADD2.F32 R185, -RZ, R176.H1_H1 ;  /* 0x300000b0ffb97230 */ /* 0x020fe40000004100 */
[----:B------:R-:W-:-:S04]  /*67c0*/  FMUL.FTZ R186, R184, UR17 ;  /* 0x00000011b8ba7c20 */ /* 0x000fc80008410000 */
[-C--:B------:R-:W-:Y:S01]  /*67d0*/  FFMA.FTZ R37, R185, R186.reuse, R37 ;  /* 0x000000bab9257223 */ /* 0x080fe20000010025 */
[----:B------:R-:W-:-:S05]  /*67e0*/  FMUL.FTZ R185, R141, R186 ;  /* 0x000000ba8db97220 */ /* 0x000fca0000410000 */
[----:B------:R-:W-:-:S04]  /*67f0*/  F2FP.F16.F32.PACK_AB R185, RZ, R185 ;  /* 0x000000b9ffb9723e */ /* 0x000fc800000000ff */
[----:B0-----:R-:W-:-:S07]  /*6800*/  PRMT R180, R180, 0x5410, R185 ;  /* 0x00005410b4b47816 */ /* 0x001fce00000000b9 */
.L_x_8410:
        /* <DEDUP_REMOVED lines=12> */
.L_x_8411:
        /* <DEDUP_REMOVED lines=12> */
.L_x_8412:
        /* <DEDUP_REMOVED lines=12> */
.L_x_8413:
        /* <DEDUP_REMOVED lines=12> */
.L_x_8414:
        /* <DEDUP_REMOVED lines=20> */
.L_x_8415:
        /* <DEDUP_REMOVED lines=9> */
.L_x_8408:
        /* <DEDUP_REMOVED lines=13> */
.L_x_8416:
        /* <DEDUP_REMOVED lines=13> */
.L_x_8417:
        /* <DEDUP_REMOVED lines=13> */
.L_x_8418:
        /* <DEDUP_REMOVED lines=13> */
.L_x_8419:
        /* <DEDUP_REMOVED lines=13> */
.L_x_8420:
        /* <DEDUP_REMOVED lines=13> */
.L_x_8421:
        /* <DEDUP_REMOVED lines=13> */
.L_x_8422:
        /* <DEDUP_REMOVED lines=13> */
.L_x_8400:
        /* <DEDUP_REMOVED lines=14> */
.L_x_8423:
        /* <DEDUP_REMOVED lines=25> */
.L_x_8426:
[----:B------:R-:W-:Y:S05]  /*75d0*/  BRA.U !UP2, `(.L_x_8427) ;  /* 0x000000010a187547 */ /* 0x000fea000b800000 */
[----:B------:R-:W-:Y:S02]  /*75e0*/  HADD2.F32 R185, -RZ, R176.H1_H1 ;  /* 0x300000b0ffb97230 */ /* 0x000fe40000004100 */
[----:B------:R-:W-:-:S04]  /*75f0*/  FMUL.FTZ R186, R184, UR17 ;  /* 0x00000011b8ba7c20 */ /* 0x000fc80008410000 */
[-C--:B------:R-:W-:Y:S01]  /*7600*/  FFMA.FTZ R45, R185, R186.reuse, R45 ;  /* 0x000000bab92d7223 */ /* 0x080fe2000001002d */
[----:B------:R-:W-:-:S05]  /*7610*/  FMUL.FTZ R185, R133, R186 ;  /* 0x000000ba85b97220 */ /* 0x000fca0000410000 */
[----:B------:R-:W-:-:S04]  /*7620*/  F2FP.F16.F32.PACK_AB R185, RZ, R185 ;  /* 0x000000b9ffb9723e */ /* 0x000fc800000000ff */
[----:B0-----:R-:W-:-:S07]  /*7630*/  PRMT R180, R180, 0x5410, R185 ;  /* 0x00005410b4b47816 */ /* 0x001fce00000000b9 */
.L_x_8427:
[----:B------:R-:W-:Y:S05]  /*7640*/  BRA.U !UP2, `(.L_x_8428) ;  /* 0x000000010a187547 */ /* 0x000fea000b800000 */
[----:B------:R-:W-:Y:S02]  /*7650*/  HADD2.F32 R185, -RZ, R177.H0_H0 ;  /* 0x200000b1ffb97230 */ /* 0x000fe40000004100 */
[----:B------:R-:W-:-:S04]  /*7660*/  FMUL.FTZ R186, R190, UR17 ;  /* 0x00000011beba7c20 */ /* 0x000fc80008410000 */
[-C--:B------:R-:W-:Y:S01]  /*7670*/  FFMA.FTZ R46, R185, R186.reuse, R46 ;  /* 0x000000bab92e7223 */ /* 0x080fe2000001002e */
[----:B------:R-:W-:-:S05]  /*7680*/  FMUL.FTZ R185, R134, R186 ;  /* 0x000000ba86b97220 */ /* 0x000fca0000410000 */
[----:B------:R-:W-:-:S04]  /*7690*/  F2FP.F16.F32.PACK_AB R185, RZ, R185 ;  /* 0x000000b9ffb9723e */ /* 0x000fc800000000ff */
[----:B0-----:R-:W-:-:S07]  /*76a0*/  PRMT R181, R185, 0x7610, R181 ;  /* 0x00007610b9b57816 */ /* 0x001fce00000000b5 */
.L_x_8428:
        /* <DEDUP_REMOVED lines=12> */
.L_x_8429:
        /* <DEDUP_REMOVED lines=12> */
.L_x_8430:
        /* <DEDUP_REMOVED lines=12> */
.L_x_8431:
        /* <DEDUP_REMOVED lines=20> */
.L_x_8432:
        /* <DEDUP_REMOVED lines=9> */
.L_x_8425:
        /* <DEDUP_REMOVED lines=13> */
.L_x_8434:
        /* <DEDUP_REMOVED lines=12> */
.L_x_8435:
        /* <DEDUP_REMOVED lines=12> */
.L_x_8436:
        /* <DEDUP_REMOVED lines=12> */
.L_x_8437:
        /* <DEDUP_REMOVED lines=12> */
.L_x_8438:
        /* <DEDUP_REMOVED lines=12> */
.L_x_8439:
        /* <DEDUP_REMOVED lines=12> */
.L_x_8440:
        /* <DEDUP_REMOVED lines=13> */
.L_x_8424:
        /* <DEDUP_REMOVED lines=19> */
.L_x_8442:
[----:B------:R-:W-:Y:S05]  /*8210*/  BRA.U !UP2, `(.L_x_8443) ;  /* 0x000000010a187547 */ /* 0x000fea000b800000 */
[----:B-----5:R-:W-:Y:S02]  /*8220*/  HADD2.F32 R185, -RZ, R176.H1_H1 ;  /* 0x300000b0ffb97230 */ /* 0x020fe40000004100 */
[----:B------:R-:W-:-:S04]  /*8230*/  FMUL.FTZ R186, R184, UR17 ;  /* 0x00000011b8ba7c20 */ /* 0x000fc80008410000 */
[-C--:B------:R-:W-:Y:S01]  /*8240*/  FFMA.FTZ R45, R185, R186.reuse, R45 ;  /* 0x000000bab92d7223 */ /* 0x080fe2000001002d */
[----:B------:R-:W-:-:S05]  /*8250*/  FMUL.FTZ R185, R133, R186 ;  /* 0x000000ba85b97220 */ /* 0x000fca0000410000 */
[----:B------:R-:W-:-:S04]  /*8260*/  F2FP.F16.F32.PACK_AB R185, RZ, R185 ;  /* 0x000000b9ffb9723e */ /* 0x000fc800000000ff */
[----:B0-----:R-:W-:-:S07]  /*8270*/  PRMT R180, R180, 0x5410, R185 ;  /* 0x00005410b4b47816 */ /* 0x001fce00000000b9 */
.L_x_8443:
        /* <DEDUP_REMOVED lines=12> */
.L_x_8444:
        /* <DEDUP_REMOVED lines=12> */
.L_x_8445:
        /* <DEDUP_REMOVED lines=12> */
.L_x_8446:
        /* <DEDUP_REMOVED lines=12> */
.L_x_8447:
        /* <DEDUP_REMOVED lines=20> */
.L_x_8448:
        /* <DEDUP_REMOVED lines=9> */
.L_x_8441:
        /* <DEDUP_REMOVED lines=13> */
.L_x_8449:
        /* <DEDUP_REMOVED lines=13> */
.L_x_8450:
        /* <DEDUP_REMOVED lines=13> */
.L_x_8451:
        /* <DEDUP_REMOVED lines=13> */
.L_x_8452:
        /* <DEDUP_REMOVED lines=13> */
.L_x_8453:
        /* <DEDUP_REMOVED lines=13> */
.L_x_8454:
        /* <DEDUP_REMOVED lines=13> */
.L_x_8455:
        /* <DEDUP_REMOVED lines=13> */
.L_x_8433:
        /* <DEDUP_REMOVED lines=12> */
.L_x_8320:
        /* <DEDUP_REMOVED lines=35> */
.L_x_8457:
        /* <DEDUP_REMOVED lines=12> */
.L_x_15685:


//--------------------- .text._ZN10layer_norm13ln_bwd_kernelINS_13Kernel_traitsIf6__halfS2_S2_fjLj8192ELj1ELj1ELj8ELj16ENS_18Kernel_traits_baseILj8192EfS2_S2_S2_fjLj256EEEEELb1ELb0ELb0ELb0EEEvNS_9BwdParamsE --------------------------
	.section	.text._ZN10layer_norm13ln_bwd_kernelINS_13Kernel_traitsIf6__halfS2_S2_fjLj8192ELj1ELj1ELj8ELj16ENS_18Kernel_traits_baseILj8192EfS2_S2_S2_fjLj256EEEEELb1ELb0ELb0ELb0EEEvNS_9BwdParamsE,"ax",@progbits
	.align	128
        .global         _ZN10layer_norm13ln_bwd_kernelINS_13Kernel_traitsIf6__halfS2_S2_fjLj8192ELj1ELj1ELj8ELj16ENS_18Kernel_traits_baseILj8192EfS2_S2_S2_fjLj256EEEEELb1ELb0ELb0ELb0EEEvNS_9BwdParamsE
        .type           _ZN10layer_norm13ln_bwd_kernelINS_13Kernel_traitsIf6__halfS2_S2_fjLj8192ELj1ELj1ELj8ELj16ENS_18Kernel_traits_baseILj8192EfS2_S2_S2_fjLj256EEEEELb1ELb0ELb0ELb0EEEvNS_9BwdParamsE,@function
        .size           _ZN10layer_norm13ln_bwd_kernelINS_13Kernel_traitsIf6__halfS2_S2_fjLj8192ELj1ELj1ELj8ELj16ENS_18Kernel_traits_baseILj8192EfS2_S2_S2_fjLj256EEEEELb1ELb0ELb0ELb0EEEvNS_9BwdParamsE,(.L_x_15686 - _ZN10layer_norm13ln_bwd_kernelINS_13Kernel_traitsIf6__halfS2_S2_fjLj8192ELj1ELj1ELj8ELj16ENS_18Kernel_traits_baseILj8192EfS2_S2_S2_fjLj256EEEEELb1ELb0ELb0ELb0EEEvNS_9BwdParamsE)
        .other          _ZN10layer_norm13ln_bwd_kernelINS_13Kernel_traitsIf6__halfS2_S2_fjLj8192ELj1ELj1ELj8ELj16ENS_18Kernel_traits_baseILj8192EfS2_S2_S2_fjLj256EEEEELb1ELb0ELb0ELb0EEEvNS_9BwdParamsE,@"STO_CUDA_ENTRY STV_DEFAULT"
_ZN10layer_norm13ln_bwd_kernelINS_13Kernel_traitsIf6__halfS2_S2_fjLj8192ELj1ELj1ELj8ELj16ENS_18Kernel_traits_baseILj8192EfS2_S2_S2_fjLj256EEEEELb1ELb0ELb0ELb0EEEvNS_9BwdParamsE:
.text._ZN10layer_norm13ln_bwd_kernelINS_13Kernel_traitsIf6__halfS2_S2_fjLj8192ELj1ELj1ELj8ELj16ENS_18Kernel_traits_baseILj8192EfS2_S2_S2_fjLj256EEEEELb1ELb0ELb0ELb0EEEvNS_9BwdParamsE:
        /* <DEDUP_REMOVED lines=113> */
.L_x_8497:
        /* <DEDUP_REMOVED lines=37> */
[--C-:B---3--:R-:W-:Y:S02]  /*0960*/  HADD2.F32 R162, -RZ, R148.reuse.H0_H0 ;  /* 0x20000094ffa27230 */ /* 0x108fe40000004100 */
[----:B------:R-:W-:-:S03]  /*0970*/  HADD2.F32 R148, -RZ, R148.H1_H1 ;  /* 0x30000094ff947230 */ /* 0x000fc60000004100 */
[C---:B------:R-:W-:Y:S01]  /*0980*/  FADD.FTZ R203, -R157.reuse, R162 ;  /* 0x000000a29dcb7221 */ /* 0x040fe20000010100 */
[--C-:B------:R-:W-:Y:S02]  /*0990*/  HADD2.F32 R186, -RZ, R149.reuse.H0_H0 ;  /* 0x20000095ffba7230 */ /* 0x100fe40000004100 */
[----:B------:R-:W-:Y:S02]  /*09a0*/  HADD2.F32 R188, -RZ, R149.H1_H1 ;  /* 0x30000095ffbc7230 */ /* 0x000fe40000004100 */
[----:B-----5:R-:W-:Y:S01]  /*09b0*/  FMUL.FTZ R203, R204, R203 ;  /* 0x000000cbcccb7220 */ /* 0x020fe20000410000 */
[----:B----4-:R-:W-:Y:S02]  /*09c0*/  HADD2.F32 R201, -RZ, R152.H0_H0 ;  /* 0x20000098ffc97230 */ /* 0x010fe40000004100 */
[--C-:B------:R-:W-:Y:S02]  /*09d0*/  HADD2.F32 R196, -RZ, R151.reuse.H1_H1 ;  /* 0x30000097ffc47230 */ /* 0x100fe40000004100 */
[----:B------:R-:W-:Y:S01]  /*09e0*/  FADD.FTZ R149, -R157, R148 ;  /* 0x000000949d957221 */ /* 0x000fe20000010100 */
[----:B------:R-:W-:-:S02]  /*09f0*/  HADD2.F32 R192, -RZ, R151.H0_H0 ;  /* 0x20000097ffc07230 */ /* 0x000fc40000004100 */
[C---:B------:R-:W-:Y:S01]  /*0a00*/  FADD.FTZ R199, -R157.reuse, R186 ;  /* 0x000000ba9dc77221 */ /* 0x040fe20000010100 */
[----:B------:R-:W-:Y:S02]  /*0a10*/  HADD2.F32 R152, -RZ, R152.H1_H1 ;  /* 0x30000098ff987230 */ /* 0x000fe40000004100 */
[----:B------:R-:W-:Y:S01]  /*0a20*/  FADD.FTZ R151, -R157, R188 ;  /* 0x000000bc9d977221 */ /* 0x000fe20000010100 */
[----:B------:R-:W-:Y:S01]  /*0a30*/  FADD.FTZ R72, R72, R201 ;  /* 0x000000c948487221 */ /* 0x000fe20000010000 */
[-C--:B------:R-:W-:Y:S01]  /*0a40*/  FFMA.FTZ R104, R203, R201.reuse, R104 ;  /* 0x000000c9cb687223 */ /* 0x080fe20000010068 */
[----:B------:R-:W-:Y:S01]  /*0a50*/  FMUL.FTZ R201, R112, R201 ;  /* 0x000000c970c97220 */ /* 0x000fe20000410000 */
[----:B------:R-:W-:Y:S02]  /*0a60*/  HADD2.F32 R190, -RZ, R150.H0_H0 ;  /* 0x20000096ffbe7230 */ /* 0x000fe40000004100 */
[--C-:B------:R-:W-:Y:S02]  /*0a70*/  HADD2.F32 R189, -RZ, R155.reuse.H0_H0 ;  /* 0x2000009bffbd7230 */ /* 0x100fe40000004100 */
[----:B0-----:R-:W-:-:S02]  /*0a80*/  HADD2.F32 R158, -RZ, R155.H1_H1 ;  /* 0x3000009bff9e7230 */ /* 0x001fc40000004100 */
[----:B------:R-:W-:Y:S01]  /*0a90*/  FADD.FTZ R155, -R157, R196 ;  /* 0x000000c49d9b7221 */ /* 0x000fe20000010100 */
[----:B------:R-:W-:Y:S02]  /*0aa0*/  HADD2.F32 R150, -RZ, R150.H1_H1 ;  /* 0x30000096ff967230 */ /* 0x000fe40000004100 */
[C---:B------:R-:W-:Y:S01]  /*0ab0*/  FMUL.FTZ R200, R204.reuse, R149 ;  /* 0x00000095ccc87220 */ /* 0x040fe20000410000 */
[--C-:B------:R-:W-:Y:S02]  /*0ac0*/  HADD2.F32 R197, -RZ, R153.reuse.H0_H0 ;  /* 0x20000099ffc57230 */ /* 0x100fe40000004100 */
        /* <DEDUP_REMOVED lines=9> */
[-C--:B------:R-:W-:Y:S01]  /*0b60*/  FFMA.FTZ R106, R199, R197.reuse, R106 ;  /* 0x000000c5c76a7223 */ /* 0x080fe2000001006a */
[----:B------:R-:W-:Y:S01]  /*0b70*/  FMUL.FTZ R197, R114, R197 ;  /* 0x000000c572c57220 */ /* 0x000fe20000410000 */
[----:B------:R-:W-:Y:S01]  /*0b80*/  FADD.FTZ R148, R149, R198 ;  /* 0x000000c695947221 */ /* 0x000fe20000010000 */
[----:B------:R-:W-:Y:S01]  /*0b90*/  FFMA.FTZ R150, R200, R198, R151 ;  /* 0x000000c6c8967223 */ /* 0x000fe20000010097 */
[--C-:B------:R-:W-:Y:S02]  /*0ba0*/  HADD2.F32 R193, -RZ, R154.reuse.H0_H0 ;  /* 0x2000009affc17230 */ /* 0x100fe40000004100 */
[----:B------:R-:W-:Y:S01]  /*0bb0*/  FADD.FTZ R75, R75, R194 ;  /* 0x000000c24b4b7221 */ /* 0x000fe20000010000 */
[-C--:B------:R-:W-:Y:S01]  /*0bc0*/  FFMA.FTZ R107, R196, R194.reuse, R107 ;  /* 0x000000c2c46b7223 */ /* 0x080fe2000001006b */
[----:B------:R-:W-:Y:S01]  /*0bd0*/  FMUL.FTZ R195, R204, R195 ;  /* 0x000000c3ccc37220 */ /* 0x000fe20000410000 */
[----:B------:R-:W-:Y:S01]  /*0be0*/  FMUL.FTZ R194, R115, R194 ;  /* 0x000000c273c27220 */ /* 0x000fe20000410000 */
[----:B------:R-:W-:Y:S01]  /*0bf0*/  FADD.FTZ R149, R148, R197 ;  /* 0x000000c594957221 */ /* 0x000fe20000010000 */
[----:B------:R-:W-:Y:S01]  /*0c00*/  FFMA.FTZ R151, R199, R197, R150 ;  /* 0x000000c5c7977223 */ /* 0x000fe20000010096 */
[----:B------:R-:W-:-:S02]  /*0c10*/  HADD2.F32 R154, -RZ, R154.H1_H1 ;  /* 0x3000009aff9a7230 */ /* 0x000fc40000004100 */
[----:B------:R-:W-:Y:S01]  /*0c20*/  FADD.FTZ R191, -R157, R192 ;  /* 0x000000c09dbf7221 */ /* 0x000fe20000010100 */
[----:B------:R-:W-:Y:S01]  /*0c30*/  FADD.FTZ R68, R68, R193 ;  /* 0x000000c144447221 */ /* 0x000fe20000010000 */
[-C--:B------:R-:W-:Y:S01]  /*0c40*/  FFMA.FTZ R100, R195, R193.reuse, R100 ;  /* 0x000000c1c3647223 */ /* 0x080fe20000010064 */
        /* <DEDUP_REMOVED lines=25> */
.L_x_8460:
[----:B---34-:R-:W-:Y:S05]  /*0de0*/  BSYNC.RECONVERGENT B0 ;  /* 0x0000000000007941 */ /* 0x018fea0003800200 */
.L_x_8459:
        /* <DEDUP_REMOVED lines=16> */
[----:B------:R-:W-:Y:S01]  /*0ef0*/  IADD3 R163, PT, PT, R163, 0x100, RZ ;  /* 0x00000100a3a37810 */ /* 0x000fe20007ffe0ff */
[----:B---3--:R-:W-:Y:S02]  /*0f00*/  HADD2.F32 R16, -RZ, R8.H0_H0 ;  /* 0x20000008ff107230 */ /* 0x008fe40000004100 */
[----:B------:R-:W-:-:S03]  /*0f10*/  HADD2.F32 R152, -RZ, R9.H0_H0 ;  /* 0x20000009ff987230 */ /* 0x000fc60000004100 */
[C---:B------:R-:W-:Y:S01]  /*0f20*/  FADD.FTZ R187, -R157.reuse, R16 ;  /* 0x000000109dbb7221 */ /* 0x040fe20000010100 */
[----:B------:R-:W-:Y:S02]  /*0f30*/  HADD2.F32 R154, -RZ, R9.H1_H1 ;  /* 0x30000009ff9a7230 */ /* 0x000fe40000004100 */
[----:B----4-:R-:W-:Y:S02]  /*0f40*/  HADD2.F32 R185, -RZ, R12.H0_H0 ;  /* 0x2000000cffb97230 */ /* 0x010fe40000004100 */
[----:B-----5:R-:W-:Y:S01]  /*0f50*/  FMUL.FTZ R187, R204, R187 ;  /* 0x000000bbccbb7220 */ /* 0x020fe20000410000 */
[----:B------:R-:W-:Y:S02]  /*0f60*/  HADD2.F32 R158, -RZ, R10.H0_H0 ;  /* 0x2000000aff9e7230 */ /* 0x000fe40000004100 */
[----:B------:R-:W-:Y:S02]  /*0f70*/  HADD2.F32 R8, -RZ, R8.H1_H1 ;  /* 0x30000008ff087230 */ /* 0x000fe40000004100 */
[----:B------:R-:W-:Y:S01]  /*0f80*/  FADD.FTZ R183, -R157, R152 ;  /* 0x000000989db77221 */ /* 0x000fe20000010100 */
[----:B------:R-:W-:-:S02]  /*0f90*/  HADD2.F32 R182, -RZ, R11.H0_H0 ;  /* 0x2000000bffb67230 */ /* 0x000fc40000004100 */
[----:B------:R-:W-:Y:S01]  /*0fa0*/  FADD.FTZ R9, -R157, R154 ;  /* 0x0000009a9d097221 */ /* 0x000fe20000010100 */
[----:B------:R-:W-:Y:S02]  /*0fb0*/  HADD2.F32 R184, -RZ, R11.H1_H1 ;  /* 0x3000000bffb87230 */ /* 0x000fe40000004100 */
[----:B------:R-:W-:Y:S01]  /*0fc0*/  FADD.FTZ R64, R64, R185 ;  /* 0x000000b940407221 */ /* 0x000fe20000010000 */
[----:B------:R-:W-:Y:S02]  /*0fd0*/  HADD2.F32 R12, -RZ, R12.H1_H1 ;  /* 0x3000000cff0c7230 */ /* 0x000fe40000004100 */
[-C--:B------:R-:W-:Y:S01]  /*0fe0*/  FFMA.FTZ R96, R187, R185.reuse, R96 ;  /* 0x000000b9bb607223 */ /* 0x080fe20000010060 */
[C---:B------:R-:W-:Y:S01]  /*0ff0*/  FADD.FTZ R11, -R157.reuse, R158 ;  /* 0x0000009e9d0b7221 */ /* 0x040fe20000010100 */
[----:B------:R-:W-:Y:S01]  /*1000*/  FMUL.FTZ R185, R136, R185 ;  /* 0x000000b988b97220 */ /* 0x000fe20000410000 */
[----:B------:R-:W-:Y:S01]  /*1010*/  FADD.FTZ R7, -R157, R8 ;  /* 0x000000089d077221 */ /* 0x000fe20000010100 */
[----:B------:R-:W-:-:S02]  /*1020*/  HADD2.F32 R181, -RZ, R13.H0_H0 ;  /* 0x2000000dffb57230 */ /* 0x000fc40000004100 */
[C---:B0-----:R-:W-:Y:S01]  /*1030*/  FADD.FTZ R149, -R157.reuse, R182 ;  /* 0x000000b69d957221 */ /* 0x041fe20000010100 */
[----:B------:R-:W-:Y:S02]  /*1040*/  HADD2.F32 R162, -RZ, R10.H1_H1 ;  /* 0x3000000affa27230 */ /* 0x000fe40000004100 */
[C---:B------:R-:W-:Y:S01]  /*1050*/  FMUL.FTZ R183, R204.reuse, R183 ;  /* 0x000000b7ccb77220 */ /* 0x040fe20000410000 */
[C---:B------:R-:W-:Y:S01]  /*1060*/  FMUL.FTZ R8, R204.reuse, R9 ;  /* 0x00000009cc087220 */ /* 0x040fe20000410000 */
[----:B------:R-:W-:Y:S01]  /*1070*/  FADD.FTZ R153, -R157, R184 ;  /* 0x000000b89d997221 */ /* 0x000fe20000010100 */
[----:B------:R-:W-:Y:S01]  /*1080*/  FMUL.FTZ R182, R137, R12 ;  /* 0x0000000c89b67220 */ /* 0x000fe20000410000 */
[C---:B------:R-:W-:Y:S01]  /*1090*/  FMUL.FTZ R9, R204.reuse, R11 ;  /* 0x0000000bcc097220 */ /* 0x040fe20000410000 */
[----:B------:R-:W-:Y:S01]  /*10a0*/  FADD.FTZ R161, R161, R185 ;  /* 0x000000b9a1a17221 */ /* 0x000fe20000010000 */
[----:B------:R-:W-:Y:S01]  /*10b0*/  FMUL.FTZ R184, R204, R7 ;  /* 0x00000007ccb87220 */ /* 0x000fe20000410000 */
[----:B------:R-:W-:Y:S01]  /*10c0*/  FFMA.FTZ R11, R187, R185, R160 ;  /* 0x000000b9bb0b7223 */ /* 0x000fe200000100a0 */
[----:B------:R-:W-:-:S02]  /*10d0*/  HADD2.F32 R10, -RZ, R13.H1_H1 ;  /* 0x3000000dff0a7230 */ /* 0x000fc40000004100 */
[----:B------:R-:W-:Y:S01]  /*10e0*/  FADD.FTZ R66, R66, R181 ;  /* 0x000000b542427221 */ /* 0x000fe20000010000 */
[--C-:B------:R-:W-:Y:S02]  /*10f0*/  HADD2.F32 R13, -RZ, R14.reuse.H0_H0 ;  /* 0x2000000eff0d7230 */ /* 0x100fe40000004100 */
[-C--:B------:R-:W-:Y:S01]  /*1100*/  FFMA.FTZ R98, R183, R181.reuse, R98 ;  /* 0x000000b5b7627223 */ /* 0x080fe20000010062 */
[----:B------:R-:W-:Y:S02]  /*1110*/  HADD2.F32 R148, -RZ, R14.H1_H1 ;  /* 0x3000000eff947230 */ /* 0x000fe40000004100 */
[----:B------:R-:W-:Y:S01]  /*1120*/  FMUL.FTZ R181, R138, R181 ;  /* 0x000000b58ab57220 */ /* 0x000fe20000410000 */
[--C-:B-1----:R-:W-:Y:S02]  /*1130*/  HADD2.F32 R151, -RZ, R15.reuse.H0_H0 ;  /* 0x2000000fff977230 */ /* 0x102fe40000004100 */
[----:B------:R-:W-:Y:S01]  /*1140*/  FADD.FTZ R14, R161, R182 ;  /* 0x000000b6a10e7221 */ /* 0x000fe20000010000 */
[----:B------:R-:W-:-:S02]  /*1150*/  HADD2.F32 R214, -RZ, R15.H1_H1 ;  /* 0x3000000fffd67230 */ /* 0x000fc40000004100 */
[----:B------:R-:W-:Y:S01]  /*1160*/  FADD.FTZ R15, -R157, R162 ;  /* 0x000000a29d0f7221 */ /* 0x000fe20000010100 */
[C---:B------:R-:W-:Y:S01]  /*1170*/  FFMA.FTZ R16, R184.reuse, R182, R11 ;  /* 0x000000b6b8107223 */ /* 0x040fe2000001000b */
[----:B------:R-:W-:Y:S01]  /*1180*/  FADD.FTZ R65, R65, R12 ;  /* 0x0000000c41417221 */ /* 0x000fe20000010000 */
[----:B------:R-:W-:Y:S01]  /*1190*/  FFMA.FTZ R97, R184, R12, R97 ;  /* 0x0000000cb8617223 */ /* 0x000fe20000010061 */
[-C--:B------:R-:W-:Y:S01]  /*11a0*/  FMUL.FTZ R7, R139, R10.reuse ;  /* 0x0000000a8b077220 */ /* 0x080fe20000410000 */
[----:B------:R-:W-:Y:S01]  /*11b0*/  FMUL.FTZ R12, R204, R15 ;  /* 0x0000000fcc0c7220 */ /* 0x000fe20000410000 */
[----:B------:R-:W-:Y:S01]  /*11c0*/  FADD.FTZ R14, R14, R181 ;  /* 0x000000b50e0e7221 */ /* 0x000fe20000010000 */
[----:B------:R-:W-:Y:S01]  /*11d0*/  FADD.FTZ R67, R67, R10 ;  /* 0x0000000a43437221 */ /* 0x000fe20000010000 */
[----:B------:R-:W-:Y:S01]  /*11e0*/  FFMA.FTZ R99, R8, R10, R99 ;  /* 0x0000000a08637223 */ /* 0x000fe20000010063 */
[----:B------:R-:W-:Y:S01]  /*11f0*/  FFMA.FTZ R15, R183, R181, R16 ;  /* 0x000000b5b70f7223 */ /* 0x000fe20000010010 */
[----:B------:R-:W-:Y:S01]  /*1200*/  FADD.FTZ R60, R60, R13 ;  /* 0x0000000d3c3c7221 */ /* 0x000fe20000010000 */
[-C--:B------:R-:W-:Y:S01]  /*1210*/  FFMA.FTZ R92, R9, R13.reuse, R92 ;  /* 0x0000000d095c7223 */ /* 0x080fe2000001005c */
[----:B------:R-:W-:Y:S01]  /*1220*/  FMUL.FTZ R10, R132, R13 ;  /* 0x0000000d840a7220 */ /* 0x000fe20000410000 */
[----:B------:R-:W-:Y:S01]  /*1230*/  FMUL.FTZ R13, R204, R149 ;  /* 0x00000095cc0d7220 */ /* 0x000fe20000410000 */
[----:B------:R-:W-:Y:S01]  /*1240*/  FADD.FTZ R149, R14, R7 ;  /* 0x000000070e957221 */ /* 0x000fe20000010000 */
[----:B------:R-:W-:Y:S01]  /*1250*/  FFMA.FTZ R14, R8, R7, R15 ;  /* 0x00000007080e7223 */ /* 0x000fe2000001000f */
[----:B------:R-:W-:-:S02]  /*1260*/  FMUL.FTZ R11, R133, R148 ;  /* 0x00000094850b7220 */ /* 0x000fc40000410000 */
[----:B------:R-:W-:Y:S01]  /*1270*/  FADD.FTZ R16, R149, R10 ;  /* 0x0000000a95107221 */ /* 0x000fe20000010000 */
        /* <DEDUP_REMOVED lines=16> */
.L_x_8462:
[----:B------:R-:W-:Y:S05]  /*1380*/  BSYNC.RECONVERGENT B0 ;  /* 0x0000000000007941 */ /* 0x000fea0003800200 */
.L_x_8461:
        /* <DEDUP_REMOVED lines=16> */
[----:B------:R-:W-:Y:S01]  /*1490*/  IADD3 R163, PT, PT, R163, 0x100, RZ ;  /* 0x00000100a3a37810 */ /* 0x000fe20007ffe0ff */
[--C-:B--2---:R-:W-:Y:S02]  /*14a0*/  HADD2.F32 R30, -RZ, R20.reuse.H0_H0 ;  /* 0x20000014ff1e7230 */ /* 0x104fe40000004100 */
[----:B------:R-:W-:Y:S02]  /*14b0*/  HADD2.F32 R20, -RZ, R20.H1_H1 ;  /* 0x30000014ff147230 */ /* 0x000fe40000004100 */
[--C-:B------:R-:W-:Y:S02]  /*14c0*/  HADD2.F32 R148, -RZ, R21.reuse.H0_H0 ;  /* 0x20000015ff947230 */ /* 0x100fe40000004100 */
[----:B------:R-:W-:Y:S01]  /*14d0*/  FADD.FTZ R17, -R157, R30 ;  /* 0x0000001e9d117221 */ /* 0x000fe20000010100 */
[----:B------:R-:W-:Y:S02]  /*14e0*/  HADD2.F32 R154, -RZ, R21.H1_H1 ;  /* 0x30000015ff9a7230 */ /* 0x000fe40000004100 */
[----:B------:R-:W-:-:S02]  /*14f0*/  HADD2.F32 R158, -RZ, R22.H0_H0 ;  /* 0x20000016ff9e7230 */ /* 0x000fc40000004100 */
[----:B---3--:R-:W-:Y:S02]  /*1500*/  HADD2.F32 R21, -RZ, R24.H0_H0 ;  /* 0x20000018ff157230 */ /* 0x008fe40000004100 */
[C---:B0-----:R-:W-:Y:S01]  /*1510*/  FADD.FTZ R19, -R157.reuse, R20 ;  /* 0x000000149d137221 */ /* 0x041fe20000010100 */
[--C-:B------:R-:W-:Y:S02]  /*1520*/  HADD2.F32 R162, -RZ, R23.reuse.H0_H0 ;  /* 0x20000017ffa27230 */ /* 0x100fe40000004100 */
[----:B------:R-:W-:Y:S02]  /*1530*/  HADD2.F32 R164, -RZ, R23.H1_H1 ;  /* 0x30000017ffa47230 */ /* 0x000fe40000004100 */
[--C-:B------:R-:W-:Y:S02]  /*1540*/  HADD2.F32 R23, -RZ, R25.reuse.H0_H0 ;  /* 0x20000019ff177230 */ /* 0x100fe40000004100 */
[----:B-1----:R-:W-:Y:S02]  /*1550*/  HADD2.F32 R28, -RZ, R25.H1_H1 ;  /* 0x30000019ff1c7230 */ /* 0x002fe40000004100 */
[----:B------:R-:W-:Y:S01]  /*1560*/  FADD.FTZ R25, -R157, R148 ;  /* 0x000000949d197221 */ /* 0x000fe20000010100 */
[----:B------:R-:W-:-:S02]  /*1570*/  HADD2.F32 R22, -RZ, R22.H1_H1 ;  /* 0x30000016ff167230 */ /* 0x000fc40000004100 */
[C---:B------:R-:W-:Y:S01]  /*1580*/  FADD.FTZ R31, -R157.reuse, R158 ;  /* 0x0000009e9d1f7221 */ /* 0x040fe20000010100 */
[----:B------:R-:W-:Y:S02]  /*1590*/  HADD2.F32 R24, -RZ, R24.H1_H1 ;  /* 0x30000018ff187230 */ /* 0x000fe40000004100 */
[----:B-----5:R-:W-:Y:S01]  /*15a0*/  FMUL.FTZ R17, R204, R17 ;  /* 0x00000011cc117220 */ /* 0x020fe20000410000 */
[--C-:B------:R-:W-:Y:S02]  /*15b0*/  HADD2.F32 R151, -RZ, R27.reuse.H0_H0 ;  /* 0x2000001bff977230 */ /* 0x100fe40000004100 */
[----:B------:R-:W-:Y:S01]  /*15c0*/  FMUL.FTZ R20, R128, R21 ;  /* 0x0000001580147220 */ /* 0x000fe20000410000 */
[----:B------:R-:W-:Y:S02]  /*15d0*/  HADD2.F32 R152, -RZ, R27.H1_H1 ;  /* 0x3000001bff987230 */ /* 0x000fe40000004100 */
[----:B------:R-:W-:Y:S01]  /*15e0*/  FADD.FTZ R27, -R157, R154 ;  /* 0x0000009a9d1b7221 */ /* 0x000fe20000010100 */
[----:B------:R-:W-:Y:S01]  /*15f0*/  FMUL.FTZ R18, R204, R19 ;  /* 0x00000013cc127220 */ /* 0x000fe20000410000 */
[----:B------:R-:W-:-:S02]  /*1600*/  HADD2.F32 R29, -RZ, R26.H0_H0 ;  /* 0x2000001aff1d7230 */ /* 0x000fc40000004100 */
        /* <DEDUP_REMOVED lines=9> */
[----:B------:R-:W-:Y:S02]  /*16a0*/  HADD2.F32 R150, -RZ, R26.H1_H1 ;  /* 0x3000001aff967230 */ /* 0x000fe40000004100 */
        /* <DEDUP_REMOVED lines=12> */
[----:B------:R-:W-:Y:S01]  /*1770*/  FFMA.FTZ R31, R19, R24, R30 ;  /* 0x00000018131f7223 */ /* 0x000fe2000001001e */
[----:B------:R-:W-:Y:S01]  /*1780*/  FADD.FTZ R59, R59, R28 ;  /* 0x0000001c3b3b7221 */ /* 0x000fe20000010000 */
[----:B------:R-:W-:Y:S01]  /*1790*/  FFMA.FTZ R91, R22, R28, R91 ;  /* 0x0000001c165b7223 */ /* 0x000fe2000001005b */
        /* <DEDUP_REMOVED lines=24> */
.L_x_8464:
[----:B------:R-:W-:Y:S05]  /*1920*/  BSYNC.RECONVERGENT B0 ;  /* 0x0000000000007941 */ /* 0x000fea0003800200 */
.L_x_8463:
        /* <DEDUP_REMOVED lines=18> */
[----:B---3--:R-:W-:Y:S02]  /*1a50*/  HADD2.F32 R170, -RZ, R149.H1_H1 ;  /* 0x30000095ffaa7230 */ /* 0x008fe40000004100 */
[--C-:B------:R-:W-:Y:S02]  /*1a60*/  HADD2.F32 R162, -RZ, R148.reuse.H0_H0 ;  /* 0x20000094ffa27230 */ /* 0x100fe40000004100 */
[----:B0-----:R-:W-:Y:S02]  /*1a70*/  HADD2.F32 R166, -RZ, R148.H1_H1 ;  /* 0x30000094ffa67230 */ /* 0x001fe40000004100 */
[----:B------:R-:W-:Y:S02]  /*1a80*/  HADD2.F32 R148, -RZ, R151.H0_H0 ;  /* 0x20000097ff947230 */ /* 0x000fe40000004100 */
        /* <DEDUP_REMOVED lines=10> */
[--C-:B------:R-:W-:Y:S02]  /*1b30*/  HADD2.F32 R148, -RZ, R153.reuse.H1_H1 ;  /* 0x30000099ff947230 */ /* 0x100fe40000004100 */
[----:B------:R-:W-:Y:S01]  /*1b40*/  FMUL.FTZ R165, R204, R165 ;  /* 0x000000a5cca57220 */ /* 0x000fe20000410000 */
[----:B------:R-:W-:Y:S02]  /*1b50*/  HADD2.F32 R152, -RZ, R152.H1_H1 ;  /* 0x30000098ff987230 */ /* 0x000fe40000004100 */
[----:B------:R-:W-:Y:S01]  /*1b60*/  FMUL.FTZ R168, R120, R149 ;  /* 0x0000009578a87220 */ /* 0x000fe20000410000 */
[C---:B------:R-:W-:Y:S01]  /*1b70*/  FADD.FTZ R151, -R157.reuse, R166 ;  /* 0x000000a69d977221 */ /* 0x040fe20000010100 */
[C---:B------:R-:W-:Y:S01]  /*1b80*/  FADD.FTZ R173, -R157.reuse, R172 ;  /* 0x000000ac9dad7221 */ /* 0x040fe20000010100 */
[C---:B------:R-:W-:Y:S01]  /*1b90*/  FADD.FTZ R163, -R157.reuse, R150 ;  /* 0x000000969da37221 */ /* 0x040fe20000010100 */
[----:B------:R-:W-:Y:S01]  /*1ba0*/  FADD.FTZ R215, -R157, R174 ;  /* 0x000000ae9dd77221 */ /* 0x000fe20000010100 */
[----:B------:R-:W-:Y:S01]  /*1bb0*/  FADD.FTZ R51, R51, R148 ;  /* 0x0000009433337221 */ /* 0x000fe20000010000 */
[-C--:B------:R-:W-:Y:S01]  /*1bc0*/  FFMA.FTZ R83, R170, R148.reuse, R83 ;  /* 0x00000094aa537223 */ /* 0x080fe20000010053 */
[----:B------:R-:W-:Y:S01]  /*1bd0*/  FMUL.FTZ R171, R123, R148 ;  /* 0x000000947bab7220 */ /* 0x000fe20000410000 */
[----:B------:R-:W-:-:S02]  /*1be0*/  HADD2.F32 R157, -RZ, R153.H0_H0 ;  /* 0x20000099ff9d7230 */ /* 0x000fc40000004100 */
[----:B------:R-:W-:Y:S01]  /*1bf0*/  FADD.FTZ R48, R48, R149 ;  /* 0x0000009530307221 */ /* 0x000fe20000010000 */
        /* <DEDUP_REMOVED lines=45> */
.L_x_8466:
[----:B------:R-:W-:Y:S05]  /*1ed0*/  BSYNC.RECONVERGENT B0 ;  /* 0x0000000000007941 */ /* 0x000fea0003800200 */
.L_x_8465:
        /* <DEDUP_REMOVED lines=138> */
.L_x_8471:
        /* <DEDUP_REMOVED lines=12> */
[----:B------:R-:W-:Y:S01]  /*2840*/  F2FP.F16.F32.PACK_AB R147, R163, R147 ;  /* 0x00000093a393723e */ /* 0x000fe200000000ff */
        /* <DEDUP_REMOVED lines=15> */
[----:B------:R-:W-:Y:S01]  /*2940*/  F2FP.F16.F32.PACK_AB R146, R146, R159 ;  /* 0x0000009f9292723e */ /* 0x000fe200000000ff */
        /* <DEDUP_REMOVED lines=36> */
.L_x_8472:
[----:B------:R-:W0:Y:S08]  /*2b90*/  @P6 LDC.64 R154, c[0x0][0x478] ;  /* 0x00011e00ff9a6b82 */ /* 0x000e300000000a00 */
[----:B------:R-:W1:Y:S01]  /*2ba0*/  LDC.64 R152, c[0x0][0x468] ;  /* 0x00011a00ff987b82 */ /* 0x000e620000000a00 */
[----:B0-----:R-:W-:-:S05]  /*2bb0*/  @P6 IMAD.WIDE.U32 R154, R202, 0x10, R154 ;  /* 0x00000010ca9a6825 */ /* 0x001fca00078e009a */
[----:B------:R0:W-:Y:S01]  /*2bc0*/  @P6 STG.E.128 desc[UR4][R154.64], R144 ;  /* 0x000000909a006986 */ /* 0x0001e2000c101d04 */
[C---:B-1----:R-:W-:Y:S01]  /*2bd0*/  IMAD.WIDE.U32 R152, R202.reuse, 0x10, R152 ;  /* 0x00000010ca987825 */ /* 0x042fe200078e0098 */
[----:B------:R-:W-:-:S04]  /*2be0*/  IADD3 R202, PT, PT, R202, 0x100, RZ ;  /* 0x00000100caca7810 */ /* 0x000fc80007ffe0ff */
[----:B------:R0:W-:Y:S03]  /*2bf0*/  STG.E.128 desc[UR4][R152.64], R148 ;  /* 0x0000009498007986 */ /* 0x0001e6000c101d04 */
.L_x_8470:
[----:B------:R-:W-:Y:S05]  /*2c00*/  BSYNC.RECONVERGENT B1 ;  /* 0x0000000000017941 */ /* 0x000fea0003800200 */
.L_x_8469:
        /* <DEDUP_REMOVED lines=69> */
[----:B------:R-:W-:Y:S01]  /*3060*/  F2FP.F16.F32.PACK_AB R148, R153, R148 ;  /* 0x000000949994723e */ /* 0x000fe200000000ff */
[----:B------:R-:W-:Y:S06]  /*3070*/  BRA `(.L_x_8476) ;  /* 0x0000000000f47947 */ /* 0x000fec0003800000 */
.L_x_8475:
        /* <DEDUP_REMOVED lines=60> */
[----:B------:R-:W-:-:S07]  /*3440*/  F2FP.F16.F32.PACK_AB R148, R153, R148 ;  /* 0x000000949994723e */ /* 0x000fce00000000ff */
.L_x_8476:
[----:B------:R-:W0:Y:S08]  /*3450*/  @P6 LDC.64 R154, c[0x0][0x478] ;  /* 0x00011e00ff9a6b82 */ /* 0x000e300000000a00 */
[----:B------:R-:W1:Y:S01]  /*3460*/  LDC.64 R152, c[0x0][0x468] ;  /* 0x00011a00ff987b82 */ /* 0x000e620000000a00 */
[----:B0-----:R-:W-:-:S05]  /*3470*/  @P6 IMAD.WIDE.U32 R154, R202, 0x10, R154 ;  /* 0x00000010ca9a6825 */ /* 0x001fca00078e009a */
[----:B------:R2:W-:Y:S01]  /*3480*/  @P6 STG.E.128 desc[UR4][R154.64], R144 ;  /* 0x000000909a006986 */ /* 0x0005e2000c101d04 */
[C---:B-1----:R-:W-:Y:S01]  /*3490*/  IMAD.WIDE.U32 R152, R202.reuse, 0x10, R152 ;  /* 0x00000010ca987825 */ /* 0x042fe200078e0098 */
[----:B------:R-:W-:-:S04]  /*34a0*/  IADD3 R202, PT, PT, R202, 0x100, RZ ;  /* 0x00000100caca7810 */ /* 0x000fc80007ffe0ff */
[----:B------:R2:W-:Y:S03]  /*34b0*/  STG.E.128 desc[UR4][R152.64], R148 ;  /* 0x0000009498007986 */ /* 0x0005e6000c101d04 */
.L_x_8474:
[----:B------:R-:W-:Y:S05]  /*34c0*/  BSYNC.RECONVERGENT B1 ;  /* 0x0000000000017941 */ /* 0x000fea0003800200 */
.L_x_8473:
        /* <DEDUP_REMOVED lines=71> */
.L_x_8479:
        /* <DEDUP_REMOVED lines=61> */
.L_x_8480:
[----:B------:R-:W0:Y:S08]  /*3d10*/  @P6 LDC.64 R154, c[0x0][0x478] ;  /* 0x00011e00ff9a6b82 */ /* 0x000e300000000a00 */
[----:B------:R-:W1:Y:S01]  /*3d20*/  LDC.64 R152, c[0x0][0x468] ;  /* 0x00011a00ff987b82 */ /* 0x000e620000000a00 */
[----:B0-----:R-:W-:-:S05]  /*3d30*/  @P6 IMAD.WIDE.U32 R154, R202, 0x10, R154 ;  /* 0x00000010ca9a6825 */ /* 0x001fca00078e009a */
[----:B------:R3:W-:Y:S01]  /*3d40*/  @P6 STG.E.128 desc[UR4][R154.64], R144 ;  /* 0x000000909a006986 */ /* 0x0007e2000c101d04 */
[C---:B-1----:R-:W-:Y:S01]  /*3d50*/  IMAD.WIDE.U32 R152, R202.reuse, 0x10, R152 ;  /* 0x00000010ca987825 */ /* 0x042fe200078e0098 */
[----:B------:R-:W-:-:S04]  /*3d60*/  IADD3 R202, PT, PT, R202, 0x100, RZ ;  /* 0x00000100caca7810 */ /* 0x000fc80007ffe0ff */
[----:B------:R3:W-:Y:S03]  /*3d70*/  STG.E.128 desc[UR4][R152.64], R148 ;  /* 0x0000009498007986 */ /* 0x0007e6000c101d04 */
.L_x_8478:
[----:B------:R-:W-:Y:S05]  /*3d80*/  BSYNC.RECONVERGENT B1 ;  /* 0x0000000000017941 */ /* 0x000fea0003800200 */
.L_x_8477:
        /* <DEDUP_REMOVED lines=70> */
.L_x_8482:
        /* <DEDUP_REMOVED lines=61> */
.L_x_8483:
[----:B------:R-:W0:Y:S08]  /*45c0*/  @P6 LDC.64 R154, c[0x0][0x478] ;  /* 0x00011e00ff9a6b82 */ /* 0x000e300000000a00 */
[----:B------:R-:W1:Y:S01]  /*45d0*/  LDC.64 R152, c[0x0][0x468] ;  /* 0x00011a00ff987b82 */ /* 0x000e620000000a00 */
[----:B0-----:R-:W-:-:S05]  /*45e0*/  @P6 IMAD.WIDE.U32 R154, R202, 0x10, R154 ;  /* 0x00000010ca9a6825 */ /* 0x001fca00078e009a */
[----:B------:R0:W-:Y:S01]  /*45f0*/  @P6 STG.E.128 desc[UR4][R154.64], R144 ;  /* 0x000000909a006986 */ /* 0x0001e2000c101d04 */
[----:B-1----:R-:W-:-:S05]  /*4600*/  IMAD.WIDE.U32 R152, R202, 0x10, R152 ;  /* 0x00000010ca987825 */ /* 0x002fca00078e0098 */
[----:B------:R0:W-:Y:S01]  /*4610*/  STG.E.128 desc[UR4][R152.64], R148 ;  /* 0x0000009498007986 */ /* 0x0001e2000c101d04 */
[----:B------:R-:W-:Y:S05]  /*4620*/  BRA `(.L_x_8481) ;  /* 0x0000002400ec7947 */ /* 0x000fea0003800000 */
.L_x_8468:
        /* <DEDUP_REMOVED lines=14> */
[C---:B-----5:R-:W-:Y:S01]  /*4710*/  FFMA.FTZ R149, R204.reuse, R148, R149 ;  /* 0x00000094cc957223 */ /* 0x060fe20000010095 */
        /* <DEDUP_REMOVED lines=8> */
[----:B------:R-:W-:Y:S01]  /*47a0*/  FFMA.FTZ R159, R192, R157, R158 ;  /* 0x0000009dc09f7223 */ /* 0x000fe2000001009e */
[----:B------:R-:W-:Y:S01]  /*47b0*/  FMUL.FTZ R148, R155, UR11 ;  /* 0x0000000b9b947c20 */ /* 0x000fe20008410000 */
[----:B------:R-:W-:Y:S01]  /*47c0*/  FFMA.FTZ R151, R204, R152, R151 ;  /* 0x00000098cc977223 */ /* 0x000fe20000010097 */
[----:B------:R-:W-:Y:S01]  /*47d0*/  HADD2.F32 R153, -RZ, R42.H1_H1 ;  /* 0x3000002aff997230 */ /* 0x000fe20000004100 */
[----:B------:R-:W-:Y:S01]  /*47e0*/  FSEL R160, R149, RZ, P0 ;  /* 0x000000ff95a07208 */ /* 0x000fe20000000000 */
[----:B------:R-:W-:Y:S01]  /*47f0*/  FADD.FTZ R154, R190, -R159 ;  /* 0x8000009fbe9a7221 */ /* 0x000fe20000010000 */
[----:B------:R-:W-:Y:S01]  /*4800*/  ISETP.GE.U32.AND P0, PT, R212, RZ, PT ;  /* 0x000000ffd400720c */ /* 0x000fe20003f06070 */
[----:B------:R-:W-:-:S02]  /*4810*/  HADD2.F32 R149, -RZ, R41.H0_H0 ;  /* 0x20000029ff957230 */ /* 0x000fc40000004100 */
[-CC-:B------:R-:W-:Y:S01]  /*4820*/  FFMA.FTZ R161, R196, R157.reuse, R158.reuse ;  /* 0x0000009dc4a17223 */ /* 0x180fe2000001009e */
[----:B------:R-:W-:Y:S01]  /*4830*/  FFMA.FTZ R155, R204, R154, R153 ;  /* 0x0000009acc9b7223 */ /* 0x000fe20000010099 */
[----:B------:R-:W-:Y:S01]  /*4840*/  ISETP.GE.U32.AND.EX P0, PT, R213, 0x1000000, PT, P0 ;  /* 0x01000000d500780c */ /* 0x000fe20003f06100 */
[----:B------:R-:W-:Y:S01]  /*4850*/  FFMA.FTZ R159, R200, R157, R158 ;  /* 0x0000009dc89f7223 */ /* 0x000fe2000001009e */
[----:B------:R-:W-:Y:S01]  /*4860*/  FFMA.FTZ R153, R204, R150, R149 ;  /* 0x00000096cc997223 */ /* 0x000fe20000010095 */
[-C--:B------:R-:W-:Y:S01]  /*4870*/  FMUL.FTZ R155, R155, R156.reuse ;  /* 0x0000009c9b9b7220 */ /* 0x080fe20000410000 */
[----:B------:R-:W-:Y:S01]  /*4880*/  FSEL R163, R148, RZ, P0 ;  /* 0x000000ff94a37208 */ /* 0x000fe20000000000 */
[----:B------:R-:W-:Y:S01]  /*4890*/  FMUL.FTZ R148, R151, R156 ;  /* 0x0000009c97947220 */ /* 0x000fe20000410000 */
[----:B------:R-:W-:Y:S01]  /*48a0*/  LOP3.LUT P0, RZ, R213, 0xff, RZ, 0xc0, !PT ;  /* 0x000000ffd5ff7812 */ /* 0x000fe2000780c0ff */
[----:B------:R-:W-:Y:S02]  /*48b0*/  HADD2.F32 R151, -RZ, R41.H1_H1 ;  /* 0x30000029ff977230 */ /* 0x000fe40000004100 */
[----:B------:R-:W-:Y:S01]  /*48c0*/  FADD.FTZ R161, R194, -R161 ;  /* 0x800000a1c2a17221 */ /* 0x000fe20000010000 */
[----:B------:R-:W-:Y:S01]  /*48d0*/  FMUL.FTZ R148, R148, UR11 ;  /* 0x0000000b94947c20 */ /* 0x000fe20008410000 */
[----:B------:R-:W-:-:S02]  /*48e0*/  HADD2.F32 R149, -RZ, R40.H1_H1 ;  /* 0x30000028ff957230 */ /* 0x000fc40000004100 */
[----:B------:R-:W-:Y:S01]  /*48f0*/  FADD.FTZ R154, R198, -R159 ;  /* 0x8000009fc69a7221 */ /* 0x000fe20000010000 */
[----:B------:R-:W-:Y:S01]  /*4900*/  FMUL.FTZ R152, R155, UR11 ;  /* 0x0000000b9b987c20 */ /* 0x000fe20008410000 */
[----:B------:R-:W-:Y:S01]  /*4910*/  FMUL.FTZ R153, R153, R156 ;  /* 0x0000009c99997220 */ /* 0x000fe20000410000 */
[----:B------:R-:W-:Y:S01]  /*4920*/  FSEL R150, R148, RZ, P0 ;  /* 0x000000ff94967208 */ /* 0x000fe20000000000 */
[----:B------:R-:W-:Y:S01]  /*4930*/  FFMA.FTZ R148, R203, R157, R158 ;  /* 0x0000009dcb947223 */ /* 0x000fe2000001009e */
        /* <DEDUP_REMOVED lines=30> */
.L_x_8486:
[----:B------:R-:W-:Y:S05]  /*4b20*/  BSYNC.RECONVERGENT B1 ;  /* 0x0000000000017941 */ /* 0x000fea0003800200 */
.L_x_8485:
[----:B------:R-:W-:Y:S04]  /*4b30*/  BSSY.RECONVERGENT B1, `(.L_x_8487) ;  /* 0x000004b000017945 */ /* 0x000fe80003800200 */
[----:B------:R-:W-:Y:S05]  /*4b40*/  @!P5 BRA `(.L_x_8488) ;  /* 0x000000040024d947 */ /* 0x000fea0003800000 */
[-CC-:B0-----:R-:W-:Y:S01]  /*4b50*/  FFMA.FTZ R151, R13, R157.reuse, R158.reuse ;  /* 0x0000009d0d977223 */ /* 0x181fe2000001009e */
[--C-:B------:R-:W-:Y:S02]  /*4b60*/  HADD2.F32 R149, -RZ, R39.reuse.H0_H0 ;  /* 0x20000027ff957230 */ /* 0x100fe40000004100 */
[-CC-:B------:R-:W-:Y:S01]  /*4b70*/  FFMA.FTZ R148, R16, R157.reuse, R158.reuse ;  /* 0x0000009d10947223 */ /* 0x180fe2000001009e */
[----:B------:R-:W-:Y:S01]  /*4b80*/  LOP3.LUT P0, RZ, R211, 0xff0000, RZ, 0xc0, !PT ;  /* 0x00ff0000d3ff7812 */ /* 0x000fe2000780c0ff */
[----:B------:R-:W-:Y:S01]  /*4b90*/  FADD.FTZ R151, R14, -R151 ;  /* 0x800000970e977221 */ /* 0x000fe20000010000 */
[-C--:B------:R-:W-:Y:S01]  /*4ba0*/  FFMA.FTZ R159, R9, R157.reuse, R158 ;  /* 0x0000009d099f7223 */ /* 0x080fe2000001009e */
[----:B------:R-:W-:Y:S01]  /*4bb0*/  FADD.FTZ R148, R15, -R148 ;  /* 0x800000940f947221 */ /* 0x000fe20000010000 */
[----:B------:R-:W-:Y:S01]  /*4bc0*/  FFMA.FTZ R150, R12, R157, R158 ;  /* 0x0000009d0c967223 */ /* 0x000fe2000001009e */
[----:B-----5:R-:W-:Y:S01]  /*4bd0*/  FFMA.FTZ R149, R204, R151, R149 ;  /* 0x00000097cc957223 */ /* 0x020fe20000010095 */
[----:B------:R-:W-:-:S02]  /*4be0*/  HADD2.F32 R151, -RZ, R39.H1_H1 ;  /* 0x30000027ff977230 */ /* 0x000fc40000004100 */
[----:B------:R-:W-:Y:S01]  /*4bf0*/  FADD.FTZ R159, R10, -R159 ;  /* 0x8000009f0a9f7221 */ /* 0x000fe20000010000 */
[----:B------:R-:W-:Y:S01]  /*4c00*/  FADD.FTZ R152, R11, -R150 ;  /* 0x800000960b987221 */ /* 0x000fe20000010000 */
[----:B------:R-:W-:Y:S01]  /*4c10*/  FMUL.FTZ R149, R149, R156 ;  /* 0x0000009c95957220 */ /* 0x000fe20000410000 */
[--C-:B------:R-:W-:Y:S02]  /*4c20*/  HADD2.F32 R153, -RZ, R38.reuse.H1_H1 ;  /* 0x30000026ff997230 */ /* 0x100fe40000004100 */
[----:B------:R-:W-:Y:S01]  /*4c30*/  FFMA.FTZ R155, R204, R148, R151 ;  /* 0x00000094cc9b7223 */ /* 0x000fe20000010097 */
[----:B------:R-:W-:Y:S01]  /*4c40*/  FFMA.FTZ R148, R183, R157, R158 ;  /* 0x0000009db7947223 */ /* 0x000fe2000001009e */
[----:B------:R-:W-:Y:S01]  /*4c50*/  FMUL.FTZ R149, R149, UR11 ;  /* 0x0000000b95957c20 */ /* 0x000fe20008410000 */
[----:B------:R-:W-:Y:S02]  /*4c60*/  HADD2.F32 R151, -RZ, R38.H0_H0 ;  /* 0x20000026ff977230 */ /* 0x000fe40000004100 */
[----:B------:R-:W-:Y:S01]  /*4c70*/  FMUL.FTZ R155, R155, R156 ;  /* 0x0000009c9b9b7220 */ /* 0x000fe20000410000 */
[----:B------:R-:W-:Y:S01]  /*4c80*/  FADD.FTZ R150, R181, -R148 ;  /* 0x80000094b5967221 */ /* 0x000fe20000010000 */
[----:B------:R-:W-:-:S02]  /*4c90*/  FSEL R160, R149, RZ, P0 ;  /* 0x000000ff95a07208 */ /* 0x000fc40000000000 */
[----:B------:R-:W-:Y:S01]  /*4ca0*/  FMUL.FTZ R148, R155, UR11 ;  /* 0x0000000b9b947c20 */ /* 0x000fe20008410000 */
[----:B------:R-:W-:Y:S01]  /*4cb0*/  ISETP.GE.U32.AND P0, PT, R210, RZ, PT ;  /* 0x000000ffd200720c */ /* 0x000fe20003f06070 */
[C---:B------:R-:W-:Y:S01]  /*4cc0*/  FFMA.FTZ R151, R204.reuse, R159, R151 ;  /* 0x0000009fcc977223 */ /* 0x040fe20000010097 */
[--C-:B------:R-:W-:Y:S02]  /*4cd0*/  HADD2.F32 R149, -RZ, R37.reuse.H0_H0 ;  /* 0x20000025ff957230 */ /* 0x100fe40000004100 */
[----:B------:R-:W-:Y:S01]  /*4ce0*/  FFMA.FTZ R155, R204, R152, R153 ;  /* 0x00000098cc9b7223 */ /* 0x000fe20000010099 */
[----:B------:R-:W-:Y:S01]  /*4cf0*/  ISETP.GE.U32.AND.EX P0, PT, R211, 0x1000000, PT, P0 ;  /* 0x01000000d300780c */ /* 0x000fe20003f06100 */
[-CC-:B------:R-:W-:Y:S01]  /*4d00*/  FFMA.FTZ R159, R184, R157.reuse, R158.reuse ;  /* 0x0000009db89f7223 */ /* 0x180fe2000001009e */
[----:B------:R-:W-:Y:S02]  /*4d10*/  FFMA.FTZ R153, R204, R150, R149 ;  /* 0x00000096cc997223 */ /* 0x000fe40000010095 */
[----:B------:R-:W-:Y:S01]  /*4d20*/  FSEL R163, R148, RZ, P0 ;  /* 0x000000ff94a37208 */ /* 0x000fe20000000000 */
[-C--:B------:R-:W-:Y:S01]  /*4d30*/  FMUL.FTZ R148, R151, R156.reuse ;  /* 0x0000009c97947220 */ /* 0x080fe20000410000 */
[----:B------:R-:W-:Y:S01]  /*4d40*/  FFMA.FTZ R150, R8, R157, R158 ;  /* 0x0000009d08967223 */ /* 0x000fe2000001009e */
[----:B------:R-:W-:Y:S01]  /*4d50*/  LOP3.LUT P0, RZ, R211, 0xff, RZ, 0xc0, !PT ;  /* 0x000000ffd3ff7812 */ /* 0x000fe2000780c0ff */
[----:B------:R-:W-:Y:S01]  /*4d60*/  FMUL.FTZ R155, R155, R156 ;  /* 0x0000009c9b9b7220 */ /* 0x000fe20000410000 */
[----:B------:R-:W-:Y:S01]  /*4d70*/  FMUL.FTZ R148, R148, UR11 ;  /* 0x0000000b94947c20 */ /* 0x000fe20008410000 */
[----:B------:R-:W-:-:S02]  /*4d80*/  HADD2.F32 R151, -RZ, R37.H1_H1 ;  /* 0x30000025ff977230 */ /* 0x000fc40000004100 */
[----:B------:R-:W-:Y:S01]  /*4d90*/  FADD.FTZ R161, R7, -R150 ;  /* 0x8000009607a17221 */ /* 0x000fe20000010000 */
[--C-:B------:R-:W-:Y:S02]  /*4da0*/  HADD2.F32 R149, -RZ, R36.reuse.H1_H1 ;  /* 0x30000024ff957230 */ /* 0x100fe40000004100 */
[----:B------:R-:W-:Y:S01]  /*4db0*/  FADD.FTZ R154, R182, -R159 ;  /* 0x8000009fb69a7221 */ /* 0x000fe20000010000 */
[----:B------:R-:W-:Y:S01]  /*4dc0*/  FSEL R150, R148, RZ, P0 ;  /* 0x000000ff94967208 */ /* 0x000fe20000000000 */
[----:B------:R-:W-:Y:S01]  /*4dd0*/  FMUL.FTZ R152, R155, UR11 ;  /* 0x0000000b9b987c20 */ /* 0x000fe20008410000 */
        /* <DEDUP_REMOVED lines=32> */
.L_x_8488:
[----:B------:R-:W-:Y:S05]  /*4fe0*/  BSYNC.RECONVERGENT B1 ;  /* 0x0000000000017941 */ /* 0x000fea0003800200 */
.L_x_8487:
[----:B------:R-:W-:Y:S04]  /*4ff0*/  BSSY.RECONVERGENT B1, `(.L_x_8489) ;  /* 0x000004b000017945 */ /* 0x000fe80003800200 */
[----:B------:R-:W-:Y:S05]  /*5000*/  @!P4 BRA `(.L_x_8490) ;  /* 0x000000040024c947 */ /* 0x000fea0003800000 */
[-CC-:B01----:R-:W-:Y:S01]  /*5010*/  FFMA.FTZ R151, R29, R157.reuse, R158.reuse ;  /* 0x0000009d1d977223 */ /* 0x183fe2000001009e */
        /* <DEDUP_REMOVED lines=10> */
[--C-:B------:R-:W-:Y:S02]  /*50c0*/  HADD2.F32 R153, -RZ, R34.reuse.H1_H1 ;  /* 0x30000022ff997230 */ /* 0x100fe40000004100 */
[----:B------:R-:W-:Y:S01]  /*50d0*/  FMUL.FTZ R149, R149, R156 ;  /* 0x0000009c95957220 */ /* 0x000fe20000410000 */
[----:B------:R-:W-:Y:S01]  /*50e0*/  FADD.FTZ R150, R24, -R159 ;  /* 0x8000009f18967221 */ /* 0x000fe20000010000 */
        /* <DEDUP_REMOVED lines=23> */
[----:B------:R-:W-:Y:S01]  /*5260*/  FADD.FTZ R154, R21, -R150 ;  /* 0x80000096159a7221 */ /* 0x000fe20000010000 */
[----:B------:R-:W-:Y:S01]  /*5270*/  FMUL.FTZ R152, R155, UR11 ;  /* 0x0000000b9b987c20 */ /* 0x000fe20008410000 */
[----:B------:R-:W-:Y:S01]  /*5280*/  FSEL R150, R148, RZ, P0 ;  /* 0x000000ff94967208 */ /* 0x000fe20000000000 */
[----:B------:R-:W-:Y:S01]  /*5290*/  FMUL.FTZ R153, R153, R156 ;  /* 0x0000009c99997220 */ /* 0x000fe20000410000 */
[----:B------:R-:W-:Y:S01]  /*52a0*/  LOP3.LUT P0, RZ, R207, 0xff00, RZ, 0xc0, !PT ;  /* 0x0000ff00cfff7812 */ /* 0x000fe2000780c0ff */
[--C-:B------:R-:W-:Y:S02]  /*52b0*/  HADD2.F32 R149, -RZ, R32.reuse.H1_H1 ;  /* 0x30000020ff957230 */ /* 0x100fe40000004100 */
[----:B------:R-:W-:Y:S01]  /*52c0*/  FFMA.FTZ R155, R204, R159, R151 ;  /* 0x0000009fcc9b7223 */ /* 0x000fe20000010097 */
[----:B------:R-:W-:Y:S01]  /*52d0*/  FFMA.FTZ R159, R17, R157, R158 ;  /* 0x0000009d119f7223 */ /* 0x000fe2000001009e */
[----:B------:R-:W-:Y:S01]  /*52e0*/  FSEL R161, R152, RZ, P0 ;  /* 0x000000ff98a17208 */ /* 0x000fe20000000000 */
[----:B------:R-:W-:Y:S01]  /*52f0*/  FMUL.FTZ R148, R153, UR11 ;  /* 0x0000000b99947c20 */ /* 0x000fe20008410000 */
[----:B------:R-:W-:Y:S01]  /*5300*/  FFMA.FTZ R151, R204, R154, R149 ;  /* 0x0000009acc977223 */ /* 0x000fe20000010095 */
[----:B------:R-:W0:Y:S01]  /*5310*/  LDC.64 R152, c[0x0][0x468] ;  /* 0x00011a00ff987b82 */ /* 0x000e220000000a00 */
[----:B------:R-:W-:Y:S01]  /*5320*/  LOP3.LUT P0, RZ, R206, 0xff0000, RZ, 0xc0, !PT ;  /* 0x00ff0000ceff7812 */ /* 0x000fe2000780c0ff */
[----:B------:R-:W-:Y:S01]  /*5330*/  FMUL.FTZ R155, R155, R156 ;  /* 0x0000009c9b9b7220 */ /* 0x000fe20000410000 */
[----:B------:R-:W-:-:S02]  /*5340*/  HADD2.F32 R149, -RZ, R32.H0_H0 ;  /* 0x20000020ff957230 */ /* 0x000fc40000004100 */
[----:B------:R-:W-:Y:S01]  /*5350*/  FADD.FTZ R159, R20, -R159 ;  /* 0x8000009f149f7221 */ /* 0x000fe20000010000 */
[----:B------:R-:W-:Y:S01]  /*5360*/  FSEL R154, R148, RZ, P0 ;  /* 0x000000ff949a7208 */ /* 0x000fe20000000000 */
[----:B------:R-:W-:Y:S01]  /*5370*/  FMUL.FTZ R155, R155, UR11 ;  /* 0x0000000b9b9b7c20 */ /* 0x000fe20008410000 */
        /* <DEDUP_REMOVED lines=18> */
.L_x_8490:
[----:B------:R-:W-:Y:S05]  /*54a0*/  BSYNC.RECONVERGENT B1 ;  /* 0x0000000000017941 */ /* 0x000fea0003800200 */
.L_x_8489:
[----:B------:R-:W-:Y:S05]  /*54b0*/  @!P3 BRA `(.L_x_8481) ;  /* 0x000000180048b947 */ /* 0x000fea0003800000 */
[-CC-:B012---:R-:W-:Y:S01]  /*54c0*/  FFMA.FTZ R150, R180, R157.reuse, R158.reuse ;  /* 0x0000009db4967223 */ /* 0x187fe2000001009e */
[-CC-:B------:R-:W-:Y:S01]  /*54d0*/  FFMA.FTZ R153, R177, R157.reuse, R158.reuse ;  /* 0x0000009db1997223 */ /* 0x180fe2000001009e */
[--C-:B------:R-:W-:Y:S02]  /*54e0*/  HADD2.F32 R149, -RZ, R143.reuse.H0_H0 ;  /* 0x2000008fff957230 */ /* 0x100fe40000004100 */
[-C--:B------:R-:W-:Y:S01]  /*54f0*/  FFMA.FTZ R148, R176, R157.reuse, R158 ;  /* 0x0000009db0947223 */ /* 0x080fe2000001009e */
[----:B------:R-:W-:Y:S01]  /*5500*/  FADD.FTZ R159, R179, -R150 ;  /* 0x80000096b39f7221 */ /* 0x000fe20000010000 */
[----:B------:R-:W-:Y:S01]  /*5510*/  FADD.FTZ R150, R178, -R153 ;  /* 0x80000099b2967221 */ /* 0x000fe20000010000 */
[----:B------:R-:W-:Y:S02]  /*5520*/  HADD2.F32 R151, -RZ, R143.H1_H1 ;  /* 0x3000008fff977230 */ /* 0x000fe40000004100 */
[----:B------:R-:W-:Y:S01]  /*5530*/  FFMA.FTZ R205, R173, R157, R158 ;  /* 0x0000009dadcd7223 */ /* 0x000fe2000001009e */
[----:B------:R-:W-:Y:S01]  /*5540*/  FADD.FTZ R154, R175, -R148 ;  /* 0x80000094af9a7221 */ /* 0x000fe20000010000 */
[C---:B-----5:R-:W-:Y:S01]  /*5550*/  FFMA.FTZ R155, R204.reuse, R150, R149 ;  /* 0x00000096cc9b7223 */ /* 0x060fe20000010095 */
[----:B------:R-:W-:Y:S01]  /*5560*/  LOP3.LUT P0, RZ, R209, 0xff0000, RZ, 0xc0, !PT ;  /* 0x00ff0000d1ff7812 */ /* 0x000fe2000780c0ff */
[----:B------:R-:W-:Y:S01]  /*5570*/  FFMA.FTZ R159, R204, R159, R151 ;  /* 0x0000009fcc9f7223 */ /* 0x000fe20000010097 */
[----:B------:R-:W-:-:S02]  /*5580*/  HADD2.F32 R151, -RZ, R142.H0_H0 ;  /* 0x2000008eff977230 */ /* 0x000fc40000004100 */
[-C--:B------:R-:W-:Y:S01]  /*5590*/  FMUL.FTZ R155, R155, R156.reuse ;  /* 0x0000009c9b9b7220 */ /* 0x080fe20000410000 */
[----:B------:R-:W-:Y:S01]  /*55a0*/  FADD.FTZ R205, R174, -R205 ;  /* 0x800000cdaecd7221 */ /* 0x000fe20000010000 */
[--C-:B------:R-:W-:Y:S01]  /*55b0*/  FFMA.FTZ R161, R167, R157, R158.reuse ;  /* 0x0000009da7a17223 */ /* 0x100fe2000001009e */
[-C--:B------:R-:W-:Y:S01]  /*55c0*/  FMUL.FTZ R159, R159, R156.reuse ;  /* 0x0000009c9f9f7220 */ /* 0x080fe20000410000 */
[----:B------:R-:W-:Y:S01]  /*55d0*/  FMUL.FTZ R148, R155, UR11 ;  /* 0x0000000b9b947c20 */ /* 0x000fe20008410000 */
[----:B------:R-:W-:Y:S02]  /*55e0*/  HADD2.F32 R153, -RZ, R142.H1_H1 ;  /* 0x3000008eff997230 */ /* 0x000fe40000004100 */
[----:B------:R-:W-:Y:S01]  /*55f0*/  FFMA.FTZ R155, R204, R205, R151 ;  /* 0x000000cdcc9b7223 */ /* 0x000fe20000010097 */
[--C-:B------:R-:W-:Y:S02]  /*5600*/  HADD2.F32 R149, -RZ, R141.reuse.H0_H0 ;  /* 0x2000008dff957230 */ /* 0x100fe40000004100 */
[----:B------:R-:W-:Y:S01]  /*5610*/  FADD.FTZ R150, R172, -R161 ;  /* 0x800000a1ac967221 */ /* 0x000fe20000010000 */
[----:B------:R-:W-:Y:S01]  /*5620*/  FSEL R160, R148, RZ, P0 ;  /* 0x000000ff94a07208 */ /* 0x000fe20000000000 */
[-CC-:B------:R-:W-:Y:S01]  /*5630*/  FFMA.FTZ R152, R170, R157.reuse, R158.reuse ;  /* 0x0000009daa987223 */ /* 0x180fe2000001009e */
[----:B------:R-:W-:Y:S01]  /*5640*/  ISETP.GE.U32.AND P0, PT, R208, RZ, PT ;  /* 0x000000ffd000720c */ /* 0x000fe20003f06070 */
        /* <DEDUP_REMOVED lines=48> */
.L_x_8484:
[----:B------:R-:W-:Y:S04]  /*5950*/  BSSY.RECONVERGENT B1, `(.L_x_8491) ;  /* 0x0000052000017945 */ /* 0x000fe80003800200 */
[----:B------:R-:W-:Y:S05]  /*5960*/  @!P2 BRA `(.L_x_8492) ;  /* 0x000000040040a947 */ /* 0x000fea0003800000 */
[-C--:B------:R-:W-:Y:S01]  /*5970*/  FFMA.FTZ R144, R191, R157.reuse, R158 ;  /* 0x0000009dbf907223 */ /* 0x080fe2000001009e */
[--C-:B------:R-:W-:Y:S01]  /*5980*/  HADD2.F32 R147, -RZ, R43.reuse.H0_H0 ;  /* 0x2000002bff937230 */ /* 0x100fe20000004100 */
[----:B------:R-:W-:Y:S01]  /*5990*/  LOP3.LUT P0, RZ, R213, 0xff0000, RZ, 0xc0, !PT ;  /* 0x00ff0000d5ff7812 */ /* 0x000fe2000780c0ff */
[----:B------:R-:W-:Y:S02]  /*59a0*/  HADD2.F32 R146, -RZ, R42.H0_H0 ;  /* 0x2000002aff927230 */ /* 0x000fe40000004100 */
[----:B------:R-:W-:Y:S01]  /*59b0*/  FADD.FTZ R145, R189, -R144 ;  /* 0x80000090bd917221 */ /* 0x000fe20000010000 */
[--C-:B------:R-:W-:Y:S01]  /*59c0*/  FFMA.FTZ R144, R195, R157, R158.reuse ;  /* 0x0000009dc3907223 */ /* 0x100fe2000001009e */
[----:B------:R-:W-:Y:S01]  /*59d0*/  HADD2.F32 R151, -RZ, R43.H1_H1 ;  /* 0x3000002bff977230 */ /* 0x000fe20000004100 */
[----:B------:R-:W0:Y:S01]  /*59e0*/  LDC.64 R154, c[0x0][0x478] ;  /* 0x00011e00ff9a7b82 */ /* 0x000e220000000a00 */
[----:B-----5:R-:W-:Y:S01]  /*59f0*/  FFMA.FTZ R217, R204, R145, R147 ;  /* 0x00000091ccd97223 */ /* 0x020fe20000010093 */
[----:B------:R-:W-:Y:S01]  /*5a00*/  FFMA.FTZ R145, R188, R157, R158 ;  /* 0x0000009dbc917223 */ /* 0x000fe2000001009e */
[----:B------:R-:W-:-:S02]  /*5a10*/  HADD2.F32 R148, -RZ, R41.H1_H1 ;  /* 0x30000029ff947230 */ /* 0x000fc40000004100 */
[-C--:B------:R-:W-:Y:S01]  /*5a20*/  FMUL.FTZ R147, R217, R156.reuse ;  /* 0x0000009cd9937220 */ /* 0x080fe20000410000 */
[----:B------:R-:W-:Y:S01]  /*5a30*/  FADD.FTZ R149, R186, -R145 ;  /* 0x80000091ba957221 */ /* 0x000fe20000010000 */
[----:B------:R-:W-:Y:S01]  /*5a40*/  FADD.FTZ R145, R193, -R144 ;  /* 0x80000090c1917221 */ /* 0x000fe20000010000 */
[----:B------:R-:W-:Y:S01]  /*5a50*/  FFMA.FTZ R144, R199, R157, R158 ;  /* 0x0000009dc7907223 */ /* 0x000fe2000001009e */
[----:B------:R-:W-:Y:S01]  /*5a60*/  FMUL.FTZ R147, R147, UR11 ;  /* 0x0000000b93937c20 */ /* 0x000fe20008410000 */
[C---:B------:R-:W-:Y:S01]  /*5a70*/  FFMA.FTZ R218, R204.reuse, R149, R151 ;  /* 0x00000095ccda7223 */ /* 0x040fe20000010097 */
[----:B------:R-:W-:Y:S01]  /*5a80*/  FFMA.FTZ R205, R204, R145, R146 ;  /* 0x00000091cccd7223 */ /* 0x000fe20000010092 */
[-CC-:B------:R-:W-:Y:S01]  /*5a90*/  FFMA.FTZ R145, R192, R157.reuse, R158.reuse ;  /* 0x0000009dc0917223 */ /* 0x180fe2000001009e */
[----:B------:R-:W-:Y:S01]  /*5aa0*/  HADD2.F32 R146, -RZ, R41.H0_H0 ;  /* 0x20000029ff927230 */ /* 0x000fe20000004100 */
[----:B------:R-:W-:Y:S01]  /*5ab0*/  FSEL R216, R147, RZ, P0 ;  /* 0x000000ff93d87208 */ /* 0x000fe20000000000 */
[----:B------:R-:W-:Y:S01]  /*5ac0*/  FFMA.FTZ R147, R196, R157, R158 ;  /* 0x0000009dc4937223 */ /* 0x000fe2000001009e */
[----:B------:R-:W-:Y:S01]  /*5ad0*/  FADD.FTZ R149, R190, -R145 ;  /* 0x80000091be957221 */ /* 0x000fe20000010000 */
[----:B------:R-:W-:Y:S01]  /*5ae0*/  FMUL.FTZ R150, R218, R156 ;  /* 0x0000009cda967220 */ /* 0x000fe20000410000 */
[----:B------:R-:W-:Y:S01]  /*5af0*/  FADD.FTZ R145, R197, -R144 ;  /* 0x80000090c5917221 */ /* 0x000fe20000010000 */
[----:B------:R-:W-:Y:S01]  /*5b00*/  ISETP.GE.U32.AND P0, PT, R212, RZ, PT ;  /* 0x000000ffd400720c */ /* 0x000fe20003f06070 */
[----:B------:R-:W-:-:S02]  /*5b10*/  HADD2.F32 R151, -RZ, R42.H1_H1 ;  /* 0x3000002aff977230 */ /* 0x000fc40000004100 */
        /* <DEDUP_REMOVED lines=24> */
[----:B------:R-:W-:Y:S01]  /*5ca0*/  FMUL.FTZ R145, R144, UR11 ;  /* 0x0000000b90917c20 */ /* 0x000fe20008410000 */
        /* <DEDUP_REMOVED lines=28> */
.L_x_8492:
[----:B------:R-:W-:Y:S05]  /*5e70*/  BSYNC.RECONVERGENT B1 ;  /* 0x0000000000017941 */ /* 0x000fea0003800200 */
.L_x_8491:
[----:B------:R-:W-:Y:S04]  /*5e80*/  BSSY.RECONVERGENT B1, `(.L_x_8493) ;  /* 0x0000052000017945 */ /* 0x000fe80003800200 */
[----:B------:R-:W-:Y:S05]  /*5e90*/  @!P5 BRA `(.L_x_8494) ;  /* 0x000000040040d947 */ /* 0x000fea0003800000 */
[-CC-:B0-----:R-:W-:Y:S01]  /*5ea0*/  FFMA.FTZ R145, R13, R157.reuse, R158.reuse ;  /* 0x0000009d0d917223 */ /* 0x181fe2000001009e */
[--C-:B------:R-:W-:Y:S02]  /*5eb0*/  HADD2.F32 R147, -RZ, R39.reuse.H0_H0 ;  /* 0x20000027ff937230 */ /* 0x100fe40000004100 */
[-CC-:B------:R-:W-:Y:S01]  /*5ec0*/  FFMA.FTZ R148, R16, R157.reuse, R158.reuse ;  /* 0x0000009d10947223 */ /* 0x180fe2000001009e */
[--C-:B------:R-:W-:Y:S02]  /*5ed0*/  HADD2.F32 R144, -RZ, R38.reuse.H0_H0 ;  /* 0x20000026ff907230 */ /* 0x100fe40000004100 */
[----:B------:R-:W-:Y:S01]  /*5ee0*/  FADD.FTZ R145, R14, -R145 ;  /* 0x800000910e917221 */ /* 0x000fe20000010000 */
[----:B------:R-:W-:Y:S01]  /*5ef0*/  HADD2.F32 R149, -RZ, R39.H1_H1 ;  /* 0x30000027ff957230 */ /* 0x000fe20000004100 */
[----:B------:R-:W-:Y:S01]  /*5f00*/  LOP3.LUT P0, RZ, R211, 0xff0000, RZ, 0xc0, !PT ;  /* 0x00ff0000d3ff7812 */ /* 0x000fe2000780c0ff */
[--C-:B------:R-:W-:Y:S01]  /*5f10*/  FFMA.FTZ R152, R12, R157, R158.reuse ;  /* 0x0000009d0c987223 */ /* 0x100fe2000001009e */
[----:B-----5:R-:W-:Y:S01]  /*5f20*/  FFMA.FTZ R217, R204, R145, R147 ;  /* 0x00000091ccd97223 */ /* 0x020fe20000010093 */
[----:B------:R-:W-:Y:S01]  /*5f30*/  FFMA.FTZ R145, R9, R157, R158 ;  /* 0x0000009d09917223 */ /* 0x000fe2000001009e */
[----:B------:R-:W-:Y:S01]  /*5f40*/  FADD.FTZ R147, R15, -R148 ;  /* 0x800000940f937221 */ /* 0x000fe20000010000 */
[----:B------:R-:W-:-:S02]  /*5f50*/  HADD2.F32 R151, -RZ, R38.H1_H1 ;  /* 0x30000026ff977230 */ /* 0x000fc40000004100 */
[-C--:B------:R-:W-:Y:S01]  /*5f60*/  FMUL.FTZ R146, R217, R156.reuse ;  /* 0x0000009cd9927220 */ /* 0x080fe20000410000 */
[----:B------:R-:W-:Y:S01]  /*5f70*/  FADD.FTZ R145, R10, -R145 ;  /* 0x800000910a917221 */ /* 0x000fe20000010000 */
[----:B------:R-:W-:Y:S01]  /*5f80*/  FFMA.FTZ R218, R204, R147, R149 ;  /* 0x00000093ccda7223 */ /* 0x000fe20000010095 */
[----:B------:R-:W-:Y:S01]  /*5f90*/  FFMA.FTZ R148, R8, R157, R158 ;  /* 0x0000009d08947223 */ /* 0x000fe2000001009e */
[----:B------:R-:W-:Y:S01]  /*5fa0*/  FMUL.FTZ R146, R146, UR11 ;  /* 0x0000000b92927c20 */ /* 0x000fe20008410000 */
[----:B------:R-:W-:Y:S01]  /*5fb0*/  FFMA.FTZ R205, R204, R145, R144 ;  /* 0x00000091cccd7223 */ /* 0x000fe20000010090 */
[----:B------:R-:W-:Y:S01]  /*5fc0*/  FFMA.FTZ R144, R183, R157, R158 ;  /* 0x0000009db7907223 */ /* 0x000fe2000001009e */
[----:B------:R-:W-:Y:S01]  /*5fd0*/  FMUL.FTZ R153, R218, R156 ;  /* 0x0000009cda997220 */ /* 0x000fe20000410000 */
[----:B------:R-:W-:Y:S01]  /*5fe0*/  FADD.FTZ R149, R11, -R152 ;  /* 0x800000980b957221 */ /* 0x000fe20000010000 */
[----:B------:R-:W-:Y:S01]  /*5ff0*/  FSEL R216, R146, RZ, P0 ;  /* 0x000000ff92d87208 */ /* 0x000fe20000000000 */
[----:B------:R-:W-:-:S02]  /*6000*/  HADD2.F32 R146, -RZ, R37.H0_H0 ;  /* 0x20000025ff927230 */ /* 0x000fc40000004100 */
[----:B------:R-:W-:Y:S01]  /*6010*/  FADD.FTZ R145, R181, -R144 ;  /* 0x80000090b5917221 */ /* 0x000fe20000010000 */
[----:B------:R-:W-:Y:S01]  /*6020*/  ISETP.GE.U32.AND P0, PT, R210, RZ, PT ;  /* 0x000000ffd200720c */ /* 0x000fe20003f06070 */
[----:B------:R-:W-:Y:S02]  /*6030*/  HADD2.F32 R150, -RZ, R37.H1_H1 ;  /* 0x30000025ff967230 */ /* 0x000fe40000004100 */
[----:B------:R-:W-:Y:S01]  /*6040*/  FMUL.FTZ R153, R153, UR11 ;  /* 0x0000000b99997c20 */ /* 0x000fe20008410000 */
[C---:B------:R-:W-:Y:S01]  /*6050*/  FFMA.FTZ R159, R204.reuse, R145, R146 ;  /* 0x00000091cc9f7223 */ /* 0x040fe20000010092 */
        /* <DEDUP_REMOVED lines=52> */
.L_x_8494:
[----:B------:R-:W-:Y:S05]  /*63a0*/  BSYNC.RECONVERGENT B1 ;  /* 0x0000000000017941 */ /* 0x000fea0003800200 */
.L_x_8493:
[----:B------:R-:W-:Y:S04]  /*63b0*/  BSSY.RECONVERGENT B1, `(.L_x_8495) ;  /* 0x0000052000017945 */ /* 0x000fe80003800200 */
[----:B------:R-:W-:Y:S05]  /*63c0*/  @!P4 BRA `(.L_x_8496) ;  /* 0x000000040040c947 */ /* 0x000fea0003800000 */
[-CC-:B01----:R-:W-:Y:S01]  /*63d0*/  FFMA.FTZ R145, R29, R157.reuse, R158.reuse ;  /* 0x0000009d1d917223 */ /* 0x183fe2000001009e */
[--C-:B------:R-:W-:Y:S02]  /*63e0*/  HADD2.F32 R147, -RZ, R35.reuse.H0_H0 ;  /* 0x20000023ff937230 */ /* 0x100fe40000004100 */
[-CC-:B------:R-:W-:Y:S01]  /*63f0*/  FFMA.FTZ R148, R164, R157.reuse, R158.reuse ;  /* 0x0000009da4947223 */ /* 0x180fe2000001009e */
[----:B------:R-:W-:Y:S02]  /*6400*/  HADD2.F32 R149, -RZ, R35.H1_H1 ;  /* 0x30000023ff957230 */ /* 0x000fe40000004100 */
[----:B------:R-:W-:Y:S01]  /*6410*/  FADD.FTZ R145, R30, -R145 ;  /* 0x800000911e917221 */ /* 0x000fe20000010000 */
[--C-:B------:R-:W-:Y:S01]  /*6420*/  HADD2.F32 R144, -RZ, R34.reuse.H0_H0 ;  /* 0x20000022ff907230 */ /* 0x100fe20000004100 */
        /* <DEDUP_REMOVED lines=9> */
[----:B------:R-:W-:Y:S01]  /*64c0*/  FADD.FTZ R149, R27, -R150 ;  /* 0x800000961b957221 */ /* 0x000fe20000010000 */
[----:B------:R-:W-:Y:S01]  /*64d0*/  FMUL.FTZ R146, R146, UR11 ;  /* 0x0000000b92927c20 */ /* 0x000fe20008410000 */
[----:B------:R-:W-:Y:S01]  /*64e0*/  FFMA.FTZ R205, R204, R145, R144 ;  /* 0x00000091cccd7223 */ /* 0x000fe20000010090 */
[----:B------:R-:W-:Y:S01]  /*64f0*/  FMUL.FTZ R152, R218, R156 ;  /* 0x0000009cda987220 */ /* 0x000fe20000410000 */
[-CC-:B------:R-:W-:Y:S01]  /*6500*/  FFMA.FTZ R145, R19, R157.reuse, R158.reuse ;  /* 0x0000009d13917223 */ /* 0x180fe2000001009e */
[--C-:B------:R-:W-:Y:S01]  /*6510*/  HADD2.F32 R148, -RZ, R33.reuse.H1_H1 ;  /* 0x30000021ff947230 */ /* 0x100fe20000004100 */
[----:B------:R-:W-:Y:S01]  /*6520*/  FSEL R216, R146, RZ, P0 ;  /* 0x000000ff92d87208 */ /* 0x000fe20000000000 */
[----:B------:R-:W-:Y:S01]  /*6530*/  FFMA.FTZ R146, R22, R157, R158 ;  /* 0x0000009d16927223 */ /* 0x000fe2000001009e */
[----:B------:R-:W-:Y:S01]  /*6540*/  ISETP.GE.U32.AND P0, PT, R206, RZ, PT ;  /* 0x000000ffce00720c */ /* 0x000fe20003f06070 */
[----:B------:R-:W-:-:S02]  /*6550*/  HADD2.F32 R144, -RZ, R33.H0_H0 ;  /* 0x20000021ff907230 */ /* 0x000fc40000004100 */
[----:B------:R-:W-:Y:S01]  /*6560*/  FMUL.FTZ R152, R152, UR11 ;  /* 0x0000000b98987c20 */ /* 0x000fe20008410000 */
[----:B------:R-:W-:Y:S01]  /*6570*/  FADD.FTZ R147, R23, -R146 ;  /* 0x8000009217937221 */ /* 0x000fe20000010000 */
        /* <DEDUP_REMOVED lines=53> */
.L_x_8496:
[----:B------:R-:W-:Y:S05]  /*68d0*/  BSYNC.RECONVERGENT B1 ;  /* 0x0000000000017941 */ /* 0x000fea0003800200 */
.L_x_8495:
[----:B------:R-:W-:Y:S05]  /*68e0*/  @!P3 BRA `(.L_x_8481) ;  /* 0x00000004003cb947 */ /* 0x000fea0003800000 */
[-CC-:B012---:R-:W-:Y:S01]  /*68f0*/  FFMA.FTZ R145, R177, R157.reuse, R158.reuse ;  /* 0x0000009db1917223 */ /* 0x187fe2000001009e */
[--C-:B------:R-:W-:Y:S02]  /*6900*/  HADD2.F32 R147, -RZ, R143.reuse.H0_H0 ;  /* 0x2000008fff937230 */ /* 0x100fe40000004100 */
[----:B------:R-:W-:Y:S01]  /*6910*/  FFMA.FTZ R152, R180, R157, R158 ;  /* 0x0000009db4987223 */ /* 0x000fe2000001009e */
[----:B------:R-:W-:Y:S02]  /*6920*/  HADD2.F32 R155, -RZ, R143.H1_H1 ;  /* 0x3000008fff9b7230 */ /* 0x000fe40000004100 */
[----:B------:R-:W-:Y:S01]  /*6930*/  FADD.FTZ R145, R178, -R145 ;  /* 0x80000091b2917221 */ /* 0x000fe20000010000 */
[----:B------:R-:W-:Y:S02]  /*6940*/  HADD2.F32 R144, -RZ, R142.H0_H0 ;  /* 0x2000008eff907230 */ /* 0x000fe40000004100 */
[----:B------:R-:W-:Y:S01]  /*6950*/  FADD.FTZ R153, R179, -R152 ;  /* 0x80000098b3997221 */ /* 0x000fe20000010000 */
[----:B------:R-:W-:Y:S01]  /*6960*/  LOP3.LUT P0, RZ, R209, 0xff0000, RZ, 0xc0, !PT ;  /* 0x00ff0000d1ff7812 */ /* 0x000fe2000780c0ff */
[C---:B-----5:R-:W-:Y:S01]  /*6970*/  FFMA.FTZ R147, R204.reuse, R145, R147 ;  /* 0x00000091cc937223 */ /* 0x060fe20000010093 */
[-CC-:B------:R-:W-:Y:S01]  /*6980*/  FFMA.FTZ R145, R173, R157.reuse, R158.reuse ;  /* 0x0000009dad917223 */ /* 0x180fe2000001009e */
[--C-:B------:R-:W-:Y:S01]  /*6990*/  FFMA.FTZ R149, R167, R157, R158.reuse ;  /* 0x0000009da7957223 */ /* 0x100fe2000001009e */
[----:B------:R-:W-:Y:S01]  /*69a0*/  FFMA.FTZ R214, R204, R153, R155 ;  /* 0x00000099ccd67223 */ /* 0x000fe2000001009b */
[-C--:B------:R-:W-:Y:S01]  /*69b0*/  FMUL.FTZ R148, R147, R156.reuse ;  /* 0x0000009c93947220 */ /* 0x080fe20000410000 */
[----:B------:R-:W-:Y:S01]  /*69c0*/  FADD.FTZ R151, R174, -R145 ;  /* 0x80000091ae977221 */ /* 0x000fe20000010000 */
[----:B------:R-:W-:Y:S01]  /*69d0*/  FFMA.FTZ R150, R176, R157, R158 ;  /* 0x0000009db0967223 */ /* 0x000fe2000001009e */
[----:B------:R-:W-:Y:S01]  /*69e0*/  FMUL.FTZ R152, R214, R156 ;  /* 0x0000009cd6987220 */ /* 0x000fe20000410000 */
[----:B------:R-:W-:Y:S01]  /*69f0*/  FMUL.FTZ R148, R148, UR11 ;  /* 0x0000000b94947c20 */ /* 0x000fe20008410000 */
[----:B------:R-:W-:Y:S01]  /*6a00*/  FFMA.FTZ R161, R204, R151, R144 ;  /* 0x00000097cca17223 */ /* 0x000fe20000010090 */
[----:B------:R-:W-:-:S02]  /*6a10*/  HADD2.F32 R144, -RZ, R141.H0_H0 ;  /* 0x2000008dff907230 */ /* 0x000fc40000004100 */
[----:B------:R-:W-:Y:S01]  /*6a20*/  FADD.FTZ R149, R172, -R149 ;  /* 0x80000095ac957221 */ /* 0x000fe20000010000 */
[-CC-:B------:R-:W-:Y:S01]  /*6a30*/  FFMA.FTZ R146, R170, R157.reuse, R158.reuse ;  /* 0x0000009daa927223 */ /* 0x180fe2000001009e */
[----:B------:R-:W-:Y:S01]  /*6a40*/  FSEL R205, R148, RZ, P0 ;  /* 0x000000ff94cd7208 */ /* 0x000fe20000000000 */
[----:B------:R-:W-:Y:S01]  /*6a50*/  HADD2.F32 R155, -RZ, R142.H1_H1 ;  /* 0x3000008eff9b7230 */ /* 0x000fe20000004100 */
[----:B------:R-:W-:Y:S01]  /*6a60*/  ISETP.GE.U32.AND P0, PT, R208, RZ, PT ;  /* 0x000000ffd000720c */ /* 0x000fe20003f06070 */
[-C--:B------:R-:W-:Y:S01]  /*6a70*/  FFMA.FTZ R145, R165, R157.reuse, R158 ;  /* 0x0000009da5917223 */ /* 0x080fe2000001009e */
[----:B------:R-:W-:Y:S01]  /*6a80*/  FADD.FTZ R153, R175, -R150 ;  /* 0x80000096af997221 */ /* 0x000fe20000010000 */
[----:B------:R-:W-:Y:S01]  /*6a90*/  FFMA.FTZ R158, R166, R157, R158 ;  /* 0x0000009da69e7223 */ /* 0x000fe2000001009e */
        /* <DEDUP_REMOVED lines=12> */
[-C--:B------:R-:W-:Y:S01]  /*6b60*/  FMUL.FTZ R144, R157, R156.reuse ;  /* 0x0000009c9d907220 */ /* 0x080fe20000410000 */
[--C-:B------:R-:W-:Y:S01]  /*6b70*/  HADD2.F32 R149, -RZ, R140.reuse.H0_H0 ;  /* 0x2000008cff957230 */ /* 0x100fe20000004100 */
[----:B------:R-:W-:Y:S01]  /*6b80*/  FSEL R160, R146, RZ, P0 ;  /* 0x000000ff92a07208 */ /* 0x000fe20000000000 */
[----:B------:R-:W-:Y:S01]  /*6b90*/  FMUL.FTZ R148, R148, UR11 ;  /* 0x0000000b94947c20 */ /* 0x000fe20008410000 */
[----:B------:R-:W-:Y:S01]  /*6ba0*/  LOP3.LUT P0, RZ, R209, 0xff00, RZ, 0xc0, !PT ;  /* 0x0000ff00d1ff7812 */ /* 0x000fe2000780c0ff */
[----:B------:R-:W-:Y:S01]  /*6bb0*/  FADD.FTZ R145, R168, -R145 ;  /* 0x80000091a8917221 */ /* 0x000fe20000010000 */
[----:B------:R-:W0:Y:S01]  /*6bc0*/  LDC.64 R152, c[0x0][0x478] ;  /* 0x00011e00ff987b82 */ /* 0x000e220000000a00 */
[----:B------:R-:W-:Y:S01]  /*6bd0*/  FMUL.FTZ R144, R144, UR11 ;  /* 0x0000000b90907c20 */ /* 0x000fe20008410000 */
[----:B------:R-:W-:Y:S01]  /*6be0*/  FSEL R163, R148, RZ, P0 ;  /* 0x000000ff94a37208 */ /* 0x000fe20000000000 */
[----:B------:R-:W-:Y:S01]  /*6bf0*/  FMUL.FTZ R146, R150, R156 ;  /* 0x0000009c96927220 */ /* 0x000fe20000410000 */
[----:B------:R-:W-:Y:S01]  /*6c00*/  LOP3.LUT P0, RZ, R208, 0xff0000, RZ, 0xc0, !PT ;  /* 0x00ff0000d0ff7812 */ /* 0x000fe2000780c0ff */
[----:B------:R-:W-:Y:S01]  /*6c10*/  FFMA.FTZ R149, R204, R145, R149 ;  /* 0x00000091cc957223 */ /* 0x000fe20000010095 */
        /* <DEDUP_REMOVED lines=28> */
.L_x_8481:
[----:B------:R-:W-:Y:S05]  /*6de0*/  BSYNC.RECONVERGENT B0 ;  /* 0x0000000000007941 */ /* 0x000fea0003800200 */
.L_x_8467:
[----:B01234-:R-:W0:Y:S01]  /*6df0*/  LDC.64 R148, c[0x0][0x380] ;  /* 0x0000e000ff947b82 */ /* 0x01fe220000000a00 */
[----:B------:R-:W-:Y:S02]  /*6e00*/  PLOP3.LUT P1, PT, P1, PT, PT, 0x8, 0x80 ;  /* 0x000000000080781c */ /* 0x000fe40000f2e170 */
[----:B0-----:R-:W-:-:S04]  /*6e10*/  IADD3 R5, PT, PT, R5, R148, RZ ;  /* 0x0000009405057210 */ /* 0x001fc80007ffe0ff */
[----:B------:R-:W-:-:S13]  /*6e20*/  ISETP.GE.AND P0, PT, R5, R149, PT ;  /* 0x000000950500720c */ /* 0x000fda0003f06270 */
[----:B------:R-:W-:Y:S05]  /*6e30*/  @!P0 BRA `(.L_x_8497) ;  /* 0xffffff9800348947 */ /* 0x000fea000383ffff */
.L_x_8458:
        /* <DEDUP_REMOVED lines=39> */
.L_x_8498:
        /* <DEDUP_REMOVED lines=13> */
.L_x_15686:


//--------------------- .text._ZN10layer_norm13ln_bwd_kernelINS_13Kernel_traitsIf6__halfS2_S2_fjLj8192ELj1ELj1ELj8ELj16ENS_18Kernel_traits_baseILj8192EfS2_S2_S2_fjLj256EEEEELb1ELb0ELb0ELb1EEEvNS_9BwdParamsE --------------------------
	.section	.text._ZN10layer_norm13ln_bwd_kernelINS_13Kernel_traitsIf6__halfS2_S2_fjLj8192ELj1ELj1ELj8ELj16ENS_18Kernel_traits_baseILj8192EfS2_S2_S2_fjLj256EEEEELb1ELb0ELb0ELb1EEEvNS_9BwdParamsE,"ax",@progbits
	.align	128
        .global         _ZN10layer_norm13ln_bwd_kernelINS_13Kernel_traitsIf6__halfS2_S2_fjLj8192ELj1ELj1ELj8ELj16ENS_18Kernel_traits_baseILj8192EfS2_S2_S2_fjLj256EEEEELb1ELb0ELb0ELb1EEEvNS_9BwdParamsE
        .type           _ZN10layer_norm13ln_bwd_kernelINS_13Kernel_traitsIf6__halfS2_S2_fjLj8192ELj1ELj1ELj8ELj16ENS_18Kernel_traits_baseILj8192EfS2_S2_S2_fjLj256EEEEELb1ELb0ELb0ELb1EEEvNS_9BwdParamsE,@function
        .size           _ZN10layer_norm13ln_bwd_kernelINS_13Kernel_traitsIf6__halfS2_S2_fjLj8192ELj1ELj1ELj8ELj16ENS_18Kernel_traits_baseILj8192EfS2_S2_S2_fjLj256EEEEELb1ELb0ELb0ELb1EEEvNS_9BwdParamsE,(.L_x_15687 - _ZN10layer_norm13ln_bwd_kernelINS_13Kernel_traitsIf6__halfS2_S2_fjLj8192ELj1ELj1ELj8ELj16ENS_18Kernel_traits_baseILj8192EfS2_S2_S2_fjLj256EEEEELb1ELb0ELb0ELb1EEEvNS_9BwdParamsE)
        .other          _ZN10layer_norm13ln_bwd_kernelINS_13Kernel_traitsIf6__halfS2_S2_fjLj8192ELj1ELj1ELj8ELj16ENS_18Kernel_traits_baseILj8192EfS2_S2_S2_fjLj256EEEEELb1ELb0ELb0ELb1EEEvNS_9BwdParamsE,@"STO_CUDA_ENTRY STV_DEFAULT"
_ZN10layer_norm13ln_bwd_kernelINS_13Kernel_traitsIf6__halfS2_S2_fjLj8192ELj1ELj1ELj8ELj16ENS_18Kernel_traits_baseILj8192EfS2_S2_S2_fjLj256EEEEELb1ELb0ELb0ELb1EEEvNS_9BwdParamsE:
.text._ZN10layer_norm13ln_bwd_kernelINS_13Kernel_traitsIf6__halfS2_S2_fjLj8192ELj1ELj1ELj8ELj16ENS_18Kernel_traits_baseILj8192EfS2_S2_S2_fjLj256EEEEELb1ELb0ELb0ELb1EEEvNS_9BwdParamsE:
        /* <DEDUP_REMOVED lines=94> */
.L_x_8511:
[----:B------:R-:W1:Y:S01]  /*05e0*/  LDC.64 R120, c[0x0][0x3a8] ;  /* 0x0000ea00ff787b82 */ /* 0x000e620000000a00 */
[----:B---3--:R-:W-:-:S05]  /*05f0*/  IMAD R0, R152, UR9, RZ ;  /* 0x0000000998007c24 */ /* 0x008fca000f8e02ff */
[----:B------:R-:W-:Y:S02]  /*0600*/  SHF.R.S32.HI R97, RZ, 0x1f, R0 ;  /* 0x0000001fff617819 */ /* 0x000fe40000011400 */
[----:B------:R-:W3:Y:S02]  /*0610*/  LDC.64 R124, c[0x0][0x428] ;  /* 0x00010a00ff7c7b82 */ /* 0x000ee40000000a00 */
[----:B------:R-:W-:-:S04]  /*0620*/  LEA.HI R156, R97, R0, RZ, 0x3 ;  /* 0x00000000619c7211 */ /* 0x000fc800078f18ff */
[----:B------:R-:W-:Y:S02]  /*0630*/  LEA.HI.SX32 R156, R156, R143, 0x1d ;  /* 0x0000008f9c9c7211 */ /* 0x000fe400078feaff */
[----:B------:R-:W4:Y:S02]  /*0640*/  LDC.64 R158, c[0x0][0x3c0] ;  /* 0x0000f000ff9e7b82 */ /* 0x000f240000000a00 */
[C---:B------:R-:W-:Y:S02]  /*0650*/  IADD3 R155, PT, PT, R156.reuse, 0x100, RZ ;  /* 0x000001009c9b7810 */ /* 0x040fe40007ffe0ff */
[C---:B------:R-:W-:Y:S02]  /*0660*/  IADD3 R154, PT, PT, R156.reuse, 0x200, RZ ;  /* 0x000002009c9a7810 */ /* 0x040fe40007ffe0ff */
[C---:B------:R-:W-:Y:S01]  /*0670*/  IADD3 R153, PT, PT, R156.reuse, 0x300, RZ ;  /* 0x000003009c997810 */ /* 0x040fe20007ffe0ff */
[--C-:B-1----:R-:W-:Y:S01]  /*0680*/  IMAD.WIDE.U32 R96, R156, 0x10, R120.reuse ;  /* 0x000000109c607825 */ /* 0x102fe200078e0078 */
[----:B------:R-:W1:Y:S03]  /*0690*/  LDC.64 R160, c[0x0][0x3c8] ;  /* 0x0000f200ffa07b82 */ /* 0x000e660000000a00 */
[----:B------:R-:W-:-:S02]  /*06a0*/  IMAD.WIDE.U32 R104, R155, 0x10, R120 ;  /* 0x000000109b687825 */ /* 0x000fc400078e0078 */
[----:B------:R-:W2:Y:S02]  /*06b0*/  LDG.E.128 R96, desc[UR6][R96.64] ;  /* 0x0000000660607981 */ /* 0x000ea4000c1e1d00 */
[--C-:B------:R-:W-:Y:S02]  /*06c0*/  IMAD.WIDE.U32 R112, R154, 0x10, R120.reuse ;  /* 0x000000109a707825 */ /* 0x100fe400078e0078 */
[----:B------:R-:W2:Y:S02]  /*06d0*/  LDG.E.128 R104, desc[UR6][R104.64] ;  /* 0x0000000668687981 */ /* 0x000ea4000c1e1d00 */
[----:B------:R-:W-:Y:S02]  /*06e0*/  IMAD.WIDE.U32 R120, R153, 0x10, R120 ;  /* 0x0000001099787825 */ /* 0x000fe400078e0078 */
[----:B------:R-:W2:Y:S02]  /*06f0*/  LDG.E.128 R112, desc[UR6][R112.64] ;  /* 0x0000000670707981 */ /* 0x000ea4000c1e1d00 */
[----:B---3--:R-:W-:-:S02]  /*0700*/  IMAD.WIDE.U32 R100, R156, 0x10, R124 ;  /* 0x000000109c647825 */ /* 0x008fc400078e007c */
[----:B------:R-:W3:Y:S02]  /*0710*/  LDG.E.128 R120, desc[UR6][R120.64] ;  /* 0x0000000678787981 */ /* 0x000ee4000c1e1d00 */
[----:B------:R-:W-:Y:S02]  /*0720*/  IMAD.WIDE.U32 R116, R154, 0x10, R124 ;  /* 0x000000109a747825 */ /* 0x000fe400078e007c */
[----:B------:R-:W3:Y:S02]  /*0730*/  LDG.E.128 R100, desc[UR6][R100.64] ;  /* 0x0000000664647981 */ /* 0x000ee4000c1e1d00 */
[C---:B----4-:R-:W-:Y:S02]  /*0740*/  IMAD.WIDE R158, R152.reuse, 0x4, R158 ;  /* 0x00000004989e7825 */ /* 0x050fe400078e029e */
[----:B------:R-:W4:Y:S04]  /*0750*/  LDG.E.128 R116, desc[UR6][R116.64] ;  /* 0x0000000674747981 */ /* 0x000f28000c1e1d00 */
[----:B------:R-:W4:Y:S01]  /*0760*/  LDG.E R164, desc[UR6][R158.64] ;  /* 0x000000069ea47981 */ /* 0x000f22000c1e1900 */
[----:B-1----:R-:W-:-:S05]  /*0770*/  IMAD.WIDE R160, R152, 0x4, R160 ;  /* 0x0000000498a07825 */ /* 0x002fca00078e02a0 */
[----:B------:R1:W4:Y:S01]  /*0780*/  LDG.E R157, desc[UR6][R160.64] ;  /* 0x00000006a09d7981 */ /* 0x000322000c1e1900 */
[----:B------:R-:W-:-:S04]  /*0790*/  IMAD.WIDE.U32 R108, R155, 0x10, R124 ;  /* 0x000000109b6c7825 */ /* 0x000fc800078e007c */
[----:B------:R-:W-:Y:S02]  /*07a0*/  IMAD.WIDE.U32 R124, R153, 0x10, R124 ;  /* 0x00000010997c7825 */ /* 0x000fe400078e007c */
[----:B------:R-:W4:Y:S04]  /*07b0*/  LDG.E.128 R108, desc[UR6][R108.64] ;  /* 0x000000066c6c7981 */ /* 0x000f28000c1e1d00 */
[----:B------:R-:W4:Y:S01]  /*07c0*/  LDG.E.128 R124, desc[UR6][R124.64] ;  /* 0x000000067c7c7981 */ /* 0x000f22000c1e1d00 */
[----:B0-----:R-:W-:-:S04]  /*07d0*/  ISETP.NE.U32.AND P3, PT, RZ, UR10, PT ;  /* 0x0000000aff007c0c */ /* 0x001fc8000bf65070 */
[----:B------:R-:W-:Y:S02]  /*07e0*/  ISETP.NE.AND.EX P3, PT, RZ, UR11, PT, P3 ;  /* 0x0000000bff007c0c */ /* 0x000fe4000bf65330 */
[----:B------:R-:W-:Y:S01]  /*07f0*/  ISETP.NE.AND P5, PT, RZ, UR8, PT ;  /* 0x00000008ff007c0c */ /* 0x000fe2000bfa5270 */
[----:B------:R-:W0:Y:S01]  /*0800*/  S2R R237, SR_CgaCtaId ;  /* 0x0000000000ed7919 */ /* 0x000e220000008800 */
[--C-:B--2---:R-:W-:Y:S02]  /*0810*/  HADD2.F32 R214, -RZ, R106.reuse.H0_H0 ;  /* 0x2000006affd67230 */ /* 0x104fe40000004100 */
[----:B------:R-:W-:Y:S02]  /*0820*/  HADD2.F32 R216, -RZ, R106.H1_H1 ;  /* 0x3000006affd87230 */ /* 0x000fe40000004100 */
[--C-:B---3--:R-:W-:Y:S02]  /*0830*/  HADD2.F32 R224, -RZ, R122.reuse.H0_H0 ;  /* 0x2000007affe07230 */ /* 0x108fe40000004100 */
[----:B------:R-:W-:-:S02]  /*0840*/  HADD2.F32 R222, -RZ, R122.H1_H1 ;  /* 0x3000007affde7230 */ /* 0x000fc40000004100 */
[--C-:B------:R-:W-:Y:S02]  /*0850*/  HADD2.F32 R106, -RZ, R123.reuse.H0_H0 ;  /* 0x2000007bff6a7230 */ /* 0x100fe40000004100 */
[----:B------:R-:W-:Y:S02]  /*0860*/  HADD2.F32 R188, -RZ, R123.H1_H1 ;  /* 0x3000007bffbc7230 */ /* 0x000fe40000004100 */
[----:B------:R-:W2:Y:S01]  /*0870*/  @P3 LDC.64 R122, c[0x0][0x438] ;  /* 0x00010e00ff7a3b82 */ /* 0x000ea20000000a00 */
        /* <DEDUP_REMOVED lines=12> */
[--C-:B----4-:R-:W-:Y:S02]  /*0940*/  HADD2.F32 R113, -RZ, R116.reuse.H0_H0 ;  /* 0x20000074ff717230 */ /* 0x110fe40000004100 */
[----:B------:R-:W-:Y:S02]  /*0950*/  HADD2.F32 R112, -RZ, R116.H1_H1 ;  /* 0x30000074ff707230 */ /* 0x000fe40000004100 */
[--C-:B-1----:R-:W-:Y:S02]  /*0960*/  HADD2.F32 R161, -RZ, R117.reuse.H0_H0 ;  /* 0x20000075ffa17230 */ /* 0x102fe40000004100 */
[----:B------:R-:W-:-:S02]  /*0970*/  HADD2.F32 R160, -RZ, R117.H1_H1 ;  /* 0x30000075ffa07230 */ /* 0x000fc40000004100 */
[--C-:B------:R-:W-:Y:S01]  /*0980*/  HADD2.F32 R96, -RZ, R100.reuse.H0_H0 ;  /* 0x20000064ff607230 */ /* 0x100fe20000004100 */
[----:B------:R-:W1:Y:S01]  /*0990*/  LDC.64 R116, c[0x0][0x3b0] ;  /* 0x0000ec00ff747b82 */ /* 0x000e620000000a00 */
[----:B------:R-:W-:Y:S02]  /*09a0*/  HADD2.F32 R98, -RZ, R100.H1_H1 ;  /* 0x30000064ff627230 */ /* 0x000fe40000004100 */
[--C-:B------:R-:W-:Y:S02]  /*09b0*/  HADD2.F32 R97, -RZ, R101.reuse.H0_H0 ;  /* 0x20000065ff617230 */ /* 0x100fe40000004100 */
[----:B------:R-:W-:Y:S02]  /*09c0*/  HADD2.F32 R99, -RZ, R101.H1_H1 ;  /* 0x30000065ff637230 */ /* 0x000fe40000004100 */
[--C-:B------:R-:W-:Y:S02]  /*09d0*/  HADD2.F32 R101, -RZ, R103.reuse.H0_H0 ;  /* 0x20000067ff657230 */ /* 0x100fe40000004100 */
[----:B------:R-:W-:Y:S01]  /*09e0*/  HADD2.F32 R100, -RZ, R103.H1_H1 ;  /* 0x30000067ff647230 */ /* 0x000fe20000004100 */
[----:B------:R-:W-:Y:S01]  /*09f0*/  FSEL R103, R164, RZ, !P5 ;  /* 0x000000ffa4677208 */ /* 0x000fe20006800000 */
[----:B------:R-:W-:-:S02]  /*0a00*/  HADD2.F32 R182, -RZ, R120.H0_H0 ;  /* 0x20000078ffb67230 */ /* 0x000fc40000004100 */
[----:B------:R-:W-:Y:S02]  /*0a10*/  HADD2.F32 R184, -RZ, R120.H1_H1 ;  /* 0x30000078ffb87230 */ /* 0x000fe40000004100 */
[--C-:B------:R-:W-:Y:S02]  /*0a20*/  HADD2.F32 R242, -RZ, R121.reuse.H0_H0 ;  /* 0x20000079fff27230 */ /* 0x100fe40000004100 */
[----:B------:R-:W-:Y:S02]  /*0a30*/  HADD2.F32 R226, -RZ, R121.H1_H1 ;  /* 0x30000079ffe27230 */ /* 0x000fe40000004100 */
[--C-:B------:R-:W-:Y:S01]  /*0a40*/  HADD2.F32 R206, -RZ, R104.reuse.H0_H0 ;  /* 0x20000068ffce7230 */ /* 0x100fe20000004100 */
[----:B------:R-:W3:Y:S01]  /*0a50*/  @P3 LDC.64 R120, c[0x0][0x438] ;  /* 0x00010e00ff783b82 */ /* 0x000ee20000000a00 */
[----:B------:R-:W-:Y:S01]  /*0a60*/  FADD.FTZ R0, -R103, R0 ;  /* 0x0000000067007221 */ /* 0x000fe20000010100 */
        /* <DEDUP_REMOVED lines=9> */
[----:B-----5:R-:W-:Y:S01]  /*0b00*/  FMUL.FTZ R233, R44, R96 ;  /* 0x000000602ce97220 */ /* 0x020fe20000410000 */
[----:B--2---:R-:W-:-:S04]  /*0b10*/  @P3 IMAD.WIDE.U32 R122, R155, 0x10, R122 ;  /* 0x000000109b7a3825 */ /* 0x004fc800078e007a */
[----:B------:R-:W-:Y:S01]  /*0b20*/  FADD.FTZ R238, -R103, R238 ;  /* 0x000000ee67ee7221 */ /* 0x000fe20000010100 */
[----:B------:R-:W-:Y:S01]  /*0b30*/  FMUL.FTZ R0, R157, R0 ;  /* 0x000000009d007220 */ /* 0x000fe20000410000 */
        /* <DEDUP_REMOVED lines=30> */
[----:B------:R2:W5:Y:S01]  /*0d20*/  @P3 LDG.E.128 R80, desc[UR6][R122.64] ;  /* 0x000000067a503981 */ /* 0x000562000c1e1d00 */
[----:B------:R-:W-:Y:S01]  /*0d30*/  FMUL.FTZ R240, R45, R98 ;  /* 0x000000622df07220 */ /* 0x000fe20000410000 */
[----:B------:R-:W-:Y:S01]  /*0d40*/  FADD.FTZ R103, RZ, R233 ;  /* 0x000000e9ff677221 */ /* 0x000fe20000010000 */
[C---:B------:R-:W-:Y:S01]  /*0d50*/  FMUL.FTZ R231, R157.reuse, R238 ;  /* 0x000000ee9de77220 */ /* 0x040fe20000410000 */
[----:B------:R-:W-:Y:S01]  /*0d60*/  FMUL.FTZ R238, R46, R97 ;  /* 0x000000612eee7220 */ /* 0x000fe20000410000 */
[----:B------:R-:W-:Y:S01]  /*0d70*/  FMUL.FTZ R229, R157, R236 ;  /* 0x000000ec9de57220 */ /* 0x000fe20000410000 */
[----:B------:R-:W-:Y:S01]  /*0d80*/  FADD.FTZ R103, R103, R240 ;  /* 0x000000f067677221 */ /* 0x000fe20000010000 */
[----:B------:R-:W-:-:S02]  /*0d90*/  HADD2.F32 R163, -RZ, R102.H0_H0 ;  /* 0x20000066ffa37230 */ /* 0x000fc40000004100 */
[--C-:B------:R-:W-:Y:S02]  /*0da0*/  HADD2.F32 R175, -RZ, R124.reuse.H0_H0 ;  /* 0x2000007cffaf7230 */ /* 0x100fe40000004100 */
[----:B--2---:R-:W-:Y:S01]  /*0db0*/  FFMA.FTZ R122, R0, R233, RZ ;  /* 0x000000e9007a7223 */ /* 0x004fe200000100ff */
[----:B------:R-:W-:Y:S01]  /*0dc0*/  FMUL.FTZ R236, R47, R99 ;  /* 0x000000632fec7220 */ /* 0x000fe20000410000 */
[----:B------:R-:W-:Y:S02]  /*0dd0*/  HADD2.F32 R172, -RZ, R124.H1_H1 ;  /* 0x3000007cffac7230 */ /* 0x000fe40000004100 */
[--C-:B------:R-:W-:Y:S02]  /*0de0*/  HADD2.F32 R177, -RZ, R125.reuse.H0_H0 ;  /* 0x2000007dffb17230 */ /* 0x100fe40000004100 */
[----:B------:R-:W-:Y:S01]  /*0df0*/  FFMA.FTZ R122, R231, R240, R122 ;  /* 0x000000f0e77a7223 */ /* 0x000fe2000001007a */
[----:B------:R-:W-:Y:S01]  /*0e00*/  FADD.FTZ R103, R103, R238 ;  /* 0x000000ee67677221 */ /* 0x000fe20000010000 */
[----:B------:R-:W-:-:S02]  /*0e10*/  HADD2.F32 R174, -RZ, R125.H1_H1 ;  /* 0x3000007dffae7230 */ /* 0x000fc40000004100 */
[----:B------:R-:W-:Y:S01]  /*0e20*/  FMUL.FTZ R227, R157, R234 ;  /* 0x000000ea9de37220 */ /* 0x000fe20000410000 */
[----:B------:R-:W-:Y:S01]  /*0e30*/  FFMA.FTZ R122, R229, R238, R122 ;  /* 0x000000eee57a7223 */ /* 0x000fe2000001007a */
[----:B-1----:R-:W-:-:S04]  /*0e40*/  IMAD.WIDE.U32 R124, R154, 0x8, R116 ;  /* 0x000000089a7c7825 */ /* 0x002fc800078e0074 */
[----:B------:R-:W-:Y:S01]  /*0e50*/  FMUL.FTZ R234, R48, R163 ;  /* 0x000000a330ea7220 */ /* 0x000fe20000410000 */
[----:B------:R-:W-:Y:S01]  /*0e60*/  FADD.FTZ R103, R103, R236 ;  /* 0x000000ec67677221 */ /* 0x000fe20000010000 */
[--C-:B------:R-:W-:Y:S02]  /*0e70*/  HADD2.F32 R179, -RZ, R126.reuse.H0_H0 ;  /* 0x2000007effb37230 */ /* 0x100fe40000004100 */
[----:B------:R-:W-:Y:S02]  /*0e80*/  HADD2.F32 R176, -RZ, R126.H1_H1 ;  /* 0x3000007effb07230 */ /* 0x000fe40000004100 */
[--C-:B------:R-:W-:Y:S02]  /*0e90*/  HADD2.F32 R181, -RZ, R127.reuse.H0_H0 ;  /* 0x2000007fffb57230 */ /* 0x100fe40000004100 */
[----:B------:R-:W-:Y:S02]  /*0ea0*/  HADD2.F32 R178, -RZ, R127.H1_H1 ;  /* 0x3000007fffb27230 */ /* 0x000fe40000004100 */
[----:B------:R-:W-:-:S04]  /*0eb0*/  IMAD.WIDE.U32 R168, R155, 0x8, R116 ;  /* 0x000000089ba87825 */ /* 0x000fc800078e0074 */
[----:B------:R-:W-:Y:S01]  /*0ec0*/  FMUL.FTZ R225, R157, R230 ;  /* 0x000000e69de17220 */ /* 0x000fe20000410000 */
[----:B------:R-:W-:Y:S01]  /*0ed0*/  FFMA.FTZ R122, R227, R236, R122 ;  /* 0x000000ece37a7223 */ /* 0x000fe2000001007a */
[--C-:B------:R-:W-:Y:S02]  /*0ee0*/  HADD2.F32 R159, -RZ, R111.reuse.H0_H0 ;  /* 0x2000006fff9f7230 */ /* 0x100fe40000004100 */
[----:B------:R-:W-:Y:S02]  /*0ef0*/  HADD2.F32 R158, -RZ, R111.H1_H1 ;  /* 0x3000006fff9e7230 */ /* 0x000fe40000004100 */
[----:B------:R-:W-:Y:S01]  /*0f00*/  FMUL.FTZ R219, R51, R100 ;  /* 0x0000006433db7220 */ /* 0x000fe20000410000 */
[----:B------:R-:W-:Y:S02]  /*0f10*/  HADD2.F32 R102, -RZ, R102.H1_H1 ;  /* 0x30000066ff667230 */ /* 0x000fe40000004100 */
[--C-:B------:R-:W-:Y:S02]  /*0f20*/  HADD2.F32 R167, -RZ, R118.reuse.H0_H0 ;  /* 0x20000076ffa77230 */ /* 0x100fe40000004100 */
[----:B------:R-:W-:-:S02]  /*0f30*/  HADD2.F32 R162, -RZ, R118.H1_H1 ;  /* 0x30000076ffa27230 */ /* 0x000fc40000004100 */
[--C-:B------:R-:W-:Y:S02]  /*0f40*/  HADD2.F32 R173, -RZ, R119.reuse.H0_H0 ;  /* 0x20000077ffad7230 */ /* 0x100fe40000004100 */
[----:B------:R-:W-:Y:S02]  /*0f50*/  HADD2.F32 R166, -RZ, R119.H1_H1 ;  /* 0x30000077ffa67230 */ /* 0x000fe40000004100 */
[----:B------:R-:W-:Y:S01]  /*0f60*/  FMUL.FTZ R199, R61, R112 ;  /* 0x000000703dc77220 */ /* 0x000fe20000410000 */
[----:B---3--:R-:W-:-:S04]  /*0f70*/  @P3 IMAD.WIDE.U32 R170, R153, 0x10, R120 ;  /* 0x0000001099aa3825 */ /* 0x008fc800078e0078 */
[----:B------:R-:W-:Y:S01]  /*0f80*/  FMUL.FTZ R223, R49, R102 ;  /* 0x0000006631df7220 */ /* 0x000fe20000410000 */
[----:B------:R-:W-:Y:S01]  /*0f90*/  FMUL.FTZ R195, R63, R160 ;  /* 0x000000a03fc37220 */ /* 0x000fe20000410000 */
[----:B------:R-:W1:Y:S01]  /*0fa0*/  @P3 LDC.64 R164, c[0x0][0x438] ;  /* 0x00010e00ffa43b82 */ /* 0x000e620000000a00 */
[----:B------:R-:W-:-:S04]  /*0fb0*/  IMAD.WIDE.U32 R120, R156, 0x8, R116 ;  /* 0x000000089c787825 */ /* 0x000fc800078e0074 */
[----:B------:R-:W-:Y:S01]  /*0fc0*/  FMUL.FTZ R232, R157, R232 ;  /* 0x000000e89de87220 */ /* 0x000fe20000410000 */
[----:B------:R-:W-:-:S04]  /*0fd0*/  IMAD.WIDE.U32 R126, R153, 0x8, R116 ;  /* 0x00000008997e7825 */ /* 0x000fc800078e0074 */
[----:B------:R-:W-:Y:S01]  /*0fe0*/  FMUL.FTZ R230, R50, R101 ;  /* 0x0000006532e67220 */ /* 0x000fe20000410000 */
[----:B------:R2:W5:Y:S01]  /*0ff0*/  LDG.E.64 R116, desc[UR6][R124.64] ;  /* 0x000000067c747981 */ /* 0x000562000c1e1b00 */
[C---:B------:R-:W-:Y:S01]  /*1000*/  FMUL.FTZ R221, R157.reuse, R218 ;  /* 0x000000da9ddd7220 */ /* 0x040fe20000410000 */
[----:B------:R-:W-:Y:S02]  /*1010*/  HADD2.F32 R105, -RZ, R108.H0_H0 ;  /* 0x2000006cff697230 */ /* 0x000fe40000004100 */
[C---:B------:R-:W-:Y:S01]  /*1020*/  FMUL.FTZ R228, R157.reuse, R228 ;  /* 0x000000e49de47220 */ /* 0x040fe20000410000 */
[C---:B------:R-:W-:Y:S01]  /*1030*/  FMUL.FTZ R205, R157.reuse, R206 ;  /* 0x000000ce9dcd7220 */ /* 0x040fe20000410000 */
[--C-:B------:R-:W-:Y:S02]  /*1040*/  HADD2.F32 R107, -RZ, R109.reuse.H0_H0 ;  /* 0x2000006dff6b7230 */ /* 0x100fe40000004100 */
[----:B------:R-:W-:Y:S01]  /*1050*/  FMUL.FTZ R208, R157, R208 ;  /* 0x000000d09dd07220 */ /* 0x000fe20000410000 */
[----:B------:R-:W-:-:S02]  /*1060*/  HADD2.F32 R104, -RZ, R109.H1_H1 ;  /* 0x3000006dff687230 */ /* 0x000fc40000004100 */
[C---:B------:R-:W-:Y:S01]  /*1070*/  FMUL.FTZ R209, R157.reuse, R210 ;  /* 0x000000d29dd17220 */ /* 0x040fe20000410000 */
[----:B------:R-:W-:Y:S01]  /*1080*/  FMUL.FTZ R212, R157, R212 ;  /* 0x000000d49dd47220 */ /* 0x000fe20000410000 */
[----:B--2---:R-:W-:Y:S01]  /*1090*/  FADD.FTZ R124, R103, R234 ;  /* 0x000000ea677c7221 */ /* 0x004fe20000010000 */
[----:B------:R-:W-:Y:S01]  /*10a0*/  FFMA.FTZ R103, R225, R234, R122 ;  /* 0x000000eae1677223 */ /* 0x000fe2000001007a */
[C---:B------:R-:W-:Y:S01]  /*10b0*/  FMUL.FTZ R213, R157.reuse, R214 ;  /* 0x000000d69dd57220 */ /* 0x040fe20000410000 */
[----:B------:R-:W2:Y:S01]  /*10c0*/  @P1 LDC.64 R118, c[0x0][0x3e0] ;  /* 0x0000f800ff761b82 */ /* 0x000ea20000000a00 */
        /* <DEDUP_REMOVED lines=47> */
[----:B------:R-:W3:Y:S01]  /*13c0*/  @P3 LDC.64 R114, c[0x0][0x438] ;  /* 0x00010e00ff723b82 */ /* 0x000ee20000000a00 */
[----:B------:R-:W-:Y:S01]  /*13d0*/  FADD.FTZ R111, R122, R199 ;  /* 0x000000c77a6f7221 */ /* 0x000fe20000010000 */
[----:B------:R-:W-:Y:S01]  /*13e0*/  FFMA.FTZ R122, R202, R199, R103 ;  /* 0x000000c7ca7a7223 */ /* 0x000fe20000010067 */
[----:B--2---:R-:W-:-:S04]  /*13f0*/  @P1 IMAD.WIDE R118, R152, 0x2, R118 ;  /* 0x0000000298761825 */ /* 0x004fc800078e0276 */
[----:B------:R-:W-:Y:S01]  /*1400*/  FMUL.FTZ R189, R157, R186 ;  /* 0x000000ba9dbd7220 */ /* 0x000fe20000410000 */
[----:B------:R-:W-:Y:S01]  /*1410*/  FADD.FTZ R124, R111, R200 ;  /* 0x000000c86f7c7221 */ /* 0x000fe20000010000 */
[----:B------:R-:W-:Y:S01]  /*1420*/  FFMA.FTZ R103, R197, R200, R122 ;  /* 0x000000c8c5677223 */ /* 0x000fe2000001007a */
[----:B------:R-:W-:Y:S01]  /*1430*/  FMUL.FTZ R196, R64, R167 ;  /* 0x000000a740c47220 */ /* 0x000fe20000410000 */
[----:B------:R-:W2:Y:S01]  /*1440*/  @P1 LDG.E.U16 R180, desc[UR6][R118.64] ;  /* 0x0000000676b41981 */ /* 0x000ea2000c1e1500 */
        /* <DEDUP_REMOVED lines=15> */
[----:B------:R4:W5:Y:S01]  /*1540*/  @P3 LDG.E.128 R88, desc[UR6][R170.64] ;  /* 0x00000006aa583981 */ /* 0x000962000c1e1d00 */
[----:B------:R-:W-:Y:S01]  /*1550*/  FADD.FTZ R111, R124, R187 ;  /* 0x000000bb7c6f7221 */ /* 0x000fe20000010000 */
[----:B------:R-:W-:Y:S01]  /*1560*/  FFMA.FTZ R124, R190, R187, R103 ;  /* 0x000000bbbe7c7223 */ /* 0x000fe20000010067 */
[----:B-1----:R-:W-:Y:S01]  /*1570*/  @P3 IMAD.WIDE.U32 R164, R154, 0x10, R164 ;  /* 0x000000109aa43825 */ /* 0x002fe200078e00a4 */
[----:B------:R1:W5:Y:S03]  /*1580*/  LDG.E.64 R118, desc[UR6][R168.64] ;  /* 0x00000006a8767981 */ /* 0x000366000c1e1b00 */
[----:B------:R-:W-:Y:S01]  /*1590*/  FADD.FTZ R122, R111, R186 ;  /* 0x000000ba6f7a7221 */ /* 0x000fe20000010000 */
[----:B------:R-:W-:Y:S01]  /*15a0*/  FFMA.FTZ R103, R185, R186, R124 ;  /* 0x000000bab9677223 */ /* 0x000fe2000001007c */
[----:B------:R-:W-:Y:S01]  /*15b0*/  FMUL.FTZ R182, R70, R177 ;  /* 0x000000b146b67220 */ /* 0x000fe20000410000 */
[----:B---3--:R-:W-:-:S04]  /*15c0*/  @P3 IMAD.WIDE.U32 R114, R156, 0x10, R114 ;  /* 0x000000109c723825 */ /* 0x008fc800078e0072 */
[----:B------:R-:W-:Y:S01]  /*15d0*/  FADD.FTZ R111, R122, R183 ;  /* 0x000000b77a6f7221 */ /* 0x000fe20000010000 */
[C---:B----4-:R-:W-:Y:S01]  /*15e0*/  FMUL.FTZ R171, R157.reuse, R242 ;  /* 0x000000f29dab7220 */ /* 0x050fe20000410000 */
[----:B------:R-:W-:Y:S01]  /*15f0*/  FFMA.FTZ R122, R184, R183, R103 ;  /* 0x000000b7b87a7223 */ /* 0x000fe20000010067 */
[----:B------:R-:W-:Y:S01]  /*1600*/  FMUL.FTZ R170, R157, R226 ;  /* 0x000000e29daa7220 */ /* 0x000fe20000410000 */
[----:B------:R-:W-:Y:S01]  /*1610*/  FADD.FTZ R124, R111, R182 ;  /* 0x000000b66f7c7221 */ /* 0x000fe20000010000 */
[----:B-1----:R-:W-:Y:S01]  /*1620*/  FMUL.FTZ R169, R71, R174 ;  /* 0x000000ae47a97220 */ /* 0x002fe20000410000 */
[----:B------:R-:W-:Y:S01]  /*1630*/  FFMA.FTZ R103, R171, R182, R122 ;  /* 0x000000b6ab677223 */ /* 0x000fe2000001007a */
[----:B------:R1:W5:Y:S01]  /*1640*/  @P3 LDG.E.128 R84, desc[UR6][R164.64] ;  /* 0x00000006a4543981 */ /* 0x000362000c1e1d00 */
[----:B------:R-:W-:Y:S01]  /*1650*/  FMUL.FTZ R168, R72, R179 ;  /* 0x000000b348a87220 */ /* 0x000fe20000410000 */
[----:B------:R-:W-:Y:S01]  /*1660*/  FADD.FTZ R111, R124, R169 ;  /* 0x000000a97c6f7221 */ /* 0x000fe20000010000 */
[----:B------:R-:W-:Y:S01]  /*1670*/  FFMA.FTZ R122, R170, R169, R103 ;  /* 0x000000a9aa7a7223 */ /* 0x000fe20000010067 */
[----:B------:R-:W5:Y:S01]  /*1680*/  @P3 LDG.E.128 R76, desc[UR6][R114.64] ;  /* 0x00000006724c3981 */ /* 0x000f62000c1e1d00 */
[----:B------:R-:W-:Y:S01]  /*1690*/  FMUL.FTZ R188, R157, R188 ;  /* 0x000000bc9dbc7220 */ /* 0x000fe20000410000 */
[----:B------:R-:W-:-:S02]  /*16a0*/  LOP3.LUT P4, RZ, R143, 0x1f, RZ, 0xc0, !PT ;  /* 0x0000001f8fff7812 */ /* 0x000fc4000788c0ff */
[----:B------:R-:W-:Y:S01]  /*16b0*/  PLOP3.LUT P0, PT, PT, PT, PT, 0x80, 0x8 ;  /* 0x000000000008781c */ /* 0x000fe20003f0f070 */
[----:B------:R-:W5:Y:S01]  /*16c0*/  LDG.E.64 R120, desc[UR6][R120.64] ;  /* 0x0000000678787981 */ /* 0x000f62000c1e1b00 */
[C---:B-1----:R-:W-:Y:S01]  /*16d0*/  FMUL.FTZ R165, R157.reuse, R224 ;  /* 0x000000e09da57220 */ /* 0x042fe20000410000 */
[----:B------:R-:W-:Y:S01]  /*16e0*/  FMUL.FTZ R164, R157, R222 ;  /* 0x000000de9da47220 */ /* 0x000fe20000410000 */
[----:B------:R-:W-:Y:S01]  /*16f0*/  FADD.FTZ R124, R111, R168 ;  /* 0x000000a86f7c7221 */ /* 0x000fe20000010000 */
[----:B------:R1:W5:Y:S01]  /*1700*/  LDG.E.64 R114, desc[UR6][R126.64] ;  /* 0x000000067e727981 */ /* 0x000362000c1e1b00 */
[----:B------:R-:W-:Y:S01]  /*1710*/  FFMA.FTZ R103, R165, R168, R122 ;  /* 0x000000a8a5677223 */ /* 0x000fe2000001007a */
[----:B------:R-:W-:Y:S01]  /*1720*/  FMUL.FTZ R125, R157, R106 ;  /* 0x0000006a9d7d7220 */ /* 0x000fe20000410000 */
[----:B-1----:R-:W-:Y:S01]  /*1730*/  FMUL.FTZ R127, R73, R176 ;  /* 0x000000b0497f7220 */ /* 0x002fe20000410000 */
[----:B------:R-:W-:-:S03]  /*1740*/  FMUL.FTZ R126, R74, R181 ;  /* 0x000000b54a7e7220 */ /* 0x000fc60000410000 */
[----:B------:R-:W-:Y:S01]  /*1750*/  FFMA.FTZ R106, R164, R127, R103 ;  /* 0x0000007fa46a7223 */ /* 0x000fe20000010067 */
[----:B------:R-:W-:Y:S01]  /*1760*/  FADD.FTZ R111, R124, R127 ;  /* 0x0000007f7c6f7221 */ /* 0x000fe20000010000 */
[----:B------:R-:W-:Y:S02]  /*1770*/  FMUL.FTZ R124, R75, R178 ;  /* 0x000000b24b7c7220 */ /* 0x000fe40000410000 */
[----:B------:R-:W-:Y:S01]  /*1780*/  FFMA.FTZ R103, R125, R126, R106 ;  /* 0x0000007e7d677223 */ /* 0x000fe2000001006a */
[----:B------:R-:W-:-:S03]  /*1790*/  FADD.FTZ R111, R111, R126 ;  /* 0x0000007e6f6f7221 */ /* 0x000fc60000010000 */
[----:B------:R-:W-:Y:S01]  /*17a0*/  FFMA.FTZ R103, R188, R124, R103 ;  /* 0x0000007cbc677223 */ /* 0x000fe20000010067 */
[----:B------:R-:W-:-:S04]  /*17b0*/  FADD.FTZ R111, R111, R124 ;  /* 0x0000007c6f6f7221 */ /* 0x000fc80000010000 */
[----:B------:R-:W1:Y:S04]  /*17c0*/  SHFL.DOWN PT, R122, R103, 0x10, 0x1f ;  /* 0x0a001f00677a7f89 */ /* 0x000e6800000e0000 */
[----:B------:R-:W3:Y:S01]  /*17d0*/  SHFL.DOWN PT, R106, R111, 0x10, 0x1f ;  /* 0x0a001f006f6a7f89 */ /* 0x000ee200000e0000 */
[----:B-1----:R-:W-:Y:S01]  /*17e0*/  FADD.FTZ R122, R103, R122 ;  /* 0x0000007a677a7221 */ /* 0x002fe20000010000 */
[----:B---3--:R-:W-:-:S04]  /*17f0*/  FADD.FTZ R106, R111, R106 ;  /* 0x0000006a6f6a7221 */ /* 0x008fc80000010000 */
        /* <DEDUP_REMOVED lines=10> */
[----:B------:R-:W-:-:S04]  /*18a0*/  MOV R106, 0x400 ;  /* 0x00000400006a7802 */ /* 0x000fc80000000f00 */
[----:B0-----:R-:W-:Y:S02]  /*18b0*/  LEA R226, R237, R106, 0x18 ;  /* 0x0000006aede27211 */ /* 0x001fe400078ec0ff */
[----:B------:R-:W-:Y:S01]  /*18c0*/  @!P4 PLOP3.LUT P0, PT, P2, PT, PT, 0x80, 0x8 ;  /* 0x000000000008c81c */ /* 0x000fe2000170f070 */
[----:B-1----:R-:W-:Y:S01]  /*18d0*/  FADD.FTZ R123, R224, R111 ;  /* 0x0000006fe07b7221 */ /* 0x002fe20000010000 */
[----:B---3--:R-:W-:-:S04]  /*18e0*/  FADD.FTZ R103, R222, R103 ;  /* 0x00000067de677221 */ /* 0x008fc80000010000 */
[----:B------:R-:W0:Y:S04]  /*18f0*/  SHFL.DOWN PT, R106, R123, 0x1, 0x1f ;  /* 0x08201f007b6a7f89 */ /* 0x000e2800000e0000 */
[----:B------:R-:W1:Y:S01]  /*1900*/  SHFL.DOWN PT, R122, R103, 0x1, 0x1f ;  /* 0x08201f00677a7f89 */ /* 0x000e6200000e0000 */
[----:B------:R-:W-:-:S04]  /*1910*/  IADD3 R224, PT, PT, R226, 0x8040, RZ ;  /* 0x00008040e2e07810 */ /* 0x000fc80007ffe0ff */
[----:B------:R-:W-:Y:S02]  /*1920*/  @!P4 MOV R222, R224 ;  /* 0x000000e000dec202 */ /* 0x000fe40000000f00 */
[----:B------:R-:W-:Y:S01]  /*1930*/  @!P0 IADD3 R222, PT, PT, R226, 0x8000, RZ ;  /* 0x00008000e2de8810 */ /* 0x000fe20007ffe0ff */
[----:B0-----:R-:W-:-:S03]  /*1940*/  FADD.FTZ R123, R123, R106 ;  /* 0x0000006a7b7b7221 */ /* 0x001fc60000010000 */
[----:B------:R-:W-:Y:S01]  /*1950*/  @!P4 LEA R106, R150, R222, 0x3 ;  /* 0x000000de966ac211 */ /* 0x000fe200078e18ff */
[----:B-1----:R-:W-:-:S05]  /*1960*/  FADD.FTZ R122, R103, R122 ;  /* 0x0000007a677a7221 */ /* 0x002fca0000010000 */
[----:B------:R-:W-:Y:S01]  /*1970*/  @!P4 STS.64 [R106], R122 ;  /* 0x0000007a6a00c388 */ /* 0x000fe20000000a00 */
        /* <DEDUP_REMOVED lines=20> */
[----:B------:R-:W0:Y:S04]  /*1ac0*/  LDS.128 R96, [R224] ;  /* 0x00000000e0607984 */ /* 0x000e280000000c00 */
[----:B------:R-:W1:Y:S01]  /*1ad0*/  LDS.128 R100, [R235] ;  /* 0x00000000eb647984 */ /* 0x000e620000000c00 */
[----:B------:R-:W-:Y:S01]  /*1ae0*/  FADD.FTZ R35, R105, R35 ;  /* 0x0000002369237221 */ /* 0x000fe20000010000 */
[----:B------:R-:W-:Y:S01]  /*1af0*/  FFMA.FTZ R6, R205, R105, R6 ;  /* 0x00000069cd067223 */ /* 0x000fe20000010006 */
[----:B------:R-:W-:Y:S01]  /*1b00*/  FADD.FTZ R37, R107, R37 ;  /* 0x000000256b257221 */ /* 0x000fe20000010000 */
[----:B------:R-:W-:Y:S01]  /*1b10*/  FFMA.FTZ R8, R209, R107, R8 ;  /* 0x0000006bd1087223 */ /* 0x000fe20000010008 */
[----:B------:R-:W-:Y:S01]  /*1b20*/  FADD.FTZ R38, R104, R38 ;  /* 0x0000002668267221 */ /* 0x000fe20000010000 */
[----:B------:R-:W-:Y:S01]  /*1b30*/  FFMA.FTZ R9, R212, R104, R9 ;  /* 0x00000068d4097223 */ /* 0x000fe20000010009 */
[C---:B------:R-:W-:Y:S01]  /*1b40*/  IADD3 R111, PT, PT, R226.reuse, 0x8070, RZ ;  /* 0x00008070e26f7810 */ /* 0x040fe20007ffe0ff */
[----:B------:R-:W3:Y:S01]  /*1b50*/  LDS.128 R104, [R237] ;  /* 0x00000000ed687984 */ /* 0x000ee20000000c00 */
[----:B------:R-:W-:Y:S01]  /*1b60*/  @!P2 IADD3 R111, PT, PT, R226, 0x8030, RZ ;  /* 0x00008030e26fa810 */ /* 0x000fe20007ffe0ff */
        /* <DEDUP_REMOVED lines=73> */
[-C--:B------:R-:W-:Y:S01]  /*2000*/  FFMA.FTZ R229, R229, R107.reuse, R106 ;  /* 0x0000006be5e57223 */ /* 0x080fe2000001006a */
[----:B------:R-:W-:Y:S01]  /*2010*/  FADD.FTZ R98, R233, -R0 ;  /* 0x80000000e9627221 */ /* 0x000fe20000010000 */
[----:B------:R-:W-:Y:S02]  /*2020*/  HADD2.F32 R105, -RZ, R76.H1_H1 ;  /* 0x3000004cff697230 */ /* 0x000fe40000004100 */
[----:B------:R-:W-:Y:S01]  /*2030*/  FADD.FTZ R240, R240, -R231 ;  /* 0x800000e7f0f07221 */ /* 0x000fe20000010000 */
[--C-:B------:R-:W-:Y:S02]  /*2040*/  HADD2.F32 R109, -RZ, R77.reuse.H0_H0 ;  /* 0x2000004dff6d7230 */ /* 0x100fe40000004100 */
[----:B------:R-:W-:Y:S01]  /*2050*/  FADD.FTZ R238, R238, -R229 ;  /* 0x800000e5eeee7221 */ /* 0x000fe20000010000 */
[C---:B------:R-:W-:Y:S01]  /*2060*/  FFMA.FTZ R103, R157.reuse, R98, R100 ;  /* 0x000000629d677223 */ /* 0x040fe20000010064 */
[----:B------:R-:W-:Y:S01]  /*2070*/  FFMA.FTZ R105, R157, R240, R105 ;  /* 0x000000f09d697223 */ /* 0x000fe20000010069 */
[-CC-:B------:R-:W-:Y:S01]  /*2080*/  FFMA.FTZ R227, R227, R107.reuse, R106.reuse ;  /* 0x0000006be3e37223 */ /* 0x180fe2000001006a */
[----:B------:R-:W-:Y:S01]  /*2090*/  FFMA.FTZ R109, R157, R238, R109 ;  /* 0x000000ee9d6d7223 */ /* 0x000fe2000001006d */
[-C--:B------:R-:W-:Y:S01]  /*20a0*/  FMUL.FTZ R103, R103, R108.reuse ;  /* 0x0000006c67677220 */ /* 0x080fe20000410000 */
[-C--:B------:R-:W-:Y:S01]  /*20b0*/  FMUL.FTZ R105, R105, R108.reuse ;  /* 0x0000006c69697220 */ /* 0x080fe20000410000 */
[----:B------:R-:W-:Y:S01]  /*20c0*/  FFMA.FTZ R111, R208, R107, R106 ;  /* 0x0000006bd06f7223 */ /* 0x000fe2000001006a */
[----:B------:R-:W-:Y:S01]  /*20d0*/  FMUL.FTZ R109, R109, R108 ;  /* 0x0000006c6d6d7220 */ /* 0x000fe20000410000 */
[----:B------:R-:W-:Y:S01]  /*20e0*/  FMUL.FTZ R100, R103, UR4 ;  /* 0x0000000467647c20 */ /* 0x000fe20008410000 */
[----:B------:R-:W-:Y:S01]  /*20f0*/  LOP3.LUT P5, RZ, R120, 0xff, RZ, 0xc0, !PT ;  /* 0x000000ff78ff7812 */ /* 0x000fe200078ac0ff */
[----:B------:R-:W-:-:S02]  /*2100*/  HADD2.F32 R98, -RZ, R77.H1_H1 ;  /* 0x3000004dff627230 */ /* 0x000fc40000004100 */
[-CC-:B------:R-:W-:Y:S01]  /*2110*/  FFMA.FTZ R225, R225, R107.reuse, R106.reuse ;  /* 0x0000006be1e17223 */ /* 0x180fe2000001006a */
[----:B------:R-:W-:Y:S01]  /*2120*/  FADD.FTZ R236, R236, -R227 ;  /* 0x800000e3ecec7221 */ /* 0x000fe20000010000 */
[-CC-:B------:R-:W-:Y:S01]  /*2130*/  FFMA.FTZ R232, R232, R107.reuse, R106.reuse ;  /* 0x0000006be8e87223 */ /* 0x180fe2000001006a */
[----:B------:R-:W-:Y:S01]  /*2140*/  FFMA.FTZ R104, R205, R107, R106 ;  /* 0x0000006bcd687223 */ /* 0x000fe2000001006a */
[----:B------:R-:W-:Y:S01]  /*2150*/  FMUL.FTZ R103, R105, UR4 ;  /* 0x0000000469677c20 */ /* 0x000fe20008410000 */
[----:B------:R-:W-:Y:S01]  /*2160*/  FMUL.FTZ R102, R109, UR4 ;  /* 0x000000046d667c20 */ /* 0x000fe20008410000 */
[----:B------:R-:W-:Y:S01]  /*2170*/  LOP3.LUT P4, RZ, R120, 0xff00, RZ, 0xc0, !PT ;  /* 0x0000ff0078ff7812 */ /* 0x000fe2000788c0ff */
[----:B------:R-:W-:Y:S01]  /*2180*/  FADD.FTZ R206, R206, -R111 ;  /* 0x8000006fcece7221 */ /* 0x000fe20000010000 */
[----:B------:R-:W-:Y:S01]  /*2190*/  LOP3.LUT P6, RZ, R120, 0xff0000, RZ, 0xc0, !PT ;  /* 0x00ff000078ff7812 */ /* 0x000fe200078cc0ff */
[--C-:B------:R-:W-:Y:S01]  /*21a0*/  HADD2.F32 R109, -RZ, R78.reuse.H0_H0 ;  /* 0x2000004eff6d7230 */ /* 0x100fe20000004100 */
[----:B------:R-:W-:Y:S01]  /*21b0*/  FSEL R100, R100, RZ, P5 ;  /* 0x000000ff64647208 */ /* 0x000fe20002800000 */
[----:B------:R-:W-:Y:S01]  /*21c0*/  FADD.FTZ R234, R234, -R225 ;  /* 0x800000e1eaea7221 */ /* 0x000fe20000010000 */
[----:B------:R-:W-:Y:S01]  /*21d0*/  ISETP.GE.U32.AND P5, PT, R120, RZ, PT ;  /* 0x000000ff7800720c */ /* 0x000fe20003fa6070 */
[----:B------:R-:W-:-:S02]  /*21e0*/  HADD2.F32 R111, -RZ, R78.H1_H1 ;  /* 0x3000004eff6f7230 */ /* 0x000fc40000004100 */
[----:B------:R-:W-:Y:S01]  /*21f0*/  FFMA.FTZ R105, R157, R236, R98 ;  /* 0x000000ec9d697223 */ /* 0x000fe20000010062 */
[----:B------:R-:W-:Y:S01]  /*2200*/  FADD.FTZ R232, R223, -R232 ;  /* 0x800000e8dfe87221 */ /* 0x000fe20000010000 */
[--C-:B------:R-:W-:Y:S02]  /*2210*/  HADD2.F32 R98, -RZ, R80.reuse.H0_H0 ;  /* 0x20000050ff627230 */ /* 0x100fe40000004100 */
[-CC-:B------:R-:W-:Y:S01]  /*2220*/  FFMA.FTZ R228, R228, R107.reuse, R106.reuse ;  /* 0x0000006be4e47223 */ /* 0x180fe2000001006a */
[----:B------:R-:W-:Y:S01]  /*2230*/  FFMA.FTZ R110, R209, R107, R106 ;  /* 0x0000006bd16e7223 */ /* 0x000fe2000001006a */
[----:B------:R-:W-:Y:S01]  /*2240*/  FADD.FTZ R104, R203, -R104 ;  /* 0x80000068cb687221 */ /* 0x000fe20000010000 */
[----:B------:R-:W-:Y:S01]  /*2250*/  FSEL R103, R103, RZ, P4 ;  /* 0x000000ff67677208 */ /* 0x000fe20002000000 */
[C---:B------:R-:W-:Y:S01]  /*2260*/  FFMA.FTZ R109, R157.reuse, R234, R109 ;  /* 0x000000ea9d6d7223 */ /* 0x040fe2000001006d */
[----:B------:R-:W-:Y:S01]  /*2270*/  FSEL R102, R102, RZ, P6 ;  /* 0x000000ff66667208 */ /* 0x000fe20003000000 */
[----:B------:R-:W-:Y:S01]  /*2280*/  FFMA.FTZ R111, R157, R232, R111 ;  /* 0x000000e89d6f7223 */ /* 0x000fe2000001006f */
[C---:B------:R-:W-:Y:S01]  /*2290*/  LOP3.LUT P3, RZ, R121.reuse, 0xff, RZ, 0xc0, !PT ;  /* 0x000000ff79ff7812 */ /* 0x040fe2000786c0ff */
[----:B------:R-:W-:Y:S01]  /*22a0*/  HADD2.F32 R159, -RZ, R80.H1_H1 ;  /* 0x30000050ff9f7230 */ /* 0x000fe20000004100 */
[----:B------:R-:W-:Y:S01]  /*22b0*/  LOP3.LUT P4, RZ, R121, 0xff00, RZ, 0xc0, !PT ;  /* 0x0000ff0079ff7812 */ /* 0x000fe2000788c0ff */
[----:B------:R-:W-:Y:S01]  /*22c0*/  FMUL.FTZ R105, R105, R108 ;  /* 0x0000006c69697220 */ /* 0x000fe20000410000 */
[C---:B------:R-:W-:Y:S01]  /*22d0*/  LOP3.LUT P6, RZ, R121.reuse, 0xff0000, RZ, 0xc0, !PT ;  /* 0x00ff000079ff7812 */ /* 0x040fe200078cc0ff */
[----:B------:R-:W-:Y:S01]  /*22e0*/  HADD2.F32 R161, -RZ, R81.H0_H0 ;  /* 0x20000051ffa17230 */ /* 0x000fe20000004100 */
[----:B------:R-:W-:Y:S01]  /*22f0*/  ISETP.GE.U32.AND.EX P5, PT, R121, 0x1000000, PT, P5 ;  /* 0x010000007900780c */ /* 0x000fe20003fa6150 */
[----:B------:R-:W-:-:S02]  /*2300*/  HADD2.F32 R121, -RZ, R79.H1_H1 ;  /* 0x3000004fff797230 */ /* 0x000fc40000004100 */
[-C--:B------:R-:W-:Y:S01]  /*2310*/  FFMA.FTZ R221, R221, R107.reuse, R106 ;  /* 0x0000006bdddd7223 */ /* 0x080fe2000001006a */
[----:B------:R-:W-:Y:S01]  /*2320*/  FADD.FTZ R228, R219, -R228 ;  /* 0x800000e4dbe47221 */ /* 0x000fe20000010000 */
[----:B------:R-:W-:Y:S01]  /*2330*/  FADD.FTZ R110, R207, -R110 ;  /* 0x8000006ecf6e7221 */ /* 0x000fe20000010000 */
[----:B------:R-:W-:Y:S01]  /*2340*/  FFMA.FTZ R123, R157, R104, R98 ;  /* 0x000000689d7b7223 */ /* 0x000fe20000010062 */
[-C--:B------:R-:W-:Y:S01]  /*2350*/  FMUL.FTZ R109, R109, R108.reuse ;  /* 0x0000006c6d6d7220 */ /* 0x080fe20000410000 */
[----:B------:R-:W-:Y:S02]  /*2360*/  HADD2.F32 R113, -RZ, R79.H0_H0 ;  /* 0x2000004fff717230 */ /* 0x000fe40000004100 */
[----:B------:R-:W-:Y:S01]  /*2370*/  FMUL.FTZ R105, R105, UR4 ;  /* 0x0000000469697c20 */ /* 0x000fe20008410000 */
[----:B------:R-:W-:Y:S01]  /*2380*/  FMUL.FTZ R111, R111, R108 ;  /* 0x0000006c6f6f7220 */ /* 0x000fe20000410000 */
[-CC-:B------:R-:W-:Y:S01]  /*2390*/  FFMA.FTZ R0, R213, R107.reuse, R106.reuse ;  /* 0x0000006bd5007223 */ /* 0x180fe2000001006a */
[----:B------:R-:W-:Y:S01]  /*23a0*/  LOP3.LUT P0, RZ, R120, 0xff000000, RZ, 0xc0, !PT ;  /* 0xff00000078ff7812 */ /* 0x000fe2000780c0ff */
[----:B------:R-:W-:Y:S01]  /*23b0*/  FADD.FTZ R230, R230, -R221 ;  /* 0x800000dde6e67221 */ /* 0x000fe20000010000 */
[C---:B------:R-:W-:Y:S01]  /*23c0*/  FFMA.FTZ R121, R157.reuse, R228, R121 ;  /* 0x000000e49d797223 */ /* 0x040fe20000010079 */
[C---:B------:R-:W-:Y:S01]  /*23d0*/  FFMA.FTZ R159, R157.reuse, R206, R159 ;  /* 0x000000ce9d9f7223 */ /* 0x040fe2000001009f */
[----:B------:R-:W-:Y:S01]  /*23e0*/  FFMA.FTZ R161, R157, R110, R161 ;  /* 0x0000006e9da17223 */ /* 0x000fe200000100a1 */
[----:B------:R-:W-:Y:S01]  /*23f0*/  FMUL.FTZ R123, R123, R108 ;  /* 0x0000006c7b7b7220 */ /* 0x000fe20000410000 */
[-C--:B------:R-:W-:Y:S01]  /*2400*/  FFMA.FTZ R97, R212, R107.reuse, R106 ;  /* 0x0000006bd4617223 */ /* 0x080fe2000001006a */
[----:B------:R-:W-:Y:S01]  /*2410*/  FMUL.FTZ R98, R109, UR4 ;  /* 0x000000046d627c20 */ /* 0x000fe20008410000 */
[----:B------:R-:W-:Y:S01]  /*2420*/  FMUL.FTZ R109, R111, UR4 ;  /* 0x000000046f6d7c20 */ /* 0x000fe20008410000 */
[----:B------:R-:W-:Y:S01]  /*2430*/  FFMA.FTZ R113, R157, R230, R113 ;  /* 0x000000e69d717223 */ /* 0x000fe20000010071 */
[----:B------:R-:W-:Y:S01]  /*2440*/  FSEL R105, R105, RZ, P0 ;  /* 0x000000ff69697208 */ /* 0x000fe20000000000 */
[-C--:B------:R-:W-:Y:S01]  /*2450*/  FMUL.FTZ R121, R121, R108.reuse ;  /* 0x0000006c79797220 */ /* 0x080fe20000410000 */
[-C--:B------:R-:W-:Y:S01]  /*2460*/  FMUL.FTZ R159, R159, R108.reuse ;  /* 0x0000006c9f9f7220 */ /* 0x080fe20000410000 */
[----:B------:R-:W-:Y:S01]  /*2470*/  FMUL.FTZ R161, R161, R108 ;  /* 0x0000006ca1a17220 */ /* 0x000fe20000410000 */
[----:B------:R-:W-:Y:S01]  /*2480*/  FMUL.FTZ R104, R123, UR4 ;  /* 0x000000047b687c20 */ /* 0x000fe20008410000 */
[----:B------:R-:W-:Y:S01]  /*2490*/  FADD.FTZ R112, R211, -R0 ;  /* 0x80000000d3707221 */ /* 0x000fe20000010000 */
[-CC-:B------:R-:W-:Y:S01]  /*24a0*/  FFMA.FTZ R99, R216, R107.reuse, R106.reuse ;  /* 0x0000006bd8637223 */ /* 0x180fe2000001006a */
[----:B------:R-:W-:Y:S01]  /*24b0*/  FFMA.FTZ R101, R220, R107, R106 ;  /* 0x0000006bdc657223 */ /* 0x000fe2000001006a */
[----:B------:R-:W-:Y:S01]  /*24c0*/  LOP3.LUT P0, RZ, R118, 0xff, RZ, 0xc0, !PT ;  /* 0x000000ff76ff7812 */ /* 0x000fe2000780c0ff */
[----:B------:R-:W-:-:S02]  /*24d0*/  HADD2.F32 R0, -RZ, R81.H1_H1 ;  /* 0x30000051ff007230 */ /* 0x000fc40000004100 */
[----:B------:R-:W-:Y:S01]  /*24e0*/  FADD.FTZ R210, R210, -R97 ;  /* 0x80000061d2d27221 */ /* 0x000fe20000010000 */
[-CC-:B------:R-:W-:Y:S01]  /*24f0*/  FFMA.FTZ R201, R201, R107.reuse, R106.reuse ;  /* 0x0000006bc9c97223 */ /* 0x180fe2000001006a */
[----:B------:R-:W-:Y:S01]  /*2500*/  FMUL.FTZ R113, R113, R108 ;  /* 0x0000006c71717220 */ /* 0x000fe20000410000 */
        /* <DEDUP_REMOVED lines=25> */
[----:B------:R-:W-:Y:S01]  /*26a0*/  ISETP.GE.U32.AND P0, PT, R118, RZ, PT ;  /* 0x000000ff7600720c */ /* 0x000fe20003f06070 */
[----:B------:R-:W-:-:S02]  /*26b0*/  HADD2.F32 R99, -RZ, R82.H0_H0 ;  /* 0x20000052ff637230 */ /* 0x000fc40000004100 */
[----:B------:R-:W-:Y:S01]  /*26c0*/  FFMA.FTZ R97, R157, R210, R0 ;  /* 0x000000d29d617223 */ /* 0x000fe20000010000 */
[----:B------:R-:W-:Y:S02]  /*26d0*/  HADD2.F32 R101, -RZ, R82.H1_H1 ;  /* 0x30000052ff657230 */ /* 0x000fe40000004100 */
[----:B------:R-:W-:Y:S01]  /*26e0*/  FFMA.FTZ R107, R188, R107, R106 ;  /* 0x0000006bbc6b7223 */ /* 0x000fe2000001006a */
[--C-:B------:R-:W-:Y:S02]  /*26f0*/  HADD2.F32 R0, -RZ, R84.reuse.H0_H0 ;  /* 0x20000054ff007230 */ /* 0x100fe40000004100 */
[----:B------:R-:W-:Y:S01]  /*2700*/  FMUL.FTZ R106, R113, UR4 ;  /* 0x00000004716a7c20 */ /* 0x000fe20008410000 */
[----:B------:R-:W-:Y:S01]  /*2710*/  FADD.FTZ R204, R204, -R201 ;  /* 0x800000c9cccc7221 */ /* 0x000fe20000010000 */
[----:B------:R-:W-:Y:S01]  /*2720*/  FSEL R121, R121, RZ, P5 ;  /* 0x000000ff79797208 */ /* 0x000fe20002800000 */
[--C-:B------:R-:W-:Y:S01]  /*2730*/  HADD2.F32 R113, -RZ, R83.reuse.H0_H0 ;  /* 0x20000053ff717230 */ /* 0x100fe20000004100 */
[----:B------:R-:W-:Y:S01]  /*2740*/  FSEL R111, R111, RZ, P3 ;  /* 0x000000ff6f6f7208 */ /* 0x000fe20001800000 */
[----:B------:R-:W-:Y:S01]  /*2750*/  FADD.FTZ R96, R215, -R96 ;  /* 0x80000060d7607221 */ /* 0x000fe20000010000 */
[----:B------:R-:W-:Y:S01]  /*2760*/  FSEL R110, R110, RZ, P4 ;  /* 0x000000ff6e6e7208 */ /* 0x000fe20002000000 */
[----:B------:R-:W-:Y:S01]  /*2770*/  FMUL.FTZ R97, R97, R108 ;  /* 0x0000006c61617220 */ /* 0x000fe20000410000 */
[----:B------:R-:W-:Y:S01]  /*2780*/  LOP3.LUT P5, RZ, R119, 0xff, RZ, 0xc0, !PT ;  /* 0x000000ff77ff7812 */ /* 0x000fe200078ac0ff */
[----:B------:R-:W-:Y:S01]  /*2790*/  FFMA.FTZ R99, R157, R112, R99 ;  /* 0x000000709d637223 */ /* 0x000fe20000010063 */
[----:B------:R-:W-:Y:S01]  /*27a0*/  LOP3.LUT P3, RZ, R119, 0xff00, RZ, 0xc0, !PT ;  /* 0x0000ff0077ff7812 */ /* 0x000fe2000786c0ff */
[----:B------:R-:W-:Y:S01]  /*27b0*/  FFMA.FTZ R101, R157, R214, R101 ;  /* 0x000000d69d657223 */ /* 0x000fe20000010065 */
[C---:B------:R-:W-:Y:S01]  /*27c0*/  LOP3.LUT P4, RZ, R119.reuse, 0xff0000, RZ, 0xc0, !PT ;  /* 0x00ff000077ff7812 */ /* 0x040fe2000788c0ff */
[----:B------:R-:W-:Y:S01]  /*27d0*/  HADD2.F32 R159, -RZ, R84.H1_H1 ;  /* 0x30000054ff9f7230 */ /* 0x000fe20000004100 */
[----:B------:R-:W-:Y:S01]  /*27e0*/  ISETP.GE.U32.AND.EX P0, PT, R119, 0x1000000, PT, P0 ;  /* 0x010000007700780c */ /* 0x000fe20003f06100 */
[----:B------:R-:W-:-:S02]  /*27f0*/  HADD2.F32 R119, -RZ, R83.H1_H1 ;  /* 0x30000053ff777230 */ /* 0x000fc40000004100 */
[----:B------:R-:W-:Y:S01]  /*2800*/  FADD.FTZ R202, R199, -R202 ;  /* 0x800000cac7ca7221 */ /* 0x000fe20000010000 */
[--C-:B------:R-:W-:Y:S02]  /*2810*/  HADD2.F32 R161, -RZ, R85.reuse.H0_H0 ;  /* 0x20000055ffa17230 */ /* 0x100fe40000004100 */
[----:B------:R-:W-:Y:S01]  /*2820*/  FADD.FTZ R200, R200, -R197 ;  /* 0x800000c5c8c87221 */ /* 0x000fe20000010000 */
[C---:B------:R-:W-:Y:S01]  /*2830*/  FFMA.FTZ R123, R157.reuse, R204, R0 ;  /* 0x000000cc9d7b7223 */ /* 0x040fe20000010000 */
[----:B------:R-:W-:Y:S01]  /*2840*/  FSEL R106, R106, RZ, P6 ;  /* 0x000000ff6a6a7208 */ /* 0x000fe20003000000 */
[----:B------:R-:W-:Y:S01]  /*2850*/  FFMA.FTZ R113, R157, R96, R113 ;  /* 0x000000609d717223 */ /* 0x000fe20000010071 */
[----:B------:R-:W-:Y:S01]  /*2860*/  FMUL.FTZ R97, R97, UR4 ;  /* 0x0000000461617c20 */ /* 0x000fe20008410000 */
[----:B------:R-:W-:Y:S01]  /*2870*/  LOP3.LUT P6, RZ, R118, 0xff000000, RZ, 0xc0, !PT ;  /* 0xff00000076ff7812 */ /* 0x000fe200078cc0ff */
[-C--:B------:R-:W-:Y:S01]  /*2880*/  FMUL.FTZ R99, R99, R108.reuse ;  /* 0x0000006c63637220 */ /* 0x080fe20000410000 */
[----:B------:R-:W-:Y:S01]  /*2890*/  FMUL.FTZ R96, R101, R108 ;  /* 0x0000006c65607220 */ /* 0x000fe20000410000 */
[C---:B------:R-:W-:Y:S01]  /*28a0*/  FFMA.FTZ R119, R157.reuse, R218, R119 ;  /* 0x000000da9d777223 */ /* 0x040fe20000010077 */
[C---:B------:R-:W-:Y:S01]  /*28b0*/  FFMA.FTZ R159, R157.reuse, R202, R159 ;  /* 0x000000ca9d9f7223 */ /* 0x040fe2000001009f */
[----:B------:R-:W-:Y:S01]  /*28c0*/  FFMA.FTZ R161, R157, R200, R161 ;  /* 0x000000c89da17223 */ /* 0x000fe200000100a1 */
[-C--:B------:R-:W-:Y:S01]  /*28d0*/  FMUL.FTZ R123, R123, R108.reuse ;  /* 0x0000006c7b7b7220 */ /* 0x080fe20000410000 */
[-C--:B------:R-:W-:Y:S01]  /*28e0*/  FMUL.FTZ R113, R113, R108.reuse ;  /* 0x0000006c71717220 */ /* 0x080fe20000410000 */
[----:B------:R-:W-:Y:S01]  /*28f0*/  FMUL.FTZ R0, R99, UR4 ;  /* 0x0000000463007c20 */ /* 0x000fe20008410000 */
[----:B------:R-:W-:Y:S01]  /*2900*/  FSEL R101, R97, RZ, P6 ;  /* 0x000000ff61657208 */ /* 0x000fe20003000000 */
[----:B------:R-:W-:Y:S01]  /*2910*/  FMUL.FTZ R96, R96, UR4 ;  /* 0x0000000460607c20 */ /* 0x000fe20008410000 */
        /* <DEDUP_REMOVED lines=14> */
[----:B------:R-:W-:Y:S01]  /*2a00*/  HADD2.F32 R96, -RZ, R85.H1_H1 ;  /* 0x30000055ff607230 */ /* 0x000fe20000004100 */
[----:B------:R-:W-:Y:S01]  /*2a10*/  FSEL R118, R118, RZ, P6 ;  /* 0x000000ff76767208 */ /* 0x000fe20003000000 */
[----:B------:R-:W-:Y:S01]  /*2a20*/  FADD.FTZ R198, R195, -R198 ;  /* 0x800000c6c3c67221 */ /* 0x000fe20000010000 */
[C---:B------:R-:W-:Y:S01]  /*2a30*/  ISETP.GE.U32.AND P6, PT, R116.reuse, RZ, PT ;  /* 0x000000ff7400720c */ /* 0x040fe20003fc6070 */
[----:B------:R-:W-:Y:S01]  /*2a40*/  FADD.FTZ R194, R191, -R194 ;  /* 0x800000c2bfc27221 */ /* 0x000fe20000010000 */
[----:B------:R-:W-:Y:S01]  /*2a50*/  FSEL R120, R113, RZ, P4 ;  /* 0x000000ff71787208 */ /* 0x000fe20002000000 */
[----:B------:R-:W-:Y:S01]  /*2a60*/  HADD2.F32 R113, -RZ, R86.H1_H1 ;  /* 0x30000056ff717230 */ /* 0x000fe20000004100 */
[----:B------:R-:W-:Y:S01]  /*2a70*/  LOP3.LUT P4, RZ, R116, 0xff000000, RZ, 0xc0, !PT ;  /* 0xff00000074ff7812 */ /* 0x000fe2000788c0ff */
[--C-:B------:R-:W-:Y:S01]  /*2a80*/  HADD2.F32 R163, -RZ, R87.reuse.H1_H1 ;  /* 0x30000057ffa37230 */ /* 0x100fe20000004100 */
[----:B------:R-:W-:Y:S01]  /*2a90*/  FSEL R159, R97, RZ, P0 ;  /* 0x000000ff619f7208 */ /* 0x000fe20000000000 */
[----:B------:R-:W-:Y:S01]  /*2aa0*/  FADD.FTZ R190, R187, -R190 ;  /* 0x800000bebbbe7221 */ /* 0x000fe20000010000 */
[----:B------:R-:W-:Y:S01]  /*2ab0*/  FSEL R123, R123, RZ, P5 ;  /* 0x000000ff7b7b7208 */ /* 0x000fe20002800000 */
[----:B------:R-:W-:Y:S01]  /*2ac0*/  FFMA.FTZ R97, R157, R198, R96 ;  /* 0x000000c69d617223 */ /* 0x000fe20000010060 */
[----:B------:R-:W-:Y:S01]  /*2ad0*/  FSEL R116, R161, RZ, P3 ;  /* 0x000000ffa1747208 */ /* 0x000fe20001800000 */
[----:B------:R-:W-:Y:S01]  /*2ae0*/  FFMA.FTZ R113, R157, R194, R113 ;  /* 0x000000c29d717223 */ /* 0x000fe20000010071 */
[C---:B------:R-:W-:Y:S01]  /*2af0*/  LOP3.LUT P0, RZ, R117.reuse, 0xff, RZ, 0xc0, !PT ;  /* 0x000000ff75ff7812 */ /* 0x040fe2000780c0ff */
[----:B------:R-:W-:Y:S01]  /*2b00*/  FADD.FTZ R182, R182, -R171 ;  /* 0x800000abb6b67221 */ /* 0x000fe20000010000 */
[C---:B------:R-:W-:Y:S01]  /*2b10*/  LOP3.LUT P5, RZ, R117.reuse, 0xff00, RZ, 0xc0, !PT ;  /* 0x0000ff0075ff7812 */ /* 0x040fe200078ac0ff */
[----:B------:R-:W-:Y:S01]  /*2b20*/  HADD2.F32 R96, -RZ, R88.H0_H0 ;  /* 0x20000058ff607230 */ /* 0x000fe20000004100 */
[C---:B------:R-:W-:Y:S01]  /*2b30*/  LOP3.LUT P3, RZ, R117.reuse, 0xff0000, RZ, 0xc0, !PT ;  /* 0x00ff000075ff7812 */ /* 0x040fe2000786c0ff */
[----:B------:R-:W-:Y:S01]  /*2b40*/  FADD.FTZ R186, R186, -R185 ;  /* 0x800000b9baba7221 */ /* 0x000fe20000010000 */
[----:B------:R-:W-:Y:S01]  /*2b50*/  ISETP.GE.U32.AND.EX P6, PT, R117, 0x1000000, PT, P6 ;  /* 0x010000007500780c */ /* 0x000fe20003fc6160 */
[----:B------:R-:W-:-:S02]  /*2b60*/  HADD2.F32 R117, -RZ, R87.H0_H0 ;  /* 0x20000057ff757230 */ /* 0x000fc40000004100 */
[----:B------:R-:W-:Y:S01]  /*2b70*/  FFMA.FTZ R163, R157, R190, R163 ;  /* 0x000000be9da37223 */ /* 0x000fe200000100a3 */
[----:B------:R-:W-:Y:S02]  /*2b80*/  HADD2.F32 R99, -RZ, R86.H0_H0 ;  /* 0x20000056ff637230 */ /* 0x000fe40000004100 */
[----:B------:R-:W-:Y:S01]  /*2b90*/  FMUL.FTZ R97, R97, R108 ;  /* 0x0000006c61617220 */ /* 0x000fe20000410000 */
[--C-:B------:R-:W-:Y:S02]  /*2ba0*/  HADD2.F32 R171, -RZ, R90.reuse.H0_H0 ;  /* 0x2000005affab7230 */ /* 0x100fe40000004100 */
[----:B------:R-:W-:Y:S01]  /*2bb0*/  FFMA.FTZ R161, R157, R192, R117 ;  /* 0x000000c09da17223 */ /* 0x000fe20000010075 */
[----:B------:R-:W-:Y:S02]  /*2bc0*/  HADD2.F32 R117, -RZ, R89.H0_H0 ;  /* 0x20000059ff757230 */ /* 0x000fe40000004100 */
[-C--:B------:R-:W-:Y:S01]  /*2bd0*/  FMUL.FTZ R113, R113, R108.reuse ;  /* 0x0000006c71717220 */ /* 0x080fe20000410000 */
[----:B------:R-:W-:Y:S01]  /*2be0*/  FADD.FTZ R196, R196, -R193 ;  /* 0x800000c1c4c47221 */ /* 0x000fe20000010000 */
[----:B------:R-:W-:Y:S01]  /*2bf0*/  FMUL.FTZ R161, R161, R108 ;  /* 0x0000006ca1a17220 */ /* 0x000fe20000410000 */
[----:B------:R-:W-:Y:S01]  /*2c00*/  FADD.FTZ R168, R168, -R165 ;  /* 0x800000a5a8a87221 */ /* 0x000fe20000010000 */
[C---:B------:R-:W-:Y:S01]  /*2c10*/  FFMA.FTZ R167, R157.reuse, R182, R117 ;  /* 0x000000b69da77223 */ /* 0x040fe20000010075 */
[----:B------:R-:W-:Y:S01]  /*2c20*/  FFMA.FTZ R165, R157, R186, R96 ;  /* 0x000000ba9da57223 */ /* 0x000fe20000010060 */
[----:B------:R-:W-:Y:S01]  /*2c30*/  FMUL.FTZ R97, R97, UR4 ;  /* 0x0000000461617c20 */ /* 0x000fe20008410000 */
        /* <DEDUP_REMOVED lines=12> */
[----:B------:R-:W-:Y:S01]  /*2d00*/  FSEL R158, R96, RZ, P3 ;  /* 0x000000ff609e7208 */ /* 0x000fe20001800000 */
[----:B------:R-:W-:Y:S01]  /*2d10*/  FMUL.FTZ R167, R167, UR4 ;  /* 0x00000004a7a77c20 */ /* 0x000fe20008410000 */
[C---:B------:R-:W-:Y:S01]  /*2d20*/  LOP3.LUT P5, RZ, R114.reuse, 0xff0000, RZ, 0xc0, !PT ;  /* 0x00ff000072ff7812 */ /* 0x040fe200078ac0ff */
[----:B------:R-:W0:Y:S01]  /*2d30*/  LDC.64 R96, c[0x0][0x468] ;  /* 0x00011a00ff607b82 */ /* 0x000e220000000a00 */
[----:B------:R-:W-:Y:S01]  /*2d40*/  FMUL.FTZ R99, R99, UR4 ;  /* 0x0000000463637c20 */ /* 0x000fe20008410000 */
[----:B------:R-:W-:Y:S01]  /*2d50*/  FMUL.FTZ R165, R165, UR4 ;  /* 0x00000004a5a57c20 */ /* 0x000fe20008410000 */
[----:B------:R-:W-:Y:S01]  /*2d60*/  FSEL R163, R163, RZ, P6 ;  /* 0x000000ffa3a37208 */ /* 0x000fe20003000000 */
[----:B------:R-:W-:Y:S01]  /*2d70*/  FMUL.FTZ R171, R171, UR4 ;  /* 0x00000004abab7c20 */ /* 0x000fe20008410000 */
[----:B------:R-:W-:Y:S01]  /*2d80*/  LOP3.LUT P4, RZ, R114, 0xff, RZ, 0xc0, !PT ;  /* 0x000000ff72ff7812 */ /* 0x000fe2000788c0ff */
[----:B------:R-:W-:Y:S01]  /*2d90*/  FADD.FTZ R124, R124, -R107 ;  /* 0x8000006b7c7c7221 */ /* 0x000fe20000010000 */
[----:B------:R-:W-:Y:S01]  /*2da0*/  LOP3.LUT P6, RZ, R115, 0xff, RZ, 0xc0, !PT ;  /* 0x000000ff73ff7812 */ /* 0x000fe200078cc0ff */
[----:B------:R-:W-:Y:S01]  /*2db0*/  HADD2.F32 R112, -RZ, R91.H1_H1 ;  /* 0x3000005bff707230 */ /* 0x000fe20000004100 */
[----:B------:R-:W-:Y:S01]  /*2dc0*/  FSEL R167, R167, RZ, P5 ;  /* 0x000000ffa7a77208 */ /* 0x000fe20002800000 */
[----:B------:R-:W-:Y:S01]  /*2dd0*/  HADD2.F32 R107, -RZ, R89.H1_H1 ;  /* 0x30000059ff6b7230 */ /* 0x000fe20000004100 */
[----:B------:R-:W-:Y:S01]  /*2de0*/  ISETP.GE.U32.AND P5, PT, R114, RZ, PT ;  /* 0x000000ff7200720c */ /* 0x000fe20003fa6070 */
[----:B------:R-:W-:Y:S01]  /*2df0*/  HADD2.F32 R113, -RZ, R90.H1_H1 ;  /* 0x3000005aff717230 */ /* 0x000fe20000004100 */
[----:B------:R-:W-:Y:S01]  /*2e00*/  FSEL R122, R99, RZ, P0 ;  /* 0x000000ff637a7208 */ /* 0x000fe20000000000 */
[----:B------:R-:W-:Y:S01]  /*2e10*/  HADD2.F32 R99, -RZ, R88.H1_H1 ;  /* 0x30000058ff637230 */ /* 0x000fe20000004100 */
[----:B------:R-:W-:Y:S01]  /*2e20*/  FSEL R165, R165, RZ, P4 ;  /* 0x000000ffa5a57208 */ /* 0x000fe20002000000 */
[----:B------:R-:W-:Y:S01]  /*2e30*/  FADD.FTZ R184, R183, -R184 ;  /* 0x800000b8b7b87221 */ /* 0x000fe20000010000 */
[----:B------:R-:W-:Y:S01]  /*2e40*/  FSEL R171, R171, RZ, P6 ;  /* 0x000000ffabab7208 */ /* 0x000fe20003000000 */
[----:B------:R-:W-:Y:S01]  /*2e50*/  FADD.FTZ R170, R169, -R170 ;  /* 0x800000aaa9aa7221 */ /* 0x000fe20000010000 */
[----:B------:R-:W-:Y:S01]  /*2e60*/  LOP3.LUT P4, RZ, R115, 0xff00, RZ, 0xc0, !PT ;  /* 0x0000ff0073ff7812 */ /* 0x000fe2000788c0ff */
[----:B------:R-:W-:Y:S01]  /*2e70*/  FADD.FTZ R164, R127, -R164 ;  /* 0x800000a47fa47221 */ /* 0x000fe20000010000 */
[C---:B------:R-:W-:Y:S01]  /*2e80*/  LOP3.LUT P6, RZ, R115.reuse, 0xff0000, RZ, 0xc0, !PT ;  /* 0x00ff000073ff7812 */ /* 0x040fe200078cc0ff */
[----:B------:R-:W-:Y:S01]  /*2e90*/  FADD.FTZ R126, R126, -R125 ;  /* 0x8000007d7e7e7221 */ /* 0x000fe20000010000 */
[----:B------:R-:W-:Y:S01]  /*2ea0*/  ISETP.GE.U32.AND.EX P5, PT, R115, 0x1000000, PT, P5 ;  /* 0x010000007300780c */ /* 0x000fe20003fa6150 */
[----:B------:R-:W-:-:S02]  /*2eb0*/  HADD2.F32 R115, -RZ, R91.H0_H0 ;  /* 0x2000005bff737230 */ /* 0x000fc40000004100 */
        /* <DEDUP_REMOVED lines=10> */
[C---:B------:R-:W-:Y:S01]  /*2f60*/  LOP3.LUT P0, RZ, R114.reuse, 0xff00, RZ, 0xc0, !PT ;  /* 0x0000ff0072ff7812 */ /* 0x040fe2000780c0ff */
[----:B0-----:R-:W-:Y:S01]  /*2f70*/  IMAD.WIDE.U32 R112, R155, 0x10, R96 ;  /* 0x000000109b707825 */ /* 0x001fe200078e0060 */
[----:B------:R-:W-:-:S03]  /*2f80*/  LOP3.LUT P3, RZ, R114, 0xff000000, RZ, 0xc0, !PT ;  /* 0xff00000072ff7812 */ /* 0x000fc6000786c0ff */
[----:B------:R-:W-:Y:S01]  /*2f90*/  FMUL.FTZ R108, R108, UR4 ;  /* 0x000000046c6c7c20 */ /* 0x000fe20008410000 */
[----:B------:R-:W-:Y:S01]  /*2fa0*/  FMUL.FTZ R127, R127, UR4 ;  /* 0x000000047f7f7c20 */ /* 0x000fe20008410000 */
[----:B------:R-:W-:Y:S01]  /*2fb0*/  FMUL.FTZ R126, R126, UR4 ;  /* 0x000000047e7e7c20 */ /* 0x000fe20008410000 */
[----:B------:R-:W-:Y:S01]  /*2fc0*/  FMUL.FTZ R125, R125, UR4 ;  /* 0x000000047d7d7c20 */ /* 0x000fe20008410000 */
[----:B------:R-:W-:Y:S01]  /*2fd0*/  FMUL.FTZ R124, R124, UR4 ;  /* 0x000000047c7c7c20 */ /* 0x000fe20008410000 */
[--C-:B------:R-:W-:Y:S01]  /*2fe0*/  IMAD.WIDE.U32 R156, R156, 0x10, R96.reuse ;  /* 0x000000109c9c7825 */ /* 0x100fe200078e0060 */
[----:B------:R-:W-:Y:S02]  /*2ff0*/  F2FP.F16.F32.PACK_AB R101, R101, R110 ;  /* 0x0000006e6565723e */ /* 0x000fe400000000ff */
[----:B------:R-:W-:Y:S01]  /*3000*/  FSEL R110, R126, RZ, P4 ;  /* 0x000000ff7e6e7208 */ /* 0x000fe20002000000 */
[----:B------:R-:W-:Y:S01]  /*3010*/  IMAD.WIDE.U32 R154, R154, 0x10, R96 ;  /* 0x000000109a9a7825 */ /* 0x000fe200078e0060 */
[----:B------:R-:W-:-:S02]  /*3020*/  F2FP.F16.F32.PACK_AB R99, R121, R106 ;  /* 0x0000006a7963723e */ /* 0x000fc400000000ff */
[----:B------:R-:W-:Y:S01]  /*3030*/  F2FP.F16.F32.PACK_AB R98, R109, R98 ;  /* 0x000000626d62723e */ /* 0x000fe200000000ff */
[----:B------:R-:W-:Y:S01]  /*3040*/  IMAD.WIDE.U32 R114, R153, 0x10, R96 ;  /* 0x0000001099727825 */ /* 0x000fe200078e0060 */
[----:B------:R-:W-:Y:S02]  /*3050*/  F2FP.F16.F32.PACK_AB R96, R103, R100 ;  /* 0x000000646760723e */ /* 0x000fe400000000ff */
[----:B------:R-:W-:Y:S02]  /*3060*/  F2FP.F16.F32.PACK_AB R97, R105, R102 ;  /* 0x000000666961723e */ /* 0x000fe400000000ff */
[----:B------:R-:W-:Y:S02]  /*3070*/  F2FP.F16.F32.PACK_AB R100, R111, R104 ;  /* 0x000000686f64723e */ /* 0x000fe400000000ff */
[----:B------:R-:W-:Y:S01]  /*3080*/  F2FP.F16.F32.PACK_AB R102, R119, R0 ;  /* 0x000000007766723e */ /* 0x000fe200000000ff */
[----:B------:R0:W-:Y:S01]  /*3090*/  STG.E.128 desc[UR6][R156.64], R96 ;  /* 0x000000609c007986 */ /* 0x0001e2000c101d06 */
[----:B------:R-:W-:-:S02]  /*30a0*/  F2FP.F16.F32.PACK_AB R105, R117, R116 ;  /* 0x000000747569723e */ /* 0x000fc400000000ff */
[----:B------:R-:W-:Y:S02]  /*30b0*/  FSEL R111, R108, RZ, P6 ;  /* 0x000000ff6c6f7208 */ /* 0x000fe40003000000 */
[----:B------:R-:W-:Y:S02]  /*30c0*/  FSEL R116, R127, RZ, P5 ;  /* 0x000000ff7f747208 */ /* 0x000fe40002800000 */
[----:B------:R-:W-:Y:S02]  /*30d0*/  FSEL R0, R125, RZ, P3 ;  /* 0x000000ff7d007208 */ /* 0x000fe40001800000 */
[----:B------:R-:W-:Y:S02]  /*30e0*/  FSEL R108, R124, RZ, P0 ;  /* 0x000000ff7c6c7208 */ /* 0x000fe40000000000 */
[----:B------:R-:W-:Y:S02]  /*30f0*/  F2FP.F16.F32.PACK_AB R103, R159, R120 ;  /* 0x000000789f67723e */ /* 0x000fe400000000ff */
[----:B------:R-:W-:-:S02]  /*3100*/  F2FP.F16.F32.PACK_AB R107, R163, R158 ;  /* 0x0000009ea36b723e */ /* 0x000fc400000000ff */
[----:B------:R-:W-:Y:S01]  /*3110*/  F2FP.F16.F32.PACK_AB R106, R161, R122 ;  /* 0x0000007aa16a723e */ /* 0x000fe200000000ff */
[----:B------:R0:W-:Y:S01]  /*3120*/  STG.E.128 desc[UR6][R112.64], R100 ;  /* 0x0000006470007986 */ /* 0x0001e2000c101d06 */
[----:B------:R-:W-:Y:S02]  /*3130*/  F2FP.F16.F32.PACK_AB R104, R123, R118 ;  /* 0x000000767b68723e */ /* 0x000fe400000000ff */
[----:B------:R-:W-:Y:S02]  /*3140*/  F2FP.F16.F32.PACK_AB R111, R116, R111 ;  /* 0x0000006f746f723e */ /* 0x000fe400000000ff */
[----:B------:R-:W-:Y:S01]  /*3150*/  F2FP.F16.F32.PACK_AB R110, R110, R171 ;  /* 0x000000ab6e6e723e */ /* 0x000fe200000000ff */
[----:B------:R0:W-:Y:S01]  /*3160*/  STG.E.128 desc[UR6][R154.64], R104 ;  /* 0x000000689a007986 */ /* 0x0001e2000c101d06 */
[----:B------:R-:W-:Y:S02]  /*3170*/  F2FP.F16.F32.PACK_AB R109, R0, R167 ;  /* 0x000000a7006d723e */ /* 0x000fe400000000ff */
[----:B------:R-:W-:-:S05]  /*3180*/  F2FP.F16.F32.PACK_AB R108, R108, R165 ;  /* 0x000000a56c6c723e */ /* 0x000fca00000000ff */
[----:B------:R0:W-:Y:S01]  /*3190*/  STG.E.128 desc[UR6][R114.64], R108 ;  /* 0x0000006c72007986 */ /* 0x0001e2000c101d06 */
[----:B------:R-:W-:Y:S05]  /*31a0*/  BRA `(.L_x_8502) ;  /* 0x0000003400387947 */ /* 0x000fea0003800000 */
.L_x_8501:
[-CC-:B------:R-:W-:Y:S01]  /*31b0*/  FFMA.FTZ R221, R221, R107.reuse, R106.reuse ;  /* 0x0000006bdddd7223 */ /* 0x180fe2000001006a */
[--C-:B-----5:R-:W-:Y:S02]  /*31c0*/  HADD2.F32 R92, -RZ, R79.reuse.H0_H0 ;  /* 0x2000004fff5c7230 */ /* 0x120fe40000004100 */
[-CC-:B------:R-:W-:Y:S01]  /*31d0*/  FFMA.FTZ R225, R225, R107.reuse, R106.reuse ;  /* 0x0000006be1e17223 */ /* 0x180fe2000001006a */
[--C-:B------:R-:W-:Y:S02]  /*31e0*/  HADD2.F32 R93, -RZ, R78.reuse.H0_H0 ;  /* 0x2000004eff5d7230 */ /* 0x100fe40000004100 */
[----:B------:R-:W-:Y:S01]  /*31f0*/  FADD.FTZ R230, R230, -R221 ;  /* 0x800000dde6e67221 */ /* 0x000fe20000010000 */
[-C--:B------:R-:W-:Y:S01]  /*3200*/  FFMA.FTZ R228, R228, R107.reuse, R106 ;  /* 0x0000006be4e47223 */ /* 0x080fe2000001006a */
[----:B------:R-:W-:Y:S01]  /*3210*/  FADD.FTZ R234, R234, -R225 ;  /* 0x800000e1eaea7221 */ /* 0x000fe20000010000 */
[----:B------:R-:W-:Y:S02]  /*3220*/  HADD2.F32 R97, -RZ, R79.H1_H1 ;  /* 0x3000004fff617230 */ /* 0x000fe40000004100 */
[----:B------:R-:W-:Y:S01]  /*3230*/  FFMA.FTZ R95, R157, R230, R92 ;  /* 0x000000e69d5f7223 */ /* 0x000fe2000001005c */
[----:B------:R-:W-:Y:S01]  /*3240*/  FADD.FTZ R228, R219, -R228 ;  /* 0x800000e4dbe47221 */ /* 0x000fe20000010000 */
[----:B------:R-:W-:Y:S01]  /*3250*/  FFMA.FTZ R93, R157, R234, R93 ;  /* 0x000000ea9d5d7223 */ /* 0x000fe2000001005d */
[----:B------:R-:W-:Y:S01]  /*3260*/  LOP3.LUT P4, RZ, R121, 0xff0000, RZ, 0xc0, !PT ;  /* 0x00ff000079ff7812 */ /* 0x000fe2000788c0ff */
[----:B------:R-:W-:Y:S01]  /*3270*/  FMUL.FTZ R96, R95, R108 ;  /* 0x0000006c5f607220 */ /* 0x000fe20000410000 */
[----:B------:R-:W-:Y:S01]  /*3280*/  FFMA.FTZ R92, R157, R228, R97 ;  /* 0x000000e49d5c7223 */ /* 0x000fe20000010061 */
[-C--:B------:R-:W-:Y:S01]  /*3290*/  FMUL.FTZ R94, R93, R108.reuse ;  /* 0x0000006c5d5e7220 */ /* 0x080fe20000410000 */
[-CC-:B------:R-:W-:Y:S01]  /*32a0*/  FFMA.FTZ R229, R229, R107.reuse, R106.reuse ;  /* 0x0000006be5e57223 */ /* 0x180fe2000001006a */
[----:B------:R-:W-:Y:S01]  /*32b0*/  FMUL.FTZ R96, R96, UR4 ;  /* 0x0000000460607c20 */ /* 0x000fe20008410000 */
[----:B------:R-:W-:Y:S01]  /*32c0*/  FMUL.FTZ R97, R92, R108 ;  /* 0x0000006c5c617220 */ /* 0x000fe20000410000 */
[----:B------:R-:W-:Y:S01]  /*32d0*/  FMUL.FTZ R94, R94, UR4 ;  /* 0x000000045e5e7c20 */ /* 0x000fe20008410000 */
[----:B------:R-:W-:Y:S01]  /*32e0*/  LOP3.LUT P3, RZ, R121, 0xff, RZ, 0xc0, !PT ;  /* 0x000000ff79ff7812 */ /* 0x000fe2000786c0ff */
[-CC-:B------:R-:W-:Y:S01]  /*32f0*/  FFMA.FTZ R232, R232, R107.reuse, R106.reuse ;  /* 0x0000006be8e87223 */ /* 0x180fe2000001006a */
[----:B------:R-:W-:Y:S01]  /*3300*/  FSEL R112, R96, RZ, P4 ;  /* 0x000000ff60707208 */ /* 0x000fe20002000000 */
[-CC-:B------:R-:W-:Y:S01]  /*3310*/  FFMA.FTZ R96, R213, R107.reuse, R106.reuse ;  /* 0x0000006bd5607223 */ /* 0x180fe2000001006a */
[----:B------:R-:W-:Y:S01]  /*3320*/  ISETP.GE.U32.AND P6, PT, R120, RZ, PT ;  /* 0x000000ff7800720c */ /* 0x000fe20003fc6070 */
[----:B------:R-:W-:Y:S01]  /*3330*/  FMUL.FTZ R97, R97, UR4 ;  /* 0x0000000461617c20 */ /* 0x000fe20008410000 */
[----:B------:R-:W-:Y:S01]  /*3340*/  FFMA.FTZ R0, R0, R107, R106 ;  /* 0x0000006b00007223 */ /* 0x000fe2000001006a */
[----:B------:R-:W-:Y:S01]  /*3350*/  FADD.FTZ R98, R211, -R96 ;  /* 0x80000060d3627221 */ /* 0x000fe20000010000 */
[----:B------:R-:W-:Y:S01]  /*3360*/  HADD2.F32 R101, -RZ, R77.H0_H0 ;  /* 0x2000004dff657230 */ /* 0x000fe20000004100 */
[----:B------:R-:W-:Y:S01]  /*3370*/  ISETP.GE.U32.AND.EX P6, PT, R121, 0x1000000, PT, P6 ;  /* 0x010000007900780c */ /* 0x000fe20003fc6160 */
[----:B------:R-:W-:Y:S01]  /*3380*/  FADD.FTZ R238, R238, -R229 ;  /* 0x800000e5eeee7221 */ /* 0x000fe20000010000 */
[----:B------:R-:W-:Y:S01]  /*3390*/  FSEL R104, R94, RZ, P3 ;  /* 0x000000ff5e687208 */ /* 0x000fe20001800000 */
[----:B------:R-:W-:-:S02]  /*33a0*/  HADD2.F32 R96, -RZ, R78.H1_H1 ;  /* 0x3000004eff607230 */ /* 0x000fc40000004100 */
[----:B------:R-:W-:Y:S01]  /*33b0*/  FADD.FTZ R94, R223, -R232 ;  /* 0x800000e8df5e7221 */ /* 0x000fe20000010000 */
[-C--:B------:R-:W-:Y:S01]  /*33c0*/  FFMA.FTZ R227, R227, R107.reuse, R106 ;  /* 0x0000006be3e37223 */ /* 0x080fe2000001006a */
[--C-:B------:R-:W-:Y:S02]  /*33d0*/  HADD2.F32 R111, -RZ, R76.reuse.H0_H0 ;  /* 0x2000004cff6f7230 */ /* 0x100fe40000004100 */
[----:B------:R-:W-:Y:S01]  /*33e0*/  FADD.FTZ R0, R233, -R0 ;  /* 0x80000000e9007221 */ /* 0x000fe20000010000 */
[----:B------:R-:W-:Y:S01]  /*33f0*/  FSEL R105, R97, RZ, P6 ;  /* 0x000000ff61697208 */ /* 0x000fe20003000000 */
[C---:B------:R-:W-:Y:S01]  /*3400*/  FFMA.FTZ R101, R157.reuse, R238, R101 ;  /* 0x000000ee9d657223 */ /* 0x040fe20000010065 */
[-C--:B------:R-:W-:Y:S01]  /*3410*/  FFMA.FTZ R97, R220, R107.reuse, R106 ;  /* 0x0000006bdc617223 */ /* 0x080fe2000001006a */
[----:B------:R-:W-:Y:S02]  /*3420*/  HADD2.F32 R99, -RZ, R77.H1_H1 ;  /* 0x3000004dff637230 */ /* 0x000fe40000004100 */
[----:B------:R-:W-:Y:S01]  /*3430*/  FFMA.FTZ R94, R157, R94, R96 ;  /* 0x0000005e9d5e7223 */ /* 0x000fe20000010060 */
[----:B------:R-:W-:Y:S01]  /*3440*/  FADD.FTZ R102, R236, -R227 ;  /* 0x800000e3ec667221 */ /* 0x000fe20000010000 */
[----:B------:R-:W-:Y:S01]  /*3450*/  FFMA.FTZ R231, R231, R107, R106 ;  /* 0x0000006be7e77223 */ /* 0x000fe2000001006a */
[----:B------:R-:W-:Y:S01]  /*3460*/  FFMA.FTZ R111, R157, R0, R111 ;  /* 0x000000009d6f7223 */ /* 0x000fe2000001006f */
[-C--:B------:R-:W-:Y:S01]  /*3470*/  FMUL.FTZ R0, R101, R108.reuse ;  /* 0x0000006c65007220 */ /* 0x080fe20000410000 */
[----:B------:R-:W-:Y:S01]  /*3480*/  FADD.FTZ R218, R218, -R97 ;  /* 0x80000061dada7221 */ /* 0x000fe20000010000 */
[----:B------:R-:W-:Y:S01]  /*3490*/  FMUL.FTZ R96, R94, R108 ;  /* 0x0000006c5e607220 */ /* 0x000fe20000410000 */
[----:B------:R-:W-:-:S02]  /*34a0*/  HADD2.F32 R97, -RZ, R76.H1_H1 ;  /* 0x3000004cff617230 */ /* 0x000fc40000004100 */
[----:B------:R-:W-:Y:S01]  /*34b0*/  FFMA.FTZ R102, R157, R102, R99 ;  /* 0x000000669d667223 */ /* 0x000fe20000010063 */
[----:B------:R-:W-:Y:S01]  /*34c0*/  LOP3.LUT P0, RZ, R120, 0xff, RZ, 0xc0, !PT ;  /* 0x000000ff78ff7812 */ /* 0x000fe2000780c0ff */
[----:B------:R-:W-:Y:S01]  /*34d0*/  FADD.FTZ R110, R240, -R231 ;  /* 0x800000e7f06e7221 */ /* 0x000fe20000010000 */
[C---:B------:R-:W-:Y:S01]  /*34e0*/  LOP3.LUT P5, RZ, R120.reuse, 0xff00, RZ, 0xc0, !PT ;  /* 0x0000ff0078ff7812 */ /* 0x040fe200078ac0ff */
[----:B------:R-:W-:Y:S01]  /*34f0*/  FFMA.FTZ R100, R217, R107, R106 ;  /* 0x0000006bd9647223 */ /* 0x000fe2000001006a */
[----:B------:R-:W-:Y:S01]  /*3500*/  LOP3.LUT P4, RZ, R120, 0xff0000, RZ, 0xc0, !PT ;  /* 0x00ff000078ff7812 */ /* 0x000fe2000788c0ff */
[----:B------:R-:W-:Y:S01]  /*3510*/  FMUL.FTZ R113, R96, UR4 ;  /* 0x0000000460717c20 */ /* 0x000fe20008410000 */
[----:B------:R-:W-:Y:S01]  /*3520*/  LOP3.LUT P6, RZ, R120, 0xff000000, RZ, 0xc0, !PT ;  /* 0xff00000078ff7812 */ /* 0x000fe200078cc0ff */
[----:B------:R-:W-:Y:S01]  /*3530*/  FMUL.FTZ R120, R0, UR4 ;  /* 0x0000000400787c20 */ /* 0x000fe20008410000 */
[----:B------:R-:W-:Y:S01]  /*3540*/  LOP3.LUT P3, RZ, R121, 0xff00, RZ, 0xc0, !PT ;  /* 0x0000ff0079ff7812 */ /* 0x000fe2000786c0ff */
[----:B------:R-:W-:Y:S01]  /*3550*/  FMUL.FTZ R0, R111, R108 ;  /* 0x0000006c6f007220 */ /* 0x000fe20000410000 */
[----:B------:R-:W-:-:S02]  /*3560*/  HADD2.F32 R121, -RZ, R82.H0_H0 ;  /* 0x20000052ff797230 */ /* 0x000fc40000004100 */
[----:B------:R-:W-:Y:S01]  /*3570*/  FMUL.FTZ R96, R102, R108 ;  /* 0x0000006c66607220 */ /* 0x000fe20000410000 */
[--C-:B------:R-:W-:Y:S02]  /*3580*/  HADD2.F32 R103, -RZ, R83.reuse.H0_H0 ;  /* 0x20000053ff677230 */ /* 0x100fe40000004100 */
[----:B------:R-:W-:Y:S01]  /*3590*/  FFMA.FTZ R110, R157, R110, R97 ;  /* 0x0000006e9d6e7223 */ /* 0x000fe20000010061 */
[----:B------:R-:W-:Y:S01]  /*35a0*/  FADD.FTZ R100, R215, -R100 ;  /* 0x80000064d7647221 */ /* 0x000fe20000010000 */
[----:B------:R-:W-:Y:S01]  /*35b0*/  FMUL.FTZ R0, R0, UR4 ;  /* 0x0000000400007c20 */ /* 0x000fe20008410000 */
[----:B------:R-:W-:Y:S01]  /*35c0*/  FMUL.FTZ R159, R96, UR4 ;  /* 0x00000004609f7c20 */ /* 0x000fe20008410000 */
[C---:B------:R-:W-:Y:S01]  /*35d0*/  FFMA.FTZ R121, R157.reuse, R98, R121 ;  /* 0x000000629d797223 */ /* 0x040fe20000010079 */
[----:B------:R-:W-:Y:S01]  /*35e0*/  FMUL.FTZ R96, R110, R108 ;  /* 0x0000006c6e607220 */ /* 0x000fe20000410000 */
[----:B------:R-:W-:Y:S01]  /*35f0*/  FFMA.FTZ R103, R157, R100, R103 ;  /* 0x000000649d677223 */ /* 0x000fe20000010067 */
[----:B------:R-:W-:Y:S01]  /*3600*/  FSEL R158, R0, RZ, P0 ;  /* 0x000000ff009e7208 */ /* 0x000fe20000000000 */
[----:B------:R-:W-:-:S02]  /*3610*/  HADD2.F32 R99, -RZ, R83.H1_H1 ;  /* 0x30000053ff637230 */ /* 0x000fc40000004100 */
[----:B------:R-:W-:Y:S01]  /*3620*/  FMUL.FTZ R96, R96, UR4 ;  /* 0x0000000460607c20 */ /* 0x000fe20008410000 */
[-C--:B------:R-:W-:Y:S01]  /*3630*/  FMUL.FTZ R0, R121, R108.reuse ;  /* 0x0000006c79007220 */ /* 0x080fe20000410000 */
[----:B------:R-:W-:Y:S01]  /*3640*/  FMUL.FTZ R97, R103, R108 ;  /* 0x0000006c67617220 */ /* 0x000fe20000410000 */
[----:B------:R-:W-:Y:S01]  /*3650*/  FSEL R159, R159, RZ, P6 ;  /* 0x000000ff9f9f7208 */ /* 0x000fe20003000000 */
[----:B------:R-:W-:Y:S01]  /*3660*/  FFMA.FTZ R100, R157, R218, R99 ;  /* 0x000000da9d647223 */ /* 0x000fe20000010063 */
[----:B------:R-:W-:Y:S01]  /*3670*/  FMUL.FTZ R0, R0, UR4 ;  /* 0x0000000400007c20 */ /* 0x000fe20008410000 */
[----:B------:R-:W-:Y:S01]  /*3680*/  LOP3.LUT P6, RZ, R119, 0xff, RZ, 0xc0, !PT ;  /* 0x000000ff77ff7812 */ /* 0x000fe200078cc0ff */
[----:B------:R-:W-:Y:S01]  /*3690*/  FMUL.FTZ R97, R97, UR4 ;  /* 0x0000000461617c20 */ /* 0x000fe20008410000 */
[----:B------:R-:W-:Y:S01]  /*36a0*/  FSEL R161, R96, RZ, P5 ;  /* 0x000000ff60a17208 */ /* 0x000fe20002800000 */
[-C--:B------:R-:W-:Y:S01]  /*36b0*/  FFMA.FTZ R96, R209, R107.reuse, R106 ;  /* 0x0000006bd1607223 */ /* 0x080fe2000001006a */
[----:B------:R-:W-:Y:S01]  /*36c0*/  ISETP.GE.U32.AND P0, PT, R118, RZ, PT ;  /* 0x000000ff7600720c */ /* 0x000fe20003f06070 */
[----:B------:R-:W-:Y:S01]  /*36d0*/  FMUL.FTZ R99, R100, R108 ;  /* 0x0000006c64637220 */ /* 0x000fe20000410000 */
[----:B------:R-:W-:Y:S01]  /*36e0*/  LOP3.LUT P5, RZ, R119, 0xff0000, RZ, 0xc0, !PT ;  /* 0x00ff000077ff7812 */ /* 0x000fe200078ac0ff */
[----:B------:R-:W-:Y:S01]  /*36f0*/  FADD.FTZ R96, R207, -R96 ;  /* 0x80000060cf607221 */ /* 0x000fe20000010000 */
[----:B------:R-:W-:Y:S01]  /*3700*/  FSEL R0, R0, RZ, P6 ;  /* 0x000000ff00007208 */ /* 0x000fe20003000000 */
[----:B------:R-:W-:Y:S01]  /*3710*/  FMUL.FTZ R99, R99, UR4 ;  /* 0x0000000463637c20 */ /* 0x000fe20008410000 */
[----:B------:R-:W-:Y:S01]  /*3720*/  ISETP.GE.U32.AND.EX P0, PT, R119, 0x1000000, PT, P0 ;  /* 0x010000007700780c */ /* 0x000fe20003f06100 */
[-CC-:B------:R-:W-:Y:S01]  /*3730*/  FFMA.FTZ R189, R189, R107.reuse, R106.reuse ;  /* 0x0000006bbdbd7223 */ /* 0x180fe2000001006a */
[----:B------:R-:W-:Y:S01]  /*3740*/  FSEL R122, R97, RZ, P5 ;  /* 0x000000ff617a7208 */ /* 0x000fe20002800000 */
[----:B------:R-:W-:Y:S01]  /*3750*/  FFMA.FTZ R97, R208, R107, R106 ;  /* 0x0000006bd0617223 */ /* 0x000fe2000001006a */
[----:B------:R-:W-:Y:S01]  /*3760*/  LOP3.LUT P6, RZ, R119, 0xff00, RZ, 0xc0, !PT ;  /* 0x0000ff0077ff7812 */ /* 0x000fe200078cc0ff */
[----:B------:R-:W-:-:S02]  /*3770*/  HADD2.F32 R119, -RZ, R81.H0_H0 ;  /* 0x20000051ff777230 */ /* 0x000fc40000004100 */
[-CC-:B------:R-:W-:Y:S01]  /*3780*/  FFMA.FTZ R98, R205, R107.reuse, R106.reuse ;  /* 0x0000006bcd627223 */ /* 0x180fe2000001006a */
[----:B------:R-:W-:Y:S01]  /*3790*/  FADD.FTZ R178, R206, -R97 ;  /* 0x80000061ceb27221 */ /* 0x000fe20000010000 */
[-CC-:B------:R-:W-:Y:S01]  /*37a0*/  FFMA.FTZ R97, R216, R107.reuse, R106.reuse ;  /* 0x0000006bd8617223 */ /* 0x180fe2000001006a */
[----:B------:R-:W-:Y:S01]  /*37b0*/  FSEL R113, R113, RZ, P3 ;  /* 0x000000ff71717208 */ /* 0x000fe20001800000 */
[----:B------:R-:W-:Y:S01]  /*37c0*/  FFMA.FTZ R119, R157, R96, R119 ;  /* 0x000000609d777223 */ /* 0x000fe20000010077 */
[----:B------:R-:W-:Y:S01]  /*37d0*/  HADD2.F32 R96, -RZ, R87.H0_H0 ;  /* 0x20000057ff607230 */ /* 0x000fe20000004100 */
[----:B------:R-:W-:Y:S01]  /*37e0*/  FSEL R120, R120, RZ, P4 ;  /* 0x000000ff78787208 */ /* 0x000fe20002000000 */
[----:B------:R-:W-:Y:S01]  /*37f0*/  FADD.FTZ R192, R192, -R189 ;  /* 0x800000bdc0c07221 */ /* 0x000fe20000010000 */
[----:B------:R-:W-:Y:S01]  /*3800*/  FSEL R109, R99, RZ, P0 ;  /* 0x000000ff636d7208 */ /* 0x000fe20000000000 */
[----:B------:R-:W-:Y:S01]  /*3810*/  FFMA.FTZ R99, R212, R107, R106 ;  /* 0x0000006bd4637223 */ /* 0x000fe2000001006a */
[C---:B------:R-:W-:Y:S01]  /*3820*/  LOP3.LUT P3, RZ, R118.reuse, 0xff, RZ, 0xc0, !PT ;  /* 0x000000ff76ff7812 */ /* 0x040fe2000786c0ff */
[----:B------:R-:W-:Y:S01]  /*3830*/  HADD2.F32 R160, -RZ, R82.H1_H1 ;  /* 0x30000052ffa07230 */ /* 0x000fe20000004100 */
[C---:B------:R-:W-:Y:S01]  /*3840*/  LOP3.LUT P4, RZ, R118.reuse, 0xff00, RZ, 0xc0, !PT ;  /* 0x0000ff0076ff7812 */ /* 0x040fe2000788c0ff */
[--C-:B------:R-:W-:Y:S01]  /*3850*/  HADD2.F32 R179, -RZ, R80.reuse.H0_H0 ;  /* 0x20000050ffb37230 */ /* 0x100fe20000004100 */
[C---:B------:R-:W-:Y:S01]  /*3860*/  LOP3.LUT P5, RZ, R118.reuse, 0xff0000, RZ, 0xc0, !PT ;  /* 0x00ff000076ff7812 */ /* 0x040fe200078ac0ff */
[----:B------:R-:W-:Y:S01]  /*3870*/  FADD.FTZ R98, R203, -R98 ;  /* 0x80000062cb627221 */ /* 0x000fe20000010000 */
[----:B------:R-:W-:Y:S01]  /*3880*/  LOP3.LUT P0, RZ, R118, 0xff000000, RZ, 0xc0, !PT ;  /* 0xff00000076ff7812 */ /* 0x000fe2000780c0ff */
[----:B------:R-:W-:Y:S01]  /*3890*/  FADD.FTZ R118, R214, -R97 ;  /* 0x80000061d6767221 */ /* 0x000fe20000010000 */
[----:B------:R-:W-:-:S02]  /*38a0*/  HADD2.F32 R97, -RZ, R80.H1_H1 ;  /* 0x30000050ff617230 */ /* 0x000fc40000004100 */
[----:B------:R-:W-:Y:S01]  /*38b0*/  FFMA.FTZ R177, R157, R192, R96 ;  /* 0x000000c09db17223 */ /* 0x000fe20000010060 */
[----:B------:R-:W-:Y:S01]  /*38c0*/  FADD.FTZ R176, R210, -R99 ;  /* 0x80000063d2b07221 */ /* 0x000fe20000010000 */
[----:B------:R-:W-:Y:S01]  /*38d0*/  FMUL.FTZ R96, R119, R108 ;  /* 0x0000006c77607220 */ /* 0x000fe20000410000 */
[----:B------:R-:W-:Y:S02]  /*38e0*/  HADD2.F32 R99, -RZ, R81.H1_H1 ;  /* 0x30000051ff637230 */ /* 0x000fe40000004100 */
[C---:B------:R-:W-:Y:S01]  /*38f0*/  FFMA.FTZ R118, R157.reuse, R118, R160 ;  /* 0x000000769d767223 */ /* 0x040fe200000100a0 */
[----:B------:R-:W-:Y:S01]  /*3900*/  FFMA.FTZ R179, R157, R98, R179 ;  /* 0x000000629db37223 */ /* 0x000fe200000100b3 */
[----:B------:R-:W-:Y:S01]  /*3910*/  FFMA.FTZ R193, R193, R107, R106 ;  /* 0x0000006bc1c17223 */ /* 0x000fe2000001006a */
[----:B------:R-:W-:Y:S01]  /*3920*/  FFMA.FTZ R178, R157, R178, R97 ;  /* 0x000000b29db27223 */ /* 0x000fe20000010061 */
[----:B------:R-:W-:Y:S01]  /*3930*/  FMUL.FTZ R123, R96, UR4 ;  /* 0x00000004607b7c20 */ /* 0x000fe20008410000 */
[-C--:B------:R-:W-:Y:S01]  /*3940*/  FMUL.FTZ R97, R118, R108.reuse ;  /* 0x0000006c76617220 */ /* 0x080fe20000410000 */
[----:B------:R-:W-:Y:S01]  /*3950*/  FMUL.FTZ R96, R179, R108 ;  /* 0x0000006cb3607220 */ /* 0x000fe20000410000 */
[----:B------:R-:W-:Y:S01]  /*3960*/  FFMA.FTZ R176, R157, R176, R99 ;  /* 0x000000b09db07223 */ /* 0x000fe20000010063 */
[----:B------:R-:W-:-:S02]  /*3970*/  HADD2.F32 R175, -RZ, R86.H0_H0 ;  /* 0x20000056ffaf7230 */ /* 0x000fc40000004100 */
[----:B------:R-:W-:Y:S01]  /*3980*/  FADD.FTZ R196, R196, -R193 ;  /* 0x800000c1c4c47221 */ /* 0x000fe20000010000 */
[-C--:B------:R-:W-:Y:S01]  /*3990*/  FFMA.FTZ R190, R190, R107.reuse, R106 ;  /* 0x0000006bbebe7223 */ /* 0x080fe2000001006a */
[----:B------:R-:W-:Y:S01]  /*39a0*/  FMUL.FTZ R163, R97, UR4 ;  /* 0x0000000461a37c20 */ /* 0x000fe20008410000 */
[----:B------:R-:W-:Y:S01]  /*39b0*/  FMUL.FTZ R96, R96, UR4 ;  /* 0x0000000460607c20 */ /* 0x000fe20008410000 */
[----:B------:R-:W-:Y:S01]  /*39c0*/  FMUL.FTZ R97, R176, R108 ;  /* 0x0000006cb0617220 */ /* 0x000fe20000410000 */
[----:B------:R-:W-:Y:S01]  /*39d0*/  FFMA.FTZ R175, R157, R196, R175 ;  /* 0x000000c49daf7223 */ /* 0x000fe200000100af */
[----:B------:R-:W-:Y:S02]  /*39e0*/  HADD2.F32 R99, -RZ, R87.H1_H1 ;  /* 0x30000057ff637230 */ /* 0x000fe40000004100 */
[----:B------:R-:W-:Y:S01]  /*39f0*/  FADD.FTZ R174, R187, -R190 ;  /* 0x800000bebbae7221 */ /* 0x000fe20000010000 */
[----:B------:R-:W-:Y:S01]  /*3a00*/  FMUL.FTZ R160, R97, UR4 ;  /* 0x0000000461a07c20 */ /* 0x000fe20008410000 */
[----:B------:R-:W-:Y:S01]  /*3a10*/  FSEL R172, R96, RZ, P3 ;  /* 0x000000ff60ac7208 */ /* 0x000fe20001800000 */
[-C--:B------:R-:W-:Y:S01]  /*3a20*/  FMUL.FTZ R96, R175, R108.reuse ;  /* 0x0000006caf607220 */ /* 0x080fe20000410000 */
[----:B------:R-:W-:Y:S01]  /*3a30*/  FMUL.FTZ R97, R178, R108 ;  /* 0x0000006cb2617220 */ /* 0x000fe20000410000 */
[----:B------:R-:W-:Y:S01]  /*3a40*/  FFMA.FTZ R174, R157, R174, R99 ;  /* 0x000000ae9dae7223 */ /* 0x000fe20000010063 */
[----:B------:R-:W-:Y:S01]  /*3a50*/  FSEL R160, R160, RZ, P0 ;  /* 0x000000ffa0a07208 */ /* 0x000fe20000000000 */
[----:B------:R-:W-:Y:S01]  /*3a60*/  FMUL.FTZ R96, R96, UR4 ;  /* 0x0000000460607c20 */ /* 0x000fe20008410000 */
[----:B------:R-:W-:Y:S01]  /*3a70*/  LOP3.LUT P0, RZ, R117, 0xff, RZ, 0xc0, !PT ;  /* 0x000000ff75ff7812 */ /* 0x000fe2000780c0ff */
[----:B------:R-:W-:Y:S01]  /*3a80*/  FMUL.FTZ R97, R97, UR4 ;  /* 0x0000000461617c20 */ /* 0x000fe20008410000 */
[-C--:B------:R-:W-:Y:S01]  /*3a90*/  FMUL.FTZ R98, R177, R108.reuse ;  /* 0x0000006cb1627220 */ /* 0x080fe20000410000 */
[----:B------:R-:W-:Y:S01]  /*3aa0*/  FMUL.FTZ R99, R174, R108 ;  /* 0x0000006cae637220 */ /* 0x000fe20000410000 */
[----:B------:R-:W-:Y:S01]  /*3ab0*/  ISETP.GE.U32.AND P3, PT, R116, RZ, PT ;  /* 0x000000ff7400720c */ /* 0x000fe20003f66070 */
[-CC-:B------:R-:W-:Y:S01]  /*3ac0*/  FFMA.FTZ R194, R194, R107.reuse, R106.reuse ;  /* 0x0000006bc2c27223 */ /* 0x180fe2000001006a */
[-CC-:B------:R-:W-:Y:S01]  /*3ad0*/  FFMA.FTZ R165, R165, R107.reuse, R106.reuse ;  /* 0x0000006ba5a57223 */ /* 0x180fe2000001006a */
[----:B------:R-:W-:Y:S01]  /*3ae0*/  FSEL R162, R96, RZ, P0 ;  /* 0x000000ff60a27208 */ /* 0x000fe20000000000 */
[----:B------:R-:W-:Y:S01]  /*3af0*/  FMUL.FTZ R98, R98, UR4 ;  /* 0x0000000462627c20 */ /* 0x000fe20008410000 */
[----:B------:R-:W-:Y:S01]  /*3b00*/  FSEL R173, R97, RZ, P4 ;  /* 0x000000ff61ad7208 */ /* 0x000fe20002000000 */
[----:B------:R-:W-:Y:S01]  /*3b10*/  FMUL.FTZ R99, R99, UR4 ;  /* 0x0000000463637c20 */ /* 0x000fe20008410000 */
[-C--:B------:R-:W-:Y:S01]  /*3b20*/  FFMA.FTZ R197, R197, R107.reuse, R106 ;  /* 0x0000006bc5c57223 */ /* 0x080fe2000001006a */
[----:B------:R-:W-:Y:S01]  /*3b30*/  HADD2.F32 R96, -RZ, R86.H1_H1 ;  /* 0x30000056ff607230 */ /* 0x000fe20000004100 */
[----:B------:R-:W-:Y:S01]  /*3b40*/  LOP3.LUT P4, RZ, R117, 0xff0000, RZ, 0xc0, !PT ;  /* 0x00ff000075ff7812 */ /* 0x000fe2000788c0ff */
[----:B------:R-:W-:Y:S01]  /*3b50*/  FADD.FTZ R194, R191, -R194 ;  /* 0x800000c2bfc27221 */ /* 0x000fe20000010000 */
[C---:B------:R-:W-:Y:S01]  /*3b60*/  ISETP.GE.U32.AND.EX P3, PT, R117.reuse, 0x1000000, PT, P3 ;  /* 0x010000007500780c */ /* 0x040fe20003f66130 */
[----:B------:R-:W-:Y:S01]  /*3b70*/  FADD.FTZ R168, R168, -R165 ;  /* 0x800000a5a8a87221 */ /* 0x000fe20000010000 */
[----:B------:R-:W-:Y:S01]  /*3b80*/  LOP3.LUT P0, RZ, R117, 0xff00, RZ, 0xc0, !PT ;  /* 0x0000ff0075ff7812 */ /* 0x000fe2000780c0ff */
[----:B------:R-:W-:Y:S01]  /*3b90*/  FFMA.FTZ R185, R185, R107, R106 ;  /* 0x0000006bb9b97223 */ /* 0x000fe2000001006a */
[----:B------:R-:W-:-:S02]  /*3ba0*/  HADD2.F32 R165, -RZ, R85.H0_H0 ;  /* 0x20000055ffa57230 */ /* 0x000fc40000004100 */
[-CC-:B------:R-:W-:Y:S01]  /*3bb0*/  FFMA.FTZ R202, R202, R107.reuse, R106.reuse ;  /* 0x0000006bcaca7223 */ /* 0x180fe2000001006a */
[-CC-:B------:R-:W-:Y:S01]  /*3bc0*/  FFMA.FTZ R117, R125, R107.reuse, R106.reuse ;  /* 0x0000006b7d757223 */ /* 0x180fe2000001006a */
[----:B------:R-:W-:Y:S01]  /*3bd0*/  FADD.FTZ R200, R200, -R197 ;  /* 0x800000c5c8c87221 */ /* 0x000fe20000010000 */
[----:B------:R-:W-:Y:S01]  /*3be0*/  FSEL R163, R163, RZ, P6 ;  /* 0x000000ffa3a37208 */ /* 0x000fe20003000000 */
[-C--:B------:R-:W-:Y:S01]  /*3bf0*/  FFMA.FTZ R201, R201, R107.reuse, R106 ;  /* 0x0000006bc9c97223 */ /* 0x080fe2000001006a */
[----:B------:R-:W-:Y:S01]  /*3c00*/  FSEL R123, R123, RZ, P5 ;  /* 0x000000ff7b7b7208 */ /* 0x000fe20002800000 */
[----:B------:R-:W-:Y:S01]  /*3c10*/  FFMA.FTZ R125, R157, R194, R96 ;  /* 0x000000c29d7d7223 */ /* 0x000fe20000010060 */
[----:B------:R-:W-:Y:S01]  /*3c20*/  FSEL R167, R98, RZ, P4 ;  /* 0x000000ff62a77208 */ /* 0x000fe20002000000 */
[-CC-:B------:R-:W-:Y:S01]  /*3c30*/  FFMA.FTZ R198, R198, R107.reuse, R106.reuse ;  /* 0x0000006bc6c67223 */ /* 0x180fe2000001006a */
[----:B------:R-:W-:Y:S01]  /*3c40*/  FSEL R166, R99, RZ, P3 ;  /* 0x000000ff63a67208 */ /* 0x000fe20001800000 */
[----:B------:R-:W-:Y:S01]  /*3c50*/  HADD2.F32 R96, -RZ, R88.H0_H0 ;  /* 0x20000058ff607230 */ /* 0x000fe20000004100 */
[----:B------:R-:W-:Y:S01]  /*3c60*/  LOP3.LUT P6, RZ, R116, 0xff, RZ, 0xc0, !PT ;  /* 0x000000ff74ff7812 */ /* 0x000fe200078cc0ff */
[----:B------:R-:W-:Y:S01]  /*3c70*/  FADD.FTZ R186, R186, -R185 ;  /* 0x800000b9baba7221 */ /* 0x000fe20000010000 */
[C---:B------:R-:W-:Y:S01]  /*3c80*/  LOP3.LUT P5, RZ, R116.reuse, 0xff00, RZ, 0xc0, !PT ;  /* 0x0000ff0074ff7812 */ /* 0x040fe200078ac0ff */
[--C-:B------:R-:W-:Y:S01]  /*3c90*/  HADD2.F32 R97, -RZ, R84.reuse.H1_H1 ;  /* 0x30000054ff617230 */ /* 0x100fe20000004100 */
[C---:B------:R-:W-:Y:S01]  /*3ca0*/  LOP3.LUT P4, RZ, R116.reuse, 0xff0000, RZ, 0xc0, !PT ;  /* 0x00ff000074ff7812 */ /* 0x040fe2000788c0ff */
[----:B------:R-:W-:Y:S01]  /*3cb0*/  HADD2.F32 R181, -RZ, R84.H0_H0 ;  /* 0x20000054ffb57230 */ /* 0x000fe20000004100 */
[----:B------:R-:W-:Y:S01]  /*3cc0*/  LOP3.LUT P3, RZ, R116, 0xff000000, RZ, 0xc0, !PT ;  /* 0xff00000074ff7812 */ /* 0x000fe2000786c0ff */
[-C--:B------:R-:W-:Y:S01]  /*3cd0*/  FFMA.FTZ R116, R184, R107.reuse, R106 ;  /* 0x0000006bb8747223 */ /* 0x080fe2000001006a */
[----:B------:R-:W-:Y:S01]  /*3ce0*/  FADD.FTZ R184, R199, -R202 ;  /* 0x800000cac7b87221 */ /* 0x000fe20000010000 */
[----:B------:R-:W-:Y:S01]  /*3cf0*/  FFMA.FTZ R165, R157, R200, R165 ;  /* 0x000000c89da57223 */ /* 0x000fe200000100a5 */
[----:B------:R-:W-:Y:S01]  /*3d00*/  FFMA.FTZ R192, R164, R107, R106 ;  /* 0x0000006ba4c07223 */ /* 0x000fe2000001006a */
[----:B------:R-:W-:Y:S01]  /*3d10*/  FADD.FTZ R204, R204, -R201 ;  /* 0x800000c9cccc7221 */ /* 0x000fe20000010000 */
[----:B------:R-:W-:-:S02]  /*3d20*/  HADD2.F32 R99, -RZ, R85.H1_H1 ;  /* 0x30000055ff637230 */ /* 0x000fc40000004100 */
[----:B------:R-:W-:Y:S01]  /*3d30*/  FADD.FTZ R164, R195, -R198 ;  /* 0x800000c6c3a47221 */ /* 0x000fe20000010000 */
[----:B------:R-:W-:Y:S01]  /*3d40*/  FFMA.FTZ R187, R157, R186, R96 ;  /* 0x000000ba9dbb7223 */ /* 0x000fe20000010060 */
[-CC-:B------:R-:W-:Y:S01]  /*3d50*/  FFMA.FTZ R171, R171, R107.reuse, R106.reuse ;  /* 0x0000006babab7223 */ /* 0x180fe2000001006a */
[----:B------:R-:W-:Y:S01]  /*3d60*/  FFMA.FTZ R184, R157, R184, R97 ;  /* 0x000000b89db87223 */ /* 0x000fe20000010061 */
[----:B------:R-:W-:Y:S01]  /*3d70*/  FMUL.FTZ R96, R165, R108 ;  /* 0x0000006ca5607220 */ /* 0x000fe20000410000 */
[----:B------:R-:W-:Y:S01]  /*3d80*/  FFMA.FTZ R181, R157, R204, R181 ;  /* 0x000000cc9db57223 */ /* 0x000fe200000100b5 */
[----:B------:R-:W-:Y:S01]  /*3d90*/  FMUL.FTZ R97, R125, R108 ;  /* 0x0000006c7d617220 */ /* 0x000fe20000410000 */
[----:B------:R-:W-:Y:S01]  /*3da0*/  FFMA.FTZ R164, R157, R164, R99 ;  /* 0x000000a49da47223 */ /* 0x000fe20000010063 */
[----:B------:R-:W-:Y:S01]  /*3db0*/  FFMA.FTZ R190, R170, R107, R106 ;  /* 0x0000006baabe7223 */ /* 0x000fe2000001006a */
[----:B------:R-:W-:Y:S01]  /*3dc0*/  FADD.FTZ R182, R182, -R171 ;  /* 0x800000abb6b67221 */ /* 0x000fe20000010000 */
[----:B------:R-:W-:Y:S01]  /*3dd0*/  FMUL.FTZ R170, R96, UR4 ;  /* 0x0000000460aa7c20 */ /* 0x000fe20008410000 */
[----:B------:R-:W-:Y:S01]  /*3de0*/  FMUL.FTZ R171, R97, UR4 ;  /* 0x0000000461ab7c20 */ /* 0x000fe20008410000 */
[----:B------:R-:W-:Y:S01]  /*3df0*/  FMUL.FTZ R96, R181, R108 ;  /* 0x0000006cb5607220 */ /* 0x000fe20000410000 */
[----:B------:R-:W-:-:S02]  /*3e00*/  HADD2.F32 R191, -RZ, R89.H0_H0 ;  /* 0x20000059ffbf7230 */ /* 0x000fc40000004100 */
[-C--:B------:R-:W-:Y:S01]  /*3e10*/  FMUL.FTZ R97, R164, R108.reuse ;  /* 0x0000006ca4617220 */ /* 0x080fe20000410000 */
[--C-:B------:R-:W-:Y:S02]  /*3e20*/  HADD2.F32 R189, -RZ, R90.reuse.H0_H0 ;  /* 0x2000005affbd7230 */ /* 0x100fe40000004100 */
[----:B------:R-:W-:Y:S01]  /*3e30*/  FMUL.FTZ R96, R96, UR4 ;  /* 0x0000000460607c20 */ /* 0x000fe20008410000 */
[----:B------:R-:W-:Y:S01]  /*3e40*/  FMUL.FTZ R98, R187, R108 ;  /* 0x0000006cbb627220 */ /* 0x000fe20000410000 */
[----:B------:R-:W-:Y:S01]  /*3e50*/  FMUL.FTZ R185, R97, UR4 ;  /* 0x0000000461b97c20 */ /* 0x000fe20008410000 */
[C---:B------:R-:W-:Y:S01]  /*3e60*/  FFMA.FTZ R191, R157.reuse, R182, R191 ;  /* 0x000000b69dbf7223 */ /* 0x040fe200000100bf */
[----:B------:R-:W-:Y:S01]  /*3e70*/  FMUL.FTZ R97, R184, R108 ;  /* 0x0000006cb8617220 */ /* 0x000fe20000410000 */
[----:B------:R-:W-:Y:S01]  /*3e80*/  FSEL R186, R96, RZ, P6 ;  /* 0x000000ff60ba7208 */ /* 0x000fe20003000000 */
[----:B------:R-:W-:Y:S01]  /*3e90*/  FFMA.FTZ R189, R157, R168, R189 ;  /* 0x000000a89dbd7223 */ /* 0x000fe200000100bd */
[-C--:B------:R-:W-:Y:S01]  /*3ea0*/  FMUL.FTZ R96, R191, R108.reuse ;  /* 0x0000006cbf607220 */ /* 0x080fe20000410000 */
[----:B------:R-:W-:Y:S01]  /*3eb0*/  FMUL.FTZ R97, R97, UR4 ;  /* 0x0000000461617c20 */ /* 0x000fe20008410000 */
[----:B------:R-:W-:Y:S01]  /*3ec0*/  FSEL R171, R171, RZ, P0 ;  /* 0x000000ffabab7208 */ /* 0x000fe20000000000 */
[----:B------:R-:W-:Y:S01]  /*3ed0*/  FMUL.FTZ R98, R98, UR4 ;  /* 0x0000000462627c20 */ /* 0x000fe20008410000 */
[----:B------:R-:W-:Y:S01]  /*3ee0*/  LOP3.LUT P0, RZ, R114, 0xff, RZ, 0xc0, !PT ;  /* 0x000000ff72ff7812 */ /* 0x000fe2000780c0ff */
[----:B------:R-:W-:Y:S01]  /*3ef0*/  FMUL.FTZ R180, R96, UR4 ;  /* 0x0000000460b47c20 */ /* 0x000fe20008410000 */
[----:B------:R-:W-:Y:S01]  /*3f00*/  FSEL R193, R97, RZ, P5 ;  /* 0x000000ff61c17208 */ /* 0x000fe20002800000 */
[----:B------:R-:W-:Y:S01]  /*3f10*/  FMUL.FTZ R99, R189, R108 ;  /* 0x0000006cbd637220 */ /* 0x000fe20000410000 */
[----:B------:R-:W0:Y:S01]  /*3f20*/  LDC.64 R96, c[0x0][0x478] ;  /* 0x00011e00ff607b82 */ /* 0x000e220000000a00 */
[----:B------:R-:W-:Y:S01]  /*3f30*/  FFMA.FTZ R107, R188, R107, R106 ;  /* 0x0000006bbc6b7223 */ /* 0x000fe2000001006a */
[----:B------:R-:W-:Y:S01]  /*3f40*/  FSEL R168, R98, RZ, P0 ;  /* 0x000000ff62a87208 */ /* 0x000fe20000000000 */
[----:B------:R-:W-:Y:S01]  /*3f50*/  FMUL.FTZ R99, R99, UR4 ;  /* 0x0000000463637c20 */ /* 0x000fe20008410000 */
[----:B------:R-:W-:Y:S01]  /*3f60*/  HADD2.F32 R98, -RZ, R91.H1_H1 ;  /* 0x3000005bff627230 */ /* 0x000fe20000004100 */
[----:B------:R-:W-:Y:S01]  /*3f70*/  LOP3.LUT P5, RZ, R115, 0xff, RZ, 0xc0, !PT ;  /* 0x000000ff73ff7812 */ /* 0x000fe200078ac0ff */
[----:B------:R-:W-:Y:S01]  /*3f80*/  FADD.FTZ R124, R124, -R107 ;  /* 0x8000006b7c7c7221 */ /* 0x000fe20000010000 */
[----:B------:R-:W-:Y:S01]  /*3f90*/  FADD.FTZ R190, R169, -R190 ;  /* 0x800000bea9be7221 */ /* 0x000fe20000010000 */
[----:B------:R-:W-:Y:S01]  /*3fa0*/  FSEL R185, R185, RZ, P3 ;  /* 0x000000ffb9b97208 */ /* 0x000fe20001800000 */
[----:B------:R-:W-:Y:S01]  /*3fb0*/  HADD2.F32 R107, -RZ, R90.H1_H1 ;  /* 0x3000005aff6b7230 */ /* 0x000fe20000004100 */
[----:B------:R-:W-:Y:S01]  /*3fc0*/  FSEL R182, R99, RZ, P5 ;  /* 0x000000ff63b67208 */ /* 0x000fe20002800000 */
[----:B------:R-:W-:Y:S01]  /*3fd0*/  FFMA.FTZ R169, R157, R124, R98 ;  /* 0x0000007c9da97223 */ /* 0x000fe20000010062 */
[C---:B------:R-:W-:Y:S01]  /*3fe0*/  LOP3.LUT P3, RZ, R114.reuse, 0xff0000, RZ, 0xc0, !PT ;  /* 0x00ff000072ff7812 */ /* 0x040fe2000786c0ff */
[----:B------:R-:W1:Y:S01]  /*3ff0*/  LDC.64 R98, c[0x0][0x468] ;  /* 0x00011a00ff627b82 */ /* 0x000e620000000a00 */
[----:B------:R-:W-:Y:S01]  /*4000*/  ISETP.GE.U32.AND P0, PT, R114, RZ, PT ;  /* 0x000000ff7200720c */ /* 0x000fe20003f06070 */
[----:B------:R-:W-:Y:S01]  /*4010*/  FADD.FTZ R116, R183, -R116 ;  /* 0x80000074b7747221 */ /* 0x000fe20000010000 */
[----:B------:R-:W-:Y:S01]  /*4020*/  F2FP.F16.F32.PACK_AB R94, R94, R93 ;  /* 0x0000005d5e5e723e */ /* 0x000fe200000000ff */
[----:B------:R-:W-:Y:S01]  /*4030*/  FADD.FTZ R192, R127, -R192 ;  /* 0x800000c07fc07221 */ /* 0x000fe20000010000 */
[----:B------:R-:W-:Y:S01]  /*4040*/  F2FP.F16.F32.PACK_AB R93, R102, R101 ;  /* 0x00000065665d723e */ /* 0x000fe200000000ff */
[----:B------:R-:W-:Y:S01]  /*4050*/  HADD2.F32 R102, -RZ, R88.H1_H1 ;  /* 0x30000058ff667230 */ /* 0x000fe20000004100 */
[----:B------:R-:W-:Y:S01]  /*4060*/  FSEL R180, R180, RZ, P3 ;  /* 0x000000ffb4b47208 */ /* 0x000fe20001800000 */
[----:B------:R-:W-:Y:S01]  /*4070*/  HADD2.F32 R101, -RZ, R89.H1_H1 ;  /* 0x30000059ff657230 */ /* 0x000fe20000004100 */
[C---:B------:R-:W-:Y:S01]  /*4080*/  LOP3.LUT P3, RZ, R115.reuse, 0xff00, RZ, 0xc0, !PT ;  /* 0x0000ff0073ff7812 */ /* 0x040fe2000786c0ff */
[----:B------:R-:W-:Y:S01]  /*4090*/  FADD.FTZ R126, R126, -R117 ;  /* 0x800000757e7e7221 */ /* 0x000fe20000010000 */
[----:B------:R-:W-:Y:S01]  /*40a0*/  LOP3.LUT P5, RZ, R115, 0xff0000, RZ, 0xc0, !PT ;  /* 0x00ff000073ff7812 */ /* 0x000fe200078ac0ff */
[----:B------:R-:W-:Y:S01]  /*40b0*/  FFMA.FTZ R124, R157, R116, R102 ;  /* 0x000000749d7c7223 */ /* 0x000fe20000010066 */
[----:B------:R-:W-:Y:S01]  /*40c0*/  ISETP.GE.U32.AND.EX P0, PT, R115, 0x1000000, PT, P0 ;  /* 0x010000007300780c */ /* 0x000fe20003f06100 */
[----:B------:R-:W-:Y:S01]  /*40d0*/  HADD2.F32 R115, -RZ, R91.H0_H0 ;  /* 0x2000005bff737230 */ /* 0x000fe20000004100 */
[----:B------:R-:W-:Y:S01]  /*40e0*/  F2FP.F16.F32.PACK_AB R95, R92, R95 ;  /* 0x0000005f5c5f723e */ /* 0x000fe200000000ff */
[----:B------:R-:W-:Y:S01]  /*40f0*/  FFMA.FTZ R190, R157, R190, R101 ;  /* 0x000000be9dbe7223 */ /* 0x000fe20000010065 */
[----:B------:R-:W-:Y:S01]  /*4100*/  F2FP.F16.F32.PACK_AB R92, R110, R111 ;  /* 0x0000006f6e5c723e */ /* 0x000fe200000000ff */
[----:B0-----:R-:W-:-:S04]  /*4110*/  IMAD.WIDE.U32 R110, R156, 0x10, R96 ;  /* 0x000000109c6e7825 */ /* 0x001fc800078e0060 */
[C---:B------:R-:W-:Y:S01]  /*4120*/  FFMA.FTZ R192, R157.reuse, R192, R107 ;  /* 0x000000c09dc07223 */ /* 0x040fe2000001006b */
[----:B------:R-:W-:Y:S01]  /*4130*/  FFMA.FTZ R127, R157, R126, R115 ;  /* 0x0000007e9d7f7223 */ /* 0x000fe20000010073 */
[----:B------:R-:W-:Y:S01]  /*4140*/  F2FP.F16.F32.PACK_AB R107, R105, R112 ;  /* 0x00000070696b723e */ /* 0x000fe200000000ff */
[----:B------:R0:W-:Y:S01]  /*4150*/  STG.E.128 desc[UR6][R110.64], R92 ;  /* 0x0000005c6e007986 */ /* 0x0001e2000c101d06 */
[----:B------:R-:W-:Y:S01]  /*4160*/  F2FP.F16.F32.PACK_AB R106, R113, R104 ;  /* 0x00000068716a723e */ /* 0x000fe200000000ff */
[----:B-1----:R-:W-:Y:S01]  /*4170*/  IMAD.WIDE.U32 R156, R156, 0x10, R98 ;  /* 0x000000109c9c7825 */ /* 0x002fe200078e0062 */
[----:B------:R-:W-:Y:S02]  /*4180*/  F2FP.F16.F32.PACK_AB R103, R100, R103 ;  /* 0x000000676467723e */ /* 0x000fe400000000ff */
[----:B------:R-:W-:Y:S01]  /*4190*/  F2FP.F16.F32.PACK_AB R102, R118, R121 ;  /* 0x000000797666723e */ /* 0x000fe200000000ff */
[----:B------:R-:W-:Y:S01]  /*41a0*/  IMAD.WIDE.U32 R112, R154, 0x10, R96 ;  /* 0x000000109a707825 */ /* 0x000fe200078e0060 */
[----:B------:R-:W-:-:S02]  /*41b0*/  F2FP.F16.F32.PACK_AB R105, R159, R120 ;  /* 0x000000789f69723e */ /* 0x000fc400000000ff */
[----:B------:R-:W-:Y:S01]  /*41c0*/  F2FP.F16.F32.PACK_AB R104, R161, R158 ;  /* 0x0000009ea168723e */ /* 0x000fe200000000ff */
[C---:B------:R-:W-:Y:S01]  /*41d0*/  IMAD.WIDE.U32 R120, R155.reuse, 0x10, R96 ;  /* 0x000000109b787825 */ /* 0x040fe200078e0060 */
[----:B------:R-:W-:Y:S02]  /*41e0*/  F2FP.F16.F32.PACK_AB R101, R176, R119 ;  /* 0x00000077b065723e */ /* 0x000fe400000000ff */
[----:B------:R-:W-:Y:S01]  /*41f0*/  F2FP.F16.F32.PACK_AB R100, R178, R179 ;  /* 0x000000b3b264723e */ /* 0x000fe200000000ff */
[----:B------:R1:W-:Y:S01]  /*4200*/  STG.E.128 desc[UR6][R156.64], R104 ;  /* 0x000000689c007986 */ /* 0x0003e2000c101d06 */
[----:B------:R-:W-:Y:S01]  /*4210*/  FSEL R170, R170, RZ, P4 ;  /* 0x000000ffaaaa7208 */ /* 0x000fe20002000000 */
[----:B------:R-:W-:Y:S01]  /*4220*/  IMAD.WIDE.U32 R116, R155, 0x10, R98 ;  /* 0x000000109b747825 */ /* 0x000fe200078e0062 */
[----:B------:R-:W-:-:S03]  /*4230*/  LOP3.LUT P4, RZ, R114, 0xff00, RZ, 0xc0, !PT ;  /* 0x0000ff0072ff7812 */ /* 0x000fc6000788c0ff */
[-C--:B0-----:R-:W-:Y:S01]  /*4240*/  FMUL.FTZ R110, R127, R108.reuse ;  /* 0x0000006c7f6e7220 */ /* 0x081fe20000410000 */
[C---:B------:R-:W-:Y:S01]  /*4250*/  F2FP.F16.F32.PACK_AB R92, R124.reuse, R187 ;  /* 0x000000bb7c5c723e */ /* 0x040fe200000000ff */
[-C--:B------:R-:W-:Y:S01]  /*4260*/  FMUL.FTZ R124, R124, R108.reuse ;  /* 0x0000006c7c7c7220 */ /* 0x080fe20000410000 */
[C---:B------:R-:W-:Y:S01]  /*4270*/  F2FP.F16.F32.PACK_AB R93, R190.reuse, R191 ;  /* 0x000000bfbe5d723e */ /* 0x040fe200000000ff */
[-C--:B------:R-:W-:Y:S01]  /*4280*/  FMUL.FTZ R190, R190, R108.reuse ;  /* 0x0000006cbebe7220 */ /* 0x080fe20000410000 */
[C---:B------:R-:W-:Y:S01]  /*4290*/  F2FP.F16.F32.PACK_AB R94, R192.reuse, R189 ;  /* 0x000000bdc05e723e */ /* 0x040fe200000000ff */
[-C--:B------:R-:W-:Y:S01]  /*42a0*/  FMUL.FTZ R192, R192, R108.reuse ;  /* 0x0000006cc0c07220 */ /* 0x080fe20000410000 */
[----:B------:R-:W-:Y:S01]  /*42b0*/  FMUL.FTZ R108, R169, R108 ;  /* 0x0000006ca96c7220 */ /* 0x000fe20000410000 */
[----:B------:R-:W-:Y:S01]  /*42c0*/  FMUL.FTZ R110, R110, UR4 ;  /* 0x000000046e6e7c20 */ /* 0x000fe20008410000 */
[----:B------:R-:W-:Y:S01]  /*42d0*/  FMUL.FTZ R190, R190, UR4 ;  /* 0x00000004bebe7c20 */ /* 0x000fe20008410000 */
[----:B------:R-:W-:Y:S01]  /*42e0*/  FMUL.FTZ R192, R192, UR4 ;  /* 0x00000004c0c07c20 */ /* 0x000fe20008410000 */
[----:B------:R-:W-:Y:S01]  /*42f0*/  FMUL.FTZ R108, R108, UR4 ;  /* 0x000000046c6c7c20 */ /* 0x000fe20008410000 */
[----:B------:R-:W-:Y:S01]  /*4300*/  FMUL.FTZ R124, R124, UR4 ;  /* 0x000000047c7c7c20 */ /* 0x000fe20008410000 */
[----:B------:R-:W-:Y:S01]  /*4310*/  LOP3.LUT P6, RZ, R114, 0xff000000, RZ, 0xc0, !PT ;  /* 0xff00000072ff7812 */ /* 0x000fe200078cc0ff */
[----:B------:R0:W-:Y:S01]  /*4320*/  STG.E.128 desc[UR6][R120.64], R100 ;  /* 0x0000006478007986 */ /* 0x0001e2000c101d06 */
[----:B------:R-:W-:Y:S01]  /*4330*/  FSEL R110, R110, RZ, P5 ;  /* 0x000000ff6e6e7208 */ /* 0x000fe20002800000 */
[----:B------:R-:W-:Y:S01]  /*4340*/  IMAD.WIDE.U32 R114, R153, 0x10, R96 ;  /* 0x0000001099727825 */ /* 0x000fe200078e0060 */
[----:B------:R-:W-:-:S02]  /*4350*/  FSEL R111, R108, RZ, P0 ;  /* 0x000000ff6c6f7208 */ /* 0x000fc40000000000 */
[----:B------:R-:W-:Y:S01]  /*4360*/  F2FP.F16.F32.PACK_AB R97, R164, R165 ;  /* 0x000000a5a461723e */ /* 0x000fe200000000ff */
[--C-:B------:R-:W-:Y:S01]  /*4370*/  IMAD.WIDE.U32 R154, R154, 0x10, R98.reuse ;  /* 0x000000109a9a7825 */ /* 0x100fe200078e0062 */
[----:B------:R-:W-:Y:S02]  /*4380*/  F2FP.F16.F32.PACK_AB R96, R184, R181 ;  /* 0x000000b5b860723e */ /* 0x000fe400000000ff */
[----:B-1----:R-:W-:Y:S01]  /*4390*/  F2FP.F16.F32.PACK_AB R107, R166, R167 ;  /* 0x000000a7a66b723e */ /* 0x002fe200000000ff */
[----:B------:R-:W-:Y:S01]  /*43a0*/  IMAD.WIDE.U32 R118, R153, 0x10, R98 ;  /* 0x0000001099767825 */ /* 0x000fe200078e0062 */
[----:B------:R-:W-:Y:S02]  /*43b0*/  F2FP.F16.F32.PACK_AB R99, R174, R177 ;  /* 0x000000b1ae63723e */ /* 0x000fe400000000ff */
[----:B------:R-:W-:Y:S02]  /*43c0*/  F2FP.F16.F32.PACK_AB R98, R125, R175 ;  /* 0x000000af7d62723e */ /* 0x000fe400000000ff */
[----:B------:R-:W-:-:S02]  /*43d0*/  F2FP.F16.F32.PACK_AB R106, R171, R162 ;  /* 0x000000a2ab6a723e */ /* 0x000fc400000000ff */
[----:B------:R-:W-:Y:S02]  /*43e0*/  F2FP.F16.F32.PACK_AB R105, R185, R170 ;  /* 0x000000aab969723e */ /* 0x000fe400000000ff */
[----:B0-----:R-:W-:Y:S02]  /*43f0*/  F2FP.F16.F32.PACK_AB R103, R109, R122 ;  /* 0x0000007a6d67723e */ /* 0x001fe400000000ff */
[----:B------:R-:W-:Y:S02]  /*4400*/  F2FP.F16.F32.PACK_AB R101, R160, R123 ;  /* 0x0000007ba065723e */ /* 0x000fe400000000ff */
[----:B------:R-:W-:Y:S02]  /*4410*/  F2FP.F16.F32.PACK_AB R102, R163, R0 ;  /* 0x00000000a366723e */ /* 0x000fe400000000ff */
[----:B------:R-:W-:Y:S02]  /*4420*/  F2FP.F16.F32.PACK_AB R100, R173, R172 ;  /* 0x000000acad64723e */ /* 0x000fe400000000ff */
[----:B------:R-:W-:-:S02]  /*4430*/  FSEL R123, R192, RZ, P3 ;  /* 0x000000ffc07b7208 */ /* 0x000fc40001800000 */
[----:B------:R-:W-:Y:S01]  /*4440*/  FSEL R109, R190, RZ, P6 ;  /* 0x000000ffbe6d7208 */ /* 0x000fe20003000000 */
[----:B------:R1:W-:Y:S01]  /*4450*/  STG.E.128 desc[UR6][R116.64], R100 ;  /* 0x0000006474007986 */ /* 0x0003e2000c101d06 */
[----:B------:R-:W-:Y:S02]  /*4460*/  FSEL R121, R124, RZ, P4 ;  /* 0x000000ff7c797208 */ /* 0x000fe40002000000 */
        /* <DEDUP_REMOVED lines=8> */
[----:B------:R-:W-:-:S05]  /*44f0*/  F2FP.F16.F32.PACK_AB R108, R121, R168 ;  /* 0x000000a8796c723e */ /* 0x000fca00000000ff */
[----:B------:R1:W-:Y:S01]  /*4500*/  STG.E.128 desc[UR6][R118.64], R108 ;  /* 0x0000006c76007986 */ /* 0x0003e2000c101d06 */
[----:B------:R-:W-:Y:S05]  /*4510*/  BRA `(.L_x_8502) ;  /* 0x00000020005c7947 */ /* 0x000fea0003800000 */
.L_x_8500:
        /* <DEDUP_REMOVED lines=8> */
[----:B------:R-:W-:Y:S01]  /*45a0*/  FADD.FTZ R238, R238, -R229 ;  /* 0x800000e5eeee7221 */ /* 0x000fe20000010000 */
[----:B------:R-:W-:Y:S01]  /*45b0*/  FADD.FTZ R234, R234, -R225 ;  /* 0x800000e1eaea7221 */ /* 0x000fe20000010000 */
[-CC-:B------:R-:W-:Y:S01]  /*45c0*/  FFMA.FTZ R232, R232, R107.reuse, R106.reuse ;  /* 0x0000006be8e87223 */ /* 0x180fe2000001006a */
[C---:B------:R-:W-:Y:S01]  /*45d0*/  FMUL.FTZ R97, R157.reuse, R240 ;  /* 0x000000f09d617220 */ /* 0x040fe20000410000 */
[C---:B------:R-:W-:Y:S01]  /*45e0*/  FMUL.FTZ R99, R157.reuse, R238 ;  /* 0x000000ee9d637220 */ /* 0x040fe20000410000 */
[----:B------:R-:W-:Y:S01]  /*45f0*/  FMUL.FTZ R101, R157, R234 ;  /* 0x000000ea9d657220 */ /* 0x000fe20000410000 */
[----:B------:R-:W-:Y:S01]  /*4600*/  FADD.FTZ R230, R230, -R221 ;  /* 0x800000dde6e67221 */ /* 0x000fe20000010000 */
[-C--:B------:R-:W-:Y:S01]  /*4610*/  FMUL.FTZ R97, R97, R108.reuse ;  /* 0x0000006c61617220 */ /* 0x080fe20000410000 */
[-C--:B------:R-:W-:Y:S01]  /*4620*/  FMUL.FTZ R99, R99, R108.reuse ;  /* 0x0000006c63637220 */ /* 0x080fe20000410000 */
        /* <DEDUP_REMOVED lines=48> */
.L_x_8503:
        /* <DEDUP_REMOVED lines=14> */
[-C--:B------:R-:W-:Y:S01]  /*4a10*/  FMUL.FTZ R92, R97, R108.reuse ;  /* 0x0000006c615c7220 */ /* 0x080fe20000410000 */
[-CC-:B------:R-:W-:Y:S01]  /*4a20*/  FFMA.FTZ R229, R229, R107.reuse, R106.reuse ;  /* 0x0000006be5e57223 */ /* 0x180fe2000001006a */
[----:B------:R-:W-:Y:S01]  /*4a30*/  FMUL.FTZ R96, R93, UR4 ;  /* 0x000000045d607c20 */ /* 0x000fe20008410000 */
[-C--:B------:R-:W-:Y:S01]  /*4a40*/  FMUL.FTZ R93, R94, R108.reuse ;  /* 0x0000006c5e5d7220 */ /* 0x080fe20000410000 */
[-CC-:B------:R-:W-:Y:S01]  /*4a50*/  FFMA.FTZ R227, R227, R107.reuse, R106.reuse ;  /* 0x0000006be3e37223 */ /* 0x180fe2000001006a */
        /* <DEDUP_REMOVED lines=46> */
.L_x_8504:
        /* <DEDUP_REMOVED lines=18> */
[----:B------:R-:W-:Y:S01]  /*4e60*/  ISETP.GE.U32.AND P3, PT, R118, RZ, PT ;  /* 0x000000ff7600720c */ /* 0x000fe20003f66070 */
[-C--:B------:R-:W-:Y:S01]  /*4e70*/  FMUL.FTZ R98, R96, R108.reuse ;  /* 0x0000006c60627220 */ /* 0x080fe20000410000 */
[----:B------:R-:W-:Y:S01]  /*4e80*/  FMUL.FTZ R92, R95, R108 ;  /* 0x0000006c5f5c7220 */ /* 0x000fe20000410000 */
[----:B------:R-:W-:Y:S01]  /*4e90*/  FMUL.FTZ R94, R157, R94 ;  /* 0x0000005e9d5e7220 */ /* 0x000fe20000410000 */
[-C--:B------:R-:W-:Y:S01]  /*4ea0*/  FMUL.FTZ R0, R97, R108.reuse ;  /* 0x0000006c61007220 */ /* 0x080fe20000410000 */
[----:B------:R-:W-:Y:S01]  /*4eb0*/  FMUL.FTZ R98, R98, UR4 ;  /* 0x0000000462627c20 */ /* 0x000fe20008410000 */
[----:B------:R-:W-:Y:S01]  /*4ec0*/  FMUL.FTZ R93, R92, UR4 ;  /* 0x000000045c5d7c20 */ /* 0x000fe20008410000 */
[C---:B------:R-:W-:Y:S01]  /*4ed0*/  ISETP.GE.U32.AND.EX P3, PT, R119.reuse, 0x1000000, PT, P3 ;  /* 0x010000007700780c */ /* 0x040fe20003f66130 */
[----:B------:R-:W-:Y:S01]  /*4ee0*/  FMUL.FTZ R92, R94, R108 ;  /* 0x0000006c5e5c7220 */ /* 0x000fe20000410000 */
[C---:B------:R-:W-:Y:S01]  /*4ef0*/  LOP3.LUT P6, RZ, R119.reuse, 0xff0000, RZ, 0xc0, !PT ;  /* 0x00ff000077ff7812 */ /* 0x040fe200078cc0ff */
[----:B------:R-:W-:Y:S01]  /*4f00*/  FMUL.FTZ R0, R0, UR4 ;  /* 0x0000000400007c20 */ /* 0x000fe20008410000 */
[----:B------:R-:W-:Y:S01]  /*4f10*/  LOP3.LUT P5, RZ, R119, 0xff, RZ, 0xc0, !PT ;  /* 0x000000ff77ff7812 */ /* 0x000fe200078ac0ff */
[----:B------:R-:W-:Y:S01]  /*4f20*/  FMUL.FTZ R92, R92, UR4 ;  /* 0x000000045c5c7c20 */ /* 0x000fe20008410000 */
[----:B------:R-:W-:Y:S01]  /*4f30*/  FSEL R110, R98, RZ, P3 ;  /* 0x000000ff626e7208 */ /* 0x000fe20001800000 */
[-CC-:B------:R-:W-:Y:S01]  /*4f40*/  FFMA.FTZ R98, R209, R107.reuse, R106.reuse ;  /* 0x0000006bd1627223 */ /* 0x180fe2000001006a */
[----:B------:R-:W-:Y:S01]  /*4f50*/  FSEL R109, R93, RZ, P6 ;  /* 0x000000ff5d6d7208 */ /* 0x000fe20003000000 */
[-CC-:B------:R-:W-:Y:S01]  /*4f60*/  FFMA.FTZ R99, R212, R107.reuse, R106.reuse ;  /* 0x0000006bd4637223 */ /* 0x180fe2000001006a */
[----:B------:R-:W-:Y:S01]  /*4f70*/  LOP3.LUT P6, RZ, R119, 0xff00, RZ, 0xc0, !PT ;  /* 0x0000ff0077ff7812 */ /* 0x000fe200078cc0ff */
[-CC-:B------:R-:W-:Y:S01]  /*4f80*/  FFMA.FTZ R93, R208, R107.reuse, R106.reuse ;  /* 0x0000006bd05d7223 */ /* 0x180fe2000001006a */
[----:B------:R-:W-:Y:S01]  /*4f90*/  FSEL R104, R0, RZ, P5 ;  /* 0x000000ff00687208 */ /* 0x000fe20002800000 */
[----:B------:R-:W-:Y:S01]  /*4fa0*/  FFMA.FTZ R0, R205, R107, R106 ;  /* 0x0000006bcd007223 */ /* 0x000fe2000001006a */
[----:B------:R-:W-:Y:S01]  /*4fb0*/  FADD.FTZ R102, R207, -R98 ;  /* 0x80000062cf667221 */ /* 0x000fe20000010000 */
[----:B------:R-:W-:Y:S01]  /*4fc0*/  FADD.FTZ R210, R210, -R99 ;  /* 0x80000063d2d27221 */ /* 0x000fe20000010000 */
[----:B------:R-:W-:Y:S01]  /*4fd0*/  FSEL R105, R92, RZ, P6 ;  /* 0x000000ff5c697208 */ /* 0x000fe20003000000 */
[----:B------:R-:W-:Y:S01]  /*4fe0*/  FADD.FTZ R92, R206, -R93 ;  /* 0x8000005dce5c7221 */ /* 0x000fe20000010000 */
[----:B------:R-:W-:Y:S01]  /*4ff0*/  FADD.FTZ R98, R203, -R0 ;  /* 0x80000000cb627221 */ /* 0x000fe20000010000 */
[C---:B------:R-:W-:Y:S01]  /*5000*/  FMUL.FTZ R93, R157.reuse, R102 ;  /* 0x000000669d5d7220 */ /* 0x040fe20000410000 */
[C---:B------:R-:W-:Y:S01]  /*5010*/  FMUL.FTZ R0, R157.reuse, R210 ;  /* 0x000000d29d007220 */ /* 0x040fe20000410000 */
[----:B------:R-:W-:Y:S01]  /*5020*/  F2FP.F16.F32.PACK_AB R94, R94, R97 ;  /* 0x000000615e5e723e */ /* 0x000fe200000000ff */
[C---:B------:R-:W-:Y:S01]  /*5030*/  FMUL.FTZ R92, R157.reuse, R92 ;  /* 0x0000005c9d5c7220 */ /* 0x040fe20000410000 */
[----:B------:R-:W-:Y:S01]  /*5040*/  FMUL.FTZ R97, R157, R98 ;  /* 0x000000629d617220 */ /* 0x000fe20000410000 */
        /* <DEDUP_REMOVED lines=24> */
.L_x_8505:
[-CC-:B0-----:R-:W-:Y:S01]  /*51d0*/  FFMA.FTZ R97, R208, R107.reuse, R106.reuse ;  /* 0x0000006bd0617223 */ /* 0x181fe2000001006a */
[-CC-:B------:R-:W-:Y:S01]  /*51e0*/  FFMA.FTZ R99, R212, R107.reuse, R106.reuse ;  /* 0x0000006bd4637223 */ /* 0x180fe2000001006a */
[-CC-:B------:R-:W-:Y:S01]  /*51f0*/  FFMA.FTZ R0, R209, R107.reuse, R106.reuse ;  /* 0x0000006bd1007223 */ /* 0x180fe2000001006a */
[-CC-:B------:R-:W-:Y:S01]  /*5200*/  FFMA.FTZ R98, R213, R107.reuse, R106.reuse ;  /* 0x0000006bd5627223 */ /* 0x180fe2000001006a */
[----:B------:R-:W-:Y:S01]  /*5210*/  FADD.FTZ R206, R206, -R97 ;  /* 0x80000061cece7221 */ /* 0x000fe20000010000 */
[----:B------:R-:W-:Y:S01]  /*5220*/  FADD.FTZ R210, R210, -R99 ;  /* 0x80000063d2d27221 */ /* 0x000fe20000010000 */
        /* <DEDUP_REMOVED lines=8> */
[-C--:B------:R-:W-:Y:S01]  /*52b0*/  FFMA.FTZ R102, R217, R107.reuse, R106 ;  /* 0x0000006bd9667223 */ /* 0x080fe2000001006a */
[----:B------:R-:W-:Y:S01]  /*52c0*/  FMUL.FTZ R103, R157, R98 ;  /* 0x000000629d677220 */ /* 0x000fe20000410000 */
[-C--:B------:R-:W-:Y:S01]  /*52d0*/  FMUL.FTZ R97, R97, R108.reuse ;  /* 0x0000006c61617220 */ /* 0x080fe20000410000 */
[-C--:B------:R-:W-:Y:S01]  /*52e0*/  FMUL.FTZ R99, R99, R108.reuse ;  /* 0x0000006c63637220 */ /* 0x080fe20000410000 */
[----:B------:R-:W-:Y:S01]  /*52f0*/  FADD.FTZ R104, R215, -R102 ;  /* 0x80000066d7687221 */ /* 0x000fe20000010000 */
        /* <DEDUP_REMOVED lines=42> */
.L_x_8506:
        /* <DEDUP_REMOVED lines=9> */
[-C--:B------:R-:W-:Y:S01]  /*5630*/  FFMA.FTZ R190, R190, R107.reuse, R106 ;  /* 0x0000006bbebe7223 */ /* 0x080fe2000001006a */
        /* <DEDUP_REMOVED lines=13> */
[-C--:B------:R-:W-:Y:S01]  /*5710*/  FMUL.FTZ R92, R94, R108.reuse ;  /* 0x0000006c5e5c7220 */ /* 0x080fe20000410000 */
[----:B------:R-:W-:Y:S01]  /*5720*/  FMUL.FTZ R0, R0, UR4 ;  /* 0x0000000400007c20 */ /* 0x000fe20008410000 */
[-CC-:B------:R-:W-:Y:S01]  /*5730*/  FFMA.FTZ R197, R197, R107.reuse, R106.reuse ;  /* 0x0000006bc5c57223 */ /* 0x180fe2000001006a */
[-CC-:B------:R-:W-:Y:S01]  /*5740*/  FFMA.FTZ R198, R198, R107.reuse, R106.reuse ;  /* 0x0000006bc6c67223 */ /* 0x180fe2000001006a */
        /* <DEDUP_REMOVED lines=45> */
.L_x_8507:
        /* <DEDUP_REMOVED lines=8> */
[C---:B0-----:R-:W-:Y:S01]  /*5aa0*/  FMUL.FTZ R97, R157.reuse, R202 ;  /* 0x000000ca9d617220 */ /* 0x041fe20000410000 */
        /* <DEDUP_REMOVED lines=52> */
.L_x_8508:
        /* <DEDUP_REMOVED lines=23> */
[-C--:B------:R-:W-:Y:S01]  /*5f60*/  FMUL.FTZ R0, R93, R108.reuse ;  /* 0x0000006c5d007220 */ /* 0x080fe20000410000 */
        /* <DEDUP_REMOVED lines=48> */
.L_x_8509:
[-CC-:B------:R-:W-:Y:S01]  /*6270*/  FFMA.FTZ R165, R165, R107.reuse, R106.reuse ;  /* 0x0000006ba5a57223 */ /* 0x180fe2000001006a */
[-CC-:B------:R-:W-:Y:S01]  /*6280*/  FFMA.FTZ R184, R184, R107.reuse, R106.reuse ;  /* 0x0000006bb8b87223 */ /* 0x180fe2000001006a */
[-CC-:B------:R-:W-:Y:S01]  /*6290*/  FFMA.FTZ R171, R171, R107.reuse, R106.reuse ;  /* 0x0000006babab7223 */ /* 0x180fe2000001006a */
[-CC-:B0-----:R-:W-:Y:S01]  /*62a0*/  FFMA.FTZ R97, R188, R107.reuse, R106.reuse ;  /* 0x0000006bbc617223 */ /* 0x181fe2000001006a */
[----:B------:R-:W-:Y:S01]  /*62b0*/  FADD.FTZ R168, R168, -R165 ;  /* 0x800000a5a8a87221 */ /* 0x000fe20000010000 */
[-C--:B------:R-:W-:Y:S01]  /*62c0*/  FFMA.FTZ R125, R125, R107.reuse, R106 ;  /* 0x0000006b7d7d7223 */ /* 0x080fe2000001006a */
[----:B------:R-:W-:Y:S01]  /*62d0*/  FADD.FTZ R184, R183, -R184 ;  /* 0x800000b8b7b87221 */ /* 0x000fe20000010000 */
[----:B------:R-:W-:Y:S01]  /*62e0*/  FADD.FTZ R182, R182, -R171 ;  /* 0x800000abb6b67221 */ /* 0x000fe20000010000 */
[----:B------:R-:W-:Y:S01]  /*62f0*/  FADD.FTZ R124, R124, -R97 ;  /* 0x800000617c7c7221 */ /* 0x000fe20000010000 */
[C---:B------:R-:W-:Y:S01]  /*6300*/  FMUL.FTZ R105, R157.reuse, R168 ;  /* 0x000000a89d697220 */ /* 0x040fe20000410000 */
[-CC-:B------:R-:W-:Y:S01]  /*6310*/  FFMA.FTZ R170, R170, R107.reuse, R106.reuse ;  /* 0x0000006baaaa7223 */ /* 0x180fe2000001006a */
[-CC-:B------:R-:W-:Y:S01]  /*6320*/  FFMA.FTZ R164, R164, R107.reuse, R106.reuse ;  /* 0x0000006ba4a47223 */ /* 0x180fe2000001006a */
[----:B------:R-:W-:Y:S01]  /*6330*/  FADD.FTZ R126, R126, -R125 ;  /* 0x8000007d7e7e7221 */ /* 0x000fe20000010000 */
[----:B------:R-:W-:Y:S01]  /*6340*/  FMUL.FTZ R97, R157, R184 ;  /* 0x000000b89d617220 */ /* 0x000fe20000410000 */
[----:B------:R-:W-:Y:S01]  /*6350*/  FFMA.FTZ R107, R185, R107, R106 ;  /* 0x0000006bb96b7223 */ /* 0x000fe2000001006a */
[----:B------:R-:W-:Y:S01]  /*6360*/  FMUL.FTZ R99, R157, R182 ;  /* 0x000000b69d637220 */ /* 0x000fe20000410000 */
[----:B------:R-:W-:Y:S01]  /*6370*/  FMUL.FTZ R105, R105, R108 ;  /* 0x0000006c69697220 */ /* 0x000fe20000410000 */
        /* <DEDUP_REMOVED lines=44> */
.L_x_8510:
[----:B------:R-:W0:Y:S01]  /*6640*/  @P0 LDC.64 R102, c[0x0][0x478] ;  /* 0x00011e00ff660b82 */ /* 0x000e220000000a00 */
[----:B------:R-:W-:-:S04]  /*6650*/  IMAD.WIDE.U32 R100, R153, 0x10, R100 ;  /* 0x0000001099647825 */ /* 0x000fc800078e0064 */
[----:B0-----:R-:W-:-:S05]  /*6660*/  @P0 IMAD.WIDE.U32 R102, R153, 0x10, R102 ;  /* 0x0000001099660825 */ /* 0x001fca00078e0066 */
[----:B------:R2:W-:Y:S04]  /*6670*/  @P0 STG.E.128 desc[UR6][R102.64], R92 ;  /* 0x0000005c66000986 */ /* 0x0005e8000c101d06 */
[----:B------:R2:W-:Y:S02]  /*6680*/  STG.E.128 desc[UR6][R100.64], R96 ;  /* 0x0000006064007986 */ /* 0x0005e4000c101d06 */
.L_x_8502:
        /* <DEDUP_REMOVED lines=69> */
.L_x_8499:
        /* <DEDUP_REMOVED lines=24> */
.L_x_8512:
        /* <DEDUP_REMOVED lines=10> */
.L_x_15687:


//--------------------- .text._ZN10layer_norm22ln_bwd_finalize_kernelINS_22Kernel_traits_finalizeILj8192Ef6__halfS2_S2_fjLb0ELj1024ELj4ENS_18Kernel_traits_baseILj8192EfS2_S2_S2_fjLj1024EEEEELb0ELb0EEEvNS_9BwdParamsE --------------------------
	.section	.text._ZN10layer_norm22ln_bwd_finalize_kernelINS_22Kernel_traits_finalizeILj8192Ef6__halfS2_S2_fjLb0ELj1024ELj4ENS_18Kernel_traits_baseILj8192EfS2_S2_S2_fjLj1024EEEEELb0ELb0EEEvNS_9BwdParamsE,"ax",@progbits
	.align	128
        .global         _ZN10layer_norm22ln_bwd_finalize_kernelINS_22Kernel_traits_finalizeILj8192Ef6__halfS2_S2_fjLb0ELj1024ELj4ENS_18Kernel_traits_baseILj8192EfS2_S2_S2_fjLj1024EEEEELb0ELb0EEEvNS_9BwdParamsE
        .type           _ZN10layer_norm22ln_bwd_finalize_kernelINS_22Kernel_traits_finalizeILj8192Ef6__halfS2_S2_fjLb0ELj1024ELj4ENS_18Kernel_traits_baseILj8192EfS2_S2_S2_fjLj1024EEEEELb0ELb0EEEvNS_9BwdParamsE,@function
        .size           _ZN10layer_norm22ln_bwd_finalize_kernelINS_22Kernel_traits_finalizeILj8192Ef6__halfS2_S2_fjLb0ELj1024ELj4ENS_18Kernel_traits_baseILj8192EfS2_S2_S2_fjLj1024EEEEELb0ELb0EEEvNS_9BwdParamsE,(.L_x_15688 - _ZN10layer_norm22ln_bwd_finalize_kernelINS_22Kernel_traits_finalizeILj8192Ef6__halfS2_S2_fjLb0ELj1024ELj4ENS_18Kernel_traits_baseILj8192EfS2_S2_S2_fjLj1024EEEEELb0ELb0EEEvNS_9BwdParamsE)
        .other          _ZN10layer_norm22ln_bwd_finalize_kernelINS_22Kernel_traits_finalizeILj8192Ef6__halfS2_S2_fjLb0ELj1024ELj4ENS_18Kernel_traits_baseILj8192EfS2_S2_S2_fjLj1024EEEEELb0ELb0EEEvNS_9BwdParamsE,@"STO_CUDA_ENTRY STV_DEFAULT"
_ZN10layer_norm22ln_bwd_finalize_kernelINS_22Kernel_traits_finalizeILj8192Ef6__halfS2_S2_fjLb0ELj1024ELj4ENS_18Kernel_traits_baseILj8192EfS2_S2_S2_fjLj1024EEEEELb0ELb0EEEvNS_9BwdParamsE:
.text._ZN10layer_norm22ln_bwd_finalize_kernelINS_22Kernel_traits_finalizeILj8192Ef6__halfS2_S2_fjLb0ELj1024ELj4ENS_18Kernel_traits_baseILj8192EfS2_S2_S2_fjLj1024EEEEELb0ELb0EEEvNS_9BwdParamsE:
        /* <DEDUP_REMOVED lines=82> */
.L_x_8517:
        /* <DEDUP_REMOVED lines=118> */
.L_x_8516:
[----:B------:R-:W-:Y:S05]  /*0c80*/  BSYNC.RECONVERGENT B1 ;  /* 0x0000000000017941 */ /* 0x000fea0003800200 */
.L_x_8515:
        /* <DEDUP_REMOVED lines=75> */
.L_x_8519:
[----:B------:R-:W-:Y:S05]  /*1140*/  BSYNC.RECONVERGENT B1 ;  /* 0x0000000000017941 */ /* 0x000fea0003800200 */
.L_x_8518:
        /* <DEDUP_REMOVED lines=37> */
.L_x_8521:
[----:B------:R-:W-:Y:S05]  /*13a0*/  BSYNC.RECONVERGENT B1 ;  /* 0x0000000000017941 */ /* 0x000fea0003800200 */
.L_x_8520:
[----:B------:R-:W-:Y:S05]  /*13b0*/  @!P1 BRA `(.L_x_8514) ;  /* 0x0000000000409947 */ /* 0x000fea0003800000 */
[----:B------:R-:W0:Y:S01]  /*13c0*/  LDC.64 R6, c[0x0][0x440] ;  /* 0x00011000ff067b82 */ /* 0x000e220000000a00 */
[----:B------:R-:W-:Y:S01]  /*13d0*/  IMAD R59, R2, R56, R59 ;  /* 0x00000038023b7224 */ /* 0x000fe200078e023b */
[----:B------:R-:W-:Y:S02]  /*13e0*/  LOP3.LUT R8, R8, 0x1f, RZ, 0xc0, !PT ;  /* 0x0000001f08087812 */ /* 0x000fe400078ec0ff */
[----:B------:R-:W-:Y:S02]  /*13f0*/  IADD3 R9, PT, PT, -R9, RZ, RZ ;  /* 0x000000ff09097210 */ /* 0x000fe40007ffe1ff */
[----:B------:R-:W-:Y:S02]  /*1400*/  IADD3 R59, PT, PT, R8, R59, RZ ;  /* 0x0000003b083b7210 */ /* 0x000fe40007ffe0ff */
[----:B------:R-:W1:Y:S05]  /*1410*/  LDC.64 R10, c[0x0][0x448] ;  /* 0x00011200ff0a7b82 */ /* 0x000e6a0000000a00 */
.L_x_8522:
        /* <DEDUP_REMOVED lines=10> */
.L_x_8514:
[----:B------:R-:W-:Y:S05]  /*14c0*/  BSYNC.RECONVERGENT B0 ;  /* 0x0000000000007941 */ /* 0x000fea0003800200 */
.L_x_8513:
        /* <DEDUP_REMOVED lines=57> */
.L_x_8523:
        /* <DEDUP_REMOVED lines=10> */
.L_x_15688:


//--------------------- .text._ZN10layer_norm13ln_bwd_kernelINS_13Kernel_traitsIf6__halfS2_S2_fjLj8192ELj1ELj1ELj8ELj16ENS_18Kernel_traits_baseILj8192EfS2_S2_S2_fjLj256EEEEELb1ELb0ELb1ELb0EEEvNS_9BwdParamsE --------------------------
	.section	.text._ZN10layer_norm13ln_bwd_kernelINS_13Kernel_traitsIf6__halfS2_S2_fjLj8192ELj1ELj1ELj8ELj16ENS_18Kernel_traits_baseILj8192EfS2_S2_S2_fjLj256EEEEELb1ELb0ELb1ELb0EEEvNS_9BwdParamsE,"ax",@progbits
	.align	128
        .global         _ZN10layer_norm13ln_bwd_kernelINS_13Kernel_traitsIf6__halfS2_S2_fjLj8192ELj1ELj1ELj8ELj16ENS_18Kernel_traits_baseILj8192EfS2_S2_S2_fjLj256EEEEELb1ELb0ELb1ELb0EEEvNS_9BwdParamsE
        .type           _ZN10layer_norm13ln_bwd_kernelINS_13Kernel_traitsIf6__halfS2_S2_fjLj8192ELj1ELj1ELj8ELj16ENS_18Kernel_traits_baseILj8192EfS2_S2_S2_fjLj256EEEEELb1ELb0ELb1ELb0EEEvNS_9BwdParamsE,@function
        .size           _ZN10layer_norm13ln_bwd_kernelINS_13Kernel_traitsIf6__halfS2_S2_fjLj8192ELj1ELj1ELj8ELj16ENS_18Kernel_traits_baseILj8192EfS2_S2_S2_fjLj256EEEEELb1ELb0ELb1ELb0EEEvNS_9BwdParamsE,(.L_x_15689 - _ZN10layer_norm13ln_bwd_kernelINS_13Kernel_traitsIf6__halfS2_S2_fjLj8192ELj1ELj1ELj8ELj16ENS_18Kernel_traits_baseILj8192EfS2_S2_S2_fjLj256EEEEELb1ELb0ELb1ELb0EEEvNS_9BwdParamsE)
        .other          _ZN10layer_norm13ln_bwd_kernelINS_13Kernel_traitsIf6__halfS2_S2_fjLj8192ELj1ELj1ELj8ELj16ENS_18Kernel_traits_baseILj8192EfS2_S2_S2_fjLj256EEEEELb1ELb0ELb1ELb0EEEvNS_9BwdParamsE,@"STO_CUDA_ENTRY STV_DEFAULT"
_ZN10layer_norm13ln_bwd_kernelINS_13Kernel_traitsIf6__halfS2_S2_fjLj8192ELj1ELj1ELj8ELj16ENS_18Kernel_traits_baseILj8192EfS2_S2_S2_fjLj256EEEEELb1ELb0ELb1ELb0EEEvNS_9BwdParamsE:
.text._ZN10layer_norm13ln_bwd_kernelINS_13Kernel_traitsIf6__halfS2_S2_fjLj8192ELj1ELj1ELj8ELj16ENS_18Kernel_traits_baseILj8192EfS2_S2_S2_fjLj256EEEEELb1ELb0ELb1ELb0EEEvNS_9BwdParamsE:
        /* <DEDUP_REMOVED lines=108> */
.L_x_8673:
        /* <DEDUP_REMOVED lines=58> */
[----:B------:R-:W-:Y:S02]  /*0a60*/  IADD3 R160, PT, PT, R160, 0x100, RZ ;  /* 0x00000100a0a07810 */ /* 0x000fe40007ffe0ff */
[----:B------:R-:W-:Y:S01]  /*0a70*/  IADD3 R161, PT, PT, R161, 0x100, RZ ;  /* 0x00000100a1a17810 */ /* 0x000fe20007ffe0ff */
[--C-:B--2---:R-:W-:Y:S02]  /*0a80*/  HADD2.F32 R3, -RZ, R12.reuse.H0_H0 ;  /* 0x2000000cff037230 */ /* 0x104fe40000004100 */
[----:B------:R-:W-:Y:S02]  /*0a90*/  HADD2.F32 R153, -RZ, R12.H1_H1 ;  /* 0x3000000cff997230 */ /* 0x000fe40000004100 */
[----:B------:R-:W-:-:S02]  /*0aa0*/  HADD2.F32 R155, -RZ, R13.H0_H0 ;  /* 0x2000000dff9b7230 */ /* 0x000fc40000004100 */
[C---:B------:R-:W-:Y:S01]  /*0ab0*/  FADD.FTZ R3, -R166.reuse, R3 ;  /* 0x00000003a6037221 */ /* 0x040fe20000010100 */
[----:B------:R-:W-:Y:S02]  /*0ac0*/  HADD2.F32 R159, -RZ, R14.H0_H0 ;  /* 0x2000000eff9f7230 */ /* 0x000fe40000004100 */
[----:B------:R-:W-:Y:S01]  /*0ad0*/  FADD.FTZ R153, -R166, R153 ;  /* 0x00000099a6997221 */ /* 0x000fe20000010100 */
[--C-:B---3--:R-:W-:Y:S02]  /*0ae0*/  HADD2.F32 R9, -RZ, R16.reuse.H0_H0 ;  /* 0x20000010ff097230 */ /* 0x108fe40000004100 */
[----:B------:R-:W-:Y:S01]  /*0af0*/  FMUL.FTZ R3, R4, R3 ;  /* 0x0000000304037220 */ /* 0x000fe20000410000 */
[----:B------:R-:W-:Y:S01]  /*0b00*/  FADD.FTZ R155, -R166, R155 ;  /* 0x0000009ba69b7221 */ /* 0x000fe20000010100 */
[----:B------:R-:W-:Y:S02]  /*0b10*/  HADD2.F32 R157, -RZ, R13.H1_H1 ;  /* 0x3000000dff9d7230 */ /* 0x000fe40000004100 */
[----:B0-----:R-:W-:Y:S01]  /*0b20*/  FMUL.FTZ R10, R4, R153 ;  /* 0x00000099040a7220 */ /* 0x001fe20000410000 */
[----:B------:R-:W-:-:S02]  /*0b30*/  HADD2.F32 R16, -RZ, R16.H1_H1 ;  /* 0x30000010ff107230 */ /* 0x000fc40000004100 */
[----:B------:R-:W-:Y:S01]  /*0b40*/  FADD.FTZ R68, R68, R9 ;  /* 0x0000000944447221 */ /* 0x000fe20000010000 */
[--C-:B------:R-:W-:Y:S02]  /*0b50*/  HADD2.F32 R13, -RZ, R17.reuse.H0_H0 ;  /* 0x20000011ff0d7230 */ /* 0x100fe40000004100 */
[-C--:B------:R-:W-:Y:S01]  /*0b60*/  FFMA.FTZ R100, R3, R9.reuse, R100 ;  /* 0x0000000903647223 */ /* 0x080fe20000010064 */
[----:B------:R-:W-:Y:S01]  /*0b70*/  FMUL.FTZ R12, R132, R9 ;  /* 0x00000009840c7220 */ /* 0x000fe20000410000 */
[----:B------:R-:W-:Y:S01]  /*0b80*/  FMUL.FTZ R9, R4, R155 ;  /* 0x0000009b04097220 */ /* 0x000fe20000410000 */
[C---:B------:R-:W-:Y:S01]  /*0b90*/  FADD.FTZ R159, -R166.reuse, R159 ;  /* 0x0000009fa69f7221 */ /* 0x040fe20000010100 */
[----:B------:R-:W-:Y:S02]  /*0ba0*/  HADD2.F32 R163, -RZ, R14.H1_H1 ;  /* 0x3000000effa37230 */ /* 0x000fe40000004100 */
[----:B------:R-:W-:Y:S01]  /*0bb0*/  FADD.FTZ R157, -R166, R157 ;  /* 0x0000009da69d7221 */ /* 0x000fe20000010100 */
[----:B-1----:R-:W-:-:S02]  /*0bc0*/  HADD2.F32 R20, -RZ, R17.H1_H1 ;  /* 0x30000011ff147230 */ /* 0x002fc40000004100 */
[----:B------:R-:W-:Y:S01]  /*0bd0*/  FADD.FTZ R69, R69, R16 ;  /* 0x0000001045457221 */ /* 0x000fe20000010000 */
[-C--:B------:R-:W-:Y:S01]  /*0be0*/  FFMA.FTZ R101, R10, R16.reuse, R101 ;  /* 0x000000100a657223 */ /* 0x080fe20000010065 */
[----:B------:R-:W-:Y:S01]  /*0bf0*/  FMUL.FTZ R11, R133, R16 ;  /* 0x00000010850b7220 */ /* 0x000fe20000410000 */
[--C-:B------:R-:W-:Y:S02]  /*0c00*/  HADD2.F32 R165, -RZ, R15.reuse.H0_H0 ;  /* 0x2000000fffa57230 */ /* 0x100fe40000004100 */
[----:B------:R-:W-:Y:S01]  /*0c10*/  FADD.FTZ R70, R70, R13 ;  /* 0x0000000d46467221 */ /* 0x000fe20000010000 */
[----:B------:R-:W-:Y:S02]  /*0c20*/  HADD2.F32 R17, -RZ, R18.H0_H0 ;  /* 0x20000012ff117230 */ /* 0x000fe40000004100 */
[-C--:B------:R-:W-:Y:S01]  /*0c30*/  FFMA.FTZ R102, R9, R13.reuse, R102 ;  /* 0x0000000d09667223 */ /* 0x080fe20000010066 */
[----:B------:R-:W-:Y:S01]  /*0c40*/  FMUL.FTZ R16, R134, R13 ;  /* 0x0000000d86107220 */ /* 0x000fe20000410000 */
[----:B------:R-:W-:-:S02]  /*0c50*/  HADD2.F32 R15, -RZ, R15.H1_H1 ;  /* 0x3000000fff0f7230 */ /* 0x000fc40000004100 */
[C---:B------:R-:W-:Y:S01]  /*0c60*/  FMUL.FTZ R13, R4.reuse, R159 ;  /* 0x0000009f040d7220 */ /* 0x040fe20000410000 */
[----:B------:R-:W-:Y:S01]  /*0c70*/  FMUL.FTZ R14, R4, R157 ;  /* 0x0000009d040e7220 */ /* 0x000fe20000410000 */
[----:B------:R-:W-:Y:S02]  /*0c80*/  HADD2.F32 R24, -RZ, R18.H1_H1 ;  /* 0x30000012ff187230 */ /* 0x000fe40000004100 */
[----:B------:R-:W-:Y:S01]  /*0c90*/  FADD.FTZ R163, -R166, R163 ;  /* 0x000000a3a6a37221 */ /* 0x000fe20000010100 */
[----:B------:R-:W-:Y:S01]  /*0ca0*/  FADD.FTZ R64, R64, R17 ;  /* 0x0000001140407221 */ /* 0x000fe20000010000 */
[-C--:B------:R-:W-:Y:S01]  /*0cb0*/  FFMA.FTZ R96, R13, R17.reuse, R96 ;  /* 0x000000110d607223 */ /* 0x080fe20000010060 */
[----:B------:R-:W-:Y:S01]  /*0cc0*/  FMUL.FTZ R18, R128, R17 ;  /* 0x0000001180127220 */ /* 0x000fe20000410000 */
[----:B------:R-:W-:Y:S01]  /*0cd0*/  FADD.FTZ R22, RZ, R12 ;  /* 0x0000000cff167221 */ /* 0x000fe20000010000 */
[----:B------:R-:W-:Y:S01]  /*0ce0*/  FADD.FTZ R217, -R166, R15 ;  /* 0x0000000fa6d97221 */ /* 0x000fe20000010100 */
[----:B------:R-:W-:Y:S01]  /*0cf0*/  FFMA.FTZ R17, R3, R12, RZ ;  /* 0x0000000c03117223 */ /* 0x000fe200000100ff */
        /* <DEDUP_REMOVED lines=32> */
.L_x_8528:
[----:B----4-:R-:W-:Y:S05]  /*0f00*/  BSYNC.RECONVERGENT B1 ;  /* 0x0000000000017941 */ /* 0x010fea0003800200 */
.L_x_8527:
        /* <DEDUP_REMOVED lines=16> */
[----:B------:R-:W-:Y:S02]  /*1010*/  IADD3 R167, PT, PT, R167, 0x100, RZ ;  /* 0x00000100a7a77810 */ /* 0x000fe40007ffe0ff */
[----:B------:R-:W-:Y:S02]  /*1020*/  IADD3 R160, PT, PT, R160, 0x100, RZ ;  /* 0x00000100a0a07810 */ /* 0x000fe40007ffe0ff */
[----:B------:R-:W-:Y:S01]  /*1030*/  IADD3 R161, PT, PT, R161, 0x100, RZ ;  /* 0x00000100a1a17810 */ /* 0x000fe20007ffe0ff */
[----:B---3--:R-:W-:Y:S02]  /*1040*/  HADD2.F32 R23, -RZ, R28.H0_H0 ;  /* 0x2000001cff177230 */ /* 0x008fe40000004100 */
[----:B------:R-:W-:-:S03]  /*1050*/  HADD2.F32 R163, -RZ, R29.H0_H0 ;  /* 0x2000001dffa37230 */ /* 0x000fc60000004100 */
[----:B------:R-:W-:Y:S01]  /*1060*/  FADD.FTZ R23, -R166, R23 ;  /* 0x00000017a6177221 */ /* 0x000fe20000010100 */
[----:B------:R-:W-:Y:S02]  /*1070*/  HADD2.F32 R159, -RZ, R28.H1_H1 ;  /* 0x3000001cff9f7230 */ /* 0x000fe40000004100 */
[----:B----4-:R-:W-:Y:S02]  /*1080*/  HADD2.F32 R25, -RZ, R152.H0_H0 ;  /* 0x20000098ff197230 */ /* 0x010fe40000004100 */
[----:B------:R-:W-:Y:S01]  /*1090*/  FMUL.FTZ R23, R4, R23 ;  /* 0x0000001704177220 */ /* 0x000fe20000410000 */
[----:B------:R-:W-:Y:S02]  /*10a0*/  HADD2.F32 R169, -RZ, R30.H0_H0 ;  /* 0x2000001effa97230 */ /* 0x000fe40000004100 */
[----:B------:R-:W-:Y:S01]  /*10b0*/  FADD.FTZ R163, -R166, R163 ;  /* 0x000000a3a6a37221 */ /* 0x000fe20000010100 */
[----:B------:R-:W-:Y:S02]  /*10c0*/  HADD2.F32 R165, -RZ, R29.H1_H1 ;  /* 0x3000001dffa57230 */ /* 0x000fe40000004100 */
[----:B------:R-:W-:Y:S01]  /*10d0*/  FADD.FTZ R60, R60, R25 ;  /* 0x000000193c3c7221 */ /* 0x000fe20000010000 */
[----:B------:R-:W-:-:S02]  /*10e0*/  HADD2.F32 R29, -RZ, R153.H0_H0 ;  /* 0x20000099ff1d7230 */ /* 0x000fc40000004100 */
[-C--:B------:R-:W-:Y:S01]  /*10f0*/  FFMA.FTZ R92, R23, R25.reuse, R92 ;  /* 0x00000019175c7223 */ /* 0x080fe2000001005c */
[----:B------:R-:W-:Y:S01]  /*1100*/  FMUL.FTZ R28, R124, R25 ;  /* 0x000000197c1c7220 */ /* 0x000fe20000410000 */
[----:B------:R-:W-:Y:S01]  /*1110*/  FADD.FTZ R159, -R166, R159 ;  /* 0x0000009fa69f7221 */ /* 0x000fe20000010100 */
[----:B------:R-:W-:Y:S01]  /*1120*/  FMUL.FTZ R25, R4, R163 ;  /* 0x000000a304197220 */ /* 0x000fe20000410000 */
[----:B------:R-:W-:Y:S01]  /*1130*/  FADD.FTZ R169, -R166, R169 ;  /* 0x000000a9a6a97221 */ /* 0x000fe20000010100 */
[----:B------:R-:W-:Y:S02]  /*1140*/  HADD2.F32 R152, -RZ, R152.H1_H1 ;  /* 0x30000098ff987230 */ /* 0x000fe40000004100 */
[----:B0-----:R-:W-:Y:S01]  /*1150*/  FMUL.FTZ R26, R4, R159 ;  /* 0x0000009f041a7220 */ /* 0x001fe20000410000 */
[----:B------:R-:W-:Y:S02]  /*1160*/  HADD2.F32 R156, -RZ, R153.H1_H1 ;  /* 0x30000099ff9c7230 */ /* 0x000fe40000004100 */
[----:B------:R-:W-:Y:S01]  /*1170*/  FADD.FTZ R62, R62, R29 ;  /* 0x0000001d3e3e7221 */ /* 0x000fe20000010000 */
[----:B------:R-:W-:-:S02]  /*1180*/  HADD2.F32 R171, -RZ, R30.H1_H1 ;  /* 0x3000001effab7230 */ /* 0x000fc40000004100 */
[-C--:B------:R-:W-:Y:S01]  /*1190*/  FFMA.FTZ R94, R25, R29.reuse, R94 ;  /* 0x0000001d195e7223 */ /* 0x080fe2000001005e */
[----:B------:R-:W-:Y:S02]  /*11a0*/  HADD2.F32 R153, -RZ, R154.H0_H0 ;  /* 0x2000009aff997230 */ /* 0x000fe40000004100 */
[----:B------:R-:W-:Y:S01]  /*11b0*/  FMUL.FTZ R168, R126, R29 ;  /* 0x0000001d7ea87220 */ /* 0x000fe20000410000 */
[----:B------:R-:W-:Y:S01]  /*11c0*/  FMUL.FTZ R29, R4, R169 ;  /* 0x000000a9041d7220 */ /* 0x000fe20000410000 */
[----:B------:R-:W-:Y:S01]  /*11d0*/  FADD.FTZ R61, R61, R152 ;  /* 0x000000983d3d7221 */ /* 0x000fe20000010000 */
[-C--:B------:R-:W-:Y:S01]  /*11e0*/  FFMA.FTZ R93, R26, R152.reuse, R93 ;  /* 0x000000981a5d7223 */ /* 0x080fe2000001005d */
[----:B------:R-:W-:Y:S01]  /*11f0*/  FMUL.FTZ R27, R125, R152 ;  /* 0x000000987d1b7220 */ /* 0x000fe20000410000 */
[----:B------:R-:W-:Y:S01]  /*1200*/  FADD.FTZ R171, -R166, R171 ;  /* 0x000000aba6ab7221 */ /* 0x000fe20000010100 */
        /* <DEDUP_REMOVED lines=8> */
[----:B------:R-:W-:Y:S02]  /*1290*/  HADD2.F32 R154, -RZ, R154.H1_H1 ;  /* 0x3000009aff9a7230 */ /* 0x000fe40000004100 */
[--C-:B------:R-:W-:Y:S02]  /*12a0*/  HADD2.F32 R157, -RZ, R155.reuse.H0_H0 ;  /* 0x2000009bff9d7230 */ /* 0x100fe40000004100 */
[----:B------:R-:W-:Y:S02]  /*12b0*/  HADD2.F32 R158, -RZ, R155.H1_H1 ;  /* 0x3000009bff9e7230 */ /* 0x000fe40000004100 */
[----:B------:R-:W-:Y:S01]  /*12c0*/  FADD.FTZ R155, R152, R27 ;  /* 0x0000001b989b7221 */ /* 0x000fe20000010000 */
[----:B------:R-:W-:Y:S01]  /*12d0*/  FADD.FTZ R165, -R166, R165 ;  /* 0x000000a5a6a57221 */ /* 0x000fe20000010100 */
[----:B------:R-:W-:Y:S01]  /*12e0*/  FFMA.FTZ R152, R26, R27, R153 ;  /* 0x0000001b1a987223 */ /* 0x000fe20000010099 */
[----:B------:R-:W-:Y:S01]  /*12f0*/  FADD.FTZ R217, -R166, R31 ;  /* 0x0000001fa6d97221 */ /* 0x000fe20000010100 */
[----:B------:R-:W-:Y:S01]  /*1300*/  FADD.FTZ R57, R57, R154 ;  /* 0x0000009a39397221 */ /* 0x000fe20000010000 */
[-C--:B------:R-:W-:Y:S01]  /*1310*/  FFMA.FTZ R89, R172, R154.reuse, R89 ;  /* 0x0000009aac597223 */ /* 0x080fe20000010059 */
[----:B------:R-:W-:Y:S01]  /*1320*/  FMUL.FTZ R169, R121, R154 ;  /* 0x0000009a79a97220 */ /* 0x000fe20000410000 */
[----:B------:R-:W-:Y:S01]  /*1330*/  FMUL.FTZ R30, R4, R165 ;  /* 0x000000a5041e7220 */ /* 0x000fe20000410000 */
        /* <DEDUP_REMOVED lines=24> */
.L_x_8530:
[----:B------:R-:W-:Y:S05]  /*14c0*/  BSYNC.RECONVERGENT B1 ;  /* 0x0000000000017941 */ /* 0x000fea0003800200 */
.L_x_8529:
[----:B------:R-:W-:Y:S04]  /*14d0*/  BSSY.RECONVERGENT B1, `(.L_x_8531) ;  /* 0x000005b000017945 */ /* 0x000fe80003800200 */
[----:B------:R-:W-:Y:S05]  /*14e0*/  @!P2 BRA `(.L_x_8532) ;  /* 0x000000040064a947 */ /* 0x000fea0003800000 */
[----:B------:R-:W0:Y:S08]  /*14f0*/  LDC.64 R152, c[0x0][0x3a8] ;  /* 0x0000ea00ff987b82 */ /* 0x000e300000000a00 */
[----:B------:R-:W1:Y:S01]  /*1500*/  LDC.64 R156, c[0x0][0x428] ;  /* 0x00010a00ff9c7b82 */ /* 0x000e620000000a00 */
[----:B------:R-:W-:-:S04]  /*1510*/  ISETP.NE.U32.AND P5, PT, RZ, UR12, PT ;  /* 0x0000000cff007c0c */ /* 0x000fc8000bfa5070 */
[----:B------:R-:W-:-:S03]  /*1520*/  ISETP.NE.AND.EX P5, PT, RZ, UR13, PT, P5 ;  /* 0x0000000dff007c0c */ /* 0x000fc6000bfa5350 */
[----:B------:R-:W2:Y:S01]  /*1530*/  LDC.64 R162, c[0x0][0x3b0] ;  /* 0x0000ec00ffa27b82 */ /* 0x000ea20000000a00 */
[----:B0-----:R-:W-:-:S09]  /*1540*/  IMAD.WIDE.U32 R152, R161, 0x10, R152 ;  /* 0x00000010a1987825 */ /* 0x001fd200078e0098 */
[----:B------:R-:W0:Y:S01]  /*1550*/  @P5 LDC.64 R164, c[0x0][0x438] ;  /* 0x00010e00ffa45b82 */ /* 0x000e220000000a00 */
[----:B------:R-:W3:Y:S01]  /*1560*/  LDG.E.128 R152, desc[UR10][R152.64] ;  /* 0x0000000a98987981 */ /* 0x000ee2000c1e1d00 */
[----:B-1----:R-:W-:-:S06]  /*1570*/  IMAD.WIDE.U32 R156, R167, 0x10, R156 ;  /* 0x00000010a79c7825 */ /* 0x002fcc00078e009c */
[----:B------:R-:W4:Y:S01]  /*1580*/  LDG.E.128 R156, desc[UR10][R156.64] ;  /* 0x0000000a9c9c7981 */ /* 0x000f22000c1e1d00 */
[----:B--2---:R-:W-:-:S05]  /*1590*/  IMAD.WIDE.U32 R162, R160, 0x8, R162 ;  /* 0x00000008a0a27825 */ /* 0x004fca00078e00a2 */
[----:B------:R1:W5:Y:S01]  /*15a0*/  LDG.E.64 R184, desc[UR10][R162.64] ;  /* 0x0000000aa2b87981 */ /* 0x000362000c1e1b00 */
[----:B0-----:R-:W-:-:S05]  /*15b0*/  @P5 IMAD.WIDE.U32 R164, R161, 0x10, R164 ;  /* 0x00000010a1a45825 */ /* 0x001fca00078e00a4 */
[----:B------:R0:W5:Y:S01]  /*15c0*/  @P5 LDG.E.128 R136, desc[UR10][R164.64] ;  /* 0x0000000aa4885981 */ /* 0x000162000c1e1d00 */
[----:B------:R-:W-:Y:S02]  /*15d0*/  IADD3 R167, PT, PT, R167, 0x100, RZ ;  /* 0x00000100a7a77810 */ /* 0x000fe40007ffe0ff */
[----:B------:R-:W-:Y:S02]  /*15e0*/  IADD3 R160, PT, PT, R160, 0x100, RZ ;  /* 0x00000100a0a07810 */ /* 0x000fe40007ffe0ff */
[----:B------:R-:W-:Y:S01]  /*15f0*/  IADD3 R161, PT, PT, R161, 0x100, RZ ;  /* 0x00000100a1a17810 */ /* 0x000fe20007ffe0ff */
[----:B---3--:R-:W-:Y:S02]  /*1600*/  HADD2.F32 R191, -RZ, R153.H1_H1 ;  /* 0x30000099ffbf7230 */ /* 0x008fe40000004100 */
[--C-:B------:R-:W-:Y:S02]  /*1610*/  HADD2.F32 R177, -RZ, R152.reuse.H0_H0 ;  /* 0x20000098ffb17230 */ /* 0x100fe40000004100 */
[----:B------:R-:W-:-:S02]  /*1620*/  HADD2.F32 R179, -RZ, R152.H1_H1 ;  /* 0x30000098ffb37230 */ /* 0x000fc40000004100 */
[----:B------:R-:W-:Y:S02]  /*1630*/  HADD2.F32 R193, -RZ, R154.H0_H0 ;  /* 0x2000009affc17230 */ /* 0x000fe40000004100 */
[C---:B------:R-:W-:Y:S01]  /*1640*/  FADD.FTZ R191, -R166.reuse, R191 ;  /* 0x000000bfa6bf7221 */ /* 0x040fe20000010100 */
[----:B------:R-:W-:Y:S02]  /*1650*/  HADD2.F32 R189, -RZ, R153.H0_H0 ;  /* 0x20000099ffbd7230 */ /* 0x000fe40000004100 */
[C---:B------:R-:W-:Y:S01]  /*1660*/  FADD.FTZ R177, -R166.reuse, R177 ;  /* 0x000000b1a6b17221 */ /* 0x040fe20000010100 */
[--C-:B----4-:R-:W-:Y:S02]  /*1670*/  HADD2.F32 R153, -RZ, R156.reuse.H0_H0 ;  /* 0x2000009cff997230 */ /* 0x110fe40000004100 */
[C---:B------:R-:W-:Y:S01]  /*1680*/  FADD.FTZ R179, -R166.reuse, R179 ;  /* 0x000000b3a6b37221 */ /* 0x040fe20000010100 */
[----:B------:R-:W-:Y:S02]  /*1690*/  HADD2.F32 R152, -RZ, R157.H1_H1 ;  /* 0x3000009dff987230 */ /* 0x000fe40000004100 */
[----:B------:R-:W-:Y:S01]  /*16a0*/  FADD.FTZ R193, -R166, R193 ;  /* 0x000000c1a6c17221 */ /* 0x000fe20000010100 */
[----:B------:R-:W-:-:S02]  /*16b0*/  HADD2.F32 R156, -RZ, R156.H1_H1 ;  /* 0x3000009cff9c7230 */ /* 0x000fc40000004100 */
[----:B------:R-:W-:Y:S01]  /*16c0*/  FADD.FTZ R189, -R166, R189 ;  /* 0x000000bda6bd7221 */ /* 0x000fe20000010100 */
[C---:B------:R-:W-:Y:S01]  /*16d0*/  FMUL.FTZ R190, R4.reuse, R191 ;  /* 0x000000bf04be7220 */ /* 0x040fe20000410000 */
[----:B------:R-:W-:Y:S01]  /*16e0*/  FMUL.FTZ R177, R4, R177 ;  /* 0x000000b104b17220 */ /* 0x000fe20000410000 */
[----:B------:R-:W-:Y:S01]  /*16f0*/  FMUL.FTZ R188, R116, R153 ;  /* 0x0000009974bc7220 */ /* 0x000fe20000410000 */
[--C-:B------:R-:W-:Y:S02]  /*1700*/  HADD2.F32 R197, -RZ, R155.reuse.H0_H0 ;  /* 0x2000009bffc57230 */ /* 0x100fe40000004100 */
[C---:B------:R-:W-:Y:S01]  /*1710*/  FMUL.FTZ R178, R4.reuse, R179 ;  /* 0x000000b304b27220 */ /* 0x040fe20000410000 */
[----:B------:R-:W-:Y:S02]  /*1720*/  HADD2.F32 R199, -RZ, R155.H1_H1 ;  /* 0x3000009bffc77230 */ /* 0x000fe40000004100 */
[----:B------:R-:W-:Y:S01]  /*1730*/  FMUL.FTZ R191, R4, R193 ;  /* 0x000000c104bf7220 */ /* 0x000fe20000410000 */
[----:B------:R-:W-:-:S02]  /*1740*/  HADD2.F32 R155, -RZ, R157.H0_H0 ;  /* 0x2000009dff9b7230 */ /* 0x000fc40000004100 */
        /* <DEDUP_REMOVED lines=15> */
[--C-:B------:R-:W-:Y:S02]  /*1840*/  HADD2.F32 R157, -RZ, R158.reuse.H0_H0 ;  /* 0x2000009eff9d7230 */ /* 0x100fe40000004100 */
[----:B------:R-:W-:Y:S01]  /*1850*/  FADD.FTZ R154, R155, R192 ;  /* 0x000000c09b9a7221 */ /* 0x000fe20000010000 */
[----:B------:R-:W-:Y:S01]  /*1860*/  FFMA.FTZ R153, R179, R192, R152 ;  /* 0x000000c0b3997223 */ /* 0x000fe20000010098 */
[----:B------:R-:W-:Y:S02]  /*1870*/  HADD2.F32 R158, -RZ, R158.H1_H1 ;  /* 0x3000009eff9e7230 */ /* 0x000fe40000004100 */
[----:B------:R-:W-:Y:S01]  /*1880*/  FADD.FTZ R195, -R166, R195 ;  /* 0x000000c3a6c37221 */ /* 0x000fe20000010100 */
[----:B------:R-:W-:Y:S01]  /*1890*/  FMUL.FTZ R194, R112, R157 ;  /* 0x0000009d70c27220 */ /* 0x000fe20000410000 */
[----:B------:R-:W-:Y:S01]  /*18a0*/  FADD.FTZ R155, R154, R193 ;  /* 0x000000c19a9b7221 */ /* 0x000fe20000010000 */
[----:B------:R-:W-:Y:S01]  /*18b0*/  FFMA.FTZ R152, R190, R193, R153 ;  /* 0x000000c1be987223 */ /* 0x000fe20000010099 */
[----:B-1----:R-:W-:-:S02]  /*18c0*/  HADD2.F32 R163, -RZ, R159.H0_H0 ;  /* 0x2000009fffa37230 */ /* 0x002fc40000004100 */
[----:B------:R-:W-:Y:S01]  /*18d0*/  FMUL.FTZ R196, R4, R195 ;  /* 0x000000c304c47220 */ /* 0x000fe20000410000 */
[C---:B------:R-:W-:Y:S01]  /*18e0*/  FADD.FTZ R197, -R166.reuse, R197 ;  /* 0x000000c5a6c57221 */ /* 0x040fe20000010100 */
[----:B------:R-:W-:Y:S01]  /*18f0*/  FMUL.FTZ R195, R113, R158 ;  /* 0x0000009e71c37220 */ /* 0x000fe20000410000 */
[----:B------:R-:W-:Y:S01]  /*1900*/  FADD.FTZ R154, R155, R194 ;  /* 0x000000c29b9a7221 */ /* 0x000fe20000010000 */
[----:B------:R-:W-:Y:S01]  /*1910*/  FFMA.FTZ R153, R191, R194, R152 ;  /* 0x000000c2bf997223 */ /* 0x000fe20000010098 */
[----:B------:R-:W-:Y:S02]  /*1920*/  HADD2.F32 R162, -RZ, R159.H1_H1 ;  /* 0x3000009fffa27230 */ /* 0x000fe40000004100 */
        /* <DEDUP_REMOVED lines=20> */
[----:B0-----:R-:W-:-:S07]  /*1a70*/  FFMA.FTZ R218, R200, R199, R153 ;  /* 0x000000c7c8da7223 */ /* 0x001fce0000010099 */
.L_x_8532:
[----:B------:R-:W-:Y:S05]  /*1a80*/  BSYNC.RECONVERGENT B1 ;  /* 0x0000000000017941 */ /* 0x000fea0003800200 */
.L_x_8531:
        /* <DEDUP_REMOVED lines=15> */
[--C-:B---3--:R-:W-:Y:S02]  /*1b80*/  HADD2.F32 R175, -RZ, R153.reuse.H0_H0 ;  /* 0x20000099ffaf7230 */ /* 0x108fe40000004100 */
[----:B------:R-:W-:Y:S02]  /*1b90*/  HADD2.F32 R153, -RZ, R153.H1_H1 ;  /* 0x30000099ff997230 */ /* 0x000fe40000004100 */
[----:B------:R-:W-:Y:S02]  /*1ba0*/  HADD2.F32 R161, -RZ, R152.H0_H0 ;  /* 0x20000098ffa17230 */ /* 0x000fe40000004100 */
[----:B------:R-:W-:Y:S02]  /*1bb0*/  HADD2.F32 R209, -RZ, R155.H0_H0 ;  /* 0x2000009bffd17230 */ /* 0x000fe40000004100 */
[----:B0-----:R-:W-:Y:S01]  /*1bc0*/  FADD.FTZ R163, -R166, R153 ;  /* 0x00000099a6a37221 */ /* 0x001fe20000010100 */
[----:B----4-:R-:W-:-:S02]  /*1bd0*/  HADD2.F32 R153, -RZ, R156.H0_H0 ;  /* 0x2000009cff997230 */ /* 0x010fc40000004100 */
[C---:B------:R-:W-:Y:S01]  /*1be0*/  FADD.FTZ R161, -R166.reuse, R161 ;  /* 0x000000a1a6a17221 */ /* 0x040fe20000010100 */
[----:B------:R-:W-:Y:S02]  /*1bf0*/  HADD2.F32 R167, -RZ, R152.H1_H1 ;  /* 0x30000098ffa77230 */ /* 0x000fe40000004100 */
[----:B------:R-:W-:Y:S02]  /*1c00*/  HADD2.F32 R155, -RZ, R155.H1_H1 ;  /* 0x3000009bff9b7230 */ /* 0x000fe40000004100 */
[--C-:B------:R-:W-:Y:S02]  /*1c10*/  HADD2.F32 R205, -RZ, R154.reuse.H1_H1 ;  /* 0x3000009affcd7230 */ /* 0x100fe40000004100 */
[----:B------:R-:W-:Y:S01]  /*1c20*/  FADD.FTZ R201, -R166, R175 ;  /* 0x000000afa6c97221 */ /* 0x000fe20000010100 */
[----:B------:R-:W-:Y:S02]  /*1c30*/  HADD2.F32 R203, -RZ, R154.H0_H0 ;  /* 0x2000009affcb7230 */ /* 0x000fe40000004100 */
[----:B------:R-:W-:Y:S01]  /*1c40*/  FMUL.FTZ R206, R4, R163 ;  /* 0x000000a304ce7220 */ /* 0x000fe20000410000 */
[----:B------:R-:W-:-:S02]  /*1c50*/  HADD2.F32 R152, -RZ, R157.H1_H1 ;  /* 0x3000009dff987230 */ /* 0x000fc40000004100 */
[----:B------:R-:W-:Y:S01]  /*1c60*/  FMUL.FTZ R175, R4, R161 ;  /* 0x000000a104af7220 */ /* 0x000fe20000410000 */
[----:B------:R-:W-:Y:S02]  /*1c70*/  HADD2.F32 R156, -RZ, R156.H1_H1 ;  /* 0x3000009cff9c7230 */ /* 0x000fe40000004100 */
[----:B------:R-:W-:Y:S01]  /*1c80*/  FMUL.FTZ R204, R108, R153 ;  /* 0x000000996ccc7220 */ /* 0x000fe20000410000 */
[C---:B------:R-:W-:Y:S01]  /*1c90*/  FADD.FTZ R167, -R166.reuse, R167 ;  /* 0x000000a7a6a77221 */ /* 0x040fe20000010100 */
[C---:B------:R-:W-:Y:S01]  /*1ca0*/  FADD.FTZ R217, -R166.reuse, R155 ;  /* 0x0000009ba6d97221 */ /* 0x040fe20000010100 */
[C---:B------:R-:W-:Y:S01]  /*1cb0*/  FADD.FTZ R165, -R166.reuse, R205 ;  /* 0x000000cda6a57221 */ /* 0x040fe20000010100 */
[----:B------:R-:W-:Y:S02]  /*1cc0*/  HADD2.F32 R155, -RZ, R157.H0_H0 ;  /* 0x2000009dff9b7230 */ /* 0x000fe40000004100 */
[----:B------:R-:W-:Y:S01]  /*1cd0*/  FADD.FTZ R207, -R166, R203 ;  /* 0x000000cba6cf7221 */ /* 0x000fe20000010100 */
        /* <DEDUP_REMOVED lines=51> */
.L_x_8526:
        /* <DEDUP_REMOVED lines=39> */
.L_x_8534:
        /* <DEDUP_REMOVED lines=36> */
.L_x_8533:
[----:B----4-:R-:W-:Y:S05]  /*24c0*/  BSYNC.RECONVERGENT B0 ;  /* 0x0000000000007941 */ /* 0x010fea0003800200 */
.L_x_8525:
        /* <DEDUP_REMOVED lines=32> */
.L_x_8536:
[----:B------:R-:W-:Y:S05]  /*26d0*/  BSYNC.RECONVERGENT B0 ;  /* 0x0000000000007941 */ /* 0x000fea0003800200 */
.L_x_8535:
        /* <DEDUP_REMOVED lines=25> */
[----:B------:R-:W-:Y:S02]  /*2870*/  HFMA2 R157, -RZ, RZ, 0, 0 ;  /* 0x00000000ff9d7431 */ /* 0x000fe400000001ff */
[----:B------:R-:W-:Y:S02]  /*2880*/  @P4 IMAD R154, R154, R5, RZ ;  /* 0x000000059a9a4224 */ /* 0x000fe400078e02ff */
[----:B------:R-:W-:Y:S01]  /*2890*/  FADD.FTZ R217, R158, R217 ;  /* 0x000000d99ed97221 */ /* 0x000fe20000010000 */
[----:B------:R-:W-:-:S03]  /*28a0*/  FADD.FTZ R152, R159, R152 ;  /* 0x000000989f987221 */ /* 0x000fc60000010000 */
[----:B--2---:R-:W-:Y:S01]  /*28b0*/  FADD.FTZ R217, R217, R160 ;  /* 0x000000a0d9d97221 */ /* 0x004fe20000010000 */
[----:B------:R-:W-:Y:S01]  /*28c0*/  FADD.FTZ R152, R152, R161 ;  /* 0x000000a198987221 */ /* 0x000fe20000010000 */
[----:B------:R-:W-:Y:S02]  /*28d0*/  @P4 SHF.R.S32.HI R7, RZ, 0x1f, R154 ;  /* 0x0000001fff074819 */ /* 0x000fe4000001149a */
[----:B------:R-:W-:Y:S01]  /*28e0*/  FADD.FTZ R217, R162, R217 ;  /* 0x000000d9a2d97221 */ /* 0x000fe20000010000 */
[----:B------:R-:W-:Y:S01]  /*28f0*/  FADD.FTZ R152, R163, R152 ;  /* 0x00000098a3987221 */ /* 0x000fe20000010000 */
[----:B------:R-:W-:Y:S02]  /*2900*/  @P4 LEA.HI R154, R7, R154, RZ, 0x3 ;  /* 0x0000009a079a4211 */ /* 0x000fe400078f18ff */
[----:B---3--:R-:W-:Y:S01]  /*2910*/  FADD.FTZ R217, R217, R164 ;  /* 0x000000a4d9d97221 */ /* 0x008fe20000010000 */
[----:B------:R-:W-:Y:S01]  /*2920*/  FADD.FTZ R152, R152, R165 ;  /* 0x000000a598987221 */ /* 0x000fe20000010000 */
[----:B------:R-:W-:-:S02]  /*2930*/  @P4 LEA.HI.SX32 R157, R154, R215, 0x1d ;  /* 0x000000d79a9d4211 */ /* 0x000fc400078feaff */
        /* <DEDUP_REMOVED lines=26> */
.L_x_8541:
        /* <DEDUP_REMOVED lines=12> */
.L_x_8542:
        /* <DEDUP_REMOVED lines=12> */
.L_x_8543:
        /* <DEDUP_REMOVED lines=12> */
.L_x_8544:
        /* <DEDUP_REMOVED lines=12> */
.L_x_8545:
        /* <DEDUP_REMOVED lines=12> */
.L_x_8546:
        /* <DEDUP_REMOVED lines=12> */
.L_x_8547:
        /* <DEDUP_REMOVED lines=14> */
.L_x_8540:
        /* <DEDUP_REMOVED lines=17> */
.L_x_8549:
        /* <DEDUP_REMOVED lines=11> */
.L_x_8550:
        /* <DEDUP_REMOVED lines=11> */
.L_x_8551:
[----:B------:R-:W-:Y:S01]  /*32b0*/  FFMA.FTZ R150, R20, R7, R156 ;  /* 0x0000000714967223 */ /* 0x000fe2000001009c */
[----:B------:R-:W-:Y:S01]  /*32c0*/  FMUL.FTZ R151, R4, R151 ;  /* 0x0000009704977220 */ /* 0x000fe20000410000 */
[----:B------:R-:W-:Y:S01]  /*32d0*/  FADD.FTZ R149, R18, -R155 ;  /* 0x8000009b12957221 */ /* 0x000fe20000010000 */
[----:B------:R-:W-:Y:S01]  /*32e0*/  F2FP.F16.F32.PACK_AB R154, RZ, R153 ;  /* 0x00000099ff9a723e */ /* 0x000fe200000000ff */
        /* <DEDUP_REMOVED lines=12> */
.L_x_8552:
        /* <DEDUP_REMOVED lines=12> */
.L_x_8553:
        /* <DEDUP_REMOVED lines=11> */
.L_x_8554:
        /* <DEDUP_REMOVED lines=10> */
.L_x_8555:
        /* <DEDUP_REMOVED lines=13> */
.L_x_8539:
        /* <DEDUP_REMOVED lines=17> */
.L_x_8557:
        /* <DEDUP_REMOVED lines=11> */
.L_x_8558:
        /* <DEDUP_REMOVED lines=11> */
.L_x_8559:
        /* <DEDUP_REMOVED lines=11> */
.L_x_8560:
        /* <DEDUP_REMOVED lines=11> */
.L_x_8561:
        /* <DEDUP_REMOVED lines=11> */
.L_x_8562:
        /* <DEDUP_REMOVED lines=11> */
.L_x_8563:
        /* <DEDUP_REMOVED lines=13> */
.L_x_8556:
        /* <DEDUP_REMOVED lines=20> */
[-CC-:B------:R-:W-:Y:S01]  /*3dd0*/  @P5 FFMA.FTZ R167, R19, R7.reuse, R156.reuse ;  /* 0x0000000713a75223 */ /* 0x180fe2000001009c */
[----:B------:R-:W-:Y:S01]  /*3de0*/  @P5 FADD.FTZ R165, R18, -R165 ;  /* 0x800000a512a55221 */ /* 0x000fe20000010000 */
[----:B------:R-:W-:Y:S01]  /*3df0*/  @P5 FFMA.FTZ R154, R24, R7, R156 ;  /* 0x00000007189a5223 */ /* 0x000fe2000001009c */
[----:B------:R-:W-:Y:S01]  /*3e00*/  @P5 FADD.FTZ R148, R17, -R148 ;  /* 0x8000009411945221 */ /* 0x000fe20000010000 */
[C---:B------:R-:W-:Y:S01]  /*3e10*/  @P5 FFMA.FTZ R153, R4.reuse, R150, R153 ;  /* 0x0000009604995223 */ /* 0x040fe20000010099 */
[----:B------:R-:W-:Y:S01]  /*3e20*/  @P5 FFMA.FTZ R155, R4, R152, R155 ;  /* 0x00000098049b5223 */ /* 0x000fe2000001009b */
[----:B------:R-:W-:-:S02]  /*3e30*/  HADD2.F32 R152, -RZ, R39.H1_H1 ;  /* 0x30000027ff987230 */ /* 0x000fc40000004100 */
[----:B------:R-:W-:Y:S01]  /*3e40*/  @P5 FADD.FTZ R150, R22, -R167 ;  /* 0x800000a716965221 */ /* 0x000fe20000010000 */
[C---:B------:R-:W-:Y:S01]  /*3e50*/  @P5 FFMA.FTZ R159, R4.reuse, R165, R159 ;  /* 0x000000a5049f5223 */ /* 0x040fe2000001009f */
[C---:B------:R-:W-:Y:S01]  /*3e60*/  @P5 FFMA.FTZ R161, R4.reuse, R148, R161 ;  /* 0x0000009404a15223 */ /* 0x040fe200000100a1 */
        /* <DEDUP_REMOVED lines=16> */
.L_x_8564:
[----:B------:R-:W-:Y:S05]  /*3f70*/  @!P4 BRA `(.L_x_8565) ;  /* 0x000000000018c947 */ /* 0x000fea0003800000 */
[----:B------:R-:W-:Y:S01]  /*3f80*/  FMUL.FTZ R151, R151, UR17 ;  /* 0x0000001197977c20 */ /* 0x000fe20008410000 */
[----:B------:R-:W-:-:S03]  /*3f90*/  LOP3.LUT P5, RZ, R180, 0xff00, RZ, 0xc0, !PT ;  /* 0x0000ff00b4ff7812 */ /* 0x000fc600078ac0ff */
[----:B------:R-:W-:-:S05]  /*3fa0*/  FMUL.FTZ R151, R151, UR16 ;  /* 0x0000001097977c20 */ /* 0x000fca0008410000 */
[----:B------:R-:W-:-:S04]  /*3fb0*/  FSEL R151, R151, RZ, P5 ;  /* 0x000000ff97977208 */ /* 0x000fc80002800000 */
[----:B------:R-:W-:-:S04]  /*3fc0*/  F2FP.F16.F32.PACK_AB R151, RZ, R151 ;  /* 0x00000097ff97723e */ /* 0x000fc800000000ff */
[----:B------:R-:W-:-:S07]  /*3fd0*/  PRMT R144, R144, 0x5410, R151 ;  /* 0x0000541090907816 */ /* 0x000fce0000000097 */
.L_x_8565:
[----:B------:R-:W-:Y:S05]  /*3fe0*/  @!P4 BRA `(.L_x_8566) ;  /* 0x000000000018c947 */ /* 0x000fea0003800000 */
[----:B------:R-:W-:Y:S01]  /*3ff0*/  FMUL.FTZ R153, R153, UR17 ;  /* 0x0000001199997c20 */ /* 0x000fe20008410000 */
[----:B------:R-:W-:-:S03]  /*4000*/  LOP3.LUT P5, RZ, R180, 0xff0000, RZ, 0xc0, !PT ;  /* 0x00ff0000b4ff7812 */ /* 0x000fc600078ac0ff */
[----:B------:R-:W-:-:S05]  /*4010*/  FMUL.FTZ R153, R153, UR16 ;  /* 0x0000001099997c20 */ /* 0x000fca0008410000 */
[----:B------:R-:W-:-:S04]  /*4020*/  FSEL R153, R153, RZ, P5 ;  /* 0x000000ff99997208 */ /* 0x000fc80002800000 */
[----:B------:R-:W-:-:S04]  /*4030*/  F2FP.F16.F32.PACK_AB R153, RZ, R153 ;  /* 0x00000099ff99723e */ /* 0x000fc800000000ff */
[----:B------:R-:W-:-:S07]  /*4040*/  PRMT R145, R153, 0x7610, R145 ;  /* 0x0000761099917816 */ /* 0x000fce0000000091 */
.L_x_8566:
[----:B------:R-:W-:Y:S05]  /*4050*/  @!P4 BRA `(.L_x_8567) ;  /* 0x000000000018c947 */ /* 0x000fea0003800000 */
[----:B------:R-:W-:Y:S01]  /*4060*/  FMUL.FTZ R155, R155, UR17 ;  /* 0x000000119b9b7c20 */ /* 0x000fe20008410000 */
[----:B------:R-:W-:-:S03]  /*4070*/  LOP3.LUT P5, RZ, R180, 0xff000000, RZ, 0xc0, !PT ;  /* 0xff000000b4ff7812 */ /* 0x000fc600078ac0ff */
[----:B------:R-:W-:-:S05]  /*4080*/  FMUL.FTZ R155, R155, UR16 ;  /* 0x000000109b9b7c20 */ /* 0x000fca0008410000 */
[----:B------:R-:W-:-:S04]  /*4090*/  FSEL R155, R155, RZ, P5 ;  /* 0x000000ff9b9b7208 */ /* 0x000fc80002800000 */
[----:B------:R-:W-:-:S04]  /*40a0*/  F2FP.F16.F32.PACK_AB R155, RZ, R155 ;  /* 0x0000009bff9b723e */ /* 0x000fc800000000ff */
[----:B------:R-:W-:-:S07]  /*40b0*/  PRMT R145, R145, 0x5410, R155 ;  /* 0x0000541091917816 */ /* 0x000fce000000009b */
.L_x_8567:
[----:B------:R-:W-:Y:S05]  /*40c0*/  @!P4 BRA `(.L_x_8568) ;  /* 0x000000000018c947 */ /* 0x000fea0003800000 */
[----:B------:R-:W-:Y:S01]  /*40d0*/  FMUL.FTZ R159, R159, UR17 ;  /* 0x000000119f9f7c20 */ /* 0x000fe20008410000 */
[----:B------:R-:W-:-:S03]  /*40e0*/  LOP3.LUT P5, RZ, R181, 0xff, RZ, 0xc0, !PT ;  /* 0x000000ffb5ff7812 */ /* 0x000fc600078ac0ff */
[----:B------:R-:W-:-:S05]  /*40f0*/  FMUL.FTZ R159, R159, UR16 ;  /* 0x000000109f9f7c20 */ /* 0x000fca0008410000 */
[----:B------:R-:W-:-:S04]  /*4100*/  FSEL R159, R159, RZ, P5 ;  /* 0x000000ff9f9f7208 */ /* 0x000fc80002800000 */
[----:B------:R-:W-:-:S04]  /*4110*/  F2FP.F16.F32.PACK_AB R159, RZ, R159 ;  /* 0x0000009fff9f723e */ /* 0x000fc800000000ff */
[----:B------:R-:W-:-:S07]  /*4120*/  PRMT R146, R159, 0x7610, R146 ;  /* 0x000076109f927816 */ /* 0x000fce0000000092 */
.L_x_8568:
[----:B------:R-:W-:Y:S05]  /*4130*/  @!P4 BRA `(.L_x_8569) ;  /* 0x000000000018c947 */ /* 0x000fea0003800000 */
[----:B------:R-:W-:Y:S01]  /*4140*/  FMUL.FTZ R161, R161, UR17 ;  /* 0x00000011a1a17c20 */ /* 0x000fe20008410000 */
[----:B------:R-:W-:-:S03]  /*4150*/  LOP3.LUT P5, RZ, R181, 0xff00, RZ, 0xc0, !PT ;  /* 0x0000ff00b5ff7812 */ /* 0x000fc600078ac0ff */
[----:B------:R-:W-:-:S05]  /*4160*/  FMUL.FTZ R161, R161, UR16 ;  /* 0x00000010a1a17c20 */ /* 0x000fca0008410000 */
[----:B------:R-:W-:-:S04]  /*4170*/  FSEL R161, R161, RZ, P5 ;  /* 0x000000ffa1a17208 */ /* 0x000fc80002800000 */
[----:B------:R-:W-:-:S04]  /*4180*/  F2FP.F16.F32.PACK_AB R161, RZ, R161 ;  /* 0x000000a1ffa1723e */ /* 0x000fc800000000ff */
[----:B------:R-:W-:-:S07]  /*4190*/  PRMT R146, R146, 0x5410, R161 ;  /* 0x0000541092927816 */ /* 0x000fce00000000a1 */
.L_x_8569:
[----:B------:R-:W-:Y:S05]  /*41a0*/  @!P4 BRA `(.L_x_8570) ;  /* 0x000000000018c947 */ /* 0x000fea0003800000 */
[----:B------:R-:W-:Y:S01]  /*41b0*/  FMUL.FTZ R148, R163, UR17 ;  /* 0x00000011a3947c20 */ /* 0x000fe20008410000 */
[----:B------:R-:W-:-:S03]  /*41c0*/  LOP3.LUT P5, RZ, R181, 0xff0000, RZ, 0xc0, !PT ;  /* 0x00ff0000b5ff7812 */ /* 0x000fc600078ac0ff */
[----:B------:R-:W-:-:S05]  /*41d0*/  FMUL.FTZ R148, R148, UR16 ;  /* 0x0000001094947c20 */ /* 0x000fca0008410000 */
[----:B------:R-:W-:-:S04]  /*41e0*/  FSEL R148, R148, RZ, P5 ;  /* 0x000000ff94947208 */ /* 0x000fc80002800000 */
[----:B------:R-:W-:-:S04]  /*41f0*/  F2FP.F16.F32.PACK_AB R148, RZ, R148 ;  /* 0x00000094ff94723e */ /* 0x000fc800000000ff */
[----:B------:R-:W-:-:S07]  /*4200*/  PRMT R147, R148, 0x7610, R147 ;  /* 0x0000761094937816 */ /* 0x000fce0000000093 */
.L_x_8570:
        /* <DEDUP_REMOVED lines=12> */
.L_x_8548:
        /* <DEDUP_REMOVED lines=10> */
.L_x_8538:
[----:B------:R-:W-:Y:S05]  /*4370*/  BSYNC.RECONVERGENT B0 ;  /* 0x0000000000007941 */ /* 0x000fea0003800200 */
.L_x_8537:
        /* <DEDUP_REMOVED lines=26> */
[----:B------:R-:W-:Y:S01]  /*4520*/  @P6 FFMA.FTZ R149, R4, R151, R149 ;  /* 0x0000009704956223 */ /* 0x000fe20000010095 */
[----:B------:R-:W-:Y:S01]  /*4530*/  @P6 FADD.FTZ R152, R31, -R152 ;  /* 0x800000981f986221 */ /* 0x000fe20000010000 */
[----:B------:R-:W-:-:S02]  /*4540*/  HADD2.F32 R151, -RZ, R34.H0_H0 ;  /* 0x20000022ff977230 */ /* 0x000fc40000004100 */
[-C--:B------:R-:W-:Y:S01]  /*4550*/  @P6 FFMA.FTZ R167, R171, R7.reuse, R156 ;  /* 0x00000007aba76223 */ /* 0x080fe2000001009c */
[----:B------:R-:W-:Y:S01]  /*4560*/  @P6 FADD.FTZ R159, R170, -R159 ;  /* 0x8000009faa9f6221 */ /* 0x000fe20000010000 */
[----:B------:R-:W-:Y:S01]  /*4570*/  @P6 FADD.FTZ R148, R169, -R148 ;  /* 0x80000094a9946221 */ /* 0x000fe20000010000 */
[----:B------:R-:W-:Y:S01]  /*4580*/  @P6 FFMA.FTZ R154, R176, R7, R156 ;  /* 0x00000007b09a6223 */ /* 0x000fe2000001009c */
[C---:B------:R-:W-:Y:S01]  /*4590*/  @P6 FFMA.FTZ R155, R4.reuse, R150, R155 ;  /* 0x00000096049b6223 */ /* 0x040fe2000001009b */
[----:B------:R-:W-:Y:S01]  /*45a0*/  @P6 FFMA.FTZ R161, R4, R152, R161 ;  /* 0x0000009804a16223 */ /* 0x000fe200000100a1 */
[----:B------:R-:W-:Y:S02]  /*45b0*/  HADD2.F32 R152, -RZ, R35.H1_H1 ;  /* 0x30000023ff987230 */ /* 0x000fe40000004100 */
[----:B------:R-:W-:Y:S01]  /*45c0*/  @P6 FADD.FTZ R150, R174, -R167 ;  /* 0x800000a7ae966221 */ /* 0x000fe20000010000 */
[C---:B------:R-:W-:Y:S01]  /*45d0*/  @P6 FFMA.FTZ R151, R4.reuse, R159, R151 ;  /* 0x0000009f04976223 */ /* 0x040fe20000010097 */
[C---:B------:R-:W-:Y:S01]  /*45e0*/  @P6 FFMA.FTZ R163, R4.reuse, R148, R163 ;  /* 0x0000009404a36223 */ /* 0x040fe200000100a3 */
        /* <DEDUP_REMOVED lines=16> */
.L_x_8575:
[----:B------:R-:W-:Y:S05]  /*46f0*/  @!P4 BRA `(.L_x_8576) ;  /* 0x000000000018c947 */ /* 0x000fea0003800000 */
[----:B------:R-:W-:Y:S01]  /*4700*/  FMUL.FTZ R153, R153, UR17 ;  /* 0x0000001199997c20 */ /* 0x000fe20008410000 */
[----:B------:R-:W-:-:S03]  /*4710*/  LOP3.LUT P6, RZ, R182, 0xff00, RZ, 0xc0, !PT ;  /* 0x0000ff00b6ff7812 */ /* 0x000fc600078cc0ff */
[----:B------:R-:W-:-:S05]  /*4720*/  FMUL.FTZ R153, R153, UR16 ;  /* 0x0000001099997c20 */ /* 0x000fca0008410000 */
[----:B------:R-:W-:-:S04]  /*4730*/  FSEL R153, R153, RZ, P6 ;  /* 0x000000ff99997208 */ /* 0x000fc80003000000 */
[----:B------:R-:W-:-:S04]  /*4740*/  F2FP.F16.F32.PACK_AB R153, RZ, R153 ;  /* 0x00000099ff99723e */ /* 0x000fc800000000ff */
[----:B------:R-:W-:-:S07]  /*4750*/  PRMT R144, R144, 0x5410, R153 ;  /* 0x0000541090907816 */ /* 0x000fce0000000099 */
.L_x_8576:
[----:B------:R-:W-:Y:S05]  /*4760*/  @!P4 BRA `(.L_x_8577) ;  /* 0x000000000018c947 */ /* 0x000fea0003800000 */
[----:B------:R-:W-:Y:S01]  /*4770*/  FMUL.FTZ R155, R155, UR17 ;  /* 0x000000119b9b7c20 */ /* 0x000fe20008410000 */
[----:B------:R-:W-:-:S03]  /*4780*/  LOP3.LUT P6, RZ, R182, 0xff0000, RZ, 0xc0, !PT ;  /* 0x00ff0000b6ff7812 */ /* 0x000fc600078cc0ff */
[----:B------:R-:W-:-:S05]  /*4790*/  FMUL.FTZ R155, R155, UR16 ;  /* 0x000000109b9b7c20 */ /* 0x000fca0008410000 */
[----:B------:R-:W-:-:S04]  /*47a0*/  FSEL R155, R155, RZ, P6 ;  /* 0x000000ff9b9b7208 */ /* 0x000fc80003000000 */
[----:B------:R-:W-:-:S04]  /*47b0*/  F2FP.F16.F32.PACK_AB R155, RZ, R155 ;  /* 0x0000009bff9b723e */ /* 0x000fc800000000ff */
[----:B------:R-:W-:-:S07]  /*47c0*/  PRMT R145, R155, 0x7610, R145 ;  /* 0x000076109b917816 */ /* 0x000fce0000000091 */
.L_x_8577:
[----:B------:R-:W-:Y:S05]  /*47d0*/  @!P4 BRA `(.L_x_8578) ;  /* 0x000000000018c947 */ /* 0x000fea0003800000 */
[----:B------:R-:W-:Y:S01]  /*47e0*/  FMUL.FTZ R161, R161, UR17 ;  /* 0x00000011a1a17c20 */ /* 0x000fe20008410000 */
[----:B------:R-:W-:-:S03]  /*47f0*/  LOP3.LUT P6, RZ, R182, 0xff000000, RZ, 0xc0, !PT ;  /* 0xff000000b6ff7812 */ /* 0x000fc600078cc0ff */
[----:B------:R-:W-:-:S05]  /*4800*/  FMUL.FTZ R161, R161, UR16 ;  /* 0x00000010a1a17c20 */ /* 0x000fca0008410000 */
[----:B------:R-:W-:-:S04]  /*4810*/  FSEL R161, R161, RZ, P6 ;  /* 0x000000ffa1a17208 */ /* 0x000fc80003000000 */
[----:B------:R-:W-:-:S04]  /*4820*/  F2FP.F16.F32.PACK_AB R161, RZ, R161 ;  /* 0x000000a1ffa1723e */ /* 0x000fc800000000ff */
[----:B------:R-:W-:-:S07]  /*4830*/  PRMT R145, R145, 0x5410, R161 ;  /* 0x0000541091917816 */ /* 0x000fce00000000a1 */
.L_x_8578:
[----:B------:R-:W-:Y:S05]  /*4840*/  @!P4 BRA `(.L_x_8579) ;  /* 0x000000000018c947 */ /* 0x000fea0003800000 */
[----:B------:R-:W-:Y:S01]  /*4850*/  FMUL.FTZ R151, R151, UR17 ;  /* 0x0000001197977c20 */ /* 0x000fe20008410000 */
[----:B------:R-:W-:-:S03]  /*4860*/  LOP3.LUT P6, RZ, R183, 0xff, RZ, 0xc0, !PT ;  /* 0x000000ffb7ff7812 */ /* 0x000fc600078cc0ff */
[----:B------:R-:W-:-:S05]  /*4870*/  FMUL.FTZ R151, R151, UR16 ;  /* 0x0000001097977c20 */ /* 0x000fca0008410000 */
[----:B------:R-:W-:-:S04]  /*4880*/  FSEL R151, R151, RZ, P6 ;  /* 0x000000ff97977208 */ /* 0x000fc80003000000 */
[----:B------:R-:W-:-:S04]  /*4890*/  F2FP.F16.F32.PACK_AB R151, RZ, R151 ;  /* 0x00000097ff97723e */ /* 0x000fc800000000ff */
[----:B------:R-:W-:-:S07]  /*48a0*/  PRMT R146, R151, 0x7610, R146 ;  /* 0x0000761097927816 */ /* 0x000fce0000000092 */
.L_x_8579:
[----:B------:R-:W-:Y:S05]  /*48b0*/  @!P4 BRA `(.L_x_8580) ;  /* 0x000000000018c947 */ /* 0x000fea0003800000 */
[----:B------:R-:W-:Y:S01]  /*48c0*/  FMUL.FTZ R163, R163, UR17 ;  /* 0x00000011a3a37c20 */ /* 0x000fe20008410000 */
[----:B------:R-:W-:-:S03]  /*48d0*/  LOP3.LUT P6, RZ, R183, 0xff00, RZ, 0xc0, !PT ;  /* 0x0000ff00b7ff7812 */ /* 0x000fc600078cc0ff */
[----:B------:R-:W-:-:S05]  /*48e0*/  FMUL.FTZ R163, R163, UR16 ;  /* 0x00000010a3a37c20 */ /* 0x000fca0008410000 */
[----:B------:R-:W-:-:S04]  /*48f0*/  FSEL R163, R163, RZ, P6 ;  /* 0x000000ffa3a37208 */ /* 0x000fc80003000000 */
[----:B------:R-:W-:-:S04]  /*4900*/  F2FP.F16.F32.PACK_AB R163, RZ, R163 ;  /* 0x000000a3ffa3723e */ /* 0x000fc800000000ff */
[----:B------:R-:W-:-:S07]  /*4910*/  PRMT R146, R146, 0x5410, R163 ;  /* 0x0000541092927816 */ /* 0x000fce00000000a3 */
.L_x_8580:
[----:B------:R-:W-:Y:S05]  /*4920*/  @!P4 BRA `(.L_x_8581) ;  /* 0x000000000018c947 */ /* 0x000fea0003800000 */
[----:B------:R-:W-:Y:S01]  /*4930*/  FMUL.FTZ R148, R165, UR17 ;  /* 0x00000011a5947c20 */ /* 0x000fe20008410000 */
[----:B------:R-:W-:-:S03]  /*4940*/  LOP3.LUT P6, RZ, R183, 0xff0000, RZ, 0xc0, !PT ;  /* 0x00ff0000b7ff7812 */ /* 0x000fc600078cc0ff */
[----:B------:R-:W-:-:S05]  /*4950*/  FMUL.FTZ R148, R148, UR16 ;  /* 0x0000001094947c20 */ /* 0x000fca0008410000 */
[----:B------:R-:W-:-:S04]  /*4960*/  FSEL R148, R148, RZ, P6 ;  /* 0x000000ff94947208 */ /* 0x000fc80003000000 */
[----:B------:R-:W-:-:S04]  /*4970*/  F2FP.F16.F32.PACK_AB R148, RZ, R148 ;  /* 0x00000094ff94723e */ /* 0x000fc800000000ff */
[----:B------:R-:W-:-:S07]  /*4980*/  PRMT R147, R148, 0x7610, R147 ;  /* 0x0000761094937816 */ /* 0x000fce0000000093 */
.L_x_8581:
        /* <DEDUP_REMOVED lines=13> */
.L_x_8574:
        /* <DEDUP_REMOVED lines=14> */
.L_x_8583:
        /* <DEDUP_REMOVED lines=13> */
.L_x_8584:
        /* <DEDUP_REMOVED lines=13> */
.L_x_8585:
        /* <DEDUP_REMOVED lines=13> */
.L_x_8586:
        /* <DEDUP_REMOVED lines=13> */
.L_x_8587:
        /* <DEDUP_REMOVED lines=13> */
.L_x_8588:
        /* <DEDUP_REMOVED lines=13> */
.L_x_8589:
        /* <DEDUP_REMOVED lines=13> */
.L_x_8573:
        /* <DEDUP_REMOVED lines=50> */
.L_x_8591:
[----:B------:R-:W-:Y:S05]  /*5410*/  @!P4 BRA `(.L_x_8592) ;  /* 0x000000000018c947 */ /* 0x000fea0003800000 */
[----:B------:R-:W-:Y:S01]  /*5420*/  FMUL.FTZ R150, R158, UR17 ;  /* 0x000000119e967c20 */ /* 0x000fe20008410000 */
[----:B-----5:R-:W-:-:S03]  /*5430*/  LOP3.LUT P6, RZ, R182, 0xff00, RZ, 0xc0, !PT ;  /* 0x0000ff00b6ff7812 */ /* 0x020fc600078cc0ff */
[----:B------:R-:W-:-:S05]  /*5440*/  FMUL.FTZ R150, R150, UR16 ;  /* 0x0000001096967c20 */ /* 0x000fca0008410000 */
[----:B------:R-:W-:-:S04]  /*5450*/  FSEL R150, R150, RZ, P6 ;  /* 0x000000ff96967208 */ /* 0x000fc80003000000 */
[----:B------:R-:W-:-:S04]  /*5460*/  F2FP.F16.F32.PACK_AB R150, RZ, R150 ;  /* 0x00000096ff96723e */ /* 0x000fc800000000ff */
[----:B------:R-:W-:-:S07]  /*5470*/  PRMT R144, R144, 0x5410, R150 ;  /* 0x0000541090907816 */ /* 0x000fce0000000096 */
.L_x_8592:
[----:B------:R-:W-:Y:S05]  /*5480*/  @!P4 BRA `(.L_x_8593) ;  /* 0x000000000018c947 */ /* 0x000fea0003800000 */
[----:B------:R-:W-:Y:S01]  /*5490*/  FMUL.FTZ R150, R159, UR17 ;  /* 0x000000119f967c20 */ /* 0x000fe20008410000 */
[----:B-----5:R-:W-:-:S03]  /*54a0*/  LOP3.LUT P6, RZ, R182, 0xff0000, RZ, 0xc0, !PT ;  /* 0x00ff0000b6ff7812 */ /* 0x020fc600078cc0ff */
[----:B------:R-:W-:-:S05]  /*54b0*/  FMUL.FTZ R150, R150, UR16 ;  /* 0x0000001096967c20 */ /* 0x000fca0008410000 */
[----:B------:R-:W-:-:S04]  /*54c0*/  FSEL R150, R150, RZ, P6 ;  /* 0x000000ff96967208 */ /* 0x000fc80003000000 */
[----:B------:R-:W-:-:S04]  /*54d0*/  F2FP.F16.F32.PACK_AB R150, RZ, R150 ;  /* 0x00000096ff96723e */ /* 0x000fc800000000ff */
[----:B------:R-:W-:-:S07]  /*54e0*/  PRMT R145, R150, 0x7610, R145 ;  /* 0x0000761096917816 */ /* 0x000fce0000000091 */
.L_x_8593:
[----:B------:R-:W-:Y:S05]  /*54f0*/  @!P4 BRA `(.L_x_8594) ;  /* 0x000000000018c947 */ /* 0x000fea0003800000 */
[----:B------:R-:W-:Y:S01]  /*5500*/  FMUL.FTZ R150, R160, UR17 ;  /* 0x00000011a0967c20 */ /* 0x000fe20008410000 */
[----:B-----5:R-:W-:-:S03]  /*5510*/  LOP3.LUT P6, RZ, R182, 0xff000000, RZ, 0xc0, !PT ;  /* 0xff000000b6ff7812 */ /* 0x020fc600078cc0ff */
[----:B------:R-:W-:-:S05]  /*5520*/  FMUL.FTZ R150, R150, UR16 ;  /* 0x0000001096967c20 */ /* 0x000fca0008410000 */
[----:B------:R-:W-:-:S04]  /*5530*/  FSEL R150, R150, RZ, P6 ;  /* 0x000000ff96967208 */ /* 0x000fc80003000000 */
[----:B------:R-:W-:-:S04]  /*5540*/  F2FP.F16.F32.PACK_AB R150, RZ, R150 ;  /* 0x00000096ff96723e */ /* 0x000fc800000000ff */
[----:B------:R-:W-:-:S07]  /*5550*/  PRMT R145, R145, 0x5410, R150 ;  /* 0x0000541091917816 */ /* 0x000fce0000000096 */
.L_x_8594:
[----:B------:R-:W-:Y:S05]  /*5560*/  @!P4 BRA `(.L_x_8595) ;  /* 0x000000000018c947 */ /* 0x000fea0003800000 */
[----:B------:R-:W-:Y:S01]  /*5570*/  FMUL.FTZ R150, R151, UR17 ;  /* 0x0000001197967c20 */ /* 0x000fe20008410000 */
[----:B-----5:R-:W-:-:S03]  /*5580*/  LOP3.LUT P6, RZ, R183, 0xff, RZ, 0xc0, !PT ;  /* 0x000000ffb7ff7812 */ /* 0x020fc600078cc0ff */
[----:B------:R-:W-:-:S05]  /*5590*/  FMUL.FTZ R150, R150, UR16 ;  /* 0x0000001096967c20 */ /* 0x000fca0008410000 */
[----:B------:R-:W-:-:S04]  /*55a0*/  FSEL R150, R150, RZ, P6 ;  /* 0x000000ff96967208 */ /* 0x000fc80003000000 */
[----:B------:R-:W-:-:S04]  /*55b0*/  F2FP.F16.F32.PACK_AB R150, RZ, R150 ;  /* 0x00000096ff96723e */ /* 0x000fc800000000ff */
[----:B------:R-:W-:-:S07]  /*55c0*/  PRMT R146, R150, 0x7610, R146 ;  /* 0x0000761096927816 */ /* 0x000fce0000000092 */
.L_x_8595:
[----:B------:R-:W-:Y:S05]  /*55d0*/  @!P4 BRA `(.L_x_8596) ;  /* 0x000000000018c947 */ /* 0x000fea0003800000 */
[----:B------:R-:W-:Y:S01]  /*55e0*/  FMUL.FTZ R150, R162, UR17 ;  /* 0x00000011a2967c20 */ /* 0x000fe20008410000 */
[----:B-----5:R-:W-:-:S03]  /*55f0*/  LOP3.LUT P6, RZ, R183, 0xff00, RZ, 0xc0, !PT ;  /* 0x0000ff00b7ff7812 */ /* 0x020fc600078cc0ff */
[----:B------:R-:W-:-:S05]  /*5600*/  FMUL.FTZ R150, R150, UR16 ;  /* 0x0000001096967c20 */ /* 0x000fca0008410000 */
[----:B------:R-:W-:-:S04]  /*5610*/  FSEL R150, R150, RZ, P6 ;  /* 0x000000ff96967208 */ /* 0x000fc80003000000 */
[----:B------:R-:W-:-:S04]  /*5620*/  F2FP.F16.F32.PACK_AB R150, RZ, R150 ;  /* 0x00000096ff96723e */ /* 0x000fc800000000ff */
[----:B------:R-:W-:-:S07]  /*5630*/  PRMT R146, R146, 0x5410, R150 ;  /* 0x0000541092927816 */ /* 0x000fce0000000096 */
.L_x_8596:
[----:B------:R-:W-:Y:S05]  /*5640*/  @!P4 BRA `(.L_x_8597) ;  /* 0x000000000018c947 */ /* 0x000fea0003800000 */
[----:B------:R-:W-:Y:S01]  /*5650*/  FMUL.FTZ R150, R154, UR17 ;  /* 0x000000119a967c20 */ /* 0x000fe20008410000 */
[----:B-----5:R-:W-:-:S03]  /*5660*/  LOP3.LUT P6, RZ, R183, 0xff0000, RZ, 0xc0, !PT ;  /* 0x00ff0000b7ff7812 */ /* 0x020fc600078cc0ff */
[----:B------:R-:W-:-:S05]  /*5670*/  FMUL.FTZ R150, R150, UR16 ;  /* 0x0000001096967c20 */ /* 0x000fca0008410000 */
[----:B------:R-:W-:-:S04]  /*5680*/  FSEL R150, R150, RZ, P6 ;  /* 0x000000ff96967208 */ /* 0x000fc80003000000 */
[----:B------:R-:W-:-:S04]  /*5690*/  F2FP.F16.F32.PACK_AB R150, RZ, R150 ;  /* 0x00000096ff96723e */ /* 0x000fc800000000ff */
[----:B------:R-:W-:-:S07]  /*56a0*/  PRMT R147, R150, 0x7610, R147 ;  /* 0x0000761096937816 */ /* 0x000fce0000000093 */
.L_x_8597:
        /* <DEDUP_REMOVED lines=13> */
.L_x_8590:
        /* <DEDUP_REMOVED lines=12> */
.L_x_8598:
        /* <DEDUP_REMOVED lines=12> */
.L_x_8599:
        /* <DEDUP_REMOVED lines=12> */
.L_x_8600:
        /* <DEDUP_REMOVED lines=12> */
.L_x_8601:
        /* <DEDUP_REMOVED lines=12> */
.L_x_8602:
        /* <DEDUP_REMOVED lines=12> */
.L_x_8603:
        /* <DEDUP_REMOVED lines=12> */
.L_x_8604:
        /* <DEDUP_REMOVED lines=13> */
.L_x_8582:
        /* <DEDUP_REMOVED lines=8> */
.L_x_8572:
[----:B------:R-:W-:Y:S05]  /*5e10*/  BSYNC.RECONVERGENT B0 ;  /* 0x0000000000007941 */ /* 0x000fea0003800200 */
.L_x_8571:
        /* <DEDUP_REMOVED lines=55> */
.L_x_8609:
[----:B------:R-:W-:Y:S05]  /*6190*/  @!P4 BRA `(.L_x_8610) ;  /* 0x000000000018c947 */ /* 0x000fea0003800000 */
[----:B------:R-:W-:Y:S01]  /*61a0*/  FMUL.FTZ R153, R153, UR17 ;  /* 0x0000001199997c20 */ /* 0x000fe20008410000 */
[----:B------:R-:W-:-:S03]  /*61b0*/  LOP3.LUT P6, RZ, R184, 0xff00, RZ, 0xc0, !PT ;  /* 0x0000ff00b8ff7812 */ /* 0x000fc600078cc0ff */
[----:B------:R-:W-:-:S05]  /*61c0*/  FMUL.FTZ R153, R153, UR16 ;  /* 0x0000001099997c20 */ /* 0x000fca0008410000 */
[----:B------:R-:W-:-:S04]  /*61d0*/  FSEL R153, R153, RZ, P6 ;  /* 0x000000ff99997208 */ /* 0x000fc80003000000 */
[----:B------:R-:W-:-:S04]  /*61e0*/  F2FP.F16.F32.PACK_AB R153, RZ, R153 ;  /* 0x00000099ff99723e */ /* 0x000fc800000000ff */
[----:B------:R-:W-:-:S07]  /*61f0*/  PRMT R144, R144, 0x5410, R153 ;  /* 0x0000541090907816 */ /* 0x000fce0000000099 */
.L_x_8610:
[----:B------:R-:W-:Y:S05]  /*6200*/  @!P4 BRA `(.L_x_8611) ;  /* 0x000000000018c947 */ /* 0x000fea0003800000 */
[----:B------:R-:W-:Y:S01]  /*6210*/  FMUL.FTZ R155, R155, UR17 ;  /* 0x000000119b9b7c20 */ /* 0x000fe20008410000 */
[----:B------:R-:W-:-:S03]  /*6220*/  LOP3.LUT P6, RZ, R184, 0xff0000, RZ, 0xc0, !PT ;  /* 0x00ff0000b8ff7812 */ /* 0x000fc600078cc0ff */
[----:B------:R-:W-:-:S05]  /*6230*/  FMUL.FTZ R155, R155, UR16 ;  /* 0x000000109b9b7c20 */ /* 0x000fca0008410000 */
[----:B------:R-:W-:-:S04]  /*6240*/  FSEL R155, R155, RZ, P6 ;  /* 0x000000ff9b9b7208 */ /* 0x000fc80003000000 */
[----:B------:R-:W-:-:S04]  /*6250*/  F2FP.F16.F32.PACK_AB R155, RZ, R155 ;  /* 0x0000009bff9b723e */ /* 0x000fc800000000ff */
[----:B------:R-:W-:-:S07]  /*6260*/  PRMT R145, R155, 0x7610, R145 ;  /* 0x000076109b917816 */ /* 0x000fce0000000091 */
.L_x_8611:
[----:B------:R-:W-:Y:S05]  /*6270*/  @!P4 BRA `(.L_x_8612) ;  /* 0x000000000018c947 */ /* 0x000fea0003800000 */
[----:B------:R-:W-:Y:S01]  /*6280*/  FMUL.FTZ R161, R161, UR17 ;  /* 0x00000011a1a17c20 */ /* 0x000fe20008410000 */
[----:B------:R-:W-:-:S03]  /*6290*/  LOP3.LUT P6, RZ, R184, 0xff000000, RZ, 0xc0, !PT ;  /* 0xff000000b8ff7812 */ /* 0x000fc600078cc0ff */
[----:B------:R-:W-:-:S05]  /*62a0*/  FMUL.FTZ R161, R161, UR16 ;  /* 0x00000010a1a17c20 */ /* 0x000fca0008410000 */
[----:B------:R-:W-:-:S04]  /*62b0*/  FSEL R161, R161, RZ, P6 ;  /* 0x000000ffa1a17208 */ /* 0x000fc80003000000 */
[----:B------:R-:W-:-:S04]  /*62c0*/  F2FP.F16.F32.PACK_AB R161, RZ, R161 ;  /* 0x000000a1ffa1723e */ /* 0x000fc800000000ff */
[----:B------:R-:W-:-:S07]  /*62d0*/  PRMT R145, R145, 0x5410, R161 ;  /* 0x0000541091917816 */ /* 0x000fce00000000a1 */
.L_x_8612:
[----:B------:R-:W-:Y:S05]  /*62e0*/  @!P4 BRA `(.L_x_8613) ;  /* 0x000000000018c947 */ /* 0x000fea0003800000 */
[----:B------:R-:W-:Y:S01]  /*62f0*/  FMUL.FTZ R151, R151, UR17 ;  /* 0x0000001197977c20 */ /* 0x000fe20008410000 */
[----:B------:R-:W-:-:S03]  /*6300*/  LOP3.LUT P6, RZ, R185, 0xff, RZ, 0xc0, !PT ;  /* 0x000000ffb9ff7812 */ /* 0x000fc600078cc0ff */
[----:B------:R-:W-:-:S05]  /*6310*/  FMUL.FTZ R151, R151, UR16 ;  /* 0x0000001097977c20 */ /* 0x000fca0008410000 */
[----:B------:R-:W-:-:S04]  /*6320*/  FSEL R151, R151, RZ, P6 ;  /* 0x000000ff97977208 */ /* 0x000fc80003000000 */
[----:B------:R-:W-:-:S04]  /*6330*/  F2FP.F16.F32.PACK_AB R151, RZ, R151 ;  /* 0x00000097ff97723e */ /* 0x000fc800000000ff */
[----:B------:R-:W-:-:S07]  /*6340*/  PRMT R146, R151, 0x7610, R146 ;  /* 0x0000761097927816 */ /* 0x000fce0000000092 */
.L_x_8613:
[----:B------:R-:W-:Y:S05]  /*6350*/  @!P4 BRA `(.L_x_8614) ;  /* 0x000000000018c947 */ /* 0x000fea0003800000 */
[----:B------:R-:W-:Y:S01]  /*6360*/  FMUL.FTZ R163, R163, UR17 ;  /* 0x00000011a3a37c20 */ /* 0x000fe20008410000 */
[----:B------:R-:W-:-:S03]  /*6370*/  LOP3.LUT P6, RZ, R185, 0xff00, RZ, 0xc0, !PT ;  /* 0x0000ff00b9ff7812 */ /* 0x000fc600078cc0ff */
[----:B------:R-:W-:-:S05]  /*6380*/  FMUL.FTZ R163, R163, UR16 ;  /* 0x00000010a3a37c20 */ /* 0x000fca0008410000 */
[----:B------:R-:W-:-:S04]  /*6390*/  FSEL R163, R163, RZ, P6 ;  /* 0x000000ffa3a37208 */ /* 0x000fc80003000000 */
[----:B------:R-:W-:-:S04]  /*63a0*/  F2FP.F16.F32.PACK_AB R163, RZ, R163 ;  /* 0x000000a3ffa3723e */ /* 0x000fc800000000ff */
[----:B------:R-:W-:-:S07]  /*63b0*/  PRMT R146, R146, 0x5410, R163 ;  /* 0x0000541092927816 */ /* 0x000fce00000000a3 */
.L_x_8614:
[----:B------:R-:W-:Y:S05]  /*63c0*/  @!P4 BRA `(.L_x_8615) ;  /* 0x000000000018c947 */ /* 0x000fea0003800000 */
[----:B------:R-:W-:Y:S01]  /*63d0*/  FMUL.FTZ R148, R165, UR17 ;  /* 0x00000011a5947c20 */ /* 0x000fe20008410000 */
[----:B------:R-:W-:-:S03]  /*63e0*/  LOP3.LUT P6, RZ, R185, 0xff0000, RZ, 0xc0, !PT ;  /* 0x00ff0000b9ff7812 */ /* 0x000fc600078cc0ff */
[----:B------:R-:W-:-:S05]  /*63f0*/  FMUL.FTZ R148, R148, UR16 ;  /* 0x0000001094947c20 */ /* 0x000fca0008410000 */
[----:B------:R-:W-:-:S04]  /*6400*/  FSEL R148, R148, RZ, P6 ;  /* 0x000000ff94947208 */ /* 0x000fc80003000000 */
[----:B------:R-:W-:-:S04]  /*6410*/  F2FP.F16.F32.PACK_AB R148, RZ, R148 ;  /* 0x00000094ff94723e */ /* 0x000fc800000000ff */
[----:B------:R-:W-:-:S07]  /*6420*/  PRMT R147, R148, 0x7610, R147 ;  /* 0x0000761094937816 */ /* 0x000fce0000000093 */
.L_x_8615:
        /* <DEDUP_REMOVED lines=13> */
.L_x_8608:
        /* <DEDUP_REMOVED lines=14> */
.L_x_8617:
        /* <DEDUP_REMOVED lines=13> */
.L_x_8618:
        /* <DEDUP_REMOVED lines=13> */
.L_x_8619:
        /* <DEDUP_REMOVED lines=13> */
.L_x_8620:
        /* <DEDUP_REMOVED lines=13> */
.L_x_8621:
        /* <DEDUP_REMOVED lines=13> */
.L_x_8622:
        /* <DEDUP_REMOVED lines=13> */
.L_x_8623:
        /* <DEDUP_REMOVED lines=13> */
.L_x_8607:
        /* <DEDUP_REMOVED lines=50> */
.L_x_8625:
[----:B------:R-:W-:Y:S05]  /*6eb0*/  @!P4 BRA `(.L_x_8626) ;  /* 0x000000000018c947 */ /* 0x000fea0003800000 */
[----:B------:R-:W-:Y:S01]  /*6ec0*/  FMUL.FTZ R150, R158, UR17 ;  /* 0x000000119e967c20 */ /* 0x000fe20008410000 */
[----:B-----5:R-:W-:-:S03]  /*6ed0*/  LOP3.LUT P6, RZ, R184, 0xff00, RZ, 0xc0, !PT ;  /* 0x0000ff00b8ff7812 */ /* 0x020fc600078cc0ff */
[----:B------:R-:W-:-:S05]  /*6ee0*/  FMUL.FTZ R150, R150, UR16 ;  /* 0x0000001096967c20 */ /* 0x000fca0008410000 */
[----:B------:R-:W-:-:S04]  /*6ef0*/  FSEL R150, R150, RZ, P6 ;  /* 0x000000ff96967208 */ /* 0x000fc80003000000 */
[----:B------:R-:W-:-:S04]  /*6f00*/  F2FP.F16.F32.PACK_AB R150, RZ, R150 ;  /* 0x00000096ff96723e */ /* 0x000fc800000000ff */
[----:B------:R-:W-:-:S07]  /*6f10*/  PRMT R144, R144, 0x5410, R150 ;  /* 0x0000541090907816 */ /* 0x000fce0000000096 */
.L_x_8626:
[----:B------:R-:W-:Y:S05]  /*6f20*/  @!P4 BRA `(.L_x_8627) ;  /* 0x000000000018c947 */ /* 0x000fea0003800000 */
[----:B------:R-:W-:Y:S01]  /*6f30*/  FMUL.FTZ R150, R159, UR17 ;  /* 0x000000119f967c20 */ /* 0x000fe20008410000 */
[----:B-----5:R-:W-:-:S03]  /*6f40*/  LOP3.LUT P6, RZ, R184, 0xff0000, RZ, 0xc0, !PT ;  /* 0x00ff0000b8ff7812 */ /* 0x020fc600078cc0ff */
[----:B------:R-:W-:-:S05]  /*6f50*/  FMUL.FTZ R150, R150, UR16 ;  /* 0x0000001096967c20 */ /* 0x000fca0008410000 */
[----:B------:R-:W-:-:S04]  /*6f60*/  FSEL R150, R150, RZ, P6 ;  /* 0x000000ff96967208 */ /* 0x000fc80003000000 */
[----:B------:R-:W-:-:S04]  /*6f70*/  F2FP.F16.F32.PACK_AB R150, RZ, R150 ;  /* 0x00000096ff96723e */ /* 0x000fc800000000ff */
[----:B------:R-:W-:-:S07]  /*6f80*/  PRMT R145, R150, 0x7610, R145 ;  /* 0x0000761096917816 */ /* 0x000fce0000000091 */
.L_x_8627:
[----:B------:R-:W-:Y:S05]  /*6f90*/  @!P4 BRA `(.L_x_8628) ;  /* 0x000000000018c947 */ /* 0x000fea0003800000 */
[----:B------:R-:W-:Y:S01]  /*6fa0*/  FMUL.FTZ R150, R160, UR17 ;  /* 0x00000011a0967c20 */ /* 0x000fe20008410000 */
[----:B-----5:R-:W-:-:S03]  /*6fb0*/  LOP3.LUT P6, RZ, R184, 0xff000000, RZ, 0xc0, !PT ;  /* 0xff000000b8ff7812 */ /* 0x020fc600078cc0ff */
[----:B------:R-:W-:-:S05]  /*6fc0*/  FMUL.FTZ R150, R150, UR16 ;  /* 0x0000001096967c20 */ /* 0x000fca0008410000 */
[----:B------:R-:W-:-:S04]  /*6fd0*/  FSEL R150, R150, RZ, P6 ;  /* 0x000000ff96967208 */ /* 0x000fc80003000000 */
[----:B------:R-:W-:-:S04]  /*6fe0*/  F2FP.F16.F32.PACK_AB R150, RZ, R150 ;  /* 0x00000096ff96723e */ /* 0x000fc800000000ff */
[----:B------:R-:W-:-:S07]  /*6ff0*/  PRMT R145, R145, 0x5410, R150 ;  /* 0x0000541091917816 */ /* 0x000fce0000000096 */
.L_x_8628:
[----:B------:R-:W-:Y:S05]  /*7000*/  @!P4 BRA `(.L_x_8629) ;  /* 0x000000000018c947 */ /* 0x000fea0003800000 */
[----:B------:R-:W-:Y:S01]  /*7010*/  FMUL.FTZ R150, R151, UR17 ;  /* 0x0000001197967c20 */ /* 0x000fe20008410000 */
[----:B-----5:R-:W-:-:S03]  /*7020*/  LOP3.LUT P6, RZ, R185, 0xff, RZ, 0xc0, !PT ;  /* 0x000000ffb9ff7812 */ /* 0x020fc600078cc0ff */
[----:B------:R-:W-:-:S05]  /*7030*/  FMUL.FTZ R150, R150, UR16 ;  /* 0x0000001096967c20 */ /* 0x000fca0008410000 */
[----:B------:R-:W-:-:S04]  /*7040*/  FSEL R150, R150, RZ, P6 ;  /* 0x000000ff96967208 */ /* 0x000fc80003000000 */
[----:B------:R-:W-:-:S04]  /*7050*/  F2FP.F16.F32.PACK_AB R150, RZ, R150 ;  /* 0x00000096ff96723e */ /* 0x000fc800000000ff */
[----:B------:R-:W-:-:S07]  /*7060*/  PRMT R146, R150, 0x7610, R146 ;  /* 0x0000761096927816 */ /* 0x000fce0000000092 */
.L_x_8629:
[----:B------:R-:W-:Y:S05]  /*7070*/  @!P4 BRA `(.L_x_8630) ;  /* 0x000000000018c947 */ /* 0x000fea0003800000 */
[----:B------:R-:W-:Y:S01]  /*7080*/  FMUL.FTZ R150, R162, UR17 ;  /* 0x00000011a2967c20 */ /* 0x000fe20008410000 */
[----:B-----5:R-:W-:-:S03]  /*7090*/  LOP3.LUT P6, RZ, R185, 0xff00, RZ, 0xc0, !PT ;  /* 0x0000ff00b9ff7812 */ /* 0x020fc600078cc0ff */
[----:B------:R-:W-:-:S05]  /*70a0*/  FMUL.FTZ R150, R150, UR16 ;  /* 0x0000001096967c20 */ /* 0x000fca0008410000 */
[----:B------:R-:W-:-:S04]  /*70b0*/  FSEL R150, R150, RZ, P6 ;  /* 0x000000ff96967208 */ /* 0x000fc80003000000 */
[----:B------:R-:W-:-:S04]  /*70c0*/  F2FP.F16.F32.PACK_AB R150, RZ, R150 ;  /* 0x00000096ff96723e */ /* 0x000fc800000000ff */
[----:B------:R-:W-:-:S07]  /*70d0*/  PRMT R146, R146, 0x5410, R150 ;  /* 0x0000541092927816 */ /* 0x000fce0000000096 */
.L_x_8630:
[----:B------:R-:W-:Y:S05]  /*70e0*/  @!P4 BRA `(.L_x_8631) ;  /* 0x000000000018c947 */ /* 0x000fea0003800000 */
[----:B------:R-:W-:Y:S01]  /*70f0*/  FMUL.FTZ R150, R154, UR17 ;  /* 0x000000119a967c20 */ /* 0x000fe20008410000 */
[----:B-----5:R-:W-:-:S03]  /*7100*/  LOP3.LUT P6, RZ, R185, 0xff0000, RZ, 0xc0, !PT ;  /* 0x00ff0000b9ff7812 */ /* 0x020fc600078cc0ff */
[----:B------:R-:W-:-:S05]  /*7110*/  FMUL.FTZ R150, R150, UR16 ;  /* 0x0000001096967c20 */ /* 0x000fca0008410000 */
[----:B------:R-:W-:-:S04]  /*7120*/  FSEL R150, R150, RZ, P6 ;  /* 0x000000ff96967208 */ /* 0x000fc80003000000 */
[----:B------:R-:W-:-:S04]  /*7130*/  F2FP.F16.F32.PACK_AB R150, RZ, R150 ;  /* 0x00000096ff96723e */ /* 0x000fc800000000ff */
[----:B------:R-:W-:-:S07]  /*7140*/  PRMT R147, R150, 0x7610, R147 ;  /* 0x0000761096937816 */ /* 0x000fce0000000093 */
.L_x_8631:
        /* <DEDUP_REMOVED lines=13> */
.L_x_8624:
        /* <DEDUP_REMOVED lines=12> */
.L_x_8632:
        /* <DEDUP_REMOVED lines=12> */
.L_x_8633:
        /* <DEDUP_REMOVED lines=12> */
.L_x_8634:
        /* <DEDUP_REMOVED lines=12> */
.L_x_8635:
        /* <DEDUP_REMOVED lines=12> */
.L_x_8636:
        /* <DEDUP_REMOVED lines=12> */
.L_x_8637:
        /* <DEDUP_REMOVED lines=12> */
.L_x_8638:
        /* <DEDUP_REMOVED lines=13> */
.L_x_8616:
        /* <DEDUP_REMOVED lines=8> */
.L_x_8606:
[----:B------:R-:W-:Y:S05]  /*78b0*/  BSYNC.RECONVERGENT B0 ;  /* 0x0000000000007941 */ /* 0x000fea0003800200 */
.L_x_8605:
        /* <DEDUP_REMOVED lines=10> */
[--C-:B0-23-5:R-:W-:Y:S02]  /*7960*/  HADD2.F32 R150, -RZ, R141.reuse.H1_H1 ;  /* 0x3000008dff967230 */ /* 0x12dfe40000004100 */
[----:B------:R-:W-:Y:S02]  /*7970*/  HADD2.F32 R6, -RZ, R140.H1_H1 ;  /* 0x3000008cff067230 */ /* 0x000fe40000004100 */
        /* <DEDUP_REMOVED lines=8> */
[-CC-:B------:R-:W-:Y:S01]  /*7a00*/  @P6 FFMA.FTZ R161, R211, R7.reuse, R156.reuse ;  /* 0x00000007d3a16223 */ /* 0x180fe2000001009c */
[----:B------:R-:W-:Y:S01]  /*7a10*/  @P6 FFMA.FTZ R158, R216, R7, R156 ;  /* 0x00000007d89e6223 */ /* 0x000fe2000001009c */
[----:B------:R-:W-:Y:S01]  /*7a20*/  @P6 FADD.FTZ R148, R208, -R155 ;  /* 0x8000009bd0946221 */ /* 0x000fe20000010000 */
[----:B------:R-:W-:-:S02]  /*7a30*/  HADD2.F32 R7, -RZ, R140.H0_H0 ;  /* 0x2000008cff077230 */ /* 0x000fc40000004100 */
[----:B------:R-:W-:Y:S01]  /*7a40*/  @P6 FADD.FTZ R155, R205, -R152 ;  /* 0x80000098cd9b6221 */ /* 0x000fe20000010000 */
[----:B------:R-:W-:Y:S01]  /*7a50*/  @P6 FADD.FTZ R149, R204, -R149 ;  /* 0x80000095cc956221 */ /* 0x000fe20000010000 */
[C---:B------:R-:W-:Y:S01]  /*7a60*/  @P6 FFMA.FTZ R6, R4.reuse, R151, R6 ;  /* 0x0000009704066223 */ /* 0x040fe20000010006 */
[C---:B------:R-:W-:Y:S01]  /*7a70*/  @P6 FFMA.FTZ R153, R4.reuse, R148, R153 ;  /* 0x0000009404996223 */ /* 0x040fe20000010099 */
[C---:B------:R-:W-:Y:S01]  /*7a80*/  @P6 FFMA.FTZ R150, R4.reuse, R155, R150 ;  /* 0x0000009b04966223 */ /* 0x040fe20000010096 */
[----:B------:R-:W-:Y:S01]  /*7a90*/  @P6 FFMA.FTZ R7, R4, R149, R7 ;  /* 0x0000009504076223 */ /* 0x000fe20000010007 */
[--C-:B------:R-:W-:Y:S02]  /*7aa0*/  HADD2.F32 R152, -RZ, R142.reuse.H1_H1 ;  /* 0x3000008eff987230 */ /* 0x100fe40000004100 */
[----:B------:R-:W-:Y:S01]  /*7ab0*/  @P6 FADD.FTZ R149, R209, -R154 ;  /* 0x8000009ad1956221 */ /* 0x000fe20000010000 */
[----:B------:R-:W-:Y:S02]  /*7ac0*/  HADD2.F32 R155, -RZ, R143.H0_H0 ;  /* 0x2000008fff9b7230 */ /* 0x000fe40000004100 */
[----:B------:R-:W-:Y:S01]  /*7ad0*/  @P6 FADD.FTZ R148, R214, -R161 ;  /* 0x800000a1d6946221 */ /* 0x000fe20000010000 */
[----:B------:R-:W-:-:S02]  /*7ae0*/  HADD2.F32 R151, -RZ, R142.H0_H0 ;  /* 0x2000008eff977230 */ /* 0x000fc40000004100 */
[----:B------:R-:W-:Y:S01]  /*7af0*/  @P6 FADD.FTZ R159, R210, -R159 ;  /* 0x8000009fd29f6221 */ /* 0x000fe20000010000 */
[----:B------:R-:W-:Y:S02]  /*7b00*/  HADD2.F32 R156, -RZ, R143.H1_H1 ;  /* 0x3000008fff9c7230 */ /* 0x000fe40000004100 */
[----:B------:R-:W-:Y:S01]  /*7b10*/  @P6 FADD.FTZ R161, R213, -R158 ;  /* 0x8000009ed5a16221 */ /* 0x000fe20000010000 */
[C---:B------:R-:W-:Y:S01]  /*7b20*/  @P6 FFMA.FTZ R152, R4.reuse, R149, R152 ;  /* 0x0000009504986223 */ /* 0x040fe20000010098 */
[C---:B------:R-:W-:Y:S01]  /*7b30*/  @P6 FFMA.FTZ R155, R4.reuse, R148, R155 ;  /* 0x00000094049b6223 */ /* 0x040fe2000001009b */
[C---:B------:R-:W-:Y:S01]  /*7b40*/  @P6 FFMA.FTZ R151, R4.reuse, R159, R151 ;  /* 0x0000009f04976223 */ /* 0x040fe20000010097 */
[----:B------:R-:W-:Y:S01]  /*7b50*/  @P6 FFMA.FTZ R156, R4, R161, R156 ;  /* 0x000000a1049c6223 */ /* 0x000fe2000001009c */
[----:B------:R-:W-:Y:S02]  /*7b60*/  F2FP.F16.F32.PACK_AB R148, R6, R7 ;  /* 0x000000070694723e */ /* 0x000fe400000000ff */
        /* <DEDUP_REMOVED lines=8> */
.L_x_8643:
[----:B------:R-:W-:Y:S05]  /*7bf0*/  @!P4 BRA `(.L_x_8644) ;  /* 0x000000000018c947 */ /* 0x000fea0003800000 */
[----:B------:R-:W-:Y:S01]  /*7c00*/  FMUL.FTZ R6, R6, UR17 ;  /* 0x0000001106067c20 */ /* 0x000fe20008410000 */
[----:B------:R-:W-:-:S03]  /*7c10*/  LOP3.LUT P6, RZ, R186, 0xff00, RZ, 0xc0, !PT ;  /* 0x0000ff00baff7812 */ /* 0x000fc600078cc0ff */
[----:B------:R-:W-:-:S05]  /*7c20*/  FMUL.FTZ R6, R6, UR16 ;  /* 0x0000001006067c20 */ /* 0x000fca0008410000 */
[----:B------:R-:W-:-:S04]  /*7c30*/  FSEL R6, R6, RZ, P6 ;  /* 0x000000ff06067208 */ /* 0x000fc80003000000 */
[----:B------:R-:W-:-:S04]  /*7c40*/  F2FP.F16.F32.PACK_AB R6, RZ, R6 ;  /* 0x00000006ff06723e */ /* 0x000fc800000000ff */
[----:B------:R-:W-:-:S07]  /*7c50*/  PRMT R144, R144, 0x5410, R6 ;  /* 0x0000541090907816 */ /* 0x000fce0000000006 */
.L_x_8644:
[----:B------:R-:W-:Y:S05]  /*7c60*/  @!P4 BRA `(.L_x_8645) ;  /* 0x000000000018c947 */ /* 0x000fea0003800000 */
[----:B------:R-:W-:Y:S01]  /*7c70*/  FMUL.FTZ R153, R153, UR17 ;  /* 0x0000001199997c20 */ /* 0x000fe20008410000 */
[----:B------:R-:W-:-:S03]  /*7c80*/  LOP3.LUT P6, RZ, R186, 0xff0000, RZ, 0xc0, !PT ;  /* 0x00ff0000baff7812 */ /* 0x000fc600078cc0ff */
[----:B------:R-:W-:-:S05]  /*7c90*/  FMUL.FTZ R153, R153, UR16 ;  /* 0x0000001099997c20 */ /* 0x000fca0008410000 */
[----:B------:R-:W-:-:S04]  /*7ca0*/  FSEL R153, R153, RZ, P6 ;  /* 0x000000ff99997208 */ /* 0x000fc80003000000 */
[----:B------:R-:W-:-:S04]  /*7cb0*/  F2FP.F16.F32.PACK_AB R153, RZ, R153 ;  /* 0x00000099ff99723e */ /* 0x000fc800000000ff */
[----:B------:R-:W-:-:S07]  /*7cc0*/  PRMT R145, R153, 0x7610, R145 ;  /* 0x0000761099917816 */ /* 0x000fce0000000091 */
.L_x_8645:
[----:B------:R-:W-:Y:S05]  /*7cd0*/  @!P4 BRA `(.L_x_8646) ;  /* 0x000000000018c947 */ /* 0x000fea0003800000 */
[----:B------:R-:W-:Y:S01]  /*7ce0*/  FMUL.FTZ R150, R150, UR17 ;  /* 0x0000001196967c20 */ /* 0x000fe20008410000 */
[----:B------:R-:W-:-:S03]  /*7cf0*/  LOP3.LUT P6, RZ, R186, 0xff000000, RZ, 0xc0, !PT ;  /* 0xff000000baff7812 */ /* 0x000fc600078cc0ff */
[----:B------:R-:W-:-:S05]  /*7d00*/  FMUL.FTZ R150, R150, UR16 ;  /* 0x0000001096967c20 */ /* 0x000fca0008410000 */
[----:B------:R-:W-:-:S04]  /*7d10*/  FSEL R150, R150, RZ, P6 ;  /* 0x000000ff96967208 */ /* 0x000fc80003000000 */
[----:B------:R-:W-:-:S04]  /*7d20*/  F2FP.F16.F32.PACK_AB R150, RZ, R150 ;  /* 0x00000096ff96723e */ /* 0x000fc800000000ff */
[----:B------:R-:W-:-:S07]  /*7d30*/  PRMT R145, R145, 0x5410, R150 ;  /* 0x0000541091917816 */ /* 0x000fce0000000096 */
.L_x_8646:
[----:B------:R-:W-:Y:S05]  /*7d40*/  @!P4 BRA `(.L_x_8647) ;  /* 0x000000000018c947 */ /* 0x000fea0003800000 */
[----:B------:R-:W-:Y:S01]  /*7d50*/  FMUL.FTZ R4, R151, UR17 ;  /* 0x0000001197047c20 */ /* 0x000fe20008410000 */
[----:B------:R-:W-:-:S03]  /*7d60*/  LOP3.LUT P6, RZ, R187, 0xff, RZ, 0xc0, !PT ;  /* 0x000000ffbbff7812 */ /* 0x000fc600078cc0ff */
[----:B------:R-:W-:-:S05]  /*7d70*/  FMUL.FTZ R4, R4, UR16 ;  /* 0x0000001004047c20 */ /* 0x000fca0008410000 */
[----:B------:R-:W-:-:S04]  /*7d80*/  FSEL R4, R4, RZ, P6 ;  /* 0x000000ff04047208 */ /* 0x000fc80003000000 */
[----:B------:R-:W-:-:S04]  /*7d90*/  F2FP.F16.F32.PACK_AB R4, RZ, R4 ;  /* 0x00000004ff04723e */ /* 0x000fc800000000ff */
[----:B------:R-:W-:-:S07]  /*7da0*/  PRMT R146, R4, 0x7610, R146 ;  /* 0x0000761004927816 */ /* 0x000fce0000000092 */
.L_x_8647:
[----:B------:R-:W-:Y:S05]  /*7db0*/  @!P4 BRA `(.L_x_8648) ;  /* 0x000000000018c947 */ /* 0x000fea0003800000 */
[----:B------:R-:W-:Y:S01]  /*7dc0*/  FMUL.FTZ R4, R152, UR17 ;  /* 0x0000001198047c20 */ /* 0x000fe20008410000 */
[----:B------:R-:W-:-:S03]  /*7dd0*/  LOP3.LUT P6, RZ, R187, 0xff00, RZ, 0xc0, !PT ;  /* 0x0000ff00bbff7812 */ /* 0x000fc600078cc0ff */
[----:B------:R-:W-:-:S05]  /*7de0*/  FMUL.FTZ R4, R4, UR16 ;  /* 0x0000001004047c20 */ /* 0x000fca0008410000 */
[----:B------:R-:W-:-:S04]  /*7df0*/  FSEL R4, R4, RZ, P6 ;  /* 0x000000ff04047208 */ /* 0x000fc80003000000 */
[----:B------:R-:W-:-:S04]  /*7e00*/  F2FP.F16.F32.PACK_AB R4, RZ, R4 ;  /* 0x00000004ff04723e */ /* 0x000fc800000000ff */
[----:B------:R-:W-:-:S07]  /*7e10*/  PRMT R146, R146, 0x5410, R4 ;  /* 0x0000541092927816 */ /* 0x000fce0000000004 */
.L_x_8648:
[----:B------:R-:W-:Y:S05]  /*7e20*/  @!P4 BRA `(.L_x_8649) ;  /* 0x000000000018c947 */ /* 0x000fea0003800000 */
[----:B------:R-:W-:Y:S01]  /*7e30*/  FMUL.FTZ R4, R155, UR17 ;  /* 0x000000119b047c20 */ /* 0x000fe20008410000 */
[----:B------:R-:W-:-:S03]  /*7e40*/  LOP3.LUT P6, RZ, R187, 0xff0000, RZ, 0xc0, !PT ;  /* 0x00ff0000bbff7812 */ /* 0x000fc600078cc0ff */
[----:B------:R-:W-:-:S05]  /*7e50*/  FMUL.FTZ R4, R4, UR16 ;  /* 0x0000001004047c20 */ /* 0x000fca0008410000 */
[----:B------:R-:W-:-:S04]  /*7e60*/  FSEL R4, R4, RZ, P6 ;  /* 0x000000ff04047208 */ /* 0x000fc80003000000 */
[----:B------:R-:W-:-:S04]  /*7e70*/  F2FP.F16.F32.PACK_AB R4, RZ, R4 ;  /* 0x00000004ff04723e */ /* 0x000fc800000000ff */
[----:B------:R-:W-:-:S07]  /*7e80*/  PRMT R147, R4, 0x7610, R147 ;  /* 0x0000761004937816 */ /* 0x000fce0000000093 */
.L_x_8649:
        /* <DEDUP_REMOVED lines=11> */
.L_x_8642:
        /* <DEDUP_REMOVED lines=14> */
.L_x_8651:
        /* <DEDUP_REMOVED lines=13> */
.L_x_8652:
        /* <DEDUP_REMOVED lines=13> */
.L_x_8653:
        /* <DEDUP_REMOVED lines=13> */
.L_x_8654:
        /* <DEDUP_REMOVED lines=13> */
.L_x_8655:
        /* <DEDUP_REMOVED lines=13> */
.L_x_8656:
        /* <DEDUP_REMOVED lines=13> */
.L_x_8657:
        /* <DEDUP_REMOVED lines=11> */
[----:B0-23--:R-:W-:Y:S01]  /*85b0*/  PRMT R147, R147, 0x5410, R7 ;  /* 0x0000541093937816 */ /* 0x00dfe20000000007 */
[----:B------:R-:W-:Y:S06]  /*85c0*/  BRA `(.L_x_8650) ;  /* 0x0000000c00107947 */ /* 0x000fec0003800000 */
.L_x_8641:
        /* <DEDUP_REMOVED lines=46> */
.L_x_8659:
[----:B------:R-:W-:Y:S05]  /*88b0*/  @!P4 BRA `(.L_x_8660) ;  /* 0x000000000018c947 */ /* 0x000fea0003800000 */
[----:B------:R-:W-:Y:S01]  /*88c0*/  FMUL.FTZ R4, R7, UR17 ;  /* 0x0000001107047c20 */ /* 0x000fe20008410000 */
[----:B-----5:R-:W-:-:S03]  /*88d0*/  LOP3.LUT P6, RZ, R186, 0xff00, RZ, 0xc0, !PT ;  /* 0x0000ff00baff7812 */ /* 0x020fc600078cc0ff */
[----:B------:R-:W-:-:S05]  /*88e0*/  FMUL.FTZ R4, R4, UR16 ;  /* 0x0000001004047c20 */ /* 0x000fca0008410000 */
[----:B------:R-:W-:-:S04]  /*88f0*/  FSEL R4, R4, RZ, P6 ;  /* 0x000000ff04047208 */ /* 0x000fc80003000000 */
[----:B------:R-:W-:-:S04]  /*8900*/  F2FP.F16.F32.PACK_AB R4, RZ, R4 ;  /* 0x00000004ff04723e */ /* 0x000fc800000000ff */
[----:B------:R-:W-:-:S07]  /*8910*/  PRMT R144, R144, 0x5410, R4 ;  /* 0x0000541090907816 */ /* 0x000fce0000000004 */
.L_x_8660:
[----:B------:R-:W-:Y:S05]  /*8920*/  @!P4 BRA `(.L_x_8661) ;  /* 0x000000000018c947 */ /* 0x000fea0003800000 */
[----:B------:R-:W-:Y:S01]  /*8930*/  FMUL.FTZ R4, R153, UR17 ;  /* 0x0000001199047c20 */ /* 0x000fe20008410000 */
[----:B-----5:R-:W-:-:S03]  /*8940*/  LOP3.LUT P6, RZ, R186, 0xff0000, RZ, 0xc0, !PT ;  /* 0x00ff0000baff7812 */ /* 0x020fc600078cc0ff */
[----:B------:R-:W-:-:S05]  /*8950*/  FMUL.FTZ R4, R4, UR16 ;  /* 0x0000001004047c20 */ /* 0x000fca0008410000 */
[----:B------:R-:W-:-:S04]  /*8960*/  FSEL R4, R4, RZ, P6 ;  /* 0x000000ff04047208 */ /* 0x000fc80003000000 */
[----:B------:R-:W-:-:S04]  /*8970*/  F2FP.F16.F32.PACK_AB R4, RZ, R4 ;  /* 0x00000004ff04723e */ /* 0x000fc800000000ff */
[----:B------:R-:W-:-:S07]  /*8980*/  PRMT R145, R4, 0x7610, R145 ;  /* 0x0000761004917816 */ /* 0x000fce0000000091 */
.L_x_8661:
[----:B------:R-:W-:Y:S05]  /*8990*/  @!P4 BRA `(.L_x_8662) ;  /* 0x000000000018c947 */ /* 0x000fea0003800000 */
[----:B------:R-:W-:Y:S01]  /*89a0*/  FMUL.FTZ R4, R154, UR17 ;  /* 0x000000119a047c20 */ /* 0x000fe20008410000 */
[----:B-----5:R-:W-:-:S03]  /*89b0*/  LOP3.LUT P6, RZ, R186, 0xff000000, RZ, 0xc0, !PT ;  /* 0xff000000baff7812 */ /* 0x020fc600078cc0ff */
[----:B------:R-:W-:-:S05]  /*89c0*/  FMUL.FTZ R4, R4, UR16 ;  /* 0x0000001004047c20 */ /* 0x000fca0008410000 */
[----:B------:R-:W-:-:S04]  /*89d0*/  FSEL R4, R4, RZ, P6 ;  /* 0x000000ff04047208 */ /* 0x000fc80003000000 */
[----:B------:R-:W-:-:S04]  /*89e0*/  F2FP.F16.F32.PACK_AB R4, RZ, R4 ;  /* 0x00000004ff04723e */ /* 0x000fc800000000ff */
[----:B------:R-:W-:-:S07]  /*89f0*/  PRMT R145, R145, 0x5410, R4 ;  /* 0x0000541091917816 */ /* 0x000fce0000000004 */
.L_x_8662:
[----:B------:R-:W-:Y:S05]  /*8a00*/  @!P4 BRA `(.L_x_8663) ;  /* 0x000000000018c947 */ /* 0x000fea0003800000 */
[----:B------:R-:W-:Y:S01]  /*8a10*/  FMUL.FTZ R4, R150, UR17 ;  /* 0x0000001196047c20 */ /* 0x000fe20008410000 */
[----:B-----5:R-:W-:-:S03]  /*8a20*/  LOP3.LUT P6, RZ, R187, 0xff, RZ, 0xc0, !PT ;  /* 0x000000ffbbff7812 */ /* 0x020fc600078cc0ff */
[----:B------:R-:W-:-:S05]  /*8a30*/  FMUL.FTZ R4, R4, UR16 ;  /* 0x0000001004047c20 */ /* 0x000fca0008410000 */
[----:B------:R-:W-:-:S04]  /*8a40*/  FSEL R4, R4, RZ, P6 ;  /* 0x000000ff04047208 */ /* 0x000fc80003000000 */
[----:B------:R-:W-:-:S04]  /*8a50*/  F2FP.F16.F32.PACK_AB R4, RZ, R4 ;  /* 0x00000004ff04723e */ /* 0x000fc800000000ff */
[----:B------:R-:W-:-:S07]  /*8a60*/  PRMT R146, R4, 0x7610, R146 ;  /* 0x0000761004927816 */ /* 0x000fce0000000092 */
.L_x_8663:
[----:B------:R-:W-:Y:S05]  /*8a70*/  @!P4 BRA `(.L_x_8664) ;  /* 0x000000000018c947 */ /* 0x000fea0003800000 */
[----:B------:R-:W-:Y:S01]  /*8a80*/  FMUL.FTZ R4, R151, UR17 ;  /* 0x0000001197047c20 */ /* 0x000fe20008410000 */
[----:B-----5:R-:W-:-:S03]  /*8a90*/  LOP3.LUT P6, RZ, R187, 0xff00, RZ, 0xc0, !PT ;  /* 0x0000ff00bbff7812 */ /* 0x020fc600078cc0ff */
[----:B------:R-:W-:-:S05]  /*8aa0*/  FMUL.FTZ R4, R4, UR16 ;  /* 0x0000001004047c20 */ /* 0x000fca0008410000 */
[----:B------:R-:W-:-:S04]  /*8ab0*/  FSEL R4, R4, RZ, P6 ;  /* 0x000000ff04047208 */ /* 0x000fc80003000000 */
[----:B------:R-:W-:-:S04]  /*8ac0*/  F2FP.F16.F32.PACK_AB R4, RZ, R4 ;  /* 0x00000004ff04723e */ /* 0x000fc800000000ff */
[----:B------:R-:W-:-:S07]  /*8ad0*/  PRMT R146, R146, 0x5410, R4 ;  /* 0x0000541092927816 */ /* 0x000fce0000000004 */
.L_x_8664:
[----:B------:R-:W-:Y:S05]  /*8ae0*/  @!P4 BRA `(.L_x_8665) ;  /* 0x000000000018c947 */ /* 0x000fea0003800000 */
[----:B------:R-:W-:Y:S01]  /*8af0*/  FMUL.FTZ R4, R152, UR17 ;  /* 0x0000001198047c20 */ /* 0x000fe20008410000 */
[----:B-----5:R-:W-:-:S03]  /*8b00*/  LOP3.LUT P6, RZ, R187, 0xff0000, RZ, 0xc0, !PT ;  /* 0x00ff0000bbff7812 */ /* 0x020fc600078cc0ff */
[----:B------:R-:W-:-:S05]  /*8b10*/  FMUL.FTZ R4, R4, UR16 ;  /* 0x0000001004047c20 */ /* 0x000fca0008410000 */
[----:B------:R-:W-:-:S04]  /*8b20*/  FSEL R4, R4, RZ, P6 ;  /* 0x000000ff04047208 */ /* 0x000fc80003000000 */
[----:B------:R-:W-:-:S04]  /*8b30*/  F2FP.F16.F32.PACK_AB R4, RZ, R4 ;  /* 0x00000004ff04723e */ /* 0x000fc800000000ff */
[----:B------:R-:W-:-:S07]  /*8b40*/  PRMT R147, R4, 0x7610, R147 ;  /* 0x0000761004937816 */ /* 0x000fce0000000093 */
.L_x_8665:
        /* <DEDUP_REMOVED lines=11> */
.L_x_8658:
        /* <DEDUP_REMOVED lines=12> */
.L_x_8666:
        /* <DEDUP_REMOVED lines=12> */
.L_x_8667:
        /* <DEDUP_REMOVED lines=12> */
.L_x_8668:
        /* <DEDUP_REMOVED lines=12> */
.L_x_8669:
        /* <DEDUP_REMOVED lines=12> */
.L_x_8670:
        /* <DEDUP_REMOVED lines=12> */
.L_x_8671:
        /* <DEDUP_REMOVED lines=12> */
.L_x_8672:
        /* <DEDUP_REMOVED lines=13> */
.L_x_8650:
[----:B0-23--:R-:W0:Y:S08]  /*9210*/  @P5 LDC.64 R152, c[0x0][0x478] ;  /* 0x00011e00ff985b82 */ /* 0x00de300000000a00 */
[----:B------:R-:W1:Y:S01]  /*9220*/  @P4 LDC.64 R6, c[0x0][0x468] ;  /* 0x00011a00ff064b82 */ /* 0x000e620000000a00 */
[----:B0-----:R-:W-:-:S05]  /*9230*/  @P5 IMAD.WIDE.U32 R152, R8, 0x10, R152 ;  /* 0x0000001008985825 */ /* 0x001fca00078e0098 */
[----:B------:R4:W-:Y:S01]  /*9240*/  @P5 STG.E.128 desc[UR10][R152.64], R148 ;  /* 0x0000009498005986 */ /* 0x0009e2000c101d0a */
[----:B-1----:R-:W-:-:S05]  /*9250*/  @P4 IMAD.WIDE.U32 R6, R157, 0x10, R6 ;  /* 0x000000109d064825 */ /* 0x002fca00078e0006 */
[----:B------:R4:W-:Y:S02]  /*9260*/  @P4 STG.E.128 desc[UR10][R6.64], R144 ;  /* 0x0000009006004986 */ /* 0x0009e4000c101d0a */
.L_x_8640:
[----:B------:R-:W-:Y:S05]  /*9270*/  BSYNC.RECONVERGENT B0 ;  /* 0x0000000000007941 */ /* 0x000fea0003800200 */
.L_x_8639:
[----:B----4-:R-:W1:Y:S01]  /*9280*/  LDC.64 R6, c[0x0][0x380] ;  /* 0x0000e000ff067b82 */ /* 0x010e620000000a00 */
[----:B------:R-:W-:Y:S01]  /*9290*/  UPLOP3.LUT UP1, UPT, UPT, UPT, UP1, 0x40, 0x4 ;  /* 0x000000000004789c */ /* 0x000fe20003f2e810 */
[----:B-1----:R-:W-:-:S04]  /*92a0*/  IADD3 R0, PT, PT, R0, R6, RZ ;  /* 0x0000000600007210 */ /* 0x002fc80007ffe0ff */
[----:B------:R-:W-:-:S13]  /*92b0*/  ISETP.GE.AND P4, PT, R0, R7, PT ;  /* 0x000000070000720c */ /* 0x000fda0003f86270 */
[----:B------:R-:W-:Y:S05]  /*92c0*/  @!P4 BRA `(.L_x_8673) ;  /* 0xffffff7000fcc947 */ /* 0x000fea000383ffff */
.L_x_8524:
        /* <DEDUP_REMOVED lines=40> */
.L_x_8674:
        /* <DEDUP_REMOVED lines=11> */
.L_x_15689:


//--------------------- .text._ZN10layer_norm22ln_bwd_finalize_kernelINS_22Kernel_traits_finalizeILj8192Ef6__halfS2_S2_fjLb0ELj1024ELj4ENS_18Kernel_traits_baseILj8192EfS2_S2_S2_fjLj1024EEEEELb0ELb1EEEvNS_9BwdParamsE --------------------------
	.section	.text._ZN10layer_norm22ln_bwd_finalize_kernelINS_22Kernel_traits_finalizeILj8192Ef6__halfS2_S2_fjLb0ELj1024ELj4ENS_18Kernel_traits_baseILj8192EfS2_S2_S2_fjLj1024EEEEELb0ELb1EEEvNS_9BwdParamsE,"ax",@progbits
	.align	128
        .global         _ZN10layer_norm22ln_bwd_finalize_kernelINS_22Kernel_traits_finalizeILj8192Ef6__halfS2_S2_fjLb0ELj1024ELj4ENS_18Kernel_traits_baseILj8192EfS2_S2_S2_fjLj1024EEEEELb0ELb1EEEvNS_9BwdParamsE
        .type           _ZN10layer_norm22ln_bwd_finalize_kernelINS_22Kernel_traits_finalizeILj8192Ef6__halfS2_S2_fjLb0ELj1024ELj4ENS_18Kernel_traits_baseILj8192EfS2_S2_S2_fjLj1024EEEEELb0ELb1EEEvNS_9BwdParamsE,@function
        .size           _ZN10layer_norm22ln_bwd_finalize_kernelINS_22Kernel_traits_finalizeILj8192Ef6__halfS2_S2_fjLb0ELj1024ELj4ENS_18Kernel_traits_baseILj8192EfS2_S2_S2_fjLj1024EEEEELb0ELb1EEEvNS_9BwdParamsE,(.L_x_15690 - _ZN10layer_norm22ln_bwd_finalize_kernelINS_22Kernel_traits_finalizeILj8192Ef6__halfS2_S2_fjLb0ELj1024ELj4ENS_18Kernel_traits_baseILj8192EfS2_S2_S2_fjLj1024EEEEELb0ELb1EEEvNS_9BwdParamsE)
        .other          _ZN10layer_norm22ln_bwd_finalize_kernelINS_22Kernel_traits_finalizeILj8192Ef6__halfS2_S2_fjLb0ELj1024ELj4ENS_18Kernel_traits_baseILj8192EfS2_S2_S2_fjLj1024EEEEELb0ELb1EEEvNS_9BwdParamsE,@"STO_CUDA_ENTRY STV_DEFAULT"
_ZN10layer_norm22ln_bwd_finalize_kernelINS_22Kernel_traits_finalizeILj8192Ef6__halfS2_S2_fjLb0ELj1024ELj4ENS_18Kernel_traits_baseILj8192EfS2_S2_S2_fjLj1024EEEEELb0ELb1EEEvNS_9BwdParamsE:
.text._ZN10layer_norm22ln_bwd_finalize_kernelINS_22Kernel_traits_finalizeILj8192Ef6__halfS2_S2_fjLb0ELj1024ELj4ENS_18Kernel_traits_baseILj8192EfS2_S2_S2_fjLj1024EEEEELb0ELb1EEEvNS_9BwdParamsE:
        /* <DEDUP_REMOVED lines=81> */
.L_x_8679:
        /* <DEDUP_REMOVED lines=118> */
.L_x_8678:
[----:B------:R-:W-:Y:S05]  /*0c70*/  BSYNC.RECONVERGENT B1 ;  /* 0x0000000000017941 */ /* 0x000fea0003800200 */
.L_x_8677:
        /* <DEDUP_REMOVED lines=77> */
.L_x_8681:
[----:B------:R-:W-:Y:S05]  /*1150*/  BSYNC.RECONVERGENT B1 ;  /* 0x0000000000017941 */ /* 0x000fea0003800200 */
.L_x_8680:
        /* <DEDUP_REMOVED lines=38> */
.L_x_8683:
[----:B------:R-:W-:Y:S05]  /*13c0*/  BSYNC.RECONVERGENT B1 ;  /* 0x0000000000017941 */ /* 0x000fea0003800200 */
.L_x_8682:
        /* <DEDUP_REMOVED lines=8> */
.L_x_8684:
        /* <DEDUP_REMOVED lines=10> */
.L_x_8676:
[----:B------:R-:W-:Y:S05]  /*14f0*/  BSYNC.RECONVERGENT B0 ;  /* 0x0000000000007941 */ /* 0x000fea0003800200 */
.L_x_8675:
        /* <DEDUP_REMOVED lines=55> */
.L_x_8685:
        /* <DEDUP_REMOVED lines=9> */
.L_x_15690:


//--------------------- .text._ZN10layer_norm13ln_bwd_kernelINS_13Kernel_traitsIf6__halfS2_S2_fjLj8192ELj1ELj1ELj8ELj16ENS_18Kernel_traits_baseILj8192EfS2_S2_S2_fjLj256EEEEELb1ELb0ELb1ELb1EEEvNS_9BwdParamsE --------------------------
	.section	.text._ZN10layer_norm13ln_bwd_kernelINS_13Kernel_traitsIf6__halfS2_S2_fjLj8192ELj1ELj1ELj8ELj16ENS_18Kernel_traits_baseILj8192EfS2_S2_S2_fjLj256EEEEELb1ELb0ELb1ELb1EEEvNS_9BwdParamsE,"ax",@progbits
	.align	128
        .global         _ZN10layer_norm13ln_bwd_kernelINS_13Kernel_traitsIf6__halfS2_S2_fjLj8192ELj1ELj1ELj8ELj16ENS_18Kernel_traits_baseILj8192EfS2_S2_S2_fjLj256EEEEELb1ELb0ELb1ELb1EEEvNS_9BwdParamsE
        .type           _ZN10layer_norm13ln_bwd_kernelINS_13Kernel_traitsIf6__halfS2_S2_fjLj8192ELj1ELj1ELj8ELj16ENS_18Kernel_traits_baseILj8192EfS2_S2_S2_fjLj256EEEEELb1ELb0ELb1ELb1EEEvNS_9BwdParamsE,@function
        .size           _ZN10layer_norm13ln_bwd_kernelINS_13Kernel_traitsIf6__halfS2_S2_fjLj8192ELj1ELj1ELj8ELj16ENS_18Kernel_traits_baseILj8192EfS2_S2_S2_fjLj256EEEEELb1ELb0ELb1ELb1EEEvNS_9BwdParamsE,(.L_x_15691 - _ZN10layer_norm13ln_bwd_kernelINS_13Kernel_traitsIf6__halfS2_S2_fjLj8192ELj1ELj1ELj8ELj16ENS_18Kernel_traits_baseILj8192EfS2_S2_S2_fjLj256EEEEELb1ELb0ELb1ELb1EEEvNS_9BwdParamsE)
        .other          _ZN10layer_norm13ln_bwd_kernelINS_13Kernel_traitsIf6__halfS2_S2_fjLj8192ELj1ELj1ELj8ELj16ENS_18Kernel_traits_baseILj8192EfS2_S2_S2_fjLj256EEEEELb1ELb0ELb1ELb1EEEvNS_9BwdParamsE,@"STO_CUDA_ENTRY STV_DEFAULT"
_ZN10layer_norm13ln_bwd_kernelINS_13Kernel_traitsIf6__halfS2_S2_fjLj8192ELj1ELj1ELj8ELj16ENS_18Kernel_traits_baseILj8192EfS2_S2_S2_fjLj256EEEEELb1ELb0ELb1ELb1EEEvNS_9BwdParamsE:
.text._ZN10layer_norm13ln_bwd_kernelINS_13Kernel_traitsIf6__halfS2_S2_fjLj8192ELj1ELj1ELj8ELj16ENS_18Kernel_traits_baseILj8192EfS2_S2_S2_fjLj256EEEEELb1ELb0ELb1ELb1EEEvNS_9BwdParamsE:
        /* <DEDUP_REMOVED lines=58> */
.L_x_8820:
        /* <DEDUP_REMOVED lines=16> */
[-C--:B0-----:R-:W-:Y:S01]  /*04a0*/  IMAD R2, R0, R165.reuse, RZ ;  /* 0x000000a500027224 */ /* 0x081fe200078e02ff */
[----:B-----5:R-:W-:Y:S01]  /*04b0*/  ISETP.GE.AND P2, PT, R214, 0x1, PT ;  /* 0x00000001d600780c */ /* 0x020fe20003f46270 */
[----:B------:R-:W-:-:S05]  /*04c0*/  IMAD R6, R6, R165, RZ ;  /* 0x000000a506067224 */ /* 0x000fca00078e02ff */
[----:B------:R-:W0:Y:S01]  /*04d0*/  LDC.64 R190, c[0x0][0x3b0] ;  /* 0x0000ec00ffbe7b82 */ /* 0x000e220000000a00 */
[----:B------:R-:W-:-:S04]  /*04e0*/  SHF.R.S32.HI R3, RZ, 0x1f, R2 ;  /* 0x0000001fff037819 */ /* 0x000fc80000011402 */
[----:B------:R-:W-:Y:S02]  /*04f0*/  LEA.HI R2, R3, R2, RZ, 0x3 ;  /* 0x0000000203027211 */ /* 0x000fe400078f18ff */
[----:B------:R-:W-:Y:S02]  /*0500*/  SHF.R.S32.HI R3, RZ, 0x1f, R6 ;  /* 0x0000001fff037819 */ /* 0x000fe40000011406 */
[-C--:B------:R-:W-:Y:S02]  /*0510*/  LEA.HI.SX32 R167, R2, R211.reuse, 0x1d ;  /* 0x000000d302a77211 */ /* 0x080fe400078feaff */
[----:B------:R-:W-:Y:S02]  /*0520*/  LEA.HI R6, R3, R6, RZ, 0x3 ;  /* 0x0000000603067211 */ /* 0x000fe400078f18ff */
[C---:B------:R-:W-:Y:S01]  /*0530*/  IADD3 R169, PT, PT, R167.reuse, 0x100, RZ ;  /* 0x00000100a7a97810 */ /* 0x040fe20007ffe0ff */
[----:B-1----:R-:W-:Y:S01]  /*0540*/  IMAD.WIDE.U32 R156, R167, 0x10, R12 ;  /* 0x00000010a79c7825 */ /* 0x002fe200078e000c */
[----:B------:R-:W-:-:S02]  /*0550*/  LEA.HI.SX32 R7, R6, R211, 0x1d ;  /* 0x000000d306077211 */ /* 0x000fc400078feaff */
[----:B------:R-:W-:Y:S02]  /*0560*/  IADD3 R171, PT, PT, R167, 0x200, RZ ;  /* 0x00000200a7ab7810 */ /* 0x000fe40007ffe0ff */
[----:B------:R-:W-:Y:S02]  /*0570*/  IADD3 R9, PT, PT, R7, 0x200, RZ ;  /* 0x0000020007097810 */ /* 0x000fe40007ffe0ff */
[----:B------:R-:W-:Y:S01]  /*0580*/  IADD3 R173, PT, PT, R167, 0x300, RZ ;  /* 0x00000300a7ad7810 */ /* 0x000fe20007ffe0ff */
[----:B------:R-:W-:Y:S01]  /*0590*/  IMAD.WIDE.U32 R24, R169, 0x10, R12 ;  /* 0x00000010a9187825 */ /* 0x000fe200078e000c */
[----:B------:R-:W-:Y:S01]  /*05a0*/  IADD3 R21, PT, PT, R7, 0x100, RZ ;  /* 0x0000010007157810 */ /* 0x000fe20007ffe0ff */
[----:B------:R-:W3:Y:S02]  /*05b0*/  LDG.E.128 R156, desc[UR12][R156.64] ;  /* 0x0000000c9c9c7981 */ /* 0x000ee4000c1e1d00 */
[----:B--2---:R-:W-:Y:S02]  /*05c0*/  IMAD.WIDE.U32 R8, R9, 0x10, R4 ;  /* 0x0000001009087825 */ /* 0x004fe400078e0004 */
[----:B------:R-:W2:Y:S02]  /*05d0*/  LDG.E.128 R24, desc[UR12][R24.64] ;  /* 0x0000000c18187981 */ /* 0x000ea4000c1e1d00 */
[----:B------:R-:W-:-:S02]  /*05e0*/  IMAD.WIDE R2, R0, 0x4, R152 ;  /* 0x0000000400027825 */ /* 0x000fc400078e0298 */
[----:B------:R-:W4:Y:S02]  /*05f0*/  LDG.E.128 R8, desc[UR12][R8.64] ;  /* 0x0000000c08087981 */ /* 0x000f24000c1e1d00 */
[----:B------:R-:W-:Y:S02]  /*0600*/  IMAD.WIDE.U32 R16, R171, 0x10, R12 ;  /* 0x00000010ab107825 */ /* 0x000fe400078e000c */
[----:B------:R1:W4:Y:S02]  /*0610*/  LDG.E R2, desc[UR12][R2.64] ;  /* 0x0000000c02027981 */ /* 0x000324000c1e1900 */
[C---:B------:R-:W-:Y:S01]  /*0620*/  IMAD.WIDE.U32 R28, R7.reuse, 0x10, R4 ;  /* 0x00000010071c7825 */ /* 0x040fe200078e0004 */
[----:B------:R-:W-:Y:S01]  /*0630*/  IADD3 R7, PT, PT, R7, 0x300, RZ ;  /* 0x0000030007077810 */ /* 0x000fe20007ffe0ff */
[----:B------:R-:W4:Y:S02]  /*0640*/  LDG.E.128 R16, desc[UR12][R16.64] ;  /* 0x0000000c10107981 */ /* 0x000f24000c1e1d00 */
[----:B------:R-:W-:-:S02]  /*0650*/  IMAD.WIDE.U32 R12, R173, 0x10, R12 ;  /* 0x00000010ad0c7825 */ /* 0x000fc400078e000c */
[----:B------:R-:W4:Y:S02]  /*0660*/  LDG.E.128 R28, desc[UR12][R28.64] ;  /* 0x0000000c1c1c7981 */ /* 0x000f24000c1e1d00 */
[--C-:B------:R-:W-:Y:S02]  /*0670*/  IMAD.WIDE.U32 R20, R21, 0x10, R4.reuse ;  /* 0x0000001015147825 */ /* 0x100fe400078e0004 */
[----:B------:R-:W4:Y:S02]  /*0680*/  LDG.E.128 R12, desc[UR12][R12.64] ;  /* 0x0000000c0c0c7981 */ /* 0x000f24000c1e1d00 */
[----:B------:R-:W-:Y:S02]  /*0690*/  IMAD.WIDE.U32 R4, R7, 0x10, R4 ;  /* 0x0000001007047825 */ /* 0x000fe400078e0004 */
[----:B------:R-:W4:Y:S04]  /*06a0*/  LDG.E.128 R20, desc[UR12][R20.64] ;  /* 0x0000000c14147981 */ /* 0x000f28000c1e1d00 */
[----:B------:R-:W4:Y:S01]  /*06b0*/  LDG.E.128 R4, desc[UR12][R4.64] ;  /* 0x0000000c04047981 */ /* 0x000f22000c1e1d00 */
[----:B-1----:R-:W-:-:S05]  /*06c0*/  @P2 IADD3 R3, PT, PT, R214, -0x1, RZ ;  /* 0xffffffffd6032810 */ /* 0x002fca0007ffe0ff */
[----:B------:R-:W-:-:S05]  /*06d0*/  @P2 IMAD R3, R3, R165, RZ ;  /* 0x000000a503032224 */ /* 0x000fca00078e02ff */
[----:B------:R-:W-:-:S04]  /*06e0*/  @P2 SHF.R.S32.HI R164, RZ, 0x1f, R3 ;  /* 0x0000001fffa42819 */ /* 0x000fc80000011403 */
[----:B------:R-:W-:Y:S02]  /*06f0*/  @P2 LEA.HI R164, R164, R3, RZ, 0x3 ;  /* 0x00000003a4a42211 */ /* 0x000fe400078f18ff */
[----:B------:R-:W-:Y:S02]  /*0700*/  MOV R197, RZ ;  /* 0x000000ff00c57202 */ /* 0x000fe40000000f00 */
[----:B------:R-:W-:-:S04]  /*0710*/  @P2 LEA.HI.SX32 R197, R164, R211, 0x1d ;  /* 0x000000d3a4c52211 */ /* 0x000fc800078feaff */
        /* <DEDUP_REMOVED lines=11> */
[----:B------:R-:W-:-:S02]  /*07d0*/  MOV R213, UR7 ;  /* 0x0000000700d57c02 */ /* 0x000fc40008000f00 */
[----:B------:R-:W-:-:S04]  /*07e0*/  ISETP.NE.U32.AND P0, PT, RZ, UR6, PT ;  /* 0x00000006ff007c0c */ /* 0x000fc8000bf05070 */
[----:B------:R-:W-:-:S13]  /*07f0*/  ISETP.NE.AND.EX P0, PT, R213, RZ, PT, P0 ;  /* 0x000000ffd500720c */ /* 0x000fda0003f05300 */
[----:B------:R-:W0:Y:S08]  /*0800*/  @P0 LDC.64 R152, c[0x0][0x438] ;  /* 0x00010e00ff980b82 */ /* 0x000e300000000a00 */
[----:B------:R-:W1:Y:S08]  /*0810*/  @P0 LDC.64 R154, c[0x0][0x438] ;  /* 0x00010e00ff9a0b82 */ /* 0x000e700000000a00 */
[----:B------:R-:W1:Y:S08]  /*0820*/  @P0 LDC.64 R160, c[0x0][0x438] ;  /* 0x00010e00ffa00b82 */ /* 0x000e700000000a00 */
[----:B------:R-:W1:Y:S01]  /*0830*/  @P0 LDC.64 R162, c[0x0][0x438] ;  /* 0x00010e00ffa20b82 */ /* 0x000e620000000a00 */
[----:B0-----:R-:W-:-:S05]  /*0840*/  @P0 IMAD.WIDE.U32 R152, R167, 0x10, R152 ;  /* 0x00000010a7980825 */ /* 0x001fca00078e0098 */
[----:B------:R3:W5:Y:S01]  /*0850*/  @P0 LDG.E.128 R44, desc[UR12][R152.64] ;  /* 0x0000000c982c0981 */ /* 0x000762000c1e1d00 */
[----:B-1----:R-:W-:-:S05]  /*0860*/  @P0 IMAD.WIDE.U32 R154, R169, 0x10, R154 ;  /* 0x00000010a99a0825 */ /* 0x002fca00078e009a */
[----:B------:R-:W5:Y:S01]  /*0870*/  @P0 LDG.E.128 R40, desc[UR12][R154.64] ;  /* 0x0000000c9a280981 */ /* 0x000f62000c1e1d00 */
[----:B------:R-:W-:-:S05]  /*0880*/  @P0 IMAD.WIDE.U32 R160, R171, 0x10, R160 ;  /* 0x00000010aba00825 */ /* 0x000fca00078e00a0 */
[----:B------:R0:W5:Y:S01]  /*0890*/  @P0 LDG.E.128 R36, desc[UR12][R160.64] ;  /* 0x0000000ca0240981 */ /* 0x000162000c1e1d00 */
[----:B------:R-:W-:-:S05]  /*08a0*/  @P0 IMAD.WIDE.U32 R162, R173, 0x10, R162 ;  /* 0x00000010ada20825 */ /* 0x000fca00078e00a2 */
[----:B------:R1:W5:Y:S01]  /*08b0*/  @P0 LDG.E.128 R32, desc[UR12][R162.64] ;  /* 0x0000000ca2200981 */ /* 0x000362000c1e1d00 */
[----:B------:R-:W-:Y:S01]  /*08c0*/  ISETP.NE.AND P0, PT, RZ, UR11, PT ;  /* 0x0000000bff007c0c */ /* 0x000fe2000bf05270 */
[--C-:B---3--:R-:W-:Y:S02]  /*08d0*/  HADD2.F32 R152, -RZ, R158.reuse.H0_H0 ;  /* 0x2000009eff987230 */ /* 0x108fe40000004100 */
[----:B------:R-:W-:Y:S02]  /*08e0*/  HADD2.F32 R153, -RZ, R158.H1_H1 ;  /* 0x3000009eff997230 */ /* 0x000fe40000004100 */
[----:B0-----:R-:W-:Y:S02]  /*08f0*/  HADD2.F32 R160, -RZ, R159.H1_H1 ;  /* 0x3000009fffa07230 */ /* 0x001fe40000004100 */
[----:B--2---:R-:W-:Y:S02]  /*0900*/  HADD2.F32 R161, -RZ, R24.H1_H1 ;  /* 0x30000018ffa17230 */ /* 0x004fe40000004100 */
[----:B----4-:R-:W-:-:S02]  /*0910*/  HADD2.F32 R165, -RZ, R10.H0_H0 ;  /* 0x2000000affa57230 */ /* 0x010fc40000004100 */
[----:B------:R-:W-:Y:S01]  /*0920*/  HADD2.F32 R158, -RZ, R10.H1_H1 ;  /* 0x3000000aff9e7230 */ /* 0x000fe20000004100 */
[----:B------:R-:W-:Y:S01]  /*0930*/  FSEL R10, R2, RZ, !P0 ;  /* 0x000000ff020a7208 */ /* 0x000fe20004000000 */
[----:B------:R-:W-:Y:S02]  /*0940*/  HADD2.F32 R164, -RZ, R157.H0_H0 ;  /* 0x2000009dffa47230 */ /* 0x000fe40000004100 */
[----:B-1----:R-:W-:Y:S02]  /*0950*/  HADD2.F32 R163, -RZ, R25.H0_H0 ;  /* 0x20000019ffa37230 */ /* 0x002fe40000004100 */
[----:B------:R-:W-:Y:S02]  /*0960*/  HADD2.F32 R157, -RZ, R157.H1_H1 ;  /* 0x3000009dff9d7230 */ /* 0x000fe40000004100 */
[----:B------:R-:W-:Y:S02]  /*0970*/  HADD2.F32 R3, -RZ, R156.H0_H0 ;  /* 0x2000009cff037230 */ /* 0x000fe40000004100 */
[----:B------:R-:W-:-:S02]  /*0980*/  HADD2.F32 R215, -RZ, R28.H0_H0 ;  /* 0x2000001cffd77230 */ /* 0x000fc40000004100 */
[----:B------:R-:W-:Y:S02]  /*0990*/  HADD2.F32 R174, -RZ, R28.H1_H1 ;  /* 0x3000001cffae7230 */ /* 0x000fe40000004100 */
[----:B------:R-:W-:Y:S02]  /*09a0*/  HADD2.F32 R203, -RZ, R14.H0_H0 ;  /* 0x2000000effcb7230 */ /* 0x000fe40000004100 */
[----:B------:R-:W-:Y:S02]  /*09b0*/  HADD2.F32 R155, -RZ, R159.H0_H0 ;  /* 0x2000009fff9b7230 */ /* 0x000fe40000004100 */
[--C-:B------:R-:W-:Y:S02]  /*09c0*/  HADD2.F32 R171, -RZ, R31.reuse.H0_H0 ;  /* 0x2000001fffab7230 */ /* 0x100fe40000004100 */
[----:B------:R-:W-:Y:S02]  /*09d0*/  HADD2.F32 R28, -RZ, R31.H1_H1 ;  /* 0x3000001fff1c7230 */ /* 0x000fe40000004100 */
[----:B------:R-:W-:-:S02]  /*09e0*/  HADD2.F32 R167, -RZ, R25.H1_H1 ;  /* 0x30000019ffa77230 */ /* 0x000fc40000004100 */
[--C-:B------:R-:W-:Y:S02]  /*09f0*/  HADD2.F32 R176, -RZ, R26.reuse.H0_H0 ;  /* 0x2000001affb07230 */ /* 0x100fe40000004100 */
[----:B------:R-:W-:Y:S02]  /*0a00*/  HADD2.F32 R178, -RZ, R26.H1_H1 ;  /* 0x3000001affb27230 */ /* 0x000fe40000004100 */
[----:B------:R-:W-:Y:S02]  /*0a10*/  HADD2.F32 R14, -RZ, R14.H1_H1 ;  /* 0x3000000eff0e7230 */ /* 0x000fe40000004100 */
[----:B------:R-:W-:Y:S02]  /*0a20*/  HADD2.F32 R156, -RZ, R156.H1_H1 ;  /* 0x3000009cff9c7230 */ /* 0x000fe40000004100 */
[----:B------:R-:W-:Y:S02]  /*0a30*/  HADD2.F32 R31, -RZ, R24.H0_H0 ;  /* 0x20000018ff1f7230 */ /* 0x000fe40000004100 */
        /* <DEDUP_REMOVED lines=9> */
[--C-:B------:R-:W-:Y:S02]  /*0ad0*/  HADD2.F32 R27, -RZ, R20.reuse.H0_H0 ;  /* 0x20000014ff1b7230 */ /* 0x100fe40000004100 */
[----:B------:R-:W-:Y:S02]  /*0ae0*/  HADD2.F32 R24, -RZ, R20.H1_H1 ;  /* 0x30000014ff187230 */ /* 0x000fe40000004100 */
        /* <DEDUP_REMOVED lines=8> */
[C---:B------:R-:W-:Y:S01]  /*0b70*/  FADD.FTZ R19, -R10.reuse, R155 ;  /* 0x0000009b0a137221 */ /* 0x040fe20000010100 */
[--C-:B------:R-:W-:Y:S02]  /*0b80*/  HADD2.F32 R16, -RZ, R18.reuse.H0_H0 ;  /* 0x20000012ff107230 */ /* 0x100fe40000004100 */
[----:B------:R-:W-:Y:S01]  /*0b90*/  FADD.FTZ R31, -R10, R31 ;  /* 0x0000001f0a1f7221 */ /* 0x000fe20000010100 */
[----:B------:R-:W-:Y:S02]  /*0ba0*/  HADD2.F32 R181, -RZ, R18.H1_H1 ;  /* 0x30000012ffb57230 */ /* 0x000fe40000004100 */
[----:B------:R-:W-:Y:S01]  /*0bb0*/  FMUL.FTZ R14, R212, R21 ;  /* 0x00000015d40e7220 */ /* 0x000fe20000410000 */
[----:B------:R-:W-:-:S02]  /*0bc0*/  HADD2.F32 R177, -RZ, R9.H0_H0 ;  /* 0x20000009ffb17230 */ /* 0x000fc40000004100 */
[----:B------:R-:W-:Y:S01]  /*0bd0*/  FMUL.FTZ R18, R212, R23 ;  /* 0x00000017d4127220 */ /* 0x000fe20000410000 */
[----:B------:R-:W-:Y:S02]  /*0be0*/  HADD2.F32 R162, -RZ, R9.H1_H1 ;  /* 0x30000009ffa27230 */ /* 0x000fe40000004100 */
[C---:B------:R-:W-:Y:S01]  /*0bf0*/  FADD.FTZ R9, -R10.reuse, R156 ;  /* 0x0000009c0a097221 */ /* 0x040fe20000010100 */
[--C-:B------:R-:W-:Y:S02]  /*0c00*/  HADD2.F32 R173, -RZ, R8.reuse.H0_H0 ;  /* 0x20000008ffad7230 */ /* 0x100fe40000004100 */
[----:B------:R-:W-:Y:S01]  /*0c10*/  FADD.FTZ R223, -R10, R167 ;  /* 0x000000a70adf7221 */ /* 0x000fe20000010100 */
[----:B------:R-:W-:Y:S02]  /*0c20*/  HADD2.F32 R166, -RZ, R8.H1_H1 ;  /* 0x30000008ffa67230 */ /* 0x000fe40000004100 */
[----:B------:R-:W-:Y:S01]  /*0c30*/  FMUL.FTZ R21, R212, R221 ;  /* 0x000000ddd4157220 */ /* 0x000fe20000410000 */
[----:B------:R-:W-:-:S02]  /*0c40*/  HADD2.F32 R161, -RZ, R6.H0_H0 ;  /* 0x20000006ffa17230 */ /* 0x000fc40000004100 */
[----:B------:R-:W-:Y:S01]  /*0c50*/  FADD.FTZ R225, -R10, R176 ;  /* 0x000000b00ae17221 */ /* 0x000fe20000010100 */
[----:B------:R-:W-:Y:S02]  /*0c60*/  HADD2.F32 R156, -RZ, R6.H1_H1 ;  /* 0x30000006ff9c7230 */ /* 0x000fe40000004100 */
[C---:B------:R-:W-:Y:S01]  /*0c70*/  FMUL.FTZ R6, R212.reuse, R13 ;  /* 0x0000000dd4067220 */ /* 0x040fe20000410000 */
[--C-:B------:R-:W-:Y:S02]  /*0c80*/  HADD2.F32 R217, -RZ, R17.reuse.H0_H0 ;  /* 0x20000011ffd97230 */ /* 0x100fe40000004100 */
[----:B------:R-:W-:Y:S01]  /*0c90*/  FMUL.FTZ R13, R212, R19 ;  /* 0x00000013d40d7220 */ /* 0x000fe20000410000 */
[----:B------:R-:W-:Y:S02]  /*0ca0*/  HADD2.F32 R211, -RZ, R17.H1_H1 ;  /* 0x30000011ffd37230 */ /* 0x000fe40000004100 */
[--C-:B------:R-:W-:Y:S02]  /*0cb0*/  HADD2.F32 R187, -RZ, R12.reuse.H0_H0 ;  /* 0x2000000cffbb7230 */ /* 0x100fe40000004100 */
[----:B------:R-:W-:-:S02]  /*0cc0*/  HADD2.F32 R189, -RZ, R12.H1_H1 ;  /* 0x3000000cffbd7230 */ /* 0x000fc40000004100 */
[--C-:B------:R-:W-:Y:S02]  /*0cd0*/  HADD2.F32 R207, -RZ, R15.reuse.H0_H0 ;  /* 0x2000000fffcf7230 */ /* 0x100fe40000004100 */
[----:B------:R-:W-:Y:S02]  /*0ce0*/  HADD2.F32 R8, -RZ, R15.H1_H1 ;  /* 0x3000000fff087230 */ /* 0x000fe40000004100 */
[----:B------:R-:W-:Y:S01]  /*0cf0*/  FADD.FTZ R17, -R10, R153 ;  /* 0x000000990a117221 */ /* 0x000fe20000010100 */
[--C-:B------:R-:W-:Y:S02]  /*0d00*/  HADD2.F32 R205, -RZ, R29.reuse.H0_H0 ;  /* 0x2000001dffcd7230 */ /* 0x100fe40000004100 */
[----:B------:R-:W-:Y:S01]  /*0d10*/  FMUL.FTZ R19, R212, R31 ;  /* 0x0000001fd4137220 */ /* 0x000fe20000410000 */
[----:B------:R-:W-:Y:S02]  /*0d20*/  HADD2.F32 R172, -RZ, R29.H1_H1 ;  /* 0x3000001dffac7230 */ /* 0x000fe40000004100 */
[----:B------:R-:W-:Y:S01]  /*0d30*/  FADD.FTZ R133, R133, R24 ;  /* 0x0000001885857221 */ /* 0x000fe20000010000 */
[----:B------:R-:W-:-:S02]  /*0d40*/  HADD2.F32 R175, -RZ, R30.H0_H0 ;  /* 0x2000001effaf7230 */ /* 0x000fc40000004100 */
[-C--:B------:R-:W-:Y:S01]  /*0d50*/  FFMA.FTZ R89, R18, R24.reuse, R89 ;  /* 0x0000001812597223 */ /* 0x080fe20000010059 */
[----:B------:R-:W-:Y:S02]  /*0d60*/  HADD2.F32 R168, -RZ, R30.H1_H1 ;  /* 0x3000001effa87230 */ /* 0x000fe40000004100 */
[----:B------:R-:W-:Y:S01]  /*0d70*/  FMUL.FTZ R23, R69, R24 ;  /* 0x0000001845177220 */ /* 0x000fe20000410000 */
[--C-:B------:R-:W-:Y:S02]  /*0d80*/  HADD2.F32 R29, -RZ, R22.reuse.H0_H0 ;  /* 0x20000016ff1d7230 */ /* 0x100fe40000004100 */
[----:B------:R-:W-:Y:S01]  /*0d90*/  FADD.FTZ R134, R134, R25 ;  /* 0x0000001986867221 */ /* 0x000fe20000010000 */
[----:B------:R-:W-:Y:S02]  /*0da0*/  HADD2.F32 R30, -RZ, R22.H1_H1 ;  /* 0x30000016ff1e7230 */ /* 0x000fe40000004100 */
[----:B------:R-:W-:Y:S01]  /*0db0*/  FMUL.FTZ R22, R212, R223 ;  /* 0x000000dfd4167220 */ /* 0x000fe20000410000 */
[-C--:B------:R-:W-:Y:S01]  /*0dc0*/  FFMA.FTZ R90, R21, R25.reuse, R90 ;  /* 0x00000019155a7223 */ /* 0x080fe2000001005a */
[----:B------:R-:W-:Y:S01]  /*0dd0*/  FMUL.FTZ R24, R70, R25 ;  /* 0x0000001946187220 */ /* 0x000fe20000410000 */
[----:B------:R-:W-:-:S02]  /*0de0*/  HADD2.F32 R159, -RZ, R11.H0_H0 ;  /* 0x2000000bff9f7230 */ /* 0x000fc40000004100 */
[C---:B------:R-:W-:Y:S01]  /*0df0*/  FADD.FTZ R227, -R10.reuse, R178 ;  /* 0x000000b20ae37221 */ /* 0x040fe20000010100 */
[----:B------:R-:W-:Y:S02]  /*0e00*/  HADD2.F32 R154, -RZ, R11.H1_H1 ;  /* 0x3000000bff9a7230 */ /* 0x000fe40000004100 */
        /* <DEDUP_REMOVED lines=32> */
[----:B------:R-:W-:Y:S01]  /*1010*/  FMUL.FTZ R26, R212, R227 ;  /* 0x000000e3d41a7220 */ /* 0x000fe20000410000 */
[-C--:B------:R-:W-:Y:S01]  /*1020*/  FFMA.FTZ R92, R25, R29.reuse, R92 ;  /* 0x0000001d195c7223 */ /* 0x080fe2000001005c */
[----:B------:R-:W-:Y:S01]  /*1030*/  FMUL.FTZ R28, R64, R29 ;  /* 0x0000001d401c7220 */ /* 0x000fe20000410000 */
[----:B------:R-:W-:Y:S01]  /*1040*/  FMUL.FTZ R29, R212, R229 ;  /* 0x000000e5d41d7220 */ /* 0x000fe20000410000 */
[----:B------:R-:W-:-:S02]  /*1050*/  HADD2.F32 R201, -RZ, R4.H0_H0 ;  /* 0x20000004ffc97230 */ /* 0x000fc40000004100 */
[----:B------:R-:W-:Y:S01]  /*1060*/  FMUL.FTZ R2, R212, R9 ;  /* 0x00000009d4027220 */ /* 0x000fe20000410000 */
[----:B------:R-:W-:Y:S02]  /*1070*/  HADD2.F32 R164, -RZ, R4.H1_H1 ;  /* 0x30000004ffa47230 */ /* 0x000fe40000004100 */
[----:B------:R-:W-:Y:S01]  /*1080*/  FMUL.FTZ R4, R76, R215 ;  /* 0x000000d74c047220 */ /* 0x000fe20000410000 */
[C---:B------:R-:W-:Y:S01]  /*1090*/  FMUL.FTZ R9, R212.reuse, R15 ;  /* 0x0000000fd4097220 */ /* 0x040fe20000410000 */
[--C-:B------:R-:W-:Y:S02]  /*10a0*/  HADD2.F32 R167, -RZ, R5.reuse.H0_H0 ;  /* 0x20000005ffa77230 */ /* 0x100fe40000004100 */
[----:B------:R-:W-:Y:S01]  /*10b0*/  FMUL.FTZ R3, R212, R3 ;  /* 0x00000003d4037220 */ /* 0x000fe20000410000 */
[----:B------:R-:W-:Y:S02]  /*10c0*/  HADD2.F32 R160, -RZ, R5.H1_H1 ;  /* 0x30000005ffa07230 */ /* 0x000fe40000004100 */
        /* <DEDUP_REMOVED lines=9> */
[-C--:B------:R-:W-:Y:S01]  /*1160*/  FFMA.FTZ R94, R29, R169.reuse, R94 ;  /* 0x000000a91d5e7223 */ /* 0x080fe2000001005e */
[----:B------:R-:W-:Y:S01]  /*1170*/  FMUL.FTZ R168, R66, R169 ;  /* 0x000000a942a87220 */ /* 0x000fe20000410000 */
[----:B------:R-:W-:-:S02]  /*1180*/  HADD2.F32 R155, -RZ, R7.H0_H0 ;  /* 0x20000007ff9b7230 */ /* 0x000fc40000004100 */
[----:B------:R-:W-:Y:S01]  /*1190*/  FADD.FTZ R143, R143, R172 ;  /* 0x000000ac8f8f7221 */ /* 0x000fe20000010000 */
[----:B------:R-:W-:Y:S02]  /*11a0*/  HADD2.F32 R152, -RZ, R7.H1_H1 ;  /* 0x30000007ff987230 */ /* 0x000fe40000004100 */
[-C--:B------:R-:W-:Y:S01]  /*11b0*/  FFMA.FTZ R83, R6, R172.reuse, R83 ;  /* 0x000000ac06537223 */ /* 0x080fe20000010053 */
[----:B------:R-:W-:Y:S01]  /*11c0*/  FMUL.FTZ R11, R79, R172 ;  /* 0x000000ac4f0b7220 */ /* 0x000fe20000410000 */
[----:B------:R-:W-:Y:S01]  /*11d0*/  FMUL.FTZ R169, R212, R233 ;  /* 0x000000e9d4a97220 */ /* 0x000fe20000410000 */
[----:B------:R-:W-:Y:S01]  /*11e0*/  FMUL.FTZ R7, R77, R174 ;  /* 0x000000ae4d077220 */ /* 0x000fe20000410000 */
[----:B------:R-:W-:Y:S01]  /*11f0*/  FADD.FTZ R136, R136, R175 ;  /* 0x000000af88887221 */ /* 0x000fe20000010000 */
[-C--:B------:R-:W-:Y:S01]  /*1200*/  FFMA.FTZ R84, R9, R175.reuse, R84 ;  /* 0x000000af09547223 */ /* 0x080fe20000010054 */
[----:B------:R-:W-:Y:S01]  /*1210*/  FMUL.FTZ R12, R72, R175 ;  /* 0x000000af480c7220 */ /* 0x000fe20000410000 */
        /* <DEDUP_REMOVED lines=22> */
[-C--:B------:R-:W-:Y:S01]  /*1380*/  FFMA.FTZ R97, R172, R166.reuse, R97 ;  /* 0x000000a6ac617223 */ /* 0x080fe20000010061 */
[----:B------:R-:W-:Y:S01]  /*1390*/  FMUL.FTZ R173, R61, R166 ;  /* 0x000000a63dad7220 */ /* 0x000fe20000410000 */
        /* <DEDUP_REMOVED lines=67> */
[----:B------:R-:W-:Y:S01]  /*17d0*/  FMUL.FTZ R187, R212, R187 ;  /* 0x000000bbd4bb7220 */ /* 0x000fe20000410000 */
        /* <DEDUP_REMOVED lines=14> */
[----:B------:R-:W-:Y:S01]  /*18c0*/  FFMA.FTZ R104, R187, R201, R104 ;  /* 0x000000c9bb687223 */ /* 0x000fe20000010068 */
[----:B------:R-:W-:Y:S01]  /*18d0*/  FMUL.FTZ R204, R212, R157 ;  /* 0x0000009dd4cc7220 */ /* 0x000fe20000410000 */
        /* <DEDUP_REMOVED lines=33> */
.L_x_8687:
[----:B-----5:R-:W-:Y:S01]  /*1af0*/  ISETP.GE.AND P2, PT, R214, 0x1, PT ;  /* 0x00000001d600780c */ /* 0x020fe20003f46270 */
[----:B------:R-:W-:Y:S01]  /*1b00*/  HFMA2 R197, -RZ, RZ, 0, 0 ;  /* 0x00000000ffc57431 */ /* 0x000fe200000001ff */
        /* <DEDUP_REMOVED lines=25> */
.L_x_8689:
        /* <DEDUP_REMOVED lines=28> */
.L_x_8688:
        /* <DEDUP_REMOVED lines=32> */
.L_x_8691:
[----:B------:R-:W-:Y:S05]  /*2060*/  BSYNC.RECONVERGENT B0 ;  /* 0x0000000000007941 */ /* 0x000fea0003800200 */
.L_x_8690:
        /* <DEDUP_REMOVED lines=67> */
.L_x_8694:
        /* <DEDUP_REMOVED lines=12> */
.L_x_8695:
        /* <DEDUP_REMOVED lines=12> */
.L_x_8696:
        /* <DEDUP_REMOVED lines=12> */
.L_x_8697:
        /* <DEDUP_REMOVED lines=12> */
.L_x_8698:
        /* <DEDUP_REMOVED lines=12> */
.L_x_8699:
        /* <DEDUP_REMOVED lines=12> */
.L_x_8700:
        /* <DEDUP_REMOVED lines=14> */
.L_x_8693:
        /* <DEDUP_REMOVED lines=17> */
.L_x_8702:
        /* <DEDUP_REMOVED lines=10> */
.L_x_8703:
        /* <DEDUP_REMOVED lines=9> */
.L_x_8704:
[-CC-:B------:R-:W-:Y:S01]  /*2c40*/  FFMA.FTZ R150, R6, R156.reuse, R157.reuse ;  /* 0x0000009c06967223 */ /* 0x180fe2000001009d */
[-CC-:B------:R-:W-:Y:S01]  /*2c50*/  FFMA.FTZ R151, R9, R156.reuse, R157.reuse ;  /* 0x0000009c09977223 */ /* 0x180fe2000001009d */
[-CC-:B------:R-:W-:Y:S01]  /*2c60*/  FFMA.FTZ R158, R10, R156.reuse, R157.reuse ;  /* 0x0000009c0a9e7223 */ /* 0x180fe2000001009d */
[-CC-:B------:R-:W-:Y:S01]  /*2c70*/  FFMA.FTZ R155, R13, R156.reuse, R157.reuse ;  /* 0x0000009c0d9b7223 */ /* 0x180fe2000001009d */
[----:B------:R-:W-:Y:S01]  /*2c80*/  FADD.FTZ R149, R11, -R150 ;  /* 0x800000960b957221 */ /* 0x000fe20000010000 */
[----:B------:R-:W-:Y:S01]  /*2c90*/  FFMA.FTZ R160, R14, R156, R157 ;  /* 0x0000009c0ea07223 */ /* 0x000fe2000001009d */
[----:B------:R-:W-:Y:S01]  /*2ca0*/  F2FP.F16.F32.PACK_AB R154, RZ, R153 ;  /* 0x00000099ff9a723e */ /* 0x000fe200000000ff */
        /* <DEDUP_REMOVED lines=17> */
.L_x_8705:
        /* <DEDUP_REMOVED lines=12> */
.L_x_8706:
[----:B------:R-:W-:Y:S05]  /*2e80*/  @!P2 BRA `(.L_x_8707) ;  /* 0x000000000018a947 */ /* 0x000fea0003800000 */
[----:B------:R-:W-:Y:S01]  /*2e90*/  FMUL.FTZ R149, R153, UR17 ;  /* 0x0000001199957c20 */ /* 0x000fe20008410000 */
[----:B-----5:R-:W-:-:S03]  /*2ea0*/  LOP3.LUT P0, RZ, R197, 0xff00, RZ, 0xc0, !PT ;  /* 0x0000ff00c5ff7812 */ /* 0x020fc6000780c0ff */
[----:B------:R-:W-:-:S05]  /*2eb0*/  FMUL.FTZ R149, R149, UR16 ;  /* 0x0000001095957c20 */ /* 0x000fca0008410000 */
[----:B------:R-:W-:-:S04]  /*2ec0*/  FSEL R149, R149, RZ, P0 ;  /* 0x000000ff95957208 */ /* 0x000fc80000000000 */
[----:B------:R-:W-:-:S04]  /*2ed0*/  F2FP.F16.F32.PACK_AB R149, RZ, R149 ;  /* 0x00000095ff95723e */ /* 0x000fc800000000ff */
[----:B------:R-:W-:-:S07]  /*2ee0*/  PRMT R146, R146, 0x5410, R149 ;  /* 0x0000541092927816 */ /* 0x000fce0000000095 */
.L_x_8707:
[----:B------:R-:W-:Y:S05]  /*2ef0*/  @!P2 BRA `(.L_x_8708) ;  /* 0x000000000018a947 */ /* 0x000fea0003800000 */
[----:B------:R-:W-:Y:S01]  /*2f00*/  FMUL.FTZ R149, R155, UR17 ;  /* 0x000000119b957c20 */ /* 0x000fe20008410000 */
[----:B-----5:R-:W-:-:S03]  /*2f10*/  LOP3.LUT P0, RZ, R197, 0xff0000, RZ, 0xc0, !PT ;  /* 0x00ff0000c5ff7812 */ /* 0x020fc6000780c0ff */
[----:B------:R-:W-:-:S05]  /*2f20*/  FMUL.FTZ R149, R149, UR16 ;  /* 0x0000001095957c20 */ /* 0x000fca0008410000 */
[----:B------:R-:W-:-:S04]  /*2f30*/  FSEL R149, R149, RZ, P0 ;  /* 0x000000ff95957208 */ /* 0x000fc80000000000 */
[----:B------:R-:W-:-:S04]  /*2f40*/  F2FP.F16.F32.PACK_AB R149, RZ, R149 ;  /* 0x00000095ff95723e */ /* 0x000fc800000000ff */
[----:B------:R-:W-:-:S07]  /*2f50*/  PRMT R147, R149, 0x7610, R147 ;  /* 0x0000761095937816 */ /* 0x000fce0000000093 */
.L_x_8708:
        /* <DEDUP_REMOVED lines=13> */
.L_x_8692:
        /* <DEDUP_REMOVED lines=17> */
.L_x_8710:
        /* <DEDUP_REMOVED lines=11> */
.L_x_8711:
        /* <DEDUP_REMOVED lines=11> */
.L_x_8712:
        /* <DEDUP_REMOVED lines=11> */
.L_x_8713:
        /* <DEDUP_REMOVED lines=11> */
.L_x_8714:
        /* <DEDUP_REMOVED lines=11> */
.L_x_8715:
        /* <DEDUP_REMOVED lines=11> */
.L_x_8716:
        /* <DEDUP_REMOVED lines=13> */
.L_x_8709:
        /* <DEDUP_REMOVED lines=16> */
[-C--:B------:R-:W-:Y:S01]  /*3730*/  @P0 FFMA.FTZ R148, R6, R156.reuse, R157 ;  /* 0x0000009c06940223 */ /* 0x080fe2000001009d */
[C---:B------:R-:W-:Y:S01]  /*3740*/  @P0 FFMA.FTZ R153, R212.reuse, R149, R153 ;  /* 0x00000095d4990223 */ /* 0x040fe20000010099 */
[----:B------:R-:W-:Y:S01]  /*3750*/  @P0 FFMA.FTZ R149, R13, R156, R157 ;  /* 0x0000009c0d950223 */ /* 0x000fe2000001009d */
[C---:B------:R-:W-:Y:S01]  /*3760*/  @P0 FFMA.FTZ R163, R212.reuse, R150, R163 ;  /* 0x00000096d4a30223 */ /* 0x040fe200000100a3 */
[----:B------:R-:W-:Y:S01]  /*3770*/  @P0 FADD.FTZ R148, R11, -R148 ;  /* 0x800000940b940221 */ /* 0x000fe20000010000 */
[----:B------:R-:W-:Y:S01]  /*3780*/  @P0 FFMA.FTZ R165, R212, R152, R165 ;  /* 0x00000098d4a50223 */ /* 0x000fe200000100a5 */
[----:B------:R-:W-:-:S02]  /*3790*/  HADD2.F32 R167, -RZ, R47.H0_H0 ;  /* 0x2000002fffa77230 */ /* 0x000fc40000004100 */
[----:B------:R-:W-:Y:S01]  /*37a0*/  @P0 FADD.FTZ R150, R16, -R149 ;  /* 0x8000009510960221 */ /* 0x000fe20000010000 */
[----:B------:R-:W-:Y:S01]  /*37b0*/  @P0 FFMA.FTZ R155, R212, R148, R155 ;  /* 0x00000094d49b0223 */ /* 0x000fe2000001009b */
[----:B------:R-:W-:Y:S01]  /*37c0*/  @P0 FFMA.FTZ R148, R14, R156, R157 ;  /* 0x0000009c0e940223 */ /* 0x000fe2000001009d */
[----:B------:R-:W-:Y:S02]  /*37d0*/  HADD2.F32 R152, -RZ, R47.H1_H1 ;  /* 0x3000002fff987230 */ /* 0x000fe40000004100 */
[----:B------:R-:W-:Y:S01]  /*37e0*/  @P0 FFMA.FTZ R167, R212, R150, R167 ;  /* 0x00000096d4a70223 */ /* 0x000fe200000100a7 */
[----:B------:R-:W-:Y:S02]  /*37f0*/  HADD2.F32 R149, -RZ, R44.H0_H0 ;  /* 0x2000002cff957230 */ /* 0x000fe40000004100 */
[----:B------:R-:W-:Y:S01]  /*3800*/  @P0 FADD.FTZ R217, R17, -R148 ;  /* 0x8000009411d90221 */ /* 0x000fe20000010000 */
[----:B------:R-:W-:Y:S01]  /*3810*/  @P1 FADD.FTZ R148, R4, -R215 ;  /* 0x800000d704941221 */ /* 0x000fe20000010000 */
[----:B------:R-:W-:-:S02]  /*3820*/  F2FP.F16.F32.PACK_AB R150, RZ, R163 ;  /* 0x000000a3ff96723e */ /* 0x000fc400000000ff */
[C---:B------:R-:W-:Y:S01]  /*3830*/  @P0 FFMA.FTZ R152, R212.reuse, R217, R152 ;  /* 0x000000d9d4980223 */ /* 0x040fe20000010098 */
        /* <DEDUP_REMOVED lines=8> */
.L_x_8717:
[----:B------:R-:W-:Y:S05]  /*38c0*/  @!P2 BRA `(.L_x_8718) ;  /* 0x000000000018a947 */ /* 0x000fea0003800000 */
[----:B------:R-:W-:Y:S01]  /*38d0*/  FMUL.FTZ R148, R151, UR17 ;  /* 0x0000001197947c20 */ /* 0x000fe20008410000 */
[----:B------:R-:W-:-:S03]  /*38e0*/  LOP3.LUT P0, RZ, R196, 0xff00, RZ, 0xc0, !PT ;  /* 0x0000ff00c4ff7812 */ /* 0x000fc6000780c0ff */
[----:B------:R-:W-:-:S05]  /*38f0*/  FMUL.FTZ R148, R148, UR16 ;  /* 0x0000001094947c20 */ /* 0x000fca0008410000 */
[----:B------:R-:W-:-:S04]  /*3900*/  FSEL R148, R148, RZ, P0 ;  /* 0x000000ff94947208 */ /* 0x000fc80000000000 */
[----:B------:R-:W-:-:S04]  /*3910*/  F2FP.F16.F32.PACK_AB R148, RZ, R148 ;  /* 0x00000094ff94723e */ /* 0x000fc800000000ff */
[----:B------:R-:W-:-:S07]  /*3920*/  PRMT R144, R144, 0x5410, R148 ;  /* 0x0000541090907816 */ /* 0x000fce0000000094 */
.L_x_8718:
[----:B------:R-:W-:Y:S05]  /*3930*/  @!P2 BRA `(.L_x_8719) ;  /* 0x000000000018a947 */ /* 0x000fea0003800000 */
[----:B------:R-:W-:Y:S01]  /*3940*/  FMUL.FTZ R148, R153, UR17 ;  /* 0x0000001199947c20 */ /* 0x000fe20008410000 */
[----:B------:R-:W-:-:S03]  /*3950*/  LOP3.LUT P0, RZ, R196, 0xff0000, RZ, 0xc0, !PT ;  /* 0x00ff0000c4ff7812 */ /* 0x000fc6000780c0ff */
[----:B------:R-:W-:-:S05]  /*3960*/  FMUL.FTZ R148, R148, UR16 ;  /* 0x0000001094947c20 */ /* 0x000fca0008410000 */
[----:B------:R-:W-:-:S04]  /*3970*/  FSEL R148, R148, RZ, P0 ;  /* 0x000000ff94947208 */ /* 0x000fc80000000000 */
[----:B------:R-:W-:-:S04]  /*3980*/  F2FP.F16.F32.PACK_AB R148, RZ, R148 ;  /* 0x00000094ff94723e */ /* 0x000fc800000000ff */
[----:B------:R-:W-:-:S07]  /*3990*/  PRMT R145, R148, 0x7610, R145 ;  /* 0x0000761094917816 */ /* 0x000fce0000000091 */
.L_x_8719:
[----:B------:R-:W-:Y:S05]  /*39a0*/  @!P2 BRA `(.L_x_8720) ;  /* 0x000000000018a947 */ /* 0x000fea0003800000 */
[----:B------:R-:W-:Y:S01]  /*39b0*/  FMUL.FTZ R148, R155, UR17 ;  /* 0x000000119b947c20 */ /* 0x000fe20008410000 */
[----:B------:R-:W-:-:S03]  /*39c0*/  LOP3.LUT P0, RZ, R196, 0xff000000, RZ, 0xc0, !PT ;  /* 0xff000000c4ff7812 */ /* 0x000fc6000780c0ff */
[----:B------:R-:W-:-:S05]  /*39d0*/  FMUL.FTZ R148, R148, UR16 ;  /* 0x0000001094947c20 */ /* 0x000fca0008410000 */
[----:B------:R-:W-:-:S04]  /*39e0*/  FSEL R148, R148, RZ, P0 ;  /* 0x000000ff94947208 */ /* 0x000fc80000000000 */
[----:B------:R-:W-:-:S04]  /*39f0*/  F2FP.F16.F32.PACK_AB R148, RZ, R148 ;  /* 0x00000094ff94723e */ /* 0x000fc800000000ff */
[----:B------:R-:W-:-:S07]  /*3a00*/  PRMT R145, R145, 0x5410, R148 ;  /* 0x0000541091917816 */ /* 0x000fce0000000094 */
.L_x_8720:
[----:B------:R-:W-:Y:S05]  /*3a10*/  @!P2 BRA `(.L_x_8721) ;  /* 0x000000000018a947 */ /* 0x000fea0003800000 */
[----:B------:R-:W-:Y:S01]  /*3a20*/  FMUL.FTZ R163, R163, UR17 ;  /* 0x00000011a3a37c20 */ /* 0x000fe20008410000 */
[----:B------:R-:W-:-:S03]  /*3a30*/  LOP3.LUT P0, RZ, R197, 0xff, RZ, 0xc0, !PT ;  /* 0x000000ffc5ff7812 */ /* 0x000fc6000780c0ff */
[----:B------:R-:W-:-:S05]  /*3a40*/  FMUL.FTZ R163, R163, UR16 ;  /* 0x00000010a3a37c20 */ /* 0x000fca0008410000 */
[----:B------:R-:W-:-:S04]  /*3a50*/  FSEL R163, R163, RZ, P0 ;  /* 0x000000ffa3a37208 */ /* 0x000fc80000000000 */
[----:B------:R-:W-:-:S04]  /*3a60*/  F2FP.F16.F32.PACK_AB R163, RZ, R163 ;  /* 0x000000a3ffa3723e */ /* 0x000fc800000000ff */
[----:B------:R-:W-:-:S07]  /*3a70*/  PRMT R146, R163, 0x7610, R146 ;  /* 0x00007610a3927816 */ /* 0x000fce0000000092 */
.L_x_8721:
[----:B------:R-:W-:Y:S05]  /*3a80*/  @!P2 BRA `(.L_x_8722) ;  /* 0x000000000018a947 */ /* 0x000fea0003800000 */
[----:B------:R-:W-:Y:S01]  /*3a90*/  FMUL.FTZ R148, R165, UR17 ;  /* 0x00000011a5947c20 */ /* 0x000fe20008410000 */
[----:B------:R-:W-:-:S03]  /*3aa0*/  LOP3.LUT P0, RZ, R197, 0xff00, RZ, 0xc0, !PT ;  /* 0x0000ff00c5ff7812 */ /* 0x000fc6000780c0ff */
[----:B------:R-:W-:-:S05]  /*3ab0*/  FMUL.FTZ R148, R148, UR16 ;  /* 0x0000001094947c20 */ /* 0x000fca0008410000 */
[----:B------:R-:W-:-:S04]  /*3ac0*/  FSEL R148, R148, RZ, P0 ;  /* 0x000000ff94947208 */ /* 0x000fc80000000000 */
[----:B------:R-:W-:-:S04]  /*3ad0*/  F2FP.F16.F32.PACK_AB R148, RZ, R148 ;  /* 0x00000094ff94723e */ /* 0x000fc800000000ff */
[----:B------:R-:W-:-:S07]  /*3ae0*/  PRMT R146, R146, 0x5410, R148 ;  /* 0x0000541092927816 */ /* 0x000fce0000000094 */
.L_x_8722:
        /* <DEDUP_REMOVED lines=13> */
.L_x_8723:
        /* <DEDUP_REMOVED lines=11> */
.L_x_8701:
        /* <DEDUP_REMOVED lines=13> */
[--C-:B-1---5:R-:W-:Y:S02]  /*3d40*/  HADD2.F32 R153, -RZ, R40.reuse.H1_H1 ;  /* 0x30000028ff997230 */ /* 0x122fe40000004100 */
[----:B------:R-:W-:Y:S02]  /*3d50*/  HADD2.F32 R149, -RZ, R40.H0_H0 ;  /* 0x20000028ff957230 */ /* 0x000fe40000004100 */
[--C-:B------:R-:W-:Y:S02]  /*3d60*/  HADD2.F32 R155, -RZ, R41.reuse.H0_H0 ;  /* 0x20000029ff9b7230 */ /* 0x100fe40000004100 */
        /* <DEDUP_REMOVED lines=12> */
[-CC-:B------:R-:W-:Y:S01]  /*3e30*/  @P3 FFMA.FTZ R213, R29, R156.reuse, R157.reuse ;  /* 0x0000009c1dd53223 */ /* 0x180fe2000001009d */
[-CC-:B------:R-:W-:Y:S01]  /*3e40*/  @P3 FFMA.FTZ R163, R25, R156.reuse, R157.reuse ;  /* 0x0000009c19a33223 */ /* 0x180fe2000001009d */
[----:B------:R-:W-:Y:S01]  /*3e50*/  @P3 FFMA.FTZ R154, R30, R156, R157 ;  /* 0x0000009c1e9a3223 */ /* 0x000fe2000001009d */
[C---:B------:R-:W-:Y:S01]  /*3e60*/  @P3 FFMA.FTZ R149, R212.reuse, R151, R149 ;  /* 0x00000097d4953223 */ /* 0x040fe20000010095 */
[C---:B------:R-:W-:Y:S01]  /*3e70*/  @P3 FFMA.FTZ R155, R212.reuse, R150, R155 ;  /* 0x00000096d49b3223 */ /* 0x040fe2000001009b */
[----:B------:R-:W-:Y:S01]  /*3e80*/  @P3 FFMA.FTZ R165, R212, R152, R165 ;  /* 0x00000098d4a53223 */ /* 0x000fe200000100a5 */
[----:B------:R-:W-:Y:S01]  /*3e90*/  @P3 FADD.FTZ R167, R31, -R148 ;  /* 0x800000941fa73221 */ /* 0x000fe20000010000 */
[----:B------:R-:W-:-:S02]  /*3ea0*/  HADD2.F32 R151, -RZ, R42.H0_H0 ;  /* 0x2000002aff977230 */ /* 0x000fc40000004100 */
[----:B------:R-:W-:Y:S01]  /*3eb0*/  @P3 FADD.FTZ R148, R168, -R213 ;  /* 0x800000d5a8943221 */ /* 0x000fe20000010000 */
[----:B------:R-:W-:Y:S02]  /*3ec0*/  HADD2.F32 R150, -RZ, R42.H1_H1 ;  /* 0x3000002aff967230 */ /* 0x000fe40000004100 */
[----:B------:R-:W-:Y:S01]  /*3ed0*/  @P3 FADD.FTZ R163, R28, -R163 ;  /* 0x800000a31ca33221 */ /* 0x000fe20000010000 */
[----:B------:R-:W-:Y:S02]  /*3ee0*/  HADD2.F32 R152, -RZ, R43.H1_H1 ;  /* 0x3000002bff987230 */ /* 0x000fe40000004100 */
        /* <DEDUP_REMOVED lines=16> */
.L_x_8726:
[----:B------:R-:W-:Y:S05]  /*3ff0*/  @!P2 BRA `(.L_x_8727) ;  /* 0x000000000018a947 */ /* 0x000fea0003800000 */
[----:B------:R-:W-:Y:S01]  /*4000*/  FMUL.FTZ R153, R153, UR17 ;  /* 0x0000001199997c20 */ /* 0x000fe20008410000 */
[----:B------:R-:W-:-:S03]  /*4010*/  LOP3.LUT P3, RZ, R194, 0xff00, RZ, 0xc0, !PT ;  /* 0x0000ff00c2ff7812 */ /* 0x000fc6000786c0ff */
[----:B------:R-:W-:-:S05]  /*4020*/  FMUL.FTZ R153, R153, UR16 ;  /* 0x0000001099997c20 */ /* 0x000fca0008410000 */
[----:B------:R-:W-:-:S04]  /*4030*/  FSEL R153, R153, RZ, P3 ;  /* 0x000000ff99997208 */ /* 0x000fc80001800000 */
[----:B------:R-:W-:-:S04]  /*4040*/  F2FP.F16.F32.PACK_AB R153, RZ, R153 ;  /* 0x00000099ff99723e */ /* 0x000fc800000000ff */
[----:B------:R-:W-:-:S07]  /*4050*/  PRMT R144, R144, 0x5410, R153 ;  /* 0x0000541090907816 */ /* 0x000fce0000000099 */
.L_x_8727:
[----:B------:R-:W-:Y:S05]  /*4060*/  @!P2 BRA `(.L_x_8728) ;  /* 0x000000000018a947 */ /* 0x000fea0003800000 */
[----:B------:R-:W-:Y:S01]  /*4070*/  FMUL.FTZ R155, R155, UR17 ;  /* 0x000000119b9b7c20 */ /* 0x000fe20008410000 */
[----:B------:R-:W-:-:S03]  /*4080*/  LOP3.LUT P3, RZ, R194, 0xff0000, RZ, 0xc0, !PT ;  /* 0x00ff0000c2ff7812 */ /* 0x000fc6000786c0ff */
[----:B------:R-:W-:-:S05]  /*4090*/  FMUL.FTZ R155, R155, UR16 ;  /* 0x000000109b9b7c20 */ /* 0x000fca0008410000 */
[----:B------:R-:W-:-:S04]  /*40a0*/  FSEL R155, R155, RZ, P3 ;  /* 0x000000ff9b9b7208 */ /* 0x000fc80001800000 */
[----:B------:R-:W-:-:S04]  /*40b0*/  F2FP.F16.F32.PACK_AB R155, RZ, R155 ;  /* 0x0000009bff9b723e */ /* 0x000fc800000000ff */
[----:B------:R-:W-:-:S07]  /*40c0*/  PRMT R145, R155, 0x7610, R145 ;  /* 0x000076109b917816 */ /* 0x000fce0000000091 */
.L_x_8728:
[----:B------:R-:W-:Y:S05]  /*40d0*/  @!P2 BRA `(.L_x_8729) ;  /* 0x000000000018a947 */ /* 0x000fea0003800000 */
[----:B------:R-:W-:Y:S01]  /*40e0*/  FMUL.FTZ R165, R165, UR17 ;  /* 0x00000011a5a57c20 */ /* 0x000fe20008410000 */
[----:B------:R-:W-:-:S03]  /*40f0*/  LOP3.LUT P3, RZ, R194, 0xff000000, RZ, 0xc0, !PT ;  /* 0xff000000c2ff7812 */ /* 0x000fc6000786c0ff */
[----:B------:R-:W-:-:S05]  /*4100*/  FMUL.FTZ R165, R165, UR16 ;  /* 0x00000010a5a57c20 */ /* 0x000fca0008410000 */
[----:B------:R-:W-:-:S04]  /*4110*/  FSEL R165, R165, RZ, P3 ;  /* 0x000000ffa5a57208 */ /* 0x000fc80001800000 */
[----:B------:R-:W-:-:S04]  /*4120*/  F2FP.F16.F32.PACK_AB R165, RZ, R165 ;  /* 0x000000a5ffa5723e */ /* 0x000fc800000000ff */
[----:B------:R-:W-:-:S07]  /*4130*/  PRMT R145, R145, 0x5410, R165 ;  /* 0x0000541091917816 */ /* 0x000fce00000000a5 */
.L_x_8729:
[----:B------:R-:W-:Y:S05]  /*4140*/  @!P2 BRA `(.L_x_8730) ;  /* 0x000000000018a947 */ /* 0x000fea0003800000 */
[----:B------:R-:W-:Y:S01]  /*4150*/  FMUL.FTZ R148, R151, UR17 ;  /* 0x0000001197947c20 */ /* 0x000fe20008410000 */
[----:B------:R-:W-:-:S03]  /*4160*/  LOP3.LUT P3, RZ, R195, 0xff, RZ, 0xc0, !PT ;  /* 0x000000ffc3ff7812 */ /* 0x000fc6000786c0ff */
[----:B------:R-:W-:-:S05]  /*4170*/  FMUL.FTZ R148, R148, UR16 ;  /* 0x0000001094947c20 */ /* 0x000fca0008410000 */
[----:B------:R-:W-:-:S04]  /*4180*/  FSEL R148, R148, RZ, P3 ;  /* 0x000000ff94947208 */ /* 0x000fc80001800000 */
[----:B------:R-:W-:-:S04]  /*4190*/  F2FP.F16.F32.PACK_AB R148, RZ, R148 ;  /* 0x00000094ff94723e */ /* 0x000fc800000000ff */
[----:B------:R-:W-:-:S07]  /*41a0*/  PRMT R146, R148, 0x7610, R146 ;  /* 0x0000761094927816 */ /* 0x000fce0000000092 */
.L_x_8730:
[----:B------:R-:W-:Y:S05]  /*41b0*/  @!P2 BRA `(.L_x_8731) ;  /* 0x000000000018a947 */ /* 0x000fea0003800000 */
[----:B------:R-:W-:Y:S01]  /*41c0*/  FMUL.FTZ R148, R150, UR17 ;  /* 0x0000001196947c20 */ /* 0x000fe20008410000 */
[----:B------:R-:W-:-:S03]  /*41d0*/  LOP3.LUT P3, RZ, R195, 0xff00, RZ, 0xc0, !PT ;  /* 0x0000ff00c3ff7812 */ /* 0x000fc6000786c0ff */
[----:B------:R-:W-:-:S05]  /*41e0*/  FMUL.FTZ R148, R148, UR16 ;  /* 0x0000001094947c20 */ /* 0x000fca0008410000 */
[----:B------:R-:W-:-:S04]  /*41f0*/  FSEL R148, R148, RZ, P3 ;  /* 0x000000ff94947208 */ /* 0x000fc80001800000 */
[----:B------:R-:W-:-:S04]  /*4200*/  F2FP.F16.F32.PACK_AB R148, RZ, R148 ;  /* 0x00000094ff94723e */ /* 0x000fc800000000ff */
[----:B------:R-:W-:-:S07]  /*4210*/  PRMT R146, R146, 0x5410, R148 ;  /* 0x0000541092927816 */ /* 0x000fce0000000094 */
.L_x_8731:
[----:B------:R-:W-:Y:S05]  /*4220*/  @!P2 BRA `(.L_x_8732) ;  /* 0x000000000018a947 */ /* 0x000fea0003800000 */
[----:B------:R-:W-:Y:S01]  /*4230*/  FMUL.FTZ R148, R197, UR17 ;  /* 0x00000011c5947c20 */ /* 0x000fe20008410000 */
[----:B------:R-:W-:-:S03]  /*4240*/  LOP3.LUT P3, RZ, R195, 0xff0000, RZ, 0xc0, !PT ;  /* 0x00ff0000c3ff7812 */ /* 0x000fc6000786c0ff */
[----:B------:R-:W-:-:S05]  /*4250*/  FMUL.FTZ R148, R148, UR16 ;  /* 0x0000001094947c20 */ /* 0x000fca0008410000 */
[----:B------:R-:W-:-:S04]  /*4260*/  FSEL R148, R148, RZ, P3 ;  /* 0x000000ff94947208 */ /* 0x000fc80001800000 */
[----:B------:R-:W-:-:S04]  /*4270*/  F2FP.F16.F32.PACK_AB R148, RZ, R148 ;  /* 0x00000094ff94723e */ /* 0x000fc800000000ff */
[----:B------:R-:W-:-:S07]  /*4280*/  PRMT R147, R148, 0x7610, R147 ;  /* 0x0000761094937816 */ /* 0x000fce0000000093 */
.L_x_8732:
        /* <DEDUP_REMOVED lines=13> */
.L_x_8725:
[----:B------:R-:W-:Y:S01]  /*4360*/  ISETP.GT.AND P3, PT, R209, RZ, PT ;  /* 0x000000ffd100720c */ /* 0x000fe20003f64270 */
[----:B------:R-:W-:-:S12]  /*4370*/  @!P2 BRA `(.L_x_8734) ;  /* 0x000000000028a947 */ /* 0x000fd80003800000 */
[----:B-1----:R-:W-:Y:S01]  /*4380*/  @P3 FFMA.FTZ R155, R19, R156, R157 ;  /* 0x0000009c139b3223 */ /* 0x002fe2000001009d */
        /* <DEDUP_REMOVED lines=9> */
.L_x_8734:
[----:B------:R-:W-:Y:S05]  /*4420*/  @!P2 BRA `(.L_x_8735) ;  /* 0x000000000028a947 */ /* 0x000fea0003800000 */
[----:B-1----:R-:W-:Y:S01]  /*4430*/  @P3 FFMA.FTZ R152, R18, R156, R157 ;  /* 0x0000009c12983223 */ /* 0x002fe2000001009d */
        /* <DEDUP_REMOVED lines=9> */
.L_x_8735:
[----:B------:R-:W-:Y:S05]  /*44d0*/  @!P2 BRA `(.L_x_8736) ;  /* 0x000000000028a947 */ /* 0x000fea0003800000 */
        /* <DEDUP_REMOVED lines=10> */
.L_x_8736:
        /* <DEDUP_REMOVED lines=11> */
.L_x_8737:
        /* <DEDUP_REMOVED lines=11> */
.L_x_8738:
        /* <DEDUP_REMOVED lines=11> */
.L_x_8739:
        /* <DEDUP_REMOVED lines=11> */
.L_x_8740:
[----:B------:R-:W-:Y:S05]  /*4840*/  @!P2 BRA `(.L_x_8733) ;  /* 0x0000000c003ca947 */ /* 0x000fea0003800000 */
[----:B-1----:R-:W-:Y:S01]  /*4850*/  @P3 FFMA.FTZ R152, R30, R156, R157 ;  /* 0x0000009c1e983223 */ /* 0x002fe2000001009d */
        /* <DEDUP_REMOVED lines=11> */
.L_x_8724:
        /* <DEDUP_REMOVED lines=19> */
.L_x_8742:
        /* <DEDUP_REMOVED lines=9> */
.L_x_8743:
        /* <DEDUP_REMOVED lines=24> */
.L_x_8744:
[----:B------:R-:W-:Y:S05]  /*4c50*/  @!P2 BRA `(.L_x_8745) ;  /* 0x000000000018a947 */ /* 0x000fea0003800000 */
[----:B------:R-:W-:Y:S01]  /*4c60*/  FMUL.FTZ R149, R153, UR17 ;  /* 0x0000001199957c20 */ /* 0x000fe20008410000 */
[----:B-----5:R-:W-:-:S03]  /*4c70*/  LOP3.LUT P4, RZ, R194, 0xff000000, RZ, 0xc0, !PT ;  /* 0xff000000c2ff7812 */ /* 0x020fc6000788c0ff */
[----:B------:R-:W-:-:S05]  /*4c80*/  FMUL.FTZ R149, R149, UR16 ;  /* 0x0000001095957c20 */ /* 0x000fca0008410000 */
[----:B------:R-:W-:-:S04]  /*4c90*/  FSEL R149, R149, RZ, P4 ;  /* 0x000000ff95957208 */ /* 0x000fc80002000000 */
[----:B------:R-:W-:-:S04]  /*4ca0*/  F2FP.F16.F32.PACK_AB R149, RZ, R149 ;  /* 0x00000095ff95723e */ /* 0x000fc800000000ff */
[----:B------:R-:W-:-:S07]  /*4cb0*/  PRMT R145, R145, 0x5410, R149 ;  /* 0x0000541091917816 */ /* 0x000fce0000000095 */
.L_x_8745:
        /* <DEDUP_REMOVED lines=12> */
.L_x_8746:
[----:B------:R-:W-:Y:S05]  /*4d80*/  @!P2 BRA `(.L_x_8747) ;  /* 0x000000000018a947 */ /* 0x000fea0003800000 */
[----:B------:R-:W-:Y:S01]  /*4d90*/  FMUL.FTZ R150, R152, UR17 ;  /* 0x0000001198967c20 */ /* 0x000fe20008410000 */
[----:B-----5:R-:W-:-:S03]  /*4da0*/  LOP3.LUT P4, RZ, R195, 0xff00, RZ, 0xc0, !PT ;  /* 0x0000ff00c3ff7812 */ /* 0x020fc6000788c0ff */
[----:B------:R-:W-:-:S05]  /*4db0*/  FMUL.FTZ R150, R150, UR16 ;  /* 0x0000001096967c20 */ /* 0x000fca0008410000 */
[----:B------:R-:W-:-:S04]  /*4dc0*/  FSEL R150, R150, RZ, P4 ;  /* 0x000000ff96967208 */ /* 0x000fc80002000000 */
[----:B------:R-:W-:-:S04]  /*4dd0*/  F2FP.F16.F32.PACK_AB R150, RZ, R150 ;  /* 0x00000096ff96723e */ /* 0x000fc800000000ff */
[----:B------:R-:W-:-:S07]  /*4de0*/  PRMT R146, R146, 0x5410, R150 ;  /* 0x0000541092927816 */ /* 0x000fce0000000096 */
.L_x_8747:
        /* <DEDUP_REMOVED lines=10> */
.L_x_8748:
        /* <DEDUP_REMOVED lines=10> */
.L_x_8741:
        /* <DEDUP_REMOVED lines=12> */
.L_x_8749:
        /* <DEDUP_REMOVED lines=12> */
.L_x_8750:
        /* <DEDUP_REMOVED lines=12> */
.L_x_8751:
        /* <DEDUP_REMOVED lines=12> */
.L_x_8752:
        /* <DEDUP_REMOVED lines=12> */
.L_x_8753:
        /* <DEDUP_REMOVED lines=12> */
.L_x_8754:
        /* <DEDUP_REMOVED lines=12> */
.L_x_8755:
        /* <DEDUP_REMOVED lines=13> */
.L_x_8733:
        /* <DEDUP_REMOVED lines=11> */
[--C-:B-1---5:R-:W-:Y:S02]  /*55f0*/  HADD2.F32 R153, -RZ, R36.reuse.H1_H1 ;  /* 0x30000024ff997230 */ /* 0x122fe40000004100 */
[----:B------:R-:W-:Y:S02]  /*5600*/  HADD2.F32 R151, -RZ, R36.H0_H0 ;  /* 0x20000024ff977230 */ /* 0x000fe40000004100 */
[--C-:B------:R-:W-:Y:S02]  /*5610*/  HADD2.F32 R152, -RZ, R37.reuse.H1_H1 ;  /* 0x30000025ff987230 */ /* 0x100fe40000004100 */
        /* <DEDUP_REMOVED lines=39> */
.L_x_8758:
[----:B------:R-:W-:Y:S05]  /*5890*/  @!P2 BRA `(.L_x_8759) ;  /* 0x000000000018a947 */ /* 0x000fea0003800000 */
[----:B------:R-:W-:Y:S01]  /*58a0*/  FMUL.FTZ R153, R153, UR17 ;  /* 0x0000001199997c20 */ /* 0x000fe20008410000 */
[----:B------:R-:W-:-:S03]  /*58b0*/  LOP3.LUT P3, RZ, R192, 0xff00, RZ, 0xc0, !PT ;  /* 0x0000ff00c0ff7812 */ /* 0x000fc6000786c0ff */
[----:B------:R-:W-:-:S05]  /*58c0*/  FMUL.FTZ R153, R153, UR16 ;  /* 0x0000001099997c20 */ /* 0x000fca0008410000 */
[----:B------:R-:W-:-:S04]  /*58d0*/  FSEL R153, R153, RZ, P3 ;  /* 0x000000ff99997208 */ /* 0x000fc80001800000 */
[----:B------:R-:W-:-:S04]  /*58e0*/  F2FP.F16.F32.PACK_AB R153, RZ, R153 ;  /* 0x00000099ff99723e */ /* 0x000fc800000000ff */
[----:B------:R-:W-:-:S07]  /*58f0*/  PRMT R144, R144, 0x5410, R153 ;  /* 0x0000541090907816 */ /* 0x000fce0000000099 */
.L_x_8759:
[----:B------:R-:W-:Y:S05]  /*5900*/  @!P2 BRA `(.L_x_8760) ;  /* 0x000000000018a947 */ /* 0x000fea0003800000 */
[----:B------:R-:W-:Y:S01]  /*5910*/  FMUL.FTZ R155, R155, UR17 ;  /* 0x000000119b9b7c20 */ /* 0x000fe20008410000 */
[----:B------:R-:W-:-:S03]  /*5920*/  LOP3.LUT P3, RZ, R192, 0xff0000, RZ, 0xc0, !PT ;  /* 0x00ff0000c0ff7812 */ /* 0x000fc6000786c0ff */
[----:B------:R-:W-:-:S05]  /*5930*/  FMUL.FTZ R155, R155, UR16 ;  /* 0x000000109b9b7c20 */ /* 0x000fca0008410000 */
[----:B------:R-:W-:-:S04]  /*5940*/  FSEL R155, R155, RZ, P3 ;  /* 0x000000ff9b9b7208 */ /* 0x000fc80001800000 */
[----:B------:R-:W-:-:S04]  /*5950*/  F2FP.F16.F32.PACK_AB R155, RZ, R155 ;  /* 0x0000009bff9b723e */ /* 0x000fc800000000ff */
[----:B------:R-:W-:-:S07]  /*5960*/  PRMT R145, R155, 0x7610, R145 ;  /* 0x000076109b917816 */ /* 0x000fce0000000091 */
.L_x_8760:
[----:B------:R-:W-:Y:S05]  /*5970*/  @!P2 BRA `(.L_x_8761) ;  /* 0x000000000018a947 */ /* 0x000fea0003800000 */
[----:B------:R-:W-:Y:S01]  /*5980*/  FMUL.FTZ R152, R152, UR17 ;  /* 0x0000001198987c20 */ /* 0x000fe20008410000 */
[----:B------:R-:W-:-:S03]  /*5990*/  LOP3.LUT P3, RZ, R192, 0xff000000, RZ, 0xc0, !PT ;  /* 0xff000000c0ff7812 */ /* 0x000fc6000786c0ff */
[----:B------:R-:W-:-:S05]  /*59a0*/  FMUL.FTZ R152, R152, UR16 ;  /* 0x0000001098987c20 */ /* 0x000fca0008410000 */
[----:B------:R-:W-:-:S04]  /*59b0*/  FSEL R152, R152, RZ, P3 ;  /* 0x000000ff98987208 */ /* 0x000fc80001800000 */
[----:B------:R-:W-:-:S04]  /*59c0*/  F2FP.F16.F32.PACK_AB R152, RZ, R152 ;  /* 0x00000098ff98723e */ /* 0x000fc800000000ff */
[----:B------:R-:W-:-:S07]  /*59d0*/  PRMT R145, R145, 0x5410, R152 ;  /* 0x0000541091917816 */ /* 0x000fce0000000098 */
.L_x_8761:
[----:B------:R-:W-:Y:S05]  /*59e0*/  @!P2 BRA `(.L_x_8762) ;  /* 0x000000000018a947 */ /* 0x000fea0003800000 */
[----:B------:R-:W-:Y:S01]  /*59f0*/  FMUL.FTZ R148, R163, UR17 ;  /* 0x00000011a3947c20 */ /* 0x000fe20008410000 */
[----:B------:R-:W-:-:S03]  /*5a00*/  LOP3.LUT P3, RZ, R193, 0xff, RZ, 0xc0, !PT ;  /* 0x000000ffc1ff7812 */ /* 0x000fc6000786c0ff */
[----:B------:R-:W-:-:S05]  /*5a10*/  FMUL.FTZ R148, R148, UR16 ;  /* 0x0000001094947c20 */ /* 0x000fca0008410000 */
[----:B------:R-:W-:-:S04]  /*5a20*/  FSEL R148, R148, RZ, P3 ;  /* 0x000000ff94947208 */ /* 0x000fc80001800000 */
[----:B------:R-:W-:-:S04]  /*5a30*/  F2FP.F16.F32.PACK_AB R148, RZ, R148 ;  /* 0x00000094ff94723e */ /* 0x000fc800000000ff */
[----:B------:R-:W-:-:S07]  /*5a40*/  PRMT R146, R148, 0x7610, R146 ;  /* 0x0000761094927816 */ /* 0x000fce0000000092 */
.L_x_8762:
[----:B------:R-:W-:Y:S05]  /*5a50*/  @!P2 BRA `(.L_x_8763) ;  /* 0x000000000018a947 */ /* 0x000fea0003800000 */
[----:B------:R-:W-:Y:S01]  /*5a60*/  FMUL.FTZ R148, R150, UR17 ;  /* 0x0000001196947c20 */ /* 0x000fe20008410000 */
[----:B------:R-:W-:-:S03]  /*5a70*/  LOP3.LUT P3, RZ, R193, 0xff00, RZ, 0xc0, !PT ;  /* 0x0000ff00c1ff7812 */ /* 0x000fc6000786c0ff */
[----:B------:R-:W-:-:S05]  /*5a80*/  FMUL.FTZ R148, R148, UR16 ;  /* 0x0000001094947c20 */ /* 0x000fca0008410000 */
[----:B------:R-:W-:-:S04]  /*5a90*/  FSEL R148, R148, RZ, P3 ;  /* 0x000000ff94947208 */ /* 0x000fc80001800000 */
[----:B------:R-:W-:-:S04]  /*5aa0*/  F2FP.F16.F32.PACK_AB R148, RZ, R148 ;  /* 0x00000094ff94723e */ /* 0x000fc800000000ff */
[----:B------:R-:W-:-:S07]  /*5ab0*/  PRMT R146, R146, 0x5410, R148 ;  /* 0x0000541092927816 */ /* 0x000fce0000000094 */
.L_x_8763:
        /* <DEDUP_REMOVED lines=9> */
.L_x_8764:
        /* <DEDUP_REMOVED lines=10> */
.L_x_8757:
        /* <DEDUP_REMOVED lines=12> */
.L_x_8766:
        /* <DEDUP_REMOVED lines=11> */
.L_x_8767:
        /* <DEDUP_REMOVED lines=11> */
.L_x_8768:
        /* <DEDUP_REMOVED lines=11> */
.L_x_8769:
        /* <DEDUP_REMOVED lines=11> */
.L_x_8770:
        /* <DEDUP_REMOVED lines=11> */
.L_x_8771:
        /* <DEDUP_REMOVED lines=11> */
.L_x_8772:
        /* <DEDUP_REMOVED lines=13> */
.L_x_8756:
        /* <DEDUP_REMOVED lines=19> */
.L_x_8774:
[----:B------:R-:W-:Y:S05]  /*62d0*/  @!P2 BRA `(.L_x_8775) ;  /* 0x000000000018a947 */ /* 0x000fea0003800000 */
[----:B------:R-:W-:Y:S01]  /*62e0*/  FMUL.FTZ R149, R151, UR17 ;  /* 0x0000001197957c20 */ /* 0x000fe20008410000 */
[----:B-----5:R-:W-:-:S03]  /*62f0*/  LOP3.LUT P4, RZ, R192, 0xff00, RZ, 0xc0, !PT ;  /* 0x0000ff00c0ff7812 */ /* 0x020fc6000788c0ff */
[----:B------:R-:W-:-:S05]  /*6300*/  FMUL.FTZ R149, R149, UR16 ;  /* 0x0000001095957c20 */ /* 0x000fca0008410000 */
[----:B------:R-:W-:-:S04]  /*6310*/  FSEL R149, R149, RZ, P4 ;  /* 0x000000ff95957208 */ /* 0x000fc80002000000 */
[----:B------:R-:W-:-:S04]  /*6320*/  F2FP.F16.F32.PACK_AB R149, RZ, R149 ;  /* 0x00000095ff95723e */ /* 0x000fc800000000ff */
[----:B------:R-:W-:-:S07]  /*6330*/  PRMT R144, R144, 0x5410, R149 ;  /* 0x0000541090907816 */ /* 0x000fce0000000095 */
.L_x_8775:
        /* <DEDUP_REMOVED lines=26> */
.L_x_8776:
[----:B------:R-:W-:Y:S05]  /*64e0*/  @!P2 BRA `(.L_x_8777) ;  /* 0x000000000018a947 */ /* 0x000fea0003800000 */
[----:B------:R-:W-:Y:S01]  /*64f0*/  FMUL.FTZ R149, R155, UR17 ;  /* 0x000000119b957c20 */ /* 0x000fe20008410000 */
[----:B-----5:R-:W-:-:S03]  /*6500*/  LOP3.LUT P4, RZ, R192, 0xff000000, RZ, 0xc0, !PT ;  /* 0xff000000c0ff7812 */ /* 0x020fc6000788c0ff */
[----:B------:R-:W-:-:S05]  /*6510*/  FMUL.FTZ R149, R149, UR16 ;  /* 0x0000001095957c20 */ /* 0x000fca0008410000 */
[----:B------:R-:W-:-:S04]  /*6520*/  FSEL R149, R149, RZ, P4 ;  /* 0x000000ff95957208 */ /* 0x000fc80002000000 */
[----:B------:R-:W-:-:S04]  /*6530*/  F2FP.F16.F32.PACK_AB R149, RZ, R149 ;  /* 0x00000095ff95723e */ /* 0x000fc800000000ff */
[----:B------:R-:W-:-:S07]  /*6540*/  PRMT R145, R145, 0x5410, R149 ;  /* 0x0000541091917816 */ /* 0x000fce0000000095 */
.L_x_8777:
        /* <DEDUP_REMOVED lines=12> */
.L_x_8778:
[----:B------:R-:W-:Y:S05]  /*6610*/  @!P2 BRA `(.L_x_8779) ;  /* 0x000000000018a947 */ /* 0x000fea0003800000 */
[----:B------:R-:W-:Y:S01]  /*6620*/  FMUL.FTZ R150, R152, UR17 ;  /* 0x0000001198967c20 */ /* 0x000fe20008410000 */
[----:B-----5:R-:W-:-:S03]  /*6630*/  LOP3.LUT P3, RZ, R193, 0xff00, RZ, 0xc0, !PT ;  /* 0x0000ff00c1ff7812 */ /* 0x020fc6000786c0ff */
[----:B------:R-:W-:-:S05]  /*6640*/  FMUL.FTZ R150, R150, UR16 ;  /* 0x0000001096967c20 */ /* 0x000fca0008410000 */
[----:B------:R-:W-:-:S04]  /*6650*/  FSEL R150, R150, RZ, P3 ;  /* 0x000000ff96967208 */ /* 0x000fc80001800000 */
[----:B------:R-:W-:-:S04]  /*6660*/  F2FP.F16.F32.PACK_AB R150, RZ, R150 ;  /* 0x00000096ff96723e */ /* 0x000fc800000000ff */
[----:B------:R-:W-:-:S07]  /*6670*/  PRMT R146, R146, 0x5410, R150 ;  /* 0x0000541092927816 */ /* 0x000fce0000000096 */
.L_x_8779:
[----:B------:R-:W-:Y:S05]  /*6680*/  @!P2 BRA `(.L_x_8780) ;  /* 0x000000000018a947 */ /* 0x000fea0003800000 */
[----:B------:R-:W-:Y:S01]  /*6690*/  FMUL.FTZ R150, R153, UR17 ;  /* 0x0000001199967c20 */ /* 0x000fe20008410000 */
[----:B-----5:R-:W-:-:S03]  /*66a0*/  LOP3.LUT P3, RZ, R193, 0xff0000, RZ, 0xc0, !PT ;  /* 0x00ff0000c1ff7812 */ /* 0x020fc6000786c0ff */
[----:B------:R-:W-:-:S05]  /*66b0*/  FMUL.FTZ R150, R150, UR16 ;  /* 0x0000001096967c20 */ /* 0x000fca0008410000 */
[----:B------:R-:W-:-:S04]  /*66c0*/  FSEL R150, R150, RZ, P3 ;  /* 0x000000ff96967208 */ /* 0x000fc80001800000 */
[----:B------:R-:W-:-:S04]  /*66d0*/  F2FP.F16.F32.PACK_AB R150, RZ, R150 ;  /* 0x00000096ff96723e */ /* 0x000fc800000000ff */
[----:B------:R-:W-:-:S07]  /*66e0*/  PRMT R147, R150, 0x7610, R147 ;  /* 0x0000761096937816 */ /* 0x000fce0000000093 */
.L_x_8780:
        /* <DEDUP_REMOVED lines=11> */
.L_x_8773:
        /* <DEDUP_REMOVED lines=12> */
.L_x_8781:
        /* <DEDUP_REMOVED lines=12> */
.L_x_8782:
        /* <DEDUP_REMOVED lines=12> */
.L_x_8783:
        /* <DEDUP_REMOVED lines=12> */
.L_x_8784:
        /* <DEDUP_REMOVED lines=12> */
.L_x_8785:
        /* <DEDUP_REMOVED lines=12> */
.L_x_8786:
        /* <DEDUP_REMOVED lines=12> */
.L_x_8787:
        /* <DEDUP_REMOVED lines=13> */
.L_x_8765:
        /* <DEDUP_REMOVED lines=52> */
.L_x_8790:
[----:B------:R-:W-:Y:S05]  /*70f0*/  @!P2 BRA `(.L_x_8791) ;  /* 0x000000000018a947 */ /* 0x000fea0003800000 */
[----:B------:R-:W-:Y:S01]  /*7100*/  FMUL.FTZ R150, R150, UR17 ;  /* 0x0000001196967c20 */ /* 0x000fe20008410000 */
[----:B------:R-:W-:-:S03]  /*7110*/  LOP3.LUT P1, RZ, R190, 0xff00, RZ, 0xc0, !PT ;  /* 0x0000ff00beff7812 */ /* 0x000fc6000782c0ff */
[----:B------:R-:W-:-:S05]  /*7120*/  FMUL.FTZ R150, R150, UR16 ;  /* 0x0000001096967c20 */ /* 0x000fca0008410000 */
[----:B------:R-:W-:-:S04]  /*7130*/  FSEL R150, R150, RZ, P1 ;  /* 0x000000ff96967208 */ /* 0x000fc80000800000 */
[----:B------:R-:W-:-:S04]  /*7140*/  F2FP.F16.F32.PACK_AB R150, RZ, R150 ;  /* 0x00000096ff96723e */ /* 0x000fc800000000ff */
[----:B------:R-:W-:-:S07]  /*7150*/  PRMT R144, R144, 0x5410, R150 ;  /* 0x0000541090907816 */ /* 0x000fce0000000096 */
.L_x_8791:
[----:B------:R-:W-:Y:S05]  /*7160*/  @!P2 BRA `(.L_x_8792) ;  /* 0x000000000018a947 */ /* 0x000fea0003800000 */
[----:B------:R-:W-:Y:S01]  /*7170*/  FMUL.FTZ R155, R155, UR17 ;  /* 0x000000119b9b7c20 */ /* 0x000fe20008410000 */
[----:B------:R-:W-:-:S03]  /*7180*/  LOP3.LUT P1, RZ, R190, 0xff0000, RZ, 0xc0, !PT ;  /* 0x00ff0000beff7812 */ /* 0x000fc6000782c0ff */
[----:B------:R-:W-:-:S05]  /*7190*/  FMUL.FTZ R155, R155, UR16 ;  /* 0x000000109b9b7c20 */ /* 0x000fca0008410000 */
[----:B------:R-:W-:-:S04]  /*71a0*/  FSEL R155, R155, RZ, P1 ;  /* 0x000000ff9b9b7208 */ /* 0x000fc80000800000 */
[----:B------:R-:W-:-:S04]  /*71b0*/  F2FP.F16.F32.PACK_AB R155, RZ, R155 ;  /* 0x0000009bff9b723e */ /* 0x000fc800000000ff */
[----:B------:R-:W-:-:S07]  /*71c0*/  PRMT R145, R155, 0x7610, R145 ;  /* 0x000076109b917816 */ /* 0x000fce0000000091 */
.L_x_8792:
[----:B------:R-:W-:Y:S05]  /*71d0*/  @!P2 BRA `(.L_x_8793) ;  /* 0x000000000018a947 */ /* 0x000fea0003800000 */
[----:B------:R-:W-:Y:S01]  /*71e0*/  FMUL.FTZ R152, R152, UR17 ;  /* 0x0000001198987c20 */ /* 0x000fe20008410000 */
[----:B------:R-:W-:-:S03]  /*71f0*/  LOP3.LUT P1, RZ, R190, 0xff000000, RZ, 0xc0, !PT ;  /* 0xff000000beff7812 */ /* 0x000fc6000782c0ff */
[----:B------:R-:W-:-:S05]  /*7200*/  FMUL.FTZ R152, R152, UR16 ;  /* 0x0000001098987c20 */ /* 0x000fca0008410000 */
[----:B------:R-:W-:-:S04]  /*7210*/  FSEL R152, R152, RZ, P1 ;  /* 0x000000ff98987208 */ /* 0x000fc80000800000 */
[----:B------:R-:W-:-:S04]  /*7220*/  F2FP.F16.F32.PACK_AB R152, RZ, R152 ;  /* 0x00000098ff98723e */ /* 0x000fc800000000ff */
[----:B------:R-:W-:-:S07]  /*7230*/  PRMT R145, R145, 0x5410, R152 ;  /* 0x0000541091917816 */ /* 0x000fce0000000098 */
.L_x_8793:
[----:B------:R-:W-:Y:S05]  /*7240*/  @!P2 BRA `(.L_x_8794) ;  /* 0x000000000018a947 */ /* 0x000fea0003800000 */
[----:B------:R-:W-:Y:S01]  /*7250*/  FMUL.FTZ R150, R153, UR17 ;  /* 0x0000001199967c20 */ /* 0x000fe20008410000 */
[----:B------:R-:W-:-:S03]  /*7260*/  LOP3.LUT P1, RZ, R191, 0xff, RZ, 0xc0, !PT ;  /* 0x000000ffbfff7812 */ /* 0x000fc6000782c0ff */
[----:B------:R-:W-:-:S05]  /*7270*/  FMUL.FTZ R150, R150, UR16 ;  /* 0x0000001096967c20 */ /* 0x000fca0008410000 */
[----:B------:R-:W-:-:S04]  /*7280*/  FSEL R150, R150, RZ, P1 ;  /* 0x000000ff96967208 */ /* 0x000fc80000800000 */
[----:B------:R-:W-:-:S04]  /*7290*/  F2FP.F16.F32.PACK_AB R150, RZ, R150 ;  /* 0x00000096ff96723e */ /* 0x000fc800000000ff */
[----:B------:R-:W-:-:S07]  /*72a0*/  PRMT R146, R150, 0x7610, R146 ;  /* 0x0000761096927816 */ /* 0x000fce0000000092 */
.L_x_8794:
[----:B------:R-:W-:Y:S05]  /*72b0*/  @!P2 BRA `(.L_x_8795) ;  /* 0x000000000018a947 */ /* 0x000fea0003800000 */
[----:B------:R-:W-:Y:S01]  /*72c0*/  FMUL.FTZ R150, R154, UR17 ;  /* 0x000000119a967c20 */ /* 0x000fe20008410000 */
[----:B------:R-:W-:-:S03]  /*72d0*/  LOP3.LUT P1, RZ, R191, 0xff00, RZ, 0xc0, !PT ;  /* 0x0000ff00bfff7812 */ /* 0x000fc6000782c0ff */
[----:B------:R-:W-:-:S05]  /*72e0*/  FMUL.FTZ R150, R150, UR16 ;  /* 0x0000001096967c20 */ /* 0x000fca0008410000 */
[----:B------:R-:W-:-:S04]  /*72f0*/  FSEL R150, R150, RZ, P1 ;  /* 0x000000ff96967208 */ /* 0x000fc80000800000 */
[----:B------:R-:W-:-:S04]  /*7300*/  F2FP.F16.F32.PACK_AB R150, RZ, R150 ;  /* 0x00000096ff96723e */ /* 0x000fc800000000ff */
[----:B------:R-:W-:-:S07]  /*7310*/  PRMT R146, R146, 0x5410, R150 ;  /* 0x0000541092927816 */ /* 0x000fce0000000096 */
.L_x_8795:
[----:B------:R-:W-:Y:S05]  /*7320*/  @!P2 BRA `(.L_x_8796) ;  /* 0x000000000018a947 */ /* 0x000fea0003800000 */
[----:B------:R-:W-:Y:S01]  /*7330*/  FMUL.FTZ R150, R157, UR17 ;  /* 0x000000119d967c20 */ /* 0x000fe20008410000 */
[----:B------:R-:W-:-:S03]  /*7340*/  LOP3.LUT P1, RZ, R191, 0xff0000, RZ, 0xc0, !PT ;  /* 0x00ff0000bfff7812 */ /* 0x000fc6000782c0ff */
[----:B------:R-:W-:-:S05]  /*7350*/  FMUL.FTZ R150, R150, UR16 ;  /* 0x0000001096967c20 */ /* 0x000fca0008410000 */
[----:B------:R-:W-:-:S04]  /*7360*/  FSEL R150, R150, RZ, P1 ;  /* 0x000000ff96967208 */ /* 0x000fc80000800000 */
[----:B------:R-:W-:-:S04]  /*7370*/  F2FP.F16.F32.PACK_AB R150, RZ, R150 ;  /* 0x00000096ff96723e */ /* 0x000fc800000000ff */
[----:B------:R-:W-:-:S07]  /*7380*/  PRMT R147, R150, 0x7610, R147 ;  /* 0x0000761096937816 */ /* 0x000fce0000000093 */
.L_x_8796:
        /* <DEDUP_REMOVED lines=11> */
.L_x_8789:
        /* <DEDUP_REMOVED lines=12> */
.L_x_8798:
        /* <DEDUP_REMOVED lines=11> */
.L_x_8799:
        /* <DEDUP_REMOVED lines=11> */
.L_x_8800:
        /* <DEDUP_REMOVED lines=11> */
.L_x_8801:
        /* <DEDUP_REMOVED lines=11> */
.L_x_8802:
        /* <DEDUP_REMOVED lines=11> */
.L_x_8803:
        /* <DEDUP_REMOVED lines=11> */
.L_x_8804:
[----:B------:R-:W-:Y:S05]  /*7920*/  @!P2 BRA `(.L_x_8797) ;  /* 0x0000000c0034a947 */ /* 0x000fea0003800000 */
[----:B------:R-:W-:Y:S01]  /*7930*/  @P1 FFMA.FTZ R157, R210, R156, R157 ;  /* 0x0000009cd29d1223 */ /* 0x000fe2000001009d */
[----:B-1---5:R-:W-:-:S03]  /*7940*/  HADD2.F32 R153, -RZ, R35.H1_H1 ;  /* 0x30000023ff997230 */ /* 0x022fc60000004100 */
        /* <DEDUP_REMOVED lines=10> */
.L_x_8788:
        /* <DEDUP_REMOVED lines=35> */
.L_x_8806:
[----:B------:R-:W-:Y:S05]  /*7c20*/  @!P2 BRA `(.L_x_8807) ;  /* 0x000000000018a947 */ /* 0x000fea0003800000 */
[----:B------:R-:W-:Y:S01]  /*7c30*/  FMUL.FTZ R148, R156, UR17 ;  /* 0x000000119c947c20 */ /* 0x000fe20008410000 */
[----:B-----5:R-:W-:-:S03]  /*7c40*/  LOP3.LUT P3, RZ, R190, 0xff00, RZ, 0xc0, !PT ;  /* 0x0000ff00beff7812 */ /* 0x020fc6000786c0ff */
[----:B------:R-:W-:-:S05]  /*7c50*/  FMUL.FTZ R148, R148, UR16 ;  /* 0x0000001094947c20 */ /* 0x000fca0008410000 */
[----:B------:R-:W-:-:S04]  /*7c60*/  FSEL R148, R148, RZ, P3 ;  /* 0x000000ff94947208 */ /* 0x000fc80001800000 */
[----:B------:R-:W-:-:S04]  /*7c70*/  F2FP.F16.F32.PACK_AB R148, RZ, R148 ;  /* 0x00000094ff94723e */ /* 0x000fc800000000ff */
[----:B------:R-:W-:-:S07]  /*7c80*/  PRMT R144, R144, 0x5410, R148 ;  /* 0x0000541090907816 */ /* 0x000fce0000000094 */
.L_x_8807:
        /* <DEDUP_REMOVED lines=10> */
.L_x_8808:
[----:B------:R-:W-:Y:S05]  /*7d30*/  @!P2 BRA `(.L_x_8809) ;  /* 0x000000000018a947 */ /* 0x000fea0003800000 */
[----:B------:R-:W-:Y:S01]  /*7d40*/  FMUL.FTZ R149, R151, UR17 ;  /* 0x0000001197957c20 */ /* 0x000fe20008410000 */
[----:B-----5:R-:W-:-:S03]  /*7d50*/  LOP3.LUT P3, RZ, R190, 0xff000000, RZ, 0xc0, !PT ;  /* 0xff000000beff7812 */ /* 0x020fc6000786c0ff */
[----:B------:R-:W-:-:S05]  /*7d60*/  FMUL.FTZ R149, R149, UR16 ;  /* 0x0000001095957c20 */ /* 0x000fca0008410000 */
[----:B------:R-:W-:-:S04]  /*7d70*/  FSEL R149, R149, RZ, P3 ;  /* 0x000000ff95957208 */ /* 0x000fc80001800000 */
[----:B------:R-:W-:-:S04]  /*7d80*/  F2FP.F16.F32.PACK_AB R149, RZ, R149 ;  /* 0x00000095ff95723e */ /* 0x000fc800000000ff */
[----:B------:R-:W-:-:S07]  /*7d90*/  PRMT R145, R145, 0x5410, R149 ;  /* 0x0000541091917816 */ /* 0x000fce0000000095 */
.L_x_8809:
        /* <DEDUP_REMOVED lines=12> */
.L_x_8810:
[----:B------:R-:W-:Y:S05]  /*7e60*/  @!P2 BRA `(.L_x_8811) ;  /* 0x000000000018a947 */ /* 0x000fea0003800000 */
[----:B------:R-:W-:Y:S01]  /*7e70*/  FMUL.FTZ R150, R153, UR17 ;  /* 0x0000001199967c20 */ /* 0x000fe20008410000 */
[----:B-----5:R-:W-:-:S03]  /*7e80*/  LOP3.LUT P1, RZ, R191, 0xff00, RZ, 0xc0, !PT ;  /* 0x0000ff00bfff7812 */ /* 0x020fc6000782c0ff */
[----:B------:R-:W-:-:S05]  /*7e90*/  FMUL.FTZ R150, R150, UR16 ;  /* 0x0000001096967c20 */ /* 0x000fca0008410000 */
[----:B------:R-:W-:-:S04]  /*7ea0*/  FSEL R150, R150, RZ, P1 ;  /* 0x000000ff96967208 */ /* 0x000fc80000800000 */
[----:B------:R-:W-:-:S04]  /*7eb0*/  F2FP.F16.F32.PACK_AB R150, RZ, R150 ;  /* 0x00000096ff96723e */ /* 0x000fc800000000ff */
[----:B------:R-:W-:-:S07]  /*7ec0*/  PRMT R146, R146, 0x5410, R150 ;  /* 0x0000541092927816 */ /* 0x000fce0000000096 */
.L_x_8811:
[----:B------:R-:W-:Y:S05]  /*7ed0*/  @!P2 BRA `(.L_x_8812) ;  /* 0x000000000018a947 */ /* 0x000fea0003800000 */
[----:B------:R-:W-:Y:S01]  /*7ee0*/  FMUL.FTZ R150, R151, UR17 ;  /* 0x0000001197967c20 */ /* 0x000fe20008410000 */
[----:B-----5:R-:W-:-:S03]  /*7ef0*/  LOP3.LUT P1, RZ, R191, 0xff0000, RZ, 0xc0, !PT ;  /* 0x00ff0000bfff7812 */ /* 0x020fc6000782c0ff */
[----:B------:R-:W-:-:S05]  /*7f00*/  FMUL.FTZ R150, R150, UR16 ;  /* 0x0000001096967c20 */ /* 0x000fca0008410000 */
[----:B------:R-:W-:-:S04]  /*7f10*/  FSEL R150, R150, RZ, P1 ;  /* 0x000000ff96967208 */ /* 0x000fc80000800000 */
[----:B------:R-:W-:-:S04]  /*7f20*/  F2FP.F16.F32.PACK_AB R150, RZ, R150 ;  /* 0x00000096ff96723e */ /* 0x000fc800000000ff */
[----:B------:R-:W-:-:S07]  /*7f30*/  PRMT R147, R150, 0x7610, R147 ;  /* 0x0000761096937816 */ /* 0x000fce0000000093 */
.L_x_8812:
        /* <DEDUP_REMOVED lines=11> */
.L_x_8805:
        /* <DEDUP_REMOVED lines=12> */
.L_x_8813:
        /* <DEDUP_REMOVED lines=12> */
.L_x_8814:
        /* <DEDUP_REMOVED lines=12> */
.L_x_8815:
        /* <DEDUP_REMOVED lines=12> */
.L_x_8816:
        /* <DEDUP_REMOVED lines=12> */
.L_x_8817:
        /* <DEDUP_REMOVED lines=12> */
.L_x_8818:
        /* <DEDUP_REMOVED lines=12> */
.L_x_8819:
        /* <DEDUP_REMOVED lines=13> */
.L_x_8797:
        /* <DEDUP_REMOVED lines=13> */
.L_x_8686:
        /* <DEDUP_REMOVED lines=25> */
.L_x_8821:
        /* <DEDUP_REMOVED lines=10> */
.L_x_15691:


//--------------------- .text._ZN10layer_norm13ln_bwd_kernelINS_13Kernel_traitsIf6__halfS2_S2_fjLj8192ELj1ELj1ELj8ELj16ENS_18Kernel_traits_baseILj8192EfS2_S2_S2_fjLj256EEEEELb1ELb1ELb0ELb0EEEvNS_9BwdParamsE --------------------------
	.section	.text._ZN10layer_norm13ln_bwd_kernelINS_13Kernel_traitsIf6__halfS2_S2_fjLj8192ELj1ELj1ELj8ELj16ENS_18Kernel_traits_baseILj8192EfS2_S2_S2_fjLj256EEEEELb1ELb1ELb0ELb0EEEvNS_9BwdParamsE,"ax",@progbits
	.align	128
        .global         _ZN10layer_norm13ln_bwd_kernelINS_13Kernel_traitsIf6__halfS2_S2_fjLj8192ELj1ELj1ELj8ELj16ENS_18Kernel_traits_baseILj8192EfS2_S2_S2_fjLj256EEEEELb1ELb1ELb0ELb0EEEvNS_9BwdParamsE
        .type           _ZN10layer_norm13ln_bwd_kernelINS_13Kernel_traitsIf6__halfS2_S2_fjLj8192ELj1ELj1ELj8ELj16ENS_18Kernel_traits_baseILj8192EfS2_S2_S2_fjLj256EEEEELb1ELb1ELb0ELb0EEEvNS_9BwdParamsE,@function
        .size           _ZN10layer_norm13ln_bwd_kernelINS_13Kernel_traitsIf6__halfS2_S2_fjLj8192ELj1ELj1ELj8ELj16ENS_18Kernel_traits_baseILj8192EfS2_S2_S2_fjLj256EEEEELb1ELb1ELb0ELb0EEEvNS_9BwdParamsE,(.L_x_15692 - _ZN10layer_norm13ln_bwd_kernelINS_13Kernel_traitsIf6__halfS2_S2_fjLj8192ELj1ELj1ELj8ELj16ENS_18Kernel_traits_baseILj8192EfS2_S2_S2_fjLj256EEEEELb1ELb1ELb0ELb0EEEvNS_9BwdParamsE)
        .other          _ZN10layer_norm13ln_bwd_kernelINS_13Kernel_traitsIf6__halfS2_S2_fjLj8192ELj1ELj1ELj8ELj16ENS_18Kernel_traits_baseILj8192EfS2_S2_S2_fjLj256EEEEELb1ELb1ELb0ELb0EEEvNS_9BwdParamsE,@"STO_CUDA_ENTRY STV_DEFAULT"
_ZN10layer_norm13ln_bwd_kernelINS_13Kernel_traitsIf6__halfS2_S2_fjLj8192ELj1ELj1ELj8ELj16ENS_18Kernel_traits_baseILj8192EfS2_S2_S2_fjLj256EEEEELb1ELb1ELb0ELb0EEEvNS_9BwdParamsE:
.text._ZN10layer_norm13ln_bwd_kernelINS_13Kernel_traitsIf6__halfS2_S2_fjLj8192ELj1ELj1ELj8ELj16ENS_18Kernel_traits_baseILj8192EfS2_S2_S2_fjLj256EEEEELb1ELb1ELb0ELb0EEEvNS_9BwdParamsE:
        /* <DEDUP_REMOVED lines=180> */
.L_x_8864:
[----:B------:R-:W1:Y:S01]  /*0b40*/  @UP0 LDCU.64 UR4, c[0x0][0x3e0] ;  /* 0x00007c00ff0407ac */ /* 0x000e620008000a00 */
[----:B------:R-:W-:Y:S01]  /*0b50*/  PLOP3.LUT P0, PT, PT, PT, UP0, 0x80, 0x8 ;  /* 0x000000000008781c */ /* 0x000fe20003f0f008 */
[----:B0-----:R-:W-:Y:S02]  /*0b60*/  UIMAD.WIDE UR14, UR7, 0x4, UR10 ;  /* 0x00000004070e78a5 */ /* 0x001fe4000f8e020a */
[----:B-1----:R-:W-:-:S06]  /*0b70*/  @UP0 UIMAD.WIDE UR4, UR7, 0x2, UR4 ;  /* 0x00000002070408a5 */ /* 0x002fcc000f8e0204 */
[----:B------:R-:W-:Y:S02]  /*0b80*/  MOV R176, UR4 ;  /* 0x0000000400b07c02 */ /* 0x000fe40008000f00 */
[----:B------:R-:W-:-:S05]  /*0b90*/  MOV R177, UR5 ;  /* 0x0000000500b17c02 */ /* 0x000fca0008000f00 */
[----:B------:R0:W4:Y:S01]  /*0ba0*/  @P0 LDG.E.U16 R21, desc[UR12][R176.64] ;  /* 0x0000000cb0150981 */ /* 0x000122000c1e1500 */
[----:B------:R-:W-:Y:S01]  /*0bb0*/  UIMAD.WIDE UR4, UR7, 0x4, UR8 ;  /* 0x00000004070478a5 */ /* 0x000fe2000f8e0208 */
        /* <DEDUP_REMOVED lines=18> */
[----:B------:R-:W-:Y:S01]  /*0ce0*/  P2R R248, PR, RZ, 0x20 ;  /* 0x00000020fff87803 */ /* 0x000fe20000000000 */
[----:B----4-:R-:W-:-:S05]  /*0cf0*/  @P0 HADD2.F32 R21, -RZ, R21.H0_H0 ;  /* 0x20000015ff150230 */ /* 0x010fca0000004100 */
[----:B------:R-:W-:Y:S02]  /*0d00*/  @P0 R2UR UR15, R21 ;  /* 0x00000000150f02ca */ /* 0x000fe400000e0000 */
[----:B------:R-:W-:Y:S02]  /*0d10*/  MOV R21, UR5 ;  /* 0x0000000500157c02 */ /* 0x000fe40008000f00 */
[----:B------:R-:W-:Y:S02]  /*0d20*/  ISETP.GE.U32.AND P0, PT, R230, 0x200, PT ;  /* 0x00000200e600780c */ /* 0x000fe40003f06070 */
[----:B0-----:R-:W-:-:S04]  /*0d30*/  LEA.HI.SX32 R21, R21, R249, 0x1d ;  /* 0x000000f915157211 */ /* 0x001fc800078feaff */
[----:B------:R-:W-:Y:S02]  /*0d40*/  MOV R227, R21 ;  /* 0x0000001500e37202 */ /* 0x000fe40000000f00 */
[----:B------:R-:W-:Y:S01]  /*0d50*/  R2UR UR23, R178 ;  /* 0x00000000b21772ca */ /* 0x000fe200000e0000 */
[----:B------:R-:W-:Y:S01]  /*0d60*/  @UP0 UMOV UR14, UR15 ;  /* 0x0000000f000e0c82 */ /* 0x000fe20008000000 */
        /* <DEDUP_REMOVED lines=8> */
[----:B------:R-:W3:Y:S02]  /*0df0*/  LDL R251, [R1+0x24] ;  /* 0x0000240001fb7983 */ /* 0x000ee40000100800 */
[----:B------:R-:W1:Y:S02]  /*0e00*/  LDC.64 R182, c[0x0][0x3b0] ;  /* 0x0000ec00ffb67b82 */ /* 0x000e640000000a00 */
[----:B------:R-:W3:Y:S04]  /*0e10*/  LDL R250, [R1+0x28] ;  /* 0x0000280001fa7983 */ /* 0x000ee80000100800 */
[----:B------:R-:W3:Y:S01]  /*0e20*/  LDL R231, [R1+0x2c] ;  /* 0x00002c0001e77983 */ /* 0x000ee20000100800 */
[----:B0-----:R-:W-:-:S06]  /*0e30*/  IMAD.WIDE.U32 R176, R21, 0x10, R176 ;  /* 0x0000001015b07825 */ /* 0x001fcc00078e00b0 */
[----:B------:R-:W2:Y:S01]  /*0e40*/  LDG.E.128 R176, desc[UR12][R176.64] ;  /* 0x0000000cb0b07981 */ /* 0x000ea2000c1e1d00 */
[----:B-1----:R-:W-:-:S05]  /*0e50*/  IMAD.WIDE.U32 R180, R21, 0x10, R180 ;  /* 0x0000001015b47825 */ /* 0x002fca00078e00b4 */
[----:B------:R0:W4:Y:S01]  /*0e60*/  LDG.E.128 R184, desc[UR12][R180.64] ;  /* 0x0000000cb4b87981 */ /* 0x000122000c1e1d00 */
[----:B------:R-:W-:-:S13]  /*0e70*/  ISETP.NE.AND.EX P2, PT, RZ, UR19, PT, P2 ;  /* 0x00000013ff007c0c */ /* 0x000fda000bf45320 */
[----:B0-----:R-:W0:Y:S02]  /*0e80*/  @P2 LDC.64 R180, c[0x0][0x438] ;  /* 0x00010e00ffb42b82 */ /* 0x001e240000000a00 */
[----:B0-----:R-:W-:-:S05]  /*0e90*/  @P2 IMAD.WIDE.U32 R180, R21, 0x10, R180 ;  /* 0x0000001015b42825 */ /* 0x001fca00078e00b4 */
[----:B------:R0:W5:Y:S02]  /*0ea0*/  @P2 LDG.E.128 R44, desc[UR12][R180.64] ;  /* 0x0000000cb42c2981 */ /* 0x000164000c1e1d00 */
[----:B0-----:R-:W-:-:S06]  /*0eb0*/  IMAD.WIDE.U32 R180, R21, 0x8, R182 ;  /* 0x0000000815b47825 */ /* 0x001fcc00078e00b6 */
[----:B------:R-:W5:Y:S01]  /*0ec0*/  LDG.E.64 R180, desc[UR12][R180.64] ;  /* 0x0000000cb4b47981 */ /* 0x000f62000c1e1b00 */
[----:B--2---:R-:W-:Y:S02]  /*0ed0*/  HADD2.F32 R222, -RZ, R176.H1_H1 ;  /* 0x300000b0ffde7230 */ /* 0x004fe40000004100 */
[----:B------:R-:W-:Y:S02]  /*0ee0*/  HADD2.F32 R224, -RZ, R178.H0_H0 ;  /* 0x200000b2ffe07230 */ /* 0x000fe40000004100 */
[----:B------:R-:W-:Y:S02]  /*0ef0*/  HADD2.F32 R0, -RZ, R176.H0_H0 ;  /* 0x200000b0ff007230 */ /* 0x000fe40000004100 */
[----:B------:R-:W-:Y:S02]  /*0f00*/  HADD2.F32 R226, -RZ, R177.H1_H1 ;  /* 0x300000b1ffe27230 */ /* 0x000fe40000004100 */
[--C-:B----4-:R-:W-:Y:S02]  /*0f10*/  HADD2.F32 R20, -RZ, R187.reuse.H0_H0 ;  /* 0x200000bbff147230 */ /* 0x110fe40000004100 */
[----:B------:R-:W-:Y:S01]  /*0f20*/  FADD.FTZ R0, -R195, R0 ;  /* 0x00000000c3007221 */ /* 0x000fe20000010100 */
[----:B------:R-:W-:-:S02]  /*0f30*/  HADD2.F32 R176, -RZ, R187.H1_H1 ;  /* 0x300000bbffb07230 */ /* 0x000fc40000004100 */
[C---:B------:R-:W-:Y:S01]  /*0f40*/  FADD.FTZ R187, -R195.reuse, R222 ;  /* 0x000000dec3bb7221 */ /* 0x040fe20000010100 */
[C---:B------:R-:W-:Y:S01]  /*0f50*/  FADD.FTZ R222, -R195.reuse, R224 ;  /* 0x000000e0c3de7221 */ /* 0x040fe20000010100 */
[--C-:B------:R-:W-:Y:S01]  /*0f60*/  HADD2.F32 R193, -RZ, R184.reuse.H0_H0 ;  /* 0x200000b8ffc17230 */ /* 0x100fe20000004100 */
[----:B------:R-:W2:Y:S01]  /*0f70*/  LDL R224, [R1+0x30] ;  /* 0x0000300001e07983 */ /* 0x000ea20000100800 */
[----:B------:R-:W-:Y:S02]  /*0f80*/  HADD2.F32 R221, -RZ, R184.H1_H1 ;  /* 0x300000b8ffdd7230 */ /* 0x000fe40000004100 */
[--C-:B------:R-:W-:Y:S02]  /*0f90*/  HADD2.F32 R184, -RZ, R185.reuse.H0_H0 ;  /* 0x200000b9ffb87230 */ /* 0x100fe40000004100 */
[----:B------:R-:W-:Y:S02]  /*0fa0*/  HADD2.F32 R183, -RZ, R185.H1_H1 ;  /* 0x300000b9ffb77230 */ /* 0x000fe40000004100 */
[----:B------:R-:W-:Y:S01]  /*0fb0*/  FADD.FTZ R185, -R195, R226 ;  /* 0x000000e2c3b97221 */ /* 0x000fe20000010100 */
[----:B------:R-:W-:Y:S01]  /*0fc0*/  HADD2.F32 R220, -RZ, R177.H0_H0 ;  /* 0x200000b1ffdc7230 */ /* 0x000fe20000004100 */
[----:B------:R-:W4:Y:S01]  /*0fd0*/  LDL R226, [R1+0x34] ;  /* 0x0000340001e27983 */ /* 0x000f220000100800 */
[----:B------:R-:W-:-:S02]  /*0fe0*/  HADD2.F32 R225, -RZ, R178.H1_H1 ;  /* 0x300000b2ffe17230 */ /* 0x000fc40000004100 */
[--C-:B------:R-:W-:Y:S02]  /*0ff0*/  HADD2.F32 R182, -RZ, R186.reuse.H0_H0 ;  /* 0x200000baffb67230 */ /* 0x100fe40000004100 */
[----:B------:R-:W-:Y:S02]  /*1000*/  HADD2.F32 R178, -RZ, R186.H1_H1 ;  /* 0x300000baffb27230 */ /* 0x000fe40000004100 */
[C---:B------:R-:W-:Y:S01]  /*1010*/  FADD.FTZ R186, -R195.reuse, R220 ;  /* 0x000000dcc3ba7221 */ /* 0x040fe20000010100 */
[----:B------:R-:W-:Y:S01]  /*1020*/  FMUL.FTZ R0, R0, UR23 ;  /* 0x0000001700007c20 */ /* 0x000fe20008410000 */
[--C-:B------:R-:W-:Y:S02]  /*1030*/  HADD2.F32 R223, -RZ, R179.reuse.H0_H0 ;  /* 0x200000b3ffdf7230 */ /* 0x100fe40000004100 */
[----:B------:R-:W-:Y:S01]  /*1040*/  FMUL.FTZ R186, R186, UR23 ;  /* 0x00000017baba7c20 */ /* 0x000fe20008410000 */
[----:B------:R-:W-:Y:S01]  /*1050*/  FADD.FTZ R220, -R195, R225 ;  /* 0x000000e1c3dc7221 */ /* 0x000fe20000010100 */
[----:B------:R-:W-:Y:S01]  /*1060*/  FADD.FTZ R110, R110, R184 ;  /* 0x000000b86e6e7221 */ /* 0x000fe20000010000 */
[----:B------:R-:W-:Y:S01]  /*1070*/  FMUL.FTZ R185, R185, UR23 ;  /* 0x00000017b9b97c20 */ /* 0x000fe20008410000 */
[-C--:B------:R-:W-:Y:S01]  /*1080*/  FFMA.FTZ R142, R186, R184.reuse, R142 ;  /* 0x000000b8ba8e7223 */ /* 0x080fe2000001008e */
[----:B------:R-:W-:Y:S01]  /*1090*/  FMUL.FTZ R225, R228, R184 ;  /* 0x000000b8e4e17220 */ /* 0x000fe20000410000 */
[----:B------:R-:W-:Y:S01]  /*10a0*/  FADD.FTZ R108, R108, R193 ;  /* 0x000000c16c6c7221 */ /* 0x000fe20000010000 */
[----:B------:R-:W-:Y:S01]  /*10b0*/  FFMA.FTZ R140, R0, R193, R140 ;  /* 0x000000c1008c7223 */ /* 0x000fe2000001008c */
[----:B------:R-:W-:Y:S01]  /*10c0*/  FMUL.FTZ R184, R222, UR23 ;  /* 0x00000017deb87c20 */ /* 0x000fe20008410000 */
[----:B------:R-:W-:-:S02]  /*10d0*/  HADD2.F32 R177, -RZ, R179.H1_H1 ;  /* 0x300000b3ffb17230 */ /* 0x000fc40000004100 */
[----:B------:R-:W-:Y:S01]  /*10e0*/  FADD.FTZ R179, -R195, R223 ;  /* 0x000000dfc3b37221 */ /* 0x000fe20000010100 */
[----:B------:R-:W-:Y:S01]  /*10f0*/  FADD.FTZ R111, R111, R183 ;  /* 0x000000b76f6f7221 */ /* 0x000fe20000010000 */
[----:B------:R-:W-:Y:S01]  /*1100*/  FFMA.FTZ R143, R185, R183, R143 ;  /* 0x000000b7b98f7223 */ /* 0x000fe2000001008f */
[----:B------:R-:W-:Y:S01]  /*1110*/  FADD.FTZ R104, R104, R182 ;  /* 0x000000b668687221 */ /* 0x000fe20000010000 */
[-C--:B------:R-:W-:Y:S01]  /*1120*/  FFMA.FTZ R136, R184, R182.reuse, R136 ;  /* 0x000000b6b8887223 */ /* 0x080fe20000010088 */
[----:B------:R-:W-:Y:S01]  /*1130*/  FMUL.FTZ R223, R227, R182 ;  /* 0x000000b6e3df7220 */ /* 0x000fe20000410000 */
[----:B------:R-:W-:Y:S01]  /*1140*/  FMUL.FTZ R187, R187, UR23 ;  /* 0x00000017bbbb7c20 */ /* 0x000fe20008410000 */
[----:B------:R-:W-:Y:S01]  /*1150*/  FADD.FTZ R105, R105, R178 ;  /* 0x000000b269697221 */ /* 0x000fe20000010000 */
[----:B---3--:R-:W-:Y:S01]  /*1160*/  FMUL.FTZ R222, R251, R178 ;  /* 0x000000b2fbde7220 */ /* 0x008fe20000410000 */
[----:B------:R-:W-:Y:S01]  /*1170*/  FADD.FTZ R109, R109, R221 ;  /* 0x000000dd6d6d7221 */ /* 0x000fe20000010000 */
[----:B------:R-:W-:Y:S01]  /*1180*/  FFMA.FTZ R141, R187, R221, R141 ;  /* 0x000000ddbb8d7223 */ /* 0x000fe2000001008d */
[----:B------:R-:W-:Y:S01]  /*1190*/  FADD.FTZ R177, -R195, R177 ;  /* 0x000000b1c3b17221 */ /* 0x000fe20000010100 */
[----:B------:R-:W-:Y:S01]  /*11a0*/  FADD.FTZ R106, R106, R20 ;  /* 0x000000146a6a7221 */ /* 0x000fe20000010000 */
[----:B------:R-:W-:Y:S01]  /*11b0*/  FADD.FTZ R107, R107, R176 ;  /* 0x000000b06b6b7221 */ /* 0x000fe20000010000 */
[----:B------:R-:W-:Y:S01]  /*11c0*/  IADD3 R227, PT, PT, R21, 0x100, RZ ;  /* 0x0000010015e37810 */ /* 0x000fe20007ffe0ff */
[----:B--2---:R-:W-:Y:S01]  /*11d0*/  FMUL.FTZ R193, R224, R193 ;  /* 0x000000c1e0c17220 */ /* 0x004fe20000410000 */
[----:B------:R-:W-:Y:S01]  /*11e0*/  FMUL.FTZ R224, R229, R183 ;  /* 0x000000b7e5e07220 */ /* 0x000fe20000410000 */
[----:B------:R-:W-:-:S02]  /*11f0*/  FMUL.FTZ R183, R220, UR23 ;  /* 0x00000017dcb77c20 */ /* 0x000fc40008410000 */
[----:B------:R-:W-:Y:S01]  /*1200*/  FADD.FTZ R182, RZ, R193 ;  /* 0x000000c1ffb67221 */ /* 0x000fe20000010000 */
[----:B------:R-:W-:Y:S01]  /*1210*/  FFMA.FTZ R220, R0, R193, RZ ;  /* 0x000000c100dc7223 */ /* 0x000fe200000100ff */
[----:B----4-:R-:W-:Y:S01]  /*1220*/  FMUL.FTZ R226, R226, R221 ;  /* 0x000000dde2e27220 */ /* 0x010fe20000410000 */
[----:B------:R-:W-:-:S03]  /*1230*/  FFMA.FTZ R137, R183, R178, R137 ;  /* 0x000000b2b7897223 */ /* 0x000fc60000010089 */
[----:B------:R-:W-:Y:S01]  /*1240*/  FADD.FTZ R182, R182, R226 ;  /* 0x000000e2b6b67221 */ /* 0x000fe20000010000 */
[----:B------:R-:W-:-:S03]  /*1250*/  FFMA.FTZ R220, R187, R226, R220 ;  /* 0x000000e2bbdc7223 */ /* 0x000fc600000100dc */
[----:B------:R-:W-:Y:S01]  /*1260*/  FADD.FTZ R178, R182, R225 ;  /* 0x000000e1b6b27221 */ /* 0x000fe20000010000 */
[----:B------:R-:W-:Y:S01]  /*1270*/  FFMA.FTZ R220, R186, R225, R220 ;  /* 0x000000e1badc7223 */ /* 0x000fe200000100dc */
[----:B------:R-:W-:Y:S02]  /*1280*/  FMUL.FTZ R182, R179, UR23 ;  /* 0x00000017b3b67c20 */ /* 0x000fe40008410000 */
[----:B------:R-:W-:Y:S01]  /*1290*/  FADD.FTZ R178, R178, R224 ;  /* 0x000000e0b2b27221 */ /* 0x000fe20000010000 */
[----:B------:R-:W-:-:S03]  /*12a0*/  FFMA.FTZ R179, R185, R224, R220 ;  /* 0x000000e0b9b37223 */ /* 0x000fc600000100dc */
[----:B------:R-:W-:Y:S01]  /*12b0*/  FADD.FTZ R178, R178, R223 ;  /* 0x000000dfb2b27221 */ /* 0x000fe20000010000 */
[----:B------:R-:W-:Y:S01]  /*12c0*/  FFMA.FTZ R179, R184, R223, R179 ;  /* 0x000000dfb8b37223 */ /* 0x000fe200000100b3 */
[----:B------:R-:W-:Y:S02]  /*12d0*/  FMUL.FTZ R221, R250, R20 ;  /* 0x00000014fadd7220 */ /* 0x000fe40000410000 */
[----:B------:R-:W-:Y:S01]  /*12e0*/  FADD.FTZ R178, R178, R222 ;  /* 0x000000deb2b27221 */ /* 0x000fe20000010000 */
[----:B------:R-:W-:Y:S01]  /*12f0*/  FFMA.FTZ R179, R183, R222, R179 ;  /* 0x000000deb7b37223 */ /* 0x000fe200000100b3 */
[----:B------:R-:W-:Y:S01]  /*1300*/  FFMA.FTZ R138, R182, R20, R138 ;  /* 0x00000014b68a7223 */ /* 0x000fe2000001008a */
[----:B------:R-:W-:Y:S01]  /*1310*/  FMUL.FTZ R20, R177, UR23 ;  /* 0x00000017b1147c20 */ /* 0x000fe20008410000 */
[-C--:B------:R-:W-:Y:S01]  /*1320*/  FMUL.FTZ R220, R231, R176.reuse ;  /* 0x000000b0e7dc7220 */ /* 0x080fe20000410000 */
[----:B------:R-:W-:Y:S01]  /*1330*/  FADD.FTZ R178, R178, R221 ;  /* 0x000000ddb2b27221 */ /* 0x000fe20000010000 */
[----:B------:R-:W-:Y:S01]  /*1340*/  FFMA.FTZ R179, R182, R221, R179 ;  /* 0x000000ddb6b37223 */ /* 0x000fe200000100b3 */
[----:B------:R-:W-:-:S02]  /*1350*/  FFMA.FTZ R139, R20, R176, R139 ;  /* 0x000000b0148b7223 */ /* 0x000fc4000001008b */
[----:B------:R-:W-:Y:S01]  /*1360*/  FADD.FTZ R228, R178, R220 ;  /* 0x000000dcb2e47221 */ /* 0x000fe20000010000 */
[----:B------:R-:W-:-:S07]  /*1370*/  FFMA.FTZ R229, R20, R220, R179 ;  /* 0x000000dc14e57223 */ /* 0x000fce00000100b3 */
.L_x_8824:
[----:B------:R-:W-:Y:S05]  /*1380*/  BSYNC.RECONVERGENT B0 ;  /* 0x0000000000007941 */ /* 0x000fea0003800200 */
.L_x_8823:
[----:B------:R-:W-:Y:S04]  /*1390*/  BSSY.RECONVERGENT B0, `(.L_x_8825) ;  /* 0x0000061000007945 */ /* 0x000fe80003800200 */
[----:B------:R-:W-:Y:S05]  /*13a0*/  @!P0 BRA `(.L_x_8826) ;  /* 0x00000004007c8947 */ /* 0x000fea0003800000 */
[----:B------:R-:W0:Y:S01]  /*13b0*/  LDC.64 R16, c[0x0][0x3a8] ;  /* 0x0000ea00ff107b82 */ /* 0x000e220000000a00 */
[----:B------:R-:W2:Y:S04]  /*13c0*/  LDL R251, [R1+0x4] ;  /* 0x0000040001fb7983 */ /* 0x000ea80000100800 */
[----:B------:R-:W3:Y:S03]  /*13d0*/  LDL R250, [R1+0xc] ;  /* 0x00000c0001fa7983 */ /* 0x000ee60000100800 */
[----:B------:R-:W1:Y:S01]  /*13e0*/  LDC.64 R26, c[0x0][0x428] ;  /* 0x00010a00ff1a7b82 */ /* 0x000e620000000a00 */
[----:B------:R-:W-:-:S07]  /*13f0*/  ISETP.NE.U32.AND P2, PT, RZ, UR18, PT ;  /* 0x00000012ff007c0c */ /* 0x000fce000bf45070 */
[----:B------:R-:W4:Y:S01]  /*1400*/  LDC.64 R188, c[0x0][0x3b0] ;  /* 0x0000ec00ffbc7b82 */ /* 0x000f220000000a00 */
        /* <DEDUP_REMOVED lines=8> */
[----:B----4-:R-:W-:-:S06]  /*1490*/  IMAD.WIDE.U32 R26, R227, 0x8, R188 ;  /* 0x00000008e31a7825 */ /* 0x010fcc00078e00bc */
[----:B------:R-:W5:Y:S01]  /*14a0*/  LDG.E.64 R26, desc[UR12][R26.64] ;  /* 0x0000000c1a1a7981 */ /* 0x000f62000c1e1b00 */
[--C-:B--2---:R-:W-:Y:S02]  /*14b0*/  HADD2.F32 R191, -RZ, R16.reuse.H0_H0 ;  /* 0x20000010ffbf7230 */ /* 0x104fe40000004100 */
[----:B------:R-:W-:Y:S02]  /*14c0*/  HADD2.F32 R215, -RZ, R16.H1_H1 ;  /* 0x30000010ffd77230 */ /* 0x000fe40000004100 */
[----:B------:R-:W-:Y:S02]  /*14d0*/  HADD2.F32 R190, -RZ, R19.H1_H1 ;  /* 0x30000013ffbe7230 */ /* 0x000fe40000004100 */
[--C-:B---3--:R-:W-:Y:S02]  /*14e0*/  HADD2.F32 R189, -RZ, R176.reuse.H0_H0 ;  /* 0x200000b0ffbd7230 */ /* 0x108fe40000004100 */
[----:B------:R-:W-:Y:S02]  /*14f0*/  HADD2.F32 R188, -RZ, R176.H1_H1 ;  /* 0x300000b0ffbc7230 */ /* 0x000fe40000004100 */
[C---:B------:R-:W-:Y:S01]  /*1500*/  FADD.FTZ R176, -R195.reuse, R191 ;  /* 0x000000bfc3b07221 */ /* 0x040fe20000010100 */
[----:B------:R-:W-:-:S03]  /*1510*/  FADD.FTZ R219, -R195, R215 ;  /* 0x000000d7c3db7221 */ /* 0x000fc60000010100 */
[----:B------:R-:W-:Y:S01]  /*1520*/  FMUL.FTZ R191, R176, UR23 ;  /* 0x00000017b0bf7c20 */ /* 0x000fe20008410000 */
[----:B------:R-:W-:Y:S01]  /*1530*/  FADD.FTZ R176, -R195, R190 ;  /* 0x000000bec3b07221 */ /* 0x000fe20000010100 */
[----:B------:R-:W-:Y:S02]  /*1540*/  FMUL.FTZ R190, R219, UR23 ;  /* 0x00000017dbbe7c20 */ /* 0x000fe40008410000 */
[----:B------:R-:W2:Y:S01]  /*1550*/  LDL R219, [R1+0x10] ;  /* 0x0000100001db7983 */ /* 0x000ea20000100800 */
[--C-:B------:R-:W-:Y:S02]  /*1560*/  HADD2.F32 R218, -RZ, R17.reuse.H1_H1 ;  /* 0x30000011ffda7230 */ /* 0x100fe40000004100 */
[--C-:B------:R-:W-:Y:S02]  /*1570*/  HADD2.F32 R217, -RZ, R18.reuse.H1_H1 ;  /* 0x30000012ffd97230 */ /* 0x100fe40000004100 */
[----:B------:R-:W-:Y:S02]  /*1580*/  HADD2.F32 R213, -RZ, R17.H0_H0 ;  /* 0x20000011ffd57230 */ /* 0x000fe40000004100 */
[----:B------:R-:W-:Y:S01]  /*1590*/  FADD.FTZ R215, -R195, R218 ;  /* 0x000000dac3d77221 */ /* 0x000fe20000010100 */
[----:B------:R-:W-:Y:S01]  /*15a0*/  HADD2.F32 R216, -RZ, R18.H0_H0 ;  /* 0x20000012ffd87230 */ /* 0x000fe20000004100 */
[----:B------:R-:W3:Y:S01]  /*15b0*/  LDL R218, [R1+0x14] ;  /* 0x0000140001da7983 */ /* 0x000ee20000100800 */
[----:B------:R-:W-:-:S02]  /*15c0*/  HADD2.F32 R18, -RZ, R178.H0_H0 ;  /* 0x200000b2ff127230 */ /* 0x000fc40000004100 */
[----:B------:R-:W-:Y:S02]  /*15d0*/  HADD2.F32 R17, -RZ, R178.H1_H1 ;  /* 0x300000b2ff117230 */ /* 0x000fe40000004100 */
[C---:B------:R-:W-:Y:S01]  /*15e0*/  FADD.FTZ R178, -R195.reuse, R217 ;  /* 0x000000d9c3b27221 */ /* 0x040fe20000010100 */
[----:B------:R-:W-:Y:S02]  /*15f0*/  HADD2.F32 R214, -RZ, R19.H0_H0 ;  /* 0x20000013ffd67230 */ /* 0x000fe40000004100 */
[C---:B------:R-:W-:Y:S01]  /*1600*/  FADD.FTZ R231, -R195.reuse, R213 ;  /* 0x000000d5c3e77221 */ /* 0x040fe20000010100 */
[----:B------:R-:W4:Y:S01]  /*1610*/  LDL R217, [R1+0x18] ;  /* 0x0000180001d97983 */ /* 0x000f220000100800 */
[----:B------:R-:W-:Y:S01]  /*1620*/  FADD.FTZ R213, -R195, R216 ;  /* 0x000000d8c3d57221 */ /* 0x000fe20000010100 */
[--C-:B------:R-:W-:Y:S02]  /*1630*/  HADD2.F32 R19, -RZ, R177.reuse.H0_H0 ;  /* 0x200000b1ff137230 */ /* 0x100fe40000004100 */
[----:B------:R-:W4:Y:S01]  /*1640*/  LDL R216, [R1+0x1c] ;  /* 0x00001c0001d87983 */ /* 0x000f220000100800 */
[----:B------:R-:W-:-:S02]  /*1650*/  HADD2.F32 R212, -RZ, R177.H1_H1 ;  /* 0x300000b1ffd47230 */ /* 0x000fc40000004100 */
[----:B------:R-:W-:Y:S02]  /*1660*/  FADD.FTZ R177, -R195, R214 ;  /* 0x000000d6c3b17221 */ /* 0x000fe40000010100 */
[----:B------:R-:W4:Y:S01]  /*1670*/  LDL R214, [R1] ;  /* 0x0000000001d67983 */ /* 0x000f220000100800 */
[----:B------:R-:W-:Y:S01]  /*1680*/  FADD.FTZ R100, R100, R189 ;  /* 0x000000bd64647221 */ /* 0x000fe20000010000 */
[-C--:B------:R-:W-:Y:S01]  /*1690*/  FFMA.FTZ R132, R191, R189.reuse, R132 ;  /* 0x000000bdbf847223 */ /* 0x080fe20000010084 */
[----:B--2---:R-:W-:Y:S01]  /*16a0*/  FMUL.FTZ R219, R219, R189 ;  /* 0x000000bddbdb7220 */ /* 0x004fe20000410000 */
[----:B------:R-:W-:Y:S02]  /*16b0*/  FMUL.FTZ R189, R231, UR23 ;  /* 0x00000017e7bd7c20 */ /* 0x000fe40008410000 */
[----:B------:R-:W2:Y:S01]  /*16c0*/  LDL R231, [R1+0x8] ;  /* 0x0000080001e77983 */ /* 0x000ea20000100800 */
[----:B------:R-:W-:Y:S01]  /*16d0*/  FADD.FTZ R101, R101, R188 ;  /* 0x000000bc65657221 */ /* 0x000fe20000010000 */
[-C--:B------:R-:W-:Y:S01]  /*16e0*/  FFMA.FTZ R133, R190, R188.reuse, R133 ;  /* 0x000000bcbe857223 */ /* 0x080fe20000010085 */
[----:B---3--:R-:W-:Y:S01]  /*16f0*/  FMUL.FTZ R218, R218, R188 ;  /* 0x000000bcdada7220 */ /* 0x008fe20000410000 */
[----:B------:R-:W-:Y:S01]  /*1700*/  FMUL.FTZ R188, R215, UR23 ;  /* 0x00000017d7bc7c20 */ /* 0x000fe20008410000 */
[----:B------:R-:W-:Y:S01]  /*1710*/  FADD.FTZ R102, R102, R19 ;  /* 0x0000001366667221 */ /* 0x000fe20000010000 */
[-C--:B------:R-:W-:Y:S01]  /*1720*/  FFMA.FTZ R134, R189, R19.reuse, R134 ;  /* 0x00000013bd867223 */ /* 0x080fe20000010086 */
[----:B------:R-:W-:Y:S01]  /*1730*/  FADD.FTZ R103, R103, R212 ;  /* 0x000000d467677221 */ /* 0x000fe20000010000 */
[-C--:B------:R-:W-:Y:S01]  /*1740*/  FFMA.FTZ R135, R188, R212.reuse, R135 ;  /* 0x000000d4bc877223 */ /* 0x080fe20000010087 */
[----:B----4-:R-:W-:Y:S01]  /*1750*/  FMUL.FTZ R217, R217, R19 ;  /* 0x00000013d9d97220 */ /* 0x010fe20000410000 */
[----:B------:R-:W-:Y:S01]  /*1760*/  FMUL.FTZ R19, R213, UR23 ;  /* 0x00000017d5137c20 */ /* 0x000fe20008410000 */
[----:B------:R-:W-:Y:S01]  /*1770*/  FFMA.FTZ R213, R191, R219, R229 ;  /* 0x000000dbbfd57223 */ /* 0x000fe200000100e5 */
[----:B------:R-:W-:Y:S01]  /*1780*/  FMUL.FTZ R216, R216, R212 ;  /* 0x000000d4d8d87220 */ /* 0x000fe20000410000 */
[----:B------:R-:W-:Y:S01]  /*1790*/  FADD.FTZ R212, R228, R219 ;  /* 0x000000dbe4d47221 */ /* 0x000fe20000010000 */
[----:B------:R-:W-:Y:S01]  /*17a0*/  FADD.FTZ R96, R96, R18 ;  /* 0x0000001260607221 */ /* 0x000fe20000010000 */
[-C--:B------:R-:W-:Y:S01]  /*17b0*/  FFMA.FTZ R128, R19, R18.reuse, R128 ;  /* 0x0000001213807223 */ /* 0x080fe20000010080 */
[----:B------:R-:W-:Y:S01]  /*17c0*/  FMUL.FTZ R215, R214, R18 ;  /* 0x00000012d6d77220 */ /* 0x000fe20000410000 */
[----:B------:R-:W-:Y:S01]  /*17d0*/  FMUL.FTZ R18, R178, UR23 ;  /* 0x00000017b2127c20 */ /* 0x000fe20008410000 */
[----:B------:R-:W-:Y:S01]  /*17e0*/  FADD.FTZ R178, R212, R218 ;  /* 0x000000dad4b27221 */ /* 0x000fe20000010000 */
[----:B------:R-:W-:Y:S01]  /*17f0*/  FFMA.FTZ R213, R190, R218, R213 ;  /* 0x000000dabed57223 */ /* 0x000fe200000100d5 */
[----:B------:R-:W-:-:S02]  /*1800*/  FADD.FTZ R97, R97, R17 ;  /* 0x0000001161617221 */ /* 0x000fc40000010000 */
[----:B------:R-:W-:Y:S01]  /*1810*/  FADD.FTZ R178, R178, R217 ;  /* 0x000000d9b2b27221 */ /* 0x000fe20000010000 */
[----:B------:R-:W-:Y:S01]  /*1820*/  FFMA.FTZ R213, R189, R217, R213 ;  /* 0x000000d9bdd57223 */ /* 0x000fe200000100d5 */
[-C--:B------:R-:W-:Y:S01]  /*1830*/  FFMA.FTZ R129, R18, R17.reuse, R129 ;  /* 0x0000001112817223 */ /* 0x080fe20000010081 */
[----:B------:R-:W-:Y:S01]  /*1840*/  FMUL.FTZ R214, R251, R17 ;  /* 0x00000011fbd67220 */ /* 0x000fe20000410000 */
[----:B------:R-:W-:Y:S01]  /*1850*/  FMUL.FTZ R17, R177, UR23 ;  /* 0x00000017b1117c20 */ /* 0x000fe20008410000 */
[----:B------:R-:W-:Y:S01]  /*1860*/  FADD.FTZ R178, R178, R216 ;  /* 0x000000d8b2b27221 */ /* 0x000fe20000010000 */
[----:B------:R-:W-:Y:S01]  /*1870*/  FFMA.FTZ R177, R188, R216, R213 ;  /* 0x000000d8bcb17223 */ /* 0x000fe200000100d5 */
[--C-:B------:R-:W-:Y:S02]  /*1880*/  HADD2.F32 R16, -RZ, R179.reuse.H0_H0 ;  /* 0x200000b3ff107230 */ /* 0x100fe40000004100 */
[----:B------:R-:W-:Y:S01]  /*1890*/  FADD.FTZ R178, R178, R215 ;  /* 0x000000d7b2b27221 */ /* 0x000fe20000010000 */
[----:B------:R-:W-:Y:S01]  /*18a0*/  FFMA.FTZ R177, R19, R215, R177 ;  /* 0x000000d713b17223 */ /* 0x000fe200000100b1 */
[----:B------:R-:W-:-:S02]  /*18b0*/  HADD2.F32 R179, -RZ, R179.H1_H1 ;  /* 0x300000b3ffb37230 */ /* 0x000fc40000004100 */
[----:B------:R-:W-:Y:S01]  /*18c0*/  FADD.FTZ R178, R178, R214 ;  /* 0x000000d6b2b27221 */ /* 0x000fe20000010000 */
[----:B------:R-:W-:Y:S01]  /*18d0*/  FFMA.FTZ R177, R18, R214, R177 ;  /* 0x000000d612b17223 */ /* 0x000fe200000100b1 */
[----:B------:R-:W-:Y:S01]  /*18e0*/  FADD.FTZ R98, R98, R16 ;  /* 0x0000001062627221 */ /* 0x000fe20000010000 */
[-C--:B------:R-:W-:Y:S01]  /*18f0*/  FFMA.FTZ R130, R17, R16.reuse, R130 ;  /* 0x0000001011827223 */ /* 0x080fe20000010082 */
[----:B------:R-:W-:Y:S01]  /*1900*/  FMUL.FTZ R212, R250, R179 ;  /* 0x000000b3fad47220 */ /* 0x000fe20000410000 */
[----:B------:R-:W-:Y:S01]  /*1910*/  FADD.FTZ R99, R99, R179 ;  /* 0x000000b363637221 */ /* 0x000fe20000010000 */
[----:B------:R-:W-:Y:S01]  /*1920*/  IADD3 R227, PT, PT, R227, 0x100, RZ ;  /* 0x00000100e3e37810 */ /* 0x000fe20007ffe0ff */
[----:B--2---:R-:W-:Y:S01]  /*1930*/  FMUL.FTZ R213, R231, R16 ;  /* 0x00000010e7d57220 */ /* 0x004fe20000410000 */
[----:B------:R-:W-:-:S03]  /*1940*/  FMUL.FTZ R16, R176, UR23 ;  /* 0x00000017b0107c20 */ /* 0x000fc60008410000 */
[----:B------:R-:W-:Y:S01]  /*1950*/  FADD.FTZ R178, R178, R213 ;  /* 0x000000d5b2b27221 */ /* 0x000fe20000010000 */
[----:B------:R-:W-:Y:S01]  /*1960*/  FFMA.FTZ R177, R17, R213, R177 ;  /* 0x000000d511b17223 */ /* 0x000fe200000100b1 */
[----:B------:R-:W-:Y:S02]  /*1970*/  FFMA.FTZ R131, R16, R179, R131 ;  /* 0x000000b310837223 */ /* 0x000fe40000010083 */
[----:B------:R-:W-:Y:S01]  /*1980*/  FADD.FTZ R228, R178, R212 ;  /* 0x000000d4b2e47221 */ /* 0x000fe20000010000 */
[----:B------:R-:W-:-:S07]  /*1990*/  FFMA.FTZ R229, R16, R212, R177 ;  /* 0x000000d410e57223 */ /* 0x000fce00000100b1 */
.L_x_8826:
[----:B------:R-:W-:Y:S05]  /*19a0*/  BSYNC.RECONVERGENT B0 ;  /* 0x0000000000007941 */ /* 0x000fea0003800200 */
.L_x_8825:
        /* <DEDUP_REMOVED lines=12> */
[----:B0-----:R-:W-:-:S05]  /*1a70*/  @P2 IMAD.WIDE.U32 R24, R227, 0x10, R24 ;  /* 0x00000010e3182825 */ /* 0x001fca00078e0018 */
[----:B------:R2:W5:Y:S02]  /*1a80*/  @P2 LDG.E.128 R36, desc[UR12][R24.64] ;  /* 0x0000000c18242981 */ /* 0x000564000c1e1d00 */
[----:B--2---:R-:W-:-:S06]  /*1a90*/  IMAD.WIDE.U32 R24, R227, 0x8, R176 ;  /* 0x00000008e3187825 */ /* 0x004fcc00078e00b0 */
[----:B------:R-:W5:Y:S01]  /*1aa0*/  LDG.E.64 R24, desc[UR12][R24.64] ;  /* 0x0000000c18187981 */ /* 0x000f62000c1e1b00 */
[----:B------:R-:W-:Y:S01]  /*1ab0*/  IADD3 R227, PT, PT, R227, 0x100, RZ ;  /* 0x00000100e3e37810 */ /* 0x000fe20007ffe0ff */
[----:B---3--:R-:W-:Y:S02]  /*1ac0*/  HADD2.F32 R205, -RZ, R8.H1_H1 ;  /* 0x30000008ffcd7230 */ /* 0x008fe40000004100 */
[--C-:B------:R-:W-:Y:S02]  /*1ad0*/  HADD2.F32 R204, -RZ, R9.reuse.H0_H0 ;  /* 0x20000009ffcc7230 */ /* 0x100fe40000004100 */
[----:B------:R-:W-:Y:S02]  /*1ae0*/  HADD2.F32 R210, -RZ, R9.H1_H1 ;  /* 0x30000009ffd27230 */ /* 0x000fe40000004100 */
[--C-:B------:R-:W-:Y:S02]  /*1af0*/  HADD2.F32 R208, -RZ, R10.reuse.H0_H0 ;  /* 0x2000000affd07230 */ /* 0x100fe40000004100 */
[----:B------:R-:W-:-:S02]  /*1b00*/  HADD2.F32 R209, -RZ, R10.H1_H1 ;  /* 0x3000000affd17230 */ /* 0x000fc40000004100 */
[--C-:B----4-:R-:W-:Y:S02]  /*1b10*/  HADD2.F32 R10, -RZ, R14.reuse.H0_H0 ;  /* 0x2000000eff0a7230 */ /* 0x110fe40000004100 */
[----:B------:R-:W-:Y:S02]  /*1b20*/  HADD2.F32 R9, -RZ, R14.H1_H1 ;  /* 0x3000000eff097230 */ /* 0x000fe40000004100 */
[----:B------:R-:W-:Y:S01]  /*1b30*/  FADD.FTZ R14, -R195, R205 ;  /* 0x000000cdc30e7221 */ /* 0x000fe20000010100 */
[----:B------:R-:W-:Y:S02]  /*1b40*/  HADD2.F32 R178, -RZ, R8.H0_H0 ;  /* 0x20000008ffb27230 */ /* 0x000fe40000004100 */
[--C-:B------:R-:W-:Y:S02]  /*1b50*/  HADD2.F32 R207, -RZ, R11.reuse.H0_H0 ;  /* 0x2000000bffcf7230 */ /* 0x100fe40000004100 */
[----:B------:R-:W-:Y:S02]  /*1b60*/  HADD2.F32 R177, -RZ, R11.H1_H1 ;  /* 0x3000000bffb17230 */ /* 0x000fe40000004100 */
[----:B------:R-:W-:-:S02]  /*1b70*/  HADD2.F32 R206, -RZ, R12.H0_H0 ;  /* 0x2000000cffce7230 */ /* 0x000fc40000004100 */
[----:B------:R-:W-:Y:S01]  /*1b80*/  FMUL.FTZ R14, R14, UR23 ;  /* 0x000000170e0e7c20 */ /* 0x000fe20008410000 */
[----:B------:R-:W-:Y:S02]  /*1b90*/  HADD2.F32 R12, -RZ, R12.H1_H1 ;  /* 0x3000000cff0c7230 */ /* 0x000fe40000004100 */
[--C-:B------:R-:W-:Y:S02]  /*1ba0*/  HADD2.F32 R11, -RZ, R13.reuse.H0_H0 ;  /* 0x2000000dff0b7230 */ /* 0x100fe40000004100 */
[----:B------:R-:W-:Y:S02]  /*1bb0*/  HADD2.F32 R179, -RZ, R13.H1_H1 ;  /* 0x3000000dffb37230 */ /* 0x000fe40000004100 */
[C---:B------:R-:W-:Y:S01]  /*1bc0*/  FADD.FTZ R13, -R195.reuse, R204 ;  /* 0x000000ccc30d7221 */ /* 0x040fe20000010100 */
[--C-:B------:R-:W-:Y:S02]  /*1bd0*/  HADD2.F32 R8, -RZ, R15.reuse.H0_H0 ;  /* 0x2000000fff087230 */ /* 0x100fe40000004100 */
[----:B------:R-:W-:Y:S01]  /*1be0*/  FADD.FTZ R231, -R195, R210 ;  /* 0x000000d2c3e77221 */ /* 0x000fe20000010100 */
[----:B------:R-:W-:-:S02]  /*1bf0*/  HADD2.F32 R176, -RZ, R15.H1_H1 ;  /* 0x3000000fffb07230 */ /* 0x000fc40000004100 */
[----:B------:R-:W-:Y:S01]  /*1c00*/  FADD.FTZ R15, -R195, R178 ;  /* 0x000000b2c30f7221 */ /* 0x000fe20000010100 */
[----:B------:R-:W-:Y:S01]  /*1c10*/  FADD.FTZ R93, R93, R12 ;  /* 0x0000000c5d5d7221 */ /* 0x000fe20000010000 */
[----:B------:R-:W-:Y:S01]  /*1c20*/  FMUL.FTZ R13, R13, UR23 ;  /* 0x000000170d0d7c20 */ /* 0x000fe20008410000 */
[-C--:B------:R-:W-:Y:S01]  /*1c30*/  FFMA.FTZ R125, R14, R12.reuse, R125 ;  /* 0x0000000c0e7d7223 */ /* 0x080fe2000001007d */
[----:B-----5:R-:W-:Y:S01]  /*1c40*/  FMUL.FTZ R210, R245, R12 ;  /* 0x0000000cf5d27220 */ /* 0x020fe20000410000 */
[----:B------:R-:W-:Y:S01]  /*1c50*/  FADD.FTZ R205, -R195, R208 ;  /* 0x000000d0c3cd7221 */ /* 0x000fe20000010100 */
[----:B------:R-:W-:Y:S01]  /*1c60*/  FMUL.FTZ R12, R231, UR23 ;  /* 0x00000017e70c7c20 */ /* 0x000fe20008410000 */
[----:B------:R-:W-:Y:S01]  /*1c70*/  FMUL.FTZ R15, R15, UR23 ;  /* 0x000000170f0f7c20 */ /* 0x000fe20008410000 */
[----:B------:R-:W-:Y:S01]  /*1c80*/  FMUL.FTZ R211, R244, R206 ;  /* 0x000000cef4d37220 */ /* 0x000fe20000410000 */
[----:B------:R-:W-:Y:S01]  /*1c90*/  FADD.FTZ R204, -R195, R209 ;  /* 0x000000d1c3cc7221 */ /* 0x000fe20000010100 */
[----:B------:R-:W-:Y:S01]  /*1ca0*/  FADD.FTZ R94, R94, R11 ;  /* 0x0000000b5e5e7221 */ /* 0x000fe20000010000 */
[-C--:B------:R-:W-:Y:S01]  /*1cb0*/  FFMA.FTZ R126, R13, R11.reuse, R126 ;  /* 0x0000000b0d7e7223 */ /* 0x080fe2000001007e */
[----:B------:R-:W-:Y:S01]  /*1cc0*/  FMUL.FTZ R209, R246, R11 ;  /* 0x0000000bf6d17220 */ /* 0x000fe20000410000 */
[----:B------:R-:W-:Y:S01]  /*1cd0*/  FADD.FTZ R95, R95, R179 ;  /* 0x000000b35f5f7221 */ /* 0x000fe20000010000 */
[----:B------:R-:W-:Y:S01]  /*1ce0*/  FMUL.FTZ R11, R205, UR23 ;  /* 0x00000017cd0b7c20 */ /* 0x000fe20008410000 */
[-C--:B------:R-:W-:Y:S01]  /*1cf0*/  FFMA.FTZ R127, R12, R179.reuse, R127 ;  /* 0x000000b30c7f7223 */ /* 0x080fe2000001007f */
[----:B------:R-:W-:Y:S01]  /*1d00*/  FMUL.FTZ R208, R247, R179 ;  /* 0x000000b3f7d07220 */ /* 0x000fe20000410000 */
[----:B------:R-:W-:Y:S01]  /*1d10*/  FADD.FTZ R179, R228, R211 ;  /* 0x000000d3e4b37221 */ /* 0x000fe20000010000 */
[----:B------:R-:W-:Y:S01]  /*1d20*/  FFMA.FTZ R205, R15, R211, R229 ;  /* 0x000000d30fcd7223 */ /* 0x000fe200000100e5 */
[----:B------:R-:W-:Y:S01]  /*1d30*/  FADD.FTZ R178, -R195, R207 ;  /* 0x000000cfc3b27221 */ /* 0x000fe20000010100 */
[----:B------:R-:W-:Y:S01]  /*1d40*/  FADD.FTZ R88, R88, R10 ;  /* 0x0000000a58587221 */ /* 0x000fe20000010000 */
[----:B------:R-:W-:Y:S01]  /*1d50*/  FADD.FTZ R179, R179, R210 ;  /* 0x000000d2b3b37221 */ /* 0x000fe20000010000 */
[----:B------:R-:W-:Y:S01]  /*1d60*/  FFMA.FTZ R205, R14, R210, R205 ;  /* 0x000000d20ecd7223 */ /* 0x000fe200000100cd */
        /* <DEDUP_REMOVED lines=15> */
[----:B------:R-:W-:Y:S01]  /*1e60*/  FADD.FTZ R177, -R195, R177 ;  /* 0x000000b1c3b17221 */ /* 0x000fe20000010100 */
[----:B------:R-:W-:Y:S01]  /*1e70*/  FMUL.FTZ R205, R242, R8 ;  /* 0x00000008f2cd7220 */ /* 0x000fe20000410000 */
        /* <DEDUP_REMOVED lines=12> */
.L_x_8828:
[----:B------:R-:W-:Y:S05]  /*1f40*/  BSYNC.RECONVERGENT B0 ;  /* 0x0000000000007941 */ /* 0x000fea0003800200 */
.L_x_8827:
        /* <DEDUP_REMOVED lines=16> */
[----:B---3--:R-:W-:Y:S02]  /*2050*/  HADD2.F32 R192, -RZ, R4.H0_H0 ;  /* 0x20000004ffc07230 */ /* 0x008fe40000004100 */
[--C-:B------:R-:W-:Y:S02]  /*2060*/  HADD2.F32 R194, -RZ, R5.reuse.H0_H0 ;  /* 0x20000005ffc27230 */ /* 0x100fe40000004100 */
[----:B------:R-:W-:-:S02]  /*2070*/  HADD2.F32 R196, -RZ, R5.H1_H1 ;  /* 0x30000005ffc47230 */ /* 0x000fc40000004100 */
[C---:B------:R-:W-:Y:S01]  /*2080*/  FADD.FTZ R192, -R195.reuse, R192 ;  /* 0x000000c0c3c07221 */ /* 0x040fe20000010100 */
[----:B------:R-:W-:Y:S02]  /*2090*/  HADD2.F32 R197, -RZ, R4.H1_H1 ;  /* 0x30000004ffc57230 */ /* 0x000fe40000004100 */
[--C-:B------:R-:W-:Y:S02]  /*20a0*/  HADD2.F32 R5, -RZ, R6.reuse.H0_H0 ;  /* 0x20000006ff057230 */ /* 0x100fe40000004100 */
[----:B------:R-:W-:Y:S01]  /*20b0*/  FMUL.FTZ R192, R192, UR23 ;  /* 0x00000017c0c07c20 */ /* 0x000fe20008410000 */
[----:B------:R-:W-:Y:S02]  /*20c0*/  HADD2.F32 R4, -RZ, R6.H1_H1 ;  /* 0x30000006ff047230 */ /* 0x000fe40000004100 */
[C---:B------:R-:W-:Y:S01]  /*20d0*/  FADD.FTZ R6, -R195.reuse, R196 ;  /* 0x000000c4c3067221 */ /* 0x040fe20000010100 */
[--C-:B0-----:R-:W-:Y:S02]  /*20e0*/  HADD2.F32 R3, -RZ, R7.reuse.H0_H0 ;  /* 0x20000007ff037230 */ /* 0x101fe40000004100 */
[----:B------:R-:W-:Y:S01]  /*20f0*/  FADD.FTZ R5, -R195, R5 ;  /* 0x00000005c3057221 */ /* 0x000fe20000010100 */
[----:B------:R-:W-:-:S02]  /*2100*/  HADD2.F32 R2, -RZ, R7.H1_H1 ;  /* 0x30000007ff027230 */ /* 0x000fc40000004100 */
[C---:B------:R-:W-:Y:S01]  /*2110*/  FADD.FTZ R197, -R195.reuse, R197 ;  /* 0x000000c5c3c57221 */ /* 0x040fe20000010100 */
[----:B----4-:R-:W-:Y:S02]  /*2120*/  HADD2.F32 R198, -RZ, R176.H0_H0 ;  /* 0x200000b0ffc67230 */ /* 0x010fe40000004100 */
[C---:B------:R-:W-:Y:S01]  /*2130*/  FADD.FTZ R7, -R195.reuse, R194 ;  /* 0x000000c2c3077221 */ /* 0x040fe20000010100 */
[C---:B------:R-:W-:Y:S01]  /*2140*/  FADD.FTZ R4, -R195.reuse, R4 ;  /* 0x00000004c3047221 */ /* 0x040fe20000010100 */
[C---:B------:R-:W-:Y:S01]  /*2150*/  FADD.FTZ R3, -R195.reuse, R3 ;  /* 0x00000003c3037221 */ /* 0x040fe20000010100 */
[----:B------:R-:W-:Y:S01]  /*2160*/  FADD.FTZ R2, -R195, R2 ;  /* 0x00000002c3027221 */ /* 0x000fe20000010100 */
[--C-:B------:R-:W-:Y:S02]  /*2170*/  HADD2.F32 R195, -RZ, R177.reuse.H0_H0 ;  /* 0x200000b1ffc37230 */ /* 0x100fe40000004100 */
[----:B------:R-:W-:Y:S01]  /*2180*/  FMUL.FTZ R6, R6, UR23 ;  /* 0x0000001706067c20 */ /* 0x000fe20008410000 */
[----:B------:R-:W-:-:S02]  /*2190*/  HADD2.F32 R194, -RZ, R177.H1_H1 ;  /* 0x300000b1ffc27230 */ /* 0x000fc40000004100 */
[----:B------:R-:W-:Y:S01]  /*21a0*/  FMUL.FTZ R5, R5, UR23 ;  /* 0x0000001705057c20 */ /* 0x000fe20008410000 */
[----:B------:R-:W-:Y:S02]  /*21b0*/  HADD2.F32 R177, -RZ, R178.H0_H0 ;  /* 0x200000b2ffb17230 */ /* 0x000fe40000004100 */
[-C--:B-----5:R-:W-:Y:S01]  /*21c0*/  FMUL.FTZ R203, R236, R198.reuse ;  /* 0x000000c6eccb7220 */ /* 0x0a0fe20000410000 */
[----:B------:R-:W-:Y:S02]  /*21d0*/  HADD2.F32 R196, -RZ, R176.H1_H1 ;  /* 0x300000b0ffc47230 */ /* 0x000fe40000004100 */
        /* <DEDUP_REMOVED lines=12> */
[----:B------:R-:W-:-:S02]  /*22a0*/  HADD2.F32 R178, -RZ, R178.H1_H1 ;  /* 0x300000b2ffb27230 */ /* 0x000fc40000004100 */
[----:B------:R-:W-:Y:S01]  /*22b0*/  FMUL.FTZ R4, R4, UR23 ;  /* 0x0000001704047c20 */ /* 0x000fe20008410000 */
        /* <DEDUP_REMOVED lines=11> */
[----:B------:R-:W-:Y:S01]  /*2370*/  FADD.FTZ R177, R177, R199 ;  /* 0x000000c7b1b17221 */ /* 0x000fe20000010000 */
[----:B------:R-:W-:Y:S01]  /*2380*/  FFMA.FTZ R178, R6, R199, R178 ;  /* 0x000000c706b27223 */ /* 0x000fe200000100b2 */
[----:B------:R-:W-:Y:S02]  /*2390*/  HADD2.F32 R179, -RZ, R179.H1_H1 ;  /* 0x300000b3ffb37230 */ /* 0x000fe40000004100 */
[----:B------:R-:W-:Y:S01]  /*23a0*/  FFMA.FTZ R117, R202, R196, R117 ;  /* 0x000000c4ca757223 */ /* 0x000fe20000010075 */
[----:B------:R-:W-:Y:S01]  /*23b0*/  FADD.FTZ R177, R177, R198 ;  /* 0x000000c6b1b17221 */ /* 0x000fe20000010000 */
[----:B------:R-:W-:Y:S01]  /*23c0*/  FFMA.FTZ R178, R5, R198, R178 ;  /* 0x000000c605b27223 */ /* 0x000fe200000100b2 */
        /* <DEDUP_REMOVED lines=16> */
.L_x_8830:
[----:B------:R-:W-:Y:S05]  /*24d0*/  BSYNC.RECONVERGENT B0 ;  /* 0x0000000000007941 */ /* 0x000fea0003800200 */
.L_x_8829:
        /* <DEDUP_REMOVED lines=31> */
.L_x_8832:
[----:B------:R-:W-:Y:S05]  /*26d0*/  BSYNC.RECONVERGENT B0 ;  /* 0x0000000000007941 */ /* 0x000fea0003800200 */
.L_x_8831:
        /* <DEDUP_REMOVED lines=56> */
[--C-:B------:R-:W-:Y:S02]  /*2a60*/  @P4 HADD2.F32 R229, -RZ, R177.reuse.H0_H0 ;  /* 0x200000b1ffe54230 */ /* 0x100fe40000004100 */
[----:B------:R-:W-:Y:S01]  /*2a70*/  FMUL.FTZ R228, R227, UR22 ;  /* 0x00000016e3e47c20 */ /* 0x000fe20008410000 */
[----:B------:R-:W-:Y:S02]  /*2a80*/  HFMA2 R227, -RZ, RZ, 0, 0 ;  /* 0x00000000ffe37431 */ /* 0x000fe400000001ff */
[----:B------:R-:W-:Y:S02]  /*2a90*/  @P3 HADD2.F32 R177, -RZ, R177.H1_H1 ;  /* 0x300000b1ffb13230 */ /* 0x000fe40000004100 */
[----:B------:R-:W-:Y:S01]  /*2aa0*/  @P4 FMUL.FTZ R227, R229, R228 ;  /* 0x000000e4e5e34220 */ /* 0x000fe20000410000 */
[----:B------:R-:W-:-:S02]  /*2ab0*/  @P5 HADD2.F32 R231, -RZ, R178.H0_H0 ;  /* 0x200000b2ffe75230 */ /* 0x000fc40000004100 */
[----:B------:R-:W-:Y:S02]  /*2ac0*/  @P6 HADD2.F32 R249, -RZ, R179.H0_H0 ;  /* 0x200000b3fff96230 */ /* 0x000fe40000004100 */
        /* <DEDUP_REMOVED lines=28> */
[----:B------:R-:W-:Y:S01]  /*2c90*/  MOV R227, RZ ;  /* 0x000000ff00e37202 */ /* 0x000fe20000000f00 */
[----:B------:R-:W-:-:S05]  /*2ca0*/  @P5 HADD2.F32 R178, -RZ, R178.H1_H1 ;  /* 0x300000b2ffb25230 */ /* 0x000fca0000004100 */
        /* <DEDUP_REMOVED lines=20> */
[----:B------:R-:W-:-:S05]  /*2df0*/  @P6 HADD2.F32 R179, -RZ, R179.H1_H1 ;  /* 0x300000b3ffb36230 */ /* 0x000fca0000004100 */
[----:B------:R-:W-:-:S04]  /*2e00*/  @P6 FMUL.FTZ R249, R179, R74 ;  /* 0x0000004ab3f96220 */ /* 0x000fc80000410000 */
[----:B------:R-:W-:Y:S01]  /*2e10*/  FADD.FTZ R179, R75, R249 ;  /* 0x000000f94bb37221 */ /* 0x000fe20000010000 */
[----:B------:R-:W-:Y:S01]  /*2e20*/  FMUL.FTZ R75, R171, R74 ;  /* 0x0000004aab4b7220 */ /* 0x000fe20000410000 */
[----:B------:R-:W-:-:S04]  /*2e30*/  FMUL.FTZ R74, R169, R231 ;  /* 0x000000e7a94a7220 */ /* 0x000fc80000410000 */
[----:B------:R-:W-:Y:S02]  /*2e40*/  FSEL R75, R75, RZ, P6 ;  /* 0x000000ff4b4b7208 */ /* 0x000fe40003000000 */
[----:B------:R-:W-:Y:S02]  /*2e50*/  FSEL R74, R74, RZ, P5 ;  /* 0x000000ff4a4a7208 */ /* 0x000fe40002800000 */
[----:B------:R-:W-:Y:S01]  /*2e60*/  F2FP.F16.F32.PACK_AB R75, R75, R73 ;  /* 0x000000494b4b723e */ /* 0x000fe200000000ff */
[----:B------:R-:W-:Y:S01]  /*2e70*/  FMUL.FTZ R73, R174, R228 ;  /* 0x000000e4ae497220 */ /* 0x000fe20000410000 */
[----:B------:R-:W-:Y:S01]  /*2e80*/  F2FP.F16.F32.PACK_AB R74, R74, R72 ;  /* 0x000000484a4a723e */ /* 0x000fe200000000ff */
[----:B------:R-:W-:Y:S01]  /*2e90*/  FFMA.FTZ R72, R0, UR4, R195 ;  /* 0x0000000400487c23 */ /* 0x000fe200080100c3 */
[----:B------:R-:W-:Y:S02]  /*2ea0*/  HFMA2 R228, -RZ, RZ, 0, 0 ;  /* 0x00000000ffe47431 */ /* 0x000fe400000001ff */
[----:B------:R-:W-:Y:S01]  /*2eb0*/  FSEL R73, R73, RZ, P4 ;  /* 0x000000ff49497208 */ /* 0x000fe20002000000 */
[----:B------:R-:W-:Y:S01]  /*2ec0*/  FADD.FTZ R72, R193, -R72 ;  /* 0x80000048c1487221 */ /* 0x000fe20000010000 */
[----:B------:R-:W-:-:S02]  /*2ed0*/  LOP3.LUT P4, RZ, R180, 0xff, RZ, 0xc0, !PT ;  /* 0x000000ffb4ff7812 */ /* 0x000fc4000788c0ff */
[----:B------:R-:W-:Y:S01]  /*2ee0*/  F2FP.F16.F32.PACK_AB R73, R229, R73 ;  /* 0x00000049e549723e */ /* 0x000fe200000000ff */
[----:B------:R-:W-:-:S04]  /*2ef0*/  FMUL.FTZ R72, R72, UR23 ;  /* 0x0000001748487c20 */ /* 0x000fc80008410000 */
[----:B------:R-:W-:-:S04]  /*2f00*/  FMUL.FTZ R72, R72, UR14 ;  /* 0x0000000e48487c20 */ /* 0x000fc80008410000 */
[----:B------:R-:W-:Y:S02]  /*2f10*/  FMUL.FTZ R72, R72, UR22 ;  /* 0x0000001648487c20 */ /* 0x000fe40008410000 */
[--C-:B------:R-:W-:Y:S02]  /*2f20*/  @P4 HADD2.F32 R229, -RZ, R176.reuse.H0_H0 ;  /* 0x200000b0ffe54230 */ /* 0x100fe40000004100 */
[----:B------:R-:W-:-:S03]  /*2f30*/  @P3 HADD2.F32 R176, -RZ, R176.H1_H1 ;  /* 0x300000b0ffb03230 */ /* 0x000fc60000004100 */
[-C--:B------:R-:W-:Y:S01]  /*2f40*/  @P4 FMUL.FTZ R228, R229, R72.reuse ;  /* 0x00000048e5e44220 */ /* 0x080fe20000410000 */
[----:B------:R-:W-:-:S03]  /*2f50*/  FMUL.FTZ R72, R172, R72 ;  /* 0x00000048ac487220 */ /* 0x000fc60000410000 */
[----:B------:R-:W-:Y:S01]  /*2f60*/  FADD.FTZ R228, R76, R228 ;  /* 0x000000e44ce47221 */ /* 0x000fe20000010000 */
[----:B------:R-:W-:Y:S01]  /*2f70*/  FFMA.FTZ R76, R187, UR4, R195 ;  /* 0x00000004bb4c7c23 */ /* 0x000fe200080100c3 */
[----:B------:R-:W-:-:S03]  /*2f80*/  FSEL R72, R72, RZ, P4 ;  /* 0x000000ff48487208 */ /* 0x000fc60002000000 */
        /* <DEDUP_REMOVED lines=9> */
[----:B------:R-:W-:Y:S01]  /*3020*/  F2FP.F16.F32.PACK_AB R72, R229, R72 ;  /* 0x00000048e548723e */ /* 0x000fe200000000ff */
[----:B------:R-:W-:Y:S06]  /*3030*/  BRA `(.L_x_8838) ;  /* 0x0000000400a47947 */ /* 0x000fec0003800000 */
.L_x_8837:
        /* <DEDUP_REMOVED lines=11> */
[--C-:B------:R-:W-:Y:S02]  /*30f0*/  @P4 HADD2.F32 R30, -RZ, R177.reuse.H0_H0 ;  /* 0x200000b1ff1e4230 */ /* 0x100fe40000004100 */
[----:B------:R-:W-:Y:S01]  /*3100*/  FMUL.FTZ R31, R31, UR22 ;  /* 0x000000161f1f7c20 */ /* 0x000fe20008410000 */
[----:B------:R-:W-:Y:S01]  /*3110*/  FMUL.FTZ R28, R28, UR23 ;  /* 0x000000171c1c7c20 */ /* 0x000fe20008410000 */
[----:B------:R-:W-:Y:S01]  /*3120*/  @P3 HADD2.F32 R228, -RZ, R177.H1_H1 ;  /* 0x300000b1ffe43230 */ /* 0x000fe20000004100 */
[----:B------:R-:W-:Y:S01]  /*3130*/  MOV R177, RZ ;  /* 0x000000ff00b17202 */ /* 0x000fe20000000f00 */
[----:B------:R-:W-:Y:S01]  /*3140*/  @P4 FMUL.FTZ R227, R30, R31 ;  /* 0x0000001f1ee34220 */ /* 0x000fe20000410000 */
[C---:B------:R-:W-:Y:S01]  /*3150*/  FMUL.FTZ R30, R28.reuse, UR14 ;  /* 0x0000000e1c1e7c20 */ /* 0x040fe20008410000 */
[----:B------:R-:W-:-:S02]  /*3160*/  F2FP.F16.F32.PACK_AB R29, R28, R29 ;  /* 0x0000001d1c1d723e */ /* 0x000fc400000000ff */
[----:B------:R-:W-:Y:S01]  /*3170*/  FADD.FTZ R78, R78, R227 ;  /* 0x000000e34e4e7221 */ /* 0x000fe20000010000 */
[----:B------:R-:W-:Y:S01]  /*3180*/  FMUL.FTZ R30, R30, UR22 ;  /* 0x000000161e1e7c20 */ /* 0x000fe20008410000 */
[----:B------:R-:W-:-:S03]  /*3190*/  FFMA.FTZ R227, R183, UR4, R195 ;  /* 0x00000004b7e37c23 */ /* 0x000fc600080100c3 */
[-C--:B------:R-:W-:Y:S01]  /*31a0*/  @P3 FMUL.FTZ R177, R228, R30.reuse ;  /* 0x0000001ee4b13220 */ /* 0x080fe20000410000 */
[----:B------:R-:W-:Y:S01]  /*31b0*/  FMUL.FTZ R30, R175, R30 ;  /* 0x0000001eaf1e7220 */ /* 0x000fe20000410000 */
[----:B------:R-:W-:Y:S02]  /*31c0*/  FADD.FTZ R227, R222, -R227 ;  /* 0x800000e3dee37221 */ /* 0x000fe40000010000 */
[----:B------:R-:W-:Y:S01]  /*31d0*/  FADD.FTZ R79, R79, R177 ;  /* 0x000000b14f4f7221 */ /* 0x000fe20000010000 */
[----:B------:R-:W-:Y:S01]  /*31e0*/  FMUL.FTZ R177, R174, R31 ;  /* 0x0000001faeb17220 */ /* 0x000fe20000410000 */
[----:B------:R-:W-:Y:S01]  /*31f0*/  FFMA.FTZ R31, R184, UR4, R195 ;  /* 0x00000004b81f7c23 */ /* 0x000fe200080100c3 */
[----:B------:R-:W-:Y:S02]  /*3200*/  FSEL R231, R30, RZ, P3 ;  /* 0x000000ff1ee77208 */ /* 0x000fe40001800000 */
[----:B------:R-:W-:Y:S01]  /*3210*/  LOP3.LUT P3, RZ, R181, 0xff00, RZ, 0xc0, !PT ;  /* 0x0000ff00b5ff7812 */ /* 0x000fe2000786c0ff */
[----:B------:R-:W-:Y:S01]  /*3220*/  FADD.FTZ R31, R223, -R31 ;  /* 0x8000001fdf1f7221 */ /* 0x000fe20000010000 */
[----:B------:R-:W-:Y:S01]  /*3230*/  FSEL R229, R177, RZ, P4 ;  /* 0x000000ffb1e57208 */ /* 0x000fe20002000000 */
[----:B------:R-:W-:Y:S01]  /*3240*/  HFMA2 R177, -RZ, RZ, 0, 0 ;  /* 0x00000000ffb17431 */ /* 0x000fe200000001ff */
[----:B------:R-:W-:Y:S01]  /*3250*/  LOP3.LUT P4, RZ, R181, 0xff, RZ, 0xc0, !PT ;  /* 0x000000ffb5ff7812 */ /* 0x000fe2000788c0ff */
[----:B------:R-:W-:-:S04]  /*3260*/  FMUL.FTZ R228, R31, UR23 ;  /* 0x000000171fe47c20 */ /* 0x000fc80008410000 */
[----:B------:R-:W-:-:S04]  /*3270*/  FMUL.FTZ R31, R228, UR14 ;  /* 0x0000000ee41f7c20 */ /* 0x000fc80008410000 */
[----:B------:R-:W-:-:S04]  /*3280*/  FMUL.FTZ R31, R31, UR22 ;  /* 0x000000161f1f7c20 */ /* 0x000fc80008410000 */
[----:B------:R-:W-:-:S05]  /*3290*/  @P4 HADD2.F32 R30, -RZ, R178.H0_H0 ;  /* 0x200000b2ff1e4230 */ /* 0x000fca0000004100 */
[----:B------:R-:W-:Y:S01]  /*32a0*/  @P4 FMUL.FTZ R177, R30, R31 ;  /* 0x0000001f1eb14220 */ /* 0x000fe20000410000 */
[----:B------:R-:W-:-:S03]  /*32b0*/  FMUL.FTZ R30, R227, UR23 ;  /* 0x00000017e31e7c20 */ /* 0x000fc60008410000 */
[----:B------:R-:W-:Y:S01]  /*32c0*/  FADD.FTZ R177, R72, R177 ;  /* 0x000000b148b17221 */ /* 0x000fe20000010000 */
[C---:B------:R-:W-:Y:S01]  /*32d0*/  FMUL.FTZ R227, R30.reuse, UR14 ;  /* 0x0000000e1ee37c20 */ /* 0x040fe20008410000 */
[----:B------:R-:W-:Y:S01]  /*32e0*/  @P3 HADD2.F32 R72, -RZ, R178.H1_H1 ;  /* 0x300000b2ff483230 */ /* 0x000fe20000004100 */
[----:B------:R-:W-:Y:S02]  /*32f0*/  F2FP.F16.F32.PACK_AB R30, R30, R228 ;  /* 0x000000e41e1e723e */ /* 0x000fe400000000ff */
[----:B------:R-:W-:Y:S01]  /*3300*/  FMUL.FTZ R178, R227, UR22 ;  /* 0x00000016e3b27c20 */ /* 0x000fe20008410000 */
[----:B------:R-:W-:-:S03]  /*3310*/  MOV R227, RZ ;  /* 0x000000ff00e37202 */ /* 0x000fc60000000f00 */
        /* <DEDUP_REMOVED lines=10> */
[----:B------:R-:W-:-:S05]  /*33c0*/  @P4 HADD2.F32 R250, -RZ, R179.H0_H0 ;  /* 0x200000b3fffa4230 */ /* 0x000fca0000004100 */
[----:B------:R-:W-:Y:S01]  /*33d0*/  @P4 FMUL.FTZ R249, R250, R73 ;  /* 0x00000049faf94220 */ /* 0x000fe20000410000 */
[----:B------:R-:W-:-:S03]  /*33e0*/  FMUL.FTZ R250, R169, R178 ;  /* 0x000000b2a9fa7220 */ /* 0x000fc60000410000 */
[----:B------:R-:W-:Y:S01]  /*33f0*/  FADD.FTZ R178, R74, R249 ;  /* 0x000000f94ab27221 */ /* 0x000fe20000010000 */
[----:B------:R-:W-:Y:S01]  /*3400*/  FFMA.FTZ R249, R20, UR4, R195 ;  /* 0x0000000414f97c23 */ /* 0x000fe200080100c3 */
[----:B------:R-:W-:Y:S02]  /*3410*/  FSEL R74, R250, RZ, P3 ;  /* 0x000000fffa4a7208 */ /* 0x000fe40001800000 */
[----:B------:R-:W-:Y:S01]  /*3420*/  ISETP.GE.U32.AND P3, PT, R180, RZ, PT ;  /* 0x000000ffb400720c */ /* 0x000fe20003f66070 */
[----:B------:R-:W-:Y:S01]  /*3430*/  FADD.FTZ R249, R220, -R249 ;  /* 0x800000f9dcf97221 */ /* 0x000fe20000010000 */
[----:B------:R-:W-:Y:S02]  /*3440*/  F2FP.F16.F32.PACK_AB R74, R74, R72 ;  /* 0x000000484a4a723e */ /* 0x000fe400000000ff */
[----:B------:R-:W-:Y:S01]  /*3450*/  ISETP.GE.U32.AND.EX P3, PT, R181, 0x1000000, PT, P3 ;  /* 0x01000000b500780c */ /* 0x000fe20003f66130 */
[----:B------:R-:W-:-:S04]  /*3460*/  FMUL.FTZ R250, R249, UR23 ;  /* 0x00000017f9fa7c20 */ /* 0x000fc80008410000 */
[C---:B------:R-:W-:Y:S01]  /*3470*/  FMUL.FTZ R249, R250.reuse, UR14 ;  /* 0x0000000efaf97c20 */ /* 0x040fe20008410000 */
[----:B------:R-:W-:-:S03]  /*3480*/  F2FP.F16.F32.PACK_AB R31, R250, R31 ;  /* 0x0000001ffa1f723e */ /* 0x000fc600000000ff */
[----:B------:R-:W-:-:S04]  /*3490*/  FMUL.FTZ R249, R249, UR22 ;  /* 0x00000016f9f97c20 */ /* 0x000fc80008410000 */
[----:B------:R-:W-:-:S05]  /*34a0*/  @P3 HADD2.F32 R179, -RZ, R179.H1_H1 ;  /* 0x300000b3ffb33230 */ /* 0x000fca0000004100 */
        /* <DEDUP_REMOVED lines=10> */
[----:B------:R-:W-:Y:S02]  /*3550*/  HFMA2 R28, -RZ, RZ, 0, 0 ;  /* 0x00000000ff1c7431 */ /* 0x000fe400000001ff */
[----:B------:R-:W-:-:S05]  /*3560*/  @P4 HADD2.F32 R228, -RZ, R176.H0_H0 ;  /* 0x200000b0ffe44230 */ /* 0x000fca0000004100 */
[-C--:B------:R-:W-:Y:S01]  /*3570*/  @P4 FMUL.FTZ R28, R228, R73.reuse ;  /* 0x00000049e41c4220 */ /* 0x080fe20000410000 */
[----:B------:R-:W-:-:S03]  /*3580*/  FMUL.FTZ R73, R172, R73 ;  /* 0x00000049ac497220 */ /* 0x000fc60000410000 */
[----:B------:R-:W-:Y:S01]  /*3590*/  FADD.FTZ R228, R76, R28 ;  /* 0x0000001c4ce47221 */ /* 0x000fe20000010000 */
[----:B------:R-:W-:Y:S01]  /*35a0*/  FFMA.FTZ R28, R187, UR4, R195 ;  /* 0x00000004bb1c7c23 */ /* 0x000fe200080100c3 */
[----:B------:R-:W-:Y:S01]  /*35b0*/  FMUL.FTZ R76, R171, R249 ;  /* 0x000000f9ab4c7220 */ /* 0x000fe20000410000 */
[----:B------:R-:W-:Y:S02]  /*35c0*/  FSEL R72, R73, RZ, P4 ;  /* 0x000000ff49487208 */ /* 0x000fe40002000000 */
[----:B------:R-:W-:Y:S01]  /*35d0*/  FADD.FTZ R28, R226, -R28 ;  /* 0x8000001ce21c7221 */ /* 0x000fe20000010000 */
[----:B------:R-:W-:Y:S02]  /*35e0*/  F2FP.F16.F32.PACK_AB R73, R231, R229 ;  /* 0x000000e5e749723e */ /* 0x000fe400000000ff */
[----:B------:R-:W-:Y:S01]  /*35f0*/  FSEL R76, R76, RZ, P3 ;  /* 0x000000ff4c4c7208 */ /* 0x000fe20001800000 */
[----:B------:R-:W-:Y:S01]  /*3600*/  FMUL.FTZ R249, R28, UR23 ;  /* 0x000000171cf97c20 */ /* 0x000fe20008410000 */
[----:B------:R-:W-:-:S02]  /*3610*/  LOP3.LUT P3, RZ, R180, 0xff00, RZ, 0xc0, !PT ;  /* 0x0000ff00b4ff7812 */ /* 0x000fc4000786c0ff */
[----:B------:R-:W-:Y:S02]  /*3620*/  F2FP.F16.F32.PACK_AB R75, R76, R75 ;  /* 0x0000004b4c4b723e */ /* 0x000fe400000000ff */
[C---:B------:R-:W-:Y:S01]  /*3630*/  F2FP.F16.F32.PACK_AB R28, R249.reuse, R250 ;  /* 0x000000faf91c723e */ /* 0x040fe200000000ff */
[----:B------:R-:W-:Y:S01]  /*3640*/  FMUL.FTZ R249, R249, UR14 ;  /* 0x0000000ef9f97c20 */ /* 0x000fe20008410000 */
[----:B------:R-:W-:-:S03]  /*3650*/  MOV R250, RZ ;  /* 0x000000ff00fa7202 */ /* 0x000fc60000000f00 */
[----:B------:R-:W-:-:S04]  /*3660*/  FMUL.FTZ R249, R249, UR22 ;  /* 0x00000016f9f97c20 */ /* 0x000fc80008410000 */
[----:B------:R-:W-:Y:S02]  /*3670*/  @P3 HADD2.F32 R176, -RZ, R176.H1_H1 ;  /* 0x300000b0ffb03230 */ /* 0x000fe40000004100 */
[----:B------:R-:W-:-:S03]  /*3680*/  FMUL.FTZ R76, R173, R249 ;  /* 0x000000f9ad4c7220 */ /* 0x000fc60000410000 */
[----:B------:R-:W-:Y:S02]  /*3690*/  @P3 FMUL.FTZ R250, R176, R249 ;  /* 0x000000f9b0fa3220 */ /* 0x000fe40000410000 */
[----:B------:R-:W-:Y:S02]  /*36a0*/  FSEL R76, R76, RZ, P3 ;  /* 0x000000ff4c4c7208 */ /* 0x000fe40001800000 */
[----:B------:R-:W-:Y:S02]  /*36b0*/  FADD.FTZ R176, R77, R250 ;  /* 0x000000fa4db07221 */ /* 0x000fe40000010000 */
[----:B------:R-:W-:-:S07]  /*36c0*/  F2FP.F16.F32.PACK_AB R72, R76, R72 ;  /* 0x000000484c48723e */ /* 0x000fce00000000ff */
.L_x_8838:
        /* <DEDUP_REMOVED lines=13> */
.L_x_8836:
[----:B------:R-:W-:Y:S05]  /*37a0*/  BSYNC.RECONVERGENT B1 ;  /* 0x0000000000017941 */ /* 0x000fea0003800200 */
.L_x_8835:
        /* <DEDUP_REMOVED lines=112> */
[----:B------:R-:W-:Y:S01]  /*3eb0*/  F2FP.F16.F32.PACK_AB R64, R68, R64 ;  /* 0x000000404440723e */ /* 0x000fe200000000ff */
[----:B------:R-:W-:Y:S06]  /*3ec0*/  BRA `(.L_x_8842) ;  /* 0x0000000400947947 */ /* 0x000fec0003800000 */
.L_x_8841:
        /* <DEDUP_REMOVED lines=100> */
[----:B------:R-:W-:-:S07]  /*4510*/  F2FP.F16.F32.PACK_AB R64, R229, R64 ;  /* 0x00000040e540723e */ /* 0x000fce00000000ff */
.L_x_8842:
        /* <DEDUP_REMOVED lines=13> */
.L_x_8840:
[----:B------:R-:W-:Y:S05]  /*45f0*/  BSYNC.RECONVERGENT B1 ;  /* 0x0000000000017941 */ /* 0x000fea0003800200 */
.L_x_8839:
        /* <DEDUP_REMOVED lines=19> */
[--C-:B-----5:R-:W-:Y:S02]  /*4730*/  @P4 HADD2.F32 R30, -RZ, R177.reuse.H0_H0 ;  /* 0x200000b1ff1e4230 */ /* 0x120fe40000004100 */
        /* <DEDUP_REMOVED lines=94> */
.L_x_8845:
        /* <DEDUP_REMOVED lines=8> */
[--C-:B-----5:R-:W-:Y:S02]  /*4da0*/  @P4 HADD2.F32 R229, -RZ, R177.reuse.H0_H0 ;  /* 0x200000b1ffe54230 */ /* 0x120fe40000004100 */
        /* <DEDUP_REMOVED lines=92> */
.L_x_8846:
        /* <DEDUP_REMOVED lines=13> */
.L_x_8844:
[----:B------:R-:W-:Y:S05]  /*5440*/  BSYNC.RECONVERGENT B1 ;  /* 0x0000000000017941 */ /* 0x000fea0003800200 */
.L_x_8843:
        /* <DEDUP_REMOVED lines=96> */
[----:B------:R-:W-:Y:S02]  /*5a50*/  FSEL R52, R249, RZ, P3 ;  /* 0x000000fff9347208 */ /* 0x000fe40001800000 */
[----:B------:R-:W-:Y:S01]  /*5a60*/  LOP3.LUT P3, RZ, R22, 0xff00, RZ, 0xc0, !PT ;  /* 0x0000ff0016ff7812 */ /* 0x000fe2000786c0ff */
[----:B------:R-:W-:Y:S01]  /*5a70*/  FADD.FTZ R28, R201, -R28 ;  /* 0x8000001cc91c7221 */ /* 0x000fe20000010000 */
[----:B------:R-:W-:Y:S02]  /*5a80*/  F2FP.F16.F32.PACK_AB R51, R52, R51 ;  /* 0x000000333433723e */ /* 0x000fe400000000ff */
[----:B------:R-:W-:Y:S01]  /*5a90*/  MOV R249, RZ ;  /* 0x000000ff00f97202 */ /* 0x000fe20000000f00 */
[----:B------:R-:W-:Y:S01]  /*5aa0*/  FMUL.FTZ R28, R28, UR23 ;  /* 0x000000171c1c7c20 */ /* 0x000fe20008410000 */
[----:B------:R-:W-:-:S02]  /*5ab0*/  FSEL R48, R49, RZ, P4 ;  /* 0x000000ff31307208 */ /* 0x000fc40002000000 */
[----:B------:R-:W-:Y:S01]  /*5ac0*/  F2FP.F16.F32.PACK_AB R49, R231, R229 ;  /* 0x000000e5e731723e */ /* 0x000fe200000000ff */
[C---:B------:R-:W-:Y:S01]  /*5ad0*/  FMUL.FTZ R195, R28.reuse, UR14 ;  /* 0x0000000e1cc37c20 */ /* 0x040fe20008410000 */
[----:B------:R-:W-:-:S03]  /*5ae0*/  F2FP.F16.F32.PACK_AB R28, R28, R250 ;  /* 0x000000fa1c1c723e */ /* 0x000fc600000000ff */
[----:B------:R-:W-:Y:S01]  /*5af0*/  FMUL.FTZ R195, R195, UR22 ;  /* 0x00000016c3c37c20 */ /* 0x000fe20008410000 */
[----:B------:R-:W-:-:S03]  /*5b00*/  @P3 HADD2.F32 R176, -RZ, R176.H1_H1 ;  /* 0x300000b0ffb03230 */ /* 0x000fc60000004100 */
[-C--:B------:R-:W-:Y:S02]  /*5b10*/  FMUL.FTZ R52, R149, R195.reuse ;  /* 0x000000c395347220 */ /* 0x080fe40000410000 */
[----:B------:R-:W-:-:S03]  /*5b20*/  @P3 FMUL.FTZ R249, R176, R195 ;  /* 0x000000c3b0f93220 */ /* 0x000fc60000410000 */
[----:B------:R-:W-:Y:S01]  /*5b30*/  FSEL R52, R52, RZ, P3 ;  /* 0x000000ff34347208 */ /* 0x000fe20001800000 */
[----:B------:R-:W-:-:S03]  /*5b40*/  FADD.FTZ R176, R53, R249 ;  /* 0x000000f935b07221 */ /* 0x000fc60000010000 */
[----:B------:R-:W-:Y:S01]  /*5b50*/  F2FP.F16.F32.PACK_AB R48, R52, R48 ;  /* 0x000000303430723e */ /* 0x000fe200000000ff */
[----:B------:R-:W-:Y:S06]  /*5b60*/  BRA `(.L_x_8849) ;  /* 0x0000000400947947 */ /* 0x000fec0003800000 */
.L_x_8848:
        /* <DEDUP_REMOVED lines=75> */
[--C-:B------:R-:W-:Y:S01]  /*6020*/  FFMA.FTZ R48, R192, UR4, R195.reuse ;  /* 0x00000004c0307c23 */ /* 0x100fe200080100c3 */
[----:B------:R-:W-:Y:S01]  /*6030*/  FFMA.FTZ R195, R202, UR4, R195 ;  /* 0x00000004cac37c23 */ /* 0x000fe200080100c3 */
[----:B------:R-:W-:Y:S01]  /*6040*/  HFMA2 R228, -RZ, RZ, 0, 0 ;  /* 0x00000000ffe47431 */ /* 0x000fe200000001ff */
[----:B------:R-:W-:Y:S01]  /*6050*/  FSEL R49, R49, RZ, P4 ;  /* 0x000000ff31317208 */ /* 0x000fe20002000000 */
[----:B------:R-:W-:Y:S01]  /*6060*/  FADD.FTZ R48, R203, -R48 ;  /* 0x80000030cb307221 */ /* 0x000fe20000010000 */
[----:B------:R-:W-:Y:S01]  /*6070*/  LOP3.LUT P4, RZ, R22, 0xff, RZ, 0xc0, !PT ;  /* 0x000000ff16ff7812 */ /* 0x000fe2000788c0ff */
[----:B------:R-:W-:Y:S01]  /*6080*/  FADD.FTZ R195, R201, -R195 ;  /* 0x800000c3c9c37221 */ /* 0x000fe20000010000 */
[----:B------:R-:W-:Y:S01]  /*6090*/  F2FP.F16.F32.PACK_AB R49, R229, R49 ;  /* 0x00000031e531723e */ /* 0x000fe200000000ff */
[----:B------:R-:W-:-:S02]  /*60a0*/  FMUL.FTZ R48, R48, UR23 ;  /* 0x0000001730307c20 */ /* 0x000fc40008410000 */
[----:B------:R-:W-:Y:S02]  /*60b0*/  FMUL.FTZ R195, R195, UR23 ;  /* 0x00000017c3c37c20 */ /* 0x000fe40008410000 */
[----:B------:R-:W-:-:S04]  /*60c0*/  FMUL.FTZ R48, R48, UR14 ;  /* 0x0000000e30307c20 */ /* 0x000fc80008410000 */
[----:B------:R-:W-:Y:S02]  /*60d0*/  FMUL.FTZ R48, R48, UR22 ;  /* 0x0000001630307c20 */ /* 0x000fe40008410000 */
[--C-:B------:R-:W-:Y:S02]  /*60e0*/  @P4 HADD2.F32 R229, -RZ, R176.reuse.H0_H0 ;  /* 0x200000b0ffe54230 */ /* 0x100fe40000004100 */
[----:B------:R-:W-:-:S03]  /*60f0*/  @P3 HADD2.F32 R176, -RZ, R176.H1_H1 ;  /* 0x300000b0ffb03230 */ /* 0x000fc60000004100 */
[-C--:B------:R-:W-:Y:S01]  /*6100*/  @P4 FMUL.FTZ R228, R229, R48.reuse ;  /* 0x00000030e5e44220 */ /* 0x080fe20000410000 */
[----:B------:R-:W-:-:S03]  /*6110*/  FMUL.FTZ R48, R148, R48 ;  /* 0x0000003094307220 */ /* 0x000fc60000410000 */
[----:B------:R-:W-:Y:S01]  /*6120*/  FADD.FTZ R228, R52, R228 ;  /* 0x000000e434e47221 */ /* 0x000fe20000010000 */
[----:B------:R-:W-:Y:S01]  /*6130*/  FMUL.FTZ R52, R195, UR14 ;  /* 0x0000000ec3347c20 */ /* 0x000fe20008410000 */
[----:B------:R-:W-:-:S03]  /*6140*/  FSEL R48, R48, RZ, P4 ;  /* 0x000000ff30307208 */ /* 0x000fc60002000000 */
[----:B------:R-:W-:Y:S01]  /*6150*/  FMUL.FTZ R195, R52, UR22 ;  /* 0x0000001634c37c20 */ /* 0x000fe20008410000 */
[----:B------:R-:W-:-:S03]  /*6160*/  MOV R52, RZ ;  /* 0x000000ff00347202 */ /* 0x000fc60000000f00 */
[-C--:B------:R-:W-:Y:S01]  /*6170*/  @P3 FMUL.FTZ R52, R176, R195.reuse ;  /* 0x000000c3b0343220 */ /* 0x080fe20000410000 */
[----:B------:R-:W-:-:S05]  /*6180*/  FMUL.FTZ R176, R149, R195 ;  /* 0x000000c395b07220 */ /* 0x000fca0000410000 */
[----:B------:R-:W-:Y:S01]  /*6190*/  FSEL R195, R176, RZ, P3 ;  /* 0x000000ffb0c37208 */ /* 0x000fe20001800000 */
[----:B------:R-:W-:-:S03]  /*61a0*/  FADD.FTZ R176, R53, R52 ;  /* 0x0000003435b07221 */ /* 0x000fc60000010000 */
[----:B------:R-:W-:-:S07]  /*61b0*/  F2FP.F16.F32.PACK_AB R48, R195, R48 ;  /* 0x00000030c330723e */ /* 0x000fce00000000ff */
.L_x_8849:
        /* <DEDUP_REMOVED lines=13> */
.L_x_8834:
        /* <DEDUP_REMOVED lines=10> */
[C---:B-----5:R-:W-:Y:S01]  /*6330*/  LOP3.LUT P3, RZ, R180.reuse, 0xff0000, RZ, 0xc0, !PT ;  /* 0x00ff0000b4ff7812 */ /* 0x060fe2000786c0ff */
[----:B------:R-:W-:Y:S01]  /*6340*/  HADD2.F32 R228, -RZ, R45.H0_H0 ;  /* 0x2000002dffe47230 */ /* 0x000fe20000004100 */
[----:B------:R-:W-:Y:S01]  /*6350*/  LOP3.LUT P4, RZ, R180, 0xff000000, RZ, 0xc0, !PT ;  /* 0xff000000b4ff7812 */ /* 0x000fe2000788c0ff */
[----:B------:R-:W-:Y:S01]  /*6360*/  FADD.FTZ R227, R225, -R227 ;  /* 0x800000e3e1e37221 */ /* 0x000fe20000010000 */
[----:B------:R-:W-:-:S03]  /*6370*/  LOP3.LUT P2, RZ, R181, 0xff, RZ, 0xc0, !PT ;  /* 0x000000ffb5ff7812 */ /* 0x000fc6000784c0ff */
[----:B------:R-:W-:-:S04]  /*6380*/  FFMA.FTZ R227, R227, UR23, R228 ;  /* 0x00000017e3e37c23 */ /* 0x000fc800080100e4 */
[----:B------:R-:W-:Y:S02]  /*6390*/  FMUL.FTZ R227, R227, UR14 ;  /* 0x0000000ee3e37c20 */ /* 0x000fe40008410000 */
[--C-:B------:R-:W-:Y:S02]  /*63a0*/  @P3 HADD2.F32 R229, -RZ, R177.reuse.H0_H0 ;  /* 0x200000b1ffe53230 */ /* 0x100fe40000004100 */
[----:B------:R-:W-:Y:S01]  /*63b0*/  FMUL.FTZ R228, R227, UR22 ;  /* 0x00000016e3e47c20 */ /* 0x000fe20008410000 */
[----:B------:R-:W-:Y:S02]  /*63c0*/  HFMA2 R227, -RZ, RZ, 0, 0 ;  /* 0x00000000ffe37431 */ /* 0x000fe400000001ff */
[----:B------:R-:W-:Y:S02]  /*63d0*/  @P4 HADD2.F32 R177, -RZ, R177.H1_H1 ;  /* 0x300000b1ffb14230 */ /* 0x000fe40000004100 */
[----:B------:R-:W-:Y:S01]  /*63e0*/  @P3 FMUL.FTZ R227, R228, R229 ;  /* 0x000000e5e4e33220 */ /* 0x000fe20000410000 */
[----:B------:R-:W-:-:S02]  /*63f0*/  HADD2.F32 R229, -RZ, R45.H1_H1 ;  /* 0x3000002dffe57230 */ /* 0x000fc40000004100 */
[----:B------:R-:W-:Y:S02]  /*6400*/  @P2 HADD2.F32 R231, -RZ, R178.H0_H0 ;  /* 0x200000b2ffe72230 */ /* 0x000fe40000004100 */
[----:B------:R-:W-:Y:S01]  /*6410*/  FADD.FTZ R78, R78, R227 ;  /* 0x000000e34e4e7221 */ /* 0x000fe20000010000 */
[----:B------:R-:W-:-:S04]  /*6420*/  FFMA.FTZ R227, R185, UR4, R195 ;  /* 0x00000004b9e37c23 */ /* 0x000fc800080100c3 */
[----:B------:R-:W-:-:S04]  /*6430*/  FADD.FTZ R227, R224, -R227 ;  /* 0x800000e3e0e37221 */ /* 0x000fc80000010000 */
        /* <DEDUP_REMOVED lines=8> */
[----:B------:R-:W-:Y:S02]  /*64c0*/  HADD2.F32 R227, -RZ, R46.H0_H0 ;  /* 0x2000002effe37230 */ /* 0x000fe40000004100 */
[----:B------:R-:W-:Y:S01]  /*64d0*/  FADD.FTZ R177, R223, -R177 ;  /* 0x800000b1dfb17221 */ /* 0x000fe20000010000 */
[----:B------:R-:W-:-:S03]  /*64e0*/  FSEL R229, R229, RZ, P4 ;  /* 0x000000ffe5e57208 */ /* 0x000fc60002000000 */
[----:B------:R-:W-:-:S04]  /*64f0*/  FFMA.FTZ R177, R177, UR23, R227 ;  /* 0x00000017b1b17c23 */ /* 0x000fc800080100e3 */
[----:B------:R-:W-:-:S04]  /*6500*/  FMUL.FTZ R177, R177, UR14 ;  /* 0x0000000eb1b17c20 */ /* 0x000fc80008410000 */
[----:B------:R-:W-:Y:S01]  /*6510*/  FMUL.FTZ R227, R177, UR22 ;  /* 0x00000016b1e37c20 */ /* 0x000fe20008410000 */
[----:B------:R-:W-:-:S03]  /*6520*/  HFMA2 R177, -RZ, RZ, 0, 0 ;  /* 0x00000000ffb17431 */ /* 0x000fc600000001ff */
[----:B------:R-:W-:Y:S01]  /*6530*/  @P2 FMUL.FTZ R177, R227, R231 ;  /* 0x000000e7e3b12220 */ /* 0x000fe20000410000 */
[----:B------:R-:W-:Y:S02]  /*6540*/  HADD2.F32 R231, -RZ, R46.H1_H1 ;  /* 0x3000002effe77230 */ /* 0x000fe40000004100 */
[----:B------:R-:W-:Y:S01]  /*6550*/  FMUL.FTZ R227, R168, R227 ;  /* 0x000000e3a8e37220 */ /* 0x000fe20000410000 */
[----:B------:R-:W-:Y:S01]  /*6560*/  FADD.FTZ R177, R72, R177 ;  /* 0x000000b148b17221 */ /* 0x000fe20000010000 */
[----:B------:R-:W-:-:S04]  /*6570*/  FFMA.FTZ R72, R183, UR4, R195 ;  /* 0x00000004b7487c23 */ /* 0x000fc800080100c3 */
[----:B------:R-:W-:-:S04]  /*6580*/  FADD.FTZ R72, R222, -R72 ;  /* 0x80000048de487221 */ /* 0x000fc80000010000 */
[----:B------:R-:W-:Y:S01]  /*6590*/  FFMA.FTZ R231, R72, UR23, R231 ;  /* 0x0000001748e77c23 */ /* 0x000fe200080100e7 */
[----:B------:R-:W-:Y:S02]  /*65a0*/  FSEL R72, R227, RZ, P2 ;  /* 0x000000ffe3487208 */ /* 0x000fe40001000000 */
[----:B------:R-:W-:Y:S01]  /*65b0*/  LOP3.LUT P2, RZ, R181, 0xff00, RZ, 0xc0, !PT ;  /* 0x0000ff00b5ff7812 */ /* 0x000fe2000784c0ff */
[----:B------:R-:W-:-:S12]  /*65c0*/  FMUL.FTZ R231, R231, UR14 ;  /* 0x0000000ee7e77c20 */ /* 0x000fd80008410000 */
[----:B------:R-:W-:Y:S02]  /*65d0*/  @P2 HADD2.F32 R227, -RZ, R178.H1_H1 ;  /* 0x300000b2ffe32230 */ /* 0x000fe40000004100 */
[----:B------:R-:W-:Y:S01]  /*65e0*/  FMUL.FTZ R178, R231, UR22 ;  /* 0x00000016e7b27c20 */ /* 0x000fe20008410000 */
[----:B------:R-:W-:-:S03]  /*65f0*/  MOV R231, RZ ;  /* 0x000000ff00e77202 */ /* 0x000fc60000000f00 */
[----:B------:R-:W-:Y:S01]  /*6600*/  @P2 FMUL.FTZ R231, R178, R227 ;  /* 0x000000e3b2e72220 */ /* 0x000fe20000410000 */
[----:B------:R-:W-:-:S03]  /*6610*/  FMUL.FTZ R178, R169, R178 ;  /* 0x000000b2a9b27220 */ /* 0x000fc60000410000 */
[----:B------:R-:W-:Y:S01]  /*6620*/  FADD.FTZ R227, R73, R231 ;  /* 0x000000e749e37221 */ /* 0x000fe20000010000 */
[----:B------:R-:W-:Y:S01]  /*6630*/  FFMA.FTZ R73, R182, UR4, R195 ;  /* 0x00000004b6497c23 */ /* 0x000fe200080100c3 */
[----:B------:R-:W-:-:S03]  /*6640*/  HADD2.F32 R231, -RZ, R47.H0_H0 ;  /* 0x2000002fffe77230 */ /* 0x000fc60000004100 */
[----:B------:R-:W-:-:S04]  /*6650*/  FADD.FTZ R73, R221, -R73 ;  /* 0x80000049dd497221 */ /* 0x000fc80000010000 */
[----:B------:R-:W-:Y:S01]  /*6660*/  FFMA.FTZ R231, R73, UR23, R231 ;  /* 0x0000001749e77c23 */ /* 0x000fe200080100e7 */
[----:B------:R-:W-:Y:S02]  /*6670*/  FSEL R73, R178, RZ, P2 ;  /* 0x000000ffb2497208 */ /* 0x000fe40001000000 */
[----:B------:R-:W-:Y:S01]  /*6680*/  LOP3.LUT P2, RZ, R181, 0xff0000, RZ, 0xc0, !PT ;  /* 0x00ff0000b5ff7812 */ /* 0x000fe2000784c0ff */
[----:B------:R-:W-:-:S04]  /*6690*/  FMUL.FTZ R178, R231, UR14 ;  /* 0x0000000ee7b27c20 */ /* 0x000fc80008410000 */
[----:B------:R-:W-:Y:S01]  /*66a0*/  FMUL.FTZ R231, R178, UR22 ;  /* 0x00000016b2e77c20 */ /* 0x000fe20008410000 */
[----:B------:R-:W-:-:S07]  /*66b0*/  HFMA2 R178, -RZ, RZ, 0, 0 ;  /* 0x00000000ffb27431 */ /* 0x000fce00000001ff */
[----:B------:R-:W-:-:S05]  /*66c0*/  @P2 HADD2.F32 R249, -RZ, R179.H0_H0 ;  /* 0x200000b3fff92230 */ /* 0x000fca0000004100 */
        /* <DEDUP_REMOVED lines=13> */
[----:B------:R-:W-:-:S05]  /*67a0*/  @P2 HADD2.F32 R179, -RZ, R179.H1_H1 ;  /* 0x300000b3ffb32230 */ /* 0x000fca0000004100 */
[----:B------:R-:W-:-:S04]  /*67b0*/  @P2 FMUL.FTZ R249, R231, R179 ;  /* 0x000000b3e7f92220 */ /* 0x000fc80000410000 */
[----:B------:R-:W-:Y:S01]  /*67c0*/  FADD.FTZ R179, R75, R249 ;  /* 0x000000f94bb37221 */ /* 0x000fe20000010000 */
[----:B------:R-:W-:-:S05]  /*67d0*/  FMUL.FTZ R75, R171, R231 ;  /* 0x000000e7ab4b7220 */ /* 0x000fca0000410000 */
[----:B------:R-:W-:Y:S02]  /*67e0*/  FSEL R75, R75, RZ, P2 ;  /* 0x000000ff4b4b7208 */ /* 0x000fe40001000000 */
[----:B------:R-:W-:Y:S02]  /*67f0*/  LOP3.LUT P2, RZ, R180, 0xff, RZ, 0xc0, !PT ;  /* 0x000000ffb4ff7812 */ /* 0x000fe4000784c0ff */
[----:B------:R-:W-:Y:S02]  /*6800*/  F2FP.F16.F32.PACK_AB R75, R75, R74 ;  /* 0x0000004a4b4b723e */ /* 0x000fe400000000ff */
[----:B------:R-:W-:Y:S01]  /*6810*/  F2FP.F16.F32.PACK_AB R74, R73, R72 ;  /* 0x00000048494a723e */ /* 0x000fe200000000ff */
[----:B------:R-:W-:Y:S01]  /*6820*/  FFMA.FTZ R72, R0, UR4, R195 ;  /* 0x0000000400487c23 */ /* 0x000fe200080100c3 */
[----:B------:R-:W-:-:S03]  /*6830*/  HADD2.F32 R73, -RZ, R44.H0_H0 ;  /* 0x2000002cff497230 */ /* 0x000fc60000004100 */
[----:B------:R-:W-:-:S04]  /*6840*/  FADD.FTZ R72, R193, -R72 ;  /* 0x80000048c1487221 */ /* 0x000fc80000010000 */
[----:B------:R-:W-:Y:S01]  /*6850*/  FFMA.FTZ R72, R72, UR23, R73 ;  /* 0x0000001748487c23 */ /* 0x000fe20008010049 */
[----:B------:R-:W-:Y:S01]  /*6860*/  FMUL.FTZ R73, R174, R228 ;  /* 0x000000e4ae497220 */ /* 0x000fe20000410000 */
[----:B------:R-:W-:Y:S02]  /*6870*/  @P2 HADD2.F32 R228, -RZ, R176.H0_H0 ;  /* 0x200000b0ffe42230 */ /* 0x000fe40000004100 */
[----:B------:R-:W-:Y:S02]  /*6880*/  FMUL.FTZ R72, R72, UR14 ;  /* 0x0000000e48487c20 */ /* 0x000fe40008410000 */
[----:B------:R-:W-:Y:S02]  /*6890*/  FSEL R73, R73, RZ, P3 ;  /* 0x000000ff49497208 */ /* 0x000fe40001800000 */
[----:B------:R-:W-:Y:S01]  /*68a0*/  FMUL.FTZ R72, R72, UR22 ;  /* 0x0000001648487c20 */ /* 0x000fe20008410000 */
[----:B------:R-:W-:Y:S02]  /*68b0*/  LOP3.LUT P3, RZ, R180, 0xff00, RZ, 0xc0, !PT ;  /* 0x0000ff00b4ff7812 */ /* 0x000fe4000786c0ff */
[----:B------:R-:W-:Y:S01]  /*68c0*/  F2FP.F16.F32.PACK_AB R73, R229, R73 ;  /* 0x00000049e549723e */ /* 0x000fe200000000ff */
[----:B------:R-:W-:-:S02]  /*68d0*/  HFMA2 R229, -RZ, RZ, 0, 0 ;  /* 0x00000000ffe57431 */ /* 0x000fc400000001ff */
[----:B------:R-:W-:Y:S01]  /*68e0*/  @P2 FMUL.FTZ R229, R72, R228 ;  /* 0x000000e448e52220 */ /* 0x000fe20000410000 */
[----:B------:R-:W-:Y:S02]  /*68f0*/  HADD2.F32 R228, -RZ, R44.H1_H1 ;  /* 0x3000002cffe47230 */ /* 0x000fe40000004100 */
[----:B------:R-:W-:Y:S01]  /*6900*/  FMUL.FTZ R72, R172, R72 ;  /* 0x00000048ac487220 */ /* 0x000fe20000410000 */
[----:B------:R-:W-:Y:S01]  /*6910*/  FADD.FTZ R229, R76, R229 ;  /* 0x000000e54ce57221 */ /* 0x000fe20000010000 */
[----:B------:R-:W-:-:S03]  /*6920*/  FFMA.FTZ R76, R187, UR4, R195 ;  /* 0x00000004bb4c7c23 */ /* 0x000fc600080100c3 */
[----:B------:R-:W-:Y:S01]  /*6930*/  FSEL R72, R72, RZ, P2 ;  /* 0x000000ff48487208 */ /* 0x000fe20001000000 */
[----:B------:R-:W-:Y:S01]  /*6940*/  FADD.FTZ R76, R226, -R76 ;  /* 0x8000004ce24c7221 */ /* 0x000fe20000010000 */
[----:B------:R-:W-:-:S03]  /*6950*/  @P3 HADD2.F32 R176, -RZ, R176.H1_H1 ;  /* 0x300000b0ffb03230 */ /* 0x000fc60000004100 */
[----:B------:R-:W-:-:S04]  /*6960*/  FFMA.FTZ R76, R76, UR23, R228 ;  /* 0x000000174c4c7c23 */ /* 0x000fc800080100e4 */
[----:B------:R-:W-:-:S04]  /*6970*/  FMUL.FTZ R76, R76, UR14 ;  /* 0x0000000e4c4c7c20 */ /* 0x000fc80008410000 */
[----:B------:R-:W-:Y:S01]  /*6980*/  FMUL.FTZ R228, R76, UR22 ;  /* 0x000000164ce47c20 */ /* 0x000fe20008410000 */
[----:B------:R-:W-:-:S03]  /*6990*/  MOV R76, RZ ;  /* 0x000000ff004c7202 */ /* 0x000fc60000000f00 */
[----:B------:R-:W-:Y:S01]  /*69a0*/  @P3 FMUL.FTZ R76, R228, R176 ;  /* 0x000000b0e44c3220 */ /* 0x000fe20000410000 */
[----:B------:R-:W-:-:S05]  /*69b0*/  FMUL.FTZ R176, R173, R228 ;  /* 0x000000e4adb07220 */ /* 0x000fca0000410000 */
[----:B------:R-:W-:Y:S01]  /*69c0*/  FSEL R228, R176, RZ, P3 ;  /* 0x000000ffb0e47208 */ /* 0x000fe20001800000 */
[----:B------:R-:W-:-:S03]  /*69d0*/  FADD.FTZ R176, R77, R76 ;  /* 0x0000004c4db07221 */ /* 0x000fc60000010000 */
[----:B------:R-:W-:Y:S01]  /*69e0*/  F2FP.F16.F32.PACK_AB R72, R228, R72 ;  /* 0x00000048e448723e */ /* 0x000fe200000000ff */
[----:B------:R-:W-:Y:S06]  /*69f0*/  BRA `(.L_x_8853) ;  /* 0x0000000400c47947 */ /* 0x000fec0003800000 */
.L_x_8852:
[----:B------:R-:W-:Y:S01]  /*6a00*/  FFMA.FTZ R29, R186, UR4, R195 ;  /* 0x00000004ba1d7c23 */ /* 0x000fe200080100c3 */
[--C-:B-----5:R-:W-:Y:S01]  /*6a10*/  HADD2.F32 R28, -RZ, R45.reuse.H0_H0 ;  /* 0x2000002dff1c7230 */ /* 0x120fe20000004100 */
[C---:B------:R-:W-:Y:S01]  /*6a20*/  LOP3.LUT P2, RZ, R180.reuse, 0xff0000, RZ, 0xc0, !PT ;  /* 0x00ff0000b4ff7812 */ /* 0x040fe2000784c0ff */
[----:B------:R-:W-:Y:S02]  /*6a30*/  HADD2.F32 R30, -RZ, R45.H1_H1 ;  /* 0x3000002dff1e7230 */ /* 0x000fe40000004100 */
[----:B------:R-:W-:Y:S01]  /*6a40*/  FADD.FTZ R29, R225, -R29 ;  /* 0x8000001de11d7221 */ /* 0x000fe20000010000 */
[----:B------:R-:W-:Y:S01]  /*6a50*/  LOP3.LUT P3, RZ, R180, 0xff000000, RZ, 0xc0, !PT ;  /* 0xff000000b4ff7812 */ /* 0x000fe2000786c0ff */
[----:B------:R-:W-:Y:S01]  /*6a60*/  HFMA2 R229, -RZ, RZ, 0, 0 ;  /* 0x00000000ffe57431 */ /* 0x000fe200000001ff */
[----:B------:R-:W-:Y:S01]  /*6a70*/  LOP3.LUT P4, RZ, R181, 0xff, RZ, 0xc0, !PT ;  /* 0x000000ffb5ff7812 */ /* 0x000fe2000788c0ff */
[----:B------:R-:W-:Y:S01]  /*6a80*/  FFMA.FTZ R29, R29, UR23, R28 ;  /* 0x000000171d1d7c23 */ /* 0x000fe2000801001c */
[----:B------:R-:W-:Y:S01]  /*6a90*/  FFMA.FTZ R28, R185, UR4, R195 ;  /* 0x00000004b91c7c23 */ /* 0x000fe200080100c3 */
[----:B------:R-:W-:-:S03]  /*6aa0*/  MOV R251, RZ ;  /* 0x000000ff00fb7202 */ /* 0x000fc60000000f00 */
[----:B------:R-:W-:-:S04]  /*6ab0*/  FADD.FTZ R28, R224, -R28 ;  /* 0x8000001ce01c7221 */ /* 0x000fc80000010000 */
[----:B------:R-:W-:Y:S01]  /*6ac0*/  FFMA.FTZ R28, R28, UR23, R30 ;  /* 0x000000171c1c7c23 */ /* 0x000fe2000801001e */
[----:B------:R-:W-:-:S03]  /*6ad0*/  FMUL.FTZ R30, R29, UR14 ;  /* 0x0000000e1d1e7c20 */ /* 0x000fc60008410000 */
[----:B------:R-:W-:Y:S01]  /*6ae0*/  FMUL.FTZ R31, R28, UR14 ;  /* 0x0000000e1c1f7c20 */ /* 0x000fe20008410000 */
[----:B------:R-:W-:Y:S01]  /*6af0*/  FMUL.FTZ R227, R30, UR22 ;  /* 0x000000161ee37c20 */ /* 0x000fe20008410000 */
[--C-:B------:R-:W-:Y:S01]  /*6b00*/  @P2 HADD2.F32 R30, -RZ, R177.reuse.H0_H0 ;  /* 0x200000b1ff1e2230 */ /* 0x100fe20000004100 */
[----:B------:R-:W-:Y:S01]  /*6b10*/  F2FP.F16.F32.PACK_AB R29, R28, R29 ;  /* 0x0000001d1c1d723e */ /* 0x000fe200000000ff */
[----:B------:R-:W-:Y:S01]  /*6b20*/  FMUL.FTZ R228, R31, UR22 ;  /* 0x000000161fe47c20 */ /* 0x000fe20008410000 */
[----:B------:R-:W-:Y:S02]  /*6b30*/  MOV R31, RZ ;  /* 0x000000ff001f7202 */ /* 0x000fe40000000f00 */
[-C--:B------:R-:W-:Y:S01]  /*6b40*/  @P2 FMUL.FTZ R229, R30, R227.reuse ;  /* 0x000000e31ee52220 */ /* 0x080fe20000410000 */
[----:B------:R-:W-:Y:S02]  /*6b50*/  @P3 HADD2.F32 R30, -RZ, R177.H1_H1 ;  /* 0x300000b1ff1e3230 */ /* 0x000fe40000004100 */
[----:B------:R-:W-:Y:S01]  /*6b60*/  FMUL.FTZ R227, R174, R227 ;  /* 0x000000e3aee37220 */ /* 0x000fe20000410000 */
[----:B------:R-:W-:-:S02]  /*6b70*/  HADD2.F32 R177, -RZ, R46.H0_H0 ;  /* 0x2000002effb17230 */ /* 0x000fc40000004100 */
[----:B------:R-:W-:Y:S01]  /*6b80*/  FADD.FTZ R78, R78, R229 ;  /* 0x000000e54e4e7221 */ /* 0x000fe20000010000 */
[----:B------:R-:W-:Y:S02]  /*6b90*/  @P4 HADD2.F32 R229, -RZ, R178.H0_H0 ;  /* 0x200000b2ffe54230 */ /* 0x000fe40000004100 */
[----:B------:R-:W-:Y:S01]  /*6ba0*/  @P3 FMUL.FTZ R31, R30, R228 ;  /* 0x000000e41e1f3220 */ /* 0x000fe20000410000 */
[----:B------:R-:W-:Y:S01]  /*6bb0*/  FFMA.FTZ R30, R184, UR4, R195 ;  /* 0x00000004b81e7c23 */ /* 0x000fe200080100c3 */
[----:B------:R-:W-:Y:S02]  /*6bc0*/  FSEL R231, R227, RZ, P2 ;  /* 0x000000ffe3e77208 */ /* 0x000fe40001000000 */
[----:B------:R-:W-:Y:S01]  /*6bd0*/  FADD.FTZ R79, R79, R31 ;  /* 0x0000001f4f4f7221 */ /* 0x000fe20000010000 */
[----:B------:R-:W-:Y:S01]  /*6be0*/  FADD.FTZ R30, R223, -R30 ;  /* 0x8000001edf1e7221 */ /* 0x000fe20000010000 */
[----:B------:R-:W-:-:S03]  /*6bf0*/  LOP3.LUT P2, RZ, R181, 0xff00, RZ, 0xc0, !PT ;  /* 0x0000ff00b5ff7812 */ /* 0x000fc6000784c0ff */
[----:B------:R-:W-:Y:S01]  /*6c00*/  FFMA.FTZ R30, R30, UR23, R177 ;  /* 0x000000171e1e7c23 */ /* 0x000fe200080100b1 */
[----:B------:R-:W-:-:S03]  /*6c10*/  HFMA2 R177, -RZ, RZ, 0, 0 ;  /* 0x00000000ffb17431 */ /* 0x000fc600000001ff */
[----:B------:R-:W-:-:S04]  /*6c20*/  FMUL.FTZ R31, R30, UR14 ;  /* 0x0000000e1e1f7c20 */ /* 0x000fc80008410000 */
[----:B------:R-:W-:-:S04]  /*6c30*/  FMUL.FTZ R31, R31, UR22 ;  /* 0x000000161f1f7c20 */ /* 0x000fc80008410000 */
[----:B------:R-:W-:Y:S01]  /*6c40*/  @P4 FMUL.FTZ R177, R229, R31 ;  /* 0x0000001fe5b14220 */ /* 0x000fe20000410000 */
[----:B------:R-:W-:-:S03]  /*6c50*/  FFMA.FTZ R229, R183, UR4, R195 ;  /* 0x00000004b7e57c23 */ /* 0x000fc600080100c3 */
[----:B------:R-:W-:Y:S01]  /*6c60*/  FADD.FTZ R177, R72, R177 ;  /* 0x000000b148b17221 */ /* 0x000fe20000010000 */
[----:B------:R-:W-:Y:S01]  /*6c70*/  FADD.FTZ R227, R222, -R229 ;  /* 0x800000e5dee37221 */ /* 0x000fe20000010000 */
[----:B------:R-:W-:Y:S02]  /*6c80*/  HADD2.F32 R229, -RZ, R46.H1_H1 ;  /* 0x3000002effe57230 */ /* 0x000fe40000004100 */
[----:B------:R-:W-:Y:S01]  /*6c90*/  @P2 HADD2.F32 R72, -RZ, R178.H1_H1 ;  /* 0x300000b2ff482230 */ /* 0x000fe20000004100 */
[----:B------:R-:W-:Y:S02]  /*6ca0*/  MOV R178, RZ ;  /* 0x000000ff00b27202 */ /* 0x000fe40000000f00 */
[----:B------:R-:W-:-:S04]  /*6cb0*/  FFMA.FTZ R229, R227, UR23, R229 ;  /* 0x00000017e3e57c23 */ /* 0x000fc800080100e5 */
[C---:B------:R-:W-:Y:S01]  /*6cc0*/  FMUL.FTZ R227, R229.reuse, UR14 ;  /* 0x0000000ee5e37c20 */ /* 0x040fe20008410000 */
[----:B------:R-:W-:-:S03]  /*6cd0*/  F2FP.F16.F32.PACK_AB R30, R229, R30 ;  /* 0x0000001ee51e723e */ /* 0x000fc600000000ff */
[----:B------:R-:W-:-:S04]  /*6ce0*/  FMUL.FTZ R250, R227, UR22 ;  /* 0x00000016e3fa7c20 */ /* 0x000fc80008410000 */
[----:B------:R-:W-:Y:S01]  /*6cf0*/  @P2 FMUL.FTZ R178, R72, R250 ;  /* 0x000000fa48b22220 */ /* 0x000fe20000410000 */
[----:B------:R-:W-:Y:S01]  /*6d00*/  FMUL.FTZ R72, R168, R31 ;  /* 0x0000001fa8487220 */ /* 0x000fe20000410000 */
[----:B------:R-:W-:Y:S02]  /*6d10*/  FFMA.FTZ R31, R182, UR4, R195 ;  /* 0x00000004b61f7c23 */ /* 0x000fe400080100c3 */
[----:B------:R-:W-:Y:S01]  /*6d20*/  FADD.FTZ R227, R73, R178 ;  /* 0x000000b249e37221 */ /* 0x000fe20000010000 */
[----:B------:R-:W-:Y:S01]  /*6d30*/  HADD2.F32 R73, -RZ, R47.H0_H0 ;  /* 0x2000002fff497230 */ /* 0x000fe20000004100 */
[----:B------:R-:W-:Y:S01]  /*6d40*/  FSEL R72, R72, RZ, P4 ;  /* 0x000000ff48487208 */ /* 0x000fe20002000000 */
[----:B------:R-:W-:Y:S01]  /*6d50*/  FADD.FTZ R31, R221, -R31 ;  /* 0x8000001fdd1f7221 */ /* 0x000fe20000010000 */
[----:B------:R-:W-:-:S03]  /*6d60*/  LOP3.LUT P4, RZ, R181, 0xff0000, RZ, 0xc0, !PT ;  /* 0x00ff0000b5ff7812 */ /* 0x000fc6000788c0ff */
[----:B------:R-:W-:-:S04]  /*6d70*/  FFMA.FTZ R31, R31, UR23, R73 ;  /* 0x000000171f1f7c23 */ /* 0x000fc80008010049 */
[----:B------:R-:W-:-:S04]  /*6d80*/  FMUL.FTZ R73, R31, UR14 ;  /* 0x0000000e1f497c20 */ /* 0x000fc80008410000 */
[----:B------:R-:W-:Y:S01]  /*6d90*/  FMUL.FTZ R249, R73, UR22 ;  /* 0x0000001649f97c20 */ /* 0x000fe20008410000 */
[----:B------:R-:W-:Y:S02]  /*6da0*/  HFMA2 R73, -RZ, RZ, 0, 0 ;  /* 0x00000000ff497431 */ /* 0x000fe400000001ff */
[----:B------:R-:W-:Y:S02]  /*6db0*/  @P4 HADD2.F32 R178, -RZ, R179.H0_H0 ;  /* 0x200000b3ffb24230 */ /* 0x000fe40000004100 */
[----:B------:R-:W-:-:S03]  /*6dc0*/  FMUL.FTZ R229, R170, R249 ;  /* 0x000000f9aae57220 */ /* 0x000fc60000410000 */
[----:B------:R-:W-:-:S04]  /*6dd0*/  @P4 FMUL.FTZ R73, R178, R249 ;  /* 0x000000f9b2494220 */ /* 0x000fc80000410000 */
[----:B------:R-:W-:Y:S01]  /*6de0*/  FADD.FTZ R178, R74, R73 ;  /* 0x000000494ab27221 */ /* 0x000fe20000010000 */
[----:B------:R-:W-:Y:S01]  /*6df0*/  FMUL.FTZ R74, R169, R250 ;  /* 0x000000faa94a7220 */ /* 0x000fe20000410000 */
[----:B------:R-:W-:Y:S01]  /*6e00*/  FFMA.FTZ R73, R20, UR4, R195 ;  /* 0x0000000414497c23 */ /* 0x000fe200080100c3 */
[----:B------:R-:W-:-:S03]  /*6e10*/  HADD2.F32 R250, -RZ, R47.H1_H1 ;  /* 0x3000002ffffa7230 */ /* 0x000fc60000004100 */
[----:B------:R-:W-:Y:S01]  /*6e20*/  FSEL R74, R74, RZ, P2 ;  /* 0x000000ff4a4a7208 */ /* 0x000fe20001000000 */
[----:B------:R-:W-:Y:S01]  /*6e30*/  FADD.FTZ R73, R220, -R73 ;  /* 0x80000049dc497221 */ /* 0x000fe20000010000 */
[----:B------:R-:W-:Y:S02]  /*6e40*/  ISETP.GE.U32.AND P2, PT, R180, RZ, PT ;  /* 0x000000ffb400720c */ /* 0x000fe40003f46070 */
[----:B------:R-:W-:Y:S01]  /*6e50*/  F2FP.F16.F32.PACK_AB R74, R74, R72 ;  /* 0x000000484a4a723e */ /* 0x000fe200000000ff */
[----:B------:R-:W-:Y:S01]  /*6e60*/  FFMA.FTZ R250, R73, UR23, R250 ;  /* 0x0000001749fa7c23 */ /* 0x000fe200080100fa */
[----:B------:R-:W-:Y:S01]  /*6e70*/  ISETP.GE.U32.AND.EX P2, PT, R181, 0x1000000, PT, P2 ;  /* 0x01000000b500780c */ /* 0x000fe20003f46120 */
[----:B------:R-:W-:Y:S02]  /*6e80*/  FMUL.FTZ R72, R175, R228 ;  /* 0x000000e4af487220 */ /* 0x000fe40000410000 */
[C---:B------:R-:W-:Y:S01]  /*6e90*/  FMUL.FTZ R73, R250.reuse, UR14 ;  /* 0x0000000efa497c20 */ /* 0x040fe20008410000 */
[----:B------:R-:W-:Y:S01]  /*6ea0*/  F2FP.F16.F32.PACK_AB R31, R250, R31 ;  /* 0x0000001ffa1f723e */ /* 0x000fe200000000ff */
[----:B------:R-:W-:Y:S01]  /*6eb0*/  HADD2.F32 R250, -RZ, R44.H0_H0 ;  /* 0x2000002cfffa7230 */ /* 0x000fe20000004100 */
[----:B------:R-:W-:Y:S01]  /*6ec0*/  FSEL R72, R72, RZ, P3 ;  /* 0x000000ff48487208 */ /* 0x000fe20001800000 */
[----:B------:R-:W-:-:S06]  /*6ed0*/  FMUL.FTZ R73, R73, UR22 ;  /* 0x0000001649497c20 */ /* 0x000fcc0008410000 */
[----:B------:R-:W-:-:S05]  /*6ee0*/  @P2 HADD2.F32 R179, -RZ, R179.H1_H1 ;  /* 0x300000b3ffb32230 */ /* 0x000fca0000004100 */
        /* <DEDUP_REMOVED lines=11> */
[----:B------:R-:W-:-:S03]  /*6fa0*/  F2FP.F16.F32.PACK_AB R75, R73, R75 ;  /* 0x0000004b494b723e */ /* 0x000fc600000000ff */
[----:B------:R-:W-:Y:S01]  /*6fb0*/  FMUL.FTZ R249, R28, UR22 ;  /* 0x000000161cf97c20 */ /* 0x000fe20008410000 */
[----:B------:R-:W-:-:S03]  /*6fc0*/  HFMA2 R28, -RZ, RZ, 0, 0 ;  /* 0x00000000ff1c7431 */ /* 0x000fc600000001ff */
[----:B------:R-:W-:-:S04]  /*6fd0*/  FMUL.FTZ R73, R172, R249 ;  /* 0x000000f9ac497220 */ /* 0x000fc80000410000 */
[--C-:B------:R-:W-:Y:S02]  /*6fe0*/  @P4 HADD2.F32 R229, -RZ, R176.reuse.H0_H0 ;  /* 0x200000b0ffe54230 */ /* 0x100fe40000004100 */
[----:B------:R-:W-:-:S03]  /*6ff0*/  @P2 HADD2.F32 R176, -RZ, R176.H1_H1 ;  /* 0x300000b0ffb02230 */ /* 0x000fc60000004100 */
[----:B------:R-:W-:-:S04]  /*7000*/  @P4 FMUL.FTZ R28, R229, R249 ;  /* 0x000000f9e51c4220 */ /* 0x000fc80000410000 */
[----:B------:R-:W-:Y:S01]  /*7010*/  FADD.FTZ R229, R76, R28 ;  /* 0x0000001c4ce57221 */ /* 0x000fe20000010000 */
[----:B------:R-:W-:Y:S01]  /*7020*/  FFMA.FTZ R28, R187, UR4, R195 ;  /* 0x00000004bb1c7c23 */ /* 0x000fe200080100c3 */
[----:B------:R-:W-:-:S03]  /*7030*/  HADD2.F32 R76, -RZ, R44.H1_H1 ;  /* 0x3000002cff4c7230 */ /* 0x000fc60000004100 */
[----:B------:R-:W-:-:S04]  /*7040*/  FADD.FTZ R28, R226, -R28 ;  /* 0x8000001ce21c7221 */ /* 0x000fc80000010000 */
[----:B------:R-:W-:-:S05]  /*7050*/  FFMA.FTZ R76, R28, UR23, R76 ;  /* 0x000000171c4c7c23 */ /* 0x000fca000801004c */
[C---:B------:R-:W-:Y:S01]  /*7060*/  F2FP.F16.F32.PACK_AB R28, R76.reuse, R250 ;  /* 0x000000fa4c1c723e */ /* 0x040fe200000000ff */
        /* <DEDUP_REMOVED lines=8> */
[----:B------:R-:W-:Y:S02]  /*70f0*/  F2FP.F16.F32.PACK_AB R73, R72, R231 ;  /* 0x000000e74849723e */ /* 0x000fe400000000ff */
[----:B------:R-:W-:-:S07]  /*7100*/  F2FP.F16.F32.PACK_AB R72, R76, R77 ;  /* 0x0000004d4c48723e */ /* 0x000fce00000000ff */
.L_x_8853:
        /* <DEDUP_REMOVED lines=15> */
.L_x_8851:
[----:B------:R-:W-:Y:S05]  /*7200*/  BSYNC.RECONVERGENT B1 ;  /* 0x0000000000017941 */ /* 0x000fea0003800200 */
.L_x_8850:
        /* <DEDUP_REMOVED lines=9> */
[--C-:B-----5:R-:W-:Y:S01]  /*72a0*/  HADD2.F32 R28, -RZ, R41.reuse.H0_H0 ;  /* 0x20000029ff1c7230 */ /* 0x120fe20000004100 */
[C---:B------:R-:W-:Y:S01]  /*72b0*/  LOP3.LUT P4, RZ, R26.reuse, 0xff0000, RZ, 0xc0, !PT ;  /* 0x00ff00001aff7812 */ /* 0x040fe2000788c0ff */
[----:B------:R-:W-:Y:S02]  /*72c0*/  HADD2.F32 R30, -RZ, R41.H1_H1 ;  /* 0x30000029ff1e7230 */ /* 0x000fe40000004100 */
[----:B------:R-:W-:Y:S01]  /*72d0*/  FADD.FTZ R29, R217, -R29 ;  /* 0x8000001dd91d7221 */ /* 0x000fe20000010000 */
[----:B------:R-:W-:Y:S01]  /*72e0*/  LOP3.LUT P3, RZ, R26, 0xff000000, RZ, 0xc0, !PT ;  /* 0xff0000001aff7812 */ /* 0x000fe2000786c0ff */
[----:B------:R-:W-:Y:S01]  /*72f0*/  HFMA2 R229, -RZ, RZ, 0, 0 ;  /* 0x00000000ffe57431 */ /* 0x000fe200000001ff */
[----:B------:R-:W-:Y:S01]  /*7300*/  MOV R251, RZ ;  /* 0x000000ff00fb7202 */ /* 0x000fe20000000f00 */
[----:B------:R-:W-:Y:S01]  /*7310*/  FFMA.FTZ R29, R29, UR23, R28 ;  /* 0x000000171d1d7c23 */ /* 0x000fe2000801001c */
[----:B------:R-:W-:-:S04]  /*7320*/  FFMA.FTZ R28, R188, UR4, R195 ;  /* 0x00000004bc1c7c23 */ /* 0x000fc800080100c3 */
[----:B------:R-:W-:Y:S01]  /*7330*/  FADD.FTZ R28, R216, -R28 ;  /* 0x8000001cd81c7221 */ /* 0x000fe20000010000 */
[----:B------:R-:W-:-:S03]  /*7340*/  @P4 HADD2.F32 R31, -RZ, R177.H0_H0 ;  /* 0x200000b1ff1f4230 */ /* 0x000fc60000004100 */
[----:B------:R-:W-:Y:S01]  /*7350*/  FFMA.FTZ R28, R28, UR23, R30 ;  /* 0x000000171c1c7c23 */ /* 0x000fe2000801001e */
[----:B------:R-:W-:Y:S01]  /*7360*/  FMUL.FTZ R30, R29, UR14 ;  /* 0x0000000e1d1e7c20 */ /* 0x000fe20008410000 */
[----:B------:R-:W-:-:S03]  /*7370*/  @P3 HADD2.F32 R177, -RZ, R177.H1_H1 ;  /* 0x300000b1ffb13230 */ /* 0x000fc60000004100 */
[----:B------:R-:W-:Y:S01]  /*7380*/  FMUL.FTZ R30, R30, UR22 ;  /* 0x000000161e1e7c20 */ /* 0x000fe20008410000 */
[----:B------:R-:W-:-:S03]  /*7390*/  F2FP.F16.F32.PACK_AB R29, R28, R29 ;  /* 0x0000001d1c1d723e */ /* 0x000fc600000000ff */
[----:B------:R-:W-:Y:S01]  /*73a0*/  @P4 FMUL.FTZ R229, R30, R31 ;  /* 0x0000001f1ee54220 */ /* 0x000fe20000410000 */
[----:B------:R-:W-:-:S03]  /*73b0*/  FMUL.FTZ R31, R28, UR14 ;  /* 0x0000000e1c1f7c20 */ /* 0x000fc60008410000 */
[----:B------:R-:W-:Y:S01]  /*73c0*/  FADD.FTZ R70, R70, R229 ;  /* 0x000000e546467221 */ /* 0x000fe20000010000 */
[----:B------:R-:W-:Y:S01]  /*73d0*/  FMUL.FTZ R227, R31, UR22 ;  /* 0x000000161fe37c20 */ /* 0x000fe20008410000 */
[----:B------:R-:W-:-:S03]  /*73e0*/  MOV R31, RZ ;  /* 0x000000ff001f7202 */ /* 0x000fc60000000f00 */
[----:B------:R-:W-:Y:S01]  /*73f0*/  @P3 FMUL.FTZ R31, R227, R177 ;  /* 0x000000b1e31f3220 */ /* 0x000fe20000410000 */
[----:B------:R-:W-:Y:S01]  /*7400*/  FMUL.FTZ R177, R166, R30 ;  /* 0x0000001ea6b17220 */ /* 0x000fe20000410000 */
[----:B------:R-:W-:Y:S01]  /*7410*/  FFMA.FTZ R30, R19, UR4, R195 ;  /* 0x00000004131e7c23 */ /* 0x000fe200080100c3 */
[----:B------:R-:W-:Y:S01]  /*7420*/  FMUL.FTZ R227, R167, R227 ;  /* 0x000000e3a7e37220 */ /* 0x000fe20000410000 */
[----:B------:R-:W-:Y:S02]  /*7430*/  FADD.FTZ R71, R71, R31 ;  /* 0x0000001f47477221 */ /* 0x000fe40000010000 */
[----:B------:R-:W-:Y:S01]  /*7440*/  FSEL R228, R177, RZ, P4 ;  /* 0x000000ffb1e47208 */ /* 0x000fe20002000000 */
[----:B------:R-:W-:Y:S01]  /*7450*/  HADD2.F32 R177, -RZ, R42.H0_H0 ;  /* 0x2000002affb17230 */ /* 0x000fe20000004100 */
[----:B------:R-:W-:Y:S01]  /*7460*/  LOP3.LUT P4, RZ, R27, 0xff, RZ, 0xc0, !PT ;  /* 0x000000ff1bff7812 */ /* 0x000fe2000788c0ff */
[----:B------:R-:W-:Y:S01]  /*7470*/  FADD.FTZ R30, R215, -R30 ;  /* 0x8000001ed71e7221 */ /* 0x000fe20000010000 */
[----:B------:R-:W-:-:S02]  /*7480*/  FSEL R231, R227, RZ, P3 ;  /* 0x000000ffe3e77208 */ /* 0x000fc40001800000 */
[----:B------:R-:W-:Y:S01]  /*7490*/  LOP3.LUT P3, RZ, R27, 0xff00, RZ, 0xc0, !PT ;  /* 0x0000ff001bff7812 */ /* 0x000fe2000786c0ff */
[----:B------:R-:W-:Y:S01]  /*74a0*/  FFMA.FTZ R30, R30, UR23, R177 ;  /* 0x000000171e1e7c23 */ /* 0x000fe200080100b1 */
[----:B------:R-:W-:-:S03]  /*74b0*/  HFMA2 R177, -RZ, RZ, 0, 0 ;  /* 0x00000000ffb17431 */ /* 0x000fc600000001ff */
[----:B------:R-:W-:-:S04]  /*74c0*/  FMUL.FTZ R31, R30, UR14 ;  /* 0x0000000e1e1f7c20 */ /* 0x000fc80008410000 */
[----:B------:R-:W-:Y:S02]  /*74d0*/  @P4 HADD2.F32 R229, -RZ, R178.H0_H0 ;  /* 0x200000b2ffe54230 */ /* 0x000fe40000004100 */
        /* <DEDUP_REMOVED lines=36> */
[----:B------:R-:W-:-:S03]  /*7720*/  ISETP.GE.U32.AND.EX P3, PT, R27, 0x1000000, PT, P3 ;  /* 0x010000001b00780c */ /* 0x000fc60003f66130 */
[C---:B------:R-:W-:Y:S01]  /*7730*/  FMUL.FTZ R65, R250.reuse, UR14 ;  /* 0x0000000efa417c20 */ /* 0x040fe20008410000 */
[----:B------:R-:W-:Y:S01]  /*7740*/  F2FP.F16.F32.PACK_AB R31, R250, R31 ;  /* 0x0000001ffa1f723e */ /* 0x000fe200000000ff */
[----:B------:R-:W-:Y:S02]  /*7750*/  HADD2.F32 R250, -RZ, R40.H0_H0 ;  /* 0x20000028fffa7230 */ /* 0x000fe40000004100 */
[----:B------:R-:W-:-:S06]  /*7760*/  FMUL.FTZ R65, R65, UR22 ;  /* 0x0000001641417c20 */ /* 0x000fcc0008410000 */
[----:B------:R-:W-:-:S05]  /*7770*/  @P3 HADD2.F32 R179, -RZ, R179.H1_H1 ;  /* 0x300000b3ffb33230 */ /* 0x000fca0000004100 */
        /* <DEDUP_REMOVED lines=15> */
[--C-:B------:R-:W-:Y:S01]  /*7870*/  @P4 HADD2.F32 R229, -RZ, R176.reuse.H0_H0 ;  /* 0x200000b0ffe54230 */ /* 0x100fe20000004100 */
[----:B------:R-:W-:Y:S01]  /*7880*/  FSEL R64, R65, RZ, P4 ;  /* 0x000000ff41407208 */ /* 0x000fe20002000000 */
[----:B------:R-:W-:Y:S01]  /*7890*/  @P3 HADD2.F32 R176, -RZ, R176.H1_H1 ;  /* 0x300000b0ffb03230 */ /* 0x000fe20000004100 */
[----:B------:R-:W-:Y:S02]  /*78a0*/  F2FP.F16.F32.PACK_AB R65, R231, R228 ;  /* 0x000000e4e741723e */ /* 0x000fe400000000ff */
        /* <DEDUP_REMOVED lines=10> */
[----:B------:R-:W-:Y:S01]  /*7950*/  @P3 FMUL.FTZ R250, R68, R176 ;  /* 0x000000b044fa3220 */ /* 0x000fe20000410000 */
[----:B------:R-:W-:-:S03]  /*7960*/  FMUL.FTZ R68, R165, R68 ;  /* 0x00000044a5447220 */ /* 0x000fc60000410000 */
[----:B------:R-:W-:Y:S02]  /*7970*/  FADD.FTZ R176, R69, R250 ;  /* 0x000000fa45b07221 */ /* 0x000fe40000010000 */
[----:B------:R-:W-:-:S04]  /*7980*/  FSEL R68, R68, RZ, P3 ;  /* 0x000000ff44447208 */ /* 0x000fc80001800000 */
[----:B------:R-:W-:Y:S01]  /*7990*/  F2FP.F16.F32.PACK_AB R64, R68, R64 ;  /* 0x000000404440723e */ /* 0x000fe200000000ff */
[----:B------:R-:W-:Y:S06]  /*79a0*/  BRA `(.L_x_8857) ;  /* 0x0000000400b47947 */ /* 0x000fec0003800000 */
.L_x_8856:
[----:B------:R-:W-:Y:S01]  /*79b0*/  FFMA.FTZ R227, R189, UR4, R195 ;  /* 0x00000004bde37c23 */ /* 0x000fe200080100c3 */
[C---:B-----5:R-:W-:Y:S01]  /*79c0*/  LOP3.LUT P4, RZ, R26.reuse, 0xff0000, RZ, 0xc0, !PT ;  /* 0x00ff00001aff7812 */ /* 0x060fe2000788c0ff */
[----:B------:R-:W-:Y:S01]  /*79d0*/  HADD2.F32 R228, -RZ, R41.H0_H0 ;  /* 0x20000029ffe47230 */ /* 0x000fe20000004100 */
[----:B------:R-:W-:Y:S01]  /*79e0*/  LOP3.LUT P3, RZ, R26, 0xff000000, RZ, 0xc0, !PT ;  /* 0xff0000001aff7812 */ /* 0x000fe2000786c0ff */
[----:B------:R-:W-:Y:S01]  /*79f0*/  FADD.FTZ R227, R217, -R227 ;  /* 0x800000e3d9e37221 */ /* 0x000fe20000010000 */
[C---:B------:R-:W-:Y:S02]  /*7a00*/  LOP3.LUT P5, RZ, R27.reuse, 0xff, RZ, 0xc0, !PT ;  /* 0x000000ff1bff7812 */ /* 0x040fe400078ac0ff */
[----:B------:R-:W-:Y:S01]  /*7a10*/  LOP3.LUT P6, RZ, R27, 0xff0000, RZ, 0xc0, !PT ;  /* 0x00ff00001bff7812 */ /* 0x000fe200078cc0ff */
        /* <DEDUP_REMOVED lines=10> */
[----:B------:R-:W-:Y:S01]  /*7ac0*/  FFMA.FTZ R227, R188, UR4, R195 ;  /* 0x00000004bce37c23 */ /* 0x000fe200080100c3 */
[----:B------:R-:W-:-:S03]  /*7ad0*/  @P6 HADD2.F32 R249, -RZ, R179.H0_H0 ;  /* 0x200000b3fff96230 */ /* 0x000fc60000004100 */
[----:B------:R-:W-:-:S04]  /*7ae0*/  FADD.FTZ R227, R216, -R227 ;  /* 0x800000e3d8e37221 */ /* 0x000fc80000010000 */
[----:B------:R-:W-:-:S04]  /*7af0*/  FFMA.FTZ R227, R227, UR23, R229 ;  /* 0x00000017e3e37c23 */ /* 0x000fc800080100e5 */
[----:B------:R-:W-:-:S04]  /*7b00*/  FMUL.FTZ R227, R227, UR14 ;  /* 0x0000000ee3e37c20 */ /* 0x000fc80008410000 */
[----:B------:R-:W-:Y:S01]  /*7b10*/  FMUL.FTZ R229, R227, UR22 ;  /* 0x00000016e3e57c20 */ /* 0x000fe20008410000 */
[----:B------:R-:W-:-:S03]  /*7b20*/  MOV R227, RZ ;  /* 0x000000ff00e37202 */ /* 0x000fc60000000f00 */
[----:B------:R-:W-:Y:S01]  /*7b30*/  @P3 FMUL.FTZ R227, R177, R229 ;  /* 0x000000e5b1e33220 */ /* 0x000fe20000410000 */
[----:B------:R-:W-:-:S03]  /*7b40*/  FFMA.FTZ R177, R19, UR4, R195 ;  /* 0x0000000413b17c23 */ /* 0x000fc600080100c3 */
[----:B------:R-:W-:Y:S01]  /*7b50*/  FADD.FTZ R71, R71, R227 ;  /* 0x000000e347477221 */ /* 0x000fe20000010000 */
[----:B------:R-:W-:Y:S02]  /*7b60*/  HADD2.F32 R227, -RZ, R42.H0_H0 ;  /* 0x2000002affe37230 */ /* 0x000fe40000004100 */
[----:B------:R-:W-:-:S04]  /*7b70*/  FADD.FTZ R177, R215, -R177 ;  /* 0x800000b1d7b17221 */ /* 0x000fc80000010000 */
[----:B------:R-:W-:-:S04]  /*7b80*/  FFMA.FTZ R177, R177, UR23, R227 ;  /* 0x00000017b1b17c23 */ /* 0x000fc800080100e3 */
[----:B------:R-:W-:-:S04]  /*7b90*/  FMUL.FTZ R177, R177, UR14 ;  /* 0x0000000eb1b17c20 */ /* 0x000fc80008410000 */
[----:B------:R-:W-:Y:S01]  /*7ba0*/  FMUL.FTZ R227, R177, UR22 ;  /* 0x00000016b1e37c20 */ /* 0x000fe20008410000 */
[----:B------:R-:W-:-:S03]  /*7bb0*/  HFMA2 R177, -RZ, RZ, 0, 0 ;  /* 0x00000000ffb17431 */ /* 0x000fc600000001ff */
[----:B------:R-:W-:Y:S01]  /*7bc0*/  @P5 FMUL.FTZ R177, R231, R227 ;  /* 0x000000e3e7b15220 */ /* 0x000fe20000410000 */
[----:B------:R-:W-:-:S03]  /*7bd0*/  HADD2.F32 R231, -RZ, R42.H1_H1 ;  /* 0x3000002affe77230 */ /* 0x000fc60000004100 */
        /* <DEDUP_REMOVED lines=9> */
[----:B------:R-:W-:Y:S01]  /*7c70*/  MOV R227, RZ ;  /* 0x000000ff00e37202 */ /* 0x000fe20000000f00 */
[----:B------:R-:W-:-:S05]  /*7c80*/  @P5 HADD2.F32 R178, -RZ, R178.H1_H1 ;  /* 0x300000b2ffb25230 */ /* 0x000fca0000004100 */
[----:B------:R-:W-:Y:S01]  /*7c90*/  @P5 FMUL.FTZ R227, R178, R231 ;  /* 0x000000e7b2e35220 */ /* 0x000fe20000410000 */
[----:B------:R-:W-:-:S03]  /*7ca0*/  HADD2.F32 R178, -RZ, R43.H0_H0 ;  /* 0x2000002bffb27230 */ /* 0x000fc60000004100 */
        /* <DEDUP_REMOVED lines=9> */
[----:B------:R-:W-:Y:S02]  /*7d40*/  HADD2.F32 R249, -RZ, R43.H1_H1 ;  /* 0x3000002bfff97230 */ /* 0x000fe40000004100 */
[----:B------:R-:W-:Y:S01]  /*7d50*/  FADD.FTZ R178, R66, R178 ;  /* 0x000000b242b27221 */ /* 0x000fe20000010000 */
[----:B------:R-:W-:Y:S01]  /*7d60*/  FFMA.FTZ R66, R16, UR4, R195 ;  /* 0x0000000410427c23 */ /* 0x000fe200080100c3 */
[----:B------:R-:W-:Y:S02]  /*7d70*/  FSEL R65, R65, RZ, P6 ;  /* 0x000000ff41417208 */ /* 0x000fe40003000000 */
[----:B------:R-:W-:Y:S01]  /*7d80*/  ISETP.GE.U32.AND P6, PT, R26, RZ, PT ;  /* 0x000000ff1a00720c */ /* 0x000fe20003fc6070 */
[----:B------:R-:W-:-:S03]  /*7d90*/  FADD.FTZ R66, R212, -R66 ;  /* 0x80000042d4427221 */ /* 0x000fc60000010000 */
[----:B------:R-:W-:Y:S01]  /*7da0*/  ISETP.GE.U32.AND.EX P6, PT, R27, 0x1000000, PT, P6 ;  /* 0x010000001b00780c */ /* 0x000fe20003fc6160 */
[----:B------:R-:W-:Y:S01]  /*7db0*/  FFMA.FTZ R66, R66, UR23, R249 ;  /* 0x0000001742427c23 */ /* 0x000fe200080100f9 */
[----:B------:R-:W-:-:S03]  /*7dc0*/  MOV R249, RZ ;  /* 0x000000ff00f97202 */ /* 0x000fc60000000f00 */
        /* <DEDUP_REMOVED lines=13> */
[----:B------:R-:W-:Y:S02]  /*7ea0*/  HADD2.F32 R228, -RZ, R40.H0_H0 ;  /* 0x20000028ffe47230 */ /* 0x000fe40000004100 */
        /* <DEDUP_REMOVED lines=10> */
[----:B------:R-:W-:Y:S01]  /*7f50*/  F2FP.F16.F32.PACK_AB R65, R228, R65 ;  /* 0x00000041e441723e */ /* 0x000fe200000000ff */
[----:B------:R-:W-:-:S05]  /*7f60*/  @P4 HADD2.F32 R228, -RZ, R176.H0_H0 ;  /* 0x200000b0ffe44230 */ /* 0x000fca0000004100 */
[-C--:B------:R-:W-:Y:S01]  /*7f70*/  @P4 FMUL.FTZ R229, R228, R64.reuse ;  /* 0x00000040e4e54220 */ /* 0x080fe20000410000 */
[----:B------:R-:W-:Y:S02]  /*7f80*/  HADD2.F32 R228, -RZ, R40.H1_H1 ;  /* 0x30000028ffe47230 */ /* 0x000fe40000004100 */
[----:B------:R-:W-:Y:S01]  /*7f90*/  FMUL.FTZ R64, R164, R64 ;  /* 0x00000040a4407220 */ /* 0x000fe20000410000 */
[----:B------:R-:W-:Y:S01]  /*7fa0*/  FADD.FTZ R229, R68, R229 ;  /* 0x000000e544e57221 */ /* 0x000fe20000010000 */
[----:B------:R-:W-:Y:S01]  /*7fb0*/  FFMA.FTZ R68, R190, UR4, R195 ;  /* 0x00000004be447c23 */ /* 0x000fe200080100c3 */
[----:B------:R-:W-:Y:S02]  /*7fc0*/  @P3 HADD2.F32 R176, -RZ, R176.H1_H1 ;  /* 0x300000b0ffb03230 */ /* 0x000fe40000004100 */
[----:B------:R-:W-:Y:S01]  /*7fd0*/  FSEL R64, R64, RZ, P4 ;  /* 0x000000ff40407208 */ /* 0x000fe20002000000 */
        /* <DEDUP_REMOVED lines=10> */
.L_x_8857:
        /* <DEDUP_REMOVED lines=13> */
.L_x_8855:
[----:B------:R-:W-:Y:S05]  /*8150*/  BSYNC.RECONVERGENT B1 ;  /* 0x0000000000017941 */ /* 0x000fea0003800200 */
.L_x_8854:
        /* <DEDUP_REMOVED lines=9> */
[--C-:B------:R-:W-:Y:S01]  /*81f0*/  HADD2.F32 R28, -RZ, R37.reuse.H0_H0 ;  /* 0x20000025ff1c7230 */ /* 0x100fe20000004100 */
        /* <DEDUP_REMOVED lines=9> */
[----:B-----5:R-:W-:-:S03]  /*8290*/  @P4 HADD2.F32 R31, -RZ, R177.H0_H0 ;  /* 0x200000b1ff1f4230 */ /* 0x020fc60000004100 */
        /* <DEDUP_REMOVED lines=102> */
.L_x_8860:
[----:B------:R-:W-:Y:S01]  /*8900*/  FFMA.FTZ R227, R13, UR4, R195 ;  /* 0x000000040de37c23 */ /* 0x000fe200080100c3 */
[C---:B------:R-:W-:Y:S01]  /*8910*/  LOP3.LUT P4, RZ, R24.reuse, 0xff0000, RZ, 0xc0, !PT ;  /* 0x00ff000018ff7812 */ /* 0x040fe2000788c0ff */
[----:B------:R-:W-:Y:S01]  /*8920*/  HADD2.F32 R228, -RZ, R37.H0_H0 ;  /* 0x20000025ffe47230 */ /* 0x000fe20000004100 */
[----:B------:R-:W-:Y:S01]  /*8930*/  LOP3.LUT P3, RZ, R24, 0xff000000, RZ, 0xc0, !PT ;  /* 0xff00000018ff7812 */ /* 0x000fe2000786c0ff */
[----:B------:R-:W-:Y:S01]  /*8940*/  FADD.FTZ R227, R209, -R227 ;  /* 0x800000e3d1e37221 */ /* 0x000fe20000010000 */
[C---:B------:R-:W-:Y:S02]  /*8950*/  LOP3.LUT P5, RZ, R25.reuse, 0xff, RZ, 0xc0, !PT ;  /* 0x000000ff19ff7812 */ /* 0x040fe400078ac0ff */
[----:B------:R-:W-:Y:S01]  /*8960*/  LOP3.LUT P6, RZ, R25, 0xff0000, RZ, 0xc0, !PT ;  /* 0x00ff000019ff7812 */ /* 0x000fe200078cc0ff */
[----:B------:R-:W-:-:S04]  /*8970*/  FFMA.FTZ R227, R227, UR23, R228 ;  /* 0x00000017e3e37c23 */ /* 0x000fc800080100e4 */
[----:B------:R-:W-:Y:S02]  /*8980*/  FMUL.FTZ R227, R227, UR14 ;  /* 0x0000000ee3e37c20 */ /* 0x000fe40008410000 */
[--C-:B-----5:R-:W-:Y:S02]  /*8990*/  @P4 HADD2.F32 R229, -RZ, R177.reuse.H0_H0 ;  /* 0x200000b1ffe54230 */ /* 0x120fe40000004100 */
        /* <DEDUP_REMOVED lines=99> */
.L_x_8861:
        /* <DEDUP_REMOVED lines=13> */
.L_x_8859:
[----:B------:R-:W-:Y:S05]  /*90a0*/  BSYNC.RECONVERGENT B1 ;  /* 0x0000000000017941 */ /* 0x000fea0003800200 */
.L_x_8858:
        /* <DEDUP_REMOVED lines=10> */
[----:B------:R-:W-:Y:S01]  /*9150*/  LOP3.LUT P4, RZ, R22, 0xff0000, RZ, 0xc0, !PT ;  /* 0x00ff000016ff7812 */ /* 0x000fe2000788c0ff */
        /* <DEDUP_REMOVED lines=98> */
[----:B------:R-:W-:Y:S01]  /*9780*/  HADD2.F32 R52, -RZ, R32.H1_H1 ;  /* 0x30000020ff347230 */ /* 0x000fe20000004100 */
[----:B------:R-:W-:Y:S02]  /*9790*/  MOV R195, RZ ;  /* 0x000000ff00c37202 */ /* 0x000fe40000000f00 */
[----:B------:R-:W-:-:S04]  /*97a0*/  FADD.FTZ R28, R201, -R28 ;  /* 0x8000001cc91c7221 */ /* 0x000fc80000010000 */
[----:B------:R-:W-:-:S04]  /*97b0*/  FFMA.FTZ R28, R28, UR23, R52 ;  /* 0x000000171c1c7c23 */ /* 0x000fc80008010034 */
[C---:B------:R-:W-:Y:S01]  /*97c0*/  FMUL.FTZ R52, R28.reuse, UR14 ;  /* 0x0000000e1c347c20 */ /* 0x040fe20008410000 */
[----:B------:R-:W-:-:S03]  /*97d0*/  F2FP.F16.F32.PACK_AB R28, R28, R250 ;  /* 0x000000fa1c1c723e */ /* 0x000fc600000000ff */
[----:B------:R-:W-:-:S04]  /*97e0*/  FMUL.FTZ R52, R52, UR22 ;  /* 0x0000001634347c20 */ /* 0x000fc80008410000 */
[----:B------:R-:W-:Y:S01]  /*97f0*/  @P3 FMUL.FTZ R195, R52, R176 ;  /* 0x000000b034c33220 */ /* 0x000fe20000410000 */
[----:B------:R-:W-:-:S03]  /*9800*/  FMUL.FTZ R52, R149, R52 ;  /* 0x0000003495347220 */ /* 0x000fc60000410000 */
[----:B------:R-:W-:Y:S02]  /*9810*/  FADD.FTZ R176, R53, R195 ;  /* 0x000000c335b07221 */ /* 0x000fe40000010000 */
[----:B------:R-:W-:-:S04]  /*9820*/  FSEL R52, R52, RZ, P3 ;  /* 0x000000ff34347208 */ /* 0x000fc80001800000 */
[----:B------:R-:W-:Y:S01]  /*9830*/  F2FP.F16.F32.PACK_AB R48, R52, R48 ;  /* 0x000000303430723e */ /* 0x000fe200000000ff */
[----:B------:R-:W-:Y:S06]  /*9840*/  BRA `(.L_x_8863) ;  /* 0x0000000400b47947 */ /* 0x000fec0003800000 */
.L_x_8862:
        /* <DEDUP_REMOVED lines=93> */
[----:B------:R-:W-:-:S03]  /*9e20*/  FMUL.FTZ R48, R148, R48 ;  /* 0x0000003094307220 */ /* 0x000fc60000410000 */
[----:B------:R-:W-:Y:S01]  /*9e30*/  FADD.FTZ R229, R52, R229 ;  /* 0x000000e534e57221 */ /* 0x000fe20000010000 */
[----:B------:R-:W-:Y:S01]  /*9e40*/  FFMA.FTZ R52, R202, UR4, R195 ;  /* 0x00000004ca347c23 */ /* 0x000fe200080100c3 */
[----:B------:R-:W-:Y:S01]  /*9e50*/  HADD2.F32 R195, -RZ, R32.H1_H1 ;  /* 0x30000020ffc37230 */ /* 0x000fe20000004100 */
[----:B------:R-:W-:Y:S01]  /*9e60*/  FSEL R48, R48, RZ, P4 ;  /* 0x000000ff30307208 */ /* 0x000fe20002000000 */
[----:B------:R-:W-:Y:S02]  /*9e70*/  @P3 HADD2.F32 R176, -RZ, R176.H1_H1 ;  /* 0x300000b0ffb03230 */ /* 0x000fe40000004100 */
        /* <DEDUP_REMOVED lines=10> */
.L_x_8863:
        /* <DEDUP_REMOVED lines=12> */
.L_x_8847:
[----:B------:R-:W-:Y:S05]  /*9fe0*/  BSYNC.RECONVERGENT B0 ;  /* 0x0000000000007941 */ /* 0x000fea0003800200 */
.L_x_8833:
[----:B------:R-:W-:Y:S02]  /*9ff0*/  UIADD3 UR7, UPT, UPT, UR7, UR24, URZ ;  /* 0x0000001807077290 */ /* 0x000fe4000fffe0ff */
[----:B------:R-:W-:Y:S02]  /*a000*/  UPLOP3.LUT UP2, UPT, UPT, UPT, UP2, 0x40, 0x4 ;  /* 0x000000000004789c */ /* 0x000fe40003f4e820 */
[----:B------:R-:W-:-:S09]  /*a010*/  UISETP.GE.AND UP1, UPT, UR7, UR25, UPT ;  /* 0x000000190700728c */ /* 0x000fd2000bf26270 */
[----:B------:R-:W-:Y:S05]  /*a020*/  BRA.U !UP1, `(.L_x_8864) ;  /* 0xffffff6909c47547 */ /* 0x000fea000b83ffff */
.L_x_8822:
        /* <DEDUP_REMOVED lines=21> */
.L_x_8866:
[----:B------:R-:W-:Y:S05]  /*a180*/  BSYNC.RECONVERGENT B0 ;  /* 0x0000000000007941 */ /* 0x000fea0003800200 */
.L_x_8865:
        /* <DEDUP_REMOVED lines=15> */
.L_x_8868:
[----:B------:R-:W-:Y:S05]  /*a280*/  BSYNC.RECONVERGENT B0 ;  /* 0x0000000000007941 */ /* 0x000fea0003800200 */
.L_x_8867:
        /* <DEDUP_REMOVED lines=15> */
.L_x_8870:
[----:B------:R-:W-:Y:S05]  /*a380*/  BSYNC.RECONVERGENT B0 ;  /* 0x0000000000007941 */ /* 0x000fea0003800200 */
.L_x_8869:
        /* <DEDUP_REMOVED lines=15> */
.L_x_8871:
        /* <DEDUP_REMOVED lines=16> */
.L_x_15692:


//--------------------- .text._ZN10layer_norm13ln_bwd_kernelINS_13Kernel_traitsIf6__halfS2_S2_fjLj8192ELj1ELj1ELj8ELj16ENS_18Kernel_traits_baseILj8192EfS2_S2_S2_fjLj256EEEEELb1ELb1ELb0ELb1EEEvNS_9BwdParamsE --------------------------
	.section	.text._ZN10layer_norm13ln_bwd_kernelINS_13Kernel_traitsIf6__halfS2_S2_fjLj8192ELj1ELj1ELj8ELj16ENS_18Kernel_traits_baseILj8192EfS2_S2_S2_fjLj256EEEEELb1ELb1ELb0ELb1EEEvNS_9BwdParamsE,"ax",@progbits
	.align	128
        .global         _ZN10layer_norm13ln_bwd_kernelINS_13Kernel_traitsIf6__halfS2_S2_fjLj8192ELj1ELj1ELj8ELj16ENS_18Kernel_traits_baseILj8192EfS2_S2_S2_fjLj256EEEEELb1ELb1ELb0ELb1EEEvNS_9BwdParamsE
        .type           _ZN10layer_norm13ln_bwd_kernelINS_13Kernel_traitsIf6__halfS2_S2_fjLj8192ELj1ELj1ELj8ELj16ENS_18Kernel_traits_baseILj8192EfS2_S2_S2_fjLj256EEEEELb1ELb1ELb0ELb1EEEvNS_9BwdParamsE,@function
        .size           _ZN10layer_norm13ln_bwd_kernelINS_13Kernel_traitsIf6__halfS2_S2_fjLj8192ELj1ELj1ELj8ELj16ENS_18Kernel_traits_baseILj8192EfS2_S2_S2_fjLj256EEEEELb1ELb1ELb0ELb1EEEvNS_9BwdParamsE,(.L_x_15693 - _ZN10layer_norm13ln_bwd_kernelINS_13Kernel_traitsIf6__halfS2_S2_fjLj8192ELj1ELj1ELj8ELj16ENS_18Kernel_traits_baseILj8192EfS2_S2_S2_fjLj256EEEEELb1ELb1ELb0ELb1EEEvNS_9BwdParamsE)
        .other          _ZN10layer_norm13ln_bwd_kernelINS_13Kernel_traitsIf6__halfS2_S2_fjLj8192ELj1ELj1ELj8ELj16ENS_18Kernel_traits_baseILj8192EfS2_S2_S2_fjLj256EEEEELb1ELb1ELb0ELb1EEEvNS_9BwdParamsE,@"STO_CUDA_ENTRY STV_DEFAULT"
_ZN10layer_norm13ln_bwd_kernelINS_13Kernel_traitsIf6__halfS2_S2_fjLj8192ELj1ELj1ELj8ELj16ENS_18Kernel_traits_baseILj8192EfS2_S2_S2_fjLj256EEEEELb1ELb1ELb0ELb1EEEvNS_9BwdParamsE:
.text._ZN10layer_norm13ln_bwd_kernelINS_13Kernel_traitsIf6__halfS2_S2_fjLj8192ELj1ELj1ELj8ELj16ENS_18Kernel_traits_baseILj8192EfS2_S2_S2_fjLj256EEEEELb1ELb1ELb0ELb1EEEvNS_9BwdParamsE:
        /* <DEDUP_REMOVED lines=58> */
[----:B------:R3:W-:Y:S01]  /*03a0*/  STL [R1], RZ ;  /* 0x000000ff01007387 */ /* 0x0007e20000100800 */
[----:B------:R-:W4:Y:S01]  /*03b0*/  LDCU.64 UR4, c[0x0][0x3e0] ;  /* 0x00007c00ff0477ac */ /* 0x000f220008000a00 */
[----:B------:R-:W-:Y:S01]  /*03c0*/  PLOP3.LUT P0, PT, PT, PT, PT, 0x8, 0x80 ;  /* 0x000000000080781c */ /* 0x000fe20003f0e170 */
[----:B------:R-:W-:-:S02]  /*03d0*/  HFMA2 R230, -RZ, RZ, 0, 0 ;  /* 0x00000000ffe67431 */ /* 0x000fc400000001ff */
[----:B------:R-:W-:Y:S01]  /*03e0*/  HFMA2 R224, -RZ, RZ, 0, 0 ;  /* 0x00000000ffe07431 */ /* 0x000fe200000001ff */
[----:B------:R-:W0:Y:S01]  /*03f0*/  LDCU UR7, c[0x0][0x408] ;  /* 0x00008100ff0777ac */ /* 0x000e220008000800 */
[----:B------:R-:W-:Y:S01]  /*0400*/  HFMA2 R201, -RZ, RZ, 0, 0 ;  /* 0x00000000ffc97431 */ /* 0x000fe200000001ff */
[----:B------:R-:W-:Y:S02]  /*0410*/  CS2R R234, SRZ ;  /* 0x0000000000ea7805 */ /* 0x000fe4000001ff00 */
[----:B------:R-:W-:Y:S02]  /*0420*/  CS2R R232, SRZ ;  /* 0x0000000000e87805 */ /* 0x000fe4000001ff00 */
[----:B------:R-:W-:Y:S02]  /*0430*/  CS2R R238, SRZ ;  /* 0x0000000000ee7805 */ /* 0x000fe4000001ff00 */
[----:B------:R-:W-:Y:S02]  /*0440*/  CS2R R236, SRZ ;  /* 0x0000000000ec7805 */ /* 0x000fe4000001ff00 */
[----:B------:R-:W-:-:S02]  /*0450*/  CS2R R240, SRZ ;  /* 0x0000000000f07805 */ /* 0x000fc4000001ff00 */
[----:B------:R-:W-:Y:S02]  /*0460*/  CS2R R228, SRZ ;  /* 0x0000000000e47805 */ /* 0x000fe4000001ff00 */
[----:B------:R-:W-:Y:S01]  /*0470*/  CS2R R244, SRZ ;  /* 0x0000000000f47805 */ /* 0x000fe2000001ff00 */
[----:B-1----:R-:W-:Y:S01]  /*0480*/  IMAD.WIDE.U32 R2, R0, 0x20, R2 ;  /* 0x0000002000027825 */ /* 0x002fe200078e0002 */
[----:B------:R-:W-:Y:S02]  /*0490*/  CS2R R242, SRZ ;  /* 0x0000000000f27805 */ /* 0x000fe4000001ff00 */
[----:B------:R-:W-:Y:S02]  /*04a0*/  CS2R R246, SRZ ;  /* 0x0000000000f67805 */ /* 0x000fe4000001ff00 */
[----:B------:R-:W-:Y:S02]  /*04b0*/  CS2R R226, SRZ ;  /* 0x0000000000e27805 */ /* 0x000fe4000001ff00 */
[----:B------:R-:W-:Y:S01]  /*04c0*/  CS2R R250, SRZ ;  /* 0x0000000000fa7805 */ /* 0x000fe2000001ff00 */
[----:B0-----:R3:W5:Y:S01]  /*04d0*/  LDG.E.128 R64, desc[UR12][R2.64] ;  /* 0x0000000c02407981 */ /* 0x001762000c1e1d00 */
[----:B------:R-:W-:-:S02]  /*04e0*/  CS2R R248, SRZ ;  /* 0x0000000000f87805 */ /* 0x000fc4000001ff00 */
[----:B------:R-:W-:Y:S01]  /*04f0*/  MOV R252, RZ ;  /* 0x000000ff00fc7202 */ /* 0x000fe20000000f00 */
[----:B--2---:R-:W-:Y:S01]  /*0500*/  IMAD.WIDE.U32 R68, R0, 0x20, R68 ;  /* 0x0000002000447825 */ /* 0x004fe200078e0044 */
[----:B------:R3:W5:Y:S01]  /*0510*/  LDG.E.128 R60, desc[UR12][R2.64+0x10] ;  /* 0x0000100c023c7981 */ /* 0x000762000c1e1d00 */
[----:B------:R-:W-:Y:S02]  /*0520*/  CS2R R222, SRZ ;  /* 0x0000000000de7805 */ /* 0x000fe4000001ff00 */
[----:B------:R-:W-:Y:S02]  /*0530*/  CS2R R220, SRZ ;  /* 0x0000000000dc7805 */ /* 0x000fe4000001ff00 */
[----:B------:R-:W-:Y:S01]  /*0540*/  CS2R R218, SRZ ;  /* 0x0000000000da7805 */ /* 0x000fe2000001ff00 */
[----:B------:R3:W5:Y:S01]  /*0550*/  LDG.E.128 R56, desc[UR12][R2.64+0x2000] ;  /* 0x0020000c02387981 */ /* 0x000762000c1e1d00 */
[----:B------:R-:W-:Y:S02]  /*0560*/  CS2R R216, SRZ ;  /* 0x0000000000d87805 */ /* 0x000fe4000001ff00 */
[----:B------:R-:W-:-:S02]  /*0570*/  MOV R214, RZ ;  /* 0x000000ff00d67202 */ /* 0x000fc40000000f00 */
[----:B------:R-:W-:Y:S01]  /*0580*/  CS2R R212, SRZ ;  /* 0x0000000000d47805 */ /* 0x000fe2000001ff00 */
[----:B------:R3:W5:Y:S01]  /*0590*/  LDG.E.128 R52, desc[UR12][R2.64+0x2010] ;  /* 0x0020100c02347981 */ /* 0x000762000c1e1d00 */
[----:B------:R-:W-:Y:S02]  /*05a0*/  CS2R R210, SRZ ;  /* 0x0000000000d27805 */ /* 0x000fe4000001ff00 */
[----:B------:R-:W-:Y:S02]  /*05b0*/  CS2R R208, SRZ ;  /* 0x0000000000d07805 */ /* 0x000fe4000001ff00 */
[----:B------:R-:W-:Y:S01]  /*05c0*/  CS2R R206, SRZ ;  /* 0x0000000000ce7805 */ /* 0x000fe2000001ff00 */
[----:B------:R3:W5:Y:S01]  /*05d0*/  LDG.E.128 R48, desc[UR12][R2.64+0x4000] ;  /* 0x0040000c02307981 */ /* 0x000762000c1e1d00 */
[----:B------:R-:W-:Y:S02]  /*05e0*/  CS2R R204, SRZ ;  /* 0x0000000000cc7805 */ /* 0x000fe4000001ff00 */
[----:B------:R-:W-:-:S02]  /*05f0*/  CS2R R202, SRZ ;  /* 0x0000000000ca7805 */ /* 0x000fc4000001ff00 */
[----:B------:R-:W-:Y:S01]  /*0600*/  MOV R199, RZ ;  /* 0x000000ff00c77202 */ /* 0x000fe20000000f00 */
[----:B------:R3:W5:Y:S01]  /*0610*/  LDG.E.128 R44, desc[UR12][R2.64+0x4010] ;  /* 0x0040100c022c7981 */ /* 0x000762000c1e1d00 */
[----:B------:R-:W-:Y:S02]  /*0620*/  CS2R R100, SRZ ;  /* 0x0000000000647805 */ /* 0x000fe4000001ff00 */
[----:B------:R-:W-:Y:S02]  /*0630*/  CS2R R102, SRZ ;  /* 0x0000000000667805 */ /* 0x000fe4000001ff00 */
[----:B------:R-:W-:Y:S01]  /*0640*/  CS2R R104, SRZ ;  /* 0x0000000000687805 */ /* 0x000fe2000001ff00 */
[----:B------:R3:W5:Y:S01]  /*0650*/  LDG.E.128 R40, desc[UR12][R2.64+0x6000] ;  /* 0x0060000c02287981 */ /* 0x000762000c1e1d00 */
[----:B------:R-:W-:Y:S02]  /*0660*/  CS2R R106, SRZ ;  /* 0x00000000006a7805 */ /* 0x000fe4000001ff00 */
[----:B------:R-:W-:-:S02]  /*0670*/  CS2R R108, SRZ ;  /* 0x00000000006c7805 */ /* 0x000fc4000001ff00 */
[----:B------:R-:W-:Y:S01]  /*0680*/  CS2R R110, SRZ ;  /* 0x00000000006e7805 */ /* 0x000fe2000001ff00 */
[----:B------:R3:W5:Y:S01]  /*0690*/  LDG.E.128 R36, desc[UR12][R2.64+0x6010] ;  /* 0x0060100c02247981 */ /* 0x000762000c1e1d00 */
[----:B------:R-:W-:Y:S02]  /*06a0*/  CS2R R112, SRZ ;  /* 0x0000000000707805 */ /* 0x000fe4000001ff00 */
[----:B------:R-:W-:Y:S02]  /*06b0*/  CS2R R114, SRZ ;  /* 0x0000000000727805 */ /* 0x000fe4000001ff00 */
[----:B------:R-:W-:Y:S01]  /*06c0*/  CS2R R116, SRZ ;  /* 0x0000000000747805 */ /* 0x000fe2000001ff00 */
[----:B------:R3:W5:Y:S01]  /*06d0*/  LDG.E.128 R32, desc[UR12][R68.64+0x6010] ;  /* 0x0060100c44207981 */ /* 0x000762000c1e1d00 */
[----:B------:R-:W0:Y:S03]  /*06e0*/  LDCU UR15, c[0x0][0x388] ;  /* 0x00007100ff0f77ac */ /* 0x000e260008000800 */
[----:B------:R3:W5:Y:S01]  /*06f0*/  LDG.E.128 R28, desc[UR12][R68.64+0x6000] ;  /* 0x0060000c441c7981 */ /* 0x000762000c1e1d00 */
[----:B------:R-:W1:Y:S03]  /*0700*/  LDCU.64 UR22, c[0x0][0x390] ;  /* 0x00007200ff1677ac */ /* 0x000e660008000a00 */
[----:B------:R3:W5:Y:S01]  /*0710*/  LDG.E.128 R24, desc[UR12][R68.64+0x4010] ;  /* 0x0040100c44187981 */ /* 0x000762000c1e1d00 */
[----:B------:R-:W2:Y:S03]  /*0720*/  LDCU.U8 UR14, c[0x0][0x410] ;  /* 0x00008200ff0e77ac */ /* 0x000ea60008000000 */
[----:B------:R3:W5:Y:S01]  /*0730*/  LDG.E.128 R20, desc[UR12][R68.64+0x4000] ;  /* 0x0040000c44147981 */ /* 0x000762000c1e1d00 */
[----:B------:R-:W0:Y:S03]  /*0740*/  LDCU UR18, c[0x0][0x400] ;  /* 0x00008000ff1277ac */ /* 0x000e260008000800 */
        /* <DEDUP_REMOVED lines=24> */
[----:B------:R-:W-:Y:S01]  /*08d0*/  HFMA2 R0, -RZ, RZ, 0, 0 ;  /* 0x00000000ff007431 */ /* 0x000fe200000001ff */
[----:B----4-:R-:W-:Y:S01]  /*08e0*/  UISETP.NE.U32.AND UP0, UPT, UR4, URZ, UPT ;  /* 0x000000ff0400728c */ /* 0x010fe2000bf05070 */
[----:B------:R-:W-:-:S02]  /*08f0*/  P2R R128, PR, RZ, 0x1 ;  /* 0x00000001ff807803 */ /* 0x000fc40000000000 */
[----:B------:R-:W-:Y:S02]  /*0900*/  CS2R R118, SRZ ;  /* 0x0000000000767805 */ /* 0x000fe4000001ff00 */
[----:B------:R-:W-:Y:S02]  /*0910*/  CS2R R120, SRZ ;  /* 0x0000000000787805 */ /* 0x000fe4000001ff00 */
[----:B------:R-:W-:Y:S02]  /*0920*/  CS2R R122, SRZ ;  /* 0x00000000007a7805 */ /* 0x000fe4000001ff00 */
[----:B------:R-:W-:Y:S02]  /*0930*/  CS2R R124, SRZ ;  /* 0x00000000007c7805 */ /* 0x000fe4000001ff00 */
[----:B------:R-:W-:Y:S01]  /*0940*/  CS2R R126, SRZ ;  /* 0x00000000007e7805 */ /* 0x000fe2000001ff00 */
[----:B0123--:R-:W-:-:S11]  /*0950*/  UISETP.NE.AND.EX UP0, UPT, UR5, URZ, UPT, UP0 ;  /* 0x000000ff0500728c */ /* 0x00ffd6000bf05300 */
.L_x_8891:
[----:B0-----:R-:W0:Y:S01]  /*0960*/  S2R R131, SR_TID.X ;  /* 0x0000000000837919 */ /* 0x001e220000002100 */
[----:B------:R-:W-:Y:S01]  /*0970*/  UIMAD UR4, UR6, UR15, URZ ;  /* 0x0000000f060472a4 */ /* 0x000fe2000f8e02ff */
[----:B------:R-:W1:Y:S01]  /*0980*/  LDC.64 R152, c[0x0][0x3a8] ;  /* 0x0000ea00ff987b82 */ /* 0x000e620000000a00 */
[----:B------:R-:W-:Y:S01]  /*0990*/  ISETP.NE.AND P3, PT, R128, RZ, PT ;  /* 0x000000ff8000720c */ /* 0x000fe20003f65270 */
[----:B------:R-:W2:Y:S01]  /*09a0*/  LDL.LU R161, [R1+0x10] ;  /* 0x0000100001a17983 */ /* 0x000ea20000300800 */
[----:B------:R-:W-:-:S03]  /*09b0*/  USHF.R.S32.HI UR5, URZ, 0x1f, UR4 ;  /* 0x0000001fff057899 */ /* 0x000fc60008011404 */
[----:B------:R-:W3:Y:S01]  /*09c0*/  LDL.LU R160, [R1+0x14] ;  /* 0x0000140001a07983 */ /* 0x000ee20000300800 */
[----:B------:R-:W-:Y:S01]  /*09d0*/  ULEA.HI UR5, UR5, UR4, URZ, 0x3 ;  /* 0x0000000405057291 */ /* 0x000fe2000f8f18ff */
[----:B------:R-:W4:Y:S02]  /*09e0*/  LDC.64 R88, c[0x0][0x428] ;  /* 0x00010a00ff587b82 */ /* 0x000f240000000a00 */
[----:B------:R-:W3:Y:S03]  /*09f0*/  LDL.LU R159, [R1+0x18] ;  /* 0x00001800019f7983 */ /* 0x000ee60000300800 */
[----:B------:R-:W-:Y:S01]  /*0a00*/  MOV R147, UR5 ;  /* 0x0000000500937c02 */ /* 0x000fe20008000f00 */
[----:B------:R-:W-:-:S06]  /*0a10*/  UIMAD.WIDE UR4, UR6, 0x4, UR10 ;  /* 0x00000004060478a5 */ /* 0x000fcc000f8e020a */
[----:B------:R-:W-:Y:S02]  /*0a20*/  MOV R2, UR4 ;  /* 0x0000000400027c02 */ /* 0x000fe40008000f00 */
[----:B------:R-:W-:Y:S01]  /*0a30*/  MOV R3, UR5 ;  /* 0x0000000500037c02 */ /* 0x000fe20008000f00 */
[----:B------:R-:W-:-:S04]  /*0a40*/  UIMAD.WIDE UR4, UR6, 0x4, UR8 ;  /* 0x00000004060478a5 */ /* 0x000fc8000f8e0208 */
[----:B------:R1:W2:Y:S01]  /*0a50*/  LDG.E R129, desc[UR12][R2.64] ;  /* 0x0000000c02817981 */ /* 0x0002a2000c1e1900 */
[----:B0-----:R-:W-:-:S05]  /*0a60*/  LEA.HI.SX32 R147, R147, R131, 0x1d ;  /* 0x0000008393937211 */ /* 0x001fca00078feaff */
[C---:B-1----:R-:W-:Y:S01]  /*0a70*/  IMAD.WIDE.U32 R132, R147.reuse, 0x10, R152 ;  /* 0x0000001093847825 */ /* 0x042fe200078e0098 */
[----:B------:R-:W-:Y:S02]  /*0a80*/  MOV R2, UR4 ;  /* 0x0000000400027c02 */ /* 0x000fe40008000f00 */
[----:B------:R-:W-:Y:S01]  /*0a90*/  MOV R3, UR5 ;  /* 0x0000000500037c02 */ /* 0x000fe20008000f00 */
[C---:B----4-:R-:W-:Y:S02]  /*0aa0*/  IMAD.WIDE.U32 R136, R147.reuse, 0x10, R88 ;  /* 0x0000001093887825 */ /* 0x050fe400078e0058 */
[----:B------:R-:W4:Y:S01]  /*0ab0*/  LDG.E.128 R132, desc[UR12][R132.64] ;  /* 0x0000000c84847981 */ /* 0x000f22000c1e1d00 */
[C---:B------:R-:W-:Y:S01]  /*0ac0*/  IADD3 R130, PT, PT, R147.reuse, 0x200, RZ ;  /* 0x0000020093827810 */ /* 0x040fe20007ffe0ff */
[----:B------:R-:W0:Y:S02]  /*0ad0*/  @UP0 LDCU.64 UR4, c[0x0][0x3e0] ;  /* 0x00007c00ff0407ac */ /* 0x000e240008000a00 */
[----:B------:R1:W3:Y:S01]  /*0ae0*/  LDG.E R146, desc[UR12][R2.64] ;  /* 0x0000000c02927981 */ /* 0x0002e2000c1e1900 */
[C---:B------:R-:W-:Y:S01]  /*0af0*/  IADD3 R162, PT, PT, R147.reuse, 0x100, RZ ;  /* 0x0000010093a27810 */ /* 0x040fe20007ffe0ff */
[--C-:B------:R-:W-:Y:S01]  /*0b00*/  IMAD.WIDE.U32 R148, R130, 0x10, R152.reuse ;  /* 0x0000001082947825 */ /* 0x100fe200078e0098 */
[----:B------:R-:W-:Y:S01]  /*0b10*/  IADD3 R181, PT, PT, R147, 0x300, RZ ;  /* 0x0000030093b57810 */ /* 0x000fe20007ffe0ff */
[----:B------:R-:W3:Y:S02]  /*0b20*/  LDG.E.128 R136, desc[UR12][R136.64] ;  /* 0x0000000c88887981 */ /* 0x000ee4000c1e1d00 */
[----:B------:R-:W-:-:S02]  /*0b30*/  IMAD.WIDE.U32 R140, R162, 0x10, R152 ;  /* 0x00000010a28c7825 */ /* 0x000fc400078e0098 */
[----:B------:R-:W3:Y:S02]  /*0b40*/  LDG.E.128 R148, desc[UR12][R148.64] ;  /* 0x0000000c94947981 */ /* 0x000ee4000c1e1d00 */
[----:B------:R-:W-:Y:S02]  /*0b50*/  IMAD.WIDE.U32 R152, R181, 0x10, R152 ;  /* 0x00000010b5987825 */ /* 0x000fe400078e0098 */
[----:B------:R-:W3:Y:S04]  /*0b60*/  LDG.E.128 R140, desc[UR12][R140.64] ;  /* 0x0000000c8c8c7981 */ /* 0x000ee8000c1e1d00 */
[----:B------:R-:W3:Y:S01]  /*0b70*/  LDG.E.128 R152, desc[UR12][R152.64] ;  /* 0x0000000c98987981 */ /* 0x000ee2000c1e1d00 */
[----:B------:R-:W-:-:S06]  /*0b80*/  IMAD.WIDE.U32 R96, R162, 0x10, R88 ;  /* 0x00000010a2607825 */ /* 0x000fcc00078e0058 */
[----:B------:R-:W3:Y:S01]  /*0b90*/  LDG.E.128 R96, desc[UR12][R96.64] ;  /* 0x0000000c60607981 */ /* 0x000ee2000c1e1d00 */
[----:B------:R-:W-:-:S06]  /*0ba0*/  IMAD.WIDE.U32 R92, R130, 0x10, R88 ;  /* 0x00000010825c7825 */ /* 0x000fcc00078e0058 */
[----:B------:R-:W3:Y:S01]  /*0bb0*/  LDG.E.128 R92, desc[UR12][R92.64] ;  /* 0x0000000c5c5c7981 */ /* 0x000ee2000c1e1d00 */
[----:B------:R-:W-:-:S06]  /*0bc0*/  IMAD.WIDE.U32 R88, R181, 0x10, R88 ;  /* 0x00000010b5587825 */ /* 0x000fcc00078e0058 */
[----:B------:R-:W3:Y:S01]  /*0bd0*/  LDG.E.128 R88, desc[UR12][R88.64] ;  /* 0x0000000c58587981 */ /* 0x000ee2000c1e1d00 */
[----:B------:R-:W0:Y:S01]  /*0be0*/  S2R R144, SR_CgaCtaId ;  /* 0x0000000000907919 */ /* 0x000e220000008800 */
[----:B------:R-:W-:Y:S02]  /*0bf0*/  LOP3.LUT P1, RZ, R131, 0x1f, RZ, 0xc0, !PT ;  /* 0x0000001f83ff7812 */ /* 0x000fe4000782c0ff */
[----:B------:R-:W-:Y:S02]  /*0c00*/  PLOP3.LUT P0, PT, PT, PT, PT, 0x80, 0x8 ;  /* 0x000000000008781c */ /* 0x000fe40003f0f070 */
[----:B------:R-:W-:Y:S02]  /*0c10*/  MOV R183, 0x400 ;  /* 0x0000040000b77802 */ /* 0x000fe40000000f00 */
[----:B------:R-:W-:-:S07]  /*0c20*/  ISETP.NE.AND P2, PT, RZ, UR14, PT ;  /* 0x0000000eff007c0c */ /* 0x000fce000bf45270 */
[----:B------:R-:W-:Y:S02]  /*0c30*/  @!P1 PLOP3.LUT P0, PT, P3, PT, PT, 0x80, 0x8 ;  /* 0x000000000008981c */ /* 0x000fe40001f0f070 */
[----:B-1----:R-:W-:-:S04]  /*0c40*/  @!P1 SHF.R.U32.HI R3, RZ, 0x2, R131 ;  /* 0x00000002ff039819 */ /* 0x002fc80000011683 */
[----:B------:R-:W-:Y:S02]  /*0c50*/  @!P1 LOP3.LUT R3, R3, 0x38, RZ, 0xc0, !PT ;  /* 0x0000003803039812 */ /* 0x000fe400078ec0ff */
[----:B0-----:R-:W-:-:S04]  /*0c60*/  LEA R183, R144, R183, 0x18 ;  /* 0x000000b790b77211 */ /* 0x001fc800078ec0ff */
[----:B------:R-:W-:-:S04]  /*0c70*/  IADD3 R200, PT, PT, R183, 0x8040, RZ ;  /* 0x00008040b7c87810 */ /* 0x000fc80007ffe0ff */
[----:B------:R-:W-:Y:S02]  /*0c80*/  @!P1 MOV R2, R200 ;  /* 0x000000c800029202 */ /* 0x000fe40000000f00 */
[----:B------:R-:W-:-:S04]  /*0c90*/  @!P0 IADD3 R2, PT, PT, R183, 0x8000, RZ ;  /* 0x00008000b7028810 */ /* 0x000fc80007ffe0ff */
[----:B------:R-:W-:Y:S02]  /*0ca0*/  @!P1 IADD3 R131, PT, PT, R3, R2, RZ ;  /* 0x0000000203839210 */ /* 0x000fe40007ffe0ff */
[----:B--2---:R-:W-:Y:S01]  /*0cb0*/  R2UR UR19, R129 ;  /* 0x00000000811372ca */ /* 0x004fe200000e0000 */
[----:B----4-:R-:W-:Y:S01]  /*0cc0*/  HADD2.F32 R182, -RZ, R132.H0_H0 ;  /* 0x20000084ffb67230 */ /* 0x010fe20000004100 */
[----:B---3--:R-:W-:Y:S01]  /*0cd0*/  FSEL R146, R146, RZ, !P2 ;  /* 0x000000ff92927208 */ /* 0x008fe20005000000 */
[----:B------:R-:W-:-:S04]  /*0ce0*/  HADD2.F32 R193, -RZ, R133.H0_H0 ;  /* 0x20000085ffc17230 */ /* 0x000fc80000004100 */
[----:B------:R-:W-:Y:S01]  /*0cf0*/  FADD.FTZ R182, -R146, R182 ;  /* 0x000000b692b67221 */ /* 0x000fe20000010100 */
[----:B------:R-:W-:-:S05]  /*0d00*/  HADD2.F32 R187, -RZ, R136.H0_H0 ;  /* 0x20000088ffbb7230 */ /* 0x000fca0000004100 */
[----:B------:R-:W-:Y:S01]  /*0d10*/  FMUL.FTZ R182, R182, UR19 ;  /* 0x00000013b6b67c20 */ /* 0x000fe20008410000 */
[----:B------:R-:W-:Y:S02]  /*0d20*/  HADD2.F32 R196, -RZ, R133.H1_H1 ;  /* 0x30000085ffc47230 */ /* 0x000fe40000004100 */
[----:B------:R-:W-:Y:S01]  /*0d30*/  FADD.FTZ R193, -R146, R193 ;  /* 0x000000c192c17221 */ /* 0x000fe20000010100 */
[----:B------:R-:W-:Y:S02]  /*0d40*/  HADD2.F32 R2, -RZ, R149.H0_H0 ;  /* 0x20000095ff027230 */ /* 0x000fe40000004100 */
[----:B------:R-:W-:Y:S01]  /*0d50*/  FADD.FTZ R203, R187, R203 ;  /* 0x000000cbbbcb7221 */ /* 0x000fe20000010000 */
[----:B------:R-:W-:Y:S02]  /*0d60*/  HADD2.F32 R136, -RZ, R136.H1_H1 ;  /* 0x30000088ff887230 */ /* 0x000fe40000004100 */
[-C--:B------:R-:W-:Y:S01]  /*0d70*/  FFMA.FTZ R127, R182, R187.reuse, R127 ;  /* 0x000000bbb67f7223 */ /* 0x080fe2000001007f */
[----:B-----5:R-:W-:Y:S01]  /*0d80*/  FMUL.FTZ R187, R64, R187 ;  /* 0x000000bb40bb7220 */ /* 0x020fe20000410000 */
[----:B------:R-:W-:-:S02]  /*0d90*/  HADD2.F32 R195, -RZ, R137.H0_H0 ;  /* 0x20000089ffc37230 */ /* 0x000fc40000004100 */
[----:B------:R-:W-:Y:S02]  /*0da0*/  HADD2.F32 R194, -RZ, R137.H1_H1 ;  /* 0x30000089ffc27230 */ /* 0x000fe40000004100 */
[--C-:B------:R-:W-:Y:S02]  /*0db0*/  HADD2.F32 R190, -RZ, R139.reuse.H0_H0 ;  /* 0x2000008bffbe7230 */ /* 0x100fe40000004100 */
[----:B------:R-:W-:Y:S02]  /*0dc0*/  HADD2.F32 R189, -RZ, R139.H1_H1 ;  /* 0x3000008bffbd7230 */ /* 0x000fe40000004100 */
[----:B------:R-:W-:Y:S01]  /*0dd0*/  FADD.FTZ R196, -R146, R196 ;  /* 0x000000c492c47221 */ /* 0x000fe20000010100 */
[----:B------:R-:W-:Y:S02]  /*0de0*/  HADD2.F32 R184, -RZ, R134.H0_H0 ;  /* 0x20000086ffb87230 */ /* 0x000fe40000004100 */
[----:B------:R-:W-:Y:S01]  /*0df0*/  FMUL.FTZ R193, R193, UR19 ;  /* 0x00000013c1c17c20 */ /* 0x000fe20008410000 */
[----:B------:R-:W-:-:S02]  /*0e00*/  HADD2.F32 R137, -RZ, R152.H0_H0 ;  /* 0x20000098ff897230 */ /* 0x000fc40000004100 */
[----:B------:R-:W-:Y:S02]  /*0e10*/  HADD2.F32 R139, -RZ, R152.H1_H1 ;  /* 0x30000098ff8b7230 */ /* 0x000fe40000004100 */
[C---:B------:R-:W-:Y:S01]  /*0e20*/  FADD.FTZ R152, -R146.reuse, R2 ;  /* 0x0000000292987221 */ /* 0x040fe20000010100 */
[----:B------:R-:W-:Y:S01]  /*0e30*/  FMUL.FTZ R198, R65, R136 ;  /* 0x0000008841c67220 */ /* 0x000fe20000410000 */
[----:B------:R-:W-:Y:S01]  /*0e40*/  FADD.FTZ R2, RZ, R187 ;  /* 0x000000bbff027221 */ /* 0x000fe20000010000 */
[----:B------:R-:W-:Y:S02]  /*0e50*/  HADD2.F32 R3, -RZ, R148.H0_H0 ;  /* 0x20000094ff037230 */ /* 0x000fe40000004100 */
[----:B------:R-:W-:Y:S01]  /*0e60*/  FADD.FTZ R184, -R146, R184 ;  /* 0x000000b892b87221 */ /* 0x000fe20000010100 */
[----:B------:R-:W-:Y:S01]  /*0e70*/  FADD.FTZ R205, R195, R205 ;  /* 0x000000cdc3cd7221 */ /* 0x000fe20000010000 */
[----:B------:R-:W-:Y:S01]  /*0e80*/  FMUL.FTZ R196, R196, UR19 ;  /* 0x00000013c4c47c20 */ /* 0x000fe20008410000 */
[-C--:B------:R-:W-:Y:S01]  /*0e90*/  FFMA.FTZ R125, R193, R195.reuse, R125 ;  /* 0x000000c3c17d7223 */ /* 0x080fe2000001007d */
[----:B------:R-:W-:Y:S01]  /*0ea0*/  FMUL.FTZ R195, R66, R195 ;  /* 0x000000c342c37220 */ /* 0x000fe20000410000 */
[----:B------:R-:W-:Y:S01]  /*0eb0*/  FADD.FTZ R2, R198, R2 ;  /* 0x00000002c6027221 */ /* 0x000fe20000010000 */
[----:B------:R-:W-:-:S02]  /*0ec0*/  HADD2.F32 R186, -RZ, R135.H0_H0 ;  /* 0x20000087ffba7230 */ /* 0x000fc40000004100 */
[----:B------:R-:W-:Y:S01]  /*0ed0*/  FADD.FTZ R206, R194, R206 ;  /* 0x000000cec2ce7221 */ /* 0x000fe20000010000 */
[----:B------:R-:W-:Y:S02]  /*0ee0*/  HADD2.F32 R191, -RZ, R138.H0_H0 ;  /* 0x2000008affbf7230 */ /* 0x000fe40000004100 */
[----:B------:R-:W-:Y:S01]  /*0ef0*/  FMUL.FTZ R184, R184, UR19 ;  /* 0x00000013b8b87c20 */ /* 0x000fe20008410000 */
[----:B------:R-:W-:Y:S02]  /*0f00*/  HADD2.F32 R129, -RZ, R148.H1_H1 ;  /* 0x30000094ff817230 */ /* 0x000fe40000004100 */
[----:B------:R-:W-:Y:S01]  /*0f10*/  FADD.FTZ R148, -R146, R3 ;  /* 0x0000000392947221 */ /* 0x000fe20000010100 */
[-C--:B------:R-:W-:Y:S01]  /*0f20*/  FFMA.FTZ R124, R196, R194.reuse, R124 ;  /* 0x000000c2c47c7223 */ /* 0x080fe2000001007c */
[----:B------:R-:W-:Y:S01]  /*0f30*/  FMUL.FTZ R194, R67, R194 ;  /* 0x000000c243c27220 */ /* 0x000fe20000410000 */
[----:B------:R-:W-:Y:S01]  /*0f40*/  FADD.FTZ R3, R195, R2 ;  /* 0x00000002c3037221 */ /* 0x000fe20000010000 */
[----:B------:R-:W-:-:S02]  /*0f50*/  HADD2.F32 R188, -RZ, R135.H1_H1 ;  /* 0x30000087ffbc7230 */ /* 0x000fc40000004100 */
[----:B------:R-:W-:Y:S01]  /*0f60*/  FADD.FTZ R186, -R146, R186 ;  /* 0x000000ba92ba7221 */ /* 0x000fe20000010100 */
[----:B------:R-:W-:Y:S02]  /*0f70*/  HADD2.F32 R166, -RZ, R140.H1_H1 ;  /* 0x3000008cffa67230 */ /* 0x000fe40000004100 */
[----:B------:R-:W-:Y:S01]  /*0f80*/  FADD.FTZ R207, R191, R207 ;  /* 0x000000cfbfcf7221 */ /* 0x000fe20000010000 */
[----:B------:R-:W-:Y:S02]  /*0f90*/  HADD2.F32 R138, -RZ, R138.H1_H1 ;  /* 0x3000008aff8a7230 */ /* 0x000fe40000004100 */
[-C--:B------:R-:W-:Y:S01]  /*0fa0*/  FFMA.FTZ R123, R184, R191.reuse, R123 ;  /* 0x000000bfb87b7223 */ /* 0x080fe2000001007b */
[----:B------:R-:W-:Y:S01]  /*0fb0*/  FMUL.FTZ R191, R60, R191 ;  /* 0x000000bf3cbf7220 */ /* 0x000fe20000410000 */
[----:B------:R-:W-:Y:S01]  /*0fc0*/  FADD.FTZ R2, R194, R3 ;  /* 0x00000003c2027221 */ /* 0x000fe20000010000 */
[----:B------:R-:W-:Y:S02]  /*0fd0*/  HADD2.F32 R197, -RZ, R132.H1_H1 ;  /* 0x30000084ffc57230 */ /* 0x000fe40000004100 */
[----:B------:R-:W-:Y:S01]  /*0fe0*/  FADD.FTZ R188, -R146, R188 ;  /* 0x000000bc92bc7221 */ /* 0x000fe20000010100 */
[----:B------:R-:W-:-:S02]  /*0ff0*/  HADD2.F32 R165, -RZ, R140.H0_H0 ;  /* 0x2000008cffa57230 */ /* 0x000fc40000004100 */
[----:B------:R-:W-:Y:S01]  /*1000*/  FADD.FTZ R166, -R146, R166 ;  /* 0x000000a692a67221 */ /* 0x000fe20000010100 */
[----:B------:R-:W-:Y:S01]  /*1010*/  FMUL.FTZ R186, R186, UR19 ;  /* 0x00000013baba7c20 */ /* 0x000fe20008410000 */
[----:B------:R-:W-:Y:S01]  /*1020*/  FMUL.FTZ R192, R61, R138 ;  /* 0x0000008a3dc07220 */ /* 0x000fe20000410000 */
[----:B------:R-:W-:Y:S01]  /*1030*/  FADD.FTZ R3, R191, R2 ;  /* 0x00000002bf037221 */ /* 0x000fe20000010000 */
[--C-:B------:R-:W-:Y:S02]  /*1040*/  HADD2.F32 R167, -RZ, R96.reuse.H0_H0 ;  /* 0x20000060ffa77230 */ /* 0x100fe40000004100 */
[C---:B------:R-:W-:Y:S01]  /*1050*/  FADD.FTZ R197, -R146.reuse, R197 ;  /* 0x000000c592c57221 */ /* 0x040fe20000010100 */
[----:B------:R-:W-:Y:S02]  /*1060*/  HADD2.F32 R96, -RZ, R96.H1_H1 ;  /* 0x30000060ff607230 */ /* 0x000fe40000004100 */
[----:B------:R-:W-:Y:S01]  /*1070*/  FADD.FTZ R165, -R146, R165 ;  /* 0x000000a592a57221 */ /* 0x000fe20000010100 */
[----:B------:R-:W-:Y:S01]  /*1080*/  FADD.FTZ R209, R190, R209 ;  /* 0x000000d1bed17221 */ /* 0x000fe20000010000 */
[----:B------:R-:W-:Y:S01]  /*1090*/  FMUL.FTZ R188, R188, UR19 ;  /* 0x00000013bcbc7c20 */ /* 0x000fe20008410000 */
[-C--:B------:R-:W-:Y:S01]  /*10a0*/  FFMA.FTZ R121, R186, R190.reuse, R121 ;  /* 0x000000beba797223 */ /* 0x080fe20000010079 */
[----:B------:R-:W-:Y:S01]  /*10b0*/  FMUL.FTZ R166, R166, UR19 ;  /* 0x00000013a6a67c20 */ /* 0x000fe20008410000 */
[----:B------:R-:W-:Y:S01]  /*10c0*/  FMUL.FTZ R190, R62, R190 ;  /* 0x000000be3ebe7220 */ /* 0x000fe20000410000 */
[----:B------:R-:W-:Y:S01]  /*10d0*/  FADD.FTZ R3, R192, R3 ;  /* 0x00000003c0037221 */ /* 0x000fe20000010000 */
[----:B------:R-:W-:-:S02]  /*10e0*/  HADD2.F32 R168, -RZ, R141.H0_H0 ;  /* 0x2000008dffa87230 */ /* 0x000fc40000004100 */
[----:B------:R-:W-:Y:S01]  /*10f0*/  FADD.FTZ R210, R189, R210 ;  /* 0x000000d2bdd27221 */ /* 0x000fe20000010000 */
[----:B------:R-:W-:Y:S02]  /*1100*/  HADD2.F32 R171, -RZ, R141.H1_H1 ;  /* 0x3000008dffab7230 */ /* 0x000fe40000004100 */
[----:B------:R-:W-:Y:S01]  /*1110*/  FFMA.FTZ R120, R188, R189, R120 ;  /* 0x000000bdbc787223 */ /* 0x000fe20000010078 */
[----:B------:R-:W-:Y:S01]  /*1120*/  FMUL.FTZ R197, R197, UR19 ;  /* 0x00000013c5c57c20 */ /* 0x000fe20008410000 */
[----:B------:R-:W-:Y:S01]  /*1130*/  FMUL.FTZ R165, R165, UR19 ;  /* 0x00000013a5a57c20 */ /* 0x000fe20008410000 */
[----:B------:R-:W-:Y:S01]  /*1140*/  FADD.FTZ R212, R96, R212 ;  /* 0x000000d460d47221 */ /* 0x000fe20000010000 */
[-C--:B------:R-:W-:Y:S01]  /*1150*/  FFMA.FTZ R118, R166, R96.reuse, R118 ;  /* 0x00000060a6767223 */ /* 0x080fe20000010076 */
[----:B------:R-:W-:Y:S01]  /*1160*/  FMUL.FTZ R169, R57, R96 ;  /* 0x0000006039a97220 */ /* 0x000fe20000410000 */
[----:B------:R-:W-:Y:S01]  /*1170*/  FFMA.FTZ R2, R182, R187, RZ ;  /* 0x000000bbb6027223 */ /* 0x000fe200000100ff */
[----:B------:R-:W-:Y:S01]  /*1180*/  FMUL.FTZ R189, R63, R189 ;  /* 0x000000bd3fbd7220 */ /* 0x000fe20000410000 */
[----:B------:R-:W-:Y:S01]  /*1190*/  FADD.FTZ R96, R190, R3 ;  /* 0x00000003be607221 */ /* 0x000fe20000010000 */
[C---:B------:R-:W-:Y:S01]  /*11a0*/  FADD.FTZ R168, -R146.reuse, R168 ;  /* 0x000000a892a87221 */ /* 0x040fe20000010100 */
[----:B------:R-:W-:Y:S01]  /*11b0*/  FADD.FTZ R171, -R146, R171 ;  /* 0x000000ab92ab7221 */ /* 0x000fe20000010100 */
[----:B------:R-:W-:Y:S01]  /*11c0*/  FADD.FTZ R211, R167, R211 ;  /* 0x000000d3a7d37221 */ /* 0x000fe20000010000 */
[-C--:B------:R-:W-:Y:S01]  /*11d0*/  FFMA.FTZ R119, R165, R167.reuse, R119 ;  /* 0x000000a7a5777223 */ /* 0x080fe20000010077 */
[----:B------:R-:W-:Y:S01]  /*11e0*/  FFMA.FTZ R2, R197, R198, R2 ;  /* 0x000000c6c5027223 */ /* 0x000fe20000010002 */
[----:B------:R-:W-:Y:S01]  /*11f0*/  FMUL.FTZ R167, R56, R167 ;  /* 0x000000a738a77220 */ /* 0x000fe20000410000 */
[----:B------:R-:W-:Y:S01]  /*1200*/  FADD.FTZ R96, R189, R96 ;  /* 0x00000060bd607221 */ /* 0x000fe20000010000 */
[----:B------:R-:W-:-:S02]  /*1210*/  HADD2.F32 R170, -RZ, R97.H0_H0 ;  /* 0x20000061ffaa7230 */ /* 0x000fc40000004100 */
[----:B------:R-:W-:Y:S01]  /*1220*/  FMUL.FTZ R168, R168, UR19 ;  /* 0x00000013a8a87c20 */ /* 0x000fe20008410000 */
[----:B------:R-:W-:Y:S02]  /*1230*/  HADD2.F32 R185, -RZ, R134.H1_H1 ;  /* 0x30000086ffb97230 */ /* 0x000fe40000004100 */
[----:B------:R-:W-:Y:S01]  /*1240*/  FMUL.FTZ R171, R171, UR19 ;  /* 0x00000013abab7c20 */ /* 0x000fe20008410000 */
[----:B------:R-:W-:Y:S02]  /*1250*/  HADD2.F32 R172, -RZ, R142.H0_H0 ;  /* 0x2000008effac7230 */ /* 0x000fe40000004100 */
[----:B------:R-:W-:Y:S01]  /*1260*/  FFMA.FTZ R3, R193, R195, R2 ;  /* 0x000000c3c1037223 */ /* 0x000fe20000010002 */
[----:B------:R-:W-:Y:S02]  /*1270*/  HADD2.F32 R97, -RZ, R97.H1_H1 ;  /* 0x30000061ff617230 */ /* 0x000fe40000004100 */
[----:B------:R-:W-:Y:S01]  /*1280*/  FADD.FTZ R96, R167, R96 ;  /* 0x00000060a7607221 */ /* 0x000fe20000010000 */
[----:B------:R-:W-:-:S02]  /*1290*/  HADD2.F32 R149, -RZ, R149.H1_H1 ;  /* 0x30000095ff957230 */ /* 0x000fc40000004100 */
[C---:B------:R-:W-:Y:S01]  /*12a0*/  FADD.FTZ R185, -R146.reuse, R185 ;  /* 0x000000b992b97221 */ /* 0x040fe20000010100 */
[----:B------:R-:W-:Y:S01]  /*12b0*/  FADD.FTZ R172, -R146, R172 ;  /* 0x000000ac92ac7221 */ /* 0x000fe20000010100 */
[----:B------:R-:W-:Y:S01]  /*12c0*/  FADD.FTZ R213, R170, R213 ;  /* 0x000000d5aad57221 */ /* 0x000fe20000010000 */
[----:B------:R-:W-:Y:S01]  /*12d0*/  FFMA.FTZ R117, R168, R170, R117 ;  /* 0x000000aaa8757223 */ /* 0x000fe20000010075 */
[----:B------:R-:W-:Y:S01]  /*12e0*/  FADD.FTZ R214, R97, R214 ;  /* 0x000000d661d67221 */ /* 0x000fe20000010000 */
[-C--:B------:R-:W-:Y:S01]  /*12f0*/  FFMA.FTZ R116, R171, R97.reuse, R116 ;  /* 0x00000061ab747223 */ /* 0x080fe20000010074 */
[----:B------:R-:W-:Y:S01]  /*1300*/  FMUL.FTZ R173, R59, R97 ;  /* 0x000000613bad7220 */ /* 0x000fe20000410000 */
        /* <DEDUP_REMOVED lines=9> */
[--C-:B------:R-:W-:Y:S02]  /*13a0*/  HADD2.F32 R156, -RZ, R150.reuse.H0_H0 ;  /* 0x20000096ff9c7230 */ /* 0x100fe40000004100 */
[----:B------:R-:W-:Y:S02]  /*13b0*/  HADD2.F32 R158, -RZ, R150.H1_H1 ;  /* 0x30000096ff9e7230 */ /* 0x000fe40000004100 */
[----:B------:R-:W-:Y:S01]  /*13c0*/  FADD.FTZ R150, -R146, R129 ;  /* 0x0000008192967221 */ /* 0x000fe20000010100 */
[----:B------:R-:W-:-:S02]  /*13d0*/  HADD2.F32 R143, -RZ, R154.H0_H0 ;  /* 0x2000009aff8f7230 */ /* 0x000fc40000004100 */
[----:B------:R-:W-:Y:S01]  /*13e0*/  FADD.FTZ R96, R170, R97 ;  /* 0x00000061aa607221 */ /* 0x000fe20000010000 */
[----:B------:R-:W-:Y:S02]  /*13f0*/  HADD2.F32 R144, -RZ, R154.H1_H1 ;  /* 0x3000009aff907230 */ /* 0x000fe40000004100 */
[C---:B------:R-:W-:Y:S01]  /*1400*/  FADD.FTZ R154, -R146.reuse, R149 ;  /* 0x00000095929a7221 */ /* 0x040fe20000010100 */
[--C-:B------:R-:W-:Y:S02]  /*1410*/  HADD2.F32 R149, -RZ, R92.reuse.H0_H0 ;  /* 0x2000005cff957230 */ /* 0x100fe40000004100 */
[----:B------:R-:W-:Y:S01]  /*1420*/  FADD.FTZ R176, -R146, R176 ;  /* 0x000000b092b07221 */ /* 0x000fe20000010100 */
[----:B------:R-:W-:Y:S02]  /*1430*/  HADD2.F32 R92, -RZ, R92.H1_H1 ;  /* 0x3000005cff5c7230 */ /* 0x000fe40000004100 */
[----:B------:R-:W-:Y:S01]  /*1440*/  FADD.FTZ R216, R174, R216 ;  /* 0x000000d8aed87221 */ /* 0x000fe20000010000 */
[----:B------:R-:W-:-:S02]  /*1450*/  HADD2.F32 R98, -RZ, R98.H1_H1 ;  /* 0x30000062ff627230 */ /* 0x000fc40000004100 */
[----:B------:R-:W-:Y:S01]  /*1460*/  FFMA.FTZ R115, R172, R174, R115 ;  /* 0x000000aeac737223 */ /* 0x000fe20000010073 */
[----:B------:R-:W-:Y:S01]  /*1470*/  FMUL.FTZ R150, R150, UR19 ;  /* 0x0000001396967c20 */ /* 0x000fe20008410000 */
[----:B------:R-:W-:Y:S01]  /*1480*/  FFMA.FTZ R3, R185, R192, R2 ;  /* 0x000000c0b9037223 */ /* 0x000fe20000010002 */
[----:B------:R-:W-:Y:S01]  /*1490*/  FMUL.FTZ R174, R52, R174 ;  /* 0x000000ae34ae7220 */ /* 0x000fe20000410000 */
[----:B------:R-:W-:Y:S01]  /*14a0*/  FADD.FTZ R97, R173, R96 ;  /* 0x00000060ad617221 */ /* 0x000fe20000010000 */
[----:B------:R-:W-:Y:S02]  /*14b0*/  HADD2.F32 R178, -RZ, R99.H0_H0 ;  /* 0x20000063ffb27230 */ /* 0x000fe40000004100 */
[----:B------:R-:W-:Y:S01]  /*14c0*/  FMUL.FTZ R176, R176, UR19 ;  /* 0x00000013b0b07c20 */ /* 0x000fe20008410000 */
[--C-:B------:R-:W-:Y:S02]  /*14d0*/  HADD2.F32 R163, -RZ, R151.reuse.H0_H0 ;  /* 0x20000097ffa37230 */ /* 0x100fe40000004100 */
[----:B------:R-:W-:Y:S01]  /*14e0*/  FADD.FTZ R221, R92, R221 ;  /* 0x000000dd5cdd7221 */ /* 0x000fe20000010000 */
[----:B------:R-:W-:-:S02]  /*14f0*/  HADD2.F32 R164, -RZ, R151.H1_H1 ;  /* 0x30000097ffa47230 */ /* 0x000fc40000004100 */
[-C--:B------:R-:W-:Y:S01]  /*1500*/  FFMA.FTZ R110, R150, R92.reuse, R110 ;  /* 0x0000005c966e7223 */ /* 0x080fe2000001006e */
[----:B------:R-:W-:Y:S01]  /*1510*/  FMUL.FTZ R151, R49, R92 ;  /* 0x0000005c31977220 */ /* 0x000fe20000410000 */
[----:B------:R-:W-:Y:S01]  /*1520*/  FFMA.FTZ R3, R186, R190, R3 ;  /* 0x000000beba037223 */ /* 0x000fe20000010003 */
[----:B------:R-:W-:Y:S01]  /*1530*/  FMUL.FTZ R177, R53, R98 ;  /* 0x0000006235b17220 */ /* 0x000fe20000410000 */
[----:B------:R-:W-:Y:S01]  /*1540*/  FADD.FTZ R92, R174, R97 ;  /* 0x00000061ae5c7221 */ /* 0x000fe20000010000 */
[----:B------:R-:W-:Y:S02]  /*1550*/  HADD2.F32 R99, -RZ, R99.H1_H1 ;  /* 0x30000063ff637230 */ /* 0x000fe40000004100 */
        /* <DEDUP_REMOVED lines=10> */
[----:B------:R-:W-:Y:S01]  /*1600*/  FFMA.FTZ R111, R148, R149, R111 ;  /* 0x00000095946f7223 */ /* 0x000fe2000001006f */
[----:B------:R-:W-:Y:S01]  /*1610*/  FFMA.FTZ R3, R166, R169, R3 ;  /* 0x000000a9a6037223 */ /* 0x000fe20000010003 */
[----:B------:R-:W-:-:S02]  /*1620*/  HADD2.F32 R175, -RZ, R142.H1_H1 ;  /* 0x3000008effaf7230 */ /* 0x000fc40000004100 */
[----:B------:R-:W-:Y:S01]  /*1630*/  FMUL.FTZ R149, R48, R149 ;  /* 0x0000009530957220 */ /* 0x000fe20000410000 */
[----:B------:R-:W-:Y:S01]  /*1640*/  FADD.FTZ R92, R180, R97 ;  /* 0x00000061b45c7221 */ /* 0x000fe20000010000 */
[--C-:B------:R-:W-:Y:S02]  /*1650*/  HADD2.F32 R141, -RZ, R153.reuse.H0_H0 ;  /* 0x20000099ff8d7230 */ /* 0x100fe40000004100 */
[----:B------:R-:W-:Y:S02]  /*1660*/  HADD2.F32 R142, -RZ, R153.H1_H1 ;  /* 0x30000099ff8e7230 */ /* 0x000fe40000004100 */
[----:B------:R-:W-:Y:S01]  /*1670*/  FMUL.FTZ R152, R152, UR19 ;  /* 0x0000001398987c20 */ /* 0x000fe20008410000 */
[----:B------:R-:W-:Y:S02]  /*1680*/  HADD2.F32 R153, -RZ, R93.H0_H0 ;  /* 0x2000005dff997230 */ /* 0x000fe40000004100 */
[----:B------:R-:W-:Y:S01]  /*1690*/  FFMA.FTZ R2, R168, R170, R3 ;  /* 0x000000aaa8027223 */ /* 0x000fe20000010003 */
[----:B------:R-:W-:Y:S01]  /*16a0*/  FADD.FTZ R92, R149, R92 ;  /* 0x0000005c955c7221 */ /* 0x000fe20000010000 */
[----:B------:R-:W-:-:S02]  /*16b0*/  HADD2.F32 R145, -RZ, R155.H0_H0 ;  /* 0x2000009bff917230 */ /* 0x000fc40000004100 */
[C---:B------:R-:W-:Y:S01]  /*16c0*/  FADD.FTZ R175, -R146.reuse, R175 ;  /* 0x000000af92af7221 */ /* 0x040fe20000010100 */
[----:B------:R-:W-:Y:S02]  /*16d0*/  HADD2.F32 R155, -RZ, R155.H1_H1 ;  /* 0x3000009bff9b7230 */ /* 0x000fe40000004100 */
[----:B------:R-:W-:Y:S01]  /*16e0*/  FADD.FTZ R156, -R146, R156 ;  /* 0x0000009c929c7221 */ /* 0x000fe20000010100 */
[----:B------:R-:W-:Y:S02]  /*16f0*/  HADD2.F32 R93, -RZ, R93.H1_H1 ;  /* 0x3000005dff5d7230 */ /* 0x000fe40000004100 */
[----:B------:R-:W-:Y:S01]  /*1700*/  FADD.FTZ R222, R153, R222 ;  /* 0x000000de99de7221 */ /* 0x000fe20000010000 */
[----:B------:R-:W-:Y:S01]  /*1710*/  FFMA.FTZ R109, R152, R153, R109 ;  /* 0x00000099986d7223 */ /* 0x000fe2000001006d */
[----:B------:R-:W-:Y:S01]  /*1720*/  FFMA.FTZ R3, R171, R173, R2 ;  /* 0x000000adab037223 */ /* 0x000fe20000010002 */
[--C-:B------:R-:W-:Y:S02]  /*1730*/  HADD2.F32 R157, -RZ, R94.reuse.H0_H0 ;  /* 0x2000005eff9d7230 */ /* 0x100fe40000004100 */
[----:B------:R-:W-:Y:S01]  /*1740*/  FMUL.FTZ R153, R50, R153 ;  /* 0x0000009932997220 */ /* 0x000fe20000410000 */
[----:B------:R-:W-:Y:S01]  /*1750*/  FADD.FTZ R92, R151, R92 ;  /* 0x0000005c975c7221 */ /* 0x000fe20000010000 */
        /* <DEDUP_REMOVED lines=14> */
[----:B------:R-:W-:Y:S01]  /*1840*/  FMUL.FTZ R156, R156, UR19 ;  /* 0x000000139c9c7c20 */ /* 0x000fe20008410000 */
[----:B------:R-:W-:Y:S01]  /*1850*/  FFMA.FTZ R2, R172, R174, R3 ;  /* 0x000000aeac027223 */ /* 0x000fe20000010003 */
[----:B------:R-:W-:Y:S01]  /*1860*/  FADD.FTZ R161, R93, R161 ;  /* 0x000000a15da17221 */ /* 0x000fe20000010000 */
[----:B------:R-:W-:Y:S01]  /*1870*/  FMUL.FTZ R155, R51, R93 ;  /* 0x0000005d339b7220 */ /* 0x000fe20000410000 */
[----:B------:R-:W-:Y:S01]  /*1880*/  FADD.FTZ R92, R153, R92 ;  /* 0x0000005c995c7221 */ /* 0x000fe20000010000 */
[----:B------:R-:W-:Y:S01]  /*1890*/  FADD.FTZ R160, R157, R160 ;  /* 0x000000a09da07221 */ /* 0x000fe20000010000 */
[----:B------:R-:W-:Y:S01]  /*18a0*/  FADD.FTZ R159, R94, R159 ;  /* 0x0000009f5e9f7221 */ /* 0x000fe20000010000 */
[----:B------:R-:W-:Y:S01]  /*18b0*/  FFMA.FTZ R107, R156, R157, R107 ;  /* 0x0000009d9c6b7223 */ /* 0x000fe2000001006b */
[----:B------:R-:W-:Y:S01]  /*18c0*/  FFMA.FTZ R3, R175, R177, R2 ;  /* 0x000000b1af037223 */ /* 0x000fe20000010002 */
[----:B------:R-:W-:Y:S01]  /*18d0*/  FMUL.FTZ R157, R44, R157 ;  /* 0x0000009d2c9d7220 */ /* 0x000fe20000410000 */
[----:B------:R-:W-:Y:S01]  /*18e0*/  FADD.FTZ R2, R155, R92 ;  /* 0x0000005c9b027221 */ /* 0x000fe20000010000 */
[----:B------:R-:W-:Y:S01]  /*18f0*/  STL [R1+0x10], R161 ;  /* 0x000010a101007387 */ /* 0x000fe20000100800 */
[----:B------:R-:W-:Y:S01]  /*1900*/  FMUL.FTZ R154, R154, UR19 ;  /* 0x000000139a9a7c20 */ /* 0x000fe20008410000 */
[----:B------:R-:W-:-:S02]  /*1910*/  HADD2.F32 R96, -RZ, R95.H0_H0 ;  /* 0x2000005fff607230 */ /* 0x000fc40000004100 */
[----:B------:R0:W-:Y:S01]  /*1920*/  STL [R1+0x14], R160 ;  /* 0x000014a001007387 */ /* 0x0001e20000100800 */
[----:B------:R-:W-:Y:S01]  /*1930*/  FADD.FTZ R2, R157, R2 ;  /* 0x000000029d027221 */ /* 0x000fe20000010000 */
[----:B------:R-:W-:Y:S02]  /*1940*/  FMUL.FTZ R179, R179, UR19 ;  /* 0x00000013b3b37c20 */ /* 0x000fe40008410000 */
[----:B------:R1:W-:Y:S01]  /*1950*/  STL [R1+0x18], R159 ;  /* 0x0000189f01007387 */ /* 0x0003e20000100800 */
[----:B------:R-:W-:Y:S01]  /*1960*/  FFMA.FTZ R92, R176, R178, R3 ;  /* 0x000000b2b05c7223 */ /* 0x000fe20000010003 */
[----:B------:R-:W-:Y:S01]  /*1970*/  FADD.FTZ R217, R98, R217 ;  /* 0x000000d962d97221 */ /* 0x000fe20000010000 */
[----:B------:R-:W-:Y:S01]  /*1980*/  FFMA.FTZ R114, R175, R98, R114 ;  /* 0x00000062af727223 */ /* 0x000fe20000010072 */
[----:B------:R-:W-:Y:S01]  /*1990*/  FFMA.FTZ R108, R154, R93, R108 ;  /* 0x0000005d9a6c7223 */ /* 0x000fe2000001006c */
[----:B------:R-:W-:Y:S02]  /*19a0*/  HADD2.F32 R98, -RZ, R95.H1_H1 ;  /* 0x3000005fff627230 */ /* 0x000fe40000004100 */
[----:B0-----:R-:W-:Y:S01]  /*19b0*/  FMUL.FTZ R160, R46, R96 ;  /* 0x000000602ea07220 */ /* 0x001fe20000410000 */
[----:B-1----:R-:W-:Y:S01]  /*19c0*/  FMUL.FTZ R159, R45, R94 ;  /* 0x0000005e2d9f7220 */ /* 0x002fe20000410000 */
[----:B------:R-:W-:-:S03]  /*19d0*/  FFMA.FTZ R3, R179, R180, R92 ;  /* 0x000000b4b3037223 */ /* 0x000fc6000001005c */
[----:B------:R-:W-:Y:S01]  /*19e0*/  FADD.FTZ R93, R159, R2 ;  /* 0x000000029f5d7221 */ /* 0x000fe20000010000 */
[--C-:B------:R-:W-:Y:S02]  /*19f0*/  HADD2.F32 R97, -RZ, R88.reuse.H0_H0 ;  /* 0x20000058ff617230 */ /* 0x100fe40000004100 */
[----:B------:R-:W-:Y:S01]  /*1a00*/  FMUL.FTZ R161, R47, R98 ;  /* 0x000000622fa17220 */ /* 0x000fe20000410000 */
[----:B------:R-:W-:Y:S01]  /*1a10*/  FFMA.FTZ R3, R148, R149, R3 ;  /* 0x0000009594037223 */ /* 0x000fe20000010003 */
[----:B------:R-:W-:Y:S01]  /*1a20*/  FADD.FTZ R2, R160, R93 ;  /* 0x0000005da0027221 */ /* 0x000fe20000010000 */
[----:B------:R-:W-:Y:S01]  /*1a30*/  FADD.FTZ R219, R99, R219 ;  /* 0x000000db63db7221 */ /* 0x000fe20000010000 */
[----:B------:R-:W-:Y:S01]  /*1a40*/  FFMA.FTZ R112, R179, R99, R112 ;  /* 0x00000063b3707223 */ /* 0x000fe20000010070 */
[----:B------:R-:W-:Y:S01]  /*1a50*/  FMUL.FTZ R158, R158, UR19 ;  /* 0x000000139e9e7c20 */ /* 0x000fe20008410000 */
[----:B------:R-:W-:Y:S02]  /*1a60*/  HADD2.F32 R99, -RZ, R88.H1_H1 ;  /* 0x30000058ff637230 */ /* 0x000fe40000004100 */
[----:B------:R-:W-:Y:S01]  /*1a70*/  FADD.FTZ R2, R161, R2 ;  /* 0x00000002a1027221 */ /* 0x000fe20000010000 */
[----:B------:R-:W-:Y:S01]  /*1a80*/  FMUL.FTZ R129, R40, R97 ;  /* 0x0000006128817220 */ /* 0x000fe20000410000 */
[----:B------:R-:W-:Y:S01]  /*1a90*/  FFMA.FTZ R88, R150, R151, R3 ;  /* 0x0000009796587223 */ /* 0x000fe20000010003 */
[----:B------:R-:W-:Y:S01]  /*1aa0*/  FFMA.FTZ R106, R158, R94, R106 ;  /* 0x0000005e9e6a7223 */ /* 0x000fe2000001006a */
[----:B------:R-:W-:-:S02]  /*1ab0*/  HADD2.F32 R94, -RZ, R89.H0_H0 ;  /* 0x20000059ff5e7230 */ /* 0x000fc40000004100 */
[----:B------:R-:W-:Y:S01]  /*1ac0*/  FADD.FTZ R2, R129, R2 ;  /* 0x0000000281027221 */ /* 0x000fe20000010000 */
[----:B------:R-:W-:Y:S01]  /*1ad0*/  FMUL.FTZ R132, R41, R99 ;  /* 0x0000006329847220 */ /* 0x000fe20000410000 */
[----:B------:R-:W-:Y:S01]  /*1ae0*/  FFMA.FTZ R88, R152, R153, R88 ;  /* 0x0000009998587223 */ /* 0x000fe20000010058 */
[----:B------:R-:W-:Y:S02]  /*1af0*/  HADD2.F32 R95, -RZ, R89.H1_H1 ;  /* 0x30000059ff5f7230 */ /* 0x000fe40000004100 */
[----:B------:R-:W-:Y:S01]  /*1b00*/  FMUL.FTZ R133, R42, R94 ;  /* 0x0000005e2a857220 */ /* 0x000fe20000410000 */
[----:B------:R-:W-:Y:S01]  /*1b10*/  FADD.FTZ R2, R2, R132 ;  /* 0x0000008402027221 */ /* 0x000fe20000010000 */
[----:B------:R-:W-:Y:S01]  /*1b20*/  FFMA.FTZ R88, R154, R155, R88 ;  /* 0x0000009b9a587223 */ /* 0x000fe20000010058 */
[--C-:B------:R-:W-:Y:S02]  /*1b30*/  HADD2.F32 R225, -RZ, R90.reuse.H0_H0 ;  /* 0x2000005affe17230 */ /* 0x100fe40000004100 */
[----:B------:R-:W-:Y:S01]  /*1b40*/  FMUL.FTZ R134, R43, R95 ;  /* 0x0000005f2b867220 */ /* 0x000fe20000410000 */
[----:B------:R-:W-:Y:S01]  /*1b50*/  FADD.FTZ R2, R2, R133 ;  /* 0x0000008502027221 */ /* 0x000fe20000010000 */
[----:B------:R-:W-:Y:S01]  /*1b60*/  FFMA.FTZ R88, R156, R157, R88 ;  /* 0x0000009d9c587223 */ /* 0x000fe20000010058 */
[----:B------:R-:W-:-:S02]  /*1b70*/  HADD2.F32 R92, -RZ, R90.H1_H1 ;  /* 0x3000005aff5c7230 */ /* 0x000fc40000004100 */
[----:B------:R-:W-:Y:S01]  /*1b80*/  FMUL.FTZ R135, R36, R225 ;  /* 0x000000e124877220 */ /* 0x000fe20000410000 */
[----:B------:R-:W-:Y:S01]  /*1b90*/  FADD.FTZ R2, R2, R134 ;  /* 0x0000008602027221 */ /* 0x000fe20000010000 */
[----:B------:R-:W-:Y:S01]  /*1ba0*/  FMUL.FTZ R163, R163, UR19 ;  /* 0x00000013a3a37c20 */ /* 0x000fe20008410000 */
[----:B------:R-:W-:Y:S01]  /*1bb0*/  FFMA.FTZ R88, R158, R159, R88 ;  /* 0x0000009f9e587223 */ /* 0x000fe20000010058 */
[----:B------:R-:W-:Y:S01]  /*1bc0*/  FADD.FTZ R204, R136, R204 ;  /* 0x000000cc88cc7221 */ /* 0x000fe20000010000 */
[----:B------:R-:W-:Y:S01]  /*1bd0*/  FFMA.FTZ R126, R197, R136, R126 ;  /* 0x00000088c57e7223 */ /* 0x000fe2000001007e */
[--C-:B------:R-:W-:Y:S02]  /*1be0*/  HADD2.F32 R93, -RZ, R91.reuse.H0_H0 ;  /* 0x2000005bff5d7230 */ /* 0x100fe40000004100 */
[----:B------:R-:W-:Y:S01]  /*1bf0*/  FADD.FTZ R2, R2, R135 ;  /* 0x0000008702027221 */ /* 0x000fe20000010000 */
[----:B------:R-:W-:Y:S01]  /*1c00*/  FMUL.FTZ R136, R37, R92 ;  /* 0x0000005c25887220 */ /* 0x000fe20000410000 */
[----:B------:R-:W-:Y:S01]  /*1c10*/  FMUL.FTZ R164, R164, UR19 ;  /* 0x00000013a4a47c20 */ /* 0x000fe20008410000 */
[----:B------:R-:W-:Y:S01]  /*1c20*/  FFMA.FTZ R88, R163, R160, R88 ;  /* 0x000000a0a3587223 */ /* 0x000fe20000010058 */
[----:B------:R-:W-:Y:S01]  /*1c30*/  FADD.FTZ R208, R138, R208 ;  /* 0x000000d08ad07221 */ /* 0x000fe20000010000 */
[----:B------:R-:W-:Y:S01]  /*1c40*/  FFMA.FTZ R122, R185, R138, R122 ;  /* 0x0000008ab97a7223 */ /* 0x000fe2000001007a */
[----:B------:R-:W-:-:S02]  /*1c50*/  HADD2.F32 R215, -RZ, R91.H1_H1 ;  /* 0x3000005bffd77230 */ /* 0x000fc40000004100 */
        /* <DEDUP_REMOVED lines=9> */
[----:B------:R-:W-:Y:S01]  /*1cf0*/  FADD.FTZ R2, R2, R140 ;  /* 0x0000008c02027221 */ /* 0x000fe20000010000 */
[----:B------:R-:W-:Y:S01]  /*1d00*/  FMUL.FTZ R142, R142, UR19 ;  /* 0x000000138e8e7c20 */ /* 0x000fe20008410000 */
[----:B------:R-:W-:Y:S01]  /*1d10*/  FFMA.FTZ R88, R139, R132, R88 ;  /* 0x000000848b587223 */ /* 0x000fe20000010058 */
[----:B------:R-:W-:Y:S01]  /*1d20*/  FMUL.FTZ R143, R143, UR19 ;  /* 0x000000138f8f7c20 */ /* 0x000fe20008410000 */
[----:B------:R-:W-:Y:S01]  /*1d30*/  FMUL.FTZ R144, R144, UR19 ;  /* 0x0000001390907c20 */ /* 0x000fe20008410000 */
[----:B------:R-:W0:Y:S01]  /*1d40*/  SHFL.DOWN PT, R3, R2, 0x10, 0x1f ;  /* 0x0a001f0002037f89 */ /* 0x000e2200000e0000 */
[----:B------:R-:W-:Y:S01]  /*1d50*/  FFMA.FTZ R88, R141, R133, R88 ;  /* 0x000000858d587223 */ /* 0x000fe20000010058 */
[----:B------:R-:W-:Y:S01]  /*1d60*/  FMUL.FTZ R145, R145, UR19 ;  /* 0x0000001391917c20 */ /* 0x000fe20008410000 */
[----:B------:R-:W-:Y:S01]  /*1d70*/  FMUL.FTZ R146, R146, UR19 ;  /* 0x0000001392927c20 */ /* 0x000fe20008410000 */
[----:B------:R-:W-:Y:S01]  /*1d80*/  ISETP.NE.U32.AND P0, PT, RZ, UR16, PT ;  /* 0x00000010ff007c0c */ /* 0x000fe2000bf05070 */
[----:B------:R-:W-:Y:S01]  /*1d90*/  FFMA.FTZ R88, R142, R134, R88 ;  /* 0x000000868e587223 */ /* 0x000fe20000010058 */
[----:B------:R-:W-:Y:S01]  /*1da0*/  @UP0 UIMAD.WIDE UR4, UR6, 0x2, UR4 ;  /* 0x00000002060408a5 */ /* 0x000fe2000f8e0204 */
[----:B------:R-:W2:Y:S02]  /*1db0*/  LDL.LU R90, [R1+0x28] ;  /* 0x00002800015a7983 */ /* 0x000ea40000300800 */
[----:B------:R-:W-:Y:S01]  /*1dc0*/  FFMA.FTZ R88, R143, R135, R88 ;  /* 0x000000878f587223 */ /* 0x000fe20000010058 */
[----:B0-----:R-:W-:-:S03]  /*1dd0*/  FADD.FTZ R3, R2, R3 ;  /* 0x0000000302037221 */ /* 0x001fc60000010000 */
[----:B------:R-:W-:Y:S01]  /*1de0*/  FFMA.FTZ R88, R144, R136, R88 ;  /* 0x0000008890587223 */ /* 0x000fe20000010058 */
[----:B------:R-:W-:Y:S01]  /*1df0*/  ISETP.NE.AND.EX P0, PT, RZ, UR17, PT, P0 ;  /* 0x00000011ff007c0c */ /* 0x000fe2000bf05300 */
[----:B------:R-:W3:Y:S02]  /*1e00*/  LDL.LU R91, [R1+0x20] ;  /* 0x00002000015b7983 */ /* 0x000ee40000300800 */
[----:B------:R-:W-:-:S04]  /*1e10*/  FFMA.FTZ R88, R145, R138, R88 ;  /* 0x0000008a91587223 */ /* 0x000fc80000010058 */
[----:B------:R-:W-:-:S05]  /*1e20*/  FFMA.FTZ R88, R146, R140, R88 ;  /* 0x0000008c92587223 */ /* 0x000fca0000010058 */
        /* <DEDUP_REMOVED lines=18> */
[----:B------:R-:W0:Y:S03]  /*1f50*/  @P0 LDC.64 R88, c[0x0][0x438] ;  /* 0x00010e00ff580b82 */ /* 0x000e260000000a00 */
[----:B------:R1:W-:Y:S05]  /*1f60*/  @!P1 STS.64 [R131], R2 ;  /* 0x0000000283009388 */ /* 0x0003ea0000000a00 */
[----:B-1----:R-:W1:Y:S01]  /*1f70*/  @P0 LDC.64 R2, c[0x0][0x438] ;  /* 0x00010e00ff020b82 */ /* 0x002e620000000a00 */
[----:B------:R-:W4:Y:S01]  /*1f80*/  LDL.LU R131, [R1+0x24] ;  /* 0x0000240001837983 */ /* 0x000f220000300800 */
[----:B0-----:R-:W-:-:S05]  /*1f90*/  @P0 IMAD.WIDE.U32 R88, R147, 0x10, R88 ;  /* 0x0000001093580825 */ /* 0x001fca00078e0058 */
[----:B------:R0:W5:Y:S01]  /*1fa0*/  @P0 LDG.E.128 R68, desc[UR12][R88.64] ;  /* 0x0000000c58440981 */ /* 0x000162000c1e1d00 */
[----:B-1----:R-:W-:Y:S01]  /*1fb0*/  @P0 IMAD.WIDE.U32 R2, R162, 0x10, R2 ;  /* 0x00000010a2020825 */ /* 0x002fe200078e0002 */
[----:B0-----:R-:W0:Y:S04]  /*1fc0*/  @P0 LDC.64 R88, c[0x0][0x438] ;  /* 0x00010e00ff580b82 */ /* 0x001e280000000a00 */
[----:B------:R1:W5:Y:S04]  /*1fd0*/  @P0 LDG.E.128 R72, desc[UR12][R2.64] ;  /* 0x0000000c02480981 */ /* 0x000368000c1e1d00 */
[----:B-1----:R-:W1:Y:S01]  /*1fe0*/  @P0 LDC.64 R2, c[0x0][0x438] ;  /* 0x00010e00ff020b82 */ /* 0x002e620000000a00 */
[----:B0-----:R-:W-:-:S05]  /*1ff0*/  @P0 IMAD.WIDE.U32 R88, R130, 0x10, R88 ;  /* 0x0000001082580825 */ /* 0x001fca00078e0058 */
[----:B------:R0:W5:Y:S01]  /*2000*/  @P0 LDG.E.128 R76, desc[UR12][R88.64] ;  /* 0x0000000c584c0981 */ /* 0x000162000c1e1d00 */
[----:B-1----:R-:W-:Y:S01]  /*2010*/  @P0 IMAD.WIDE.U32 R2, R181, 0x10, R2 ;  /* 0x00000010b5020825 */ /* 0x002fe200078e0002 */
[----:B0-----:R-:W0:Y:S04]  /*2020*/  LDC.64 R88, c[0x0][0x3b0] ;  /* 0x0000ec00ff587b82 */ /* 0x001e280000000a00 */
[----:B------:R1:W5:Y:S01]  /*2030*/  @P0 LDG.E.128 R80, desc[UR12][R2.64] ;  /* 0x0000000c02500981 */ /* 0x000362000c1e1d00 */
[----:B------:R-:W-:Y:S02]  /*2040*/  PLOP3.LUT P0, PT, PT, PT, UP0, 0x80, 0x8 ;  /* 0x000000000008781c */ /* 0x000fe40003f0f008 */
[----:B-1----:R-:W-:Y:S02]  /*2050*/  MOV R2, UR4 ;  /* 0x0000000400027c02 */ /* 0x002fe40008000f00 */
[----:B------:R-:W-:-:S09]  /*2060*/  MOV R3, UR5 ;  /* 0x0000000500037c02 */ /* 0x000fd20008000f00 */
[----:B------:R1:W4:Y:S04]  /*2070*/  @P0 LDG.E.U16 R231, desc[UR12][R2.64] ;  /* 0x0000000c02e70981 */ /* 0x000328000c1e1500 */
[----:B------:R-:W1:Y:S01]  /*2080*/  LDL.LU R3, [R1+0x1c] ;  /* 0x00001c0001037983 */ /* 0x000e620000300800 */
[----:B---3--:R-:W-:Y:S01]  /*2090*/  FADD.FTZ R91, R98, R91 ;  /* 0x0000005b625b7221 */ /* 0x008fe20000010000 */
[----:B--2---:R-:W-:Y:S01]  /*20a0*/  FADD.FTZ R90, R99, R90 ;  /* 0x0000005a635a7221 */ /* 0x004fe20000010000 */
[----:B------:R-:W-:-:S03]  /*20b0*/  FFMA.FTZ R105, R163, R96, R105 ;  /* 0x00000060a3697223 */ /* 0x000fc60000010069 */
[----:B------:R2:W-:Y:S01]  /*20c0*/  STL [R1+0x20], R91 ;  /* 0x0000205b01007387 */ /* 0x0005e20000100800 */
[----:B------:R-:W-:Y:S01]  /*20d0*/  FFMA.FTZ R103, R137, R97, R103 ;  /* 0x0000006189677223 */ /* 0x000fe20000010067 */
[----:B------:R-:W-:Y:S01]  /*20e0*/  FFMA.FTZ R104, R164, R98, R104 ;  /* 0x00000062a4687223 */ /* 0x000fe20000010068 */
[----:B------:R-:W-:Y:S01]  /*20f0*/  FFMA.FTZ R102, R139, R99, R102 ;  /* 0x000000638b667223 */ /* 0x000fe20000010066 */
[----:B0-----:R-:W-:-:S04]  /*2100*/  IMAD.WIDE.U32 R98, R162, 0x8, R88 ;  /* 0x00000008a2627825 */ /* 0x001fc800078e0058 */
[----:B------:R-:W-:Y:S01]  /*2110*/  FFMA.FTZ R101, R141, R94, R101 ;  /* 0x0000005e8d657223 */ /* 0x000fe20000010065 */
[----:B------:R-:W-:Y:S01]  /*2120*/  FFMA.FTZ R100, R142, R95, R100 ;  /* 0x0000005f8e647223 */ /* 0x000fe20000010064 */
[----:B------:R-:W5:Y:S01]  /*2130*/  LDG.E.64 R98, desc[UR12][R98.64] ;  /* 0x0000000c62627981 */ /* 0x000f62000c1e1b00 */
[----:B----4-:R-:W-:Y:S01]  /*2140*/  FADD.FTZ R131, R97, R131 ;  /* 0x0000008361837221 */ /* 0x010fe20000010000 */
[----:B-1----:R-:W-:Y:S01]  /*2150*/  FADD.FTZ R3, R96, R3 ;  /* 0x0000000360037221 */ /* 0x002fe20000010000 */
[----:B------:R-:W-:-:S04]  /*2160*/  IMAD.WIDE.U32 R96, R130, 0x8, R88 ;  /* 0x0000000882607825 */ /* 0x000fc800078e0058 */
[----:B------:R0:W-:Y:S04]  /*2170*/  STL [R1+0x1c], R3 ;  /* 0x00001c0301007387 */ /* 0x0001e80000100800 */
[----:B--2---:R-:W2:Y:S04]  /*2180*/  LDL.LU R91, [R1+0x30] ;  /* 0x00003000015b7983 */ /* 0x004ea80000300800 */
[----:B------:R1:W-:Y:S01]  /*2190*/  STL [R1+0x28], R90 ;  /* 0x0000285a01007387 */ /* 0x0003e20000100800 */
[----:B0-----:R-:W-:-:S03]  /*21a0*/  IMAD.WIDE.U32 R2, R181, 0x8, R88 ;  /* 0x00000008b5027825 */ /* 0x001fc600078e0058 */
[----:B------:R0:W-:Y:S04]  /*21b0*/  STL [R1+0x24], R131 ;  /* 0x0000248301007387 */ /* 0x0001e80000100800 */
[----:B------:R-:W5:Y:S04]  /*21c0*/  LDG.E.64 R96, desc[UR12][R96.64] ;  /* 0x0000000c60607981 */ /* 0x000f68000c1e1b00 */
[----:B-1----:R-:W3:Y:S01]  /*21d0*/  LDL.LU R90, [R1+0x34] ;  /* 0x00003400015a7983 */ /* 0x002ee20000300800 */
[----:B0-----:R-:W-:-:S03]  /*21e0*/  IMAD.WIDE.U32 R130, R147, 0x8, R88 ;  /* 0x0000000893827825 */ /* 0x001fc600078e0058 */
[----:B------:R-:W4:Y:S04]  /*21f0*/  LDL.LU R89, [R1+0x2c] ;  /* 0x00002c0001597983 */ /* 0x000f280000300800 */
[----:B------:R-:W5:Y:S04]  /*2200*/  LDG.E.64 R130, desc[UR12][R130.64] ;  /* 0x0000000c82827981 */ /* 0x000f68000c1e1b00 */
[----:B------:R-:W5:Y:S01]  /*2210*/  LDG.E.64 R2, desc[UR12][R2.64] ;  /* 0x0000000c02027981 */ /* 0x000f62000c1e1b00 */
[----:B------:R-:W-:Y:S01]  /*2220*/  @!P3 IADD3 R200, PT, PT, R183, 0x8000, RZ ;  /* 0x00008000b7c8b810 */ /* 0x000fe20007ffe0ff */
[----:B------:R-:W-:Y:S01]  /*2230*/  FFMA.FTZ R201, R145, R93, R201 ;  /* 0x0000005d91c97223 */ /* 0x000fe200000100c9 */
[----:B------:R-:W-:Y:S01]  /*2240*/  FFMA.FTZ R199, R144, R92, R199 ;  /* 0x0000005c90c77223 */ /* 0x000fe200000100c7 */
[----:B------:R-:W-:Y:S01]  /*2250*/  BAR.SYNC.DEFER_BLOCKING 0x0 ;  /* 0x0000000000007b1d */ /* 0x000fe20000010000 */
[----:B--2---:R-:W-:Y:S01]  /*2260*/  FADD.FTZ R91, R95, R91 ;  /* 0x0000005b5f5b7221 */ /* 0x004fe20000010000 */
[----:B----4-:R-:W-:-:S04]  /*2270*/  FADD.FTZ R89, R94, R89 ;  /* 0x000000595e597221 */ /* 0x010fc80000010000 */
[----:B------:R-:W2:Y:S04]  /*2280*/  LDL.LU R94, [R1+0x3c] ;  /* 0x00003c00015e7983 */ /* 0x000ea80000300800 */
[----:B------:R-:W-:Y:S04]  /*2290*/  STL [R1+0x2c], R89 ;  /* 0x00002c5901007387 */ /* 0x000fe80000100800 */
[----:B------:R-:W4:Y:S01]  /*22a0*/  LDL.LU R95, [R1+0x38] ;  /* 0x00003800015f7983 */ /* 0x000f220000300800 */
[----:B---3--:R-:W-:-:S03]  /*22b0*/  FADD.FTZ R90, R225, R90 ;  /* 0x0000005ae15a7221 */ /* 0x008fc60000010000 */
[----:B------:R-:W-:Y:S04]  /*22c0*/  STL [R1+0x30], R91 ;  /* 0x0000305b01007387 */ /* 0x000fe80000100800 */
[----:B------:R-:W-:Y:S04]  /*22d0*/  STL [R1+0x34], R90 ;  /* 0x0000345a01007387 */ /* 0x000fe80000100800 */
[----:B------:R0:W1:Y:S04]  /*22e0*/  LDS.128 R88, [R200] ;  /* 0x00000000c8587984 */ /* 0x0000680000000c00 */
[----:B0-----:R-:W3:Y:S01]  /*22f0*/  LDL.LU R200, [R1+0x40] ;  /* 0x0000400001c87983 */ /* 0x001ee20000300800 */
[----:B-1----:R-:W-:Y:S01]  /*2300*/  FADD.FTZ R88, RZ, R88 ;  /* 0x00000058ff587221 */ /* 0x002fe20000010000 */
[----:B------:R-:W-:Y:S01]  /*2310*/  FADD.FTZ R89, RZ, R89 ;  /* 0x00000059ff597221 */ /* 0x000fe20000010000 */
[----:B------:R-:W-:Y:S01]  /*2320*/  @P0 HADD2.F32 R231, -RZ, R231.H0_H0 ;  /* 0x200000e7ffe70230 */ /* 0x000fe20000004100 */
[----:B------:R-:W-:-:S04]  /*2330*/  UISETP.NE.U32.AND UP1, UPT, UR16, URZ, UPT ;  /* 0x000000ff1000728c */ /* 0x000fc8000bf25070 */
[----:B------:R-:W-:Y:S01]  /*2340*/  UISETP.NE.AND.EX UP1, UPT, UR17, URZ, UPT, UP1 ;  /* 0x000000ff1100728c */ /* 0x000fe2000bf25310 */
[----:B------:R-:W-:Y:S01]  /*2350*/  @P0 R2UR UR4, R231 ;  /* 0x00000000e70402ca */ /* 0x000fe200000e0000 */
[----:B------:R-:W-:Y:S01]  /*2360*/  FFMA.FTZ R0, R143, R225, R0 ;  /* 0x000000e18f007223 */ /* 0x000fe20000010000 */
[----:B------:R-:W-:Y:S01]  /*2370*/  FFMA.FTZ R202, R146, R215, R202 ;  /* 0x000000d792ca7223 */ /* 0x000fe200000100ca */
[----:B------:R-:W-:-:S10]  /*2380*/  UMOV UR5, 0x3f800000 ;  /* 0x3f80000000057882 */ /* 0x000fd40000000000 */
[----:B------:R-:W-:Y:S01]  /*2390*/  @UP0 UMOV UR5, UR4 ;  /* 0x0000000400050c82 */ /* 0x000fe20008000000 */
[----:B--2---:R-:W-:Y:S01]  /*23a0*/  FADD.FTZ R94, R93, R94 ;  /* 0x0000005e5d5e7221 */ /* 0x004fe20000010000 */
[C---:B------:R-:W-:Y:S02]  /*23b0*/  IADD3 R93, PT, PT, R183.reuse, 0x8050, RZ ;  /* 0x00008050b75d7810 */ /* 0x040fe40007ffe0ff */
[----:B------:R-:W-:Y:S01]  /*23c0*/  @!P3 IADD3 R93, PT, PT, R183, 0x8010, RZ ;  /* 0x00008010b75db810 */ /* 0x000fe20007ffe0ff */
[----:B----4-:R-:W-:Y:S01]  /*23d0*/  FADD.FTZ R95, R92, R95 ;  /* 0x0000005f5c5f7221 */ /* 0x010fe20000010000 */
[----:B------:R-:W-:-:S04]  /*23e0*/  FADD.FTZ R92, R90, R88 ;  /* 0x000000585a5c7221 */ /* 0x000fc80000010000 */
[----:B------:R-:W-:Y:S04]  /*23f0*/  STL [R1+0x38], R95 ;  /* 0x0000385f01007387 */ /* 0x000fe80000100800 */
[----:B------:R0:W-:Y:S02]  /*2400*/  STL [R1+0x3c], R94 ;  /* 0x00003c5e01007387 */ /* 0x0001e40000100800 */
[----:B0-----:R-:W-:Y:S02]  /*2410*/  FADD.FTZ R94, R91, R89 ;  /* 0x000000595b5e7221 */ /* 0x001fe40000010000 */
[----:B------:R-:W0:Y:S02]  /*2420*/  LDS.128 R88, [R93] ;  /* 0x000000005d587984 */ /* 0x000e240000000c00 */
[----:B0-----:R-:W-:Y:S01]  /*2430*/  FADD.FTZ R92, R92, R88 ;  /* 0x000000585c5c7221 */ /* 0x001fe20000010000 */
[C---:B------:R-:W-:Y:S01]  /*2440*/  IADD3 R88, PT, PT, R183.reuse, 0x8060, RZ ;  /* 0x00008060b7587810 */ /* 0x040fe20007ffe0ff */
[----:B------:R-:W-:Y:S01]  /*2450*/  FADD.FTZ R89, R94, R89 ;  /* 0x000000595e597221 */ /* 0x000fe20000010000 */
[----:B------:R-:W-:Y:S01]  /*2460*/  @!P3 IADD3 R88, PT, PT, R183, 0x8020, RZ ;  /* 0x00008020b758b810 */ /* 0x000fe20007ffe0ff */
[----:B------:R-:W-:-:S02]  /*2470*/  FADD.FTZ R92, R90, R92 ;  /* 0x0000005c5a5c7221 */ /* 0x000fc40000010000 */
        /* <DEDUP_REMOVED lines=8> */
[----:B---3--:R-:W-:Y:S01]  /*2500*/  FADD.FTZ R200, R215, R200 ;  /* 0x000000c8d7c87221 */ /* 0x008fe20000010000 */
[----:B------:R-:W-:-:S04]  /*2510*/  FADD.FTZ R88, R90, R88 ;  /* 0x000000585a587221 */ /* 0x000fc80000010000 */
[----:B------:R1:W-:Y:S01]  /*2520*/  STL [R1+0x40], R200 ;  /* 0x000040c801007387 */ /* 0x0003e20000100800 */
        /* <DEDUP_REMOVED lines=8> */
[----:B-1----:R-:W-:Y:S08]  /*25b0*/  BRA.U UP1, `(.L_x_8873) ;  /* 0x0000003101707547 */ /* 0x002ff0000b800000 */
[----:B------:R-:W-:Y:S02]  /*25c0*/  ISETP.NE.U32.AND P1, PT, RZ, UR20, PT ;  /* 0x00000014ff007c0c */ /* 0x000fe4000bf25070 */
[----:B------:R-:W-:Y:S02]  /*25d0*/  MOV R88, 0x10 ;  /* 0x0000001000587802 */ /* 0x000fe40000000f00 */
[----:B------:R-:W-:-:S03]  /*25e0*/  ISETP.NE.AND.EX P1, PT, RZ, UR21, PT, P1 ;  /* 0x00000015ff007c0c */ /* 0x000fc6000bf25310 */
[----:B------:R-:W-:-:S06]  /*25f0*/  IMAD.WIDE.U32 R88, R147, R88, UR22 ;  /* 0x0000001693587e25 */ /* 0x000fcc000f8e0058 */
[----:B------:R-:W5:Y:S04]  /*2600*/  LDG.E.128 R88, desc[UR12][R88.64] ;  /* 0x0000000c58587981 */ /* 0x000f68000c1e1d00 */
[----:B------:R-:W-:Y:S05]  /*2610*/  @P1 BRA `(.L_x_8874) ;  /* 0x00000004007c1947 */ /* 0x000fea0003800000 */
[--C-:B------:R-:W-:Y:S01]  /*2620*/  FFMA.FTZ R193, R193, UR26, R95.reuse ;  /* 0x0000001ac1c17c23 */ /* 0x100fe2000801005f */
[----:B-----5:R-:W-:Y:S01]  /*2630*/  LOP3.LUT P5, RZ, R130, 0xff0000, RZ, 0xc0, !PT ;  /* 0x00ff000082ff7812 */ /* 0x020fe200078ac0ff */
[----:B------:R-:W-:Y:S01]  /*2640*/  FFMA.FTZ R196, R196, UR26, R95 ;  /* 0x0000001ac4c47c23 */ /* 0x000fe2000801005f */
[----:B------:R-:W-:Y:S01]  /*2650*/  LOP3.LUT P4, RZ, R130, 0xff000000, RZ, 0xc0, !PT ;  /* 0xff00000082ff7812 */ /* 0x000fe2000788c0ff */
[----:B------:R-:W-:Y:S01]  /*2660*/  FADD.FTZ R193, R195, -R193 ;  /* 0x800000c1c3c17221 */ /* 0x000fe20000010000 */
[----:B------:R-:W-:Y:S01]  /*2670*/  UMOV UR4, UR7 ;  /* 0x0000000700047c82 */ /* 0x000fe20008000000 */
[----:B------:R-:W-:Y:S01]  /*2680*/  FADD.FTZ R194, R194, -R196 ;  /* 0x800000c4c2c27221 */ /* 0x000fe20000010000 */
[----:B------:R-:W-:Y:S02]  /*2690*/  HFMA2 R94, -RZ, RZ, 0, 0 ;  /* 0x00000000ff5e7431 */ /* 0x000fe400000001ff */
[----:B------:R-:W-:Y:S01]  /*26a0*/  FMUL.FTZ R193, R193, UR19 ;  /* 0x00000013c1c17c20 */ /* 0x000fe20008410000 */
[--C-:B------:R-:W-:Y:S01]  /*26b0*/  FFMA.FTZ R184, R184, UR26, R95.reuse ;  /* 0x0000001ab8b87c23 */ /* 0x100fe2000801005f */
[----:B------:R-:W-:Y:S01]  /*26c0*/  FMUL.FTZ R183, R194, UR19 ;  /* 0x00000013c2b77c20 */ /* 0x000fe20008410000 */
[----:B------:R-:W-:Y:S01]  /*26d0*/  LOP3.LUT P0, RZ, R131, 0xff, RZ, 0xc0, !PT ;  /* 0x000000ff83ff7812 */ /* 0x000fe2000780c0ff */
[----:B------:R-:W-:Y:S01]  /*26e0*/  FMUL.FTZ R92, R193, UR5 ;  /* 0x00000005c15c7c20 */ /* 0x000fe20008410000 */
[----:B------:R-:W-:Y:S01]  /*26f0*/  FFMA.FTZ R185, R185, UR26, R95 ;  /* 0x0000001ab9b97c23 */ /* 0x000fe2000801005f */
[----:B------:R-:W-:-:S02]  /*2700*/  @P5 HADD2.F32 R93, -RZ, R89.H0_H0 ;  /* 0x20000059ff5d5230 */ /* 0x000fc40000004100 */
[----:B------:R-:W-:Y:S01]  /*2710*/  FMUL.FTZ R183, R183, UR5 ;  /* 0x00000005b7b77c20 */ /* 0x000fe20008410000 */
[----:B------:R-:W-:Y:S01]  /*2720*/  FMUL.FTZ R92, R92, UR4 ;  /* 0x000000045c5c7c20 */ /* 0x000fe20008410000 */
[----:B------:R-:W-:Y:S01]  /*2730*/  FADD.FTZ R192, R192, -R185 ;  /* 0x800000b9c0c07221 */ /* 0x000fe20000010000 */
[----:B------:R-:W-:Y:S01]  /*2740*/  LOP3.LUT P2, RZ, R131, 0xff00, RZ, 0xc0, !PT ;  /* 0x0000ff0083ff7812 */ /* 0x000fe2000784c0ff */
[----:B------:R-:W-:Y:S01]  /*2750*/  FFMA.FTZ R186, R186, UR26, R95 ;  /* 0x0000001ababa7c23 */ /* 0x000fe2000801005f */
[----:B------:R-:W-:Y:S01]  /*2760*/  @P5 FMUL.FTZ R94, R92, R93 ;  /* 0x0000005d5c5e5220 */ /* 0x000fe20000410000 */
[----:B------:R-:W-:Y:S02]  /*2770*/  @P4 HADD2.F32 R93, -RZ, R89.H1_H1 ;  /* 0x30000059ff5d4230 */ /* 0x000fe40000004100 */
[----:B------:R-:W-:Y:S01]  /*2780*/  FMUL.FTZ R89, R183, UR4 ;  /* 0x00000004b7597c20 */ /* 0x000fe20008410000 */
[----:B------:R-:W-:Y:S01]  /*2790*/  MOV R183, RZ ;  /* 0x000000ff00b77202 */ /* 0x000fe20000000f00 */
[----:B------:R-:W-:Y:S01]  /*27a0*/  @P0 HADD2.F32 R185, -RZ, R90.H0_H0 ;  /* 0x2000005affb90230 */ /* 0x000fe20000004100 */
[----:B------:R-:W-:Y:S01]  /*27b0*/  LOP3.LUT P3, RZ, R131, 0xff0000, RZ, 0xc0, !PT ;  /* 0x00ff000083ff7812 */ /* 0x000fe2000786c0ff */
[----:B------:R-:W-:Y:S01]  /*27c0*/  @P4 FMUL.FTZ R183, R89, R93 ;  /* 0x0000005d59b74220 */ /* 0x000fe20000410000 */
[----:B------:R-:W-:Y:S01]  /*27d0*/  FADD.FTZ R93, R191, -R184 ;  /* 0x800000b8bf5d7221 */ /* 0x000fe20000010000 */
[----:B------:R-:W-:-:S02]  /*27e0*/  HFMA2 R184, -RZ, RZ, 0, 0 ;  /* 0x00000000ffb87431 */ /* 0x000fc400000001ff */
[----:B------:R-:W-:Y:S01]  /*27f0*/  FADD.FTZ R186, R190, -R186 ;  /* 0x800000babeba7221 */ /* 0x000fe20000010000 */
[--C-:B------:R-:W-:Y:S01]  /*2800*/  FFMA.FTZ R188, R188, UR26, R95.reuse ;  /* 0x0000001abcbc7c23 */ /* 0x100fe2000801005f */
[----:B------:R-:W-:Y:S01]  /*2810*/  FMUL.FTZ R93, R93, UR19 ;  /* 0x000000135d5d7c20 */ /* 0x000fe20008410000 */
[----:B------:R-:W-:Y:S02]  /*2820*/  @P2 HADD2.F32 R191, -RZ, R90.H1_H1 ;  /* 0x3000005affbf2230 */ /* 0x000fe40000004100 */
[----:B------:R-:W-:Y:S01]  /*2830*/  FMUL.FTZ R186, R186, UR19 ;  /* 0x00000013baba7c20 */ /* 0x000fe20008410000 */
[----:B------:R-:W-:Y:S01]  /*2840*/  FFMA.FTZ R182, R182, UR26, R95 ;  /* 0x0000001ab6b67c23 */ /* 0x000fe2000801005f */
[----:B------:R-:W-:Y:S01]  /*2850*/  FMUL.FTZ R93, R93, UR5 ;  /* 0x000000055d5d7c20 */ /* 0x000fe20008410000 */
[----:B------:R-:W-:Y:S01]  /*2860*/  FADD.FTZ R189, R189, -R188 ;  /* 0x800000bcbdbd7221 */ /* 0x000fe20000010000 */
[----:B------:R-:W-:Y:S01]  /*2870*/  FMUL.FTZ R186, R186, UR5 ;  /* 0x00000005baba7c20 */ /* 0x000fe20008410000 */
[----:B------:R-:W-:-:S02]  /*2880*/  @P3 HADD2.F32 R190, -RZ, R91.H0_H0 ;  /* 0x2000005bffbe3230 */ /* 0x000fc40000004100 */
[----:B------:R-:W-:Y:S01]  /*2890*/  FMUL.FTZ R93, R93, UR4 ;  /* 0x000000045d5d7c20 */ /* 0x000fe20008410000 */
[----:B------:R-:W-:Y:S01]  /*28a0*/  FADD.FTZ R187, R187, -R182 ;  /* 0x800000b6bbbb7221 */ /* 0x000fe20000010000 */
[----:B------:R-:W-:Y:S01]  /*28b0*/  FMUL.FTZ R188, R186, UR4 ;  /* 0x00000004babc7c20 */ /* 0x000fe20008410000 */
[----:B------:R-:W-:Y:S02]  /*28c0*/  HFMA2 R186, -RZ, RZ, 0, 0 ;  /* 0x00000000ffba7431 */ /* 0x000fe400000001ff */
[----:B------:R-:W-:Y:S01]  /*28d0*/  @P0 FMUL.FTZ R184, R93, R185 ;  /* 0x000000b95db80220 */ /* 0x000fe20000410000 */
[----:B------:R-:W-:Y:S01]  /*28e0*/  FMUL.FTZ R185, R192, UR19 ;  /* 0x00000013c0b97c20 */ /* 0x000fe20008410000 */
[----:B------:R-:W-:Y:S01]  /*28f0*/  FMUL.FTZ R93, R8, R93 ;  /* 0x0000005d085d7220 */ /* 0x000fe20000410000 */
[----:B------:R-:W-:Y:S01]  /*2900*/  @P3 FMUL.FTZ R186, R188, R190 ;  /* 0x000000bebcba3220 */ /* 0x000fe20000410000 */
[----:B------:R-:W-:Y:S01]  /*2910*/  FMUL.FTZ R188, R10, R188 ;  /* 0x000000bc0abc7220 */ /* 0x000fe20000410000 */
[----:B------:R-:W-:Y:S01]  /*2920*/  FMUL.FTZ R185, R185, UR5 ;  /* 0x00000005b9b97c20 */ /* 0x000fe20008410000 */
[----:B------:R-:W-:Y:S01]  /*2930*/  FMUL.FTZ R189, R189, UR19 ;  /* 0x00000013bdbd7c20 */ /* 0x000fe20008410000 */
[----:B------:R-:W-:Y:S01]  /*2940*/  FSEL R93, R93, RZ, P0 ;  /* 0x000000ff5d5d7208 */ /* 0x000fe20000000000 */
[----:B------:R-:W-:Y:S01]  /*2950*/  FMUL.FTZ R187, R187, UR19 ;  /* 0x00000013bbbb7c20 */ /* 0x000fe20008410000 */
[----:B------:R-:W-:Y:S01]  /*2960*/  FMUL.FTZ R90, R185, UR4 ;  /* 0x00000004b95a7c20 */ /* 0x000fe20008410000 */
[----:B------:R-:W-:Y:S01]  /*2970*/  MOV R185, RZ ;  /* 0x000000ff00b97202 */ /* 0x000fe20000000f00 */
[----:B------:R-:W-:Y:S01]  /*2980*/  FFMA.FTZ R197, R197, UR26, R95 ;  /* 0x0000001ac5c57c23 */ /* 0x000fe2000801005f */
[----:B------:R-:W-:Y:S01]  /*2990*/  ISETP.GE.U32.AND P0, PT, R130, RZ, PT ;  /* 0x000000ff8200720c */ /* 0x000fe20003f06070 */
[----:B------:R-:W-:Y:S01]  /*29a0*/  @P2 FMUL.FTZ R185, R90, R191 ;  /* 0x000000bf5ab92220 */ /* 0x000fe20000410000 */
[----:B------:R-:W-:Y:S01]  /*29b0*/  FMUL.FTZ R90, R9, R90 ;  /* 0x0000005a095a7220 */ /* 0x000fe20000410000 */
[----:B------:R-:W-:Y:S01]  /*29c0*/  FMUL.FTZ R189, R189, UR5 ;  /* 0x00000005bdbd7c20 */ /* 0x000fe20008410000 */
[----:B------:R-:W-:Y:S01]  /*29d0*/  ISETP.GE.U32.AND.EX P0, PT, R131, 0x1000000, PT, P0 ;  /* 0x010000008300780c */ /* 0x000fe20003f06100 */
[----:B------:R-:W-:Y:S01]  /*29e0*/  FMUL.FTZ R187, R187, UR5 ;  /* 0x00000005bbbb7c20 */ /* 0x000fe20008410000 */
[----:B------:R-:W-:Y:S01]  /*29f0*/  FSEL R131, R188, RZ, P3 ;  /* 0x000000ffbc837208 */ /* 0x000fe20001800000 */
[----:B------:R-:W-:Y:S01]  /*2a00*/  FADD.FTZ R198, R198, -R197 ;  /* 0x800000c5c6c67221 */ /* 0x000fe20000010000 */
[----:B------:R-:W-:Y:S01]  /*2a10*/  FSEL R90, R90, RZ, P2 ;  /* 0x000000ff5a5a7208 */ /* 0x000fe20001000000 */
[----:B------:R-:W-:Y:S01]  /*2a20*/  FMUL.FTZ R188, R187, UR4 ;  /* 0x00000004bbbc7c20 */ /* 0x000fe20008410000 */
[----:B------:R-:W-:Y:S01]  /*2a30*/  LOP3.LUT P2, RZ, R130, 0xff, RZ, 0xc0, !PT ;  /* 0x000000ff82ff7812 */ /* 0x000fe2000784c0ff */
[----:B------:R-:W-:Y:S01]  /*2a40*/  FMUL.FTZ R198, R198, UR19 ;  /* 0x00000013c6c67c20 */ /* 0x000fe20008410000 */
[----:B------:R-:W-:Y:S01]  /*2a50*/  LOP3.LUT P3, RZ, R130, 0xff00, RZ, 0xc0, !PT ;  /* 0x0000ff0082ff7812 */ /* 0x000fe2000786c0ff */
[----:B------:R-:W-:Y:S01]  /*2a60*/  FMUL.FTZ R92, R6, R92 ;  /* 0x0000005c065c7220 */ /* 0x000fe20000410000 */
[----:B------:R-:W-:Y:S01]  /*2a70*/  MOV R130, RZ ;  /* 0x000000ff00827202 */ /* 0x000fe20000000f00 */
[----:B------:R-:W-:Y:S01]  /*2a80*/  FMUL.FTZ R89, R7, R89 ;  /* 0x0000005907597220 */ /* 0x000fe20000410000 */
[----:B------:R-:W-:Y:S01]  /*2a90*/  F2FP.F16.F32.PACK_AB R90, R90, R93 ;  /* 0x0000005d5a5a723e */ /* 0x000fe200000000ff */
[----:B------:R-:W-:-:S02]  /*2aa0*/  @P0 HADD2.F32 R182, -RZ, R91.H1_H1 ;  /* 0x3000005bffb60230 */ /* 0x000fc40000004100 */
[----:B------:R-:W-:Y:S01]  /*2ab0*/  FMUL.FTZ R91, R189, UR4 ;  /* 0x00000004bd5b7c20 */ /* 0x000fe20008410000 */
[----:B------:R-:W-:Y:S02]  /*2ac0*/  FSEL R92, R92, RZ, P5 ;  /* 0x000000ff5c5c7208 */ /* 0x000fe40002800000 */
[----:B------:R-:W-:Y:S01]  /*2ad0*/  FSEL R89, R89, RZ, P4 ;  /* 0x000000ff59597208 */ /* 0x000fe20002000000 */
[----:B------:R-:W-:Y:S01]  /*2ae0*/  @P0 FMUL.FTZ R130, R91, R182 ;  /* 0x000000b65b820220 */ /* 0x000fe20000410000 */
[--C-:B------:R-:W-:Y:S02]  /*2af0*/  @P2 HADD2.F32 R187, -RZ, R88.reuse.H0_H0 ;  /* 0x20000058ffbb2230 */ /* 0x100fe40000004100 */
[----:B------:R-:W-:Y:S02]  /*2b00*/  HFMA2 R182, -RZ, RZ, 0, 0 ;  /* 0x00000000ffb67431 */ /* 0x000fe400000001ff */
[----:B------:R-:W-:Y:S02]  /*2b10*/  @P3 HADD2.F32 R189, -RZ, R88.H1_H1 ;  /* 0x30000058ffbd3230 */ /* 0x000fe40000004100 */
[----:B------:R-:W-:Y:S01]  /*2b20*/  FMUL.FTZ R91, R11, R91 ;  /* 0x0000005b0b5b7220 */ /* 0x000fe20000410000 */
[----:B------:R-:W-:Y:S01]  /*2b30*/  F2FP.F16.F32.PACK_AB R89, R89, R92 ;  /* 0x0000005c5959723e */ /* 0x000fe200000000ff */
[----:B------:R-:W-:Y:S01]  /*2b40*/  @P2 FMUL.FTZ R182, R188, R187 ;  /* 0x000000bbbcb62220 */ /* 0x000fe20000410000 */
[----:B------:R-:W-:Y:S01]  /*2b50*/  FMUL.FTZ R187, R198, UR5 ;  /* 0x00000005c6bb7c20 */ /* 0x000fe20008410000 */
[----:B------:R-:W-:Y:S01]  /*2b60*/  FMUL.FTZ R188, R4, R188 ;  /* 0x000000bc04bc7220 */ /* 0x000fe20000410000 */
[----:B------:R-:W-:-:S02]  /*2b70*/  FSEL R91, R91, RZ, P0 ;  /* 0x000000ff5b5b7208 */ /* 0x000fc40000000000 */
[----:B------:R-:W-:Y:S01]  /*2b80*/  FMUL.FTZ R88, R187, UR4 ;  /* 0x00000004bb587c20 */ /* 0x000fe20008410000 */
[----:B------:R-:W-:Y:S02]  /*2b90*/  MOV R187, RZ ;  /* 0x000000ff00bb7202 */ /* 0x000fe40000000f00 */
[----:B------:R-:W-:Y:S01]  /*2ba0*/  FSEL R188, R188, RZ, P2 ;  /* 0x000000ffbcbc7208 */ /* 0x000fe20001000000 */
[----:B------:R-:W-:Y:S01]  /*2bb0*/  @P3 FMUL.FTZ R187, R88, R189 ;  /* 0x000000bd58bb3220 */ /* 0x000fe20000410000 */
[----:B------:R-:W-:Y:S01]  /*2bc0*/  FMUL.FTZ R88, R5, R88 ;  /* 0x0000005805587220 */ /* 0x000fe20000410000 */
[----:B------:R-:W-:-:S04]  /*2bd0*/  F2FP.F16.F32.PACK_AB R91, R91, R131 ;  /* 0x000000835b5b723e */ /* 0x000fc800000000ff */
[----:B------:R-:W-:-:S04]  /*2be0*/  FSEL R88, R88, RZ, P3 ;  /* 0x000000ff58587208 */ /* 0x000fc80001800000 */
[----:B------:R-:W-:Y:S01]  /*2bf0*/  F2FP.F16.F32.PACK_AB R88, R88, R188 ;  /* 0x000000bc5858723e */ /* 0x000fe200000000ff */
[----:B------:R-:W-:Y:S06]  /*2c00*/  BRA `(.L_x_8875) ;  /* 0x0000000400887947 */ /* 0x000fec0003800000 */
.L_x_8874:
        /* <DEDUP_REMOVED lines=9> */
[----:B------:R-:W-:Y:S01]  /*2ca0*/  FFMA.FTZ R184, R184, UR26, R95 ;  /* 0x0000001ab8b87c23 */ /* 0x000fe2000801005f */
[----:B------:R-:W-:Y:S01]  /*2cb0*/  FMUL.FTZ R84, R84, UR19 ;  /* 0x0000001354547c20 */ /* 0x000fe20008410000 */
[----:B------:R-:W-:Y:S01]  /*2cc0*/  MOV R183, RZ ;  /* 0x000000ff00b77202 */ /* 0x000fe20000000f00 */
[----:B------:R-:W-:Y:S01]  /*2cd0*/  FMUL.FTZ R92, R85, UR5 ;  /* 0x00000005555c7c20 */ /* 0x000fe20008410000 */
[----:B------:R-:W-:Y:S01]  /*2ce0*/  LOP3.LUT P4, RZ, R131, 0xff, RZ, 0xc0, !PT ;  /* 0x000000ff83ff7812 */ /* 0x000fe2000788c0ff */
[----:B------:R-:W-:-:S02]  /*2cf0*/  @P2 HADD2.F32 R86, -RZ, R89.H0_H0 ;  /* 0x20000059ff562230 */ /* 0x000fc40000004100 */
[----:B------:R-:W-:Y:S01]  /*2d00*/  FMUL.FTZ R87, R84, UR5 ;  /* 0x0000000554577c20 */ /* 0x000fe20008410000 */
[----:B------:R-:W-:Y:S01]  /*2d10*/  FMUL.FTZ R92, R92, UR4 ;  /* 0x000000045c5c7c20 */ /* 0x000fe20008410000 */
[C---:B------:R-:W-:Y:S01]  /*2d20*/  LOP3.LUT P5, RZ, R131.reuse, 0xff00, RZ, 0xc0, !PT ;  /* 0x0000ff0083ff7812 */ /* 0x040fe200078ac0ff */
[--C-:B------:R-:W-:Y:S01]  /*2d30*/  FFMA.FTZ R186, R186, UR26, R95.reuse ;  /* 0x0000001ababa7c23 */ /* 0x100fe2000801005f */
[----:B------:R-:W-:Y:S01]  /*2d40*/  LOP3.LUT P6, RZ, R131, 0xff0000, RZ, 0xc0, !PT ;  /* 0x00ff000083ff7812 */ /* 0x000fe200078cc0ff */
[----:B------:R-:W-:Y:S01]  /*2d50*/  @P2 FMUL.FTZ R94, R92, R86 ;  /* 0x000000565c5e2220 */ /* 0x000fe20000410000 */
[----:B------:R-:W-:Y:S02]  /*2d60*/  @P3 HADD2.F32 R86, -RZ, R89.H1_H1 ;  /* 0x30000059ff563230 */ /* 0x000fe40000004100 */
[----:B------:R-:W-:Y:S01]  /*2d70*/  FMUL.FTZ R89, R87, UR4 ;  /* 0x0000000457597c20 */ /* 0x000fe20008410000 */
[----:B------:R-:W-:Y:S01]  /*2d80*/  FADD.FTZ R190, R190, -R186 ;  /* 0x800000babebe7221 */ /* 0x000fe20000010000 */
[----:B------:R-:W-:Y:S01]  /*2d90*/  ISETP.GE.U32.AND P0, PT, R130, RZ, PT ;  /* 0x000000ff8200720c */ /* 0x000fe20003f06070 */
[--C-:B------:R-:W-:Y:S01]  /*2da0*/  FFMA.FTZ R188, R188, UR26, R95.reuse ;  /* 0x0000001abcbc7c23 */ /* 0x100fe2000801005f */
[----:B------:R-:W-:Y:S01]  /*2db0*/  @P3 FMUL.FTZ R183, R89, R86 ;  /* 0x0000005659b73220 */ /* 0x000fe20000410000 */
[----:B------:R-:W-:Y:S01]  /*2dc0*/  FADD.FTZ R86, R191, -R184 ;  /* 0x800000b8bf567221 */ /* 0x000fe20000010000 */
[----:B------:R-:W-:Y:S01]  /*2dd0*/  FFMA.FTZ R191, R185, UR26, R95 ;  /* 0x0000001ab9bf7c23 */ /* 0x000fe2000801005f */
[----:B------:R-:W-:-:S02]  /*2de0*/  @P4 HADD2.F32 R93, -RZ, R90.H0_H0 ;  /* 0x2000005aff5d4230 */ /* 0x000fc40000004100 */
[----:B------:R-:W-:Y:S02]  /*2df0*/  HFMA2 R184, -RZ, RZ, 0, 0 ;  /* 0x00000000ffb87431 */ /* 0x000fe400000001ff */
[----:B------:R-:W-:Y:S01]  /*2e00*/  FMUL.FTZ R86, R86, UR19 ;  /* 0x0000001356567c20 */ /* 0x000fe20008410000 */
[----:B------:R-:W-:Y:S01]  /*2e10*/  FADD.FTZ R191, R192, -R191 ;  /* 0x800000bfc0bf7221 */ /* 0x000fe20000010000 */
[----:B------:R-:W-:Y:S01]  /*2e20*/  ISETP.GE.U32.AND.EX P0, PT, R131, 0x1000000, PT, P0 ;  /* 0x010000008300780c */ /* 0x000fe20003f06100 */
[----:B------:R-:W-:Y:S01]  /*2e30*/  FADD.FTZ R189, R189, -R188 ;  /* 0x800000bcbdbd7221 */ /* 0x000fe20000010000 */
[----:B------:R-:W-:Y:S01]  /*2e40*/  FMUL.FTZ R87, R86, UR5 ;  /* 0x0000000556577c20 */ /* 0x000fe20008410000 */
[----:B------:R-:W-:Y:S01]  /*2e50*/  FMUL.FTZ R191, R191, UR19 ;  /* 0x00000013bfbf7c20 */ /* 0x000fe20008410000 */
[----:B------:R-:W-:Y:S02]  /*2e60*/  @P6 HADD2.F32 R131, -RZ, R91.H0_H0 ;  /* 0x2000005bff836230 */ /* 0x000fe40000004100 */
[----:B------:R-:W-:Y:S01]  /*2e70*/  FMUL.FTZ R189, R189, UR19 ;  /* 0x00000013bdbd7c20 */ /* 0x000fe20008410000 */
[----:B------:R-:W-:Y:S01]  /*2e80*/  FMUL.FTZ R87, R87, UR4 ;  /* 0x0000000457577c20 */ /* 0x000fe20008410000 */
[----:B------:R-:W-:Y:S01]  /*2e90*/  FMUL.FTZ R185, R191, UR5 ;  /* 0x00000005bfb97c20 */ /* 0x000fe20008410000 */
[----:B------:R-:W-:-:S02]  /*2ea0*/  HFMA2 R186, -RZ, RZ, 0, 0 ;  /* 0x00000000ffba7431 */ /* 0x000fc400000001ff */
[--C-:B------:R-:W-:Y:S01]  /*2eb0*/  FFMA.FTZ R182, R182, UR26, R95.reuse ;  /* 0x0000001ab6b67c23 */ /* 0x100fe2000801005f */
[----:B------:R-:W-:Y:S01]  /*2ec0*/  @P4 FMUL.FTZ R184, R87, R93 ;  /* 0x0000005d57b84220 */ /* 0x000fe20000410000 */
[----:B------:R-:W-:Y:S02]  /*2ed0*/  @P5 HADD2.F32 R93, -RZ, R90.H1_H1 ;  /* 0x3000005aff5d5230 */ /* 0x000fe40000004100 */
[----:B------:R-:W-:Y:S01]  /*2ee0*/  FMUL.FTZ R90, R185, UR4 ;  /* 0x00000004b95a7c20 */ /* 0x000fe20008410000 */
[----:B------:R-:W-:Y:S01]  /*2ef0*/  FMUL.FTZ R87, R8, R87 ;  /* 0x0000005708577220 */ /* 0x000fe20000410000 */
[----:B------:R-:W-:Y:S01]  /*2f00*/  MOV R185, RZ ;  /* 0x000000ff00b97202 */ /* 0x000fe20000000f00 */
[----:B------:R-:W-:Y:S01]  /*2f10*/  FADD.FTZ R187, R187, -R182 ;  /* 0x800000b6bbbb7221 */ /* 0x000fe20000010000 */
[----:B------:R-:W-:Y:S01]  /*2f20*/  @P5 FMUL.FTZ R185, R90, R93 ;  /* 0x0000005d5ab95220 */ /* 0x000fe20000410000 */
[----:B------:R-:W-:Y:S01]  /*2f30*/  FMUL.FTZ R93, R9, R90 ;  /* 0x0000005a095d7220 */ /* 0x000fe20000410000 */
[----:B------:R-:W-:Y:S01]  /*2f40*/  FSEL R90, R87, RZ, P4 ;  /* 0x000000ff575a7208 */ /* 0x000fe20002000000 */
[----:B------:R-:W-:Y:S01]  /*2f50*/  FMUL.FTZ R87, R190, UR19 ;  /* 0x00000013be577c20 */ /* 0x000fe20008410000 */
[C---:B------:R-:W-:Y:S01]  /*2f60*/  LOP3.LUT P4, RZ, R130.reuse, 0xff, RZ, 0xc0, !PT ;  /* 0x000000ff82ff7812 */ /* 0x040fe2000788c0ff */
[----:B------:R-:W-:Y:S01]  /*2f70*/  @P0 HADD2.F32 R188, -RZ, R91.H1_H1 ;  /* 0x3000005bffbc0230 */ /* 0x000fe20000004100 */
[----:B------:R-:W-:Y:S01]  /*2f80*/  FSEL R93, R93, RZ, P5 ;  /* 0x000000ff5d5d7208 */ /* 0x000fe20002800000 */
[----:B------:R-:W-:Y:S01]  /*2f90*/  FFMA.FTZ R197, R197, UR26, R95 ;  /* 0x0000001ac5c57c23 */ /* 0x000fe2000801005f */
[----:B------:R-:W-:Y:S01]  /*2fa0*/  LOP3.LUT P5, RZ, R130, 0xff00, RZ, 0xc0, !PT ;  /* 0x0000ff0082ff7812 */ /* 0x000fe200078ac0ff */
[----:B------:R-:W-:Y:S01]  /*2fb0*/  FMUL.FTZ R130, R87, UR5 ;  /* 0x0000000557827c20 */ /* 0x000fe20008410000 */
[----:B------:R-:W-:Y:S01]  /*2fc0*/  F2FP.F16.F32.PACK_AB R87, R189, R87 ;  /* 0x00000057bd57723e */ /* 0x000fe200000000ff */
[----:B------:R-:W-:Y:S01]  /*2fd0*/  FADD.FTZ R198, R198, -R197 ;  /* 0x800000c5c6c67221 */ /* 0x000fe20000010000 */
[----:B------:R-:W-:Y:S01]  /*2fe0*/  F2FP.F16.F32.PACK_AB R85, R84, R85 ;  /* 0x000000555455723e */ /* 0x000fe200000000ff */
[----:B------:R-:W-:Y:S01]  /*2ff0*/  FMUL.FTZ R130, R130, UR4 ;  /* 0x0000000482827c20 */ /* 0x000fe20008410000 */
[----:B------:R-:W-:-:S02]  /*3000*/  HFMA2 R182, -RZ, RZ, 0, 0 ;  /* 0x00000000ffb67431 */ /* 0x000fc400000001ff */
[----:B------:R-:W-:Y:S01]  /*3010*/  FMUL.FTZ R84, R198, UR19 ;  /* 0x00000013c6547c20 */ /* 0x000fe20008410000 */
[----:B------:R-:W-:Y:S01]  /*3020*/  FMUL.FTZ R92, R6, R92 ;  /* 0x0000005c065c7220 */ /* 0x000fe20000410000 */
[----:B------:R-:W-:Y:S01]  /*3030*/  @P6 FMUL.FTZ R186, R130, R131 ;  /* 0x0000008382ba6220 */ /* 0x000fe20000410000 */
[----:B------:R-:W-:Y:S01]  /*3040*/  FMUL.FTZ R131, R10, R130 ;  /* 0x000000820a837220 */ /* 0x000fe20000410000 */
[----:B------:R-:W-:Y:S01]  /*3050*/  FMUL.FTZ R130, R189, UR5 ;  /* 0x00000005bd827c20 */ /* 0x000fe20008410000 */
[----:B------:R-:W-:Y:S01]  /*3060*/  FMUL.FTZ R189, R187, UR19 ;  /* 0x00000013bbbd7c20 */ /* 0x000fe20008410000 */
[--C-:B------:R-:W-:Y:S02]  /*3070*/  @P4 HADD2.F32 R187, -RZ, R88.reuse.H0_H0 ;  /* 0x20000058ffbb4230 */ /* 0x100fe40000004100 */
[----:B------:R-:W-:Y:S01]  /*3080*/  FMUL.FTZ R89, R7, R89 ;  /* 0x0000005907597220 */ /* 0x000fe20000410000 */
[----:B------:R-:W-:Y:S01]  /*3090*/  FMUL.FTZ R91, R130, UR4 ;  /* 0x00000004825b7c20 */ /* 0x000fe20008410000 */
[----:B------:R-:W-:Y:S01]  /*30a0*/  MOV R130, RZ ;  /* 0x000000ff00827202 */ /* 0x000fe20000000f00 */
[----:B------:R-:W-:Y:S01]  /*30b0*/  @P5 HADD2.F32 R190, -RZ, R88.H1_H1 ;  /* 0x30000058ffbe5230 */ /* 0x000fe20000004100 */
[----:B------:R-:W-:Y:S01]  /*30c0*/  FSEL R131, R131, RZ, P6 ;  /* 0x000000ff83837208 */ /* 0x000fe20003000000 */
[----:B------:R-:W-:Y:S01]  /*30d0*/  @P0 FMUL.FTZ R130, R91, R188 ;  /* 0x000000bc5b820220 */ /* 0x000fe20000410000 */
[----:B------:R-:W-:Y:S01]  /*30e0*/  FMUL.FTZ R188, R189, UR5 ;  /* 0x00000005bdbc7c20 */ /* 0x000fe20008410000 */
[----:B------:R-:W-:Y:S01]  /*30f0*/  FMUL.FTZ R91, R11, R91 ;  /* 0x0000005b0b5b7220 */ /* 0x000fe20000410000 */
[----:B------:R-:W-:-:S02]  /*3100*/  FSEL R92, R92, RZ, P2 ;  /* 0x000000ff5c5c7208 */ /* 0x000fc40001000000 */
[----:B------:R-:W-:Y:S01]  /*3110*/  FMUL.FTZ R188, R188, UR4 ;  /* 0x00000004bcbc7c20 */ /* 0x000fe20008410000 */
[----:B------:R-:W-:Y:S02]  /*3120*/  FSEL R89, R89, RZ, P3 ;  /* 0x000000ff59597208 */ /* 0x000fe40001800000 */
[----:B------:R-:W-:Y:S01]  /*3130*/  FSEL R91, R91, RZ, P0 ;  /* 0x000000ff5b5b7208 */ /* 0x000fe20000000000 */
[----:B------:R-:W-:Y:S01]  /*3140*/  @P4 FMUL.FTZ R182, R188, R187 ;  /* 0x000000bbbcb64220 */ /* 0x000fe20000410000 */
[----:B------:R-:W-:Y:S01]  /*3150*/  FMUL.FTZ R187, R84, UR5 ;  /* 0x0000000554bb7c20 */ /* 0x000fe20008410000 */
[----:B------:R-:W-:Y:S01]  /*3160*/  FMUL.FTZ R188, R4, R188 ;  /* 0x000000bc04bc7220 */ /* 0x000fe20000410000 */
[----:B------:R-:W-:Y:S02]  /*3170*/  F2FP.F16.F32.PACK_AB R86, R191, R86 ;  /* 0x00000056bf56723e */ /* 0x000fe400000000ff */
[----:B------:R-:W-:Y:S01]  /*3180*/  FMUL.FTZ R88, R187, UR4 ;  /* 0x00000004bb587c20 */ /* 0x000fe20008410000 */
[----:B------:R-:W-:-:S02]  /*3190*/  MOV R187, RZ ;  /* 0x000000ff00bb7202 */ /* 0x000fc40000000f00 */
[----:B------:R-:W-:Y:S01]  /*31a0*/  FSEL R188, R188, RZ, P4 ;  /* 0x000000ffbcbc7208 */ /* 0x000fe20002000000 */
[----:B------:R-:W-:Y:S01]  /*31b0*/  @P5 FMUL.FTZ R187, R88, R190 ;  /* 0x000000be58bb5220 */ /* 0x000fe20000410000 */
[----:B------:R-:W-:Y:S01]  /*31c0*/  FMUL.FTZ R88, R5, R88 ;  /* 0x0000005805587220 */ /* 0x000fe20000410000 */
[----:B------:R-:W-:Y:S02]  /*31d0*/  F2FP.F16.F32.PACK_AB R84, R84, R189 ;  /* 0x000000bd5454723e */ /* 0x000fe400000000ff */
[----:B------:R-:W-:Y:S02]  /*31e0*/  F2FP.F16.F32.PACK_AB R91, R91, R131 ;  /* 0x000000835b5b723e */ /* 0x000fe400000000ff */
[----:B------:R-:W-:Y:S02]  /*31f0*/  FSEL R88, R88, RZ, P5 ;  /* 0x000000ff58587208 */ /* 0x000fe40002800000 */
[----:B------:R-:W-:Y:S02]  /*3200*/  F2FP.F16.F32.PACK_AB R90, R93, R90 ;  /* 0x0000005a5d5a723e */ /* 0x000fe400000000ff */
[----:B------:R-:W-:-:S02]  /*3210*/  F2FP.F16.F32.PACK_AB R89, R89, R92 ;  /* 0x0000005c5959723e */ /* 0x000fc400000000ff */
[----:B------:R-:W-:-:S07]  /*3220*/  F2FP.F16.F32.PACK_AB R88, R88, R188 ;  /* 0x000000bc5858723e */ /* 0x000fce00000000ff */
.L_x_8875:
        /* <DEDUP_REMOVED lines=14> */
[----:B------:R-:W-:Y:S01]  /*3310*/  LOP3.LUT P3, RZ, R98, 0xff000000, RZ, 0xc0, !PT ;  /* 0xff00000062ff7812 */ /* 0x000fe2000786c0ff */
[----:B------:R-:W-:Y:S01]  /*3320*/  FADD.FTZ R86, R173, -R86 ;  /* 0x80000056ad567221 */ /* 0x000fe20000010000 */
[----:B------:R-:W-:Y:S01]  /*3330*/  FADD.FTZ R85, R170, -R85 ;  /* 0x80000055aa557221 */ /* 0x000fe20000010000 */
[----:B------:R-:W-:Y:S01]  /*3340*/  MOV R166, RZ ;  /* 0x000000ff00a67202 */ /* 0x000fe20000000f00 */
[----:B------:R-:W-:Y:S02]  /*3350*/  HFMA2 R131, -RZ, RZ, 0, 0 ;  /* 0x00000000ff837431 */ /* 0x000fe400000001ff */
[----:B------:R-:W-:Y:S01]  /*3360*/  FMUL.FTZ R93, R86, UR19 ;  /* 0x00000013565d7c20 */ /* 0x000fe20008410000 */
[----:B------:R-:W-:Y:S01]  /*3370*/  FMUL.FTZ R85, R85, UR19 ;  /* 0x0000001355557c20 */ /* 0x000fe20008410000 */
[----:B------:R-:W-:Y:S01]  /*3380*/  LOP3.LUT P4, RZ, R99, 0xff, RZ, 0xc0, !PT ;  /* 0x000000ff63ff7812 */ /* 0x000fe2000788c0ff */
[----:B------:R-:W-:Y:S01]  /*3390*/  FADD.FTZ R84, R169, -R84 ;  /* 0x80000054a9547221 */ /* 0x000fe20000010000 */
[----:B------:R-:W-:Y:S01]  /*33a0*/  FMUL.FTZ R86, R93, UR5 ;  /* 0x000000055d567c20 */ /* 0x000fe20008410000 */
[----:B------:R-:W-:Y:S01]  /*33b0*/  FMUL.FTZ R92, R85, UR5 ;  /* 0x00000005555c7c20 */ /* 0x000fe20008410000 */
[--C-:B-----5:R-:W-:Y:S01]  /*33c0*/  @P2 HADD2.F32 R87, -RZ, R89.reuse.H0_H0 ;  /* 0x20000059ff572230 */ /* 0x120fe20000004100 */
[----:B------:R-:W-:Y:S01]  /*33d0*/  LOP3.LUT P5, RZ, R99, 0xff00, RZ, 0xc0, !PT ;  /* 0x0000ff0063ff7812 */ /* 0x000fe200078ac0ff */
[----:B------:R-:W-:-:S02]  /*33e0*/  @P3 HADD2.F32 R168, -RZ, R89.H1_H1 ;  /* 0x30000059ffa83230 */ /* 0x000fc40000004100 */
[----:B------:R-:W-:Y:S01]  /*33f0*/  FMUL.FTZ R89, R86, UR4 ;  /* 0x0000000456597c20 */ /* 0x000fe20008410000 */
[----:B------:R-:W-:Y:S01]  /*3400*/  FMUL.FTZ R92, R92, UR4 ;  /* 0x000000045c5c7c20 */ /* 0x000fe20008410000 */
[----:B------:R-:W-:Y:S01]  /*3410*/  LOP3.LUT P6, RZ, R99, 0xff0000, RZ, 0xc0, !PT ;  /* 0x00ff000063ff7812 */ /* 0x000fe200078cc0ff */
[--C-:B------:R-:W-:Y:S01]  /*3420*/  FFMA.FTZ R179, R179, UR26, R95.reuse ;  /* 0x0000001ab3b37c23 */ /* 0x100fe2000801005f */
[----:B------:R-:W-:Y:S01]  /*3430*/  @P3 FMUL.FTZ R166, R89, R168 ;  /* 0x000000a859a63220 */ /* 0x000fe20000410000 */
[--C-:B------:R-:W-:Y:S01]  /*3440*/  FFMA.FTZ R168, R175, UR26, R95.reuse ;  /* 0x0000001aafa87c23 */ /* 0x100fe2000801005f */
[----:B------:R-:W-:Y:S01]  /*3450*/  @P2 FMUL.FTZ R131, R92, R87 ;  /* 0x000000575c832220 */ /* 0x000fe20000410000 */
[----:B------:R-:W-:Y:S01]  /*3460*/  FFMA.FTZ R87, R172, UR26, R95 ;  /* 0x0000001aac577c23 */ /* 0x000fe2000801005f */
[----:B------:R-:W-:Y:S02]  /*3470*/  @P4 HADD2.F32 R170, -RZ, R90.H0_H0 ;  /* 0x2000005affaa4230 */ /* 0x000fe40000004100 */
[----:B------:R-:W-:Y:S01]  /*3480*/  FADD.FTZ R172, R177, -R168 ;  /* 0x800000a8b1ac7221 */ /* 0x000fe20000010000 */
[----:B------:R-:W-:-:S02]  /*3490*/  HFMA2 R168, -RZ, RZ, 0, 0 ;  /* 0x00000000ffa87431 */ /* 0x000fc400000001ff */
[----:B------:R-:W-:Y:S01]  /*34a0*/  FADD.FTZ R86, R174, -R87 ;  /* 0x80000057ae567221 */ /* 0x000fe20000010000 */
[----:B------:R-:W-:Y:S02]  /*34b0*/  @P5 HADD2.F32 R171, -RZ, R90.H1_H1 ;  /* 0x3000005affab5230 */ /* 0x000fe40000004100 */
[----:B------:R-:W-:Y:S01]  /*34c0*/  FMUL.FTZ R172, R172, UR19 ;  /* 0x00000013acac7c20 */ /* 0x000fe20008410000 */
[----:B------:R-:W-:Y:S01]  /*34d0*/  ISETP.GE.U32.AND P0, PT, R98, RZ, PT ;  /* 0x000000ff6200720c */ /* 0x000fe20003f06070 */
[----:B------:R-:W-:Y:S01]  /*34e0*/  FMUL.FTZ R86, R86, UR19 ;  /* 0x0000001356567c20 */ /* 0x000fe20008410000 */
[----:B------:R-:W-:Y:S01]  /*34f0*/  FADD.FTZ R174, R180, -R179 ;  /* 0x800000b3b4ae7221 */ /* 0x000fe20000010000 */
[----:B------:R-:W-:Y:S01]  /*3500*/  FMUL.FTZ R169, R172, UR5 ;  /* 0x00000005aca97c20 */ /* 0x000fe20008410000 */
[----:B------:R-:W-:Y:S01]  /*3510*/  ISETP.GE.U32.AND.EX P0, PT, R99, 0x1000000, PT, P0 ;  /* 0x010000006300780c */ /* 0x000fe20003f06100 */
[----:B------:R-:W-:Y:S01]  /*3520*/  FMUL.FTZ R87, R86, UR5 ;  /* 0x0000000556577c20 */ /* 0x000fe20008410000 */
[----:B------:R-:W-:Y:S01]  /*3530*/  FMUL.FTZ R174, R174, UR19 ;  /* 0x00000013aeae7c20 */ /* 0x000fe20008410000 */
[----:B------:R-:W-:Y:S01]  /*3540*/  FMUL.FTZ R90, R169, UR4 ;  /* 0x00000004a95a7c20 */ /* 0x000fe20008410000 */
[----:B------:R-:W-:Y:S01]  /*3550*/  MOV R169, RZ ;  /* 0x000000ff00a97202 */ /* 0x000fe20000000f00 */
[----:B------:R-:W-:Y:S01]  /*3560*/  FMUL.FTZ R87, R87, UR4 ;  /* 0x0000000457577c20 */ /* 0x000fe20008410000 */
[----:B------:R-:W-:Y:S01]  /*3570*/  FMUL.FTZ R175, R84, UR19 ;  /* 0x0000001354af7c20 */ /* 0x000fe20008410000 */
[----:B------:R-:W-:Y:S01]  /*3580*/  @P5 FMUL.FTZ R169, R90, R171 ;  /* 0x000000ab5aa95220 */ /* 0x000fe20000410000 */
[----:B------:R-:W-:Y:S01]  /*3590*/  FFMA.FTZ R171, R176, UR26, R95 ;  /* 0x0000001ab0ab7c23 */ /* 0x000fe2000801005f */
[----:B------:R-:W-:Y:S01]  /*35a0*/  @P4 FMUL.FTZ R168, R87, R170 ;  /* 0x000000aa57a84220 */ /* 0x000fe20000410000 */
[----:B------:R-:W-:Y:S01]  /*35b0*/  FMUL.FTZ R87, R16, R87 ;  /* 0x0000005710577220 */ /* 0x000fe20000410000 */
[----:B------:R-:W-:-:S02]  /*35c0*/  HFMA2 R170, -RZ, RZ, 0, 0 ;  /* 0x00000000ffaa7431 */ /* 0x000fc400000001ff */
[----:B------:R-:W-:Y:S01]  /*35d0*/  FADD.FTZ R178, R178, -R171 ;  /* 0x800000abb2b27221 */ /* 0x000fe20000010000 */
[----:B------:R-:W-:Y:S01]  /*35e0*/  FMUL.FTZ R171, R17, R90 ;  /* 0x0000005a11ab7220 */ /* 0x000fe20000410000 */
[----:B------:R-:W-:Y:S01]  /*35f0*/  FMUL.FTZ R84, R175, UR5 ;  /* 0x00000005af547c20 */ /* 0x000fe20008410000 */
[----:B------:R-:W-:Y:S01]  /*3600*/  FSEL R90, R87, RZ, P4 ;  /* 0x000000ff575a7208 */ /* 0x000fe20002000000 */
[----:B------:R-:W-:Y:S01]  /*3610*/  FMUL.FTZ R87, R178, UR19 ;  /* 0x00000013b2577c20 */ /* 0x000fe20008410000 */
[----:B------:R-:W-:Y:S01]  /*3620*/  LOP3.LUT P4, RZ, R98, 0xff, RZ, 0xc0, !PT ;  /* 0x000000ff62ff7812 */ /* 0x000fe2000788c0ff */
[--C-:B------:R-:W-:Y:S01]  /*3630*/  @P0 HADD2.F32 R176, -RZ, R91.reuse.H1_H1 ;  /* 0x3000005bffb00230 */ /* 0x100fe20000004100 */
[----:B------:R-:W-:Y:S01]  /*3640*/  FSEL R171, R171, RZ, P5 ;  /* 0x000000ffabab7208 */ /* 0x000fe20002800000 */
[----:B------:R-:W-:Y:S01]  /*3650*/  FMUL.FTZ R92, R14, R92 ;  /* 0x0000005c0e5c7220 */ /* 0x000fe20000410000 */
[----:B------:R-:W-:Y:S01]  /*3660*/  LOP3.LUT P5, RZ, R98, 0xff00, RZ, 0xc0, !PT ;  /* 0x0000ff0062ff7812 */ /* 0x000fe200078ac0ff */
[----:B------:R-:W-:Y:S01]  /*3670*/  FMUL.FTZ R98, R87, UR5 ;  /* 0x0000000557627c20 */ /* 0x000fe20008410000 */
[----:B------:R-:W-:Y:S01]  /*3680*/  F2FP.F16.F32.PACK_AB R87, R174, R87 ;  /* 0x00000057ae57723e */ /* 0x000fe200000000ff */
[----:B------:R-:W-:Y:S01]  /*3690*/  FMUL.FTZ R89, R15, R89 ;  /* 0x000000590f597220 */ /* 0x000fe20000410000 */
[----:B------:R-:W-:Y:S01]  /*36a0*/  F2FP.F16.F32.PACK_AB R86, R172, R86 ;  /* 0x00000056ac56723e */ /* 0x000fe200000000ff */
[----:B------:R-:W-:Y:S01]  /*36b0*/  FMUL.FTZ R173, R98, UR4 ;  /* 0x0000000462ad7c20 */ /* 0x000fe20008410000 */
[----:B------:R-:W-:Y:S01]  /*36c0*/  @P6 HADD2.F32 R98, -RZ, R91.H0_H0 ;  /* 0x2000005bff626230 */ /* 0x000fe20000004100 */
[----:B------:R-:W-:-:S02]  /*36d0*/  FSEL R92, R92, RZ, P2 ;  /* 0x000000ff5c5c7208 */ /* 0x000fc40001000000 */
[--C-:B------:R-:W-:Y:S01]  /*36e0*/  @P4 HADD2.F32 R172, -RZ, R88.reuse.H0_H0 ;  /* 0x20000058ffac4230 */ /* 0x100fe20000004100 */
[----:B------:R-:W-:Y:S01]  /*36f0*/  FSEL R89, R89, RZ, P3 ;  /* 0x000000ff59597208 */ /* 0x000fe20001800000 */
[----:B------:R-:W-:Y:S01]  /*3700*/  @P6 FMUL.FTZ R170, R173, R98 ;  /* 0x00000062adaa6220 */ /* 0x000fe20000410000 */
[----:B------:R-:W-:Y:S01]  /*3710*/  FFMA.FTZ R98, R165, UR26, R95 ;  /* 0x0000001aa5627c23 */ /* 0x000fe2000801005f */
[----:B------:R-:W-:Y:S02]  /*3720*/  @P5 HADD2.F32 R177, -RZ, R88.H1_H1 ;  /* 0x30000058ffb15230 */ /* 0x000fe40000004100 */
[----:B------:R-:W-:Y:S01]  /*3730*/  FMUL.FTZ R88, R84, UR4 ;  /* 0x0000000454587c20 */ /* 0x000fe20008410000 */
[----:B------:R-:W-:Y:S01]  /*3740*/  MOV R165, RZ ;  /* 0x000000ff00a57202 */ /* 0x000fe20000000f00 */
[----:B------:R-:W-:Y:S01]  /*3750*/  FADD.FTZ R167, R167, -R98 ;  /* 0x80000062a7a77221 */ /* 0x000fe20000010000 */
[----:B------:R-:W-:Y:S01]  /*3760*/  FMUL.FTZ R98, R174, UR5 ;  /* 0x00000005ae627c20 */ /* 0x000fe20008410000 */
[----:B------:R-:W-:Y:S01]  /*3770*/  @P5 FMUL.FTZ R165, R88, R177 ;  /* 0x000000b158a55220 */ /* 0x000fe20000410000 */
[----:B------:R-:W-:Y:S01]  /*3780*/  FMUL.FTZ R173, R18, R173 ;  /* 0x000000ad12ad7220 */ /* 0x000fe20000410000 */
[----:B------:R-:W-:Y:S01]  /*3790*/  FMUL.FTZ R174, R167, UR19 ;  /* 0x00000013a7ae7c20 */ /* 0x000fe20008410000 */
[----:B------:R-:W-:Y:S01]  /*37a0*/  FMUL.FTZ R91, R98, UR4 ;  /* 0x00000004625b7c20 */ /* 0x000fe20008410000 */
[----:B------:R-:W-:Y:S01]  /*37b0*/  CS2R R98, SRZ ;  /* 0x0000000000627805 */ /* 0x000fe2000001ff00 */
[----:B------:R-:W-:Y:S01]  /*37c0*/  FMUL.FTZ R88, R13, R88 ;  /* 0x000000580d587220 */ /* 0x000fe20000410000 */
[----:B------:R-:W-:Y:S01]  /*37d0*/  FMUL.FTZ R167, R174, UR5 ;  /* 0x00000005aea77c20 */ /* 0x000fe20008410000 */
[----:B------:R-:W-:Y:S01]  /*37e0*/  @P0 FMUL.FTZ R98, R91, R176 ;  /* 0x000000b05b620220 */ /* 0x000fe20000410000 */
[----:B------:R-:W-:Y:S01]  /*37f0*/  FMUL.FTZ R91, R19, R91 ;  /* 0x0000005b135b7220 */ /* 0x000fe20000410000 */
[----:B------:R-:W-:Y:S01]  /*3800*/  FSEL R173, R173, RZ, P6 ;  /* 0x000000ffadad7208 */ /* 0x000fe20003000000 */
[----:B------:R-:W-:Y:S01]  /*3810*/  FMUL.FTZ R167, R167, UR4 ;  /* 0x00000004a7a77c20 */ /* 0x000fe20008410000 */
[----:B------:R-:W-:-:S02]  /*3820*/  FSEL R88, R88, RZ, P5 ;  /* 0x000000ff58587208 */ /* 0x000fc40002800000 */
[----:B------:R-:W-:Y:S01]  /*3830*/  F2FP.F16.F32.PACK_AB R85, R93, R85 ;  /* 0x000000555d55723e */ /* 0x000fe200000000ff */
[----:B------:R-:W-:Y:S01]  /*3840*/  @P4 FMUL.FTZ R99, R167, R172 ;  /* 0x000000aca7634220 */ /* 0x000fe20000410000 */
[----:B------:R-:W-:Y:S01]  /*3850*/  FMUL.FTZ R167, R12, R167 ;  /* 0x000000a70ca77220 */ /* 0x000fe20000410000 */
[----:B------:R-:W-:Y:S02]  /*3860*/  FSEL R172, R91, RZ, P0 ;  /* 0x000000ff5bac7208 */ /* 0x000fe40000000000 */
[----:B------:R-:W-:Y:S02]  /*3870*/  F2FP.F16.F32.PACK_AB R84, R175, R174 ;  /* 0x000000aeaf54723e */ /* 0x000fe400000000ff */
[----:B------:R-:W-:Y:S02]  /*3880*/  FSEL R167, R167, RZ, P4 ;  /* 0x000000ffa7a77208 */ /* 0x000fe40002000000 */
[----:B------:R-:W-:Y:S02]  /*3890*/  F2FP.F16.F32.PACK_AB R91, R172, R173 ;  /* 0x000000adac5b723e */ /* 0x000fe400000000ff */
[----:B------:R-:W-:-:S02]  /*38a0*/  F2FP.F16.F32.PACK_AB R90, R171, R90 ;  /* 0x0000005aab5a723e */ /* 0x000fc400000000ff */
[----:B------:R-:W-:Y:S02]  /*38b0*/  F2FP.F16.F32.PACK_AB R89, R89, R92 ;  /* 0x0000005c5959723e */ /* 0x000fe400000000ff */
[----:B------:R-:W-:Y:S01]  /*38c0*/  F2FP.F16.F32.PACK_AB R88, R88, R167 ;  /* 0x000000a75858723e */ /* 0x000fe200000000ff */
[----:B------:R-:W-:Y:S06]  /*38d0*/  BRA `(.L_x_8877) ;  /* 0x00000004006c7947 */ /* 0x000fec0003800000 */
.L_x_8876:
[--C-:B------:R-:W-:Y:S01]  /*38e0*/  FFMA.FTZ R168, R168, UR26, R95.reuse ;  /* 0x0000001aa8a87c23 */ /* 0x100fe2000801005f */
[----:B------:R-:W-:Y:S01]  /*38f0*/  LOP3.LUT P5, RZ, R98, 0xff0000, RZ, 0xc0, !PT ;  /* 0x00ff000062ff7812 */ /* 0x000fe200078ac0ff */
[--C-:B------:R-:W-:Y:S01]  /*3900*/  FFMA.FTZ R92, R166, UR26, R95.reuse ;  /* 0x0000001aa65c7c23 */ /* 0x100fe2000801005f */
[--C-:B------:R-:W-:Y:S01]  /*3910*/  FFMA.FTZ R166, R171, UR26, R95.reuse ;  /* 0x0000001aaba67c23 */ /* 0x100fe2000801005f */
[----:B------:R-:W-:Y:S01]  /*3920*/  FADD.FTZ R168, R170, -R168 ;  /* 0x800000a8aaa87221 */ /* 0x000fe20000010000 */
[----:B------:R-:W-:Y:S01]  /*3930*/  LOP3.LUT P4, RZ, R98, 0xff000000, RZ, 0xc0, !PT ;  /* 0xff00000062ff7812 */ /* 0x000fe2000788c0ff */
[----:B------:R-:W-:Y:S02]  /*3940*/  HFMA2 R131, -RZ, RZ, 0, 0 ;  /* 0x00000000ff837431 */ /* 0x000fe400000001ff */
[----:B------:R-:W-:Y:S01]  /*3950*/  FADD.FTZ R173, R173, -R166 ;  /* 0x800000a6adad7221 */ /* 0x000fe20000010000 */
[----:B------:R-:W-:Y:S01]  /*3960*/  FMUL.FTZ R93, R168, UR19 ;  /* 0x00000013a85d7c20 */ /* 0x000fe20008410000 */
[----:B------:R-:W-:Y:S01]  /*3970*/  LOP3.LUT P2, RZ, R99, 0xff00, RZ, 0xc0, !PT ;  /* 0x0000ff0063ff7812 */ /* 0x000fe2000784c0ff */
[----:B------:R-:W-:Y:S01]  /*3980*/  FADD.FTZ R92, R169, -R92 ;  /* 0x8000005ca95c7221 */ /* 0x000fe20000010000 */
[----:B------:R-:W-:Y:S01]  /*3990*/  FFMA.FTZ R169, R172, UR26, R95 ;  /* 0x0000001aaca97c23 */ /* 0x000fe2000801005f */
[----:B------:R-:W-:Y:S01]  /*39a0*/  FMUL.FTZ R93, R93, UR5 ;  /* 0x000000055d5d7c20 */ /* 0x000fe20008410000 */
[----:B------:R-:W-:Y:S01]  /*39b0*/  LOP3.LUT P0, RZ, R99, 0xff, RZ, 0xc0, !PT ;  /* 0x000000ff63ff7812 */ /* 0x000fe2000780c0ff */
[----:B-----5:R-:W-:-:S02]  /*39c0*/  @P5 HADD2.F32 R166, -RZ, R89.H0_H0 ;  /* 0x20000059ffa65230 */ /* 0x020fc40000004100 */
[----:B------:R-:W-:Y:S01]  /*39d0*/  FADD.FTZ R169, R174, -R169 ;  /* 0x800000a9aea97221 */ /* 0x000fe20000010000 */
[----:B------:R-:W-:Y:S01]  /*39e0*/  FMUL.FTZ R93, R93, UR4 ;  /* 0x000000045d5d7c20 */ /* 0x000fe20008410000 */
[----:B------:R-:W-:Y:S01]  /*39f0*/  LOP3.LUT P3, RZ, R99, 0xff0000, RZ, 0xc0, !PT ;  /* 0x00ff000063ff7812 */ /* 0x000fe2000786c0ff */
[----:B------:R-:W-:Y:S02]  /*3a00*/  @P4 HADD2.F32 R168, -RZ, R89.H1_H1 ;  /* 0x30000059ffa84230 */ /* 0x000fe40000004100 */
[----:B------:R-:W-:Y:S01]  /*3a10*/  FMUL.FTZ R169, R169, UR19 ;  /* 0x00000013a9a97c20 */ /* 0x000fe20008410000 */
[----:B------:R-:W-:Y:S01]  /*3a20*/  @P5 FMUL.FTZ R131, R166, R93 ;  /* 0x0000005da6835220 */ /* 0x000fe20000410000 */
[----:B------:R-:W-:Y:S01]  /*3a30*/  FMUL.FTZ R166, R173, UR19 ;  /* 0x00000013ada67c20 */ /* 0x000fe20008410000 */
[--C-:B------:R-:W-:Y:S02]  /*3a40*/  @P2 HADD2.F32 R173, -RZ, R90.reuse.H1_H1 ;  /* 0x3000005affad2230 */ /* 0x100fe40000004100 */
[----:B------:R-:W-:Y:S01]  /*3a50*/  FMUL.FTZ R171, R169, UR5 ;  /* 0x00000005a9ab7c20 */ /* 0x000fe20008410000 */
[----:B------:R-:W-:Y:S01]  /*3a60*/  FFMA.FTZ R179, R179, UR26, R95 ;  /* 0x0000001ab3b37c23 */ /* 0x000fe2000801005f */
[----:B------:R-:W-:Y:S01]  /*3a70*/  FMUL.FTZ R166, R166, UR5 ;  /* 0x00000005a6a67c20 */ /* 0x000fe20008410000 */
[----:B------:R-:W-:-:S02]  /*3a80*/  @P0 HADD2.F32 R170, -RZ, R90.H0_H0 ;  /* 0x2000005affaa0230 */ /* 0x000fc40000004100 */
[----:B------:R-:W-:Y:S01]  /*3a90*/  FMUL.FTZ R171, R171, UR4 ;  /* 0x00000004abab7c20 */ /* 0x000fe20008410000 */
[----:B------:R-:W-:Y:S01]  /*3aa0*/  FADD.FTZ R180, R180, -R179 ;  /* 0x800000b3b4b47221 */ /* 0x000fe20000010000 */
[----:B------:R-:W-:Y:S01]  /*3ab0*/  FMUL.FTZ R89, R166, UR4 ;  /* 0x00000004a6597c20 */ /* 0x000fe20008410000 */
[----:B------:R-:W-:Y:S01]  /*3ac0*/  MOV R166, RZ ;  /* 0x000000ff00a67202 */ /* 0x000fe20000000f00 */
[----:B------:R-:W-:Y:S01]  /*3ad0*/  FMUL.FTZ R90, R16, R171 ;  /* 0x000000ab105a7220 */ /* 0x000fe20000410000 */
[----:B------:R-:W-:Y:S02]  /*3ae0*/  @P3 HADD2.F32 R174, -RZ, R91.H0_H0 ;  /* 0x2000005bffae3230 */ /* 0x000fe40000004100 */
[----:B------:R-:W-:Y:S01]  /*3af0*/  @P4 FMUL.FTZ R166, R168, R89 ;  /* 0x00000059a8a64220 */ /* 0x000fe20000410000 */
[----:B------:R-:W-:Y:S01]  /*3b00*/  FFMA.FTZ R168, R175, UR26, R95 ;  /* 0x0000001aafa87c23 */ /* 0x000fe2000801005f */
[----:B------:R-:W-:Y:S01]  /*3b10*/  FMUL.FTZ R93, R14, R93 ;  /* 0x0000005d0e5d7220 */ /* 0x000fe20000410000 */
[----:B------:R-:W-:Y:S01]  /*3b20*/  FSEL R90, R90, RZ, P0 ;  /* 0x000000ff5a5a7208 */ /* 0x000fe20000000000 */
[----:B------:R-:W-:Y:S01]  /*3b30*/  FMUL.FTZ R89, R15, R89 ;  /* 0x000000590f597220 */ /* 0x000fe20000410000 */
[----:B------:R-:W-:Y:S01]  /*3b40*/  FADD.FTZ R177, R177, -R168 ;  /* 0x800000a8b1b17221 */ /* 0x000fe20000010000 */
[----:B------:R-:W-:-:S02]  /*3b50*/  CS2R R168, SRZ ;  /* 0x0000000000a87805 */ /* 0x000fc4000001ff00 */
[----:B------:R-:W-:Y:S01]  /*3b60*/  FSEL R93, R93, RZ, P5 ;  /* 0x000000ff5d5d7208 */ /* 0x000fe20002800000 */
[----:B------:R-:W-:Y:S01]  /*3b70*/  @P0 FMUL.FTZ R168, R170, R171 ;  /* 0x000000abaaa80220 */ /* 0x000fe20000410000 */
[----:B------:R-:W-:Y:S01]  /*3b80*/  FMUL.FTZ R172, R177, UR19 ;  /* 0x00000013b1ac7c20 */ /* 0x000fe20008410000 */
[----:B------:R-:W-:Y:S01]  /*3b90*/  ISETP.GE.U32.AND P0, PT, R98, RZ, PT ;  /* 0x000000ff6200720c */ /* 0x000fe20003f06070 */
[----:B------:R-:W-:Y:S02]  /*3ba0*/  HFMA2 R170, -RZ, RZ, 0, 0 ;  /* 0x00000000ffaa7431 */ /* 0x000fe400000001ff */
[----:B------:R-:W-:Y:S01]  /*3bb0*/  FMUL.FTZ R172, R172, UR5 ;  /* 0x00000005acac7c20 */ /* 0x000fe20008410000 */
[----:B------:R-:W-:-:S03]  /*3bc0*/  ISETP.GE.U32.AND.EX P0, PT, R99, 0x1000000, PT, P0 ;  /* 0x010000006300780c */ /* 0x000fc60003f06100 */
[----:B------:R-:W-:-:S04]  /*3bd0*/  FMUL.FTZ R172, R172, UR4 ;  /* 0x00000004acac7c20 */ /* 0x000fc80008410000 */
[-C--:B------:R-:W-:Y:S01]  /*3be0*/  @P2 FMUL.FTZ R169, R173, R172.reuse ;  /* 0x000000acada92220 */ /* 0x080fe20000410000 */
[----:B------:R-:W-:Y:S01]  /*3bf0*/  FFMA.FTZ R173, R176, UR26, R95 ;  /* 0x0000001ab0ad7c23 */ /* 0x000fe2000801005f */
[----:B------:R-:W-:-:S03]  /*3c00*/  FMUL.FTZ R171, R17, R172 ;  /* 0x000000ac11ab7220 */ /* 0x000fc60000410000 */
[----:B------:R-:W-:Y:S01]  /*3c10*/  FADD.FTZ R173, R178, -R173 ;  /* 0x800000adb2ad7221 */ /* 0x000fe20000010000 */
[----:B------:R-:W-:Y:S01]  /*3c20*/  @P0 HADD2.F32 R91, -RZ, R91.H1_H1 ;  /* 0x3000005bff5b0230 */ /* 0x000fe20000004100 */
[----:B------:R-:W-:Y:S02]  /*3c30*/  FSEL R171, R171, RZ, P2 ;  /* 0x000000ffabab7208 */ /* 0x000fe40001000000 */
[----:B------:R-:W-:Y:S01]  /*3c40*/  FMUL.FTZ R173, R173, UR19 ;  /* 0x00000013adad7c20 */ /* 0x000fe20008410000 */
[----:B------:R-:W-:Y:S02]  /*3c50*/  LOP3.LUT P2, RZ, R98, 0xff, RZ, 0xc0, !PT ;  /* 0x000000ff62ff7812 */ /* 0x000fe4000784c0ff */
[----:B------:R-:W-:Y:S01]  /*3c60*/  F2FP.F16.F32.PACK_AB R90, R171, R90 ;  /* 0x0000005aab5a723e */ /* 0x000fe200000000ff */
[----:B------:R-:W-:-:S04]  /*3c70*/  FMUL.FTZ R173, R173, UR5 ;  /* 0x00000005adad7c20 */ /* 0x000fc80008410000 */
[----:B------:R-:W-:-:S04]  /*3c80*/  FMUL.FTZ R173, R173, UR4 ;  /* 0x00000004adad7c20 */ /* 0x000fc80008410000 */
[-C--:B------:R-:W-:Y:S01]  /*3c90*/  FMUL.FTZ R172, R18, R173.reuse ;  /* 0x000000ad12ac7220 */ /* 0x080fe20000410000 */
[----:B------:R-:W-:Y:S01]  /*3ca0*/  @P3 FMUL.FTZ R170, R174, R173 ;  /* 0x000000adaeaa3220 */ /* 0x000fe20000410000 */
[----:B------:R-:W-:Y:S01]  /*3cb0*/  FMUL.FTZ R174, R180, UR19 ;  /* 0x00000013b4ae7c20 */ /* 0x000fe20008410000 */
[----:B------:R-:W-:Y:S02]  /*3cc0*/  @P2 HADD2.F32 R176, -RZ, R88.H0_H0 ;  /* 0x20000058ffb02230 */ /* 0x000fe40000004100 */
[----:B------:R-:W-:Y:S01]  /*3cd0*/  FSEL R172, R172, RZ, P3 ;  /* 0x000000ffacac7208 */ /* 0x000fe20001800000 */
[----:B------:R-:W-:Y:S01]  /*3ce0*/  FMUL.FTZ R174, R174, UR5 ;  /* 0x00000005aeae7c20 */ /* 0x000fe20008410000 */
[----:B------:R-:W-:Y:S01]  /*3cf0*/  LOP3.LUT P3, RZ, R98, 0xff00, RZ, 0xc0, !PT ;  /* 0x0000ff0062ff7812 */ /* 0x000fe2000786c0ff */
[----:B------:R-:W-:Y:S01]  /*3d00*/  FFMA.FTZ R98, R165, UR26, R95 ;  /* 0x0000001aa5627c23 */ /* 0x000fe2000801005f */
[----:B------:R-:W-:Y:S01]  /*3d10*/  MOV R165, RZ ;  /* 0x000000ff00a57202 */ /* 0x000fe20000000f00 */
[----:B------:R-:W-:-:S02]  /*3d20*/  FMUL.FTZ R174, R174, UR4 ;  /* 0x00000004aeae7c20 */ /* 0x000fc40008410000 */
[----:B------:R-:W-:-:S04]  /*3d30*/  FADD.FTZ R98, R167, -R98 ;  /* 0x80000062a7627221 */ /* 0x000fc80000010000 */
[----:B------:R-:W-:Y:S01]  /*3d40*/  FMUL.FTZ R167, R98, UR19 ;  /* 0x0000001362a77c20 */ /* 0x000fe20008410000 */
[----:B------:R-:W-:Y:S02]  /*3d50*/  CS2R R98, SRZ ;  /* 0x0000000000627805 */ /* 0x000fe4000001ff00 */
[-C--:B------:R-:W-:Y:S01]  /*3d60*/  @P0 FMUL.FTZ R98, R91, R174.reuse ;  /* 0x000000ae5b620220 */ /* 0x080fe20000410000 */
[----:B------:R-:W-:Y:S01]  /*3d70*/  FMUL.FTZ R91, R92, UR19 ;  /* 0x000000135c5b7c20 */ /* 0x000fe20008410000 */
[----:B------:R-:W-:Y:S01]  /*3d80*/  FMUL.FTZ R167, R167, UR5 ;  /* 0x00000005a7a77c20 */ /* 0x000fe20008410000 */
[----:B------:R-:W-:Y:S02]  /*3d90*/  @P3 HADD2.F32 R173, -RZ, R88.H1_H1 ;  /* 0x30000058ffad3230 */ /* 0x000fe40000004100 */
[----:B------:R-:W-:Y:S01]  /*3da0*/  FMUL.FTZ R174, R19, R174 ;  /* 0x000000ae13ae7220 */ /* 0x000fe20000410000 */
[----:B------:R-:W-:Y:S01]  /*3db0*/  FMUL.FTZ R91, R91, UR5 ;  /* 0x000000055b5b7c20 */ /* 0x000fe20008410000 */
[----:B------:R-:W-:Y:S01]  /*3dc0*/  FMUL.FTZ R167, R167, UR4 ;  /* 0x00000004a7a77c20 */ /* 0x000fe20008410000 */
[----:B------:R-:W-:-:S02]  /*3dd0*/  FSEL R92, R89, RZ, P4 ;  /* 0x000000ff595c7208 */ /* 0x000fc40002000000 */
[----:B------:R-:W-:Y:S01]  /*3de0*/  FMUL.FTZ R88, R91, UR4 ;  /* 0x000000045b587c20 */ /* 0x000fe20008410000 */
[-C--:B------:R-:W-:Y:S01]  /*3df0*/  @P2 FMUL.FTZ R99, R176, R167.reuse ;  /* 0x000000a7b0632220 */ /* 0x080fe20000410000 */
[----:B------:R-:W-:Y:S01]  /*3e00*/  FMUL.FTZ R167, R12, R167 ;  /* 0x000000a70ca77220 */ /* 0x000fe20000410000 */
[----:B------:R-:W-:Y:S01]  /*3e10*/  FSEL R91, R174, RZ, P0 ;  /* 0x000000ffae5b7208 */ /* 0x000fe20000000000 */
[-C--:B------:R-:W-:Y:S01]  /*3e20*/  @P3 FMUL.FTZ R165, R173, R88.reuse ;  /* 0x00000058ada53220 */ /* 0x080fe20000410000 */
[----:B------:R-:W-:Y:S01]  /*3e30*/  FMUL.FTZ R88, R13, R88 ;  /* 0x000000580d587220 */ /* 0x000fe20000410000 */
[----:B------:R-:W-:Y:S02]  /*3e40*/  F2FP.F16.F32.PACK_AB R89, R92, R93 ;  /* 0x0000005d5c59723e */ /* 0x000fe400000000ff */
[----:B------:R-:W-:Y:S02]  /*3e50*/  FSEL R167, R167, RZ, P2 ;  /* 0x000000ffa7a77208 */ /* 0x000fe40001000000 */
[----:B------:R-:W-:-:S02]  /*3e60*/  FSEL R88, R88, RZ, P3 ;  /* 0x000000ff58587208 */ /* 0x000fc40001800000 */
[----:B------:R-:W-:Y:S02]  /*3e70*/  F2FP.F16.F32.PACK_AB R91, R91, R172 ;  /* 0x000000ac5b5b723e */ /* 0x000fe400000000ff */
[----:B------:R-:W-:-:S07]  /*3e80*/  F2FP.F16.F32.PACK_AB R88, R88, R167 ;  /* 0x000000a75858723e */ /* 0x000fce00000000ff */
.L_x_8877:
[----:B------:R-:W0:Y:S01]  /*3e90*/  @P1 LDC.64 R92, c[0x0][0x478] ;  /* 0x00011e00ff5c1b82 */ /* 0x000e220000000a00 */
[----:B------:R-:W-:Y:S01]  /*3ea0*/  IADD3 R147, PT, PT, R147, 0x200, RZ ;  /* 0x0000020093937810 */ /* 0x000fe20007ffe0ff */
[----:B0-----:R-:W-:-:S05]  /*3eb0*/  @P1 IMAD.WIDE.U32 R92, R162, 0x10, R92 ;  /* 0x00000010a25c1825 */ /* 0x001fca00078e005c */
[----:B------:R0:W-:Y:S02]  /*3ec0*/  @P1 STG.E.128 desc[UR12][R92.64], R84 ;  /* 0x000000545c001986 */ /* 0x0001e4000c101d0c */
[----:B0-----:R-:W-:Y:S01]  /*3ed0*/  IMAD.WIDE.U32 R92, R162, 0x10, R188 ;  /* 0x00000010a25c7825 */ /* 0x001fe200078e00bc */
[----:B------:R-:W-:-:S04]  /*3ee0*/  MOV R162, 0x10 ;  /* 0x0000001000a27802 */ /* 0x000fc80000000f00 */
[----:B------:R0:W-:Y:S02]  /*3ef0*/  STG.E.128 desc[UR12][R92.64], R88 ;  /* 0x000000585c007986 */ /* 0x0001e4000c101d0c */
[----:B0-----:R-:W-:-:S06]  /*3f00*/  IMAD.WIDE.U32 R88, R147, R162, UR22 ;  /* 0x0000001693587e25 */ /* 0x001fcc000f8e00a2 */
[----:B------:R-:W5:Y:S01]  /*3f10*/  LDG.E.128 R88, desc[UR12][R88.64] ;  /* 0x0000000c58587981 */ /* 0x000f62000c1e1d00 */
        /* <DEDUP_REMOVED lines=10> */
[----:B------:R-:W-:Y:S01]  /*3fc0*/  CS2R R156, SRZ ;  /* 0x00000000009c7805 */ /* 0x000fe2000001ff00 */
[----:B------:R-:W-:Y:S01]  /*3fd0*/  FMUL.FTZ R85, R85, UR19 ;  /* 0x0000001355557c20 */ /* 0x000fe20008410000 */
[----:B------:R-:W-:Y:S01]  /*3fe0*/  LOP3.LUT P2, RZ, R97, 0xff0000, RZ, 0xc0, !PT ;  /* 0x00ff000061ff7812 */ /* 0x000fe2000784c0ff */
[----:B------:R-:W-:Y:S01]  /*3ff0*/  FMUL.FTZ R84, R86, UR5 ;  /* 0x0000000556547c20 */ /* 0x000fe20008410000 */
[----:B------:R-:W-:Y:S01]  /*4000*/  FMUL.FTZ R87, R87, UR19 ;  /* 0x0000001357577c20 */ /* 0x000fe20008410000 */
[----:B------:R-:W-:Y:S01]  /*4010*/  FFMA.FTZ R152, R152, UR26, R95 ;  /* 0x0000001a98987c23 */ /* 0x000fe2000801005f */
[----:B------:R-:W-:-:S02]  /*4020*/  HFMA2 R158, -RZ, RZ, 0, 0 ;  /* 0x00000000ff9e7431 */ /* 0x000fc400000001ff */
[----:B------:R-:W-:Y:S01]  /*4030*/  FMUL.FTZ R93, R84, UR4 ;  /* 0x00000004545d7c20 */ /* 0x000fe20008410000 */
[--C-:B-----5:R-:W-:Y:S02]  /*4040*/  @P0 HADD2.F32 R84, -RZ, R90.reuse.H0_H0 ;  /* 0x2000005aff540230 */ /* 0x120fe40000004100 */
[--C-:B------:R-:W-:Y:S01]  /*4050*/  FFMA.FTZ R154, R154, UR26, R95.reuse ;  /* 0x0000001a9a9a7c23 */ /* 0x100fe2000801005f */
[----:B------:R-:W-:Y:S01]  /*4060*/  @P3 HADD2.F32 R90, -RZ, R90.H1_H1 ;  /* 0x3000005aff5a3230 */ /* 0x000fe20000004100 */
[----:B------:R-:W-:Y:S01]  /*4070*/  LOP3.LUT P5, RZ, R96, 0xff0000, RZ, 0xc0, !PT ;  /* 0x00ff000060ff7812 */ /* 0x000fe200078ac0ff */
[--C-:B------:R-:W-:Y:S01]  /*4080*/  FFMA.FTZ R164, R164, UR26, R95.reuse ;  /* 0x0000001aa4a47c23 */ /* 0x100fe2000801005f */
[----:B------:R-:W-:Y:S01]  /*4090*/  @P0 FMUL.FTZ R156, R93, R84 ;  /* 0x000000545d9c0220 */ /* 0x000fe20000410000 */
[----:B------:R-:W-:Y:S01]  /*40a0*/  FMUL.FTZ R84, R85, UR5 ;  /* 0x0000000555547c20 */ /* 0x000fe20008410000 */
[----:B------:R-:W-:Y:S01]  /*40b0*/  FMUL.FTZ R93, R24, R93 ;  /* 0x0000005d185d7220 */ /* 0x000fe20000410000 */
[----:B------:R-:W-:Y:S01]  /*40c0*/  LOP3.LUT P4, RZ, R96, 0xff000000, RZ, 0xc0, !PT ;  /* 0xff00000060ff7812 */ /* 0x000fe2000788c0ff */
[----:B------:R-:W-:Y:S01]  /*40d0*/  FADD.FTZ R164, R161, -R164 ;  /* 0x800000a4a1a47221 */ /* 0x000fe20000010000 */
[----:B------:R-:W-:Y:S01]  /*40e0*/  FMUL.FTZ R92, R84, UR4 ;  /* 0x00000004545c7c20 */ /* 0x000fe20008410000 */
[----:B------:R-:W-:Y:S01]  /*40f0*/  FMUL.FTZ R84, R87, UR5 ;  /* 0x0000000557547c20 */ /* 0x000fe20008410000 */
[----:B------:R-:W-:Y:S01]  /*4100*/  FSEL R93, R93, RZ, P0 ;  /* 0x000000ff5d5d7208 */ /* 0x000fe20000000000 */
[--C-:B------:R-:W-:Y:S01]  /*4110*/  FFMA.FTZ R148, R148, UR26, R95.reuse ;  /* 0x0000001a94947c23 */ /* 0x100fe2000801005f */
[----:B------:R-:W-:Y:S01]  /*4120*/  @P3 FMUL.FTZ R157, R92, R90 ;  /* 0x0000005a5c9d3220 */ /* 0x000fe20000410000 */
[----:B------:R-:W-:Y:S01]  /*4130*/  FMUL.FTZ R159, R84, UR4 ;  /* 0x00000004549f7c20 */ /* 0x000fe20008410000 */
[----:B------:R-:W-:Y:S01]  /*4140*/  FMUL.FTZ R90, R25, R92 ;  /* 0x0000005c195a7220 */ /* 0x000fe20000410000 */
[----:B------:R-:W-:Y:S01]  /*4150*/  @P2 HADD2.F32 R84, -RZ, R91.H0_H0 ;  /* 0x2000005bff542230 */ /* 0x000fe20000004100 */
[----:B------:R-:W-:Y:S01]  /*4160*/  ISETP.GE.U32.AND P0, PT, R96, RZ, PT ;  /* 0x000000ff6000720c */ /* 0x000fe20003f06070 */
[----:B------:R-:W-:Y:S01]  /*4170*/  FMUL.FTZ R92, R26, R159 ;  /* 0x0000009f1a5c7220 */ /* 0x000fe20000410000 */
[----:B------:R-:W-:Y:S01]  /*4180*/  FMUL.FTZ R164, R164, UR19 ;  /* 0x00000013a4a47c20 */ /* 0x000fe20008410000 */
[----:B------:R-:W-:Y:S01]  /*4190*/  FSEL R90, R90, RZ, P3 ;  /* 0x000000ff5a5a7208 */ /* 0x000fe20001800000 */
[----:B------:R-:W-:Y:S01]  /*41a0*/  @P2 FMUL.FTZ R158, R159, R84 ;  /* 0x000000549f9e2220 */ /* 0x000fe20000410000 */
[----:B------:R-:W-:Y:S01]  /*41b0*/  LOP3.LUT P3, RZ, R96, 0xff, RZ, 0xc0, !PT ;  /* 0x000000ff60ff7812 */ /* 0x000fe2000786c0ff */
[----:B------:R-:W-:Y:S01]  /*41c0*/  FFMA.FTZ R84, R150, UR26, R95 ;  /* 0x0000001a96547c23 */ /* 0x000fe2000801005f */
[----:B------:R-:W-:Y:S01]  /*41d0*/  FSEL R92, R92, RZ, P2 ;  /* 0x000000ff5c5c7208 */ /* 0x000fe20001000000 */
[--C-:B------:R-:W-:Y:S01]  /*41e0*/  @P5 HADD2.F32 R150, -RZ, R89.reuse.H0_H0 ;  /* 0x20000059ff965230 */ /* 0x100fe20000004100 */
[----:B------:R-:W-:Y:S01]  /*41f0*/  LOP3.LUT P2, RZ, R96, 0xff00, RZ, 0xc0, !PT ;  /* 0x0000ff0060ff7812 */ /* 0x000fe2000784c0ff */
[----:B------:R-:W-:Y:S01]  /*4200*/  FADD.FTZ R96, R153, -R152 ;  /* 0x8000009899607221 */ /* 0x000fe20000010000 */
[----:B------:R-:W-:Y:S01]  /*4210*/  FADD.FTZ R153, R155, -R154 ;  /* 0x8000009a9b997221 */ /* 0x000fe20000010000 */
[----:B------:R-:W-:Y:S01]  /*4220*/  ISETP.GE.U32.AND.EX P0, PT, R97, 0x1000000, PT, P0 ;  /* 0x010000006100780c */ /* 0x000fe20003f06100 */
[----:B------:R-:W-:-:S02]  /*4230*/  @P4 HADD2.F32 R89, -RZ, R89.H1_H1 ;  /* 0x30000059ff594230 */ /* 0x000fc40000004100 */
[----:B------:R-:W-:Y:S01]  /*4240*/  FMUL.FTZ R96, R96, UR19 ;  /* 0x0000001360607c20 */ /* 0x000fe20008410000 */
[----:B------:R-:W-:Y:S01]  /*4250*/  FMUL.FTZ R153, R153, UR19 ;  /* 0x0000001399997c20 */ /* 0x000fe20008410000 */
[----:B------:R-:W-:Y:S01]  /*4260*/  FADD.FTZ R84, R151, -R84 ;  /* 0x8000005497547221 */ /* 0x000fe20000010000 */
[----:B------:R-:W-:Y:S01]  /*4270*/  FADD.FTZ R151, R149, -R148 ;  /* 0x8000009495977221 */ /* 0x000fe20000010000 */
[----:B------:R-:W-:Y:S01]  /*4280*/  CS2R R148, SRZ ;  /* 0x0000000000947805 */ /* 0x000fe2000001ff00 */
[----:B------:R-:W-:Y:S01]  /*4290*/  FMUL.FTZ R154, R153, UR5 ;  /* 0x00000005999a7c20 */ /* 0x000fe20008410000 */
[----:B------:R-:W-:Y:S01]  /*42a0*/  FMUL.FTZ R97, R96, UR5 ;  /* 0x0000000560617c20 */ /* 0x000fe20008410000 */
[----:B------:R-:W-:Y:S01]  /*42b0*/  FMUL.FTZ R160, R84, UR19 ;  /* 0x0000001354a07c20 */ /* 0x000fe20008410000 */
[----:B------:R-:W-:Y:S02]  /*42c0*/  @P2 HADD2.F32 R155, -RZ, R88.H1_H1 ;  /* 0x30000058ff9b2230 */ /* 0x000fe40000004100 */
[----:B------:R-:W-:Y:S01]  /*42d0*/  FMUL.FTZ R154, R154, UR4 ;  /* 0x000000049a9a7c20 */ /* 0x000fe20008410000 */
[----:B------:R-:W-:Y:S01]  /*42e0*/  FMUL.FTZ R97, R97, UR4 ;  /* 0x0000000461617c20 */ /* 0x000fe20008410000 */
[----:B------:R-:W-:-:S02]  /*42f0*/  @P0 HADD2.F32 R152, -RZ, R91.H1_H1 ;  /* 0x3000005bff980230 */ /* 0x000fc40000004100 */
[----:B------:R-:W-:Y:S01]  /*4300*/  FMUL.FTZ R91, R151, UR19 ;  /* 0x00000013975b7c20 */ /* 0x000fe20008410000 */
[----:B------:R-:W-:Y:S01]  /*4310*/  @P4 FMUL.FTZ R149, R154, R89 ;  /* 0x000000599a954220 */ /* 0x000fe20000410000 */
[----:B------:R-:W-:Y:S01]  /*4320*/  FMUL.FTZ R89, R164, UR5 ;  /* 0x00000005a4597c20 */ /* 0x000fe20008410000 */
[----:B------:R-:W-:Y:S01]  /*4330*/  @P5 FMUL.FTZ R148, R97, R150 ;  /* 0x0000009661945220 */ /* 0x000fe20000410000 */
[----:B------:R-:W-:Y:S01]  /*4340*/  MOV R150, RZ ;  /* 0x000000ff00967202 */ /* 0x000fe20000000f00 */
[----:B------:R-:W-:Y:S01]  /*4350*/  FMUL.FTZ R84, R160, UR5 ;  /* 0x00000005a0547c20 */ /* 0x000fe20008410000 */
[----:B------:R-:W-:Y:S01]  /*4360*/  FMUL.FTZ R159, R89, UR4 ;  /* 0x00000004599f7c20 */ /* 0x000fe20008410000 */
[----:B------:R-:W-:Y:S01]  /*4370*/  FMUL.FTZ R89, R91, UR5 ;  /* 0x000000055b597c20 */ /* 0x000fe20008410000 */
[----:B------:R-:W-:Y:S01]  /*4380*/  HFMA2 R151, -RZ, RZ, 0, 0 ;  /* 0x00000000ff977431 */ /* 0x000fe200000001ff */
[----:B------:R-:W-:Y:S01]  /*4390*/  F2FP.F16.F32.PACK_AB R86, R85, R86 ;  /* 0x000000565556723e */ /* 0x000fe200000000ff */
[----:B------:R-:W-:Y:S01]  /*43a0*/  @P0 FMUL.FTZ R150, R159, R152 ;  /* 0x000000989f960220 */ /* 0x000fe20000410000 */
[----:B------:R-:W-:-:S02]  /*43b0*/  @P3 HADD2.F32 R152, -RZ, R88.H0_H0 ;  /* 0x20000058ff983230 */ /* 0x000fc40000004100 */
[----:B------:R-:W-:Y:S01]  /*43c0*/  FMUL.FTZ R89, R89, UR4 ;  /* 0x0000000459597c20 */ /* 0x000fe20008410000 */
[----:B------:R-:W-:Y:S01]  /*43d0*/  FMUL.FTZ R88, R84, UR4 ;  /* 0x0000000454587c20 */ /* 0x000fe20008410000 */
[----:B------:R-:W-:Y:S01]  /*43e0*/  FMUL.FTZ R84, R27, R159 ;  /* 0x0000009f1b547220 */ /* 0x000fe20000410000 */
[----:B------:R-:W-:Y:S01]  /*43f0*/  F2FP.F16.F32.PACK_AB R85, R153, R96 ;  /* 0x000000609955723e */ /* 0x000fe200000000ff */
[----:B------:R-:W-:Y:S01]  /*4400*/  @P3 FMUL.FTZ R151, R89, R152 ;  /* 0x0000009859973220 */ /* 0x000fe20000410000 */
[----:B------:R-:W-:Y:S01]  /*4410*/  MOV R152, RZ ;  /* 0x000000ff00987202 */ /* 0x000fe20000000f00 */
[----:B------:R-:W-:Y:S01]  /*4420*/  @P2 FMUL.FTZ R152, R88, R155 ;  /* 0x0000009b58982220 */ /* 0x000fe20000410000 */
[----:B------:R-:W-:Y:S01]  /*4430*/  FSEL R153, R84, RZ, P0 ;  /* 0x000000ff54997208 */ /* 0x000fe20000000000 */
[----:B------:R-:W-:Y:S01]  /*4440*/  FMUL.FTZ R97, R22, R97 ;  /* 0x0000006116617220 */ /* 0x000fe20000410000 */
[----:B------:R-:W-:Y:S01]  /*4450*/  FMUL.FTZ R154, R23, R154 ;  /* 0x0000009a179a7220 */ /* 0x000fe20000410000 */
[----:B------:R-:W-:Y:S01]  /*4460*/  FMUL.FTZ R89, R20, R89 ;  /* 0x0000005914597220 */ /* 0x000fe20000410000 */
[----:B------:R-:W-:Y:S01]  /*4470*/  FMUL.FTZ R88, R21, R88 ;  /* 0x0000005815587220 */ /* 0x000fe20000410000 */
[----:B------:R-:W-:-:S02]  /*4480*/  F2FP.F16.F32.PACK_AB R84, R160, R91 ;  /* 0x0000005ba054723e */ /* 0x000fc400000000ff */
[----:B------:R-:W-:Y:S02]  /*4490*/  F2FP.F16.F32.PACK_AB R91, R153, R92 ;  /* 0x0000005c995b723e */ /* 0x000fe400000000ff */
[----:B------:R-:W-:Y:S02]  /*44a0*/  F2FP.F16.F32.PACK_AB R90, R90, R93 ;  /* 0x0000005d5a5a723e */ /* 0x000fe400000000ff */
[----:B------:R-:W-:Y:S02]  /*44b0*/  FSEL R97, R97, RZ, P5 ;  /* 0x000000ff61617208 */ /* 0x000fe40002800000 */
[----:B------:R-:W-:Y:S02]  /*44c0*/  FSEL R154, R154, RZ, P4 ;  /* 0x000000ff9a9a7208 */ /* 0x000fe40002000000 */
[----:B------:R-:W-:Y:S02]  /*44d0*/  FSEL R92, R89, RZ, P3 ;  /* 0x000000ff595c7208 */ /* 0x000fe40001800000 */
[----:B------:R-:W-:-:S02]  /*44e0*/  FSEL R93, R88, RZ, P2 ;  /* 0x000000ff585d7208 */ /* 0x000fc40001000000 */
[----:B------:R-:W-:Y:S02]  /*44f0*/  F2FP.F16.F32.PACK_AB R87, R164, R87 ;  /* 0x00000057a457723e */ /* 0x000fe400000000ff */
[----:B------:R-:W-:Y:S02]  /*4500*/  F2FP.F16.F32.PACK_AB R89, R154, R97 ;  /* 0x000000619a59723e */ /* 0x000fe400000000ff */
[----:B------:R-:W-:Y:S01]  /*4510*/  F2FP.F16.F32.PACK_AB R88, R93, R92 ;  /* 0x0000005c5d58723e */ /* 0x000fe200000000ff */
[----:B------:R-:W-:Y:S06]  /*4520*/  BRA `(.L_x_8879) ;  /* 0x00000004006c7947 */ /* 0x000fec0003800000 */
.L_x_8878:
[--C-:B------:R-:W-:Y:S01]  /*4530*/  FFMA.FTZ R156, R156, UR26, R95.reuse ;  /* 0x0000001a9c9c7c23 */ /* 0x100fe2000801005f */
[C---:B------:R-:W-:Y:S01]  /*4540*/  LOP3.LUT P0, RZ, R97.reuse, 0xff, RZ, 0xc0, !PT ;  /* 0x000000ff61ff7812 */ /* 0x040fe2000780c0ff */
[--C-:B------:R-:W-:Y:S01]  /*4550*/  FFMA.FTZ R158, R158, UR26, R95.reuse ;  /* 0x0000001a9e9e7c23 */ /* 0x100fe2000801005f */
        /* <DEDUP_REMOVED lines=8> */
[----:B------:R-:W-:Y:S01]  /*45e0*/  CS2R R156, SRZ ;  /* 0x00000000009c7805 */ /* 0x000fe2000001ff00 */
[----:B------:R-:W-:Y:S01]  /*45f0*/  FMUL.FTZ R92, R92, UR5 ;  /* 0x000000055c5c7c20 */ /* 0x000fe20008410000 */
[--C-:B------:R-:W-:Y:S01]  /*4600*/  FFMA.FTZ R154, R154, UR26, R95.reuse ;  /* 0x0000001a9a9a7c23 */ /* 0x100fe2000801005f */
[----:B------:R-:W-:Y:S01]  /*4610*/  LOP3.LUT P5, RZ, R96, 0xff0000, RZ, 0xc0, !PT ;  /* 0x00ff000060ff7812 */ /* 0x000fe200078ac0ff */
[----:B------:R-:W-:Y:S01]  /*4620*/  FFMA.FTZ R152, R152, UR26, R95 ;  /* 0x0000001a98987c23 */ /* 0x000fe2000801005f */
[----:B------:R-:W-:Y:S01]  /*4630*/  FMUL.FTZ R93, R92, UR4 ;  /* 0x000000045c5d7c20 */ /* 0x000fe20008410000 */
[--C-:B-----5:R-:W-:Y:S01]  /*4640*/  @P0 HADD2.F32 R92, -RZ, R90.reuse.H0_H0 ;  /* 0x2000005aff5c0230 */ /* 0x120fe20000004100 */
[----:B------:R-:W-:Y:S01]  /*4650*/  LOP3.LUT P4, RZ, R96, 0xff000000, RZ, 0xc0, !PT ;  /* 0xff00000060ff7812 */ /* 0x000fe2000788c0ff */
[----:B------:R-:W-:-:S02]  /*4660*/  @P3 HADD2.F32 R159, -RZ, R90.H1_H1 ;  /* 0x3000005aff9f3230 */ /* 0x000fc40000004100 */
[----:B------:R-:W-:Y:S01]  /*4670*/  FMUL.FTZ R90, R163, UR19 ;  /* 0x00000013a35a7c20 */ /* 0x000fe20008410000 */
[----:B------:R-:W-:Y:S01]  /*4680*/  FADD.FTZ R154, R155, -R154 ;  /* 0x8000009a9b9a7221 */ /* 0x000fe20000010000 */
[-C--:B------:R-:W-:Y:S01]  /*4690*/  @P0 FMUL.FTZ R156, R92, R93.reuse ;  /* 0x0000005d5c9c0220 */ /* 0x080fe20000410000 */
[----:B------:R-:W-:Y:S01]  /*46a0*/  FMUL.FTZ R92, R158, UR5 ;  /* 0x000000059e5c7c20 */ /* 0x000fe20008410000 */
[----:B------:R-:W-:Y:S01]  /*46b0*/  FMUL.FTZ R90, R90, UR5 ;  /* 0x000000055a5a7c20 */ /* 0x000fe20008410000 */
[----:B------:R-:W-:Y:S01]  /*46c0*/  FMUL.FTZ R93, R24, R93 ;  /* 0x0000005d185d7220 */ /* 0x000fe20000410000 */
[----:B------:R-:W-:Y:S02]  /*46d0*/  HFMA2 R158, -RZ, RZ, 0, 0 ;  /* 0x00000000ff9e7431 */ /* 0x000fe400000001ff */
[----:B------:R-:W-:Y:S01]  /*46e0*/  FMUL.FTZ R92, R92, UR4 ;  /* 0x000000045c5c7c20 */ /* 0x000fe20008410000 */
[----:B------:R-:W-:Y:S01]  /*46f0*/  FADD.FTZ R152, R153, -R152 ;  /* 0x8000009899987221 */ /* 0x000fe20000010000 */
[----:B------:R-:W-:Y:S01]  /*4700*/  FMUL.FTZ R154, R154, UR19 ;  /* 0x000000139a9a7c20 */ /* 0x000fe20008410000 */
[----:B------:R-:W-:Y:S01]  /*4710*/  FSEL R93, R93, RZ, P0 ;  /* 0x000000ff5d5d7208 */ /* 0x000fe20000000000 */
[-C--:B------:R-:W-:Y:S01]  /*4720*/  @P3 FMUL.FTZ R157, R159, R92.reuse ;  /* 0x0000005c9f9d3220 */ /* 0x080fe20000410000 */
[----:B------:R-:W-:Y:S01]  /*4730*/  FMUL.FTZ R159, R90, UR4 ;  /* 0x000000045a9f7c20 */ /* 0x000fe20008410000 */
[----:B------:R-:W-:Y:S01]  /*4740*/  @P2 HADD2.F32 R90, -RZ, R91.H0_H0 ;  /* 0x2000005bff5a2230 */ /* 0x000fe20000004100 */
[----:B------:R-:W-:Y:S01]  /*4750*/  ISETP.GE.U32.AND P0, PT, R96, RZ, PT ;  /* 0x000000ff6000720c */ /* 0x000fe20003f06070 */
[--C-:B------:R-:W-:Y:S01]  /*4760*/  FFMA.FTZ R164, R164, UR26, R95.reuse ;  /* 0x0000001aa4a47c23 */ /* 0x100fe2000801005f */
[----:B------:R-:W-:Y:S01]  /*4770*/  FMUL.FTZ R154, R154, UR5 ;  /* 0x000000059a9a7c20 */ /* 0x000fe20008410000 */
[--C-:B------:R-:W-:Y:S01]  /*4780*/  FFMA.FTZ R148, R148, UR26, R95.reuse ;  /* 0x0000001a94947c23 */ /* 0x100fe2000801005f */
[-C--:B------:R-:W-:Y:S01]  /*4790*/  @P2 FMUL.FTZ R158, R90, R159.reuse ;  /* 0x0000009f5a9e2220 */ /* 0x080fe20000410000 */
[----:B------:R-:W-:Y:S01]  /*47a0*/  FMUL.FTZ R90, R25, R92 ;  /* 0x0000005c195a7220 */ /* 0x000fe20000410000 */
[----:B------:R-:W-:Y:S01]  /*47b0*/  ISETP.GE.U32.AND.EX P0, PT, R97, 0x1000000, PT, P0 ;  /* 0x010000006100780c */ /* 0x000fe20003f06100 */
[----:B------:R-:W-:Y:S01]  /*47c0*/  FMUL.FTZ R92, R26, R159 ;  /* 0x0000009f1a5c7220 */ /* 0x000fe20000410000 */
[----:B------:R-:W-:Y:S01]  /*47d0*/  FMUL.FTZ R97, R152, UR19 ;  /* 0x0000001398617c20 */ /* 0x000fe20008410000 */
[----:B------:R-:W-:Y:S01]  /*47e0*/  FADD.FTZ R164, R161, -R164 ;  /* 0x800000a4a1a47221 */ /* 0x000fe20000010000 */
[----:B------:R-:W-:Y:S01]  /*47f0*/  FSEL R90, R90, RZ, P3 ;  /* 0x000000ff5a5a7208 */ /* 0x000fe20001800000 */
[--C-:B------:R-:W-:Y:S01]  /*4800*/  @P5 HADD2.F32 R152, -RZ, R89.reuse.H0_H0 ;  /* 0x20000059ff985230 */ /* 0x100fe20000004100 */
[----:B------:R-:W-:Y:S01]  /*4810*/  FSEL R92, R92, RZ, P2 ;  /* 0x000000ff5c5c7208 */ /* 0x000fe20001000000 */
[----:B------:R-:W-:Y:S01]  /*4820*/  @P4 HADD2.F32 R89, -RZ, R89.H1_H1 ;  /* 0x30000059ff594230 */ /* 0x000fe20000004100 */
[C---:B------:R-:W-:Y:S01]  /*4830*/  LOP3.LUT P3, RZ, R96.reuse, 0xff, RZ, 0xc0, !PT ;  /* 0x000000ff60ff7812 */ /* 0x040fe2000786c0ff */
[----:B------:R-:W-:Y:S01]  /*4840*/  FMUL.FTZ R97, R97, UR5 ;  /* 0x0000000561617c20 */ /* 0x000fe20008410000 */
[----:B------:R-:W-:Y:S01]  /*4850*/  LOP3.LUT P2, RZ, R96, 0xff00, RZ, 0xc0, !PT ;  /* 0x0000ff0060ff7812 */ /* 0x000fe2000784c0ff */
[----:B------:R-:W-:Y:S01]  /*4860*/  FFMA.FTZ R96, R150, UR26, R95 ;  /* 0x0000001a96607c23 */ /* 0x000fe2000801005f */
[----:B------:R-:W-:Y:S01]  /*4870*/  FMUL.FTZ R154, R154, UR4 ;  /* 0x000000049a9a7c20 */ /* 0x000fe20008410000 */
[----:B------:R-:W-:Y:S01]  /*4880*/  FADD.FTZ R150, R149, -R148 ;  /* 0x8000009495967221 */ /* 0x000fe20000010000 */
[----:B------:R-:W-:Y:S01]  /*4890*/  FMUL.FTZ R164, R164, UR19 ;  /* 0x00000013a4a47c20 */ /* 0x000fe20008410000 */
[----:B------:R-:W-:Y:S01]  /*48a0*/  CS2R R148, SRZ ;  /* 0x0000000000947805 */ /* 0x000fe2000001ff00 */
[----:B------:R-:W-:Y:S01]  /*48b0*/  FADD.FTZ R96, R151, -R96 ;  /* 0x8000006097607221 */ /* 0x000fe20000010000 */
[----:B------:R-:W-:Y:S01]  /*48c0*/  FMUL.FTZ R97, R97, UR4 ;  /* 0x0000000461617c20 */ /* 0x000fe20008410000 */
[----:B------:R-:W-:Y:S01]  /*48d0*/  @P4 FMUL.FTZ R149, R89, R154 ;  /* 0x0000009a59954220 */ /* 0x000fe20000410000 */
[----:B------:R-:W-:Y:S01]  /*48e0*/  FMUL.FTZ R89, R164, UR5 ;  /* 0x00000005a4597c20 */ /* 0x000fe20008410000 */
[----:B------:R-:W-:-:S02]  /*48f0*/  @P0 HADD2.F32 R151, -RZ, R91.H1_H1 ;  /* 0x3000005bff970230 */ /* 0x000fc40000004100 */
[----:B------:R-:W-:Y:S01]  /*4900*/  FMUL.FTZ R91, R150, UR19 ;  /* 0x00000013965b7c20 */ /* 0x000fe20008410000 */
[-C--:B------:R-:W-:Y:S01]  /*4910*/  @P5 FMUL.FTZ R148, R152, R97.reuse ;  /* 0x0000006198945220 */ /* 0x080fe20000410000 */
[----:B------:R-:W-:Y:S01]  /*4920*/  FMUL.FTZ R152, R89, UR4 ;  /* 0x0000000459987c20 */ /* 0x000fe20008410000 */
[--C-:B------:R-:W-:Y:S02]  /*4930*/  @P3 HADD2.F32 R160, -RZ, R88.reuse.H0_H0 ;  /* 0x20000058ffa03230 */ /* 0x100fe40000004100 */
[----:B------:R-:W-:Y:S01]  /*4940*/  FMUL.FTZ R89, R91, UR5 ;  /* 0x000000055b597c20 */ /* 0x000fe20008410000 */
[----:B------:R-:W-:Y:S02]  /*4950*/  @P2 HADD2.F32 R155, -RZ, R88.H1_H1 ;  /* 0x30000058ff9b2230 */ /* 0x000fe40000004100 */
[----:B------:R-:W-:Y:S01]  /*4960*/  FMUL.FTZ R91, R27, R152 ;  /* 0x000000981b5b7220 */ /* 0x000fe20000410000 */
[----:B------:R-:W-:Y:S01]  /*4970*/  FMUL.FTZ R97, R22, R97 ;  /* 0x0000006116617220 */ /* 0x000fe20000410000 */
[----:B------:R-:W-:Y:S01]  /*4980*/  FMUL.FTZ R153, R89, UR4 ;  /* 0x0000000459997c20 */ /* 0x000fe20008410000 */
[----:B------:R-:W-:Y:S01]  /*4990*/  FMUL.FTZ R89, R96, UR19 ;  /* 0x0000001360597c20 */ /* 0x000fe20008410000 */
[----:B------:R-:W-:Y:S01]  /*49a0*/  FMUL.FTZ R154, R23, R154 ;  /* 0x0000009a179a7220 */ /* 0x000fe20000410000 */
[----:B------:R-:W-:Y:S01]  /*49b0*/  F2FP.F16.F32.PACK_AB R90, R90, R93 ;  /* 0x0000005d5a5a723e */ /* 0x000fe200000000ff */
[----:B------:R-:W-:Y:S01]  /*49c0*/  FMUL.FTZ R88, R20, R153 ;  /* 0x0000009914587220 */ /* 0x000fe20000410000 */
[----:B------:R-:W-:Y:S01]  /*49d0*/  FMUL.FTZ R89, R89, UR5 ;  /* 0x0000000559597c20 */ /* 0x000fe20008410000 */
[----:B------:R-:W-:-:S02]  /*49e0*/  FSEL R91, R91, RZ, P0 ;  /* 0x000000ff5b5b7208 */ /* 0x000fc40000000000 */
[----:B------:R-:W-:Y:S01]  /*49f0*/  FSEL R97, R97, RZ, P5 ;  /* 0x000000ff61617208 */ /* 0x000fe20002800000 */
[----:B------:R-:W-:Y:S01]  /*4a00*/  FMUL.FTZ R96, R89, UR4 ;  /* 0x0000000459607c20 */ /* 0x000fe20008410000 */
[----:B------:R-:W-:Y:S02]  /*4a10*/  FSEL R154, R154, RZ, P4 ;  /* 0x000000ff9a9a7208 */ /* 0x000fe40002000000 */
[----:B------:R-:W-:Y:S01]  /*4a20*/  FSEL R88, R88, RZ, P3 ;  /* 0x000000ff58587208 */ /* 0x000fe20001800000 */
[----:B------:R-:W-:Y:S01]  /*4a30*/  FMUL.FTZ R89, R21, R96 ;  /* 0x0000006015597220 */ /* 0x000fe20000410000 */
[----:B------:R-:W-:Y:S01]  /*4a40*/  MOV R150, RZ ;  /* 0x000000ff00967202 */ /* 0x000fe20000000f00 */
[----:B------:R-:W-:Y:S01]  /*4a50*/  @P0 FMUL.FTZ R150, R151, R152 ;  /* 0x0000009897960220 */ /* 0x000fe20000410000 */
[----:B------:R-:W-:Y:S01]  /*4a60*/  HFMA2 R151, -RZ, RZ, 0, 0 ;  /* 0x00000000ff977431 */ /* 0x000fe200000001ff */
[----:B------:R-:W-:Y:S01]  /*4a70*/  MOV R152, RZ ;  /* 0x000000ff00987202 */ /* 0x000fe20000000f00 */
[----:B------:R-:W-:Y:S01]  /*4a80*/  @P3 FMUL.FTZ R151, R160, R153 ;  /* 0x00000099a0973220 */ /* 0x000fe20000410000 */
[----:B------:R-:W-:Y:S01]  /*4a90*/  FSEL R93, R89, RZ, P2 ;  /* 0x000000ff595d7208 */ /* 0x000fe20001000000 */
[----:B------:R-:W-:Y:S01]  /*4aa0*/  @P2 FMUL.FTZ R152, R155, R96 ;  /* 0x000000609b982220 */ /* 0x000fe20000410000 */
[----:B------:R-:W-:-:S02]  /*4ab0*/  F2FP.F16.F32.PACK_AB R91, R91, R92 ;  /* 0x0000005c5b5b723e */ /* 0x000fc400000000ff */
[----:B------:R-:W-:Y:S02]  /*4ac0*/  F2FP.F16.F32.PACK_AB R89, R154, R97 ;  /* 0x000000619a59723e */ /* 0x000fe400000000ff */
[----:B------:R-:W-:-:S07]  /*4ad0*/  F2FP.F16.F32.PACK_AB R88, R93, R88 ;  /* 0x000000585d58723e */ /* 0x000fce00000000ff */
.L_x_8879:
[----:B------:R-:W0:Y:S01]  /*4ae0*/  @P1 LDC.64 R92, c[0x0][0x478] ;  /* 0x00011e00ff5c1b82 */ /* 0x000e220000000a00 */
[----:B------:R-:W-:-:S05]  /*4af0*/  MOV R96, 0x10 ;  /* 0x0000001000607802 */ /* 0x000fca0000000f00 */
[----:B------:R-:W-:-:S04]  /*4b00*/  IMAD.WIDE.U32 R96, R181, R96, UR22 ;  /* 0x00000016b5607e25 */ /* 0x000fc8000f8e0060 */
[----:B0-----:R-:W-:-:S05]  /*4b10*/  @P1 IMAD.WIDE.U32 R92, R147, 0x10, R92 ;  /* 0x00000010935c1825 */ /* 0x001fca00078e005c */
[----:B------:R0:W-:Y:S02]  /*4b20*/  @P1 STG.E.128 desc[UR12][R92.64], R84 ;  /* 0x000000545c001986 */ /* 0x0001e4000c101d0c */
[----:B0-----:R-:W-:-:S05]  /*4b30*/  IMAD.WIDE.U32 R92, R147, 0x10, R188 ;  /* 0x00000010935c7825 */ /* 0x001fca00078e00bc */
[----:B------:R0:W-:Y:S04]  /*4b40*/  STG.E.128 desc[UR12][R92.64], R88 ;  /* 0x000000585c007986 */ /* 0x0001e8000c101d0c */
[----:B0-----:R0:W5:Y:S01]  /*4b50*/  LDG.E.128 R88, desc[UR12][R96.64] ;  /* 0x0000000c60587981 */ /* 0x001162000c1e1d00 */
[----:B------:R-:W-:Y:S05]  /*4b60*/  @!P1 BRA `(.L_x_8880) ;  /* 0x0000000400809947 */ /* 0x000fea0003800000 */
[C---:B------:R-:W-:Y:S01]  /*4b70*/  LOP3.LUT P0, RZ, R2.reuse, 0xff0000, RZ, 0xc0, !PT ;  /* 0x00ff000002ff7812 */ /* 0x040fe2000780c0ff */
[--C-:B------:R-:W-:Y:S01]  /*4b80*/  FFMA.FTZ R84, R141, UR26, R95.reuse ;  /* 0x0000001a8d547c23 */ /* 0x100fe2000801005f */
[----:B------:R-:W-:Y:S01]  /*4b90*/  LOP3.LUT P2, RZ, R2, 0xff000000, RZ, 0xc0, !PT ;  /* 0xff00000002ff7812 */ /* 0x000fe2000784c0ff */
[--C-:B------:R-:W-:Y:S01]  /*4ba0*/  FFMA.FTZ R85, R142, UR26, R95.reuse ;  /* 0x0000001a8e557c23 */ /* 0x100fe2000801005f */
[--C-:B------:R-:W-:Y:S01]  /*4bb0*/  FFMA.FTZ R86, R143, UR26, R95.reuse ;  /* 0x0000001a8f567c23 */ /* 0x100fe2000801005f */
[----:B------:R-:W-:Y:S01]  /*4bc0*/  FADD.FTZ R84, R133, -R84 ;  /* 0x8000005485547221 */ /* 0x000fe20000010000 */
[----:B------:R-:W-:Y:S01]  /*4bd0*/  FFMA.FTZ R139, R139, UR26, R95 ;  /* 0x0000001a8b8b7c23 */ /* 0x000fe2000801005f */
[----:B------:R-:W-:Y:S01]  /*4be0*/  FADD.FTZ R134, R134, -R85 ;  /* 0x8000005586867221 */ /* 0x000fe20000010000 */
[----:B------:R-:W-:Y:S01]  /*4bf0*/  FADD.FTZ R86, R135, -R86 ;  /* 0x8000005687567221 */ /* 0x000fe20000010000 */
[----:B------:R-:W-:Y:S01]  /*4c00*/  FMUL.FTZ R85, R84, UR19 ;  /* 0x0000001354557c20 */ /* 0x000fe20008410000 */
[--C-:B------:R-:W-:Y:S01]  /*4c10*/  FFMA.FTZ R141, R144, UR26, R95.reuse ;  /* 0x0000001a908d7c23 */ /* 0x100fe2000801005f */
[--C-:B------:R-:W-:Y:S01]  /*4c20*/  FFMA.FTZ R145, R145, UR26, R95.reuse ;  /* 0x0000001a91917c23 */ /* 0x100fe2000801005f */
[--C-:B------:R-:W-:Y:S01]  /*4c30*/  FFMA.FTZ R87, R146, UR26, R95.reuse ;  /* 0x0000001a92577c23 */ /* 0x100fe2000801005f */
[----:B------:R-:W-:Y:S01]  /*4c40*/  FFMA.FTZ R142, R137, UR26, R95 ;  /* 0x0000001a898e7c23 */ /* 0x000fe2000801005f */
[----:B-----5:R-:W-:-:S02]  /*4c50*/  @P0 HADD2.F32 R92, -RZ, R89.H0_H0 ;  /* 0x20000059ff5c0230 */ /* 0x020fc40000004100 */
[----:B------:R-:W-:Y:S01]  /*4c60*/  FMUL.FTZ R84, R134, UR19 ;  /* 0x0000001386547c20 */ /* 0x000fe20008410000 */
[----:B------:R-:W-:Y:S01]  /*4c70*/  @P2 HADD2.F32 R95, -RZ, R89.H1_H1 ;  /* 0x30000059ff5f2230 */ /* 0x000fe20000004100 */
[----:B------:R-:W-:Y:S01]  /*4c80*/  LOP3.LUT P5, RZ, R3, 0xff, RZ, 0xc0, !PT ;  /* 0x000000ff03ff7812 */ /* 0x000fe200078ac0ff */
[----:B------:R-:W-:Y:S01]  /*4c90*/  FMUL.FTZ R89, R85, UR5 ;  /* 0x0000000555597c20 */ /* 0x000fe20008410000 */
[----:B------:R-:W-:Y:S01]  /*4ca0*/  FMUL.FTZ R86, R86, UR19 ;  /* 0x0000001356567c20 */ /* 0x000fe20008410000 */
[----:B------:R-:W-:Y:S01]  /*4cb0*/  FMUL.FTZ R93, R84, UR5 ;  /* 0x00000005545d7c20 */ /* 0x000fe20008410000 */
[----:B0-----:R-:W-:Y:S01]  /*4cc0*/  CS2R R96, SRZ ;  /* 0x0000000000607805 */ /* 0x001fe2000001ff00 */
[----:B------:R-:W-:Y:S01]  /*4cd0*/  FMUL.FTZ R89, R89, UR4 ;  /* 0x0000000459597c20 */ /* 0x000fe20008410000 */
[----:B------:R-:W-:Y:S01]  /*4ce0*/  FMUL.FTZ R134, R86, UR5 ;  /* 0x0000000556867c20 */ /* 0x000fe20008410000 */
[----:B------:R-:W-:Y:S01]  /*4cf0*/  FMUL.FTZ R144, R93, UR4 ;  /* 0x000000045d907c20 */ /* 0x000fe20008410000 */
[----:B------:R-:W-:-:S02]  /*4d00*/  HFMA2 R133, -RZ, RZ, 0, 0 ;  /* 0x00000000ff857431 */ /* 0x000fc400000001ff */
[----:B------:R-:W-:Y:S01]  /*4d10*/  @P0 FMUL.FTZ R96, R89, R92 ;  /* 0x0000005c59600220 */ /* 0x000fe20000410000 */
[----:B------:R-:W-:Y:S01]  /*4d20*/  FMUL.FTZ R134, R134, UR4 ;  /* 0x0000000486867c20 */ /* 0x000fe20008410000 */
[----:B------:R-:W-:Y:S01]  /*4d30*/  FMUL.FTZ R89, R30, R89 ;  /* 0x000000591e597220 */ /* 0x000fe20000410000 */
[----:B------:R-:W-:Y:S01]  /*4d40*/  FMUL.FTZ R92, R31, R144 ;  /* 0x000000901f5c7220 */ /* 0x000fe20000410000 */
[----:B------:R-:W-:Y:S02]  /*4d50*/  @P5 HADD2.F32 R135, -RZ, R90.H0_H0 ;  /* 0x2000005aff875230 */ /* 0x000fe40000004100 */
[----:B------:R-:W-:Y:S01]  /*4d60*/  FMUL.FTZ R93, R32, R134 ;  /* 0x00000086205d7220 */ /* 0x000fe20000410000 */
[----:B------:R-:W-:Y:S01]  /*4d70*/  @P2 FMUL.FTZ R133, R144, R95 ;  /* 0x0000005f90852220 */ /* 0x000fe20000410000 */
[----:B------:R-:W-:Y:S01]  /*4d80*/  FSEL R89, R89, RZ, P0 ;  /* 0x000000ff59597208 */ /* 0x000fe20000000000 */
[----:B------:R-:W-:Y:S01]  /*4d90*/  FADD.FTZ R141, R136, -R141 ;  /* 0x8000008d888d7221 */ /* 0x000fe20000010000 */
[----:B------:R-:W-:Y:S01]  /*4da0*/  ISETP.GE.U32.AND P0, PT, R2, RZ, PT ;  /* 0x000000ff0200720c */ /* 0x000fe20003f06070 */
[----:B------:R-:W-:Y:S01]  /*4db0*/  @P5 FMUL.FTZ R97, R134, R135 ;  /* 0x0000008786615220 */ /* 0x000fe20000410000 */
[----:B------:R-:W-:Y:S01]  /*4dc0*/  FSEL R92, R92, RZ, P2 ;  /* 0x000000ff5c5c7208 */ /* 0x000fe20001000000 */
[----:B------:R-:W-:Y:S01]  /*4dd0*/  FADD.FTZ R145, R138, -R145 ;  /* 0x800000918a917221 */ /* 0x000fe20000010000 */
[----:B------:R-:W-:Y:S01]  /*4de0*/  LOP3.LUT P3, RZ, R2, 0xff, RZ, 0xc0, !PT ;  /* 0x000000ff02ff7812 */ /* 0x000fe2000786c0ff */
[----:B------:R-:W-:Y:S01]  /*4df0*/  FADD.FTZ R139, R132, -R139 ;  /* 0x8000008b848b7221 */ /* 0x000fe20000010000 */
[----:B------:R-:W-:Y:S01]  /*4e00*/  LOP3.LUT P2, RZ, R2, 0xff00, RZ, 0xc0, !PT ;  /* 0x0000ff0002ff7812 */ /* 0x000fe2000784c0ff */
[----:B------:R-:W-:Y:S01]  /*4e10*/  FADD.FTZ R140, R140, -R87 ;  /* 0x800000578c8c7221 */ /* 0x000fe20000010000 */
[----:B------:R-:W-:Y:S01]  /*4e20*/  FSEL R2, R93, RZ, P5 ;  /* 0x000000ff5d027208 */ /* 0x000fe20002800000 */
[----:B------:R-:W-:Y:S01]  /*4e30*/  FADD.FTZ R142, R129, -R142 ;  /* 0x8000008e818e7221 */ /* 0x000fe20000010000 */
[----:B------:R-:W-:Y:S01]  /*4e40*/  LOP3.LUT P4, RZ, R3, 0xff00, RZ, 0xc0, !PT ;  /* 0x0000ff0003ff7812 */ /* 0x000fe2000788c0ff */
[----:B------:R-:W-:Y:S01]  /*4e50*/  FMUL.FTZ R145, R145, UR19 ;  /* 0x0000001391917c20 */ /* 0x000fe20008410000 */
[C---:B------:R-:W-:Y:S01]  /*4e60*/  LOP3.LUT P5, RZ, R3.reuse, 0xff0000, RZ, 0xc0, !PT ;  /* 0x00ff000003ff7812 */ /* 0x040fe200078ac0ff */
[----:B------:R-:W-:Y:S01]  /*4e70*/  FMUL.FTZ R140, R140, UR19 ;  /* 0x000000138c8c7c20 */ /* 0x000fe20008410000 */
[----:B------:R-:W-:Y:S01]  /*4e80*/  ISETP.GE.U32.AND.EX P0, PT, R3, 0x1000000, PT, P0 ;  /* 0x010000000300780c */ /* 0x000fe20003f06100 */
[----:B------:R-:W-:Y:S01]  /*4e90*/  FMUL.FTZ R3, R141, UR19 ;  /* 0x000000138d037c20 */ /* 0x000fe20008410000 */
[----:B------:R-:W-:Y:S01]  /*4ea0*/  FMUL.FTZ R139, R139, UR19 ;  /* 0x000000138b8b7c20 */ /* 0x000fe20008410000 */
[----:B------:R-:W-:Y:S01]  /*4eb0*/  FMUL.FTZ R142, R142, UR19 ;  /* 0x000000138e8e7c20 */ /* 0x000fe20008410000 */
[----:B------:R-:W-:Y:S01]  /*4ec0*/  FMUL.FTZ R137, R140, UR5 ;  /* 0x000000058c897c20 */ /* 0x000fe20008410000 */
[----:B------:R-:W-:Y:S01]  /*4ed0*/  FMUL.FTZ R87, R3, UR5 ;  /* 0x0000000503577c20 */ /* 0x000fe20008410000 */
[----:B------:R-:W-:Y:S01]  /*4ee0*/  @P2 HADD2.F32 R93, -RZ, R88.H1_H1 ;  /* 0x30000058ff5d2230 */ /* 0x000fe20000004100 */
[----:B------:R-:W-:Y:S01]  /*4ef0*/  MOV R132, RZ ;  /* 0x000000ff00847202 */ /* 0x000fe20000000f00 */
[----:B------:R-:W-:Y:S01]  /*4f00*/  FMUL.FTZ R141, R137, UR4 ;  /* 0x00000004898d7c20 */ /* 0x000fe20008410000 */
[----:B------:R-:W-:-:S02]  /*4f10*/  @P4 HADD2.F32 R95, -RZ, R90.H1_H1 ;  /* 0x3000005aff5f4230 */ /* 0x000fc40000004100 */
[----:B------:R-:W-:Y:S01]  /*4f20*/  FMUL.FTZ R144, R87, UR4 ;  /* 0x0000000457907c20 */ /* 0x000fe20008410000 */
[--C-:B------:R-:W-:Y:S02]  /*4f30*/  @P5 HADD2.F32 R136, -RZ, R91.reuse.H0_H0 ;  /* 0x2000005bff885230 */ /* 0x100fe40000004100 */
[----:B------:R-:W-:Y:S01]  /*4f40*/  FMUL.FTZ R87, R142, UR5 ;  /* 0x000000058e577c20 */ /* 0x000fe20008410000 */
[----:B------:R-:W-:Y:S02]  /*4f50*/  @P0 HADD2.F32 R138, -RZ, R91.H1_H1 ;  /* 0x3000005bff8a0230 */ /* 0x000fe40000004100 */
[----:B------:R-:W-:Y:S01]  /*4f60*/  FMUL.FTZ R91, R145, UR5 ;  /* 0x00000005915b7c20 */ /* 0x000fe20008410000 */
[----:B------:R-:W-:Y:S02]  /*4f70*/  @P3 HADD2.F32 R90, -RZ, R88.H0_H0 ;  /* 0x20000058ff5a3230 */ /* 0x000fe40000004100 */
[----:B------:R-:W-:Y:S01]  /*4f80*/  FMUL.FTZ R88, R139, UR5 ;  /* 0x000000058b587c20 */ /* 0x000fe20008410000 */
[----:B------:R-:W-:Y:S01]  /*4f90*/  CS2R R134, SRZ ;  /* 0x0000000000867805 */ /* 0x000fe2000001ff00 */
[----:B------:R-:W-:Y:S01]  /*4fa0*/  FMUL.FTZ R91, R91, UR4 ;  /* 0x000000045b5b7c20 */ /* 0x000fe20008410000 */
[----:B------:R-:W-:Y:S01]  /*4fb0*/  FMUL.FTZ R137, R87, UR4 ;  /* 0x0000000457897c20 */ /* 0x000fe20008410000 */
[----:B------:R-:W-:Y:S01]  /*4fc0*/  FMUL.FTZ R88, R88, UR4 ;  /* 0x0000000458587c20 */ /* 0x000fe20008410000 */
[----:B------:R-:W-:Y:S01]  /*4fd0*/  @P4 FMUL.FTZ R132, R144, R95 ;  /* 0x0000005f90844220 */ /* 0x000fe20000410000 */
[----:B------:R-:W-:Y:S01]  /*4fe0*/  MOV R95, RZ ;  /* 0x000000ff005f7202 */ /* 0x000fe20000000f00 */
[----:B------:R-:W-:Y:S01]  /*4ff0*/  @P5 FMUL.FTZ R135, R91, R136 ;  /* 0x000000885b875220 */ /* 0x000fe20000410000 */
[----:B------:R-:W-:-:S02]  /*5000*/  HFMA2 R129, -RZ, RZ, 0, 0 ;  /* 0x00000000ff817431 */ /* 0x000fc400000001ff */
[----:B------:R-:W-:Y:S01]  /*5010*/  @P2 FMUL.FTZ R95, R88, R93 ;  /* 0x0000005d585f2220 */ /* 0x000fe20000410000 */
[----:B------:R-:W-:Y:S01]  /*5020*/  FMUL.FTZ R91, R34, R91 ;  /* 0x0000005b225b7220 */ /* 0x000fe20000410000 */
[----:B------:R-:W-:Y:S01]  /*5030*/  @P3 FMUL.FTZ R129, R137, R90 ;  /* 0x0000005a89813220 */ /* 0x000fe20000410000 */
[----:B------:R-:W-:Y:S01]  /*5040*/  F2FP.F16.F32.PACK_AB R86, R3, R86 ;  /* 0x000000560356723e */ /* 0x000fe200000000ff */
        /* <DEDUP_REMOVED lines=10> */
[----:B------:R-:W-:Y:S02]  /*50f0*/  F2FP.F16.F32.PACK_AB R85, R84, R85 ;  /* 0x000000555455723e */ /* 0x000fe400000000ff */
[----:B------:R-:W-:Y:S02]  /*5100*/  F2FP.F16.F32.PACK_AB R87, R140, R145 ;  /* 0x000000918c57723e */ /* 0x000fe400000000ff */
[----:B------:R-:W-:-:S02]  /*5110*/  F2FP.F16.F32.PACK_AB R84, R139, R142 ;  /* 0x0000008e8b54723e */ /* 0x000fc400000000ff */
[----:B------:R-:W-:Y:S02]  /*5120*/  F2FP.F16.F32.PACK_AB R91, R91, R136 ;  /* 0x000000885b5b723e */ /* 0x000fe400000000ff */
[----:B------:R-:W-:Y:S02]  /*5130*/  F2FP.F16.F32.PACK_AB R90, R93, R2 ;  /* 0x000000025d5a723e */ /* 0x000fe400000000ff */
[----:B------:R-:W-:Y:S02]  /*5140*/  F2FP.F16.F32.PACK_AB R89, R92, R89 ;  /* 0x000000595c59723e */ /* 0x000fe400000000ff */
[----:B------:R-:W-:Y:S01]  /*5150*/  F2FP.F16.F32.PACK_AB R88, R88, R3 ;  /* 0x000000035858723e */ /* 0x000fe200000000ff */
[----:B------:R-:W-:Y:S06]  /*5160*/  BRA `(.L_x_8881) ;  /* 0x00000004006c7947 */ /* 0x000fec0003800000 */
.L_x_8880:
[C---:B------:R-:W-:Y:S01]  /*5170*/  LOP3.LUT P0, RZ, R2.reuse, 0xff0000, RZ, 0xc0, !PT ;  /* 0x00ff000002ff7812 */ /* 0x040fe2000780c0ff */
[--C-:B------:R-:W-:Y:S01]  /*5180*/  FFMA.FTZ R92, R141, UR26, R95.reuse ;  /* 0x0000001a8d5c7c23 */ /* 0x100fe2000801005f */
[----:B------:R-:W-:Y:S01]  /*5190*/  LOP3.LUT P2, RZ, R2, 0xff000000, RZ, 0xc0, !PT ;  /* 0xff00000002ff7812 */ /* 0x000fe2000784c0ff */
[--C-:B0-----:R-:W-:Y:S01]  /*51a0*/  FFMA.FTZ R97, R142, UR26, R95.reuse ;  /* 0x0000001a8e617c23 */ /* 0x101fe2000801005f */
[--C-:B------:R-:W-:Y:S01]  /*51b0*/  FFMA.FTZ R96, R143, UR26, R95.reuse ;  /* 0x0000001a8f607c23 */ /* 0x100fe2000801005f */
[----:B------:R-:W-:Y:S01]  /*51c0*/  FADD.FTZ R92, R133, -R92 ;  /* 0x8000005c855c7221 */ /* 0x000fe20000010000 */
[--C-:B------:R-:W-:Y:S01]  /*51d0*/  FFMA.FTZ R139, R139, UR26, R95.reuse ;  /* 0x0000001a8b8b7c23 */ /* 0x100fe2000801005f */
[--C-:B------:R-:W-:Y:S01]  /*51e0*/  FFMA.FTZ R141, R144, UR26, R95.reuse ;  /* 0x0000001a908d7c23 */ /* 0x100fe2000801005f */
[--C-:B------:R-:W-:Y:S01]  /*51f0*/  FFMA.FTZ R145, R145, UR26, R95.reuse ;  /* 0x0000001a91917c23 */ /* 0x100fe2000801005f */
[--C-:B------:R-:W-:Y:S01]  /*5200*/  FFMA.FTZ R93, R146, UR26, R95.reuse ;  /* 0x0000001a925d7c23 */ /* 0x100fe2000801005f */
[----:B------:R-:W-:Y:S01]  /*5210*/  FFMA.FTZ R142, R137, UR26, R95 ;  /* 0x0000001a898e7c23 */ /* 0x000fe2000801005f */
[----:B------:R-:W-:Y:S01]  /*5220*/  FADD.FTZ R95, R134, -R97 ;  /* 0x80000061865f7221 */ /* 0x000fe20000010000 */
[----:B------:R-:W-:Y:S01]  /*5230*/  LOP3.LUT P5, RZ, R3, 0xff, RZ, 0xc0, !PT ;  /* 0x000000ff03ff7812 */ /* 0x000fe200078ac0ff */
[----:B------:R-:W-:Y:S01]  /*5240*/  FADD.FTZ R135, R135, -R96 ;  /* 0x8000006087877221 */ /* 0x000fe20000010000 */
[----:B------:R-:W-:Y:S01]  /*5250*/  FMUL.FTZ R92, R92, UR19 ;  /* 0x000000135c5c7c20 */ /* 0x000fe20008410000 */
[----:B------:R-:W-:Y:S01]  /*5260*/  FMUL.FTZ R95, R95, UR19 ;  /* 0x000000135f5f7c20 */ /* 0x000fe20008410000 */
[----:B-----5:R-:W-:-:S02]  /*5270*/  @P0 HADD2.F32 R134, -RZ, R89.H0_H0 ;  /* 0x20000059ff860230 */ /* 0x020fc40000004100 */
[----:B------:R-:W-:Y:S01]  /*5280*/  FMUL.FTZ R137, R135, UR19 ;  /* 0x0000001387897c20 */ /* 0x000fe20008410000 */
[----:B------:R-:W-:Y:S02]  /*5290*/  @P2 HADD2.F32 R135, -RZ, R89.H1_H1 ;  /* 0x30000059ff872230 */ /* 0x000fe40000004100 */
[----:B------:R-:W-:Y:S01]  /*52a0*/  FMUL.FTZ R89, R92, UR5 ;  /* 0x000000055c597c20 */ /* 0x000fe20008410000 */
[----:B------:R-:W-:Y:S01]  /*52b0*/  FMUL.FTZ R92, R95, UR5 ;  /* 0x000000055f5c7c20 */ /* 0x000fe20008410000 */
[----:B------:R-:W-:Y:S01]  /*52c0*/  FMUL.FTZ R95, R137, UR5 ;  /* 0x00000005895f7c20 */ /* 0x000fe20008410000 */
[----:B------:R-:W-:Y:S01]  /*52d0*/  CS2R R96, SRZ ;  /* 0x0000000000607805 */ /* 0x000fe2000001ff00 */
[----:B------:R-:W-:Y:S01]  /*52e0*/  FMUL.FTZ R89, R89, UR4 ;  /* 0x0000000459597c20 */ /* 0x000fe20008410000 */
[----:B------:R-:W-:Y:S01]  /*52f0*/  FMUL.FTZ R92, R92, UR4 ;  /* 0x000000045c5c7c20 */ /* 0x000fe20008410000 */
[----:B------:R-:W-:Y:S02]  /*5300*/  @P5 HADD2.F32 R144, -RZ, R90.H0_H0 ;  /* 0x2000005aff905230 */ /* 0x000fe40000004100 */
[----:B------:R-:W-:Y:S01]  /*5310*/  FMUL.FTZ R95, R95, UR4 ;  /* 0x000000045f5f7c20 */ /* 0x000fe20008410000 */
[----:B------:R-:W-:Y:S01]  /*5320*/  @P0 FMUL.FTZ R96, R134, R89 ;  /* 0x0000005986600220 */ /* 0x000fe20000410000 */
[----:B------:R-:W-:-:S02]  /*5330*/  HFMA2 R133, -RZ, RZ, 0, 0 ;  /* 0x00000000ff857431 */ /* 0x000fc400000001ff */
[----:B------:R-:W-:Y:S01]  /*5340*/  FMUL.FTZ R89, R30, R89 ;  /* 0x000000591e597220 */ /* 0x000fe20000410000 */
[-C--:B------:R-:W-:Y:S01]  /*5350*/  @P2 FMUL.FTZ R133, R135, R92.reuse ;  /* 0x0000005c87852220 */ /* 0x080fe20000410000 */
[----:B------:R-:W-:Y:S01]  /*5360*/  FMUL.FTZ R92, R31, R92 ;  /* 0x0000005c1f5c7220 */ /* 0x000fe20000410000 */
[-C--:B------:R-:W-:Y:S01]  /*5370*/  @P5 FMUL.FTZ R97, R144, R95.reuse ;  /* 0x0000005f90615220 */ /* 0x080fe20000410000 */
        /* <DEDUP_REMOVED lines=9> */
[----:B------:R-:W-:-:S02]  /*5410*/  LOP3.LUT P2, RZ, R2, 0xff00, RZ, 0xc0, !PT ;  /* 0x0000ff0002ff7812 */ /* 0x000fc4000784c0ff */
[----:B------:R-:W-:Y:S02]  /*5420*/  CS2R R134, SRZ ;  /* 0x0000000000867805 */ /* 0x000fe4000001ff00 */
[----:B------:R-:W-:Y:S01]  /*5430*/  LOP3.LUT P4, RZ, R3, 0xff00, RZ, 0xc0, !PT ;  /* 0x0000ff0003ff7812 */ /* 0x000fe2000788c0ff */
[----:B------:R-:W-:Y:S01]  /*5440*/  HFMA2 R129, -RZ, RZ, 0, 0 ;  /* 0x00000000ff817431 */ /* 0x000fe200000001ff */
[----:B------:R-:W-:Y:S02]  /*5450*/  FSEL R2, R95, RZ, P5 ;  /* 0x000000ff5f027208 */ /* 0x000fe40002800000 */
[C---:B------:R-:W-:Y:S02]  /*5460*/  LOP3.LUT P5, RZ, R3.reuse, 0xff0000, RZ, 0xc0, !PT ;  /* 0x00ff000003ff7812 */ /* 0x040fe400078ac0ff */
[----:B------:R-:W-:Y:S01]  /*5470*/  ISETP.GE.U32.AND.EX P0, PT, R3, 0x1000000, PT, P0 ;  /* 0x010000000300780c */ /* 0x000fe20003f06100 */
[----:B------:R-:W-:Y:S01]  /*5480*/  FMUL.FTZ R3, R141, UR19 ;  /* 0x000000138d037c20 */ /* 0x000fe20008410000 */
[----:B------:R-:W-:Y:S01]  /*5490*/  FADD.FTZ R141, R140, -R93 ;  /* 0x8000005d8c8d7221 */ /* 0x000fe20000010000 */
[--C-:B------:R-:W-:Y:S01]  /*54a0*/  @P3 HADD2.F32 R138, -RZ, R88.reuse.H0_H0 ;  /* 0x20000058ff8a3230 */ /* 0x100fe20000004100 */
[----:B------:R-:W-:Y:S01]  /*54b0*/  MOV R132, RZ ;  /* 0x000000ff00847202 */ /* 0x000fe20000000f00 */
[----:B------:R-:W-:Y:S01]  /*54c0*/  FMUL.FTZ R3, R3, UR5 ;  /* 0x0000000503037c20 */ /* 0x000fe20008410000 */
[----:B------:R-:W-:-:S02]  /*54d0*/  @P2 HADD2.F32 R137, -RZ, R88.H1_H1 ;  /* 0x30000058ff892230 */ /* 0x000fc40000004100 */
[----:B------:R-:W-:Y:S01]  /*54e0*/  FMUL.FTZ R88, R139, UR19 ;  /* 0x000000138b587c20 */ /* 0x000fe20008410000 */
[----:B------:R-:W-:Y:S02]  /*54f0*/  @P4 HADD2.F32 R93, -RZ, R90.H1_H1 ;  /* 0x3000005aff5d4230 */ /* 0x000fe40000004100 */
[----:B------:R-:W-:Y:S01]  /*5500*/  FMUL.FTZ R136, R3, UR4 ;  /* 0x0000000403887c20 */ /* 0x000fe20008410000 */
[----:B------:R-:W-:Y:S01]  /*5510*/  FMUL.FTZ R90, R145, UR19 ;  /* 0x00000013915a7c20 */ /* 0x000fe20008410000 */
[--C-:B------:R-:W-:Y:S02]  /*5520*/  @P5 HADD2.F32 R140, -RZ, R91.reuse.H0_H0 ;  /* 0x2000005bff8c5230 */ /* 0x100fe40000004100 */
[----:B------:R-:W-:Y:S01]  /*5530*/  FMUL.FTZ R3, R142, UR19 ;  /* 0x000000138e037c20 */ /* 0x000fe20008410000 */
[----:B------:R-:W-:Y:S02]  /*5540*/  @P0 HADD2.F32 R143, -RZ, R91.H1_H1 ;  /* 0x3000005bff8f0230 */ /* 0x000fe40000004100 */
[----:B------:R-:W-:Y:S01]  /*5550*/  FMUL.FTZ R91, R141, UR19 ;  /* 0x000000138d5b7c20 */ /* 0x000fe20008410000 */
[----:B------:R-:W-:Y:S01]  /*5560*/  FMUL.FTZ R90, R90, UR5 ;  /* 0x000000055a5a7c20 */ /* 0x000fe20008410000 */
[----:B------:R-:W-:Y:S01]  /*5570*/  FMUL.FTZ R3, R3, UR5 ;  /* 0x0000000503037c20 */ /* 0x000fe20008410000 */
[----:B------:R-:W-:Y:S01]  /*5580*/  FMUL.FTZ R88, R88, UR5 ;  /* 0x0000000558587c20 */ /* 0x000fe20008410000 */
[----:B------:R-:W-:Y:S01]  /*5590*/  FMUL.FTZ R91, R91, UR5 ;  /* 0x000000055b5b7c20 */ /* 0x000fe20008410000 */
[----:B------:R-:W-:Y:S01]  /*55a0*/  @P4 FMUL.FTZ R132, R93, R136 ;  /* 0x000000885d844220 */ /* 0x000fe20000410000 */
[----:B------:R-:W-:Y:S01]  /*55b0*/  FMUL.FTZ R93, R90, UR4 ;  /* 0x000000045a5d7c20 */ /* 0x000fe20008410000 */
[----:B------:R-:W-:Y:S01]  /*55c0*/  FMUL.FTZ R3, R3, UR4 ;  /* 0x0000000403037c20 */ /* 0x000fe20008410000 */
[----:B------:R-:W-:Y:S01]  /*55d0*/  FMUL.FTZ R90, R91, UR4 ;  /* 0x000000045b5a7c20 */ /* 0x000fe20008410000 */
[----:B------:R-:W-:Y:S01]  /*55e0*/  FMUL.FTZ R88, R88, UR4 ;  /* 0x0000000458587c20 */ /* 0x000fe20008410000 */
[----:B------:R-:W-:Y:S01]  /*55f0*/  MOV R95, RZ ;  /* 0x000000ff005f7202 */ /* 0x000fe20000000f00 */
        /* <DEDUP_REMOVED lines=14> */
[----:B------:R-:W-:Y:S02]  /*56e0*/  F2FP.F16.F32.PACK_AB R91, R91, R136 ;  /* 0x000000885b5b723e */ /* 0x000fe400000000ff */
[----:B------:R-:W-:-:S02]  /*56f0*/  F2FP.F16.F32.PACK_AB R90, R93, R2 ;  /* 0x000000025d5a723e */ /* 0x000fc400000000ff */
[----:B------:R-:W-:Y:S02]  /*5700*/  F2FP.F16.F32.PACK_AB R89, R92, R89 ;  /* 0x000000595c59723e */ /* 0x000fe400000000ff */
[----:B------:R-:W-:-:S07]  /*5710*/  F2FP.F16.F32.PACK_AB R88, R88, R3 ;  /* 0x000000035858723e */ /* 0x000fce00000000ff */
.L_x_8881:
[----:B------:R-:W0:Y:S01]  /*5720*/  @P1 LDC.64 R2, c[0x0][0x478] ;  /* 0x00011e00ff021b82 */ /* 0x000e220000000a00 */
[----:B------:R-:W-:-:S04]  /*5730*/  IMAD.WIDE.U32 R92, R181, 0x10, R188 ;  /* 0x00000010b55c7825 */ /* 0x000fc800078e00bc */
[----:B0-----:R-:W-:-:S05]  /*5740*/  @P1 IMAD.WIDE.U32 R2, R181, 0x10, R2 ;  /* 0x00000010b5021825 */ /* 0x001fca00078e0002 */
[----:B------:R0:W-:Y:S04]  /*5750*/  @P1 STG.E.128 desc[UR12][R2.64], R84 ;  /* 0x0000005402001986 */ /* 0x0001e8000c101d0c */
[----:B------:R0:W-:Y:S01]  /*5760*/  STG.E.128 desc[UR12][R92.64], R88 ;  /* 0x000000585c007986 */ /* 0x0001e2000c101d0c */
[----:B------:R-:W-:Y:S05]  /*5770*/  BRA `(.L_x_8882) ;  /* 0x0000003400847947 */ /* 0x000fea0003800000 */
.L_x_8873:
[----:B------:R-:W-:-:S05]  /*5780*/  HFMA2 R88, -RZ, RZ, 0, 9.5367431640625e-07 ;  /* 0x00000010ff587431 */ /* 0x000fca00000001ff */
[----:B------:R-:W-:-:S06]  /*5790*/  IMAD.WIDE.U32 R88, R147, R88, UR22 ;  /* 0x0000001693587e25 */ /* 0x000fcc000f8e0058 */
[----:B------:R-:W5:Y:S01]  /*57a0*/  LDG.E.128 R88, desc[UR12][R88.64] ;  /* 0x0000000c58587981 */ /* 0x000f62000c1e1d00 */
[----:B------:R-:W-:-:S04]  /*57b0*/  UISETP.NE.U32.AND UP1, UPT, UR20, URZ, UPT ;  /* 0x000000ff1400728c */ /* 0x000fc8000bf25070 */
[----:B------:R-:W-:-:S09]  /*57c0*/  UISETP.NE.AND.EX UP1, UPT, UR21, URZ, UPT, UP1 ;  /* 0x000000ff1500728c */ /* 0x000fd2000bf25310 */
[----:B------:R-:W-:Y:S05]  /*57d0*/  BRA.U UP1, `(.L_x_8883) ;  /* 0x00000005019c7547 */ /* 0x000fea000b800000 */
[--C-:B------:R-:W-:Y:S01]  /*57e0*/  FFMA.FTZ R182, R182, UR26, R95.reuse ;  /* 0x0000001ab6b67c23 */ /* 0x100fe2000801005f */
[C---:B-----5:R-:W-:Y:S01]  /*57f0*/  LOP3.LUT P4, RZ, R130.reuse, 0xff, RZ, 0xc0, !PT ;  /* 0x000000ff82ff7812 */ /* 0x060fe2000788c0ff */
[----:B------:R-:W-:Y:S01]  /*5800*/  HADD2.F32 R92, -RZ, R68.H0_H0 ;  /* 0x20000044ff5c7230 */ /* 0x000fe20000004100 */
[----:B------:R-:W-:Y:S01]  /*5810*/  UMOV UR4, UR7 ;  /* 0x0000000700047c82 */ /* 0x000fe20008000000 */
[----:B------:R-:W-:Y:S01]  /*5820*/  FADD.FTZ R182, R187, -R182 ;  /* 0x800000b6bbb67221 */ /* 0x000fe20000010000 */
[--C-:B------:R-:W-:Y:S01]  /*5830*/  FFMA.FTZ R197, R197, UR26, R95.reuse ;  /* 0x0000001ac5c57c23 */ /* 0x100fe2000801005f */
[----:B------:R-:W-:Y:S01]  /*5840*/  LOP3.LUT P1, RZ, R130, 0xff00, RZ, 0xc0, !PT ;  /* 0x0000ff0082ff7812 */ /* 0x000fe2000782c0ff */
[----:B------:R-:W-:Y:S01]  /*5850*/  FFMA.FTZ R193, R193, UR26, R95 ;  /* 0x0000001ac1c17c23 */ /* 0x000fe2000801005f */
[----:B------:R-:W-:Y:S01]  /*5860*/  FFMA.FTZ R92, R182, UR19, R92 ;  /* 0x00000013b65c7c23 */ /* 0x000fe2000801005c */
[----:B------:R-:W-:Y:S01]  /*5870*/  MOV R182, RZ ;  /* 0x000000ff00b67202 */ /* 0x000fe20000000f00 */
[----:B------:R-:W-:Y:S01]  /*5880*/  FADD.FTZ R198, R198, -R197 ;  /* 0x800000c5c6c67221 */ /* 0x000fe20000010000 */
[----:B------:R-:W-:Y:S01]  /*5890*/  MOV R187, RZ ;  /* 0x000000ff00bb7202 */ /* 0x000fe20000000f00 */
[----:B------:R-:W-:Y:S01]  /*58a0*/  FMUL.FTZ R92, R92, UR5 ;  /* 0x000000055c5c7c20 */ /* 0x000fe20008410000 */
[----:B------:R-:W-:Y:S01]  /*58b0*/  LOP3.LUT P3, RZ, R130, 0xff0000, RZ, 0xc0, !PT ;  /* 0x00ff000082ff7812 */ /* 0x000fe2000786c0ff */
[----:B------:R-:W-:-:S02]  /*58c0*/  @P4 HADD2.F32 R93, -RZ, R88.H0_H0 ;  /* 0x20000058ff5d4230 */ /* 0x000fc40000004100 */
[----:B------:R-:W-:Y:S01]  /*58d0*/  FADD.FTZ R193, R195, -R193 ;  /* 0x800000c1c3c17221 */ /* 0x000fe20000010000 */
[----:B------:R-:W-:Y:S01]  /*58e0*/  FMUL.FTZ R92, R92, UR4 ;  /* 0x000000045c5c7c20 */ /* 0x000fe20008410000 */
[--C-:B------:R-:W-:Y:S01]  /*58f0*/  FFMA.FTZ R196, R196, UR26, R95.reuse ;  /* 0x0000001ac4c47c23 */ /* 0x100fe2000801005f */
[----:B------:R-:W-:Y:S01]  /*5900*/  LOP3.LUT P2, RZ, R130, 0xff000000, RZ, 0xc0, !PT ;  /* 0xff00000082ff7812 */ /* 0x000fe2000784c0ff */
[--C-:B------:R-:W-:Y:S01]  /*5910*/  FFMA.FTZ R184, R184, UR26, R95.reuse ;  /* 0x0000001ab8b87c23 */ /* 0x100fe2000801005f */
[----:B------:R-:W-:Y:S01]  /*5920*/  @P4 FMUL.FTZ R182, R92, R93 ;  /* 0x0000005d5cb64220 */ /* 0x000fe20000410000 */
[----:B------:R-:W-:Y:S02]  /*5930*/  HADD2.F32 R93, -RZ, R68.H1_H1 ;  /* 0x30000044ff5d7230 */ /* 0x000fe40000004100 */
[----:B------:R-:W-:Y:S01]  /*5940*/  FADD.FTZ R194, R194, -R196 ;  /* 0x800000c4c2c27221 */ /* 0x000fe20000010000 */
[----:B------:R-:W-:Y:S01]  /*5950*/  LOP3.LUT P0, RZ, R131, 0xff, RZ, 0xc0, !PT ;  /* 0x000000ff83ff7812 */ /* 0x000fe2000780c0ff */
[----:B------:R-:W-:Y:S01]  /*5960*/  FADD.FTZ R184, R191, -R184 ;  /* 0x800000b8bfb87221 */ /* 0x000fe20000010000 */
[----:B------:R-:W-:Y:S01]  /*5970*/  FFMA.FTZ R185, R185, UR26, R95 ;  /* 0x0000001ab9b97c23 */ /* 0x000fe2000801005f */
[----:B------:R-:W-:Y:S01]  /*5980*/  FFMA.FTZ R93, R198, UR19, R93 ;  /* 0x00000013c65d7c23 */ /* 0x000fe2000801005d */
[----:B------:R-:W-:Y:S01]  /*5990*/  @P3 HADD2.F32 R181, -RZ, R89.H0_H0 ;  /* 0x20000059ffb53230 */ /* 0x000fe20000004100 */
[----:B------:R-:W-:Y:S01]  /*59a0*/  LOP3.LUT P5, RZ, R131, 0xff00, RZ, 0xc0, !PT ;  /* 0x0000ff0083ff7812 */ /* 0x000fe200078ac0ff */
[----:B------:R-:W-:Y:S01]  /*59b0*/  FADD.FTZ R192, R192, -R185 ;  /* 0x800000b9c0c07221 */ /* 0x000fe20000010000 */
[----:B------:R-:W-:Y:S01]  /*59c0*/  FMUL.FTZ R94, R93, UR5 ;  /* 0x000000055d5e7c20 */ /* 0x000fe20008410000 */
[----:B------:R-:W-:-:S02]  /*59d0*/  @P1 HADD2.F32 R93, -RZ, R88.H1_H1 ;  /* 0x30000058ff5d1230 */ /* 0x000fc40000004100 */
[--C-:B------:R-:W-:Y:S01]  /*59e0*/  FFMA.FTZ R186, R186, UR26, R95.reuse ;  /* 0x0000001ababa7c23 */ /* 0x100fe2000801005f */
[----:B------:R-:W-:Y:S01]  /*59f0*/  FFMA.FTZ R188, R188, UR26, R95 ;  /* 0x0000001abcbc7c23 */ /* 0x000fe2000801005f */
[----:B------:R-:W-:Y:S01]  /*5a00*/  FMUL.FTZ R88, R94, UR4 ;  /* 0x000000045e587c20 */ /* 0x000fe20008410000 */
[----:B------:R-:W-:Y:S01]  /*5a10*/  MOV R94, RZ ;  /* 0x000000ff005e7202 */ /* 0x000fe20000000f00 */
[----:B------:R-:W-:Y:S02]  /*5a20*/  @P0 HADD2.F32 R185, -RZ, R90.H0_H0 ;  /* 0x2000005affb90230 */ /* 0x000fe40000004100 */
[----:B------:R-:W-:Y:S01]  /*5a30*/  FADD.FTZ R186, R190, -R186 ;  /* 0x800000babeba7221 */ /* 0x000fe20000010000 */
[----:B------:R-:W-:Y:S01]  /*5a40*/  @P1 FMUL.FTZ R187, R88, R93 ;  /* 0x0000005d58bb1220 */ /* 0x000fe20000410000 */
[----:B------:R-:W-:Y:S02]  /*5a50*/  HADD2.F32 R93, -RZ, R69.H0_H0 ;  /* 0x20000045ff5d7230 */ /* 0x000fe40000004100 */
[----:B------:R-:W-:Y:S01]  /*5a60*/  FADD.FTZ R188, R189, -R188 ;  /* 0x800000bcbdbc7221 */ /* 0x000fe20000010000 */
[----:B------:R-:W-:-:S02]  /*5a70*/  HADD2.F32 R190, -RZ, R71.H0_H0 ;  /* 0x20000047ffbe7230 */ /* 0x000fc40000004100 */
[----:B------:R-:W-:Y:S01]  /*5a80*/  FMUL.FTZ R92, R4, R92 ;  /* 0x0000005c045c7220 */ /* 0x000fe20000410000 */
[----:B------:R-:W-:Y:S02]  /*5a90*/  @P5 HADD2.F32 R191, -RZ, R90.H1_H1 ;  /* 0x3000005affbf5230 */ /* 0x000fe40000004100 */
[----:B------:R-:W-:Y:S01]  /*5aa0*/  FFMA.FTZ R93, R193, UR19, R93 ;  /* 0x00000013c15d7c23 */ /* 0x000fe2000801005d */
[----:B------:R-:W-:Y:S01]  /*5ab0*/  FMUL.FTZ R88, R5, R88 ;  /* 0x0000005805587220 */ /* 0x000fe20000410000 */
[----:B------:R-:W-:Y:S01]  /*5ac0*/  FFMA.FTZ R186, R186, UR19, R190 ;  /* 0x00000013baba7c23 */ /* 0x000fe200080100be */
[----:B------:R-:W-:Y:S01]  /*5ad0*/  FSEL R92, R92, RZ, P4 ;  /* 0x000000ff5c5c7208 */ /* 0x000fe20002000000 */
[----:B------:R-:W-:Y:S02]  /*5ae0*/  FMUL.FTZ R93, R93, UR5 ;  /* 0x000000055d5d7c20 */ /* 0x000fe40008410000 */
[----:B------:R-:W-:Y:S01]  /*5af0*/  FMUL.FTZ R186, R186, UR5 ;  /* 0x00000005baba7c20 */ /* 0x000fe20008410000 */
[----:B------:R-:W-:Y:S01]  /*5b00*/  FSEL R88, R88, RZ, P1 ;  /* 0x000000ff58587208 */ /* 0x000fe20000800000 */
[----:B------:R-:W-:-:S02]  /*5b10*/  FMUL.FTZ R93, R93, UR4 ;  /* 0x000000045d5d7c20 */ /* 0x000fc40008410000 */
[----:B------:R-:W-:Y:S01]  /*5b20*/  FMUL.FTZ R190, R186, UR4 ;  /* 0x00000004babe7c20 */ /* 0x000fe20008410000 */
[----:B------:R-:W-:Y:S01]  /*5b30*/  MOV R186, RZ ;  /* 0x000000ff00ba7202 */ /* 0x000fe20000000f00 */
[----:B------:R-:W-:Y:S01]  /*5b40*/  @P3 FMUL.FTZ R94, R93, R181 ;  /* 0x000000b55d5e3220 */ /* 0x000fe20000410000 */
[----:B------:R-:W-:Y:S02]  /*5b50*/  HADD2.F32 R181, -RZ, R69.H1_H1 ;  /* 0x30000045ffb57230 */ /* 0x000fe40000004100 */
[----:B------:R-:W-:Y:S01]  /*5b60*/  FMUL.FTZ R93, R6, R93 ;  /* 0x0000005d065d7220 */ /* 0x000fe20000410000 */
[----:B------:R-:W-:Y:S02]  /*5b70*/  F2FP.F16.F32.PACK_AB R88, R88, R92 ;  /* 0x0000005c5858723e */ /* 0x000fe400000000ff */
[----:B------:R-:W-:Y:S02]  /*5b80*/  FFMA.FTZ R181, R194, UR19, R181 ;  /* 0x00000013c2b57c23 */ /* 0x000fe400080100b5 */
[----:B------:R-:W-:-:S02]  /*5b90*/  FSEL R93, R93, RZ, P3 ;  /* 0x000000ff5d5d7208 */ /* 0x000fc40001800000 */
[----:B------:R-:W-:Y:S01]  /*5ba0*/  FMUL.FTZ R183, R181, UR5 ;  /* 0x00000005b5b77c20 */ /* 0x000fe20008410000 */
[----:B------:R-:W-:-:S03]  /*5bb0*/  @P2 HADD2.F32 R181, -RZ, R89.H1_H1 ;  /* 0x30000059ffb52230 */ /* 0x000fc60000004100 */
[----:B------:R-:W-:Y:S01]  /*5bc0*/  FMUL.FTZ R89, R183, UR4 ;  /* 0x00000004b7597c20 */ /* 0x000fe20008410000 */
[----:B------:R-:W-:-:S03]  /*5bd0*/  MOV R183, RZ ;  /* 0x000000ff00b77202 */ /* 0x000fc60000000f00 */
[----:B------:R-:W-:Y:S01]  /*5be0*/  @P2 FMUL.FTZ R183, R89, R181 ;  /* 0x000000b559b72220 */ /* 0x000fe20000410000 */
[----:B------:R-:W-:Y:S02]  /*5bf0*/  HADD2.F32 R181, -RZ, R70.H0_H0 ;  /* 0x20000046ffb57230 */ /* 0x000fe40000004100 */
[----:B------:R-:W-:-:S03]  /*5c00*/  FMUL.FTZ R89, R7, R89 ;  /* 0x0000005907597220 */ /* 0x000fc60000410000 */
[----:B------:R-:W-:Y:S01]  /*5c10*/  FFMA.FTZ R181, R184, UR19, R181 ;  /* 0x00000013b8b57c23 */ /* 0x000fe200080100b5 */
[----:B------:R-:W-:Y:S02]  /*5c20*/  MOV R184, RZ ;  /* 0x000000ff00b87202 */ /* 0x000fe40000000f00 */
[----:B------:R-:W-:Y:S01]  /*5c30*/  FSEL R89, R89, RZ, P2 ;  /* 0x000000ff59597208 */ /* 0x000fe20001000000 */
[----:B------:R-:W-:-:S03]  /*5c40*/  FMUL.FTZ R181, R181, UR5 ;  /* 0x00000005b5b57c20 */ /* 0x000fc60008410000 */
[----:B------:R-:W-:Y:S01]  /*5c50*/  F2FP.F16.F32.PACK_AB R89, R89, R93 ;  /* 0x0000005d5959723e */ /* 0x000fe200000000ff */
[----:B------:R-:W-:-:S04]  /*5c60*/  FMUL.FTZ R181, R181, UR4 ;  /* 0x00000004b5b57c20 */ /* 0x000fc80008410000 */
[----:B------:R-:W-:Y:S01]  /*5c70*/  @P0 FMUL.FTZ R184, R181, R185 ;  /* 0x000000b9b5b80220 */ /* 0x000fe20000410000 */
[----:B------:R-:W-:Y:S01]  /*5c80*/  FMUL.FTZ R181, R8, R181 ;  /* 0x000000b508b57220 */ /* 0x000fe20000410000 */
[----:B------:R-:W-:-:S04]  /*5c90*/  HADD2.F32 R185, -RZ, R70.H1_H1 ;  /* 0x30000046ffb97230 */ /* 0x000fc80000004100 */
[----:B------:R-:W-:Y:S01]  /*5ca0*/  FSEL R181, R181, RZ, P0 ;  /* 0x000000ffb5b57208 */ /* 0x000fe20000000000 */
[----:B------:R-:W-:Y:S01]  /*5cb0*/  FFMA.FTZ R185, R192, UR19, R185 ;  /* 0x00000013c0b97c23 */ /* 0x000fe200080100b9 */
[----:B------:R-:W-:-:S03]  /*5cc0*/  LOP3.LUT P0, RZ, R131, 0xff0000, RZ, 0xc0, !PT ;  /* 0x00ff000083ff7812 */ /* 0x000fc6000780c0ff */
[----:B------:R-:W-:-:S04]  /*5cd0*/  FMUL.FTZ R185, R185, UR5 ;  /* 0x00000005b9b97c20 */ /* 0x000fc80008410000 */
[----:B------:R-:W-:Y:S01]  /*5ce0*/  FMUL.FTZ R90, R185, UR4 ;  /* 0x00000004b95a7c20 */ /* 0x000fe20008410000 */
[----:B------:R-:W-:-:S03]  /*5cf0*/  MOV R185, RZ ;  /* 0x000000ff00b97202 */ /* 0x000fc60000000f00 */
[----:B------:R-:W-:Y:S01]  /*5d00*/  @P5 FMUL.FTZ R185, R90, R191 ;  /* 0x000000bf5ab95220 */ /* 0x000fe20000410000 */
[----:B------:R-:W-:Y:S01]  /*5d10*/  FMUL.FTZ R90, R9, R90 ;  /* 0x0000005a095a7220 */ /* 0x000fe20000410000 */
[----:B------:R-:W-:-:S04]  /*5d20*/  @P0 HADD2.F32 R191, -RZ, R91.H0_H0 ;  /* 0x2000005bffbf0230 */ /* 0x000fc80000004100 */
[----:B------:R-:W-:Y:S01]  /*5d30*/  FSEL R90, R90, RZ, P5 ;  /* 0x000000ff5a5a7208 */ /* 0x000fe20002800000 */
[----:B------:R-:W-:Y:S01]  /*5d40*/  @P0 FMUL.FTZ R186, R190, R191 ;  /* 0x000000bfbeba0220 */ /* 0x000fe20000410000 */
[----:B------:R-:W-:Y:S02]  /*5d50*/  FMUL.FTZ R190, R10, R190 ;  /* 0x000000be0abe7220 */ /* 0x000fe40000410000 */
[----:B------:R-:W-:-:S03]  /*5d60*/  F2FP.F16.F32.PACK_AB R90, R90, R181 ;  /* 0x000000b55a5a723e */ /* 0x000fc600000000ff */
[----:B------:R-:W-:Y:S02]  /*5d70*/  FSEL R190, R190, RZ, P0 ;  /* 0x000000ffbebe7208 */ /* 0x000fe40000000000 */
[----:B------:R-:W-:Y:S01]  /*5d80*/  ISETP.GE.U32.AND P0, PT, R130, RZ, PT ;  /* 0x000000ff8200720c */ /* 0x000fe20003f06070 */
[----:B------:R-:W-:-:S03]  /*5d90*/  HADD2.F32 R130, -RZ, R71.H1_H1 ;  /* 0x30000047ff827230 */ /* 0x000fc60000004100 */
[----:B------:R-:W-:Y:S02]  /*5da0*/  ISETP.GE.U32.AND.EX P0, PT, R131, 0x1000000, PT, P0 ;  /* 0x010000008300780c */ /* 0x000fe40003f06100 */
[----:B------:R-:W-:-:S04]  /*5db0*/  FFMA.FTZ R130, R188, UR19, R130 ;  /* 0x00000013bc827c23 */ /* 0x000fc80008010082 */
[----:B------:R-:W-:-:S04]  /*5dc0*/  FMUL.FTZ R130, R130, UR5 ;  /* 0x0000000582827c20 */ /* 0x000fc80008410000 */
[----:B------:R-:W-:Y:S01]  /*5dd0*/  FMUL.FTZ R131, R130, UR4 ;  /* 0x0000000482837c20 */ /* 0x000fe20008410000 */
[----:B------:R-:W-:Y:S02]  /*5de0*/  MOV R130, RZ ;  /* 0x000000ff00827202 */ /* 0x000fe40000000f00 */
[----:B------:R-:W-:-:S05]  /*5df0*/  @P0 HADD2.F32 R91, -RZ, R91.H1_H1 ;  /* 0x3000005bff5b0230 */ /* 0x000fca0000004100 */
[----:B------:R-:W-:Y:S01]  /*5e00*/  @P0 FMUL.FTZ R130, R131, R91 ;  /* 0x0000005b83820220 */ /* 0x000fe20000410000 */
[----:B------:R-:W-:-:S05]  /*5e10*/  FMUL.FTZ R131, R11, R131 ;  /* 0x000000830b837220 */ /* 0x000fca0000410000 */
[----:B------:R-:W-:-:S04]  /*5e20*/  FSEL R91, R131, RZ, P0 ;  /* 0x000000ff835b7208 */ /* 0x000fc80000000000 */
[----:B------:R-:W-:Y:S01]  /*5e30*/  F2FP.F16.F32.PACK_AB R91, R91, R190 ;  /* 0x000000be5b5b723e */ /* 0x000fe200000000ff */
[----:B------:R-:W-:Y:S06]  /*5e40*/  BRA `(.L_x_8884) ;  /* 0x0000000400a87947 */ /* 0x000fec0003800000 */
.L_x_8883:
[----:B------:R-:W-:Y:S01]  /*5e50*/  FFMA.FTZ R193, R193, UR26, R95 ;  /* 0x0000001ac1c17c23 */ /* 0x000fe2000801005f */
[----:B-----5:R-:W-:Y:S01]  /*5e60*/  LOP3.LUT P1, RZ, R130, 0xff0000, RZ, 0xc0, !PT ;  /* 0x00ff000082ff7812 */ /* 0x020fe2000782c0ff */
[----:B------:R-:W-:Y:S01]  /*5e70*/  HADD2.F32 R84, -RZ, R69.H0_H0 ;  /* 0x20000045ff547230 */ /* 0x000fe20000004100 */
[----:B------:R-:W-:Y:S01]  /*5e80*/  UMOV UR4, UR7 ;  /* 0x0000000700047c82 */ /* 0x000fe20008000000 */
[----:B------:R-:W-:Y:S01]  /*5e90*/  FADD.FTZ R85, R195, -R193 ;  /* 0x800000c1c3557221 */ /* 0x000fe20000010000 */
[----:B------:R-:W-:Y:S01]  /*5ea0*/  MOV R94, RZ ;  /* 0x000000ff005e7202 */ /* 0x000fe20000000f00 */
[--C-:B------:R-:W-:Y:S01]  /*5eb0*/  FFMA.FTZ R184, R184, UR26, R95.reuse ;  /* 0x0000001ab8b87c23 */ /* 0x100fe2000801005f */
[----:B------:R-:W-:Y:S01]  /*5ec0*/  LOP3.LUT P2, RZ, R130, 0xff000000, RZ, 0xc0, !PT ;  /* 0xff00000082ff7812 */ /* 0x000fe2000784c0ff */
[----:B------:R-:W-:Y:S01]  /*5ed0*/  FFMA.FTZ R85, R85, UR19, R84 ;  /* 0x0000001355557c23 */ /* 0x000fe20008010054 */
[--C-:B------:R-:W-:Y:S01]  /*5ee0*/  FFMA.FTZ R84, R196, UR26, R95.reuse ;  /* 0x0000001ac4547c23 */ /* 0x100fe2000801005f */
[----:B------:R-:W-:Y:S01]  /*5ef0*/  MOV R183, RZ ;  /* 0x000000ff00b77202 */ /* 0x000fe20000000f00 */
[----:B------:R-:W-:Y:S01]  /*5f00*/  FFMA.FTZ R181, R185, UR26, R95 ;  /* 0x0000001ab9b57c23 */ /* 0x000fe2000801005f */
[----:B------:R-:W-:Y:S01]  /*5f10*/  FMUL.FTZ R92, R85, UR5 ;  /* 0x00000005555c7c20 */ /* 0x000fe20008410000 */
[----:B------:R-:W-:Y:S01]  /*5f20*/  FADD.FTZ R84, R194, -R84 ;  /* 0x80000054c2547221 */ /* 0x000fe20000010000 */
[----:B------:R-:W-:Y:S01]  /*5f30*/  @P1 HADD2.F32 R86, -RZ, R89.H0_H0 ;  /* 0x20000059ff561230 */ /* 0x000fe20000004100 */
[C---:B------:R-:W-:Y:S01]  /*5f40*/  LOP3.LUT P5, RZ, R131.reuse, 0xff, RZ, 0xc0, !PT ;  /* 0x000000ff83ff7812 */ /* 0x040fe200078ac0ff */
[----:B------:R-:W-:Y:S01]  /*5f50*/  FMUL.FTZ R92, R92, UR4 ;  /* 0x000000045c5c7c20 */ /* 0x000fe20008410000 */
[C---:B------:R-:W-:Y:S01]  /*5f60*/  LOP3.LUT P3, RZ, R131.reuse, 0xff00, RZ, 0xc0, !PT ;  /* 0x0000ff0083ff7812 */ /* 0x040fe2000786c0ff */
[----:B------:R-:W-:Y:S01]  /*5f70*/  FADD.FTZ R181, R192, -R181 ;  /* 0x800000b5c0b57221 */ /* 0x000fe20000010000 */
[--C-:B------:R-:W-:Y:S01]  /*5f80*/  FFMA.FTZ R186, R186, UR26, R95.reuse ;  /* 0x0000001ababa7c23 */ /* 0x100fe2000801005f */
[----:B------:R-:W-:Y:S01]  /*5f90*/  @P1 FMUL.FTZ R94, R86, R92 ;  /* 0x0000005c565e1220 */ /* 0x000fe20000410000 */
[----:B------:R-:W-:Y:S01]  /*5fa0*/  HADD2.F32 R86, -RZ, R69.H1_H1 ;  /* 0x30000045ff567230 */ /* 0x000fe20000004100 */
[----:B------:R-:W-:Y:S01]  /*5fb0*/  LOP3.LUT P6, RZ, R131, 0xff0000, RZ, 0xc0, !PT ;  /* 0x00ff000083ff7812 */ /* 0x000fe200078cc0ff */
[----:B------:R-:W-:Y:S01]  /*5fc0*/  FADD.FTZ R190, R190, -R186 ;  /* 0x800000babebe7221 */ /* 0x000fe20000010000 */
[----:B------:R-:W-:Y:S01]  /*5fd0*/  ISETP.GE.U32.AND P0, PT, R130, RZ, PT ;  /* 0x000000ff8200720c */ /* 0x000fe20003f06070 */
[----:B------:R-:W-:Y:S01]  /*5fe0*/  FFMA.FTZ R182, R182, UR26, R95 ;  /* 0x0000001ab6b67c23 */ /* 0x000fe2000801005f */
[----:B------:R-:W-:Y:S01]  /*5ff0*/  FFMA.FTZ R84, R84, UR19, R86 ;  /* 0x0000001354547c23 */ /* 0x000fe20008010056 */
[----:B------:R-:W-:Y:S01]  /*6000*/  @P2 HADD2.F32 R86, -RZ, R89.H1_H1 ;  /* 0x30000059ff562230 */ /* 0x000fe20000004100 */
[----:B------:R-:W-:Y:S01]  /*6010*/  LOP3.LUT P4, RZ, R130, 0xff, RZ, 0xc0, !PT ;  /* 0x000000ff82ff7812 */ /* 0x000fe2000788c0ff */
[----:B------:R-:W-:-:S02]  /*6020*/  @P5 HADD2.F32 R93, -RZ, R90.H0_H0 ;  /* 0x2000005aff5d5230 */ /* 0x000fc40000004100 */
[C---:B------:R-:W-:Y:S01]  /*6030*/  FMUL.FTZ R87, R84.reuse, UR5 ;  /* 0x0000000554577c20 */ /* 0x040fe20008410000 */
[----:B------:R-:W-:Y:S01]  /*6040*/  ISETP.GE.U32.AND.EX P0, PT, R131, 0x1000000, PT, P0 ;  /* 0x010000008300780c */ /* 0x000fe20003f06100 */
[--C-:B------:R-:W-:Y:S01]  /*6050*/  FFMA.FTZ R197, R197, UR26, R95.reuse ;  /* 0x0000001ac5c57c23 */ /* 0x100fe2000801005f */
[----:B------:R-:W-:Y:S01]  /*6060*/  F2FP.F16.F32.PACK_AB R85, R84, R85 ;  /* 0x000000555455723e */ /* 0x000fe200000000ff */
[----:B------:R-:W-:Y:S01]  /*6070*/  FMUL.FTZ R89, R87, UR4 ;  /* 0x0000000457597c20 */ /* 0x000fe20008410000 */
[----:B------:R-:W-:Y:S02]  /*6080*/  HADD2.F32 R87, -RZ, R70.H0_H0 ;  /* 0x20000046ff577230 */ /* 0x000fe40000004100 */
[----:B------:R-:W-:Y:S01]  /*6090*/  FFMA.FTZ R188, R188, UR26, R95 ;  /* 0x0000001abcbc7c23 */ /* 0x000fe2000801005f */
[----:B------:R-:W-:Y:S02]  /*60a0*/  @P6 HADD2.F32 R131, -RZ, R91.H0_H0 ;  /* 0x2000005bff836230 */ /* 0x000fe40000004100 */
[----:B------:R-:W-:Y:S01]  /*60b0*/  @P2 FMUL.FTZ R183, R86, R89 ;  /* 0x0000005956b72220 */ /* 0x000fe20000410000 */
[----:B------:R-:W-:Y:S01]  /*60c0*/  FADD.FTZ R86, R191, -R184 ;  /* 0x800000b8bf567221 */ /* 0x000fe20000010000 */
[----:B------:R-:W-:Y:S01]  /*60d0*/  MOV R184, RZ ;  /* 0x000000ff00b87202 */ /* 0x000fe20000000f00 */
[----:B------:R-:W-:-:S02]  /*60e0*/  HADD2.F32 R84, -RZ, R68.H0_H0 ;  /* 0x20000044ff547230 */ /* 0x000fc40000004100 */
[----:B------:R-:W-:Y:S01]  /*60f0*/  FADD.FTZ R187, R187, -R182 ;  /* 0x800000b6bbbb7221 */ /* 0x000fe20000010000 */
[----:B------:R-:W-:Y:S01]  /*6100*/  FFMA.FTZ R86, R86, UR19, R87 ;  /* 0x0000001356567c23 */ /* 0x000fe20008010057 */
[----:B------:R-:W-:Y:S01]  /*6110*/  FADD.FTZ R198, R198, -R197 ;  /* 0x800000c5c6c67221 */ /* 0x000fe20000010000 */
[----:B------:R-:W-:Y:S01]  /*6120*/  FADD.FTZ R189, R189, -R188 ;  /* 0x800000bcbdbd7221 */ /* 0x000fe20000010000 */
[----:B------:R-:W-:Y:S01]  /*6130*/  FFMA.FTZ R84, R187, UR19, R84 ;  /* 0x00000013bb547c23 */ /* 0x000fe20008010054 */
[----:B------:R-:W-:Y:S01]  /*6140*/  FMUL.FTZ R87, R86, UR5 ;  /* 0x0000000556577c20 */ /* 0x000fe20008410000 */
[----:B------:R-:W-:Y:S01]  /*6150*/  @P4 HADD2.F32 R187, -RZ, R88.H0_H0 ;  /* 0x20000058ffbb4230 */ /* 0x000fe20000004100 */
[----:B------:R-:W-:Y:S01]  /*6160*/  MOV R182, RZ ;  /* 0x000000ff00b67202 */ /* 0x000fe20000000f00 */
[----:B------:R-:W-:Y:S02]  /*6170*/  @P0 HADD2.F32 R188, -RZ, R91.H1_H1 ;  /* 0x3000005bffbc0230 */ /* 0x000fe40000004100 */
[----:B------:R-:W-:Y:S01]  /*6180*/  FMUL.FTZ R87, R87, UR4 ;  /* 0x0000000457577c20 */ /* 0x000fe20008410000 */
[----:B------:R-:W-:Y:S01]  /*6190*/  FMUL.FTZ R92, R6, R92 ;  /* 0x0000005c065c7220 */ /* 0x000fe20000410000 */
[----:B------:R-:W-:-:S02]  /*61a0*/  FMUL.FTZ R89, R7, R89 ;  /* 0x0000005907597220 */ /* 0x000fc40000410000 */
[-C--:B------:R-:W-:Y:S01]  /*61b0*/  @P5 FMUL.FTZ R184, R93, R87.reuse ;  /* 0x000000575db85220 */ /* 0x080fe20000410000 */
[----:B------:R-:W-:Y:S02]  /*61c0*/  HADD2.F32 R93, -RZ, R70.H1_H1 ;  /* 0x30000046ff5d7230 */ /* 0x000fe40000004100 */
[----:B------:R-:W-:Y:S01]  /*61d0*/  FMUL.FTZ R186, R8, R87 ;  /* 0x0000005708ba7220 */ /* 0x000fe20000410000 */
[----:B------:R-:W-:Y:S02]  /*61e0*/  FSEL R92, R92, RZ, P1 ;  /* 0x000000ff5c5c7208 */ /* 0x000fe40000800000 */
[----:B------:R-:W-:Y:S01]  /*61f0*/  FSEL R89, R89, RZ, P2 ;  /* 0x000000ff59597208 */ /* 0x000fe20001000000 */
[----:B------:R-:W-:Y:S01]  /*6200*/  FFMA.FTZ R181, R181, UR19, R93 ;  /* 0x00000013b5b57c23 */ /* 0x000fe2000801005d */
[----:B------:R-:W-:Y:S02]  /*6210*/  @P3 HADD2.F32 R93, -RZ, R90.H1_H1 ;  /* 0x3000005aff5d3230 */ /* 0x000fe40000004100 */
[----:B------:R-:W-:Y:S01]  /*6220*/  F2FP.F16.F32.PACK_AB R89, R89, R92 ;  /* 0x0000005c5959723e */ /* 0x000fe200000000ff */
[C---:B------:R-:W-:Y:S01]  /*6230*/  FMUL.FTZ R185, R181.reuse, UR5 ;  /* 0x00000005b5b97c20 */ /* 0x040fe20008410000 */
[----:B------:R-:W-:Y:S01]  /*6240*/  F2FP.F16.F32.PACK_AB R86, R181, R86 ;  /* 0x00000056b556723e */ /* 0x000fe200000000ff */
[----:B------:R-:W-:-:S02]  /*6250*/  HADD2.F32 R181, -RZ, R68.H1_H1 ;  /* 0x30000044ffb57230 */ /* 0x000fc40000004100 */
[----:B------:R-:W-:Y:S01]  /*6260*/  FMUL.FTZ R90, R185, UR4 ;  /* 0x00000004b95a7c20 */ /* 0x000fe20008410000 */
[----:B------:R-:W-:Y:S02]  /*6270*/  MOV R185, RZ ;  /* 0x000000ff00b97202 */ /* 0x000fe40000000f00 */
[----:B------:R-:W-:Y:S01]  /*6280*/  FFMA.FTZ R198, R198, UR19, R181 ;  /* 0x00000013c6c67c23 */ /* 0x000fe200080100b5 */
[-C--:B------:R-:W-:Y:S01]  /*6290*/  @P3 FMUL.FTZ R185, R93, R90.reuse ;  /* 0x0000005a5db93220 */ /* 0x080fe20000410000 */
[----:B------:R-:W-:Y:S02]  /*62a0*/  HADD2.F32 R93, -RZ, R71.H0_H0 ;  /* 0x20000047ff5d7230 */ /* 0x000fe40000004100 */
[----:B------:R-:W-:Y:S01]  /*62b0*/  FMUL.FTZ R181, R84, UR5 ;  /* 0x0000000554b57c20 */ /* 0x000fe20008410000 */
[----:B------:R-:W-:Y:S01]  /*62c0*/  FMUL.FTZ R90, R9, R90 ;  /* 0x0000005a095a7220 */ /* 0x000fe20000410000 */
[----:B------:R-:W-:Y:S01]  /*62d0*/  F2FP.F16.F32.PACK_AB R84, R198, R84 ;  /* 0x00000054c654723e */ /* 0x000fe200000000ff */
[----:B------:R-:W-:Y:S01]  /*62e0*/  FFMA.FTZ R87, R190, UR19, R93 ;  /* 0x00000013be577c23 */ /* 0x000fe2000801005d */
[----:B------:R-:W-:Y:S01]  /*62f0*/  FSEL R93, R186, RZ, P5 ;  /* 0x000000ffba5d7208 */ /* 0x000fe20002800000 */
[----:B------:R-:W-:Y:S01]  /*6300*/  FMUL.FTZ R181, R181, UR4 ;  /* 0x00000004b5b57c20 */ /* 0x000fe20008410000 */
[----:B------:R-:W-:Y:S01]  /*6310*/  LOP3.LUT P5, RZ, R130, 0xff00, RZ, 0xc0, !PT ;  /* 0x0000ff0082ff7812 */ /* 0x000fe200078ac0ff */
[----:B------:R-:W-:Y:S01]  /*6320*/  FMUL.FTZ R130, R87, UR5 ;  /* 0x0000000557827c20 */ /* 0x000fe20008410000 */
[----:B------:R-:W-:Y:S01]  /*6330*/  MOV R186, RZ ;  /* 0x000000ff00ba7202 */ /* 0x000fe20000000f00 */
[-C--:B------:R-:W-:Y:S01]  /*6340*/  @P4 FMUL.FTZ R182, R187, R181.reuse ;  /* 0x000000b5bbb64220 */ /* 0x080fe20000410000 */
[----:B------:R-:W-:Y:S01]  /*6350*/  FMUL.FTZ R187, R198, UR5 ;  /* 0x00000005c6bb7c20 */ /* 0x000fe20008410000 */
[----:B------:R-:W-:Y:S01]  /*6360*/  FMUL.FTZ R130, R130, UR4 ;  /* 0x0000000482827c20 */ /* 0x000fe20008410000 */
[----:B------:R-:W-:Y:S01]  /*6370*/  FMUL.FTZ R181, R4, R181 ;  /* 0x000000b504b57220 */ /* 0x000fe20000410000 */
[----:B------:R-:W-:-:S02]  /*6380*/  FSEL R90, R90, RZ, P3 ;  /* 0x000000ff5a5a7208 */ /* 0x000fc40001800000 */
[-C--:B------:R-:W-:Y:S01]  /*6390*/  @P6 FMUL.FTZ R186, R131, R130.reuse ;  /* 0x0000008283ba6220 */ /* 0x080fe20000410000 */
[----:B------:R-:W-:Y:S01]  /*63a0*/  FMUL.FTZ R131, R10, R130 ;  /* 0x000000820a837220 */ /* 0x000fe20000410000 */
[----:B------:R-:W-:Y:S01]  /*63b0*/  HADD2.F32 R130, -RZ, R71.H1_H1 ;  /* 0x30000047ff827230 */ /* 0x000fe20000004100 */
[----:B------:R-:W-:Y:S02]  /*63c0*/  FSEL R181, R181, RZ, P4 ;  /* 0x000000ffb5b57208 */ /* 0x000fe40002000000 */
[----:B------:R-:W-:Y:S02]  /*63d0*/  F2FP.F16.F32.PACK_AB R90, R90, R93 ;  /* 0x0000005d5a5a723e */ /* 0x000fe400000000ff */
[----:B------:R-:W-:Y:S01]  /*63e0*/  FFMA.FTZ R189, R189, UR19, R130 ;  /* 0x00000013bdbd7c23 */ /* 0x000fe20008010082 */
[----:B------:R-:W-:-:S03]  /*63f0*/  FSEL R131, R131, RZ, P6 ;  /* 0x000000ff83837208 */ /* 0x000fc60003000000 */
[C---:B------:R-:W-:Y:S01]  /*6400*/  FMUL.FTZ R130, R189.reuse, UR5 ;  /* 0x00000005bd827c20 */ /* 0x040fe20008410000 */
[----:B------:R-:W-:-:S03]  /*6410*/  F2FP.F16.F32.PACK_AB R87, R189, R87 ;  /* 0x00000057bd57723e */ /* 0x000fc600000000ff */
[----:B------:R-:W-:Y:S01]  /*6420*/  FMUL.FTZ R91, R130, UR4 ;  /* 0x00000004825b7c20 */ /* 0x000fe20008410000 */
[----:B------:R-:W-:-:S03]  /*6430*/  MOV R130, RZ ;  /* 0x000000ff00827202 */ /* 0x000fc60000000f00 */
[-C--:B------:R-:W-:Y:S01]  /*6440*/  @P0 FMUL.FTZ R130, R188, R91.reuse ;  /* 0x0000005bbc820220 */ /* 0x080fe20000410000 */
[----:B------:R-:W-:Y:S02]  /*6450*/  @P5 HADD2.F32 R188, -RZ, R88.H1_H1 ;  /* 0x30000058ffbc5230 */ /* 0x000fe40000004100 */
[----:B------:R-:W-:Y:S01]  /*6460*/  FMUL.FTZ R88, R187, UR4 ;  /* 0x00000004bb587c20 */ /* 0x000fe20008410000 */
[----:B------:R-:W-:Y:S01]  /*6470*/  MOV R187, RZ ;  /* 0x000000ff00bb7202 */ /* 0x000fe20000000f00 */
[----:B------:R-:W-:Y:S02]  /*6480*/  FMUL.FTZ R91, R11, R91 ;  /* 0x0000005b0b5b7220 */ /* 0x000fe40000410000 */
[-C--:B------:R-:W-:Y:S01]  /*6490*/  @P5 FMUL.FTZ R187, R188, R88.reuse ;  /* 0x00000058bcbb5220 */ /* 0x080fe20000410000 */
[----:B------:R-:W-:Y:S02]  /*64a0*/  FMUL.FTZ R88, R5, R88 ;  /* 0x0000005805587220 */ /* 0x000fe40000410000 */
[----:B------:R-:W-:-:S03]  /*64b0*/  FSEL R91, R91, RZ, P0 ;  /* 0x000000ff5b5b7208 */ /* 0x000fc60000000000 */
[----:B------:R-:W-:Y:S02]  /*64c0*/  FSEL R88, R88, RZ, P5 ;  /* 0x000000ff58587208 */ /* 0x000fe40002800000 */
[----:B------:R-:W-:Y:S02]  /*64d0*/  F2FP.F16.F32.PACK_AB R91, R91, R131 ;  /* 0x000000835b5b723e */ /* 0x000fe400000000ff */
[----:B------:R-:W-:-:S07]  /*64e0*/  F2FP.F16.F32.PACK_AB R88, R88, R181 ;  /* 0x000000b55858723e */ /* 0x000fce00000000ff */
.L_x_8884:
        /* <DEDUP_REMOVED lines=14> */
[----:B------:R-:W-:Y:S01]  /*65d0*/  FFMA.FTZ R86, R171, UR26, R95 ;  /* 0x0000001aab567c23 */ /* 0x000fe2000801005f */
[----:B------:R-:W-:Y:S01]  /*65e0*/  LOP3.LUT P5, RZ, R98, 0xff0000, RZ, 0xc0, !PT ;  /* 0x00ff000062ff7812 */ /* 0x000fe200078ac0ff */
[----:B------:R-:W-:Y:S01]  /*65f0*/  FADD.FTZ R171, R177, -R92 ;  /* 0x8000005cb1ab7221 */ /* 0x000fe20000010000 */
[--C-:B------:R-:W-:Y:S02]  /*6600*/  HADD2.F32 R92, -RZ, R73.reuse.H0_H0 ;  /* 0x20000049ff5c7230 */ /* 0x100fe40000004100 */
[----:B------:R-:W-:Y:S01]  /*6610*/  FADD.FTZ R93, R170, -R93 ;  /* 0x8000005daa5d7221 */ /* 0x000fe20000010000 */
[----:B------:R-:W-:Y:S01]  /*6620*/  FADD.FTZ R85, R173, -R86 ;  /* 0x80000056ad557221 */ /* 0x000fe20000010000 */
[--C-:B------:R-:W-:Y:S01]  /*6630*/  FFMA.FTZ R84, R166, UR26, R95.reuse ;  /* 0x0000001aa6547c23 */ /* 0x100fe2000801005f */
[----:B------:R-:W-:Y:S01]  /*6640*/  FFMA.FTZ R87, R172, UR26, R95 ;  /* 0x0000001aac577c23 */ /* 0x000fe2000801005f */
[----:B------:R-:W-:Y:S01]  /*6650*/  FFMA.FTZ R93, R93, UR19, R92 ;  /* 0x000000135d5d7c23 */ /* 0x000fe2000801005c */
[----:B------:R-:W-:Y:S01]  /*6660*/  HADD2.F32 R92, -RZ, R73.H1_H1 ;  /* 0x30000049ff5c7230 */ /* 0x000fe20000004100 */
[----:B------:R-:W-:Y:S01]  /*6670*/  LOP3.LUT P4, RZ, R98, 0xff000000, RZ, 0xc0, !PT ;  /* 0xff00000062ff7812 */ /* 0x000fe2000788c0ff */
[----:B------:R-:W-:Y:S01]  /*6680*/  FADD.FTZ R84, R169, -R84 ;  /* 0x80000054a9547221 */ /* 0x000fe20000010000 */
[----:B------:R-:W-:Y:S01]  /*6690*/  FADD.FTZ R86, R174, -R87 ;  /* 0x80000057ae567221 */ /* 0x000fe20000010000 */
[----:B------:R-:W-:Y:S01]  /*66a0*/  LOP3.LUT P1, RZ, R99, 0xff, RZ, 0xc0, !PT ;  /* 0x000000ff63ff7812 */ /* 0x000fe2000782c0ff */
[----:B------:R-:W-:Y:S01]  /*66b0*/  FFMA.FTZ R85, R85, UR19, R92 ;  /* 0x0000001355557c23 */ /* 0x000fe2000801005c */
[----:B------:R-:W-:Y:S01]  /*66c0*/  FMUL.FTZ R92, R93, UR5 ;  /* 0x000000055d5c7c20 */ /* 0x000fe20008410000 */
[----:B------:R-:W-:-:S02]  /*66d0*/  HADD2.F32 R169, -RZ, R74.H0_H0 ;  /* 0x2000004affa97230 */ /* 0x000fc40000004100 */
[----:B------:R-:W-:Y:S02]  /*66e0*/  HFMA2 R131, -RZ, RZ, 0, 0 ;  /* 0x00000000ff837431 */ /* 0x000fe400000001ff */
[--C-:B-----5:R-:W-:Y:S02]  /*66f0*/  @P5 HADD2.F32 R87, -RZ, R89.reuse.H0_H0 ;  /* 0x20000059ff575230 */ /* 0x120fe40000004100 */
[----:B------:R-:W-:Y:S01]  /*6700*/  FMUL.FTZ R92, R92, UR4 ;  /* 0x000000045c5c7c20 */ /* 0x000fe20008410000 */
[----:B------:R-:W-:Y:S01]  /*6710*/  MOV R166, RZ ;  /* 0x000000ff00a67202 */ /* 0x000fe20000000f00 */
[----:B------:R-:W-:Y:S01]  /*6720*/  FFMA.FTZ R86, R86, UR19, R169 ;  /* 0x0000001356567c23 */ /* 0x000fe200080100a9 */
[----:B------:R-:W-:Y:S01]  /*6730*/  LOP3.LUT P3, RZ, R99, 0xff00, RZ, 0xc0, !PT ;  /* 0x0000ff0063ff7812 */ /* 0x000fe2000786c0ff */
[----:B------:R-:W-:Y:S01]  /*6740*/  @P5 FMUL.FTZ R131, R92, R87 ;  /* 0x000000575c835220 */ /* 0x000fe20000410000 */
[----:B------:R-:W-:Y:S01]  /*6750*/  FMUL.FTZ R87, R85, UR5 ;  /* 0x0000000555577c20 */ /* 0x000fe20008410000 */
[----:B------:R-:W-:-:S02]  /*6760*/  @P4 HADD2.F32 R168, -RZ, R89.H1_H1 ;  /* 0x30000059ffa84230 */ /* 0x000fc40000004100 */
[----:B------:R-:W-:Y:S01]  /*6770*/  FMUL.FTZ R173, R86, UR5 ;  /* 0x0000000556ad7c20 */ /* 0x000fe20008410000 */
[----:B------:R-:W-:Y:S02]  /*6780*/  @P1 HADD2.F32 R170, -RZ, R90.H0_H0 ;  /* 0x2000005affaa1230 */ /* 0x000fe40000004100 */
[----:B------:R-:W-:Y:S01]  /*6790*/  FMUL.FTZ R89, R87, UR4 ;  /* 0x0000000457597c20 */ /* 0x000fe20008410000 */
[----:B------:R-:W-:Y:S01]  /*67a0*/  LOP3.LUT P2, RZ, R99, 0xff0000, RZ, 0xc0, !PT ;  /* 0x00ff000063ff7812 */ /* 0x000fe2000784c0ff */
[----:B------:R-:W-:Y:S01]  /*67b0*/  FMUL.FTZ R173, R173, UR4 ;  /* 0x00000004adad7c20 */ /* 0x000fe20008410000 */
[----:B------:R-:W-:Y:S01]  /*67c0*/  FFMA.FTZ R179, R179, UR26, R95 ;  /* 0x0000001ab3b37c23 */ /* 0x000fe2000801005f */
[----:B------:R-:W-:Y:S01]  /*67d0*/  @P4 FMUL.FTZ R166, R89, R168 ;  /* 0x000000a859a64220 */ /* 0x000fe20000410000 */
[----:B------:R-:W-:Y:S01]  /*67e0*/  CS2R R168, SRZ ;  /* 0x0000000000a87805 */ /* 0x000fe2000001ff00 */
[----:B------:R-:W-:Y:S01]  /*67f0*/  FMUL.FTZ R92, R14, R92 ;  /* 0x0000005c0e5c7220 */ /* 0x000fe20000410000 */
[----:B------:R-:W-:Y:S01]  /*6800*/  @P1 FMUL.FTZ R168, R173, R170 ;  /* 0x000000aaada81220 */ /* 0x000fe20000410000 */
[----:B------:R-:W-:-:S02]  /*6810*/  HADD2.F32 R170, -RZ, R74.H1_H1 ;  /* 0x3000004affaa7230 */ /* 0x000fc40000004100 */
[----:B------:R-:W-:Y:S01]  /*6820*/  FADD.FTZ R180, R180, -R179 ;  /* 0x800000b3b4b47221 */ /* 0x000fe20000010000 */
[----:B------:R-:W-:Y:S02]  /*6830*/  @P3 HADD2.F32 R175, -RZ, R90.H1_H1 ;  /* 0x3000005affaf3230 */ /* 0x000fe40000004100 */
[----:B------:R-:W-:Y:S01]  /*6840*/  FMUL.FTZ R89, R15, R89 ;  /* 0x000000590f597220 */ /* 0x000fe20000410000 */
[----:B------:R-:W-:Y:S01]  /*6850*/  FSEL R92, R92, RZ, P5 ;  /* 0x000000ff5c5c7208 */ /* 0x000fe20002800000 */
[----:B------:R-:W-:Y:S01]  /*6860*/  FFMA.FTZ R171, R171, UR19, R170 ;  /* 0x00000013abab7c23 */ /* 0x000fe200080100aa */
[----:B------:R-:W-:Y:S02]  /*6870*/  @P2 HADD2.F32 R172, -RZ, R91.H0_H0 ;  /* 0x2000005bffac2230 */ /* 0x000fe40000004100 */
[----:B------:R-:W-:Y:S01]  /*6880*/  HFMA2 R170, -RZ, RZ, 0, 0 ;  /* 0x00000000ffaa7431 */ /* 0x000fe200000001ff */
[----:B------:R-:W-:Y:S01]  /*6890*/  FSEL R89, R89, RZ, P4 ;  /* 0x000000ff59597208 */ /* 0x000fe20002000000 */
[C---:B------:R-:W-:Y:S01]  /*68a0*/  FMUL.FTZ R87, R171.reuse, UR5 ;  /* 0x00000005ab577c20 */ /* 0x040fe20008410000 */
[----:B------:R-:W-:-:S02]  /*68b0*/  F2FP.F16.F32.PACK_AB R86, R171, R86 ;  /* 0x00000056ab56723e */ /* 0x000fc400000000ff */
[----:B------:R-:W-:Y:S01]  /*68c0*/  F2FP.F16.F32.PACK_AB R85, R85, R93 ;  /* 0x0000005d5555723e */ /* 0x000fe200000000ff */
[----:B------:R-:W-:Y:S01]  /*68d0*/  FMUL.FTZ R90, R87, UR4 ;  /* 0x00000004575a7c20 */ /* 0x000fe20008410000 */
[----:B------:R-:W-:Y:S01]  /*68e0*/  FFMA.FTZ R87, R176, UR26, R95 ;  /* 0x0000001ab0577c23 */ /* 0x000fe2000801005f */
[----:B------:R-:W-:Y:S01]  /*68f0*/  HADD2.F32 R176, -RZ, R72.H0_H0 ;  /* 0x20000048ffb07230 */ /* 0x000fe20000004100 */
[----:B------:R-:W-:Y:S01]  /*6900*/  F2FP.F16.F32.PACK_AB R89, R89, R92 ;  /* 0x0000005c5959723e */ /* 0x000fe200000000ff */
[----:B------:R-:W-:Y:S01]  /*6910*/  @P3 FMUL.FTZ R169, R90, R175 ;  /* 0x000000af5aa93220 */ /* 0x000fe20000410000 */
[----:B------:R-:W-:Y:S01]  /*6920*/  FADD.FTZ R178, R178, -R87 ;  /* 0x80000057b2b27221 */ /* 0x000fe20000010000 */
[----:B------:R-:W-:Y:S02]  /*6930*/  HADD2.F32 R87, -RZ, R75.H0_H0 ;  /* 0x2000004bff577230 */ /* 0x000fe40000004100 */
[----:B------:R-:W-:-:S03]  /*6940*/  FMUL.FTZ R90, R17, R90 ;  /* 0x0000005a115a7220 */ /* 0x000fc60000410000 */
[----:B------:R-:W-:Y:S02]  /*6950*/  FFMA.FTZ R87, R178, UR19, R87 ;  /* 0x00000013b2577c23 */ /* 0x000fe40008010057 */
[----:B------:R-:W-:Y:S02]  /*6960*/  FSEL R90, R90, RZ, P3 ;  /* 0x000000ff5a5a7208 */ /* 0x000fe40001800000 */
[----:B------:R-:W-:Y:S01]  /*6970*/  LOP3.LUT P3, RZ, R98, 0xff, RZ, 0xc0, !PT ;  /* 0x000000ff62ff7812 */ /* 0x000fe2000786c0ff */
[----:B------:R-:W-:-:S04]  /*6980*/  FMUL.FTZ R175, R87, UR5 ;  /* 0x0000000557af7c20 */ /* 0x000fc80008410000 */
[----:B------:R-:W-:-:S04]  /*6990*/  FMUL.FTZ R175, R175, UR4 ;  /* 0x00000004afaf7c20 */ /* 0x000fc80008410000 */
[----:B------:R-:W-:Y:S01]  /*69a0*/  @P2 FMUL.FTZ R170, R175, R172 ;  /* 0x000000acafaa2220 */ /* 0x000fe20000410000 */
[----:B------:R-:W-:Y:S01]  /*69b0*/  FMUL.FTZ R172, R16, R173 ;  /* 0x000000ad10ac7220 */ /* 0x000fe20000410000 */
[----:B------:R-:W-:-:S04]  /*69c0*/  FMUL.FTZ R173, R18, R175 ;  /* 0x000000af12ad7220 */ /* 0x000fc80000410000 */
[----:B------:R-:W-:Y:S02]  /*69d0*/  FSEL R172, R172, RZ, P1 ;  /* 0x000000ffacac7208 */ /* 0x000fe40000800000 */
[C---:B------:R-:W-:Y:S02]  /*69e0*/  ISETP.GE.U32.AND P1, PT, R98.reuse, RZ, PT ;  /* 0x000000ff6200720c */ /* 0x040fe40003f26070 */
[----:B------:R-:W-:Y:S02]  /*69f0*/  FSEL R173, R173, RZ, P2 ;  /* 0x000000ffadad7208 */ /* 0x000fe40001000000 */
[----:B------:R-:W-:Y:S01]  /*6a00*/  ISETP.GE.U32.AND.EX P1, PT, R99, 0x1000000, PT, P1 ;  /* 0x010000006300780c */ /* 0x000fe20003f26110 */
[----:B------:R-:W-:Y:S01]  /*6a10*/  HADD2.F32 R99, -RZ, R75.H1_H1 ;  /* 0x3000004bff637230 */ /* 0x000fe20000004100 */
[----:B------:R-:W-:Y:S01]  /*6a20*/  LOP3.LUT P2, RZ, R98, 0xff00, RZ, 0xc0, !PT ;  /* 0x0000ff0062ff7812 */ /* 0x000fe2000784c0ff */
[----:B------:R-:W-:Y:S01]  /*6a30*/  FFMA.FTZ R98, R165, UR26, R95 ;  /* 0x0000001aa5627c23 */ /* 0x000fe2000801005f */
[----:B------:R-:W-:-:S02]  /*6a40*/  F2FP.F16.F32.PACK_AB R90, R90, R172 ;  /* 0x000000ac5a5a723e */ /* 0x000fc400000000ff */
[----:B------:R-:W-:Y:S01]  /*6a50*/  FFMA.FTZ R180, R180, UR19, R99 ;  /* 0x00000013b4b47c23 */ /* 0x000fe20008010063 */
[----:B------:R-:W-:Y:S02]  /*6a60*/  HADD2.F32 R99, -RZ, R72.H1_H1 ;  /* 0x30000048ff637230 */ /* 0x000fe40000004100 */
[----:B------:R-:W-:Y:S01]  /*6a70*/  FADD.FTZ R167, R167, -R98 ;  /* 0x80000062a7a77221 */ /* 0x000fe20000010000 */
[----:B------:R-:W-:Y:S01]  /*6a80*/  MOV R98, RZ ;  /* 0x000000ff00627202 */ /* 0x000fe20000000f00 */
[C---:B------:R-:W-:Y:S01]  /*6a90*/  FMUL.FTZ R174, R180.reuse, UR5 ;  /* 0x00000005b4ae7c20 */ /* 0x040fe20008410000 */
[----:B------:R-:W-:Y:S01]  /*6aa0*/  F2FP.F16.F32.PACK_AB R87, R180, R87 ;  /* 0x00000057b457723e */ /* 0x000fe200000000ff */
[----:B------:R-:W-:Y:S01]  /*6ab0*/  FFMA.FTZ R84, R84, UR19, R99 ;  /* 0x0000001354547c23 */ /* 0x000fe20008010063 */
[----:B------:R-:W-:Y:S02]  /*6ac0*/  @P1 HADD2.F32 R91, -RZ, R91.H1_H1 ;  /* 0x3000005bff5b1230 */ /* 0x000fe40000004100 */
[----:B------:R-:W-:Y:S01]  /*6ad0*/  FMUL.FTZ R174, R174, UR4 ;  /* 0x00000004aeae7c20 */ /* 0x000fe20008410000 */
[----:B------:R-:W-:-:S02]  /*6ae0*/  @P2 HADD2.F32 R175, -RZ, R88.H1_H1 ;  /* 0x30000058ffaf2230 */ /* 0x000fc40000004100 */
[----:B------:R-:W-:Y:S01]  /*6af0*/  FMUL.FTZ R165, R84, UR5 ;  /* 0x0000000554a57c20 */ /* 0x000fe20008410000 */
[----:B------:R-:W-:Y:S02]  /*6b00*/  HFMA2 R99, -RZ, RZ, 0, 0 ;  /* 0x00000000ff637431 */ /* 0x000fe400000001ff */
[----:B------:R-:W-:Y:S01]  /*6b10*/  @P1 FMUL.FTZ R98, R174, R91 ;  /* 0x0000005bae621220 */ /* 0x000fe20000410000 */
[----:B------:R-:W-:Y:S01]  /*6b20*/  FFMA.FTZ R91, R167, UR19, R176 ;  /* 0x00000013a75b7c23 */ /* 0x000fe200080100b0 */
[----:B------:R-:W-:Y:S02]  /*6b30*/  @P3 HADD2.F32 R176, -RZ, R88.H0_H0 ;  /* 0x20000058ffb03230 */ /* 0x000fe40000004100 */
[----:B------:R-:W-:Y:S01]  /*6b40*/  FMUL.FTZ R88, R165, UR4 ;  /* 0x00000004a5587c20 */ /* 0x000fe20008410000 */
[----:B------:R-:W-:Y:S01]  /*6b50*/  MOV R165, RZ ;  /* 0x000000ff00a57202 */ /* 0x000fe20000000f00 */
[----:B------:R-:W-:Y:S01]  /*6b60*/  FMUL.FTZ R167, R91, UR5 ;  /* 0x000000055ba77c20 */ /* 0x000fe20008410000 */
[----:B------:R-:W-:Y:S01]  /*6b70*/  FMUL.FTZ R174, R19, R174 ;  /* 0x000000ae13ae7220 */ /* 0x000fe20000410000 */
[----:B------:R-:W-:Y:S01]  /*6b80*/  @P2 FMUL.FTZ R165, R88, R175 ;  /* 0x000000af58a52220 */ /* 0x000fe20000410000 */
[----:B------:R-:W-:Y:S01]  /*6b90*/  FMUL.FTZ R88, R13, R88 ;  /* 0x000000580d587220 */ /* 0x000fe20000410000 */
[----:B------:R-:W-:Y:S01]  /*6ba0*/  FMUL.FTZ R167, R167, UR4 ;  /* 0x00000004a7a77c20 */ /* 0x000fe20008410000 */
[----:B------:R-:W-:-:S02]  /*6bb0*/  F2FP.F16.F32.PACK_AB R84, R84, R91 ;  /* 0x0000005b5454723e */ /* 0x000fc400000000ff */
[----:B------:R-:W-:Y:S01]  /*6bc0*/  FSEL R174, R174, RZ, P1 ;  /* 0x000000ffaeae7208 */ /* 0x000fe20000800000 */
[----:B------:R-:W-:Y:S01]  /*6bd0*/  @P3 FMUL.FTZ R99, R167, R176 ;  /* 0x000000b0a7633220 */ /* 0x000fe20000410000 */
[----:B------:R-:W-:Y:S01]  /*6be0*/  FMUL.FTZ R167, R12, R167 ;  /* 0x000000a70ca77220 */ /* 0x000fe20000410000 */
[----:B------:R-:W-:Y:S02]  /*6bf0*/  FSEL R88, R88, RZ, P2 ;  /* 0x000000ff58587208 */ /* 0x000fe40001000000 */
[----:B------:R-:W-:Y:S02]  /*6c00*/  F2FP.F16.F32.PACK_AB R91, R174, R173 ;  /* 0x000000adae5b723e */ /* 0x000fe400000000ff */
[----:B------:R-:W-:-:S04]  /*6c10*/  FSEL R167, R167, RZ, P3 ;  /* 0x000000ffa7a77208 */ /* 0x000fc80001800000 */
[----:B------:R-:W-:Y:S01]  /*6c20*/  F2FP.F16.F32.PACK_AB R88, R88, R167 ;  /* 0x000000a75858723e */ /* 0x000fe200000000ff */
[----:B------:R-:W-:Y:S06]  /*6c30*/  BRA `(.L_x_8886) ;  /* 0x0000000400947947 */ /* 0x000fec0003800000 */
.L_x_8885:
[--C-:B------:R-:W-:Y:S01]  /*6c40*/  FFMA.FTZ R131, R168, UR26, R95.reuse ;  /* 0x0000001aa8837c23 */ /* 0x100fe2000801005f */
[----:B------:R-:W-:Y:S01]  /*6c50*/  LOP3.LUT P5, RZ, R98, 0xff0000, RZ, 0xc0, !PT ;  /* 0x00ff000062ff7812 */ /* 0x000fe200078ac0ff */
[--C-:B------:R-:W-:Y:S01]  /*6c60*/  FFMA.FTZ R92, R171, UR26, R95.reuse ;  /* 0x0000001aab5c7c23 */ /* 0x100fe2000801005f */
[----:B------:R-:W-:Y:S01]  /*6c70*/  FFMA.FTZ R93, R166, UR26, R95 ;  /* 0x0000001aa65d7c23 */ /* 0x000fe2000801005f */
[----:B------:R-:W-:Y:S01]  /*6c80*/  FADD.FTZ R170, R170, -R131 ;  /* 0x80000083aaaa7221 */ /* 0x000fe20000010000 */
[--C-:B------:R-:W-:Y:S02]  /*6c90*/  HADD2.F32 R131, -RZ, R73.reuse.H0_H0 ;  /* 0x20000049ff837230 */ /* 0x100fe40000004100 */
[----:B------:R-:W-:Y:S01]  /*6ca0*/  FADD.FTZ R173, R173, -R92 ;  /* 0x8000005cadad7221 */ /* 0x000fe20000010000 */
[----:B------:R-:W-:Y:S01]  /*6cb0*/  FADD.FTZ R93, R169, -R93 ;  /* 0x8000005da95d7221 */ /* 0x000fe20000010000 */
[----:B------:R-:W-:Y:S01]  /*6cc0*/  LOP3.LUT P4, RZ, R98, 0xff000000, RZ, 0xc0, !PT ;  /* 0xff00000062ff7812 */ /* 0x000fe2000788c0ff */
[----:B------:R-:W-:-:S02]  /*6cd0*/  HADD2.F32 R166, -RZ, R73.H1_H1 ;  /* 0x30000049ffa67230 */ /* 0x000fc40000004100 */
[----:B------:R-:W-:Y:S01]  /*6ce0*/  FFMA.FTZ R92, R170, UR19, R131 ;  /* 0x00000013aa5c7c23 */ /* 0x000fe20008010083 */
[----:B------:R-:W-:Y:S01]  /*6cf0*/  HFMA2 R131, -RZ, RZ, 0, 0 ;  /* 0x00000000ff837431 */ /* 0x000fe200000001ff */
[----:B------:R-:W-:Y:S01]  /*6d00*/  LOP3.LUT P1, RZ, R99, 0xff, RZ, 0xc0, !PT ;  /* 0x000000ff63ff7812 */ /* 0x000fe2000782c0ff */
[----:B------:R-:W-:Y:S01]  /*6d10*/  FFMA.FTZ R179, R179, UR26, R95 ;  /* 0x0000001ab3b37c23 */ /* 0x000fe2000801005f */
[----:B------:R-:W-:Y:S01]  /*6d20*/  FMUL.FTZ R92, R92, UR5 ;  /* 0x000000055c5c7c20 */ /* 0x000fe20008410000 */
[--C-:B-----5:R-:W-:Y:S02]  /*6d30*/  @P5 HADD2.F32 R169, -RZ, R89.reuse.H0_H0 ;  /* 0x20000059ffa95230 */ /* 0x120fe40000004100 */
[----:B------:R-:W-:Y:S01]  /*6d40*/  FFMA.FTZ R166, R173, UR19, R166 ;  /* 0x00000013ada67c23 */ /* 0x000fe200080100a6 */
[C---:B------:R-:W-:Y:S01]  /*6d50*/  LOP3.LUT P3, RZ, R99.reuse, 0xff00, RZ, 0xc0, !PT ;  /* 0x0000ff0063ff7812 */ /* 0x040fe2000786c0ff */
[----:B------:R-:W-:Y:S01]  /*6d60*/  FMUL.FTZ R92, R92, UR4 ;  /* 0x000000045c5c7c20 */ /* 0x000fe20008410000 */
[----:B------:R-:W-:Y:S01]  /*6d70*/  LOP3.LUT P2, RZ, R99, 0xff0000, RZ, 0xc0, !PT ;  /* 0x00ff000063ff7812 */ /* 0x000fe2000784c0ff */
[----:B------:R-:W-:Y:S01]  /*6d80*/  FMUL.FTZ R166, R166, UR5 ;  /* 0x00000005a6a67c20 */ /* 0x000fe20008410000 */
[----:B------:R-:W-:-:S02]  /*6d90*/  @P4 HADD2.F32 R168, -RZ, R89.H1_H1 ;  /* 0x30000059ffa84230 */ /* 0x000fc40000004100 */
[----:B------:R-:W-:Y:S01]  /*6da0*/  @P5 FMUL.FTZ R131, R169, R92 ;  /* 0x0000005ca9835220 */ /* 0x000fe20000410000 */
[----:B------:R-:W-:Y:S01]  /*6db0*/  FFMA.FTZ R169, R172, UR26, R95 ;  /* 0x0000001aaca97c23 */ /* 0x000fe2000801005f */
[----:B------:R-:W-:Y:S01]  /*6dc0*/  FMUL.FTZ R89, R166, UR4 ;  /* 0x00000004a6597c20 */ /* 0x000fe20008410000 */
[----:B------:R-:W-:Y:S01]  /*6dd0*/  MOV R166, RZ ;  /* 0x000000ff00a67202 */ /* 0x000fe20000000f00 */
[----:B------:R-:W-:Y:S02]  /*6de0*/  @P1 HADD2.F32 R170, -RZ, R90.H0_H0 ;  /* 0x2000005affaa1230 */ /* 0x000fe40000004100 */
[----:B------:R-:W-:Y:S01]  /*6df0*/  FADD.FTZ R174, R174, -R169 ;  /* 0x800000a9aeae7221 */ /* 0x000fe20000010000 */
[----:B------:R-:W-:Y:S02]  /*6e00*/  HADD2.F32 R169, -RZ, R74.H0_H0 ;  /* 0x2000004affa97230 */ /* 0x000fe40000004100 */
[----:B------:R-:W-:Y:S01]  /*6e10*/  @P4 FMUL.FTZ R166, R168, R89 ;  /* 0x00000059a8a64220 */ /* 0x000fe20000410000 */
[----:B------:R-:W-:Y:S01]  /*6e20*/  FFMA.FTZ R168, R175, UR26, R95 ;  /* 0x0000001aafa87c23 */ /* 0x000fe2000801005f */
[----:B------:R-:W-:-:S02]  /*6e30*/  @P3 HADD2.F32 R173, -RZ, R90.H1_H1 ;  /* 0x3000005affad3230 */ /* 0x000fc40000004100 */
[----:B------:R-:W-:Y:S01]  /*6e40*/  FADD.FTZ R179, R180, -R179 ;  /* 0x800000b3b4b37221 */ /* 0x000fe20000010000 */
[----:B------:R-:W-:Y:S01]  /*6e50*/  FFMA.FTZ R169, R174, UR19, R169 ;  /* 0x00000013aea97c23 */ /* 0x000fe200080100a9 */
[----:B------:R-:W-:Y:S01]  /*6e60*/  FADD.FTZ R177, R177, -R168 ;  /* 0x800000a8b1b17221 */ /* 0x000fe20000010000 */
[----:B------:R-:W-:Y:S02]  /*6e70*/  HFMA2 R168, -RZ, RZ, 0, 0 ;  /* 0x00000000ffa87431 */ /* 0x000fe400000001ff */
[----:B------:R-:W-:Y:S02]  /*6e80*/  @P2 HADD2.F32 R172, -RZ, R91.H0_H0 ;  /* 0x2000005bffac2230 */ /* 0x000fe40000004100 */
[----:B------:R-:W-:Y:S01]  /*6e90*/  FMUL.FTZ R171, R169, UR5 ;  /* 0x00000005a9ab7c20 */ /* 0x000fe20008410000 */
[----:B------:R-:W-:Y:S01]  /*6ea0*/  FMUL.FTZ R92, R14, R92 ;  /* 0x0000005c0e5c7220 */ /* 0x000fe20000410000 */
[----:B------:R-:W-:Y:S02]  /*6eb0*/  FMUL.FTZ R89, R15, R89 ;  /* 0x000000590f597220 */ /* 0x000fe40000410000 */
[----:B------:R-:W-:-:S02]  /*6ec0*/  FMUL.FTZ R171, R171, UR4 ;  /* 0x00000004abab7c20 */ /* 0x000fc40008410000 */
[----:B------:R-:W-:Y:S02]  /*6ed0*/  FSEL R92, R92, RZ, P5 ;  /* 0x000000ff5c5c7208 */ /* 0x000fe40002800000 */
[-C--:B------:R-:W-:Y:S01]  /*6ee0*/  @P1 FMUL.FTZ R168, R170, R171.reuse ;  /* 0x000000abaaa81220 */ /* 0x080fe20000410000 */
[----:B------:R-:W-:Y:S02]  /*6ef0*/  HADD2.F32 R170, -RZ, R74.H1_H1 ;  /* 0x3000004affaa7230 */ /* 0x000fe40000004100 */
[----:B------:R-:W-:Y:S01]  /*6f00*/  FMUL.FTZ R171, R16, R171 ;  /* 0x000000ab10ab7220 */ /* 0x000fe20000410000 */
[----:B------:R-:W-:Y:S02]  /*6f10*/  FSEL R89, R89, RZ, P4 ;  /* 0x000000ff59597208 */ /* 0x000fe40002000000 */
[----:B------:R-:W-:Y:S01]  /*6f20*/  FFMA.FTZ R169, R177, UR19, R170 ;  /* 0x00000013b1a97c23 */ /* 0x000fe200080100aa */
[----:B------:R-:W-:Y:S01]  /*6f30*/  HADD2.F32 R170, -RZ, R75.H0_H0 ;  /* 0x2000004bffaa7230 */ /* 0x000fe20000004100 */
[----:B------:R-:W-:-:S02]  /*6f40*/  FSEL R171, R171, RZ, P1 ;  /* 0x000000ffabab7208 */ /* 0x000fc40000800000 */
[----:B------:R-:W-:Y:S01]  /*6f50*/  FMUL.FTZ R169, R169, UR5 ;  /* 0x00000005a9a97c20 */ /* 0x000fe20008410000 */
[----:B------:R-:W-:Y:S02]  /*6f60*/  ISETP.GE.U32.AND P1, PT, R98, RZ, PT ;  /* 0x000000ff6200720c */ /* 0x000fe40003f26070 */
[----:B------:R-:W-:Y:S01]  /*6f70*/  F2FP.F16.F32.PACK_AB R89, R89, R92 ;  /* 0x0000005c5959723e */ /* 0x000fe200000000ff */
[----:B------:R-:W-:Y:S01]  /*6f80*/  FMUL.FTZ R90, R169, UR4 ;  /* 0x00000004a95a7c20 */ /* 0x000fe20008410000 */
[----:B------:R-:W-:Y:S02]  /*6f90*/  MOV R169, RZ ;  /* 0x000000ff00a97202 */ /* 0x000fe40000000f00 */
[----:B------:R-:W-:Y:S01]  /*6fa0*/  ISETP.GE.U32.AND.EX P1, PT, R99, 0x1000000, PT, P1 ;  /* 0x010000006300780c */ /* 0x000fe20003f26110 */
[-C--:B------:R-:W-:Y:S01]  /*6fb0*/  @P3 FMUL.FTZ R169, R173, R90.reuse ;  /* 0x0000005aada93220 */ /* 0x080fe20000410000 */
[----:B------:R-:W-:Y:S01]  /*6fc0*/  FFMA.FTZ R173, R176, UR26, R95 ;  /* 0x0000001ab0ad7c23 */ /* 0x000fe2000801005f */
[----:B------:R-:W-:Y:S01]  /*6fd0*/  FMUL.FTZ R90, R17, R90 ;  /* 0x0000005a115a7220 */ /* 0x000fe20000410000 */
[----:B------:R-:W-:-:S02]  /*6fe0*/  HADD2.F32 R176, -RZ, R72.H0_H0 ;  /* 0x20000048ffb07230 */ /* 0x000fc40000004100 */
[----:B------:R-:W-:Y:S02]  /*6ff0*/  FADD.FTZ R173, R178, -R173 ;  /* 0x800000adb2ad7221 */ /* 0x000fe40000010000 */
[----:B------:R-:W-:Y:S02]  /*7000*/  FSEL R90, R90, RZ, P3 ;  /* 0x000000ff5a5a7208 */ /* 0x000fe40001800000 */
[----:B------:R-:W-:Y:S01]  /*7010*/  FFMA.FTZ R173, R173, UR19, R170 ;  /* 0x00000013adad7c23 */ /* 0x000fe200080100aa */
[----:B------:R-:W-:Y:S01]  /*7020*/  HFMA2 R170, -RZ, RZ, 0, 0 ;  /* 0x00000000ffaa7431 */ /* 0x000fe200000001ff */
[----:B------:R-:W-:Y:S01]  /*7030*/  LOP3.LUT P3, RZ, R98, 0xff, RZ, 0xc0, !PT ;  /* 0x000000ff62ff7812 */ /* 0x000fe2000786c0ff */
[----:B------:R-:W-:Y:S02]  /*7040*/  @P1 HADD2.F32 R99, -RZ, R91.H1_H1 ;  /* 0x3000005bff631230 */ /* 0x000fe40000004100 */
[----:B------:R-:W-:Y:S01]  /*7050*/  FMUL.FTZ R173, R173, UR5 ;  /* 0x00000005adad7c20 */ /* 0x000fe20008410000 */
[----:B------:R-:W-:-:S03]  /*7060*/  F2FP.F16.F32.PACK_AB R90, R90, R171 ;  /* 0x000000ab5a5a723e */ /* 0x000fc600000000ff */
[----:B------:R-:W-:-:S04]  /*7070*/  FMUL.FTZ R173, R173, UR4 ;  /* 0x00000004adad7c20 */ /* 0x000fc80008410000 */
[-C--:B------:R-:W-:Y:S01]  /*7080*/  @P2 FMUL.FTZ R170, R172, R173.reuse ;  /* 0x000000adacaa2220 */ /* 0x080fe20000410000 */
[----:B------:R-:W-:-:S05]  /*7090*/  FMUL.FTZ R172, R18, R173 ;  /* 0x000000ad12ac7220 */ /* 0x000fca0000410000 */
[----:B------:R-:W-:Y:S02]  /*70a0*/  FSEL R172, R172, RZ, P2 ;  /* 0x000000ffacac7208 */ /* 0x000fe40001000000 */
[----:B------:R-:W-:Y:S01]  /*70b0*/  LOP3.LUT P2, RZ, R98, 0xff00, RZ, 0xc0, !PT ;  /* 0x0000ff0062ff7812 */ /* 0x000fe2000784c0ff */
[----:B------:R-:W-:-:S05]  /*70c0*/  HADD2.F32 R98, -RZ, R75.H1_H1 ;  /* 0x3000004bff627230 */ /* 0x000fca0000004100 */
[----:B------:R-:W-:Y:S01]  /*70d0*/  FFMA.FTZ R174, R179, UR19, R98 ;  /* 0x00000013b3ae7c23 */ /* 0x000fe20008010062 */
[----:B------:R-:W-:-:S03]  /*70e0*/  FFMA.FTZ R98, R165, UR26, R95 ;  /* 0x0000001aa5627c23 */ /* 0x000fc6000801005f */
[----:B------:R-:W-:Y:S01]  /*70f0*/  FMUL.FTZ R174, R174, UR5 ;  /* 0x00000005aeae7c20 */ /* 0x000fe20008410000 */
[----:B------:R-:W-:Y:S01]  /*7100*/  FADD.FTZ R167, R167, -R98 ;  /* 0x80000062a7a77221 */ /* 0x000fe20000010000 */
[----:B------:R-:W-:Y:S02]  /*7110*/  MOV R98, RZ ;  /* 0x000000ff00627202 */ /* 0x000fe40000000f00 */
[----:B------:R-:W-:Y:S01]  /*7120*/  FMUL.FTZ R174, R174, UR4 ;  /* 0x00000004aeae7c20 */ /* 0x000fe20008410000 */
[----:B------:R-:W-:Y:S01]  /*7130*/  FFMA.FTZ R91, R167, UR19, R176 ;  /* 0x00000013a75b7c23 */ /* 0x000fe200080100b0 */
[----:B------:R-:W-:Y:S02]  /*7140*/  HADD2.F32 R176, -RZ, R72.H1_H1 ;  /* 0x30000048ffb07230 */ /* 0x000fe40000004100 */
[--C-:B------:R-:W-:Y:S02]  /*7150*/  @P2 HADD2.F32 R167, -RZ, R88.reuse.H1_H1 ;  /* 0x30000058ffa72230 */ /* 0x100fe40000004100 */
[----:B------:R-:W-:Y:S01]  /*7160*/  FMUL.FTZ R91, R91, UR5 ;  /* 0x000000055b5b7c20 */ /* 0x000fe20008410000 */
[----:B------:R-:W-:Y:S01]  /*7170*/  @P1 FMUL.FTZ R98, R99, R174 ;  /* 0x000000ae63621220 */ /* 0x000fe20000410000 */
[----:B------:R-:W-:Y:S01]  /*7180*/  FFMA.FTZ R165, R93, UR19, R176 ;  /* 0x000000135da57c23 */ /* 0x000fe200080100b0 */
[----:B------:R-:W-:-:S02]  /*7190*/  @P3 HADD2.F32 R176, -RZ, R88.H0_H0 ;  /* 0x20000058ffb03230 */ /* 0x000fc40000004100 */
[----:B------:R-:W-:Y:S01]  /*71a0*/  FMUL.FTZ R93, R91, UR4 ;  /* 0x000000045b5d7c20 */ /* 0x000fe20008410000 */
[----:B------:R-:W-:Y:S02]  /*71b0*/  HFMA2 R99, -RZ, RZ, 0, 0 ;  /* 0x00000000ff637431 */ /* 0x000fe400000001ff */
[----:B------:R-:W-:Y:S01]  /*71c0*/  FMUL.FTZ R91, R165, UR5 ;  /* 0x00000005a55b7c20 */ /* 0x000fe20008410000 */
[----:B------:R-:W-:Y:S01]  /*71d0*/  MOV R165, RZ ;  /* 0x000000ff00a57202 */ /* 0x000fe20000000f00 */
[-C--:B------:R-:W-:Y:S01]  /*71e0*/  @P3 FMUL.FTZ R99, R176, R93.reuse ;  /* 0x0000005db0633220 */ /* 0x080fe20000410000 */
[----:B------:R-:W-:Y:S01]  /*71f0*/  FMUL.FTZ R174, R19, R174 ;  /* 0x000000ae13ae7220 */ /* 0x000fe20000410000 */
[----:B------:R-:W-:Y:S01]  /*7200*/  FMUL.FTZ R88, R91, UR4 ;  /* 0x000000045b587c20 */ /* 0x000fe20008410000 */
[----:B------:R-:W-:-:S03]  /*7210*/  FMUL.FTZ R93, R12, R93 ;  /* 0x0000005d0c5d7220 */ /* 0x000fc60000410000 */
[-C--:B------:R-:W-:Y:S01]  /*7220*/  @P2 FMUL.FTZ R165, R167, R88.reuse ;  /* 0x00000058a7a52220 */ /* 0x080fe20000410000 */
[----:B------:R-:W-:Y:S01]  /*7230*/  FMUL.FTZ R88, R13, R88 ;  /* 0x000000580d587220 */ /* 0x000fe20000410000 */
[----:B------:R-:W-:Y:S02]  /*7240*/  FSEL R91, R174, RZ, P1 ;  /* 0x000000ffae5b7208 */ /* 0x000fe40000800000 */
[----:B------:R-:W-:Y:S02]  /*7250*/  FSEL R93, R93, RZ, P3 ;  /* 0x000000ff5d5d7208 */ /* 0x000fe40001800000 */
[----:B------:R-:W-:Y:S02]  /*7260*/  FSEL R88, R88, RZ, P2 ;  /* 0x000000ff58587208 */ /* 0x000fe40001000000 */
[----:B------:R-:W-:Y:S02]  /*7270*/  F2FP.F16.F32.PACK_AB R91, R91, R172 ;  /* 0x000000ac5b5b723e */ /* 0x000fe400000000ff */
[----:B------:R-:W-:-:S07]  /*7280*/  F2FP.F16.F32.PACK_AB R88, R88, R93 ;  /* 0x0000005d5858723e */ /* 0x000fce00000000ff */
.L_x_8886:
        /* <DEDUP_REMOVED lines=11> */
[--C-:B------:R-:W-:Y:S01]  /*7340*/  HADD2.F32 R86, -RZ, R78.reuse.H0_H0 ;  /* 0x2000004eff567230 */ /* 0x100fe20000004100 */
[----:B------:R-:W-:Y:S01]  /*7350*/  LOP3.LUT P1, RZ, R97, 0xff, RZ, 0xc0, !PT ;  /* 0x000000ff61ff7812 */ /* 0x000fe2000782c0ff */
[--C-:B------:R-:W-:Y:S01]  /*7360*/  FFMA.FTZ R158, R158, UR26, R95.reuse ;  /* 0x0000001a9e9e7c23 */ /* 0x100fe2000801005f */
[----:B------:R-:W-:Y:S01]  /*7370*/  FADD.FTZ R157, R157, -R156 ;  /* 0x8000009c9d9d7221 */ /* 0x000fe20000010000 */
[----:B------:R-:W-:Y:S02]  /*7380*/  HADD2.F32 R85, -RZ, R78.H1_H1 ;  /* 0x3000004eff557230 */ /* 0x000fe40000004100 */
[----:B------:R-:W-:Y:S01]  /*7390*/  FFMA.FTZ R163, R163, UR26, R95 ;  /* 0x0000001aa3a37c23 */ /* 0x000fe2000801005f */
[----:B------:R-:W-:Y:S01]  /*73a0*/  FADD.FTZ R158, R159, -R158 ;  /* 0x8000009e9f9e7221 */ /* 0x000fe20000010000 */
[----:B------:R-:W-:Y:S01]  /*73b0*/  FFMA.FTZ R86, R157, UR19, R86 ;  /* 0x000000139d567c23 */ /* 0x000fe20008010056 */
[----:B------:R-:W-:-:S02]  /*73c0*/  HADD2.F32 R87, -RZ, R79.H0_H0 ;  /* 0x2000004fff577230 */ /* 0x000fc40000004100 */
[----:B------:R-:W-:Y:S01]  /*73d0*/  FADD.FTZ R160, R160, -R163 ;  /* 0x800000a3a0a07221 */ /* 0x000fe20000010000 */
[----:B------:R-:W-:Y:S01]  /*73e0*/  FFMA.FTZ R85, R158, UR19, R85 ;  /* 0x000000139e557c23 */ /* 0x000fe20008010055 */
[----:B------:R-:W-:Y:S01]  /*73f0*/  FMUL.FTZ R84, R86, UR5 ;  /* 0x0000000556547c20 */ /* 0x000fe20008410000 */
[----:B------:R-:W-:Y:S02]  /*7400*/  CS2R R156, SRZ ;  /* 0x00000000009c7805 */ /* 0x000fe4000001ff00 */
[C---:B------:R-:W-:Y:S01]  /*7410*/  LOP3.LUT P2, RZ, R97.reuse, 0xff0000, RZ, 0xc0, !PT ;  /* 0x00ff000061ff7812 */ /* 0x040fe2000784c0ff */
[----:B------:R-:W-:Y:S01]  /*7420*/  FFMA.FTZ R87, R160, UR19, R87 ;  /* 0x00000013a0577c23 */ /* 0x000fe20008010057 */
[----:B------:R-:W-:Y:S01]  /*7430*/  FMUL.FTZ R93, R84, UR4 ;  /* 0x00000004545d7c20 */ /* 0x000fe20008410000 */
[--C-:B-----5:R-:W-:Y:S01]  /*7440*/  @P1 HADD2.F32 R84, -RZ, R90.reuse.H0_H0 ;  /* 0x2000005aff541230 */ /* 0x120fe20000004100 */
[----:B------:R-:W-:Y:S01]  /*7450*/  LOP3.LUT P3, RZ, R97, 0xff00, RZ, 0xc0, !PT ;  /* 0x0000ff0061ff7812 */ /* 0x000fe2000786c0ff */
[--C-:B------:R-:W-:Y:S01]  /*7460*/  FFMA.FTZ R152, R152, UR26, R95.reuse ;  /* 0x0000001a98987c23 */ /* 0x100fe2000801005f */
[----:B------:R-:W-:Y:S01]  /*7470*/  HFMA2 R158, -RZ, RZ, 0, 0 ;  /* 0x00000000ff9e7431 */ /* 0x000fe200000001ff */
[----:B------:R-:W-:Y:S01]  /*7480*/  LOP3.LUT P5, RZ, R96, 0xff0000, RZ, 0xc0, !PT ;  /* 0x00ff000060ff7812 */ /* 0x000fe200078ac0ff */
[----:B------:R-:W-:Y:S01]  /*7490*/  @P1 FMUL.FTZ R156, R93, R84 ;  /* 0x000000545d9c1220 */ /* 0x000fe20000410000 */
[----:B------:R-:W-:Y:S01]  /*74a0*/  FMUL.FTZ R84, R85, UR5 ;  /* 0x0000000555547c20 */ /* 0x000fe20008410000 */
[----:B------:R-:W-:Y:S01]  /*74b0*/  FMUL.FTZ R93, R24, R93 ;  /* 0x0000005d185d7220 */ /* 0x000fe20000410000 */
[----:B------:R-:W-:Y:S01]  /*74c0*/  FADD.FTZ R153, R153, -R152 ;  /* 0x8000009899997221 */ /* 0x000fe20000010000 */
[----:B------:R-:W-:Y:S01]  /*74d0*/  FFMA.FTZ R154, R154, UR26, R95 ;  /* 0x0000001a9a9a7c23 */ /* 0x000fe2000801005f */
[----:B------:R-:W-:Y:S01]  /*74e0*/  FMUL.FTZ R92, R84, UR4 ;  /* 0x00000004545c7c20 */ /* 0x000fe20008410000 */
[----:B------:R-:W-:Y:S01]  /*74f0*/  FMUL.FTZ R84, R87, UR5 ;  /* 0x0000000557547c20 */ /* 0x000fe20008410000 */
[----:B------:R-:W-:Y:S01]  /*7500*/  FSEL R93, R93, RZ, P1 ;  /* 0x000000ff5d5d7208 */ /* 0x000fe20000800000 */
[----:B------:R-:W-:Y:S01]  /*7510*/  FADD.FTZ R154, R155, -R154 ;  /* 0x8000009a9b9a7221 */ /* 0x000fe20000010000 */
[----:B------:R-:W-:-:S02]  /*7520*/  @P3 HADD2.F32 R90, -RZ, R90.H1_H1 ;  /* 0x3000005aff5a3230 */ /* 0x000fc40000004100 */
[----:B------:R-:W-:Y:S01]  /*7530*/  FMUL.FTZ R159, R84, UR4 ;  /* 0x00000004549f7c20 */ /* 0x000fe20008410000 */
[----:B------:R-:W-:Y:S01]  /*7540*/  @P2 HADD2.F32 R84, -RZ, R91.H0_H0 ;  /* 0x2000005bff542230 */ /* 0x000fe20000004100 */
[----:B------:R-:W-:Y:S01]  /*7550*/  ISETP.GE.U32.AND P1, PT, R96, RZ, PT ;  /* 0x000000ff6000720c */ /* 0x000fe20003f26070 */
[--C-:B------:R-:W-:Y:S01]  /*7560*/  FFMA.FTZ R148, R148, UR26, R95.reuse ;  /* 0x0000001a94947c23 */ /* 0x100fe2000801005f */
[----:B------:R-:W-:Y:S01]  /*7570*/  @P3 FMUL.FTZ R157, R92, R90 ;  /* 0x0000005a5c9d3220 */ /* 0x000fe20000410000 */
[----:B------:R-:W-:Y:S01]  /*7580*/  FMUL.FTZ R90, R25, R92 ;  /* 0x0000005c195a7220 */ /* 0x000fe20000410000 */
[----:B------:R-:W-:Y:S01]  /*7590*/  @P2 FMUL.FTZ R158, R159, R84 ;  /* 0x000000549f9e2220 */ /* 0x000fe20000410000 */
[--C-:B------:R-:W-:Y:S02]  /*75a0*/  HADD2.F32 R84, -RZ, R77.reuse.H0_H0 ;  /* 0x2000004dff547230 */ /* 0x100fe40000004100 */
[----:B------:R-:W-:Y:S01]  /*75b0*/  FMUL.FTZ R92, R26, R159 ;  /* 0x0000009f1a5c7220 */ /* 0x000fe20000410000 */
[----:B------:R-:W-:Y:S01]  /*75c0*/  LOP3.LUT P4, RZ, R96, 0xff000000, RZ, 0xc0, !PT ;  /* 0xff00000060ff7812 */ /* 0x000fe2000788c0ff */
[----:B------:R-:W-:Y:S01]  /*75d0*/  FADD.FTZ R152, R149, -R148 ;  /* 0x8000009495987221 */ /* 0x000fe20000010000 */
[----:B------:R-:W-:Y:S01]  /*75e0*/  ISETP.GE.U32.AND.EX P1, PT, R97, 0x1000000, PT, P1 ;  /* 0x010000006100780c */ /* 0x000fe20003f26110 */
[----:B------:R-:W-:Y:S01]  /*75f0*/  FFMA.FTZ R84, R153, UR19, R84 ;  /* 0x0000001399547c23 */ /* 0x000fe20008010054 */
[----:B------:R-:W-:Y:S01]  /*7600*/  HADD2.F32 R153, -RZ, R77.H1_H1 ;  /* 0x3000004dff997230 */ /* 0x000fe20000004100 */
[----:B------:R-:W-:Y:S01]  /*7610*/  FSEL R90, R90, RZ, P3 ;  /* 0x000000ff5a5a7208 */ /* 0x000fe20001800000 */
[----:B------:R-:W-:Y:S01]  /*7620*/  FFMA.FTZ R164, R164, UR26, R95 ;  /* 0x0000001aa4a47c23 */ /* 0x000fe2000801005f */
[----:B------:R-:W-:Y:S01]  /*7630*/  FMUL.FTZ R97, R84, UR5 ;  /* 0x0000000554617c20 */ /* 0x000fe20008410000 */
[----:B------:R-:W-:Y:S01]  /*7640*/  FSEL R92, R92, RZ, P2 ;  /* 0x000000ff5c5c7208 */ /* 0x000fe20001000000 */
[----:B------:R-:W-:Y:S01]  /*7650*/  FFMA.FTZ R153, R154, UR19, R153 ;  /* 0x000000139a997c23 */ /* 0x000fe20008010099 */
[C---:B------:R-:W-:Y:S01]  /*7660*/  LOP3.LUT P3, RZ, R96.reuse, 0xff, RZ, 0xc0, !PT ;  /* 0x000000ff60ff7812 */ /* 0x040fe2000786c0ff */
[----:B------:R-:W-:Y:S01]  /*7670*/  FMUL.FTZ R97, R97, UR4 ;  /* 0x0000000461617c20 */ /* 0x000fe20008410000 */
[----:B------:R-:W-:Y:S01]  /*7680*/  LOP3.LUT P2, RZ, R96, 0xff00, RZ, 0xc0, !PT ;  /* 0x0000ff0060ff7812 */ /* 0x000fe2000784c0ff */
[----:B------:R-:W-:Y:S01]  /*7690*/  @P5 HADD2.F32 R96, -RZ, R89.H0_H0 ;  /* 0x20000059ff605230 */ /* 0x000fe20000004100 */
[----:B------:R-:W-:Y:S01]  /*76a0*/  CS2R R148, SRZ ;  /* 0x0000000000947805 */ /* 0x000fe2000001ff00 */
[----:B------:R-:W-:-:S02]  /*76b0*/  HADD2.F32 R154, -RZ, R79.H1_H1 ;  /* 0x3000004fff9a7230 */ /* 0x000fc40000004100 */
[----:B------:R-:W-:Y:S01]  /*76c0*/  FADD.FTZ R161, R161, -R164 ;  /* 0x800000a4a1a17221 */ /* 0x000fe20000010000 */
[----:B------:R-:W-:Y:S02]  /*76d0*/  @P4 HADD2.F32 R89, -RZ, R89.H1_H1 ;  /* 0x30000059ff594230 */ /* 0x000fe40000004100 */
[----:B------:R-:W-:Y:S01]  /*76e0*/  @P5 FMUL.FTZ R148, R97, R96 ;  /* 0x0000006061945220 */ /* 0x000fe20000410000 */
[----:B------:R-:W-:Y:S01]  /*76f0*/  FMUL.FTZ R96, R153, UR5 ;  /* 0x0000000599607c20 */ /* 0x000fe20008410000 */
[----:B------:R-:W-:Y:S01]  /*7700*/  FFMA.FTZ R154, R161, UR19, R154 ;  /* 0x00000013a19a7c23 */ /* 0x000fe2000801009a */
[----:B------:R-:W-:Y:S01]  /*7710*/  FFMA.FTZ R150, R150, UR26, R95 ;  /* 0x0000001a96967c23 */ /* 0x000fe2000801005f */
[----:B------:R-:W-:Y:S02]  /*7720*/  @P1 HADD2.F32 R91, -RZ, R91.H1_H1 ;  /* 0x3000005bff5b1230 */ /* 0x000fe40000004100 */
[----:B------:R-:W-:Y:S01]  /*7730*/  FMUL.FTZ R96, R96, UR4 ;  /* 0x0000000460607c20 */ /* 0x000fe20008410000 */
[----:B------:R-:W-:Y:S01]  /*7740*/  F2FP.F16.F32.PACK_AB R86, R85, R86 ;  /* 0x000000565556723e */ /* 0x000fe200000000ff */
[----:B------:R-:W-:Y:S01]  /*7750*/  FADD.FTZ R151, R151, -R150 ;  /* 0x8000009697977221 */ /* 0x000fe20000010000 */
[----:B------:R-:W-:Y:S01]  /*7760*/  MOV R150, RZ ;  /* 0x000000ff00967202 */ /* 0x000fe20000000f00 */
[----:B------:R-:W-:Y:S01]  /*7770*/  @P4 FMUL.FTZ R149, R96, R89 ;  /* 0x0000005960954220 */ /* 0x000fe20000410000 */
[C---:B------:R-:W-:Y:S01]  /*7780*/  FMUL.FTZ R89, R154.reuse, UR5 ;  /* 0x000000059a597c20 */ /* 0x040fe20008410000 */
[----:B------:R-:W-:Y:S01]  /*7790*/  @P2 HADD2.F32 R155, -RZ, R88.H1_H1 ;  /* 0x30000058ff9b2230 */ /* 0x000fe20000004100 */
[----:B------:R-:W-:Y:S01]  /*77a0*/  F2FP.F16.F32.PACK_AB R87, R154, R87 ;  /* 0x000000579a57723e */ /* 0x000fe200000000ff */
[----:B------:R-:W-:Y:S01]  /*77b0*/  FMUL.FTZ R97, R22, R97 ;  /* 0x0000006116617220 */ /* 0x000fe20000410000 */
[----:B------:R-:W-:Y:S01]  /*77c0*/  FMUL.FTZ R164, R89, UR4 ;  /* 0x0000000459a47c20 */ /* 0x000fe20008410000 */
[----:B------:R-:W-:Y:S01]  /*77d0*/  F2FP.F16.F32.PACK_AB R85, R153, R84 ;  /* 0x000000549955723e */ /* 0x000fe200000000ff */
[----:B------:R-:W-:Y:S01]  /*77e0*/  FMUL.FTZ R96, R23, R96 ;  /* 0x0000006017607220 */ /* 0x000fe20000410000 */
[----:B------:R-:W-:Y:S01]  /*77f0*/  F2FP.F16.F32.PACK_AB R90, R90, R93 ;  /* 0x0000005d5a5a723e */ /* 0x000fe200000000ff */
[----:B------:R-:W-:Y:S01]  /*7800*/  @P1 FMUL.FTZ R150, R164, R91 ;  /* 0x0000005ba4961220 */ /* 0x000fe20000410000 */
[----:B------:R-:W-:-:S02]  /*7810*/  HADD2.F32 R91, -RZ, R76.H0_H0 ;  /* 0x2000004cff5b7230 */ /* 0x000fc40000004100 */
[----:B------:R-:W-:Y:S01]  /*7820*/  FMUL.FTZ R154, R27, R164 ;  /* 0x000000a41b9a7220 */ /* 0x000fe20000410000 */
[----:B------:R-:W-:Y:S02]  /*7830*/  FSEL R97, R97, RZ, P5 ;  /* 0x000000ff61617208 */ /* 0x000fe40002800000 */
[----:B------:R-:W-:Y:S01]  /*7840*/  FSEL R96, R96, RZ, P4 ;  /* 0x000000ff60607208 */ /* 0x000fe20002000000 */
[----:B------:R-:W-:Y:S01]  /*7850*/  FFMA.FTZ R91, R152, UR19, R91 ;  /* 0x00000013985b7c23 */ /* 0x000fe2000801005b */
[----:B------:R-:W-:Y:S01]  /*7860*/  HADD2.F32 R152, -RZ, R76.H1_H1 ;  /* 0x3000004cff987230 */ /* 0x000fe20000004100 */
[----:B------:R-:W-:Y:S02]  /*7870*/  FSEL R153, R154, RZ, P1 ;  /* 0x000000ff9a997208 */ /* 0x000fe40000800000 */
[----:B------:R-:W-:Y:S02]  /*7880*/  FMUL.FTZ R89, R91, UR5 ;  /* 0x000000055b597c20 */ /* 0x000fe40008410000 */
[----:B------:R-:W-:Y:S01]  /*7890*/  FFMA.FTZ R160, R151, UR19, R152 ;  /* 0x0000001397a07c23 */ /* 0x000fe20008010098 */
[----:B------:R-:W-:-:S02]  /*78a0*/  @P3 HADD2.F32 R152, -RZ, R88.H0_H0 ;  /* 0x20000058ff983230 */ /* 0x000fc40000004100 */
[----:B------:R-:W-:Y:S01]  /*78b0*/  FMUL.FTZ R89, R89, UR4 ;  /* 0x0000000459597c20 */ /* 0x000fe20008410000 */
[----:B------:R-:W-:Y:S01]  /*78c0*/  HFMA2 R151, -RZ, RZ, 0, 0 ;  /* 0x00000000ff977431 */ /* 0x000fe200000001ff */
[C---:B------:R-:W-:Y:S02]  /*78d0*/  F2FP.F16.F32.PACK_AB R84, R160.reuse, R91 ;  /* 0x0000005ba054723e */ /* 0x040fe400000000ff */
        /* <DEDUP_REMOVED lines=9> */
[----:B------:R-:W-:-:S04]  /*7970*/  F2FP.F16.F32.PACK_AB R89, R96, R97 ;  /* 0x000000616059723e */ /* 0x000fc800000000ff */
[----:B------:R-:W-:-:S04]  /*7980*/  FSEL R93, R88, RZ, P2 ;  /* 0x000000ff585d7208 */ /* 0x000fc80001000000 */
[----:B------:R-:W-:Y:S01]  /*7990*/  F2FP.F16.F32.PACK_AB R88, R93, R92 ;  /* 0x0000005c5d58723e */ /* 0x000fe200000000ff */
[----:B------:R-:W-:Y:S06]  /*79a0*/  BRA `(.L_x_8888) ;  /* 0x0000000400907947 */ /* 0x000fec0003800000 */
.L_x_8887:
[--C-:B------:R-:W-:Y:S01]  /*79b0*/  FFMA.FTZ R156, R156, UR26, R95.reuse ;  /* 0x0000001a9c9c7c23 */ /* 0x100fe2000801005f */
[--C-:B------:R-:W-:Y:S02]  /*79c0*/  HADD2.F32 R93, -RZ, R78.reuse.H0_H0 ;  /* 0x2000004eff5d7230 */ /* 0x100fe40000004100 */
[--C-:B------:R-:W-:Y:S01]  /*79d0*/  FFMA.FTZ R158, R158, UR26, R95.reuse ;  /* 0x0000001a9e9e7c23 */ /* 0x100fe2000801005f */
[----:B------:R-:W-:Y:S01]  /*79e0*/  LOP3.LUT P3, RZ, R97, 0xff00, RZ, 0xc0, !PT ;  /* 0x0000ff0061ff7812 */ /* 0x000fe2000786c0ff */
[----:B------:R-:W-:Y:S01]  /*79f0*/  FADD.FTZ R156, R157, -R156 ;  /* 0x8000009c9d9c7221 */ /* 0x000fe20000010000 */
[----:B------:R-:W-:Y:S01]  /*7a00*/  LOP3.LUT P1, RZ, R97, 0xff, RZ, 0xc0, !PT ;  /* 0x000000ff61ff7812 */ /* 0x000fe2000782c0ff */
[----:B------:R-:W-:Y:S01]  /*7a10*/  FADD.FTZ R158, R159, -R158 ;  /* 0x8000009e9f9e7221 */ /* 0x000fe20000010000 */
[----:B------:R-:W-:Y:S01]  /*7a20*/  FFMA.FTZ R163, R163, UR26, R95 ;  /* 0x0000001aa3a37c23 */ /* 0x000fe2000801005f */
[----:B------:R-:W-:Y:S01]  /*7a30*/  FFMA.FTZ R92, R156, UR19, R93 ;  /* 0x000000139c5c7c23 */ /* 0x000fe2000801005d */
[----:B------:R-:W-:Y:S01]  /*7a40*/  HADD2.F32 R93, -RZ, R78.H1_H1 ;  /* 0x3000004eff5d7230 */ /* 0x000fe20000004100 */
[----:B------:R-:W-:Y:S01]  /*7a50*/  LOP3.LUT P2, RZ, R97, 0xff0000, RZ, 0xc0, !PT ;  /* 0x00ff000061ff7812 */ /* 0x000fe2000784c0ff */
[----:B------:R-:W-:-:S02]  /*7a60*/  HADD2.F32 R156, -RZ, R79.H0_H0 ;  /* 0x2000004fff9c7230 */ /* 0x000fc40000004100 */
[----:B------:R-:W-:Y:S01]  /*7a70*/  FMUL.FTZ R92, R92, UR5 ;  /* 0x000000055c5c7c20 */ /* 0x000fe20008410000 */
[----:B------:R-:W-:Y:S01]  /*7a80*/  FADD.FTZ R163, R160, -R163 ;  /* 0x800000a3a0a37221 */ /* 0x000fe20000010000 */
[----:B------:R-:W-:Y:S01]  /*7a90*/  FFMA.FTZ R157, R158, UR19, R93 ;  /* 0x000000139e9d7c23 */ /* 0x000fe2000801005d */
[----:B------:R-:W-:Y:S01]  /*7aa0*/  FFMA.FTZ R152, R152, UR26, R95 ;  /* 0x0000001a98987c23 */ /* 0x000fe2000801005f */
[----:B------:R-:W-:Y:S01]  /*7ab0*/  FMUL.FTZ R93, R92, UR4 ;  /* 0x000000045c5d7c20 */ /* 0x000fe20008410000 */
[----:B------:R-:W-:Y:S01]  /*7ac0*/  FFMA.FTZ R163, R163, UR19, R156 ;  /* 0x00000013a3a37c23 */ /* 0x000fe2000801009c */
[----:B------:R-:W-:Y:S01]  /*7ad0*/  FMUL.FTZ R92, R157, UR5 ;  /* 0x000000059d5c7c20 */ /* 0x000fe20008410000 */
[--C-:B-----5:R-:W-:Y:S01]  /*7ae0*/  @P3 HADD2.F32 R159, -RZ, R90.reuse.H1_H1 ;  /* 0x3000005aff9f3230 */ /* 0x120fe20000004100 */
[----:B------:R-:W-:Y:S01]  /*7af0*/  MOV R157, RZ ;  /* 0x000000ff009d7202 */ /* 0x000fe20000000f00 */
[----:B------:R-:W-:Y:S02]  /*7b00*/  @P1 HADD2.F32 R158, -RZ, R90.H0_H0 ;  /* 0x2000005aff9e1230 */ /* 0x000fe40000004100 */
[----:B------:R-:W-:Y:S01]  /*7b10*/  FMUL.FTZ R92, R92, UR4 ;  /* 0x000000045c5c7c20 */ /* 0x000fe20008410000 */
[----:B------:R-:W-:Y:S01]  /*7b20*/  FMUL.FTZ R90, R163, UR5 ;  /* 0x00000005a35a7c20 */ /* 0x000fe20008410000 */
[----:B------:R-:W-:Y:S01]  /*7b30*/  HFMA2 R156, -RZ, RZ, 0, 0 ;  /* 0x00000000ff9c7431 */ /* 0x000fe200000001ff */
[----:B------:R-:W-:Y:S01]  /*7b40*/  LOP3.LUT P5, RZ, R96, 0xff0000, RZ, 0xc0, !PT ;  /* 0x00ff000060ff7812 */ /* 0x000fe200078ac0ff */
[----:B------:R-:W-:Y:S01]  /*7b50*/  @P3 FMUL.FTZ R157, R159, R92 ;  /* 0x0000005c9f9d3220 */ /* 0x000fe20000410000 */
[----:B------:R-:W-:Y:S01]  /*7b60*/  FMUL.FTZ R159, R90, UR4 ;  /* 0x000000045a9f7c20 */ /* 0x000fe20008410000 */
[----:B------:R-:W-:-:S02]  /*7b70*/  @P2 HADD2.F32 R90, -RZ, R91.H0_H0 ;  /* 0x2000005bff5a2230 */ /* 0x000fc40000004100 */
[-C--:B------:R-:W-:Y:S01]  /*7b80*/  @P1 FMUL.FTZ R156, R158, R93.reuse ;  /* 0x0000005d9e9c1220 */ /* 0x080fe20000410000 */
[----:B------:R-:W-:Y:S02]  /*7b90*/  HFMA2 R158, -RZ, RZ, 0, 0 ;  /* 0x00000000ff9e7431 */ /* 0x000fe400000001ff */
[----:B------:R-:W-:Y:S01]  /*7ba0*/  FMUL.FTZ R93, R24, R93 ;  /* 0x0000005d185d7220 */ /* 0x000fe20000410000 */
[----:B------:R-:W-:Y:S01]  /*7bb0*/  LOP3.LUT P4, RZ, R96, 0xff000000, RZ, 0xc0, !PT ;  /* 0xff00000060ff7812 */ /* 0x000fe2000788c0ff */
[-C--:B------:R-:W-:Y:S01]  /*7bc0*/  @P2 FMUL.FTZ R158, R90, R159.reuse ;  /* 0x0000009f5a9e2220 */ /* 0x080fe20000410000 */
[----:B------:R-:W-:Y:S01]  /*7bd0*/  FMUL.FTZ R90, R25, R92 ;  /* 0x0000005c195a7220 */ /* 0x000fe20000410000 */
[----:B------:R-:W-:Y:S01]  /*7be0*/  FMUL.FTZ R92, R26, R159 ;  /* 0x0000009f1a5c7220 */ /* 0x000fe20000410000 */
[----:B------:R-:W-:Y:S01]  /*7bf0*/  FSEL R93, R93, RZ, P1 ;  /* 0x000000ff5d5d7208 */ /* 0x000fe20000800000 */
[----:B------:R-:W-:Y:S01]  /*7c00*/  FADD.FTZ R153, R153, -R152 ;  /* 0x8000009899997221 */ /* 0x000fe20000010000 */
[----:B------:R-:W-:Y:S01]  /*7c10*/  ISETP.GE.U32.AND P1, PT, R96, RZ, PT ;  /* 0x000000ff6000720c */ /* 0x000fe20003f26070 */
[--C-:B------:R-:W-:Y:S01]  /*7c20*/  FFMA.FTZ R152, R148, UR26, R95.reuse ;  /* 0x0000001a94987c23 */ /* 0x100fe2000801005f */
[----:B------:R-:W-:Y:S01]  /*7c30*/  FSEL R90, R90, RZ, P3 ;  /* 0x000000ff5a5a7208 */ /* 0x000fe20001800000 */
[----:B------:R-:W-:Y:S01]  /*7c40*/  FFMA.FTZ R154, R154, UR26, R95 ;  /* 0x0000001a9a9a7c23 */ /* 0x000fe2000801005f */
[----:B------:R-:W-:Y:S01]  /*7c50*/  FSEL R92, R92, RZ, P2 ;  /* 0x000000ff5c5c7208 */ /* 0x000fe20001000000 */
[----:B------:R-:W-:Y:S01]  /*7c60*/  FADD.FTZ R152, R149, -R152 ;  /* 0x8000009895987221 */ /* 0x000fe20000010000 */
[C---:B------:R-:W-:Y:S01]  /*7c70*/  LOP3.LUT P3, RZ, R96.reuse, 0xff, RZ, 0xc0, !PT ;  /* 0x000000ff60ff7812 */ /* 0x040fe2000786c0ff */
[--C-:B------:R-:W-:Y:S01]  /*7c80*/  HADD2.F32 R149, -RZ, R77.reuse.H1_H1 ;  /* 0x3000004dff957230 */ /* 0x100fe20000004100 */
[----:B------:R-:W-:Y:S01]  /*7c90*/  LOP3.LUT P2, RZ, R96, 0xff00, RZ, 0xc0, !PT ;  /* 0x0000ff0060ff7812 */ /* 0x000fe2000784c0ff */
[----:B------:R-:W-:-:S02]  /*7ca0*/  HADD2.F32 R96, -RZ, R77.H0_H0 ;  /* 0x2000004dff607230 */ /* 0x000fc40000004100 */
[----:B------:R-:W-:Y:S01]  /*7cb0*/  FADD.FTZ R154, R155, -R154 ;  /* 0x8000009a9b9a7221 */ /* 0x000fe20000010000 */
[----:B------:R-:W-:Y:S01]  /*7cc0*/  ISETP.GE.U32.AND.EX P1, PT, R97, 0x1000000, PT, P1 ;  /* 0x010000006100780c */ /* 0x000fe20003f26110 */
[--C-:B------:R-:W-:Y:S01]  /*7cd0*/  FFMA.FTZ R150, R150, UR26, R95.reuse ;  /* 0x0000001a96967c23 */ /* 0x100fe2000801005f */
[----:B------:R-:W-:Y:S01]  /*7ce0*/  FFMA.FTZ R164, R164, UR26, R95 ;  /* 0x0000001aa4a47c23 */ /* 0x000fe2000801005f */
[----:B------:R-:W-:Y:S01]  /*7cf0*/  FFMA.FTZ R96, R153, UR19, R96 ;  /* 0x0000001399607c23 */ /* 0x000fe20008010060 */
[----:B------:R-:W-:Y:S02]  /*7d00*/  HADD2.F32 R153, -RZ, R79.H1_H1 ;  /* 0x3000004fff997230 */ /* 0x000fe40000004100 */
[----:B------:R-:W-:Y:S01]  /*7d10*/  FADD.FTZ R151, R151, -R150 ;  /* 0x8000009697977221 */ /* 0x000fe20000010000 */
[----:B------:R-:W-:Y:S01]  /*7d20*/  FADD.FTZ R164, R161, -R164 ;  /* 0x800000a4a1a47221 */ /* 0x000fe20000010000 */
[----:B------:R-:W-:Y:S01]  /*7d30*/  FMUL.FTZ R97, R96, UR5 ;  /* 0x0000000560617c20 */ /* 0x000fe20008410000 */
[----:B------:R-:W-:Y:S01]  /*7d40*/  FFMA.FTZ R96, R154, UR19, R149 ;  /* 0x000000139a607c23 */ /* 0x000fe20008010095 */
[----:B------:R-:W-:-:S02]  /*7d50*/  @P5 HADD2.F32 R150, -RZ, R89.H0_H0 ;  /* 0x20000059ff965230 */ /* 0x000fc40000004100 */
[----:B------:R-:W-:Y:S01]  /*7d60*/  FFMA.FTZ R153, R164, UR19, R153 ;  /* 0x00000013a4997c23 */ /* 0x000fe20008010099 */
[----:B------:R-:W-:Y:S02]  /*7d70*/  @P4 HADD2.F32 R89, -RZ, R89.H1_H1 ;  /* 0x30000059ff594230 */ /* 0x000fe40000004100 */
[----:B------:R-:W-:Y:S01]  /*7d80*/  FMUL.FTZ R96, R96, UR5 ;  /* 0x0000000560607c20 */ /* 0x000fe20008410000 */
[----:B------:R-:W-:Y:S01]  /*7d90*/  CS2R R148, SRZ ;  /* 0x0000000000947805 */ /* 0x000fe2000001ff00 */
[----:B------:R-:W-:Y:S01]  /*7da0*/  FMUL.FTZ R97, R97, UR4 ;  /* 0x0000000461617c20 */ /* 0x000fe20008410000 */
[----:B------:R-:W-:Y:S02]  /*7db0*/  @P1 HADD2.F32 R91, -RZ, R91.H1_H1 ;  /* 0x3000005bff5b1230 */ /* 0x000fe40000004100 */
[----:B------:R-:W-:Y:S01]  /*7dc0*/  FMUL.FTZ R96, R96, UR4 ;  /* 0x0000000460607c20 */ /* 0x000fe20008410000 */
[----:B------:R-:W-:Y:S02]  /*7dd0*/  @P2 HADD2.F32 R155, -RZ, R88.H1_H1 ;  /* 0x30000058ff9b2230 */ /* 0x000fe40000004100 */
[-C--:B------:R-:W-:Y:S01]  /*7de0*/  @P5 FMUL.FTZ R148, R150, R97.reuse ;  /* 0x0000006196945220 */ /* 0x080fe20000410000 */
[----:B------:R-:W-:Y:S01]  /*7df0*/  MOV R150, RZ ;  /* 0x000000ff00967202 */ /* 0x000fe20000000f00 */
[-C--:B------:R-:W-:Y:S01]  /*7e00*/  @P4 FMUL.FTZ R149, R89, R96.reuse ;  /* 0x0000006059954220 */ /* 0x080fe20000410000 */
[----:B------:R-:W-:Y:S01]  /*7e10*/  FMUL.FTZ R89, R153, UR5 ;  /* 0x0000000599597c20 */ /* 0x000fe20008410000 */
[----:B------:R-:W-:Y:S01]  /*7e20*/  FMUL.FTZ R97, R22, R97 ;  /* 0x0000006116617220 */ /* 0x000fe20000410000 */
[----:B------:R-:W-:Y:S01]  /*7e30*/  FMUL.FTZ R96, R23, R96 ;  /* 0x0000006017607220 */ /* 0x000fe20000410000 */
[----:B------:R-:W-:Y:S01]  /*7e40*/  F2FP.F16.F32.PACK_AB R90, R90, R93 ;  /* 0x0000005d5a5a723e */ /* 0x000fe200000000ff */
[----:B------:R-:W-:Y:S01]  /*7e50*/  FMUL.FTZ R154, R89, UR4 ;  /* 0x00000004599a7c20 */ /* 0x000fe20008410000 */
[----:B------:R-:W-:Y:S01]  /*7e60*/  HADD2.F32 R89, -RZ, R76.H0_H0 ;  /* 0x2000004cff597230 */ /* 0x000fe20000004100 */
[----:B------:R-:W-:-:S02]  /*7e70*/  FSEL R97, R97, RZ, P5 ;  /* 0x000000ff61617208 */ /* 0x000fc40002800000 */
[----:B------:R-:W-:Y:S01]  /*7e80*/  @P1 FMUL.FTZ R150, R91, R154 ;  /* 0x0000009a5b961220 */ /* 0x000fe20000410000 */
[----:B------:R-:W-:Y:S01]  /*7e90*/  FSEL R96, R96, RZ, P4 ;  /* 0x000000ff60607208 */ /* 0x000fe20002000000 */
[----:B------:R-:W-:Y:S01]  /*7ea0*/  FFMA.FTZ R89, R152, UR19, R89 ;  /* 0x0000001398597c23 */ /* 0x000fe20008010059 */
[----:B------:R-:W-:-:S03]  /*7eb0*/  HADD2.F32 R152, -RZ, R76.H1_H1 ;  /* 0x3000004cff987230 */ /* 0x000fc60000004100 */
[----:B------:R-:W-:Y:S02]  /*7ec0*/  FMUL.FTZ R89, R89, UR5 ;  /* 0x0000000559597c20 */ /* 0x000fe40008410000 */
[----:B------:R-:W-:Y:S01]  /*7ed0*/  FFMA.FTZ R91, R151, UR19, R152 ;  /* 0x00000013975b7c23 */ /* 0x000fe20008010098 */
[----:B------:R-:W-:Y:S02]  /*7ee0*/  @P3 HADD2.F32 R152, -RZ, R88.H0_H0 ;  /* 0x20000058ff983230 */ /* 0x000fe40000004100 */
[----:B------:R-:W-:Y:S01]  /*7ef0*/  FMUL.FTZ R153, R89, UR4 ;  /* 0x0000000459997c20 */ /* 0x000fe20008410000 */
[----:B------:R-:W-:Y:S02]  /*7f00*/  HFMA2 R151, -RZ, RZ, 0, 0 ;  /* 0x00000000ff977431 */ /* 0x000fe400000001ff */
[----:B------:R-:W-:Y:S01]  /*7f10*/  FMUL.FTZ R89, R91, UR5 ;  /* 0x000000055b597c20 */ /* 0x000fe20008410000 */
[----:B------:R-:W-:Y:S01]  /*7f20*/  FMUL.FTZ R91, R27, R154 ;  /* 0x0000009a1b5b7220 */ /* 0x000fe20000410000 */
[-C--:B------:R-:W-:Y:S01]  /*7f30*/  FMUL.FTZ R88, R20, R153.reuse ;  /* 0x0000009914587220 */ /* 0x080fe20000410000 */
[----:B------:R-:W-:Y:S01]  /*7f40*/  @P3 FMUL.FTZ R151, R152, R153 ;  /* 0x0000009998973220 */ /* 0x000fe20000410000 */
[----:B------:R-:W-:Y:S01]  /*7f50*/  FMUL.FTZ R154, R89, UR4 ;  /* 0x00000004599a7c20 */ /* 0x000fe20008410000 */
[----:B------:R-:W-:-:S02]  /*7f60*/  MOV R152, RZ ;  /* 0x000000ff00987202 */ /* 0x000fc40000000f00 */
[----:B------:R-:W-:Y:S01]  /*7f70*/  FSEL R91, R91, RZ, P1 ;  /* 0x000000ff5b5b7208 */ /* 0x000fe20000800000 */
[-C--:B------:R-:W-:Y:S01]  /*7f80*/  FMUL.FTZ R89, R21, R154.reuse ;  /* 0x0000009a15597220 */ /* 0x080fe20000410000 */
[----:B------:R-:W-:Y:S01]  /*7f90*/  FSEL R88, R88, RZ, P3 ;  /* 0x000000ff58587208 */ /* 0x000fe20001800000 */
[----:B------:R-:W-:Y:S01]  /*7fa0*/  @P2 FMUL.FTZ R152, R155, R154 ;  /* 0x0000009a9b982220 */ /* 0x000fe20000410000 */
[----:B------:R-:W-:Y:S02]  /*7fb0*/  F2FP.F16.F32.PACK_AB R91, R91, R92 ;  /* 0x0000005c5b5b723e */ /* 0x000fe400000000ff */
[----:B------:R-:W-:Y:S02]  /*7fc0*/  FSEL R93, R89, RZ, P2 ;  /* 0x000000ff595d7208 */ /* 0x000fe40001000000 */
[----:B------:R-:W-:Y:S02]  /*7fd0*/  F2FP.F16.F32.PACK_AB R89, R96, R97 ;  /* 0x000000616059723e */ /* 0x000fe400000000ff */
[----:B------:R-:W-:-:S07]  /*7fe0*/  F2FP.F16.F32.PACK_AB R88, R93, R88 ;  /* 0x000000585d58723e */ /* 0x000fce00000000ff */
.L_x_8888:
[----:B------:R-:W0:Y:S01]  /*7ff0*/  @P0 LDC.64 R92, c[0x0][0x478] ;  /* 0x00011e00ff5c0b82 */ /* 0x000e220000000a00 */
[----:B------:R-:W-:Y:S02]  /*8000*/  IADD3 R147, PT, PT, R147, 0x300, RZ ;  /* 0x0000030093937810 */ /* 0x000fe40007ffe0ff */
        /* <DEDUP_REMOVED lines=10> */
[C---:B------:R-:W-:Y:S01]  /*80b0*/  LOP3.LUT P1, RZ, R2.reuse, 0xff0000, RZ, 0xc0, !PT ;  /* 0x00ff000002ff7812 */ /* 0x040fe2000782c0ff */
[----:B------:R-:W-:Y:S01]  /*80c0*/  FFMA.FTZ R86, R143, UR26, R95 ;  /* 0x0000001a8f567c23 */ /* 0x000fe2000801005f */
[----:B------:R-:W-:Y:S01]  /*80d0*/  LOP3.LUT P2, RZ, R2, 0xff000000, RZ, 0xc0, !PT ;  /* 0xff00000002ff7812 */ /* 0x000fe2000784c0ff */
[----:B------:R-:W-:Y:S01]  /*80e0*/  FADD.FTZ R87, R134, -R85 ;  /* 0x8000005586577221 */ /* 0x000fe20000010000 */
[--C-:B------:R-:W-:Y:S02]  /*80f0*/  HADD2.F32 R85, -RZ, R81.reuse.H0_H0 ;  /* 0x20000051ff557230 */ /* 0x100fe40000004100 */
[----:B------:R-:W-:Y:S01]  /*8100*/  FADD.FTZ R92, R133, -R84 ;  /* 0x80000054855c7221 */ /* 0x000fe20000010000 */
[----:B------:R-:W-:Y:S02]  /*8110*/  HADD2.F32 R84, -RZ, R81.H1_H1 ;  /* 0x30000051ff547230 */ /* 0x000fe40000004100 */
[----:B------:R-:W-:Y:S01]  /*8120*/  FADD.FTZ R135, R135, -R86 ;  /* 0x8000005687877221 */ /* 0x000fe20000010000 */
[----:B------:R-:W-:-:S02]  /*8130*/  HADD2.F32 R86, -RZ, R82.H0_H0 ;  /* 0x20000052ff567230 */ /* 0x000fc40000004100 */
[----:B------:R-:W-:Y:S01]  /*8140*/  FFMA.FTZ R85, R92, UR19, R85 ;  /* 0x000000135c557c23 */ /* 0x000fe20008010055 */
[----:B------:R-:W-:Y:S01]  /*8150*/  LOP3.LUT P5, RZ, R3, 0xff, RZ, 0xc0, !PT ;  /* 0x000000ff03ff7812 */ /* 0x000fe200078ac0ff */
[----:B------:R-:W-:Y:S01]  /*8160*/  FFMA.FTZ R84, R87, UR19, R84 ;  /* 0x0000001357547c23 */ /* 0x000fe20008010054 */
[----:B0-----:R-:W-:Y:S01]  /*8170*/  CS2R R96, SRZ ;  /* 0x0000000000607805 */ /* 0x001fe2000001ff00 */
[----:B------:R-:W-:Y:S01]  /*8180*/  FFMA.FTZ R86, R135, UR19, R86 ;  /* 0x0000001387567c23 */ /* 0x000fe20008010056 */
[----:B------:R-:W-:Y:S01]  /*8190*/  FMUL.FTZ R87, R85, UR5 ;  /* 0x0000000555577c20 */ /* 0x000fe20008410000 */
[--C-:B-----5:R-:W-:Y:S02]  /*81a0*/  @P1 HADD2.F32 R92, -RZ, R89.reuse.H0_H0 ;  /* 0x20000059ff5c1230 */ /* 0x120fe40000004100 */
[----:B------:R-:W-:Y:S01]  /*81b0*/  FFMA.FTZ R141, R144, UR26, R95 ;  /* 0x0000001a908d7c23 */ /* 0x000fe2000801005f */
[----:B------:R-:W-:Y:S02]  /*81c0*/  @P2 HADD2.F32 R93, -RZ, R89.H1_H1 ;  /* 0x30000059ff5d2230 */ /* 0x000fe40000004100 */
[----:B------:R-:W-:Y:S01]  /*81d0*/  FMUL.FTZ R89, R84, UR5 ;  /* 0x0000000554597c20 */ /* 0x000fe20008410000 */
[----:B------:R-:W-:Y:S01]  /*81e0*/  FMUL.FTZ R134, R86, UR5 ;  /* 0x0000000556867c20 */ /* 0x000fe20008410000 */
[----:B------:R-:W-:Y:S01]  /*81f0*/  FMUL.FTZ R87, R87, UR4 ;  /* 0x0000000457577c20 */ /* 0x000fe20008410000 */
[----:B------:R-:W-:-:S02]  /*8200*/  HFMA2 R133, -RZ, RZ, 0, 0 ;  /* 0x00000000ff857431 */ /* 0x000fc400000001ff */
[----:B------:R-:W-:Y:S01]  /*8210*/  FMUL.FTZ R142, R89, UR4 ;  /* 0x00000004598e7c20 */ /* 0x000fe20008410000 */
[----:B------:R-:W-:Y:S01]  /*8220*/  FMUL.FTZ R134, R134, UR4 ;  /* 0x0000000486867c20 */ /* 0x000fe20008410000 */
[----:B------:R-:W-:Y:S01]  /*8230*/  FMUL.FTZ R89, R30, R87 ;  /* 0x000000571e597220 */ /* 0x000fe20000410000 */
[----:B------:R-:W-:Y:S01]  /*8240*/  @P1 FMUL.FTZ R96, R87, R92 ;  /* 0x0000005c57601220 */ /* 0x000fe20000410000 */
[----:B------:R-:W-:Y:S01]  /*8250*/  FMUL.FTZ R92, R31, R142 ;  /* 0x0000008e1f5c7220 */ /* 0x000fe20000410000 */
[----:B------:R-:W-:Y:S02]  /*8260*/  @P5 HADD2.F32 R135, -RZ, R90.H0_H0 ;  /* 0x2000005aff875230 */ /* 0x000fe40000004100 */
[----:B------:R-:W-:Y:S01]  /*8270*/  FMUL.FTZ R87, R32, R134 ;  /* 0x0000008620577220 */ /* 0x000fe20000410000 */
[----:B------:R-:W-:Y:S01]  /*8280*/  FSEL R89, R89, RZ, P1 ;  /* 0x000000ff59597208 */ /* 0x000fe20000800000 */
[--C-:B------:R-:W-:Y:S01]  /*8290*/  FFMA.FTZ R145, R145, UR26, R95.reuse ;  /* 0x0000001a91917c23 */ /* 0x100fe2000801005f */
[----:B------:R-:W-:Y:S01]  /*82a0*/  ISETP.GE.U32.AND P1, PT, R2, RZ, PT ;  /* 0x000000ff0200720c */ /* 0x000fe20003f26070 */
[----:B------:R-:W-:Y:S01]  /*82b0*/  @P2 FMUL.FTZ R133, R142, R93 ;  /* 0x0000005d8e852220 */ /* 0x000fe20000410000 */
[----:B------:R-:W-:Y:S01]  /*82c0*/  LOP3.LUT P4, RZ, R3, 0xff00, RZ, 0xc0, !PT ;  /* 0x0000ff0003ff7812 */ /* 0x000fe2000788c0ff */
[----:B------:R-:W-:Y:S01]  /*82d0*/  FFMA.FTZ R144, R137, UR26, R95 ;  /* 0x0000001a89907c23 */ /* 0x000fe2000801005f */
[----:B------:R-:W-:Y:S01]  /*82e0*/  FSEL R92, R92, RZ, P2 ;  /* 0x000000ff5c5c7208 */ /* 0x000fe20001000000 */
[----:B------:R-:W-:Y:S01]  /*82f0*/  HADD2.F32 R93, -RZ, R82.H1_H1 ;  /* 0x30000052ff5d7230 */ /* 0x000fe20000004100 */
[----:B------:R-:W-:Y:S01]  /*8300*/  LOP3.LUT P3, RZ, R2, 0xff, RZ, 0xc0, !PT ;  /* 0x000000ff02ff7812 */ /* 0x000fe2000786c0ff */
[----:B------:R-:W-:Y:S01]  /*8310*/  @P5 FMUL.FTZ R97, R134, R135 ;  /* 0x0000008786615220 */ /* 0x000fe20000410000 */
[----:B------:R-:W-:Y:S01]  /*8320*/  LOP3.LUT P2, RZ, R2, 0xff00, RZ, 0xc0, !PT ;  /* 0x0000ff0002ff7812 */ /* 0x000fe2000784c0ff */
[----:B------:R-:W-:Y:S01]  /*8330*/  FADD.FTZ R136, R136, -R141 ;  /* 0x8000008d88887221 */ /* 0x000fe20000010000 */
[----:B------:R-:W-:Y:S01]  /*8340*/  FSEL R2, R87, RZ, P5 ;  /* 0x000000ff57027208 */ /* 0x000fe20002800000 */
[----:B------:R-:W-:Y:S01]  /*8350*/  FADD.FTZ R142, R138, -R145 ;  /* 0x800000918a8e7221 */ /* 0x000fe20000010000 */
[C---:B------:R-:W-:Y:S01]  /*8360*/  LOP3.LUT P5, RZ, R3.reuse, 0xff0000, RZ, 0xc0, !PT ;  /* 0x00ff000003ff7812 */ /* 0x040fe200078ac0ff */
[----:B------:R-:W-:Y:S01]  /*8370*/  FFMA.FTZ R143, R146, UR26, R95 ;  /* 0x0000001a928f7c23 */ /* 0x000fe2000801005f */
[----:B------:R-:W-:Y:S01]  /*8380*/  ISETP.GE.U32.AND.EX P1, PT, R3, 0x1000000, PT, P1 ;  /* 0x010000000300780c */ /* 0x000fe20003f26110 */
[----:B------:R-:W-:-:S02]  /*8390*/  HADD2.F32 R3, -RZ, R80.H0_H0 ;  /* 0x20000050ff037230 */ /* 0x000fc40000004100 */
[----:B------:R-:W-:Y:S01]  /*83a0*/  FADD.FTZ R138, R129, -R144 ;  /* 0x80000090818a7221 */ /* 0x000fe20000010000 */
[----:B------:R-:W-:Y:S01]  /*83b0*/  FFMA.FTZ R141, R136, UR19, R93 ;  /* 0x00000013888d7c23 */ /* 0x000fe2000801005d */
[----:B------:R-:W-:Y:S01]  /*83c0*/  FFMA.FTZ R139, R139, UR26, R95 ;  /* 0x0000001a8b8b7c23 */ /* 0x000fe2000801005f */
[--C-:B------:R-:W-:Y:S02]  /*83d0*/  HADD2.F32 R95, -RZ, R83.reuse.H0_H0 ;  /* 0x20000053ff5f7230 */ /* 0x100fe40000004100 */
[----:B------:R-:W-:Y:S01]  /*83e0*/  FADD.FTZ R140, R140, -R143 ;  /* 0x8000008f8c8c7221 */ /* 0x000fe20000010000 */
[----:B------:R-:W-:Y:S02]  /*83f0*/  HADD2.F32 R129, -RZ, R83.H1_H1 ;  /* 0x30000053ff817230 */ /* 0x000fe40000004100 */
[----:B------:R-:W-:Y:S01]  /*8400*/  FFMA.FTZ R138, R138, UR19, R3 ;  /* 0x000000138a8a7c23 */ /* 0x000fe20008010003 */
[----:B------:R-:W-:Y:S02]  /*8410*/  HADD2.F32 R87, -RZ, R80.H1_H1 ;  /* 0x30000050ff577230 */ /* 0x000fe40000004100 */
[----:B------:R-:W-:Y:S01]  /*8420*/  FMUL.FTZ R3, R141, UR5 ;  /* 0x000000058d037c20 */ /* 0x000fe20008410000 */
[----:B------:R-:W-:Y:S01]  /*8430*/  FADD.FTZ R132, R132, -R139 ;  /* 0x8000008b84847221 */ /* 0x000fe20000010000 */
[----:B------:R-:W-:Y:S01]  /*8440*/  FFMA.FTZ R142, R142, UR19, R95 ;  /* 0x000000138e8e7c23 */ /* 0x000fe2000801005f */
[----:B------:R-:W-:Y:S01]  /*8450*/  FFMA.FTZ R143, R140, UR19, R129 ;  /* 0x000000138c8f7c23 */ /* 0x000fe20008010081 */
[----:B------:R-:W-:-:S02]  /*8460*/  @P4 HADD2.F32 R93, -RZ, R90.H1_H1 ;  /* 0x3000005aff5d4230 */ /* 0x000fc40000004100 */
[----:B------:R-:W-:Y:S01]  /*8470*/  FMUL.FTZ R140, R3, UR4 ;  /* 0x00000004038c7c20 */ /* 0x000fe20008410000 */
[----:B------:R-:W-:Y:S01]  /*8480*/  FFMA.FTZ R139, R132, UR19, R87 ;  /* 0x00000013848b7c23 */ /* 0x000fe20008010057 */
[--C-:B------:R-:W-:Y:S01]  /*8490*/  @P5 HADD2.F32 R136, -RZ, R91.reuse.H0_H0 ;  /* 0x2000005bff885230 */ /* 0x100fe20000004100 */
[----:B------:R-:W-:Y:S01]  /*84a0*/  MOV R132, RZ ;  /* 0x000000ff00847202 */ /* 0x000fe20000000f00 */
[----:B------:R-:W-:Y:S02]  /*84b0*/  @P1 HADD2.F32 R137, -RZ, R91.H1_H1 ;  /* 0x3000005bff891230 */ /* 0x000fe40000004100 */
[----:B------:R-:W-:Y:S01]  /*84c0*/  FMUL.FTZ R91, R142, UR5 ;  /* 0x000000058e5b7c20 */ /* 0x000fe20008410000 */
[--C-:B------:R-:W-:Y:S02]  /*84d0*/  @P3 HADD2.F32 R87, -RZ, R88.reuse.H0_H0 ;  /* 0x20000058ff573230 */ /* 0x100fe40000004100 */
[----:B------:R-:W-:Y:S01]  /*84e0*/  @P4 FMUL.FTZ R132, R140, R93 ;  /* 0x0000005d8c844220 */ /* 0x000fe20000410000 */
[----:B------:R-:W-:-:S02]  /*84f0*/  @P2 HADD2.F32 R90, -RZ, R88.H1_H1 ;  /* 0x30000058ff5a2230 */ /* 0x000fc40000004100 */
[----:B------:R-:W-:Y:S01]  /*8500*/  FMUL.FTZ R93, R143, UR5 ;  /* 0x000000058f5d7c20 */ /* 0x000fe20008410000 */
[----:B------:R-:W-:Y:S01]  /*8510*/  FMUL.FTZ R3, R138, UR5 ;  /* 0x000000058a037c20 */ /* 0x000fe20008410000 */
[----:B------:R-:W-:Y:S01]  /*8520*/  FMUL.FTZ R88, R139, UR5 ;  /* 0x000000058b587c20 */ /* 0x000fe20008410000 */
[----:B------:R-:W-:Y:S01]  /*8530*/  FMUL.FTZ R91, R91, UR4 ;  /* 0x000000045b5b7c20 */ /* 0x000fe20008410000 */
[----:B------:R-:W-:Y:S01]  /*8540*/  CS2R R134, SRZ ;  /* 0x0000000000867805 */ /* 0x000fe2000001ff00 */
[----:B------:R-:W-:Y:S01]  /*8550*/  FMUL.FTZ R144, R93, UR4 ;  /* 0x000000045d907c20 */ /* 0x000fe20008410000 */
[----:B------:R-:W-:Y:S01]  /*8560*/  FMUL.FTZ R3, R3, UR4 ;  /* 0x0000000403037c20 */ /* 0x000fe20008410000 */
[----:B------:R-:W-:Y:S01]  /*8570*/  FMUL.FTZ R88, R88, UR4 ;  /* 0x0000000458587c20 */ /* 0x000fe20008410000 */
[----:B------:R-:W-:Y:S01]  /*8580*/  @P5 FMUL.FTZ R135, R91, R136 ;  /* 0x000000885b875220 */ /* 0x000fe20000410000 */
[----:B------:R-:W-:Y:S01]  /*8590*/  HFMA2 R129, -RZ, RZ, 0, 0 ;  /* 0x00000000ff817431 */ /* 0x000fe200000001ff */
[----:B------:R-:W-:Y:S01]  /*85a0*/  MOV R95, RZ ;  /* 0x000000ff005f7202 */ /* 0x000fe20000000f00 */
[----:B------:R-:W-:Y:S01]  /*85b0*/  FMUL.FTZ R91, R34, R91 ;  /* 0x0000005b225b7220 */ /* 0x000fe20000410000 */
[----:B------:R-:W-:Y:S01]  /*85c0*/  @P3 FMUL.FTZ R129, R3, R87 ;  /* 0x0000005703813220 */ /* 0x000fe20000410000 */
        /* <DEDUP_REMOVED lines=20> */
.L_x_8889:
[--C-:B------:R-:W-:Y:S01]  /*8710*/  FFMA.FTZ R93, R142, UR26, R95.reuse ;  /* 0x0000001a8e5d7c23 */ /* 0x100fe2000801005f */
[C---:B------:R-:W-:Y:S01]  /*8720*/  LOP3.LUT P1, RZ, R2.reuse, 0xff0000, RZ, 0xc0, !PT ;  /* 0x00ff000002ff7812 */ /* 0x040fe2000782c0ff */
[----:B------:R-:W-:Y:S01]  /*8730*/  FFMA.FTZ R92, R141, UR26, R95 ;  /* 0x0000001a8d5c7c23 */ /* 0x000fe2000801005f */
[----:B------:R-:W-:Y:S01]  /*8740*/  LOP3.LUT P2, RZ, R2, 0xff000000, RZ, 0xc0, !PT ;  /* 0xff00000002ff7812 */ /* 0x000fe2000784c0ff */
[----:B------:R-:W-:Y:S01]  /*8750*/  FADD.FTZ R134, R134, -R93 ;  /* 0x8000005d86867221 */ /* 0x000fe20000010000 */
[--C-:B------:R-:W-:Y:S02]  /*8760*/  HADD2.F32 R93, -RZ, R81.reuse.H0_H0 ;  /* 0x20000051ff5d7230 */ /* 0x100fe40000004100 */
[----:B0-----:R-:W-:Y:S01]  /*8770*/  FFMA.FTZ R96, R143, UR26, R95 ;  /* 0x0000001a8f607c23 */ /* 0x001fe2000801005f */
[----:B------:R-:W-:Y:S01]  /*8780*/  FADD.FTZ R92, R133, -R92 ;  /* 0x8000005c855c7221 */ /* 0x000fe20000010000 */
[----:B------:R-:W-:Y:S01]  /*8790*/  HADD2.F32 R97, -RZ, R81.H1_H1 ;  /* 0x30000051ff617230 */ /* 0x000fe20000004100 */
[----:B------:R-:W-:Y:S01]  /*87a0*/  LOP3.LUT P5, RZ, R3, 0xff, RZ, 0xc0, !PT ;  /* 0x000000ff03ff7812 */ /* 0x000fe200078ac0ff */
[----:B------:R-:W-:-:S02]  /*87b0*/  HADD2.F32 R133, -RZ, R82.H0_H0 ;  /* 0x20000052ff857230 */ /* 0x000fc40000004100 */
[----:B------:R-:W-:Y:S01]  /*87c0*/  FADD.FTZ R96, R135, -R96 ;  /* 0x8000006087607221 */ /* 0x000fe20000010000 */
        /* <DEDUP_REMOVED lines=8> */
[----:B------:R-:W-:Y:S01]  /*8850*/  FFMA.FTZ R141, R144, UR26, R95 ;  /* 0x0000001a908d7c23 */ /* 0x000fe2000801005f */
[----:B------:R-:W-:Y:S01]  /*8860*/  FMUL.FTZ R89, R89, UR4 ;  /* 0x0000000459597c20 */ /* 0x000fe20008410000 */
[----:B------:R-:W-:Y:S01]  /*8870*/  CS2R R96, SRZ ;  /* 0x0000000000607805 */ /* 0x000fe2000001ff00 */
[----:B------:R-:W-:Y:S01]  /*8880*/  FMUL.FTZ R92, R92, UR4 ;  /* 0x000000045c5c7c20 */ /* 0x000fe20008410000 */
[----:B------:R-:W-:-:S02]  /*8890*/  @P5 HADD2.F32 R144, -RZ, R90.H0_H0 ;  /* 0x2000005aff905230 */ /* 0x000fc40000004100 */
[----:B------:R-:W-:Y:S01]  /*88a0*/  FMUL.FTZ R93, R93, UR4 ;  /* 0x000000045d5d7c20 */ /* 0x000fe20008410000 */
[-C--:B------:R-:W-:Y:S01]  /*88b0*/  @P1 FMUL.FTZ R96, R142, R89.reuse ;  /* 0x000000598e601220 */ /* 0x080fe20000410000 */
[----:B------:R-:W-:Y:S02]  /*88c0*/  HFMA2 R133, -RZ, RZ, 0, 0 ;  /* 0x00000000ff857431 */ /* 0x000fe400000001ff */
[----:B------:R-:W-:Y:S01]  /*88d0*/  FMUL.FTZ R89, R30, R89 ;  /* 0x000000591e597220 */ /* 0x000fe20000410000 */
[-C--:B------:R-:W-:Y:S01]  /*88e0*/  @P2 FMUL.FTZ R133, R135, R92.reuse ;  /* 0x0000005c87852220 */ /* 0x080fe20000410000 */
[----:B------:R-:W-:Y:S01]  /*88f0*/  FMUL.FTZ R92, R31, R92 ;  /* 0x0000005c1f5c7220 */ /* 0x000fe20000410000 */
[-C--:B------:R-:W-:Y:S01]  /*8900*/  @P5 FMUL.FTZ R97, R144, R93.reuse ;  /* 0x0000005d90615220 */ /* 0x080fe20000410000 */
[----:B------:R-:W-:Y:S01]  /*8910*/  FMUL.FTZ R93, R32, R93 ;  /* 0x0000005d205d7220 */ /* 0x000fe20000410000 */
[----:B------:R-:W-:Y:S01]  /*8920*/  FSEL R89, R89, RZ, P1 ;  /* 0x000000ff59597208 */ /* 0x000fe20000800000 */
[----:B------:R-:W-:Y:S01]  /*8930*/  FFMA.FTZ R145, R145, UR26, R95 ;  /* 0x0000001a91917c23 */ /* 0x000fe2000801005f */
[----:B------:R-:W-:Y:S01]  /*8940*/  ISETP.GE.U32.AND P1, PT, R2, RZ, PT ;  /* 0x000000ff0200720c */ /* 0x000fe20003f26070 */
[----:B------:R-:W-:Y:S01]  /*8950*/  FADD.FTZ R141, R136, -R141 ;  /* 0x8000008d888d7221 */ /* 0x000fe20000010000 */
[----:B------:R-:W-:Y:S01]  /*8960*/  FSEL R92, R92, RZ, P2 ;  /* 0x000000ff5c5c7208 */ /* 0x000fe20001000000 */
[--C-:B------:R-:W-:Y:S01]  /*8970*/  FFMA.FTZ R139, R139, UR26, R95.reuse ;  /* 0x0000001a8b8b7c23 */ /* 0x100fe2000801005f */
[----:B------:R-:W-:Y:S01]  /*8980*/  LOP3.LUT P3, RZ, R2, 0xff, RZ, 0xc0, !PT ;  /* 0x000000ff02ff7812 */ /* 0x000fe2000786c0ff */
[--C-:B------:R-:W-:Y:S01]  /*8990*/  FFMA.FTZ R143, R146, UR26, R95.reuse ;  /* 0x0000001a928f7c23 */ /* 0x100fe2000801005f */
[----:B------:R-:W-:Y:S01]  /*89a0*/  LOP3.LUT P2, RZ, R2, 0xff00, RZ, 0xc0, !PT ;  /* 0x0000ff0002ff7812 */ /* 0x000fe2000784c0ff */
[----:B------:R-:W-:Y:S01]  /*89b0*/  FFMA.FTZ R134, R137, UR26, R95 ;  /* 0x0000001a89867c23 */ /* 0x000fe2000801005f */
[----:B------:R-:W-:Y:S01]  /*89c0*/  LOP3.LUT P4, RZ, R3, 0xff00, RZ, 0xc0, !PT ;  /* 0x0000ff0003ff7812 */ /* 0x000fe2000788c0ff */
[----:B------:R-:W-:Y:S01]  /*89d0*/  HADD2.F32 R136, -RZ, R82.H1_H1 ;  /* 0x30000052ff887230 */ /* 0x000fe20000004100 */
[----:B------:R-:W-:Y:S01]  /*89e0*/  FSEL R2, R93, RZ, P5 ;  /* 0x000000ff5d027208 */ /* 0x000fe20002800000 */
[----:B------:R-:W-:Y:S01]  /*89f0*/  FADD.FTZ R145, R138, -R145 ;  /* 0x800000918a917221 */ /* 0x000fe20000010000 */
[C---:B------:R-:W-:Y:S01]  /*8a00*/  LOP3.LUT P5, RZ, R3.reuse, 0xff0000, RZ, 0xc0, !PT ;  /* 0x00ff000003ff7812 */ /* 0x040fe200078ac0ff */
[----:B------:R-:W-:Y:S01]  /*8a10*/  FADD.FTZ R139, R132, -R139 ;  /* 0x8000008b848b7221 */ /* 0x000fe20000010000 */
[----:B------:R-:W-:Y:S01]  /*8a20*/  ISETP.GE.U32.AND.EX P1, PT, R3, 0x1000000, PT, P1 ;  /* 0x010000000300780c */ /* 0x000fe20003f26110 */
[----:B------:R-:W-:-:S02]  /*8a30*/  HADD2.F32 R3, -RZ, R80.H0_H0 ;  /* 0x20000050ff037230 */ /* 0x000fc40000004100 */
[----:B------:R-:W-:Y:S01]  /*8a40*/  FADD.FTZ R143, R140, -R143 ;  /* 0x8000008f8c8f7221 */ /* 0x000fe20000010000 */
[----:B------:R-:W-:Y:S01]  /*8a50*/  FADD.FTZ R134, R129, -R134 ;  /* 0x8000008681867221 */ /* 0x000fe20000010000 */
[--C-:B------:R-:W-:Y:S02]  /*8a60*/  HADD2.F32 R138, -RZ, R83.reuse.H0_H0 ;  /* 0x20000053ff8a7230 */ /* 0x100fe40000004100 */
[----:B------:R-:W-:Y:S01]  /*8a70*/  FFMA.FTZ R136, R141, UR19, R136 ;  /* 0x000000138d887c23 */ /* 0x000fe20008010088 */
[----:B------:R-:W-:Y:S02]  /*8a80*/  HADD2.F32 R132, -RZ, R80.H1_H1 ;  /* 0x30000050ff847230 */ /* 0x000fe40000004100 */
[----:B------:R-:W-:Y:S01]  /*8a90*/  FFMA.FTZ R93, R134, UR19, R3 ;  /* 0x00000013865d7c23 */ /* 0x000fe20008010003 */
[----:B------:R-:W-:Y:S02]  /*8aa0*/  HADD2.F32 R140, -RZ, R83.H1_H1 ;  /* 0x30000053ff8c7230 */ /* 0x000fe40000004100 */
[----:B------:R-:W-:Y:S01]  /*8ab0*/  FFMA.FTZ R145, R145, UR19, R138 ;  /* 0x0000001391917c23 */ /* 0x000fe2000801008a */
[----:B------:R-:W-:Y:S01]  /*8ac0*/  FMUL.FTZ R3, R136, UR5 ;  /* 0x0000000588037c20 */ /* 0x000fe20008410000 */
[----:B------:R-:W-:Y:S01]  /*8ad0*/  FFMA.FTZ R139, R139, UR19, R132 ;  /* 0x000000138b8b7c23 */ /* 0x000fe20008010084 */
[----:B------:R-:W-:-:S02]  /*8ae0*/  @P4 HADD2.F32 R95, -RZ, R90.H1_H1 ;  /* 0x3000005aff5f4230 */ /* 0x000fc40000004100 */
[----:B------:R-:W-:Y:S01]  /*8af0*/  FFMA.FTZ R143, R143, UR19, R140 ;  /* 0x000000138f8f7c23 */ /* 0x000fe2000801008c */
[--C-:B------:R-:W-:Y:S02]  /*8b00*/  @P3 HADD2.F32 R138, -RZ, R88.reuse.H0_H0 ;  /* 0x20000058ff8a3230 */ /* 0x100fe40000004100 */
[----:B------:R-:W-:Y:S01]  /*8b10*/  FMUL.FTZ R136, R3, UR4 ;  /* 0x0000000403887c20 */ /* 0x000fe20008410000 */
[----:B------:R-:W-:Y:S02]  /*8b20*/  @P2 HADD2.F32 R137, -RZ, R88.H1_H1 ;  /* 0x30000058ff892230 */ /* 0x000fe40000004100 */
[----:B------:R-:W-:Y:S01]  /*8b30*/  FMUL.FTZ R90, R145, UR5 ;  /* 0x00000005915a7c20 */ /* 0x000fe20008410000 */
[--C-:B------:R-:W-:Y:S02]  /*8b40*/  @P5 HADD2.F32 R140, -RZ, R91.reuse.H0_H0 ;  /* 0x2000005bff8c5230 */ /* 0x100fe40000004100 */
[----:B------:R-:W-:Y:S01]  /*8b50*/  FMUL.FTZ R3, R93, UR5 ;  /* 0x000000055d037c20 */ /* 0x000fe20008410000 */
[----:B------:R-:W-:-:S02]  /*8b60*/  @P1 HADD2.F32 R141, -RZ, R91.H1_H1 ;  /* 0x3000005bff8d1230 */ /* 0x000fc40000004100 */
[----:B------:R-:W-:Y:S01]  /*8b70*/  FMUL.FTZ R91, R143, UR5 ;  /* 0x000000058f5b7c20 */ /* 0x000fe20008410000 */
[----:B------:R-:W-:Y:S01]  /*8b80*/  FMUL.FTZ R88, R139, UR5 ;  /* 0x000000058b587c20 */ /* 0x000fe20008410000 */
[----:B------:R-:W-:Y:S01]  /*8b90*/  FMUL.FTZ R93, R90, UR4 ;  /* 0x000000045a5d7c20 */ /* 0x000fe20008410000 */
[----:B------:R-:W-:Y:S01]  /*8ba0*/  FMUL.FTZ R3, R3, UR4 ;  /* 0x0000000403037c20 */ /* 0x000fe20008410000 */
[----:B------:R-:W-:Y:S01]  /*8bb0*/  FMUL.FTZ R90, R91, UR4 ;  /* 0x000000045b5a7c20 */ /* 0x000fe20008410000 */
[----:B------:R-:W-:Y:S01]  /*8bc0*/  FMUL.FTZ R88, R88, UR4 ;  /* 0x0000000458587c20 */ /* 0x000fe20008410000 */
[----:B------:R-:W-:Y:S02]  /*8bd0*/  MOV R132, RZ ;  /* 0x000000ff00847202 */ /* 0x000fe40000000f00 */
[----:B------:R-:W-:Y:S01]  /*8be0*/  CS2R R134, SRZ ;  /* 0x0000000000867805 */ /* 0x000fe2000001ff00 */
[----:B------:R-:W-:Y:S01]  /*8bf0*/  @P4 FMUL.FTZ R132, R95, R136 ;  /* 0x000000885f844220 */ /* 0x000fe20000410000 */
[----:B------:R-:W-:Y:S01]  /*8c00*/  HFMA2 R129, -RZ, RZ, 0, 0 ;  /* 0x00000000ff817431 */ /* 0x000fe200000001ff */
        /* <DEDUP_REMOVED lines=19> */
.L_x_8890:
[----:B------:R-:W0:Y:S01]  /*8d40*/  @P0 LDC.64 R2, c[0x0][0x478] ;  /* 0x00011e00ff020b82 */ /* 0x000e220000000a00 */
[----:B------:R-:W-:-:S04]  /*8d50*/  IMAD.WIDE.U32 R92, R147, 0x10, R188 ;  /* 0x00000010935c7825 */ /* 0x000fc800078e00bc */
[----:B0-----:R-:W-:-:S05]  /*8d60*/  @P0 IMAD.WIDE.U32 R2, R147, 0x10, R2 ;  /* 0x0000001093020825 */ /* 0x001fca00078e0002 */
[----:B------:R1:W-:Y:S04]  /*8d70*/  @P0 STG.E.128 desc[UR12][R2.64], R84 ;  /* 0x0000005402000986 */ /* 0x0003e8000c101d0c */
[----:B------:R1:W-:Y:S02]  /*8d80*/  STG.E.128 desc[UR12][R92.64], R88 ;  /* 0x000000585c007986 */ /* 0x0003e4000c101d0c */
.L_x_8882:
[----:B01----:R-:W2:Y:S04]  /*8d90*/  LDL.LU R89, [R1] ;  /* 0x0000000001597983 */ /* 0x003ea80000300800 */
[----:B------:R-:W3:Y:S04]  /*8da0*/  LDL.LU R88, [R1+0xc] ;  /* 0x00000c0001587983 */ /* 0x000ee80000300800 */
[----:B------:R-:W4:Y:S04]  /*8db0*/  LDL.LU R3, [R1+0x8] ;  /* 0x0000080001037983 */ /* 0x000f280000300800 */
[----:B------:R-:W5:Y:S01]  /*8dc0*/  LDL.LU R2, [R1+0x4] ;  /* 0x0000040001027983 */ /* 0x000f620000300800 */
        /* <DEDUP_REMOVED lines=35> */
[----:B----4-:R-:W-:Y:S01]  /*9000*/  FADD.FTZ R3, R94, R3 ;  /* 0x000000035e037221 */ /* 0x010fe20000010000 */
[----:B-----5:R-:W-:-:S05]  /*9010*/  FADD.FTZ R2, R187, R2 ;  /* 0x00000002bb027221 */ /* 0x020fca0000010000 */
[----:B------:R0:W-:Y:S04]  /*9020*/  STL [R1+0x4], R2 ;  /* 0x0000040201007387 */ /* 0x0001e80000100800 */
[----:B------:R0:W-:Y:S04]  /*9030*/  STL [R1+0x8], R3 ;  /* 0x0000080301007387 */ /* 0x0001e80000100800 */
[----:B------:R0:W-:Y:S04]  /*9040*/  STL [R1+0xc], R88 ;  /* 0x00000c5801007387 */ /* 0x0001e80000100800 */
[----:B------:R0:W-:Y:S01]  /*9050*/  STL [R1], R89 ;  /* 0x0000005901007387 */ /* 0x0001e20000100800 */
[----:B------:R-:W-:Y:S05]  /*9060*/  BRA.U !UP1, `(.L_x_8891) ;  /* 0xffffff79093c7547 */ /* 0x000fea000b83ffff */
[----:B------:R-:W-:Y:S02]  /*9070*/  MOV R16, R223 ;  /* 0x000000df00107202 */ /* 0x000fe40000000f00 */
        /* <DEDUP_REMOVED lines=78> */
[----:B-1----:R-:W-:-:S07]  /*9560*/  MOV R59, R200 ;  /* 0x000000c8003b7202 */ /* 0x002fce0000000f00 */
.L_x_8872:
[----:B------:R-:W1:Y:S01]  /*9570*/  S2R R80, SR_TID.X ;  /* 0x0000000000507919 */ /* 0x000e620000002100 */
[----:B------:R-:W2:Y:S08]  /*9580*/  S2UR UR4, SR_CTAID.X ;  /* 0x00000000000479c3 */ /* 0x000eb00000002500 */
[----:B------:R-:W2:Y:S08]  /*9590*/  LDC R0, c[0x0][0x388] ;  /* 0x0000e200ff007b82 */ /* 0x000eb00000000800 */
[----:B0-----:R-:W0:Y:S08]  /*95a0*/  LDC.64 R2, c[0x0][0x440] ;  /* 0x00011000ff027b82 */ /* 0x001e300000000a00 */
[----:B------:R-:W3:Y:S08]  /*95b0*/  LDC.64 R52, c[0x0][0x448] ;  /* 0x00011200ff347b82 */ /* 0x000ef00000000a00 */
[----:B------:R-:W4:Y:S01]  /*95c0*/  LDC.64 R54, c[0x0][0x460] ;  /* 0x00011800ff367b82 */ /* 0x000f220000000a00 */
[----:B--2---:R-:W-:-:S05]  /*95d0*/  IMAD R0, R0, UR4, RZ ;  /* 0x0000000400007c24 */ /* 0x004fca000f8e02ff */
[----:B-1----:R-:W-:-:S05]  /*95e0*/  LEA.HI R81, R0, R80, RZ, 0x1d ;  /* 0x0000005000517211 */ /* 0x002fca00078fe8ff */
[----:B0-----:R-:W-:-:S04]  /*95f0*/  IMAD.WIDE.U32 R2, R81, 0x20, R2 ;  /* 0x0000002051027825 */ /* 0x001fc800078e0002 */
[C---:B---3--:R-:W-:Y:S01]  /*9600*/  IMAD.WIDE.U32 R52, R81.reuse, 0x20, R52 ;  /* 0x0000002051347825 */ /* 0x048fe200078e0034 */
[----:B------:R-:W-:Y:S04]  /*9610*/  STG.E.128 desc[UR12][R2.64], R24 ;  /* 0x0000001802007986 */ /* 0x000fe8000c101d0c */
        /* <DEDUP_REMOVED lines=25> */
.L_x_8892:
        /* <DEDUP_REMOVED lines=13> */
.L_x_15693:


//--------------------- .text._ZN10layer_norm22ln_bwd_finalize_kernelINS_22Kernel_traits_finalizeILj8192Ef6__halfS2_S2_fjLb1ELj1024ELj4ENS_18Kernel_traits_baseILj8192EfS2_S2_S2_fjLj1024EEEEELb1ELb0EEEvNS_9BwdParamsE --------------------------
	.section	.text._ZN10layer_norm22ln_bwd_finalize_kernelINS_22Kernel_traits_finalizeILj8192Ef6__halfS2_S2_fjLb1ELj1024ELj4ENS_18Kernel_traits_baseILj8192EfS2_S2_S2_fjLj1024EEEEELb1ELb0EEEvNS_9BwdParamsE,"ax",@progbits
	.align	128
        .global         _ZN10layer_norm22ln_bwd_finalize_kernelINS_22Kernel_traits_finalizeILj8192Ef6__halfS2_S2_fjLb1ELj1024ELj4ENS_18Kernel_traits_baseILj8192EfS2_S2_S2_fjLj1024EEEEELb1ELb0EEEvNS_9BwdParamsE
        .type           _ZN10layer_norm22ln_bwd_finalize_kernelINS_22Kernel_traits_finalizeILj8192Ef6__halfS2_S2_fjLb1ELj1024ELj4ENS_18Kernel_traits_baseILj8192EfS2_S2_S2_fjLj1024EEEEELb1ELb0EEEvNS_9BwdParamsE,@function
        .size           _ZN10layer_norm22ln_bwd_finalize_kernelINS_22Kernel_traits_finalizeILj8192Ef6__halfS2_S2_fjLb1ELj1024ELj4ENS_18Kernel_traits_baseILj8192EfS2_S2_S2_fjLj1024EEEEELb1ELb0EEEvNS_9BwdParamsE,(.L_x_15694 - _ZN10layer_norm22ln_bwd_finalize_kernelINS_22Kernel_traits_finalizeILj8192Ef6__halfS2_S2_fjLb1ELj1024ELj4ENS_18Kernel_traits_baseILj8192EfS2_S2_S2_fjLj1024EEEEELb1ELb0EEEvNS_9BwdParamsE)
        .other          _ZN10layer_norm22ln_bwd_finalize_kernelINS_22Kernel_traits_finalizeILj8192Ef6__halfS2_S2_fjLb1ELj1024ELj4ENS_18Kernel_traits_baseILj8192EfS2_S2_S2_fjLj1024EEEEELb1ELb0EEEvNS_9BwdParamsE,@"STO_CUDA_ENTRY STV_DEFAULT"
_ZN10layer_norm22ln_bwd_finalize_kernelINS_22Kernel_traits_finalizeILj8192Ef6__halfS2_S2_fjLb1ELj1024ELj4ENS_18Kernel_traits_baseILj8192EfS2_S2_S2_fjLj1024EEEEELb1ELb0EEEvNS_9BwdParamsE:
.text._ZN10layer_norm22ln_bwd_finalize_kernelINS_22Kernel_traits_finalizeILj8192Ef6__halfS2_S2_fjLb1ELj1024ELj4ENS_18Kernel_traits_baseILj8192EfS2_S2_S2_fjLj1024EEEEELb1ELb0EEEvNS_9BwdParamsE:
        /* <DEDUP_REMOVED lines=60> */
.L_x_8897:
        /* <DEDUP_REMOVED lines=87> */
.L_x_8896:
[----:B------:R-:W-:Y:S05]  /*0930*/  BSYNC.RECONVERGENT B1 ;  /* 0x0000000000017941 */ /* 0x000fea0003800200 */
.L_x_8895:
        /* <DEDUP_REMOVED lines=49> */
.L_x_8899:
[----:B------:R-:W-:Y:S05]  /*0c50*/  BSYNC.RECONVERGENT B1 ;  /* 0x0000000000017941 */ /* 0x000fea0003800200 */
.L_x_8898:
        /* <DEDUP_REMOVED lines=29> */
.L_x_8901:
[----:B------:R-:W-:Y:S05]  /*0e30*/  BSYNC.RECONVERGENT B1 ;  /* 0x0000000000017941 */ /* 0x000fea0003800200 */
.L_x_8900:
        /* <DEDUP_REMOVED lines=14> */
.L_x_8894:
[----:B------:R-:W-:Y:S05]  /*0f20*/  BSYNC.RECONVERGENT B0 ;  /* 0x0000000000007941 */ /* 0x000fea0003800200 */
.L_x_8893:
        /* <DEDUP_REMOVED lines=72> */
.L_x_8902:
        /* <DEDUP_REMOVED lines=13> */
.L_x_15694:


//--------------------- .text._ZN10layer_norm13ln_bwd_kernelINS_13Kernel_traitsIf6__halfS2_S2_fjLj8192ELj1ELj1ELj8ELj16ENS_18Kernel_traits_baseILj8192EfS2_S2_S2_fjLj256EEEEELb1ELb1ELb1ELb0EEEvNS_9BwdParamsE --------------------------
	.section	.text._ZN10layer_norm13ln_bwd_kernelINS_13Kernel_traitsIf6__halfS2_S2_fjLj8192ELj1ELj1ELj8ELj16ENS_18Kernel_traits_baseILj8192EfS2_S2_S2_fjLj256EEEEELb1ELb1ELb1ELb0EEEvNS_9BwdParamsE,"ax",@progbits
	.align	128
        .global         _ZN10layer_norm13ln_bwd_kernelINS_13Kernel_traitsIf6__halfS2_S2_fjLj8192ELj1ELj1ELj8ELj16ENS_18Kernel_traits_baseILj8192EfS2_S2_S2_fjLj256EEEEELb1ELb1ELb1ELb0EEEvNS_9BwdParamsE
        .type           _ZN10layer_norm13ln_bwd_kernelINS_13Kernel_traitsIf6__halfS2_S2_fjLj8192ELj1ELj1ELj8ELj16ENS_18Kernel_traits_baseILj8192EfS2_S2_S2_fjLj256EEEEELb1ELb1ELb1ELb0EEEvNS_9BwdParamsE,@function
        .size           _ZN10layer_norm13ln_bwd_kernelINS_13Kernel_traitsIf6__halfS2_S2_fjLj8192ELj1ELj1ELj8ELj16ENS_18Kernel_traits_baseILj8192EfS2_S2_S2_fjLj256EEEEELb1ELb1ELb1ELb0EEEvNS_9BwdParamsE,(.L_x_15695 - _ZN10layer_norm13ln_bwd_kernelINS_13Kernel_traitsIf6__halfS2_S2_fjLj8192ELj1ELj1ELj8ELj16ENS_18Kernel_traits_baseILj8192EfS2_S2_S2_fjLj256EEEEELb1ELb1ELb1ELb0EEEvNS_9BwdParamsE)
        .other          _ZN10layer_norm13ln_bwd_kernelINS_13Kernel_traitsIf6__halfS2_S2_fjLj8192ELj1ELj1ELj8ELj16ENS_18Kernel_traits_baseILj8192EfS2_S2_S2_fjLj256EEEEELb1ELb1ELb1ELb0EEEvNS_9BwdParamsE,@"STO_CUDA_ENTRY STV_DEFAULT"
_ZN10layer_norm13ln_bwd_kernelINS_13Kernel_traitsIf6__halfS2_S2_fjLj8192ELj1ELj1ELj8ELj16ENS_18Kernel_traits_baseILj8192EfS2_S2_S2_fjLj256EEEEELb1ELb1ELb1ELb0EEEvNS_9BwdParamsE:
.text._ZN10layer_norm13ln_bwd_kernelINS_13Kernel_traitsIf6__halfS2_S2_fjLj8192ELj1ELj1ELj8ELj16ENS_18Kernel_traits_baseILj8192EfS2_S2_S2_fjLj256EEEEELb1ELb1ELb1ELb0EEEvNS_9BwdParamsE:
        /* <DEDUP_REMOVED lines=184> */
.L_x_9118:
[----:B0-----:R-:W-:-:S06]  /*0b80*/  UIMAD.WIDE UR6, UR11, 0x4, UR18 ;  /* 0x000000040b0678a5 */ /* 0x001fcc000f8e0212 */
[----:B-123--:R-:W-:Y:S02]  /*0b90*/  MOV R180, UR6 ;  /* 0x0000000600b47c02 */ /* 0x00efe40008000f00 */
        /* <DEDUP_REMOVED lines=40> */
[----:B0-----:R-:W-:-:S04]  /*0e20*/  MOV R181, UR6 ;  /* 0x0000000600b57c02 */ /* 0x001fc80008000f00 */
        /* <DEDUP_REMOVED lines=31> */
[--C-:B--2---:R-:W-:Y:S02]  /*1020*/  HADD2.F32 R226, -RZ, R180.reuse.H1_H1 ;  /* 0x300000b4ffe27230 */ /* 0x104fe40000004100 */
[----:B------:R-:W-:Y:S02]  /*1030*/  HADD2.F32 R0, -RZ, R180.H0_H0 ;  /* 0x200000b4ff007230 */ /* 0x000fe40000004100 */
[--C-:B------:R-:W-:Y:S02]  /*1040*/  HADD2.F32 R225, -RZ, R181.reuse.H0_H0 ;  /* 0x200000b5ffe17230 */ /* 0x100fe40000004100 */
[----:B------:R-:W-:Y:S02]  /*1050*/  HADD2.F32 R229, -RZ, R181.H1_H1 ;  /* 0x300000b5ffe57230 */ /* 0x000fe40000004100 */
[----:B------:R-:W-:Y:S01]  /*1060*/  FADD.FTZ R230, R226, -UR34 ;  /* 0x80000022e2e67e21 */ /* 0x000fe20008010000 */
[----:B------:R-:W-:Y:S01]  /*1070*/  FADD.FTZ R0, R0, -UR34 ;  /* 0x8000002200007e21 */ /* 0x000fe20008010000 */
[----:B------:R-:W-:Y:S01]  /*1080*/  FADD.FTZ R226, R225, -UR34 ;  /* 0x80000022e1e27e21 */ /* 0x000fe20008010000 */
[----:B------:R-:W-:Y:S01]  /*1090*/  FADD.FTZ R225, R229, -UR34 ;  /* 0x80000022e5e17e21 */ /* 0x000fe20008010000 */
[----:B---3--:R-:W-:Y:S01]  /*10a0*/  HADD2.F32 R5, -RZ, R184.H0_H0 ;  /* 0x200000b8ff057230 */ /* 0x008fe20000004100 */
[----:B------:R-:W2:Y:S01]  /*10b0*/  LDL R229, [R1+0x40] ;  /* 0x0000400001e57983 */ /* 0x000ea20000100800 */
[----:B------:R-:W-:Y:S01]  /*10c0*/  FMUL.FTZ R0, R0, UR32 ;  /* 0x0000002000007c20 */ /* 0x000fe20008410000 */
[----:B------:R-:W-:-:S02]  /*10d0*/  HADD2.F32 R232, -RZ, R183.H0_H0 ;  /* 0x200000b7ffe87230 */ /* 0x000fc40000004100 */
[----:B------:R-:W-:Y:S01]  /*10e0*/  FADD.FTZ R96, R96, R5 ;  /* 0x0000000560607221 */ /* 0x000fe20000010000 */
[-C--:B------:R-:W-:Y:S01]  /*10f0*/  FFMA.FTZ R128, R0, R5.reuse, R128 ;  /* 0x0000000500807223 */ /* 0x080fe20000010080 */
[----:B------:R-:W-:Y:S01]  /*1100*/  FMUL.FTZ R5, R238, R5 ;  /* 0x00000005ee057220 */ /* 0x000fe20000410000 */
[----:B------:R-:W-:Y:S02]  /*1110*/  HADD2.F32 R224, -RZ, R184.H1_H1 ;  /* 0x300000b8ffe07230 */ /* 0x000fe40000004100 */
[----:B------:R-:W-:Y:S01]  /*1120*/  FMUL.FTZ R238, R226, UR32 ;  /* 0x00000020e2ee7c20 */ /* 0x000fe20008410000 */
[----:B------:R-:W-:Y:S01]  /*1130*/  FADD.FTZ R184, R232, -UR34 ;  /* 0x80000022e8b87e21 */ /* 0x000fe20008010000 */
[----:B------:R-:W3:Y:S04]  /*1140*/  LDL R226, [R1+0x44] ;  /* 0x0000440001e27983 */ /* 0x000ee80000100800 */
[----:B------:R-:W3:Y:S01]  /*1150*/  LDL R232, [R1+0x5c] ;  /* 0x00005c0001e87983 */ /* 0x000ee20000100800 */
[----:B------:R-:W-:-:S02]  /*1160*/  HADD2.F32 R231, -RZ, R182.H0_H0 ;  /* 0x200000b6ffe77230 */ /* 0x000fc40000004100 */
[----:B------:R-:W-:Y:S02]  /*1170*/  HADD2.F32 R182, -RZ, R182.H1_H1 ;  /* 0x300000b6ffb67230 */ /* 0x000fe40000004100 */
[--C-:B------:R-:W-:Y:S02]  /*1180*/  HADD2.F32 R181, -RZ, R187.reuse.H0_H0 ;  /* 0x200000bbffb57230 */ /* 0x100fe40000004100 */
[----:B------:R-:W-:Y:S02]  /*1190*/  HADD2.F32 R180, -RZ, R187.H1_H1 ;  /* 0x300000bbffb47230 */ /* 0x000fe40000004100 */
[----:B------:R-:W-:Y:S01]  /*11a0*/  FADD.FTZ R187, R231, -UR34 ;  /* 0x80000022e7bb7e21 */ /* 0x000fe20008010000 */
[--C-:B------:R-:W-:Y:S02]  /*11b0*/  HADD2.F32 R223, -RZ, R185.reuse.H0_H0 ;  /* 0x200000b9ffdf7230 */ /* 0x100fe40000004100 */
[----:B------:R-:W-:Y:S02]  /*11c0*/  HADD2.F32 R222, -RZ, R185.H1_H1 ;  /* 0x300000b9ffde7230 */ /* 0x000fe40000004100 */
[----:B------:R-:W-:-:S02]  /*11d0*/  HADD2.F32 R233, -RZ, R183.H1_H1 ;  /* 0x300000b7ffe97230 */ /* 0x000fc40000004100 */
[--C-:B------:R-:W-:Y:S02]  /*11e0*/  HADD2.F32 R185, -RZ, R186.reuse.H0_H0 ;  /* 0x200000baffb97230 */ /* 0x100fe40000004100 */
[----:B------:R-:W-:Y:S01]  /*11f0*/  FMUL.FTZ R231, R187, UR32 ;  /* 0x00000020bbe77c20 */ /* 0x000fe20008410000 */
[----:B------:R-:W-:Y:S02]  /*1200*/  HADD2.F32 R183, -RZ, R186.H1_H1 ;  /* 0x300000baffb77230 */ /* 0x000fe40000004100 */
[----:B------:R-:W-:Y:S01]  /*1210*/  FADD.FTZ R186, R182, -UR34 ;  /* 0x80000022b6ba7e21 */ /* 0x000fe20008010000 */
[----:B------:R-:W-:Y:S01]  /*1220*/  FMUL.FTZ R240, R230, UR32 ;  /* 0x00000020e6f07c20 */ /* 0x000fe20008410000 */
[----:B------:R-:W-:Y:S01]  /*1230*/  FADD.FTZ R92, R92, R185 ;  /* 0x000000b95c5c7221 */ /* 0x000fe20000010000 */
[----:B------:R-:W-:Y:S01]  /*1240*/  FFMA.FTZ R124, R231, R185, R124 ;  /* 0x000000b9e77c7223 */ /* 0x000fe2000001007c */
[-C--:B------:R-:W-:Y:S01]  /*1250*/  FMUL.FTZ R239, R239, R224.reuse ;  /* 0x000000e0efef7220 */ /* 0x080fe20000410000 */
[----:B----4-:R-:W-:Y:S01]  /*1260*/  FMUL.FTZ R237, R237, R223 ;  /* 0x000000dfeded7220 */ /* 0x010fe20000410000 */
[----:B------:R-:W-:Y:S01]  /*1270*/  FADD.FTZ R182, R233, -UR34 ;  /* 0x80000022e9b67e21 */ /* 0x000fe20008010000 */
        /* <DEDUP_REMOVED lines=13> */
[----:B------:R-:W-:Y:S01]  /*1350*/  IADD3 R236, PT, PT, R236, 0x100, RZ ;  /* 0x00000100ecec7810 */ /* 0x000fe20007ffe0ff */
[----:B------:R-:W-:Y:S01]  /*1360*/  FADD.FTZ R95, R95, R180 ;  /* 0x000000b45f5f7221 */ /* 0x000fe20000010000 */
[----:B------:R-:W-:Y:S01]  /*1370*/  IADD3 R228, PT, PT, R228, 0x100, RZ ;  /* 0x00000100e4e47810 */ /* 0x000fe20007ffe0ff */
[----:B------:R-:W-:Y:S01]  /*1380*/  FFMA.FTZ R127, R223, R180, R127 ;  /* 0x000000b4df7f7223 */ /* 0x000fe2000001007f */
[----:B------:R-:W-:Y:S01]  /*1390*/  IADD3 R227, PT, PT, R227, 0x100, RZ ;  /* 0x00000100e3e37810 */ /* 0x000fe20007ffe0ff */
[----:B--2---:R-:W-:Y:S01]  /*13a0*/  FMUL.FTZ R230, R229, R185 ;  /* 0x000000b9e5e67220 */ /* 0x004fe20000410000 */
[----:B------:R-:W-:Y:S01]  /*13b0*/  FMUL.FTZ R229, R186, UR32 ;  /* 0x00000020bae57c20 */ /* 0x000fe20008410000 */
[----:B------:R-:W-:Y:S01]  /*13c0*/  FADD.FTZ R185, RZ, R5 ;  /* 0x00000005ffb97221 */ /* 0x000fe20000010000 */
[----:B------:R-:W-:-:S03]  /*13d0*/  FFMA.FTZ R186, R0, R5, RZ ;  /* 0x0000000500ba7223 */ /* 0x000fc600000100ff */
[----:B------:R-:W-:Y:S01]  /*13e0*/  FADD.FTZ R185, R185, R239 ;  /* 0x000000efb9b97221 */ /* 0x000fe20000010000 */
[----:B------:R-:W-:Y:S01]  /*13f0*/  FFMA.FTZ R186, R240, R239, R186 ;  /* 0x000000eff0ba7223 */ /* 0x000fe200000100ba */
[-C--:B------:R-:W-:Y:S01]  /*1400*/  FFMA.FTZ R125, R229, R183.reuse, R125 ;  /* 0x000000b7e57d7223 */ /* 0x080fe2000001007d */
[----:B---3--:R-:W-:Y:S01]  /*1410*/  FMUL.FTZ R226, R226, R183 ;  /* 0x000000b7e2e27220 */ /* 0x008fe20000410000 */
        /* <DEDUP_REMOVED lines=13> */
[----:B------:R-:W-:-:S07]  /*14f0*/  FFMA.FTZ R234, R223, R222, R183 ;  /* 0x000000dedfea7223 */ /* 0x000fce00000100b7 */
.L_x_8907:
[----:B---34-:R-:W-:Y:S05]  /*1500*/  BSYNC.RECONVERGENT B1 ;  /* 0x0000000000017941 */ /* 0x018fea0003800200 */
.L_x_8906:
        /* <DEDUP_REMOVED lines=20> */
[--C-:B--2---:R-:W-:Y:S02]  /*1650*/  HADD2.F32 R17, -RZ, R8.reuse.H0_H0 ;  /* 0x20000008ff117230 */ /* 0x104fe40000004100 */
[----:B------:R-:W-:Y:S02]  /*1660*/  HADD2.F32 R3, -RZ, R8.H1_H1 ;  /* 0x30000008ff037230 */ /* 0x000fe40000004100 */
[--C-:B------:R-:W-:Y:S02]  /*1670*/  HADD2.F32 R8, -RZ, R9.reuse.H0_H0 ;  /* 0x20000009ff087230 */ /* 0x100fe40000004100 */
[----:B------:R-:W-:Y:S02]  /*1680*/  HADD2.F32 R4, -RZ, R9.H1_H1 ;  /* 0x30000009ff047230 */ /* 0x000fe40000004100 */
[----:B------:R-:W-:Y:S01]  /*1690*/  FADD.FTZ R17, R17, -UR34 ;  /* 0x8000002211117e21 */ /* 0x000fe20008010000 */
[----:B------:R-:W-:-:S02]  /*16a0*/  HADD2.F32 R181, -RZ, R10.H1_H1 ;  /* 0x3000000affb57230 */ /* 0x000fc40000004100 */
[--C-:B------:R-:W-:Y:S02]  /*16b0*/  HADD2.F32 R184, -RZ, R11.reuse.H1_H1 ;  /* 0x3000000bffb87230 */ /* 0x100fe40000004100 */
[----:B------:R-:W-:Y:S01]  /*16c0*/  FADD.FTZ R180, R8, -UR34 ;  /* 0x8000002208b47e21 */ /* 0x000fe20008010000 */
[----:B------:R-:W-:Y:S02]  /*16d0*/  HADD2.F32 R183, -RZ, R11.H0_H0 ;  /* 0x2000000bffb77230 */ /* 0x000fe40000004100 */
[----:B------:R-:W-:Y:S01]  /*16e0*/  FADD.FTZ R8, R4, -UR34 ;  /* 0x8000002204087e21 */ /* 0x000fe20008010000 */
[--C-:B---3--:R-:W-:Y:S02]  /*16f0*/  HADD2.F32 R9, -RZ, R13.reuse.H0_H0 ;  /* 0x2000000dff097230 */ /* 0x108fe40000004100 */
[----:B------:R-:W-:Y:S01]  /*1700*/  FMUL.FTZ R4, R17, UR32 ;  /* 0x0000002011047c20 */ /* 0x000fe20008410000 */
[----:B------:R-:W-:Y:S02]  /*1710*/  HADD2.F32 R11, -RZ, R13.H1_H1 ;  /* 0x3000000dff0b7230 */ /* 0x000fe40000004100 */
[----:B------:R-:W-:Y:S01]  /*1720*/  FADD.FTZ R13, R181, -UR34 ;  /* 0x80000022b50d7e21 */ /* 0x000fe20008010000 */
[----:B------:R-:W-:Y:S01]  /*1730*/  FADD.FTZ R17, R184, -UR34 ;  /* 0x80000022b8117e21 */ /* 0x000fe20008010000 */
[----:B------:R-:W2:Y:S01]  /*1740*/  LDL R181, [R1+0x3c] ;  /* 0x00003c0001b57983 */ /* 0x000ea20000100800 */
[----:B------:R-:W-:-:S03]  /*1750*/  HADD2.F32 R16, -RZ, R15.H0_H0 ;  /* 0x2000000fff107230 */ /* 0x000fc60000004100 */
[----:B------:R-:W3:Y:S01]  /*1760*/  LDL R184, [R1+0x34] ;  /* 0x0000340001b87983 */ /* 0x000ee20000100800 */
[----:B------:R-:W-:Y:S02]  /*1770*/  HADD2.F32 R18, -RZ, R15.H1_H1 ;  /* 0x3000000fff127230 */ /* 0x000fe40000004100 */
[----:B------:R-:W-:Y:S02]  /*1780*/  FADD.FTZ R15, R183, -UR34 ;  /* 0x80000022b70f7e21 */ /* 0x000fe40008010000 */
[----:B------:R-:W3:Y:S01]  /*1790*/  LDL R183, [R1+0x38] ;  /* 0x0000380001b77983 */ /* 0x000ee20000100800 */
[----:B------:R-:W-:-:S05]  /*17a0*/  HADD2.F32 R182, -RZ, R10.H0_H0 ;  /* 0x2000000affb67230 */ /* 0x000fca0000004100 */
[----:B------:R-:W-:Y:S02]  /*17b0*/  FADD.FTZ R10, R182, -UR34 ;  /* 0x80000022b60a7e21 */ /* 0x000fe40008010000 */
[----:B------:R-:W3:Y:S01]  /*17c0*/  LDL R182, [R1+0x20] ;  /* 0x0000200001b67983 */ /* 0x000ee20000100800 */
[--C-:B0-----:R-:W-:Y:S02]  /*17d0*/  HADD2.F32 R6, -RZ, R12.reuse.H0_H0 ;  /* 0x2000000cff067230 */ /* 0x101fe40000004100 */
[----:B------:R-:W-:Y:S01]  /*17e0*/  FADD.FTZ R3, R3, -UR34 ;  /* 0x8000002203037e21 */ /* 0x000fe20008010000 */
[----:B------:R-:W-:Y:S02]  /*17f0*/  HADD2.F32 R7, -RZ, R12.H1_H1 ;  /* 0x3000000cff077230 */ /* 0x000fe40000004100 */
[----:B------:R-:W-:Y:S01]  /*1800*/  FMUL.FTZ R8, R8, UR32 ;  /* 0x0000002008087c20 */ /* 0x000fe20008410000 */
[----:B------:R-:W-:Y:S01]  /*1810*/  FMUL.FTZ R3, R3, UR32 ;  /* 0x0000002003037c20 */ /* 0x000fe20008410000 */
[-C--:B------:R-:W-:Y:S01]  /*1820*/  FMUL.FTZ R221, R221, R6.reuse ;  /* 0x00000006dddd7220 */ /* 0x080fe20000410000 */
[----:B------:R-:W-:Y:S01]  /*1830*/  FADD.FTZ R88, R88, R6 ;  /* 0x0000000658587221 */ /* 0x000fe20000010000 */
[----:B------:R-:W-:Y:S01]  /*1840*/  FFMA.FTZ R120, R4, R6, R120 ;  /* 0x0000000604787223 */ /* 0x000fe20000010078 */
[----:B------:R-:W-:Y:S01]  /*1850*/  FADD.FTZ R91, R91, R11 ;  /* 0x0000000b5b5b7221 */ /* 0x000fe20000010000 */
[----:B------:R-:W-:Y:S01]  /*1860*/  FFMA.FTZ R123, R8, R11, R123 ;  /* 0x0000000b087b7223 */ /* 0x000fe2000001007b */
[----:B------:R-:W-:Y:S01]  /*1870*/  FADD.FTZ R89, R89, R7 ;  /* 0x0000000759597221 */ /* 0x000fe20000010000 */
[----:B------:R-:W-:Y:S01]  /*1880*/  FMUL.FTZ R6, R180, UR32 ;  /* 0x00000020b4067c20 */ /* 0x000fe20008410000 */
[----:B------:R-:W-:Y:S01]  /*1890*/  FFMA.FTZ R121, R3, R7, R121 ;  /* 0x0000000703797223 */ /* 0x000fe20000010079 */
[----:B------:R-:W-:Y:S01]  /*18a0*/  FADD.FTZ R180, R235, R221 ;  /* 0x000000ddebb47221 */ /* 0x000fe20000010000 */
[----:B------:R-:W-:Y:S01]  /*18b0*/  FADD.FTZ R90, R90, R9 ;  /* 0x000000095a5a7221 */ /* 0x000fe20000010000 */
[----:B------:R-:W-:Y:S01]  /*18c0*/  FFMA.FTZ R122, R6, R9, R122 ;  /* 0x00000009067a7223 */ /* 0x000fe2000001007a */
[----:B------:R-:W-:-:S02]  /*18d0*/  HADD2.F32 R12, -RZ, R14.H0_H0 ;  /* 0x2000000eff0c7230 */ /* 0x000fc40000004100 */
[----:B------:R-:W-:Y:S01]  /*18e0*/  FMUL.FTZ R10, R10, UR32 ;  /* 0x000000200a0a7c20 */ /* 0x000fe20008410000 */
[----:B------:R-:W-:Y:S02]  /*18f0*/  HADD2.F32 R14, -RZ, R14.H1_H1 ;  /* 0x3000000eff0e7230 */ /* 0x000fe40000004100 */
[----:B------:R-:W-:Y:S01]  /*1900*/  FMUL.FTZ R13, R13, UR32 ;  /* 0x000000200d0d7c20 */ /* 0x000fe20008410000 */
[----:B------:R-:W-:Y:S01]  /*1910*/  FADD.FTZ R84, R84, R12 ;  /* 0x0000000c54547221 */ /* 0x000fe20000010000 */
[----:B------:R-:W-:Y:S01]  /*1920*/  FFMA.FTZ R116, R10, R12, R116 ;  /* 0x0000000c0a747223 */ /* 0x000fe20000010074 */
[----:B------:R-:W-:Y:S01]  /*1930*/  FADD.FTZ R85, R85, R14 ;  /* 0x0000000e55557221 */ /* 0x000fe20000010000 */
[-C--:B------:R-:W-:Y:S01]  /*1940*/  FFMA.FTZ R117, R13, R14.reuse, R117 ;  /* 0x0000000e0d757223 */ /* 0x080fe20000010075 */
[----:B------:R-:W-:Y:S01]  /*1950*/  FMUL.FTZ R15, R15, UR32 ;  /* 0x000000200f0f7c20 */ /* 0x000fe20008410000 */
[----:B------:R-:W-:Y:S01]  /*1960*/  FMUL.FTZ R14, R187, R14 ;  /* 0x0000000ebb0e7220 */ /* 0x000fe20000410000 */
[----:B------:R-:W-:Y:S01]  /*1970*/  FADD.FTZ R86, R86, R16 ;  /* 0x0000001056567221 */ /* 0x000fe20000010000 */
[----:B------:R-:W-:Y:S01]  /*1980*/  FMUL.FTZ R17, R17, UR32 ;  /* 0x0000002011117c20 */ /* 0x000fe20008410000 */
[-C--:B------:R-:W-:Y:S01]  /*1990*/  FFMA.FTZ R118, R15, R16.reuse, R118 ;  /* 0x000000100f767223 */ /* 0x080fe20000010076 */
[----:B----4-:R-:W-:Y:S01]  /*19a0*/  FMUL.FTZ R16, R186, R16 ;  /* 0x00000010ba107220 */ /* 0x010fe20000410000 */
[----:B------:R-:W-:Y:S01]  /*19b0*/  FADD.FTZ R87, R87, R18 ;  /* 0x0000001257577221 */ /* 0x000fe20000010000 */
[-C--:B------:R-:W-:Y:S01]  /*19c0*/  FFMA.FTZ R119, R17, R18.reuse, R119 ;  /* 0x0000001211777223 */ /* 0x080fe20000010077 */
[----:B------:R-:W-:Y:S01]  /*19d0*/  FMUL.FTZ R18, R185, R18 ;  /* 0x00000012b9127220 */ /* 0x000fe20000410000 */
[----:B------:R-:W-:-:S02]  /*19e0*/  IADD3 R236, PT, PT, R236, 0x100, RZ ;  /* 0x00000100ecec7810 */ /* 0x000fc40007ffe0ff */
[----:B------:R-:W-:Y:S02]  /*19f0*/  IADD3 R228, PT, PT, R228, 0x100, RZ ;  /* 0x00000100e4e47810 */ /* 0x000fe40007ffe0ff */
[----:B------:R-:W-:Y:S01]  /*1a00*/  IADD3 R227, PT, PT, R227, 0x100, RZ ;  /* 0x00000100e3e37810 */ /* 0x000fe20007ffe0ff */
[----:B--2---:R-:W-:Y:S01]  /*1a10*/  FMUL.FTZ R11, R181, R11 ;  /* 0x0000000bb50b7220 */ /* 0x004fe20000410000 */
[----:B------:R-:W-:Y:S01]  /*1a20*/  FFMA.FTZ R181, R4, R221, R234 ;  /* 0x000000dd04b57223 */ /* 0x000fe200000100ea */
[----:B---3--:R-:W-:Y:S01]  /*1a30*/  FMUL.FTZ R7, R184, R7 ;  /* 0x00000007b8077220 */ /* 0x008fe20000410000 */
[----:B------:R-:W-:-:S03]  /*1a40*/  FMUL.FTZ R9, R183, R9 ;  /* 0x00000009b7097220 */ /* 0x000fc60000410000 */
        /* <DEDUP_REMOVED lines=15> */
.L_x_8909:
[----:B------:R-:W-:Y:S05]  /*1b40*/  BSYNC.RECONVERGENT B1 ;  /* 0x0000000000017941 */ /* 0x000fea0003800200 */
.L_x_8908:
[----:B------:R-:W-:Y:S04]  /*1b50*/  BSSY.RECONVERGENT B1, `(.L_x_8910) ;  /* 0x0000063000017945 */ /* 0x000fe80003800200 */
[----:B------:R-:W-:Y:S05]  /*1b60*/  @!P3 BRA `(.L_x_8911) ;  /* 0x000000040084b947 */ /* 0x000fea0003800000 */
[----:B------:R-:W0:Y:S01]  /*1b70*/  LDC.64 R20, c[0x0][0x3a8] ;  /* 0x0000ea00ff147b82 */ /* 0x000e220000000a00 */
[----:B------:R-:W-:Y:S01]  /*1b80*/  ISETP.NE.U32.AND P0, PT, RZ, UR24, PT ;  /* 0x00000018ff007c0c */ /* 0x000fe2000bf05070 */
[----:B------:R-:W2:Y:S04]  /*1b90*/  LDL R204, [R1+0x1c] ;  /* 0x00001c0001cc7983 */ /* 0x000ea80000100800 */
[----:B------:R-:W3:Y:S02]  /*1ba0*/  LDL R203, [R1] ;  /* 0x0000000001cb7983 */ /* 0x000ee40000100800 */
[----:B------:R-:W1:Y:S02]  /*1bb0*/  LDC.64 R180, c[0x0][0x428] ;  /* 0x00010a00ffb47b82 */ /* 0x000e640000000a00 */
[----:B------:R-:W4:Y:S06]  /*1bc0*/  LDL R206, [R1+0x4] ;  /* 0x0000040001ce7983 */ /* 0x000f2c0000100800 */
[----:B------:R-:W1:Y:S01]  /*1bd0*/  LDC.64 R186, c[0x0][0x3b0] ;  /* 0x0000ec00ffba7b82 */ /* 0x000e620000000a00 */
[----:B0-----:R-:W-:-:S06]  /*1be0*/  IMAD.WIDE.U32 R20, R227, 0x10, R20 ;  /* 0x00000010e3147825 */ /* 0x001fcc00078e0014 */
[----:B------:R-:W2:Y:S01]  /*1bf0*/  LDG.E.128 R20, desc[UR20][R20.64] ;  /* 0x0000001414147981 */ /* 0x000ea2000c1e1d00 */
[----:B------:R-:W-:Y:S01]  /*1c00*/  ISETP.NE.AND.EX P0, PT, RZ, UR25, PT, P0 ;  /* 0x00000019ff007c0c */ /* 0x000fe2000bf05300 */
[----:B-1----:R-:W-:-:S06]  /*1c10*/  IMAD.WIDE.U32 R180, R236, 0x10, R180 ;  /* 0x00000010ecb47825 */ /* 0x002fcc00078e00b4 */
[----:B------:R-:W3:Y:S06]  /*1c20*/  LDG.E.128 R180, desc[UR20][R180.64] ;  /* 0x00000014b4b47981 */ /* 0x000eec000c1e1d00 */
[----:B------:R-:W0:Y:S02]  /*1c30*/  @P0 LDC.64 R184, c[0x0][0x438] ;  /* 0x00010e00ffb80b82 */ /* 0x000e240000000a00 */
[----:B0-----:R-:W-:-:S05]  /*1c40*/  @P0 IMAD.WIDE.U32 R184, R227, 0x10, R184 ;  /* 0x00000010e3b80825 */ /* 0x001fca00078e00b8 */
[----:B------:R0:W5:Y:S02]  /*1c50*/  @P0 LDG.E.128 R24, desc[UR20][R184.64] ;  /* 0x00000014b8180981 */ /* 0x000164000c1e1d00 */
[----:B0-----:R-:W-:-:S05]  /*1c60*/  IMAD.WIDE.U32 R184, R228, 0x8, R186 ;  /* 0x00000008e4b87825 */ /* 0x001fca00078e00ba */
[----:B------:R0:W5:Y:S01]  /*1c70*/  LDG.E.64 R188, desc[UR20][R184.64] ;  /* 0x00000014b8bc7981 */ /* 0x000162000c1e1b00 */
[--C-:B--2---:R-:W-:Y:S02]  /*1c80*/  HADD2.F32 R186, -RZ, R20.reuse.H0_H0 ;  /* 0x20000014ffba7230 */ /* 0x104fe40000004100 */
[----:B------:R-:W-:-:S03]  /*1c90*/  HADD2.F32 R19, -RZ, R20.H1_H1 ;  /* 0x30000014ff137230 */ /* 0x000fc60000004100 */
[----:B------:R-:W-:Y:S01]  /*1ca0*/  FADD.FTZ R199, R186, -UR34 ;  /* 0x80000022bac77e21 */ /* 0x000fe20008010000 */
[----:B------:R-:W-:Y:S02]  /*1cb0*/  HADD2.F32 R200, -RZ, R22.H1_H1 ;  /* 0x30000016ffc87230 */ /* 0x000fe40000004100 */
[----:B------:R-:W-:Y:S01]  /*1cc0*/  FADD.FTZ R197, R19, -UR34 ;  /* 0x8000002213c57e21 */ /* 0x000fe20008010000 */
[----:B------:R-:W-:Y:S02]  /*1cd0*/  FMUL.FTZ R19, R199, UR32 ;  /* 0x00000020c7137c20 */ /* 0x000fe40008410000 */
[----:B------:R-:W2:Y:S01]  /*1ce0*/  LDL R199, [R1+0x10] ;  /* 0x0000100001c77983 */ /* 0x000ea20000100800 */
[----:B------:R-:W-:-:S03]  /*1cf0*/  FADD.FTZ R186, R200, -UR34 ;  /* 0x80000022c8ba7e21 */ /* 0x000fc60008010000 */
[----:B------:R-:W4:Y:S01]  /*1d00*/  LDL R200, [R1+0x18] ;  /* 0x0000180001c87983 */ /* 0x000f220000100800 */
[----:B------:R-:W-:Y:S02]  /*1d10*/  HADD2.F32 R201, -RZ, R23.H0_H0 ;  /* 0x20000017ffc97230 */ /* 0x000fe40000004100 */
[--C-:B---3--:R-:W-:Y:S02]  /*1d20*/  HADD2.F32 R187, -RZ, R181.reuse.H0_H0 ;  /* 0x200000b5ffbb7230 */ /* 0x108fe40000004100 */
[----:B0-----:R-:W-:Y:S02]  /*1d30*/  HADD2.F32 R185, -RZ, R181.H1_H1 ;  /* 0x300000b5ffb97230 */ /* 0x001fe40000004100 */
[----:B------:R-:W-:Y:S02]  /*1d40*/  FADD.FTZ R181, R201, -UR34 ;  /* 0x80000022c9b57e21 */ /* 0x000fe40008010000 */
[----:B------:R-:W3:Y:S01]  /*1d50*/  LDL R201, [R1+0x14] ;  /* 0x0000140001c97983 */ /* 0x000ee20000100800 */
[----:B------:R-:W-:-:S02]  /*1d60*/  HADD2.F32 R196, -RZ, R21.H0_H0 ;  /* 0x20000015ffc47230 */ /* 0x000fc40000004100 */
[----:B------:R-:W-:Y:S02]  /*1d70*/  HADD2.F32 R20, -RZ, R21.H1_H1 ;  /* 0x30000015ff147230 */ /* 0x000fe40000004100 */
[----:B------:R-:W-:Y:S02]  /*1d80*/  HADD2.F32 R21, -RZ, R180.H0_H0 ;  /* 0x200000b4ff157230 */ /* 0x000fe40000004100 */
[----:B------:R-:W-:Y:S02]  /*1d90*/  HADD2.F32 R198, -RZ, R22.H0_H0 ;  /* 0x20000016ffc67230 */ /* 0x000fe40000004100 */
[----:B------:R-:W-:Y:S01]  /*1da0*/  FADD.FTZ R22, R196, -UR34 ;  /* 0x80000022c4167e21 */ /* 0x000fe20008010000 */
[----:B------:R-:W-:Y:S01]  /*1db0*/  FADD.FTZ R80, R80, R21 ;  /* 0x0000001550507221 */ /* 0x000fe20000010000 */
[----:B------:R-:W-:Y:S02]  /*1dc0*/  FFMA.FTZ R112, R19, R21, R112 ;  /* 0x0000001513707223 */ /* 0x000fe40000010070 */
[----:B------:R-:W-:Y:S01]  /*1dd0*/  FMUL.FTZ R22, R22, UR32 ;  /* 0x0000002016167c20 */ /* 0x000fe20008410000 */
[----:B------:R-:W-:Y:S01]  /*1de0*/  FADD.FTZ R196, R20, -UR34 ;  /* 0x8000002214c47e21 */ /* 0x000fe20008010000 */
[----:B------:R-:W-:Y:S01]  /*1df0*/  FMUL.FTZ R20, R197, UR32 ;  /* 0x00000020c5147c20 */ /* 0x000fe20008410000 */
[----:B------:R-:W-:Y:S01]  /*1e00*/  FADD.FTZ R82, R82, R187 ;  /* 0x000000bb52527221 */ /* 0x000fe20000010000 */
[----:B------:R-:W-:Y:S01]  /*1e10*/  FFMA.FTZ R114, R22, R187, R114 ;  /* 0x000000bb16727223 */ /* 0x000fe20000010072 */
[----:B--2---:R-:W-:Y:S01]  /*1e20*/  FMUL.FTZ R21, R199, R21 ;  /* 0x00000015c7157220 */ /* 0x004fe20000410000 */
[----:B------:R-:W-:-:S02]  /*1e30*/  FMUL.FTZ R199, R204, R185 ;  /* 0x000000b9ccc77220 */ /* 0x000fc40000410000 */
[----:B------:R-:W2:Y:S01]  /*1e40*/  LDL R204, [R1+0x8] ;  /* 0x0000080001cc7983 */ /* 0x000ea20000100800 */
[----:B----4-:R-:W-:-:S03]  /*1e50*/  FMUL.FTZ R197, R200, R187 ;  /* 0x000000bbc8c57220 */ /* 0x010fc60000410000 */
[----:B------:R-:W4:Y:S01]  /*1e60*/  LDL R187, [R1+0xc] ;  /* 0x00000c0001bb7983 */ /* 0x000f220000100800 */
[----:B------:R-:W-:Y:S01]  /*1e70*/  FADD.FTZ R198, R198, -UR34 ;  /* 0x80000022c6c67e21 */ /* 0x000fe20008010000 */
[----:B------:R-:W-:Y:S02]  /*1e80*/  HADD2.F32 R202, -RZ, R23.H1_H1 ;  /* 0x30000017ffca7230 */ /* 0x000fe40000004100 */
[----:B------:R-:W-:Y:S01]  /*1e90*/  FMUL.FTZ R196, R196, UR32 ;  /* 0x00000020c4c47c20 */ /* 0x000fe20008410000 */
[----:B------:R-:W-:Y:S02]  /*1ea0*/  HADD2.F32 R23, -RZ, R180.H1_H1 ;  /* 0x300000b4ff177230 */ /* 0x000fe40000004100 */
[----:B------:R-:W-:Y:S01]  /*1eb0*/  FMUL.FTZ R198, R198, UR32 ;  /* 0x00000020c6c67c20 */ /* 0x000fe20008410000 */
[--C-:B------:R-:W-:Y:S02]  /*1ec0*/  HADD2.F32 R184, -RZ, R182.reuse.H0_H0 ;  /* 0x200000b6ffb87230 */ /* 0x100fe40000004100 */
[----:B------:R-:W-:Y:S01]  /*1ed0*/  FADD.FTZ R83, R83, R185 ;  /* 0x000000b953537221 */ /* 0x000fe20000010000 */
[----:B------:R-:W-:Y:S01]  /*1ee0*/  FFMA.FTZ R115, R196, R185, R115 ;  /* 0x000000b9c4737223 */ /* 0x000fe20000010073 */
[----:B------:R-:W-:Y:S01]  /*1ef0*/  FADD.FTZ R81, R81, R23 ;  /* 0x0000001751517221 */ /* 0x000fe20000010000 */
[-C--:B------:R-:W-:Y:S01]  /*1f00*/  FFMA.FTZ R113, R20, R23.reuse, R113 ;  /* 0x0000001714717223 */ /* 0x080fe20000010071 */
[----:B------:R-:W-:Y:S01]  /*1f10*/  FADD.FTZ R76, R76, R184 ;  /* 0x000000b84c4c7221 */ /* 0x000fe20000010000 */
[-C--:B------:R-:W-:Y:S01]  /*1f20*/  FFMA.FTZ R108, R198, R184.reuse, R108 ;  /* 0x000000b8c66c7223 */ /* 0x080fe2000001006c */
[----:B------:R-:W-:Y:S01]  /*1f30*/  FMUL.FTZ R200, R203, R184 ;  /* 0x000000b8cbc87220 */ /* 0x000fe20000410000 */
[----:B---3--:R-:W-:Y:S01]  /*1f40*/  FMUL.FTZ R23, R201, R23 ;  /* 0x00000017c9177220 */ /* 0x008fe20000410000 */
[----:B------:R-:W-:Y:S01]  /*1f50*/  FADD.FTZ R184, R235, R21 ;  /* 0x00000015ebb87221 */ /* 0x000fe20000010000 */
[----:B------:R-:W-:Y:S01]  /*1f60*/  FFMA.FTZ R185, R19, R21, R234 ;  /* 0x0000001513b97223 */ /* 0x000fe200000100ea */
[----:B------:R-:W-:-:S02]  /*1f70*/  HADD2.F32 R182, -RZ, R182.H1_H1 ;  /* 0x300000b6ffb67230 */ /* 0x000fc40000004100 */
        /* <DEDUP_REMOVED lines=9> */
[----:B------:R-:W-:Y:S02]  /*2010*/  FMUL.FTZ R203, R181, UR32 ;  /* 0x00000020b5cb7c20 */ /* 0x000fe40008410000 */
        /* <DEDUP_REMOVED lines=8> */
[----:B------:R-:W-:Y:S01]  /*20a0*/  FMUL.FTZ R205, R205, UR32 ;  /* 0x00000020cdcd7c20 */ /* 0x000fe20008410000 */
[----:B------:R-:W-:Y:S01]  /*20b0*/  IADD3 R236, PT, PT, R236, 0x100, RZ ;  /* 0x00000100ecec7810 */ /* 0x000fe20007ffe0ff */
[----:B------:R-:W-:Y:S01]  /*20c0*/  FADD.FTZ R78, R78, R180 ;  /* 0x000000b44e4e7221 */ /* 0x000fe20000010000 */
[----:B------:R-:W-:Y:S01]  /*20d0*/  FFMA.FTZ R110, R203, R180, R110 ;  /* 0x000000b4cb6e7223 */ /* 0x000fe2000001006e */
[----:B------:R-:W-:Y:S01]  /*20e0*/  FADD.FTZ R79, R79, R183 ;  /* 0x000000b74f4f7221 */ /* 0x000fe20000010000 */
[----:B------:R-:W-:Y:S01]  /*20f0*/  FFMA.FTZ R111, R205, R183, R111 ;  /* 0x000000b7cd6f7223 */ /* 0x000fe2000001006f */
[----:B------:R-:W-:-:S02]  /*2100*/  IADD3 R228, PT, PT, R228, 0x100, RZ ;  /* 0x00000100e4e47810 */ /* 0x000fc40007ffe0ff */
[----:B------:R-:W-:Y:S01]  /*2110*/  IADD3 R227, PT, PT, R227, 0x100, RZ ;  /* 0x00000100e3e37810 */ /* 0x000fe20007ffe0ff */
[----:B--2---:R-:W-:Y:S01]  /*2120*/  FMUL.FTZ R204, R204, R180 ;  /* 0x000000b4cccc7220 */ /* 0x004fe20000410000 */
[----:B----4-:R-:W-:-:S03]  /*2130*/  FMUL.FTZ R206, R187, R183 ;  /* 0x000000b7bbce7220 */ /* 0x010fc60000410000 */
[----:B------:R-:W-:Y:S01]  /*2140*/  FADD.FTZ R182, R182, R204 ;  /* 0x000000ccb6b67221 */ /* 0x000fe20000010000 */
[----:B------:R-:W-:-:S03]  /*2150*/  FFMA.FTZ R181, R203, R204, R181 ;  /* 0x000000cccbb57223 */ /* 0x000fc600000100b5 */
[----:B------:R-:W-:Y:S01]  /*2160*/  FADD.FTZ R235, R182, R206 ;  /* 0x000000ceb6eb7221 */ /* 0x000fe20000010000 */
[----:B------:R-:W-:-:S07]  /*2170*/  FFMA.FTZ R234, R205, R206, R181 ;  /* 0x000000cecdea7223 */ /* 0x000fce00000100b5 */
.L_x_8911:
[----:B------:R-:W-:Y:S05]  /*2180*/  BSYNC.RECONVERGENT B1 ;  /* 0x0000000000017941 */ /* 0x000fea0003800200 */
.L_x_8910:
        /* <DEDUP_REMOVED lines=12> */
[----:B--2---:R-:W-:Y:S01]  /*2250*/  IMAD.WIDE.U32 R194, R228, 0x8, R210 ;  /* 0x00000008e4c27825 */ /* 0x004fe200078e00d2 */
[----:B------:R0:W5:Y:S05]  /*2260*/  @P0 LDG.E.128 R164, desc[UR20][R208.64] ;  /* 0x00000014d0a40981 */ /* 0x00016a000c1e1d00 */
[----:B------:R-:W5:Y:S01]  /*2270*/  LDG.E.64 R194, desc[UR20][R194.64] ;  /* 0x00000014c2c27981 */ /* 0x000f62000c1e1b00 */
[--C-:B---3--:R-:W-:Y:S02]  /*2280*/  HADD2.F32 R207, -RZ, R180.reuse.H0_H0 ;  /* 0x200000b4ffcf7230 */ /* 0x108fe40000004100 */
[----:B------:R-:W-:Y:S02]  /*2290*/  HADD2.F32 R214, -RZ, R181.H1_H1 ;  /* 0x300000b5ffd67230 */ /* 0x000fe40000004100 */
[----:B------:R-:W-:-:S02]  /*22a0*/  HADD2.F32 R210, -RZ, R180.H1_H1 ;  /* 0x300000b4ffd27230 */ /* 0x000fc40000004100 */
[----:B------:R-:W-:Y:S01]  /*22b0*/  FADD.FTZ R207, R207, -UR34 ;  /* 0x80000022cfcf7e21 */ /* 0x000fe20008010000 */
[----:B------:R-:W-:Y:S02]  /*22c0*/  HADD2.F32 R212, -RZ, R182.H0_H0 ;  /* 0x200000b6ffd47230 */ /* 0x000fe40000004100 */
[----:B------:R-:W-:Y:S01]  /*22d0*/  FADD.FTZ R214, R214, -UR34 ;  /* 0x80000022d6d67e21 */ /* 0x000fe20008010000 */
[----:B0-----:R-:W-:Y:S02]  /*22e0*/  HADD2.F32 R208, -RZ, R181.H0_H0 ;  /* 0x200000b5ffd07230 */ /* 0x001fe40000004100 */
[----:B------:R-:W-:Y:S01]  /*22f0*/  FADD.FTZ R216, R210, -UR34 ;  /* 0x80000022d2d87e21 */ /* 0x000fe20008010000 */
[----:B----4-:R-:W-:Y:S02]  /*2300*/  HADD2.F32 R209, -RZ, R184.H0_H0 ;  /* 0x200000b8ffd17230 */ /* 0x010fe40000004100 */
[----:B------:R-:W-:Y:S01]  /*2310*/  FMUL.FTZ R207, R207, UR32 ;  /* 0x00000020cfcf7c20 */ /* 0x000fe20008410000 */
[----:B------:R-:W-:-:S02]  /*2320*/  HADD2.F32 R181, -RZ, R187.H0_H0 ;  /* 0x200000bbffb57230 */ /* 0x000fc40000004100 */
[----:B------:R-:W-:Y:S02]  /*2330*/  HADD2.F32 R180, -RZ, R187.H1_H1 ;  /* 0x300000bbffb47230 */ /* 0x000fe40000004100 */
[----:B------:R-:W-:Y:S01]  /*2340*/  FADD.FTZ R187, R212, -UR34 ;  /* 0x80000022d4bb7e21 */ /* 0x000fe20008010000 */
[--C-:B------:R-:W-:Y:S02]  /*2350*/  HADD2.F32 R213, -RZ, R185.reuse.H0_H0 ;  /* 0x200000b9ffd57230 */ /* 0x100fe40000004100 */
[----:B------:R-:W-:Y:S01]  /*2360*/  FADD.FTZ R210, R208, -UR34 ;  /* 0x80000022d0d27e21 */ /* 0x000fe20008010000 */
[----:B------:R-:W-:Y:S02]  /*2370*/  HADD2.F32 R215, -RZ, R185.H1_H1 ;  /* 0x300000b9ffd77230 */ /* 0x000fe40000004100 */
[----:B------:R-:W-:Y:S01]  /*2380*/  FMUL.FTZ R212, R214, UR32 ;  /* 0x00000020d6d47c20 */ /* 0x000fe20008410000 */
[----:B------:R-:W-:Y:S02]  /*2390*/  HADD2.F32 R182, -RZ, R182.H1_H1 ;  /* 0x300000b6ffb67230 */ /* 0x000fe40000004100 */
[----:B------:R-:W-:Y:S01]  /*23a0*/  FADD.FTZ R72, R72, R209 ;  /* 0x000000d148487221 */ /* 0x000fe20000010000 */
[----:B------:R-:W-:-:S02]  /*23b0*/  HADD2.F32 R211, -RZ, R184.H1_H1 ;  /* 0x300000b8ffd37230 */ /* 0x000fc40000004100 */
[----:B------:R-:W-:Y:S01]  /*23c0*/  FMUL.FTZ R208, R216, UR32 ;  /* 0x00000020d8d07c20 */ /* 0x000fe20008410000 */
[--C-:B------:R-:W-:Y:S02]  /*23d0*/  HADD2.F32 R185, -RZ, R186.reuse.H0_H0 ;  /* 0x200000baffb97230 */ /* 0x100fe40000004100 */
[-C--:B------:R-:W-:Y:S01]  /*23e0*/  FFMA.FTZ R104, R207, R209.reuse, R104 ;  /* 0x000000d1cf687223 */ /* 0x080fe20000010068 */
[----:B------:R-:W-:Y:S01]  /*23f0*/  FMUL.FTZ R214, R187, UR32 ;  /* 0x00000020bbd67c20 */ /* 0x000fe20008410000 */
[----:B-----5:R-:W-:Y:S01]  /*2400*/  FMUL.FTZ R209, R248, R209 ;  /* 0x000000d1f8d17220 */ /* 0x020fe20000410000 */
[--C-:B------:R-:W-:Y:S02]  /*2410*/  HADD2.F32 R217, -RZ, R183.reuse.H0_H0 ;  /* 0x200000b7ffd97230 */ /* 0x100fe40000004100 */
[----:B------:R-:W-:Y:S02]  /*2420*/  HADD2.F32 R218, -RZ, R183.H1_H1 ;  /* 0x300000b7ffda7230 */ /* 0x000fe40000004100 */
[----:B------:R-:W-:Y:S01]  /*2430*/  FADD.FTZ R73, R73, R211 ;  /* 0x000000d349497221 */ /* 0x000fe20000010000 */
[----:B------:R-:W-:-:S02]  /*2440*/  HADD2.F32 R183, -RZ, R186.H1_H1 ;  /* 0x300000baffb77230 */ /* 0x000fc40000004100 */
        /* <DEDUP_REMOVED lines=44> */
.L_x_8905:
        /* <DEDUP_REMOVED lines=42> */
.L_x_8913:
        /* <DEDUP_REMOVED lines=34> */
[----:B------:R-:W-:-:S07]  /*2bd0*/  CS2R R234, SRZ ;  /* 0x0000000000ea7805 */ /* 0x000fce000001ff00 */
.L_x_8912:
[----:B-1-3--:R-:W-:Y:S05]  /*2be0*/  BSYNC.RECONVERGENT B0 ;  /* 0x0000000000007941 */ /* 0x00afea0003800200 */
.L_x_8904:
        /* <DEDUP_REMOVED lines=31> */
.L_x_8915:
[----:B------:R-:W-:Y:S05]  /*2de0*/  BSYNC.RECONVERGENT B0 ;  /* 0x0000000000007941 */ /* 0x000fea0003800200 */
.L_x_8914:
        /* <DEDUP_REMOVED lines=55> */
.L_x_8918:
        /* <DEDUP_REMOVED lines=12> */
[----:B------:R-:W-:Y:S01]  /*3220*/  HADD2.F32 R185, -RZ, R168.H0_H0 ;  /* 0x200000a8ffb97230 */ /* 0x000fe20000004100 */
        /* <DEDUP_REMOVED lines=8> */
.L_x_8923:
[----:B------:R-:W-:Y:S05]  /*32b0*/  BSYNC.RECONVERGENT B1 ;  /* 0x0000000000017941 */ /* 0x000fea0003800200 */
.L_x_8922:
        /* <DEDUP_REMOVED lines=11> */
[----:B------:R-:W-:-:S04]  /*3370*/  F2FP.F16.F32.PACK_AB R184, RZ, R184 ;  /* 0x000000b8ffb8723e */ /* 0x000fc800000000ff */
[----:B------:R-:W-:-:S07]  /*3380*/  PRMT R172, R184, 0x7610, R172 ;  /* 0x00007610b8ac7816 */ /* 0x000fce00000000ac */
.L_x_8921:
[----:B------:R-:W-:Y:S05]  /*3390*/  BRA.U !UP3, `(.L_x_8924) ;  /* 0x000000010b707547 */ /* 0x000fea000b800000 */
[----:B-----5:R-:W-:Y:S01]  /*33a0*/  LOP3.LUT P0, RZ, R192, 0xff00, RZ, 0xc0, !PT ;  /* 0x0000ff00c0ff7812 */ /* 0x020fe2000780c0ff */
[----:B------:R-:W-:Y:S01]  /*33b0*/  BSSY.RECONVERGENT B1, `(.L_x_8925) ;  /* 0x000000d000017945 */ /* 0x000fe20003800200 */
[----:B------:R-:W-:-:S11]  /*33c0*/  MOV R184, RZ ;  /* 0x000000ff00b87202 */ /* 0x000fd60000000f00 */
[----:B------:R-:W-:Y:S05]  /*33d0*/  @!P0 BRA `(.L_x_8926) ;  /* 0x0000000000288947 */ /* 0x000fea0003800000 */
[----:B------:R-:W-:Y:S01]  /*33e0*/  MOV R184, UR8 ;  /* 0x0000000800b87c02 */ /* 0x000fe20008000f00 */
[----:B------:R-:W-:Y:S01]  /*33f0*/  HADD2.F32 R185, -RZ, R168.H1_H1 ;  /* 0x300000a8ffb97230 */ /* 0x000fe20000004100 */
        /* <DEDUP_REMOVED lines=8> */
.L_x_8926:
[----:B------:R-:W-:Y:S05]  /*3480*/  BSYNC.RECONVERGENT B1 ;  /* 0x0000000000017941 */ /* 0x000fea0003800200 */
.L_x_8925:
        /* <DEDUP_REMOVED lines=13> */
.L_x_8924:
        /* <DEDUP_REMOVED lines=15> */
.L_x_8929:
[----:B------:R-:W-:Y:S05]  /*3650*/  BSYNC.RECONVERGENT B1 ;  /* 0x0000000000017941 */ /* 0x000fea0003800200 */
.L_x_8928:
        /* <DEDUP_REMOVED lines=13> */
.L_x_8927:
        /* <DEDUP_REMOVED lines=15> */
.L_x_8932:
[----:B------:R-:W-:Y:S05]  /*3820*/  BSYNC.RECONVERGENT B1 ;  /* 0x0000000000017941 */ /* 0x000fea0003800200 */
.L_x_8931:
        /* <DEDUP_REMOVED lines=13> */
.L_x_8930:
        /* <DEDUP_REMOVED lines=15> */
.L_x_8935:
[----:B------:R-:W-:Y:S05]  /*39f0*/  BSYNC.RECONVERGENT B1 ;  /* 0x0000000000017941 */ /* 0x000fea0003800200 */
.L_x_8934:
        /* <DEDUP_REMOVED lines=13> */
.L_x_8933:
        /* <DEDUP_REMOVED lines=15> */
.L_x_8938:
[----:B------:R-:W-:Y:S05]  /*3bc0*/  BSYNC.RECONVERGENT B1 ;  /* 0x0000000000017941 */ /* 0x000fea0003800200 */
.L_x_8937:
        /* <DEDUP_REMOVED lines=13> */
.L_x_8936:
        /* <DEDUP_REMOVED lines=15> */
.L_x_8941:
[----:B------:R-:W-:Y:S05]  /*3d90*/  BSYNC.RECONVERGENT B1 ;  /* 0x0000000000017941 */ /* 0x000fea0003800200 */
.L_x_8940:
        /* <DEDUP_REMOVED lines=13> */
.L_x_8939:
[----:B------:R-:W-:Y:S05]  /*3e70*/  BRA.U !UP3, `(.L_x_8942) ;  /* 0x0000001d0b307547 */ /* 0x000fea000b800000 */
[----:B-----5:R-:W-:Y:S01]  /*3e80*/  ISETP.GE.U32.AND P0, PT, R192, RZ, PT ;  /* 0x000000ffc000720c */ /* 0x020fe20003f06070 */
[----:B------:R-:W-:Y:S01]  /*3e90*/  BSSY.RECONVERGENT B1, `(.L_x_8943) ;  /* 0x000000e000017945 */ /* 0x000fe20003800200 */
[----:B------:R-:W-:Y:S02]  /*3ea0*/  MOV R184, RZ ;  /* 0x000000ff00b87202 */ /* 0x000fe40000000f00 */
[----:B------:R-:W-:-:S13]  /*3eb0*/  ISETP.GE.U32.AND.EX P0, PT, R193, 0x1000000, PT, P0 ;  /* 0x01000000c100780c */ /* 0x000fda0003f06100 */
        /* <DEDUP_REMOVED lines=11> */
.L_x_8944:
[----:B------:R-:W-:Y:S05]  /*3f70*/  BSYNC.RECONVERGENT B1 ;  /* 0x0000000000017941 */ /* 0x000fea0003800200 */
.L_x_8943:
        /* <DEDUP_REMOVED lines=12> */
[----:B------:R-:W-:Y:S01]  /*4040*/  PRMT R175, R175, 0x5410, R184 ;  /* 0x00005410afaf7816 */ /* 0x000fe200000000b8 */
[----:B------:R-:W-:Y:S06]  /*4050*/  BRA `(.L_x_8942) ;  /* 0x0000001800b87947 */ /* 0x000fec0003800000 */
.L_x_8920:
        /* <DEDUP_REMOVED lines=11> */
[----:B------:R-:W-:-:S05]  /*4110*/  @P5 HADD2.F32 R179, -RZ, R168.H0_H0 ;  /* 0x200000a8ffb35230 */ /* 0x000fca0000004100 */
[-C--:B------:R-:W-:Y:S01]  /*4120*/  @P5 FMUL.FTZ R178, R179, R177.reuse ;  /* 0x000000b1b3b25220 */ /* 0x080fe20000410000 */
[----:B------:R-:W-:-:S03]  /*4130*/  FMUL.FTZ R177, R160, R177 ;  /* 0x000000b1a0b17220 */ /* 0x000fc60000410000 */
[----:B------:R-:W-:Y:S02]  /*4140*/  FADD.FTZ R64, R64, R178 ;  /* 0x000000b240407221 */ /* 0x000fe40000010000 */
[----:B------:R-:W-:-:S04]  /*4150*/  FSEL R177, R177, RZ, P5 ;  /* 0x000000ffb1b17208 */ /* 0x000fc80002800000 */
[----:B------:R-:W-:-:S04]  /*4160*/  F2FP.F16.F32.PACK_AB R177, RZ, R177 ;  /* 0x000000b1ffb1723e */ /* 0x000fc800000000ff */
[----:B------:R-:W-:-:S07]  /*4170*/  PRMT R172, R177, 0x7610, R172 ;  /* 0x00007610b1ac7816 */ /* 0x000fce00000000ac */
.L_x_8945:
        /* <DEDUP_REMOVED lines=10> */
[----:B------:R-:W-:-:S05]  /*4220*/  @P5 HADD2.F32 R184, -RZ, R168.H1_H1 ;  /* 0x300000a8ffb85230 */ /* 0x000fca0000004100 */
[-C--:B------:R-:W-:Y:S01]  /*4230*/  @P5 FMUL.FTZ R178, R184, R177.reuse ;  /* 0x000000b1b8b25220 */ /* 0x080fe20000410000 */
[----:B------:R-:W-:-:S03]  /*4240*/  FMUL.FTZ R177, R161, R177 ;  /* 0x000000b1a1b17220 */ /* 0x000fc60000410000 */
[----:B------:R-:W-:Y:S02]  /*4250*/  FADD.FTZ R65, R65, R178 ;  /* 0x000000b241417221 */ /* 0x000fe40000010000 */
[----:B------:R-:W-:-:S04]  /*4260*/  FSEL R177, R177, RZ, P5 ;  /* 0x000000ffb1b17208 */ /* 0x000fc80002800000 */
[----:B------:R-:W-:-:S04]  /*4270*/  F2FP.F16.F32.PACK_AB R177, RZ, R177 ;  /* 0x000000b1ffb1723e */ /* 0x000fc800000000ff */
[----:B------:R-:W-:-:S07]  /*4280*/  PRMT R172, R172, 0x5410, R177 ;  /* 0x00005410acac7816 */ /* 0x000fce00000000b1 */
.L_x_8946:
        /* <DEDUP_REMOVED lines=17> */
.L_x_8947:
        /* <DEDUP_REMOVED lines=17> */
.L_x_8948:
        /* <DEDUP_REMOVED lines=17> */
.L_x_8949:
        /* <DEDUP_REMOVED lines=17> */
.L_x_8950:
        /* <DEDUP_REMOVED lines=25> */
.L_x_8951:
[----:B------:R-:W-:Y:S01]  /*4860*/  F2FP.F16.F32.PACK_AB R179, R184, R185 ;  /* 0x000000b9b8b3723e */ /* 0x000fe200000000ff */
[----:B------:R-:W-:Y:S06]  /*4870*/  BRA.U !UP3, `(.L_x_8942) ;  /* 0x000000110bb07547 */ /* 0x000fec000b800000 */
[----:B-----5:R-:W-:Y:S01]  /*4880*/  ISETP.GE.U32.AND P0, PT, R192, RZ, PT ;  /* 0x000000ffc000720c */ /* 0x020fe20003f06070 */
[----:B------:R-:W-:Y:S01]  /*4890*/  FMUL.FTZ R184, R184, UR23 ;  /* 0x00000017b8b87c20 */ /* 0x000fe20008410000 */
[----:B------:R-:W-:Y:S02]  /*48a0*/  MOV R185, RZ ;  /* 0x000000ff00b97202 */ /* 0x000fe40000000f00 */
[----:B------:R-:W-:Y:S01]  /*48b0*/  ISETP.GE.U32.AND.EX P0, PT, R193, 0x1000000, PT, P0 ;  /* 0x01000000c100780c */ /* 0x000fe20003f06100 */
[----:B------:R-:W-:-:S12]  /*48c0*/  FMUL.FTZ R184, R184, UR22 ;  /* 0x00000016b8b87c20 */ /* 0x000fd80008410000 */
[----:B------:R-:W-:-:S05]  /*48d0*/  @P0 HADD2.F32 R186, -RZ, R171.H1_H1 ;  /* 0x300000abffba0230 */ /* 0x000fca0000004100 */
[-C--:B------:R-:W-:Y:S01]  /*48e0*/  @P0 FMUL.FTZ R185, R186, R184.reuse ;  /* 0x000000b8bab90220 */ /* 0x080fe20000410000 */
[----:B------:R-:W-:-:S03]  /*48f0*/  FMUL.FTZ R184, R159, R184 ;  /* 0x000000b89fb87220 */ /* 0x000fc60000410000 */
[----:B------:R-:W-:Y:S02]  /*4900*/  FADD.FTZ R63, R63, R185 ;  /* 0x000000b93f3f7221 */ /* 0x000fe40000010000 */
[----:B------:R-:W-:-:S04]  /*4910*/  FSEL R184, R184, RZ, P0 ;  /* 0x000000ffb8b87208 */ /* 0x000fc80000000000 */
[----:B------:R-:W-:-:S04]  /*4920*/  F2FP.F16.F32.PACK_AB R184, RZ, R184 ;  /* 0x000000b8ffb8723e */ /* 0x000fc800000000ff */
[----:B------:R-:W-:Y:S01]  /*4930*/  PRMT R175, R175, 0x5410, R184 ;  /* 0x00005410afaf7816 */ /* 0x000fe200000000b8 */
[----:B------:R-:W-:Y:S06]  /*4940*/  BRA `(.L_x_8942) ;  /* 0x00000010007c7947 */ /* 0x000fec0003800000 */
.L_x_8919:
[----:B------:R-:W-:Y:S02]  /*4950*/  MOV R180, UR26 ;  /* 0x0000001a00b47c02 */ /* 0x000fe40008000f00 */
[----:B------:R-:W-:Y:S02]  /*4960*/  MOV R181, UR27 ;  /* 0x0000001b00b57c02 */ /* 0x000fe40008000f00 */
[----:B------:R-:W-:-:S04]  /*4970*/  ISETP.NE.U32.AND P0, PT, R180, RZ, PT ;  /* 0x000000ffb400720c */ /* 0x000fc80003f05070 */
[----:B------:R-:W-:-:S13]  /*4980*/  ISETP.NE.AND.EX P0, PT, R181, RZ, PT, P0 ;  /* 0x000000ffb500720c */ /* 0x000fda0003f05300 */
[----:B------:R-:W-:Y:S05]  /*4990*/  @P0 BRA `(.L_x_8952) ;  /* 0x00000008002c0947 */ /* 0x000fea0003800000 */
[----:B------:R-:W-:Y:S01]  /*49a0*/  ISETP.LT.AND P5, PT, RZ, UR33, PT ;  /* 0x00000021ff007c0c */ /* 0x000fe2000bfa1270 */
[----:B------:R-:W-:-:S12]  /*49b0*/  BRA.U !UP3, `(.L_x_8953) ;  /* 0x000000010b407547 */ /* 0x000fd8000b800000 */
[----:B------:R-:W-:Y:S01]  /*49c0*/  MOV R184, UR8 ;  /* 0x0000000800b87c02 */ /* 0x000fe20008000f00 */
[----:B-----5:R-:W-:Y:S01]  /*49d0*/  HADD2.F32 R185, -RZ, R32.H0_H0 ;  /* 0x20000020ffb97230 */ /* 0x020fe20000004100 */
[----:B------:R-:W-:-:S03]  /*49e0*/  LOP3.LUT P0, RZ, R192, 0xff, RZ, 0xc0, !PT ;  /* 0x000000ffc0ff7812 */ /* 0x000fc6000780c0ff */
[----:B------:R-:W-:-:S04]  /*49f0*/  @P5 FFMA.FTZ R184, R0, R184, UR10 ;  /* 0x0000000a00b85e23 */ /* 0x000fc800080100b8 */
[----:B------:R-:W-:-:S04]  /*4a00*/  @P5 FADD.FTZ R184, R5, -R184 ;  /* 0x800000b805b85221 */ /* 0x000fc80000010000 */
[----:B------:R-:W-:Y:S02]  /*4a10*/  @P5 FFMA.FTZ R185, R184, UR32, R185 ;  /* 0x00000020b8b95c23 */ /* 0x000fe400080100b9 */
[----:B------:R-:W-:Y:S02]  /*4a20*/  @P0 HADD2.F32 R186, -RZ, R168.H0_H0 ;  /* 0x200000a8ffba0230 */ /* 0x000fe40000004100 */
[----:B------:R-:W-:Y:S01]  /*4a30*/  FMUL.FTZ R184, R185, UR23 ;  /* 0x00000017b9b87c20 */ /* 0x000fe20008410000 */
[----:B------:R-:W-:-:S03]  /*4a40*/  HFMA2 R185, -RZ, RZ, 0, 0 ;  /* 0x00000000ffb97431 */ /* 0x000fc600000001ff */
[----:B------:R-:W-:-:S04]  /*4a50*/  FMUL.FTZ R184, R184, UR22 ;  /* 0x00000016b8b87c20 */ /* 0x000fc80008410000 */
[-C--:B------:R-:W-:Y:S01]  /*4a60*/  @P0 FMUL.FTZ R185, R186, R184.reuse ;  /* 0x000000b8bab90220 */ /* 0x080fe20000410000 */
[----:B------:R-:W-:-:S03]  /*4a70*/  FMUL.FTZ R184, R160, R184 ;  /* 0x000000b8a0b87220 */ /* 0x000fc60000410000 */
[----:B------:R-:W-:Y:S02]  /*4a80*/  FADD.FTZ R64, R64, R185 ;  /* 0x000000b940407221 */ /* 0x000fe40000010000 */
[----:B------:R-:W-:-:S04]  /*4a90*/  FSEL R184, R184, RZ, P0 ;  /* 0x000000ffb8b87208 */ /* 0x000fc80000000000 */
[----:B------:R-:W-:-:S04]  /*4aa0*/  F2FP.F16.F32.PACK_AB R184, RZ, R184 ;  /* 0x000000b8ffb8723e */ /* 0x000fc800000000ff */
[----:B------:R-:W-:-:S07]  /*4ab0*/  PRMT R172, R184, 0x7610, R172 ;  /* 0x00007610b8ac7816 */ /* 0x000fce00000000ac */
.L_x_8953:
[----:B------:R-:W-:Y:S05]  /*4ac0*/  BRA.U !UP3, `(.L_x_8954) ;  /* 0x000000010b407547 */ /* 0x000fea000b800000 */
[----:B------:R-:W-:Y:S01]  /*4ad0*/  MOV R184, UR8 ;  /* 0x0000000800b87c02 */ /* 0x000fe20008000f00 */
[----:B-----5:R-:W-:Y:S01]  /*4ae0*/  HADD2.F32 R185, -RZ, R32.H1_H1 ;  /* 0x30000020ffb97230 */ /* 0x020fe20000004100 */
[----:B------:R-:W-:-:S03]  /*4af0*/  LOP3.LUT P0, RZ, R192, 0xff00, RZ, 0xc0, !PT ;  /* 0x0000ff00c0ff7812 */ /* 0x000fc6000780c0ff */
[----:B------:R-:W-:-:S04]  /*4b00*/  @P5 FFMA.FTZ R184, R240, R184, UR10 ;  /* 0x0000000af0b85e23 */ /* 0x000fc800080100b8 */
[----:B------:R-:W-:-:S04]  /*4b10*/  @P5 FADD.FTZ R184, R239, -R184 ;  /* 0x800000b8efb85221 */ /* 0x000fc80000010000 */
[----:B------:R-:W-:Y:S02]  /*4b20*/  @P5 FFMA.FTZ R185, R184, UR32, R185 ;  /* 0x00000020b8b95c23 */ /* 0x000fe400080100b9 */
[----:B------:R-:W-:Y:S02]  /*4b30*/  @P0 HADD2.F32 R186, -RZ, R168.H1_H1 ;  /* 0x300000a8ffba0230 */ /* 0x000fe40000004100 */
[----:B------:R-:W-:Y:S01]  /*4b40*/  FMUL.FTZ R184, R185, UR23 ;  /* 0x00000017b9b87c20 */ /* 0x000fe20008410000 */
[----:B------:R-:W-:-:S03]  /*4b50*/  MOV R185, RZ ;  /* 0x000000ff00b97202 */ /* 0x000fc60000000f00 */
[----:B------:R-:W-:-:S04]  /*4b60*/  FMUL.FTZ R184, R184, UR22 ;  /* 0x00000016b8b87c20 */ /* 0x000fc80008410000 */
[-C--:B------:R-:W-:Y:S01]  /*4b70*/  @P0 FMUL.FTZ R185, R186, R184.reuse ;  /* 0x000000b8bab90220 */ /* 0x080fe20000410000 */
[----:B------:R-:W-:-:S03]  /*4b80*/  FMUL.FTZ R184, R161, R184 ;  /* 0x000000b8a1b87220 */ /* 0x000fc60000410000 */
[----:B------:R-:W-:Y:S02]  /*4b90*/  FADD.FTZ R65, R65, R185 ;  /* 0x000000b941417221 */ /* 0x000fe40000010000 */
[----:B------:R-:W-:-:S04]  /*4ba0*/  FSEL R184, R184, RZ, P0 ;  /* 0x000000ffb8b87208 */ /* 0x000fc80000000000 */
[----:B------:R-:W-:-:S04]  /*4bb0*/  F2FP.F16.F32.PACK_AB R184, RZ, R184 ;  /* 0x000000b8ffb8723e */ /* 0x000fc800000000ff */
[----:B------:R-:W-:-:S07]  /*4bc0*/  PRMT R172, R172, 0x5410, R184 ;  /* 0x00005410acac7816 */ /* 0x000fce00000000b8 */
.L_x_8954:
[----:B------:R-:W-:Y:S05]  /*4bd0*/  BRA.U !UP3, `(.L_x_8955) ;  /* 0x000000010b407547 */ /* 0x000fea000b800000 */
        /* <DEDUP_REMOVED lines=16> */
.L_x_8955:
        /* <DEDUP_REMOVED lines=17> */
.L_x_8956:
        /* <DEDUP_REMOVED lines=17> */
.L_x_8957:
        /* <DEDUP_REMOVED lines=17> */
.L_x_8958:
        /* <DEDUP_REMOVED lines=17> */
.L_x_8959:
[----:B------:R-:W-:Y:S05]  /*5120*/  BRA.U !UP3, `(.L_x_8942) ;  /* 0x000000090b847547 */ /* 0x000fea000b800000 */
[----:B------:R-:W-:Y:S01]  /*5130*/  MOV R184, UR8 ;  /* 0x0000000800b87c02 */ /* 0x000fe20008000f00 */
[----:B-----5:R-:W-:Y:S01]  /*5140*/  HADD2.F32 R185, -RZ, R35.H1_H1 ;  /* 0x30000023ffb97230 */ /* 0x020fe20000004100 */
[----:B------:R-:W-:-:S03]  /*5150*/  ISETP.GE.U32.AND P0, PT, R192, RZ, PT ;  /* 0x000000ffc000720c */ /* 0x000fc60003f06070 */
[----:B------:R-:W-:Y:S01]  /*5160*/  @P5 FFMA.FTZ R184, R223, R184, UR10 ;  /* 0x0000000adfb85e23 */ /* 0x000fe200080100b8 */
[----:B------:R-:W-:-:S03]  /*5170*/  ISETP.GE.U32.AND.EX P0, PT, R193, 0x1000000, PT, P0 ;  /* 0x01000000c100780c */ /* 0x000fc60003f06100 */
[----:B------:R-:W-:-:S04]  /*5180*/  @P5 FADD.FTZ R184, R222, -R184 ;  /* 0x800000b8deb85221 */ /* 0x000fc80000010000 */
[----:B------:R-:W-:-:S04]  /*5190*/  @P5 FFMA.FTZ R185, R184, UR32, R185 ;  /* 0x00000020b8b95c23 */ /* 0x000fc800080100b9 */
[----:B------:R-:W-:Y:S01]  /*51a0*/  FMUL.FTZ R184, R185, UR23 ;  /* 0x00000017b9b87c20 */ /* 0x000fe20008410000 */
[----:B------:R-:W-:Y:S01]  /*51b0*/  MOV R185, RZ ;  /* 0x000000ff00b97202 */ /* 0x000fe20000000f00 */
[----:B------:R-:W-:Y:S02]  /*51c0*/  @P0 HADD2.F32 R186, -RZ, R171.H1_H1 ;  /* 0x300000abffba0230 */ /* 0x000fe40000004100 */
[----:B------:R-:W-:-:S04]  /*51d0*/  FMUL.FTZ R184, R184, UR22 ;  /* 0x00000016b8b87c20 */ /* 0x000fc80008410000 */
[-C--:B------:R-:W-:Y:S01]  /*51e0*/  @P0 FMUL.FTZ R185, R186, R184.reuse ;  /* 0x000000b8bab90220 */ /* 0x080fe20000410000 */
[----:B------:R-:W-:-:S03]  /*51f0*/  FMUL.FTZ R184, R159, R184 ;  /* 0x000000b89fb87220 */ /* 0x000fc60000410000 */
[----:B------:R-:W-:Y:S02]  /*5200*/  FADD.FTZ R63, R63, R185 ;  /* 0x000000b93f3f7221 */ /* 0x000fe40000010000 */
[----:B------:R-:W-:-:S04]  /*5210*/  FSEL R184, R184, RZ, P0 ;  /* 0x000000ffb8b87208 */ /* 0x000fc80000000000 */
[----:B------:R-:W-:-:S04]  /*5220*/  F2FP.F16.F32.PACK_AB R184, RZ, R184 ;  /* 0x000000b8ffb8723e */ /* 0x000fc800000000ff */
[----:B------:R-:W-:Y:S01]  /*5230*/  PRMT R175, R175, 0x5410, R184 ;  /* 0x00005410afaf7816 */ /* 0x000fe200000000b8 */
[----:B------:R-:W-:Y:S06]  /*5240*/  BRA `(.L_x_8942) ;  /* 0x00000008003c7947 */ /* 0x000fec0003800000 */
.L_x_8952:
[----:B------:R-:W-:Y:S01]  /*5250*/  ISETP.LT.AND P0, PT, RZ, UR33, PT ;  /* 0x00000021ff007c0c */ /* 0x000fe2000bf01270 */
[--C-:B-----5:R-:W-:Y:S01]  /*5260*/  HADD2.F32 R176, -RZ, R32.reuse.H1_H1 ;  /* 0x30000020ffb07230 */ /* 0x120fe20000004100 */
[----:B------:R-:W-:Y:S01]  /*5270*/  PLOP3.LUT P5, PT, PT, PT, UP2, 0x80, 0x8 ;  /* 0x000000000008781c */ /* 0x000fe20003faf028 */
[----:B------:R-:W-:Y:S01]  /*5280*/  HADD2.F32 R184, -RZ, R32.H0_H0 ;  /* 0x20000020ffb87230 */ /* 0x000fe20000004100 */
[----:B------:R-:W-:Y:S02]  /*5290*/  MOV R177, UR8 ;  /* 0x0000000800b17c02 */ /* 0x000fe40008000f00 */
[----:B------:R-:W-:-:S07]  /*52a0*/  MOV R178, UR8 ;  /* 0x0000000800b27c02 */ /* 0x000fce0008000f00 */
        /* <DEDUP_REMOVED lines=18> */
.L_x_8960:
[----:B------:R-:W-:Y:S05]  /*53d0*/  BRA.U !UP3, `(.L_x_8961) ;  /* 0x000000010b2c7547 */ /* 0x000fea000b800000 */
[----:B------:R-:W-:Y:S01]  /*53e0*/  LOP3.LUT P5, RZ, R192, 0xff00, RZ, 0xc0, !PT ;  /* 0x0000ff00c0ff7812 */ /* 0x000fe200078ac0ff */
        /* <DEDUP_REMOVED lines=10> */
.L_x_8961:
[----:B------:R-:W-:-:S05]  /*5490*/  MOV R177, UR8 ;  /* 0x0000000800b17c02 */ /* 0x000fca0008000f00 */
[----:B------:R-:W-:-:S04]  /*54a0*/  @P0 FFMA.FTZ R177, R238, R177, UR10 ;  /* 0x0000000aeeb10e23 */ /* 0x000fc800080100b1 */
[----:B------:R-:W-:Y:S01]  /*54b0*/  @P0 FADD.FTZ R178, R237, -R177 ;  /* 0x800000b1edb20221 */ /* 0x000fe20000010000 */
[----:B------:R-:W-:-:S05]  /*54c0*/  HADD2.F32 R177, -RZ, R33.H0_H0 ;  /* 0x20000021ffb17230 */ /* 0x000fca0000004100 */
        /* <DEDUP_REMOVED lines=13> */
.L_x_8962:
[----:B------:R-:W-:Y:S01]  /*55a0*/  MOV R178, UR8 ;  /* 0x0000000800b27c02 */ /* 0x000fe20008000f00 */
[----:B------:R-:W-:-:S04]  /*55b0*/  HADD2.F32 R185, -RZ, R33.H1_H1 ;  /* 0x30000021ffb97230 */ /* 0x000fc80000004100 */
        /* <DEDUP_REMOVED lines=15> */
.L_x_8963:
        /* <DEDUP_REMOVED lines=17> */
.L_x_8964:
        /* <DEDUP_REMOVED lines=17> */
.L_x_8965:
        /* <DEDUP_REMOVED lines=25> */
.L_x_8966:
[----:B------:R-:W-:Y:S01]  /*5a60*/  F2FP.F16.F32.PACK_AB R179, R184, R179 ;  /* 0x000000b3b8b3723e */ /* 0x000fe200000000ff */
[----:B------:R-:W-:Y:S06]  /*5a70*/  BRA.U !UP3, `(.L_x_8942) ;  /* 0x000000010b307547 */ /* 0x000fec000b800000 */
[----:B------:R-:W-:Y:S01]  /*5a80*/  ISETP.GE.U32.AND P0, PT, R192, RZ, PT ;  /* 0x000000ffc000720c */ /* 0x000fe20003f06070 */
        /* <DEDUP_REMOVED lines=10> */
[----:B------:R-:W-:-:S07]  /*5b30*/  PRMT R175, R175, 0x5410, R184 ;  /* 0x00005410afaf7816 */ /* 0x000fce00000000b8 */
.L_x_8942:
        /* <DEDUP_REMOVED lines=9> */
[----:B-1----:R-:W-:-:S12]  /*5bd0*/  HFMA2 R180, -RZ, RZ, 0, 9.5367431640625e-07 ;  /* 0x00000010ffb47431 */ /* 0x002fd800000001ff */
[C---:B0-----:R-:W-:Y:S01]  /*5be0*/  @P0 IMAD.WIDE.U32 R180, R182.reuse, R180, UR6 ;  /* 0x00000006b6b40e25 */ /* 0x041fe2000f8e00b4 */
[----:B------:R-:W-:-:S04]  /*5bf0*/  IADD3 R182, PT, PT, R182, 0x100, RZ ;  /* 0x00000100b6b67810 */ /* 0x000fc80007ffe0ff */
[----:B------:R0:W-:Y:S03]  /*5c00*/  @P5 STG.E.128 desc[UR20][R180.64], R172 ;  /* 0x000000acb4005986 */ /* 0x0001e6000c101d14 */
.L_x_8917:
[----:B------:R-:W-:Y:S05]  /*5c10*/  BSYNC.RECONVERGENT B0 ;  /* 0x0000000000007941 */ /* 0x000fea0003800200 */
.L_x_8916:
        /* <DEDUP_REMOVED lines=8> */
.L_x_8969:
[----:B------:R-:W-:Y:S05]  /*5ca0*/  BRA.U !UP0, `(.L_x_8970) ;  /* 0x0000001108787547 */ /* 0x000fea000b800000 */
[----:B------:R-:W-:-:S04]  /*5cb0*/  UISETP.NE.U32.AND UP0, UPT, UR26, URZ, UPT ;  /* 0x000000ff1a00728c */ /* 0x000fc8000bf05070 */
[----:B------:R-:W-:-:S06]  /*5cc0*/  UISETP.NE.AND.EX UP0, UPT, UR27, URZ, UPT, UP0 ;  /* 0x000000ff1b00728c */ /* 0x000fcc000bf05300 */
[----:B------:R-:W-:-:S13]  /*5cd0*/  PLOP3.LUT P5, PT, PT, PT, UP0, 0x80, 0x8 ;  /* 0x000000000008781c */ /* 0x000fda0003faf008 */
[----:B------:R-:W-:Y:S05]  /*5ce0*/  @!P5 BRA `(.L_x_8971) ;  /* 0x00000008003cd947 */ /* 0x000fea0003800000 */
[----:B------:R-:W-:Y:S01]  /*5cf0*/  ISETP.LT.AND P0, PT, RZ, UR33, PT ;  /* 0x00000021ff007c0c */ /* 0x000fe2000bf01270 */
[--C-:B-----5:R-:W-:Y:S01]  /*5d00*/  HADD2.F32 R176, -RZ, R28.reuse.H1_H1 ;  /* 0x3000001cffb07230 */ /* 0x120fe20000004100 */
[----:B------:R-:W-:Y:S01]  /*5d10*/  MOV R178, UR8 ;  /* 0x0000000800b27c02 */ /* 0x000fe20008000f00 */
[----:B0-----:R-:W-:Y:S01]  /*5d20*/  HADD2.F32 R180, -RZ, R28.H0_H0 ;  /* 0x2000001cffb47230 */ /* 0x001fe20000004100 */
[----:B------:R-:W-:-:S09]  /*5d30*/  MOV R177, UR8 ;  /* 0x0000000800b17c02 */ /* 0x000fd20008000f00 */
        /* <DEDUP_REMOVED lines=18> */
.L_x_8972:
[----:B------:R-:W-:Y:S05]  /*5e60*/  BRA.U !UP3, `(.L_x_8973) ;  /* 0x000000010b2c7547 */ /* 0x000fea000b800000 */
[----:B------:R-:W-:Y:S01]  /*5e70*/  LOP3.LUT P6, RZ, R190, 0xff00, RZ, 0xc0, !PT ;  /* 0x0000ff00beff7812 */ /* 0x000fe200078cc0ff */
[----:B------:R-:W-:Y:S01]  /*5e80*/  FMUL.FTZ R177, R176, UR23 ;  /* 0x00000017b0b17c20 */ /* 0x000fe20008410000 */
[----:B------:R-:W-:-:S03]  /*5e90*/  HFMA2 R178, -RZ, RZ, 0, 0 ;  /* 0x00000000ffb27431 */ /* 0x000fc600000001ff */
        /* <DEDUP_REMOVED lines=8> */
.L_x_8973:
        /* <DEDUP_REMOVED lines=17> */
.L_x_8974:
        /* <DEDUP_REMOVED lines=17> */
.L_x_8975:
[----:B------:R-:W-:Y:S01]  /*6140*/  MOV R178, UR8 ;  /* 0x0000000800b27c02 */ /* 0x000fe20008000f00 */
[----:B------:R-:W-:-:S04]  /*6150*/  HADD2.F32 R184, -RZ, R30.H0_H0 ;  /* 0x2000001effb87230 */ /* 0x000fc80000004100 */
        /* <DEDUP_REMOVED lines=15> */
.L_x_8976:
[----:B------:R-:W-:-:S05]  /*6250*/  MOV R178, UR8 ;  /* 0x0000000800b27c02 */ /* 0x000fca0008000f00 */
[----:B------:R-:W-:-:S04]  /*6260*/  @P0 FFMA.FTZ R178, R13, R178, UR10 ;  /* 0x0000000a0db20e23 */ /* 0x000fc800080100b2 */
[----:B------:R-:W-:Y:S01]  /*6270*/  @P0 FADD.FTZ R179, R14, -R178 ;  /* 0x800000b20eb30221 */ /* 0x000fe20000010000 */
[----:B------:R-:W-:-:S05]  /*6280*/  HADD2.F32 R178, -RZ, R30.H1_H1 ;  /* 0x3000001effb27230 */ /* 0x000fca0000004100 */
        /* <DEDUP_REMOVED lines=13> */
.L_x_8977:
        /* <DEDUP_REMOVED lines=25> */
.L_x_8978:
[----:B------:R-:W-:Y:S01]  /*64f0*/  F2FP.F16.F32.PACK_AB R179, R180, R179 ;  /* 0x000000b3b4b3723e */ /* 0x000fe200000000ff */
[----:B------:R-:W-:Y:S06]  /*6500*/  BRA.U !UP3, `(.L_x_8979) ;  /* 0x000000210b507547 */ /* 0x000fec000b800000 */
[----:B------:R-:W-:Y:S01]  /*6510*/  ISETP.GE.U32.AND P0, PT, R190, RZ, PT ;  /* 0x000000ffbe00720c */ /* 0x000fe20003f06070 */
[----:B------:R-:W-:Y:S01]  /*6520*/  FMUL.FTZ R180, R180, UR23 ;  /* 0x00000017b4b47c20 */ /* 0x000fe20008410000 */
[----:B------:R-:W-:Y:S02]  /*6530*/  HFMA2 R181, -RZ, RZ, 0, 0 ;  /* 0x00000000ffb57431 */ /* 0x000fe400000001ff */
        /* <DEDUP_REMOVED lines=10> */
.L_x_8971:
[----:B------:R-:W-:Y:S01]  /*65e0*/  ISETP.LT.AND P6, PT, RZ, UR33, PT ;  /* 0x00000021ff007c0c */ /* 0x000fe2000bfc1270 */
[----:B------:R-:W-:-:S12]  /*65f0*/  BRA.U !UP3, `(.L_x_8980) ;  /* 0x000000010b407547 */ /* 0x000fd8000b800000 */
[----:B0-----:R-:W-:Y:S01]  /*6600*/  MOV R180, UR8 ;  /* 0x0000000800b47c02 */ /* 0x001fe20008000f00 */
[----:B-----5:R-:W-:Y:S01]  /*6610*/  HADD2.F32 R181, -RZ, R28.H0_H0 ;  /* 0x2000001cffb57230 */ /* 0x020fe20000004100 */
[----:B------:R-:W-:-:S03]  /*6620*/  LOP3.LUT P0, RZ, R190, 0xff, RZ, 0xc0, !PT ;  /* 0x000000ffbeff7812 */ /* 0x000fc6000780c0ff */
[----:B------:R-:W-:-:S04]  /*6630*/  @P6 FFMA.FTZ R180, R4, R180, UR10 ;  /* 0x0000000a04b46e23 */ /* 0x000fc800080100b4 */
[----:B------:R-:W-:-:S04]  /*6640*/  @P6 FADD.FTZ R180, R221, -R180 ;  /* 0x800000b4ddb46221 */ /* 0x000fc80000010000 */
[----:B------:R-:W-:Y:S02]  /*6650*/  @P6 FFMA.FTZ R181, R180, UR32, R181 ;  /* 0x00000020b4b56c23 */ /* 0x000fe400080100b5 */
[----:B------:R-:W-:Y:S02]  /*6660*/  @P0 HADD2.F32 R184, -RZ, R168.H0_H0 ;  /* 0x200000a8ffb80230 */ /* 0x000fe40000004100 */
        /* <DEDUP_REMOVED lines=9> */
.L_x_8980:
[----:B------:R-:W-:Y:S05]  /*6700*/  BRA.U !UP3, `(.L_x_8981) ;  /* 0x000000010b407547 */ /* 0x000fea000b800000 */
[----:B0-----:R-:W-:Y:S01]  /*6710*/  MOV R180, UR8 ;  /* 0x0000000800b47c02 */ /* 0x001fe20008000f00 */
[----:B-----5:R-:W-:Y:S01]  /*6720*/  HADD2.F32 R181, -RZ, R28.H1_H1 ;  /* 0x3000001cffb57230 */ /* 0x020fe20000004100 */
[----:B------:R-:W-:-:S03]  /*6730*/  LOP3.LUT P0, RZ, R190, 0xff00, RZ, 0xc0, !PT ;  /* 0x0000ff00beff7812 */ /* 0x000fc6000780c0ff */
[----:B------:R-:W-:-:S04]  /*6740*/  @P6 FFMA.FTZ R180, R3, R180, UR10 ;  /* 0x0000000a03b46e23 */ /* 0x000fc800080100b4 */
[----:B------:R-:W-:-:S04]  /*6750*/  @P6 FADD.FTZ R180, R7, -R180 ;  /* 0x800000b407b46221 */ /* 0x000fc80000010000 */
[----:B------:R-:W-:Y:S02]  /*6760*/  @P6 FFMA.FTZ R181, R180, UR32, R181 ;  /* 0x00000020b4b56c23 */ /* 0x000fe400080100b5 */
[----:B------:R-:W-:Y:S02]  /*6770*/  @P0 HADD2.F32 R184, -RZ, R168.H1_H1 ;  /* 0x300000a8ffb80230 */ /* 0x000fe40000004100 */
        /* <DEDUP_REMOVED lines=9> */
.L_x_8981:
[----:B------:R-:W-:Y:S05]  /*6810*/  BRA.U !UP3, `(.L_x_8982) ;  /* 0x000000010b407547 */ /* 0x000fea000b800000 */
        /* <DEDUP_REMOVED lines=16> */
.L_x_8982:
        /* <DEDUP_REMOVED lines=17> */
.L_x_8983:
        /* <DEDUP_REMOVED lines=17> */
.L_x_8984:
        /* <DEDUP_REMOVED lines=17> */
.L_x_8985:
        /* <DEDUP_REMOVED lines=17> */
.L_x_8986:
[----:B------:R-:W-:Y:S05]  /*6d60*/  BRA.U !UP3, `(.L_x_8979) ;  /* 0x000000190b387547 */ /* 0x000fea000b800000 */
[----:B0-----:R-:W-:Y:S01]  /*6d70*/  MOV R180, UR8 ;  /* 0x0000000800b47c02 */ /* 0x001fe20008000f00 */
[----:B-----5:R-:W-:Y:S01]  /*6d80*/  HADD2.F32 R181, -RZ, R31.H1_H1 ;  /* 0x3000001fffb57230 */ /* 0x020fe20000004100 */
[----:B------:R-:W-:-:S03]  /*6d90*/  ISETP.GE.U32.AND P0, PT, R190, RZ, PT ;  /* 0x000000ffbe00720c */ /* 0x000fc60003f06070 */
[----:B------:R-:W-:Y:S01]  /*6da0*/  @P6 FFMA.FTZ R180, R17, R180, UR10 ;  /* 0x0000000a11b46e23 */ /* 0x000fe200080100b4 */
[----:B------:R-:W-:-:S03]  /*6db0*/  ISETP.GE.U32.AND.EX P0, PT, R191, 0x1000000, PT, P0 ;  /* 0x01000000bf00780c */ /* 0x000fc60003f06100 */
[----:B------:R-:W-:-:S04]  /*6dc0*/  @P6 FADD.FTZ R180, R18, -R180 ;  /* 0x800000b412b46221 */ /* 0x000fc80000010000 */
[----:B------:R-:W-:-:S04]  /*6dd0*/  @P6 FFMA.FTZ R181, R180, UR32, R181 ;  /* 0x00000020b4b56c23 */ /* 0x000fc800080100b5 */
[----:B------:R-:W-:Y:S01]  /*6de0*/  FMUL.FTZ R180, R181, UR23 ;  /* 0x00000017b5b47c20 */ /* 0x000fe20008410000 */
[----:B------:R-:W-:Y:S02]  /*6df0*/  HFMA2 R181, -RZ, RZ, 0, 0 ;  /* 0x00000000ffb57431 */ /* 0x000fe400000001ff */
        /* <DEDUP_REMOVED lines=9> */
.L_x_8970:
        /* <DEDUP_REMOVED lines=21> */
[----:B0-----:R-:W-:-:S07]  /*6fe0*/  PRMT R172, R177, 0x7610, R172 ;  /* 0x00007610b1ac7816 */ /* 0x001fce00000000ac */
.L_x_8988:
        /* <DEDUP_REMOVED lines=10> */
[----:B0-----:R-:W-:-:S05]  /*7090*/  @P6 HADD2.F32 R180, -RZ, R168.H1_H1 ;  /* 0x300000a8ffb46230 */ /* 0x001fca0000004100 */
[-C--:B------:R-:W-:Y:S01]  /*70a0*/  @P6 FMUL.FTZ R178, R180, R177.reuse ;  /* 0x000000b1b4b26220 */ /* 0x080fe20000410000 */
[----:B------:R-:W-:-:S03]  /*70b0*/  FMUL.FTZ R177, R153, R177 ;  /* 0x000000b199b17220 */ /* 0x000fc60000410000 */
[----:B------:R-:W-:Y:S02]  /*70c0*/  FADD.FTZ R57, R57, R178 ;  /* 0x000000b239397221 */ /* 0x000fe40000010000 */
[----:B------:R-:W-:-:S04]  /*70d0*/  FSEL R177, R177, RZ, P6 ;  /* 0x000000ffb1b17208 */ /* 0x000fc80003000000 */
[----:B------:R-:W-:-:S04]  /*70e0*/  F2FP.F16.F32.PACK_AB R177, RZ, R177 ;  /* 0x000000b1ffb1723e */ /* 0x000fc800000000ff */
[----:B------:R-:W-:-:S07]  /*70f0*/  PRMT R172, R172, 0x5410, R177 ;  /* 0x00005410acac7816 */ /* 0x000fce00000000b1 */
.L_x_8989:
        /* <DEDUP_REMOVED lines=17> */
.L_x_8990:
        /* <DEDUP_REMOVED lines=17> */
.L_x_8991:
        /* <DEDUP_REMOVED lines=17> */
.L_x_8992:
        /* <DEDUP_REMOVED lines=17> */
.L_x_8993:
        /* <DEDUP_REMOVED lines=25> */
.L_x_8994:
[----:B------:R-:W-:Y:S01]  /*76d0*/  F2FP.F16.F32.PACK_AB R179, R180, R179 ;  /* 0x000000b3b4b3723e */ /* 0x000fe200000000ff */
[----:B------:R-:W-:Y:S06]  /*76e0*/  BRA.U !UP3, `(.L_x_8979) ;  /* 0x0000000d0bd87547 */ /* 0x000fec000b800000 */
[----:B-----5:R-:W-:Y:S01]  /*76f0*/  ISETP.GE.U32.AND P0, PT, R190, RZ, PT ;  /* 0x000000ffbe00720c */ /* 0x020fe20003f06070 */
        /* <DEDUP_REMOVED lines=12> */
.L_x_8987:
[----:B------:R-:W-:Y:S05]  /*77c0*/  BRA.U !UP3, `(.L_x_8995) ;  /* 0x000000010b707547 */ /* 0x000fea000b800000 */
[----:B-----5:R-:W-:Y:S01]  /*77d0*/  LOP3.LUT P0, RZ, R190, 0xff, RZ, 0xc0, !PT ;  /* 0x000000ffbeff7812 */ /* 0x020fe2000780c0ff */
[----:B------:R-:W-:Y:S01]  /*77e0*/  BSSY.RECONVERGENT B1, `(.L_x_8996) ;  /* 0x000000d000017945 */ /* 0x000fe20003800200 */
[----:B0-----:R-:W-:-:S11]  /*77f0*/  MOV R180, RZ ;  /* 0x000000ff00b47202 */ /* 0x001fd60000000f00 */
        /* <DEDUP_REMOVED lines=11> */
.L_x_8997:
[----:B------:R-:W-:Y:S05]  /*78b0*/  BSYNC.RECONVERGENT B1 ;  /* 0x0000000000017941 */ /* 0x000fea0003800200 */
.L_x_8996:
        /* <DEDUP_REMOVED lines=13> */
.L_x_8995:
[----:B------:R-:W-:Y:S05]  /*7990*/  BRA.U !UP3, `(.L_x_8998) ;  /* 0x000000010b707547 */ /* 0x000fea000b800000 */
[----:B-----5:R-:W-:Y:S01]  /*79a0*/  LOP3.LUT P0, RZ, R190, 0xff00, RZ, 0xc0, !PT ;  /* 0x0000ff00beff7812 */ /* 0x020fe2000780c0ff */
[----:B------:R-:W-:Y:S01]  /*79b0*/  BSSY.RECONVERGENT B1, `(.L_x_8999) ;  /* 0x000000d000017945 */ /* 0x000fe20003800200 */
[----:B0-----:R-:W-:-:S11]  /*79c0*/  HFMA2 R180, -RZ, RZ, 0, 0 ;  /* 0x00000000ffb47431 */ /* 0x001fd600000001ff */
        /* <DEDUP_REMOVED lines=11> */
.L_x_9000:
[----:B------:R-:W-:Y:S05]  /*7a80*/  BSYNC.RECONVERGENT B1 ;  /* 0x0000000000017941 */ /* 0x000fea0003800200 */
.L_x_8999:
        /* <DEDUP_REMOVED lines=13> */
.L_x_8998:
        /* <DEDUP_REMOVED lines=15> */
.L_x_9003:
[----:B------:R-:W-:Y:S05]  /*7c50*/  BSYNC.RECONVERGENT B1 ;  /* 0x0000000000017941 */ /* 0x000fea0003800200 */
.L_x_9002:
        /* <DEDUP_REMOVED lines=13> */
.L_x_9001:
        /* <DEDUP_REMOVED lines=15> */
.L_x_9006:
[----:B------:R-:W-:Y:S05]  /*7e20*/  BSYNC.RECONVERGENT B1 ;  /* 0x0000000000017941 */ /* 0x000fea0003800200 */
.L_x_9005:
        /* <DEDUP_REMOVED lines=13> */
.L_x_9004:
        /* <DEDUP_REMOVED lines=15> */
.L_x_9009:
[----:B------:R-:W-:Y:S05]  /*7ff0*/  BSYNC.RECONVERGENT B1 ;  /* 0x0000000000017941 */ /* 0x000fea0003800200 */
.L_x_9008:
        /* <DEDUP_REMOVED lines=13> */
.L_x_9007:
        /* <DEDUP_REMOVED lines=15> */
.L_x_9012:
[----:B------:R-:W-:Y:S05]  /*81c0*/  BSYNC.RECONVERGENT B1 ;  /* 0x0000000000017941 */ /* 0x000fea0003800200 */
.L_x_9011:
        /* <DEDUP_REMOVED lines=13> */
.L_x_9010:
        /* <DEDUP_REMOVED lines=15> */
.L_x_9015:
[----:B------:R-:W-:Y:S05]  /*8390*/  BSYNC.RECONVERGENT B1 ;  /* 0x0000000000017941 */ /* 0x000fea0003800200 */
.L_x_9014:
        /* <DEDUP_REMOVED lines=13> */
.L_x_9013:
[----:B------:R-:W-:Y:S05]  /*8470*/  BRA.U !UP3, `(.L_x_8979) ;  /* 0x000000010b747547 */ /* 0x000fea000b800000 */
[----:B-----5:R-:W-:Y:S01]  /*8480*/  ISETP.GE.U32.AND P0, PT, R190, RZ, PT ;  /* 0x000000ffbe00720c */ /* 0x020fe20003f06070 */
[----:B------:R-:W-:Y:S01]  /*8490*/  BSSY.RECONVERGENT B1, `(.L_x_9016) ;  /* 0x000000e000017945 */ /* 0x000fe20003800200 */
[----:B0-----:R-:W-:Y:S02]  /*84a0*/  HFMA2 R180, -RZ, RZ, 0, 0 ;  /* 0x00000000ffb47431 */ /* 0x001fe400000001ff */
        /* <DEDUP_REMOVED lines=12> */
.L_x_9017:
[----:B------:R-:W-:Y:S05]  /*8570*/  BSYNC.RECONVERGENT B1 ;  /* 0x0000000000017941 */ /* 0x000fea0003800200 */
.L_x_9016:
        /* <DEDUP_REMOVED lines=13> */
.L_x_8979:
        /* <DEDUP_REMOVED lines=11> */
.L_x_8968:
[----:B------:R-:W-:Y:S05]  /*8700*/  BSYNC.RECONVERGENT B0 ;  /* 0x0000000000007941 */ /* 0x000fea0003800200 */
.L_x_8967:
        /* <DEDUP_REMOVED lines=8> */
.L_x_9020:
        /* <DEDUP_REMOVED lines=8> */
[----:B01----:R-:W-:Y:S01]  /*8810*/  HADD2.F32 R180, -RZ, R24.H0_H0 ;  /* 0x20000018ffb47230 */ /* 0x003fe20000004100 */
        /* <DEDUP_REMOVED lines=19> */
.L_x_9023:
        /* <DEDUP_REMOVED lines=12> */
.L_x_9024:
        /* <DEDUP_REMOVED lines=17> */
.L_x_9025:
        /* <DEDUP_REMOVED lines=17> */
.L_x_9026:
        /* <DEDUP_REMOVED lines=17> */
.L_x_9027:
        /* <DEDUP_REMOVED lines=17> */
.L_x_9028:
        /* <DEDUP_REMOVED lines=25> */
.L_x_9029:
        /* <DEDUP_REMOVED lines=15> */
.L_x_9022:
[----:B------:R-:W-:Y:S01]  /*90d0*/  ISETP.LT.AND P6, PT, RZ, UR33, PT ;  /* 0x00000021ff007c0c */ /* 0x000fe2000bfc1270 */
[----:B------:R-:W-:-:S12]  /*90e0*/  BRA.U !UP3, `(.L_x_9031) ;  /* 0x000000010b407547 */ /* 0x000fd8000b800000 */
[----:B01----:R-:W-:Y:S01]  /*90f0*/  MOV R180, UR8 ;  /* 0x0000000800b47c02 */ /* 0x003fe20008000f00 */
        /* <DEDUP_REMOVED lines=15> */
.L_x_9031:
[----:B------:R-:W-:Y:S05]  /*91f0*/  BRA.U !UP3, `(.L_x_9032) ;  /* 0x000000010b407547 */ /* 0x000fea000b800000 */
[----:B01----:R-:W-:Y:S01]  /*9200*/  MOV R180, UR8 ;  /* 0x0000000800b47c02 */ /* 0x003fe20008000f00 */
        /* <DEDUP_REMOVED lines=15> */
.L_x_9032:
[----:B------:R-:W-:Y:S05]  /*9300*/  BRA.U !UP3, `(.L_x_9033) ;  /* 0x000000010b407547 */ /* 0x000fea000b800000 */
        /* <DEDUP_REMOVED lines=16> */
.L_x_9033:
        /* <DEDUP_REMOVED lines=17> */
.L_x_9034:
        /* <DEDUP_REMOVED lines=17> */
.L_x_9035:
        /* <DEDUP_REMOVED lines=17> */
.L_x_9036:
        /* <DEDUP_REMOVED lines=17> */
.L_x_9037:
[----:B------:R-:W-:Y:S05]  /*9850*/  BRA.U !UP3, `(.L_x_9030) ;  /* 0x000000190b387547 */ /* 0x000fea000b800000 */
[----:B01----:R-:W-:Y:S01]  /*9860*/  MOV R180, UR8 ;  /* 0x0000000800b47c02 */ /* 0x003fe20008000f00 */
        /* <DEDUP_REMOVED lines=17> */
.L_x_9021:
        /* <DEDUP_REMOVED lines=21> */
[----:B01----:R-:W-:-:S07]  /*9ad0*/  PRMT R172, R177, 0x7610, R172 ;  /* 0x00007610b1ac7816 */ /* 0x003fce00000000ac */
.L_x_9039:
        /* <DEDUP_REMOVED lines=10> */
[----:B01----:R-:W-:-:S05]  /*9b80*/  @P6 HADD2.F32 R180, -RZ, R168.H1_H1 ;  /* 0x300000a8ffb46230 */ /* 0x003fca0000004100 */
[-C--:B------:R-:W-:Y:S01]  /*9b90*/  @P6 FMUL.FTZ R178, R180, R177.reuse ;  /* 0x000000b1b4b26220 */ /* 0x080fe20000410000 */
[----:B------:R-:W-:-:S03]  /*9ba0*/  FMUL.FTZ R177, R145, R177 ;  /* 0x000000b191b17220 */ /* 0x000fc60000410000 */
[----:B------:R-:W-:Y:S02]  /*9bb0*/  FADD.FTZ R49, R49, R178 ;  /* 0x000000b231317221 */ /* 0x000fe40000010000 */
[----:B------:R-:W-:-:S04]  /*9bc0*/  FSEL R177, R177, RZ, P6 ;  /* 0x000000ffb1b17208 */ /* 0x000fc80003000000 */
[----:B------:R-:W-:-:S04]  /*9bd0*/  F2FP.F16.F32.PACK_AB R177, RZ, R177 ;  /* 0x000000b1ffb1723e */ /* 0x000fc800000000ff */
[----:B------:R-:W-:-:S07]  /*9be0*/  PRMT R172, R172, 0x5410, R177 ;  /* 0x00005410acac7816 */ /* 0x000fce00000000b1 */
.L_x_9040:
        /* <DEDUP_REMOVED lines=17> */
.L_x_9041:
        /* <DEDUP_REMOVED lines=17> */
.L_x_9042:
        /* <DEDUP_REMOVED lines=17> */
.L_x_9043:
        /* <DEDUP_REMOVED lines=17> */
.L_x_9044:
        /* <DEDUP_REMOVED lines=25> */
.L_x_9045:
        /* <DEDUP_REMOVED lines=15> */
.L_x_9038:
[----:B------:R-:W-:Y:S05]  /*a2b0*/  BRA.U !UP3, `(.L_x_9046) ;  /* 0x000000010b707547 */ /* 0x000fea000b800000 */
[----:B-----5:R-:W-:Y:S01]  /*a2c0*/  LOP3.LUT P0, RZ, R188, 0xff, RZ, 0xc0, !PT ;  /* 0x000000ffbcff7812 */ /* 0x020fe2000780c0ff */
[----:B------:R-:W-:Y:S01]  /*a2d0*/  BSSY.RECONVERGENT B1, `(.L_x_9047) ;  /* 0x000000d000017945 */ /* 0x000fe20003800200 */
[----:B01----:R-:W-:-:S11]  /*a2e0*/  MOV R180, RZ ;  /* 0x000000ff00b47202 */ /* 0x003fd60000000f00 */
        /* <DEDUP_REMOVED lines=11> */
.L_x_9048:
[----:B------:R-:W-:Y:S05]  /*a3a0*/  BSYNC.RECONVERGENT B1 ;  /* 0x0000000000017941 */ /* 0x000fea0003800200 */
.L_x_9047:
        /* <DEDUP_REMOVED lines=13> */
.L_x_9046:
[----:B------:R-:W-:Y:S05]  /*a480*/  BRA.U !UP3, `(.L_x_9049) ;  /* 0x000000010b707547 */ /* 0x000fea000b800000 */
[----:B-----5:R-:W-:Y:S01]  /*a490*/  LOP3.LUT P0, RZ, R188, 0xff00, RZ, 0xc0, !PT ;  /* 0x0000ff00bcff7812 */ /* 0x020fe2000780c0ff */
[----:B------:R-:W-:Y:S01]  /*a4a0*/  BSSY.RECONVERGENT B1, `(.L_x_9050) ;  /* 0x000000d000017945 */ /* 0x000fe20003800200 */
[----:B01----:R-:W-:-:S11]  /*a4b0*/  HFMA2 R180, -RZ, RZ, 0, 0 ;  /* 0x00000000ffb47431 */ /* 0x003fd600000001ff */
        /* <DEDUP_REMOVED lines=11> */
.L_x_9051:
[----:B------:R-:W-:Y:S05]  /*a570*/  BSYNC.RECONVERGENT B1 ;  /* 0x0000000000017941 */ /* 0x000fea0003800200 */
.L_x_9050:
        /* <DEDUP_REMOVED lines=13> */
.L_x_9049:
        /* <DEDUP_REMOVED lines=15> */
.L_x_9054:
[----:B------:R-:W-:Y:S05]  /*a740*/  BSYNC.RECONVERGENT B1 ;  /* 0x0000000000017941 */ /* 0x000fea0003800200 */
.L_x_9053:
        /* <DEDUP_REMOVED lines=13> */
.L_x_9052:
        /* <DEDUP_REMOVED lines=15> */
.L_x_9057:
[----:B------:R-:W-:Y:S05]  /*a910*/  BSYNC.RECONVERGENT B1 ;  /* 0x0000000000017941 */ /* 0x000fea0003800200 */
.L_x_9056:
        /* <DEDUP_REMOVED lines=13> */
.L_x_9055:
        /* <DEDUP_REMOVED lines=15> */
.L_x_9060:
[----:B------:R-:W-:Y:S05]  /*aae0*/  BSYNC.RECONVERGENT B1 ;  /* 0x0000000000017941 */ /* 0x000fea0003800200 */
.L_x_9059:
        /* <DEDUP_REMOVED lines=13> */
.L_x_9058:
        /* <DEDUP_REMOVED lines=15> */
.L_x_9063:
[----:B------:R-:W-:Y:S05]  /*acb0*/  BSYNC.RECONVERGENT B1 ;  /* 0x0000000000017941 */ /* 0x000fea0003800200 */
.L_x_9062:
        /* <DEDUP_REMOVED lines=13> */
.L_x_9061:
        /* <DEDUP_REMOVED lines=15> */
.L_x_9066:
[----:B------:R-:W-:Y:S05]  /*ae80*/  BSYNC.RECONVERGENT B1 ;  /* 0x0000000000017941 */ /* 0x000fea0003800200 */
.L_x_9065:
        /* <DEDUP_REMOVED lines=13> */
.L_x_9064:
[----:B------:R-:W-:Y:S05]  /*af60*/  BRA.U !UP3, `(.L_x_9030) ;  /* 0x000000010b747547 */ /* 0x000fea000b800000 */
[----:B-----5:R-:W-:Y:S01]  /*af70*/  ISETP.GE.U32.AND P0, PT, R188, RZ, PT ;  /* 0x000000ffbc00720c */ /* 0x020fe20003f06070 */
[----:B------:R-:W-:Y:S01]  /*af80*/  BSSY.RECONVERGENT B1, `(.L_x_9067) ;  /* 0x000000e000017945 */ /* 0x000fe20003800200 */
[----:B01----:R-:W-:Y:S02]  /*af90*/  HFMA2 R180, -RZ, RZ, 0, 0 ;  /* 0x00000000ffb47431 */ /* 0x003fe400000001ff */
        /* <DEDUP_REMOVED lines=12> */
.L_x_9068:
[----:B------:R-:W-:Y:S05]  /*b060*/  BSYNC.RECONVERGENT B1 ;  /* 0x0000000000017941 */ /* 0x000fea0003800200 */
.L_x_9067:
        /* <DEDUP_REMOVED lines=13> */
.L_x_9030:
        /* <DEDUP_REMOVED lines=11> */
.L_x_9019:
[----:B------:R-:W-:Y:S05]  /*b1f0*/  BSYNC.RECONVERGENT B0 ;  /* 0x0000000000007941 */ /* 0x000fea0003800200 */
.L_x_9018:
        /* <DEDUP_REMOVED lines=8> */
.L_x_9071:
        /* <DEDUP_REMOVED lines=8> */
[----:B012---:R-:W-:Y:S01]  /*b300*/  HADD2.F32 R180, -RZ, R164.H0_H0 ;  /* 0x200000a4ffb47230 */ /* 0x007fe20000004100 */
        /* <DEDUP_REMOVED lines=19> */
.L_x_9074:
        /* <DEDUP_REMOVED lines=12> */
.L_x_9075:
        /* <DEDUP_REMOVED lines=17> */
.L_x_9076:
        /* <DEDUP_REMOVED lines=17> */
.L_x_9077:
        /* <DEDUP_REMOVED lines=17> */
.L_x_9078:
        /* <DEDUP_REMOVED lines=17> */
.L_x_9079:
        /* <DEDUP_REMOVED lines=25> */
.L_x_9080:
        /* <DEDUP_REMOVED lines=15> */
.L_x_9073:
[----:B------:R-:W-:Y:S01]  /*bbc0*/  ISETP.LT.AND P6, PT, RZ, UR33, PT ;  /* 0x00000021ff007c0c */ /* 0x000fe2000bfc1270 */
[----:B------:R-:W-:-:S12]  /*bbd0*/  BRA.U !UP3, `(.L_x_9082) ;  /* 0x000000010b407547 */ /* 0x000fd8000b800000 */
[----:B012---:R-:W-:Y:S01]  /*bbe0*/  MOV R180, UR8 ;  /* 0x0000000800b47c02 */ /* 0x007fe20008000f00 */
        /* <DEDUP_REMOVED lines=15> */
.L_x_9082:
[----:B------:R-:W-:Y:S05]  /*bce0*/  BRA.U !UP3, `(.L_x_9083) ;  /* 0x000000010b407547 */ /* 0x000fea000b800000 */
[----:B012---:R-:W-:Y:S01]  /*bcf0*/  MOV R180, UR8 ;  /* 0x0000000800b47c02 */ /* 0x007fe20008000f00 */
        /* <DEDUP_REMOVED lines=15> */
.L_x_9083:
[----:B------:R-:W-:Y:S05]  /*bdf0*/  BRA.U !UP3, `(.L_x_9084) ;  /* 0x000000010b407547 */ /* 0x000fea000b800000 */
        /* <DEDUP_REMOVED lines=16> */
.L_x_9084:
        /* <DEDUP_REMOVED lines=17> */
.L_x_9085:
        /* <DEDUP_REMOVED lines=17> */
.L_x_9086:
        /* <DEDUP_REMOVED lines=17> */
.L_x_9087:
        /* <DEDUP_REMOVED lines=17> */
.L_x_9088:
[----:B------:R-:W-:Y:S05]  /*c340*/  BRA.U !UP3, `(.L_x_9081) ;  /* 0x000000190b0c7547 */ /* 0x000fea000b800000 */
[----:B012---:R-:W-:Y:S01]  /*c350*/  MOV R180, UR8 ;  /* 0x0000000800b47c02 */ /* 0x007fe20008000f00 */
        /* <DEDUP_REMOVED lines=17> */
.L_x_9072:
        /* <DEDUP_REMOVED lines=21> */
[----:B012---:R-:W-:-:S07]  /*c5c0*/  PRMT R172, R177, 0x7610, R172 ;  /* 0x00007610b1ac7816 */ /* 0x007fce00000000ac */
.L_x_9090:
        /* <DEDUP_REMOVED lines=10> */
[----:B012---:R-:W-:-:S05]  /*c670*/  @P6 HADD2.F32 R180, -RZ, R168.H1_H1 ;  /* 0x300000a8ffb46230 */ /* 0x007fca0000004100 */
[-C--:B------:R-:W-:Y:S01]  /*c680*/  @P6 FMUL.FTZ R178, R180, R177.reuse ;  /* 0x000000b1b4b26220 */ /* 0x080fe20000410000 */
[----:B------:R-:W-:-:S03]  /*c690*/  FMUL.FTZ R177, R137, R177 ;  /* 0x000000b189b17220 */ /* 0x000fc60000410000 */
[----:B------:R-:W-:Y:S02]  /*c6a0*/  FADD.FTZ R41, R41, R178 ;  /* 0x000000b229297221 */ /* 0x000fe40000010000 */
[----:B------:R-:W-:-:S04]  /*c6b0*/  FSEL R177, R177, RZ, P6 ;  /* 0x000000ffb1b17208 */ /* 0x000fc80003000000 */
[----:B------:R-:W-:-:S04]  /*c6c0*/  F2FP.F16.F32.PACK_AB R177, RZ, R177 ;  /* 0x000000b1ffb1723e */ /* 0x000fc800000000ff */
[----:B------:R-:W-:-:S07]  /*c6d0*/  PRMT R172, R172, 0x5410, R177 ;  /* 0x00005410acac7816 */ /* 0x000fce00000000b1 */
.L_x_9091:
        /* <DEDUP_REMOVED lines=17> */
.L_x_9092:
        /* <DEDUP_REMOVED lines=17> */
.L_x_9093:
        /* <DEDUP_REMOVED lines=17> */
.L_x_9094:
        /* <DEDUP_REMOVED lines=17> */
.L_x_9095:
        /* <DEDUP_REMOVED lines=25> */
.L_x_9096:
        /* <DEDUP_REMOVED lines=15> */
.L_x_9089:
[----:B------:R-:W-:Y:S05]  /*cda0*/  BRA.U !UP3, `(.L_x_9097) ;  /* 0x000000010b707547 */ /* 0x000fea000b800000 */
[----:B-----5:R-:W-:Y:S01]  /*cdb0*/  LOP3.LUT P0, RZ, R194, 0xff, RZ, 0xc0, !PT ;  /* 0x000000ffc2ff7812 */ /* 0x020fe2000780c0ff */
[----:B------:R-:W-:Y:S01]  /*cdc0*/  BSSY.RECONVERGENT B1, `(.L_x_9098) ;  /* 0x000000d000017945 */ /* 0x000fe20003800200 */
[----:B012---:R-:W-:-:S11]  /*cdd0*/  MOV R180, RZ ;  /* 0x000000ff00b47202 */ /* 0x007fd60000000f00 */
        /* <DEDUP_REMOVED lines=11> */
.L_x_9099:
[----:B------:R-:W-:Y:S05]  /*ce90*/  BSYNC.RECONVERGENT B1 ;  /* 0x0000000000017941 */ /* 0x000fea0003800200 */
.L_x_9098:
        /* <DEDUP_REMOVED lines=13> */
.L_x_9097:
[----:B------:R-:W-:Y:S05]  /*cf70*/  BRA.U !UP3, `(.L_x_9100) ;  /* 0x000000010b707547 */ /* 0x000fea000b800000 */
[----:B-----5:R-:W-:Y:S01]  /*cf80*/  LOP3.LUT P0, RZ, R194, 0xff00, RZ, 0xc0, !PT ;  /* 0x0000ff00c2ff7812 */ /* 0x020fe2000780c0ff */
[----:B------:R-:W-:Y:S01]  /*cf90*/  BSSY.RECONVERGENT B1, `(.L_x_9101) ;  /* 0x000000d000017945 */ /* 0x000fe20003800200 */
[----:B012---:R-:W-:-:S11]  /*cfa0*/  HFMA2 R180, -RZ, RZ, 0, 0 ;  /* 0x00000000ffb47431 */ /* 0x007fd600000001ff */
        /* <DEDUP_REMOVED lines=11> */
.L_x_9102:
[----:B------:R-:W-:Y:S05]  /*d060*/  BSYNC.RECONVERGENT B1 ;  /* 0x0000000000017941 */ /* 0x000fea0003800200 */
.L_x_9101:
        /* <DEDUP_REMOVED lines=13> */
.L_x_9100:
        /* <DEDUP_REMOVED lines=15> */
.L_x_9105:
[----:B------:R-:W-:Y:S05]  /*d230*/  BSYNC.RECONVERGENT B1 ;  /* 0x0000000000017941 */ /* 0x000fea0003800200 */
.L_x_9104:
        /* <DEDUP_REMOVED lines=13> */
.L_x_9103:
        /* <DEDUP_REMOVED lines=15> */
.L_x_9108:
[----:B------:R-:W-:Y:S05]  /*d400*/  BSYNC.RECONVERGENT B1 ;  /* 0x0000000000017941 */ /* 0x000fea0003800200 */
.L_x_9107:
        /* <DEDUP_REMOVED lines=13> */
.L_x_9106:
        /* <DEDUP_REMOVED lines=15> */
.L_x_9111:
[----:B------:R-:W-:Y:S05]  /*d5d0*/  BSYNC.RECONVERGENT B1 ;  /* 0x0000000000017941 */ /* 0x000fea0003800200 */
.L_x_9110:
        /* <DEDUP_REMOVED lines=13> */
.L_x_9109:
        /* <DEDUP_REMOVED lines=15> */
.L_x_9114:
[----:B------:R-:W-:Y:S05]  /*d7a0*/  BSYNC.RECONVERGENT B1 ;  /* 0x0000000000017941 */ /* 0x000fea0003800200 */
.L_x_9113:
        /* <DEDUP_REMOVED lines=13> */
.L_x_9112:
        /* <DEDUP_REMOVED lines=15> */
.L_x_9117:
[----:B------:R-:W-:Y:S05]  /*d970*/  BSYNC.RECONVERGENT B1 ;  /* 0x0000000000017941 */ /* 0x000fea0003800200 */
.L_x_9116:
        /* <DEDUP_REMOVED lines=13> */
.L_x_9115:
        /* <DEDUP_REMOVED lines=9> */
[----:B------:R-:W-:Y:S01]  /*dae0*/  FSEL R180, R180, RZ, P6 ;  /* 0x000000ffb4b47208 */ /* 0x000fe20003000000 */
[----:B------:R-:W-:-:S04]  /*daf0*/  @P0 HADD2.F32 R184, -RZ, R171.H1_H1 ;  /* 0x300000abffb80230 */ /* 0x000fc80000004100 */
[----:B------:R-:W-:-:S04]  /*db00*/  FMUL.FTZ R180, R180, UR23 ;  /* 0x00000017b4b47c20 */ /* 0x000fc80008410000 */
[----:B------:R-:W-:-:S04]  /*db10*/  FMUL.FTZ R180, R180, UR22 ;  /* 0x00000016b4b47c20 */ /* 0x000fc80008410000 */
[-C--:B------:R-:W-:Y:S01]  /*db20*/  @P0 FMUL.FTZ R181, R184, R180.reuse ;  /* 0x000000b4b8b50220 */ /* 0x080fe20000410000 */
[----:B------:R-:W-:-:S03]  /*db30*/  FMUL.FTZ R180, R135, R180 ;  /* 0x000000b487b47220 */ /* 0x000fc60000410000 */
[----:B------:R-:W-:Y:S02]  /*db40*/  FADD.FTZ R39, R39, R181 ;  /* 0x000000b527277221 */ /* 0x000fe40000010000 */
[----:B------:R-:W-:-:S04]  /*db50*/  FSEL R180, R180, RZ, P0 ;  /* 0x000000ffb4b47208 */ /* 0x000fc80000000000 */
[----:B------:R-:W-:-:S04]  /*db60*/  F2FP.F16.F32.PACK_AB R180, RZ, R180 ;  /* 0x000000b4ffb4723e */ /* 0x000fc800000000ff */
[----:B------:R-:W-:-:S07]  /*db70*/  PRMT R175, R175, 0x5410, R180 ;  /* 0x00005410afaf7816 */ /* 0x000fce00000000b4 */
.L_x_9081:
        /* <DEDUP_REMOVED lines=9> */
.L_x_9070:
[----:B------:R-:W-:Y:S05]  /*dc10*/  BSYNC.RECONVERGENT B0 ;  /* 0x0000000000007941 */ /* 0x000fea0003800200 */
.L_x_9069:
[----:B------:R-:W-:Y:S02]  /*dc20*/  UIADD3 UR11, UPT, UPT, UR11, UR28, URZ ;  /* 0x0000001c0b0b7290 */ /* 0x000fe4000fffe0ff */
[----:B------:R-:W-:Y:S02]  /*dc30*/  UPLOP3.LUT UP1, UPT, UPT, UPT, UP1, 0x40, 0x4 ;  /* 0x000000000004789c */ /* 0x000fe40003f2e810 */
[----:B------:R-:W-:-:S09]  /*dc40*/  UISETP.GE.AND UP0, UPT, UR11, UR29, UPT ;  /* 0x0000001d0b00728c */ /* 0x000fd2000bf06270 */
[----:B------:R-:W-:Y:S05]  /*dc50*/  BRA.U !UP0, `(.L_x_9118) ;  /* 0xffffff2d08c87547 */ /* 0x000fea000b83ffff */
.L_x_8903:
        /* <DEDUP_REMOVED lines=19> */
.L_x_9120:
[----:B------:R-:W-:Y:S05]  /*dd90*/  BSYNC.RECONVERGENT B0 ;  /* 0x0000000000007941 */ /* 0x000fea0003800200 */
.L_x_9119:
        /* <DEDUP_REMOVED lines=15> */
.L_x_9122:
[----:B------:R-:W-:Y:S05]  /*de90*/  BSYNC.RECONVERGENT B0 ;  /* 0x0000000000007941 */ /* 0x000fea0003800200 */
.L_x_9121:
        /* <DEDUP_REMOVED lines=15> */
.L_x_9124:
[----:B------:R-:W-:Y:S05]  /*df90*/  BSYNC.RECONVERGENT B0 ;  /* 0x0000000000007941 */ /* 0x000fea0003800200 */
.L_x_9123:
        /* <DEDUP_REMOVED lines=14> */
.L_x_9125:
        /* <DEDUP_REMOVED lines=16> */
.L_x_15695:


//--------------------- .text._ZN10layer_norm22ln_bwd_finalize_kernelINS_22Kernel_traits_finalizeILj8192Ef6__halfS2_S2_fjLb1ELj1024ELj4ENS_18Kernel_traits_baseILj8192EfS2_S2_S2_fjLj1024EEEEELb1ELb1EEEvNS_9BwdParamsE --------------------------
	.section	.text._ZN10layer_norm22ln_bwd_finalize_kernelINS_22Kernel_traits_finalizeILj8192Ef6__halfS2_S2_fjLb1ELj1024ELj4ENS_18Kernel_traits_baseILj8192EfS2_S2_S2_fjLj1024EEEEELb1ELb1EEEvNS_9BwdParamsE,"ax",@progbits
	.align	128
        .global         _ZN10layer_norm22ln_bwd_finalize_kernelINS_22Kernel_traits_finalizeILj8192Ef6__halfS2_S2_fjLb1ELj1024ELj4ENS_18Kernel_traits_baseILj8192EfS2_S2_S2_fjLj1024EEEEELb1ELb1EEEvNS_9BwdParamsE
        .type           _ZN10layer_norm22ln_bwd_finalize_kernelINS_22Kernel_traits_finalizeILj8192Ef6__halfS2_S2_fjLb1ELj1024ELj4ENS_18Kernel_traits_baseILj8192EfS2_S2_S2_fjLj1024EEEEELb1ELb1EEEvNS_9BwdParamsE,@function
        .size           _ZN10layer_norm22ln_bwd_finalize_kernelINS_22Kernel_traits_finalizeILj8192Ef6__halfS2_S2_fjLb1ELj1024ELj4ENS_18Kernel_traits_baseILj8192EfS2_S2_S2_fjLj1024EEEEELb1ELb1EEEvNS_9BwdParamsE,(.L_x_15696 - _ZN10layer_norm22ln_bwd_finalize_kernelINS_22Kernel_traits_finalizeILj8192Ef6__halfS2_S2_fjLb1ELj1024ELj4ENS_18Kernel_traits_baseILj8192EfS2_S2_S2_fjLj1024EEEEELb1ELb1EEEvNS_9BwdParamsE)
        .other          _ZN10layer_norm22ln_bwd_finalize_kernelINS_22Kernel_traits_finalizeILj8192Ef6__halfS2_S2_fjLb1ELj1024ELj4ENS_18Kernel_traits_baseILj8192EfS2_S2_S2_fjLj1024EEEEELb1ELb1EEEvNS_9BwdParamsE,@"STO_CUDA_ENTRY STV_DEFAULT"
_ZN10layer_norm22ln_bwd_finalize_kernelINS_22Kernel_traits_finalizeILj8192Ef6__halfS2_S2_fjLb1ELj1024ELj4ENS_18Kernel_traits_baseILj8192EfS2_S2_S2_fjLj1024EEEEELb1ELb1EEEvNS_9BwdParamsE:
.text._ZN10layer_norm22ln_bwd_finalize_kernelINS_22Kernel_traits_finalizeILj8192Ef6__halfS2_S2_fjLb1ELj1024ELj4ENS_18Kernel_traits_baseILj8192EfS2_S2_S2_fjLj1024EEEEELb1ELb1EEEvNS_9BwdParamsE:
        /* <DEDUP_REMOVED lines=60> */
.L_x_9130:
        /* <DEDUP_REMOVED lines=87> */
.L_x_9129:
[----:B------:R-:W-:Y:S05]  /*0930*/  BSYNC.RECONVERGENT B1 ;  /* 0x0000000000017941 */ /* 0x000fea0003800200 */
.L_x_9128:
        /* <DEDUP_REMOVED lines=50> */
.L_x_9132:
[----:B------:R-:W-:Y:S05]  /*0c60*/  BSYNC.RECONVERGENT B1 ;  /* 0x0000000000017941 */ /* 0x000fea0003800200 */
.L_x_9131:
        /* <DEDUP_REMOVED lines=30> */
.L_x_9134:
[----:B------:R-:W-:Y:S05]  /*0e50*/  BSYNC.RECONVERGENT B1 ;  /* 0x0000000000017941 */ /* 0x000fea0003800200 */
.L_x_9133:
        /* <DEDUP_REMOVED lines=15> */
.L_x_9127:
[----:B------:R-:W-:Y:S05]  /*0f50*/  BSYNC.RECONVERGENT B0 ;  /* 0x0000000000007941 */ /* 0x000fea0003800200 */
.L_x_9126:
        /* <DEDUP_REMOVED lines=70> */
.L_x_9135:
        /* <DEDUP_REMOVED lines=12> */
.L_x_15696:


//--------------------- .text._ZN10layer_norm13ln_bwd_kernelINS_13Kernel_traitsIf6__halfS2_S2_fjLj8192ELj1ELj1ELj8ELj16ENS_18Kernel_traits_baseILj8192EfS2_S2_S2_fjLj256EEEEELb1ELb1ELb1ELb1EEEvNS_9BwdParamsE --------------------------
	.section	.text._ZN10layer_norm13ln_bwd_kernelINS_13Kernel_traitsIf6__halfS2_S2_fjLj8192ELj1ELj1ELj8ELj16ENS_18Kernel_traits_baseILj8192EfS2_S2_S2_fjLj256EEEEELb1ELb1ELb1ELb1EEEvNS_9BwdParamsE,"ax",@progbits
	.align	128
        .global         _ZN10layer_norm13ln_bwd_kernelINS_13Kernel_traitsIf6__halfS2_S2_fjLj8192ELj1ELj1ELj8ELj16ENS_18Kernel_traits_baseILj8192EfS2_S2_S2_fjLj256EEEEELb1ELb1ELb1ELb1EEEvNS_9BwdParamsE
        .type           _ZN10layer_norm13ln_bwd_kernelINS_13Kernel_traitsIf6__halfS2_S2_fjLj8192ELj1ELj1ELj8ELj16ENS_18Kernel_traits_baseILj8192EfS2_S2_S2_fjLj256EEEEELb1ELb1ELb1ELb1EEEvNS_9BwdParamsE,@function
        .size           _ZN10layer_norm13ln_bwd_kernelINS_13Kernel_traitsIf6__halfS2_S2_fjLj8192ELj1ELj1ELj8ELj16ENS_18Kernel_traits_baseILj8192EfS2_S2_S2_fjLj256EEEEELb1ELb1ELb1ELb1EEEvNS_9BwdParamsE,(.L_x_15697 - _ZN10layer_norm13ln_bwd_kernelINS_13Kernel_traitsIf6__halfS2_S2_fjLj8192ELj1ELj1ELj8ELj16ENS_18Kernel_traits_baseILj8192EfS2_S2_S2_fjLj256EEEEELb1ELb1ELb1ELb1EEEvNS_9BwdParamsE)
        .other          _ZN10layer_norm13ln_bwd_kernelINS_13Kernel_traitsIf6__halfS2_S2_fjLj8192ELj1ELj1ELj8ELj16ENS_18Kernel_traits_baseILj8192EfS2_S2_S2_fjLj256EEEEELb1ELb1ELb1ELb1EEEvNS_9BwdParamsE,@"STO_CUDA_ENTRY STV_DEFAULT"
_ZN10layer_norm13ln_bwd_kernelINS_13Kernel_traitsIf6__halfS2_S2_fjLj8192ELj1ELj1ELj8ELj16ENS_18Kernel_traits_baseILj8192EfS2_S2_S2_fjLj256EEEEELb1ELb1ELb1ELb1EEEvNS_9BwdParamsE:
.text._ZN10layer_norm13ln_bwd_kernelINS_13Kernel_traitsIf6__halfS2_S2_fjLj8192ELj1ELj1ELj8ELj16ENS_18Kernel_traits_baseILj8192EfS2_S2_S2_fjLj256EEEEELb1ELb1ELb1ELb1EEEvNS_9BwdParamsE:
        /* <DEDUP_REMOVED lines=95> */
.L_x_9336:
        /* <DEDUP_REMOVED lines=23> */
[----:B------:R-:W-:-:S03]  /*0760*/  UIMAD UR11, UR11, UR21, URZ ;  /* 0x000000150b0b72a4 */ /* 0x000fc6000f8e02ff */
[----:B------:R-:W2:Y:S01]  /*0770*/  LDC.64 R2, c[0x0][0x428] ;  /* 0x00010a00ff027b82 */ /* 0x000ea20000000a00 */
[----:B------:R-:W-:Y:S01]  /*0780*/  ULEA.HI UR10, UR10, UR9, URZ, 0x3 ;  /* 0x000000090a0a7291 */ /* 0x000fe2000f8f18ff */
[----:B------:R-:W-:Y:S01]  /*0790*/  ISETP.NE.U32.AND P0, PT, RZ, UR4, PT ;  /* 0x00000004ff007c0c */ /* 0x000fe2000bf05070 */
[----:B------:R-:W-:Y:S02]  /*07a0*/  USHF.R.S32.HI UR9, URZ, 0x1f, UR11 ;  /* 0x0000001fff097899 */ /* 0x000fe4000801140b */
[----:B------:R-:W-:Y:S01]  /*07b0*/  UISETP.GE.AND UP2, UPT, UR20, 0x1, UPT ;  /* 0x000000011400788c */ /* 0x000fe2000bf46270 */
[----:B------:R-:W-:Y:S01]  /*07c0*/  MOV R205, RZ ;  /* 0x000000ff00cd7202 */ /* 0x000fe20000000f00 */
[----:B------:R-:W-:Y:S01]  /*07d0*/  ULEA.HI UR9, UR9, UR11, URZ, 0x3 ;  /* 0x0000000b09097291 */ /* 0x000fe2000f8f18ff */
[----:B------:R-:W-:Y:S01]  /*07e0*/  MOV R192, UR10 ;  /* 0x0000000a00c07c02 */ /* 0x000fe20008000f00 */
[----:B------:R-:W-:Y:S01]  /*07f0*/  UIMAD.WIDE UR10, UR8, 0x4, UR12 ;  /* 0x00000004080a78a5 */ /* 0x000fe2000f8e020c */
[----:B------:R-:W-:Y:S03]  /*0800*/  STL [R1+0x4c], R25 ;  /* 0x00004c1901007387 */ /* 0x000fe60000100800 */
[----:B------:R-:W-:Y:S01]  /*0810*/  MOV R0, UR9 ;  /* 0x0000000900007c02 */ /* 0x000fe20008000f00 */
[----:B------:R3:W-:Y:S01]  /*0820*/  STL [R1+0x48], R24 ;  /* 0x0000481801007387 */ /* 0x0007e20000100800 */
[----:B0-----:R-:W-:-:S02]  /*0830*/  LEA.HI.SX32 R192, R192, R193, 0x1d ;  /* 0x000000c1c0c07211 */ /* 0x001fc400078feaff */
[----:B------:R-:W-:Y:S02]  /*0840*/  LEA.HI.SX32 R5, R0, R193, 0x1d ;  /* 0x000000c100057211 */ /* 0x000fe400078feaff */
[C---:B------:R-:W-:Y:S01]  /*0850*/  IADD3 R194, PT, PT, R192.reuse, 0x100, RZ ;  /* 0x00000100c0c27810 */ /* 0x040fe20007ffe0ff */
[C-C-:B-1----:R-:W-:Y:S01]  /*0860*/  IMAD.WIDE.U32 R208, R192.reuse, 0x10, R20.reuse ;  /* 0x00000010c0d07825 */ /* 0x142fe200078e0014 */
[C---:B------:R-:W-:Y:S02]  /*0870*/  IADD3 R195, PT, PT, R192.reuse, 0x200, RZ ;  /* 0x00000200c0c37810 */ /* 0x040fe40007ffe0ff */
[----:B------:R-:W-:Y:S01]  /*0880*/  IADD3 R0, PT, PT, R192, 0x300, RZ ;  /* 0x00000300c0007810 */ /* 0x000fe20007ffe0ff */
[--C-:B------:R-:W-:Y:S01]  /*0890*/  IMAD.WIDE.U32 R188, R194, 0x10, R20.reuse ;  /* 0x00000010c2bc7825 */ /* 0x100fe200078e0014 */
[----:B------:R-:W-:Y:S01]  /*08a0*/  MOV R214, UR10 ;  /* 0x0000000a00d67c02 */ /* 0x000fe20008000f00 */
[----:B------:R-:W4:Y:S02]  /*08b0*/  LDG.E.128 R208, desc[UR22][R208.64] ;  /* 0x00000016d0d07981 */ /* 0x000f24000c1e1d00 */
[----:B------:R-:W-:Y:S01]  /*08c0*/  IMAD.WIDE.U32 R184, R195, 0x10, R20 ;  /* 0x00000010c3b87825 */ /* 0x000fe200078e0014 */
[----:B------:R-:W-:Y:S01]  /*08d0*/  MOV R215, UR11 ;  /* 0x0000000b00d77c02 */ /* 0x000fe20008000f00 */
[----:B------:R-:W3:Y:S02]  /*08e0*/  LDG.E.128 R188, desc[UR22][R188.64] ;  /* 0x00000016bcbc7981 */ /* 0x000ee4000c1e1d00 */
[C---:B--2---:R-:W-:Y:S01]  /*08f0*/  IMAD.WIDE.U32 R16, R5.reuse, 0x10, R2 ;  /* 0x0000001005107825 */ /* 0x044fe200078e0002 */
[----:B------:R-:W-:Y:S01]  /*0900*/  IADD3 R13, PT, PT, R5, 0x100, RZ ;  /* 0x00000100050d7810 */ /* 0x000fe20007ffe0ff */
[----:B------:R-:W2:Y:S02]  /*0910*/  LDG.E.128 R184, desc[UR22][R184.64] ;  /* 0x00000016b8b87981 */ /* 0x000ea4000c1e1d00 */
[----:B------:R-:W-:-:S02]  /*0920*/  IMAD.WIDE.U32 R20, R0, 0x10, R20 ;  /* 0x0000001000147825 */ /* 0x000fc400078e0014 */
[----:B------:R-:W2:Y:S04]  /*0930*/  LDG.E.128 R16, desc[UR22][R16.64] ;  /* 0x0000001610107981 */ /* 0x000ea8000c1e1d00 */
[----:B------:R-:W2:Y:S04]  /*0940*/  LDG.E R214, desc[UR22][R214.64] ;  /* 0x00000016d6d67981 */ /* 0x000ea8000c1e1900 */
[----:B------:R-:W2:Y:S01]  /*0950*/  LDG.E.128 R20, desc[UR22][R20.64] ;  /* 0x0000001614147981 */ /* 0x000ea2000c1e1d00 */
[----:B------:R-:W-:-:S06]  /*0960*/  IMAD.WIDE.U32 R12, R13, 0x10, R2 ;  /* 0x000000100d0c7825 */ /* 0x000fcc00078e0002 */
[----:B------:R-:W2:Y:S01]  /*0970*/  LDG.E.128 R12, desc[UR22][R12.64] ;  /* 0x000000160c0c7981 */ /* 0x000ea2000c1e1d00 */
[----:B------:R-:W-:Y:S01]  /*0980*/  ISETP.NE.AND.EX P0, PT, RZ, UR5, PT, P0 ;  /* 0x00000005ff007c0c */ /* 0x000fe2000bf05300 */
[----:B------:R-:W-:-:S04]  /*0990*/  @UP2 UIADD3 UR9, UPT, UPT, UR20, -0x1, URZ ;  /* 0xffffffff14092890 */ /* 0x000fc8000fffe0ff */
[----:B------:R-:W-:-:S08]  /*09a0*/  @UP2 UIMAD UR9, UR9, UR21, URZ ;  /* 0x00000015090922a4 */ /* 0x000fd0000f8e02ff */
[----:B------:R-:W0:Y:S08]  /*09b0*/  @P0 LDC.64 R196, c[0x0][0x438] ;  /* 0x00010e00ffc40b82 */ /* 0x000e300000000a00 */
[----:B------:R-:W1:Y:S01]  /*09c0*/  @P0 LDC.64 R200, c[0x0][0x438] ;  /* 0x00010e00ffc80b82 */ /* 0x000e620000000a00 */
[----:B------:R-:W-:-:S07]  /*09d0*/  @UP2 USHF.R.S32.HI UR10, URZ, 0x1f, UR9 ;  /* 0x0000001fff0a2899 */ /* 0x000fce0008011409 */
[----:B------:R-:W1:Y:S08]  /*09e0*/  @P0 LDC.64 R202, c[0x0][0x438] ;  /* 0x00010e00ffca0b82 */ /* 0x000e700000000a00 */
[----:B------:R-:W1:Y:S01]  /*09f0*/  @P0 LDC.64 R198, c[0x0][0x438] ;  /* 0x00010e00ffc60b82 */ /* 0x000e620000000a00 */
[----:B------:R-:W-:Y:S01]  /*0a00*/  PLOP3.LUT P1, PT, PT, PT, UP2, 0x80, 0x8 ;  /* 0x000000000008781c */ /* 0x000fe20003f2f028 */
[----:B------:R-:W-:-:S06]  /*0a10*/  @UP2 ULEA.HI UR10, UR10, UR9, URZ, 0x3 ;  /* 0x000000090a0a2291 */ /* 0x000fcc000f8f18ff */
[----:B------:R-:W-:-:S06]  /*0a20*/  MOV R204, UR10 ;  /* 0x0000000a00cc7c02 */ /* 0x000fcc0008000f00 */
[----:B------:R-:W-:Y:S01]  /*0a30*/  @P1 LEA.HI.SX32 R205, R204, R193, 0x1d ;  /* 0x000000c1cccd1211 */ /* 0x000fe200078feaff */
[----:B0-----:R-:W-:-:S04]  /*0a40*/  @P0 IMAD.WIDE.U32 R192, R192, 0x10, R196 ;  /* 0x00000010c0c00825 */ /* 0x001fc800078e00c4 */
[----:B-1----:R-:W-:Y:S01]  /*0a50*/  @P0 IMAD.WIDE.U32 R196, R194, 0x10, R200 ;  /* 0x00000010c2c40825 */ /* 0x002fe200078e00c8 */
[----:B------:R-:W5:Y:S03]  /*0a60*/  @P0 LDG.E.128 R156, desc[UR22][R192.64] ;  /* 0x00000016c09c0981 */ /* 0x000f66000c1e1d00 */
[----:B------:R-:W-:Y:S01]  /*0a70*/  @P0 IMAD.WIDE.U32 R194, R195, 0x10, R202 ;  /* 0x00000010c3c20825 */ /* 0x000fe200078e00ca */
[----:B------:R4:W5:Y:S03]  /*0a80*/  @P0 LDG.E.128 R160, desc[UR22][R196.64] ;  /* 0x00000016c4a00981 */ /* 0x000966000c1e1d00 */
[----:B------:R-:W-:Y:S01]  /*0a90*/  @P0 IMAD.WIDE.U32 R206, R0, 0x10, R198 ;  /* 0x0000001000ce0825 */ /* 0x000fe200078e00c6 */
[----:B------:R-:W5:Y:S04]  /*0aa0*/  @P0 LDG.E.128 R164, desc[UR22][R194.64] ;  /* 0x00000016c2a40981 */ /* 0x000f68000c1e1d00 */
[----:B------:R3:W5:Y:S01]  /*0ab0*/  @P0 LDG.E.128 R168, desc[UR22][R206.64] ;  /* 0x00000016cea80981 */ /* 0x000762000c1e1d00 */
[----:B------:R-:W-:-:S02]  /*0ac0*/  ISETP.NE.AND P0, PT, RZ, UR28, PT ;  /* 0x0000001cff007c0c */ /* 0x000fc4000bf05270 */
[----:B------:R-:W-:-:S05]  /*0ad0*/  IADD3 R9, PT, PT, R5, 0x200, RZ ;  /* 0x0000020005097810 */ /* 0x000fca0007ffe0ff */
[----:B------:R-:W-:-:S06]  /*0ae0*/  IMAD.WIDE.U32 R8, R9, 0x10, R2 ;  /* 0x0000001009087825 */ /* 0x000fcc00078e0002 */
[----:B------:R-:W2:Y:S01]  /*0af0*/  LDG.E.128 R8, desc[UR22][R8.64] ;  /* 0x0000001608087981 */ /* 0x000ea2000c1e1d00 */
[----:B----4-:R-:W-:Y:S02]  /*0b00*/  HADD2.F32 R197, -RZ, R211.H1_H1 ;  /* 0x300000d3ffc57230 */ /* 0x010fe40000004100 */
[----:B---3--:R-:W-:Y:S02]  /*0b10*/  HADD2.F32 R206, -RZ, R191.H1_H1 ;  /* 0x300000bfffce7230 */ /* 0x008fe40000004100 */
[--C-:B--2---:R-:W-:Y:S02]  /*0b20*/  HADD2.F32 R195, -RZ, R184.reuse.H0_H0 ;  /* 0x200000b8ffc37230 */ /* 0x104fe40000004100 */
[----:B------:R-:W-:Y:S02]  /*0b30*/  HADD2.F32 R196, -RZ, R184.H1_H1 ;  /* 0x300000b8ffc47230 */ /* 0x000fe40000004100 */
[--C-:B------:R-:W-:Y:S02]  /*0b40*/  HADD2.F32 R227, -RZ, R17.reuse.H0_H0 ;  /* 0x20000011ffe37230 */ /* 0x100fe40000004100 */
[----:B------:R-:W-:-:S02]  /*0b50*/  HADD2.F32 R226, -RZ, R17.H1_H1 ;  /* 0x30000011ffe27230 */ /* 0x000fc40000004100 */
[--C-:B------:R-:W-:Y:S01]  /*0b60*/  HADD2.F32 R225, -RZ, R18.reuse.H0_H0 ;  /* 0x20000012ffe17230 */ /* 0x100fe20000004100 */
[----:B------:R-:W-:Y:S01]  /*0b70*/  FSEL R184, R214, RZ, !P0 ;  /* 0x000000ffd6b87208 */ /* 0x000fe20004000000 */
[----:B------:R-:W-:Y:S02]  /*0b80*/  HADD2.F32 R224, -RZ, R18.H1_H1 ;  /* 0x30000012ffe07230 */ /* 0x000fe40000004100 */
[----:B------:R-:W-:Y:S02]  /*0b90*/  HADD2.F32 R216, -RZ, R22.H0_H0 ;  /* 0x20000016ffd87230 */ /* 0x000fe40000004100 */
[--C-:B------:R-:W-:Y:S02]  /*0ba0*/  HADD2.F32 R17, -RZ, R188.reuse.H0_H0 ;  /* 0x200000bcff117230 */ /* 0x100fe40000004100 */
[----:B------:R-:W-:Y:S02]  /*0bb0*/  HADD2.F32 R18, -RZ, R188.H1_H1 ;  /* 0x300000bcff127230 */ /* 0x000fe40000004100 */
[----:B------:R-:W-:-:S02]  /*0bc0*/  HADD2.F32 R188, -RZ, R191.H0_H0 ;  /* 0x200000bfffbc7230 */ /* 0x000fc40000004100 */
[C---:B------:R-:W-:Y:S01]  /*0bd0*/  FADD.FTZ R24, -R184.reuse, R216 ;  /* 0x000000d8b8187221 */ /* 0x040fe20000010100 */
[--C-:B------:R-:W-:Y:S02]  /*0be0*/  HADD2.F32 R218, -RZ, R23.reuse.H0_H0 ;  /* 0x20000017ffda7230 */ /* 0x100fe40000004100 */
[----:B------:R-:W-:Y:S02]  /*0bf0*/  HADD2.F32 R217, -RZ, R23.H1_H1 ;  /* 0x30000017ffd97230 */ /* 0x000fe40000004100 */
[C---:B------:R-:W-:Y:S01]  /*0c00*/  FADD.FTZ R23, -R184.reuse, R188 ;  /* 0x000000bcb8177221 */ /* 0x040fe20000010100 */
[C---:B------:R-:W-:Y:S01]  /*0c10*/  FADD.FTZ R232, -R184.reuse, R197 ;  /* 0x000000c5b8e87221 */ /* 0x040fe20000010100 */
[C---:B------:R-:W-:Y:S01]  /*0c20*/  FADD.FTZ R188, -R184.reuse, R206 ;  /* 0x000000ceb8bc7221 */ /* 0x040fe20000010100 */
[C---:B------:R-:W-:Y:S01]  /*0c30*/  FADD.FTZ R197, -R184.reuse, R195 ;  /* 0x000000c3b8c57221 */ /* 0x040fe20000010100 */
[----:B------:R-:W-:Y:S01]  /*0c40*/  FADD.FTZ R206, -R184, R196 ;  /* 0x000000c4b8ce7221 */ /* 0x000fe20000010100 */
[----:B------:R0:W-:Y:S01]  /*0c50*/  STL [R1+0x10], R24 ;  /* 0x0000101801007387 */ /* 0x0001e20000100800 */
[----:B------:R-:W-:-:S02]  /*0c60*/  HADD2.F32 R195, -RZ, R15.H0_H0 ;  /* 0x2000000fffc37230 */ /* 0x000fc40000004100 */
[----:B------:R-:W-:Y:S02]  /*0c70*/  HADD2.F32 R196, -RZ, R15.H1_H1 ;  /* 0x3000000fffc47230 */ /* 0x000fe40000004100 */
[----:B------:R-:W2:Y:S01]  /*0c80*/  LDL R15, [R1+0x40] ;  /* 0x00004000010f7983 */ /* 0x000ea20000100800 */
[----:B------:R-:W-:-:S05]  /*0c90*/  IADD3 R5, PT, PT, R5, 0x300, RZ ;  /* 0x0000030005057810 */ /* 0x000fca0007ffe0ff */
[----:B------:R-:W-:-:S04]  /*0ca0*/  IMAD.WIDE.U32 R4, R5, 0x10, R2 ;  /* 0x0000001005047825 */ /* 0x000fc800078e0002 */
[----:B------:R-:W-:Y:S02]  /*0cb0*/  HADD2.F32 R215, -RZ, R22.H1_H1 ;  /* 0x30000016ffd77230 */ /* 0x000fe40000004100 */
[C---:B------:R-:W-:Y:S01]  /*0cc0*/  FADD.FTZ R25, -R184.reuse, R218 ;  /* 0x000000dab8197221 */ /* 0x040fe20000010100 */
[----:B------:R-:W3:Y:S01]  /*0cd0*/  LDG.E.128 R4, desc[UR22][R4.64] ;  /* 0x0000001604047981 */ /* 0x000ee2000c1e1d00 */
[C---:B0-----:R-:W-:Y:S01]  /*0ce0*/  FADD.FTZ R24, -R184.reuse, R217 ;  /* 0x000000d9b8187221 */ /* 0x041fe20000010100 */
[----:B------:R-:W0:Y:S01]  /*0cf0*/  LDC.64 R2, c[0x0][0x3b0] ;  /* 0x0000ec00ff027b82 */ /* 0x000e220000000a00 */
[----:B------:R-:W-:Y:S01]  /*0d00*/  FADD.FTZ R26, -R184, R215 ;  /* 0x000000d7b81a7221 */ /* 0x000fe20000010100 */
[--C-:B------:R-:W-:Y:S02]  /*0d10*/  HADD2.F32 R219, -RZ, R11.reuse.H0_H0 ;  /* 0x2000000bffdb7230 */ /* 0x100fe40000004100 */
[----:B------:R-:W-:Y:S02]  /*0d20*/  HADD2.F32 R220, -RZ, R11.H1_H1 ;  /* 0x3000000bffdc7230 */ /* 0x000fe40000004100 */
[----:B------:R-:W-:-:S02]  /*0d30*/  HADD2.F32 R215, -RZ, R9.H0_H0 ;  /* 0x20000009ffd77230 */ /* 0x000fc40000004100 */
[----:B------:R-:W-:Y:S02]  /*0d40*/  HADD2.F32 R216, -RZ, R9.H1_H1 ;  /* 0x30000009ffd87230 */ /* 0x000fe40000004100 */
[----:B------:R-:W4:Y:S01]  /*0d50*/  LDL R9, [R1+0x38] ;  /* 0x0000380001097983 */ /* 0x000f220000100800 */
[--C-:B------:R-:W-:Y:S02]  /*0d60*/  HADD2.F32 R217, -RZ, R10.reuse.H0_H0 ;  /* 0x2000000affd97230 */ /* 0x100fe40000004100 */
[----:B------:R-:W-:Y:S02]  /*0d70*/  HADD2.F32 R218, -RZ, R10.H1_H1 ;  /* 0x3000000affda7230 */ /* 0x000fe40000004100 */
[----:B------:R-:W4:Y:S01]  /*0d80*/  LDL R10, [R1+0x3c] ;  /* 0x00003c00010a7983 */ /* 0x000f220000100800 */
[----:B--2---:R-:W-:-:S03]  /*0d90*/  FMUL.FTZ R11, R15, R227 ;  /* 0x000000e30f0b7220 */ /* 0x004fc60000410000 */
[----:B------:R-:W2:Y:S01]  /*0da0*/  LDL R15, [R1+0x30] ;  /* 0x00003000010f7983 */ /* 0x000ea20000100800 */
[C---:B------:R-:W-:Y:S01]  /*0db0*/  IADD3 R203, PT, PT, R205.reuse, 0x100, RZ ;  /* 0x00000100cdcb7810 */ /* 0x040fe20007ffe0ff */
[----:B------:R-:W-:Y:S01]  /*0dc0*/  HADD2.F32 R207, -RZ, R211.H0_H0 ;  /* 0x200000d3ffcf7230 */ /* 0x000fe20000004100 */
[C---:B------:R-:W-:Y:S02]  /*0dd0*/  IADD3 R201, PT, PT, R205.reuse, 0x200, RZ ;  /* 0x00000200cdc97810 */ /* 0x040fe40007ffe0ff */
[C---:B------:R-:W-:Y:S01]  /*0de0*/  IADD3 R213, PT, PT, R205.reuse, 0x300, RZ ;  /* 0x00000300cdd57810 */ /* 0x040fe20007ffe0ff */
[----:B0-----:R-:W-:-:S04]  /*0df0*/  IMAD.WIDE.U32 R204, R205, 0x8, R2 ;  /* 0x00000008cdcc7825 */ /* 0x001fc800078e0002 */
[----:B------:R-:W-:Y:S01]  /*0e00*/  FADD.FTZ R233, -R184, R207 ;  /* 0x000000cfb8e97221 */ /* 0x000fe20000010100 */
[----:B------:R-:W-:-:S04]  /*0e10*/  IMAD.WIDE.U32 R202, R203, 0x8, R2 ;  /* 0x00000008cbca7825 */ /* 0x000fc800078e0002 */
[----:B------:R-:W-:Y:S02]  /*0e20*/  HADD2.F32 R0, -RZ, R208.H0_H0 ;  /* 0x200000d0ff007230 */ /* 0x000fe40000004100 */
[----:B------:R-:W-:Y:S02]  /*0e30*/  HADD2.F32 R223, -RZ, R19.H0_H0 ;  /* 0x20000013ffdf7230 */ /* 0x000fe40000004100 */
[--C-:B------:R-:W-:Y:S02]  /*0e40*/  HADD2.F32 R193, -RZ, R185.reuse.H0_H0 ;  /* 0x200000b9ffc17230 */ /* 0x100fe40000004100 */
[----:B------:R-:W-:Y:S02]  /*0e50*/  HADD2.F32 R194, -RZ, R185.H1_H1 ;  /* 0x300000b9ffc27230 */ /* 0x000fe40000004100 */
[----:B------:R-:W-:Y:S02]  /*0e60*/  HADD2.F32 R214, -RZ, R21.H0_H0 ;  /* 0x20000015ffd67230 */ /* 0x000fe40000004100 */
[----:B------:R-:W-:-:S02]  /*0e70*/  HADD2.F32 R231, -RZ, R16.H0_H0 ;  /* 0x20000010ffe77230 */ /* 0x000fc40000004100 */
[----:B------:R-:W-:Y:S02]  /*0e80*/  HADD2.F32 R228, -RZ, R16.H1_H1 ;  /* 0x30000010ffe47230 */ /* 0x000fe40000004100 */
[----:B------:R-:W-:Y:S02]  /*0e90*/  HADD2.F32 R212, -RZ, R210.H0_H0 ;  /* 0x200000d2ffd47230 */ /* 0x000fe40000004100 */
[--C-:B------:R-:W-:Y:S02]  /*0ea0*/  HADD2.F32 R191, -RZ, R186.reuse.H0_H0 ;  /* 0x200000baffbf7230 */ /* 0x100fe40000004100 */
[----:B------:R-:W-:Y:S02]  /*0eb0*/  HADD2.F32 R192, -RZ, R186.H1_H1 ;  /* 0x300000baffc07230 */ /* 0x000fe40000004100 */
[----:B------:R-:W-:Y:S01]  /*0ec0*/  FADD.FTZ R17, -R184, R17 ;  /* 0x00000011b8117221 */ /* 0x000fe20000010100 */
[----:B------:R-:W-:-:S04]  /*0ed0*/  IMAD.WIDE.U32 R200, R201, 0x8, R2 ;  /* 0x00000008c9c87825 */ /* 0x000fc800078e0002 */
[----:B------:R-:W-:-:S04]  /*0ee0*/  IMAD.WIDE.U32 R198, R213, 0x8, R2 ;  /* 0x00000008d5c67825 */ /* 0x000fc800078e0002 */
[--C-:B---3--:R-:W-:Y:S02]  /*0ef0*/  HADD2.F32 R239, -RZ, R7.reuse.H0_H0 ;  /* 0x20000007ffef7230 */ /* 0x108fe40000004100 */
[----:B------:R-:W-:Y:S01]  /*0f00*/  FADD.FTZ R18, -R184, R18 ;  /* 0x00000012b8127221 */ /* 0x000fe20000010100 */
[----:B------:R-:W-:Y:S02]  /*0f10*/  HADD2.F32 R2, -RZ, R208.H1_H1 ;  /* 0x300000d0ff027230 */ /* 0x000fe40000004100 */
[----:B------:R-:W-:Y:S01]  /*0f20*/  FADD.FTZ R86, R86, R227 ;  /* 0x000000e356567221 */ /* 0x000fe20000010000 */
[----:B------:R-:W-:Y:S02]  /*0f30*/  HADD2.F32 R208, -RZ, R190.H0_H0 ;  /* 0x200000beffd07230 */ /* 0x000fe40000004100 */
[----:B------:R-:W-:Y:S01]  /*0f40*/  FMUL.FTZ R188, R188, UR30 ;  /* 0x0000001ebcbc7c20 */ /* 0x000fe20008410000 */
[----:B------:R-:W-:Y:S02]  /*0f50*/  HADD2.F32 R238, -RZ, R7.H1_H1 ;  /* 0x30000007ffee7230 */ /* 0x000fe40000004100 */
[----:B------:R-:W-:Y:S01]  /*0f60*/  FMUL.FTZ R7, R233, UR30 ;  /* 0x0000001ee9077c20 */ /* 0x000fe20008410000 */
[----:B------:R-:W-:-:S02]  /*0f70*/  HADD2.F32 R185, -RZ, R21.H1_H1 ;  /* 0x30000015ffb97230 */ /* 0x000fc40000004100 */
[C---:B------:R-:W-:Y:S01]  /*0f80*/  FADD.FTZ R21, -R184.reuse, R208 ;  /* 0x000000d0b8157221 */ /* 0x040fe20000010100 */
[C---:B------:R-:W-:Y:S01]  /*0f90*/  FADD.FTZ R207, -R184.reuse, R193 ;  /* 0x000000c1b8cf7221 */ /* 0x040fe20000010100 */
[----:B------:R-:W-:Y:S01]  /*0fa0*/  FADD.FTZ R208, -R184, R194 ;  /* 0x000000c2b8d07221 */ /* 0x000fe20000010100 */
[----:B------:R-:W-:Y:S01]  /*0fb0*/  FADD.FTZ R82, R82, R223 ;  /* 0x000000df52527221 */ /* 0x000fe20000010000 */
[----:B------:R-:W-:Y:S01]  /*0fc0*/  FFMA.FTZ R114, R7, R223, R114 ;  /* 0x000000df07727223 */ /* 0x000fe20000010072 */
[--C-:B------:R-:W-:Y:S02]  /*0fd0*/  HADD2.F32 R3, -RZ, R209.reuse.H0_H0 ;  /* 0x200000d1ff037230 */ /* 0x100fe40000004100 */
[----:B------:R-:W-:Y:S01]  /*0fe0*/  FADD.FTZ R75, R75, R196 ;  /* 0x000000c44b4b7221 */ /* 0x000fe20000010000 */
[----:B------:R-:W-:Y:S02]  /*0ff0*/  HADD2.F32 R213, -RZ, R209.H1_H1 ;  /* 0x300000d1ffd57230 */ /* 0x000fe40000004100 */
[----:B------:R-:W-:Y:S01]  /*1000*/  FADD.FTZ R81, R81, R224 ;  /* 0x000000e051517221 */ /* 0x000fe20000010000 */
[----:B------:R-:W-:-:S02]  /*1010*/  HADD2.F32 R16, -RZ, R19.H1_H1 ;  /* 0x30000013ff107230 */ /* 0x000fc40000004100 */
[--C-:B------:R-:W-:Y:S02]  /*1020*/  HADD2.F32 R211, -RZ, R189.reuse.H1_H1 ;  /* 0x300000bdffd37230 */ /* 0x100fe40000004100 */
[----:B------:R-:W-:Y:S01]  /*1030*/  FADD.FTZ R235, -R184, R212 ;  /* 0x000000d4b8eb7221 */ /* 0x000fe20000010100 */
[--C-:B------:R-:W-:Y:S02]  /*1040*/  HADD2.F32 R193, -RZ, R14.reuse.H0_H0 ;  /* 0x2000000effc17230 */ /* 0x100fe40000004100 */
[----:B------:R-:W-:Y:S01]  /*1050*/  FMUL.FTZ R23, R23, UR30 ;  /* 0x0000001e17177c20 */ /* 0x000fe20008410000 */
[----:B------:R-:W-:Y:S02]  /*1060*/  HADD2.F32 R194, -RZ, R14.H1_H1 ;  /* 0x3000000effc27230 */ /* 0x000fe40000004100 */
[----:B------:R-:W-:Y:S01]  /*1070*/  FADD.FTZ R74, R74, R195 ;  /* 0x000000c34a4a7221 */ /* 0x000fe20000010000 */
[----:B------:R-:W-:Y:S01]  /*1080*/  HADD2.F32 R19, -RZ, R189.H0_H0 ;  /* 0x200000bdff137230 */ /* 0x000fe20000004100 */
[----:B------:R-:W3:Y:S01]  /*1090*/  LDL R14, [R1+0x2c] ;  /* 0x00002c00010e7983 */ /* 0x000ee20000100800 */
[----:B------:R-:W-:-:S02]  /*10a0*/  HADD2.F32 R209, -RZ, R190.H1_H1 ;  /* 0x300000beffd17230 */ /* 0x000fc40000004100 */
[--C-:B------:R-:W-:Y:S02]  /*10b0*/  HADD2.F32 R190, -RZ, R187.reuse.H0_H0 ;  /* 0x200000bbffbe7230 */ /* 0x100fe40000004100 */
[----:B------:R-:W-:Y:S01]  /*10c0*/  FMUL.FTZ R197, R197, UR30 ;  /* 0x0000001ec5c57c20 */ /* 0x000fe20008410000 */
[----:B------:R-:W-:Y:S02]  /*10d0*/  HADD2.F32 R189, -RZ, R187.H1_H1 ;  /* 0x300000bbffbd7230 */ /* 0x000fe40000004100 */
[----:B------:R-:W-:Y:S01]  /*10e0*/  FMUL.FTZ R206, R206, UR30 ;  /* 0x0000001ecece7c20 */ /* 0x000fe20008410000 */
[----:B------:R-:W-:Y:S02]  /*10f0*/  HADD2.F32 R210, -RZ, R210.H1_H1 ;  /* 0x300000d2ffd27230 */ /* 0x000fe40000004100 */
[----:B------:R-:W-:Y:S01]  /*1100*/  FADD.FTZ R80, R80, R225 ;  /* 0x000000e150507221 */ /* 0x000fe20000010000 */
[----:B------:R-:W-:Y:S02]  /*1110*/  HADD2.F32 R186, -RZ, R20.H0_H0 ;  /* 0x20000014ffba7230 */ /* 0x000fe40000004100 */
[----:B------:R-:W-:-:S02]  /*1120*/  HADD2.F32 R229, -RZ, R4.H0_H0 ;  /* 0x20000004ffe57230 */ /* 0x000fc40000004100 */
[----:B------:R-:W-:Y:S02]  /*1130*/  HADD2.F32 R230, -RZ, R4.H1_H1 ;  /* 0x30000004ffe67230 */ /* 0x000fe40000004100 */
[C---:B------:R-:W-:Y:S01]  /*1140*/  FADD.FTZ R0, -R184.reuse, R0 ;  /* 0x00000000b8007221 */ /* 0x040fe20000010100 */
[----:B------:R-:W-:Y:S02]  /*1150*/  HADD2.F32 R187, -RZ, R20.H1_H1 ;  /* 0x30000014ffbb7230 */ /* 0x000fe40000004100 */
[C---:B------:R-:W-:Y:S01]  /*1160*/  FADD.FTZ R20, -R184.reuse, R211 ;  /* 0x000000d3b8147221 */ /* 0x040fe20000010100 */
[C---:B------:R-:W-:Y:S01]  /*1170*/  FADD.FTZ R211, -R184.reuse, R190 ;  /* 0x000000beb8d37221 */ /* 0x040fe20000010100 */
[C---:B------:R-:W-:Y:S01]  /*1180*/  FADD.FTZ R212, -R184.reuse, R189 ;  /* 0x000000bdb8d47221 */ /* 0x040fe20000010100 */
[--C-:B------:R-:W-:Y:S02]  /*1190*/  HADD2.F32 R189, -RZ, R12.reuse.H0_H0 ;  /* 0x2000000cffbd7230 */ /* 0x100fe40000004100 */
[----:B------:R-:W-:Y:S01]  /*11a0*/  FADD.FTZ R2, -R184, R2 ;  /* 0x00000002b8027221 */ /* 0x000fe20000010100 */
[----:B------:R-:W-:-:S02]  /*11b0*/  HADD2.F32 R190, -RZ, R12.H1_H1 ;  /* 0x3000000cffbe7230 */ /* 0x000fc40000004100 */
[C---:B------:R-:W-:Y:S01]  /*11c0*/  FADD.FTZ R234, -R184.reuse, R210 ;  /* 0x000000d2b8ea7221 */ /* 0x040fe20000010100 */
[----:B------:R-:W3:Y:S01]  /*11d0*/  LDL R12, [R1+0x44] ;  /* 0x00004400010c7983 */ /* 0x000ee20000100800 */
[C---:B------:R-:W-:Y:S01]  /*11e0*/  FADD.FTZ R22, -R184.reuse, R209 ;  /* 0x000000d1b8167221 */ /* 0x040fe20000010100 */
[C---:B------:R-:W-:Y:S01]  /*11f0*/  FADD.FTZ R209, -R184.reuse, R191 ;  /* 0x000000bfb8d17221 */ /* 0x040fe20000010100 */
[C---:B------:R-:W-:Y:S01]  /*1200*/  FADD.FTZ R210, -R184.reuse, R192 ;  /* 0x000000c0b8d27221 */ /* 0x040fe20000010100 */
[--C-:B------:R-:W-:Y:S02]  /*1210*/  HADD2.F32 R191, -RZ, R13.reuse.H0_H0 ;  /* 0x2000000dffbf7230 */ /* 0x100fe40000004100 */
[C---:B------:R-:W-:Y:S01]  /*1220*/  FADD.FTZ R237, -R184.reuse, R214 ;  /* 0x000000d6b8ed7221 */ /* 0x040fe20000010100 */
[----:B------:R-:W-:Y:S01]  /*1230*/  HADD2.F32 R192, -RZ, R13.H1_H1 ;  /* 0x3000000dffc07230 */ /* 0x000fe20000004100 */
[----:B------:R-:W3:Y:S04]  /*1240*/  LDL R233, [R1+0x20] ;  /* 0x0000200001e97983 */ /* 0x000ee80000100800 */
[----:B------:R-:W3:Y:S01]  /*1250*/  LDL R13, [R1+0x28] ;  /* 0x00002800010d7983 */ /* 0x000ee20000100800 */
[C---:B------:R-:W-:Y:S01]  /*1260*/  FADD.FTZ R236, -R184.reuse, R213 ;  /* 0x000000d5b8ec7221 */ /* 0x040fe20000010100 */
[C---:B------:R-:W-:Y:S01]  /*1270*/  FADD.FTZ R221, -R184.reuse, R186 ;  /* 0x000000bab8dd7221 */ /* 0x040fe20000010100 */
[----:B------:R-:W-:Y:S01]  /*1280*/  FADD.FTZ R222, -R184, R187 ;  /* 0x000000bbb8de7221 */ /* 0x000fe20000010100 */
[----:B------:R-:W-:Y:S01]  /*1290*/  FADD.FTZ R84, R84, R231 ;  /* 0x000000e754547221 */ /* 0x000fe20000010000 */
[----:B------:R-:W-:Y:S01]  /*12a0*/  FMUL.FTZ R4, R236, UR30 ;  /* 0x0000001eec047c20 */ /* 0x000fe20008410000 */
[----:B----4-:R-:W-:Y:S01]  /*12b0*/  FMUL.FTZ R9, R9, R231 ;  /* 0x000000e709097220 */ /* 0x010fe20000410000 */
[----:B------:R-:W4:Y:S01]  /*12c0*/  LDL R236, [R1+0x34] ;  /* 0x0000340001ec7983 */ /* 0x000f220000100800 */
[----:B------:R-:W-:-:S02]  /*12d0*/  HADD2.F32 R187, -RZ, R5.H0_H0 ;  /* 0x20000005ffbb7230 */ /* 0x000fc40000004100 */
[----:B------:R-:W-:Y:S02]  /*12e0*/  HADD2.F32 R186, -RZ, R5.H1_H1 ;  /* 0x30000005ffba7230 */ /* 0x000fe40000004100 */
[----:B------:R-:W-:Y:S01]  /*12f0*/  FMUL.FTZ R5, R235, UR30 ;  /* 0x0000001eeb057c20 */ /* 0x000fe20008410000 */
[C---:B------:R-:W-:Y:S01]  /*1300*/  FADD.FTZ R3, -R184.reuse, R3 ;  /* 0x00000003b8037221 */ /* 0x040fe20000010100 */
[----:B------:R-:W4:Y:S01]  /*1310*/  LDL R235, [R1+0x18] ;  /* 0x0000180001eb7983 */ /* 0x000f220000100800 */
[C---:B------:R-:W-:Y:S01]  /*1320*/  FADD.FTZ R19, -R184.reuse, R19 ;  /* 0x00000013b8137221 */ /* 0x040fe20000010100 */
[----:B------:R-:W-:Y:S01]  /*1330*/  FADD.FTZ R252, -R184, R185 ;  /* 0x000000b9b8fc7221 */ /* 0x000fe20000010100 */
[--C-:B------:R-:W-:Y:S02]  /*1340*/  HADD2.F32 R185, -RZ, R6.reuse.H0_H0 ;  /* 0x20000006ffb97230 */ /* 0x100fe40000004100 */
[----:B------:R-:W-:Y:S01]  /*1350*/  FADD.FTZ R85, R85, R228 ;  /* 0x000000e455557221 */ /* 0x000fe20000010000 */
[----:B------:R-:W-:-:S02]  /*1360*/  HADD2.F32 R184, -RZ, R6.H1_H1 ;  /* 0x30000006ffb87230 */ /* 0x000fc40000004100 */
[----:B------:R-:W-:Y:S01]  /*1370*/  FMUL.FTZ R6, R234, UR30 ;  /* 0x0000001eea067c20 */ /* 0x000fe20008410000 */
[----:B------:R-:W-:Y:S01]  /*1380*/  FMUL.FTZ R10, R10, R228 ;  /* 0x000000e40a0a7220 */ /* 0x000fe20000410000 */
[----:B------:R-:W4:Y:S01]  /*1390*/  LDL R234, [R1+0x1c] ;  /* 0x00001c0001ea7983 */ /* 0x000f220000100800 */
[--C-:B------:R-:W-:Y:S02]  /*13a0*/  HADD2.F32 R213, -RZ, R8.reuse.H0_H0 ;  /* 0x20000008ffd57230 */ /* 0x100fe40000004100 */
[----:B------:R-:W-:Y:S01]  /*13b0*/  FMUL.FTZ R0, R0, UR30 ;  /* 0x0000001e00007c20 */ /* 0x000fe20008410000 */
[----:B------:R-:W-:Y:S02]  /*13c0*/  HADD2.F32 R214, -RZ, R8.H1_H1 ;  /* 0x30000008ffd67230 */ /* 0x000fe40000004100 */
[----:B------:R-:W-:Y:S01]  /*13d0*/  FMUL.FTZ R8, R232, UR30 ;  /* 0x0000001ee8087c20 */ /* 0x000fe20008410000 */
[----:B------:R-:W-:Y:S01]  /*13e0*/  FADD.FTZ R87, R87, R226 ;  /* 0x000000e257577221 */ /* 0x000fe20000010000 */
[----:B------:R-:W4:Y:S01]  /*13f0*/  LDL R232, [R1+0x24] ;  /* 0x0000240001e87983 */ /* 0x000f220000100800 */
[----:B------:R-:W-:Y:S01]  /*1400*/  FMUL.FTZ R3, R3, UR30 ;  /* 0x0000001e03037c20 */ /* 0x000fe20008410000 */
[----:B------:R-:W-:Y:S01]  /*1410*/  FMUL.FTZ R2, R2, UR30 ;  /* 0x0000001e02027c20 */ /* 0x000fe20008410000 */
[----:B------:R-:W-:Y:S01]  /*1420*/  FFMA.FTZ R116, R0, R231, R116 ;  /* 0x000000e700747223 */ /* 0x000fe20000010074 */
[----:B------:R-:W5:Y:S01]  /*1430*/  LDG.E.64 R204, desc[UR22][R204.64] ;  /* 0x00000016cccc7981 */ /* 0x000f62000c1e1b00 */
[----:B------:R-:W-:-:S03]  /*1440*/  FFMA.FTZ R118, R3, R227, R118 ;  /* 0x000000e303767223 */ /* 0x000fc60000010076 */
[----:B------:R-:W4:Y:S01]  /*1450*/  LDL R231, [R1] ;  /* 0x0000000001e77983 */ /* 0x000f220000100800 */
[----:B------:R-:W-:-:S03]  /*1460*/  FFMA.FTZ R117, R2, R228, R117 ;  /* 0x000000e402757223 */ /* 0x000fc60000010075 */
[----:B------:R-:W4:Y:S04]  /*1470*/  LDL R227, [R1+0x8] ;  /* 0x0000080001e37983 */ /* 0x000f280000100800 */
[----:B------:R-:W4:Y:S04]  /*1480*/  LDL R228, [R1+0x4] ;  /* 0x0000040001e47983 */ /* 0x000f280000100800 */
[----:B------:R-:W5:Y:S01]  /*1490*/  LDG.E.64 R202, desc[UR22][R202.64] ;  /* 0x00000016caca7981 */ /* 0x000f62000c1e1b00 */
[----:B--2---:R-:W-:Y:S01]  /*14a0*/  FMUL.FTZ R15, R15, R223 ;  /* 0x000000df0f0f7220 */ /* 0x004fe20000410000 */
[----:B------:R-:W-:-:S02]  /*14b0*/  FMUL.FTZ R17, R17, UR30 ;  /* 0x0000001e11117c20 */ /* 0x000fc40008410000 */
[----:B------:R-:W2:Y:S01]  /*14c0*/  LDL R223, [R1+0xc] ;  /* 0x00000c0001df7983 */ /* 0x000ea20000100800 */
[----:B------:R-:W-:Y:S01]  /*14d0*/  FFMA.FTZ R107, R188, R196, R107 ;  /* 0x000000c4bc6b7223 */ /* 0x000fe2000001006b */
[----:B------:R-:W-:Y:S01]  /*14e0*/  FFMA.FTZ R113, R6, R224, R113 ;  /* 0x000000e006717223 */ /* 0x000fe20000010071 */
[----:B------:R-:W-:Y:S01]  /*14f0*/  FADD.FTZ R83, R83, R16 ;  /* 0x0000001053537221 */ /* 0x000fe20000010000 */
[----:B------:R-:W-:Y:S01]  /*1500*/  FFMA.FTZ R115, R8, R16, R115 ;  /* 0x0000001008737223 */ /* 0x000fe20000010073 */
[----:B------:R-:W-:Y:S01]  /*1510*/  FMUL.FTZ R18, R18, UR30 ;  /* 0x0000001e12127c20 */ /* 0x000fe20008410000 */
        /* <DEDUP_REMOVED lines=14> */
[----:B------:R-:W-:Y:S01]  /*1600*/  FFMA.FTZ R106, R23, R195, R106 ;  /* 0x000000c3176a7223 */ /* 0x000fe2000001006a */
[----:B------:R-:W5:Y:S04]  /*1610*/  LDG.E.64 R200, desc[UR22][R200.64] ;  /* 0x00000016c8c87981 */ /* 0x000f68000c1e1b00 */
[----:B------:R-:W5:Y:S01]  /*1620*/  LDG.E.64 R198, desc[UR22][R198.64] ;  /* 0x00000016c6c67981 */ /* 0x000f62000c1e1b00 */
[----:B---3--:R-:W-:Y:S01]  /*1630*/  FMUL.FTZ R14, R14, R224 ;  /* 0x000000e00e0e7220 */ /* 0x008fe20000410000 */
[----:B------:R-:W-:-:S04]  /*1640*/  FADD.FTZ R224, RZ, R9 ;  /* 0x00000009ffe07221 */ /* 0x000fc80000010000 */
[----:B------:R-:W-:-:S04]  /*1650*/  FADD.FTZ R224, R10, R224 ;  /* 0x000000e00ae07221 */ /* 0x000fc80000010000 */
[----:B------:R-:W-:Y:S01]  /*1660*/  FADD.FTZ R224, R11, R224 ;  /* 0x000000e00be07221 */ /* 0x000fe20000010000 */
[----:B------:R-:W-:-:S04]  /*1670*/  FMUL.FTZ R12, R12, R226 ;  /* 0x000000e20c0c7220 */ /* 0x000fc80000410000 */
[----:B------:R-:W-:Y:S01]  /*1680*/  FADD.FTZ R224, R12, R224 ;  /* 0x000000e00ce07221 */ /* 0x000fe20000010000 */
[----:B------:R-:W-:-:S04]  /*1690*/  FMUL.FTZ R13, R13, R225 ;  /* 0x000000e10d0d7220 */ /* 0x000fc80000410000 */
[----:B------:R-:W-:-:S04]  /*16a0*/  FADD.FTZ R224, R13, R224 ;  /* 0x000000e00de07221 */ /* 0x000fc80000010000 */
[----:B------:R-:W-:Y:S01]  /*16b0*/  FADD.FTZ R224, R14, R224 ;  /* 0x000000e00ee07221 */ /* 0x000fe20000010000 */
[----:B----4-:R-:W-:Y:S01]  /*16c0*/  FMUL.FTZ R16, R236, R16 ;  /* 0x00000010ec107220 */ /* 0x010fe20000410000 */
[----:B------:R-:W-:Y:S02]  /*16d0*/  FMUL.FTZ R189, R235, R189 ;  /* 0x000000bdebbd7220 */ /* 0x000fe40000410000 */
[----:B------:R-:W-:Y:S01]  /*16e0*/  FADD.FTZ R224, R15, R224 ;  /* 0x000000e00fe07221 */ /* 0x000fe20000010000 */
[----:B------:R-:W-:Y:S01]  /*16f0*/  FMUL.FTZ R191, R233, R191 ;  /* 0x000000bfe9bf7220 */ /* 0x000fe20000410000 */
[----:B------:R-:W3:Y:S02]  /*1700*/  LDL.LU R236, [R1+0x10] ;  /* 0x0000100001ec7983 */ /* 0x000ee40000300800 */
[----:B------:R-:W-:Y:S01]  /*1710*/  FADD.FTZ R224, R16, R224 ;  /* 0x000000e010e07221 */ /* 0x000fe20000010000 */
[----:B------:R-:W-:-:S03]  /*1720*/  FMUL.FTZ R190, R234, R190 ;  /* 0x000000beeabe7220 */ /* 0x000fc60000410000 */
[----:B------:R-:W-:-:S04]  /*1730*/  FADD.FTZ R224, R189, R224 ;  /* 0x000000e0bde07221 */ /* 0x000fc80000010000 */
[----:B------:R-:W-:Y:S01]  /*1740*/  FADD.FTZ R224, R190, R224 ;  /* 0x000000e0bee07221 */ /* 0x000fe20000010000 */
[----:B------:R-:W-:-:S03]  /*1750*/  FMUL.FTZ R192, R232, R192 ;  /* 0x000000c0e8c07220 */ /* 0x000fc60000410000 */
[----:B------:R-:W-:Y:S01]  /*1760*/  FADD.FTZ R224, R191, R224 ;  /* 0x000000e0bfe07221 */ /* 0x000fe20000010000 */
[----:B------:R-:W-:Y:S01]  /*1770*/  FADD.FTZ R73, R73, R194 ;  /* 0x000000c249497221 */ /* 0x000fe20000010000 */
[-C--:B------:R-:W-:Y:S02]  /*1780*/  FFMA.FTZ R105, R22, R194.reuse, R105 ;  /* 0x000000c216697223 */ /* 0x080fe40000010069 */
[----:B------:R-:W-:Y:S01]  /*1790*/  FADD.FTZ R224, R192, R224 ;  /* 0x000000e0c0e07221 */ /* 0x000fe20000010000 */
[----:B------:R-:W-:Y:S01]  /*17a0*/  FMUL.FTZ R193, R231, R193 ;  /* 0x000000c1e7c17220 */ /* 0x000fe20000410000 */
[----:B------:R-:W-:Y:S01]  /*17b0*/  FMUL.FTZ R195, R227, R195 ;  /* 0x000000c3e3c37220 */ /* 0x000fe20000410000 */
[----:B------:R-:W-:Y:S01]  /*17c0*/  FMUL.FTZ R194, R228, R194 ;  /* 0x000000c2e4c27220 */ /* 0x000fe20000410000 */
[----:B------:R-:W-:Y:S01]  /*17d0*/  FADD.FTZ R68, R68, R213 ;  /* 0x000000d544447221 */ /* 0x000fe20000010000 */
[----:B------:R-:W-:Y:S01]  /*17e0*/  FFMA.FTZ R100, R197, R213, R100 ;  /* 0x000000d5c5647223 */ /* 0x000fe20000010064 */
[----:B------:R-:W-:Y:S01]  /*17f0*/  FFMA.FTZ R112, R5, R225, R112 ;  /* 0x000000e105707223 */ /* 0x000fe20000010070 */
[----:B-----5:R-:W-:Y:S01]  /*1800*/  FMUL.FTZ R213, R248, R213 ;  /* 0x000000d5f8d57220 */ /* 0x020fe20000410000 */
[----:B------:R-:W-:Y:S01]  /*1810*/  FADD.FTZ R69, R69, R214 ;  /* 0x000000d645457221 */ /* 0x000fe20000010000 */
[-C--:B------:R-:W-:Y:S01]  /*1820*/  FFMA.FTZ R101, R206, R214.reuse, R101 ;  /* 0x000000d6ce657223 */ /* 0x080fe20000010065 */
[----:B------:R-:W-:Y:S01]  /*1830*/  FMUL.FTZ R214, R249, R214 ;  /* 0x000000d6f9d67220 */ /* 0x000fe20000410000 */
[----:B------:R-:W-:Y:S01]  /*1840*/  FFMA.FTZ R119, R4, R226, R119 ;  /* 0x000000e204777223 */ /* 0x000fe20000010077 */
[----:B------:R-:W-:-:S02]  /*1850*/  FMUL.FTZ R226, R26, UR30 ;  /* 0x0000001e1ae27c20 */ /* 0x000fc40008410000 */
[----:B------:R0:W5:Y:S01]  /*1860*/  LDL.LU R26, [R1+0x50] ;  /* 0x00005000011a7983 */ /* 0x0001620000300800 */
[----:B--2---:R-:W-:Y:S01]  /*1870*/  FMUL.FTZ R196, R223, R196 ;  /* 0x000000c4dfc47220 */ /* 0x004fe20000410000 */
[----:B------:R-:W-:-:S04]  /*1880*/  FFMA.FTZ R223, R0, R9, RZ ;  /* 0x0000000900df7223 */ /* 0x000fc800000100ff */
[----:B------:R-:W-:-:S04]  /*1890*/  FFMA.FTZ R223, R2, R10, R223 ;  /* 0x0000000a02df7223 */ /* 0x000fc800000100df */
        /* <DEDUP_REMOVED lines=22> */
[----:B------:R-:W-:Y:S01]  /*1a00*/  FMUL.FTZ R227, R25, UR30 ;  /* 0x0000001e19e37c20 */ /* 0x000fe20008410000 */
[----:B------:R-:W-:Y:S01]  /*1a10*/  FMUL.FTZ R228, R24, UR30 ;  /* 0x0000001e18e47c20 */ /* 0x000fe20008410000 */
[----:B------:R0:W5:Y:S04]  /*1a20*/  LDL.LU R25, [R1+0x4c] ;  /* 0x00004c0001197983 */ /* 0x0001680000300800 */
[----:B------:R0:W5:Y:S01]  /*1a30*/  LDL.LU R24, [R1+0x48] ;  /* 0x0000480001187983 */ /* 0x0001620000300800 */
[----:B------:R-:W-:Y:S01]  /*1a40*/  FMUL.FTZ R207, R207, UR30 ;  /* 0x0000001ecfcf7c20 */ /* 0x000fe20008410000 */
[----:B------:R-:W-:Y:S01]  /*1a50*/  FMUL.FTZ R208, R208, UR30 ;  /* 0x0000001ed0d07c20 */ /* 0x000fe20008410000 */
[----:B------:R-:W-:-:S02]  /*1a60*/  FADD.FTZ R70, R70, R215 ;  /* 0x000000d746467221 */ /* 0x000fc40000010000 */
[-C--:B------:R-:W-:Y:S01]  /*1a70*/  FFMA.FTZ R102, R207, R215.reuse, R102 ;  /* 0x000000d7cf667223 */ /* 0x080fe20000010066 */
[----:B------:R-:W-:Y:S01]  /*1a80*/  FMUL.FTZ R215, R250, R215 ;  /* 0x000000d7fad77220 */ /* 0x000fe20000410000 */
        /* <DEDUP_REMOVED lines=48> */
[----:B------:R-:W-:-:S03]  /*1d90*/  FADD.FTZ R187, R229, R233 ;  /* 0x000000e9e5bb7221 */ /* 0x000fc60000010000 */
[----:B------:R-:W-:Y:S01]  /*1da0*/  FFMA.FTZ R186, R222, R230, R186 ;  /* 0x000000e6deba7223 */ /* 0x000fe200000100ba */
[----:B------:R-:W-:Y:S01]  /*1db0*/  FADD.FTZ R187, R187, R230 ;  /* 0x000000e6bbbb7221 */ /* 0x000fe20000010000 */
[----:B---3--:R-:W-:Y:S02]  /*1dc0*/  FMUL.FTZ R225, R236, UR30 ;  /* 0x0000001eece17c20 */ /* 0x008fe40008410000 */
        /* <DEDUP_REMOVED lines=12> */
[----:B------:R-:W-:Y:S02]  /*1e90*/  FMUL.FTZ R235, R122, R239 ;  /* 0x000000ef7aeb7220 */ /* 0x000fe40000410000 */
        /* <DEDUP_REMOVED lines=12> */
.L_x_9137:
        /* <DEDUP_REMOVED lines=12> */
.L_x_9139:
        /* <DEDUP_REMOVED lines=15> */
.L_x_9140:
        /* <DEDUP_REMOVED lines=30> */
.L_x_9138:
        /* <DEDUP_REMOVED lines=32> */
.L_x_9142:
[----:B------:R-:W-:Y:S05]  /*24f0*/  BSYNC.RECONVERGENT B0 ;  /* 0x0000000000007941 */ /* 0x000fea0003800200 */
.L_x_9141:
        /* <DEDUP_REMOVED lines=40> */
[----:B------:R-:W-:Y:S02]  /*2780*/  MOV R186, UR9 ;  /* 0x0000000900ba7c02 */ /* 0x000fe40008000f00 */
        /* <DEDUP_REMOVED lines=35> */
.L_x_9147:
[----:B------:R-:W-:Y:S05]  /*29c0*/  BSYNC.RECONVERGENT B0 ;  /* 0x0000000000007941 */ /* 0x000fea0003800200 */
.L_x_9146:
        /* <DEDUP_REMOVED lines=13> */
.L_x_9145:
[----:B------:R-:W-:Y:S05]  /*2aa0*/  BRA.U !UP2, `(.L_x_9148) ;  /* 0x000000010a707547 */ /* 0x000fea000b800000 */
[----:B-----5:R-:W-:Y:S01]  /*2ab0*/  LOP3.LUT P0, RZ, R204, 0xff00, RZ, 0xc0, !PT ;  /* 0x0000ff00ccff7812 */ /* 0x020fe2000780c0ff */
[----:B------:R-:W-:Y:S01]  /*2ac0*/  BSSY.RECONVERGENT B0, `(.L_x_9149) ;  /* 0x000000d000007945 */ /* 0x000fe20003800200 */
[----:B------:R-:W-:-:S11]  /*2ad0*/  HFMA2 R186, -RZ, RZ, 0, 0 ;  /* 0x00000000ffba7431 */ /* 0x000fd600000001ff */
        /* <DEDUP_REMOVED lines=11> */
.L_x_9150:
[----:B------:R-:W-:Y:S05]  /*2b90*/  BSYNC.RECONVERGENT B0 ;  /* 0x0000000000007941 */ /* 0x000fea0003800200 */
.L_x_9149:
        /* <DEDUP_REMOVED lines=13> */
.L_x_9148:
        /* <DEDUP_REMOVED lines=15> */
.L_x_9153:
[----:B------:R-:W-:Y:S05]  /*2d60*/  BSYNC.RECONVERGENT B0 ;  /* 0x0000000000007941 */ /* 0x000fea0003800200 */
.L_x_9152:
        /* <DEDUP_REMOVED lines=13> */
.L_x_9151:
        /* <DEDUP_REMOVED lines=15> */
.L_x_9156:
[----:B------:R-:W-:Y:S05]  /*2f30*/  BSYNC.RECONVERGENT B0 ;  /* 0x0000000000007941 */ /* 0x000fea0003800200 */
.L_x_9155:
        /* <DEDUP_REMOVED lines=13> */
.L_x_9154:
        /* <DEDUP_REMOVED lines=15> */
.L_x_9159:
[----:B------:R-:W-:Y:S05]  /*3100*/  BSYNC.RECONVERGENT B0 ;  /* 0x0000000000007941 */ /* 0x000fea0003800200 */
.L_x_9158:
        /* <DEDUP_REMOVED lines=13> */
.L_x_9157:
        /* <DEDUP_REMOVED lines=15> */
.L_x_9162:
[----:B------:R-:W-:Y:S05]  /*32d0*/  BSYNC.RECONVERGENT B0 ;  /* 0x0000000000007941 */ /* 0x000fea0003800200 */
.L_x_9161:
        /* <DEDUP_REMOVED lines=13> */
.L_x_9160:
        /* <DEDUP_REMOVED lines=15> */
.L_x_9165:
[----:B------:R-:W-:Y:S05]  /*34a0*/  BSYNC.RECONVERGENT B0 ;  /* 0x0000000000007941 */ /* 0x000fea0003800200 */
.L_x_9164:
        /* <DEDUP_REMOVED lines=13> */
.L_x_9163:
[----:B------:R-:W-:Y:S05]  /*3580*/  BRA.U !UP2, `(.L_x_9166) ;  /* 0x0000001d0a287547 */ /* 0x000fea000b800000 */
[----:B-----5:R-:W-:Y:S01]  /*3590*/  ISETP.GE.U32.AND P0, PT, R204, RZ, PT ;  /* 0x000000ffcc00720c */ /* 0x020fe20003f06070 */
[----:B------:R-:W-:Y:S01]  /*35a0*/  BSSY.RECONVERGENT B0, `(.L_x_9167) ;  /* 0x000000e000007945 */ /* 0x000fe20003800200 */
[----:B------:R-:W-:Y:S02]  /*35b0*/  HFMA2 R186, -RZ, RZ, 0, 0 ;  /* 0x00000000ffba7431 */ /* 0x000fe400000001ff */
        /* <DEDUP_REMOVED lines=12> */
.L_x_9168:
[----:B------:R-:W-:Y:S05]  /*3680*/  BSYNC.RECONVERGENT B0 ;  /* 0x0000000000007941 */ /* 0x000fea0003800200 */
.L_x_9167:
        /* <DEDUP_REMOVED lines=14> */
.L_x_9144:
        /* <DEDUP_REMOVED lines=18> */
.L_x_9169:
        /* <DEDUP_REMOVED lines=17> */
.L_x_9170:
        /* <DEDUP_REMOVED lines=17> */
.L_x_9171:
        /* <DEDUP_REMOVED lines=17> */
.L_x_9172:
        /* <DEDUP_REMOVED lines=17> */
.L_x_9173:
        /* <DEDUP_REMOVED lines=17> */
.L_x_9174:
        /* <DEDUP_REMOVED lines=25> */
.L_x_9175:
        /* <DEDUP_REMOVED lines=15> */
.L_x_9143:
[----:B------:R-:W-:-:S04]  /*4060*/  UISETP.NE.U32.AND UP0, UPT, UR6, URZ, UPT ;  /* 0x000000ff0600728c */ /* 0x000fc8000bf05070 */
[----:B------:R-:W-:-:S09]  /*4070*/  UISETP.NE.AND.EX UP0, UPT, UR7, URZ, UPT, UP0 ;  /* 0x000000ff0700728c */ /* 0x000fd2000bf05300 */
[----:B------:R-:W-:Y:S05]  /*4080*/  BRA.U UP0, `(.L_x_9176) ;  /* 0x00000009002c7547 */ /* 0x000fea000b800000 */
[----:B------:R-:W-:Y:S01]  /*4090*/  ISETP.LT.AND P1, PT, RZ, UR31, PT ;  /* 0x0000001fff007c0c */ /* 0x000fe2000bf21270 */
[----:B------:R-:W-:-:S12]  /*40a0*/  BRA.U !UP2, `(.L_x_9177) ;  /* 0x000000010a407547 */ /* 0x000fd8000b800000 */
[----:B------:R-:W-:Y:S01]  /*40b0*/  MOV R186, UR20 ;  /* 0x0000001400ba7c02 */ /* 0x000fe20008000f00 */
[----:B-----5:R-:W-:Y:S01]  /*40c0*/  HADD2.F32 R187, -RZ, R156.H0_H0 ;  /* 0x2000009cffbb7230 */ /* 0x020fe20000004100 */
[----:B------:R-:W-:-:S03]  /*40d0*/  LOP3.LUT P0, RZ, R204, 0xff, RZ, 0xc0, !PT ;  /* 0x000000ffccff7812 */ /* 0x000fc6000780c0ff */
[----:B------:R-:W-:-:S04]  /*40e0*/  @P1 FFMA.FTZ R186, R0, R186, UR32 ;  /* 0x0000002000ba1e23 */ /* 0x000fc800080100ba */
[----:B------:R-:W-:-:S04]  /*40f0*/  @P1 FADD.FTZ R186, R9, -R186 ;  /* 0x800000ba09ba1221 */ /* 0x000fc80000010000 */
[----:B------:R-:W-:Y:S01]  /*4100*/  @P1 FFMA.FTZ R187, R186, UR30, R187 ;  /* 0x0000001ebabb1c23 */ /* 0x000fe200080100bb */
[----:B------:R-:W-:-:S03]  /*4110*/  MOV R186, RZ ;  /* 0x000000ff00ba7202 */ /* 0x000fc60000000f00 */
[----:B------:R-:W-:-:S04]  /*4120*/  FMUL.FTZ R187, R187, UR25 ;  /* 0x00000019bbbb7c20 */ /* 0x000fc80008410000 */
[----:B------:R-:W-:Y:S01]  /*4130*/  FMUL.FTZ R237, R187, UR24 ;  /* 0x00000018bbed7c20 */ /* 0x000fe20008410000 */
[----:B------:R-:W-:-:S05]  /*4140*/  @P0 HADD2.F32 R187, -RZ, R172.H0_H0 ;  /* 0x200000acffbb0230 */ /* 0x000fca0000004100 */
[----:B------:R-:W-:-:S04]  /*4150*/  @P0 FMUL.FTZ R186, R187, R237 ;  /* 0x000000edbbba0220 */ /* 0x000fc80000410000 */
[----:B------:R-:W-:Y:S01]  /*4160*/  FADD.FTZ R24, R24, R186 ;  /* 0x000000ba18187221 */ /* 0x000fe20000010000 */
[----:B------:R-:W-:-:S05]  /*4170*/  FMUL.FTZ R186, R152, R237 ;  /* 0x000000ed98ba7220 */ /* 0x000fca0000410000 */
[----:B------:R-:W-:-:S04]  /*4180*/  FSEL R186, R186, RZ, P0 ;  /* 0x000000ffbaba7208 */ /* 0x000fc80000000000 */
[----:B------:R-:W-:-:S04]  /*4190*/  F2FP.F16.F32.PACK_AB R186, RZ, R186 ;  /* 0x000000baffba723e */ /* 0x000fc800000000ff */
[----:B------:R-:W-:-:S07]  /*41a0*/  PRMT R176, R186, 0x7610, R176 ;  /* 0x00007610bab07816 */ /* 0x000fce00000000b0 */
.L_x_9177:
[----:B------:R-:W-:Y:S05]  /*41b0*/  BRA.U !UP2, `(.L_x_9178) ;  /* 0x000000010a407547 */ /* 0x000fea000b800000 */
[----:B------:R-:W-:Y:S01]  /*41c0*/  MOV R186, UR20 ;  /* 0x0000001400ba7c02 */ /* 0x000fe20008000f00 */
[----:B-----5:R-:W-:Y:S01]  /*41d0*/  HADD2.F32 R187, -RZ, R156.H1_H1 ;  /* 0x3000009cffbb7230 */ /* 0x020fe20000004100 */
[----:B------:R-:W-:-:S03]  /*41e0*/  LOP3.LUT P0, RZ, R204, 0xff00, RZ, 0xc0, !PT ;  /* 0x0000ff00ccff7812 */ /* 0x000fc6000780c0ff */
[----:B------:R-:W-:-:S04]  /*41f0*/  @P1 FFMA.FTZ R186, R2, R186, UR32 ;  /* 0x0000002002ba1e23 */ /* 0x000fc800080100ba */
[----:B------:R-:W-:-:S04]  /*4200*/  @P1 FADD.FTZ R186, R10, -R186 ;  /* 0x800000ba0aba1221 */ /* 0x000fc80000010000 */
[----:B------:R-:W-:Y:S01]  /*4210*/  @P1 FFMA.FTZ R187, R186, UR30, R187 ;  /* 0x0000001ebabb1c23 */ /* 0x000fe200080100bb */
[----:B------:R-:W-:-:S03]  /*4220*/  HFMA2 R186, -RZ, RZ, 0, 0 ;  /* 0x00000000ffba7431 */ /* 0x000fc600000001ff */
[----:B------:R-:W-:-:S04]  /*4230*/  FMUL.FTZ R187, R187, UR25 ;  /* 0x00000019bbbb7c20 */ /* 0x000fc80008410000 */
[----:B------:R-:W-:Y:S01]  /*4240*/  FMUL.FTZ R237, R187, UR24 ;  /* 0x00000018bbed7c20 */ /* 0x000fe20008410000 */
[----:B------:R-:W-:-:S05]  /*4250*/  @P0 HADD2.F32 R187, -RZ, R172.H1_H1 ;  /* 0x300000acffbb0230 */ /* 0x000fca0000004100 */
[----:B------:R-:W-:-:S04]  /*4260*/  @P0 FMUL.FTZ R186, R187, R237 ;  /* 0x000000edbbba0220 */ /* 0x000fc80000410000 */
[----:B------:R-:W-:Y:S01]  /*4270*/  FADD.FTZ R25, R25, R186 ;  /* 0x000000ba19197221 */ /* 0x000fe20000010000 */
[----:B------:R-:W-:-:S05]  /*4280*/  FMUL.FTZ R186, R153, R237 ;  /* 0x000000ed99ba7220 */ /* 0x000fca0000410000 */
[----:B------:R-:W-:-:S04]  /*4290*/  FSEL R186, R186, RZ, P0 ;  /* 0x000000ffbaba7208 */ /* 0x000fc80000000000 */
[----:B------:R-:W-:-:S04]  /*42a0*/  F2FP.F16.F32.PACK_AB R186, RZ, R186 ;  /* 0x000000baffba723e */ /* 0x000fc800000000ff */
[----:B------:R-:W-:-:S07]  /*42b0*/  PRMT R176, R176, 0x5410, R186 ;  /* 0x00005410b0b07816 */ /* 0x000fce00000000ba */
.L_x_9178:
[----:B------:R-:W-:Y:S05]  /*42c0*/  BRA.U !UP2, `(.L_x_9179) ;  /* 0x000000010a407547 */ /* 0x000fea000b800000 */
        /* <DEDUP_REMOVED lines=16> */
.L_x_9179:
        /* <DEDUP_REMOVED lines=17> */
.L_x_9180:
        /* <DEDUP_REMOVED lines=17> */
.L_x_9181:
        /* <DEDUP_REMOVED lines=17> */
.L_x_9182:
        /* <DEDUP_REMOVED lines=17> */
.L_x_9183:
        /* <DEDUP_REMOVED lines=19> */
.L_x_9176:
        /* <DEDUP_REMOVED lines=24> */
.L_x_9184:
        /* <DEDUP_REMOVED lines=12> */
.L_x_9185:
        /* <DEDUP_REMOVED lines=17> */
.L_x_9186:
        /* <DEDUP_REMOVED lines=17> */
.L_x_9187:
        /* <DEDUP_REMOVED lines=17> */
.L_x_9188:
        /* <DEDUP_REMOVED lines=17> */
.L_x_9189:
        /* <DEDUP_REMOVED lines=25> */
.L_x_9190:
        /* <DEDUP_REMOVED lines=14> */
.L_x_9166:
        /* <DEDUP_REMOVED lines=17> */
.L_x_9191:
[----:B------:R-:W-:Y:S05]  /*5340*/  BRA.U !UP0, `(.L_x_9192) ;  /* 0x00000011086c7547 */ /* 0x000fea000b800000 */
[----:B------:R-:W-:Y:S05]  /*5350*/  @!P0 BRA `(.L_x_9193) ;  /* 0x00000008003c8947 */ /* 0x000fea0003800000 */
[----:B------:R-:W-:Y:S01]  /*5360*/  ISETP.LT.AND P1, PT, RZ, UR31, PT ;  /* 0x0000001fff007c0c */ /* 0x000fe2000bf21270 */
[----:B0----5:R-:W-:Y:S01]  /*5370*/  HADD2.F32 R186, -RZ, R160.H1_H1 ;  /* 0x300000a0ffba7230 */ /* 0x021fe20000004100 */
[----:B------:R-:W-:Y:S02]  /*5380*/  MOV R181, UR20 ;  /* 0x0000001400b57c02 */ /* 0x000fe40008000f00 */
[----:B------:R-:W-:-:S09]  /*5390*/  MOV R180, UR20 ;  /* 0x0000001400b47c02 */ /* 0x000fd20008000f00 */
[----:B------:R-:W-:Y:S01]  /*53a0*/  @P1 FFMA.FTZ R181, R18, R181, UR32 ;  /* 0x0000002012b51e23 */ /* 0x000fe200080100b5 */
[----:B------:R-:W-:-:S03]  /*53b0*/  @P1 FFMA.FTZ R180, R17, R180, UR32 ;  /* 0x0000002011b41e23 */ /* 0x000fc600080100b4 */
[----:B------:R-:W-:-:S04]  /*53c0*/  @P1 FADD.FTZ R181, R190, -R181 ;  /* 0x800000b5beb51221 */ /* 0x000fc80000010000 */
[----:B------:R-:W-:Y:S01]  /*53d0*/  @P1 FFMA.FTZ R186, R181, UR30, R186 ;  /* 0x0000001eb5ba1c23 */ /* 0x000fe200080100ba */
        /* <DEDUP_REMOVED lines=15> */
.L_x_9194:
        /* <DEDUP_REMOVED lines=12> */
.L_x_9195:
        /* <DEDUP_REMOVED lines=17> */
.L_x_9196:
        /* <DEDUP_REMOVED lines=17> */
.L_x_9197:
        /* <DEDUP_REMOVED lines=17> */
.L_x_9198:
        /* <DEDUP_REMOVED lines=17> */
.L_x_9199:
        /* <DEDUP_REMOVED lines=25> */
.L_x_9200:
        /* <DEDUP_REMOVED lines=15> */
.L_x_9193:
        /* <DEDUP_REMOVED lines=18> */
.L_x_9202:
        /* <DEDUP_REMOVED lines=17> */
.L_x_9203:
        /* <DEDUP_REMOVED lines=17> */
.L_x_9204:
        /* <DEDUP_REMOVED lines=17> */
.L_x_9205:
        /* <DEDUP_REMOVED lines=17> */
.L_x_9206:
        /* <DEDUP_REMOVED lines=17> */
.L_x_9207:
        /* <DEDUP_REMOVED lines=17> */
.L_x_9208:
        /* <DEDUP_REMOVED lines=19> */
.L_x_9192:
        /* <DEDUP_REMOVED lines=19> */
.L_x_9210:
        /* <DEDUP_REMOVED lines=17> */
.L_x_9211:
        /* <DEDUP_REMOVED lines=17> */
.L_x_9212:
        /* <DEDUP_REMOVED lines=17> */
.L_x_9213:
        /* <DEDUP_REMOVED lines=17> */
.L_x_9214:
        /* <DEDUP_REMOVED lines=17> */
.L_x_9215:
        /* <DEDUP_REMOVED lines=25> */
.L_x_9216:
        /* <DEDUP_REMOVED lines=15> */
.L_x_9209:
        /* <DEDUP_REMOVED lines=15> */
.L_x_9219:
[----:B------:R-:W-:Y:S05]  /*6ef0*/  BSYNC.RECONVERGENT B0 ;  /* 0x0000000000007941 */ /* 0x000fea0003800200 */
.L_x_9218:
        /* <DEDUP_REMOVED lines=13> */
.L_x_9217:
        /* <DEDUP_REMOVED lines=15> */
.L_x_9222:
[----:B------:R-:W-:Y:S05]  /*70c0*/  BSYNC.RECONVERGENT B0 ;  /* 0x0000000000007941 */ /* 0x000fea0003800200 */
.L_x_9221:
        /* <DEDUP_REMOVED lines=13> */
.L_x_9220:
        /* <DEDUP_REMOVED lines=15> */
.L_x_9225:
[----:B------:R-:W-:Y:S05]  /*7290*/  BSYNC.RECONVERGENT B0 ;  /* 0x0000000000007941 */ /* 0x000fea0003800200 */
.L_x_9224:
        /* <DEDUP_REMOVED lines=13> */
.L_x_9223:
        /* <DEDUP_REMOVED lines=15> */
.L_x_9228:
[----:B------:R-:W-:Y:S05]  /*7460*/  BSYNC.RECONVERGENT B0 ;  /* 0x0000000000007941 */ /* 0x000fea0003800200 */
.L_x_9227:
        /* <DEDUP_REMOVED lines=13> */
.L_x_9226:
        /* <DEDUP_REMOVED lines=15> */
.L_x_9231:
[----:B------:R-:W-:Y:S05]  /*7630*/  BSYNC.RECONVERGENT B0 ;  /* 0x0000000000007941 */ /* 0x000fea0003800200 */
.L_x_9230:
        /* <DEDUP_REMOVED lines=13> */
.L_x_9229:
        /* <DEDUP_REMOVED lines=15> */
.L_x_9234:
[----:B------:R-:W-:Y:S05]  /*7800*/  BSYNC.RECONVERGENT B0 ;  /* 0x0000000000007941 */ /* 0x000fea0003800200 */
.L_x_9233:
        /* <DEDUP_REMOVED lines=13> */
.L_x_9232:
        /* <DEDUP_REMOVED lines=15> */
.L_x_9237:
[----:B------:R-:W-:Y:S05]  /*79d0*/  BSYNC.RECONVERGENT B0 ;  /* 0x0000000000007941 */ /* 0x000fea0003800200 */
.L_x_9236:
        /* <DEDUP_REMOVED lines=13> */
.L_x_9235:
        /* <DEDUP_REMOVED lines=16> */
.L_x_9239:
[----:B------:R-:W-:Y:S05]  /*7bb0*/  BSYNC.RECONVERGENT B0 ;  /* 0x0000000000007941 */ /* 0x000fea0003800200 */
.L_x_9238:
        /* <DEDUP_REMOVED lines=13> */
.L_x_9201:
[----:B0-----:R-:W0:Y:S01]  /*7c90*/  @P0 LDC.64 R186, c[0x0][0x478] ;  /* 0x00011e00ffba0b82 */ /* 0x001e220000000a00 */
[----:B------:R-:W-:Y:S01]  /*7ca0*/  PLOP3.LUT P1, PT, PT, PT, UP2, 0x80, 0x8 ;  /* 0x000000000008781c */ /* 0x000fe20003f2f028 */
[----:B------:R-:W1:Y:S01]  /*7cb0*/  @UP2 LDCU.64 UR10, c[0x0][0x468] ;  /* 0x00008d00ff0a27ac */ /* 0x000e620008000a00 */
[----:B-----5:R-:W-:-:S05]  /*7cc0*/  @P0 IADD3 R202, PT, PT, R184, 0x100, RZ ;  /* 0x00000100b8ca0810 */ /* 0x020fca0007ffe0ff */
[----:B0-----:R-:W-:-:S05]  /*7cd0*/  @P0 IMAD.WIDE.U32 R186, R202, 0x10, R186 ;  /* 0x00000010caba0825 */ /* 0x001fca00078e00ba */
[----:B------:R0:W-:Y:S02]  /*7ce0*/  @P0 STG.E.128 desc[UR22][R186.64], R180 ;  /* 0x000000b4ba000986 */ /* 0x0001e4000c101d16 */
[----:B0-----:R-:W-:Y:S02]  /*7cf0*/  MOV R187, 0x10 ;  /* 0x0000001000bb7802 */ /* 0x001fe40000000f00 */
[----:B------:R-:W-:-:S05]  /*7d00*/  @P1 IADD3 R186, PT, PT, R185, 0x100, RZ ;  /* 0x00000100b9ba1810 */ /* 0x000fca0007ffe0ff */
[----:B-1----:R-:W-:-:S05]  /*7d10*/  @P1 IMAD.WIDE.U32 R186, R186, R187, UR10 ;  /* 0x0000000ababa1e25 */ /* 0x002fca000f8e00bb */
[----:B------:R0:W-:Y:S01]  /*7d20*/  @P1 STG.E.128 desc[UR22][R186.64], R176 ;  /* 0x000000b0ba001986 */ /* 0x0001e2000c101d16 */
[----:B------:R-:W-:Y:S05]  /*7d30*/  BRA.U !UP2, `(.L_x_9240) ;  /* 0x000000010a107547 */ /* 0x000fea000b800000 */
[----:B------:R-:W1:Y:S01]  /*7d40*/  LDC.64 R174, c[0x0][0x390] ;  /* 0x0000e400ffae7b82 */ /* 0x000e620000000a00 */
[----:B------:R-:W-:-:S05]  /*7d50*/  IADD3 R172, PT, PT, R185, 0x200, RZ ;  /* 0x00000200b9ac7810 */ /* 0x000fca0007ffe0ff */
[----:B-1----:R-:W-:-:S06]  /*7d60*/  IMAD.WIDE.U32 R172, R172, 0x10, R174 ;  /* 0x00000010acac7825 */ /* 0x002fcc00078e00ae */
[----:B------:R-:W5:Y:S02]  /*7d70*/  LDG.E.128 R172, desc[UR22][R172.64] ;  /* 0x00000016acac7981 */ /* 0x000f64000c1e1d00 */
.L_x_9240:
[----:B------:R-:W-:Y:S05]  /*7d80*/  BRA.U !UP0, `(.L_x_9241) ;  /* 0x00000011086c7547 */ /* 0x000fea000b800000 */
[----:B------:R-:W-:Y:S05]  /*7d90*/  @!P0 BRA `(.L_x_9242) ;  /* 0x00000008003c8947 */ /* 0x000fea0003800000 */
[----:B------:R-:W-:Y:S01]  /*7da0*/  ISETP.LT.AND P1, PT, RZ, UR31, PT ;  /* 0x0000001fff007c0c */ /* 0x000fe2000bf21270 */
[--C-:B------:R-:W-:Y:S01]  /*7db0*/  HADD2.F32 R180, -RZ, R164.reuse.H1_H1 ;  /* 0x300000a4ffb47230 */ /* 0x100fe20000004100 */
        /* <DEDUP_REMOVED lines=14> */
[----:B-----5:R-:W-:-:S05]  /*7ea0*/  @P2 HADD2.F32 R183, -RZ, R172.H0_H0 ;  /* 0x200000acffb72230 */ /* 0x020fca0000004100 */
[-C--:B------:R-:W-:Y:S01]  /*7eb0*/  @P2 FMUL.FTZ R182, R183, R181.reuse ;  /* 0x000000b5b7b62220 */ /* 0x080fe20000410000 */
[----:B------:R-:W-:-:S03]  /*7ec0*/  FMUL.FTZ R181, R136, R181 ;  /* 0x000000b588b57220 */ /* 0x000fc60000410000 */
[----:B------:R-:W-:Y:S02]  /*7ed0*/  FADD.FTZ R40, R40, R182 ;  /* 0x000000b628287221 */ /* 0x000fe40000010000 */
[----:B------:R-:W-:-:S04]  /*7ee0*/  FSEL R181, R181, RZ, P2 ;  /* 0x000000ffb5b57208 */ /* 0x000fc80001000000 */
[----:B------:R-:W-:-:S04]  /*7ef0*/  F2FP.F16.F32.PACK_AB R181, RZ, R181 ;  /* 0x000000b5ffb5723e */ /* 0x000fc800000000ff */
[----:B------:R-:W-:-:S07]  /*7f00*/  PRMT R176, R181, 0x7610, R176 ;  /* 0x00007610b5b07816 */ /* 0x000fce00000000b0 */
.L_x_9243:
[----:B------:R-:W-:Y:S05]  /*7f10*/  BRA.U !UP2, `(.L_x_9244) ;  /* 0x000000010a2c7547 */ /* 0x000fea000b800000 */
[----:B------:R-:W-:Y:S01]  /*7f20*/  LOP3.LUT P2, RZ, R200, 0xff00, RZ, 0xc0, !PT ;  /* 0x0000ff00c8ff7812 */ /* 0x000fe2000784c0ff */
[----:B------:R-:W-:Y:S01]  /*7f30*/  FMUL.FTZ R181, R180, UR25 ;  /* 0x00000019b4b57c20 */ /* 0x000fe20008410000 */
[----:B------:R-:W-:-:S03]  /*7f40*/  HFMA2 R182, -RZ, RZ, 0, 0 ;  /* 0x00000000ffb67431 */ /* 0x000fc600000001ff */
[----:B------:R-:W-:-:S08]  /*7f50*/  FMUL.FTZ R181, R181, UR24 ;  /* 0x00000018b5b57c20 */ /* 0x000fd00008410000 */
[----:B-----5:R-:W-:-:S05]  /*7f60*/  @P2 HADD2.F32 R183, -RZ, R172.H1_H1 ;  /* 0x300000acffb72230 */ /* 0x020fca0000004100 */
[-C--:B------:R-:W-:Y:S01]  /*7f70*/  @P2 FMUL.FTZ R182, R183, R181.reuse ;  /* 0x000000b5b7b62220 */ /* 0x080fe20000410000 */
[----:B------:R-:W-:-:S03]  /*7f80*/  FMUL.FTZ R181, R137, R181 ;  /* 0x000000b589b57220 */ /* 0x000fc60000410000 */
[----:B------:R-:W-:Y:S02]  /*7f90*/  FADD.FTZ R41, R41, R182 ;  /* 0x000000b629297221 */ /* 0x000fe40000010000 */
[----:B------:R-:W-:-:S04]  /*7fa0*/  FSEL R181, R181, RZ, P2 ;  /* 0x000000ffb5b57208 */ /* 0x000fc80001000000 */
[----:B------:R-:W-:-:S04]  /*7fb0*/  F2FP.F16.F32.PACK_AB R181, RZ, R181 ;  /* 0x000000b5ffb5723e */ /* 0x000fc800000000ff */
[----:B------:R-:W-:-:S07]  /*7fc0*/  PRMT R176, R176, 0x5410, R181 ;  /* 0x00005410b0b07816 */ /* 0x000fce00000000b5 */
.L_x_9244:
        /* <DEDUP_REMOVED lines=17> */
.L_x_9245:
        /* <DEDUP_REMOVED lines=17> */
.L_x_9246:
        /* <DEDUP_REMOVED lines=17> */
.L_x_9247:
        /* <DEDUP_REMOVED lines=17> */
.L_x_9248:
        /* <DEDUP_REMOVED lines=25> */
.L_x_9249:
[----:B------:R-:W-:Y:S01]  /*85a0*/  F2FP.F16.F32.PACK_AB R183, R186, R183 ;  /* 0x000000b7bab7723e */ /* 0x000fe200000000ff */
[----:B------:R-:W-:Y:S06]  /*85b0*/  BRA.U !UP2, `(.L_x_9250) ;  /* 0x000000210a447547 */ /* 0x000fec000b800000 */
[----:B------:R-:W-:Y:S01]  /*85c0*/  ISETP.GE.U32.AND P1, PT, R200, RZ, PT ;  /* 0x000000ffc800720c */ /* 0x000fe20003f26070 */
[----:B------:R-:W-:Y:S01]  /*85d0*/  FMUL.FTZ R186, R186, UR25 ;  /* 0x00000019baba7c20 */ /* 0x000fe20008410000 */
[----:B------:R-:W-:Y:S02]  /*85e0*/  HFMA2 R187, -RZ, RZ, 0, 0 ;  /* 0x00000000ffbb7431 */ /* 0x000fe400000001ff */
[----:B------:R-:W-:Y:S01]  /*85f0*/  ISETP.GE.U32.AND.EX P1, PT, R201, 0x1000000, PT, P1 ;  /* 0x01000000c900780c */ /* 0x000fe20003f26110 */
[----:B------:R-:W-:-:S12]  /*8600*/  FMUL.FTZ R186, R186, UR24 ;  /* 0x00000018baba7c20 */ /* 0x000fd80008410000 */
[----:B-----5:R-:W-:-:S05]  /*8610*/  @P1 HADD2.F32 R200, -RZ, R175.H1_H1 ;  /* 0x300000afffc81230 */ /* 0x020fca0000004100 */
[-C--:B------:R-:W-:Y:S01]  /*8620*/  @P1 FMUL.FTZ R187, R200, R186.reuse ;  /* 0x000000bac8bb1220 */ /* 0x080fe20000410000 */
[----:B------:R-:W-:-:S03]  /*8630*/  FMUL.FTZ R186, R135, R186 ;  /* 0x000000ba87ba7220 */ /* 0x000fc60000410000 */
[----:B------:R-:W-:Y:S02]  /*8640*/  FADD.FTZ R47, R47, R187 ;  /* 0x000000bb2f2f7221 */ /* 0x000fe40000010000 */
[----:B------:R-:W-:-:S04]  /*8650*/  FSEL R186, R186, RZ, P1 ;  /* 0x000000ffbaba7208 */ /* 0x000fc80000800000 */
[----:B------:R-:W-:-:S04]  /*8660*/  F2FP.F16.F32.PACK_AB R186, RZ, R186 ;  /* 0x000000baffba723e */ /* 0x000fc800000000ff */
[----:B------:R-:W-:Y:S01]  /*8670*/  PRMT R179, R179, 0x5410, R186 ;  /* 0x00005410b3b37816 */ /* 0x000fe200000000ba */
[----:B------:R-:W-:Y:S06]  /*8680*/  BRA `(.L_x_9250) ;  /* 0x0000002000107947 */ /* 0x000fec0003800000 */
.L_x_9242:
[----:B------:R-:W-:Y:S01]  /*8690*/  ISETP.LT.AND P2, PT, RZ, UR31, PT ;  /* 0x0000001fff007c0c */ /* 0x000fe2000bf41270 */
[----:B------:R-:W-:-:S12]  /*86a0*/  BRA.U !UP2, `(.L_x_9251) ;  /* 0x000000010a407547 */ /* 0x000fd8000b800000 */
[----:B0-----:R-:W-:Y:S01]  /*86b0*/  MOV R186, UR20 ;  /* 0x0000001400ba7c02 */ /* 0x001fe20008000f00 */
[----:B------:R-:W-:Y:S01]  /*86c0*/  HADD2.F32 R187, -RZ, R164.H0_H0 ;  /* 0x200000a4ffbb7230 */ /* 0x000fe20000004100 */
[----:B------:R-:W-:-:S03]  /*86d0*/  LOP3.LUT P1, RZ, R200, 0xff, RZ, 0xc0, !PT ;  /* 0x000000ffc8ff7812 */ /* 0x000fc6000782c0ff */
[----:B------:R-:W-:-:S04]  /*86e0*/  @P2 FFMA.FTZ R186, R197, R186, UR32 ;  /* 0x00000020c5ba2e23 */ /* 0x000fc800080100ba */
[----:B------:R-:W-:-:S04]  /*86f0*/  @P2 FADD.FTZ R186, R213, -R186 ;  /* 0x800000bad5ba2221 */ /* 0x000fc80000010000 */
[----:B------:R-:W-:Y:S02]  /*8700*/  @P2 FFMA.FTZ R187, R186, UR30, R187 ;  /* 0x0000001ebabb2c23 */ /* 0x000fe400080100bb */
[----:B-----5:R-:W-:Y:S02]  /*8710*/  @P1 HADD2.F32 R202, -RZ, R172.H0_H0 ;  /* 0x200000acffca1230 */ /* 0x020fe40000004100 */
        /* <DEDUP_REMOVED lines=9> */
.L_x_9251:
[----:B------:R-:W-:Y:S05]  /*87b0*/  BRA.U !UP2, `(.L_x_9252) ;  /* 0x000000010a407547 */ /* 0x000fea000b800000 */
[----:B0-----:R-:W-:Y:S01]  /*87c0*/  MOV R186, UR20 ;  /* 0x0000001400ba7c02 */ /* 0x001fe20008000f00 */
[----:B------:R-:W-:Y:S01]  /*87d0*/  HADD2.F32 R187, -RZ, R164.H1_H1 ;  /* 0x300000a4ffbb7230 */ /* 0x000fe20000004100 */
[----:B------:R-:W-:-:S03]  /*87e0*/  LOP3.LUT P1, RZ, R200, 0xff00, RZ, 0xc0, !PT ;  /* 0x0000ff00c8ff7812 */ /* 0x000fc6000782c0ff */
[----:B------:R-:W-:-:S04]  /*87f0*/  @P2 FFMA.FTZ R186, R206, R186, UR32 ;  /* 0x00000020ceba2e23 */ /* 0x000fc800080100ba */
[----:B------:R-:W-:-:S04]  /*8800*/  @P2 FADD.FTZ R186, R214, -R186 ;  /* 0x800000bad6ba2221 */ /* 0x000fc80000010000 */
[----:B------:R-:W-:Y:S02]  /*8810*/  @P2 FFMA.FTZ R187, R186, UR30, R187 ;  /* 0x0000001ebabb2c23 */ /* 0x000fe400080100bb */
[----:B-----5:R-:W-:Y:S02]  /*8820*/  @P1 HADD2.F32 R202, -RZ, R172.H1_H1 ;  /* 0x300000acffca1230 */ /* 0x020fe40000004100 */
        /* <DEDUP_REMOVED lines=9> */
.L_x_9252:
[----:B------:R-:W-:Y:S05]  /*88c0*/  BRA.U !UP2, `(.L_x_9253) ;  /* 0x000000010a407547 */ /* 0x000fea000b800000 */
        /* <DEDUP_REMOVED lines=16> */
.L_x_9253:
        /* <DEDUP_REMOVED lines=17> */
.L_x_9254:
        /* <DEDUP_REMOVED lines=17> */
.L_x_9255:
        /* <DEDUP_REMOVED lines=17> */
.L_x_9256:
        /* <DEDUP_REMOVED lines=17> */
.L_x_9257:
[----:B------:R-:W-:Y:S05]  /*8e10*/  BRA.U !UP2, `(.L_x_9250) ;  /* 0x000000190a2c7547 */ /* 0x000fea000b800000 */
[----:B0-----:R-:W-:Y:S01]  /*8e20*/  MOV R186, UR20 ;  /* 0x0000001400ba7c02 */ /* 0x001fe20008000f00 */
[----:B------:R-:W-:Y:S01]  /*8e30*/  HADD2.F32 R187, -RZ, R167.H1_H1 ;  /* 0x300000a7ffbb7230 */ /* 0x000fe20000004100 */
[----:B------:R-:W-:-:S03]  /*8e40*/  ISETP.GE.U32.AND P1, PT, R200, RZ, PT ;  /* 0x000000ffc800720c */ /* 0x000fc60003f26070 */
[----:B------:R-:W-:Y:S01]  /*8e50*/  @P2 FFMA.FTZ R186, R212, R186, UR32 ;  /* 0x00000020d4ba2e23 */ /* 0x000fe200080100ba */
[----:B------:R-:W-:-:S03]  /*8e60*/  ISETP.GE.U32.AND.EX P1, PT, R201, 0x1000000, PT, P1 ;  /* 0x01000000c900780c */ /* 0x000fc60003f26110 */
[----:B------:R-:W-:-:S04]  /*8e70*/  @P2 FADD.FTZ R186, R220, -R186 ;  /* 0x800000badcba2221 */ /* 0x000fc80000010000 */
[----:B------:R-:W-:-:S04]  /*8e80*/  @P2 FFMA.FTZ R187, R186, UR30, R187 ;  /* 0x0000001ebabb2c23 */ /* 0x000fc800080100bb */
[----:B------:R-:W-:Y:S01]  /*8e90*/  FMUL.FTZ R186, R187, UR25 ;  /* 0x00000019bbba7c20 */ /* 0x000fe20008410000 */
[----:B------:R-:W-:Y:S02]  /*8ea0*/  HFMA2 R187, -RZ, RZ, 0, 0 ;  /* 0x00000000ffbb7431 */ /* 0x000fe400000001ff */
[----:B-----5:R-:W-:Y:S02]  /*8eb0*/  @P1 HADD2.F32 R200, -RZ, R175.H1_H1 ;  /* 0x300000afffc81230 */ /* 0x020fe40000004100 */
        /* <DEDUP_REMOVED lines=8> */
.L_x_9241:
        /* <DEDUP_REMOVED lines=18> */
[----:B0-----:R-:W-:-:S07]  /*9060*/  PRMT R176, R181, 0x7610, R176 ;  /* 0x00007610b5b07816 */ /* 0x001fce00000000b0 */
.L_x_9259:
        /* <DEDUP_REMOVED lines=10> */
[----:B0----5:R-:W-:-:S05]  /*9110*/  @P2 HADD2.F32 R186, -RZ, R172.H1_H1 ;  /* 0x300000acffba2230 */ /* 0x021fca0000004100 */
[-C--:B------:R-:W-:Y:S01]  /*9120*/  @P2 FMUL.FTZ R182, R186, R181.reuse ;  /* 0x000000b5bab62220 */ /* 0x080fe20000410000 */
[----:B------:R-:W-:-:S03]  /*9130*/  FMUL.FTZ R181, R137, R181 ;  /* 0x000000b589b57220 */ /* 0x000fc60000410000 */
[----:B------:R-:W-:Y:S02]  /*9140*/  FADD.FTZ R41, R41, R182 ;  /* 0x000000b629297221 */ /* 0x000fe40000010000 */
[----:B------:R-:W-:-:S04]  /*9150*/  FSEL R181, R181, RZ, P2 ;  /* 0x000000ffb5b57208 */ /* 0x000fc80001000000 */
[----:B------:R-:W-:-:S04]  /*9160*/  F2FP.F16.F32.PACK_AB R181, RZ, R181 ;  /* 0x000000b5ffb5723e */ /* 0x000fc800000000ff */
[----:B------:R-:W-:-:S07]  /*9170*/  PRMT R176, R176, 0x5410, R181 ;  /* 0x00005410b0b07816 */ /* 0x000fce00000000b5 */
.L_x_9260:
        /* <DEDUP_REMOVED lines=17> */
.L_x_9261:
        /* <DEDUP_REMOVED lines=17> */
.L_x_9262:
        /* <DEDUP_REMOVED lines=17> */
.L_x_9263:
        /* <DEDUP_REMOVED lines=17> */
.L_x_9264:
        /* <DEDUP_REMOVED lines=25> */
.L_x_9265:
        /* <DEDUP_REMOVED lines=15> */
.L_x_9258:
[----:B------:R-:W-:Y:S05]  /*9840*/  BRA.U !UP2, `(.L_x_9266) ;  /* 0x000000010a707547 */ /* 0x000fea000b800000 */
[----:B------:R-:W-:Y:S01]  /*9850*/  LOP3.LUT P1, RZ, R200, 0xff, RZ, 0xc0, !PT ;  /* 0x000000ffc8ff7812 */ /* 0x000fe2000782c0ff */
[----:B------:R-:W-:Y:S01]  /*9860*/  BSSY.RECONVERGENT B0, `(.L_x_9267) ;  /* 0x000000d000007945 */ /* 0x000fe20003800200 */
[----:B0-----:R-:W-:-:S11]  /*9870*/  MOV R186, RZ ;  /* 0x000000ff00ba7202 */ /* 0x001fd60000000f00 */
[----:B------:R-:W-:Y:S05]  /*9880*/  @!P1 BRA `(.L_x_9268) ;  /* 0x0000000000289947 */ /* 0x000fea0003800000 */
        /* <DEDUP_REMOVED lines=10> */
.L_x_9268:
[----:B------:R-:W-:Y:S05]  /*9930*/  BSYNC.RECONVERGENT B0 ;  /* 0x0000000000007941 */ /* 0x000fea0003800200 */
.L_x_9267:
        /* <DEDUP_REMOVED lines=13> */
.L_x_9266:
[----:B------:R-:W-:Y:S05]  /*9a10*/  BRA.U !UP2, `(.L_x_9269) ;  /* 0x000000010a707547 */ /* 0x000fea000b800000 */
[----:B------:R-:W-:Y:S01]  /*9a20*/  LOP3.LUT P1, RZ, R200, 0xff00, RZ, 0xc0, !PT ;  /* 0x0000ff00c8ff7812 */ /* 0x000fe2000782c0ff */
[----:B------:R-:W-:Y:S01]  /*9a30*/  BSSY.RECONVERGENT B0, `(.L_x_9270) ;  /* 0x000000d000007945 */ /* 0x000fe20003800200 */
[----:B0-----:R-:W-:-:S11]  /*9a40*/  HFMA2 R186, -RZ, RZ, 0, 0 ;  /* 0x00000000ffba7431 */ /* 0x001fd600000001ff */
[----:B------:R-:W-:Y:S05]  /*9a50*/  @!P1 BRA `(.L_x_9271) ;  /* 0x0000000000289947 */ /* 0x000fea0003800000 */
        /* <DEDUP_REMOVED lines=10> */
.L_x_9271:
[----:B------:R-:W-:Y:S05]  /*9b00*/  BSYNC.RECONVERGENT B0 ;  /* 0x0000000000007941 */ /* 0x000fea0003800200 */
.L_x_9270:
        /* <DEDUP_REMOVED lines=13> */
.L_x_9269:
        /* <DEDUP_REMOVED lines=15> */
.L_x_9274:
[----:B------:R-:W-:Y:S05]  /*9cd0*/  BSYNC.RECONVERGENT B0 ;  /* 0x0000000000007941 */ /* 0x000fea0003800200 */
.L_x_9273:
        /* <DEDUP_REMOVED lines=13> */
.L_x_9272:
        /* <DEDUP_REMOVED lines=15> */
.L_x_9277:
[----:B------:R-:W-:Y:S05]  /*9ea0*/  BSYNC.RECONVERGENT B0 ;  /* 0x0000000000007941 */ /* 0x000fea0003800200 */
.L_x_9276:
        /* <DEDUP_REMOVED lines=13> */
.L_x_9275:
        /* <DEDUP_REMOVED lines=15> */
.L_x_9280:
[----:B------:R-:W-:Y:S05]  /*a070*/  BSYNC.RECONVERGENT B0 ;  /* 0x0000000000007941 */ /* 0x000fea0003800200 */
.L_x_9279:
        /* <DEDUP_REMOVED lines=13> */
.L_x_9278:
        /* <DEDUP_REMOVED lines=15> */
.L_x_9283:
[----:B------:R-:W-:Y:S05]  /*a240*/  BSYNC.RECONVERGENT B0 ;  /* 0x0000000000007941 */ /* 0x000fea0003800200 */
.L_x_9282:
        /* <DEDUP_REMOVED lines=13> */
.L_x_9281:
        /* <DEDUP_REMOVED lines=15> */
.L_x_9286:
[----:B------:R-:W-:Y:S05]  /*a410*/  BSYNC.RECONVERGENT B0 ;  /* 0x0000000000007941 */ /* 0x000fea0003800200 */
.L_x_9285:
        /* <DEDUP_REMOVED lines=13> */
.L_x_9284:
[----:B------:R-:W-:Y:S05]  /*a4f0*/  BRA.U !UP2, `(.L_x_9250) ;  /* 0x000000010a747547 */ /* 0x000fea000b800000 */
[----:B------:R-:W-:Y:S01]  /*a500*/  ISETP.GE.U32.AND P1, PT, R200, RZ, PT ;  /* 0x000000ffc800720c */ /* 0x000fe20003f26070 */
[----:B------:R-:W-:Y:S01]  /*a510*/  BSSY.RECONVERGENT B0, `(.L_x_9287) ;  /* 0x000000e000007945 */ /* 0x000fe20003800200 */
[----:B0-----:R-:W-:Y:S02]  /*a520*/  HFMA2 R186, -RZ, RZ, 0, 0 ;  /* 0x00000000ffba7431 */ /* 0x001fe400000001ff */
[----:B------:R-:W-:-:S13]  /*a530*/  ISETP.GE.U32.AND.EX P1, PT, R201, 0x1000000, PT, P1 ;  /* 0x01000000c900780c */ /* 0x000fda0003f26110 */
        /* <DEDUP_REMOVED lines=11> */
.L_x_9288:
[----:B------:R-:W-:Y:S05]  /*a5f0*/  BSYNC.RECONVERGENT B0 ;  /* 0x0000000000007941 */ /* 0x000fea0003800200 */
.L_x_9287:
        /* <DEDUP_REMOVED lines=13> */
.L_x_9250:
        /* <DEDUP_REMOVED lines=15> */
.L_x_9289:
[----:B------:R-:W-:Y:S05]  /*a7c0*/  BRA.U !UP0, `(.L_x_9290) ;  /* 0x00000011086c7547 */ /* 0x000fea000b800000 */
[----:B------:R-:W-:Y:S05]  /*a7d0*/  @!P0 BRA `(.L_x_9291) ;  /* 0x00000008003c8947 */ /* 0x000fea0003800000 */
[----:B------:R-:W-:Y:S01]  /*a7e0*/  ISETP.LT.AND P1, PT, RZ, UR31, PT ;  /* 0x0000001fff007c0c */ /* 0x000fe2000bf21270 */
[--C-:B------:R-:W-:Y:S01]  /*a7f0*/  HADD2.F32 R180, -RZ, R168.reuse.H1_H1 ;  /* 0x300000a8ffb47230 */ /* 0x100fe20000004100 */
[----:B------:R-:W-:Y:S01]  /*a800*/  MOV R182, UR20 ;  /* 0x0000001400b67c02 */ /* 0x000fe20008000f00 */
[----:B------:R-:W-:Y:S01]  /*a810*/  HADD2.F32 R185, -RZ, R168.H0_H0 ;  /* 0x200000a8ffb97230 */ /* 0x000fe20000004100 */
        /* <DEDUP_REMOVED lines=19> */
.L_x_9292:
        /* <DEDUP_REMOVED lines=11> */
[----:B0-----:R-:W-:-:S07]  /*aa00*/  PRMT R176, R176, 0x5410, R181 ;  /* 0x00005410b0b07816 */ /* 0x001fce00000000b5 */
.L_x_9293:
        /* <DEDUP_REMOVED lines=10> */
[----:B0----5:R-:W-:-:S05]  /*aab0*/  @P2 HADD2.F32 R186, -RZ, R173.H0_H0 ;  /* 0x200000adffba2230 */ /* 0x021fca0000004100 */
[-C--:B------:R-:W-:Y:S01]  /*aac0*/  @P2 FMUL.FTZ R183, R186, R182.reuse ;  /* 0x000000b6bab72220 */ /* 0x080fe20000410000 */
[----:B------:R-:W-:-:S03]  /*aad0*/  FMUL.FTZ R182, R130, R182 ;  /* 0x000000b682b67220 */ /* 0x000fc60000410000 */
[----:B------:R-:W-:Y:S02]  /*aae0*/  FADD.FTZ R50, R50, R183 ;  /* 0x000000b732327221 */ /* 0x000fe40000010000 */
[----:B------:R-:W-:-:S04]  /*aaf0*/  FSEL R182, R182, RZ, P2 ;  /* 0x000000ffb6b67208 */ /* 0x000fc80001000000 */
[----:B------:R-:W-:-:S04]  /*ab00*/  F2FP.F16.F32.PACK_AB R182, RZ, R182 ;  /* 0x000000b6ffb6723e */ /* 0x000fc800000000ff */
[----:B------:R-:W-:-:S07]  /*ab10*/  PRMT R177, R182, 0x7610, R177 ;  /* 0x00007610b6b17816 */ /* 0x000fce00000000b1 */
.L_x_9294:
[----:B------:R-:W-:Y:S01]  /*ab20*/  MOV R182, UR20 ;  /* 0x0000001400b67c02 */ /* 0x000fe20008000f00 */
[----:B0-----:R-:W-:-:S04]  /*ab30*/  HADD2.F32 R186, -RZ, R169.H1_H1 ;  /* 0x300000a9ffba7230 */ /* 0x001fc80000004100 */
        /* <DEDUP_REMOVED lines=15> */
.L_x_9295:
        /* <DEDUP_REMOVED lines=17> */
.L_x_9296:
        /* <DEDUP_REMOVED lines=17> */
.L_x_9297:
        /* <DEDUP_REMOVED lines=25> */
.L_x_9298:
        /* <DEDUP_REMOVED lines=15> */
.L_x_9291:
[----:B------:R-:W-:Y:S01]  /*b0d0*/  ISETP.LT.AND P2, PT, RZ, UR31, PT ;  /* 0x0000001fff007c0c */ /* 0x000fe2000bf41270 */
[----:B------:R-:W-:-:S12]  /*b0e0*/  BRA.U !UP2, `(.L_x_9300) ;  /* 0x000000010a407547 */ /* 0x000fd8000b800000 */
[----:B------:R-:W-:Y:S01]  /*b0f0*/  MOV R185, UR20 ;  /* 0x0000001400b97c02 */ /* 0x000fe20008000f00 */
[----:B0-----:R-:W-:Y:S01]  /*b100*/  HADD2.F32 R186, -RZ, R168.H0_H0 ;  /* 0x200000a8ffba7230 */ /* 0x001fe20000004100 */
        /* <DEDUP_REMOVED lines=14> */
.L_x_9300:
[----:B------:R-:W-:Y:S05]  /*b1f0*/  BRA.U !UP2, `(.L_x_9301) ;  /* 0x000000010a407547 */ /* 0x000fea000b800000 */
[----:B------:R-:W-:Y:S01]  /*b200*/  MOV R185, UR20 ;  /* 0x0000001400b97c02 */ /* 0x000fe20008000f00 */
[----:B0-----:R-:W-:Y:S01]  /*b210*/  HADD2.F32 R186, -RZ, R168.H1_H1 ;  /* 0x300000a8ffba7230 */ /* 0x001fe20000004100 */
        /* <DEDUP_REMOVED lines=14> */
.L_x_9301:
[----:B------:R-:W-:Y:S05]  /*b300*/  BRA.U !UP2, `(.L_x_9302) ;  /* 0x000000010a407547 */ /* 0x000fea000b800000 */
        /* <DEDUP_REMOVED lines=16> */
.L_x_9302:
        /* <DEDUP_REMOVED lines=17> */
.L_x_9303:
        /* <DEDUP_REMOVED lines=17> */
.L_x_9304:
        /* <DEDUP_REMOVED lines=17> */
.L_x_9305:
        /* <DEDUP_REMOVED lines=17> */
.L_x_9306:
[----:B------:R-:W-:Y:S05]  /*b850*/  BRA.U !UP2, `(.L_x_9299) ;  /* 0x000000190a007547 */ /* 0x000fea000b800000 */
[----:B------:R-:W-:Y:S01]  /*b860*/  MOV R185, UR20 ;  /* 0x0000001400b97c02 */ /* 0x000fe20008000f00 */
[----:B0-----:R-:W-:Y:S01]  /*b870*/  HADD2.F32 R186, -RZ, R171.H1_H1 ;  /* 0x300000abffba7230 */ /* 0x001fe20000004100 */
        /* <DEDUP_REMOVED lines=16> */
.L_x_9290:
        /* <DEDUP_REMOVED lines=19> */
.L_x_9308:
        /* <DEDUP_REMOVED lines=17> */
.L_x_9309:
        /* <DEDUP_REMOVED lines=17> */
.L_x_9310:
        /* <DEDUP_REMOVED lines=17> */
.L_x_9311:
        /* <DEDUP_REMOVED lines=17> */
.L_x_9312:
        /* <DEDUP_REMOVED lines=17> */
.L_x_9313:
        /* <DEDUP_REMOVED lines=25> */
.L_x_9314:
        /* <DEDUP_REMOVED lines=15> */
.L_x_9307:
[----:B------:R-:W-:Y:S05]  /*c280*/  BRA.U !UP2, `(.L_x_9315) ;  /* 0x000000010a707547 */ /* 0x000fea000b800000 */
[----:B------:R-:W-:Y:S01]  /*c290*/  LOP3.LUT P1, RZ, R198, 0xff, RZ, 0xc0, !PT ;  /* 0x000000ffc6ff7812 */ /* 0x000fe2000782c0ff */
[----:B------:R-:W-:Y:S01]  /*c2a0*/  BSSY.RECONVERGENT B0, `(.L_x_9316) ;  /* 0x000000d000007945 */ /* 0x000fe20003800200 */
[----:B------:R-:W-:-:S11]  /*c2b0*/  MOV R185, RZ ;  /* 0x000000ff00b97202 */ /* 0x000fd60000000f00 */
[----:B------:R-:W-:Y:S05]  /*c2c0*/  @!P1 BRA `(.L_x_9317) ;  /* 0x0000000000289947 */ /* 0x000fea0003800000 */
[----:B------:R-:W-:Y:S01]  /*c2d0*/  MOV R185, UR20 ;  /* 0x0000001400b97c02 */ /* 0x000fe20008000f00 */
[----:B0----5:R-:W-:Y:S01]  /*c2e0*/  HADD2.F32 R186, -RZ, R172.H0_H0 ;  /* 0x200000acffba7230 */ /* 0x021fe20000004100 */
        /* <DEDUP_REMOVED lines=8> */
.L_x_9317:
[----:B------:R-:W-:Y:S05]  /*c370*/  BSYNC.RECONVERGENT B0 ;  /* 0x0000000000007941 */ /* 0x000fea0003800200 */
.L_x_9316:
        /* <DEDUP_REMOVED lines=12> */
[----:B0-----:R-:W-:-:S07]  /*c440*/  PRMT R176, R185, 0x7610, R176 ;  /* 0x00007610b9b07816 */ /* 0x001fce00000000b0 */
.L_x_9315:
[----:B------:R-:W-:Y:S05]  /*c450*/  BRA.U !UP2, `(.L_x_9318) ;  /* 0x000000010a707547 */ /* 0x000fea000b800000 */
[----:B------:R-:W-:Y:S01]  /*c460*/  LOP3.LUT P1, RZ, R198, 0xff00, RZ, 0xc0, !PT ;  /* 0x0000ff00c6ff7812 */ /* 0x000fe2000782c0ff */
[----:B------:R-:W-:Y:S01]  /*c470*/  BSSY.RECONVERGENT B0, `(.L_x_9319) ;  /* 0x000000d000007945 */ /* 0x000fe20003800200 */
[----:B------:R-:W-:-:S11]  /*c480*/  HFMA2 R185, -RZ, RZ, 0, 0 ;  /* 0x00000000ffb97431 */ /* 0x000fd600000001ff */
[----:B------:R-:W-:Y:S05]  /*c490*/  @!P1 BRA `(.L_x_9320) ;  /* 0x0000000000289947 */ /* 0x000fea0003800000 */
[----:B------:R-:W-:Y:S01]  /*c4a0*/  MOV R185, UR20 ;  /* 0x0000001400b97c02 */ /* 0x000fe20008000f00 */
[----:B0----5:R-:W-:Y:S01]  /*c4b0*/  HADD2.F32 R186, -RZ, R172.H1_H1 ;  /* 0x300000acffba7230 */ /* 0x021fe20000004100 */
        /* <DEDUP_REMOVED lines=8> */
.L_x_9320:
[----:B------:R-:W-:Y:S05]  /*c540*/  BSYNC.RECONVERGENT B0 ;  /* 0x0000000000007941 */ /* 0x000fea0003800200 */
.L_x_9319:
        /* <DEDUP_REMOVED lines=13> */
.L_x_9318:
        /* <DEDUP_REMOVED lines=15> */
.L_x_9323:
[----:B------:R-:W-:Y:S05]  /*c710*/  BSYNC.RECONVERGENT B0 ;  /* 0x0000000000007941 */ /* 0x000fea0003800200 */
.L_x_9322:
        /* <DEDUP_REMOVED lines=13> */
.L_x_9321:
        /* <DEDUP_REMOVED lines=15> */
.L_x_9326:
[----:B------:R-:W-:Y:S05]  /*c8e0*/  BSYNC.RECONVERGENT B0 ;  /* 0x0000000000007941 */ /* 0x000fea0003800200 */
.L_x_9325:
        /* <DEDUP_REMOVED lines=13> */
.L_x_9324:
        /* <DEDUP_REMOVED lines=15> */
.L_x_9329:
[----:B------:R-:W-:Y:S05]  /*cab0*/  BSYNC.RECONVERGENT B0 ;  /* 0x0000000000007941 */ /* 0x000fea0003800200 */
.L_x_9328:
        /* <DEDUP_REMOVED lines=13> */
.L_x_9327:
        /* <DEDUP_REMOVED lines=15> */
.L_x_9332:
[----:B------:R-:W-:Y:S05]  /*cc80*/  BSYNC.RECONVERGENT B0 ;  /* 0x0000000000007941 */ /* 0x000fea0003800200 */
.L_x_9331:
        /* <DEDUP_REMOVED lines=13> */
.L_x_9330:
        /* <DEDUP_REMOVED lines=15> */
.L_x_9335:
[----:B------:R-:W-:Y:S05]  /*ce50*/  BSYNC.RECONVERGENT B0 ;  /* 0x0000000000007941 */ /* 0x000fea0003800200 */
.L_x_9334:
        /* <DEDUP_REMOVED lines=13> */
.L_x_9333:
[----:B------:R-:W-:Y:S05]  /*cf30*/  BRA.U !UP2, `(.L_x_9299) ;  /* 0x000000010a487547 */ /* 0x000fea000b800000 */
[----:B------:R-:W-:Y:S01]  /*cf40*/  MOV R185, UR20 ;  /* 0x0000001400b97c02 */ /* 0x000fe20008000f00 */
[----:B0-----:R-:W-:Y:S01]  /*cf50*/  HFMA2 R186, -RZ, RZ, 0, 0 ;  /* 0x00000000ffba7431 */ /* 0x001fe200000001ff */
[----:B------:R-:W-:Y:S02]  /*cf60*/  ISETP.GE.U32.AND P1, PT, R198, RZ, PT ;  /* 0x000000ffc600720c */ /* 0x000fe40003f26070 */
[----:B------:R-:W-:Y:S01]  /*cf70*/  ISETP.LT.AND P2, PT, RZ, UR31, PT ;  /* 0x0000001fff007c0c */ /* 0x000fe2000bf41270 */
[----:B------:R-:W-:Y:S01]  /*cf80*/  FFMA.FTZ R185, R228, R185, UR32 ;  /* 0x00000020e4b97e23 */ /* 0x000fe200080100b9 */
[----:B------:R-:W-:-:S03]  /*cf90*/  ISETP.GE.U32.AND.EX P1, PT, R199, 0x1000000, PT, P1 ;  /* 0x01000000c700780c */ /* 0x000fc60003f26110 */
[----:B------:R-:W-:-:S04]  /*cfa0*/  FADD.FTZ R185, R236, -R185 ;  /* 0x800000b9ecb97221 */ /* 0x000fc80000010000 */
[----:B------:R-:W-:-:S05]  /*cfb0*/  FMUL.FTZ R185, R185, UR30 ;  /* 0x0000001eb9b97c20 */ /* 0x000fca0008410000 */
[----:B------:R-:W-:Y:S01]  /*cfc0*/  FSEL R185, R185, RZ, P2 ;  /* 0x000000ffb9b97208 */ /* 0x000fe20001000000 */
[----:B-----5:R-:W-:-:S04]  /*cfd0*/  @P1 HADD2.F32 R187, -RZ, R175.H1_H1 ;  /* 0x300000afffbb1230 */ /* 0x020fc80000004100 */
        /* <DEDUP_REMOVED lines=8> */
.L_x_9299:
        /* <DEDUP_REMOVED lines=8> */
[----:B------:R-:W-:Y:S02]  /*d0e0*/  PLOP3.LUT P0, PT, PT, PT, UP2, 0x80, 0x8 ;  /* 0x000000000008781c */ /* 0x000fe40003f0f028 */
[----:B0-----:R-:W-:-:S11]  /*d0f0*/  MOV R184, 0x10 ;  /* 0x0000001000b87802 */ /* 0x001fd60000000f00 */
[----:B-1----:R-:W-:-:S05]  /*d100*/  @P0 IMAD.WIDE.U32 R184, R200, R184, UR10 ;  /* 0x0000000ac8b80e25 */ /* 0x002fca000f8e00b8 */
[----:B------:R1:W-:Y:S01]  /*d110*/  @P0 STG.E.128 desc[UR22][R184.64], R176 ;  /* 0x000000b0b8000986 */ /* 0x0003e2000c101d16 */
[----:B------:R-:W-:Y:S05]  /*d120*/  BRA.U !UP0, `(.L_x_9336) ;  /* 0xffffff3508307547 */ /* 0x000fea000b83ffff */
.L_x_9136:
        /* <DEDUP_REMOVED lines=35> */
.L_x_9337:
        /* <DEDUP_REMOVED lines=10> */
.L_x_15697:


//--------------------- .text._ZN10layer_norm13ln_bwd_kernelINS_13Kernel_traitsI6__halfS2_fS2_fjLj8192ELj1ELj1ELj8ELj16ENS_18Kernel_traits_baseILj8192ES2_S2_fS2_fjLj256EEEEELb0ELb0ELb0ELb0EEEvNS_9BwdParamsE --------------------------
	.section	.text._ZN10layer_norm13ln_bwd_kernelINS_13Kernel_traitsI6__halfS2_fS2_fjLj8192ELj1ELj1ELj8ELj16ENS_18Kernel_traits_baseILj8192ES2_S2_fS2_fjLj256EEEEELb0ELb0ELb0ELb0EEEvNS_9BwdParamsE,"ax",@progbits
	.align	128
        .global         _ZN10layer_norm13ln_bwd_kernelINS_13Kernel_traitsI6__halfS2_fS2_fjLj8192ELj1ELj1ELj8ELj16ENS_18Kernel_traits_baseILj8192ES2_S2_fS2_fjLj256EEEEELb0ELb0ELb0ELb0EEEvNS_9BwdParamsE
        .type           _ZN10layer_norm13ln_bwd_kernelINS_13Kernel_traitsI6__halfS2_fS2_fjLj8192ELj1ELj1ELj8ELj16ENS_18Kernel_traits_baseILj8192ES2_S2_fS2_fjLj256EEEEELb0ELb0ELb0ELb0EEEvNS_9BwdParamsE,@function
        .size           _ZN10layer_norm13ln_bwd_kernelINS_13Kernel_traitsI6__halfS2_fS2_fjLj8192ELj1ELj1ELj8ELj16ENS_18Kernel_traits_baseILj8192ES2_S2_fS2_fjLj256EEEEELb0ELb0ELb0ELb0EEEvNS_9BwdParamsE,(.L_x_15698 - _ZN10layer_norm13ln_bwd_kernelINS_13Kernel_traitsI6__halfS2_fS2_fjLj8192ELj1ELj1ELj8ELj16ENS_18Kernel_traits_baseILj8192ES2_S2_fS2_fjLj256EEEEELb0ELb0ELb0ELb0EEEvNS_9BwdParamsE)
        .other          _ZN10layer_norm13ln_bwd_kernelINS_13Kernel_traitsI6__halfS2_fS2_fjLj8192ELj1ELj1ELj8ELj16ENS_18Kernel_traits_baseILj8192ES2_S2_fS2_fjLj256EEEEELb0ELb0ELb0ELb0EEEvNS_9BwdParamsE,@"STO_CUDA_ENTRY STV_DEFAULT"
_ZN10layer_norm13ln_bwd_kernelINS_13Kernel_traitsI6__halfS2_fS2_fjLj8192ELj1ELj1ELj8ELj16ENS_18Kernel_traits_baseILj8192ES2_S2_fS2_fjLj256EEEEELb0ELb0ELb0ELb0EEEvNS_9BwdParamsE:
.text._ZN10layer_norm13ln_bwd_kernelINS_13Kernel_traitsI6__halfS2_fS2_fjLj8192ELj1ELj1ELj8ELj16ENS_18Kernel_traits_baseILj8192ES2_S2_fS2_fjLj256EEEEELb0ELb0ELb0ELb0EEEvNS_9BwdParamsE:
        /* <DEDUP_REMOVED lines=106> */
.L_x_9380:
[----:B------:R-:W4:Y:S08]  /*06a0*/  @P0 LDC.64 R152, c[0x0][0x3e0] ;  /* 0x0000f800ff980b82 */ /* 0x000f300000000a00 */
[----:B------:R-:W0:Y:S08]  /*06b0*/  LDC R2, c[0x0][0x388] ;  /* 0x0000e200ff027b82 */ /* 0x000e300000000800 */
[----:B------:R-:W1:Y:S01]  /*06c0*/  LDC.64 R154, c[0x0][0x3c0] ;  /* 0x0000f000ff9a7b82 */ /* 0x000e620000000a00 */
[----:B----4-:R-:W-:-:S07]  /*06d0*/  @P0 IMAD.WIDE R156, R5, 0x2, R152 ;  /* 0x00000002059c0825 */ /* 0x010fce00078e0298 */
[----:B------:R-:W4:Y:S01]  /*06e0*/  LDC.64 R152, c[0x0][0x3c8] ;  /* 0x0000f200ff987b82 */ /* 0x000f220000000a00 */
[----:B-----5:R2:W5:Y:S01]  /*06f0*/  @P0 LDG.E.U16 R206, desc[UR8][R156.64] ;  /* 0x000000089cce0981 */ /* 0x020562000c1e1500 */
[C---:B0-----:R-:W-:Y:S02]  /*0700*/  IMAD R4, R5.reuse, R2, RZ ;  /* 0x0000000205047224 */ /* 0x041fe400078e02ff */
[----:B-1----:R-:W-:-:S03]  /*0710*/  IMAD.WIDE R154, R5, 0x4, R154 ;  /* 0x00000004059a7825 */ /* 0x002fc600078e029a */
[----:B------:R-:W-:-:S03]  /*0720*/  SHF.R.S32.HI R7, RZ, 0x1f, R4 ;  /* 0x0000001fff077819 */ /* 0x000fc60000011404 */
[----:B------:R-:W3:Y:S01]  /*0730*/  LDG.E R154, desc[UR8][R154.64] ;  /* 0x000000089a9a7981 */ /* 0x000ee2000c1e1900 */
[----:B----4-:R-:W-:Y:S01]  /*0740*/  IMAD.WIDE R152, R5, 0x4, R152 ;  /* 0x0000000405987825 */ /* 0x010fe200078e0298 */
[----:B------:R-:W-:-:S04]  /*0750*/  LEA.HI R159, R7, R4, RZ, 0x3 ;  /* 0x00000004079f7211 */ /* 0x000fc800078f18ff */
[----:B------:R0:W5:Y:S01]  /*0760*/  LDG.E R7, desc[UR8][R152.64] ;  /* 0x0000000898077981 */ /* 0x000162000c1e1900 */
[----:B------:R-:W1:Y:S01]  /*0770*/  S2R R0, SR_TID.X ;  /* 0x0000000000007919 */ /* 0x000e620000002100 */
[C---:B------:R-:W-:Y:S01]  /*0780*/  ISETP.GE.U32.AND P5, PT, R3.reuse, 0x100, PT ;  /* 0x000001000300780c */ /* 0x040fe20003fa6070 */
[----:B------:R-:W-:Y:S01]  /*0790*/  BSSY.RECONVERGENT B0, `(.L_x_9339) ;  /* 0x0000061000007945 */ /* 0x000fe20003800200 */
[----:B------:R-:W-:Y:S01]  /*07a0*/  ISETP.NE.AND P6, PT, RZ, UR7, PT ;  /* 0x00000007ff007c0c */ /* 0x000fe2000bfc5270 */
[----:B------:R-:W-:Y:S01]  /*07b0*/  HFMA2 R165, -RZ, RZ, 0, 0 ;  /* 0x00000000ffa57431 */ /* 0x000fe200000001ff */
[C---:B------:R-:W-:Y:S02]  /*07c0*/  ISETP.GE.U32.AND P4, PT, R3.reuse, 0x200, PT ;  /* 0x000002000300780c */ /* 0x040fe40003f86070 */
[C---:B------:R-:W-:Y:S02]  /*07d0*/  ISETP.GE.U32.AND P3, PT, R3.reuse, 0x300, PT ;  /* 0x000003000300780c */ /* 0x040fe40003f66070 */
[----:B------:R-:W-:-:S02]  /*07e0*/  ISETP.GE.U32.AND P2, PT, R3, 0x400, PT ;  /* 0x000004000300780c */ /* 0x000fc40003f46070 */
[----:B------:R-:W-:Y:S02]  /*07f0*/  MOV R208, RZ ;  /* 0x000000ff00d07202 */ /* 0x000fe40000000f00 */
[----:B-1----:R-:W-:-:S04]  /*0800*/  LEA.HI.SX32 R4, R159, R0, 0x1d ;  /* 0x000000009f047211 */ /* 0x002fc800078feaff */
[----:B------:R-:W-:Y:S02]  /*0810*/  MOV R209, R4 ;  /* 0x0000000400d17202 */ /* 0x000fe40000000f00 */
[----:B---3--:R-:W-:Y:S01]  /*0820*/  FSEL R164, R154, RZ, !P6 ;  /* 0x000000ff9aa47208 */ /* 0x008fe20007000000 */
[----:B0-2---:R-:W-:Y:S06]  /*0830*/  @!P5 BRA `(.L_x_9340) ;  /* 0x000000040058d947 */ /* 0x005fec0003800000 */
        /* <DEDUP_REMOVED lines=8> */
[----:B------:R-:W-:Y:S01]  /*08c0*/  ISETP.NE.AND.EX P1, PT, RZ, UR11, PT, P1 ;  /* 0x0000000bff007c0c */ /* 0x000fe2000bf25310 */
[----:B------:R-:W-:Y:S02]  /*08d0*/  HADD2.F32 R205, -RZ, R132.H0_H0 ;  /* 0x20000084ffcd7230 */ /* 0x000fe40000004100 */
[----:B------:R-:W-:-:S10]  /*08e0*/  HADD2.F32 R201, -RZ, R133.H0_H0 ;  /* 0x20000085ffc97230 */ /* 0x000fd40000004100 */
[----:B------:R-:W1:Y:S01]  /*08f0*/  @P1 LDC.64 R166, c[0x0][0x438] ;  /* 0x00010e00ffa61b82 */ /* 0x000e620000000a00 */
[----:B------:R-:W-:Y:S02]  /*0900*/  HADD2.F32 R202, -RZ, R132.H1_H1 ;  /* 0x30000084ffca7230 */ /* 0x000fe40000004100 */
[----:B------:R-:W-:Y:S02]  /*0910*/  HADD2.F32 R198, -RZ, R133.H1_H1 ;  /* 0x30000085ffc67230 */ /* 0x000fe40000004100 */
[--C-:B------:R-:W-:Y:S02]  /*0920*/  HADD2.F32 R197, -RZ, R134.reuse.H0_H0 ;  /* 0x20000086ffc57230 */ /* 0x100fe40000004100 */
[----:B------:R-:W-:Y:S02]  /*0930*/  HADD2.F32 R194, -RZ, R134.H1_H1 ;  /* 0x30000086ffc27230 */ /* 0x000fe40000004100 */
[--C-:B0-----:R-:W-:Y:S02]  /*0940*/  HADD2.F32 R193, -RZ, R135.reuse.H0_H0 ;  /* 0x20000087ffc17230 */ /* 0x101fe40000004100 */
[----:B------:R-:W-:-:S02]  /*0950*/  HADD2.F32 R190, -RZ, R135.H1_H1 ;  /* 0x30000087ffbe7230 */ /* 0x000fc40000004100 */
[----:B-1----:R-:W-:-:S05]  /*0960*/  @P1 IMAD.WIDE.U32 R166, R4, 0x20, R166 ;  /* 0x0000002004a61825 */ /* 0x002fca00078e00a6 */
[----:B------:R-:W5:Y:S04]  /*0970*/  @P1 LDG.E.128 R52, desc[UR8][R166.64] ;  /* 0x00000008a6341981 */ /* 0x000f68000c1e1d00 */
[----:B------:R0:W5:Y:S01]  /*0980*/  @P1 LDG.E.128 R48, desc[UR8][R166.64+0x10] ;  /* 0x00001008a6301981 */ /* 0x000162000c1e1d00 */
[----:B------:R-:W-:Y:S01]  /*0990*/  IADD3 R209, PT, PT, R4, 0x100, RZ ;  /* 0x0000010004d17810 */ /* 0x000fe20007ffe0ff */
[C---:B--2---:R-:W-:Y:S01]  /*09a0*/  FADD.FTZ R204, -R164.reuse, R153 ;  /* 0x00000099a4cc7221 */ /* 0x044fe20000010100 */
[C---:B------:R-:W-:Y:S01]  /*09b0*/  FADD.FTZ R152, -R164.reuse, R152 ;  /* 0x00000098a4987221 */ /* 0x040fe20000010100 */
[C---:B------:R-:W-:Y:S01]  /*09c0*/  FADD.FTZ R154, -R164.reuse, R154 ;  /* 0x0000009aa49a7221 */ /* 0x040fe20000010100 */
[----:B------:R-:W-:Y:S02]  /*09d0*/  FADD.FTZ R200, -R164, R155 ;  /* 0x0000009ba4c87221 */ /* 0x000fe40000010100 */
[----:B-----5:R-:W-:Y:S01]  /*09e0*/  FMUL.FTZ R207, R7, R152 ;  /* 0x0000009807cf7220 */ /* 0x020fe20000410000 */
[----:B----4-:R-:W-:-:S02]  /*09f0*/  HADD2.F32 R153, -RZ, R156.H0_H0 ;  /* 0x2000009cff997230 */ /* 0x010fc40000004100 */
[----:B------:R-:W-:Y:S01]  /*0a00*/  FMUL.FTZ R203, R7, R154 ;  /* 0x0000009a07cb7220 */ /* 0x000fe20000410000 */
[--C-:B------:R-:W-:Y:S02]  /*0a10*/  HADD2.F32 R155, -RZ, R157.reuse.H0_H0 ;  /* 0x2000009dff9b7230 */ /* 0x100fe40000004100 */
[----:B------:R-:W-:Y:S02]  /*0a20*/  HADD2.F32 R156, -RZ, R156.H1_H1 ;  /* 0x3000009cff9c7230 */ /* 0x000fe40000004100 */
        /* <DEDUP_REMOVED lines=8> */
[----:B------:R-:W-:Y:S01]  /*0ab0*/  FADD.FTZ R153, RZ, R205 ;  /* 0x000000cdff997221 */ /* 0x000fe20000010000 */
[----:B------:R-:W-:Y:S01]  /*0ac0*/  FFMA.FTZ R155, R207, R205, RZ ;  /* 0x000000cdcf9b7223 */ /* 0x000fe200000100ff */
[----:B------:R-:W-:-:S02]  /*0ad0*/  HADD2.F32 R157, -RZ, R157.H1_H1 ;  /* 0x3000009dff9d7230 */ /* 0x000fc40000004100 */
[----:B------:R-:W-:Y:S01]  /*0ae0*/  FADD.FTZ R152, R153, R202 ;  /* 0x000000ca99987221 */ /* 0x000fe20000010000 */
[----:B------:R-:W-:Y:S01]  /*0af0*/  FFMA.FTZ R154, R204, R202, R155 ;  /* 0x000000cacc9a7223 */ /* 0x000fe2000001009b */
[--C-:B------:R-:W-:Y:S02]  /*0b00*/  HADD2.F32 R165, -RZ, R158.reuse.H0_H0 ;  /* 0x2000009effa57230 */ /* 0x100fe40000004100 */
[----:B---3--:R-:W-:Y:S01]  /*0b10*/  FADD.FTZ R160, -R164, R160 ;  /* 0x000000a0a4a07221 */ /* 0x008fe20000010100 */
[----:B------:R-:W-:Y:S01]  /*0b20*/  FMUL.FTZ R200, R7, R200 ;  /* 0x000000c807c87220 */ /* 0x000fe20000410000 */
        /* <DEDUP_REMOVED lines=9> */
[----:B0-----:R-:W-:-:S02]  /*0bc0*/  HADD2.F32 R166, -RZ, R159.H0_H0 ;  /* 0x2000009fffa67230 */ /* 0x001fc40000004100 */
[----:B------:R-:W-:Y:S01]  /*0bd0*/  FADD.FTZ R162, -R164, R162 ;  /* 0x000000a2a4a27221 */ /* 0x000fe20000010100 */
        /* <DEDUP_REMOVED lines=28> */
.L_x_9340:
[----:B------:R-:W-:Y:S05]  /*0da0*/  BSYNC.RECONVERGENT B0 ;  /* 0x0000000000007941 */ /* 0x000fea0003800200 */
.L_x_9339:
        /* <DEDUP_REMOVED lines=11> */
[----:B------:R-:W-:-:S12]  /*0e60*/  HADD2.F32 R189, -RZ, R128.H0_H0 ;  /* 0x20000080ffbd7230 */ /* 0x000fd80000004100 */
[----:B------:R-:W1:Y:S01]  /*0e70*/  @P1 LDC.64 R156, c[0x0][0x438] ;  /* 0x00010e00ff9c1b82 */ /* 0x000e620000000a00 */
[----:B------:R-:W-:Y:S02]  /*0e80*/  HADD2.F32 R186, -RZ, R128.H1_H1 ;  /* 0x30000080ffba7230 */ /* 0x000fe40000004100 */
[----:B------:R-:W-:Y:S02]  /*0e90*/  HADD2.F32 R185, -RZ, R129.H0_H0 ;  /* 0x20000081ffb97230 */ /* 0x000fe40000004100 */
        /* <DEDUP_REMOVED lines=8> */
[C---:B-----5:R-:W-:Y:S01]  /*0f20*/  FMUL.FTZ R191, R7.reuse, R8 ;  /* 0x0000000807bf7220 */ /* 0x060fe20000410000 */
[----:B------:R-:W-:Y:S01]  /*0f30*/  FMUL.FTZ R188, R7, R188 ;  /* 0x000000bc07bc7220 */ /* 0x000fe20000410000 */
[----:B----4-:R-:W-:-:S02]  /*0f40*/  HADD2.F32 R6, -RZ, R12.H0_H0 ;  /* 0x2000000cff067230 */ /* 0x010fc40000004100 */
[----:B------:R-:W-:Y:S02]  /*0f50*/  HADD2.F32 R12, -RZ, R12.H1_H1 ;  /* 0x3000000cff0c7230 */ /* 0x000fe40000004100 */
[----:B------:R-:W-:Y:S01]  /*0f60*/  FMUL.FTZ R187, R7, R10 ;  /* 0x0000000a07bb7220 */ /* 0x000fe20000410000 */
[--C-:B------:R-:W-:Y:S02]  /*0f70*/  HADD2.F32 R9, -RZ, R13.reuse.H0_H0 ;  /* 0x2000000dff097230 */ /* 0x100fe40000004100 */
[-C--:B------:R-:W-:Y:S01]  /*0f80*/  FMUL.FTZ R189, R189, R6.reuse ;  /* 0x00000006bdbd7220 */ /* 0x080fe20000410000 */
[----:B------:R-:W-:Y:S02]  /*0f90*/  HADD2.F32 R13, -RZ, R13.H1_H1 ;  /* 0x3000000dff0d7230 */ /* 0x000fe40000004100 */
[----:B------:R-:W-:Y:S01]  /*0fa0*/  FADD.FTZ R76, R76, R6 ;  /* 0x000000064c4c7221 */ /* 0x000fe20000010000 */
[----:B------:R-:W-:Y:S01]  /*0fb0*/  FFMA.FTZ R108, R191, R6, R108 ;  /* 0x00000006bf6c7223 */ /* 0x000fe2000001006c */
[----:B------:R-:W-:-:S02]  /*0fc0*/  HADD2.F32 R8, -RZ, R129.H1_H1 ;  /* 0x30000081ff087230 */ /* 0x000fc40000004100 */
[-C--:B------:R-:W-:Y:S01]  /*0fd0*/  FMUL.FTZ R186, R186, R12.reuse ;  /* 0x0000000cbaba7220 */ /* 0x080fe20000410000 */
[----:B0-----:R-:W-:Y:S02]  /*0fe0*/  HADD2.F32 R159, -RZ, R14.H0_H0 ;  /* 0x2000000eff9f7230 */ /* 0x001fe40000004100 */
[----:B------:R-:W-:Y:S01]  /*0ff0*/  FADD.FTZ R77, R77, R12 ;  /* 0x0000000c4d4d7221 */ /* 0x000fe20000010000 */
[----:B------:R-:W-:Y:S01]  /*1000*/  FFMA.FTZ R109, R188, R12, R109 ;  /* 0x0000000cbc6d7223 */ /* 0x000fe2000001006d */
[----:B------:R-:W-:Y:S01]  /*1010*/  FMUL.FTZ R6, R7, R16 ;  /* 0x0000001007067220 */ /* 0x000fe20000410000 */
[----:B------:R-:W-:Y:S02]  /*1020*/  HADD2.F32 R10, -RZ, R130.H0_H0 ;  /* 0x20000082ff0a7230 */ /* 0x000fe40000004100 */
[----:B------:R-:W-:Y:S02]  /*1030*/  HADD2.F32 R158, -RZ, R14.H1_H1 ;  /* 0x3000000eff9e7230 */ /* 0x000fe40000004100 */
[----:B------:R-:W-:-:S02]  /*1040*/  HADD2.F32 R12, -RZ, R130.H1_H1 ;  /* 0x30000082ff0c7230 */ /* 0x000fc40000004100 */
[----:B---3--:R-:W-:Y:S01]  /*1050*/  FADD.FTZ R14, -R164, R153 ;  /* 0x00000099a40e7221 */ /* 0x008fe20000010100 */
        /* <DEDUP_REMOVED lines=9> */
[----:B------:R-:W-:Y:S01]  /*10f0*/  FMUL.FTZ R10, R12, R158 ;  /* 0x0000009e0c0a7220 */ /* 0x000fe20000410000 */
[----:B------:R-:W-:Y:S01]  /*1100*/  FMUL.FTZ R12, R7, R14 ;  /* 0x0000000e070c7220 */ /* 0x000fe20000410000 */
[----:B------:R-:W-:Y:S01]  /*1110*/  FADD.FTZ R14, R165, R186 ;  /* 0x000000baa50e7221 */ /* 0x000fe20000010000 */
[----:B------:R-:W-:Y:S01]  /*1120*/  FFMA.FTZ R16, R188, R186, R13 ;  /* 0x000000babc107223 */ /* 0x000fe2000001000d */
[----:B-1----:R-:W-:-:S02]  /*1130*/  HADD2.F32 R157, -RZ, R15.H0_H0 ;  /* 0x2000000fff9d7230 */ /* 0x002fc40000004100 */
[----:B------:R-:W-:Y:S01]  /*1140*/  FADD.FTZ R152, -R164, R152 ;  /* 0x00000098a4987221 */ /* 0x000fe20000010100 */
[----:B------:R-:W-:Y:S02]  /*1150*/  HADD2.F32 R160, -RZ, R15.H1_H1 ;  /* 0x3000000fffa07230 */ /* 0x000fe40000004100 */
[----:B------:R-:W-:Y:S01]  /*1160*/  FADD.FTZ R14, R14, R185 ;  /* 0x000000b90e0e7221 */ /* 0x000fe20000010000 */
[----:B------:R-:W-:Y:S01]  /*1170*/  FFMA.FTZ R15, R187, R185, R16 ;  /* 0x000000b9bb0f7223 */ /* 0x000fe20000010010 */
[----:B------:R-:W-:Y:S02]  /*1180*/  FMUL.FTZ R11, R7, R152 ;  /* 0x00000098070b7220 */ /* 0x000fe40000410000 */
[----:B------:R-:W-:Y:S01]  /*1190*/  FADD.FTZ R153, R14, R9 ;  /* 0x000000090e997221 */ /* 0x000fe20000010000 */
[----:B------:R-:W-:Y:S01]  /*11a0*/  FFMA.FTZ R14, R6, R9, R15 ;  /* 0x00000009060e7223 */ /* 0x000fe2000001000f */
[--C-:B------:R-:W-:Y:S02]  /*11b0*/  HADD2.F32 R152, -RZ, R131.reuse.H0_H0 ;  /* 0x20000083ff987230 */ /* 0x100fe40000004100 */
[C---:B------:R-:W-:Y:S01]  /*11c0*/  FADD.FTZ R154, -R164.reuse, R154 ;  /* 0x0000009aa49a7221 */ /* 0x040fe20000010100 */
        /* <DEDUP_REMOVED lines=22> */
.L_x_9342:
[----:B------:R-:W-:Y:S05]  /*1330*/  BSYNC.RECONVERGENT B0 ;  /* 0x0000000000007941 */ /* 0x000fea0003800200 */
.L_x_9341:
        /* <DEDUP_REMOVED lines=15> */
[--C-:B0-----:R-:W-:Y:S02]  /*1430*/  HADD2.F32 R18, -RZ, R124.reuse.H0_H0 ;  /* 0x2000007cff127230 */ /* 0x101fe40000004100 */
[----:B------:R-:W-:Y:S01]  /*1440*/  HADD2.F32 R19, -RZ, R124.H1_H1 ;  /* 0x3000007cff137230 */ /* 0x000fe20000004100 */
[----:B------:R-:W-:Y:S01]  /*1450*/  IADD3 R209, PT, PT, R209, 0x100, RZ ;  /* 0x00000100d1d17810 */ /* 0x000fe20007ffe0ff */
[C---:B--2---:R-:W-:Y:S01]  /*1460*/  FADD.FTZ R20, -R164.reuse, R20 ;  /* 0x00000014a4147221 */ /* 0x044fe20000010100 */
[C---:B------:R-:W-:Y:S01]  /*1470*/  FADD.FTZ R158, -R164.reuse, R21 ;  /* 0x00000015a49e7221 */ /* 0x040fe20000010100 */
[----:B------:R-:W-:-:S02]  /*1480*/  FADD.FTZ R160, -R164, R22 ;  /* 0x00000016a4a07221 */ /* 0x000fc40000010100 */
[----:B-----5:R-:W-:Y:S01]  /*1490*/  FMUL.FTZ R17, R7, R20 ;  /* 0x0000001407117220 */ /* 0x020fe20000410000 */
[----:B------:R-:W-:Y:S01]  /*14a0*/  FADD.FTZ R162, -R164, R23 ;  /* 0x00000017a4a27221 */ /* 0x000fe20000010100 */
[----:B----4-:R-:W-:Y:S02]  /*14b0*/  HADD2.F32 R21, -RZ, R24.H0_H0 ;  /* 0x20000018ff157230 */ /* 0x010fe40000004100 */
[--C-:B------:R-:W-:Y:S02]  /*14c0*/  HADD2.F32 R23, -RZ, R25.reuse.H0_H0 ;  /* 0x20000019ff177230 */ /* 0x100fe40000004100 */
[----:B------:R-:W-:Y:S02]  /*14d0*/  HADD2.F32 R152, -RZ, R25.H1_H1 ;  /* 0x30000019ff987230 */ /* 0x000fe40000004100 */
[-C--:B------:R-:W-:Y:S01]  /*14e0*/  FMUL.FTZ R18, R18, R21.reuse ;  /* 0x0000001512127220 */ /* 0x080fe20000410000 */
[----:B------:R-:W-:Y:S01]  /*14f0*/  FADD.FTZ R68, R68, R21 ;  /* 0x0000001544447221 */ /* 0x000fe20000010000 */
[----:B------:R-:W-:Y:S01]  /*1500*/  FFMA.FTZ R100, R17, R21, R100 ;  /* 0x0000001511647223 */ /* 0x000fe20000010064 */
[----:B------:R-:W-:-:S02]  /*1510*/  HADD2.F32 R22, -RZ, R125.H0_H0 ;  /* 0x2000007dff167230 */ /* 0x000fc40000004100 */
[C---:B------:R-:W-:Y:S01]  /*1520*/  FMUL.FTZ R21, R7.reuse, R160 ;  /* 0x000000a007157220 */ /* 0x040fe20000410000 */
[----:B------:R-:W-:Y:S02]  /*1530*/  HADD2.F32 R24, -RZ, R24.H1_H1 ;  /* 0x30000018ff187230 */ /* 0x000fe40000004100 */
[----:B------:R-:W-:Y:S02]  /*1540*/  HADD2.F32 R25, -RZ, R125.H1_H1 ;  /* 0x3000007dff197230 */ /* 0x000fe40000004100 */
[C---:B---3--:R-:W-:Y:S01]  /*1550*/  FADD.FTZ R28, -R164.reuse, R28 ;  /* 0x0000001ca41c7221 */ /* 0x048fe20000010100 */
[----:B------:R-:W-:Y:S01]  /*1560*/  FMUL.FTZ R20, R7, R158 ;  /* 0x0000009e07147220 */ /* 0x000fe20000410000 */
        /* <DEDUP_REMOVED lines=8> */
[----:B------:R-:W-:Y:S02]  /*15f0*/  HADD2.F32 R26, -RZ, R126.H0_H0 ;  /* 0x2000007eff1a7230 */ /* 0x000fe40000004100 */
[----:B------:R-:W-:Y:S01]  /*1600*/  FMUL.FTZ R23, R25, R152 ;  /* 0x0000009819177220 */ /* 0x000fe20000410000 */
[----:B------:R-:W-:Y:S01]  /*1610*/  FADD.FTZ R30, R165, R18 ;  /* 0x00000012a51e7221 */ /* 0x000fe20000010000 */
[----:B------:R-:W-:Y:S01]  /*1620*/  FMUL.FTZ R25, R7, R28 ;  /* 0x0000001c07197220 */ /* 0x000fe20000410000 */
[----:B------:R-:W-:Y:S01]  /*1630*/  FFMA.FTZ R29, R17, R18, R208 ;  /* 0x00000012111d7223 */ /* 0x000fe200000100d0 */
[----:B------:R-:W-:Y:S01]  /*1640*/  FADD.FTZ R69, R69, R24 ;  /* 0x0000001845457221 */ /* 0x000fe20000010000 */
[----:B------:R-:W-:Y:S01]  /*1650*/  FFMA.FTZ R101, R20, R24, R101 ;  /* 0x0000001814657223 */ /* 0x000fe20000010065 */
[----:B------:R-:W-:Y:S01]  /*1660*/  FADD.FTZ R210, -R164, R31 ;  /* 0x0000001fa4d27221 */ /* 0x000fe20000010100 */
[----:B------:R-:W-:Y:S01]  /*1670*/  FMUL.FTZ R24, R7, R162 ;  /* 0x000000a207187220 */ /* 0x000fe20000410000 */
[----:B------:R-:W-:Y:S01]  /*1680*/  FADD.FTZ R31, R30, R19 ;  /* 0x000000131e1f7221 */ /* 0x000fe20000010000 */
[-C--:B------:R-:W-:Y:S01]  /*1690*/  FMUL.FTZ R26, R26, R153.reuse ;  /* 0x000000991a1a7220 */ /* 0x080fe20000410000 */
[----:B------:R-:W-:Y:S01]  /*16a0*/  FADD.FTZ R64, R64, R153 ;  /* 0x0000009940407221 */ /* 0x000fe20000010000 */
[----:B------:R-:W-:Y:S01]  /*16b0*/  FFMA.FTZ R96, R25, R153, R96 ;  /* 0x0000009919607223 */ /* 0x000fe20000010060 */
[----:B------:R-:W-:Y:S01]  /*16c0*/  FFMA.FTZ R30, R20, R19, R29 ;  /* 0x00000013141e7223 */ /* 0x000fe2000001001d */
[----:B------:R-:W-:-:S02]  /*16d0*/  HADD2.F32 R155, -RZ, R27.H0_H0 ;  /* 0x2000001bff9b7230 */ /* 0x000fc40000004100 */
[----:B------:R-:W-:Y:S01]  /*16e0*/  FADD.FTZ R71, R71, R152 ;  /* 0x0000009847477221 */ /* 0x000fe20000010000 */
[----:B------:R-:W-:Y:S02]  /*16f0*/  HADD2.F32 R153, -RZ, R127.H0_H0 ;  /* 0x2000007fff997230 */ /* 0x000fe40000004100 */
[----:B------:R-:W-:Y:S01]  /*1700*/  FFMA.FTZ R103, R24, R152, R103 ;  /* 0x0000009818677223 */ /* 0x000fe20000010067 */
[----:B------:R-:W-:Y:S02]  /*1710*/  HADD2.F32 R156, -RZ, R27.H1_H1 ;  /* 0x3000001bff9c7230 */ /* 0x000fe40000004100 */
[----:B------:R-:W-:Y:S01]  /*1720*/  FADD.FTZ R152, R31, R22 ;  /* 0x000000161f987221 */ /* 0x000fe20000010000 */
[----:B------:R-:W-:Y:S02]  /*1730*/  HADD2.F32 R27, -RZ, R126.H1_H1 ;  /* 0x3000007eff1b7230 */ /* 0x000fe40000004100 */
[----:B------:R-:W-:Y:S01]  /*1740*/  FFMA.FTZ R31, R21, R22, R30 ;  /* 0x00000016151f7223 */ /* 0x000fe2000001001e */
[----:B------:R-:W-:Y:S01]  /*1750*/  FMUL.FTZ R28, R7, R166 ;  /* 0x000000a6071c7220 */ /* 0x000fe20000410000 */
[----:B------:R-:W-:Y:S01]  /*1760*/  FMUL.FTZ R29, R153, R155 ;  /* 0x0000009b991d7220 */ /* 0x000fe20000410000 */
[----:B------:R-:W-:Y:S01]  /*1770*/  FADD.FTZ R153, R152, R23 ;  /* 0x0000001798997221 */ /* 0x000fe20000010000 */
[----:B------:R-:W-:Y:S01]  /*1780*/  FFMA.FTZ R30, R24, R23, R31 ;  /* 0x00000017181e7223 */ /* 0x000fe2000001001f */
[-C--:B------:R-:W-:Y:S01]  /*1790*/  FMUL.FTZ R27, R27, R154.reuse ;  /* 0x0000009a1b1b7220 */ /* 0x080fe20000410000 */
[----:B------:R-:W-:Y:S01]  /*17a0*/  FADD.FTZ R65, R65, R154 ;  /* 0x0000009a41417221 */ /* 0x000fe20000010000 */
[----:B------:R-:W-:Y:S01]  /*17b0*/  FFMA.FTZ R97, R28, R154, R97 ;  /* 0x0000009a1c617223 */ /* 0x000fe20000010061 */
[----:B------:R-:W-:-:S02]  /*17c0*/  HADD2.F32 R154, -RZ, R127.H1_H1 ;  /* 0x3000007fff9a7230 */ /* 0x000fc40000004100 */
[----:B------:R-:W-:Y:S01]  /*17d0*/  FADD.FTZ R152, R153, R26 ;  /* 0x0000001a99987221 */ /* 0x000fe20000010000 */
[----:B------:R-:W-:Y:S01]  /*17e0*/  FFMA.FTZ R153, R25, R26, R30 ;  /* 0x0000001a19997223 */ /* 0x000fe2000001001e */
[C---:B------:R-:W-:Y:S01]  /*17f0*/  FMUL.FTZ R31, R7.reuse, R168 ;  /* 0x000000a8071f7220 */ /* 0x040fe20000410000 */
[----:B------:R-:W-:Y:S01]  /*1800*/  FMUL.FTZ R30, R154, R156 ;  /* 0x0000009c9a1e7220 */ /* 0x000fe20000410000 */
[----:B------:R-:W-:Y:S01]  /*1810*/  FADD.FTZ R152, R152, R27 ;  /* 0x0000001b98987221 */ /* 0x000fe20000010000 */
[----:B------:R-:W-:Y:S01]  /*1820*/  FFMA.FTZ R154, R28, R27, R153 ;  /* 0x0000001b1c9a7223 */ /* 0x000fe20000010099 */
[----:B------:R-:W-:Y:S02]  /*1830*/  FMUL.FTZ R168, R7, R210 ;  /* 0x000000d207a87220 */ /* 0x000fe40000410000 */
        /* <DEDUP_REMOVED lines=8> */
.L_x_9344:
[----:B------:R-:W-:Y:S05]  /*18c0*/  BSYNC.RECONVERGENT B0 ;  /* 0x0000000000007941 */ /* 0x000fea0003800200 */
.L_x_9343:
        /* <DEDUP_REMOVED lines=9> */
[----:B-1----:R-:W-:-:S03]  /*1960*/  IMAD.WIDE.U32 R160, R209, 0x10, R160 ;  /* 0x00000010d1a07825 */ /* 0x002fc600078e00a0 */
[----:B------:R1:W3:Y:S04]  /*1970*/  LDG.E.128 R156, desc[UR8][R170.64+0x10] ;  /* 0x00001008aa9c7981 */ /* 0x0002e8000c1e1d00 */
[----:B------:R-:W4:Y:S01]  /*1980*/  LDG.E.128 R160, desc[UR8][R160.64] ;  /* 0x00000008a0a07981 */ /* 0x000f22000c1e1d00 */
[----:B0-----:R-:W-:-:S05]  /*1990*/  @P1 IMAD.WIDE.U32 R166, R209, 0x20, R166 ;  /* 0x00000020d1a61825 */ /* 0x001fca00078e00a6 */
[----:B------:R0:W5:Y:S04]  /*19a0*/  @P1 LDG.E.128 R136, desc[UR8][R166.64] ;  /* 0x00000008a6881981 */ /* 0x000168000c1e1d00 */
[----:B------:R0:W5:Y:S01]  /*19b0*/  @P1 LDG.E.128 R140, desc[UR8][R166.64+0x10] ;  /* 0x00001008a68c1981 */ /* 0x000162000c1e1d00 */
[--C-:B-1----:R-:W-:Y:S02]  /*19c0*/  HADD2.F32 R170, -RZ, R120.reuse.H0_H0 ;  /* 0x20000078ffaa7230 */ /* 0x102fe40000004100 */
[----:B------:R-:W-:Y:S02]  /*19d0*/  HADD2.F32 R171, -RZ, R120.H1_H1 ;  /* 0x30000078ffab7230 */ /* 0x000fe40000004100 */
[--C-:B------:R-:W-:Y:S02]  /*19e0*/  HADD2.F32 R174, -RZ, R121.reuse.H0_H0 ;  /* 0x20000079ffae7230 */ /* 0x100fe40000004100 */
[----:B------:R-:W-:-:S02]  /*19f0*/  HADD2.F32 R175, -RZ, R121.H1_H1 ;  /* 0x30000079ffaf7230 */ /* 0x000fc40000004100 */
[--C-:B------:R-:W-:Y:S02]  /*1a00*/  HADD2.F32 R179, -RZ, R122.reuse.H1_H1 ;  /* 0x3000007affb37230 */ /* 0x100fe40000004100 */
[--C-:B------:R-:W-:Y:S02]  /*1a10*/  HADD2.F32 R182, -RZ, R123.reuse.H0_H0 ;  /* 0x2000007bffb67230 */ /* 0x100fe40000004100 */
[----:B------:R-:W-:Y:S02]  /*1a20*/  HADD2.F32 R183, -RZ, R123.H1_H1 ;  /* 0x3000007bffb77230 */ /* 0x000fe40000004100 */
[C---:B--2---:R-:W-:Y:S01]  /*1a30*/  FADD.FTZ R152, -R164.reuse, R152 ;  /* 0x00000098a4987221 */ /* 0x044fe20000010100 */
[C---:B------:R-:W-:Y:S01]  /*1a40*/  FADD.FTZ R172, -R164.reuse, R153 ;  /* 0x00000099a4ac7221 */ /* 0x040fe20000010100 */
[C---:B------:R-:W-:Y:S01]  /*1a50*/  FADD.FTZ R154, -R164.reuse, R154 ;  /* 0x0000009aa49a7221 */ /* 0x040fe20000010100 */
[C---:B------:R-:W-:Y:S01]  /*1a60*/  FADD.FTZ R176, -R164.reuse, R155 ;  /* 0x0000009ba4b07221 */ /* 0x040fe20000010100 */
[C---:B---3--:R-:W-:Y:S01]  /*1a70*/  FADD.FTZ R180, -R164.reuse, R157 ;  /* 0x0000009da4b47221 */ /* 0x048fe20000010100 */
[----:B-----5:R-:W-:Y:S01]  /*1a80*/  FMUL.FTZ R169, R7, R152 ;  /* 0x0000009807a97220 */ /* 0x020fe20000410000 */
[----:B------:R-:W-:Y:S01]  /*1a90*/  FADD.FTZ R178, -R164, R156 ;  /* 0x0000009ca4b27221 */ /* 0x000fe20000010100 */
[----:B------:R-:W-:-:S02]  /*1aa0*/  HADD2.F32 R152, -RZ, R122.H0_H0 ;  /* 0x2000007aff987230 */ /* 0x000fc40000004100 */
[C---:B------:R-:W-:Y:S01]  /*1ab0*/  FMUL.FTZ R173, R7.reuse, R154 ;  /* 0x0000009a07ad7220 */ /* 0x040fe20000410000 */
[----:B----4-:R-:W-:Y:S02]  /*1ac0*/  HADD2.F32 R153, -RZ, R160.H0_H0 ;  /* 0x200000a0ff997230 */ /* 0x010fe40000004100 */
[C---:B------:R-:W-:Y:S01]  /*1ad0*/  FMUL.FTZ R177, R7.reuse, R178 ;  /* 0x000000b207b17220 */ /* 0x040fe20000410000 */
[----:B------:R-:W-:Y:S02]  /*1ae0*/  HADD2.F32 R157, -RZ, R162.H0_H0 ;  /* 0x200000a2ff9d7230 */ /* 0x000fe40000004100 */
[----:B------:R-:W-:Y:S01]  /*1af0*/  FMUL.FTZ R172, R7, R172 ;  /* 0x000000ac07ac7220 */ /* 0x000fe20000410000 */
[----:B------:R-:W-:Y:S02]  /*1b00*/  HADD2.F32 R160, -RZ, R160.H1_H1 ;  /* 0x300000a0ffa07230 */ /* 0x000fe40000004100 */
[----:B------:R-:W-:Y:S01]  /*1b10*/  FMUL.FTZ R170, R170, R153 ;  /* 0x00000099aaaa7220 */ /* 0x000fe20000410000 */
[----:B------:R-:W-:-:S02]  /*1b20*/  HADD2.F32 R155, -RZ, R161.H0_H0 ;  /* 0x200000a1ff9b7230 */ /* 0x000fc40000004100 */
[----:B------:R-:W-:Y:S01]  /*1b30*/  FMUL.FTZ R178, R152, R157 ;  /* 0x0000009d98b27220 */ /* 0x000fe20000410000 */
        /* <DEDUP_REMOVED lines=8> */
[----:B------:R-:W-:Y:S02]  /*1bc0*/  HADD2.F32 R156, -RZ, R161.H1_H1 ;  /* 0x300000a1ff9c7230 */ /* 0x000fe40000004100 */
[----:B------:R-:W-:Y:S01]  /*1bd0*/  FADD.FTZ R155, R152, R171 ;  /* 0x000000ab989b7221 */ /* 0x000fe20000010000 */
[----:B------:R-:W-:Y:S01]  /*1be0*/  FFMA.FTZ R152, R172, R171, R153 ;  /* 0x000000abac987223 */ /* 0x000fe20000010099 */
[----:B------:R-:W-:Y:S01]  /*1bf0*/  FMUL.FTZ R176, R7, R176 ;  /* 0x000000b007b07220 */ /* 0x000fe20000410000 */
[----:B------:R-:W-:-:S02]  /*1c00*/  HADD2.F32 R162, -RZ, R162.H1_H1 ;  /* 0x300000a2ffa27230 */ /* 0x000fc40000004100 */
[----:B------:R-:W-:Y:S01]  /*1c10*/  FMUL.FTZ R175, R175, R156 ;  /* 0x0000009cafaf7220 */ /* 0x000fe20000410000 */
[----:B------:R-:W-:Y:S01]  /*1c20*/  FADD.FTZ R154, R155, R174 ;  /* 0x000000ae9b9a7221 */ /* 0x000fe20000010000 */
[----:B------:R-:W-:Y:S01]  /*1c30*/  FFMA.FTZ R153, R173, R174, R152 ;  /* 0x000000aead997223 */ /* 0x000fe20000010098 */
[----:B------:R-:W-:Y:S01]  /*1c40*/  FADD.FTZ R184, -R164, R159 ;  /* 0x0000009fa4b87221 */ /* 0x000fe20000010100 */
[--C-:B------:R-:W-:Y:S02]  /*1c50*/  HADD2.F32 R159, -RZ, R163.reuse.H0_H0 ;  /* 0x200000a3ff9f7230 */ /* 0x100fe40000004100 */
[----:B------:R-:W-:Y:S01]  /*1c60*/  FADD.FTZ R155, R154, R175 ;  /* 0x000000af9a9b7221 */ /* 0x000fe20000010000 */
[----:B------:R-:W-:Y:S01]  /*1c70*/  FFMA.FTZ R152, R176, R175, R153 ;  /* 0x000000afb0987223 */ /* 0x000fe20000010099 */
[----:B------:R-:W-:Y:S01]  /*1c80*/  FADD.FTZ R158, -R164, R158 ;  /* 0x0000009ea49e7221 */ /* 0x000fe20000010100 */
[----:B------:R-:W-:Y:S01]  /*1c90*/  FMUL.FTZ R180, R7, R180 ;  /* 0x000000b407b47220 */ /* 0x000fe20000410000 */
[----:B------:R-:W-:Y:S01]  /*1ca0*/  FMUL.FTZ R179, R179, R162 ;  /* 0x000000a2b3b37220 */ /* 0x000fe20000410000 */
[----:B------:R-:W-:Y:S01]  /*1cb0*/  FADD.FTZ R154, R155, R178 ;  /* 0x000000b29b9a7221 */ /* 0x000fe20000010000 */
[----:B------:R-:W-:Y:S01]  /*1cc0*/  FFMA.FTZ R153, R177, R178, R152 ;  /* 0x000000b2b1997223 */ /* 0x000fe20000010098 */
        /* <DEDUP_REMOVED lines=23> */
.L_x_9346:
[----:B------:R-:W-:Y:S05]  /*1e40*/  BSYNC.RECONVERGENT B0 ;  /* 0x0000000000007941 */ /* 0x000fea0003800200 */
.L_x_9345:
        /* <DEDUP_REMOVED lines=31> */
.L_x_9348:
[----:B------:R-:W-:Y:S05]  /*2040*/  BSYNC.RECONVERGENT B0 ;  /* 0x0000000000007941 */ /* 0x000fea0003800200 */
.L_x_9347:
        /* <DEDUP_REMOVED lines=29> */
[----:B------:R-:W-:Y:S02]  /*2220*/  HFMA2 R160, -RZ, RZ, 1.875, 0 ;  /* 0x3f800000ffa07431 */ /* 0x000fe400000001ff */
[----:B-----5:R-:W-:Y:S02]  /*2230*/  @P0 HADD2.F32 R160, -RZ, R206.H0_H0 ;  /* 0x200000ceffa00230 */ /* 0x020fe40000004100 */
        /* <DEDUP_REMOVED lines=52> */
.L_x_9353:
        /* <DEDUP_REMOVED lines=36> */
.L_x_9354:
        /* <DEDUP_REMOVED lines=8> */
.L_x_9352:
[----:B------:R-:W-:Y:S05]  /*2840*/  BSYNC.RECONVERGENT B1 ;  /* 0x0000000000017941 */ /* 0x000fea0003800200 */
.L_x_9351:
        /* <DEDUP_REMOVED lines=42> */
.L_x_9357:
        /* <DEDUP_REMOVED lines=36> */
.L_x_9358:
        /* <DEDUP_REMOVED lines=8> */
.L_x_9356:
[----:B------:R-:W-:Y:S05]  /*2db0*/  BSYNC.RECONVERGENT B1 ;  /* 0x0000000000017941 */ /* 0x000fea0003800200 */
.L_x_9355:
        /* <DEDUP_REMOVED lines=42> */
.L_x_9361:
        /* <DEDUP_REMOVED lines=36> */
.L_x_9362:
        /* <DEDUP_REMOVED lines=8> */
.L_x_9360:
[----:B------:R-:W-:Y:S05]  /*3320*/  BSYNC.RECONVERGENT B1 ;  /* 0x0000000000017941 */ /* 0x000fea0003800200 */
.L_x_9359:
        /* <DEDUP_REMOVED lines=41> */
.L_x_9364:
        /* <DEDUP_REMOVED lines=36> */
.L_x_9365:
        /* <DEDUP_REMOVED lines=8> */
.L_x_9350:
        /* <DEDUP_REMOVED lines=42> */
.L_x_9368:
        /* <DEDUP_REMOVED lines=36> */
.L_x_9369:
        /* <DEDUP_REMOVED lines=10> */
.L_x_9367:
[----:B------:R-:W-:Y:S05]  /*3e00*/  BSYNC.RECONVERGENT B1 ;  /* 0x0000000000017941 */ /* 0x000fea0003800200 */
.L_x_9366:
        /* <DEDUP_REMOVED lines=42> */
.L_x_9372:
        /* <DEDUP_REMOVED lines=36> */
.L_x_9373:
        /* <DEDUP_REMOVED lines=8> */
.L_x_9371:
[----:B------:R-:W-:Y:S05]  /*4370*/  BSYNC.RECONVERGENT B1 ;  /* 0x0000000000017941 */ /* 0x000fea0003800200 */
.L_x_9370:
        /* <DEDUP_REMOVED lines=42> */
.L_x_9376:
        /* <DEDUP_REMOVED lines=36> */
.L_x_9377:
        /* <DEDUP_REMOVED lines=8> */
.L_x_9375:
[----:B------:R-:W-:Y:S05]  /*48e0*/  BSYNC.RECONVERGENT B1 ;  /* 0x0000000000017941 */ /* 0x000fea0003800200 */
.L_x_9374:
        /* <DEDUP_REMOVED lines=41> */
.L_x_9378:
        /* <DEDUP_REMOVED lines=36> */
.L_x_9379:
[----:B------:R-:W0:Y:S08]  /*4dc0*/  @P1 LDC.64 R158, c[0x0][0x478] ;  /* 0x00011e00ff9e1b82 */ /* 0x000e300000000a00 */
[----:B------:R-:W1:Y:S01]  /*4dd0*/  LDC.64 R156, c[0x0][0x468] ;  /* 0x00011a00ff9c7b82 */ /* 0x000e620000000a00 */
[----:B0-----:R-:W-:-:S05]  /*4de0*/  @P1 IMAD.WIDE.U32 R158, R4, 0x20, R158 ;  /* 0x00000020049e1825 */ /* 0x001fca00078e009e */
[----:B------:R0:W-:Y:S01]  /*4df0*/  @P1 STG.E.128 desc[UR8][R158.64], R148 ;  /* 0x000000949e001986 */ /* 0x0001e2000c101d08 */
[----:B-1----:R-:W-:-:S03]  /*4e00*/  IMAD.WIDE.U32 R156, R4, 0x10, R156 ;  /* 0x00000010049c7825 */ /* 0x002fc600078e009c */
[----:B------:R0:W-:Y:S04]  /*4e10*/  @P1 STG.E.128 desc[UR8][R158.64+0x10], R144 ;  /* 0x000010909e001986 */ /* 0x0001e8000c101d08 */
[----:B------:R0:W-:Y:S02]  /*4e20*/  STG.E.128 desc[UR8][R156.64], R152 ;  /* 0x000000989c007986 */ /* 0x0001e4000c101d08 */
.L_x_9363:
[----:B------:R-:W-:Y:S05]  /*4e30*/  BSYNC.RECONVERGENT B0 ;  /* 0x0000000000007941 */ /* 0x000fea0003800200 */
.L_x_9349:
[----:B0-234-:R-:W0:Y:S01]  /*4e40*/  LDC.64 R152, c[0x0][0x380] ;  /* 0x0000e000ff987b82 */ /* 0x01de220000000a00 */
[----:B------:R-:W-:Y:S01]  /*4e50*/  UPLOP3.LUT UP1, UPT, UPT, UPT, UP1, 0x40, 0x4 ;  /* 0x000000000004789c */ /* 0x000fe20003f2e810 */
[----:B0-----:R-:W-:-:S04]  /*4e60*/  IADD3 R5, PT, PT, R5, R152, RZ ;  /* 0x0000009805057210 */ /* 0x001fc80007ffe0ff */
[----:B------:R-:W-:-:S13]  /*4e70*/  ISETP.GE.AND P1, PT, R5, R153, PT ;  /* 0x000000990500720c */ /* 0x000fda0003f26270 */
[----:B------:R-:W-:Y:S05]  /*4e80*/  @!P1 BRA `(.L_x_9380) ;  /* 0xffffffb800049947 */ /* 0x000fea000383ffff */
.L_x_9338:
        /* <DEDUP_REMOVED lines=40> */
.L_x_9381:
        /* <DEDUP_REMOVED lines=15> */
.L_x_15698:


//--------------------- .text._ZN10layer_norm13ln_bwd_kernelINS_13Kernel_traitsI6__halfS2_fS2_fjLj8192ELj1ELj1ELj8ELj16ENS_18Kernel_traits_baseILj8192ES2_S2_fS2_fjLj256EEEEELb0ELb0ELb0ELb1EEEvNS_9BwdParamsE --------------------------
	.section	.text._ZN10layer_norm13ln_bwd_kernelINS_13Kernel_traitsI6__halfS2_fS2_fjLj8192ELj1ELj1ELj8ELj16ENS_18Kernel_traits_baseILj8192ES2_S2_fS2_fjLj256EEEEELb0ELb0ELb0ELb1EEEvNS_9BwdParamsE,"ax",@progbits
	.align	128
        .global         _ZN10layer_norm13ln_bwd_kernelINS_13Kernel_traitsI6__halfS2_fS2_fjLj8192ELj1ELj1ELj8ELj16ENS_18Kernel_traits_baseILj8192ES2_S2_fS2_fjLj256EEEEELb0ELb0ELb0ELb1EEEvNS_9BwdParamsE
        .type           _ZN10layer_norm13ln_bwd_kernelINS_13Kernel_traitsI6__halfS2_fS2_fjLj8192ELj1ELj1ELj8ELj16ENS_18Kernel_traits_baseILj8192ES2_S2_fS2_fjLj256EEEEELb0ELb0ELb0ELb1EEEvNS_9BwdParamsE,@function
        .size           _ZN10layer_norm13ln_bwd_kernelINS_13Kernel_traitsI6__halfS2_fS2_fjLj8192ELj1ELj1ELj8ELj16ENS_18Kernel_traits_baseILj8192ES2_S2_fS2_fjLj256EEEEELb0ELb0ELb0ELb1EEEvNS_9BwdParamsE,(.L_x_15699 - _ZN10layer_norm13ln_bwd_kernelINS_13Kernel_traitsI6__halfS2_fS2_fjLj8192ELj1ELj1ELj8ELj16ENS_18Kernel_traits_baseILj8192ES2_S2_fS2_fjLj256EEEEELb0ELb0ELb0ELb1EEEvNS_9BwdParamsE)
        .other          _ZN10layer_norm13ln_bwd_kernelINS_13Kernel_traitsI6__halfS2_fS2_fjLj8192ELj1ELj1ELj8ELj16ENS_18Kernel_traits_baseILj8192ES2_S2_fS2_fjLj256EEEEELb0ELb0ELb0ELb1EEEvNS_9BwdParamsE,@"STO_CUDA_ENTRY STV_DEFAULT"
_ZN10layer_norm13ln_bwd_kernelINS_13Kernel_traitsI6__halfS2_fS2_fjLj8192ELj1ELj1ELj8ELj16ENS_18Kernel_traits_baseILj8192ES2_S2_fS2_fjLj256EEEEELb0ELb0ELb0ELb1EEEvNS_9BwdParamsE:
.text._ZN10layer_norm13ln_bwd_kernelINS_13Kernel_traitsI6__halfS2_fS2_fjLj8192ELj1ELj1ELj8ELj16ENS_18Kernel_traits_baseILj8192ES2_S2_fS2_fjLj256EEEEELb0ELb0ELb0ELb1EEEvNS_9BwdParamsE:
        /* <DEDUP_REMOVED lines=42> */
[----:B------:R-:W-:-:S02]  /*02a0*/  MOV R155, UR4 ;  /* 0x00000004009b7c02 */ /* 0x000fc40008000f00 */
        /* <DEDUP_REMOVED lines=19> */
[----:B------:R-:W-:-:S02]  /*03e0*/  MOV R152, RZ ;  /* 0x000000ff00987202 */ /* 0x000fc40000000f00 */
[----:B------:R-:W-:Y:S02]  /*03f0*/  CS2R R26, SRZ ;  /* 0x00000000001a7805 */ /* 0x000fe4000001ff00 */
[----:B------:R-:W-:Y:S01]  /*0400*/  CS2R R24, SRZ ;  /* 0x0000000000187805 */ /* 0x000fe2000001ff00 */
[----:B------:R-:W4:Y:S01]  /*0410*/  LDG.E.128 R12, desc[UR8][R2.64+0x1000] ;  /* 0x00100008020c7981 */ /* 0x000f22000c1e1d00 */
[----:B------:R-:W-:Y:S01]  /*0420*/  CS2R R22, SRZ ;  /* 0x0000000000167805 */ /* 0x000fe2000001ff00 */
[----:B------:R-:W-:Y:S02]  /*0430*/  UPLOP3.LUT UP1, UPT, UPT, UPT, UPT, 0x40, 0x4 ;  /* 0x000000000004789c */ /* 0x000fe40003f2e870 */
[----:B------:R-:W5:Y:S01]  /*0440*/  LDG.E.128 R8, desc[UR8][R2.64+0x2000] ;  /* 0x0020000802087981 */ /* 0x000f62000c1e1d00 */
[----:B------:R-:W0:Y:S03]  /*0450*/  LDCU UR12, c[0x0][0x388] ;  /* 0x00007100ff0c77ac */ /* 0x000e260008000800 */
[----:B------:R1:W5:Y:S01]  /*0460*/  LDG.E.128 R4, desc[UR8][R2.64+0x3000] ;  /* 0x0030000802047981 */ /* 0x000362000c1e1d00 */
[----:B--2---:R-:W-:Y:S01]  /*0470*/  ISETP.NE.U32.AND P0, PT, R20, RZ, PT ;  /* 0x000000ff1400720c */ /* 0x004fe20003f05070 */
[----:B------:R-:W-:Y:S01]  /*0480*/  HFMA2 R0, -RZ, RZ, 0, 0 ;  /* 0x00000000ff007431 */ /* 0x000fe200000001ff */
[----:B------:R-:W-:Y:S01]  /*0490*/  MOV R154, RZ ;  /* 0x000000ff009a7202 */ /* 0x000fe20000000f00 */
[----:B------:R-:W2:Y:S01]  /*04a0*/  LDCU.U8 UR7, c[0x0][0x410] ;  /* 0x00008200ff0777ac */ /* 0x000ea20008000000 */
[----:B------:R-:W-:-:S02]  /*04b0*/  ISETP.NE.AND.EX P0, PT, R21, RZ, PT, P0 ;  /* 0x000000ff1500720c */ /* 0x000fc40003f05300 */
[----:B------:R-:W-:Y:S01]  /*04c0*/  CS2R R20, SRZ ;  /* 0x0000000000147805 */ /* 0x000fe2000001ff00 */
[----:B------:R-:W0:Y:S01]  /*04d0*/  LDCU UR13, c[0x0][0x400] ;  /* 0x00008000ff0d77ac */ /* 0x000e220008000800 */
[----:B-1----:R-:W-:Y:S01]  /*04e0*/  CS2R R2, SRZ ;  /* 0x0000000000027805 */ /* 0x002fe2000001ff00 */
[----:B------:R-:W1:Y:S01]  /*04f0*/  LDCU.64 UR14, c[0x0][0x478] ;  /* 0x00008f00ff0e77ac */ /* 0x000e620008000a00 */
[----:B------:R-:W0:Y:S01]  /*0500*/  LDCU.64 UR10, c[0x0][0x438] ;  /* 0x00008700ff0a77ac */ /* 0x000e220008000a00 */
        /* <DEDUP_REMOVED lines=40> */
.L_x_9403:
[----:B------:R-:W0:Y:S01]  /*0790*/  S2R R145, SR_TID.X ;  /* 0x0000000000917919 */ /* 0x000e220000002100 */
[----:B------:R-:W1:Y:S01]  /*07a0*/  LDC.64 R104, c[0x0][0x3c0] ;  /* 0x0000f000ff687b82 */ /* 0x000e620000000a00 */
[----:B------:R-:W-:-:S05]  /*07b0*/  IMAD R84, R155, UR12, RZ ;  /* 0x0000000c9b547c24 */ /* 0x000fca000f8e02ff */
[----:B------:R-:W-:Y:S02]  /*07c0*/  SHF.R.S32.HI R85, RZ, 0x1f, R84 ;  /* 0x0000001fff557819 */ /* 0x000fe40000011454 */
[----:B------:R-:W2:Y:S02]  /*07d0*/  LDC.64 R200, c[0x0][0x3a8] ;  /* 0x0000ea00ffc87b82 */ /* 0x000ea40000000a00 */
[----:B------:R-:W-:-:S06]  /*07e0*/  LEA.HI R84, R85, R84, RZ, 0x3 ;  /* 0x0000005455547211 */ /* 0x000fcc00078f18ff */
[----:B------:R-:W3:Y:S01]  /*07f0*/  LDC.64 R128, c[0x0][0x428] ;  /* 0x00010a00ff807b82 */ /* 0x000ee20000000a00 */
[----:B-1----:R-:W-:-:S07]  /*0800*/  IMAD.WIDE R104, R155, 0x4, R104 ;  /* 0x000000049b687825 */ /* 0x002fce00078e0268 */
[----:B------:R-:W1:Y:S01]  /*0810*/  LDC.64 R194, c[0x0][0x3c8] ;  /* 0x0000f200ffc27b82 */ /* 0x000e620000000a00 */
[----:B------:R-:W4:Y:S01]  /*0820*/  LDG.E R197, desc[UR8][R104.64] ;  /* 0x0000000868c57981 */ /* 0x000f22000c1e1900 */
[----:B0-----:R-:W-:-:S06]  /*0830*/  LEA.HI.SX32 R191, R84, R145, 0x1d ;  /* 0x0000009154bf7211 */ /* 0x001fcc00078feaff */
[----:B------:R-:W0:Y:S01]  /*0840*/  @P0 LDC.64 R198, c[0x0][0x3e0] ;  /* 0x0000f800ffc60b82 */ /* 0x000e220000000a00 */
[C---:B------:R-:W-:Y:S01]  /*0850*/  IADD3 R190, PT, PT, R191.reuse, 0x100, RZ ;  /* 0x00000100bfbe7810 */ /* 0x040fe20007ffe0ff */
[----:B--2---:R-:W-:-:S04]  /*0860*/  IMAD.WIDE.U32 R116, R191, 0x20, R200 ;  /* 0x00000020bf747825 */ /* 0x004fc800078e00c8 */
[--C-:B---3--:R-:W-:Y:S01]  /*0870*/  IMAD.WIDE.U32 R100, R190, 0x10, R128.reuse ;  /* 0x00000010be647825 */ /* 0x108fe200078e0080 */
[----:B------:R-:W2:Y:S04]  /*0880*/  LDG.E.128 R92, desc[UR8][R116.64+0x10] ;  /* 0x00001008745c7981 */ /* 0x000ea8000c1e1d00 */
[----:B------:R-:W3:Y:S04]  /*0890*/  LDG.E.128 R84, desc[UR8][R116.64] ;  /* 0x0000000874547981 */ /* 0x000ee8000c1e1d00 */
[----:B------:R-:W3:Y:S01]  /*08a0*/  LDG.E.128 R100, desc[UR8][R100.64] ;  /* 0x0000000864647981 */ /* 0x000ee2000c1e1d00 */
[C---:B------:R-:W-:Y:S01]  /*08b0*/  IMAD.WIDE.U32 R88, R191.reuse, 0x10, R128 ;  /* 0x00000010bf587825 */ /* 0x040fe200078e0080 */
[----:B------:R-:W-:-:S02]  /*08c0*/  IADD3 R188, PT, PT, R191, 0x200, RZ ;  /* 0x00000200bfbc7810 */ /* 0x000fc40007ffe0ff */
[----:B------:R-:W-:Y:S01]  /*08d0*/  IADD3 R153, PT, PT, R191, 0x300, RZ ;  /* 0x00000300bf997810 */ /* 0x000fe20007ffe0ff */
[--C-:B------:R-:W-:Y:S02]  /*08e0*/  IMAD.WIDE.U32 R124, R190, 0x20, R200.reuse ;  /* 0x00000020be7c7825 */ /* 0x100fe400078e00c8 */
[----:B------:R-:W3:Y:S02]  /*08f0*/  LDG.E.128 R88, desc[UR8][R88.64] ;  /* 0x0000000858587981 */ /* 0x000ee4000c1e1d00 */
[----:B------:R-:W-:Y:S02]  /*0900*/  IMAD.WIDE.U32 R192, R188, 0x20, R200 ;  /* 0x00000020bcc07825 */ /* 0x000fe400078e00c8 */
[----:B------:R-:W3:Y:S02]  /*0910*/  LDG.E.128 R96, desc[UR8][R124.64] ;  /* 0x000000087c607981 */ /* 0x000ee4000c1e1d00 */
[----:B-1----:R-:W-:Y:S02]  /*0920*/  IMAD.WIDE R194, R155, 0x4, R194 ;  /* 0x000000049bc27825 */ /* 0x002fe400078e02c2 */
[----:B------:R-:W3:Y:S02]  /*0930*/  LDG.E.128 R116, desc[UR8][R192.64+0x10] ;  /* 0x00001008c0747981 */ /* 0x000ee4000c1e1d00 */
[----:B------:R-:W-:-:S02]  /*0940*/  IMAD.WIDE.U32 R200, R153, 0x20, R200 ;  /* 0x0000002099c87825 */ /* 0x000fc400078e00c8 */
[----:B------:R-:W3:Y:S02]  /*0950*/  LDG.E R189, desc[UR8][R194.64] ;  /* 0x00000008c2bd7981 */ /* 0x000ee4000c1e1900 */
[--C-:B------:R-:W-:Y:S02]  /*0960*/  IMAD.WIDE.U32 R112, R188, 0x10, R128.reuse ;  /* 0x00000010bc707825 */ /* 0x100fe400078e0080 */
[----:B------:R-:W3:Y:S04]  /*0970*/  LDG.E.128 R104, desc[UR8][R124.64+0x10] ;  /* 0x000010087c687981 */ /* 0x000ee8000c1e1d00 */
[----:B------:R-:W3:Y:S04]  /*0980*/  LDG.E.128 R120, desc[UR8][R200.64] ;  /* 0x00000008c8787981 */ /* 0x000ee8000c1e1d00 */
[----:B------:R-:W3:Y:S04]  /*0990*/  LDG.E.128 R112, desc[UR8][R112.64] ;  /* 0x0000000870707981 */ /* 0x000ee8000c1e1d00 */
[----:B------:R1:W3:Y:S01]  /*09a0*/  LDG.E.128 R108, desc[UR8][R192.64] ;  /* 0x00000008c06c7981 */ /* 0x0002e2000c1e1d00 */
[----:B------:R-:W-:-:S03]  /*09b0*/  IMAD.WIDE.U32 R128, R153, 0x10, R128 ;  /* 0x0000001099807825 */ /* 0x000fc600078e0080 */
[----:B------:R-:W3:Y:S04]  /*09c0*/  LDG.E.128 R124, desc[UR8][R200.64+0x10] ;  /* 0x00001008c87c7981 */ /* 0x000ee8000c1e1d00 */
[----:B------:R-:W3:Y:S01]  /*09d0*/  LDG.E.128 R128, desc[UR8][R128.64] ;  /* 0x0000000880807981 */ /* 0x000ee2000c1e1d00 */
[----:B------:R-:W-:-:S04]  /*09e0*/  ISETP.NE.U32.AND P1, PT, RZ, UR10, PT ;  /* 0x0000000aff007c0c */ /* 0x000fc8000bf25070 */
[----:B------:R-:W-:Y:S02]  /*09f0*/  ISETP.NE.AND.EX P1, PT, RZ, UR11, PT, P1 ;  /* 0x0000000bff007c0c */ /* 0x000fe4000bf25310 */
[----:B------:R-:W-:-:S11]  /*0a00*/  ISETP.NE.AND P2, PT, RZ, UR7, PT ;  /* 0x00000007ff007c0c */ /* 0x000fd6000bf45270 */
[----:B------:R-:W1:Y:S08]  /*0a10*/  @P1 LDC.64 R238, c[0x0][0x438] ;  /* 0x00010e00ffee1b82 */ /* 0x000e700000000a00 */
[----:B------:R-:W3:Y:S01]  /*0a20*/  @P1 LDC.64 R222, c[0x0][0x438] ;  /* 0x00010e00ffde1b82 */ /* 0x000ee20000000a00 */
[----:B0-----:R-:W-:-:S05]  /*0a30*/  @P0 IMAD.WIDE R198, R155, 0x2, R198 ;  /* 0x000000029bc60825 */ /* 0x001fca00078e02c6 */
[----:B------:R-:W5:Y:S01]  /*0a40*/  @P0 LDG.E.U16 R192, desc[UR8][R198.64] ;  /* 0x00000008c6c00981 */ /* 0x000f62000c1e1500 */
[----:B-1----:R-:W-:-:S05]  /*0a50*/  @P1 IMAD.WIDE.U32 R238, R190, 0x20, R238 ;  /* 0x00000020beee1825 */ /* 0x002fca00078e00ee */
[----:B------:R-:W5:Y:S04]  /*0a60*/  @P1 LDG.E.128 R52, desc[UR8][R238.64] ;  /* 0x00000008ee341981 */ /* 0x000f68000c1e1d00 */
[----:B------:R0:W5:Y:S01]  /*0a70*/  @P1 LDG.E.128 R56, desc[UR8][R238.64+0x10] ;  /* 0x00001008ee381981 */ /* 0x000162000c1e1d00 */
[----:B----4-:R-:W-:-:S05]  /*0a80*/  FSEL R197, R197, RZ, !P2 ;  /* 0x000000ffc5c57208 */ /* 0x010fca0005000000 */
[C---:B--2---:R-:W-:Y:S01]  /*0a90*/  FADD.FTZ R230, -R197.reuse, R92 ;  /* 0x0000005cc5e67221 */ /* 0x044fe20000010100 */
[C---:B------:R-:W-:Y:S01]  /*0aa0*/  FADD.FTZ R232, -R197.reuse, R93 ;  /* 0x0000005dc5e87221 */ /* 0x040fe20000010100 */
[C---:B------:R-:W-:Y:S01]  /*0ab0*/  FADD.FTZ R234, -R197.reuse, R94 ;  /* 0x0000005ec5ea7221 */ /* 0x040fe20000010100 */
[C---:B------:R-:W-:Y:S01]  /*0ac0*/  FADD.FTZ R206, -R197.reuse, R95 ;  /* 0x0000005fc5ce7221 */ /* 0x040fe20000010100 */
[C---:B---3--:R-:W-:Y:S01]  /*0ad0*/  FADD.FTZ R224, -R197.reuse, R84 ;  /* 0x00000054c5e07221 */ /* 0x048fe20000010100 */
[----:B------:R-:W-:Y:S02]  /*0ae0*/  FADD.FTZ R236, -R197, R85 ;  /* 0x00000055c5ec7221 */ /* 0x000fe40000010100 */
[----:B------:R-:W1:Y:S01]  /*0af0*/  @P1 LDC.64 R84, c[0x0][0x438] ;  /* 0x00010e00ff541b82 */ /* 0x000e620000000a00 */
[--C-:B------:R-:W-:Y:S02]  /*0b00*/  HADD2.F32 R92, -RZ, R102.reuse.H0_H0 ;  /* 0x20000066ff5c7230 */ /* 0x100fe40000004100 */
[----:B------:R-:W-:-:S02]  /*0b10*/  HADD2.F32 R95, -RZ, R102.H1_H1 ;  /* 0x30000066ff5f7230 */ /* 0x000fc40000004100 */
[--C-:B------:R-:W-:Y:S02]  /*0b20*/  HADD2.F32 R94, -RZ, R103.reuse.H0_H0 ;  /* 0x20000067ff5e7230 */ /* 0x100fe40000004100 */
[----:B------:R-:W-:Y:S02]  /*0b30*/  HADD2.F32 R93, -RZ, R103.H1_H1 ;  /* 0x30000067ff5d7230 */ /* 0x000fe40000004100 */
[----:B------:R-:W2:Y:S01]  /*0b40*/  @P1 LDC.64 R102, c[0x0][0x438] ;  /* 0x00010e00ff661b82 */ /* 0x000ea20000000a00 */
[C---:B------:R-:W-:Y:S01]  /*0b50*/  FADD.FTZ R228, -R197.reuse, R87 ;  /* 0x00000057c5e47221 */ /* 0x040fe20000010100 */
[--C-:B------:R-:W-:Y:S02]  /*0b60*/  HADD2.F32 R87, -RZ, R88.reuse.H0_H0 ;  /* 0x20000058ff577230 */ /* 0x100fe40000004100 */
[C---:B------:R-:W-:Y:S01]  /*0b70*/  FADD.FTZ R214, -R197.reuse, R96 ;  /* 0x00000060c5d67221 */ /* 0x040fe20000010100 */
[----:B------:R-:W-:Y:S02]  /*0b80*/  HADD2.F32 R193, -RZ, R88.H1_H1 ;  /* 0x30000058ffc17230 */ /* 0x000fe40000004100 */
[----:B------:R-:W-:Y:S01]  /*0b90*/  FADD.FTZ R212, -R197, R99 ;  /* 0x00000063c5d47221 */ /* 0x000fe20000010100 */
[----:B------:R-:W-:-:S02]  /*0ba0*/  HADD2.F32 R96, -RZ, R100.H0_H0 ;  /* 0x20000064ff607230 */ /* 0x000fc40000004100 */
[----:B------:R-:W-:Y:S01]  /*0bb0*/  FADD.FTZ R244, -R197, R116 ;  /* 0x00000074c5f47221 */ /* 0x000fe20000010100 */
[----:B------:R-:W-:Y:S02]  /*0bc0*/  HADD2.F32 R99, -RZ, R100.H1_H1 ;  /* 0x30000064ff637230 */ /* 0x000fe40000004100 */
[----:B0-----:R-:W-:Y:S01]  /*0bd0*/  FMUL.FTZ R238, R187, R87 ;  /* 0x00000057bbee7220 */ /* 0x001fe20000410000 */
[C---:B------:R-:W-:Y:S01]  /*0be0*/  FADD.FTZ R116, -R197.reuse, R118 ;  /* 0x00000076c5747221 */ /* 0x040fe20000010100 */
[C---:B------:R-:W-:Y:S01]  /*0bf0*/  FADD.FTZ R100, -R197.reuse, R119 ;  /* 0x00000077c5647221 */ /* 0x040fe20000010100 */
[----:B------:R-:W-:Y:S01]  /*0c00*/  FADD.FTZ R226, -R197, R86 ;  /* 0x00000056c5e27221 */ /* 0x000fe20000010100 */
[----:B------:R-:W-:Y:S01]  /*0c10*/  FMUL.FTZ R239, R189, R224 ;  /* 0x000000e0bdef7220 */ /* 0x000fe20000410000 */
[----:B------:R-:W-:Y:S02]  /*0c20*/  HADD2.F32 R86, -RZ, R89.H0_H0 ;  /* 0x20000059ff567230 */ /* 0x000fe40000004100 */
[----:B------:R-:W-:Y:S01]  /*0c30*/  FADD.FTZ R216, -R197, R104 ;  /* 0x00000068c5d87221 */ /* 0x000fe20000010100 */
[----:B------:R-:W-:-:S02]  /*0c40*/  HADD2.F32 R202, -RZ, R101.H0_H0 ;  /* 0x20000065ffca7230 */ /* 0x000fc40000004100 */
[C---:B------:R-:W-:Y:S01]  /*0c50*/  FADD.FTZ R220, -R197.reuse, R106 ;  /* 0x0000006ac5dc7221 */ /* 0x040fe20000010100 */
[----:B------:R-:W-:Y:S02]  /*0c60*/  HADD2.F32 R207, -RZ, R101.H1_H1 ;  /* 0x30000065ffcf7230 */ /* 0x000fe40000004100 */
[C---:B------:R-:W-:Y:S01]  /*0c70*/  FADD.FTZ R104, -R197.reuse, R122 ;  /* 0x0000007ac5687221 */ /* 0x040fe20000010100 */
[----:B------:R-:W-:Y:S01]  /*0c80*/  FADD.FTZ R106, -R197, R123 ;  /* 0x0000007bc56a7221 */ /* 0x000fe20000010100 */
[----:B------:R-:W-:Y:S01]  /*0c90*/  FMUL.FTZ R224, R186, R193 ;  /* 0x000000c1bae07220 */ /* 0x000fe20000410000 */
[----:B------:R-:W-:Y:S01]  /*0ca0*/  FADD.FTZ R101, RZ, R238 ;  /* 0x000000eeff657221 */ /* 0x000fe20000010000 */
[----:B--2---:R-:W-:-:S04]  /*0cb0*/  @P1 IMAD.WIDE.U32 R118, R191, 0x20, R102 ;  /* 0x00000020bf761825 */ /* 0x004fc800078e0066 */
[----:B------:R-:W-:Y:S01]  /*0cc0*/  FMUL.FTZ R236, R189, R236 ;  /* 0x000000ecbdec7220 */ /* 0x000fe20000410000 */
[----:B-1----:R-:W-:-:S04]  /*0cd0*/  @P1 IMAD.WIDE.U32 R122, R153, 0x20, R84 ;  /* 0x00000020997a1825 */ /* 0x002fc800078e0054 */
[----:B------:R-:W-:Y:S01]  /*0ce0*/  FFMA.FTZ R85, R239, R238, RZ ;  /* 0x000000eeef557223 */ /* 0x000fe200000100ff */
[----:B------:R-:W5:Y:S01]  /*0cf0*/  @P1 LDG.E.128 R44, desc[UR8][R118.64] ;  /* 0x00000008762c1981 */ /* 0x000f62000c1e1d00 */
[----:B------:R-:W-:Y:S01]  /*0d00*/  FMUL.FTZ R225, R185, R86 ;  /* 0x00000056b9e17220 */ /* 0x000fe20000410000 */
[----:B------:R-:W-:Y:S02]  /*0d10*/  HADD2.F32 R89, -RZ, R89.H1_H1 ;  /* 0x30000059ff597230 */ /* 0x000fe40000004100 */
[----:B------:R0:W5:Y:S01]  /*0d20*/  @P1 LDG.E.128 R48, desc[UR8][R118.64+0x10] ;  /* 0x0000100876301981 */ /* 0x000162000c1e1d00 */
[--C-:B------:R-:W-:Y:S02]  /*0d30*/  HADD2.F32 R198, -RZ, R114.reuse.H0_H0 ;  /* 0x20000072ffc67230 */ /* 0x100fe40000004100 */
[C---:B------:R-:W-:Y:S01]  /*0d40*/  FADD.FTZ R102, -R197.reuse, R121 ;  /* 0x00000079c5667221 */ /* 0x040fe20000010100 */
[----:B------:R-:W-:Y:S02]  /*0d50*/  HADD2.F32 R203, -RZ, R114.H1_H1 ;  /* 0x30000072ffcb7230 */ /* 0x000fe40000004100 */
[----:B------:R-:W-:Y:S01]  /*0d60*/  FADD.FTZ R114, -R197, R120 ;  /* 0x00000078c5727221 */ /* 0x000fe20000010100 */
[----:B------:R-:W-:-:S04]  /*0d70*/  @P1 IMAD.WIDE.U32 R120, R188, 0x20, R222 ;  /* 0x00000020bc781825 */ /* 0x000fc800078e00de */
[C---:B------:R-:W-:Y:S01]  /*0d80*/  FMUL.FTZ R226, R189.reuse, R226 ;  /* 0x000000e2bde27220 */ /* 0x040fe20000410000 */
[----:B------:R-:W-:Y:S01]  /*0d90*/  FFMA.FTZ R85, R236, R224, R85 ;  /* 0x000000e0ec557223 */ /* 0x000fe20000010055 */
[--C-:B------:R-:W-:Y:S02]  /*0da0*/  HADD2.F32 R88, -RZ, R90.reuse.H0_H0 ;  /* 0x2000005aff587230 */ /* 0x100fe40000004100 */
[----:B0-----:R-:W-:Y:S01]  /*0db0*/  FADD.FTZ R118, R224, R101 ;  /* 0x00000065e0767221 */ /* 0x001fe20000010000 */
[----:B------:R-:W-:Y:S01]  /*0dc0*/  FMUL.FTZ R227, R184, R89 ;  /* 0x00000059b8e37220 */ /* 0x000fe20000410000 */
[----:B------:R-:W-:Y:S01]  /*0dd0*/  FMUL.FTZ R228, R189, R228 ;  /* 0x000000e4bde47220 */ /* 0x000fe20000410000 */
[----:B------:R-:W-:Y:S02]  /*0de0*/  HADD2.F32 R195, -RZ, R90.H1_H1 ;  /* 0x3000005affc37230 */ /* 0x000fe40000004100 */
[----:B------:R-:W-:Y:S01]  /*0df0*/  FADD.FTZ R118, R225, R118 ;  /* 0x00000076e1767221 */ /* 0x000fe20000010000 */
[----:B------:R-:W-:Y:S01]  /*0e00*/  FFMA.FTZ R85, R226, R225, R85 ;  /* 0x000000e1e2557223 */ /* 0x000fe20000010055 */
[----:B------:R-:W5:Y:S01]  /*0e10*/  @P1 LDG.E.128 R60, desc[UR8][R120.64] ;  /* 0x00000008783c1981 */ /* 0x000f62000c1e1d00 */
[----:B------:R-:W-:-:S03]  /*0e20*/  FMUL.FTZ R229, R183, R88 ;  /* 0x00000058b7e57220 */ /* 0x000fc60000410000 */
[----:B------:R0:W5:Y:S01]  /*0e30*/  @P1 LDG.E.128 R64, desc[UR8][R120.64+0x10] ;  /* 0x0000100878401981 */ /* 0x000162000c1e1d00 */
[C---:B------:R-:W-:Y:S01]  /*0e40*/  FMUL.FTZ R231, R189.reuse, R230 ;  /* 0x000000e6bde77220 */ /* 0x040fe20000410000 */
[--C-:B------:R-:W-:Y:S02]  /*0e50*/  HADD2.F32 R90, -RZ, R91.reuse.H0_H0 ;  /* 0x2000005bff5a7230 */ /* 0x100fe40000004100 */
[----:B------:R-:W-:Y:S01]  /*0e60*/  FMUL.FTZ R230, R182, R195 ;  /* 0x000000c3b6e67220 */ /* 0x000fe20000410000 */
[C---:B------:R-:W-:Y:S01]  /*0e70*/  FMUL.FTZ R233, R189.reuse, R232 ;  /* 0x000000e8bde97220 */ /* 0x040fe20000410000 */
[C---:B------:R-:W-:Y:S01]  /*0e80*/  FMUL.FTZ R234, R189.reuse, R234 ;  /* 0x000000eabdea7220 */ /* 0x040fe20000410000 */
[----:B------:R-:W-:Y:S01]  /*0e90*/  FMUL.FTZ R237, R189, R206 ;  /* 0x000000cebded7220 */ /* 0x000fe20000410000 */
[----:B------:R-:W-:Y:S01]  /*0ea0*/  FADD.FTZ R208, -R197, R97 ;  /* 0x00000061c5d07221 */ /* 0x000fe20000010100 */
[----:B------:R-:W-:Y:S01]  /*0eb0*/  FMUL.FTZ R209, R179, R96 ;  /* 0x00000060b3d17220 */ /* 0x000fe20000410000 */
[----:B------:R-:W-:Y:S01]  /*0ec0*/  FADD.FTZ R210, -R197, R98 ;  /* 0x00000062c5d27221 */ /* 0x000fe20000010100 */
[----:B0-----:R-:W-:Y:S01]  /*0ed0*/  FADD.FTZ R120, R227, R118 ;  /* 0x00000076e3787221 */ /* 0x001fe20000010000 */
        /* <DEDUP_REMOVED lines=38> */
[----:B------:R-:W5:Y:S01]  /*1140*/  @P1 LDG.E.128 R68, desc[UR8][R122.64] ;  /* 0x000000087a441981 */ /* 0x000f62000c1e1d00 */
[----:B------:R-:W-:Y:S01]  /*1150*/  FADD.FTZ R101, R217, R120 ;  /* 0x00000078d9657221 */ /* 0x000fe20000010000 */
[----:B------:R-:W-:Y:S01]  /*1160*/  FFMA.FTZ R85, R219, R217, R118 ;  /* 0x000000d9db557223 */ /* 0x000fe20000010076 */
[----:B------:R-:W-:Y:S01]  /*1170*/  FMUL.FTZ R221, R172, R93 ;  /* 0x0000005dacdd7220 */ /* 0x000fe20000410000 */
[----:B------:R0:W5:Y:S01]  /*1180*/  @P1 LDG.E.128 R72, desc[UR8][R122.64+0x10] ;  /* 0x000010087a481981 */ /* 0x000162000c1e1d00 */
[----:B------:R-:W-:Y:S01]  /*1190*/  FADD.FTZ R248, -R197, R108 ;  /* 0x0000006cc5f87221 */ /* 0x000fe20000010100 */
[----:B------:R-:W-:Y:S01]  /*11a0*/  FMUL.FTZ R223, R189, R246 ;  /* 0x000000f6bddf7220 */ /* 0x000fe20000410000 */
[----:B------:R-:W-:Y:S01]  /*11b0*/  FFMA.FTZ R120, R220, R218, R85 ;  /* 0x000000dadc787223 */ /* 0x000fe20000010055 */
[----:B------:R-:W-:-:S02]  /*11c0*/  HADD2.F32 R97, -RZ, R112.H1_H1 ;  /* 0x30000070ff617230 */ /* 0x000fc40000004100 */
[----:B------:R-:W-:Y:S01]  /*11d0*/  FADD.FTZ R240, -R197, R117 ;  /* 0x00000075c5f07221 */ /* 0x000fe20000010100 */
[----:B------:R-:W-:Y:S01]  /*11e0*/  FMUL.FTZ R117, R171, R204 ;  /* 0x000000ccab757220 */ /* 0x000fe20000410000 */
[----:B0-----:R-:W-:Y:S01]  /*11f0*/  FADD.FTZ R122, R218, R101 ;  /* 0x00000065da7a7221 */ /* 0x001fe20000010000 */
[----:B------:R-:W-:Y:S01]  /*1200*/  FADD.FTZ R242, -R197, R109 ;  /* 0x0000006dc5f27221 */ /* 0x000fe20000010100 */
[----:B------:R-:W-:Y:S02]  /*1210*/  FMUL.FTZ R118, R189, R248 ;  /* 0x000000f8bd767220 */ /* 0x000fe40000410000 */
[----:B------:R-:W-:Y:S01]  /*1220*/  FADD.FTZ R122, R221, R122 ;  /* 0x0000007add7a7221 */ /* 0x000fe20000010000 */
[----:B------:R-:W-:Y:S01]  /*1230*/  FFMA.FTZ R101, R223, R221, R120 ;  /* 0x000000dddf657223 */ /* 0x000fe20000010078 */
[--C-:B------:R-:W-:Y:S02]  /*1240*/  HADD2.F32 R98, -RZ, R113.reuse.H0_H0 ;  /* 0x20000071ff627230 */ /* 0x100fe40000004100 */
[----:B------:R-:W-:Y:S01]  /*1250*/  FMUL.FTZ R120, R170, R97 ;  /* 0x00000061aa787220 */ /* 0x000fe20000410000 */
[----:B------:R-:W-:Y:S01]  /*1260*/  FADD.FTZ R85, R117, R122 ;  /* 0x0000007a75557221 */ /* 0x000fe20000010000 */
[C---:B------:R-:W-:Y:S01]  /*1270*/  FADD.FTZ R108, -R197.reuse, R124 ;  /* 0x0000007cc56c7221 */ /* 0x040fe20000010100 */
[----:B------:R-:W-:Y:S01]  /*1280*/  FADD.FTZ R196, -R197, R110 ;  /* 0x0000006ec5c47221 */ /* 0x000fe20000010100 */
[----:B------:R-:W-:Y:S01]  /*1290*/  FMUL.FTZ R119, R189, R242 ;  /* 0x000000f2bd777220 */ /* 0x000fe20000410000 */
[----:B------:R-:W-:Y:S01]  /*12a0*/  FFMA.FTZ R124, R118, R117, R101 ;  /* 0x00000075767c7223 */ /* 0x000fe20000010065 */
[----:B------:R-:W-:-:S02]  /*12b0*/  HADD2.F32 R201, -RZ, R113.H1_H1 ;  /* 0x30000071ffc97230 */ /* 0x000fc40000004100 */
[----:B------:R-:W-:Y:S01]  /*12c0*/  FADD.FTZ R112, -R197, R126 ;  /* 0x0000007ec5707221 */ /* 0x000fe20000010100 */
[----:B------:R-:W-:Y:S01]  /*12d0*/  FMUL.FTZ R121, R169, R98 ;  /* 0x00000062a9797220 */ /* 0x000fe20000410000 */
[----:B------:R-:W-:Y:S01]  /*12e0*/  FADD.FTZ R126, R120, R85 ;  /* 0x00000055787e7221 */ /* 0x000fe20000010000 */
[----:B------:R-:W-:Y:S01]  /*12f0*/  FADD.FTZ R194, -R197, R111 ;  /* 0x0000006fc5c27221 */ /* 0x000fe20000010100 */
[----:B------:R-:W-:Y:S01]  /*1300*/  FMUL.FTZ R122, R189, R196 ;  /* 0x000000c4bd7a7220 */ /* 0x000fe20000410000 */
[----:B------:R-:W-:Y:S01]  /*1310*/  FFMA.FTZ R85, R119, R120, R124 ;  /* 0x0000007877557223 */ /* 0x000fe2000001007c */
[----:B------:R-:W-:Y:S01]  /*1320*/  FMUL.FTZ R124, R168, R201 ;  /* 0x000000c9a87c7220 */ /* 0x000fe20000410000 */
[----:B------:R-:W-:Y:S01]  /*1330*/  FADD.FTZ R101, R121, R126 ;  /* 0x0000007e79657221 */ /* 0x000fe20000010000 */
[--C-:B------:R-:W-:Y:S02]  /*1340*/  HADD2.F32 R222, -RZ, R128.reuse.H0_H0 ;  /* 0x20000080ffde7230 */ /* 0x100fe40000004100 */
[----:B------:R-:W-:Y:S01]  /*1350*/  FMUL.FTZ R123, R189, R194 ;  /* 0x000000c2bd7b7220 */ /* 0x000fe20000410000 */
[----:B------:R-:W-:-:S02]  /*1360*/  HADD2.F32 R241, -RZ, R128.H1_H1 ;  /* 0x30000080fff17230 */ /* 0x000fc40000004100 */
[----:B------:R-:W-:Y:S01]  /*1370*/  FFMA.FTZ R128, R122, R121, R85 ;  /* 0x000000797a807223 */ /* 0x000fe20000010055 */
[----:B------:R-:W-:Y:S01]  /*1380*/  FADD.FTZ R110, -R197, R125 ;  /* 0x0000007dc56e7221 */ /* 0x000fe20000010100 */
[----:B------:R-:W-:Y:S01]  /*1390*/  FMUL.FTZ R125, R167, R198 ;  /* 0x000000c6a77d7220 */ /* 0x000fe20000410000 */
[----:B------:R-:W-:Y:S01]  /*13a0*/  FADD.FTZ R194, R124, R101 ;  /* 0x000000657cc27221 */ /* 0x000fe20000010000 */
[----:B------:R-:W-:Y:S01]  /*13b0*/  FADD.FTZ R84, -R197, R127 ;  /* 0x0000007fc5547221 */ /* 0x000fe20000010100 */
[----:B------:R-:W-:Y:S01]  /*13c0*/  FMUL.FTZ R126, R189, R244 ;  /* 0x000000f4bd7e7220 */ /* 0x000fe20000410000 */
        /* <DEDUP_REMOVED lines=8> */
[----:B------:R-:W-:Y:S01]  /*1450*/  FADD.FTZ R101, R127, R240 ;  /* 0x000000f07f657221 */ /* 0x000fe20000010000 */
[----:B------:R-:W-:Y:S01]  /*1460*/  FMUL.FTZ R194, R189, R116 ;  /* 0x00000074bdc27220 */ /* 0x000fe20000410000 */
[----:B------:R-:W-:Y:S01]  /*1470*/  FFMA.FTZ R85, R197, R127, R196 ;  /* 0x0000007fc5557223 */ /* 0x000fe200000100c4 */
        /* <DEDUP_REMOVED lines=9> */
[----:B------:R-:W-:-:S02]  /*1510*/  HADD2.F32 R240, -RZ, R129.H0_H0 ;  /* 0x20000081fff07230 */ /* 0x000fc40000004100 */
[----:B------:R-:W-:Y:S01]  /*1520*/  FMUL.FTZ R102, R162, R241 ;  /* 0x000000f1a2667220 */ /* 0x000fe20000410000 */
[----:B------:R-:W-:Y:S01]  /*1530*/  FADD.FTZ R85, R101, R114 ;  /* 0x0000007265557221 */ /* 0x000fe20000010000 */
[----:B------:R-:W-:Y:S01]  /*1540*/  FFMA.FTZ R114, R100, R101, R105 ;  /* 0x0000006564727223 */ /* 0x000fe20000010069 */
[----:B------:R-:W-:Y:S02]  /*1550*/  HADD2.F32 R129, -RZ, R129.H1_H1 ;  /* 0x30000081ff817230 */ /* 0x000fe40000004100 */
[----:B------:R-:W-:Y:S01]  /*1560*/  FMUL.FTZ R105, R161, R240 ;  /* 0x000000f0a1697220 */ /* 0x000fe20000410000 */
[----:B------:R-:W-:Y:S01]  /*1570*/  FADD.FTZ R116, R85, R102 ;  /* 0x0000006655747221 */ /* 0x000fe20000010000 */
[----:B------:R-:W-:Y:S01]  /*1580*/  FMUL.FTZ R104, R189, R104 ;  /* 0x00000068bd687220 */ /* 0x000fe20000410000 */
[----:B------:R-:W-:Y:S01]  /*1590*/  FFMA.FTZ R85, R103, R102, R114 ;  /* 0x0000006667557223 */ /* 0x000fe20000010072 */
[----:B------:R-:W-:Y:S01]  /*15a0*/  FMUL.FTZ R107, R189, R106 ;  /* 0x0000006abd6b7220 */ /* 0x000fe20000410000 */
[----:B------:R-:W-:Y:S01]  /*15b0*/  FADD.FTZ R109, R116, R105 ;  /* 0x00000069746d7221 */ /* 0x000fe20000010000 */
[----:B------:R-:W-:Y:S01]  /*15c0*/  FMUL.FTZ R106, R160, R129 ;  /* 0x00000081a06a7220 */ /* 0x000fe20000410000 */
[----:B------:R-:W-:-:S02]  /*15d0*/  HADD2.F32 R242, -RZ, R130.H0_H0 ;  /* 0x20000082fff27230 */ /* 0x000fc40000004100 */
[----:B------:R-:W-:Y:S01]  /*15e0*/  FFMA.FTZ R114, R104, R105, R85 ;  /* 0x0000006968727223 */ /* 0x000fe20000010055 */
[----:B------:R-:W-:Y:S02]  /*15f0*/  HADD2.F32 R243, -RZ, R130.H1_H1 ;  /* 0x30000082fff37230 */ /* 0x000fe40000004100 */
[----:B------:R-:W-:Y:S01]  /*1600*/  FADD.FTZ R116, R109, R106 ;  /* 0x0000006a6d747221 */ /* 0x000fe20000010000 */
[----:B------:R-:W-:Y:S01]  /*1610*/  FMUL.FTZ R108, R189, R108 ;  /* 0x0000006cbd6c7220 */ /* 0x000fe20000410000 */
[----:B------:R-:W-:Y:S01]  /*1620*/  FMUL.FTZ R109, R159, R242 ;  /* 0x000000f29f6d7220 */ /* 0x000fe20000410000 */
[----:B------:R-:W-:Y:S01]  /*1630*/  FFMA.FTZ R85, R107, R106, R114 ;  /* 0x0000006a6b557223 */ /* 0x000fe20000010072 */
[----:B------:R-:W-:Y:S01]  /*1640*/  FMUL.FTZ R111, R189, R110 ;  /* 0x0000006ebd6f7220 */ /* 0x000fe20000410000 */
[----:B------:R-:W-:Y:S01]  /*1650*/  FMUL.FTZ R110, R158, R243 ;  /* 0x000000f39e6e7220 */ /* 0x000fe20000410000 */
[----:B------:R-:W-:Y:S01]  /*1660*/  FADD.FTZ R113, R116, R109 ;  /* 0x0000006d74717221 */ /* 0x000fe20000010000 */
[----:B------:R-:W-:-:S02]  /*1670*/  HADD2.F32 R130, -RZ, R131.H0_H0 ;  /* 0x20000083ff827230 */ /* 0x000fc40000004100 */
[----:B------:R-:W-:Y:S01]  /*1680*/  FFMA.FTZ R114, R108, R109, R85 ;  /* 0x0000006d6c727223 */ /* 0x000fe20000010055 */
[----:B------:R-:W-:Y:S02]  /*1690*/  HADD2.F32 R131, -RZ, R131.H1_H1 ;  /* 0x30000083ff837230 */ /* 0x000fe40000004100 */
[----:B------:R-:W-:Y:S01]  /*16a0*/  FADD.FTZ R116, R113, R110 ;  /* 0x0000006e71747221 */ /* 0x000fe20000010000 */
[----:B------:R-:W-:Y:S01]  /*16b0*/  FMUL.FTZ R112, R189, R112 ;  /* 0x00000070bd707220 */ /* 0x000fe20000410000 */
[----:B------:R-:W-:Y:S01]  /*16c0*/  FFMA.FTZ R85, R111, R110, R114 ;  /* 0x0000006e6f557223 */ /* 0x000fe20000010072 */
[----:B------:R-:W-:Y:S01]  /*16d0*/  FMUL.FTZ R113, R157, R130 ;  /* 0x000000829d717220 */ /* 0x000fe20000410000 */
[----:B------:R-:W-:Y:S01]  /*16e0*/  FMUL.FTZ R115, R189, R84 ;  /* 0x00000054bd737220 */ /* 0x000fe20000410000 */
[----:B------:R-:W-:Y:S02]  /*16f0*/  FMUL.FTZ R114, R156, R131 ;  /* 0x000000839c727220 */ /* 0x000fe40000410000 */
[----:B------:R-:W-:Y:S01]  /*1700*/  FADD.FTZ R245, R116, R113 ;  /* 0x0000007174f57221 */ /* 0x000fe20000010000 */
[----:B------:R-:W-:-:S03]  /*1710*/  FFMA.FTZ R84, R112, R113, R85 ;  /* 0x0000007170547223 */ /* 0x000fc60000010055 */
[----:B------:R-:W-:Y:S01]  /*1720*/  FADD.FTZ R245, R245, R114 ;  /* 0x00000072f5f57221 */ /* 0x000fe20000010000 */
[----:B------:R-:W-:-:S04]  /*1730*/  FFMA.FTZ R84, R115, R114, R84 ;  /* 0x0000007273547223 */ /* 0x000fc80000010054 */
        /* <DEDUP_REMOVED lines=31> */
.L_x_9384:
[----:B------:R-:W-:Y:S05]  /*1930*/  BSYNC.RECONVERGENT B0 ;  /* 0x0000000000007941 */ /* 0x000fea0003800200 */
.L_x_9383:
        /* <DEDUP_REMOVED lines=35> */
[----:B------:R-:W-:Y:S01]  /*1b70*/  FFMA.FTZ R15, R122, R98, R15 ;  /* 0x000000627a0f7223 */ /* 0x000fe2000001000f */
[----:B------:R-:W-:Y:S01]  /*1b80*/  FADD.FTZ R150, R193, R150 ;  /* 0x00000096c1967221 */ /* 0x000fe20000010000 */
[----:B------:R-:W-:Y:S01]  /*1b90*/  FFMA.FTZ R151, R236, R193, R151 ;  /* 0x000000c1ec977223 */ /* 0x000fe20000010097 */
[----:B0-----:R-:W-:Y:S01]  /*1ba0*/  HFMA2 R116, -RZ, RZ, 1.875, 0 ;  /* 0x3f800000ff747431 */ /* 0x001fe200000001ff */
[----:B------:R-:W0:Y:S01]  /*1bb0*/  LDS.128 R84, [UR5] ;  /* 0x00000005ff547984 */ /* 0x000e220008000c00 */
[----:B------:R-:W-:Y:S01]  /*1bc0*/  UIADD3 UR5, UPT, UPT, UR4, 0x8060, URZ ;  /* 0x0000806004057890 */ /* 0x000fe2000fffe0ff */
[----:B-----5:R-:W-:Y:S01]  /*1bd0*/  @P0 HADD2.F32 R116, -RZ, R192.H0_H0 ;  /* 0x200000c0ff740230 */ /* 0x020fe20000004100 */
[----:B------:R-:W-:Y:S01]  /*1be0*/  @!UP1 UIADD3 UR5, UPT, UPT, UR4, 0x8020, URZ ;  /* 0x0000802004059890 */ /* 0x000fe2000fffe0ff */
[----:B------:R-:W1:Y:S01]  /*1bf0*/  LDS.128 R88, [UR6] ;  /* 0x00000006ff587984 */ /* 0x000e620008000c00 */
[----:B------:R-:W-:Y:S01]  /*1c00*/  UIADD3 UR6, UPT, UPT, UR4, 0x8070, URZ ;  /* 0x0000807004067890 */ /* 0x000fe2000fffe0ff */
[----:B------:R-:W-:Y:S01]  /*1c10*/  FADD.FTZ R30, R195, R30 ;  /* 0x0000001ec31e7221 */ /* 0x000fe20000010000 */
[----:B------:R-:W-:Y:S01]  /*1c20*/  @!UP1 UIADD3 UR6, UPT, UPT, UR4, 0x8030, URZ ;  /* 0x0000803004069890 */ /* 0x000fe2000fffe0ff */
[----:B------:R-:W-:Y:S01]  /*1c30*/  FFMA.FTZ R2, R233, R195, R2 ;  /* 0x000000c3e9027223 */ /* 0x000fe20000010002 */
[----:B------:R-:W-:Y:S01]  /*1c40*/  FADD.FTZ R35, R202, R35 ;  /* 0x00000023ca237221 */ /* 0x000fe20000010000 */
[----:B------:R-:W-:Y:S01]  /*1c50*/  FFMA.FTZ R7, R210, R202, R7 ;  /* 0x000000cad2077223 */ /* 0x000fe20000010007 */
[----:B------:R-:W-:Y:S01]  /*1c60*/  FADD.FTZ R36, R207, R36 ;  /* 0x00000024cf247221 */ /* 0x000fe20000010000 */
[----:B------:R-:W2:Y:S01]  /*1c70*/  LDS.128 R92, [UR5] ;  /* 0x00000005ff5c7984 */ /* 0x000ea20008000c00 */
[----:B------:R-:W-:Y:S01]  /*1c80*/  FFMA.FTZ R8, R215, R207, R8 ;  /* 0x000000cfd7087223 */ /* 0x000fe20000010008 */
[----:B------:R-:W-:Y:S01]  /*1c90*/  FADD.FTZ R41, R204, R41 ;  /* 0x00000029cc297221 */ /* 0x000fe20000010000 */
[----:B------:R-:W-:Y:S01]  /*1ca0*/  FFMA.FTZ R13, R118, R204, R13 ;  /* 0x000000cc760d7223 */ /* 0x000fe2000001000d */
[----:B------:R-:W3:Y:S01]  /*1cb0*/  LDS.128 R96, [UR6] ;  /* 0x00000006ff607984 */ /* 0x000ee20008000c00 */
        /* <DEDUP_REMOVED lines=23> */
[----:B0-----:R-:W-:Y:S01]  /*1e30*/  FADD.FTZ R193, RZ, R84 ;  /* 0x00000054ffc17221 */ /* 0x001fe20000010000 */
[----:B------:R-:W-:Y:S01]  /*1e40*/  FADD.FTZ R84, RZ, R85 ;  /* 0x00000055ff547221 */ /* 0x000fe20000010000 */
[----:B------:R-:W-:Y:S01]  /*1e50*/  FFMA.FTZ R27, R112, R130, R27 ;  /* 0x00000082701b7223 */ /* 0x000fe2000001001b */
[----:B------:R-:W-:Y:S01]  /*1e60*/  FADD.FTZ R144, R131, R144 ;  /* 0x0000009083907221 */ /* 0x000fe20000010000 */
[----:B------:R-:W-:Y:S01]  /*1e70*/  FADD.FTZ R193, R86, R193 ;  /* 0x000000c156c17221 */ /* 0x000fe20000010000 */
[----:B------:R-:W-:Y:S01]  /*1e80*/  FADD.FTZ R84, R87, R84 ;  /* 0x0000005457547221 */ /* 0x000fe20000010000 */
[----:B------:R-:W-:-:S02]  /*1e90*/  FFMA.FTZ R28, R115, R131, R28 ;  /* 0x00000083731c7223 */ /* 0x000fc4000001001c */
        /* <DEDUP_REMOVED lines=51> */
[----:B------:R-:W-:Y:S02]  /*21d0*/  F2FP.F16.F32.PACK_AB R86, R91, R86 ;  /* 0x000000565b56723e */ /* 0x000fe400000000ff */
[----:B------:R-:W-:Y:S02]  /*21e0*/  F2FP.F16.F32.PACK_AB R87, R93, R90 ;  /* 0x0000005a5d57723e */ /* 0x000fe400000000ff */
[----:B------:R-:W-:Y:S02]  /*21f0*/  F2FP.F16.F32.PACK_AB R85, R88, R225 ;  /* 0x000000e15855723e */ /* 0x000fe400000000ff */
[----:B------:R-:W-:Y:S01]  /*2200*/  F2FP.F16.F32.PACK_AB R84, R89, R84 ;  /* 0x000000545954723e */ /* 0x000fe200000000ff */
[----:B------:R-:W-:Y:S06]  /*2210*/  BRA `(.L_x_9387) ;  /* 0x0000000000907947 */ /* 0x000fec0003800000 */
.L_x_9386:
        /* <DEDUP_REMOVED lines=36> */
.L_x_9387:
        /* <DEDUP_REMOVED lines=47> */
.L_x_9388:
[-CC-:B------:R-:W-:Y:S01]  /*2750*/  FFMA.FTZ R206, R206, R94.reuse, R95.reuse ;  /* 0x0000005ecece7223 */ /* 0x180fe2000001005f */
[-CC-:B------:R-:W-:Y:S01]  /*2760*/  FFMA.FTZ R215, R215, R94.reuse, R95.reuse ;  /* 0x0000005ed7d77223 */ /* 0x180fe2000001005f */
[-CC-:B------:R-:W-:Y:S01]  /*2770*/  FFMA.FTZ R211, R211, R94.reuse, R95.reuse ;  /* 0x0000005ed3d37223 */ /* 0x180fe2000001005f */
[-CC-:B------:R-:W-:Y:S01]  /*2780*/  FFMA.FTZ R210, R210, R94.reuse, R95.reuse ;  /* 0x0000005ed2d27223 */ /* 0x180fe2000001005f */
        /* <DEDUP_REMOVED lines=32> */
.L_x_9389:
        /* <DEDUP_REMOVED lines=44> */
.L_x_9390:
[-CC-:B------:R-:W-:Y:S01]  /*2c50*/  FFMA.FTZ R118, R118, R94.reuse, R95.reuse ;  /* 0x0000005e76767223 */ /* 0x180fe2000001005f */
[-CC-:B------:R-:W-:Y:S01]  /*2c60*/  FFMA.FTZ R123, R123, R94.reuse, R95.reuse ;  /* 0x0000005e7b7b7223 */ /* 0x180fe2000001005f */
[-CC-:B------:R-:W-:Y:S01]  /*2c70*/  FFMA.FTZ R119, R119, R94.reuse, R95.reuse ;  /* 0x0000005e77777223 */ /* 0x180fe2000001005f */
        /* <DEDUP_REMOVED lines=33> */
.L_x_9391:
        /* <DEDUP_REMOVED lines=44> */
.L_x_9392:
        /* <DEDUP_REMOVED lines=36> */
.L_x_9393:
[----:B------:R-:W0:Y:S01]  /*3390*/  @P1 LDC.64 R90, c[0x0][0x478] ;  /* 0x00011e00ff5a1b82 */ /* 0x000e220000000a00 */
[----:B------:R-:W-:-:S04]  /*33a0*/  IMAD.WIDE.U32 R88, R153, 0x10, R88 ;  /* 0x0000001099587825 */ /* 0x000fc800078e0058 */
[----:B0-----:R-:W-:-:S05]  /*33b0*/  @P1 IMAD.WIDE.U32 R90, R153, 0x20, R90 ;  /* 0x00000020995a1825 */ /* 0x001fca00078e005a */
[----:B------:R1:W-:Y:S04]  /*33c0*/  @P1 STG.E.128 desc[UR8][R90.64], R76 ;  /* 0x0000004c5a001986 */ /* 0x0003e8000c101d08 */
[----:B------:R1:W-:Y:S04]  /*33d0*/  @P1 STG.E.128 desc[UR8][R90.64+0x10], R80 ;  /* 0x000010505a001986 */ /* 0x0003e8000c101d08 */
[----:B------:R1:W-:Y:S01]  /*33e0*/  STG.E.128 desc[UR8][R88.64], R84 ;  /* 0x0000005458007986 */ /* 0x0003e2000c101d08 */
[----:B------:R-:W-:Y:S05]  /*33f0*/  BRA `(.L_x_9394) ;  /* 0x00000014000c7947 */ /* 0x000fea0003800000 */
.L_x_9385:
        /* <DEDUP_REMOVED lines=40> */
.L_x_9395:
        /* <DEDUP_REMOVED lines=36> */
.L_x_9396:
        /* <DEDUP_REMOVED lines=45> */
.L_x_9397:
        /* <DEDUP_REMOVED lines=35> */
[----:B------:R-:W-:-:S07]  /*3dc0*/  F2FP.F16.F32.PACK_AB R84, R91, R84 ;  /* 0x000000545b54723e */ /* 0x000fce00000000ff */
.L_x_9398:
        /* <DEDUP_REMOVED lines=44> */
.L_x_9399:
        /* <DEDUP_REMOVED lines=36> */
.L_x_9400:
        /* <DEDUP_REMOVED lines=44> */
.L_x_9401:
        /* <DEDUP_REMOVED lines=36> */
.L_x_9402:
[----:B------:R-:W0:Y:S01]  /*47d0*/  @P1 LDC.64 R90, c[0x0][0x478] ;  /* 0x00011e00ff5a1b82 */ /* 0x000e220000000a00 */
[----:B------:R-:W-:-:S04]  /*47e0*/  IMAD.WIDE.U32 R88, R153, 0x10, R88 ;  /* 0x0000001099587825 */ /* 0x000fc800078e0058 */
[----:B0-----:R-:W-:-:S05]  /*47f0*/  @P1 IMAD.WIDE.U32 R90, R153, 0x20, R90 ;  /* 0x00000020995a1825 */ /* 0x001fca00078e005a */
[----:B------:R0:W-:Y:S04]  /*4800*/  @P1 STG.E.128 desc[UR8][R90.64], R76 ;  /* 0x0000004c5a001986 */ /* 0x0001e8000c101d08 */
[----:B------:R0:W-:Y:S04]  /*4810*/  @P1 STG.E.128 desc[UR8][R90.64+0x10], R80 ;  /* 0x000010505a001986 */ /* 0x0001e8000c101d08 */
[----:B------:R0:W-:Y:S02]  /*4820*/  STG.E.128 desc[UR8][R88.64], R84 ;  /* 0x0000005458007986 */ /* 0x0001e4000c101d08 */
.L_x_9394:
        /* <DEDUP_REMOVED lines=69> */
.L_x_9382:
        /* <DEDUP_REMOVED lines=25> */
.L_x_9404:
        /* <DEDUP_REMOVED lines=15> */
.L_x_15699:


//--------------------- .text._ZN10layer_norm13ln_bwd_kernelINS_13Kernel_traitsI6__halfS2_fS2_fjLj8192ELj1ELj1ELj8ELj16ENS_18Kernel_traits_baseILj8192ES2_S2_fS2_fjLj256EEEEELb0ELb0ELb1ELb0EEEvNS_9BwdParamsE --------------------------
	.section	.text._ZN10layer_norm13ln_bwd_kernelINS_13Kernel_traitsI6__halfS2_fS2_fjLj8192ELj1ELj1ELj8ELj16ENS_18Kernel_traits_baseILj8192ES2_S2_fS2_fjLj256EEEEELb0ELb0ELb1ELb0EEEvNS_9BwdParamsE,"ax",@progbits
	.align	128
        .global         _ZN10layer_norm13ln_bwd_kernelINS_13Kernel_traitsI6__halfS2_fS2_fjLj8192ELj1ELj1ELj8ELj16ENS_18Kernel_traits_baseILj8192ES2_S2_fS2_fjLj256EEEEELb0ELb0ELb1ELb0EEEvNS_9BwdParamsE
        .type           _ZN10layer_norm13ln_bwd_kernelINS_13Kernel_traitsI6__halfS2_fS2_fjLj8192ELj1ELj1ELj8ELj16ENS_18Kernel_traits_baseILj8192ES2_S2_fS2_fjLj256EEEEELb0ELb0ELb1ELb0EEEvNS_9BwdParamsE,@function
        .size           _ZN10layer_norm13ln_bwd_kernelINS_13Kernel_traitsI6__halfS2_fS2_fjLj8192ELj1ELj1ELj8ELj16ENS_18Kernel_traits_baseILj8192ES2_S2_fS2_fjLj256EEEEELb0ELb0ELb1ELb0EEEvNS_9BwdParamsE,(.L_x_15700 - _ZN10layer_norm13ln_bwd_kernelINS_13Kernel_traitsI6__halfS2_fS2_fjLj8192ELj1ELj1ELj8ELj16ENS_18Kernel_traits_baseILj8192ES2_S2_fS2_fjLj256EEEEELb0ELb0ELb1ELb0EEEvNS_9BwdParamsE)
        .other          _ZN10layer_norm13ln_bwd_kernelINS_13Kernel_traitsI6__halfS2_fS2_fjLj8192ELj1ELj1ELj8ELj16ENS_18Kernel_traits_baseILj8192ES2_S2_fS2_fjLj256EEEEELb0ELb0ELb1ELb0EEEvNS_9BwdParamsE,@"STO_CUDA_ENTRY STV_DEFAULT"
_ZN10layer_norm13ln_bwd_kernelINS_13Kernel_traitsI6__halfS2_fS2_fjLj8192ELj1ELj1ELj8ELj16ENS_18Kernel_traits_baseILj8192ES2_S2_fS2_fjLj256EEEEELb0ELb0ELb1ELb0EEEvNS_9BwdParamsE:
.text._ZN10layer_norm13ln_bwd_kernelINS_13Kernel_traitsI6__halfS2_fS2_fjLj8192ELj1ELj1ELj8ELj16ENS_18Kernel_traits_baseILj8192ES2_S2_fS2_fjLj256EEEEELb0ELb0ELb1ELb0EEEvNS_9BwdParamsE:
        /* <DEDUP_REMOVED lines=23> */
[----:B------:R-:W-:-:S04]  /*0170*/  @P4 IADD3 R9, PT, PT, R9, 0x100, RZ ;  /* 0x0000010009094810 */ /* 0x000fc80007ffe0ff */
[----:B------:R-:W5:Y:S01]  /*0180*/  @P4 LDG.E.128 R116, desc[UR10][R10.64] ;  /* 0x0000000a0a744981 */ /* 0x000f62000c1e1d00 */
[C---:B----4-:R-:W-:Y:S01]  /*0190*/  @P5 IMAD.WIDE.U32 R12, R9.reuse, 0x10, R12 ;  /* 0x00000010090c5825 */ /* 0x050fe200078e000c */
[----:B------:R-:W1:Y:S01]  /*01a0*/  S2UR UR4, SR_CTAID.X ;  /* 0x00000000000479c3 */ /* 0x000e620000002500 */
[----:B------:R-:W-:-:S03]  /*01b0*/  @P5 IADD3 R9, PT, PT, R9, 0x100, RZ ;  /* 0x0000010009095810 */ /* 0x000fc60007ffe0ff */
[----:B------:R-:W5:Y:S02]  /*01c0*/  @P5 LDG.E.128 R112, desc[UR10][R12.64] ;  /* 0x0000000a0c705981 */ /* 0x000f64000c1e1d00 */
[----:B0-----:R-:W-:-:S05]  /*01d0*/  @P6 IMAD.WIDE.U32 R4, R9, 0x10, R14 ;  /* 0x0000001009046825 */ /* 0x001fca00078e000e */
        /* <DEDUP_REMOVED lines=74> */
.L_x_9497:
        /* <DEDUP_REMOVED lines=10> */
[----:B------:R-:W-:Y:S02]  /*0720*/  CS2R R166, SRZ ;  /* 0x0000000000a67805 */ /* 0x000fe4000001ff00 */
        /* <DEDUP_REMOVED lines=15> */
[----:B------:R-:W-:-:S02]  /*0820*/  CS2R R166, SRZ ;  /* 0x0000000000a67805 */ /* 0x000fc4000001ff00 */
[----:B------:R-:W-:Y:S02]  /*0830*/  SHF.R.S32.HI R157, RZ, 0x1f, R154 ;  /* 0x0000001fff9d7819 */ /* 0x000fe4000001149a */
[----:B------:R-:W-:Y:S02]  /*0840*/  LEA.HI R0, R155, R0, RZ, 0x3 ;  /* 0x000000009b007211 */ /* 0x000fe400078f18ff */
[----:B------:R-:W-:Y:S02]  /*0850*/  LEA.HI R154, R157, R154, RZ, 0x3 ;  /* 0x0000009a9d9a7211 */ /* 0x000fe400078f18ff */
[C---:B------:R-:W-:Y:S02]  /*0860*/  ISETP.GE.U32.AND P3, PT, R6.reuse, 0x300, PT ;  /* 0x000003000600780c */ /* 0x040fe40003f66070 */
[----:B------:R-:W-:Y:S02]  /*0870*/  ISETP.GE.U32.AND P2, PT, R6, 0x400, PT ;  /* 0x000004000600780c */ /* 0x000fe40003f46070 */
[----:B0-----:R-:W-:-:S02]  /*0880*/  LEA.HI.SX32 R0, R0, R7, 0x1d ;  /* 0x0000000700007211 */ /* 0x001fc400078feaff */
        /* <DEDUP_REMOVED lines=14> */
[--C-:B------:R-:W-:Y:S02]  /*0970*/  HADD2.F32 R211, -RZ, R120.reuse.H0_H0 ;  /* 0x20000078ffd37230 */ /* 0x100fe40000004100 */
[----:B------:R-:W-:Y:S02]  /*0980*/  HADD2.F32 R208, -RZ, R120.H1_H1 ;  /* 0x30000078ffd07230 */ /* 0x000fe40000004100 */
[----:B------:R-:W-:Y:S02]  /*0990*/  HADD2.F32 R207, -RZ, R121.H0_H0 ;  /* 0x20000079ffcf7230 */ /* 0x000fe40000004100 */
[----:B0-----:R-:W-:-:S05]  /*09a0*/  @P0 IMAD.WIDE.U32 R10, R215, 0x20, R10 ;  /* 0x00000020d70a0825 */ /* 0x001fca00078e000a */
[----:B------:R-:W5:Y:S04]  /*09b0*/  @P0 LDG.E.128 R40, desc[UR10][R10.64] ;  /* 0x0000000a0a280981 */ /* 0x000f68000c1e1d00 */
[----:B------:R0:W5:Y:S01]  /*09c0*/  @P0 LDG.E.128 R36, desc[UR10][R10.64+0x10] ;  /* 0x0000100a0a240981 */ /* 0x000162000c1e1d00 */
[----:B------:R-:W-:Y:S02]  /*09d0*/  IADD3 R214, PT, PT, R214, 0x100, RZ ;  /* 0x00000100d6d67810 */ /* 0x000fe40007ffe0ff */
[----:B------:R-:W-:Y:S01]  /*09e0*/  IADD3 R215, PT, PT, R215, 0x100, RZ ;  /* 0x00000100d7d77810 */ /* 0x000fe20007ffe0ff */
[C---:B--2---:R-:W-:Y:S01]  /*09f0*/  FADD.FTZ R12, -R212.reuse, R12 ;  /* 0x0000000cd40c7221 */ /* 0x044fe20000010100 */
[C---:B------:R-:W-:Y:S01]  /*0a00*/  FADD.FTZ R18, -R212.reuse, R15 ;  /* 0x0000000fd4127221 */ /* 0x040fe20000010100 */
[----:B---3--:R-:W-:-:S02]  /*0a10*/  FADD.FTZ R156, -R212, R156 ;  /* 0x0000009cd49c7221 */ /* 0x008fc40000010100 */
[C---:B-----5:R-:W-:Y:S01]  /*0a20*/  FMUL.FTZ R213, R3.reuse, R12 ;  /* 0x0000000c03d57220 */ /* 0x060fe20000410000 */
[----:B------:R-:W-:Y:S02]  /*0a30*/  HADD2.F32 R12, -RZ, R122.H0_H0 ;  /* 0x2000007aff0c7230 */ /* 0x000fe40000004100 */
[----:B----4-:R-:W-:Y:S02]  /*0a40*/  HADD2.F32 R9, -RZ, R152.H0_H0 ;  /* 0x20000098ff097230 */ /* 0x010fe40000004100 */
[----:B0-----:R-:W-:Y:S01]  /*0a50*/  FMUL.FTZ R11, R3, R156 ;  /* 0x0000009c030b7220 */ /* 0x001fe20000410000 */
[----:B------:R-:W-:Y:S02]  /*0a60*/  HADD2.F32 R15, -RZ, R154.H0_H0 ;  /* 0x2000009aff0f7230 */ /* 0x000fe40000004100 */
[----:B------:R-:W-:Y:S02]  /*0a70*/  HADD2.F32 R152, -RZ, R152.H1_H1 ;  /* 0x30000098ff987230 */ /* 0x000fe40000004100 */
[-C--:B------:R-:W-:Y:S01]  /*0a80*/  FMUL.FTZ R211, R211, R9.reuse ;  /* 0x00000009d3d37220 */ /* 0x080fe20000410000 */
[----:B------:R-:W-:Y:S01]  /*0a90*/  FADD.FTZ R210, -R212, R13 ;  /* 0x0000000dd4d27221 */ /* 0x000fe20000010100 */
[----:B------:R-:W-:Y:S01]  /*0aa0*/  FADD.FTZ R72, R72, R9 ;  /* 0x0000000948487221 */ /* 0x000fe20000010000 */
[----:B------:R-:W-:Y:S01]  /*0ab0*/  FFMA.FTZ R104, R213, R9, R104 ;  /* 0x00000009d5687223 */ /* 0x000fe20000010068 */
[----:B------:R-:W-:-:S02]  /*0ac0*/  HADD2.F32 R16, -RZ, R153.H1_H1 ;  /* 0x30000099ff107230 */ /* 0x000fc40000004100 */
[----:B------:R-:W-:Y:S01]  /*0ad0*/  FMUL.FTZ R10, R3, R18 ;  /* 0x00000012030a7220 */ /* 0x000fe20000410000 */
[----:B------:R-:W-:Y:S02]  /*0ae0*/  HADD2.F32 R9, -RZ, R121.H1_H1 ;  /* 0x30000079ff097230 */ /* 0x000fe40000004100 */
[-C--:B------:R-:W-:Y:S01]  /*0af0*/  FMUL.FTZ R12, R12, R15.reuse ;  /* 0x0000000f0c0c7220 */ /* 0x080fe20000410000 */
[----:B------:R-:W-:Y:S02]  /*0b00*/  HADD2.F32 R13, -RZ, R153.H0_H0 ;  /* 0x20000099ff0d7230 */ /* 0x000fe40000004100 */
[----:B------:R-:W-:Y:S01]  /*0b10*/  FADD.FTZ R68, R68, R15 ;  /* 0x0000000f44447221 */ /* 0x000fe20000010000 */
[----:B------:R-:W-:Y:S01]  /*0b20*/  FFMA.FTZ R100, R11, R15, R100 ;  /* 0x0000000f0b647223 */ /* 0x000fe20000010064 */
[----:B------:R-:W-:Y:S01]  /*0b30*/  FMUL.FTZ R208, R208, R152 ;  /* 0x00000098d0d07220 */ /* 0x000fe20000410000 */
[----:B------:R-:W-:Y:S01]  /*0b40*/  FADD.FTZ R15, RZ, R211 ;  /* 0x000000d3ff0f7221 */ /* 0x000fe20000010000 */
[----:B------:R-:W-:Y:S01]  /*0b50*/  FADD.FTZ R14, -R212, R14 ;  /* 0x0000000ed40e7221 */ /* 0x000fe20000010100 */
[----:B------:R-:W-:Y:S01]  /*0b60*/  FMUL.FTZ R210, R3, R210 ;  /* 0x000000d203d27220 */ /* 0x000fe20000410000 */
[----:B------:R-:W-:Y:S01]  /*0b70*/  FFMA.FTZ R17, R213, R211, RZ ;  /* 0x000000d3d5117223 */ /* 0x000fe200000100ff */
[-C--:B------:R-:W-:Y:S01]  /*0b80*/  FMUL.FTZ R9, R9, R16.reuse ;  /* 0x0000001009097220 */ /* 0x080fe20000410000 */
[----:B------:R-:W-:Y:S01]  /*0b90*/  FADD.FTZ R75, R75, R16 ;  /* 0x000000104b4b7221 */ /* 0x000fe20000010000 */
[----:B------:R-:W-:Y:S01]  /*0ba0*/  FFMA.FTZ R107, R10, R16, R107 ;  /* 0x000000100a6b7223 */ /* 0x000fe2000001006b */
[----:B------:R-:W-:Y:S01]  /*0bb0*/  FMUL.FTZ R207, R207, R13 ;  /* 0x0000000dcfcf7220 */ /* 0x000fe20000410000 */
[----:B------:R-:W-:Y:S01]  /*0bc0*/  FADD.FTZ R16, R15, R208 ;  /* 0x000000d00f107221 */ /* 0x000fe20000010000 */
[----:B------:R-:W-:Y:S01]  /*0bd0*/  FMUL.FTZ R209, R3, R14 ;  /* 0x0000000e03d17220 */ /* 0x000fe20000410000 */
[----:B------:R-:W-:Y:S01]  /*0be0*/  FFMA.FTZ R18, R210, R208, R17 ;  /* 0x000000d0d2127223 */ /* 0x000fe20000010011 */
[----:B------:R-:W-:-:S02]  /*0bf0*/  HADD2.F32 R160, -RZ, R154.H1_H1 ;  /* 0x3000009affa07230 */ /* 0x000fc40000004100 */
[----:B------:R-:W-:Y:S01]  /*0c00*/  FADD.FTZ R16, R16, R207 ;  /* 0x000000cf10107221 */ /* 0x000fe20000010000 */
[----:B------:R-:W-:Y:S01]  /*0c10*/  FADD.FTZ R154, -R212, R157 ;  /* 0x0000009dd49a7221 */ /* 0x000fe20000010100 */
[----:B------:R-:W-:Y:S01]  /*0c20*/  FFMA.FTZ R153, R209, R207, R18 ;  /* 0x000000cfd1997223 */ /* 0x000fe20000010012 */
[----:B------:R-:W-:Y:S01]  /*0c30*/  FADD.FTZ R73, R73, R152 ;  /* 0x0000009849497221 */ /* 0x000fe20000010000 */
[----:B------:R-:W-:Y:S01]  /*0c40*/  FFMA.FTZ R105, R210, R152, R105 ;  /* 0x00000098d2697223 */ /* 0x000fe20000010069 */
[--C-:B------:R-:W-:Y:S02]  /*0c50*/  HADD2.F32 R161, -RZ, R155.reuse.H0_H0 ;  /* 0x2000009bffa17230 */ /* 0x100fe40000004100 */
[----:B------:R-:W-:Y:S01]  /*0c60*/  FADD.FTZ R74, R74, R13 ;  /* 0x0000000d4a4a7221 */ /* 0x000fe20000010000 */
[----:B------:R-:W-:Y:S02]  /*0c70*/  HADD2.F32 R163, -RZ, R155.H1_H1 ;  /* 0x3000009bffa37230 */ /* 0x000fe40000004100 */
[----:B------:R-:W-:Y:S01]  /*0c80*/  FFMA.FTZ R106, R209, R13, R106 ;  /* 0x0000000dd16a7223 */ /* 0x000fe2000001006a */
[----:B------:R-:W-:-:S02]  /*0c90*/  HADD2.F32 R152, -RZ, R123.H0_H0 ;  /* 0x2000007bff987230 */ /* 0x000fc40000004100 */
[----:B------:R-:W-:Y:S01]  /*0ca0*/  FADD.FTZ R155, R16, R9 ;  /* 0x00000009109b7221 */ /* 0x000fe20000010000 */
[----:B------:R-:W-:Y:S02]  /*0cb0*/  HADD2.F32 R13, -RZ, R122.H1_H1 ;  /* 0x3000007aff0d7230 */ /* 0x000fe40000004100 */
[----:B------:R-:W-:Y:S01]  /*0cc0*/  FFMA.FTZ R16, R10, R9, R153 ;  /* 0x000000090a107223 */ /* 0x000fe20000010099 */
[----:B------:R-:W-:Y:S01]  /*0cd0*/  FMUL.FTZ R14, R3, R154 ;  /* 0x0000009a030e7220 */ /* 0x000fe20000410000 */
[----:B------:R-:W-:Y:S02]  /*0ce0*/  HADD2.F32 R154, -RZ, R123.H1_H1 ;  /* 0x3000007bff9a7230 */ /* 0x000fe40000004100 */
[----:B------:R-:W-:Y:S01]  /*0cf0*/  FMUL.FTZ R15, R152, R161 ;  /* 0x000000a1980f7220 */ /* 0x000fe20000410000 */
[----:B------:R-:W-:Y:S01]  /*0d00*/  FADD.FTZ R158, -R212, R158 ;  /* 0x0000009ed49e7221 */ /* 0x000fe20000010100 */
[----:B------:R-:W-:Y:S01]  /*0d10*/  FMUL.FTZ R13, R13, R160 ;  /* 0x000000a00d0d7220 */ /* 0x000fe20000410000 */
[----:B------:R-:W-:Y:S01]  /*0d20*/  FADD.FTZ R152, R155, R12 ;  /* 0x0000000c9b987221 */ /* 0x000fe20000010000 */
[----:B------:R-:W-:Y:S01]  /*0d30*/  FFMA.FTZ R153, R11, R12, R16 ;  /* 0x0000000c0b997223 */ /* 0x000fe20000010010 */
[----:B------:R-:W-:Y:S01]  /*0d40*/  FMUL.FTZ R16, R154, R163 ;  /* 0x000000a39a107220 */ /* 0x000fe20000410000 */
[----:B------:R-:W-:Y:S01]  /*0d50*/  FADD.FTZ R162, -R212, R159 ;  /* 0x0000009fd4a27221 */ /* 0x000fe20000010100 */
[C---:B------:R-:W-:Y:S01]  /*0d60*/  FMUL.FTZ R17, R3.reuse, R158 ;  /* 0x0000009e03117220 */ /* 0x040fe20000410000 */
        /* <DEDUP_REMOVED lines=13> */
.L_x_9409:
[----:B----4-:R-:W-:Y:S05]  /*0e40*/  BSYNC.RECONVERGENT B1 ;  /* 0x0000000000017941 */ /* 0x010fea0003800200 */
.L_x_9408:
        /* <DEDUP_REMOVED lines=15> */
[----:B------:R-:W-:Y:S02]  /*0f40*/  HADD2.F32 R169, -RZ, R118.H1_H1 ;  /* 0x30000076ffa97230 */ /* 0x000fe40000004100 */
[----:B------:R-:W-:Y:S01]  /*0f50*/  HADD2.F32 R171, -RZ, R119.H0_H0 ;  /* 0x20000077ffab7230 */ /* 0x000fe20000004100 */
[----:B------:R-:W-:Y:S02]  /*0f60*/  IADD3 R214, PT, PT, R214, 0x100, RZ ;  /* 0x00000100d6d67810 */ /* 0x000fe40007ffe0ff */
[----:B------:R-:W-:Y:S01]  /*0f70*/  IADD3 R215, PT, PT, R215, 0x100, RZ ;  /* 0x00000100d7d77810 */ /* 0x000fe20007ffe0ff */
[C---:B--2---:R-:W-:Y:S01]  /*0f80*/  FADD.FTZ R164, -R212.reuse, R20 ;  /* 0x00000014d4a47221 */ /* 0x044fe20000010100 */
[C---:B------:R-:W-:Y:S01]  /*0f90*/  FADD.FTZ R168, -R212.reuse, R21 ;  /* 0x00000015d4a87221 */ /* 0x040fe20000010100 */
[----:B------:R-:W-:Y:S01]  /*0fa0*/  FADD.FTZ R172, -R212, R23 ;  /* 0x00000017d4ac7221 */ /* 0x000fe20000010100 */
[----:B------:R-:W-:-:S02]  /*0fb0*/  HADD2.F32 R20, -RZ, R116.H0_H0 ;  /* 0x20000074ff147230 */ /* 0x000fc40000004100 */
[----:B------:R-:W-:Y:S01]  /*0fc0*/  FADD.FTZ R170, -R212, R22 ;  /* 0x00000016d4aa7221 */ /* 0x000fe20000010100 */
[C---:B-----5:R-:W-:Y:S01]  /*0fd0*/  FMUL.FTZ R19, R3.reuse, R164 ;  /* 0x000000a403137220 */ /* 0x060fe20000410000 */
[----:B------:R-:W-:Y:S02]  /*0fe0*/  HADD2.F32 R23, -RZ, R116.H1_H1 ;  /* 0x30000074ff177230 */ /* 0x000fe40000004100 */
[----:B------:R-:W-:Y:S01]  /*0ff0*/  FMUL.FTZ R22, R3, R168 ;  /* 0x000000a803167220 */ /* 0x000fe20000410000 */
[--C-:B----4-:R-:W-:Y:S02]  /*1000*/  HADD2.F32 R21, -RZ, R24.reuse.H0_H0 ;  /* 0x20000018ff157230 */ /* 0x110fe40000004100 */
[----:B------:R-:W-:Y:S02]  /*1010*/  HADD2.F32 R24, -RZ, R24.H1_H1 ;  /* 0x30000018ff187230 */ /* 0x000fe40000004100 */
[--C-:B0-----:R-:W-:Y:S02]  /*1020*/  HADD2.F32 R158, -RZ, R25.reuse.H0_H0 ;  /* 0x20000019ff9e7230 */ /* 0x101fe40000004100 */
[----:B------:R-:W-:-:S02]  /*1030*/  HADD2.F32 R160, -RZ, R25.H1_H1 ;  /* 0x30000019ffa07230 */ /* 0x000fc40000004100 */
[--C-:B-1----:R-:W-:Y:S02]  /*1040*/  HADD2.F32 R156, -RZ, R27.reuse.H0_H0 ;  /* 0x2000001bff9c7230 */ /* 0x102fe40000004100 */
[----:B------:R-:W-:Y:S02]  /*1050*/  HADD2.F32 R157, -RZ, R27.H1_H1 ;  /* 0x3000001bff9d7230 */ /* 0x000fe40000004100 */
[--C-:B------:R-:W-:Y:S02]  /*1060*/  HADD2.F32 R25, -RZ, R117.reuse.H0_H0 ;  /* 0x20000075ff197230 */ /* 0x100fe40000004100 */
[----:B------:R-:W-:Y:S02]  /*1070*/  HADD2.F32 R27, -RZ, R117.H1_H1 ;  /* 0x30000075ff1b7230 */ /* 0x000fe40000004100 */
[----:B---3--:R-:W-:Y:S01]  /*1080*/  FADD.FTZ R152, -R212, R152 ;  /* 0x00000098d4987221 */ /* 0x008fe20000010100 */
        /* <DEDUP_REMOVED lines=17> */
[----:B------:R-:W-:Y:S01]  /*11a0*/  FADD.FTZ R216, -R212, R154 ;  /* 0x0000009ad4d87221 */ /* 0x000fe20000010100 */
[----:B------:R-:W-:Y:S02]  /*11b0*/  HADD2.F32 R162, -RZ, R26.H1_H1 ;  /* 0x3000001affa27230 */ /* 0x000fe40000004100 */
[----:B------:R-:W-:Y:S01]  /*11c0*/  FMUL.FTZ R26, R3, R172 ;  /* 0x000000ac031a7220 */ /* 0x000fe20000410000 */
[----:B------:R-:W-:Y:S02]  /*11d0*/  HADD2.F32 R168, -RZ, R118.H0_H0 ;  /* 0x20000076ffa87230 */ /* 0x000fe40000004100 */
[----:B------:R-:W-:Y:S01]  /*11e0*/  FADD.FTZ R154, R155, R24 ;  /* 0x000000189b9a7221 */ /* 0x000fe20000010000 */
        /* <DEDUP_REMOVED lines=31> */
.L_x_9411:
[----:B------:R-:W-:Y:S05]  /*13e0*/  BSYNC.RECONVERGENT B1 ;  /* 0x0000000000017941 */ /* 0x000fea0003800200 */
.L_x_9410:
        /* <DEDUP_REMOVED lines=11> */
[----:B0-----:R-:W-:Y:S02]  /*14a0*/  HADD2.F32 R176, -RZ, R112.H0_H0 ;  /* 0x20000070ffb07230 */ /* 0x001fe40000004100 */
[----:B------:R-:W-:-:S10]  /*14b0*/  HADD2.F32 R181, -RZ, R113.H1_H1 ;  /* 0x30000071ffb57230 */ /* 0x000fd40000004100 */
[----:B------:R-:W0:Y:S01]  /*14c0*/  @P0 LDC.64 R164, c[0x0][0x438] ;  /* 0x00010e00ffa40b82 */ /* 0x000e220000000a00 */
[----:B------:R-:W-:Y:S02]  /*14d0*/  HADD2.F32 R177, -RZ, R112.H1_H1 ;  /* 0x30000070ffb17230 */ /* 0x000fe40000004100 */
[--C-:B------:R-:W-:Y:S02]  /*14e0*/  HADD2.F32 R184, -RZ, R114.reuse.H0_H0 ;  /* 0x20000072ffb87230 */ /* 0x100fe40000004100 */
[----:B------:R-:W-:Y:S02]  /*14f0*/  HADD2.F32 R185, -RZ, R114.H1_H1 ;  /* 0x30000072ffb97230 */ /* 0x000fe40000004100 */
[--C-:B------:R-:W-:Y:S02]  /*1500*/  HADD2.F32 R187, -RZ, R115.reuse.H0_H0 ;  /* 0x20000073ffbb7230 */ /* 0x100fe40000004100 */
[----:B------:R-:W-:Y:S02]  /*1510*/  HADD2.F32 R188, -RZ, R115.H1_H1 ;  /* 0x30000073ffbc7230 */ /* 0x000fe40000004100 */
        /* <DEDUP_REMOVED lines=8> */
[----:B------:R-:W-:-:S02]  /*15a0*/  FADD.FTZ R154, -R212, R154 ;  /* 0x0000009ad49a7221 */ /* 0x000fc40000010100 */
[C---:B-----5:R-:W-:Y:S01]  /*15b0*/  FMUL.FTZ R182, R3.reuse, R182 ;  /* 0x000000b603b67220 */ /* 0x060fe20000410000 */
[--C-:B----4-:R-:W-:Y:S02]  /*15c0*/  HADD2.F32 R153, -RZ, R156.reuse.H0_H0 ;  /* 0x2000009cff997230 */ /* 0x110fe40000004100 */
[--C-:B------:R-:W-:Y:S02]  /*15d0*/  HADD2.F32 R152, -RZ, R157.reuse.H1_H1 ;  /* 0x3000009dff987230 */ /* 0x100fe40000004100 */
[C---:B------:R-:W-:Y:S01]  /*15e0*/  FMUL.FTZ R175, R3.reuse, R178 ;  /* 0x000000b203af7220 */ /* 0x040fe20000410000 */
[----:B------:R-:W-:Y:S02]  /*15f0*/  HADD2.F32 R156, -RZ, R156.H1_H1 ;  /* 0x3000009cff9c7230 */ /* 0x000fe40000004100 */
[----:B------:R-:W-:Y:S01]  /*1600*/  FMUL.FTZ R176, R176, R153 ;  /* 0x00000099b0b07220 */ /* 0x000fe20000410000 */
[----:B------:R-:W-:Y:S01]  /*1610*/  FMUL.FTZ R178, R3, R180 ;  /* 0x000000b403b27220 */ /* 0x000fe20000410000 */
[----:B------:R-:W-:-:S02]  /*1620*/  HADD2.F32 R155, -RZ, R157.H0_H0 ;  /* 0x2000009dff9b7230 */ /* 0x000fc40000004100 */
        /* <DEDUP_REMOVED lines=16> */
[C---:B---3--:R-:W-:Y:S01]  /*1730*/  FADD.FTZ R160, -R212.reuse, R160 ;  /* 0x000000a0d4a07221 */ /* 0x048fe20000010100 */
        /* <DEDUP_REMOVED lines=9> */
[C---:B------:R-:W-:Y:S01]  /*17d0*/  FADD.FTZ R162, -R212.reuse, R162 ;  /* 0x000000a2d4a27221 */ /* 0x040fe20000010100 */
[----:B------:R-:W-:Y:S01]  /*17e0*/  FMUL.FTZ R185, R185, R158 ;  /* 0x0000009eb9b97220 */ /* 0x000fe20000410000 */
[----:B------:R-:W-:Y:S01]  /*17f0*/  FMUL.FTZ R186, R3, R186 ;  /* 0x000000ba03ba7220 */ /* 0x000fe20000410000 */
[----:B------:R-:W-:Y:S01]  /*1800*/  FADD.FTZ R154, R155, R184 ;  /* 0x000000b89b9a7221 */ /* 0x000fe20000010000 */
[----:B------:R-:W-:Y:S01]  /*1810*/  FFMA.FTZ R153, R183, R184, R152 ;  /* 0x000000b8b7997223 */ /* 0x000fe20000010098 */
[----:B------:R-:W-:Y:S02]  /*1820*/  HADD2.F32 R159, -RZ, R159.H1_H1 ;  /* 0x3000009fff9f7230 */ /* 0x000fe40000004100 */
        /* <DEDUP_REMOVED lines=21> */
.L_x_9413:
[----:B------:R-:W-:Y:S05]  /*1980*/  BSYNC.RECONVERGENT B1 ;  /* 0x0000000000017941 */ /* 0x000fea0003800200 */
.L_x_9412:
        /* <DEDUP_REMOVED lines=10> */
[--C-:B0-----:R-:W-:Y:S02]  /*1a30*/  HADD2.F32 R192, -RZ, R108.reuse.H0_H0 ;  /* 0x2000006cffc07230 */ /* 0x101fe40000004100 */
[----:B------:R-:W-:Y:S02]  /*1a40*/  HADD2.F32 R193, -RZ, R108.H1_H1 ;  /* 0x3000006cffc17230 */ /* 0x000fe40000004100 */
[----:B------:R-:W-:-:S08]  /*1a50*/  HADD2.F32 R196, -RZ, R109.H0_H0 ;  /* 0x2000006dffc47230 */ /* 0x000fd00000004100 */
[----:B------:R-:W0:Y:S01]  /*1a60*/  @P0 LDC.64 R164, c[0x0][0x438] ;  /* 0x00010e00ffa40b82 */ /* 0x000e220000000a00 */
[----:B------:R-:W-:Y:S02]  /*1a70*/  HADD2.F32 R197, -RZ, R109.H1_H1 ;  /* 0x3000006dffc57230 */ /* 0x000fe40000004100 */
[----:B------:R-:W-:Y:S02]  /*1a80*/  HADD2.F32 R201, -RZ, R110.H1_H1 ;  /* 0x3000006effc97230 */ /* 0x000fe40000004100 */
[--C-:B------:R-:W-:Y:S02]  /*1a90*/  HADD2.F32 R204, -RZ, R111.reuse.H0_H0 ;  /* 0x2000006fffcc7230 */ /* 0x100fe40000004100 */
[----:B------:R-:W-:Y:S02]  /*1aa0*/  HADD2.F32 R205, -RZ, R111.H1_H1 ;  /* 0x3000006fffcd7230 */ /* 0x000fe40000004100 */
[----:B0-----:R-:W-:-:S05]  /*1ab0*/  @P0 IMAD.WIDE.U32 R164, R215, 0x20, R164 ;  /* 0x00000020d7a40825 */ /* 0x001fca00078e00a4 */
[----:B------:R-:W5:Y:S04]  /*1ac0*/  @P0 LDG.E.128 R132, desc[UR10][R164.64] ;  /* 0x0000000aa4840981 */ /* 0x000f68000c1e1d00 */
[----:B------:R0:W5:Y:S01]  /*1ad0*/  @P0 LDG.E.128 R136, desc[UR10][R164.64+0x10] ;  /* 0x0000100aa4880981 */ /* 0x000162000c1e1d00 */
        /* <DEDUP_REMOVED lines=42> */
[----:B0-----:R-:W-:-:S02]  /*1d80*/  HADD2.F32 R164, -RZ, R163.H1_H1 ;  /* 0x300000a3ffa47230 */ /* 0x001fc40000004100 */
        /* <DEDUP_REMOVED lines=23> */
.L_x_9407:
        /* <DEDUP_REMOVED lines=33> */
.L_x_9414:
[----:B----4-:R-:W-:Y:S05]  /*2110*/  BSYNC.RECONVERGENT B0 ;  /* 0x0000000000007941 */ /* 0x010fea0003800200 */
.L_x_9406:
        /* <DEDUP_REMOVED lines=31> */
.L_x_9416:
[----:B------:R-:W-:Y:S05]  /*2310*/  BSYNC.RECONVERGENT B0 ;  /* 0x0000000000007941 */ /* 0x000fea0003800200 */
.L_x_9415:
        /* <DEDUP_REMOVED lines=63> */
.L_x_9421:
        /* <DEDUP_REMOVED lines=9> */
.L_x_9422:
        /* <DEDUP_REMOVED lines=9> */
.L_x_9423:
        /* <DEDUP_REMOVED lines=9> */
.L_x_9424:
        /* <DEDUP_REMOVED lines=9> */
.L_x_9425:
        /* <DEDUP_REMOVED lines=9> */
.L_x_9426:
        /* <DEDUP_REMOVED lines=9> */
.L_x_9427:
        /* <DEDUP_REMOVED lines=10> */
.L_x_9420:
        /* <DEDUP_REMOVED lines=42> */
.L_x_9429:
        /* <DEDUP_REMOVED lines=9> */
.L_x_9430:
        /* <DEDUP_REMOVED lines=9> */
.L_x_9431:
        /* <DEDUP_REMOVED lines=9> */
.L_x_9432:
        /* <DEDUP_REMOVED lines=9> */
.L_x_9433:
        /* <DEDUP_REMOVED lines=9> */
.L_x_9434:
        /* <DEDUP_REMOVED lines=9> */
.L_x_9435:
[----:B------:R-:W-:Y:S05]  /*3110*/  @!P3 BRA `(.L_x_9428) ;  /* 0x00000008002cb947 */ /* 0x000fea0003800000 */
[----:B------:R-:W-:-:S05]  /*3120*/  FMUL.FTZ R152, R151, UR15 ;  /* 0x0000000f97987c20 */ /* 0x000fca0008410000 */
[----:B------:R-:W-:-:S04]  /*3130*/  F2FP.F16.F32.PACK_AB R152, RZ, R152 ;  /* 0x00000098ff98723e */ /* 0x000fc800000000ff */
[----:B------:R-:W-:Y:S01]  /*3140*/  PRMT R143, R143, 0x5410, R152 ;  /* 0x000054108f8f7816 */ /* 0x000fe20000000098 */
[----:B------:R-:W-:Y:S06]  /*3150*/  BRA `(.L_x_9428) ;  /* 0x00000008001c7947 */ /* 0x000fec0003800000 */
.L_x_9419:
        /* <DEDUP_REMOVED lines=18> */
[-CC-:B------:R-:W-:Y:S01]  /*3280*/  @P1 FFMA.FTZ R164, R14, R2.reuse, R159.reuse ;  /* 0x000000020ea41223 */ /* 0x180fe2000001009f */
[----:B------:R-:W-:Y:S01]  /*3290*/  @P1 FFMA.FTZ R166, R17, R2, R159 ;  /* 0x0000000211a61223 */ /* 0x000fe2000001009f */
[----:B------:R-:W-:Y:S01]  /*32a0*/  @P1 FADD.FTZ R156, R207, -R156 ;  /* 0x8000009ccf9c1221 */ /* 0x000fe20000010000 */
[----:B------:R-:W2:Y:S01]  /*32b0*/  @P3 LDC R161, c[0x0][0x40c] ;  /* 0x00010300ffa13b82 */ /* 0x000ea20000000800 */
[----:B------:R-:W-:Y:S01]  /*32c0*/  @P1 FADD.FTZ R163, R12, -R163 ;  /* 0x800000a30ca31221 */ /* 0x000fe20000010000 */
[----:B------:R-:W-:Y:S01]  /*32d0*/  MOV R154, R42 ;  /* 0x0000002a009a7202 */ /* 0x000fe20000000f00 */
[----:B------:R-:W-:Y:S01]  /*32e0*/  @P1 FADD.FTZ R160, R9, -R160 ;  /* 0x800000a009a01221 */ /* 0x000fe20000010000 */
        /* <DEDUP_REMOVED lines=11> */
[----:B------:R-:W-:Y:S01]  /*33a0*/  @P3 F2FP.F16.F32.PACK_AB R152, RZ, R152 ;  /* 0x00000098ff98323e */ /* 0x000fe200000000ff */
[----:B------:R-:W0:Y:S01]  /*33b0*/  @P3 LDC R162, c[0x0][0x40c] ;  /* 0x00010300ffa23b82 */ /* 0x000e220000000800 */
[----:B-1----:R-:W-:Y:S01]  /*33c0*/  @P3 FMUL.FTZ R153, R153, R158 ;  /* 0x0000009e99993220 */ /* 0x002fe20000410000 */
[----:B------:R-:W-:Y:S01]  /*33d0*/  MOV R158, R37 ;  /* 0x00000025009e7202 */ /* 0x000fe20000000f00 */
[----:B------:R-:W-:Y:S01]  /*33e0*/  @P1 FFMA.FTZ R158, R3, R164, R37 ;  /* 0x000000a4039e1223 */ /* 0x000fe20000010025 */
[----:B------:R-:W-:-:S02]  /*33f0*/  @P3 PRMT R140, R152, 0x7610, R140 ;  /* 0x00007610988c3816 */ /* 0x000fc4000000008c */
[----:B------:R-:W-:Y:S02]  /*3400*/  @P3 F2FP.F16.F32.PACK_AB R153, RZ, R153 ;  /* 0x00000099ff99323e */ /* 0x000fe400000000ff */
[----:B------:R-:W1:Y:S01]  /*3410*/  @P3 LDC R167, c[0x0][0x40c] ;  /* 0x00010300ffa73b82 */ /* 0x000e620000000800 */
[----:B--2---:R-:W-:Y:S01]  /*3420*/  @P3 FMUL.FTZ R152, R154, R161 ;  /* 0x000000a19a983220 */ /* 0x004fe20000410000 */
[----:B------:R-:W-:-:S04]  /*3430*/  @P3 PRMT R140, R140, 0x5410, R153 ;  /* 0x000054108c8c3816 */ /* 0x000fc80000000099 */
[----:B------:R-:W-:Y:S02]  /*3440*/  @P3 F2FP.F16.F32.PACK_AB R152, RZ, R152 ;  /* 0x00000098ff98323e */ /* 0x000fe400000000ff */
[----:B------:R-:W2:Y:S01]  /*3450*/  @P3 LDC R217, c[0x0][0x40c] ;  /* 0x00010300ffd93b82 */ /* 0x000ea20000000800 */
[----:B---3--:R-:W-:Y:S01]  /*3460*/  @P3 FMUL.FTZ R154, R156, R165 ;  /* 0x000000a59c9a3220 */ /* 0x008fe20000410000 */
[----:B------:R-:W-:-:S04]  /*3470*/  @P3 PRMT R141, R152, 0x7610, R141 ;  /* 0x00007610988d3816 */ /* 0x000fc8000000008d */
[----:B------:R-:W-:Y:S01]  /*3480*/  @P3 F2FP.F16.F32.PACK_AB R154, RZ, R154 ;  /* 0x0000009aff9a323e */ /* 0x000fe200000000ff */
[----:B0-----:R-:W-:-:S03]  /*3490*/  @P3 FMUL.FTZ R153, R155, R162 ;  /* 0x000000a29b993220 */ /* 0x001fc60000410000 */
[----:B------:R-:W-:Y:S02]  /*34a0*/  @P3 PRMT R142, R154, 0x7610, R142 ;  /* 0x000076109a8e3816 */ /* 0x000fe4000000008e */
[----:B------:R-:W-:Y:S01]  /*34b0*/  @P3 F2FP.F16.F32.PACK_AB R153, RZ, R153 ;  /* 0x00000099ff99323e */ /* 0x000fe200000000ff */
[----:B-1----:R-:W-:-:S03]  /*34c0*/  @P3 FMUL.FTZ R155, R158, R167 ;  /* 0x000000a79e9b3220 */ /* 0x002fc60000410000 */
        /* <DEDUP_REMOVED lines=8> */
[----:B------:R-:W-:-:S03]  /*3550*/  MOV R152, R39 ;  /* 0x0000002700987202 */ /* 0x000fc60000000f00 */
[----:B------:R-:W-:-:S04]  /*3560*/  @P1 FADD.FTZ R154, R16, -R153 ;  /* 0x80000099109a1221 */ /* 0x000fc80000010000 */
[----:B------:R-:W-:-:S04]  /*3570*/  @P1 FFMA.FTZ R152, R3, R154, R39 ;  /* 0x0000009a03981223 */ /* 0x000fc80000010027 */
[----:B------:R-:W-:-:S05]  /*3580*/  FMUL.FTZ R152, R152, UR15 ;  /* 0x0000000f98987c20 */ /* 0x000fca0008410000 */
[----:B------:R-:W-:-:S04]  /*3590*/  F2FP.F16.F32.PACK_AB R152, RZ, R152 ;  /* 0x00000098ff98723e */ /* 0x000fc800000000ff */
[----:B------:R-:W-:Y:S01]  /*35a0*/  PRMT R143, R143, 0x5410, R152 ;  /* 0x000054108f8f7816 */ /* 0x000fe20000000098 */
[----:B------:R-:W-:Y:S06]  /*35b0*/  BRA `(.L_x_9428) ;  /* 0x0000000400047947 */ /* 0x000fec0003800000 */
.L_x_9436:
        /* <DEDUP_REMOVED lines=17> */
[-C--:B------:R-:W-:Y:S01]  /*36d0*/  @P1 FFMA.FTZ R155, R11, R2.reuse, R159 ;  /* 0x000000020b9b1223 */ /* 0x080fe2000001009f */
[----:B------:R-:W-:Y:S01]  /*36e0*/  @P1 FADD.FTZ R148, R208, -R149 ;  /* 0x80000095d0941221 */ /* 0x000fe20000010000 */
[-CC-:B------:R-:W-:Y:S01]  /*36f0*/  @P1 FFMA.FTZ R158, R10, R2.reuse, R159.reuse ;  /* 0x000000020a9e1223 */ /* 0x180fe2000001009f */
[----:B------:R-:W-:Y:S01]  /*3700*/  @P1 FFMA.FTZ R164, R14, R2, R159 ;  /* 0x000000020ea41223 */ /* 0x000fe2000001009f */
[----:B------:R-:W-:Y:S01]  /*3710*/  @P1 FADD.FTZ R156, R207, -R156 ;  /* 0x8000009ccf9c1221 */ /* 0x000fe20000010000 */
[----:B------:R-:W-:Y:S01]  /*3720*/  @P1 FADD.FTZ R155, R12, -R155 ;  /* 0x8000009b0c9b1221 */ /* 0x000fe20000010000 */
[----:B------:R-:W-:Y:S01]  /*3730*/  @P1 FADD.FTZ R158, R9, -R158 ;  /* 0x8000009e099e1221 */ /* 0x000fe20000010000 */
[----:B------:R-:W3:Y:S01]  /*3740*/  @P3 LDC R154, c[0x0][0x40c] ;  /* 0x00010300ff9a3b82 */ /* 0x000ee20000000800 */
[----:B0-----:R-:W-:Y:S01]  /*3750*/  @P3 FMUL.FTZ R146, R160, R151 ;  /* 0x00000097a0923220 */ /* 0x001fe20000410000 */
[----:B------:R-:W-:Y:S01]  /*3760*/  @P1 FADD.FTZ R164, R13, -R164 ;  /* 0x800000a40da41221 */ /* 0x000fe20000010000 */
[----:B------:R-:W-:-:S03]  /*3770*/  MOV R149, R37 ;  /* 0x0000002500957202 */ /* 0x000fc60000000f00 */
[----:B------:R-:W-:Y:S01]  /*3780*/  @P3 F2FP.F16.F32.PACK_AB R161, RZ, R146 ;  /* 0x00000092ffa1323e */ /* 0x000fe200000000ff */
[----:B------:R-:W-:Y:S01]  /*3790*/  @P1 FFMA.FTZ R149, R3, R164, R37 ;  /* 0x000000a403951223 */ /* 0x000fe20000010025 */
[----:B------:R-:W0:Y:S01]  /*37a0*/  @P3 LDC R153, c[0x0][0x40c] ;  /* 0x00010300ff993b82 */ /* 0x000e220000000800 */
[----:B-1----:R-:W-:-:S05]  /*37b0*/  @P3 FMUL.FTZ R145, R150, R145 ;  /* 0x0000009196913220 */ /* 0x002fca0000410000 */
[----:B------:R-:W-:Y:S02]  /*37c0*/  @P3 F2FP.F16.F32.PACK_AB R151, RZ, R145 ;  /* 0x00000091ff97323e */ /* 0x000fe400000000ff */
[----:B------:R-:W1:Y:S01]  /*37d0*/  @P3 LDC R163, c[0x0][0x40c] ;  /* 0x00010300ffa33b82 */ /* 0x000e620000000800 */
[----:B--2---:R-:W-:Y:S01]  /*37e0*/  @P3 FMUL.FTZ R146, R144, R147 ;  /* 0x0000009390923220 */ /* 0x004fe20000410000 */
[----:B------:R-:W-:Y:S01]  /*37f0*/  MOV R145, R41 ;  /* 0x0000002900917202 */ /* 0x000fe20000000f00 */
[C---:B------:R-:W-:Y:S01]  /*3800*/  @P1 FFMA.FTZ R145, R3.reuse, R148, R41 ;  /* 0x0000009403911223 */ /* 0x040fe20000010029 */
[----:B------:R-:W-:Y:S01]  /*3810*/  MOV R148, R36 ;  /* 0x0000002400947202 */ /* 0x000fe20000000f00 */
[C---:B------:R-:W-:Y:S01]  /*3820*/  @P1 FFMA.FTZ R148, R3.reuse, R155, R36 ;  /* 0x0000009b03941223 */ /* 0x040fe20000010024 */
[----:B------:R-:W-:Y:S02]  /*3830*/  @P3 F2FP.F16.F32.PACK_AB R152, RZ, R146 ;  /* 0x00000092ff98323e */ /* 0x000fe400000000ff */
        /* <DEDUP_REMOVED lines=10> */
[----:B------:R-:W-:-:S02]  /*38e0*/  @P3 F2FP.F16.F32.PACK_AB R153, RZ, R151 ;  /* 0x00000097ff99323e */ /* 0x000fc400000000ff */
[----:B------:R-:W-:Y:S02]  /*38f0*/  MOV R151, R160 ;  /* 0x000000a000977202 */ /* 0x000fe40000000f00 */
[----:B------:R-:W-:Y:S01]  /*3900*/  @P3 F2FP.F16.F32.PACK_AB R154, RZ, R154 ;  /* 0x0000009aff9a323e */ /* 0x000fe200000000ff */
[----:B-1----:R-:W-:Y:S01]  /*3910*/  @P3 FMUL.FTZ R156, R148, R163 ;  /* 0x000000a3949c3220 */ /* 0x002fe20000410000 */
[----:B------:R-:W-:Y:S02]  /*3920*/  @P3 PRMT R143, R143, 0x5410, R161 ;  /* 0x000054108f8f3816 */ /* 0x000fe400000000a1 */
[----:B------:R-:W-:Y:S02]  /*3930*/  @P3 PRMT R141, R154, 0x7610, R141 ;  /* 0x000076109a8d3816 */ /* 0x000fe4000000008d */
[----:B------:R-:W-:Y:S02]  /*3940*/  @P3 F2FP.F16.F32.PACK_AB R156, RZ, R156 ;  /* 0x0000009cff9c323e */ /* 0x000fe400000000ff */
[----:B------:R-:W-:Y:S01]  /*3950*/  @P3 PRMT R140, R140, 0x5410, R153 ;  /* 0x000054108c8c3816 */ /* 0x000fe20000000099 */
[----:B--2---:R-:W-:Y:S01]  /*3960*/  @P3 FMUL.FTZ R155, R147, R162 ;  /* 0x000000a2939b3220 */ /* 0x004fe20000410000 */
[----:B------:R-:W-:-:S04]  /*3970*/  @P3 PRMT R142, R156, 0x7610, R142 ;  /* 0x000076109c8e3816 */ /* 0x000fc8000000008e */
[----:B------:R-:W-:Y:S01]  /*3980*/  @P3 F2FP.F16.F32.PACK_AB R155, RZ, R155 ;  /* 0x0000009bff9b323e */ /* 0x000fe200000000ff */
[----:B---3--:R-:W-:-:S03]  /*3990*/  @P3 FMUL.FTZ R158, R149, R166 ;  /* 0x000000a6959e3220 */ /* 0x008fc60000410000 */
[----:B------:R-:W-:Y:S02]  /*39a0*/  @P3 PRMT R141, R141, 0x5410, R155 ;  /* 0x000054108d8d3816 */ /* 0x000fe4000000009b */
[----:B------:R-:W-:-:S04]  /*39b0*/  @P3 F2FP.F16.F32.PACK_AB R158, RZ, R158 ;  /* 0x0000009eff9e323e */ /* 0x000fc800000000ff */
[----:B------:R-:W-:-:S07]  /*39c0*/  @P3 PRMT R142, R142, 0x5410, R158 ;  /* 0x000054108e8e3816 */ /* 0x000fce000000009e */
.L_x_9428:
        /* <DEDUP_REMOVED lines=11> */
.L_x_9418:
[----:B------:R-:W-:Y:S05]  /*3a80*/  BSYNC.RECONVERGENT B0 ;  /* 0x0000000000007941 */ /* 0x000fea0003800200 */
.L_x_9417:
        /* <DEDUP_REMOVED lines=21> */
[-C--:B------:R-:W-:Y:S01]  /*3be0*/  @P1 FFMA.FTZ R153, R27, R2.reuse, R159 ;  /* 0x000000021b991223 */ /* 0x080fe2000001009f */
[----:B------:R-:W-:Y:S01]  /*3bf0*/  @P1 FADD.FTZ R150, R172, -R147 ;  /* 0x80000093ac961221 */ /* 0x000fe20000010000 */
[-CC-:B------:R-:W-:Y:S01]  /*3c00*/  @P1 FFMA.FTZ R154, R26, R2.reuse, R159.reuse ;  /* 0x000000021a9a1223 */ /* 0x180fe2000001009f */
[-CC-:B------:R-:W-:Y:S01]  /*3c10*/  @P1 FFMA.FTZ R156, R170, R2.reuse, R159.reuse ;  /* 0x00000002aa9c1223 */ /* 0x180fe2000001009f */
[----:B------:R-:W-:Y:S01]  /*3c20*/  @P1 FFMA.FTZ R158, R173, R2, R159 ;  /* 0x00000002ad9e1223 */ /* 0x000fe2000001009f */
[----:B------:R-:W2:Y:S01]  /*3c30*/  @P3 LDC R161, c[0x0][0x40c] ;  /* 0x00010300ffa13b82 */ /* 0x000ea20000000800 */
[----:B------:R-:W-:Y:S01]  /*3c40*/  @P1 FADD.FTZ R153, R168, -R153 ;  /* 0x80000099a8991221 */ /* 0x000fe20000010000 */
[----:B------:R-:W-:Y:S01]  /*3c50*/  MOV R148, R28 ;  /* 0x0000001c00947202 */ /* 0x000fe20000000f00 */
[----:B------:R-:W-:Y:S01]  /*3c60*/  @P1 FADD.FTZ R154, R25, -R154 ;  /* 0x8000009a199a1221 */ /* 0x000fe20000010000 */
[----:B------:R-:W-:Y:S01]  /*3c70*/  @P1 FADD.FTZ R156, R169, -R156 ;  /* 0x8000009ca99c1221 */ /* 0x000fe20000010000 */
[----:B------:R-:W-:Y:S01]  /*3c80*/  @P1 FADD.FTZ R155, R171, -R158 ;  /* 0x8000009eab9b1221 */ /* 0x000fe20000010000 */
[----:B------:R-:W-:Y:S01]  /*3c90*/  @P1 FFMA.FTZ R148, R3, R153, R28 ;  /* 0x0000009903941223 */ /* 0x000fe2000001001c */
[----:B------:R-:W-:Y:S01]  /*3ca0*/  MOV R160, R31 ;  /* 0x0000001f00a07202 */ /* 0x000fe20000000f00 */
[----:B------:R-:W3:Y:S01]  /*3cb0*/  @P3 LDC R163, c[0x0][0x40c] ;  /* 0x00010300ffa33b82 */ /* 0x000ee20000000800 */
[----:B0-----:R-:W-:Y:S01]  /*3cc0*/  @P3 FMUL.FTZ R146, R144, R149 ;  /* 0x0000009590923220 */ /* 0x001fe20000410000 */
[----:B------:R-:W-:Y:S01]  /*3cd0*/  @P1 FFMA.FTZ R149, R23, R2, R159 ;  /* 0x0000000217951223 */ /* 0x000fe2000001009f */
[C---:B------:R-:W-:Y:S01]  /*3ce0*/  @P1 FFMA.FTZ R160, R3.reuse, R150, R31 ;  /* 0x0000009603a01223 */ /* 0x040fe2000001001f */
[----:B------:R-:W-:Y:S01]  /*3cf0*/  MOV R150, R30 ;  /* 0x0000001e00967202 */ /* 0x000fe20000000f00 */
[----:B------:R-:W-:Y:S01]  /*3d00*/  @P1 FFMA.FTZ R150, R3, R155, R30 ;  /* 0x0000009b03961223 */ /* 0x000fe2000001001e */
[----:B------:R-:W-:Y:S01]  /*3d10*/  @P3 F2FP.F16.F32.PACK_AB R151, RZ, R146 ;  /* 0x00000092ff97323e */ /* 0x000fe200000000ff */
[----:B------:R-:W-:Y:S01]  /*3d20*/  @P1 FADD.FTZ R149, R24, -R149 ;  /* 0x8000009518951221 */ /* 0x000fe20000010000 */
[----:B------:R-:W0:Y:S01]  /*3d30*/  @P3 LDC R162, c[0x0][0x40c] ;  /* 0x00010300ffa23b82 */ /* 0x000e220000000800 */
[----:B-1----:R-:W-:Y:S01]  /*3d40*/  @P3 FMUL.FTZ R147, R145, R152 ;  /* 0x0000009891933220 */ /* 0x002fe20000410000 */
[----:B------:R-:W-:Y:S01]  /*3d50*/  MOV R146, R34 ;  /* 0x0000002200927202 */ /* 0x000fe20000000f00 */
[----:B------:R-:W-:Y:S01]  /*3d60*/  @P1 FFMA.FTZ R146, R3, R149, R34 ;  /* 0x0000009503921223 */ /* 0x000fe20000010022 */
[----:B------:R-:W-:-:S02]  /*3d70*/  @P3 PRMT R140, R151, 0x7610, R140 ;  /* 0x00007610978c3816 */ /* 0x000fc4000000008c */
[----:B------:R-:W-:Y:S02]  /*3d80*/  @P3 F2FP.F16.F32.PACK_AB R152, RZ, R147 ;  /* 0x00000093ff98323e */ /* 0x000fe400000000ff */
        /* <DEDUP_REMOVED lines=9> */
[----:B------:R-:W-:-:S04]  /*3e20*/  @P3 F2FP.F16.F32.PACK_AB R153, RZ, R153 ;  /* 0x00000099ff99323e */ /* 0x000fc800000000ff */
[----:B------:R-:W-:Y:S01]  /*3e30*/  @P3 F2FP.F16.F32.PACK_AB R152, RZ, R152 ;  /* 0x00000098ff98323e */ /* 0x000fe200000000ff */
[----:B0-----:R-:W-:Y:S01]  /*3e40*/  @P3 FMUL.FTZ R151, R147, R162 ;  /* 0x000000a293973220 */ /* 0x001fe20000410000 */
[----:B------:R-:W-:Y:S02]  /*3e50*/  @P3 PRMT R141, R153, 0x7610, R141 ;  /* 0x00007610998d3816 */ /* 0x000fe4000000008d */
[----:B------:R-:W-:Y:S02]  /*3e60*/  @P3 PRMT R142, R152, 0x7610, R142 ;  /* 0x00007610988e3816 */ /* 0x000fe4000000008e */
[----:B------:R-:W-:Y:S01]  /*3e70*/  @P3 F2FP.F16.F32.PACK_AB R151, RZ, R151 ;  /* 0x00000097ff97323e */ /* 0x000fe200000000ff */
[----:B-1----:R-:W-:-:S03]  /*3e80*/  @P3 FMUL.FTZ R154, R149, R164 ;  /* 0x000000a4959a3220 */ /* 0x002fc60000410000 */
[----:B------:R-:W-:Y:S02]  /*3e90*/  @P3 PRMT R141, R141, 0x5410, R151 ;  /* 0x000054108d8d3816 */ /* 0x000fe40000000097 */
[----:B------:R-:W-:Y:S02]  /*3ea0*/  MOV R151, R160 ;  /* 0x000000a000977202 */ /* 0x000fe40000000f00 */
[----:B------:R-:W-:Y:S01]  /*3eb0*/  @P3 F2FP.F16.F32.PACK_AB R154, RZ, R154 ;  /* 0x0000009aff9a323e */ /* 0x000fe200000000ff */
[----:B--2---:R-:W-:-:S03]  /*3ec0*/  @P3 FMUL.FTZ R155, R150, R165 ;  /* 0x000000a5969b3220 */ /* 0x004fc60000410000 */
        /* <DEDUP_REMOVED lines=8> */
.L_x_9440:
        /* <DEDUP_REMOVED lines=30> */
[----:B------:R-:W-:Y:S01]  /*4130*/  @P3 F2FP.F16.F32.PACK_AB R152, RZ, R152 ;  /* 0x00000098ff98323e */ /* 0x000fe200000000ff */
[----:B------:R-:W-:Y:S01]  /*4140*/  @P1 FFMA.FTZ R160, R3, R215, R30 ;  /* 0x000000d703a01223 */ /* 0x000fe2000001001e */
[----:B------:R-:W0:Y:S01]  /*4150*/  @P3 LDC R162, c[0x0][0x40c] ;  /* 0x00010300ffa23b82 */ /* 0x000e220000000800 */
[----:B-1----:R-:W-:Y:S01]  /*4160*/  @P3 FMUL.FTZ R153, R153, R158 ;  /* 0x0000009e99993220 */ /* 0x002fe20000410000 */
[----:B------:R-:W-:-:S02]  /*4170*/  @P3 PRMT R140, R152, 0x7610, R140 ;  /* 0x00007610988c3816 */ /* 0x000fc4000000008c */
[----:B------:R-:W-:Y:S01]  /*4180*/  MOV R158, R29 ;  /* 0x0000001d009e7202 */ /* 0x000fe20000000f00 */
[----:B------:R-:W-:Y:S01]  /*4190*/  @P1 FFMA.FTZ R158, R3, R164, R29 ;  /* 0x000000a4039e1223 */ /* 0x000fe2000001001d */
        /* <DEDUP_REMOVED lines=28> */
.L_x_9439:
        /* <DEDUP_REMOVED lines=23> */
[----:B------:R-:W-:Y:S01]  /*44d0*/  ISETP.GT.AND P5, PT, R4, RZ, PT ;  /* 0x000000ff0400720c */ /* 0x000fe20003fa4270 */
        /* <DEDUP_REMOVED lines=22> */
.L_x_9443:
        /* <DEDUP_REMOVED lines=9> */
.L_x_9444:
        /* <DEDUP_REMOVED lines=9> */
.L_x_9445:
        /* <DEDUP_REMOVED lines=9> */
.L_x_9446:
        /* <DEDUP_REMOVED lines=9> */
.L_x_9447:
        /* <DEDUP_REMOVED lines=9> */
.L_x_9448:
        /* <DEDUP_REMOVED lines=9> */
.L_x_9449:
[----:B------:R-:W-:Y:S01]  /*49a0*/  MOV R144, R152 ;  /* 0x0000009800907202 */ /* 0x000fe20000000f00 */
[----:B------:R-:W-:Y:S06]  /*49b0*/  @!P3 BRA `(.L_x_9441) ;  /* 0x000000040034b947 */ /* 0x000fec0003800000 */
[----:B------:R-:W-:-:S05]  /*49c0*/  FMUL.FTZ R144, R151, UR15 ;  /* 0x0000000f97907c20 */ /* 0x000fca0008410000 */
[----:B------:R-:W-:Y:S02]  /*49d0*/  F2FP.F16.F32.PACK_AB R153, RZ, R144 ;  /* 0x00000090ff99723e */ /* 0x000fe400000000ff */
[----:B------:R-:W-:Y:S02]  /*49e0*/  MOV R144, R152 ;  /* 0x0000009800907202 */ /* 0x000fe40000000f00 */
[----:B------:R-:W-:Y:S01]  /*49f0*/  PRMT R143, R143, 0x5410, R153 ;  /* 0x000054108f8f7816 */ /* 0x000fe20000000099 */
[----:B------:R-:W-:Y:S06]  /*4a00*/  BRA `(.L_x_9441) ;  /* 0x0000000400207947 */ /* 0x000fec0003800000 */
.L_x_9442:
        /* <DEDUP_REMOVED lines=9> */
.L_x_9450:
        /* <DEDUP_REMOVED lines=9> */
.L_x_9451:
        /* <DEDUP_REMOVED lines=9> */
.L_x_9452:
        /* <DEDUP_REMOVED lines=9> */
.L_x_9453:
        /* <DEDUP_REMOVED lines=9> */
.L_x_9454:
        /* <DEDUP_REMOVED lines=9> */
.L_x_9455:
        /* <DEDUP_REMOVED lines=9> */
.L_x_9456:
        /* <DEDUP_REMOVED lines=9> */
.L_x_9441:
        /* <DEDUP_REMOVED lines=9> */
.L_x_9438:
[----:B------:R-:W-:Y:S05]  /*4f20*/  BSYNC.RECONVERGENT B0 ;  /* 0x0000000000007941 */ /* 0x000fea0003800200 */
.L_x_9437:
        /* <DEDUP_REMOVED lines=76> */
.L_x_9460:
        /* <DEDUP_REMOVED lines=65> */
.L_x_9459:
        /* <DEDUP_REMOVED lines=46> */
.L_x_9463:
        /* <DEDUP_REMOVED lines=9> */
.L_x_9464:
        /* <DEDUP_REMOVED lines=9> */
.L_x_9465:
        /* <DEDUP_REMOVED lines=9> */
.L_x_9466:
        /* <DEDUP_REMOVED lines=9> */
.L_x_9467:
        /* <DEDUP_REMOVED lines=9> */
.L_x_9468:
        /* <DEDUP_REMOVED lines=9> */
.L_x_9469:
[----:B------:R-:W-:Y:S01]  /*5e40*/  MOV R144, R152 ;  /* 0x0000009800907202 */ /* 0x000fe20000000f00 */
[----:B------:R-:W-:Y:S06]  /*5e50*/  @!P3 BRA `(.L_x_9461) ;  /* 0x000000040034b947 */ /* 0x000fec0003800000 */
[----:B------:R-:W-:-:S05]  /*5e60*/  FMUL.FTZ R144, R151, UR15 ;  /* 0x0000000f97907c20 */ /* 0x000fca0008410000 */
[----:B------:R-:W-:Y:S02]  /*5e70*/  F2FP.F16.F32.PACK_AB R153, RZ, R144 ;  /* 0x00000090ff99723e */ /* 0x000fe400000000ff */
[----:B------:R-:W-:Y:S02]  /*5e80*/  MOV R144, R152 ;  /* 0x0000009800907202 */ /* 0x000fe40000000f00 */
[----:B------:R-:W-:Y:S01]  /*5e90*/  PRMT R143, R143, 0x5410, R153 ;  /* 0x000054108f8f7816 */ /* 0x000fe20000000099 */
[----:B------:R-:W-:Y:S06]  /*5ea0*/  BRA `(.L_x_9461) ;  /* 0x0000000400207947 */ /* 0x000fec0003800000 */
.L_x_9462:
        /* <DEDUP_REMOVED lines=9> */
.L_x_9470:
        /* <DEDUP_REMOVED lines=9> */
.L_x_9471:
        /* <DEDUP_REMOVED lines=9> */
.L_x_9472:
        /* <DEDUP_REMOVED lines=9> */
.L_x_9473:
        /* <DEDUP_REMOVED lines=9> */
.L_x_9474:
        /* <DEDUP_REMOVED lines=9> */
.L_x_9475:
        /* <DEDUP_REMOVED lines=9> */
.L_x_9476:
        /* <DEDUP_REMOVED lines=9> */
.L_x_9461:
        /* <DEDUP_REMOVED lines=9> */
.L_x_9458:
[----:B------:R-:W-:Y:S05]  /*63c0*/  BSYNC.RECONVERGENT B0 ;  /* 0x0000000000007941 */ /* 0x000fea0003800200 */
.L_x_9457:
        /* <DEDUP_REMOVED lines=65> */
[----:B------:R-:W-:Y:S02]  /*67e0*/  @P3 F2FP.F16.F32.PACK_AB R3, RZ, R151 ;  /* 0x00000097ff03323e */ /* 0x000fe400000000ff */
[----:B------:R-:W-:Y:S01]  /*67f0*/  MOV R151, R153 ;  /* 0x0000009900977202 */ /* 0x000fe20000000f00 */
[----:B--2---:R-:W-:Y:S01]  /*6800*/  @P3 FMUL.FTZ R152, R150, R165 ;  /* 0x000000a596983220 */ /* 0x004fe20000410000 */
[----:B------:R-:W-:-:S04]  /*6810*/  @P3 PRMT R142, R142, 0x5410, R3 ;  /* 0x000054108e8e3816 */ /* 0x000fc80000000003 */
[----:B------:R-:W-:-:S04]  /*6820*/  @P3 F2FP.F16.F32.PACK_AB R152, RZ, R152 ;  /* 0x00000098ff98323e */ /* 0x000fc800000000ff */
[----:B------:R-:W-:Y:S01]  /*6830*/  @P3 PRMT R143, R152, 0x7610, R143 ;  /* 0x00007610988f3816 */ /* 0x000fe2000000008f */
[----:B------:R-:W-:Y:S06]  /*6840*/  @!P3 BRA `(.L_x_9481) ;  /* 0x0000000c00dcb947 */ /* 0x000fec0003800000 */
[----:B------:R-:W-:-:S05]  /*6850*/  FMUL.FTZ R2, R153, UR15 ;  /* 0x0000000f99027c20 */ /* 0x000fca0008410000 */
[----:B------:R-:W-:-:S04]  /*6860*/  F2FP.F16.F32.PACK_AB R2, RZ, R2 ;  /* 0x00000002ff02723e */ /* 0x000fc800000000ff */
[----:B------:R-:W-:Y:S01]  /*6870*/  PRMT R143, R143, 0x5410, R2 ;  /* 0x000054108f8f7816 */ /* 0x000fe20000000002 */
[----:B------:R-:W-:Y:S06]  /*6880*/  BRA `(.L_x_9481) ;  /* 0x0000000c00cc7947 */ /* 0x000fec0003800000 */
.L_x_9480:
        /* <DEDUP_REMOVED lines=28> */
[----:B------:R-:W-:Y:S01]  /*6a50*/  @P3 F2FP.F16.F32.PACK_AB R4, RZ, R4 ;  /* 0x00000004ff04323e */ /* 0x000fe200000000ff */
[----:B------:R-:W0:Y:S01]  /*6a60*/  @P3 LDC R163, c[0x0][0x40c] ;  /* 0x00010300ffa33b82 */ /* 0x000e220000000800 */
[----:B-1----:R-:W-:Y:S01]  /*6a70*/  @P3 FMUL.FTZ R152, R152, R161 ;  /* 0x000000a198983220 */ /* 0x002fe20000410000 */
[----:B------:R-:W-:Y:S01]  /*6a80*/  @P1 FFMA.FTZ R161, R199, R2, R159 ;  /* 0x00000002c7a11223 */ /* 0x000fe2000001009f */
[C---:B------:R-:W-:Y:S01]  /*6a90*/  @P1 FFMA.FTZ R153, R3.reuse, R155, R134 ;  /* 0x0000009b03991223 */ /* 0x040fe20000010086 */
[----:B------:R-:W-:Y:S02]  /*6aa0*/  MOV R155, R136 ;  /* 0x00000088009b7202 */ /* 0x000fe40000000f00 */
[----:B------:R-:W-:Y:S01]  /*6ab0*/  @P1 FADD.FTZ R161, R200, -R161 ;  /* 0x800000a1c8a11221 */ /* 0x000fe20000010000 */
[----:B------:R-:W-:Y:S01]  /*6ac0*/  @P3 F2FP.F16.F32.PACK_AB R152, RZ, R152 ;  /* 0x00000098ff98323e */ /* 0x000fe200000000ff */
[----:B------:R-:W1:Y:S01]  /*6ad0*/  @P3 LDC R165, c[0x0][0x40c] ;  /* 0x00010300ffa53b82 */ /* 0x000e620000000800 */
[----:B------:R-:W-:Y:S01]  /*6ae0*/  @P3 PRMT R140, R4, 0x7610, R140 ;  /* 0x00007610048c3816 */ /* 0x000fe2000000008c */
[----:B------:R-:W-:Y:S01]  /*6af0*/  @P1 FFMA.FTZ R155, R3, R161, R136 ;  /* 0x000000a1039b1223 */ /* 0x000fe20000010088 */
[----:B--2---:R-:W-:-:S02]  /*6b00*/  @P3 FMUL.FTZ R4, R153, R160 ;  /* 0x000000a099043220 */ /* 0x004fc40000410000 */
[----:B------:R-:W-:-:S03]  /*6b10*/  @P3 PRMT R140, R140, 0x5410, R152 ;  /* 0x000054108c8c3816 */ /* 0x000fc60000000098 */
        /* <DEDUP_REMOVED lines=24> */
.L_x_9479:
        /* <DEDUP_REMOVED lines=46> */
.L_x_9483:
        /* <DEDUP_REMOVED lines=9> */
.L_x_9484:
        /* <DEDUP_REMOVED lines=9> */
.L_x_9485:
        /* <DEDUP_REMOVED lines=9> */
.L_x_9486:
        /* <DEDUP_REMOVED lines=9> */
.L_x_9487:
        /* <DEDUP_REMOVED lines=9> */
.L_x_9488:
        /* <DEDUP_REMOVED lines=9> */
.L_x_9489:
[----:B------:R-:W-:Y:S01]  /*72e0*/  MOV R151, R152 ;  /* 0x0000009800977202 */ /* 0x000fe20000000f00 */
[----:B------:R-:W-:Y:S06]  /*72f0*/  @!P3 BRA `(.L_x_9481) ;  /* 0x000000040030b947 */ /* 0x000fec0003800000 */
[----:B------:R-:W-:-:S05]  /*7300*/  FMUL.FTZ R2, R152, UR15 ;  /* 0x0000000f98027c20 */ /* 0x000fca0008410000 */
[----:B------:R-:W-:-:S04]  /*7310*/  F2FP.F16.F32.PACK_AB R2, RZ, R2 ;  /* 0x00000002ff02723e */ /* 0x000fc800000000ff */
[----:B------:R-:W-:Y:S01]  /*7320*/  PRMT R143, R143, 0x5410, R2 ;  /* 0x000054108f8f7816 */ /* 0x000fe20000000002 */
[----:B------:R-:W-:Y:S06]  /*7330*/  BRA `(.L_x_9481) ;  /* 0x0000000400207947 */ /* 0x000fec0003800000 */
.L_x_9482:
        /* <DEDUP_REMOVED lines=16> */
.L_x_9490:
        /* <DEDUP_REMOVED lines=9> */
.L_x_9491:
        /* <DEDUP_REMOVED lines=9> */
.L_x_9492:
        /* <DEDUP_REMOVED lines=9> */
.L_x_9493:
        /* <DEDUP_REMOVED lines=9> */
.L_x_9494:
        /* <DEDUP_REMOVED lines=9> */
.L_x_9495:
        /* <DEDUP_REMOVED lines=9> */
.L_x_9496:
[----:B------:R-:W-:-:S04]  /*77a0*/  @P3 F2FP.F16.F32.PACK_AB R152, RZ, R152 ;  /* 0x00000098ff98323e */ /* 0x000fc800000000ff */
[----:B------:R-:W-:-:S07]  /*77b0*/  @P3 PRMT R143, R143, 0x5410, R152 ;  /* 0x000054108f8f3816 */ /* 0x000fce0000000098 */
.L_x_9481:
[----:B------:R-:W0:Y:S08]  /*77c0*/  @P0 LDC.64 R152, c[0x0][0x478] ;  /* 0x00011e00ff980b82 */ /* 0x000e300000000a00 */
[----:B------:R-:W1:Y:S01]  /*77d0*/  @P3 LDC.64 R2, c[0x0][0x468] ;  /* 0x00011a00ff023b82 */ /* 0x000e620000000a00 */
[----:B0-----:R-:W-:-:S05]  /*77e0*/  @P0 IMAD.WIDE.U32 R152, R0, 0x20, R152 ;  /* 0x0000002000980825 */ /* 0x001fca00078e0098 */
[----:B------:R4:W-:Y:S01]  /*77f0*/  @P0 STG.E.128 desc[UR10][R152.64], R144 ;  /* 0x0000009098000986 */ /* 0x0009e2000c101d0a */
[----:B-1----:R-:W-:-:S03]  /*7800*/  @P3 IMAD.WIDE.U32 R2, R157, 0x10, R2 ;  /* 0x000000109d023825 */ /* 0x002fc600078e0002 */
[----:B------:R4:W-:Y:S04]  /*7810*/  @P0 STG.E.128 desc[UR10][R152.64+0x10], R148 ;  /* 0x0000109498000986 */ /* 0x0009e8000c101d0a */
[----:B------:R4:W-:Y:S02]  /*7820*/  @P3 STG.E.128 desc[UR10][R2.64], R140 ;  /* 0x0000008c02003986 */ /* 0x0009e4000c101d0a */
.L_x_9478:
[----:B------:R-:W-:Y:S05]  /*7830*/  BSYNC.RECONVERGENT B0 ;  /* 0x0000000000007941 */ /* 0x000fea0003800200 */
.L_x_9477:
[----:B----4-:R-:W1:Y:S01]  /*7840*/  LDC.64 R2, c[0x0][0x380] ;  /* 0x0000e000ff027b82 */ /* 0x010e620000000a00 */
[----:B------:R-:W-:Y:S01]  /*7850*/  UPLOP3.LUT UP1, UPT, UPT, UPT, UP1, 0x40, 0x4 ;  /* 0x000000000004789c */ /* 0x000fe20003f2e810 */
[----:B-1----:R-:W-:-:S04]  /*7860*/  IADD3 R5, PT, PT, R5, R2, RZ ;  /* 0x0000000205057210 */ /* 0x002fc80007ffe0ff */
[----:B------:R-:W-:-:S13]  /*7870*/  ISETP.GE.AND P0, PT, R5, R3, PT ;  /* 0x000000030500720c */ /* 0x000fda0003f06270 */
[----:B------:R-:W-:Y:S05]  /*7880*/  @!P0 BRA `(.L_x_9497) ;  /* 0xffffff8c007c8947 */ /* 0x000fea000383ffff */
.L_x_9405:
        /* <DEDUP_REMOVED lines=40> */
.L_x_9498:
        /* <DEDUP_REMOVED lines=15> */
.L_x_15700:


//--------------------- .text._ZN10layer_norm13ln_bwd_kernelINS_13Kernel_traitsI6__halfS2_fS2_fjLj8192ELj1ELj1ELj8ELj16ENS_18Kernel_traits_baseILj8192ES2_S2_fS2_fjLj256EEEEELb0ELb0ELb1ELb1EEEvNS_9BwdParamsE --------------------------
	.section	.text._ZN10layer_norm13ln_bwd_kernelINS_13Kernel_traitsI6__halfS2_fS2_fjLj8192ELj1ELj1ELj8ELj16ENS_18Kernel_traits_baseILj8192ES2_S2_fS2_fjLj256EEEEELb0ELb0ELb1ELb1EEEvNS_9BwdParamsE,"ax",@progbits
	.align	128
        .global         _ZN10layer_norm13ln_bwd_kernelINS_13Kernel_traitsI6__halfS2_fS2_fjLj8192ELj1ELj1ELj8ELj16ENS_18Kernel_traits_baseILj8192ES2_S2_fS2_fjLj256EEEEELb0ELb0ELb1ELb1EEEvNS_9BwdParamsE
        .type           _ZN10layer_norm13ln_bwd_kernelINS_13Kernel_traitsI6__halfS2_fS2_fjLj8192ELj1ELj1ELj8ELj16ENS_18Kernel_traits_baseILj8192ES2_S2_fS2_fjLj256EEEEELb0ELb0ELb1ELb1EEEvNS_9BwdParamsE,@function
        .size           _ZN10layer_norm13ln_bwd_kernelINS_13Kernel_traitsI6__halfS2_fS2_fjLj8192ELj1ELj1ELj8ELj16ENS_18Kernel_traits_baseILj8192ES2_S2_fS2_fjLj256EEEEELb0ELb0ELb1ELb1EEEvNS_9BwdParamsE,(.L_x_15701 - _ZN10layer_norm13ln_bwd_kernelINS_13Kernel_traitsI6__halfS2_fS2_fjLj8192ELj1ELj1ELj8ELj16ENS_18Kernel_traits_baseILj8192ES2_S2_fS2_fjLj256EEEEELb0ELb0ELb1ELb1EEEvNS_9BwdParamsE)
        .other          _ZN10layer_norm13ln_bwd_kernelINS_13Kernel_traitsI6__halfS2_fS2_fjLj8192ELj1ELj1ELj8ELj16ENS_18Kernel_traits_baseILj8192ES2_S2_fS2_fjLj256EEEEELb0ELb0ELb1ELb1EEEvNS_9BwdParamsE,@"STO_CUDA_ENTRY STV_DEFAULT"
_ZN10layer_norm13ln_bwd_kernelINS_13Kernel_traitsI6__halfS2_fS2_fjLj8192ELj1ELj1ELj8ELj16ENS_18Kernel_traits_baseILj8192ES2_S2_fS2_fjLj256EEEEELb0ELb0ELb1ELb1EEEvNS_9BwdParamsE:
.text._ZN10layer_norm13ln_bwd_kernelINS_13Kernel_traitsI6__halfS2_fS2_fjLj8192ELj1ELj1ELj8ELj16ENS_18Kernel_traits_baseILj8192ES2_S2_fS2_fjLj256EEEEELb0ELb0ELb1ELb1EEEvNS_9BwdParamsE:
        /* <DEDUP_REMOVED lines=54> */
.L_x_9576:
        /* <DEDUP_REMOVED lines=27> */
[----:B------:R-:W-:Y:S02]  /*0510*/  IADD3 R185, PT, PT, R189, 0x100, RZ ;  /* 0x00000100bdb97810 */ /* 0x000fe40007ffe0ff */
[----:B------:R-:W-:Y:S02]  /*0520*/  IADD3 R157, PT, PT, R11, 0x100, RZ ;  /* 0x000001000b9d7810 */ /* 0x000fe40007ffe0ff */
[----:B------:R-:W-:Y:S02]  /*0530*/  IADD3 R187, PT, PT, R189, 0x200, RZ ;  /* 0x00000200bdbb7810 */ /* 0x000fe40007ffe0ff */
[----:B------:R-:W-:Y:S01]  /*0540*/  IADD3 R21, PT, PT, R11, 0x200, RZ ;  /* 0x000002000b157810 */ /* 0x000fe20007ffe0ff */
[----:B--2---:R-:W-:Y:S01]  /*0550*/  IMAD.WIDE.U32 R6, R185, 0x20, R176 ;  /* 0x00000020b9067825 */ /* 0x004fe200078e00b0 */
[----:B------:R-:W-:-:S03]  /*0560*/  IADD3 R191, PT, PT, R189, 0x300, RZ ;  /* 0x00000300bdbf7810 */ /* 0x000fc60007ffe0ff */
[----:B------:R-:W-:Y:S01]  /*0570*/  IMAD.WIDE.U32 R4, R189, 0x20, R176 ;  /* 0x00000020bd047825 */ /* 0x000fe200078e00b0 */
[----:B------:R-:W2:Y:S03]  /*0580*/  LDG.E.128 R160, desc[UR12][R6.64] ;  /* 0x0000000c06a07981 */ /* 0x000ea6000c1e1d00 */
[----:B---3--:R-:W-:Y:S01]  /*0590*/  IMAD.WIDE.U32 R156, R157, 0x10, R8 ;  /* 0x000000109d9c7825 */ /* 0x008fe200078e0008 */
[----:B------:R-:W3:Y:S03]  /*05a0*/  LDG.E.128 R172, desc[UR12][R4.64] ;  /* 0x0000000c04ac7981 */ /* 0x000ee6000c1e1d00 */
[----:B0-----:R-:W-:Y:S01]  /*05b0*/  IMAD.WIDE.U32 R2, R187, 0x20, R176 ;  /* 0x00000020bb027825 */ /* 0x001fe200078e00b0 */
[----:B------:R0:W3:Y:S03]  /*05c0*/  LDG.E.128 R168, desc[UR12][R4.64+0x10] ;  /* 0x0000100c04a87981 */ /* 0x0000e6000c1e1d00 */
[--C-:B------:R-:W-:Y:S01]  /*05d0*/  IMAD.WIDE.U32 R20, R21, 0x10, R8.reuse ;  /* 0x0000001015147825 */ /* 0x100fe200078e0008 */
[----:B------:R-:W3:Y:S03]  /*05e0*/  LDG.E.128 R152, desc[UR12][R6.64+0x10] ;  /* 0x0000100c06987981 */ /* 0x000ee6000c1e1d00 */
[C---:B------:R-:W-:Y:S01]  /*05f0*/  IMAD.WIDE.U32 R164, R11.reuse, 0x10, R8 ;  /* 0x000000100ba47825 */ /* 0x040fe200078e0008 */
[----:B------:R-:W3:Y:S01]  /*0600*/  LDG.E.128 R24, desc[UR12][R2.64] ;  /* 0x0000000c02187981 */ /* 0x000ee2000c1e1d00 */
[----:B0-----:R-:W-:-:S02]  /*0610*/  IADD3 R5, PT, PT, R11, 0x300, RZ ;  /* 0x000003000b057810 */ /* 0x001fc40007ffe0ff */
[----:B------:R-:W-:Y:S01]  /*0620*/  IMAD.WIDE.U32 R176, R191, 0x20, R176 ;  /* 0x00000020bfb07825 */ /* 0x000fe200078e00b0 */
[----:B------:R-:W3:Y:S04]  /*0630*/  LDG.E.128 R156, desc[UR12][R156.64] ;  /* 0x0000000c9c9c7981 */ /* 0x000ee8000c1e1d00 */
[----:B------:R-:W3:Y:S04]  /*0640*/  LDG.E.128 R20, desc[UR12][R20.64] ;  /* 0x0000000c14147981 */ /* 0x000ee8000c1e1d00 */
[----:B------:R0:W3:Y:S01]  /*0650*/  LDG.E.128 R16, desc[UR12][R2.64+0x10] ;  /* 0x0000100c02107981 */ /* 0x0000e2000c1e1d00 */
[----:B------:R-:W-:-:S03]  /*0660*/  IMAD.WIDE.U32 R4, R5, 0x10, R8 ;  /* 0x0000001005047825 */ /* 0x000fc600078e0008 */
[----:B------:R-:W3:Y:S04]  /*0670*/  LDG.E.128 R164, desc[UR12][R164.64] ;  /* 0x0000000ca4a47981 */ /* 0x000ee8000c1e1d00 */
[----:B------:R-:W3:Y:S04]  /*0680*/  LDG.E.128 R8, desc[UR12][R176.64+0x10] ;  /* 0x0000100cb0087981 */ /* 0x000ee8000c1e1d00 */
[----:B------:R1:W3:Y:S04]  /*0690*/  LDG.E.128 R12, desc[UR12][R176.64] ;  /* 0x0000000cb00c7981 */ /* 0x0002e8000c1e1d00 */
[----:B------:R-:W3:Y:S01]  /*06a0*/  LDG.E.128 R4, desc[UR12][R4.64] ;  /* 0x0000000c04047981 */ /* 0x000ee2000c1e1d00 */
[----:B------:R-:W-:-:S04]  /*06b0*/  UISETP.NE.U32.AND UP0, UPT, UR6, URZ, UPT ;  /* 0x000000ff0600728c */ /* 0x000fc8000bf05070 */
[----:B------:R-:W-:-:S06]  /*06c0*/  UISETP.NE.AND.EX UP0, UPT, UR7, URZ, UPT, UP0 ;  /* 0x000000ff0700728c */ /* 0x000fcc000bf05300 */
[----:B------:R-:W-:-:S13]  /*06d0*/  PLOP3.LUT P0, PT, PT, PT, UP0, 0x80, 0x8 ;  /* 0x000000000008781c */ /* 0x000fda0003f0f008 */
[----:B------:R-:W1:Y:S08]  /*06e0*/  @P0 LDC.64 R178, c[0x0][0x438] ;  /* 0x00010e00ffb20b82 */ /* 0x000e700000000a00 */
[----:B0-----:R-:W0:Y:S08]  /*06f0*/  @P0 LDC.64 R2, c[0x0][0x438] ;  /* 0x00010e00ff020b82 */ /* 0x001e300000000a00 */
[----:B------:R-:W0:Y:S08]  /*0700*/  @P0 LDC.64 R180, c[0x0][0x438] ;  /* 0x00010e00ffb40b82 */ /* 0x000e300000000a00 */
[----:B------:R-:W0:Y:S01]  /*0710*/  @P0 LDC.64 R182, c[0x0][0x438] ;  /* 0x00010e00ffb60b82 */ /* 0x000e220000000a00 */
[----:B------:R-:W-:Y:S01]  /*0720*/  ISETP.NE.AND P1, PT, RZ, UR11, PT ;  /* 0x0000000bff007c0c */ /* 0x000fe2000bf25270 */
[----:B-1----:R-:W-:-:S05]  /*0730*/  @P0 IMAD.WIDE.U32 R176, R185, 0x20, R178 ;  /* 0x00000020b9b00825 */ /* 0x002fca00078e00b2 */
[----:B------:R-:W5:Y:S01]  /*0740*/  @P0 LDG.E.128 R48, desc[UR12][R176.64] ;  /* 0x0000000cb0300981 */ /* 0x000f62000c1e1d00 */
[----:B0-----:R-:W-:-:S03]  /*0750*/  @P0 IMAD.WIDE.U32 R2, R189, 0x20, R2 ;  /* 0x00000020bd020825 */ /* 0x001fc600078e0002 */
[----:B------:R-:W5:Y:S04]  /*0760*/  @P0 LDG.E.128 R44, desc[UR12][R176.64+0x10] ;  /* 0x0000100cb02c0981 */ /* 0x000f68000c1e1d00 */
[----:B------:R-:W5:Y:S01]  /*0770*/  @P0 LDG.E.128 R56, desc[UR12][R2.64] ;  /* 0x0000000c02380981 */ /* 0x000f62000c1e1d00 */
[----:B------:R-:W-:-:S03]  /*0780*/  @P0 IMAD.WIDE.U32 R178, R187, 0x20, R180 ;  /* 0x00000020bbb20825 */ /* 0x000fc600078e00b4 */
[----:B------:R-:W5:Y:S04]  /*0790*/  @P0 LDG.E.128 R52, desc[UR12][R2.64+0x10] ;  /* 0x0000100c02340981 */ /* 0x000f68000c1e1d00 */
[----:B------:R-:W5:Y:S01]  /*07a0*/  @P0 LDG.E.128 R40, desc[UR12][R178.64] ;  /* 0x0000000cb2280981 */ /* 0x000f62000c1e1d00 */
[----:B------:R-:W-:-:S03]  /*07b0*/  @P0 IMAD.WIDE.U32 R180, R191, 0x20, R182 ;  /* 0x00000020bfb40825 */ /* 0x000fc600078e00b6 */
[----:B------:R-:W5:Y:S04]  /*07c0*/  @P0 LDG.E.128 R36, desc[UR12][R178.64+0x10] ;  /* 0x0000100cb2240981 */ /* 0x000f68000c1e1d00 */
[----:B------:R-:W5:Y:S04]  /*07d0*/  @P0 LDG.E.128 R32, desc[UR12][R180.64] ;  /* 0x0000000cb4200981 */ /* 0x000f68000c1e1d00 */
[----:B------:R0:W5:Y:S02]  /*07e0*/  @P0 LDG.E.128 R28, desc[UR12][R180.64+0x10] ;  /* 0x0000100cb41c0981 */ /* 0x000164000c1e1d00 */
[----:B0-----:R-:W-:-:S02]  /*07f0*/  HADD2.F32 R181, -RZ, R69.H1_H1 ;  /* 0x30000045ffb57230 */ /* 0x001fc40000004100 */
[----:B------:R-:W-:Y:S02]  /*0800*/  HADD2.F32 R185, -RZ, R70.H1_H1 ;  /* 0x30000046ffb97230 */ /* 0x000fe40000004100 */
[----:B------:R-:W-:Y:S02]  /*0810*/  HADD2.F32 R189, -RZ, R71.H1_H1 ;  /* 0x30000047ffbd7230 */ /* 0x000fe40000004100 */
[----:B------:R-:W-:Y:S02]  /*0820*/  HADD2.F32 R197, -RZ, R73.H1_H1 ;  /* 0x30000049ffc57230 */ /* 0x000fe40000004100 */
[----:B------:R-:W-:Y:S01]  /*0830*/  HADD2.F32 R201, -RZ, R74.H1_H1 ;  /* 0x3000004affc97230 */ /* 0x000fe20000004100 */
[----:B----4-:R-:W-:-:S05]  /*0840*/  FSEL R204, R184, RZ, !P1 ;  /* 0x000000ffb8cc7208 */ /* 0x010fca0004800000 */
[C---:B--2---:R-:W-:Y:S01]  /*0850*/  FADD.FTZ R214, -R204.reuse, R162 ;  /* 0x000000a2ccd67221 */ /* 0x044fe20000010100 */
[C---:B------:R-:W-:Y:S01]  /*0860*/  FADD.FTZ R218, -R204.reuse, R163 ;  /* 0x000000a3ccda7221 */ /* 0x040fe20000010100 */
[C---:B------:R-:W-:Y:S01]  /*0870*/  FADD.FTZ R230, -R204.reuse, R160 ;  /* 0x000000a0cce67221 */ /* 0x040fe20000010100 */
[C---:B------:R-:W-:Y:S01]  /*0880*/  FADD.FTZ R226, -R204.reuse, R161 ;  /* 0x000000a1cce27221 */ /* 0x040fe20000010100 */
[C---:B---3--:R-:W-:Y:S01]  /*0890*/  FADD.FTZ R238, -R204.reuse, R174 ;  /* 0x000000aeccee7221 */ /* 0x048fe20000010100 */
        /* <DEDUP_REMOVED lines=9> */
[----:B------:R-:W-:Y:S02]  /*0930*/  HADD2.F32 R169, -RZ, R157.H0_H0 ;  /* 0x2000009dffa97230 */ /* 0x000fe40000004100 */
[--C-:B------:R-:W-:Y:S02]  /*0940*/  HADD2.F32 R161, -RZ, R159.reuse.H0_H0 ;  /* 0x2000009fffa17230 */ /* 0x100fe40000004100 */
[----:B------:R-:W-:Y:S02]  /*0950*/  HADD2.F32 R160, -RZ, R159.H1_H1 ;  /* 0x3000009fffa07230 */ /* 0x000fe40000004100 */
[--C-:B------:R-:W-:Y:S02]  /*0960*/  HADD2.F32 R155, -RZ, R23.reuse.H0_H0 ;  /* 0x20000017ff9b7230 */ /* 0x100fe40000004100 */
[----:B------:R-:W-:Y:S02]  /*0970*/  HADD2.F32 R154, -RZ, R23.H1_H1 ;  /* 0x30000017ff9a7230 */ /* 0x000fe40000004100 */
[----:B------:R-:W-:Y:S01]  /*0980*/  FADD.FTZ R194, -R204, R17 ;  /* 0x00000011ccc27221 */ /* 0x000fe20000010100 */
[----:B------:R-:W-:-:S02]  /*0990*/  HADD2.F32 R168, -RZ, R157.H1_H1 ;  /* 0x3000009dffa87230 */ /* 0x000fc40000004100 */
[C---:B------:R-:W-:Y:S01]  /*09a0*/  FADD.FTZ R202, -R204.reuse, R16 ;  /* 0x00000010ccca7221 */ /* 0x040fe20000010100 */
[----:B------:R-:W-:Y:S02]  /*09b0*/  HADD2.F32 R172, -RZ, R167.H1_H1 ;  /* 0x300000a7ffac7230 */ /* 0x000fe40000004100 */
[C---:B-----5:R-:W-:Y:S01]  /*09c0*/  FMUL.FTZ R23, R207.reuse, R214 ;  /* 0x000000d6cf177220 */ /* 0x060fe20000410000 */
[--C-:B------:R-:W-:Y:S02]  /*09d0*/  HADD2.F32 R159, -RZ, R22.reuse.H0_H0 ;  /* 0x20000016ff9f7230 */ /* 0x100fe40000004100 */
[----:B------:R-:W-:Y:S01]  /*09e0*/  FADD.FTZ R234, -R204, R173 ;  /* 0x000000adccea7221 */ /* 0x000fe20000010100 */
[----:B------:R-:W-:Y:S02]  /*09f0*/  HADD2.F32 R162, -RZ, R22.H1_H1 ;  /* 0x30000016ffa27230 */ /* 0x000fe40000004100 */
[----:B------:R-:W-:Y:S01]  /*0a00*/  FMUL.FTZ R16, R207, R250 ;  /* 0x000000facf107220 */ /* 0x000fe20000410000 */
[----:B------:R-:W-:-:S02]  /*0a10*/  HADD2.F32 R17, -RZ, R63.H1_H1 ;  /* 0x3000003fff117230 */ /* 0x000fc40000004100 */
[----:B------:R-:W-:Y:S01]  /*0a20*/  FMUL.FTZ R22, R207, R218 ;  /* 0x000000dacf167220 */ /* 0x000fe20000410000 */
[----:B------:R-:W-:Y:S02]  /*0a30*/  HADD2.F32 R25, -RZ, R65.H1_H1 ;  /* 0x30000041ff197230 */ /* 0x000fe40000004100 */
[C---:B------:R-:W-:Y:S01]  /*0a40*/  FADD.FTZ R248, -R204.reuse, R170 ;  /* 0x000000aaccf87221 */ /* 0x040fe20000010100 */
[----:B------:R-:W-:Y:S02]  /*0a50*/  HADD2.F32 R173, -RZ, R167.H0_H0 ;  /* 0x200000a7ffad7230 */ /* 0x000fe40000004100 */
[C---:B------:R-:W-:Y:S01]  /*0a60*/  FADD.FTZ R220, -R204.reuse, R153 ;  /* 0x00000099ccdc7221 */ /* 0x040fe20000010100 */
[--C-:B------:R-:W-:Y:S02]  /*0a70*/  HADD2.F32 R167, -RZ, R158.reuse.H0_H0 ;  /* 0x2000009effa77230 */ /* 0x100fe40000004100 */
[----:B------:R-:W-:Y:S01]  /*0a80*/  FADD.FTZ R240, -R204, R175 ;  /* 0x000000afccf07221 */ /* 0x000fe20000010100 */
[----:B------:R-:W-:-:S02]  /*0a90*/  HADD2.F32 R170, -RZ, R158.H1_H1 ;  /* 0x3000009effaa7230 */ /* 0x000fc40000004100 */
[----:B------:R-:W-:Y:S01]  /*0aa0*/  FADD.FTZ R158, -R204, R8 ;  /* 0x00000008cc9e7221 */ /* 0x000fe20000010100 */
[-C--:B------:R-:W-:Y:S01]  /*0ab0*/  FMUL.FTZ R24, R24, R169.reuse ;  /* 0x000000a918187220 */ /* 0x080fe20000410000 */
[----:B------:R-:W-:Y:S01]  /*0ac0*/  FFMA.FTZ R86, R23, R169, R86 ;  /* 0x000000a917567223 */ /* 0x000fe20000010056 */
[----:B------:R-:W-:Y:S01]  /*0ad0*/  FADD.FTZ R114, R114, R169 ;  /* 0x000000a972727221 */ /* 0x000fe20000010000 */
[----:B------:R-:W-:Y:S02]  /*0ae0*/  HADD2.F32 R175, -RZ, R164.H0_H0 ;  /* 0x200000a4ffaf7230 */ /* 0x000fe40000004100 */
[-C--:B------:R-:W-:Y:S01]  /*0af0*/  FMUL.FTZ R17, R17, R172.reuse ;  /* 0x000000ac11117220 */ /* 0x080fe20000410000 */
[----:B------:R-:W-:Y:S02]  /*0b00*/  HADD2.F32 R8, -RZ, R60.H0_H0 ;  /* 0x2000003cff087230 */ /* 0x000fe40000004100 */
[----:B------:R-:W-:Y:S01]  /*0b10*/  FADD.FTZ R119, R119, R172 ;  /* 0x000000ac77777221 */ /* 0x000fe20000010000 */
[----:B------:R-:W-:Y:S01]  /*0b20*/  FFMA.FTZ R83, R16, R172, R83 ;  /* 0x000000ac10537223 */ /* 0x000fe20000010053 */
[-C--:B------:R-:W-:Y:S01]  /*0b30*/  FMUL.FTZ R25, R25, R168.reuse ;  /* 0x000000a819197220 */ /* 0x080fe20000410000 */
[----:B------:R-:W-:Y:S01]  /*0b40*/  FFMA.FTZ R87, R22, R168, R87 ;  /* 0x000000a816577223 */ /* 0x000fe20000010057 */
[----:B------:R-:W-:Y:S01]  /*0b50*/  FADD.FTZ R115, R115, R168 ;  /* 0x000000a873737221 */ /* 0x000fe20000010000 */
[----:B------:R-:W-:-:S02]  /*0b60*/  HADD2.F32 R169, -RZ, R66.H1_H1 ;  /* 0x30000042ffa97230 */ /* 0x000fc40000004100 */
[C---:B------:R-:W-:Y:S01]  /*0b70*/  FADD.FTZ R222, -R204.reuse, R152 ;  /* 0x00000098ccde7221 */ /* 0x040fe20000010100 */
[----:B------:R-:W-:Y:S02]  /*0b80*/  HADD2.F32 R236, -RZ, R164.H1_H1 ;  /* 0x300000a4ffec7230 */ /* 0x000fe40000004100 */
[C---:B------:R-:W-:Y:S01]  /*0b90*/  FMUL.FTZ R3, R207.reuse, R232 ;  /* 0x000000e8cf037220 */ /* 0x040fe20000410000 */
[----:B------:R-:W-:Y:S01]  /*0ba0*/  FMUL.FTZ R168, R207, R220 ;  /* 0x000000dccfa87220 */ /* 0x000fe20000410000 */
[----:B------:R-:W-:Y:S02]  /*0bb0*/  HADD2.F32 R172, -RZ, R67.H0_H0 ;  /* 0x20000043ffac7230 */ /* 0x000fe40000004100 */
[C---:B------:R-:W-:Y:S01]  /*0bc0*/  FADD.FTZ R178, -R204.reuse, R26 ;  /* 0x0000001accb27221 */ /* 0x040fe20000010100 */
[C---:B------:R-:W-:Y:S01]  /*0bd0*/  FADD.FTZ R180, -R204.reuse, R27 ;  /* 0x0000001bccb47221 */ /* 0x040fe20000010100 */
[--C-:B------:R-:W-:Y:S02]  /*0be0*/  HADD2.F32 R177, -RZ, R20.reuse.H0_H0 ;  /* 0x20000014ffb17230 */ /* 0x100fe40000004100 */
[----:B------:R-:W-:Y:S01]  /*0bf0*/  FADD.FTZ R186, -R204, R18 ;  /* 0x00000012ccba7221 */ /* 0x000fe20000010100 */
        /* <DEDUP_REMOVED lines=8> */
[----:B------:R-:W-:Y:S02]  /*0c80*/  HADD2.F32 R179, -RZ, R166.H0_H0 ;  /* 0x200000a6ffb37230 */ /* 0x000fe40000004100 */
[----:B------:R-:W-:Y:S01]  /*0c90*/  FADD.FTZ R204, -R204, R11 ;  /* 0x0000000bcccc7221 */ /* 0x000fe20000010100 */
[----:B------:R-:W-:-:S02]  /*0ca0*/  HADD2.F32 R171, -RZ, R156.H0_H0 ;  /* 0x2000009cffab7230 */ /* 0x000fc40000004100 */
[C---:B------:R-:W-:Y:S01]  /*0cb0*/  FMUL.FTZ R11, R207.reuse, R244 ;  /* 0x000000f4cf0b7220 */ /* 0x040fe20000410000 */
[----:B------:R-:W-:Y:S02]  /*0cc0*/  HADD2.F32 R10, -RZ, R62.H0_H0 ;  /* 0x2000003eff0a7230 */ /* 0x000fe40000004100 */
[C---:B------:R-:W-:Y:S01]  /*0cd0*/  FMUL.FTZ R15, R207.reuse, R248 ;  /* 0x000000f8cf0f7220 */ /* 0x040fe20000410000 */
[----:B------:R-:W-:Y:S02]  /*0ce0*/  HADD2.F32 R14, -RZ, R63.H0_H0 ;  /* 0x2000003fff0e7230 */ /* 0x000fe40000004100 */
[----:B------:R-:W-:Y:S01]  /*0cf0*/  FMUL.FTZ R19, R207, R230 ;  /* 0x000000e6cf137220 */ /* 0x000fe20000410000 */
[----:B------:R-:W-:Y:S02]  /*0d00*/  HADD2.F32 R20, -RZ, R64.H0_H0 ;  /* 0x20000040ff147230 */ /* 0x000fe40000004100 */
[----:B------:R-:W-:Y:S01]  /*0d10*/  FFMA.FTZ R76, R3, R175, R76 ;  /* 0x000000af034c7223 */ /* 0x000fe2000001004c */
[----:B------:R-:W-:-:S02]  /*0d20*/  HADD2.F32 R193, -RZ, R4.H0_H0 ;  /* 0x20000004ffc17230 */ /* 0x000fc40000004100 */
[----:B------:R-:W-:Y:S01]  /*0d30*/  FADD.FTZ R120, R120, R175 ;  /* 0x000000af78787221 */ /* 0x000fe20000010000 */
[----:B------:R-:W-:Y:S02]  /*0d40*/  HADD2.F32 R210, -RZ, R4.H1_H1 ;  /* 0x30000004ffd27230 */ /* 0x000fe40000004100 */
[----:B------:R-:W-:Y:S01]  /*0d50*/  FMUL.FTZ R4, R8, R175 ;  /* 0x000000af08047220 */ /* 0x000fe20000410000 */
[-C--:B------:R-:W-:Y:S01]  /*0d60*/  FMUL.FTZ R169, R169, R170.reuse ;  /* 0x000000aaa9a97220 */ /* 0x080fe20000410000 */
[----:B------:R-:W-:Y:S01]  /*0d70*/  FADD.FTZ R109, R109, R170 ;  /* 0x000000aa6d6d7221 */ /* 0x000fe20000010000 */
[----:B------:R-:W-:Y:S01]  /*0d80*/  FFMA.FTZ R89, R168, R170, R89 ;  /* 0x000000aaa8597223 */ /* 0x000fe20000010059 */
[----:B------:R-:W-:Y:S02]  /*0d90*/  HADD2.F32 R175, -RZ, R67.H1_H1 ;  /* 0x30000043ffaf7230 */ /* 0x000fe40000004100 */
[----:B------:R-:W-:Y:S01]  /*0da0*/  FMUL.FTZ R170, R172, R161 ;  /* 0x000000a1acaa7220 */ /* 0x000fe20000410000 */
[----:B------:R-:W-:-:S02]  /*0db0*/  HADD2.F32 R183, -RZ, R165.H0_H0 ;  /* 0x200000a5ffb77230 */ /* 0x000fc40000004100 */
[----:B------:R-:W-:Y:S01]  /*0dc0*/  FMUL.FTZ R172, R207, R174 ;  /* 0x000000aecfac7220 */ /* 0x000fe20000410000 */
[----:B------:R-:W-:Y:S02]  /*0dd0*/  HADD2.F32 R242, -RZ, R165.H1_H1 ;  /* 0x300000a5fff27230 */ /* 0x000fe40000004100 */
[-C--:B------:R-:W-:Y:S01]  /*0de0*/  FMUL.FTZ R10, R10, R179.reuse ;  /* 0x000000b30a0a7220 */ /* 0x080fe20000410000 */
[--C-:B------:R-:W-:Y:S02]  /*0df0*/  HADD2.F32 R165, -RZ, R5.reuse.H0_H0 ;  /* 0x20000005ffa57230 */ /* 0x100fe40000004100 */
[----:B------:R-:W-:Y:S01]  /*0e00*/  FADD.FTZ R116, R116, R179 ;  /* 0x000000b374747221 */ /* 0x000fe20000010000 */
[----:B------:R-:W-:Y:S02]  /*0e10*/  HADD2.F32 R198, -RZ, R5.H1_H1 ;  /* 0x30000005ffc67230 */ /* 0x000fe40000004100 */
[----:B------:R-:W-:Y:S01]  /*0e20*/  FFMA.FTZ R80, R11, R179, R80 ;  /* 0x000000b30b507223 */ /* 0x000fe20000010050 */
[-C--:B------:R-:W-:Y:S01]  /*0e30*/  FMUL.FTZ R14, R14, R173.reuse ;  /* 0x000000ad0e0e7220 */ /* 0x080fe20000410000 */
[----:B------:R-:W-:Y:S01]  /*0e40*/  FADD.FTZ R118, R118, R173 ;  /* 0x000000ad76767221 */ /* 0x000fe20000010000 */
[----:B------:R-:W-:Y:S01]  /*0e50*/  FFMA.FTZ R82, R15, R173, R82 ;  /* 0x000000ad0f527223 */ /* 0x000fe20000010052 */
[-C--:B------:R-:W-:Y:S01]  /*0e60*/  FMUL.FTZ R20, R20, R171.reuse ;  /* 0x000000ab14147220 */ /* 0x080fe20000410000 */
[----:B------:R-:W-:Y:S01]  /*0e70*/  FFMA.FTZ R84, R19, R171, R84 ;  /* 0x000000ab13547223 */ /* 0x000fe20000010054 */
[----:B------:R-:W-:Y:S01]  /*0e80*/  FADD.FTZ R112, R112, R171 ;  /* 0x000000ab70707221 */ /* 0x000fe20000010000 */
[----:B------:R-:W-:-:S02]  /*0e90*/  HADD2.F32 R214, -RZ, R68.H0_H0 ;  /* 0x20000044ffd67230 */ /* 0x000fc40000004100 */
[C---:B------:R-:W-:Y:S01]  /*0ea0*/  FMUL.FTZ R171, R207.reuse, R216 ;  /* 0x000000d8cfab7220 */ /* 0x040fe20000410000 */
[----:B------:R-:W-:Y:S02]  /*0eb0*/  HADD2.F32 R5, -RZ, R60.H1_H1 ;  /* 0x3000003cff057230 */ /* 0x000fe40000004100 */
[C---:B------:R-:W-:Y:S01]  /*0ec0*/  FMUL.FTZ R173, R207.reuse, R212 ;  /* 0x000000d4cfad7220 */ /* 0x040fe20000410000 */
[----:B------:R-:W-:Y:S02]  /*0ed0*/  HADD2.F32 R179, -RZ, R68.H1_H1 ;  /* 0x30000044ffb37230 */ /* 0x000fe40000004100 */
[----:B------:R-:W-:Y:S01]  /*0ee0*/  FMUL.FTZ R176, R207, R176 ;  /* 0x000000b0cfb07220 */ /* 0x000fe20000410000 */
[-C--:B------:R-:W-:Y:S01]  /*0ef0*/  FMUL.FTZ R175, R175, R160.reuse ;  /* 0x000000a0afaf7220 */ /* 0x080fe20000410000 */
[----:B------:R-:W-:Y:S01]  /*0f00*/  FADD.FTZ R111, R111, R160 ;  /* 0x000000a06f6f7221 */ /* 0x000fe20000010000 */
[----:B------:R-:W-:Y:S01]  /*0f10*/  FFMA.FTZ R91, R172, R160, R91 ;  /* 0x000000a0ac5b7223 */ /* 0x000fe2000001005b */
[----:B------:R-:W-:-:S02]  /*0f20*/  HADD2.F32 R163, -RZ, R21.H0_H0 ;  /* 0x20000015ffa37230 */ /* 0x000fc40000004100 */
[----:B------:R-:W-:Y:S01]  /*0f30*/  FADD.FTZ R110, R110, R161 ;  /* 0x000000a16e6e7221 */ /* 0x000fe20000010000 */
[----:B------:R-:W-:Y:S02]  /*0f40*/  HADD2.F32 R160, -RZ, R69.H0_H0 ;  /* 0x20000045ffa07230 */ /* 0x000fe40000004100 */
[----:B------:R-:W-:Y:S01]  /*0f50*/  FFMA.FTZ R90, R171, R161, R90 ;  /* 0x000000a1ab5a7223 */ /* 0x000fe2000001005a */
[----:B------:R-:W-:Y:S02]  /*0f60*/  HADD2.F32 R8, -RZ, R61.H0_H0 ;  /* 0x2000003dff087230 */ /* 0x000fe40000004100 */
[-C--:B------:R-:W-:Y:S01]  /*0f70*/  FMUL.FTZ R174, R214, R177.reuse ;  /* 0x000000b1d6ae7220 */ /* 0x080fe20000410000 */
[----:B------:R-:W-:Y:S01]  /*0f80*/  FFMA.FTZ R136, R173, R177, R136 ;  /* 0x000000b1ad887223 */ /* 0x000fe20000010088 */
[----:B------:R-:W-:Y:S01]  /*0f90*/  FADD.FTZ R104, R104, R177 ;  /* 0x000000b168687221 */ /* 0x000fe20000010000 */
[----:B------:R-:W-:Y:S01]  /*0fa0*/  FMUL.FTZ R2, R207, R234 ;  /* 0x000000eacf027220 */ /* 0x000fe20000410000 */
[----:B------:R-:W-:Y:S01]  /*0fb0*/  FMUL.FTZ R5, R5, R236 ;  /* 0x000000ec05057220 */ /* 0x000fe20000410000 */
[----:B------:R-:W-:Y:S01]  /*0fc0*/  FMUL.FTZ R177, R207, R178 ;  /* 0x000000b2cfb17220 */ /* 0x000fe20000410000 */
[-C--:B------:R-:W-:Y:S01]  /*0fd0*/  FMUL.FTZ R179, R179, R184.reuse ;  /* 0x000000b8b3b37220 */ /* 0x080fe20000410000 */
[----:B------:R-:W-:Y:S01]  /*0fe0*/  FFMA.FTZ R137, R176, R184, R137 ;  /* 0x000000b8b0897223 */ /* 0x000fe20000010089 */
[----:B------:R-:W-:Y:S01]  /*0ff0*/  FADD.FTZ R105, R105, R184 ;  /* 0x000000b869697221 */ /* 0x000fe20000010000 */
[----:B------:R-:W-:Y:S01]  /*1000*/  FFMA.FTZ R161, R3, R4, RZ ;  /* 0x0000000403a17223 */ /* 0x000fe200000100ff */
[----:B------:R-:W-:Y:S01]  /*1010*/  FADD.FTZ R184, RZ, R4 ;  /* 0x00000004ffb87221 */ /* 0x000fe20000010000 */
[----:B------:R-:W-:-:S02]  /*1020*/  HADD2.F32 R224, -RZ, R156.H1_H1 ;  /* 0x3000009cffe07230 */ /* 0x000fc40000004100 */
[----:B------:R-:W-:Y:S01]  /*1030*/  FMUL.FTZ R178, R160, R163 ;  /* 0x000000a3a0b27220 */ /* 0x000fe20000410000 */
[--C-:B------:R-:W-:Y:S02]  /*1040*/  HADD2.F32 R153, -RZ, R7.reuse.H0_H0 ;  /* 0x20000007ff997230 */ /* 0x100fe40000004100 */
[----:B------:R-:W-:Y:S01]  /*1050*/  FMUL.FTZ R8, R8, R183 ;  /* 0x000000b708087220 */ /* 0x000fe20000410000 */
[----:B------:R-:W-:Y:S02]  /*1060*/  HADD2.F32 R156, -RZ, R7.H1_H1 ;  /* 0x30000007ff9c7230 */ /* 0x000fe40000004100 */
[----:B------:R-:W-:Y:S01]  /*1070*/  FMUL.FTZ R7, R207, R238 ;  /* 0x000000eecf077220 */ /* 0x000fe20000410000 */
[----:B------:R-:W-:Y:S02]  /*1080*/  HADD2.F32 R9, -RZ, R61.H1_H1 ;  /* 0x3000003dff097230 */ /* 0x000fe40000004100 */
[----:B------:R-:W-:Y:S01]  /*1090*/  FFMA.FTZ R138, R177, R163, R138 ;  /* 0x000000a3b18a7223 */ /* 0x000fe2000001008a */
[----:B------:R-:W-:-:S02]  /*10a0*/  HADD2.F32 R182, -RZ, R21.H1_H1 ;  /* 0x30000015ffb67230 */ /* 0x000fc40000004100 */
[----:B------:R-:W-:Y:S01]  /*10b0*/  FADD.FTZ R106, R106, R163 ;  /* 0x000000a36a6a7221 */ /* 0x000fe20000010000 */
[----:B------:R-:W-:Y:S01]  /*10c0*/  FFMA.FTZ R160, R2, R5, R161 ;  /* 0x0000000502a07223 */ /* 0x000fe200000100a1 */
[----:B------:R-:W-:Y:S01]  /*10d0*/  FMUL.FTZ R180, R207, R180 ;  /* 0x000000b4cfb47220 */ /* 0x000fe20000410000 */
[----:B------:R-:W-:Y:S01]  /*10e0*/  FADD.FTZ R163, R5, R184 ;  /* 0x000000b805a37221 */ /* 0x000fe20000010000 */
[----:B------:R-:W-:Y:S02]  /*10f0*/  HADD2.F32 R228, -RZ, R166.H1_H1 ;  /* 0x300000a6ffe47230 */ /* 0x000fe40000004100 */
[----:B------:R-:W-:Y:S01]  /*1100*/  FMUL.FTZ R9, R9, R242 ;  /* 0x000000f209097220 */ /* 0x000fe20000410000 */
[--C-:B------:R-:W-:Y:S02]  /*1110*/  HADD2.F32 R157, -RZ, R6.reuse.H0_H0 ;  /* 0x20000006ff9d7230 */ /* 0x100fe40000004100 */
[----:B------:R-:W-:Y:S01]  /*1120*/  FFMA.FTZ R161, R7, R8, R160 ;  /* 0x0000000807a17223 */ /* 0x000fe200000100a0 */
[----:B------:R-:W-:-:S02]  /*1130*/  HADD2.F32 R166, -RZ, R6.H1_H1 ;  /* 0x30000006ffa67230 */ /* 0x000fc40000004100 */
[----:B------:R-:W-:Y:S01]  /*1140*/  FMUL.FTZ R6, R207, R240 ;  /* 0x000000f0cf067220 */ /* 0x000fe20000410000 */
[-C--:B------:R-:W-:Y:S01]  /*1150*/  FMUL.FTZ R181, R181, R182.reuse ;  /* 0x000000b6b5b57220 */ /* 0x080fe20000410000 */
[----:B------:R-:W-:Y:S01]  /*1160*/  FFMA.FTZ R139, R180, R182, R139 ;  /* 0x000000b6b48b7223 */ /* 0x000fe2000001008b */
[----:B------:R-:W-:Y:S01]  /*1170*/  FADD.FTZ R107, R107, R182 ;  /* 0x000000b66b6b7221 */ /* 0x000fe20000010000 */
[----:B------:R-:W-:Y:S01]  /*1180*/  FADD.FTZ R184, R8, R163 ;  /* 0x000000a308b87221 */ /* 0x000fe20000010000 */
[----:B------:R-:W-:Y:S01]  /*1190*/  FFMA.FTZ R78, R7, R183, R78 ;  /* 0x000000b7074e7223 */ /* 0x000fe2000001004e */
[----:B------:R-:W-:Y:S01]  /*11a0*/  FADD.FTZ R122, R122, R183 ;  /* 0x000000b77a7a7221 */ /* 0x000fe20000010000 */
[----:B------:R-:W-:Y:S02]  /*11b0*/  HADD2.F32 R182, -RZ, R70.H0_H0 ;  /* 0x20000046ffb67230 */ /* 0x000fe40000004100 */
[----:B------:R-:W-:Y:S01]  /*11c0*/  FMUL.FTZ R183, R207, R202 ;  /* 0x000000cacfb77220 */ /* 0x000fe20000410000 */
[----:B------:R-:W-:-:S02]  /*11d0*/  HADD2.F32 R13, -RZ, R62.H1_H1 ;  /* 0x3000003eff0d7230 */ /* 0x000fc40000004100 */
[----:B------:R-:W-:Y:S01]  /*11e0*/  FFMA.FTZ R160, R6, R9, R161 ;  /* 0x0000000906a07223 */ /* 0x000fe200000100a1 */
[----:B------:R-:W-:Y:S01]  /*11f0*/  FADD.FTZ R161, R9, R184 ;  /* 0x000000b809a17221 */ /* 0x000fe20000010000 */
[-C--:B------:R-:W-:Y:S01]  /*1200*/  FMUL.FTZ R182, R182, R159.reuse ;  /* 0x0000009fb6b67220 */ /* 0x080fe20000410000 */
[----:B------:R-:W-:Y:S01]  /*1210*/  FADD.FTZ R100, R100, R159 ;  /* 0x0000009f64647221 */ /* 0x000fe20000010000 */
[----:B------:R-:W-:Y:S01]  /*1220*/  FFMA.FTZ R132, R183, R159, R132 ;  /* 0x0000009fb7847223 */ /* 0x000fe20000010084 */
[----:B------:R-:W-:Y:S01]  /*1230*/  FMUL.FTZ R12, R207, R246 ;  /* 0x000000f6cf0c7220 */ /* 0x000fe20000410000 */
[----:B------:R-:W-:Y:S01]  /*1240*/  FMUL.FTZ R13, R13, R228 ;  /* 0x000000e40d0d7220 */ /* 0x000fe20000410000 */
[----:B------:R-:W-:Y:S01]  /*1250*/  FFMA.FTZ R159, R11, R10, R160 ;  /* 0x0000000a0b9f7223 */ /* 0x000fe200000100a0 */
[----:B------:R-:W-:Y:S01]  /*1260*/  FADD.FTZ R202, R10, R161 ;  /* 0x000000a10aca7221 */ /* 0x000fe20000010000 */
[----:B------:R-:W-:Y:S02]  /*1270*/  FMUL.FTZ R184, R207, R194 ;  /* 0x000000c2cfb87220 */ /* 0x000fe40000410000 */
[----:B------:R-:W-:Y:S01]  /*1280*/  FFMA.FTZ R160, R12, R13, R159 ;  /* 0x0000000d0ca07223 */ /* 0x000fe2000001009f */
[----:B------:R-:W-:Y:S01]  /*1290*/  FADD.FTZ R161, R13, R202 ;  /* 0x000000ca0da17221 */ /* 0x000fe20000010000 */
[----:B------:R-:W-:-:S02]  /*12a0*/  FMUL.FTZ R185, R185, R162 ;  /* 0x000000a2b9b97220 */ /* 0x000fc40000410000 */
[----:B------:R-:W-:Y:S01]  /*12b0*/  FFMA.FTZ R159, R15, R14, R160 ;  /* 0x0000000e0f9f7223 */ /* 0x000fe200000100a0 */
[----:B------:R-:W-:Y:S01]  /*12c0*/  FADD.FTZ R194, R14, R161 ;  /* 0x000000a10ec27221 */ /* 0x000fe20000010000 */
[----:B------:R-:W-:Y:S01]  /*12d0*/  FADD.FTZ R101, R101, R162 ;  /* 0x000000a265657221 */ /* 0x000fe20000010000 */
[----:B------:R-:W-:Y:S01]  /*12e0*/  FFMA.FTZ R133, R184, R162, R133 ;  /* 0x000000a2b8857223 */ /* 0x000fe20000010085 */
[----:B------:R-:W-:Y:S02]  /*12f0*/  HADD2.F32 R21, -RZ, R64.H1_H1 ;  /* 0x30000040ff157230 */ /* 0x000fe40000004100 */
[----:B------:R-:W-:Y:S01]  /*1300*/  FFMA.FTZ R160, R16, R17, R159 ;  /* 0x0000001110a07223 */ /* 0x000fe2000001009f */
[----:B------:R-:W-:Y:S02]  /*1310*/  HADD2.F32 R162, -RZ, R71.H0_H0 ;  /* 0x20000047ffa27230 */ /* 0x000fe40000004100 */
[----:B------:R-:W-:Y:S01]  /*1320*/  FADD.FTZ R161, R17, R194 ;  /* 0x000000c211a17221 */ /* 0x000fe20000010000 */
[C---:B------:R-:W-:Y:S01]  /*1330*/  FMUL.FTZ R187, R207.reuse, R186 ;  /* 0x000000bacfbb7220 */ /* 0x040fe20000410000 */
[----:B------:R-:W-:Y:S01]  /*1340*/  FMUL.FTZ R18, R207, R226 ;  /* 0x000000e2cf127220 */ /* 0x000fe20000410000 */
[----:B------:R-:W-:Y:S01]  /*1350*/  FMUL.FTZ R21, R21, R224 ;  /* 0x000000e015157220 */ /* 0x000fe20000410000 */
[----:B------:R-:W-:Y:S01]  /*1360*/  FMUL.FTZ R186, R162, R155 ;  /* 0x0000009ba2ba7220 */ /* 0x000fe20000410000 */
[----:B------:R-:W-:Y:S01]  /*1370*/  FFMA.FTZ R159, R19, R20, R160 ;  /* 0x00000014139f7223 */ /* 0x000fe200000100a0 */
[----:B------:R-:W-:-:S03]  /*1380*/  FADD.FTZ R162, R20, R161 ;  /* 0x000000a114a27221 */ /* 0x000fc60000010000 */
[----:B------:R-:W-:Y:S01]  /*1390*/  FFMA.FTZ R160, R18, R21, R159 ;  /* 0x0000001512a07223 */ /* 0x000fe2000001009f */
[----:B------:R-:W-:Y:S01]  /*13a0*/  FADD.FTZ R159, R21, R162 ;  /* 0x000000a2159f7221 */ /* 0x000fe20000010000 */
[----:B------:R-:W-:Y:S02]  /*13b0*/  HADD2.F32 R26, -RZ, R66.H0_H0 ;  /* 0x20000042ff1a7230 */ /* 0x000fe40000004100 */
[----:B------:R-:W-:Y:S01]  /*13c0*/  FADD.FTZ R102, R102, R155 ;  /* 0x0000009b66667221 */ /* 0x000fe20000010000 */
[----:B------:R-:W-:Y:S01]  /*13d0*/  FFMA.FTZ R134, R187, R155, R134 ;  /* 0x0000009bbb867223 */ /* 0x000fe20000010086 */
[----:B------:R-:W-:Y:S01]  /*13e0*/  FMUL.FTZ R188, R207, R188 ;  /* 0x000000bccfbc7220 */ /* 0x000fe20000410000 */
        /* <DEDUP_REMOVED lines=8> */
[----:B------:R-:W-:-:S03]  /*1470*/  FADD.FTZ R159, R25, R160 ;  /* 0x000000a0199f7221 */ /* 0x000fc60000010000 */
[----:B------:R-:W-:Y:S01]  /*1480*/  FFMA.FTZ R155, R27, R26, R154 ;  /* 0x0000001a1b9b7223 */ /* 0x000fe2000001009a */
[----:B------:R-:W-:Y:S01]  /*1490*/  FADD.FTZ R162, R26, R159 ;  /* 0x0000009f1aa27221 */ /* 0x000fe20000010000 */
[----:B------:R-:W-:Y:S02]  /*14a0*/  HADD2.F32 R160, -RZ, R72.H0_H0 ;  /* 0x20000048ffa07230 */ /* 0x000fe40000004100 */
[----:B------:R-:W-:Y:S01]  /*14b0*/  FFMA.FTZ R154, R168, R169, R155 ;  /* 0x000000a9a89a7223 */ /* 0x000fe2000001009b */
[----:B------:R-:W-:Y:S01]  /*14c0*/  FADD.FTZ R159, R169, R162 ;  /* 0x000000a2a99f7221 */ /* 0x000fe20000010000 */
[----:B------:R-:W-:Y:S02]  /*14d0*/  FMUL.FTZ R191, R207, R190 ;  /* 0x000000becfbf7220 */ /* 0x000fe40000410000 */
        /* <DEDUP_REMOVED lines=21> */
[----:B------:R-:W-:Y:S01]  /*1630*/  FFMA.FTZ R131, R196, R198, R131 ;  /* 0x000000c6c4837223 */ /* 0x000fe20000010083 */
[----:B------:R-:W-:Y:S01]  /*1640*/  FADD.FTZ R99, R99, R198 ;  /* 0x000000c663637221 */ /* 0x000fe20000010000 */
[----:B------:R-:W-:-:S02]  /*1650*/  HADD2.F32 R198, -RZ, R74.H0_H0 ;  /* 0x2000004affc67230 */ /* 0x000fc40000004100 */
[----:B------:R-:W-:Y:S01]  /*1660*/  FMUL.FTZ R199, R207, R158 ;  /* 0x0000009ecfc77220 */ /* 0x000fe20000410000 */
[----:B------:R-:W-:Y:S02]  /*1670*/  HADD2.F32 R161, -RZ, R72.H1_H1 ;  /* 0x30000048ffa17230 */ /* 0x000fe40000004100 */
[----:B------:R-:W-:Y:S01]  /*1680*/  FFMA.FTZ R158, R188, R189, R155 ;  /* 0x000000bdbc9e7223 */ /* 0x000fe2000001009b */
[----:B------:R-:W-:Y:S01]  /*1690*/  FADD.FTZ R155, R189, R154 ;  /* 0x0000009abd9b7221 */ /* 0x000fe20000010000 */
[----:B------:R-:W-:Y:S01]  /*16a0*/  FFMA.FTZ R128, R191, R193, R128 ;  /* 0x000000c1bf807223 */ /* 0x000fe20000010080 */
[----:B------:R-:W-:Y:S01]  /*16b0*/  FADD.FTZ R96, R96, R193 ;  /* 0x000000c160607221 */ /* 0x000fe20000010000 */
[----:B------:R-:W-:Y:S02]  /*16c0*/  HADD2.F32 R194, -RZ, R73.H0_H0 ;  /* 0x20000049ffc27230 */ /* 0x000fe40000004100 */
[-C--:B------:R-:W-:Y:S01]  /*16d0*/  FMUL.FTZ R198, R198, R157.reuse ;  /* 0x0000009dc6c67220 */ /* 0x080fe20000410000 */
[----:B------:R-:W-:Y:S01]  /*16e0*/  FFMA.FTZ R124, R199, R157, R124 ;  /* 0x0000009dc77c7223 */ /* 0x000fe2000001007c */
[----:B------:R-:W-:Y:S01]  /*16f0*/  FADD.FTZ R92, R92, R157 ;  /* 0x0000009d5c5c7221 */ /* 0x000fe20000010000 */
[----:B------:R-:W-:Y:S01]  /*1700*/  FMUL.FTZ R192, R207, R192 ;  /* 0x000000c0cfc07220 */ /* 0x000fe20000410000 */
[----:B------:R-:W-:Y:S01]  /*1710*/  FMUL.FTZ R193, R161, R210 ;  /* 0x000000d2a1c17220 */ /* 0x000fe20000410000 */
[----:B------:R-:W-:Y:S01]  /*1720*/  FFMA.FTZ R157, R191, R190, R158 ;  /* 0x000000bebf9d7223 */ /* 0x000fe2000001009e */
[----:B------:R-:W-:Y:S01]  /*1730*/  FADD.FTZ R154, R190, R155 ;  /* 0x0000009bbe9a7221 */ /* 0x000fe20000010000 */
[----:B------:R-:W-:Y:S01]  /*1740*/  FMUL.FTZ R195, R207, R164 ;  /* 0x000000a4cfc37220 */ /* 0x000fe20000410000 */
[----:B------:R-:W-:Y:S01]  /*1750*/  FMUL.FTZ R194, R194, R165 ;  /* 0x000000a5c2c27220 */ /* 0x000fe20000410000 */
[----:B------:R-:W-:Y:S01]  /*1760*/  FFMA.FTZ R158, R192, R193, R157 ;  /* 0x000000c1c09e7223 */ /* 0x000fe2000001009d */
[----:B------:R-:W-:-:S03]  /*1770*/  FADD.FTZ R155, R154, R193 ;  /* 0x000000c19a9b7221 */ /* 0x000fc60000010000 */
[----:B------:R-:W-:Y:S01]  /*1780*/  FFMA.FTZ R157, R195, R194, R158 ;  /* 0x000000c2c39d7223 */ /* 0x000fe2000001009e */
[----:B------:R-:W-:Y:S01]  /*1790*/  FADD.FTZ R154, R155, R194 ;  /* 0x000000c29b9a7221 */ /* 0x000fe20000010000 */
[--C-:B------:R-:W-:Y:S02]  /*17a0*/  HADD2.F32 R202, -RZ, R75.reuse.H0_H0 ;  /* 0x2000004bffca7230 */ /* 0x100fe40000004100 */
[----:B------:R-:W-:Y:S01]  /*17b0*/  FFMA.FTZ R158, R196, R197, R157 ;  /* 0x000000c5c49e7223 */ /* 0x000fe2000001009d */
[----:B------:R-:W-:Y:S01]  /*17c0*/  FADD.FTZ R155, R154, R197 ;  /* 0x000000c59a9b7221 */ /* 0x000fe20000010000 */
[C---:B------:R-:W-:Y:S01]  /*17d0*/  FMUL.FTZ R203, R207.reuse, R152 ;  /* 0x00000098cfcb7220 */ /* 0x040fe20000410000 */
[----:B------:R-:W-:Y:S01]  /*17e0*/  FMUL.FTZ R200, R207, R200 ;  /* 0x000000c8cfc87220 */ /* 0x000fe20000410000 */
[----:B------:R-:W-:Y:S01]  /*17f0*/  FMUL.FTZ R201, R201, R166 ;  /* 0x000000a6c9c97220 */ /* 0x000fe20000410000 */
[----:B------:R-:W-:Y:S01]  /*1800*/  FFMA.FTZ R157, R199, R198, R158 ;  /* 0x000000c6c79d7223 */ /* 0x000fe2000001009e */
[----:B------:R-:W-:Y:S01]  /*1810*/  FADD.FTZ R152, R155, R198 ;  /* 0x000000c69b987221 */ /* 0x000fe20000010000 */
[----:B------:R-:W-:-:S02]  /*1820*/  HADD2.F32 R205, -RZ, R75.H1_H1 ;  /* 0x3000004bffcd7230 */ /* 0x000fc40000004100 */
[-C--:B------:R-:W-:Y:S01]  /*1830*/  FMUL.FTZ R202, R202, R153.reuse ;  /* 0x00000099caca7220 */ /* 0x080fe20000410000 */
        /* <DEDUP_REMOVED lines=29> */
.L_x_9500:
        /* <DEDUP_REMOVED lines=24> */
.L_x_9501:
[----:B-1----:R-:W1:Y:S01]  /*1b90*/  SHFL.DOWN PT, R153, R160, 0x10, 0x1f ;  /* 0x0a001f00a0997f89 */ /* 0x002e6200000e0000 */
        /* <DEDUP_REMOVED lines=31> */
.L_x_9503:
[----:B------:R-:W-:Y:S05]  /*1d90*/  BSYNC.RECONVERGENT B0 ;  /* 0x0000000000007941 */ /* 0x000fea0003800200 */
.L_x_9502:
        /* <DEDUP_REMOVED lines=34> */
[----:B------:R-:W-:Y:S01]  /*1fc0*/  FADD.FTZ R152, R159, R152 ;  /* 0x000000989f987221 */ /* 0x000fe20000010000 */
[----:B------:R-:W-:Y:S02]  /*1fd0*/  MOV R159, RZ ;  /* 0x000000ff009f7202 */ /* 0x000fe40000000f00 */
[----:B---3--:R-:W-:Y:S01]  /*1fe0*/  FADD.FTZ R211, R211, R160 ;  /* 0x000000a0d3d37221 */ /* 0x008fe20000010000 */
[----:B------:R-:W-:Y:S01]  /*1ff0*/  FADD.FTZ R152, R152, R161 ;  /* 0x000000a198987221 */ /* 0x000fe20000010000 */
[----:B------:R-:W-:Y:S02]  /*2000*/  LEA.HI R154, R155, R154, RZ, 0x3 ;  /* 0x0000009a9b9a7211 */ /* 0x000fe400078f18ff */
        /* <DEDUP_REMOVED lines=26> */
.L_x_9506:
        /* <DEDUP_REMOVED lines=9> */
.L_x_9507:
        /* <DEDUP_REMOVED lines=9> */
.L_x_9508:
        /* <DEDUP_REMOVED lines=9> */
.L_x_9509:
        /* <DEDUP_REMOVED lines=9> */
.L_x_9510:
        /* <DEDUP_REMOVED lines=9> */
.L_x_9511:
        /* <DEDUP_REMOVED lines=9> */
.L_x_9512:
        /* <DEDUP_REMOVED lines=10> */
.L_x_9505:
        /* <DEDUP_REMOVED lines=42> */
.L_x_9514:
        /* <DEDUP_REMOVED lines=9> */
.L_x_9515:
        /* <DEDUP_REMOVED lines=9> */
.L_x_9516:
        /* <DEDUP_REMOVED lines=9> */
.L_x_9517:
        /* <DEDUP_REMOVED lines=9> */
.L_x_9518:
        /* <DEDUP_REMOVED lines=9> */
.L_x_9519:
        /* <DEDUP_REMOVED lines=9> */
.L_x_9520:
[----:B------:R-:W-:Y:S05]  /*2bb0*/  @!P3 BRA `(.L_x_9513) ;  /* 0x00000008002cb947 */ /* 0x000fea0003800000 */
[----:B------:R-:W-:-:S05]  /*2bc0*/  FMUL.FTZ R152, R151, UR16 ;  /* 0x0000001097987c20 */ /* 0x000fca0008410000 */
[----:B------:R-:W-:-:S04]  /*2bd0*/  F2FP.F16.F32.PACK_AB R152, RZ, R152 ;  /* 0x00000098ff98723e */ /* 0x000fc800000000ff */
[----:B------:R-:W-:Y:S01]  /*2be0*/  PRMT R143, R143, 0x5410, R152 ;  /* 0x000054108f8f7816 */ /* 0x000fe20000000098 */
[----:B------:R-:W-:Y:S06]  /*2bf0*/  BRA `(.L_x_9513) ;  /* 0x00000008001c7947 */ /* 0x000fec0003800000 */
.L_x_9504:
        /* <DEDUP_REMOVED lines=18> */
[-CC-:B------:R-:W-:Y:S01]  /*2d20*/  @P2 FFMA.FTZ R158, R6, R156.reuse, R157.reuse ;  /* 0x0000009c069e2223 */ /* 0x180fe2000001009d */
[----:B------:R-:W-:Y:S01]  /*2d30*/  @P2 FFMA.FTZ R154, R207, R163, R58 ;  /* 0x000000a3cf9a2223 */ /* 0x000fe2000001003a */
[-CC-:B------:R-:W-:Y:S01]  /*2d40*/  @P2 FFMA.FTZ R163, R11, R156.reuse, R157.reuse ;  /* 0x0000009c0ba32223 */ /* 0x180fe2000001009d */
        /* <DEDUP_REMOVED lines=14> */
[----:B------:R-:W-:Y:S01]  /*2e30*/  @P3 F2FP.F16.F32.PACK_AB R152, RZ, R152 ;  /* 0x00000098ff98323e */ /* 0x000fe200000000ff */
[----:B------:R-:W-:Y:S01]  /*2e40*/  @P2 FFMA.FTZ R162, R207, R213, R54 ;  /* 0x000000d5cfa22223 */ /* 0x000fe20000010036 */
[----:B------:R-:W1:Y:S01]  /*2e50*/  @P3 LDC R164, c[0x0][0x40c] ;  /* 0x00010300ffa43b82 */ /* 0x000e620000000800 */
[----:B--2---:R-:W-:Y:S01]  /*2e60*/  @P3 FMUL.FTZ R153, R153, R160 ;  /* 0x000000a099993220 */ /* 0x004fe20000410000 */
[----:B------:R-:W-:-:S02]  /*2e70*/  @P3 PRMT R140, R152, 0x7610, R140 ;  /* 0x00007610988c3816 */ /* 0x000fc4000000008c */
[----:B------:R-:W-:Y:S01]  /*2e80*/  MOV R160, R53 ;  /* 0x0000003500a07202 */ /* 0x000fe20000000f00 */
[----:B------:R-:W-:Y:S01]  /*2e90*/  @P2 FFMA.FTZ R160, R207, R166, R53 ;  /* 0x000000a6cfa02223 */ /* 0x000fe20000010035 */
[----:B------:R-:W-:Y:S02]  /*2ea0*/  @P3 F2FP.F16.F32.PACK_AB R153, RZ, R153 ;  /* 0x00000099ff99323e */ /* 0x000fe400000000ff */
[----:B------:R-:W2:Y:S01]  /*2eb0*/  @P3 LDC R211, c[0x0][0x40c] ;  /* 0x00010300ffd33b82 */ /* 0x000ea20000000800 */
[----:B---3--:R-:W-:Y:S01]  /*2ec0*/  @P3 FMUL.FTZ R152, R154, R165 ;  /* 0x000000a59a983220 */ /* 0x008fe20000410000 */
[----:B------:R-:W-:-:S04]  /*2ed0*/  @P3 PRMT R140, R140, 0x5410, R153 ;  /* 0x000054108c8c3816 */ /* 0x000fc80000000099 */
[----:B------:R-:W-:Y:S02]  /*2ee0*/  @P3 F2FP.F16.F32.PACK_AB R152, RZ, R152 ;  /* 0x00000098ff98323e */ /* 0x000fe400000000ff */
[----:B------:R-:W3:Y:S01]  /*2ef0*/  @P3 LDC R215, c[0x0][0x40c] ;  /* 0x00010300ffd73b82 */ /* 0x000ee20000000800 */
[----:B----4-:R-:W-:Y:S01]  /*2f00*/  @P3 FMUL.FTZ R154, R158, R167 ;  /* 0x000000a79e9a3220 */ /* 0x010fe20000410000 */
[----:B------:R-:W-:-:S04]  /*2f10*/  @P3 PRMT R141, R152, 0x7610, R141 ;  /* 0x00007610988d3816 */ /* 0x000fc8000000008d */
[----:B------:R-:W-:Y:S01]  /*2f20*/  @P3 F2FP.F16.F32.PACK_AB R154, RZ, R154 ;  /* 0x0000009aff9a323e */ /* 0x000fe200000000ff */
[----:B-1----:R-:W-:-:S03]  /*2f30*/  @P3 FMUL.FTZ R153, R155, R164 ;  /* 0x000000a49b993220 */ /* 0x002fc60000410000 */
[----:B------:R-:W-:Y:S02]  /*2f40*/  @P3 PRMT R142, R154, 0x7610, R142 ;  /* 0x000076109a8e3816 */ /* 0x000fe4000000008e */
[----:B------:R-:W-:Y:S01]  /*2f50*/  @P3 F2FP.F16.F32.PACK_AB R153, RZ, R153 ;  /* 0x00000099ff99323e */ /* 0x000fe200000000ff */
[----:B--2---:R-:W-:-:S03]  /*2f60*/  @P3 FMUL.FTZ R155, R160, R211 ;  /* 0x000000d3a09b3220 */ /* 0x004fc60000410000 */
        /* <DEDUP_REMOVED lines=15> */
.L_x_9521:
        /* <DEDUP_REMOVED lines=17> */
[-CC-:B------:R-:W-:Y:S01]  /*3170*/  @P2 FFMA.FTZ R158, R6, R156.reuse, R157.reuse ;  /* 0x0000009c069e2223 */ /* 0x180fe2000001009d */
[----:B------:R-:W-:Y:S01]  /*3180*/  @P2 FADD.FTZ R148, R5, -R148 ;  /* 0x8000009405942221 */ /* 0x000fe20000010000 */
[-C--:B------:R-:W-:Y:S01]  /*3190*/  @P2 FFMA.FTZ R164, R12, R156.reuse, R157 ;  /* 0x0000009c0ca42223 */ /* 0x080fe2000001009d */
        /* <DEDUP_REMOVED lines=8> */
[----:B------:R-:W-:Y:S01]  /*3220*/  @P3 F2FP.F16.F32.PACK_AB R163, RZ, R146 ;  /* 0x00000092ffa3323e */ /* 0x000fe200000000ff */
[----:B------:R-:W-:Y:S01]  /*3230*/  @P2 FADD.FTZ R153, R8, -R153 ;  /* 0x8000009908992221 */ /* 0x000fe20000010000 */
[----:B------:R-:W1:Y:S01]  /*3240*/  @P3 LDC R155, c[0x0][0x40c] ;  /* 0x00010300ff9b3b82 */ /* 0x000e620000000800 */
[----:B--2---:R-:W-:-:S05]  /*3250*/  @P3 FMUL.FTZ R145, R150, R151 ;  /* 0x0000009796913220 */ /* 0x004fca0000410000 */
[----:B------:R-:W-:Y:S02]  /*3260*/  @P3 F2FP.F16.F32.PACK_AB R151, RZ, R145 ;  /* 0x00000091ff97323e */ /* 0x000fe400000000ff */
[----:B------:R-:W2:Y:S01]  /*3270*/  @P3 LDC R167, c[0x0][0x40c] ;  /* 0x00010300ffa73b82 */ /* 0x000ea20000000800 */
[----:B---3--:R-:W-:Y:S01]  /*3280*/  @P3 FMUL.FTZ R146, R144, R149 ;  /* 0x0000009590923220 */ /* 0x008fe20000410000 */
[----:B------:R-:W-:Y:S01]  /*3290*/  MOV R145, R57 ;  /* 0x0000003900917202 */ /* 0x000fe20000000f00 */
[C---:B------:R-:W-:Y:S01]  /*32a0*/  @P2 FFMA.FTZ R145, R207.reuse, R148, R57 ;  /* 0x00000094cf912223 */ /* 0x040fe20000010039 */
[----:B------:R-:W-:Y:S01]  /*32b0*/  MOV R148, R52 ;  /* 0x0000003400947202 */ /* 0x000fe20000000f00 */
[C---:B------:R-:W-:Y:S01]  /*32c0*/  @P2 FFMA.FTZ R148, R207.reuse, R165, R52 ;  /* 0x000000a5cf942223 */ /* 0x040fe20000010034 */
[----:B------:R-:W-:Y:S02]  /*32d0*/  @P3 F2FP.F16.F32.PACK_AB R152, RZ, R146 ;  /* 0x00000092ff98323e */ /* 0x000fe400000000ff */
        /* <DEDUP_REMOVED lines=10> */
[----:B------:R-:W-:-:S02]  /*3380*/  @P3 F2FP.F16.F32.PACK_AB R153, RZ, R151 ;  /* 0x00000097ff99323e */ /* 0x000fc400000000ff */
[----:B------:R-:W-:Y:S02]  /*3390*/  MOV R151, R162 ;  /* 0x000000a200977202 */ /* 0x000fe40000000f00 */
[----:B------:R-:W-:Y:S01]  /*33a0*/  @P3 F2FP.F16.F32.PACK_AB R154, RZ, R154 ;  /* 0x0000009aff9a323e */ /* 0x000fe200000000ff */
[----:B--2---:R-:W-:Y:S01]  /*33b0*/  @P3 FMUL.FTZ R158, R148, R167 ;  /* 0x000000a7949e3220 */ /* 0x004fe20000410000 */
[----:B------:R-:W-:Y:S02]  /*33c0*/  @P3 PRMT R143, R143, 0x5410, R163 ;  /* 0x000054108f8f3816 */ /* 0x000fe400000000a3 */
[----:B------:R-:W-:Y:S02]  /*33d0*/  @P3 PRMT R141, R154, 0x7610, R141 ;  /* 0x000076109a8d3816 */ /* 0x000fe4000000008d */
[----:B------:R-:W-:Y:S02]  /*33e0*/  @P3 F2FP.F16.F32.PACK_AB R158, RZ, R158 ;  /* 0x0000009eff9e323e */ /* 0x000fe400000000ff */
[----:B------:R-:W-:Y:S01]  /*33f0*/  @P3 PRMT R140, R140, 0x5410, R153 ;  /* 0x000054108c8c3816 */ /* 0x000fe20000000099 */
[----:B---3--:R-:W-:Y:S01]  /*3400*/  @P3 FMUL.FTZ R155, R147, R160 ;  /* 0x000000a0939b3220 */ /* 0x008fe20000410000 */
[----:B------:R-:W-:-:S04]  /*3410*/  @P3 PRMT R142, R158, 0x7610, R142 ;  /* 0x000076109e8e3816 */ /* 0x000fc8000000008e */
[----:B------:R-:W-:Y:S01]  /*3420*/  @P3 F2FP.F16.F32.PACK_AB R155, RZ, R155 ;  /* 0x0000009bff9b323e */ /* 0x000fe200000000ff */
[----:B----4-:R-:W-:-:S03]  /*3430*/  @P3 FMUL.FTZ R160, R149, R166 ;  /* 0x000000a695a03220 */ /* 0x010fc60000410000 */
[----:B------:R-:W-:Y:S02]  /*3440*/  @P3 PRMT R141, R141, 0x5410, R155 ;  /* 0x000054108d8d3816 */ /* 0x000fe4000000009b */
[----:B------:R-:W-:-:S04]  /*3450*/  @P3 F2FP.F16.F32.PACK_AB R160, RZ, R160 ;  /* 0x000000a0ffa0323e */ /* 0x000fc800000000ff */
[----:B------:R-:W-:-:S07]  /*3460*/  @P3 PRMT R142, R142, 0x5410, R160 ;  /* 0x000054108e8e3816 */ /* 0x000fce00000000a0 */
.L_x_9513:
        /* <DEDUP_REMOVED lines=13> */
[--C-:B------:R-:W-:Y:S01]  /*3540*/  @P2 FFMA.FTZ R148, R18, R156, R157.reuse ;  /* 0x0000009c12942223 */ /* 0x100fe2000001009d */
        /* <DEDUP_REMOVED lines=28> */
[----:B------:R-:W-:Y:S01]  /*3710*/  @P3 F2FP.F16.F32.PACK_AB R151, RZ, R146 ;  /* 0x00000092ff97323e */ /* 0x000fe200000000ff */
[----:B------:R-:W1:Y:S01]  /*3720*/  @P3 LDC R162, c[0x0][0x40c] ;  /* 0x00010300ffa23b82 */ /* 0x000e620000000800 */
[----:B--2---:R-:W-:Y:S01]  /*3730*/  @P3 FMUL.FTZ R147, R145, R152 ;  /* 0x0000009891933220 */ /* 0x004fe20000410000 */
[----:B------:R-:W-:Y:S01]  /*3740*/  MOV R146, R50 ;  /* 0x0000003200927202 */ /* 0x000fe20000000f00 */
[----:B------:R-:W-:Y:S01]  /*3750*/  @P2 FFMA.FTZ R146, R207, R149, R50 ;  /* 0x00000095cf922223 */ /* 0x000fe20000010032 */
[----:B------:R-:W-:-:S02]  /*3760*/  @P3 PRMT R140, R151, 0x7610, R140 ;  /* 0x00007610978c3816 */ /* 0x000fc4000000008c */
[----:B------:R-:W-:Y:S02]  /*3770*/  @P3 F2FP.F16.F32.PACK_AB R152, RZ, R147 ;  /* 0x00000093ff98323e */ /* 0x000fe400000000ff */
        /* <DEDUP_REMOVED lines=9> */
[----:B------:R-:W-:-:S04]  /*3810*/  @P3 F2FP.F16.F32.PACK_AB R153, RZ, R153 ;  /* 0x00000099ff99323e */ /* 0x000fc800000000ff */
[----:B------:R-:W-:Y:S01]  /*3820*/  @P3 F2FP.F16.F32.PACK_AB R152, RZ, R152 ;  /* 0x00000098ff98323e */ /* 0x000fe200000000ff */
[----:B-1----:R-:W-:Y:S01]  /*3830*/  @P3 FMUL.FTZ R151, R147, R162 ;  /* 0x000000a293973220 */ /* 0x002fe20000410000 */
[----:B------:R-:W-:Y:S02]  /*3840*/  @P3 PRMT R141, R153, 0x7610, R141 ;  /* 0x00007610998d3816 */ /* 0x000fe4000000008d */
[----:B------:R-:W-:Y:S02]  /*3850*/  @P3 PRMT R142, R152, 0x7610, R142 ;  /* 0x00007610988e3816 */ /* 0x000fe4000000008e */
[----:B------:R-:W-:Y:S01]  /*3860*/  @P3 F2FP.F16.F32.PACK_AB R151, RZ, R151 ;  /* 0x00000097ff97323e */ /* 0x000fe200000000ff */
[----:B--2---:R-:W-:-:S03]  /*3870*/  @P3 FMUL.FTZ R154, R149, R164 ;  /* 0x000000a4959a3220 */ /* 0x004fc60000410000 */
[----:B------:R-:W-:Y:S02]  /*3880*/  @P3 PRMT R141, R141, 0x5410, R151 ;  /* 0x000054108d8d3816 */ /* 0x000fe40000000097 */
[----:B------:R-:W-:Y:S02]  /*3890*/  MOV R151, R160 ;  /* 0x000000a000977202 */ /* 0x000fe40000000f00 */
[----:B------:R-:W-:Y:S01]  /*38a0*/  @P3 F2FP.F16.F32.PACK_AB R154, RZ, R154 ;  /* 0x0000009aff9a323e */ /* 0x000fe200000000ff */
[----:B---3--:R-:W-:-:S03]  /*38b0*/  @P3 FMUL.FTZ R155, R150, R167 ;  /* 0x000000a7969b3220 */ /* 0x008fc60000410000 */
        /* <DEDUP_REMOVED lines=8> */
.L_x_9523:
        /* <DEDUP_REMOVED lines=65> */
.L_x_9522:
        /* <DEDUP_REMOVED lines=43> */
.L_x_9526:
        /* <DEDUP_REMOVED lines=9> */
.L_x_9527:
        /* <DEDUP_REMOVED lines=9> */
.L_x_9528:
        /* <DEDUP_REMOVED lines=9> */
.L_x_9529:
        /* <DEDUP_REMOVED lines=9> */
.L_x_9530:
        /* <DEDUP_REMOVED lines=9> */
.L_x_9531:
        /* <DEDUP_REMOVED lines=9> */
.L_x_9532:
[----:B------:R-:W-:Y:S01]  /*4360*/  MOV R144, R152 ;  /* 0x0000009800907202 */ /* 0x000fe20000000f00 */
[----:B------:R-:W-:Y:S06]  /*4370*/  @!P3 BRA `(.L_x_9524) ;  /* 0x000000040034b947 */ /* 0x000fec0003800000 */
[----:B------:R-:W-:Y:S01]  /*4380*/  FMUL.FTZ R153, R151, UR16 ;  /* 0x0000001097997c20 */ /* 0x000fe20008410000 */
[----:B------:R-:W-:-:S04]  /*4390*/  MOV R144, R152 ;  /* 0x0000009800907202 */ /* 0x000fc80000000f00 */
[----:B------:R-:W-:-:S04]  /*43a0*/  F2FP.F16.F32.PACK_AB R153, RZ, R153 ;  /* 0x00000099ff99723e */ /* 0x000fc800000000ff */
[----:B------:R-:W-:Y:S01]  /*43b0*/  PRMT R143, R143, 0x5410, R153 ;  /* 0x000054108f8f7816 */ /* 0x000fe20000000099 */
[----:B------:R-:W-:Y:S06]  /*43c0*/  BRA `(.L_x_9524) ;  /* 0x0000000400207947 */ /* 0x000fec0003800000 */
.L_x_9525:
        /* <DEDUP_REMOVED lines=9> */
.L_x_9533:
        /* <DEDUP_REMOVED lines=9> */
.L_x_9534:
        /* <DEDUP_REMOVED lines=9> */
.L_x_9535:
        /* <DEDUP_REMOVED lines=9> */
.L_x_9536:
        /* <DEDUP_REMOVED lines=9> */
.L_x_9537:
        /* <DEDUP_REMOVED lines=9> */
.L_x_9538:
        /* <DEDUP_REMOVED lines=9> */
.L_x_9539:
        /* <DEDUP_REMOVED lines=9> */
.L_x_9524:
        /* <DEDUP_REMOVED lines=77> */
.L_x_9541:
        /* <DEDUP_REMOVED lines=65> */
.L_x_9540:
        /* <DEDUP_REMOVED lines=43> */
.L_x_9544:
        /* <DEDUP_REMOVED lines=9> */
.L_x_9545:
        /* <DEDUP_REMOVED lines=9> */
.L_x_9546:
        /* <DEDUP_REMOVED lines=9> */
.L_x_9547:
        /* <DEDUP_REMOVED lines=9> */
.L_x_9548:
        /* <DEDUP_REMOVED lines=9> */
.L_x_9549:
        /* <DEDUP_REMOVED lines=9> */
.L_x_9550:
[----:B------:R-:W-:Y:S01]  /*5740*/  MOV R144, R152 ;  /* 0x0000009800907202 */ /* 0x000fe20000000f00 */
[----:B------:R-:W-:Y:S06]  /*5750*/  @!P3 BRA `(.L_x_9542) ;  /* 0x000000040034b947 */ /* 0x000fec0003800000 */
[----:B------:R-:W-:-:S05]  /*5760*/  FMUL.FTZ R144, R151, UR16 ;  /* 0x0000001097907c20 */ /* 0x000fca0008410000 */
[----:B------:R-:W-:Y:S02]  /*5770*/  F2FP.F16.F32.PACK_AB R153, RZ, R144 ;  /* 0x00000090ff99723e */ /* 0x000fe400000000ff */
[----:B------:R-:W-:Y:S02]  /*5780*/  MOV R144, R152 ;  /* 0x0000009800907202 */ /* 0x000fe40000000f00 */
[----:B------:R-:W-:Y:S01]  /*5790*/  PRMT R143, R143, 0x5410, R153 ;  /* 0x000054108f8f7816 */ /* 0x000fe20000000099 */
[----:B------:R-:W-:Y:S06]  /*57a0*/  BRA `(.L_x_9542) ;  /* 0x0000000400207947 */ /* 0x000fec0003800000 */
.L_x_9543:
        /* <DEDUP_REMOVED lines=9> */
.L_x_9551:
        /* <DEDUP_REMOVED lines=9> */
.L_x_9552:
        /* <DEDUP_REMOVED lines=9> */
.L_x_9553:
        /* <DEDUP_REMOVED lines=9> */
.L_x_9554:
        /* <DEDUP_REMOVED lines=9> */
.L_x_9555:
        /* <DEDUP_REMOVED lines=9> */
.L_x_9556:
        /* <DEDUP_REMOVED lines=9> */
.L_x_9557:
        /* <DEDUP_REMOVED lines=9> */
.L_x_9542:
        /* <DEDUP_REMOVED lines=26> */
[-C--:B------:R-:W-:Y:S01]  /*5dd0*/  @P2 FFMA.FTZ R158, R200, R156.reuse, R157 ;  /* 0x0000009cc89e2223 */ /* 0x080fe2000001009d */
        /* <DEDUP_REMOVED lines=50> */
.L_x_9559:
        /* <DEDUP_REMOVED lines=65> */
.L_x_9558:
        /* <DEDUP_REMOVED lines=17> */
[----:B------:R-:W-:Y:S01]  /*6620*/  ISETP.GT.AND P0, PT, R206, RZ, PT ;  /* 0x000000ffce00720c */ /* 0x000fe20003f04270 */
        /* <DEDUP_REMOVED lines=17> */
.L_x_9562:
        /* <DEDUP_REMOVED lines=9> */
.L_x_9563:
        /* <DEDUP_REMOVED lines=9> */
.L_x_9564:
        /* <DEDUP_REMOVED lines=9> */
.L_x_9565:
        /* <DEDUP_REMOVED lines=9> */
.L_x_9566:
        /* <DEDUP_REMOVED lines=9> */
.L_x_9567:
        /* <DEDUP_REMOVED lines=9> */
.L_x_9568:
        /* <DEDUP_REMOVED lines=10> */
[----:B------:R-:W-:-:S04]  /*6b40*/  F2FP.F16.F32.PACK_AB R152, RZ, R152 ;  /* 0x00000098ff98723e */ /* 0x000fc800000000ff */
[----:B------:R-:W-:Y:S01]  /*6b50*/  PRMT R143, R143, 0x5410, R152 ;  /* 0x000054108f8f7816 */ /* 0x000fe20000000098 */
[----:B------:R-:W-:Y:S06]  /*6b60*/  BRA `(.L_x_9560) ;  /* 0x0000000400207947 */ /* 0x000fec0003800000 */
.L_x_9561:
        /* <DEDUP_REMOVED lines=16> */
.L_x_9569:
        /* <DEDUP_REMOVED lines=9> */
.L_x_9570:
        /* <DEDUP_REMOVED lines=9> */
.L_x_9571:
        /* <DEDUP_REMOVED lines=9> */
.L_x_9572:
        /* <DEDUP_REMOVED lines=9> */
.L_x_9573:
        /* <DEDUP_REMOVED lines=9> */
.L_x_9574:
        /* <DEDUP_REMOVED lines=9> */
.L_x_9575:
[----:B------:R-:W-:-:S04]  /*6fd0*/  @P3 F2FP.F16.F32.PACK_AB R152, RZ, R152 ;  /* 0x00000098ff98323e */ /* 0x000fc800000000ff */
[----:B------:R-:W-:-:S07]  /*6fe0*/  @P3 PRMT R143, R143, 0x5410, R152 ;  /* 0x000054108f8f3816 */ /* 0x000fce0000000098 */
.L_x_9560:
        /* <DEDUP_REMOVED lines=14> */
.L_x_9499:
        /* <DEDUP_REMOVED lines=25> */
.L_x_9577:
        /* <DEDUP_REMOVED lines=10> */
.L_x_15701:


//--------------------- .text._ZN10layer_norm13ln_bwd_kernelINS_13Kernel_traitsI6__halfS2_fS2_fjLj8192ELj1ELj1ELj8ELj16ENS_18Kernel_traits_baseILj8192ES2_S2_fS2_fjLj256EEEEELb0ELb1ELb0ELb0EEEvNS_9BwdParamsE --------------------------
	.section	.text._ZN10layer_norm13ln_bwd_kernelINS_13Kernel_traitsI6__halfS2_fS2_fjLj8192ELj1ELj1ELj8ELj16ENS_18Kernel_traits_baseILj8192ES2_S2_fS2_fjLj256EEEEELb0ELb1ELb0ELb0EEEvNS_9BwdParamsE,"ax",@progbits
	.align	128
        .global         _ZN10layer_norm13ln_bwd_kernelINS_13Kernel_traitsI6__halfS2_fS2_fjLj8192ELj1ELj1ELj8ELj16ENS_18Kernel_traits_baseILj8192ES2_S2_fS2_fjLj256EEEEELb0ELb1ELb0ELb0EEEvNS_9BwdParamsE
        .type           _ZN10layer_norm13ln_bwd_kernelINS_13Kernel_traitsI6__halfS2_fS2_fjLj8192ELj1ELj1ELj8ELj16ENS_18Kernel_traits_baseILj8192ES2_S2_fS2_fjLj256EEEEELb0ELb1ELb0ELb0EEEvNS_9BwdParamsE,@function
        .size           _ZN10layer_norm13ln_bwd_kernelINS_13Kernel_traitsI6__halfS2_fS2_fjLj8192ELj1ELj1ELj8ELj16ENS_18Kernel_traits_baseILj8192ES2_S2_fS2_fjLj256EEEEELb0ELb1ELb0ELb0EEEvNS_9BwdParamsE,(.L_x_15702 - _ZN10layer_norm13ln_bwd_kernelINS_13Kernel_traitsI6__halfS2_fS2_fjLj8192ELj1ELj1ELj8ELj16ENS_18Kernel_traits_baseILj8192ES2_S2_fS2_fjLj256EEEEELb0ELb1ELb0ELb0EEEvNS_9BwdParamsE)
        .other          _ZN10layer_norm13ln_bwd_kernelINS_13Kernel_traitsI6__halfS2_fS2_fjLj8192ELj1ELj1ELj8ELj16ENS_18Kernel_traits_baseILj8192ES2_S2_fS2_fjLj256EEEEELb0ELb1ELb0ELb0EEEvNS_9BwdParamsE,@"STO_CUDA_ENTRY STV_DEFAULT"
_ZN10layer_norm13ln_bwd_kernelINS_13Kernel_traitsI6__halfS2_fS2_fjLj8192ELj1ELj1ELj8ELj16ENS_18Kernel_traits_baseILj8192ES2_S2_fS2_fjLj256EEEEELb0ELb1ELb0ELb0EEEvNS_9BwdParamsE:
.text._ZN10layer_norm13ln_bwd_kernelINS_13Kernel_traitsI6__halfS2_fS2_fjLj8192ELj1ELj1ELj8ELj16ENS_18Kernel_traits_baseILj8192ES2_S2_fS2_fjLj256EEEEELb0ELb1ELb0ELb0EEEvNS_9BwdParamsE:
        /* <DEDUP_REMOVED lines=152> */
.L_x_9613:
[----:B------:R-:W1:Y:S01]  /*0980*/  @UP0 LDCU.64 UR4, c[0x0][0x3e0] ;  /* 0x00007c00ff0407ac */ /* 0x000e620008000a00 */
[----:B------:R-:W-:Y:S01]  /*0990*/  PLOP3.LUT P0, PT, PT, PT, UP0, 0x80, 0x8 ;  /* 0x000000000008781c */ /* 0x000fe20003f0f008 */
[----:B0-----:R-:W-:-:S06]  /*09a0*/  UIMAD.WIDE UR16, UR7, 0x4, UR12 ;  /* 0x00000004071078a5 */ /* 0x001fcc000f8e020c */
[----:B--234-:R-:W-:Y:S02]  /*09b0*/  MOV R196, UR16 ;  /* 0x0000001000c47c02 */ /* 0x01cfe40008000f00 */
[----:B------:R-:W-:-:S05]  /*09c0*/  MOV R197, UR17 ;  /* 0x0000001100c57c02 */ /* 0x000fca0008000f00 */
[----:B------:R-:W2:Y:S01]  /*09d0*/  LDG.E R196, desc[UR10][R196.64] ;  /* 0x0000000ac4c47981 */ /* 0x000ea2000c1e1900 */
[----:B-1----:R-:W-:-:S06]  /*09e0*/  @UP0 UIMAD.WIDE UR4, UR7, 0x2, UR4 ;  /* 0x00000002070408a5 */ /* 0x002fcc000f8e0204 */
[----:B------:R-:W-:Y:S02]  /*09f0*/  MOV R192, UR4 ;  /* 0x0000000400c07c02 */ /* 0x000fe40008000f00 */
[----:B------:R-:W-:-:S05]  /*0a00*/  MOV R193, UR5 ;  /* 0x0000000500c17c02 */ /* 0x000fca0008000f00 */
[----:B------:R0:W3:Y:S01]  /*0a10*/  @P0 LDG.E.U16 R192, desc[UR10][R192.64] ;  /* 0x0000000ac0c00981 */ /* 0x0000e2000c1e1500 */
[----:B------:R-:W-:-:S06]  /*0a20*/  UIMAD.WIDE UR16, UR7, 0x4, UR14 ;  /* 0x00000004071078a5 */ /* 0x000fcc000f8e020e */
[----:B------:R-:W-:Y:S02]  /*0a30*/  MOV R194, UR16 ;  /* 0x0000001000c27c02 */ /* 0x000fe40008000f00 */
[----:B------:R-:W-:-:S05]  /*0a40*/  MOV R195, UR17 ;  /* 0x0000001100c37c02 */ /* 0x000fca0008000f00 */
[----:B------:R-:W4:Y:S01]  /*0a50*/  LDG.E R194, desc[UR10][R194.64] ;  /* 0x0000000ac2c27981 */ /* 0x000f22000c1e1900 */
[----:B------:R-:W1:Y:S01]  /*0a60*/  S2R R4, SR_TID.X ;  /* 0x0000000000047919 */ /* 0x000e620000002100 */
[----:B------:R-:W-:Y:S01]  /*0a70*/  ISETP.NE.AND P5, PT, RZ, UR18, PT ;  /* 0x00000012ff007c0c */ /* 0x000fe2000bfa5270 */
[----:B------:R-:W-:Y:S01]  /*0a80*/  UIMAD UR4, UR7, UR6, URZ ;  /* 0x00000006070472a4 */ /* 0x000fe2000f8e02ff */
[----:B------:R-:W-:-:S03]  /*0a90*/  ISETP.GE.U32.AND P4, PT, R2, 0x100, PT ;  /* 0x000001000200780c */ /* 0x000fc60003f86070 */
[----:B------:R-:W-:-:S04]  /*0aa0*/  USHF.R.S32.HI UR5, URZ, 0x1f, UR4 ;  /* 0x0000001fff057899 */ /* 0x000fc80008011404 */
[----:B------:R-:W-:Y:S01]  /*0ab0*/  ULEA.HI UR5, UR5, UR4, URZ, 0x3 ;  /* 0x0000000405057291 */ /* 0x000fe2000f8f18ff */
[----:B------:R-:W-:Y:S01]  /*0ac0*/  BSSY.RECONVERGENT B0, `(.L_x_9579) ;  /* 0x0000067000007945 */ /* 0x000fe20003800200 */
[----:B------:R-:W-:-:S04]  /*0ad0*/  UMOV UR16, 0x3f800000 ;  /* 0x3f80000000107882 */ /* 0x000fc80000000000 */
[----:B0-----:R-:W-:Y:S01]  /*0ae0*/  MOV R193, UR5 ;  /* 0x0000000500c17c02 */ /* 0x001fe20008000f00 */
[----:B------:R-:W-:Y:S01]  /*0af0*/  HFMA2 R205, -RZ, RZ, 0, 0 ;  /* 0x00000000ffcd7431 */ /* 0x000fe200000001ff */
[C---:B------:R-:W-:Y:S02]  /*0b00*/  ISETP.GE.U32.AND P3, PT, R2.reuse, 0x200, PT ;  /* 0x000002000200780c */ /* 0x040fe40003f66070 */
[C---:B------:R-:W-:Y:S02]  /*0b10*/  ISETP.GE.U32.AND P2, PT, R2.reuse, 0x300, PT ;  /* 0x000003000200780c */ /* 0x040fe40003f46070 */
[----:B------:R-:W-:Y:S02]  /*0b20*/  ISETP.GE.U32.AND P1, PT, R2, 0x400, PT ;  /* 0x000004000200780c */ /* 0x000fe40003f26070 */
[----:B------:R-:W-:Y:S02]  /*0b30*/  MOV R206, RZ ;  /* 0x000000ff00ce7202 */ /* 0x000fe40000000f00 */
[----:B--2---:R-:W-:-:S04]  /*0b40*/  FSEL R0, R196, RZ, !P5 ;  /* 0x000000ffc4007208 */ /* 0x004fc80006800000 */
[----:B------:R-:W-:Y:S01]  /*0b50*/  R2UR UR25, R0 ;  /* 0x00000000001972ca */ /* 0x000fe200000e0000 */
[----:B---3--:R-:W-:-:S05]  /*0b60*/  @P0 HADD2.F32 R0, -RZ, R192.H0_H0 ;  /* 0x200000c0ff000230 */ /* 0x008fca0000004100 */
[----:B------:R-:W-:Y:S02]  /*0b70*/  @P0 R2UR UR17, R0 ;  /* 0x00000000001102ca */ /* 0x000fe400000e0000 */
[----:B-1----:R-:W-:-:S04]  /*0b80*/  LEA.HI.SX32 R0, R193, R4, 0x1d ;  /* 0x00000004c1007211 */ /* 0x002fc800078feaff */
[----:B------:R-:W-:Y:S02]  /*0b90*/  MOV R204, R0 ;  /* 0x0000000000cc7202 */ /* 0x000fe40000000f00 */
[----:B----4-:R-:W-:-:S05]  /*0ba0*/  R2UR UR24, R194 ;  /* 0x00000000c21872ca */ /* 0x010fca00000e0000 */
[----:B------:R-:W-:Y:S01]  /*0bb0*/  @UP0 UMOV UR16, UR17 ;  /* 0x0000001100100c82 */ /* 0x000fe20008000000 */
[----:B-----5:R-:W-:Y:S09]  /*0bc0*/  @!P4 BRA `(.L_x_9580) ;  /* 0x000000040058c947 */ /* 0x020ff20003800000 */
        /* <DEDUP_REMOVED lines=10> */
[----:B-----5:R-:W-:Y:S02]  /*0c70*/  HADD2.F32 R211, -RZ, R180.H1_H1 ;  /* 0x300000b4ffd37230 */ /* 0x020fe40000004100 */
[----:B------:R-:W-:Y:S02]  /*0c80*/  HADD2.F32 R228, -RZ, R182.H0_H0 ;  /* 0x200000b6ffe47230 */ /* 0x000fe40000004100 */
[----:B------:R-:W-:Y:S02]  /*0c90*/  HADD2.F32 R225, -RZ, R181.H1_H1 ;  /* 0x300000b5ffe17230 */ /* 0x000fe40000004100 */
[----:B------:R-:W-:Y:S02]  /*0ca0*/  HADD2.F32 R240, -RZ, R183.H0_H0 ;  /* 0x200000b7fff07230 */ /* 0x000fe40000004100 */
[----:B0-----:R-:W-:-:S05]  /*0cb0*/  @P0 IMAD.WIDE.U32 R200, R0, 0x20, R200 ;  /* 0x0000002000c80825 */ /* 0x001fca00078e00c8 */
[----:B------:R-:W5:Y:S04]  /*0cc0*/  @P0 LDG.E.128 R52, desc[UR10][R200.64] ;  /* 0x0000000ac8340981 */ /* 0x000f68000c1e1d00 */
[----:B------:R0:W5:Y:S01]  /*0cd0*/  @P0 LDG.E.128 R48, desc[UR10][R200.64+0x10] ;  /* 0x0000100ac8300981 */ /* 0x000162000c1e1d00 */
[----:B------:R-:W-:Y:S02]  /*0ce0*/  HADD2.F32 R245, -RZ, R182.H1_H1 ;  /* 0x300000b6fff57230 */ /* 0x000fe40000004100 */
[----:B------:R-:W-:Y:S01]  /*0cf0*/  HADD2.F32 R249, -RZ, R183.H1_H1 ;  /* 0x300000b7fff97230 */ /* 0x000fe20000004100 */
[----:B------:R-:W-:Y:S01]  /*0d00*/  IADD3 R204, PT, PT, R0, 0x100, RZ ;  /* 0x0000010000cc7810 */ /* 0x000fe20007ffe0ff */
[----:B--2---:R-:W-:Y:S01]  /*0d10*/  FADD.FTZ R18, R21, -UR25 ;  /* 0x8000001915127e21 */ /* 0x004fe20008010000 */
[----:B------:R-:W-:-:S03]  /*0d20*/  FADD.FTZ R23, R23, -UR25 ;  /* 0x8000001917177e21 */ /* 0x000fc60008010000 */
[----:B------:R-:W-:Y:S01]  /*0d30*/  FMUL.FTZ R18, R18, UR24 ;  /* 0x0000001812127c20 */ /* 0x000fe20008410000 */
[----:B------:R-:W-:Y:S01]  /*0d40*/  FMUL.FTZ R220, R23, UR24 ;  /* 0x0000001817dc7c20 */ /* 0x000fe20008410000 */
[--C-:B----4-:R-:W-:Y:S02]  /*0d50*/  HADD2.F32 R205, -RZ, R192.reuse.H0_H0 ;  /* 0x200000c0ffcd7230 */ /* 0x110fe40000004100 */
[----:B------:R-:W-:Y:S02]  /*0d60*/  HADD2.F32 R192, -RZ, R192.H1_H1 ;  /* 0x300000c0ffc07230 */ /* 0x000fe40000004100 */
[----:B---3--:R-:W-:Y:S01]  /*0d70*/  FADD.FTZ R23, R196, -UR25 ;  /* 0x80000019c4177e21 */ /* 0x008fe20008010000 */
[--C-:B0-----:R-:W-:Y:S02]  /*0d80*/  HADD2.F32 R201, -RZ, R193.reuse.H0_H0 ;  /* 0x200000c1ffc97230 */ /* 0x101fe40000004100 */
[-C--:B------:R-:W-:Y:S01]  /*0d90*/  FMUL.FTZ R211, R211, R192.reuse ;  /* 0x000000c0d3d37220 */ /* 0x080fe20000410000 */
[----:B------:R-:W-:Y:S01]  /*0da0*/  FADD.FTZ R117, R117, R192 ;  /* 0x000000c075757221 */ /* 0x000fe20000010000 */
[----:B------:R-:W-:Y:S01]  /*0db0*/  FFMA.FTZ R149, R18, R192, R149 ;  /* 0x000000c012957223 */ /* 0x000fe20000010095 */
[----:B------:R-:W-:-:S02]  /*0dc0*/  HADD2.F32 R192, -RZ, R193.H1_H1 ;  /* 0x300000c1ffc07230 */ /* 0x000fc40000004100 */
[----:B------:R-:W-:Y:S01]  /*0dd0*/  FADD.FTZ R3, R20, -UR25 ;  /* 0x8000001914037e21 */ /* 0x000fe20008010000 */
[----:B------:R-:W-:Y:S02]  /*0de0*/  HADD2.F32 R193, -RZ, R194.H0_H0 ;  /* 0x200000c2ffc17230 */ /* 0x000fe40000004100 */
[----:B------:R-:W-:Y:S01]  /*0df0*/  FMUL.FTZ R23, R23, UR24 ;  /* 0x0000001817177c20 */ /* 0x000fe20008410000 */
[----:B------:R-:W-:Y:S02]  /*0e00*/  HADD2.F32 R20, -RZ, R180.H0_H0 ;  /* 0x200000b4ff147230 */ /* 0x000fe40000004100 */
[----:B------:R-:W-:Y:S01]  /*0e10*/  FADD.FTZ R198, R198, -UR25 ;  /* 0x80000019c6c67e21 */ /* 0x000fe20008010000 */
[----:B------:R-:W-:Y:S01]  /*0e20*/  FADD.FTZ R112, R112, R193 ;  /* 0x000000c170707221 */ /* 0x000fe20000010000 */
[-C--:B------:R-:W-:Y:S01]  /*0e30*/  FFMA.FTZ R144, R23, R193.reuse, R144 ;  /* 0x000000c117907223 */ /* 0x080fe20000010090 */
[----:B------:R-:W-:Y:S01]  /*0e40*/  FMUL.FTZ R228, R228, R193 ;  /* 0x000000c1e4e47220 */ /* 0x000fe20000410000 */
[----:B------:R-:W-:-:S02]  /*0e50*/  HADD2.F32 R193, -RZ, R195.H0_H0 ;  /* 0x200000c3ffc17230 */ /* 0x000fc40000004100 */
[----:B------:R-:W-:Y:S01]  /*0e60*/  FMUL.FTZ R20, R20, R205 ;  /* 0x000000cd14147220 */ /* 0x000fe20000410000 */
[----:B------:R-:W-:Y:S01]  /*0e70*/  FMUL.FTZ R243, R198, UR24 ;  /* 0x00000018c6f37c20 */ /* 0x000fe20008410000 */
[----:B------:R-:W-:Y:S01]  /*0e80*/  FMUL.FTZ R3, R3, UR24 ;  /* 0x0000001803037c20 */ /* 0x000fe20008410000 */
[----:B------:R-:W-:Y:S01]  /*0e90*/  FADD.FTZ R21, R22, -UR25 ;  /* 0x8000001916157e21 */ /* 0x000fe20008010000 */
[----:B------:R-:W-:Y:S01]  /*0ea0*/  FADD.FTZ R119, R119, R192 ;  /* 0x000000c077777221 */ /* 0x000fe20000010000 */
[-C--:B------:R-:W-:Y:S01]  /*0eb0*/  FFMA.FTZ R151, R220, R192.reuse, R151 ;  /* 0x000000c0dc977223 */ /* 0x080fe20000010097 */
[----:B------:R-:W-:Y:S01]  /*0ec0*/  FMUL.FTZ R225, R225, R192 ;  /* 0x000000c0e1e17220 */ /* 0x000fe20000410000 */
[----:B------:R-:W-:Y:S01]  /*0ed0*/  FADD.FTZ R197, R197, -UR25 ;  /* 0x80000019c5c57e21 */ /* 0x000fe20008010000 */
[----:B------:R-:W-:Y:S02]  /*0ee0*/  HADD2.F32 R22, -RZ, R181.H0_H0 ;  /* 0x200000b5ff167230 */ /* 0x000fe40000004100 */
[----:B------:R-:W-:Y:S01]  /*0ef0*/  FADD.FTZ R114, R114, R193 ;  /* 0x000000c172727221 */ /* 0x000fe20000010000 */
[-C--:B------:R-:W-:Y:S01]  /*0f00*/  FFMA.FTZ R146, R243, R193.reuse, R146 ;  /* 0x000000c1f3927223 */ /* 0x080fe20000010092 */
[----:B------:R-:W-:Y:S01]  /*0f10*/  FMUL.FTZ R240, R240, R193 ;  /* 0x000000c1f0f07220 */ /* 0x000fe20000410000 */
[----:B------:R-:W-:Y:S01]  /*0f20*/  FADD.FTZ R192, RZ, R20 ;  /* 0x00000014ffc07221 */ /* 0x000fe20000010000 */
[----:B------:R-:W-:Y:S01]  /*0f30*/  FFMA.FTZ R193, R3, R20, RZ ;  /* 0x0000001403c17223 */ /* 0x000fe200000100ff */
[----:B------:R-:W-:-:S02]  /*0f40*/  HADD2.F32 R194, -RZ, R194.H1_H1 ;  /* 0x300000c2ffc27230 */ /* 0x000fc40000004100 */
[----:B------:R-:W-:Y:S01]  /*0f50*/  FMUL.FTZ R236, R197, UR24 ;  /* 0x00000018c5ec7c20 */ /* 0x000fe20008410000 */
[----:B------:R-:W-:Y:S01]  /*0f60*/  FADD.FTZ R197, R192, R211 ;  /* 0x000000d3c0c57221 */ /* 0x000fe20000010000 */
[----:B------:R-:W-:Y:S01]  /*0f70*/  FMUL.FTZ R21, R21, UR24 ;  /* 0x0000001815157c20 */ /* 0x000fe20008410000 */
[----:B------:R-:W-:Y:S01]  /*0f80*/  FMUL.FTZ R22, R22, R201 ;  /* 0x000000c916167220 */ /* 0x000fe20000410000 */
[----:B------:R-:W-:Y:S01]  /*0f90*/  FFMA.FTZ R192, R18, R211, R193 ;  /* 0x000000d312c07223 */ /* 0x000fe200000100c1 */
[----:B------:R-:W-:Y:S01]  /*0fa0*/  FADD.FTZ R113, R113, R194 ;  /* 0x000000c271717221 */ /* 0x000fe20000010000 */
[-C--:B------:R-:W-:Y:S01]  /*0fb0*/  FFMA.FTZ R145, R236, R194.reuse, R145 ;  /* 0x000000c2ec917223 */ /* 0x080fe20000010091 */
[----:B------:R-:W-:Y:S01]  /*0fc0*/  FMUL.FTZ R245, R245, R194 ;  /* 0x000000c2f5f57220 */ /* 0x000fe20000410000 */
[----:B------:R-:W-:Y:S01]  /*0fd0*/  FADD.FTZ R194, R197, R22 ;  /* 0x00000016c5c27221 */ /* 0x000fe20000010000 */
[----:B------:R-:W-:Y:S01]  /*0fe0*/  FFMA.FTZ R193, R21, R22, R192 ;  /* 0x0000001615c17223 */ /* 0x000fe200000100c0 */
[----:B------:R-:W-:-:S02]  /*0ff0*/  HADD2.F32 R196, -RZ, R195.H1_H1 ;  /* 0x300000c3ffc47230 */ /* 0x000fc40000004100 */
[----:B------:R-:W-:Y:S01]  /*1000*/  FADD.FTZ R195, R194, R225 ;  /* 0x000000e1c2c37221 */ /* 0x000fe20000010000 */
[----:B------:R-:W-:-:S03]  /*1010*/  FFMA.FTZ R192, R220, R225, R193 ;  /* 0x000000e1dcc07223 */ /* 0x000fc600000100c1 */
        /* <DEDUP_REMOVED lines=17> */
.L_x_9580:
[----:B------:R-:W-:Y:S05]  /*1130*/  BSYNC.RECONVERGENT B0 ;  /* 0x0000000000007941 */ /* 0x000fea0003800200 */
.L_x_9579:
[----:B------:R-:W-:Y:S04]  /*1140*/  BSSY.RECONVERGENT B0, `(.L_x_9581) ;  /* 0x0000058000007945 */ /* 0x000fe80003800200 */
[----:B------:R-:W-:Y:S05]  /*1150*/  @!P3 BRA `(.L_x_9582) ;  /* 0x000000040058b947 */ /* 0x000fea0003800000 */
[----:B------:R-:W0:Y:S08]  /*1160*/  LDC.64 R200, c[0x0][0x3a8] ;  /* 0x0000ea00ffc87b82 */ /* 0x000e300000000a00 */
[----:B------:R-:W1:Y:S01]  /*1170*/  LDC.64 R196, c[0x0][0x428] ;  /* 0x00010a00ffc47b82 */ /* 0x000e620000000a00 */
[----:B0-----:R-:W-:-:S05]  /*1180*/  IMAD.WIDE.U32 R200, R204, 0x20, R200 ;  /* 0x00000020ccc87825 */ /* 0x001fca00078e00c8 */
[----:B------:R-:W2:Y:S01]  /*1190*/  LDG.E.128 R192, desc[UR10][R200.64] ;  /* 0x0000000ac8c07981 */ /* 0x000ea2000c1e1d00 */
[----:B-1----:R-:W-:-:S06]  /*11a0*/  IMAD.WIDE.U32 R196, R204, 0x10, R196 ;  /* 0x00000010ccc47825 */ /* 0x002fcc00078e00c4 */
[----:B------:R-:W3:Y:S04]  /*11b0*/  LDG.E.128 R196, desc[UR10][R196.64] ;  /* 0x0000000ac4c47981 */ /* 0x000ee8000c1e1d00 */
[----:B------:R-:W4:Y:S01]  /*11c0*/  LDG.E.128 R200, desc[UR10][R200.64+0x10] ;  /* 0x0000100ac8c87981 */ /* 0x000f22000c1e1d00 */
[----:B------:R-:W-:Y:S01]  /*11d0*/  ISETP.NE.U32.AND P0, PT, RZ, UR20, PT ;  /* 0x00000014ff007c0c */ /* 0x000fe2000bf05070 */
[----:B-----5:R-:W-:-:S03]  /*11e0*/  HADD2.F32 R10, -RZ, R172.H0_H0 ;  /* 0x200000acff0a7230 */ /* 0x020fc60000004100 */
[----:B------:R-:W-:Y:S01]  /*11f0*/  ISETP.NE.AND.EX P0, PT, RZ, UR21, PT, P0 ;  /* 0x00000015ff007c0c */ /* 0x000fe2000bf05300 */
[--C-:B------:R-:W-:Y:S02]  /*1200*/  HADD2.F32 R212, -RZ, R173.reuse.H0_H0 ;  /* 0x200000adffd47230 */ /* 0x100fe40000004100 */
[----:B------:R-:W-:Y:S02]  /*1210*/  HADD2.F32 R223, -RZ, R173.H1_H1 ;  /* 0x300000adffdf7230 */ /* 0x000fe40000004100 */
[----:B------:R-:W-:Y:S02]  /*1220*/  HADD2.F32 R209, -RZ, R172.H1_H1 ;  /* 0x300000acffd17230 */ /* 0x000fe40000004100 */
[----:B------:R-:W-:-:S06]  /*1230*/  HADD2.F32 R226, -RZ, R174.H0_H0 ;  /* 0x200000aeffe27230 */ /* 0x000fcc0000004100 */
[----:B------:R-:W0:Y:S01]  /*1240*/  @P0 LDC.64 R250, c[0x0][0x438] ;  /* 0x00010e00fffa0b82 */ /* 0x000e220000000a00 */
[--C-:B------:R-:W-:Y:S02]  /*1250*/  HADD2.F32 R239, -RZ, R175.reuse.H0_H0 ;  /* 0x200000afffef7230 */ /* 0x100fe40000004100 */
[----:B------:R-:W-:Y:S02]  /*1260*/  HADD2.F32 R231, -RZ, R174.H1_H1 ;  /* 0x300000aeffe77230 */ /* 0x000fe40000004100 */
[----:B------:R-:W-:Y:S02]  /*1270*/  HADD2.F32 R248, -RZ, R175.H1_H1 ;  /* 0x300000affff87230 */ /* 0x000fe40000004100 */
[----:B0-----:R-:W-:-:S05]  /*1280*/  @P0 IMAD.WIDE.U32 R250, R204, 0x20, R250 ;  /* 0x00000020ccfa0825 */ /* 0x001fca00078e00fa */
[----:B------:R-:W5:Y:S04]  /*1290*/  @P0 LDG.E.128 R44, desc[UR10][R250.64] ;  /* 0x0000000afa2c0981 */ /* 0x000f68000c1e1d00 */
[----:B------:R0:W5:Y:S01]  /*12a0*/  @P0 LDG.E.128 R40, desc[UR10][R250.64+0x10] ;  /* 0x0000100afa280981 */ /* 0x000162000c1e1d00 */
[----:B------:R-:W-:Y:S01]  /*12b0*/  IADD3 R204, PT, PT, R204, 0x100, RZ ;  /* 0x00000100cccc7810 */ /* 0x000fe20007ffe0ff */
[----:B--2---:R-:W-:-:S04]  /*12c0*/  FADD.FTZ R9, R192, -UR25 ;  /* 0x80000019c0097e21 */ /* 0x004fc80008010000 */
[----:B------:R-:W-:Y:S01]  /*12d0*/  FMUL.FTZ R9, R9, UR24 ;  /* 0x0000001809097c20 */ /* 0x000fe20008410000 */
[----:B---3--:R-:W-:Y:S02]  /*12e0*/  HADD2.F32 R19, -RZ, R196.H0_H0 ;  /* 0x200000c4ff137230 */ /* 0x008fe40000004100 */
[----:B------:R-:W-:-:S03]  /*12f0*/  FADD.FTZ R16, R193, -UR25 ;  /* 0x80000019c1107e21 */ /* 0x000fc60008010000 */
[----:B------:R-:W-:Y:S01]  /*1300*/  FADD.FTZ R108, R108, R19 ;  /* 0x000000136c6c7221 */ /* 0x000fe20000010000 */
[-C--:B------:R-:W-:Y:S01]  /*1310*/  FFMA.FTZ R140, R9, R19.reuse, R140 ;  /* 0x00000013098c7223 */ /* 0x080fe2000001008c */
[----:B------:R-:W-:Y:S01]  /*1320*/  FMUL.FTZ R10, R10, R19 ;  /* 0x000000130a0a7220 */ /* 0x000fe20000410000 */
[----:B------:R-:W-:Y:S01]  /*1330*/  FADD.FTZ R19, R194, -UR25 ;  /* 0x80000019c2137e21 */ /* 0x000fe20008010000 */
[--C-:B------:R-:W-:Y:S02]  /*1340*/  HADD2.F32 R193, -RZ, R197.reuse.H0_H0 ;  /* 0x200000c5ffc17230 */ /* 0x100fe40000004100 */
[----:B------:R-:W-:Y:S01]  /*1350*/  FADD.FTZ R195, R195, -UR25 ;  /* 0x80000019c3c37e21 */ /* 0x000fe20008010000 */
[----:B------:R-:W-:Y:S01]  /*1360*/  FMUL.FTZ R19, R19, UR24 ;  /* 0x0000001813137c20 */ /* 0x000fe20008410000 */
[----:B----4-:R-:W-:Y:S01]  /*1370*/  FADD.FTZ R200, R200, -UR25 ;  /* 0x80000019c8c87e21 */ /* 0x010fe20008010000 */
[----:B------:R-:W-:Y:S01]  /*1380*/  FADD.FTZ R110, R110, R193 ;  /* 0x000000c16e6e7221 */ /* 0x000fe20000010000 */
[-C--:B------:R-:W-:Y:S01]  /*1390*/  FMUL.FTZ R212, R212, R193.reuse ;  /* 0x000000c1d4d47220 */ /* 0x080fe20000410000 */
[----:B------:R-:W-:Y:S01]  /*13a0*/  FFMA.FTZ R142, R19, R193, R142 ;  /* 0x000000c1138e7223 */ /* 0x000fe2000001008e */
[----:B------:R-:W-:-:S02]  /*13b0*/  HADD2.F32 R192, -RZ, R197.H1_H1 ;  /* 0x300000c5ffc07230 */ /* 0x000fc40000004100 */
[----:B------:R-:W-:Y:S01]  /*13c0*/  FMUL.FTZ R218, R195, UR24 ;  /* 0x00000018c3da7c20 */ /* 0x000fe20008410000 */
[----:B------:R-:W-:Y:S02]  /*13d0*/  HADD2.F32 R196, -RZ, R196.H1_H1 ;  /* 0x300000c4ffc47230 */ /* 0x000fe40000004100 */
[----:B------:R-:W-:Y:S01]  /*13e0*/  FMUL.FTZ R221, R200, UR24 ;  /* 0x00000018c8dd7c20 */ /* 0x000fe20008410000 */
[----:B------:R-:W-:Y:S02]  /*13f0*/  HADD2.F32 R193, -RZ, R198.H0_H0 ;  /* 0x200000c6ffc17230 */ /* 0x000fe40000004100 */
[----:B------:R-:W-:Y:S01]  /*1400*/  FADD.FTZ R111, R111, R192 ;  /* 0x000000c06f6f7221 */ /* 0x000fe20000010000 */
[-C--:B------:R-:W-:Y:S01]  /*1410*/  FFMA.FTZ R143, R218, R192.reuse, R143 ;  /* 0x000000c0da8f7223 */ /* 0x080fe2000001008f */
[----:B------:R-:W-:Y:S01]  /*1420*/  FMUL.FTZ R223, R223, R192 ;  /* 0x000000c0dfdf7220 */ /* 0x000fe20000410000 */
[----:B------:R-:W-:Y:S01]  /*1430*/  FMUL.FTZ R209, R209, R196 ;  /* 0x000000c4d1d17220 */ /* 0x000fe20000410000 */
[----:B------:R-:W-:Y:S01]  /*1440*/  FADD.FTZ R104, R104, R193 ;  /* 0x000000c168687221 */ /* 0x000fe20000010000 */
[-C--:B------:R-:W-:Y:S01]  /*1450*/  FFMA.FTZ R136, R221, R193.reuse, R136 ;  /* 0x000000c1dd887223 */ /* 0x080fe20000010088 */
[----:B------:R-:W-:Y:S01]  /*1460*/  FMUL.FTZ R226, R226, R193 ;  /* 0x000000c1e2e27220 */ /* 0x000fe20000410000 */
[----:B------:R-:W-:Y:S01]  /*1470*/  FADD.FTZ R202, R202, -UR25 ;  /* 0x80000019caca7e21 */ /* 0x000fe20008010000 */
[----:B------:R-:W-:Y:S01]  /*1480*/  FADD.FTZ R192, R205, R10 ;  /* 0x0000000acdc07221 */ /* 0x000fe20000010000 */
[----:B------:R-:W-:Y:S01]  /*1490*/  FMUL.FTZ R16, R16, UR24 ;  /* 0x0000001810107c20 */ /* 0x000fe20008410000 */
[----:B------:R-:W-:Y:S01]  /*14a0*/  FFMA.FTZ R193, R9, R10, R206 ;  /* 0x0000000a09c17223 */ /* 0x000fe200000100ce */
[----:B------:R-:W-:-:S02]  /*14b0*/  HADD2.F32 R194, -RZ, R199.H0_H0 ;  /* 0x200000c7ffc27230 */ /* 0x000fc40000004100 */
        /* <DEDUP_REMOVED lines=8> */
[----:B------:R-:W-:Y:S02]  /*1540*/  HADD2.F32 R198, -RZ, R198.H1_H1 ;  /* 0x300000c6ffc67230 */ /* 0x000fe40000004100 */
[----:B------:R-:W-:Y:S01]  /*1550*/  FADD.FTZ R201, R201, -UR25 ;  /* 0x80000019c9c97e21 */ /* 0x000fe20008010000 */
[----:B------:R-:W-:Y:S01]  /*1560*/  FADD.FTZ R195, R194, R223 ;  /* 0x000000dfc2c37221 */ /* 0x000fe20000010000 */
[----:B------:R-:W-:-:S02]  /*1570*/  FFMA.FTZ R192, R218, R223, R193 ;  /* 0x000000dfdac07223 */ /* 0x000fc400000100c1 */
[----:B------:R-:W-:Y:S01]  /*1580*/  FMUL.FTZ R234, R201, UR24 ;  /* 0x00000018c9ea7c20 */ /* 0x000fe20008410000 */
[----:B------:R-:W-:Y:S01]  /*1590*/  FMUL.FTZ R231, R231, R198 ;  /* 0x000000c6e7e77220 */ /* 0x000fe20000410000 */
[----:B------:R-:W-:Y:S01]  /*15a0*/  FADD.FTZ R194, R195, R226 ;  /* 0x000000e2c3c27221 */ /* 0x000fe20000010000 */
[----:B------:R-:W-:Y:S01]  /*15b0*/  FFMA.FTZ R193, R221, R226, R192 ;  /* 0x000000e2ddc17223 */ /* 0x000fe200000100c0 */
[----:B------:R-:W-:Y:S02]  /*15c0*/  HADD2.F32 R199, -RZ, R199.H1_H1 ;  /* 0x300000c7ffc77230 */ /* 0x000fe40000004100 */
[----:B------:R-:W-:Y:S01]  /*15d0*/  FADD.FTZ R203, R203, -UR25 ;  /* 0x80000019cbcb7e21 */ /* 0x000fe20008010000 */
[----:B------:R-:W-:Y:S01]  /*15e0*/  FADD.FTZ R194, R194, R231 ;  /* 0x000000e7c2c27221 */ /* 0x000fe20000010000 */
[----:B------:R-:W-:Y:S02]  /*15f0*/  FFMA.FTZ R192, R234, R231, R193 ;  /* 0x000000e7eac07223 */ /* 0x000fe400000100c1 */
[----:B0-----:R-:W-:Y:S01]  /*1600*/  FMUL.FTZ R250, R203, UR24 ;  /* 0x00000018cbfa7c20 */ /* 0x001fe20008410000 */
        /* <DEDUP_REMOVED lines=11> */
.L_x_9582:
[----:B------:R-:W-:Y:S05]  /*16c0*/  BSYNC.RECONVERGENT B0 ;  /* 0x0000000000007941 */ /* 0x000fea0003800200 */
.L_x_9581:
        /* <DEDUP_REMOVED lines=9> */
[----:B------:R-:W-:-:S04]  /*1760*/  ISETP.NE.U32.AND P0, PT, RZ, UR20, PT ;  /* 0x00000014ff007c0c */ /* 0x000fc8000bf05070 */
[----:B------:R-:W-:-:S13]  /*1770*/  ISETP.NE.AND.EX P0, PT, RZ, UR21, PT, P0 ;  /* 0x00000015ff007c0c */ /* 0x000fda000bf05300 */
[----:B------:R-:W0:Y:S01]  /*1780*/  @P0 LDC.64 R14, c[0x0][0x438] ;  /* 0x00010e00ff0e0b82 */ /* 0x000e220000000a00 */
[----:B-----5:R-:W-:Y:S02]  /*1790*/  HADD2.F32 R8, -RZ, R164.H0_H0 ;  /* 0x200000a4ff087230 */ /* 0x020fe40000004100 */
[--C-:B------:R-:W-:Y:S02]  /*17a0*/  HADD2.F32 R210, -RZ, R165.reuse.H0_H0 ;  /* 0x200000a5ffd27230 */ /* 0x100fe40000004100 */
[----:B------:R-:W-:Y:S02]  /*17b0*/  HADD2.F32 R219, -RZ, R165.H1_H1 ;  /* 0x300000a5ffdb7230 */ /* 0x000fe40000004100 */
[----:B------:R-:W-:Y:S02]  /*17c0*/  HADD2.F32 R224, -RZ, R166.H0_H0 ;  /* 0x200000a6ffe07230 */ /* 0x000fe40000004100 */
[----:B0-----:R-:W-:-:S05]  /*17d0*/  @P0 IMAD.WIDE.U32 R14, R204, 0x20, R14 ;  /* 0x00000020cc0e0825 */ /* 0x001fca00078e000e */
[----:B------:R-:W5:Y:S04]  /*17e0*/  @P0 LDG.E.128 R36, desc[UR10][R14.64] ;  /* 0x0000000a0e240981 */ /* 0x000f68000c1e1d00 */
[----:B------:R0:W5:Y:S01]  /*17f0*/  @P0 LDG.E.128 R32, desc[UR10][R14.64+0x10] ;  /* 0x0000100a0e200981 */ /* 0x000162000c1e1d00 */
[--C-:B------:R-:W-:Y:S02]  /*1800*/  HADD2.F32 R238, -RZ, R167.reuse.H0_H0 ;  /* 0x200000a7ffee7230 */ /* 0x100fe40000004100 */
[----:B------:R-:W-:Y:S02]  /*1810*/  HADD2.F32 R229, -RZ, R166.H1_H1 ;  /* 0x300000a6ffe57230 */ /* 0x000fe40000004100 */
[----:B------:R-:W-:Y:S01]  /*1820*/  HADD2.F32 R247, -RZ, R167.H1_H1 ;  /* 0x300000a7fff77230 */ /* 0x000fe20000004100 */
[----:B------:R-:W-:Y:S01]  /*1830*/  IADD3 R204, PT, PT, R204, 0x100, RZ ;  /* 0x00000100cccc7810 */ /* 0x000fe20007ffe0ff */
[----:B--2---:R-:W-:Y:S01]  /*1840*/  FADD.FTZ R193, R193, -UR25 ;  /* 0x80000019c1c17e21 */ /* 0x004fe20008010000 */
[----:B------:R-:W-:Y:S01]  /*1850*/  FADD.FTZ R7, R192, -UR25 ;  /* 0x80000019c0077e21 */ /* 0x000fe20008010000 */
[----:B0-----:R-:W-:-:S02]  /*1860*/  FADD.FTZ R15, R194, -UR25 ;  /* 0x80000019c20f7e21 */ /* 0x001fc40008010000 */
[----:B------:R-:W-:Y:S01]  /*1870*/  FMUL.FTZ R14, R193, UR24 ;  /* 0x00000018c10e7c20 */ /* 0x000fe20008410000 */
[----:B------:R-:W-:Y:S01]  /*1880*/  FMUL.FTZ R7, R7, UR24 ;  /* 0x0000001807077c20 */ /* 0x000fe20008410000 */
[----:B------:R-:W-:Y:S01]  /*1890*/  FMUL.FTZ R15, R15, UR24 ;  /* 0x000000180f0f7c20 */ /* 0x000fe20008410000 */
[----:B------:R-:W-:Y:S01]  /*18a0*/  FADD.FTZ R195, R195, -UR25 ;  /* 0x80000019c3c37e21 */ /* 0x000fe20008010000 */
[----:B---3--:R-:W-:Y:S02]  /*18b0*/  HADD2.F32 R17, -RZ, R196.H0_H0 ;  /* 0x200000c4ff117230 */ /* 0x008fe40000004100 */
[--C-:B------:R-:W-:Y:S02]  /*18c0*/  HADD2.F32 R193, -RZ, R197.reuse.H0_H0 ;  /* 0x200000c5ffc17230 */ /* 0x100fe40000004100 */
[----:B----4-:R-:W-:Y:S01]  /*18d0*/  FADD.FTZ R200, R200, -UR25 ;  /* 0x80000019c8c87e21 */ /* 0x010fe20008010000 */
[----:B------:R-:W-:Y:S01]  /*18e0*/  FADD.FTZ R100, R100, R17 ;  /* 0x0000001164647221 */ /* 0x000fe20000010000 */
[-C--:B------:R-:W-:Y:S01]  /*18f0*/  FFMA.FTZ R132, R7, R17.reuse, R132 ;  /* 0x0000001107847223 */ /* 0x080fe20000010084 */
[----:B------:R-:W-:Y:S01]  /*1900*/  FMUL.FTZ R8, R8, R17 ;  /* 0x0000001108087220 */ /* 0x000fe20000410000 */
[----:B------:R-:W-:Y:S01]  /*1910*/  FADD.FTZ R102, R102, R193 ;  /* 0x000000c166667221 */ /* 0x000fe20000010000 */
[-C--:B------:R-:W-:Y:S01]  /*1920*/  FFMA.FTZ R134, R15, R193.reuse, R134 ;  /* 0x000000c10f867223 */ /* 0x080fe20000010086 */
[----:B------:R-:W-:Y:S01]  /*1930*/  FMUL.FTZ R210, R210, R193 ;  /* 0x000000c1d2d27220 */ /* 0x000fe20000410000 */
[----:B------:R-:W-:-:S02]  /*1940*/  HADD2.F32 R192, -RZ, R197.H1_H1 ;  /* 0x300000c5ffc07230 */ /* 0x000fc40000004100 */
[----:B------:R-:W-:Y:S01]  /*1950*/  FMUL.FTZ R214, R195, UR24 ;  /* 0x00000018c3d67c20 */ /* 0x000fe20008410000 */
[----:B------:R-:W-:Y:S02]  /*1960*/  HADD2.F32 R196, -RZ, R196.H1_H1 ;  /* 0x300000c4ffc47230 */ /* 0x000fe40000004100 */
[----:B------:R-:W-:Y:S01]  /*1970*/  FADD.FTZ R202, R202, -UR25 ;  /* 0x80000019caca7e21 */ /* 0x000fe20008010000 */
[----:B------:R-:W-:Y:S02]  /*1980*/  HADD2.F32 R17, -RZ, R164.H1_H1 ;  /* 0x300000a4ff117230 */ /* 0x000fe40000004100 */
[----:B------:R-:W-:Y:S01]  /*1990*/  FMUL.FTZ R213, R200, UR24 ;  /* 0x00000018c8d57c20 */ /* 0x000fe20008410000 */
[----:B------:R-:W-:Y:S02]  /*19a0*/  HADD2.F32 R193, -RZ, R198.H0_H0 ;  /* 0x200000c6ffc17230 */ /* 0x000fe40000004100 */
[----:B------:R-:W-:Y:S01]  /*19b0*/  FADD.FTZ R103, R103, R192 ;  /* 0x000000c067677221 */ /* 0x000fe20000010000 */
[----:B------:R-:W-:-:S02]  /*19c0*/  HADD2.F32 R195, -RZ, R199.H0_H0 ;  /* 0x200000c7ffc37230 */ /* 0x000fc40000004100 */
[-C--:B------:R-:W-:Y:S01]  /*19d0*/  FFMA.FTZ R135, R214, R192.reuse, R135 ;  /* 0x000000c0d6877223 */ /* 0x080fe20000010087 */
[----:B------:R-:W-:Y:S01]  /*19e0*/  FMUL.FTZ R219, R219, R192 ;  /* 0x000000c0dbdb7220 */ /* 0x000fe20000410000 */
[----:B------:R-:W-:Y:S01]  /*19f0*/  FMUL.FTZ R233, R202, UR24 ;  /* 0x00000018cae97c20 */ /* 0x000fe20008410000 */
        /* <DEDUP_REMOVED lines=14> */
[----:B------:R-:W-:Y:S01]  /*1ae0*/  FADD.FTZ R201, R201, -UR25 ;  /* 0x80000019c9c97e21 */ /* 0x000fe20008010000 */
[----:B------:R-:W-:Y:S01]  /*1af0*/  FADD.FTZ R195, R194, R219 ;  /* 0x000000dbc2c37221 */ /* 0x000fe20000010000 */
[----:B------:R-:W-:Y:S02]  /*1b00*/  FFMA.FTZ R192, R214, R219, R193 ;  /* 0x000000dbd6c07223 */ /* 0x000fe400000100c1 */
[----:B------:R-:W-:Y:S01]  /*1b10*/  FMUL.FTZ R230, R201, UR24 ;  /* 0x00000018c9e67c20 */ /* 0x000fe20008410000 */
[----:B------:R-:W-:Y:S01]  /*1b20*/  FMUL.FTZ R229, R229, R198 ;  /* 0x000000c6e5e57220 */ /* 0x000fe20000410000 */
[----:B------:R-:W-:Y:S01]  /*1b30*/  FADD.FTZ R194, R195, R224 ;  /* 0x000000e0c3c27221 */ /* 0x000fe20000010000 */
[----:B------:R-:W-:Y:S01]  /*1b40*/  FFMA.FTZ R193, R213, R224, R192 ;  /* 0x000000e0d5c17223 */ /* 0x000fe200000100c0 */
[----:B------:R-:W-:Y:S01]  /*1b50*/  FADD.FTZ R101, R101, R196 ;  /* 0x000000c465657221 */ /* 0x000fe20000010000 */
[----:B------:R-:W-:Y:S01]  /*1b60*/  FFMA.FTZ R133, R14, R196, R133 ;  /* 0x000000c40e857223 */ /* 0x000fe20000010085 */
[----:B------:R-:W-:-:S02]  /*1b70*/  HADD2.F32 R196, -RZ, R199.H1_H1 ;  /* 0x300000c7ffc47230 */ /* 0x000fc40000004100 */
[----:B------:R-:W-:Y:S01]  /*1b80*/  FADD.FTZ R203, R203, -UR25 ;  /* 0x80000019cbcb7e21 */ /* 0x000fe20008010000 */
        /* <DEDUP_REMOVED lines=12> */
.L_x_9584:
[----:B------:R-:W-:Y:S05]  /*1c50*/  BSYNC.RECONVERGENT B0 ;  /* 0x0000000000007941 */ /* 0x000fea0003800200 */
.L_x_9583:
        /* <DEDUP_REMOVED lines=13> */
[----:B------:R-:W-:Y:S02]  /*1d30*/  HADD2.F32 R208, -RZ, R157.H0_H0 ;  /* 0x2000009dffd07230 */ /* 0x000fe40000004100 */
[----:B------:R-:W-:Y:S02]  /*1d40*/  HADD2.F32 R222, -RZ, R158.H0_H0 ;  /* 0x2000009effde7230 */ /* 0x000fe40000004100 */
[----:B------:R-:W-:Y:S02]  /*1d50*/  HADD2.F32 R235, -RZ, R159.H0_H0 ;  /* 0x2000009fffeb7230 */ /* 0x000fe40000004100 */
[----:B0-----:R-:W-:-:S05]  /*1d60*/  @P0 IMAD.WIDE.U32 R216, R204, 0x20, R12 ;  /* 0x00000020ccd80825 */ /* 0x001fca00078e000c */
[----:B------:R-:W5:Y:S01]  /*1d70*/  @P0 LDG.E.128 R28, desc[UR10][R216.64] ;  /* 0x0000000ad81c0981 */ /* 0x000f62000c1e1d00 */
[----:B------:R-:W-:-:S03]  /*1d80*/  HADD2.F32 R13, -RZ, R156.H1_H1 ;  /* 0x3000009cff0d7230 */ /* 0x000fc60000004100 */
[----:B------:R0:W5:Y:S02]  /*1d90*/  @P0 LDG.E.128 R24, desc[UR10][R216.64+0x10] ;  /* 0x0000100ad8180981 */ /* 0x000164000c1e1d00 */
[----:B0-----:R-:W-:Y:S02]  /*1da0*/  HADD2.F32 R217, -RZ, R157.H1_H1 ;  /* 0x3000009dffd97230 */ /* 0x001fe40000004100 */
[----:B------:R-:W-:Y:S02]  /*1db0*/  HADD2.F32 R227, -RZ, R158.H1_H1 ;  /* 0x3000009effe37230 */ /* 0x000fe40000004100 */
[----:B------:R-:W-:Y:S02]  /*1dc0*/  HADD2.F32 R244, -RZ, R159.H1_H1 ;  /* 0x3000009ffff47230 */ /* 0x000fe40000004100 */
        /* <DEDUP_REMOVED lines=64> */
.L_x_9586:
[----:B------:R-:W-:Y:S05]  /*21d0*/  BSYNC.RECONVERGENT B0 ;  /* 0x0000000000007941 */ /* 0x000fea0003800200 */
.L_x_9585:
        /* <DEDUP_REMOVED lines=31> */
.L_x_9588:
[----:B------:R-:W-:Y:S05]  /*23d0*/  BSYNC.RECONVERGENT B0 ;  /* 0x0000000000007941 */ /* 0x000fea0003800200 */
.L_x_9587:
[----:B------:R-:W1:Y:S08]  /*23e0*/  S2UR UR5, SR_CgaCtaId ;  /* 0x00000000000579c3 */ /* 0x000e700000008800 */
[----:B------:R-:W-:Y:S06]  /*23f0*/  BAR.SYNC.DEFER_BLOCKING 0x0 ;  /* 0x0000000000007b1d */ /* 0x000fec0000010000 */
        /* <DEDUP_REMOVED lines=12> */
[----:B------:R-:W-:-:S09]  /*24c0*/  @!UP2 UIADD3 UR17, UPT, UPT, UR4, 0x8030, URZ ;  /* 0x000080300411a890 */ /* 0x000fd2000fffe0ff */
[----:B------:R-:W-:Y:S01]  /*24d0*/  LDS.128 R204, [UR17] ;  /* 0x00000011ffcc7984 */ /* 0x000fe20008000c00 */
[----:B0-----:R-:W-:Y:S01]  /*24e0*/  FADD.FTZ R200, RZ, R193 ;  /* 0x000000c1ffc87221 */ /* 0x001fe20000010000 */
[----:B------:R-:W-:-:S03]  /*24f0*/  FADD.FTZ R193, RZ, R192 ;  /* 0x000000c0ffc17221 */ /* 0x000fc60000010000 */
[----:B------:R-:W-:Y:S01]  /*2500*/  FADD.FTZ R200, R195, R200 ;  /* 0x000000c8c3c87221 */ /* 0x000fe20000010000 */
[----:B------:R-:W-:-:S03]  /*2510*/  FADD.FTZ R193, R194, R193 ;  /* 0x000000c1c2c17221 */ /* 0x000fc60000010000 */
[----:B-1----:R-:W-:Y:S01]  /*2520*/  FADD.FTZ R197, R200, R197 ;  /* 0x000000c5c8c57221 */ /* 0x002fe20000010000 */
[----:B------:R-:W-:Y:S01]  /*2530*/  FADD.FTZ R193, R193, R196 ;  /* 0x000000c4c1c17221 */ /* 0x000fe20000010000 */
[----:B------:R-:W0:Y:S02]  /*2540*/  LDS.128 R200, [UR5] ;  /* 0x00000005ffc87984 */ /* 0x000e240008000c00 */
[----:B------:R-:W-:Y:S01]  /*2550*/  FADD.FTZ R192, R199, R197 ;  /* 0x000000c5c7c07221 */ /* 0x000fe20000010000 */
[----:B------:R-:W-:-:S03]  /*2560*/  FADD.FTZ R193, R198, R193 ;  /* 0x000000c1c6c17221 */ /* 0x000fc60000010000 */
[----:B0-----:R-:W-:Y:S01]  /*2570*/  FADD.FTZ R192, R192, R201 ;  /* 0x000000c9c0c07221 */ /* 0x001fe20000010000 */
        /* <DEDUP_REMOVED lines=23> */
[--C-:B------:R-:W-:Y:S01]  /*26f0*/  FFMA.FTZ R196, R252, UR17, R198.reuse ;  /* 0x00000011fcc47c23 */ /* 0x100fe200080100c6 */
[----:B------:R-:W-:Y:S01]  /*2700*/  FFMA.FTZ R197, R243, UR17, R198 ;  /* 0x00000011f3c57c23 */ /* 0x000fe200080100c6 */
[--C-:B-----5:R-:W-:Y:S02]  /*2710*/  HADD2.F32 R202, -RZ, R195.reuse.H1_H1 ;  /* 0x300000c3ffca7230 */ /* 0x120fe40000004100 */
[----:B------:R-:W-:Y:S01]  /*2720*/  FADD.FTZ R196, R249, -R196 ;  /* 0x800000c4f9c47221 */ /* 0x000fe20000010000 */
[----:B------:R-:W-:Y:S01]  /*2730*/  FADD.FTZ R197, R240, -R197 ;  /* 0x800000c5f0c57221 */ /* 0x000fe20000010000 */
[----:B------:R-:W-:Y:S02]  /*2740*/  HADD2.F32 R199, -RZ, R195.H0_H0 ;  /* 0x200000c3ffc77230 */ /* 0x000fe40000004100 */
[----:B------:R-:W-:Y:S01]  /*2750*/  FMUL.FTZ R196, R196, UR24 ;  /* 0x00000018c4c47c20 */ /* 0x000fe20008410000 */
[----:B------:R-:W-:Y:S01]  /*2760*/  FMUL.FTZ R197, R197, UR24 ;  /* 0x00000018c5c57c20 */ /* 0x000fe20008410000 */
[----:B------:R-:W-:-:S02]  /*2770*/  HADD2.F32 R203, -RZ, R194.H0_H0 ;  /* 0x200000c2ffcb7230 */ /* 0x000fc40000004100 */
[----:B------:R-:W-:Y:S01]  /*2780*/  FMUL.FTZ R196, R196, UR16 ;  /* 0x00000010c4c47c20 */ /* 0x000fe20008410000 */
[----:B------:R-:W-:Y:S01]  /*2790*/  FMUL.FTZ R195, R197, UR16 ;  /* 0x00000010c5c37c20 */ /* 0x000fe20008410000 */
[----:B------:R-:W-:Y:S02]  /*27a0*/  HADD2.F32 R194, -RZ, R194.H1_H1 ;  /* 0x300000c2ffc27230 */ /* 0x000fe40000004100 */
[----:B------:R-:W-:Y:S01]  /*27b0*/  FFMA.FTZ R202, R196, R202, R83 ;  /* 0x000000cac4ca7223 */ /* 0x000fe20000010053 */
[----:B------:R-:W-:Y:S01]  /*27c0*/  FFMA.FTZ R83, R23, UR17, R198 ;  /* 0x0000001117537c23 */ /* 0x000fe200080100c6 */
[----:B------:R-:W-:Y:S01]  /*27d0*/  FFMA.FTZ R199, R195, R199, R82 ;  /* 0x000000c7c3c77223 */ /* 0x000fe20000010052 */
[----:B------:R-:W-:Y:S01]  /*27e0*/  FFMA.FTZ R82, R236, UR17, R198 ;  /* 0x00000011ec527c23 */ /* 0x000fe200080100c6 */
[----:B------:R-:W-:Y:S02]  /*27f0*/  HADD2.F32 R200, -RZ, R192.H1_H1 ;  /* 0x300000c0ffc87230 */ /* 0x000fe40000004100 */
[----:B------:R-:W-:Y:S01]  /*2800*/  FADD.FTZ R83, R228, -R83 ;  /* 0x80000053e4537221 */ /* 0x000fe20000010000 */
[----:B------:R-:W-:-:S03]  /*2810*/  FADD.FTZ R82, R245, -R82 ;  /* 0x80000052f5527221 */ /* 0x000fc60000010000 */
[----:B------:R-:W-:Y:S01]  /*2820*/  FMUL.FTZ R83, R83, UR24 ;  /* 0x0000001853537c20 */ /* 0x000fe20008410000 */
[----:B------:R-:W-:-:S03]  /*2830*/  FMUL.FTZ R82, R82, UR24 ;  /* 0x0000001852527c20 */ /* 0x000fc60008410000 */
[----:B------:R-:W-:Y:S01]  /*2840*/  FMUL.FTZ R83, R83, UR16 ;  /* 0x0000001053537c20 */ /* 0x000fe20008410000 */
[----:B------:R-:W-:-:S03]  /*2850*/  FMUL.FTZ R82, R82, UR16 ;  /* 0x0000001052527c20 */ /* 0x000fc60008410000 */
[----:B------:R-:W-:Y:S01]  /*2860*/  FFMA.FTZ R203, R83, R203, R80 ;  /* 0x000000cb53cb7223 */ /* 0x000fe20000010050 */
[--C-:B------:R-:W-:Y:S01]  /*2870*/  FFMA.FTZ R80, R220, UR17, R198.reuse ;  /* 0x00000011dc507c23 */ /* 0x100fe200080100c6 */
[----:B------:R-:W-:Y:S01]  /*2880*/  FFMA.FTZ R204, R82, R194, R81 ;  /* 0x000000c252cc7223 */ /* 0x000fe20000010051 */
[----:B------:R-:W-:Y:S01]  /*2890*/  FFMA.FTZ R81, R21, UR17, R198 ;  /* 0x0000001115517c23 */ /* 0x000fe200080100c6 */
[--C-:B------:R-:W-:Y:S02]  /*28a0*/  HADD2.F32 R194, -RZ, R193.reuse.H0_H0 ;  /* 0x200000c1ffc27230 */ /* 0x100fe40000004100 */
[----:B------:R-:W-:Y:S01]  /*28b0*/  FADD.FTZ R80, R225, -R80 ;  /* 0x80000050e1507221 */ /* 0x000fe20000010000 */
[----:B------:R-:W-:Y:S02]  /*28c0*/  HADD2.F32 R193, -RZ, R193.H1_H1 ;  /* 0x300000c1ffc17230 */ /* 0x000fe40000004100 */
[----:B------:R-:W-:Y:S01]  /*28d0*/  FADD.FTZ R81, R22, -R81 ;  /* 0x8000005116517221 */ /* 0x000fe20000010000 */
[----:B------:R-:W-:-:S03]  /*28e0*/  FMUL.FTZ R80, R80, UR24 ;  /* 0x0000001850507c20 */ /* 0x000fc60008410000 */
[----:B------:R-:W-:Y:S01]  /*28f0*/  FMUL.FTZ R81, R81, UR24 ;  /* 0x0000001851517c20 */ /* 0x000fe20008410000 */
[----:B------:R-:W-:-:S03]  /*2900*/  FMUL.FTZ R80, R80, UR16 ;  /* 0x0000001050507c20 */ /* 0x000fc60008410000 */
[----:B------:R-:W-:Y:S01]  /*2910*/  FMUL.FTZ R81, R81, UR16 ;  /* 0x0000001051517c20 */ /* 0x000fe20008410000 */
[----:B------:R-:W-:Y:S01]  /*2920*/  FFMA.FTZ R87, R80, R193, R87 ;  /* 0x000000c150577223 */ /* 0x000fe20000010057 */
[----:B------:R-:W-:Y:S02]  /*2930*/  FFMA.FTZ R193, R3, UR17, R198 ;  /* 0x0000001103c17c23 */ /* 0x000fe400080100c6 */
[----:B------:R-:W-:Y:S01]  /*2940*/  FFMA.FTZ R86, R81, R194, R86 ;  /* 0x000000c251567223 */ /* 0x000fe20000010056 */
[----:B------:R-:W-:Y:S01]  /*2950*/  FFMA.FTZ R194, R18, UR17, R198 ;  /* 0x0000001112c27c23 */ /* 0x000fe200080100c6 */
[----:B------:R-:W-:-:S03]  /*2960*/  FADD.FTZ R193, R20, -R193 ;  /* 0x800000c114c17221 */ /* 0x000fc60000010000 */
[----:B------:R-:W-:Y:S01]  /*2970*/  FADD.FTZ R194, R211, -R194 ;  /* 0x800000c2d3c27221 */ /* 0x000fe20000010000 */
[----:B------:R-:W-:-:S03]  /*2980*/  FMUL.FTZ R193, R193, UR24 ;  /* 0x00000018c1c17c20 */ /* 0x000fc60008410000 */
[----:B------:R-:W-:Y:S01]  /*2990*/  FMUL.FTZ R197, R194, UR24 ;  /* 0x00000018c2c57c20 */ /* 0x000fe20008410000 */
[----:B------:R-:W-:Y:S02]  /*29a0*/  HADD2.F32 R194, -RZ, R192.H0_H0 ;  /* 0x200000c0ffc27230 */ /* 0x000fe40000004100 */
[----:B------:R-:W-:Y:S01]  /*29b0*/  FMUL.FTZ R193, R193, UR16 ;  /* 0x00000010c1c17c20 */ /* 0x000fe20008410000 */
[----:B------:R-:W-:Y:S01]  /*29c0*/  FMUL.FTZ R192, R197, UR16 ;  /* 0x00000010c5c07c20 */ /* 0x000fe20008410000 */
[--C-:B------:R-:W-:Y:S02]  /*29d0*/  HADD2.F32 R197, -RZ, R179.reuse.H1_H1 ;  /* 0x300000b3ffc57230 */ /* 0x100fe40000004100 */
[----:B------:R-:W-:Y:S01]  /*29e0*/  FFMA.FTZ R84, R193, R194, R84 ;  /* 0x000000c2c1547223 */ /* 0x000fe20000010054 */
[----:B------:R-:W-:Y:S02]  /*29f0*/  HADD2.F32 R194, -RZ, R179.H0_H0 ;  /* 0x200000b3ffc27230 */ /* 0x000fe40000004100 */
[----:B------:R-:W-:Y:S01]  /*2a00*/  FFMA.FTZ R85, R192, R200, R85 ;  /* 0x000000c8c0557223 */ /* 0x000fe20000010055 */
[----:B------:R-:W-:Y:S01]  /*2a10*/  FMUL.FTZ R196, R196, R197 ;  /* 0x000000c5c4c47220 */ /* 0x000fe20000410000 */
[----:B------:R-:W-:-:S02]  /*2a20*/  HADD2.F32 R197, -RZ, R178.H1_H1 ;  /* 0x300000b2ffc57230 */ /* 0x000fc40000004100 */
[----:B------:R-:W-:Y:S01]  /*2a30*/  FMUL.FTZ R195, R195, R194 ;  /* 0x000000c2c3c37220 */ /* 0x000fe20000410000 */
[----:B------:R-:W-:-:S04]  /*2a40*/  HADD2.F32 R194, -RZ, R178.H0_H0 ;  /* 0x200000b2ffc27230 */ /* 0x000fc80000004100 */
[----:B------:R-:W-:Y:S01]  /*2a50*/  F2FP.F16.F32.PACK_AB R195, R196, R195 ;  /* 0x000000c3c4c3723e */ /* 0x000fe200000000ff */
[----:B------:R-:W-:Y:S01]  /*2a60*/  FMUL.FTZ R194, R83, R194 ;  /* 0x000000c253c27220 */ /* 0x000fe20000410000 */
[----:B------:R-:W-:Y:S01]  /*2a70*/  FMUL.FTZ R83, R82, R197 ;  /* 0x000000c552537220 */ /* 0x000fe20000410000 */
[--C-:B------:R-:W-:Y:S02]  /*2a80*/  HADD2.F32 R82, -RZ, R177.reuse.H0_H0 ;  /* 0x200000b1ff527230 */ /* 0x100fe40000004100 */
[----:B------:R-:W-:Y:S02]  /*2a90*/  HADD2.F32 R197, -RZ, R177.H1_H1 ;  /* 0x300000b1ffc57230 */ /* 0x000fe40000004100 */
[----:B------:R-:W-:Y:S01]  /*2aa0*/  F2FP.F16.F32.PACK_AB R194, R83, R194 ;  /* 0x000000c253c2723e */ /* 0x000fe200000000ff */
[----:B------:R-:W-:Y:S01]  /*2ab0*/  FMUL.FTZ R82, R81, R82 ;  /* 0x0000005251527220 */ /* 0x000fe20000410000 */
[--C-:B------:R-:W-:Y:S02]  /*2ac0*/  HADD2.F32 R81, -RZ, R176.reuse.H1_H1 ;  /* 0x300000b0ff517230 */ /* 0x100fe40000004100 */
[----:B------:R-:W-:Y:S01]  /*2ad0*/  FMUL.FTZ R197, R80, R197 ;  /* 0x000000c550c57220 */ /* 0x000fe20000410000 */
[----:B------:R-:W-:-:S02]  /*2ae0*/  HADD2.F32 R80, -RZ, R176.H0_H0 ;  /* 0x200000b0ff507230 */ /* 0x000fc40000004100 */
[----:B------:R-:W-:-:S03]  /*2af0*/  FMUL.FTZ R81, R192, R81 ;  /* 0x00000051c0517220 */ /* 0x000fc60000410000 */
[----:B------:R-:W-:Y:S01]  /*2b00*/  FMUL.FTZ R80, R193, R80 ;  /* 0x00000050c1507220 */ /* 0x000fe20000410000 */
[----:B------:R-:W-:-:S04]  /*2b10*/  F2FP.F16.F32.PACK_AB R193, R197, R82 ;  /* 0x00000052c5c1723e */ /* 0x000fc800000000ff */
[----:B------:R-:W-:Y:S01]  /*2b20*/  F2FP.F16.F32.PACK_AB R192, R81, R80 ;  /* 0x0000005051c0723e */ /* 0x000fe200000000ff */
[----:B------:R-:W-:Y:S06]  /*2b30*/  BRA `(.L_x_9593) ;  /* 0x0000000c004c7947 */ /* 0x000fec0003800000 */
.L_x_9592:
[--C-:B------:R-:W-:Y:S01]  /*2b40*/  FFMA.FTZ R185, R243, UR17, R198.reuse ;  /* 0x00000011f3b97c23 */ /* 0x100fe200080100c6 */
[--C-:B------:R-:W-:Y:S01]  /*2b50*/  FFMA.FTZ R188, R252, UR17, R198.reuse ;  /* 0x00000011fcbc7c23 */ /* 0x100fe200080100c6 */
[----:B-----5:R-:W-:Y:S02]  /*2b60*/  HADD2.F32 R199, -RZ, R195.H0_H0 ;  /* 0x200000c3ffc77230 */ /* 0x020fe40000004100 */
[----:B------:R-:W-:Y:S01]  /*2b70*/  FFMA.FTZ R190, R236, UR17, R198 ;  /* 0x00000011ecbe7c23 */ /* 0x000fe200080100c6 */
[----:B------:R-:W-:Y:S01]  /*2b80*/  FADD.FTZ R185, R240, -R185 ;  /* 0x800000b9f0b97221 */ /* 0x000fe20000010000 */
[----:B------:R-:W-:Y:S02]  /*2b90*/  HADD2.F32 R184, -RZ, R179.H0_H0 ;  /* 0x200000b3ffb87230 */ /* 0x000fe40000004100 */
[----:B------:R-:W-:Y:S01]  /*2ba0*/  FADD.FTZ R188, R249, -R188 ;  /* 0x800000bcf9bc7221 */ /* 0x000fe20000010000 */
[----:B------:R-:W-:Y:S02]  /*2bb0*/  HADD2.F32 R195, -RZ, R195.H1_H1 ;  /* 0x300000c3ffc37230 */ /* 0x000fe40000004100 */
[----:B------:R-:W-:Y:S01]  /*2bc0*/  FMUL.FTZ R186, R185, UR24 ;  /* 0x00000018b9ba7c20 */ /* 0x000fe20008410000 */
[----:B------:R-:W-:-:S02]  /*2bd0*/  HADD2.F32 R189, -RZ, R179.H1_H1 ;  /* 0x300000b3ffbd7230 */ /* 0x000fc40000004100 */
[----:B------:R-:W-:Y:S01]  /*2be0*/  FMUL.FTZ R187, R188, UR24 ;  /* 0x00000018bcbb7c20 */ /* 0x000fe20008410000 */
[----:B------:R-:W-:Y:S02]  /*2bf0*/  HADD2.F32 R203, -RZ, R194.H0_H0 ;  /* 0x200000c2ffcb7230 */ /* 0x000fe40000004100 */
[----:B------:R-:W-:Y:S01]  /*2c00*/  FMUL.FTZ R185, R186, UR16 ;  /* 0x00000010bab97c20 */ /* 0x000fe20008410000 */
[----:B------:R-:W-:Y:S02]  /*2c10*/  HADD2.F32 R188, -RZ, R178.H0_H0 ;  /* 0x200000b2ffbc7230 */ /* 0x000fe40000004100 */
[----:B------:R-:W-:Y:S01]  /*2c20*/  FADD.FTZ R190, R245, -R190 ;  /* 0x800000bef5be7221 */ /* 0x000fe20000010000 */
[----:B------:R-:W-:Y:S02]  /*2c30*/  HADD2.F32 R194, -RZ, R194.H1_H1 ;  /* 0x300000c2ffc27230 */ /* 0x000fe40000004100 */
[C---:B------:R-:W-:Y:S01]  /*2c40*/  FFMA.FTZ R199, R185.reuse, R199, R82 ;  /* 0x000000c7b9c77223 */ /* 0x040fe20000010052 */
[----:B------:R-:W-:Y:S01]  /*2c50*/  FMUL.FTZ R82, R185, R184 ;  /* 0x000000b8b9527220 */ /* 0x000fe20000410000 */
[--C-:B------:R-:W-:Y:S01]  /*2c60*/  FFMA.FTZ R185, R23, UR17, R198.reuse ;  /* 0x0000001117b97c23 */ /* 0x100fe200080100c6 */
[----:B------:R-:W-:Y:S01]  /*2c70*/  FMUL.FTZ R184, R187, UR16 ;  /* 0x00000010bbb87c20 */ /* 0x000fe20008410000 */
[----:B------:R-:W-:Y:S01]  /*2c80*/  FFMA.FTZ R196, R220, UR17, R198 ;  /* 0x00000011dcc47c23 */ /* 0x000fe200080100c6 */
[----:B------:R-:W-:-:S02]  /*2c90*/  HADD2.F32 R197, -RZ, R177.H1_H1 ;  /* 0x300000b1ffc57230 */ /* 0x000fc40000004100 */
[----:B------:R-:W-:Y:S01]  /*2ca0*/  FADD.FTZ R185, R228, -R185 ;  /* 0x800000b9e4b97221 */ /* 0x000fe20000010000 */
[C---:B------:R-:W-:Y:S01]  /*2cb0*/  FFMA.FTZ R202, R184.reuse, R195, R83 ;  /* 0x000000c3b8ca7223 */ /* 0x040fe20000010053 */
[----:B------:R-:W-:Y:S01]  /*2cc0*/  FMUL.FTZ R195, R184, R189 ;  /* 0x000000bdb8c37220 */ /* 0x000fe20000410000 */
[----:B------:R-:W-:Y:S02]  /*2cd0*/  HADD2.F32 R189, -RZ, R178.H1_H1 ;  /* 0x300000b2ffbd7230 */ /* 0x000fe40000004100 */
[----:B------:R-:W-:Y:S01]  /*2ce0*/  FMUL.FTZ R184, R185, UR24 ;  /* 0x00000018b9b87c20 */ /* 0x000fe20008410000 */
[----:B------:R-:W-:Y:S01]  /*2cf0*/  FMUL.FTZ R185, R190, UR24 ;  /* 0x00000018beb97c20 */ /* 0x000fe20008410000 */
[----:B------:R-:W-:Y:S01]  /*2d00*/  FADD.FTZ R196, R225, -R196 ;  /* 0x800000c4e1c47221 */ /* 0x000fe20000010000 */
[----:B------:R-:W-:Y:S01]  /*2d10*/  FFMA.FTZ R200, R18, UR17, R198 ;  /* 0x0000001112c87c23 */ /* 0x000fe200080100c6 */
[----:B------:R-:W-:Y:S01]  /*2d20*/  FMUL.FTZ R83, R184, UR16 ;  /* 0x00000010b8537c20 */ /* 0x000fe20008410000 */
[----:B------:R-:W-:-:S02]  /*2d30*/  HADD2.F32 R201, -RZ, R176.H1_H1 ;  /* 0x300000b0ffc97230 */ /* 0x000fc40000004100 */
[----:B------:R-:W-:Y:S01]  /*2d40*/  FMUL.FTZ R191, R196, UR24 ;  /* 0x00000018c4bf7c20 */ /* 0x000fe20008410000 */
[----:B------:R-:W-:Y:S01]  /*2d50*/  FADD.FTZ R200, R211, -R200 ;  /* 0x800000c8d3c87221 */ /* 0x000fe20000010000 */
[C---:B------:R-:W-:Y:S01]  /*2d60*/  FFMA.FTZ R203, R83.reuse, R203, R80 ;  /* 0x000000cb53cb7223 */ /* 0x040fe20000010050 */
[----:B------:R-:W-:Y:S01]  /*2d70*/  FMUL.FTZ R80, R83, R188 ;  /* 0x000000bc53507220 */ /* 0x000fe20000410000 */
[--C-:B------:R-:W-:Y:S01]  /*2d80*/  FFMA.FTZ R83, R21, UR17, R198.reuse ;  /* 0x0000001115537c23 */ /* 0x100fe200080100c6 */
[----:B------:R-:W-:Y:S01]  /*2d90*/  FMUL.FTZ R188, R185, UR16 ;  /* 0x00000010b9bc7c20 */ /* 0x000fe20008410000 */
[----:B------:R-:W-:Y:S01]  /*2da0*/  FMUL.FTZ R196, R191, UR16 ;  /* 0x00000010bfc47c20 */ /* 0x000fe20008410000 */
[----:B------:R-:W-:Y:S01]  /*2db0*/  F2FP.F16.F32.PACK_AB R195, R195, R82 ;  /* 0x00000052c3c3723e */ /* 0x000fe200000000ff */
[----:B------:R-:W-:Y:S01]  /*2dc0*/  FADD.FTZ R83, R22, -R83 ;  /* 0x8000005316537221 */ /* 0x000fe20000010000 */
[C---:B------:R-:W-:Y:S01]  /*2dd0*/  FFMA.FTZ R204, R188.reuse, R194, R81 ;  /* 0x000000c2bccc7223 */ /* 0x040fe20000010051 */
[----:B------:R-:W-:Y:S01]  /*2de0*/  FMUL.FTZ R81, R188, R189 ;  /* 0x000000bdbc517220 */ /* 0x000fe20000410000 */
[----:B------:R-:W-:Y:S01]  /*2df0*/  FFMA.FTZ R189, R3, UR17, R198 ;  /* 0x0000001103bd7c23 */ /* 0x000fe200080100c6 */
[----:B------:R-:W-:Y:S01]  /*2e00*/  FMUL.FTZ R190, R83, UR24 ;  /* 0x0000001853be7c20 */ /* 0x000fe20008410000 */
[----:B------:R-:W-:-:S02]  /*2e10*/  HADD2.F32 R188, -RZ, R193.H0_H0 ;  /* 0x200000c1ffbc7230 */ /* 0x000fc40000004100 */
[----:B------:R-:W-:Y:S01]  /*2e20*/  FADD.FTZ R189, R20, -R189 ;  /* 0x800000bd14bd7221 */ /* 0x000fe20000010000 */
[----:B------:R-:W-:Y:S01]  /*2e30*/  FMUL.FTZ R83, R190, UR16 ;  /* 0x00000010be537c20 */ /* 0x000fe20008410000 */
[----:B------:R-:W-:Y:S02]  /*2e40*/  HADD2.F32 R193, -RZ, R193.H1_H1 ;  /* 0x300000c1ffc17230 */ /* 0x000fe40000004100 */
[----:B------:R-:W-:Y:S02]  /*2e50*/  HADD2.F32 R194, -RZ, R177.H0_H0 ;  /* 0x200000b1ffc27230 */ /* 0x000fe40000004100 */
[----:B------:R-:W-:Y:S01]  /*2e60*/  FFMA.FTZ R86, R83, R188, R86 ;  /* 0x000000bc53567223 */ /* 0x000fe20000010056 */
[----:B------:R-:W-:Y:S01]  /*2e70*/  FMUL.FTZ R188, R189, UR24 ;  /* 0x00000018bdbc7c20 */ /* 0x000fe20008410000 */
[C---:B------:R-:W-:Y:S01]  /*2e80*/  FFMA.FTZ R87, R196.reuse, R193, R87 ;  /* 0x000000c1c4577223 */ /* 0x040fe20000010057 */
[----:B------:R-:W-:Y:S01]  /*2e90*/  FMUL.FTZ R196, R196, R197 ;  /* 0x000000c5c4c47220 */ /* 0x000fe20000410000 */
[----:B------:R-:W-:-:S02]  /*2ea0*/  HADD2.F32 R189, -RZ, R192.H0_H0 ;  /* 0x200000c0ffbd7230 */ /* 0x000fc40000004100 */
[----:B------:R-:W-:Y:S01]  /*2eb0*/  FMUL.FTZ R197, R188, UR16 ;  /* 0x00000010bcc57c20 */ /* 0x000fe20008410000 */
[----:B------:R-:W-:Y:S01]  /*2ec0*/  FMUL.FTZ R83, R83, R194 ;  /* 0x000000c253537220 */ /* 0x000fe20000410000 */
[----:B------:R-:W-:Y:S02]  /*2ed0*/  HADD2.F32 R193, -RZ, R192.H1_H1 ;  /* 0x300000c0ffc17230 */ /* 0x000fe40000004100 */
[----:B------:R-:W-:Y:S01]  /*2ee0*/  FFMA.FTZ R84, R197, R189, R84 ;  /* 0x000000bdc5547223 */ /* 0x000fe20000010054 */
[----:B------:R-:W-:Y:S01]  /*2ef0*/  FMUL.FTZ R189, R200, UR24 ;  /* 0x00000018c8bd7c20 */ /* 0x000fe20008410000 */
[----:B------:R-:W-:-:S03]  /*2f00*/  HADD2.F32 R194, -RZ, R176.H0_H0 ;  /* 0x200000b0ffc27230 */ /* 0x000fc60000004100 */
[----:B------:R-:W-:Y:S02]  /*2f10*/  FMUL.FTZ R192, R189, UR16 ;  /* 0x00000010bdc07c20 */ /* 0x000fe40008410000 */
[----:B------:R-:W-:Y:S01]  /*2f20*/  FMUL.FTZ R197, R197, R194 ;  /* 0x000000c2c5c57220 */ /* 0x000fe20000410000 */
[----:B------:R-:W-:Y:S01]  /*2f30*/  F2FP.F16.F32.PACK_AB R194, R81, R80 ;  /* 0x0000005051c2723e */ /* 0x000fe200000000ff */
[C---:B------:R-:W-:Y:S01]  /*2f40*/  FFMA.FTZ R85, R192.reuse, R193, R85 ;  /* 0x000000c1c0557223 */ /* 0x040fe20000010055 */
[----:B------:R-:W-:Y:S01]  /*2f50*/  FMUL.FTZ R192, R192, R201 ;  /* 0x000000c9c0c07220 */ /* 0x000fe20000410000 */
[----:B------:R-:W-:-:S04]  /*2f60*/  F2FP.F16.F32.PACK_AB R193, R196, R83 ;  /* 0x00000053c4c1723e */ /* 0x000fc800000000ff */
[----:B------:R-:W-:Y:S01]  /*2f70*/  F2FP.F16.F32.PACK_AB R192, R192, R197 ;  /* 0x000000c5c0c0723e */ /* 0x000fe200000000ff */
[----:B------:R-:W-:Y:S06]  /*2f80*/  BRA `(.L_x_9593) ;  /* 0x0000000800387947 */ /* 0x000fec0003800000 */
.L_x_9591:
[----:B------:R-:W-:Y:S01]  /*2f90*/  UMOV UR4, UR8 ;  /* 0x0000000800047c82 */ /* 0x000fe20008000000 */
[----:B------:R-:W-:Y:S01]  /*2fa0*/  UMOV UR5, UR9 ;  /* 0x0000000900057c82 */ /* 0x000fe20008000000 */
[----:B------:R-:W-:-:S04]  /*2fb0*/  UISETP.NE.U32.AND UP1, UPT, UR4, URZ, UPT ;  /* 0x000000ff0400728c */ /* 0x000fc8000bf25070 */
[----:B------:R-:W-:-:S09]  /*2fc0*/  UISETP.NE.AND.EX UP1, UPT, UR5, URZ, UPT, UP1 ;  /* 0x000000ff0500728c */ /* 0x000fd2000bf25310 */
[----:B------:R-:W-:Y:S05]  /*2fd0*/  BRA.U UP1, `(.L_x_9594) ;  /* 0x0000000501147547 */ /* 0x000fea000b800000 */
[--C-:B------:R-:W-:Y:S01]  /*2fe0*/  FFMA.FTZ R197, R243, UR17, R198.reuse ;  /* 0x00000011f3c57c23 */ /* 0x100fe200080100c6 */
[----:B------:R-:W-:Y:S01]  /*2ff0*/  FFMA.FTZ R196, R252, UR17, R198 ;  /* 0x00000011fcc47c23 */ /* 0x000fe200080100c6 */
[--C-:B-----5:R-:W-:Y:S02]  /*3000*/  HADD2.F32 R199, -RZ, R195.reuse.H0_H0 ;  /* 0x200000c3ffc77230 */ /* 0x120fe40000004100 */
[----:B------:R-:W-:Y:S01]  /*3010*/  FADD.FTZ R197, R240, -R197 ;  /* 0x800000c5f0c57221 */ /* 0x000fe20000010000 */
[----:B------:R-:W-:Y:S01]  /*3020*/  FADD.FTZ R200, R249, -R196 ;  /* 0x800000c4f9c87221 */ /* 0x000fe20000010000 */
[----:B------:R-:W-:Y:S02]  /*3030*/  HADD2.F32 R202, -RZ, R195.H1_H1 ;  /* 0x300000c3ffca7230 */ /* 0x000fe40000004100 */
[----:B------:R-:W-:Y:S01]  /*3040*/  FFMA.FTZ R196, R197, UR24, R50 ;  /* 0x00000018c5c47c23 */ /* 0x000fe20008010032 */
[----:B------:R-:W-:Y:S01]  /*3050*/  FFMA.FTZ R197, R200, UR24, R51 ;  /* 0x00000018c8c57c23 */ /* 0x000fe20008010033 */
[----:B------:R-:W-:-:S02]  /*3060*/  HADD2.F32 R203, -RZ, R194.H0_H0 ;  /* 0x200000c2ffcb7230 */ /* 0x000fc40000004100 */
[----:B------:R-:W-:Y:S01]  /*3070*/  FMUL.FTZ R195, R196, UR16 ;  /* 0x00000010c4c37c20 */ /* 0x000fe20008410000 */
[----:B------:R-:W-:Y:S01]  /*3080*/  FMUL.FTZ R196, R197, UR16 ;  /* 0x00000010c5c47c20 */ /* 0x000fe20008410000 */
[----:B------:R-:W-:Y:S02]  /*3090*/  HADD2.F32 R194, -RZ, R194.H1_H1 ;  /* 0x300000c2ffc27230 */ /* 0x000fe40000004100 */
[----:B------:R-:W-:Y:S01]  /*30a0*/  FFMA.FTZ R199, R199, R195, R82 ;  /* 0x000000c3c7c77223 */ /* 0x000fe20000010052 */
[----:B------:R-:W-:Y:S01]  /*30b0*/  FFMA.FTZ R202, R202, R196, R83 ;  /* 0x000000c4caca7223 */ /* 0x000fe20000010053 */
[--C-:B------:R-:W-:Y:S01]  /*30c0*/  FFMA.FTZ R83, R23, UR17, R198.reuse ;  /* 0x0000001117537c23 */ /* 0x100fe200080100c6 */
[----:B------:R-:W-:Y:S01]  /*30d0*/  FFMA.FTZ R82, R236, UR17, R198 ;  /* 0x00000011ec527c23 */ /* 0x000fe200080100c6 */
[----:B------:R-:W-:Y:S02]  /*30e0*/  HADD2.F32 R197, -RZ, R193.H0_H0 ;  /* 0x200000c1ffc57230 */ /* 0x000fe40000004100 */
[----:B------:R-:W-:Y:S01]  /*30f0*/  FADD.FTZ R83, R228, -R83 ;  /* 0x80000053e4537221 */ /* 0x000fe20000010000 */
[----:B------:R-:W-:Y:S01]  /*3100*/  FADD.FTZ R82, R245, -R82 ;  /* 0x80000052f5527221 */ /* 0x000fe20000010000 */
[----:B------:R-:W-:-:S02]  /*3110*/  HADD2.F32 R200, -RZ, R192.H1_H1 ;  /* 0x300000c0ffc87230 */ /* 0x000fc40000004100 */
[----:B------:R-:W-:Y:S01]  /*3120*/  FFMA.FTZ R83, R83, UR24, R48 ;  /* 0x0000001853537c23 */ /* 0x000fe20008010030 */
[----:B------:R-:W-:-:S03]  /*3130*/  FFMA.FTZ R82, R82, UR24, R49 ;  /* 0x0000001852527c23 */ /* 0x000fc60008010031 */
[----:B------:R-:W-:Y:S01]  /*3140*/  FMUL.FTZ R83, R83, UR16 ;  /* 0x0000001053537c20 */ /* 0x000fe20008410000 */
[----:B------:R-:W-:-:S03]  /*3150*/  FMUL.FTZ R82, R82, UR16 ;  /* 0x0000001052527c20 */ /* 0x000fc60008410000 */
[----:B------:R-:W-:Y:S01]  /*3160*/  FFMA.FTZ R203, R203, R83, R80 ;  /* 0x00000053cbcb7223 */ /* 0x000fe20000010050 */
[--C-:B------:R-:W-:Y:S01]  /*3170*/  FFMA.FTZ R80, R220, UR17, R198.reuse ;  /* 0x00000011dc507c23 */ /* 0x100fe200080100c6 */
[----:B------:R-:W-:Y:S01]  /*3180*/  FFMA.FTZ R204, R194, R82, R81 ;  /* 0x00000052c2cc7223 */ /* 0x000fe20000010051 */
[----:B------:R-:W-:Y:S01]  /*3190*/  FFMA.FTZ R81, R21, UR17, R198 ;  /* 0x0000001115517c23 */ /* 0x000fe200080100c6 */
[----:B------:R-:W-:Y:S02]  /*31a0*/  HADD2.F32 R194, -RZ, R193.H1_H1 ;  /* 0x300000c1ffc27230 */ /* 0x000fe40000004100 */
[----:B------:R-:W-:Y:S01]  /*31b0*/  FADD.FTZ R80, R225, -R80 ;  /* 0x80000050e1507221 */ /* 0x000fe20000010000 */
[----:B------:R-:W-:Y:S01]  /*31c0*/  FFMA.FTZ R193, R3, UR17, R198 ;  /* 0x0000001103c17c23 */ /* 0x000fe200080100c6 */
[----:B------:R-:W-:Y:S02]  /*31d0*/  FADD.FTZ R81, R22, -R81 ;  /* 0x8000005116517221 */ /* 0x000fe40000010000 */
[----:B------:R-:W-:Y:S01]  /*31e0*/  FFMA.FTZ R80, R80, UR24, R55 ;  /* 0x0000001850507c23 */ /* 0x000fe20008010037 */
[----:B------:R-:W-:Y:S01]  /*31f0*/  FADD.FTZ R193, R20, -R193 ;  /* 0x800000c114c17221 */ /* 0x000fe20000010000 */
[----:B------:R-:W-:-:S02]  /*3200*/  FFMA.FTZ R81, R81, UR24, R54 ;  /* 0x0000001851517c23 */ /* 0x000fc40008010036 */
[----:B------:R-:W-:Y:S01]  /*3210*/  FMUL.FTZ R80, R80, UR16 ;  /* 0x0000001050507c20 */ /* 0x000fe20008410000 */
[----:B------:R-:W-:Y:S01]  /*3220*/  FFMA.FTZ R193, R193, UR24, R52 ;  /* 0x00000018c1c17c23 */ /* 0x000fe20008010034 */
[----:B------:R-:W-:Y:S02]  /*3230*/  FMUL.FTZ R81, R81, UR16 ;  /* 0x0000001051517c20 */ /* 0x000fe40008410000 */
[----:B------:R-:W-:Y:S01]  /*3240*/  FFMA.FTZ R87, R194, R80, R87 ;  /* 0x00000050c2577223 */ /* 0x000fe20000010057 */
[----:B------:R-:W-:Y:S01]  /*3250*/  FFMA.FTZ R194, R18, UR17, R198 ;  /* 0x0000001112c27c23 */ /* 0x000fe200080100c6 */
[----:B------:R-:W-:Y:S01]  /*3260*/  FFMA.FTZ R86, R197, R81, R86 ;  /* 0x00000051c5567223 */ /* 0x000fe20000010056 */
[----:B------:R-:W-:Y:S02]  /*3270*/  HADD2.F32 R197, -RZ, R192.H0_H0 ;  /* 0x200000c0ffc57230 */ /* 0x000fe40000004100 */
[----:B------:R-:W-:Y:S01]  /*3280*/  FMUL.FTZ R193, R193, UR16 ;  /* 0x00000010c1c17c20 */ /* 0x000fe20008410000 */
[----:B------:R-:W-:-:S03]  /*3290*/  FADD.FTZ R194, R211, -R194 ;  /* 0x800000c2d3c27221 */ /* 0x000fc60000010000 */
[----:B------:R-:W-:Y:S01]  /*32a0*/  FFMA.FTZ R84, R197, R193, R84 ;  /* 0x000000c1c5547223 */ /* 0x000fe20000010054 */
[----:B------:R-:W-:Y:S01]  /*32b0*/  FFMA.FTZ R194, R194, UR24, R53 ;  /* 0x00000018c2c27c23 */ /* 0x000fe20008010035 */
[----:B------:R-:W-:-:S03]  /*32c0*/  HADD2.F32 R197, -RZ, R179.H1_H1 ;  /* 0x300000b3ffc57230 */ /* 0x000fc60000004100 */
[----:B------:R-:W-:Y:S01]  /*32d0*/  FMUL.FTZ R192, R194, UR16 ;  /* 0x00000010c2c07c20 */ /* 0x000fe20008410000 */
[----:B------:R-:W-:Y:S02]  /*32e0*/  HADD2.F32 R194, -RZ, R179.H0_H0 ;  /* 0x200000b3ffc27230 */ /* 0x000fe40000004100 */
[----:B------:R-:W-:Y:S01]  /*32f0*/  FMUL.FTZ R196, R197, R196 ;  /* 0x000000c4c5c47220 */ /* 0x000fe20000410000 */
[--C-:B------:R-:W-:Y:S02]  /*3300*/  HADD2.F32 R197, -RZ, R178.reuse.H1_H1 ;  /* 0x300000b2ffc57230 */ /* 0x100fe40000004100 */
[----:B------:R-:W-:Y:S01]  /*3310*/  FFMA.FTZ R85, R200, R192, R85 ;  /* 0x000000c0c8557223 */ /* 0x000fe20000010055 */
        /* <DEDUP_REMOVED lines=17> */
.L_x_9594:
        /* <DEDUP_REMOVED lines=8> */
[----:B------:R-:W-:Y:S01]  /*34b0*/  FFMA.FTZ R186, R185, UR24, R50 ;  /* 0x00000018b9ba7c23 */ /* 0x000fe20008010032 */
[----:B------:R-:W-:-:S02]  /*34c0*/  HADD2.F32 R195, -RZ, R179.H1_H1 ;  /* 0x300000b3ffc37230 */ /* 0x000fc40000004100 */
[----:B------:R-:W-:Y:S01]  /*34d0*/  FFMA.FTZ R187, R188, UR24, R51 ;  /* 0x00000018bcbb7c23 */ /* 0x000fe20008010033 */
[----:B------:R-:W-:Y:S02]  /*34e0*/  HADD2.F32 R203, -RZ, R194.H0_H0 ;  /* 0x200000c2ffcb7230 */ /* 0x000fe40000004100 */
[----:B------:R-:W-:Y:S01]  /*34f0*/  FMUL.FTZ R185, R186, UR16 ;  /* 0x00000010bab97c20 */ /* 0x000fe20008410000 */
[----:B------:R-:W-:Y:S02]  /*3500*/  HADD2.F32 R188, -RZ, R178.H0_H0 ;  /* 0x200000b2ffbc7230 */ /* 0x000fe40000004100 */
[----:B------:R-:W-:Y:S01]  /*3510*/  FADD.FTZ R190, R245, -R190 ;  /* 0x800000bef5be7221 */ /* 0x000fe20000010000 */
[----:B------:R-:W-:Y:S02]  /*3520*/  HADD2.F32 R194, -RZ, R194.H1_H1 ;  /* 0x300000c2ffc27230 */ /* 0x000fe40000004100 */
[-C--:B------:R-:W-:Y:S01]  /*3530*/  FFMA.FTZ R199, R199, R185.reuse, R82 ;  /* 0x000000b9c7c77223 */ /* 0x080fe20000010052 */
[----:B------:R-:W-:Y:S01]  /*3540*/  FMUL.FTZ R82, R184, R185 ;  /* 0x000000b9b8527220 */ /* 0x000fe20000410000 */
[----:B------:R-:W-:Y:S01]  /*3550*/  FFMA.FTZ R185, R23, UR17, R198 ;  /* 0x0000001117b97c23 */ /* 0x000fe200080100c6 */
[----:B------:R-:W-:Y:S01]  /*3560*/  FMUL.FTZ R184, R187, UR16 ;  /* 0x00000010bbb87c20 */ /* 0x000fe20008410000 */
[----:B------:R-:W-:-:S02]  /*3570*/  HADD2.F32 R189, -RZ, R178.H1_H1 ;  /* 0x300000b2ffbd7230 */ /* 0x000fc40000004100 */
[----:B------:R-:W-:Y:S01]  /*3580*/  FFMA.FTZ R200, R18, UR17, R198 ;  /* 0x0000001112c87c23 */ /* 0x000fe200080100c6 */
[----:B------:R-:W-:Y:S01]  /*3590*/  FADD.FTZ R185, R228, -R185 ;  /* 0x800000b9e4b97221 */ /* 0x000fe20000010000 */
[-C--:B------:R-:W-:Y:S01]  /*35a0*/  FFMA.FTZ R202, R202, R184.reuse, R83 ;  /* 0x000000b8caca7223 */ /* 0x080fe20000010053 */
[----:B------:R-:W-:Y:S01]  /*35b0*/  FMUL.FTZ R195, R195, R184 ;  /* 0x000000b8c3c37220 */ /* 0x000fe20000410000 */
[----:B------:R-:W-:Y:S01]  /*35c0*/  FADD.FTZ R200, R211, -R200 ;  /* 0x800000c8d3c87221 */ /* 0x000fe20000010000 */
[----:B------:R-:W-:Y:S01]  /*35d0*/  FFMA.FTZ R184, R185, UR24, R48 ;  /* 0x00000018b9b87c23 */ /* 0x000fe20008010030 */
[----:B------:R-:W-:Y:S02]  /*35e0*/  FFMA.FTZ R185, R190, UR24, R49 ;  /* 0x00000018beb97c23 */ /* 0x000fe40008010031 */
[----:B------:R-:W-:Y:S01]  /*35f0*/  F2FP.F16.F32.PACK_AB R195, R195, R82 ;  /* 0x00000052c3c3723e */ /* 0x000fe200000000ff */
[----:B------:R-:W-:-:S04]  /*3600*/  FMUL.FTZ R83, R184, UR16 ;  /* 0x00000010b8537c20 */ /* 0x000fc80008410000 */
[-C--:B------:R-:W-:Y:S01]  /*3610*/  FFMA.FTZ R203, R203, R83.reuse, R80 ;  /* 0x00000053cbcb7223 */ /* 0x080fe20000010050 */
[----:B------:R-:W-:Y:S01]  /*3620*/  FMUL.FTZ R80, R188, R83 ;  /* 0x00000053bc507220 */ /* 0x000fe20000410000 */
[----:B------:R-:W-:Y:S01]  /*3630*/  FFMA.FTZ R83, R21, UR17, R198 ;  /* 0x0000001115537c23 */ /* 0x000fe200080100c6 */
[----:B------:R-:W-:-:S03]  /*3640*/  FMUL.FTZ R188, R185, UR16 ;  /* 0x00000010b9bc7c20 */ /* 0x000fc60008410000 */
[----:B------:R-:W-:Y:S01]  /*3650*/  FADD.FTZ R83, R22, -R83 ;  /* 0x8000005316537221 */ /* 0x000fe20000010000 */
[-C--:B------:R-:W-:Y:S01]  /*3660*/  FFMA.FTZ R204, R194, R188.reuse, R81 ;  /* 0x000000bcc2cc7223 */ /* 0x080fe20000010051 */
[----:B------:R-:W-:Y:S01]  /*3670*/  FFMA.FTZ R194, R220, UR17, R198 ;  /* 0x00000011dcc27c23 */ /* 0x000fe200080100c6 */
[----:B------:R-:W-:Y:S01]  /*3680*/  FMUL.FTZ R81, R189, R188 ;  /* 0x000000bcbd517220 */ /* 0x000fe20000410000 */
[----:B------:R-:W-:Y:S01]  /*3690*/  FFMA.FTZ R190, R83, UR24, R54 ;  /* 0x0000001853be7c23 */ /* 0x000fe20008010036 */
[----:B------:R-:W-:Y:S02]  /*36a0*/  HADD2.F32 R189, -RZ, R193.H0_H0 ;  /* 0x200000c1ffbd7230 */ /* 0x000fe40000004100 */
[----:B------:R-:W-:Y:S01]  /*36b0*/  FADD.FTZ R194, R225, -R194 ;  /* 0x800000c2e1c27221 */ /* 0x000fe20000010000 */
[----:B------:R-:W-:Y:S02]  /*36c0*/  HADD2.F32 R188, -RZ, R177.H0_H0 ;  /* 0x200000b1ffbc7230 */ /* 0x000fe40000004100 */
[----:B------:R-:W-:Y:S01]  /*36d0*/  FMUL.FTZ R83, R190, UR16 ;  /* 0x00000010be537c20 */ /* 0x000fe20008410000 */
[----:B------:R-:W-:Y:S01]  /*36e0*/  FFMA.FTZ R191, R194, UR24, R55 ;  /* 0x00000018c2bf7c23 */ /* 0x000fe20008010037 */
[----:B------:R-:W-:-:S02]  /*36f0*/  HADD2.F32 R194, -RZ, R176.H0_H0 ;  /* 0x200000b0ffc27230 */ /* 0x000fc40000004100 */
[-C--:B------:R-:W-:Y:S01]  /*3700*/  FFMA.FTZ R86, R189, R83.reuse, R86 ;  /* 0x00000053bd567223 */ /* 0x080fe20000010056 */
[----:B------:R-:W-:Y:S01]  /*3710*/  FFMA.FTZ R189, R3, UR17, R198 ;  /* 0x0000001103bd7c23 */ /* 0x000fe200080100c6 */
[----:B------:R-:W-:Y:S01]  /*3720*/  FMUL.FTZ R83, R188, R83 ;  /* 0x00000053bc537220 */ /* 0x000fe20000410000 */
[----:B------:R-:W-:Y:S02]  /*3730*/  HADD2.F32 R188, -RZ, R193.H1_H1 ;  /* 0x300000c1ffbc7230 */ /* 0x000fe40000004100 */
[----:B------:R-:W-:Y:S01]  /*3740*/  FMUL.FTZ R196, R191, UR16 ;  /* 0x00000010bfc47c20 */ /* 0x000fe20008410000 */
[----:B------:R-:W-:Y:S01]  /*3750*/  FADD.FTZ R189, R20, -R189 ;  /* 0x800000bd14bd7221 */ /* 0x000fe20000010000 */
[----:B------:R-:W-:Y:S02]  /*3760*/  HADD2.F32 R193, -RZ, R177.H1_H1 ;  /* 0x300000b1ffc17230 */ /* 0x000fe40000004100 */
[----:B------:R-:W-:Y:S01]  /*3770*/  FFMA.FTZ R87, R188, R196, R87 ;  /* 0x000000c4bc577223 */ /* 0x000fe20000010057 */
[----:B------:R-:W-:Y:S01]  /*3780*/  FFMA.FTZ R188, R189, UR24, R52 ;  /* 0x00000018bdbc7c23 */ /* 0x000fe20008010034 */
[----:B------:R-:W-:-:S02]  /*3790*/  HADD2.F32 R189, -RZ, R192.H0_H0 ;  /* 0x200000c0ffbd7230 */ /* 0x000fc40000004100 */
[----:B------:R-:W-:Y:S01]  /*37a0*/  FMUL.FTZ R196, R193, R196 ;  /* 0x000000c4c1c47220 */ /* 0x000fe20000410000 */
[----:B------:R-:W-:Y:S02]  /*37b0*/  HADD2.F32 R193, -RZ, R176.H1_H1 ;  /* 0x300000b0ffc17230 */ /* 0x000fe40000004100 */
[----:B------:R-:W-:-:S04]  /*37c0*/  FMUL.FTZ R197, R188, UR16 ;  /* 0x00000010bcc57c20 */ /* 0x000fc80008410000 */
[-C--:B------:R-:W-:Y:S01]  /*37d0*/  FFMA.FTZ R84, R189, R197.reuse, R84 ;  /* 0x000000c5bd547223 */ /* 0x080fe20000010054 */
[----:B------:R-:W-:Y:S01]  /*37e0*/  FFMA.FTZ R189, R200, UR24, R53 ;  /* 0x00000018c8bd7c23 */ /* 0x000fe20008010035 */
[----:B------:R-:W-:Y:S01]  /*37f0*/  FMUL.FTZ R197, R194, R197 ;  /* 0x000000c5c2c57220 */ /* 0x000fe20000410000 */
[----:B------:R-:W-:Y:S02]  /*3800*/  HADD2.F32 R194, -RZ, R192.H1_H1 ;  /* 0x300000c0ffc27230 */ /* 0x000fe40000004100 */
[----:B------:R-:W-:-:S04]  /*3810*/  FMUL.FTZ R192, R189, UR16 ;  /* 0x00000010bdc07c20 */ /* 0x000fc80008410000 */
[-C--:B------:R-:W-:Y:S01]  /*3820*/  FFMA.FTZ R85, R194, R192.reuse, R85 ;  /* 0x000000c0c2557223 */ /* 0x080fe20000010055 */
[----:B------:R-:W-:Y:S01]  /*3830*/  FMUL.FTZ R192, R193, R192 ;  /* 0x000000c0c1c07220 */ /* 0x000fe20000410000 */
[----:B------:R-:W-:Y:S02]  /*3840*/  F2FP.F16.F32.PACK_AB R194, R81, R80 ;  /* 0x0000005051c2723e */ /* 0x000fe400000000ff */
[----:B------:R-:W-:Y:S02]  /*3850*/  F2FP.F16.F32.PACK_AB R193, R196, R83 ;  /* 0x00000053c4c1723e */ /* 0x000fe400000000ff */
[----:B------:R-:W-:-:S07]  /*3860*/  F2FP.F16.F32.PACK_AB R192, R192, R197 ;  /* 0x000000c5c0c0723e */ /* 0x000fce00000000ff */
.L_x_9593:
        /* <DEDUP_REMOVED lines=8> */
[----:B------:R-:W-:Y:S02]  /*38f0*/  MOV R82, R199 ;  /* 0x000000c700527202 */ /* 0x000fe40000000f00 */
[----:B------:R-:W-:Y:S02]  /*3900*/  MOV R83, R202 ;  /* 0x000000ca00537202 */ /* 0x000fe40000000f00 */
[----:B------:R0:W-:Y:S01]  /*3910*/  @P0 STG.E.128 desc[UR10][R196.64], R188 ;  /* 0x000000bcc4000986 */ /* 0x0001e2000c101d0a */
[----:B------:R-:W-:-:S03]  /*3920*/  IADD3 R0, PT, PT, R0, 0x100, RZ ;  /* 0x0000010000007810 */ /* 0x000fc60007ffe0ff */
[----:B------:R0:W-:Y:S04]  /*3930*/  @P0 STG.E.128 desc[UR10][R196.64+0x10], R184 ;  /* 0x000010b8c4000986 */ /* 0x0001e8000c101d0a */
[----:B------:R0:W-:Y:S02]  /*3940*/  STG.E.128 desc[UR10][R200.64], R192 ;  /* 0x000000c0c8007986 */ /* 0x0001e4000c101d0a */
.L_x_9590:
[----:B------:R-:W-:Y:S05]  /*3950*/  BSYNC.RECONVERGENT B0 ;  /* 0x0000000000007941 */ /* 0x000fea0003800200 */
.L_x_9589:
[----:B------:R-:W-:Y:S04]  /*3960*/  BSSY.RECONVERGENT B0, `(.L_x_9595) ;  /* 0x000012d000007945 */ /* 0x000fe80003800200 */
[----:B------:R-:W-:Y:S05]  /*3970*/  @!P3 BRA `(.L_x_9596) ;  /* 0x0000001000acb947 */ /* 0x000fea0003800000 */
[----:B0-----:R-:W0:Y:S02]  /*3980*/  LDC.64 R192, c[0x0][0x390] ;  /* 0x0000e400ffc07b82 */ /* 0x001e240000000a00 */
        /* <DEDUP_REMOVED lines=10> */
[--C-:B------:R-:W-:Y:S01]  /*3a30*/  FFMA.FTZ R187, R250, UR17, R198.reuse ;  /* 0x00000011fabb7c23 */ /* 0x100fe200080100c6 */
[----:B-----5:R-:W-:Y:S02]  /*3a40*/  HADD2.F32 R196, -RZ, R171.H0_H0 ;  /* 0x200000abffc47230 */ /* 0x020fe40000004100 */
[----:B------:R-:W-:Y:S01]  /*3a50*/  FFMA.FTZ R190, R234, UR17, R198 ;  /* 0x00000011eabe7c23 */ /* 0x000fe200080100c6 */
[----:B------:R-:W-:Y:S01]  /*3a60*/  FADD.FTZ R185, R239, -R184 ;  /* 0x800000b8efb97221 */ /* 0x000fe20000010000 */
[--C-:B------:R-:W-:Y:S02]  /*3a70*/  HADD2.F32 R184, -RZ, R195.reuse.H0_H0 ;  /* 0x200000c3ffb87230 */ /* 0x100fe40000004100 */
        /* <DEDUP_REMOVED lines=9> */
[----:B------:R-:W-:Y:S01]  /*3b10*/  FFMA.FTZ R200, R218, UR17, R198 ;  /* 0x00000011dac87c23 */ /* 0x000fe200080100c6 */
[C---:B------:R-:W-:Y:S01]  /*3b20*/  FFMA.FTZ R74, R185.reuse, R184, R74 ;  /* 0x000000b8b94a7223 */ /* 0x040fe2000001004a */
[----:B------:R-:W-:Y:S01]  /*3b30*/  FMUL.FTZ R196, R185, R196 ;  /* 0x000000c4b9c47220 */ /* 0x000fe20000410000 */
[----:B------:R-:W-:Y:S01]  /*3b40*/  FFMA.FTZ R185, R221, UR17, R198 ;  /* 0x00000011ddb97c23 */ /* 0x000fe200080100c6 */
[----:B------:R-:W-:Y:S01]  /*3b50*/  FMUL.FTZ R184, R187, UR16 ;  /* 0x00000010bbb87c20 */ /* 0x000fe20008410000 */
[----:B------:R-:W-:-:S02]  /*3b60*/  HADD2.F32 R194, -RZ, R194.H1_H1 ;  /* 0x300000c2ffc27230 */ /* 0x000fc40000004100 */
[----:B------:R-:W-:Y:S01]  /*3b70*/  FADD.FTZ R200, R223, -R200 ;  /* 0x800000c8dfc87221 */ /* 0x000fe20000010000 */
[----:B------:R-:W-:Y:S01]  /*3b80*/  FADD.FTZ R185, R226, -R185 ;  /* 0x800000b9e2b97221 */ /* 0x000fe20000010000 */
[C---:B------:R-:W-:Y:S01]  /*3b90*/  FFMA.FTZ R75, R184.reuse, R195, R75 ;  /* 0x000000c3b84b7223 */ /* 0x040fe2000001004b */
[----:B------:R-:W-:Y:S01]  /*3ba0*/  FMUL.FTZ R195, R184, R189 ;  /* 0x000000bdb8c37220 */ /* 0x000fe20000410000 */
[----:B------:R-:W-:Y:S01]  /*3bb0*/  FFMA.FTZ R189, R19, UR17, R198 ;  /* 0x0000001113bd7c23 */ /* 0x000fe200080100c6 */
[----:B------:R-:W-:Y:S01]  /*3bc0*/  FFMA.FTZ R184, R185, UR24, R40 ;  /* 0x00000018b9b87c23 */ /* 0x000fe20008010028 */
[----:B------:R-:W-:Y:S02]  /*3bd0*/  HADD2.F32 R191, -RZ, R170.H1_H1 ;  /* 0x300000aaffbf7230 */ /* 0x000fe40000004100 */
[----:B------:R-:W-:Y:S01]  /*3be0*/  FFMA.FTZ R204, R16, UR17, R198 ;  /* 0x0000001110cc7c23 */ /* 0x000fe200080100c6 */
[----:B------:R-:W-:Y:S01]  /*3bf0*/  FADD.FTZ R189, R212, -R189 ;  /* 0x800000bdd4bd7221 */ /* 0x000fe20000010000 */
[----:B------:R-:W-:Y:S01]  /*3c00*/  FMUL.FTZ R185, R184, UR16 ;  /* 0x00000010b8b97c20 */ /* 0x000fe20008410000 */
[----:B------:R-:W-:-:S02]  /*3c10*/  HADD2.F32 R201, -RZ, R169.H1_H1 ;  /* 0x300000a9ffc97230 */ /* 0x000fc40000004100 */
[----:B------:R-:W-:Y:S01]  /*3c20*/  FADD.FTZ R204, R209, -R204 ;  /* 0x800000ccd1cc7221 */ /* 0x000fe20000010000 */
[----:B------:R-:W-:Y:S02]  /*3c30*/  HADD2.F32 R203, -RZ, R168.H1_H1 ;  /* 0x300000a8ffcb7230 */ /* 0x000fe40000004100 */
[C---:B------:R-:W-:Y:S01]  /*3c40*/  FFMA.FTZ R199, R185.reuse, R199, R72 ;  /* 0x000000c7b9c77223 */ /* 0x040fe20000010048 */
[----:B------:R-:W-:Y:S01]  /*3c50*/  FMUL.FTZ R72, R185, R188 ;  /* 0x000000bcb9487220 */ /* 0x000fe20000410000 */
[----:B------:R-:W-:Y:S01]  /*3c60*/  FFMA.FTZ R185, R190, UR24, R41 ;  /* 0x00000018beb97c23 */ /* 0x000fe20008010029 */
[----:B------:R-:W-:Y:S01]  /*3c70*/  FFMA.FTZ R190, R189, UR24, R46 ;  /* 0x00000018bdbe7c23 */ /* 0x000fe2000801002e */
[----:B------:R-:W-:Y:S01]  /*3c80*/  FFMA.FTZ R189, R9, UR17, R198 ;  /* 0x0000001109bd7c23 */ /* 0x000fe200080100c6 */
[----:B------:R-:W-:Y:S01]  /*3c90*/  F2FP.F16.F32.PACK_AB R195, R195, R196 ;  /* 0x000000c4c3c3723e */ /* 0x000fe200000000ff */
[----:B------:R-:W-:Y:S01]  /*3ca0*/  FMUL.FTZ R188, R185, UR16 ;  /* 0x00000010b9bc7c20 */ /* 0x000fe20008410000 */
[----:B------:R-:W-:Y:S01]  /*3cb0*/  FMUL.FTZ R197, R190, UR16 ;  /* 0x00000010bec57c20 */ /* 0x000fe20008410000 */
[----:B------:R-:W-:-:S02]  /*3cc0*/  FADD.FTZ R189, R10, -R189 ;  /* 0x800000bd0abd7221 */ /* 0x000fc40000010000 */
[C---:B------:R-:W-:Y:S01]  /*3cd0*/  FFMA.FTZ R202, R188.reuse, R194, R73 ;  /* 0x000000c2bcca7223 */ /* 0x040fe20000010049 */
[----:B------:R-:W-:Y:S01]  /*3ce0*/  FMUL.FTZ R73, R188, R191 ;  /* 0x000000bfbc497220 */ /* 0x000fe20000410000 */
[--C-:B------:R-:W-:Y:S02]  /*3cf0*/  HADD2.F32 R188, -RZ, R193.reuse.H0_H0 ;  /* 0x200000c1ffbc7230 */ /* 0x100fe40000004100 */
[----:B------:R-:W-:Y:S01]  /*3d00*/  FFMA.FTZ R191, R200, UR24, R47 ;  /* 0x00000018c8bf7c23 */ /* 0x000fe2000801002f */
[----:B------:R-:W-:Y:S02]  /*3d10*/  HADD2.F32 R193, -RZ, R193.H1_H1 ;  /* 0x300000c1ffc17230 */ /* 0x000fe40000004100 */
[----:B------:R-:W-:Y:S02]  /*3d20*/  HADD2.F32 R194, -RZ, R169.H0_H0 ;  /* 0x200000a9ffc27230 */ /* 0x000fe40000004100 */
[----:B------:R-:W-:Y:S01]  /*3d30*/  FMUL.FTZ R200, R191, UR16 ;  /* 0x00000010bfc87c20 */ /* 0x000fe20008410000 */
[----:B------:R-:W-:Y:S01]  /*3d40*/  FFMA.FTZ R78, R197, R188, R78 ;  /* 0x000000bcc54e7223 */ /* 0x000fe2000001004e */
[----:B------:R-:W-:Y:S01]  /*3d50*/  FFMA.FTZ R188, R189, UR24, R44 ;  /* 0x00000018bdbc7c23 */ /* 0x000fe2000801002c */
[----:B------:R-:W-:-:S02]  /*3d60*/  HADD2.F32 R189, -RZ, R192.H0_H0 ;  /* 0x200000c0ffbd7230 */ /* 0x000fc40000004100 */
[C---:B------:R-:W-:Y:S01]  /*3d70*/  FFMA.FTZ R79, R200.reuse, R193, R79 ;  /* 0x000000c1c84f7223 */ /* 0x040fe2000001004f */
[----:B------:R-:W-:Y:S01]  /*3d80*/  FMUL.FTZ R200, R200, R201 ;  /* 0x000000c9c8c87220 */ /* 0x000fe20000410000 */
[----:B------:R-:W-:Y:S01]  /*3d90*/  FMUL.FTZ R201, R188, UR16 ;  /* 0x00000010bcc97c20 */ /* 0x000fe20008410000 */
[----:B------:R-:W-:Y:S01]  /*3da0*/  FMUL.FTZ R197, R197, R194 ;  /* 0x000000c2c5c57220 */ /* 0x000fe20000410000 */
[----:B------:R-:W-:Y:S02]  /*3db0*/  HADD2.F32 R193, -RZ, R192.H1_H1 ;  /* 0x300000c0ffc17230 */ /* 0x000fe40000004100 */
[----:B------:R-:W-:Y:S01]  /*3dc0*/  FFMA.FTZ R76, R201, R189, R76 ;  /* 0x000000bdc94c7223 */ /* 0x000fe2000001004c */
[----:B------:R-:W-:Y:S01]  /*3dd0*/  FFMA.FTZ R189, R204, UR24, R45 ;  /* 0x00000018ccbd7c23 */ /* 0x000fe2000801002d */
        /* <DEDUP_REMOVED lines=9> */
.L_x_9598:
[--C-:B------:R-:W-:Y:S01]  /*3e70*/  FFMA.FTZ R196, R241, UR17, R198.reuse ;  /* 0x00000011f1c47c23 */ /* 0x100fe200080100c6 */
[----:B------:R-:W-:Y:S01]  /*3e80*/  FFMA.FTZ R199, R250, UR17, R198 ;  /* 0x00000011fac77c23 */ /* 0x000fe200080100c6 */
[--C-:B-----5:R-:W-:Y:S02]  /*3e90*/  HADD2.F32 R200, -RZ, R195.reuse.H1_H1 ;  /* 0x300000c3ffc87230 */ /* 0x120fe40000004100 */
[----:B------:R-:W-:Y:S01]  /*3ea0*/  FADD.FTZ R197, R239, -R196 ;  /* 0x800000c4efc57221 */ /* 0x000fe20000010000 */
[----:B------:R-:W-:Y:S01]  /*3eb0*/  FADD.FTZ R196, R248, -R199 ;  /* 0x800000c7f8c47221 */ /* 0x000fe20000010000 */
[----:B------:R-:W-:Y:S02]  /*3ec0*/  HADD2.F32 R199, -RZ, R195.H0_H0 ;  /* 0x200000c3ffc77230 */ /* 0x000fe40000004100 */
[----:B------:R-:W-:Y:S01]  /*3ed0*/  FFMA.FTZ R197, R197, UR24, R42 ;  /* 0x00000018c5c57c23 */ /* 0x000fe2000801002a */
[----:B------:R-:W-:Y:S01]  /*3ee0*/  FFMA.FTZ R196, R196, UR24, R43 ;  /* 0x00000018c4c47c23 */ /* 0x000fe2000801002b */
[----:B------:R-:W-:-:S02]  /*3ef0*/  HADD2.F32 R202, -RZ, R194.H1_H1 ;  /* 0x300000c2ffca7230 */ /* 0x000fc40000004100 */
[----:B------:R-:W-:Y:S01]  /*3f00*/  FMUL.FTZ R195, R197, UR16 ;  /* 0x00000010c5c37c20 */ /* 0x000fe20008410000 */
[----:B------:R-:W-:Y:S01]  /*3f10*/  FMUL.FTZ R196, R196, UR16 ;  /* 0x00000010c4c47c20 */ /* 0x000fe20008410000 */
[----:B------:R-:W-:Y:S01]  /*3f20*/  FFMA.FTZ R197, R221, UR17, R198 ;  /* 0x00000011ddc57c23 */ /* 0x000fe200080100c6 */
[----:B------:R-:W-:Y:S02]  /*3f30*/  HADD2.F32 R203, -RZ, R192.H1_H1 ;  /* 0x300000c0ffcb7230 */ /* 0x000fe40000004100 */
[----:B------:R-:W-:Y:S01]  /*3f40*/  FFMA.FTZ R74, R195, R199, R74 ;  /* 0x000000c7c34a7223 */ /* 0x000fe2000001004a */
[----:B------:R-:W-:Y:S01]  /*3f50*/  FFMA.FTZ R75, R196, R200, R75 ;  /* 0x000000c8c44b7223 */ /* 0x000fe2000001004b */
[----:B------:R-:W-:Y:S01]  /*3f60*/  FFMA.FTZ R200, R234, UR17, R198 ;  /* 0x00000011eac87c23 */ /* 0x000fe200080100c6 */
[----:B------:R-:W-:Y:S01]  /*3f70*/  FADD.FTZ R197, R226, -R197 ;  /* 0x800000c5e2c57221 */ /* 0x000fe20000010000 */
[----:B------:R-:W-:Y:S02]  /*3f80*/  HADD2.F32 R199, -RZ, R194.H0_H0 ;  /* 0x200000c2ffc77230 */ /* 0x000fe40000004100 */
[----:B------:R-:W-:Y:S01]  /*3f90*/  FADD.FTZ R200, R231, -R200 ;  /* 0x800000c8e7c87221 */ /* 0x000fe20000010000 */
[----:B------:R-:W-:-:S03]  /*3fa0*/  FFMA.FTZ R197, R197, UR24, R40 ;  /* 0x00000018c5c57c23 */ /* 0x000fc60008010028 */
[----:B------:R-:W-:Y:S01]  /*3fb0*/  FFMA.FTZ R200, R200, UR24, R41 ;  /* 0x00000018c8c87c23 */ /* 0x000fe20008010029 */
[----:B------:R-:W-:-:S03]  /*3fc0*/  FMUL.FTZ R197, R197, UR16 ;  /* 0x00000010c5c57c20 */ /* 0x000fc60008410000 */
[----:B------:R-:W-:Y:S01]  /*3fd0*/  FMUL.FTZ R194, R200, UR16 ;  /* 0x00000010c8c27c20 */ /* 0x000fe20008410000 */
[----:B------:R-:W-:Y:S01]  /*3fe0*/  FFMA.FTZ R199, R197, R199, R72 ;  /* 0x000000c7c5c77223 */ /* 0x000fe20000010048 */
[--C-:B------:R-:W-:Y:S01]  /*3ff0*/  FFMA.FTZ R72, R218, UR17, R198.reuse ;  /* 0x00000011da487c23 */ /* 0x100fe200080100c6 */
[--C-:B------:R-:W-:Y:S02]  /*4000*/  HADD2.F32 R200, -RZ, R193.reuse.H0_H0 ;  /* 0x200000c1ffc87230 */ /* 0x100fe40000004100 */
[----:B------:R-:W-:Y:S01]  /*4010*/  FFMA.FTZ R202, R194, R202, R73 ;  /* 0x000000cac2ca7223 */ /* 0x000fe20000010049 */
[----:B------:R-:W-:Y:S01]  /*4020*/  FFMA.FTZ R73, R19, UR17, R198 ;  /* 0x0000001113497c23 */ /* 0x000fe200080100c6 */
[----:B------:R-:W-:Y:S01]  /*4030*/  FADD.FTZ R72, R223, -R72 ;  /* 0x80000048df487221 */ /* 0x000fe20000010000 */
[----:B------:R-:W-:Y:S02]  /*4040*/  HADD2.F32 R193, -RZ, R193.H1_H1 ;  /* 0x300000c1ffc17230 */ /* 0x000fe40000004100 */
[----:B------:R-:W-:Y:S01]  /*4050*/  FADD.FTZ R73, R212, -R73 ;  /* 0x80000049d4497221 */ /* 0x000fe20000010000 */
[----:B------:R-:W-:-:S03]  /*4060*/  FFMA.FTZ R72, R72, UR24, R47 ;  /* 0x0000001848487c23 */ /* 0x000fc6000801002f */
[----:B------:R-:W-:Y:S01]  /*4070*/  FFMA.FTZ R73, R73, UR24, R46 ;  /* 0x0000001849497c23 */ /* 0x000fe2000801002e */
        /* <DEDUP_REMOVED lines=8> */
[----:B------:R-:W-:-:S03]  /*4100*/  FFMA.FTZ R193, R193, UR24, R44 ;  /* 0x00000018c1c17c23 */ /* 0x000fc6000801002c */
[----:B------:R-:W-:Y:S01]  /*4110*/  FFMA.FTZ R201, R200, UR24, R45 ;  /* 0x00000018c8c97c23 */ /* 0x000fe2000801002d */
        /* <DEDUP_REMOVED lines=10> */
[----:B------:R-:W-:Y:S02]  /*41c0*/  HADD2.F32 R200, -RZ, R170.H0_H0 ;  /* 0x200000aaffc87230 */ /* 0x000fe40000004100 */
[----:B------:R-:W-:Y:S01]  /*41d0*/  FMUL.FTZ R194, R194, R201 ;  /* 0x000000c9c2c27220 */ /* 0x000fe20000410000 */
[--C-:B------:R-:W-:Y:S02]  /*41e0*/  HADD2.F32 R201, -RZ, R169.reuse.H1_H1 ;  /* 0x300000a9ffc97230 */ /* 0x100fe40000004100 */
[----:B------:R-:W-:Y:S01]  /*41f0*/  FMUL.FTZ R197, R197, R200 ;  /* 0x000000c8c5c57220 */ /* 0x000fe20000410000 */
[----:B------:R-:W-:Y:S01]  /*4200*/  HADD2.F32 R200, -RZ, R169.H0_H0 ;  /* 0x200000a9ffc87230 */ /* 0x000fe20000004100 */
[----:B------:R-:W-:Y:S01]  /*4210*/  F2FP.F16.F32.PACK_AB R195, R196, R195 ;  /* 0x000000c3c4c3723e */ /* 0x000fe200000000ff */
[----:B------:R-:W-:Y:S01]  /*4220*/  FMUL.FTZ R201, R72, R201 ;  /* 0x000000c948c97220 */ /* 0x000fe20000410000 */
[----:B------:R-:W-:-:S02]  /*4230*/  HADD2.F32 R72, -RZ, R168.H0_H0 ;  /* 0x200000a8ff487230 */ /* 0x000fc40000004100 */
[----:B------:R-:W-:Y:S01]  /*4240*/  FMUL.FTZ R200, R73, R200 ;  /* 0x000000c849c87220 */ /* 0x000fe20000410000 */
[----:B------:R-:W-:Y:S01]  /*4250*/  HADD2.F32 R73, -RZ, R168.H1_H1 ;  /* 0x300000a8ff497230 */ /* 0x000fe20000004100 */
[----:B------:R-:W-:Y:S01]  /*4260*/  F2FP.F16.F32.PACK_AB R194, R194, R197 ;  /* 0x000000c5c2c2723e */ /* 0x000fe200000000ff */
[----:B------:R-:W-:Y:S02]  /*4270*/  FMUL.FTZ R72, R193, R72 ;  /* 0x00000048c1487220 */ /* 0x000fe40000410000 */
[----:B------:R-:W-:Y:S01]  /*4280*/  F2FP.F16.F32.PACK_AB R193, R201, R200 ;  /* 0x000000c8c9c1723e */ /* 0x000fe200000000ff */
[----:B------:R-:W-:-:S05]  /*4290*/  FMUL.FTZ R73, R192, R73 ;  /* 0x00000049c0497220 */ /* 0x000fca0000410000 */
[----:B------:R-:W-:Y:S01]  /*42a0*/  F2FP.F16.F32.PACK_AB R192, R73, R72 ;  /* 0x0000004849c0723e */ /* 0x000fe200000000ff */
[----:B------:R-:W-:Y:S06]  /*42b0*/  BRA `(.L_x_9599) ;  /* 0x0000000800347947 */ /* 0x000fec0003800000 */
.L_x_9597:
[----:B------:R-:W0:Y:S02]  /*42c0*/  LDC.64 R196, c[0x0][0x478] ;  /* 0x00011e00ffc47b82 */ /* 0x000e240000000a00 */
[----:B0-----:R-:W-:-:S04]  /*42d0*/  ISETP.NE.U32.AND P0, PT, R196, RZ, PT ;  /* 0x000000ffc400720c */ /* 0x001fc80003f05070 */
[----:B------:R-:W-:-:S13]  /*42e0*/  ISETP.NE.AND.EX P0, PT, R197, RZ, PT, P0 ;  /* 0x000000ffc500720c */ /* 0x000fda0003f05300 */
[----:B------:R-:W-:Y:S05]  /*42f0*/  @!P0 BRA `(.L_x_9600) ;  /* 0x0000000400148947 */ /* 0x000fea0003800000 */
        /* <DEDUP_REMOVED lines=10> */
[----:B------:R-:W-:Y:S01]  /*43a0*/  FADD.FTZ R190, R231, -R190 ;  /* 0x800000bee7be7221 */ /* 0x000fe20000010000 */
[--C-:B------:R-:W-:Y:S02]  /*43b0*/  HADD2.F32 R199, -RZ, R194.reuse.H0_H0 ;  /* 0x200000c2ffc77230 */ /* 0x100fe40000004100 */
[----:B------:R-:W-:Y:S01]  /*43c0*/  FMUL.FTZ R185, R186, UR16 ;  /* 0x00000010bab97c20 */ /* 0x000fe20008410000 */
[----:B------:R-:W-:Y:S02]  /*43d0*/  HADD2.F32 R194, -RZ, R194.H1_H1 ;  /* 0x300000c2ffc27230 */ /* 0x000fe40000004100 */
[----:B------:R-:W-:Y:S01]  /*43e0*/  FFMA.FTZ R204, R16, UR17, R198 ;  /* 0x0000001110cc7c23 */ /* 0x000fe200080100c6 */
[----:B------:R-:W-:Y:S02]  /*43f0*/  HADD2.F32 R191, -RZ, R170.H1_H1 ;  /* 0x300000aaffbf7230 */ /* 0x000fe40000004100 */
[-C--:B------:R-:W-:Y:S01]  /*4400*/  FFMA.FTZ R74, R187, R185.reuse, R74 ;  /* 0x000000b9bb4a7223 */ /* 0x080fe2000001004a */
[----:B------:R-:W-:Y:S01]  /*4410*/  FMUL.FTZ R196, R196, R185 ;  /* 0x000000b9c4c47220 */ /* 0x000fe20000410000 */
[----:B------:R-:W-:Y:S01]  /*4420*/  FMUL.FTZ R187, R189, UR24 ;  /* 0x00000018bdbb7c20 */ /* 0x000fe20008410000 */
[--C-:B------:R-:W-:Y:S01]  /*4430*/  FFMA.FTZ R185, R221, UR17, R198.reuse ;  /* 0x00000011ddb97c23 */ /* 0x100fe200080100c6 */
[----:B------:R-:W-:Y:S01]  /*4440*/  FFMA.FTZ R189, R19, UR17, R198 ;  /* 0x0000001113bd7c23 */ /* 0x000fe200080100c6 */
[----:B------:R-:W-:Y:S01]  /*4450*/  FADD.FTZ R204, R209, -R204 ;  /* 0x800000ccd1cc7221 */ /* 0x000fe20000010000 */
[----:B------:R-:W-:Y:S01]  /*4460*/  FMUL.FTZ R184, R187, UR16 ;  /* 0x00000010bbb87c20 */ /* 0x000fe20008410000 */
[----:B------:R-:W-:Y:S01]  /*4470*/  FADD.FTZ R185, R226, -R185 ;  /* 0x800000b9e2b97221 */ /* 0x000fe20000010000 */
[----:B------:R-:W-:-:S02]  /*4480*/  FADD.FTZ R189, R212, -R189 ;  /* 0x800000bdd4bd7221 */ /* 0x000fc40000010000 */
[-C--:B------:R-:W-:Y:S01]  /*4490*/  FFMA.FTZ R75, R188, R184.reuse, R75 ;  /* 0x000000b8bc4b7223 */ /* 0x080fe2000001004b */
[----:B------:R-:W-:Y:S01]  /*44a0*/  FMUL.FTZ R195, R195, R184 ;  /* 0x000000b8c3c37220 */ /* 0x000fe20000410000 */
[----:B------:R-:W-:Y:S01]  /*44b0*/  FMUL.FTZ R184, R185, UR24 ;  /* 0x00000018b9b87c20 */ /* 0x000fe20008410000 */
[----:B------:R-:W-:-:S03]  /*44c0*/  HADD2.F32 R188, -RZ, R170.H0_H0 ;  /* 0x200000aaffbc7230 */ /* 0x000fc60000004100 */
[----:B------:R-:W-:Y:S01]  /*44d0*/  FMUL.FTZ R185, R184, UR16 ;  /* 0x00000010b8b97c20 */ /* 0x000fe20008410000 */
[----:B------:R-:W-:-:S03]  /*44e0*/  F2FP.F16.F32.PACK_AB R195, R195, R196 ;  /* 0x000000c4c3c3723e */ /* 0x000fc600000000ff */
[-C--:B------:R-:W-:Y:S01]  /*44f0*/  FFMA.FTZ R199, R199, R185.reuse, R72 ;  /* 0x000000b9c7c77223 */ /* 0x080fe20000010048 */
[----:B------:R-:W-:Y:S01]  /*4500*/  FMUL.FTZ R72, R188, R185 ;  /* 0x000000b9bc487220 */ /* 0x000fe20000410000 */
[----:B------:R-:W-:Y:S01]  /*4510*/  FMUL.FTZ R185, R190, UR24 ;  /* 0x00000018beb97c20 */ /* 0x000fe20008410000 */
[----:B------:R-:W-:Y:S01]  /*4520*/  FMUL.FTZ R190, R189, UR24 ;  /* 0x00000018bdbe7c20 */ /* 0x000fe20008410000 */
[----:B------:R-:W-:Y:S02]  /*4530*/  HADD2.F32 R189, -RZ, R193.H0_H0 ;  /* 0x200000c1ffbd7230 */ /* 0x000fe40000004100 */
[----:B------:R-:W-:Y:S01]  /*4540*/  FMUL.FTZ R188, R185, UR16 ;  /* 0x00000010b9bc7c20 */ /* 0x000fe20008410000 */
[----:B------:R-:W-:-:S03]  /*4550*/  FMUL.FTZ R197, R190, UR16 ;  /* 0x00000010bec57c20 */ /* 0x000fc60008410000 */
[-C--:B------:R-:W-:Y:S01]  /*4560*/  FFMA.FTZ R202, R194, R188.reuse, R73 ;  /* 0x000000bcc2ca7223 */ /* 0x080fe20000010049 */
[----:B------:R-:W-:Y:S01]  /*4570*/  FFMA.FTZ R194, R218, UR17, R198 ;  /* 0x00000011dac27c23 */ /* 0x000fe200080100c6 */
[----:B------:R-:W-:Y:S01]  /*4580*/  FMUL.FTZ R73, R191, R188 ;  /* 0x000000bcbf497220 */ /* 0x000fe20000410000 */
[----:B------:R-:W-:Y:S02]  /*4590*/  HADD2.F32 R188, -RZ, R169.H0_H0 ;  /* 0x200000a9ffbc7230 */ /* 0x000fe40000004100 */
[-C--:B------:R-:W-:Y:S01]  /*45a0*/  FFMA.FTZ R78, R189, R197.reuse, R78 ;  /* 0x000000c5bd4e7223 */ /* 0x080fe2000001004e */
[----:B------:R-:W-:Y:S01]  /*45b0*/  FADD.FTZ R194, R223, -R194 ;  /* 0x800000c2dfc27221 */ /* 0x000fe20000010000 */
[----:B------:R-:W-:Y:S01]  /*45c0*/  FFMA.FTZ R189, R9, UR17, R198 ;  /* 0x0000001109bd7c23 */ /* 0x000fe200080100c6 */
[----:B------:R-:W-:Y:S02]  /*45d0*/  FMUL.FTZ R197, R188, R197 ;  /* 0x000000c5bcc57220 */ /* 0x000fe40000410000 */
[----:B------:R-:W-:Y:S01]  /*45e0*/  FMUL.FTZ R191, R194, UR24 ;  /* 0x00000018c2bf7c20 */ /* 0x000fe20008410000 */
[----:B------:R-:W-:-:S02]  /*45f0*/  HADD2.F32 R188, -RZ, R193.H1_H1 ;  /* 0x300000c1ffbc7230 */ /* 0x000fc40000004100 */
[----:B------:R-:W-:Y:S01]  /*4600*/  FADD.FTZ R189, R10, -R189 ;  /* 0x800000bd0abd7221 */ /* 0x000fe20000010000 */
[----:B------:R-:W-:Y:S02]  /*4610*/  HADD2.F32 R194, -RZ, R168.H0_H0 ;  /* 0x200000a8ffc27230 */ /* 0x000fe40000004100 */
[----:B------:R-:W-:Y:S01]  /*4620*/  FMUL.FTZ R200, R191, UR16 ;  /* 0x00000010bfc87c20 */ /* 0x000fe20008410000 */
[----:B------:R-:W-:-:S03]  /*4630*/  HADD2.F32 R193, -RZ, R169.H1_H1 ;  /* 0x300000a9ffc17230 */ /* 0x000fc60000004100 */
[-C--:B------:R-:W-:Y:S01]  /*4640*/  FFMA.FTZ R79, R188, R200.reuse, R79 ;  /* 0x000000c8bc4f7223 */ /* 0x080fe2000001004f */
[----:B------:R-:W-:Y:S01]  /*4650*/  FMUL.FTZ R188, R189, UR24 ;  /* 0x00000018bdbc7c20 */ /* 0x000fe20008410000 */
[----:B------:R-:W-:Y:S02]  /*4660*/  HADD2.F32 R189, -RZ, R192.H0_H0 ;  /* 0x200000c0ffbd7230 */ /* 0x000fe40000004100 */
[----:B------:R-:W-:Y:S01]  /*4670*/  FMUL.FTZ R200, R193, R200 ;  /* 0x000000c8c1c87220 */ /* 0x000fe20000410000 */
[----:B------:R-:W-:Y:S02]  /*4680*/  HADD2.F32 R193, -RZ, R168.H1_H1 ;  /* 0x300000a8ffc17230 */ /* 0x000fe40000004100 */
[----:B------:R-:W-:-:S04]  /*4690*/  FMUL.FTZ R201, R188, UR16 ;  /* 0x00000010bcc97c20 */ /* 0x000fc80008410000 */
[-C--:B------:R-:W-:Y:S01]  /*46a0*/  FFMA.FTZ R76, R189, R201.reuse, R76 ;  /* 0x000000c9bd4c7223 */ /* 0x080fe2000001004c */
[----:B------:R-:W-:Y:S01]  /*46b0*/  FMUL.FTZ R189, R204, UR24 ;  /* 0x00000018ccbd7c20 */ /* 0x000fe20008410000 */
[----:B------:R-:W-:Y:S01]  /*46c0*/  FMUL.FTZ R201, R194, R201 ;  /* 0x000000c9c2c97220 */ /* 0x000fe20000410000 */
[----:B------:R-:W-:Y:S02]  /*46d0*/  HADD2.F32 R194, -RZ, R192.H1_H1 ;  /* 0x300000c0ffc27230 */ /* 0x000fe40000004100 */
[----:B------:R-:W-:-:S04]  /*46e0*/  FMUL.FTZ R192, R189, UR16 ;  /* 0x00000010bdc07c20 */ /* 0x000fc80008410000 */
[-C--:B------:R-:W-:Y:S01]  /*46f0*/  FFMA.FTZ R77, R194, R192.reuse, R77 ;  /* 0x000000c0c24d7223 */ /* 0x080fe2000001004d */
[----:B------:R-:W-:Y:S01]  /*4700*/  FMUL.FTZ R192, R193, R192 ;  /* 0x000000c0c1c07220 */ /* 0x000fe20000410000 */
[----:B------:R-:W-:Y:S02]  /*4710*/  F2FP.F16.F32.PACK_AB R194, R73, R72 ;  /* 0x0000004849c2723e */ /* 0x000fe400000000ff */
[----:B------:R-:W-:Y:S02]  /*4720*/  F2FP.F16.F32.PACK_AB R193, R200, R197 ;  /* 0x000000c5c8c1723e */ /* 0x000fe400000000ff */
[----:B------:R-:W-:Y:S01]  /*4730*/  F2FP.F16.F32.PACK_AB R192, R192, R201 ;  /* 0x000000c9c0c0723e */ /* 0x000fe200000000ff */
[----:B------:R-:W-:Y:S06]  /*4740*/  BRA `(.L_x_9599) ;  /* 0x0000000400107947 */ /* 0x000fec0003800000 */
.L_x_9600:
[--C-:B------:R-:W-:Y:S01]  /*4750*/  FFMA.FTZ R196, R241, UR17, R198.reuse ;  /* 0x00000011f1c47c23 */ /* 0x100fe200080100c6 */
[----:B------:R-:W-:Y:S01]  /*4760*/  FFMA.FTZ R197, R250, UR17, R198 ;  /* 0x00000011fac57c23 */ /* 0x000fe200080100c6 */
[--C-:B-----5:R-:W-:Y:S02]  /*4770*/  HADD2.F32 R200, -RZ, R195.reuse.H1_H1 ;  /* 0x300000c3ffc87230 */ /* 0x120fe40000004100 */
[----:B------:R-:W-:Y:S01]  /*4780*/  FADD.FTZ R196, R239, -R196 ;  /* 0x800000c4efc47221 */ /* 0x000fe20000010000 */
[----:B------:R-:W-:Y:S01]  /*4790*/  FADD.FTZ R197, R248, -R197 ;  /* 0x800000c5f8c57221 */ /* 0x000fe20000010000 */
[----:B------:R-:W-:Y:S02]  /*47a0*/  HADD2.F32 R202, -RZ, R194.H1_H1 ;  /* 0x300000c2ffca7230 */ /* 0x000fe40000004100 */
[----:B------:R-:W-:Y:S01]  /*47b0*/  FMUL.FTZ R196, R196, UR24 ;  /* 0x00000018c4c47c20 */ /* 0x000fe20008410000 */
[----:B------:R-:W-:Y:S01]  /*47c0*/  FMUL.FTZ R199, R197, UR24 ;  /* 0x00000018c5c77c20 */ /* 0x000fe20008410000 */
[----:B------:R-:W-:-:S02]  /*47d0*/  HADD2.F32 R197, -RZ, R195.H0_H0 ;  /* 0x200000c3ffc57230 */ /* 0x000fc40000004100 */
[----:B------:R-:W-:Y:S01]  /*47e0*/  FMUL.FTZ R195, R196, UR16 ;  /* 0x00000010c4c37c20 */ /* 0x000fe20008410000 */
[----:B------:R-:W-:Y:S01]  /*47f0*/  FMUL.FTZ R196, R199, UR16 ;  /* 0x00000010c7c47c20 */ /* 0x000fe20008410000 */
[----:B------:R-:W-:Y:S02]  /*4800*/  HADD2.F32 R199, -RZ, R194.H0_H0 ;  /* 0x200000c2ffc77230 */ /* 0x000fe40000004100 */
[----:B------:R-:W-:Y:S01]  /*4810*/  FFMA.FTZ R74, R197, R195, R74 ;  /* 0x000000c3c54a7223 */ /* 0x000fe2000001004a */
[--C-:B------:R-:W-:Y:S01]  /*4820*/  FFMA.FTZ R197, R221, UR17, R198.reuse ;  /* 0x00000011ddc57c23 */ /* 0x100fe200080100c6 */
[----:B------:R-:W-:Y:S01]  /*4830*/  FFMA.FTZ R75, R200, R196, R75 ;  /* 0x000000c4c84b7223 */ /* 0x000fe2000001004b */
[----:B------:R-:W-:Y:S01]  /*4840*/  FFMA.FTZ R200, R234, UR17, R198 ;  /* 0x00000011eac87c23 */ /* 0x000fe200080100c6 */
[----:B------:R-:W-:Y:S02]  /*4850*/  HADD2.F32 R201, -RZ, R193.H0_H0 ;  /* 0x200000c1ffc97230 */ /* 0x000fe40000004100 */
[----:B------:R-:W-:Y:S01]  /*4860*/  FADD.FTZ R197, R226, -R197 ;  /* 0x800000c5e2c57221 */ /* 0x000fe20000010000 */
[----:B------:R-:W-:-:S02]  /*4870*/  HADD2.F32 R204, -RZ, R192.H1_H1 ;  /* 0x300000c0ffcc7230 */ /* 0x000fc40000004100 */
[----:B------:R-:W-:Y:S01]  /*4880*/  FADD.FTZ R200, R231, -R200 ;  /* 0x800000c8e7c87221 */ /* 0x000fe20000010000 */
[----:B------:R-:W-:-:S03]  /*4890*/  FMUL.FTZ R197, R197, UR24 ;  /* 0x00000018c5c57c20 */ /* 0x000fc60008410000 */
[----:B------:R-:W-:Y:S01]  /*48a0*/  FMUL.FTZ R200, R200, UR24 ;  /* 0x00000018c8c87c20 */ /* 0x000fe20008410000 */
[----:B------:R-:W-:-:S03]  /*48b0*/  FMUL.FTZ R197, R197, UR16 ;  /* 0x00000010c5c57c20 */ /* 0x000fc60008410000 */
[----:B------:R-:W-:Y:S01]  /*48c0*/  FMUL.FTZ R194, R200, UR16 ;  /* 0x00000010c8c27c20 */ /* 0x000fe20008410000 */
[----:B------:R-:W-:Y:S02]  /*48d0*/  HADD2.F32 R200, -RZ, R193.H1_H1 ;  /* 0x300000c1ffc87230 */ /* 0x000fe40000004100 */
[----:B------:R-:W-:Y:S01]  /*48e0*/  FFMA.FTZ R199, R199, R197, R72 ;  /* 0x000000c5c7c77223 */ /* 0x000fe20000010048 */
[--C-:B------:R-:W-:Y:S01]  /*48f0*/  FFMA.FTZ R72, R218, UR17, R198.reuse ;  /* 0x00000011da487c23 */ /* 0x100fe200080100c6 */
[----:B------:R-:W-:Y:S01]  /*4900*/  FFMA.FTZ R202, R202, R194, R73 ;  /* 0x000000c2caca7223 */ /* 0x000fe20000010049 */
[--C-:B------:R-:W-:Y:S01]  /*4910*/  FFMA.FTZ R73, R19, UR17, R198.reuse ;  /* 0x0000001113497c23 */ /* 0x100fe200080100c6 */
[----:B------:R-:W-:Y:S01]  /*4920*/  FFMA.FTZ R193, R9, UR17, R198 ;  /* 0x0000001109c17c23 */ /* 0x000fe200080100c6 */
[----:B------:R-:W-:Y:S02]  /*4930*/  FADD.FTZ R72, R223, -R72 ;  /* 0x80000048df487221 */ /* 0x000fe40000010000 */
[----:B------:R-:W-:Y:S01]  /*4940*/  FADD.FTZ R73, R212, -R73 ;  /* 0x80000049d4497221 */ /* 0x000fe20000010000 */
[----:B------:R-:W-:Y:S01]  /*4950*/  FADD.FTZ R193, R10, -R193 ;  /* 0x800000c10ac17221 */ /* 0x000fe20000010000 */
[----:B------:R-:W-:-:S02]  /*4960*/  FMUL.FTZ R72, R72, UR24 ;  /* 0x0000001848487c20 */ /* 0x000fc40008410000 */
[----:B------:R-:W-:Y:S01]  /*4970*/  FMUL.FTZ R73, R73, UR24 ;  /* 0x0000001849497c20 */ /* 0x000fe20008410000 */
[----:B------:R-:W-:Y:S01]  /*4980*/  FMUL.FTZ R193, R193, UR24 ;  /* 0x00000018c1c17c20 */ /* 0x000fe20008410000 */
[----:B------:R-:W-:Y:S02]  /*4990*/  FMUL.FTZ R72, R72, UR16 ;  /* 0x0000001048487c20 */ /* 0x000fe40008410000 */
[----:B------:R-:W-:Y:S01]  /*49a0*/  FMUL.FTZ R73, R73, UR16 ;  /* 0x0000001049497c20 */ /* 0x000fe20008410000 */
[----:B------:R-:W-:Y:S01]  /*49b0*/  FMUL.FTZ R193, R193, UR16 ;  /* 0x00000010c1c17c20 */ /* 0x000fe20008410000 */
[----:B------:R-:W-:Y:S01]  /*49c0*/  FFMA.FTZ R79, R200, R72, R79 ;  /* 0x00000048c84f7223 */ /* 0x000fe2000001004f */
[----:B------:R-:W-:Y:S01]  /*49d0*/  FFMA.FTZ R200, R16, UR17, R198 ;  /* 0x0000001110c87c23 */ /* 0x000fe200080100c6 */
[----:B------:R-:W-:Y:S01]  /*49e0*/  FFMA.FTZ R78, R201, R73, R78 ;  /* 0x00000049c94e7223 */ /* 0x000fe2000001004e */
[----:B------:R-:W-:Y:S02]  /*49f0*/  HADD2.F32 R201, -RZ, R192.H0_H0 ;  /* 0x200000c0ffc97230 */ /* 0x000fe40000004100 */
[----:B------:R-:W-:-:S03]  /*4a00*/  FADD.FTZ R200, R209, -R200 ;  /* 0x800000c8d1c87221 */ /* 0x000fc60000010000 */
[----:B------:R-:W-:Y:S01]  /*4a10*/  FFMA.FTZ R76, R201, R193, R76 ;  /* 0x000000c1c94c7223 */ /* 0x000fe2000001004c */
[----:B------:R-:W-:Y:S01]  /*4a20*/  FMUL.FTZ R200, R200, UR24 ;  /* 0x00000018c8c87c20 */ /* 0x000fe20008410000 */
[----:B------:R-:W-:-:S03]  /*4a30*/  HADD2.F32 R201, -RZ, R171.H1_H1 ;  /* 0x300000abffc97230 */ /* 0x000fc60000004100 */
[----:B------:R-:W-:Y:S01]  /*4a40*/  FMUL.FTZ R192, R200, UR16 ;  /* 0x00000010c8c07c20 */ /* 0x000fe20008410000 */
[----:B------:R-:W-:Y:S02]  /*4a50*/  HADD2.F32 R200, -RZ, R171.H0_H0 ;  /* 0x200000abffc87230 */ /* 0x000fe40000004100 */
[----:B------:R-:W-:Y:S01]  /*4a60*/  FMUL.FTZ R196, R201, R196 ;  /* 0x000000c4c9c47220 */ /* 0x000fe20000410000 */
[--C-:B------:R-:W-:Y:S02]  /*4a70*/  HADD2.F32 R201, -RZ, R170.reuse.H1_H1 ;  /* 0x300000aaffc97230 */ /* 0x100fe40000004100 */
[----:B------:R-:W-:Y:S01]  /*4a80*/  FFMA.FTZ R77, R204, R192, R77 ;  /* 0x000000c0cc4d7223 */ /* 0x000fe2000001004d */
[----:B------:R-:W-:Y:S01]  /*4a90*/  FMUL.FTZ R195, R200, R195 ;  /* 0x000000c3c8c37220 */ /* 0x000fe20000410000 */
[----:B------:R-:W-:Y:S02]  /*4aa0*/  HADD2.F32 R200, -RZ, R170.H0_H0 ;  /* 0x200000aaffc87230 */ /* 0x000fe40000004100 */
[----:B------:R-:W-:Y:S01]  /*4ab0*/  FMUL.FTZ R194, R201, R194 ;  /* 0x000000c2c9c27220 */ /* 0x000fe20000410000 */
[--C-:B------:R-:W-:Y:S01]  /*4ac0*/  HADD2.F32 R201, -RZ, R169.reuse.H1_H1 ;  /* 0x300000a9ffc97230 */ /* 0x100fe20000004100 */
[----:B------:R-:W-:Y:S01]  /*4ad0*/  F2FP.F16.F32.PACK_AB R195, R196, R195 ;  /* 0x000000c3c4c3723e */ /* 0x000fe200000000ff */
[----:B------:R-:W-:Y:S01]  /*4ae0*/  FMUL.FTZ R197, R200, R197 ;  /* 0x000000c5c8c57220 */ /* 0x000fe20000410000 */
[----:B------:R-:W-:-:S02]  /*4af0*/  HADD2.F32 R200, -RZ, R169.H0_H0 ;  /* 0x200000a9ffc87230 */ /* 0x000fc40000004100 */
[----:B------:R-:W-:Y:S01]  /*4b00*/  FMUL.FTZ R201, R201, R72 ;  /* 0x00000048c9c97220 */ /* 0x000fe20000410000 */
[--C-:B------:R-:W-:Y:S01]  /*4b10*/  HADD2.F32 R72, -RZ, R168.reuse.H0_H0 ;  /* 0x200000a8ff487230 */ /* 0x100fe20000004100 */
[----:B------:R-:W-:Y:S01]  /*4b20*/  F2FP.F16.F32.PACK_AB R194, R194, R197 ;  /* 0x000000c5c2c2723e */ /* 0x000fe200000000ff */
[----:B------:R-:W-:Y:S01]  /*4b30*/  FMUL.FTZ R200, R200, R73 ;  /* 0x00000049c8c87220 */ /* 0x000fe20000410000 */
[----:B------:R-:W-:Y:S02]  /*4b40*/  HADD2.F32 R73, -RZ, R168.H1_H1 ;  /* 0x300000a8ff497230 */ /* 0x000fe40000004100 */
[----:B------:R-:W-:Y:S02]  /*4b50*/  FMUL.FTZ R72, R72, R193 ;  /* 0x000000c148487220 */ /* 0x000fe40000410000 */
[----:B------:R-:W-:Y:S01]  /*4b60*/  F2FP.F16.F32.PACK_AB R193, R201, R200 ;  /* 0x000000c8c9c1723e */ /* 0x000fe200000000ff */
[----:B------:R-:W-:-:S05]  /*4b70*/  FMUL.FTZ R73, R73, R192 ;  /* 0x000000c049497220 */ /* 0x000fca0000410000 */
[----:B------:R-:W-:-:S07]  /*4b80*/  F2FP.F16.F32.PACK_AB R192, R73, R72 ;  /* 0x0000004849c0723e */ /* 0x000fce00000000ff */
.L_x_9599:
[----:B------:R-:W0:Y:S08]  /*4b90*/  @P0 LDC.64 R196, c[0x0][0x478] ;  /* 0x00011e00ffc40b82 */ /* 0x000e300000000a00 */
[----:B------:R-:W1:Y:S01]  /*4ba0*/  LDC.64 R72, c[0x0][0x468] ;  /* 0x00011a00ff487b82 */ /* 0x000e620000000a00 */
[----:B0-----:R-:W-:-:S05]  /*4bb0*/  @P0 IMAD.WIDE.U32 R196, R0, 0x20, R196 ;  /* 0x0000002000c40825 */ /* 0x001fca00078e00c4 */
[----:B------:R2:W-:Y:S01]  /*4bc0*/  @P0 STG.E.128 desc[UR10][R196.64], R188 ;  /* 0x000000bcc4000986 */ /* 0x0005e2000c101d0a */
[----:B-1----:R-:W-:-:S03]  /*4bd0*/  IMAD.WIDE.U32 R200, R0, 0x10, R72 ;  /* 0x0000001000c87825 */ /* 0x002fc600078e0048 */
[----:B------:R2:W-:Y:S01]  /*4be0*/  @P0 STG.E.128 desc[UR10][R196.64+0x10], R184 ;  /* 0x000010b8c4000986 */ /* 0x0005e2000c101d0a */
[----:B------:R-:W-:Y:S02]  /*4bf0*/  MOV R72, R199 ;  /* 0x000000c700487202 */ /* 0x000fe40000000f00 */
[----:B------:R-:W-:Y:S01]  /*4c00*/  MOV R73, R202 ;  /* 0x000000ca00497202 */ /* 0x000fe20000000f00 */
[----:B------:R2:W-:Y:S01]  /*4c10*/  STG.E.128 desc[UR10][R200.64], R192 ;  /* 0x000000c0c8007986 */ /* 0x0005e2000c101d0a */
[----:B------:R-:W-:-:S07]  /*4c20*/  IADD3 R0, PT, PT, R0, 0x100, RZ ;  /* 0x0000010000007810 */ /* 0x000fce0007ffe0ff */
.L_x_9596:
[----:B------:R-:W-:Y:S05]  /*4c30*/  BSYNC.RECONVERGENT B0 ;  /* 0x0000000000007941 */ /* 0x000fea0003800200 */
.L_x_9595:
[----:B------:R-:W-:Y:S04]  /*4c40*/  BSSY.RECONVERGENT B0, `(.L_x_9601) ;  /* 0x000012d000007945 */ /* 0x000fe80003800200 */
[----:B------:R-:W-:Y:S05]  /*4c50*/  @!P2 BRA `(.L_x_9602) ;  /* 0x0000001000aca947 */ /* 0x000fea0003800000 */
[----:B0-2---:R-:W0:Y:S02]  /*4c60*/  LDC.64 R192, c[0x0][0x390] ;  /* 0x0000e400ffc07b82 */ /* 0x005e240000000a00 */
        /* <DEDUP_REMOVED lines=78> */
.L_x_9604:
        /* <DEDUP_REMOVED lines=11> */
[--C-:B------:R-:W-:Y:S01]  /*5200*/  FFMA.FTZ R197, R213, UR17, R198.reuse ;  /* 0x00000011d5c57c23 */ /* 0x100fe200080100c6 */
[----:B------:R-:W-:Y:S02]  /*5210*/  HADD2.F32 R203, -RZ, R192.H1_H1 ;  /* 0x300000c0ffcb7230 */ /* 0x000fe40000004100 */
[----:B------:R-:W-:Y:S01]  /*5220*/  FFMA.FTZ R67, R196, R200, R67 ;  /* 0x000000c8c4437223 */ /* 0x000fe20000010043 */
[----:B------:R-:W-:Y:S01]  /*5230*/  FFMA.FTZ R200, R230, UR17, R198 ;  /* 0x00000011e6c87c23 */ /* 0x000fe200080100c6 */
[----:B------:R-:W-:Y:S01]  /*5240*/  FADD.FTZ R197, R224, -R197 ;  /* 0x800000c5e0c57221 */ /* 0x000fe20000010000 */
[----:B------:R-:W-:Y:S01]  /*5250*/  FFMA.FTZ R66, R195, R199, R66 ;  /* 0x000000c7c3427223 */ /* 0x000fe20000010042 */
        /* <DEDUP_REMOVED lines=52> */
.L_x_9603:
        /* <DEDUP_REMOVED lines=17> */
[--C-:B------:R-:W-:Y:S01]  /*56b0*/  FFMA.FTZ R189, R15, UR17, R198.reuse ;  /* 0x000000110fbd7c23 */ /* 0x100fe200080100c6 */
[----:B------:R-:W-:Y:S02]  /*56c0*/  HADD2.F32 R194, -RZ, R194.H1_H1 ;  /* 0x300000c2ffc27230 */ /* 0x000fe40000004100 */
[----:B------:R-:W-:Y:S01]  /*56d0*/  FFMA.FTZ R204, R14, UR17, R198 ;  /* 0x000000110ecc7c23 */ /* 0x000fe200080100c6 */
[-C--:B------:R-:W-:Y:S01]  /*56e0*/  FFMA.FTZ R66, R187, R185.reuse, R66 ;  /* 0x000000b9bb427223 */ /* 0x080fe20000010042 */
[----:B------:R-:W-:Y:S01]  /*56f0*/  FMUL.FTZ R196, R196, R185 ;  /* 0x000000b9c4c47220 */ /* 0x000fe20000410000 */
[----:B------:R-:W-:Y:S01]  /*5700*/  FMUL.FTZ R187, R184, UR24 ;  /* 0x00000018b8bb7c20 */ /* 0x000fe20008410000 */
[----:B------:R-:W-:Y:S01]  /*5710*/  FFMA.FTZ R185, R213, UR17, R198 ;  /* 0x00000011d5b97c23 */ /* 0x000fe200080100c6 */
[----:B------:R-:W-:Y:S01]  /*5720*/  FADD.FTZ R189, R210, -R189 ;  /* 0x800000bdd2bd7221 */ /* 0x000fe20000010000 */
[----:B------:R-:W-:-:S02]  /*5730*/  HADD2.F32 R191, -RZ, R162.H1_H1 ;  /* 0x300000a2ffbf7230 */ /* 0x000fc40000004100 */
[----:B------:R-:W-:Y:S01]  /*5740*/  FMUL.FTZ R184, R187, UR16 ;  /* 0x00000010bbb87c20 */ /* 0x000fe20008410000 */
[----:B------:R-:W-:Y:S01]  /*5750*/  FADD.FTZ R185, R224, -R185 ;  /* 0x800000b9e0b97221 */ /* 0x000fe20000010000 */
[----:B------:R-:W-:Y:S02]  /*5760*/  FADD.FTZ R204, R17, -R204 ;  /* 0x800000cc11cc7221 */ /* 0x000fe40000010000 */
        /* <DEDUP_REMOVED lines=44> */
.L_x_9606:
[--C-:B------:R-:W-:Y:S01]  /*5a30*/  FFMA.FTZ R197, R233, UR17, R198.reuse ;  /* 0x00000011e9c57c23 */ /* 0x100fe200080100c6 */
[----:B------:R-:W-:Y:S01]  /*5a40*/  FFMA.FTZ R196, R242, UR17, R198 ;  /* 0x00000011f2c47c23 */ /* 0x000fe200080100c6 */
[--C-:B-----5:R-:W-:Y:S02]  /*5a50*/  HADD2.F32 R199, -RZ, R195.reuse.H0_H0 ;  /* 0x200000c3ffc77230 */ /* 0x120fe40000004100 */
[----:B------:R-:W-:Y:S01]  /*5a60*/  FADD.FTZ R197, R238, -R197 ;  /* 0x800000c5eec57221 */ /* 0x000fe20000010000 */
[----:B------:R-:W-:Y:S01]  /*5a70*/  FADD.FTZ R196, R247, -R196 ;  /* 0x800000c4f7c47221 */ /* 0x000fe20000010000 */
[----:B------:R-:W-:Y:S02]  /*5a80*/  HADD2.F32 R200, -RZ, R195.H1_H1 ;  /* 0x300000c3ffc87230 */ /* 0x000fe40000004100 */
[----:B------:R-:W-:Y:S01]  /*5a90*/  FMUL.FTZ R197, R197, UR24 ;  /* 0x00000018c5c57c20 */ /* 0x000fe20008410000 */
[----:B------:R-:W-:Y:S01]  /*5aa0*/  FMUL.FTZ R196, R196, UR24 ;  /* 0x00000018c4c47c20 */ /* 0x000fe20008410000 */
[----:B------:R-:W-:-:S02]  /*5ab0*/  HADD2.F32 R202, -RZ, R194.H1_H1 ;  /* 0x300000c2ffca7230 */ /* 0x000fc40000004100 */
[----:B------:R-:W-:Y:S01]  /*5ac0*/  FMUL.FTZ R195, R197, UR16 ;  /* 0x00000010c5c37c20 */ /* 0x000fe20008410000 */
[----:B------:R-:W-:Y:S01]  /*5ad0*/  FFMA.FTZ R197, R213, UR17, R198 ;  /* 0x00000011d5c57c23 */ /* 0x000fe200080100c6 */
[----:B------:R-:W-:Y:S01]  /*5ae0*/  FMUL.FTZ R196, R196, UR16 ;  /* 0x00000010c4c47c20 */ /* 0x000fe20008410000 */
[----:B------:R-:W-:Y:S02]  /*5af0*/  HADD2.F32 R201, -RZ, R193.H0_H0 ;  /* 0x200000c1ffc97230 */ /* 0x000fe40000004100 */
[----:B------:R-:W-:Y:S01]  /*5b00*/  FFMA.FTZ R66, R199, R195, R66 ;  /* 0x000000c3c7427223 */ /* 0x000fe20000010042 */
[----:B------:R-:W-:Y:S01]  /*5b10*/  FADD.FTZ R197, R224, -R197 ;  /* 0x800000c5e0c57221 */ /* 0x000fe20000010000 */
[----:B------:R-:W-:Y:S01]  /*5b20*/  FFMA.FTZ R67, R200, R196, R67 ;  /* 0x000000c4c8437223 */ /* 0x000fe20000010043 */
[----:B------:R-:W-:Y:S01]  /*5b30*/  FFMA.FTZ R200, R230, UR17, R198 ;  /* 0x00000011e6c87c23 */ /* 0x000fe200080100c6 */
[----:B------:R-:W-:Y:S02]  /*5b40*/  HADD2.F32 R199, -RZ, R194.H0_H0 ;  /* 0x200000c2ffc77230 */ /* 0x000fe40000004100 */
[----:B------:R-:W-:Y:S01]  /*5b50*/  FMUL.FTZ R197, R197, UR24 ;  /* 0x00000018c5c57c20 */ /* 0x000fe20008410000 */
[----:B------:R-:W-:-:S02]  /*5b60*/  HADD2.F32 R204, -RZ, R192.H1_H1 ;  /* 0x300000c0ffcc7230 */ /* 0x000fc40000004100 */
[----:B------:R-:W-:Y:S01]  /*5b70*/  FADD.FTZ R200, R229, -R200 ;  /* 0x800000c8e5c87221 */ /* 0x000fe20000010000 */
[----:B------:R-:W-:-:S03]  /*5b80*/  FMUL.FTZ R197, R197, UR16 ;  /* 0x00000010c5c57c20 */ /* 0x000fc60008410000 */
[----:B------:R-:W-:Y:S01]  /*5b90*/  FMUL.FTZ R200, R200, UR24 ;  /* 0x00000018c8c87c20 */ /* 0x000fe20008410000 */
[----:B------:R-:W-:Y:S01]  /*5ba0*/  FFMA.FTZ R199, R199, R197, R64 ;  /* 0x000000c5c7c77223 */ /* 0x000fe20000010040 */
[--C-:B------:R-:W-:Y:S02]  /*5bb0*/  FFMA.FTZ R64, R214, UR17, R198.reuse ;  /* 0x00000011d6407c23 */ /* 0x100fe400080100c6 */
[----:B------:R-:W-:Y:S01]  /*5bc0*/  FMUL.FTZ R194, R200, UR16 ;  /* 0x00000010c8c27c20 */ /* 0x000fe20008410000 */
[----:B------:R-:W-:Y:S02]  /*5bd0*/  HADD2.F32 R200, -RZ, R193.H1_H1 ;  /* 0x300000c1ffc87230 */ /* 0x000fe40000004100 */
[----:B------:R-:W-:Y:S01]  /*5be0*/  FFMA.FTZ R193, R7, UR17, R198 ;  /* 0x0000001107c17c23 */ /* 0x000fe200080100c6 */
[----:B------:R-:W-:Y:S01]  /*5bf0*/  FADD.FTZ R64, R219, -R64 ;  /* 0x80000040db407221 */ /* 0x000fe20000010000 */
[----:B------:R-:W-:Y:S01]  /*5c00*/  FFMA.FTZ R202, R202, R194, R65 ;  /* 0x000000c2caca7223 */ /* 0x000fe20000010041 */
[----:B------:R-:W-:Y:S01]  /*5c10*/  FFMA.FTZ R65, R15, UR17, R198 ;  /* 0x000000110f417c23 */ /* 0x000fe200080100c6 */
[----:B------:R-:W-:Y:S01]  /*5c20*/  FADD.FTZ R193, R8, -R193 ;  /* 0x800000c108c17221 */ /* 0x000fe20000010000 */
[----:B------:R-:W-:-:S02]  /*5c30*/  FMUL.FTZ R64, R64, UR24 ;  /* 0x0000001840407c20 */ /* 0x000fc40008410000 */
[----:B------:R-:W-:Y:S01]  /*5c40*/  FADD.FTZ R65, R210, -R65 ;  /* 0x80000041d2417221 */ /* 0x000fe20000010000 */
[----:B------:R-:W-:Y:S01]  /*5c50*/  FMUL.FTZ R193, R193, UR24 ;  /* 0x00000018c1c17c20 */ /* 0x000fe20008410000 */
[----:B------:R-:W-:Y:S02]  /*5c60*/  FMUL.FTZ R64, R64, UR16 ;  /* 0x0000001040407c20 */ /* 0x000fe40008410000 */
[----:B------:R-:W-:Y:S01]  /*5c70*/  FMUL.FTZ R65, R65, UR24 ;  /* 0x0000001841417c20 */ /* 0x000fe20008410000 */
[----:B------:R-:W-:Y:S01]  /*5c80*/  FMUL.FTZ R193, R193, UR16 ;  /* 0x00000010c1c17c20 */ /* 0x000fe20008410000 */
[----:B------:R-:W-:Y:S01]  /*5c90*/  FFMA.FTZ R71, R200, R64, R71 ;  /* 0x00000040c8477223 */ /* 0x000fe20000010047 */
[----:B------:R-:W-:Y:S01]  /*5ca0*/  FFMA.FTZ R200, R14, UR17, R198 ;  /* 0x000000110ec87c23 */ /* 0x000fe200080100c6 */
[----:B------:R-:W-:-:S03]  /*5cb0*/  FMUL.FTZ R65, R65, UR16 ;  /* 0x0000001041417c20 */ /* 0x000fc60008410000 */
[----:B------:R-:W-:Y:S01]  /*5cc0*/  FADD.FTZ R200, R17, -R200 ;  /* 0x800000c811c87221 */ /* 0x000fe20000010000 */
[----:B------:R-:W-:Y:S01]  /*5cd0*/  FFMA.FTZ R70, R201, R65, R70 ;  /* 0x00000041c9467223 */ /* 0x000fe20000010046 */
[----:B------:R-:W-:Y:S02]  /*5ce0*/  HADD2.F32 R201, -RZ, R192.H0_H0 ;  /* 0x200000c0ffc97230 */ /* 0x000fe40000004100 */
[----:B------:R-:W-:-:S03]  /*5cf0*/  FMUL.FTZ R200, R200, UR24 ;  /* 0x00000018c8c87c20 */ /* 0x000fc60008410000 */
[----:B------:R-:W-:Y:S01]  /*5d00*/  FFMA.FTZ R68, R201, R193, R68 ;  /* 0x000000c1c9447223 */ /* 0x000fe20000010044 */
[----:B------:R-:W-:Y:S01]  /*5d10*/  FMUL.FTZ R192, R200, UR16 ;  /* 0x00000010c8c07c20 */ /* 0x000fe20008410000 */
[--C-:B------:R-:W-:Y:S02]  /*5d20*/  HADD2.F32 R200, -RZ, R163.reuse.H0_H0 ;  /* 0x200000a3ffc87230 */ /* 0x100fe40000004100 */
[----:B------:R-:W-:Y:S02]  /*5d30*/  HADD2.F32 R201, -RZ, R163.H1_H1 ;  /* 0x300000a3ffc97230 */ /* 0x000fe40000004100 */
[----:B------:R-:W-:Y:S01]  /*5d40*/  FFMA.FTZ R69, R204, R192, R69 ;  /* 0x000000c0cc457223 */ /* 0x000fe20000010045 */
[----:B------:R-:W-:Y:S01]  /*5d50*/  FMUL.FTZ R195, R200, R195 ;  /* 0x000000c3c8c37220 */ /* 0x000fe20000410000 */
[--C-:B------:R-:W-:Y:S02]  /*5d60*/  HADD2.F32 R200, -RZ, R162.reuse.H0_H0 ;  /* 0x200000a2ffc87230 */ /* 0x100fe40000004100 */
[----:B------:R-:W-:Y:S01]  /*5d70*/  FMUL.FTZ R196, R201, R196 ;  /* 0x000000c4c9c47220 */ /* 0x000fe20000410000 */
[----:B------:R-:W-:-:S02]  /*5d80*/  HADD2.F32 R201, -RZ, R162.H1_H1 ;  /* 0x300000a2ffc97230 */ /* 0x000fc40000004100 */
[----:B------:R-:W-:Y:S01]  /*5d90*/  FMUL.FTZ R197, R200, R197 ;  /* 0x000000c5c8c57220 */ /* 0x000fe20000410000 */
[--C-:B------:R-:W-:Y:S02]  /*5da0*/  HADD2.F32 R200, -RZ, R161.reuse.H0_H0 ;  /* 0x200000a1ffc87230 */ /* 0x100fe40000004100 */
[----:B------:R-:W-:Y:S01]  /*5db0*/  FMUL.FTZ R194, R201, R194 ;  /* 0x000000c2c9c27220 */ /* 0x000fe20000410000 */
[----:B------:R-:W-:Y:S01]  /*5dc0*/  HADD2.F32 R201, -RZ, R161.H1_H1 ;  /* 0x300000a1ffc97230 */ /* 0x000fe20000004100 */
[----:B------:R-:W-:Y:S01]  /*5dd0*/  F2FP.F16.F32.PACK_AB R195, R196, R195 ;  /* 0x000000c3c4c3723e */ /* 0x000fe200000000ff */
[----:B------:R-:W-:Y:S01]  /*5de0*/  FMUL.FTZ R200, R200, R65 ;  /* 0x00000041c8c87220 */ /* 0x000fe20000410000 */
[--C-:B------:R-:W-:Y:S02]  /*5df0*/  HADD2.F32 R65, -RZ, R160.reuse.H1_H1 ;  /* 0x300000a0ff417230 */ /* 0x100fe40000004100 */
[----:B------:R-:W-:Y:S01]  /*5e00*/  FMUL.FTZ R201, R201, R64 ;  /* 0x00000040c9c97220 */ /* 0x000fe20000410000 */
[----:B------:R-:W-:Y:S01]  /*5e10*/  HADD2.F32 R64, -RZ, R160.H0_H0 ;  /* 0x200000a0ff407230 */ /* 0x000fe20000004100 */
[----:B------:R-:W-:Y:S01]  /*5e20*/  F2FP.F16.F32.PACK_AB R194, R194, R197 ;  /* 0x000000c5c2c2723e */ /* 0x000fe200000000ff */
[----:B------:R-:W-:-:S03]  /*5e30*/  FMUL.FTZ R65, R65, R192 ;  /* 0x000000c041417220 */ /* 0x000fc60000410000 */
[----:B------:R-:W-:Y:S01]  /*5e40*/  FMUL.FTZ R64, R64, R193 ;  /* 0x000000c140407220 */ /* 0x000fe20000410000 */
[----:B------:R-:W-:-:S04]  /*5e50*/  F2FP.F16.F32.PACK_AB R193, R201, R200 ;  /* 0x000000c8c9c1723e */ /* 0x000fc800000000ff */
[----:B------:R-:W-:-:S07]  /*5e60*/  F2FP.F16.F32.PACK_AB R192, R65, R64 ;  /* 0x0000004041c0723e */ /* 0x000fce00000000ff */
.L_x_9605:
        /* <DEDUP_REMOVED lines=10> */
.L_x_9602:
[----:B------:R-:W-:Y:S05]  /*5f10*/  BSYNC.RECONVERGENT B0 ;  /* 0x0000000000007941 */ /* 0x000fea0003800200 */
.L_x_9601:
[----:B------:R-:W-:Y:S04]  /*5f20*/  BSSY.RECONVERGENT B0, `(.L_x_9607) ;  /* 0x000012e000007945 */ /* 0x000fe80003800200 */
[----:B------:R-:W-:Y:S05]  /*5f30*/  @!P1 BRA `(.L_x_9608) ;  /* 0x0000001000b09947 */ /* 0x000fea0003800000 */
[----:B0-23--:R-:W0:Y:S02]  /*5f40*/  LDC.64 R192, c[0x0][0x390] ;  /* 0x0000e400ffc07b82 */ /* 0x00de240000000a00 */
        /* <DEDUP_REMOVED lines=35> */
[----:B------:R-:W-:Y:S01]  /*6180*/  FFMA.FTZ R184, R185, UR24, R24 ;  /* 0x00000018b9b87c23 */ /* 0x000fe20008010018 */
[----:B------:R-:W-:Y:S01]  /*6190*/  FFMA.FTZ R185, R190, UR24, R25 ;  /* 0x00000018beb97c23 */ /* 0x000fe20008010019 */
[----:B------:R-:W-:Y:S01]  /*61a0*/  FADD.FTZ R196, R217, -R196 ;  /* 0x800000c4d9c47221 */ /* 0x000fe20000010000 */
[----:B------:R-:W-:Y:S02]  /*61b0*/  HADD2.F32 R199, -RZ, R152.H1_H1 ;  /* 0x30000098ffc77230 */ /* 0x000fe40000004100 */
[----:B------:R-:W-:Y:S01]  /*61c0*/  FMUL.FTZ R59, R184, UR16 ;  /* 0x00000010b83b7c20 */ /* 0x000fe20008410000 */
[----:B------:R-:W-:Y:S01]  /*61d0*/  F2FP.F16.F32.PACK_AB R195, R195, R58 ;  /* 0x0000003ac3c3723e */ /* 0x000fe200000000ff */
[----:B------:R-:W-:-:S02]  /*61e0*/  FFMA.FTZ R191, R196, UR24, R31 ;  /* 0x00000018c4bf7c23 */ /* 0x000fc4000801001f */
[C---:B------:R-:W-:Y:S01]  /*61f0*/  FFMA.FTZ R202, R59.reuse, R202, R56 ;  /* 0x000000ca3bca7223 */ /* 0x040fe20000010038 */
[----:B------:R-:W-:Y:S01]  /*6200*/  FMUL.FTZ R56, R59, R188 ;  /* 0x000000bc3b387220 */ /* 0x000fe20000410000 */
[--C-:B------:R-:W-:Y:S01]  /*6210*/  FFMA.FTZ R59, R11, UR17, R198.reuse ;  /* 0x000000110b3b7c23 */ /* 0x100fe200080100c6 */
[----:B------:R-:W-:Y:S01]  /*6220*/  FMUL.FTZ R188, R185, UR16 ;  /* 0x00000010b9bc7c20 */ /* 0x000fe20008410000 */
[----:B------:R-:W-:Y:S02]  /*6230*/  FMUL.FTZ R196, R191, UR16 ;  /* 0x00000010bfc47c20 */ /* 0x000fe40008410000 */
[----:B------:R-:W-:Y:S01]  /*6240*/  FADD.FTZ R59, R208, -R59 ;  /* 0x8000003bd03b7221 */ /* 0x000fe20000010000 */
[C---:B------:R-:W-:Y:S01]  /*6250*/  FFMA.FTZ R203, R188.reuse, R194, R57 ;  /* 0x000000c2bccb7223 */ /* 0x040fe20000010039 */
[----:B------:R-:W-:Y:S01]  /*6260*/  FMUL.FTZ R57, R188, R189 ;  /* 0x000000bdbc397220 */ /* 0x000fe20000410000 */
[----:B------:R-:W-:Y:S01]  /*6270*/  FFMA.FTZ R189, R5, UR17, R198 ;  /* 0x0000001105bd7c23 */ /* 0x000fe200080100c6 */
[----:B------:R-:W-:Y:S01]  /*6280*/  FFMA.FTZ R190, R59, UR24, R30 ;  /* 0x000000183bbe7c23 */ /* 0x000fe2000801001e */
[----:B------:R-:W-:-:S02]  /*6290*/  HADD2.F32 R188, -RZ, R193.H0_H0 ;  /* 0x200000c1ffbc7230 */ /* 0x000fc40000004100 */
[----:B------:R-:W-:Y:S01]  /*62a0*/  FFMA.FTZ R198, R12, UR17, R198 ;  /* 0x000000110cc67c23 */ /* 0x000fe200080100c6 */
[----:B------:R-:W-:Y:S01]  /*62b0*/  FADD.FTZ R189, R6, -R189 ;  /* 0x800000bd06bd7221 */ /* 0x000fe20000010000 */
[----:B------:R-:W-:Y:S01]  /*62c0*/  FMUL.FTZ R59, R190, UR16 ;  /* 0x00000010be3b7c20 */ /* 0x000fe20008410000 */
[----:B------:R-:W-:Y:S02]  /*62d0*/  HADD2.F32 R194, -RZ, R153.H0_H0 ;  /* 0x20000099ffc27230 */ /* 0x000fe40000004100 */
[----:B------:R-:W-:Y:S01]  /*62e0*/  FADD.FTZ R198, R13, -R198 ;  /* 0x800000c60dc67221 */ /* 0x000fe20000010000 */
[----:B------:R-:W-:Y:S02]  /*62f0*/  HADD2.F32 R193, -RZ, R193.H1_H1 ;  /* 0x300000c1ffc17230 */ /* 0x000fe40000004100 */
[----:B------:R-:W-:Y:S01]  /*6300*/  FFMA.FTZ R62, R59, R188, R62 ;  /* 0x000000bc3b3e7223 */ /* 0x000fe2000001003e */
[----:B------:R-:W-:Y:S01]  /*6310*/  FFMA.FTZ R188, R189, UR24, R28 ;  /* 0x00000018bdbc7c23 */ /* 0x000fe2000801001c */
[----:B------:R-:W-:Y:S01]  /*6320*/  FMUL.FTZ R59, R59, R194 ;  /* 0x000000c23b3b7220 */ /* 0x000fe20000410000 */
[----:B------:R-:W-:-:S02]  /*6330*/  HADD2.F32 R194, -RZ, R152.H0_H0 ;  /* 0x20000098ffc27230 */ /* 0x000fc40000004100 */
[----:B------:R-:W-:Y:S01]  /*6340*/  FFMA.FTZ R63, R196, R193, R63 ;  /* 0x000000c1c43f7223 */ /* 0x000fe2000001003f */
[----:B------:R-:W-:Y:S02]  /*6350*/  HADD2.F32 R193, -RZ, R192.H0_H0 ;  /* 0x200000c0ffc17230 */ /* 0x000fe40000004100 */
[----:B------:R-:W-:Y:S01]  /*6360*/  FMUL.FTZ R189, R188, UR16 ;  /* 0x00000010bcbd7c20 */ /* 0x000fe20008410000 */
[----:B------:R-:W-:-:S03]  /*6370*/  FMUL.FTZ R196, R196, R197 ;  /* 0x000000c5c4c47220 */ /* 0x000fc60000410000 */
[C---:B------:R-:W-:Y:S01]  /*6380*/  FFMA.FTZ R60, R189.reuse, R193, R60 ;  /* 0x000000c1bd3c7223 */ /* 0x040fe2000001003c */
[----:B------:R-:W-:Y:S01]  /*6390*/  FMUL.FTZ R197, R189, R194 ;  /* 0x000000c2bdc57220 */ /* 0x000fe20000410000 */
[----:B------:R-:W-:Y:S01]  /*63a0*/  FFMA.FTZ R189, R198, UR24, R29 ;  /* 0x00000018c6bd7c23 */ /* 0x000fe2000801001d */
[----:B------:R-:W-:Y:S01]  /*63b0*/  HADD2.F32 R193, -RZ, R192.H1_H1 ;  /* 0x300000c0ffc17230 */ /* 0x000fe20000004100 */
[----:B------:R-:W-:Y:S02]  /*63c0*/  F2FP.F16.F32.PACK_AB R194, R57, R56 ;  /* 0x0000003839c2723e */ /* 0x000fe400000000ff */
[----:B------:R-:W-:-:S04]  /*63d0*/  FMUL.FTZ R192, R189, UR16 ;  /* 0x00000010bdc07c20 */ /* 0x000fc80008410000 */
[C---:B------:R-:W-:Y:S01]  /*63e0*/  FFMA.FTZ R61, R192.reuse, R193, R61 ;  /* 0x000000c1c03d7223 */ /* 0x040fe2000001003d */
[----:B------:R-:W-:Y:S01]  /*63f0*/  FMUL.FTZ R192, R192, R199 ;  /* 0x000000c7c0c07220 */ /* 0x000fe20000410000 */
[----:B------:R-:W-:-:S04]  /*6400*/  F2FP.F16.F32.PACK_AB R193, R196, R59 ;  /* 0x0000003bc4c1723e */ /* 0x000fc800000000ff */
[----:B------:R-:W-:Y:S01]  /*6410*/  F2FP.F16.F32.PACK_AB R192, R192, R197 ;  /* 0x000000c5c0c0723e */ /* 0x000fe200000000ff */
[----:B------:R-:W-:Y:S06]  /*6420*/  BRA `(.L_x_9611) ;  /* 0x0000000c00487947 */ /* 0x000fec0003800000 */
.L_x_9610:
        /* <DEDUP_REMOVED lines=19> */
[----:B------:R-:W-:Y:S01]  /*6560*/  FFMA.FTZ R59, R59, UR24, R24 ;  /* 0x000000183b3b7c23 */ /* 0x000fe20008010018 */
[----:B------:R-:W-:-:S03]  /*6570*/  FFMA.FTZ R58, R58, UR24, R25 ;  /* 0x000000183a3a7c23 */ /* 0x000fc60008010019 */
[----:B------:R-:W-:Y:S01]  /*6580*/  FMUL.FTZ R59, R59, UR16 ;  /* 0x000000103b3b7c20 */ /* 0x000fe20008410000 */
[----:B------:R-:W-:-:S03]  /*6590*/  FMUL.FTZ R58, R58, UR16 ;  /* 0x000000103a3a7c20 */ /* 0x000fc60008410000 */
[----:B------:R-:W-:Y:S01]  /*65a0*/  FFMA.FTZ R202, R59, R202, R56 ;  /* 0x000000ca3bca7223 */ /* 0x000fe20000010038 */
[--C-:B------:R-:W-:Y:S01]  /*65b0*/  FFMA.FTZ R56, R216, UR17, R198.reuse ;  /* 0x00000011d8387c23 */ /* 0x100fe200080100c6 */
[----:B------:R-:W-:Y:S01]  /*65c0*/  FFMA.FTZ R203, R58, R194, R57 ;  /* 0x000000c23acb7223 */ /* 0x000fe20000010039 */
[--C-:B------:R-:W-:Y:S02]  /*65d0*/  HADD2.F32 R194, -RZ, R193.reuse.H0_H0 ;  /* 0x200000c1ffc27230 */ /* 0x100fe40000004100 */
        /* <DEDUP_REMOVED lines=9> */
[--C-:B------:R-:W-:Y:S01]  /*6670*/  FFMA.FTZ R193, R5, UR17, R198.reuse ;  /* 0x0000001105c17c23 */ /* 0x100fe200080100c6 */
[----:B------:R-:W-:Y:S01]  /*6680*/  FFMA.FTZ R198, R12, UR17, R198 ;  /* 0x000000110cc67c23 */ /* 0x000fe200080100c6 */
[----:B------:R-:W-:Y:S01]  /*6690*/  FFMA.FTZ R62, R57, R194, R62 ;  /* 0x000000c2393e7223 */ /* 0x000fe2000001003e */
[----:B------:R-:W-:Y:S02]  /*66a0*/  HADD2.F32 R194, -RZ, R192.H0_H0 ;  /* 0x200000c0ffc27230 */ /* 0x000fe40000004100 */
[----:B------:R-:W-:Y:S01]  /*66b0*/  FADD.FTZ R193, R6, -R193 ;  /* 0x800000c106c17221 */ /* 0x000fe20000010000 */
[----:B------:R-:W-:-:S03]  /*66c0*/  FADD.FTZ R198, R13, -R198 ;  /* 0x800000c60dc67221 */ /* 0x000fc60000010000 */
[----:B------:R-:W-:Y:S01]  /*66d0*/  FFMA.FTZ R193, R193, UR24, R28 ;  /* 0x00000018c1c17c23 */ /* 0x000fe2000801001c */
[----:B------:R-:W-:-:S03]  /*66e0*/  FFMA.FTZ R198, R198, UR24, R29 ;  /* 0x00000018c6c67c23 */ /* 0x000fc6000801001d */
[----:B------:R-:W-:Y:S01]  /*66f0*/  FMUL.FTZ R193, R193, UR16 ;  /* 0x00000010c1c17c20 */ /* 0x000fe20008410000 */
[----:B------:R-:W-:-:S03]  /*6700*/  FMUL.FTZ R192, R198, UR16 ;  /* 0x00000010c6c07c20 */ /* 0x000fc60008410000 */
[----:B------:R-:W-:Y:S01]  /*6710*/  FFMA.FTZ R60, R193, R194, R60 ;  /* 0x000000c2c13c7223 */ /* 0x000fe2000001003c */
[----:B------:R-:W-:Y:S01]  /*6720*/  FFMA.FTZ R61, R192, R197, R61 ;  /* 0x000000c5c03d7223 */ /* 0x000fe2000001003d */
[--C-:B------:R-:W-:Y:S02]  /*6730*/  HADD2.F32 R194, -RZ, R155.reuse.H0_H0 ;  /* 0x2000009bffc27230 */ /* 0x100fe40000004100 */
[----:B------:R-:W-:-:S03]  /*6740*/  HADD2.F32 R197, -RZ, R155.H1_H1 ;  /* 0x3000009bffc57230 */ /* 0x000fc60000004100 */
[----:B------:R-:W-:Y:S01]  /*6750*/  FMUL.FTZ R195, R195, R194 ;  /* 0x000000c2c3c37220 */ /* 0x000fe20000410000 */
[--C-:B------:R-:W-:Y:S02]  /*6760*/  HADD2.F32 R194, -RZ, R154.reuse.H0_H0 ;  /* 0x2000009affc27230 */ /* 0x100fe40000004100 */
[----:B------:R-:W-:Y:S01]  /*6770*/  FMUL.FTZ R196, R196, R197 ;  /* 0x000000c5c4c47220 */ /* 0x000fe20000410000 */
[----:B------:R-:W-:Y:S02]  /*6780*/  HADD2.F32 R197, -RZ, R154.H1_H1 ;  /* 0x3000009affc57230 */ /* 0x000fe40000004100 */
        /* <DEDUP_REMOVED lines=15> */
.L_x_9609:
[----:B------:R-:W0:Y:S02]  /*6880*/  LDC.64 R196, c[0x0][0x478] ;  /* 0x00011e00ffc47b82 */ /* 0x000e240000000a00 */
[----:B0-----:R-:W-:-:S04]  /*6890*/  ISETP.NE.U32.AND P0, PT, R196, RZ, PT ;  /* 0x000000ffc400720c */ /* 0x001fc80003f05070 */
[----:B------:R-:W-:-:S13]  /*68a0*/  ISETP.NE.AND.EX P0, PT, R197, RZ, PT, P0 ;  /* 0x000000ffc500720c */ /* 0x000fda0003f05300 */
[----:B------:R-:W-:Y:S05]  /*68b0*/  @!P0 BRA `(.L_x_9612) ;  /* 0x0000000400148947 */ /* 0x000fea0003800000 */
        /* <DEDUP_REMOVED lines=9> */
[----:B------:R-:W-:-:S02]  /*6950*/  HADD2.F32 R184, -RZ, R155.H0_H0 ;  /* 0x2000009bffb87230 */ /* 0x000fc40000004100 */
[----:B------:R-:W-:Y:S02]  /*6960*/  HADD2.F32 R195, -RZ, R155.H1_H1 ;  /* 0x3000009bffc37230 */ /* 0x000fe40000004100 */
[----:B------:R-:W-:-:S04]  /*6970*/  FMUL.FTZ R185, R186, UR16 ;  /* 0x00000010bab97c20 */ /* 0x000fc80008410000 */
[-C--:B------:R-:W-:Y:S01]  /*6980*/  FFMA.FTZ R200, R187, R185.reuse, R58 ;  /* 0x000000b9bbc87223 */ /* 0x080fe2000001003a */
[----:B------:R-:W-:Y:S01]  /*6990*/  FMUL.FTZ R58, R184, R185 ;  /* 0x000000b9b83a7220 */ /* 0x000fe20000410000 */
[----:B------:R-:W-:Y:S01]  /*69a0*/  FMUL.FTZ R187, R189, UR24 ;  /* 0x00000018bdbb7c20 */ /* 0x000fe20008410000 */
[----:B------:R-:W-:Y:S01]  /*69b0*/  FFMA.FTZ R185, R215, UR17, R198 ;  /* 0x00000011d7b97c23 */ /* 0x000fe200080100c6 */
[----:B------:R-:W-:Y:S02]  /*69c0*/  HADD2.F32 R189, -RZ, R154.H1_H1 ;  /* 0x3000009affbd7230 */ /* 0x000fe40000004100 */
[----:B------:R-:W-:Y:S01]  /*69d0*/  FMUL.FTZ R184, R187, UR16 ;  /* 0x00000010bbb87c20 */ /* 0x000fe20008410000 */
[----:B------:R-:W-:-:S03]  /*69e0*/  FADD.FTZ R185, R222, -R185 ;  /* 0x800000b9deb97221 */ /* 0x000fc60000010000 */
[-C--:B------:R-:W-:Y:S01]  /*69f0*/  FFMA.FTZ R201, R188, R184.reuse, R59 ;  /* 0x000000b8bcc97223 */ /* 0x080fe2000001003b */
[----:B------:R-:W-:Y:S01]  /*6a00*/  FMUL.FTZ R195, R195, R184 ;  /* 0x000000b8c3c37220 */ /* 0x000fe20000410000 */
[----:B------:R-:W-:Y:S01]  /*6a10*/  FMUL.FTZ R184, R185, UR24 ;  /* 0x00000018b9b87c20 */ /* 0x000fe20008410000 */
[----:B------:R-:W-:Y:S02]  /*6a20*/  HADD2.F32 R185, -RZ, R194.H0_H0 ;  /* 0x200000c2ffb97230 */ /* 0x000fe40000004100 */
[----:B------:R-:W-:Y:S02]  /*6a30*/  HADD2.F32 R188, -RZ, R154.H0_H0 ;  /* 0x2000009affbc7230 */ /* 0x000fe40000004100 */
[----:B------:R-:W-:Y:S01]  /*6a40*/  FMUL.FTZ R59, R184, UR16 ;  /* 0x00000010b83b7c20 */ /* 0x000fe20008410000 */
[----:B------:R-:W-:Y:S01]  /*6a50*/  HADD2.F32 R194, -RZ, R194.H1_H1 ;  /* 0x300000c2ffc27230 */ /* 0x000fe20000004100 */
[----:B------:R-:W-:Y:S02]  /*6a60*/  F2FP.F16.F32.PACK_AB R195, R195, R58 ;  /* 0x0000003ac3c3723e */ /* 0x000fe400000000ff */
[-C--:B------:R-:W-:Y:S01]  /*6a70*/  FFMA.FTZ R202, R185, R59.reuse, R56 ;  /* 0x0000003bb9ca7223 */ /* 0x080fe20000010038 */
[----:B------:R-:W-:Y:S01]  /*6a80*/  FMUL.FTZ R56, R188, R59 ;  /* 0x0000003bbc387220 */ /* 0x000fe20000410000 */
[----:B------:R-:W-:Y:S01]  /*6a90*/  FMUL.FTZ R185, R190, UR24 ;  /* 0x00000018beb97c20 */ /* 0x000fe20008410000 */
[----:B------:R-:W-:-:S03]  /*6aa0*/  FFMA.FTZ R59, R11, UR17, R198 ;  /* 0x000000110b3b7c23 */ /* 0x000fc600080100c6 */
[----:B------:R-:W-:Y:S01]  /*6ab0*/  FMUL.FTZ R188, R185, UR16 ;  /* 0x00000010b9bc7c20 */ /* 0x000fe20008410000 */
[----:B------:R-:W-:-:S03]  /*6ac0*/  FADD.FTZ R59, R208, -R59 ;  /* 0x8000003bd03b7221 */ /* 0x000fc60000010000 */
[-C--:B------:R-:W-:Y:S01]  /*6ad0*/  FFMA.FTZ R203, R194, R188.reuse, R57 ;  /* 0x000000bcc2cb7223 */ /* 0x080fe20000010039 */
[----:B------:R-:W-:Y:S01]  /*6ae0*/  FMUL.FTZ R190, R59, UR24 ;  /* 0x000000183bbe7c20 */ /* 0x000fe20008410000 */
[----:B------:R-:W-:Y:S01]  /*6af0*/  FFMA.FTZ R194, R216, UR17, R198 ;  /* 0x00000011d8c27c23 */ /* 0x000fe200080100c6 */
[----:B------:R-:W-:Y:S01]  /*6b00*/  FMUL.FTZ R57, R189, R188 ;  /* 0x000000bcbd397220 */ /* 0x000fe20000410000 */
[----:B------:R-:W-:Y:S02]  /*6b10*/  HADD2.F32 R189, -RZ, R193.H0_H0 ;  /* 0x200000c1ffbd7230 */ /* 0x000fe40000004100 */
[----:B------:R-:W-:Y:S01]  /*6b20*/  FMUL.FTZ R59, R190, UR16 ;  /* 0x00000010be3b7c20 */ /* 0x000fe20008410000 */
[----:B------:R-:W-:Y:S01]  /*6b30*/  FADD.FTZ R194, R217, -R194 ;  /* 0x800000c2d9c27221 */ /* 0x000fe20000010000 */
[----:B------:R-:W-:Y:S02]  /*6b40*/  HADD2.F32 R188, -RZ, R153.H0_H0 ;  /* 0x20000099ffbc7230 */ /* 0x000fe40000004100 */
[-C--:B------:R-:W-:Y:S01]  /*6b50*/  FFMA.FTZ R62, R189, R59.reuse, R62 ;  /* 0x0000003bbd3e7223 */ /* 0x080fe2000001003e */
[----:B------:R-:W-:Y:S01]  /*6b60*/  FMUL.FTZ R191, R194, UR24 ;  /* 0x00000018c2bf7c20 */ /* 0x000fe20008410000 */
[----:B------:R-:W-:Y:S01]  /*6b70*/  FFMA.FTZ R189, R5, UR17, R198 ;  /* 0x0000001105bd7c23 */ /* 0x000fe200080100c6 */
[----:B------:R-:W-:Y:S01]  /*6b80*/  FMUL.FTZ R59, R188, R59 ;  /* 0x0000003bbc3b7220 */ /* 0x000fe20000410000 */
[----:B------:R-:W-:-:S02]  /*6b90*/  HADD2.F32 R188, -RZ, R193.H1_H1 ;  /* 0x300000c1ffbc7230 */ /* 0x000fc40000004100 */
[----:B------:R-:W-:Y:S01]  /*6ba0*/  FMUL.FTZ R196, R191, UR16 ;  /* 0x00000010bfc47c20 */ /* 0x000fe20008410000 */
[----:B------:R-:W-:Y:S01]  /*6bb0*/  FADD.FTZ R189, R6, -R189 ;  /* 0x800000bd06bd7221 */ /* 0x000fe20000010000 */
[----:B------:R-:W-:Y:S02]  /*6bc0*/  HADD2.F32 R193, -RZ, R153.H1_H1 ;  /* 0x30000099ffc17230 */ /* 0x000fe40000004100 */
[----:B------:R-:W-:Y:S01]  /*6bd0*/  FFMA.FTZ R198, R12, UR17, R198 ;  /* 0x000000110cc67c23 */ /* 0x000fe200080100c6 */
[-C--:B------:R-:W-:Y:S01]  /*6be0*/  FFMA.FTZ R63, R188, R196.reuse, R63 ;  /* 0x000000c4bc3f7223 */ /* 0x080fe2000001003f */
[----:B------:R-:W-:Y:S01]  /*6bf0*/  FMUL.FTZ R188, R189, UR24 ;  /* 0x00000018bdbc7c20 */ /* 0x000fe20008410000 */
[----:B------:R-:W-:Y:S02]  /*6c00*/  HADD2.F32 R194, -RZ, R152.H0_H0 ;  /* 0x20000098ffc27230 */ /* 0x000fe40000004100 */
[----:B------:R-:W-:Y:S01]  /*6c10*/  FMUL.FTZ R196, R193, R196 ;  /* 0x000000c4c1c47220 */ /* 0x000fe20000410000 */
[----:B------:R-:W-:-:S02]  /*6c20*/  HADD2.F32 R193, -RZ, R192.H0_H0 ;  /* 0x200000c0ffc17230 */ /* 0x000fc40000004100 */
[----:B------:R-:W-:Y:S01]  /*6c30*/  FMUL.FTZ R189, R188, UR16 ;  /* 0x00000010bcbd7c20 */ /* 0x000fe20008410000 */
[----:B------:R-:W-:-:S03]  /*6c40*/  FADD.FTZ R198, R13, -R198 ;  /* 0x800000c60dc67221 */ /* 0x000fc60000010000 */
[-C--:B------:R-:W-:Y:S01]  /*6c50*/  FFMA.FTZ R60, R193, R189.reuse, R60 ;  /* 0x000000bdc13c7223 */ /* 0x080fe2000001003c */
[----:B------:R-:W-:Y:S01]  /*6c60*/  FMUL.FTZ R197, R194, R189 ;  /* 0x000000bdc2c57220 */ /* 0x000fe20000410000 */
[----:B------:R-:W-:Y:S01]  /*6c70*/  FMUL.FTZ R189, R198, UR24 ;  /* 0x00000018c6bd7c20 */ /* 0x000fe20008410000 */
[----:B------:R-:W-:Y:S02]  /*6c80*/  HADD2.F32 R194, -RZ, R192.H1_H1 ;  /* 0x300000c0ffc27230 */ /* 0x000fe40000004100 */
        /* <DEDUP_REMOVED lines=8> */
.L_x_9612:
        /* <DEDUP_REMOVED lines=10> */
[--C-:B------:R-:W-:Y:S02]  /*6db0*/  HADD2.F32 R197, -RZ, R194.reuse.H0_H0 ;  /* 0x200000c2ffc57230 */ /* 0x100fe40000004100 */
[----:B------:R-:W-:Y:S01]  /*6dc0*/  FFMA.FTZ R201, R202, R196, R59 ;  /* 0x000000c4cac97223 */ /* 0x000fe2000001003b */
[----:B------:R-:W-:Y:S01]  /*6dd0*/  FFMA.FTZ R200, R199, R195, R58 ;  /* 0x000000c3c7c87223 */ /* 0x000fe2000001003a */
[--C-:B------:R-:W-:Y:S01]  /*6de0*/  FFMA.FTZ R59, R215, UR17, R198.reuse ;  /* 0x00000011d73b7c23 */ /* 0x100fe200080100c6 */
        /* <DEDUP_REMOVED lines=9> */
[----:B------:R-:W-:Y:S01]  /*6e80*/  FFMA.FTZ R203, R194, R58, R57 ;  /* 0x0000003ac2cb7223 */ /* 0x000fe20000010039 */
[--C-:B------:R-:W-:Y:S01]  /*6e90*/  FFMA.FTZ R57, R11, UR17, R198.reuse ;  /* 0x000000110b397c23 */ /* 0x100fe200080100c6 */
[----:B------:R-:W-:Y:S01]  /*6ea0*/  FFMA.FTZ R56, R216, UR17, R198 ;  /* 0x00000011d8387c23 */ /* 0x000fe200080100c6 */
[--C-:B------:R-:W-:Y:S02]  /*6eb0*/  HADD2.F32 R197, -RZ, R193.reuse.H0_H0 ;  /* 0x200000c1ffc57230 */ /* 0x100fe40000004100 */
[----:B------:R-:W-:Y:S01]  /*6ec0*/  FADD.FTZ R57, R208, -R57 ;  /* 0x80000039d0397221 */ /* 0x000fe20000010000 */
[----:B------:R-:W-:Y:S01]  /*6ed0*/  FADD.FTZ R56, R217, -R56 ;  /* 0x80000038d9387221 */ /* 0x000fe20000010000 */
[----:B------:R-:W-:Y:S02]  /*6ee0*/  HADD2.F32 R194, -RZ, R193.H1_H1 ;  /* 0x300000c1ffc27230 */ /* 0x000fe40000004100 */
[--C-:B------:R-:W-:Y:S01]  /*6ef0*/  FFMA.FTZ R193, R5, UR17, R198.reuse ;  /* 0x0000001105c17c23 */ /* 0x100fe200080100c6 */
[----:B------:R-:W-:Y:S01]  /*6f00*/  FFMA.FTZ R198, R12, UR17, R198 ;  /* 0x000000110cc67c23 */ /* 0x000fe200080100c6 */
[----:B------:R-:W-:Y:S01]  /*6f10*/  FMUL.FTZ R57, R57, UR24 ;  /* 0x0000001839397c20 */ /* 0x000fe20008410000 */
[----:B------:R-:W-:Y:S01]  /*6f20*/  FMUL.FTZ R56, R56, UR24 ;  /* 0x0000001838387c20 */ /* 0x000fe20008410000 */
[----:B------:R-:W-:Y:S01]  /*6f30*/  FADD.FTZ R193, R6, -R193 ;  /* 0x800000c106c17221 */ /* 0x000fe20000010000 */
[----:B------:R-:W-:Y:S01]  /*6f40*/  FADD.FTZ R198, R13, -R198 ;  /* 0x800000c60dc67221 */ /* 0x000fe20000010000 */
[----:B------:R-:W-:Y:S01]  /*6f50*/  FMUL.FTZ R57, R57, UR16 ;  /* 0x0000001039397c20 */ /* 0x000fe20008410000 */
[----:B------:R-:W-:Y:S01]  /*6f60*/  FMUL.FTZ R56, R56, UR16 ;  /* 0x0000001038387c20 */ /* 0x000fe20008410000 */
[----:B------:R-:W-:Y:S01]  /*6f70*/  FMUL.FTZ R193, R193, UR24 ;  /* 0x00000018c1c17c20 */ /* 0x000fe20008410000 */
[----:B------:R-:W-:Y:S01]  /*6f80*/  FMUL.FTZ R198, R198, UR24 ;  /* 0x00000018c6c67c20 */ /* 0x000fe20008410000 */
[----:B------:R-:W-:Y:S01]  /*6f90*/  FFMA.FTZ R62, R197, R57, R62 ;  /* 0x00000039c53e7223 */ /* 0x000fe2000001003e */
[----:B------:R-:W-:Y:S01]  /*6fa0*/  FFMA.FTZ R63, R194, R56, R63 ;  /* 0x00000038c23f7223 */ /* 0x000fe2000001003f */
[----:B------:R-:W-:-:S02]  /*6fb0*/  HADD2.F32 R197, -RZ, R192.H0_H0 ;  /* 0x200000c0ffc57230 */ /* 0x000fc40000004100 */
[----:B------:R-:W-:Y:S01]  /*6fc0*/  FMUL.FTZ R193, R193, UR16 ;  /* 0x00000010c1c17c20 */ /* 0x000fe20008410000 */
[----:B------:R-:W-:Y:S02]  /*6fd0*/  HADD2.F32 R194, -RZ, R192.H1_H1 ;  /* 0x300000c0ffc27230 */ /* 0x000fe40000004100 */
[----:B------:R-:W-:Y:S01]  /*6fe0*/  FMUL.FTZ R192, R198, UR16 ;  /* 0x00000010c6c07c20 */ /* 0x000fe20008410000 */
[----:B------:R-:W-:Y:S01]  /*6ff0*/  FFMA.FTZ R60, R197, R193, R60 ;  /* 0x000000c1c53c7223 */ /* 0x000fe2000001003c */
[--C-:B------:R-:W-:Y:S02]  /*7000*/  HADD2.F32 R197, -RZ, R155.reuse.H1_H1 ;  /* 0x3000009bffc57230 */ /* 0x100fe40000004100 */
[----:B------:R-:W-:Y:S01]  /*7010*/  FFMA.FTZ R61, R194, R192, R61 ;  /* 0x000000c0c23d7223 */ /* 0x000fe2000001003d */
[----:B------:R-:W-:Y:S02]  /*7020*/  HADD2.F32 R194, -RZ, R155.H0_H0 ;  /* 0x2000009bffc27230 */ /* 0x000fe40000004100 */
[----:B------:R-:W-:Y:S01]  /*7030*/  FMUL.FTZ R196, R197, R196 ;  /* 0x000000c4c5c47220 */ /* 0x000fe20000410000 */
[----:B------:R-:W-:-:S02]  /*7040*/  HADD2.F32 R197, -RZ, R154.H1_H1 ;  /* 0x3000009affc57230 */ /* 0x000fc40000004100 */
[----:B------:R-:W-:Y:S01]  /*7050*/  FMUL.FTZ R195, R194, R195 ;  /* 0x000000c3c2c37220 */ /* 0x000fe20000410000 */
[----:B------:R-:W-:Y:S02]  /*7060*/  HADD2.F32 R194, -RZ, R154.H0_H0 ;  /* 0x2000009affc27230 */ /* 0x000fe40000004100 */
[----:B------:R-:W-:Y:S01]  /*7070*/  FMUL.FTZ R197, R197, R58 ;  /* 0x0000003ac5c57220 */ /* 0x000fe20000410000 */
[--C-:B------:R-:W-:Y:S02]  /*7080*/  HADD2.F32 R58, -RZ, R153.reuse.H0_H0 ;  /* 0x20000099ff3a7230 */ /* 0x100fe40000004100 */
[----:B------:R-:W-:Y:S01]  /*7090*/  FMUL.FTZ R194, R194, R59 ;  /* 0x0000003bc2c27220 */ /* 0x000fe20000410000 */
[----:B------:R-:W-:Y:S01]  /*70a0*/  HADD2.F32 R59, -RZ, R153.H1_H1 ;  /* 0x30000099ff3b7230 */ /* 0x000fe20000004100 */
[----:B------:R-:W-:Y:S01]  /*70b0*/  F2FP.F16.F32.PACK_AB R195, R196, R195 ;  /* 0x000000c3c4c3723e */ /* 0x000fe200000000ff */
[----:B------:R-:W-:Y:S01]  /*70c0*/  FMUL.FTZ R58, R58, R57 ;  /* 0x000000393a3a7220 */ /* 0x000fe20000410000 */
[----:B------:R-:W-:-:S02]  /*70d0*/  HADD2.F32 R57, -RZ, R152.H1_H1 ;  /* 0x30000098ff397230 */ /* 0x000fc40000004100 */
[----:B------:R-:W-:Y:S01]  /*70e0*/  FMUL.FTZ R59, R59, R56 ;  /* 0x000000383b3b7220 */ /* 0x000fe20000410000 */
[----:B------:R-:W-:Y:S01]  /*70f0*/  HADD2.F32 R56, -RZ, R152.H0_H0 ;  /* 0x20000098ff387230 */ /* 0x000fe20000004100 */
[----:B------:R-:W-:Y:S01]  /*7100*/  F2FP.F16.F32.PACK_AB R194, R197, R194 ;  /* 0x000000c2c5c2723e */ /* 0x000fe200000000ff */
[----:B------:R-:W-:-:S03]  /*7110*/  FMUL.FTZ R57, R57, R192 ;  /* 0x000000c039397220 */ /* 0x000fc60000410000 */
[----:B------:R-:W-:Y:S01]  /*7120*/  FMUL.FTZ R56, R56, R193 ;  /* 0x000000c138387220 */ /* 0x000fe20000410000 */
[----:B------:R-:W-:-:S04]  /*7130*/  F2FP.F16.F32.PACK_AB R193, R59, R58 ;  /* 0x0000003a3bc1723e */ /* 0x000fc800000000ff */
[----:B------:R-:W-:-:S07]  /*7140*/  F2FP.F16.F32.PACK_AB R192, R57, R56 ;  /* 0x0000003839c0723e */ /* 0x000fce00000000ff */
.L_x_9611:
[----:B------:R-:W0:Y:S08]  /*7150*/  @P0 LDC.64 R58, c[0x0][0x478] ;  /* 0x00011e00ff3a0b82 */ /* 0x000e300000000a00 */
[----:B------:R-:W1:Y:S01]  /*7160*/  LDC.64 R56, c[0x0][0x468] ;  /* 0x00011a00ff387b82 */ /* 0x000e620000000a00 */
[----:B0-----:R-:W-:Y:S01]  /*7170*/  @P0 IMAD.WIDE.U32 R196, R0, 0x20, R58 ;  /* 0x0000002000c40825 */ /* 0x001fe200078e003a */
[----:B------:R-:W-:-:S02]  /*7180*/  MOV R58, R200 ;  /* 0x000000c8003a7202 */ /* 0x000fc40000000f00 */
[----:B------:R-:W-:Y:S02]  /*7190*/  MOV R59, R201 ;  /* 0x000000c9003b7202 */ /* 0x000fe40000000f00 */
[----:B------:R4:W-:Y:S01]  /*71a0*/  @P0 STG.E.128 desc[UR10][R196.64], R188 ;  /* 0x000000bcc4000986 */ /* 0x0009e2000c101d0a */
[----:B-1----:R-:W-:-:S03]  /*71b0*/  IMAD.WIDE.U32 R198, R0, 0x10, R56 ;  /* 0x0000001000c67825 */ /* 0x002fc600078e0038 */
[----:B------:R4:W-:Y:S01]  /*71c0*/  @P0 STG.E.128 desc[UR10][R196.64+0x10], R184 ;  /* 0x000010b8c4000986 */ /* 0x0009e2000c101d0a */
[----:B------:R-:W-:Y:S02]  /*71d0*/  MOV R56, R202 ;  /* 0x000000ca00387202 */ /* 0x000fe40000000f00 */
[----:B------:R-:W-:Y:S01]  /*71e0*/  MOV R57, R203 ;  /* 0x000000cb00397202 */ /* 0x000fe20000000f00 */
[----:B------:R4:W-:Y:S06]  /*71f0*/  STG.E.128 desc[UR10][R198.64], R192 ;  /* 0x000000c0c6007986 */ /* 0x0009ec000c101d0a */
.L_x_9608:
[----:B------:R-:W-:Y:S05]  /*7200*/  BSYNC.RECONVERGENT B0 ;  /* 0x0000000000007941 */ /* 0x000fea0003800200 */
.L_x_9607:
[----:B------:R-:W-:Y:S02]  /*7210*/  UIADD3 UR7, UPT, UPT, UR7, UR22, URZ ;  /* 0x0000001607077290 */ /* 0x000fe4000fffe0ff */
[----:B------:R-:W-:Y:S02]  /*7220*/  UPLOP3.LUT UP2, UPT, UPT, UPT, UP2, 0x40, 0x4 ;  /* 0x000000000004789c */ /* 0x000fe40003f4e820 */
[----:B------:R-:W-:-:S09]  /*7230*/  UISETP.GE.AND UP1, UPT, UR7, UR23, UPT ;  /* 0x000000170700728c */ /* 0x000fd2000bf26270 */
[----:B------:R-:W-:Y:S05]  /*7240*/  BRA.U !UP1, `(.L_x_9613) ;  /* 0xffffff9509cc7547 */ /* 0x000fea000b83ffff */
.L_x_9578:
        /* <DEDUP_REMOVED lines=19> */
.L_x_9615:
[----:B------:R-:W-:Y:S05]  /*7380*/  BSYNC.RECONVERGENT B0 ;  /* 0x0000000000007941 */ /* 0x000fea0003800200 */
.L_x_9614:
        /* <DEDUP_REMOVED lines=15> */
.L_x_9617:
[----:B------:R-:W-:Y:S05]  /*7480*/  BSYNC.RECONVERGENT B0 ;  /* 0x0000000000007941 */ /* 0x000fea0003800200 */
.L_x_9616:
        /* <DEDUP_REMOVED lines=15> */
.L_x_9619:
[----:B------:R-:W-:Y:S05]  /*7580*/  BSYNC.RECONVERGENT B0 ;  /* 0x0000000000007941 */ /* 0x000fea0003800200 */
.L_x_9618:
        /* <DEDUP_REMOVED lines=14> */
.L_x_9620:
        /* <DEDUP_REMOVED lines=9> */
.L_x_15702:


//--------------------- .text._ZN10layer_norm13ln_bwd_kernelINS_13Kernel_traitsI6__halfS2_fS2_fjLj8192ELj1ELj1ELj8ELj16ENS_18Kernel_traits_baseILj8192ES2_S2_fS2_fjLj256EEEEELb0ELb1ELb0ELb1EEEvNS_9BwdParamsE --------------------------
	.section	.text._ZN10layer_norm13ln_bwd_kernelINS_13Kernel_traitsI6__halfS2_fS2_fjLj8192ELj1ELj1ELj8ELj16ENS_18Kernel_traits_baseILj8192ES2_S2_fS2_fjLj256EEEEELb0ELb1ELb0ELb1EEEvNS_9BwdParamsE,"ax",@progbits
	.align	128
        .global         _ZN10layer_norm13ln_bwd_kernelINS_13Kernel_traitsI6__halfS2_fS2_fjLj8192ELj1ELj1ELj8ELj16ENS_18Kernel_traits_baseILj8192ES2_S2_fS2_fjLj256EEEEELb0ELb1ELb0ELb1EEEvNS_9BwdParamsE
        .type           _ZN10layer_norm13ln_bwd_kernelINS_13Kernel_traitsI6__halfS2_fS2_fjLj8192ELj1ELj1ELj8ELj16ENS_18Kernel_traits_baseILj8192ES2_S2_fS2_fjLj256EEEEELb0ELb1ELb0ELb1EEEvNS_9BwdParamsE,@function
        .size           _ZN10layer_norm13ln_bwd_kernelINS_13Kernel_traitsI6__halfS2_fS2_fjLj8192ELj1ELj1ELj8ELj16ENS_18Kernel_traits_baseILj8192ES2_S2_fS2_fjLj256EEEEELb0ELb1ELb0ELb1EEEvNS_9BwdParamsE,(.L_x_15703 - _ZN10layer_norm13ln_bwd_kernelINS_13Kernel_traitsI6__halfS2_fS2_fjLj8192ELj1ELj1ELj8ELj16ENS_18Kernel_traits_baseILj8192ES2_S2_fS2_fjLj256EEEEELb0ELb1ELb0ELb1EEEvNS_9BwdParamsE)
        .other          _ZN10layer_norm13ln_bwd_kernelINS_13Kernel_traitsI6__halfS2_fS2_fjLj8192ELj1ELj1ELj8ELj16ENS_18Kernel_traits_baseILj8192ES2_S2_fS2_fjLj256EEEEELb0ELb1ELb0ELb1EEEvNS_9BwdParamsE,@"STO_CUDA_ENTRY STV_DEFAULT"
_ZN10layer_norm13ln_bwd_kernelINS_13Kernel_traitsI6__halfS2_fS2_fjLj8192ELj1ELj1ELj8ELj16ENS_18Kernel_traits_baseILj8192ES2_S2_fS2_fjLj256EEEEELb0ELb1ELb0ELb1EEEvNS_9BwdParamsE:
.text._ZN10layer_norm13ln_bwd_kernelINS_13Kernel_traitsI6__halfS2_fS2_fjLj8192ELj1ELj1ELj8ELj16ENS_18Kernel_traits_baseILj8192ES2_S2_fS2_fjLj256EEEEELb0ELb1ELb0ELb1EEEvNS_9BwdParamsE:
        /* <DEDUP_REMOVED lines=68> */
[----:B------:R-:W-:Y:S02]  /*0440*/  MOV R166, RZ ;  /* 0x000000ff00a67202 */ /* 0x000fe40000000f00 */
        /* <DEDUP_REMOVED lines=10> */
[----:B0-----:R-:W4:Y:S01]  /*04f0*/  LDG.E.128 R12, desc[UR10][R2.64] ;  /* 0x0000000a020c7981 */ /* 0x001f22000c1e1d00 */
[----:B------:R-:W-:-:S02]  /*0500*/  CS2R R230, SRZ ;  /* 0x0000000000e67805 */ /* 0x000fc4000001ff00 */
[----:B------:R-:W-:Y:S02]  /*0510*/  CS2R R158, SRZ ;  /* 0x00000000009e7805 */ /* 0x000fe4000001ff00 */
[----:B------:R-:W-:Y:S01]  /*0520*/  CS2R R156, SRZ ;  /* 0x00000000009c7805 */ /* 0x000fe2000001ff00 */
[----:B------:R-:W4:Y:S01]  /*0530*/  LDG.E.128 R8, desc[UR10][R2.64+0x1000] ;  /* 0x0010000a02087981 */ /* 0x000f22000c1e1d00 */
        /* <DEDUP_REMOVED lines=8> */
[----:B---3--:R-:W-:Y:S01]  /*05c0*/  IMAD.WIDE.U32 R4, R0, 0x10, R4 ;  /* 0x0000001000047825 */ /* 0x008fe200078e0004 */
[----:B--2---:R-:W-:Y:S01]  /*05d0*/  UISETP.NE.U32.AND UP0, UPT, UR4, URZ, UPT ;  /* 0x000000ff0400728c */ /* 0x004fe2000bf05070 */
        /* <DEDUP_REMOVED lines=16> */
[----:B------:R-:W-:Y:S01]  /*06e0*/  CS2R R6, SRZ ;  /* 0x0000000000067805 */ /* 0x000fe2000001ff00 */
[----:B------:R-:W-:Y:S02]  /*06f0*/  UISETP.NE.AND.EX UP0, UPT, UR5, URZ, UPT, UP0 ;  /* 0x000000ff0500728c */ /* 0x000fe4000bf05300 */
[----:B------:R-:W-:Y:S01]  /*0700*/  UPLOP3.LUT UP2, UPT, UPT, UPT, UPT, 0x40, 0x4 ;  /* 0x000000000004789c */ /* 0x000fe20003f4e870 */
[----:B------:R-:W1:Y:S01]  /*0710*/  LDCU UR20, c[0x0][0x388] ;  /* 0x00007100ff1477ac */ /* 0x000e620008000800 */
[----:B0-----:R-:W-:Y:S01]  /*0720*/  CS2R R4, SRZ ;  /* 0x0000000000047805 */ /* 0x001fe2000001ff00 */
[----:B------:R-:W0:Y:S01]  /*0730*/  LDCU.64 UR24, c[0x0][0x390] ;  /* 0x00007200ff1877ac */ /* 0x000e220008000a00 */
[----:B------:R-:W2:Y:S01]  /*0740*/  LDCU.U8 UR9, c[0x0][0x410] ;  /* 0x00008200ff0977ac */ /* 0x000ea20008000000 */
[----:B------:R-:W3:Y:S01]  /*0750*/  LDCU UR21, c[0x0][0x400] ;  /* 0x00008000ff1577ac */ /* 0x000ee20008000800 */
[----:B------:R-:W0:Y:S01]  /*0760*/  LDCU.64 UR22, c[0x0][0x478] ;  /* 0x00008f00ff1677ac */ /* 0x000e220008000a00 */
[----:B------:R-:W0:Y:S01]  /*0770*/  LDCU.128 UR12, c[0x0][0x3c0] ;  /* 0x00007800ff0c77ac */ /* 0x000e220008000c00 */
[----:B------:R-:W0:Y:S01]  /*0780*/  LDCU.64 UR18, c[0x0][0x438] ;  /* 0x00008700ff1277ac */ /* 0x000e220008000a00 */
[----:B------:R-:W0:Y:S01]  /*0790*/  LDCU.64 UR26, c[0x0][0x380] ;  /* 0x00007000ff1a77ac */ /* 0x000e220008000a00 */
[----:B----4-:R-:W-:-:S02]  /*07a0*/  HADD2.F32 R2, -RZ, R12.H0_H0 ;  /* 0x2000000cff027230 */ /* 0x010fc40000004100 */
[----:B------:R-:W-:Y:S02]  /*07b0*/  HADD2.F32 R0, -RZ, R12.H1_H1 ;  /* 0x3000000cff007230 */ /* 0x000fe40000004100 */
[----:B------:R-:W-:Y:S01]  /*07c0*/  HADD2.F32 R3, -RZ, R13.H0_H0 ;  /* 0x2000000dff037230 */ /* 0x000fe20000004100 */
[----:B------:R4:W-:Y:S01]  /*07d0*/  STL [R1+0x44], R2 ;  /* 0x0000440201007387 */ /* 0x0009e20000100800 */
[----:B------:R-:W-:-:S03]  /*07e0*/  HADD2.F32 R252, -RZ, R245.H0_H0 ;  /* 0x200000f5fffc7230 */ /* 0x000fc60000004100 */
[----:B------:R1:W-:Y:S01]  /*07f0*/  STL [R1+0x40], R0 ;  /* 0x0000400001007387 */ /* 0x0003e20000100800 */
[----:B------:R-:W-:Y:S02]  /*0800*/  HADD2.F32 R251, -RZ, R245.H1_H1 ;  /* 0x300000f5fffb7230 */ /* 0x000fe40000004100 */
[--C-:B------:R-:W-:Y:S01]  /*0810*/  HADD2.F32 R242, -RZ, R238.reuse.H0_H0 ;  /* 0x200000eefff27230 */ /* 0x100fe20000004100 */
[----:B------:R2:W-:Y:S01]  /*0820*/  STL [R1+0x3c], R3 ;  /* 0x00003c0301007387 */ /* 0x0005e20000100800 */
[----:B------:R-:W-:Y:S02]  /*0830*/  HADD2.F32 R241, -RZ, R238.H1_H1 ;  /* 0x300000eefff17230 */ /* 0x000fe40000004100 */
[----:B------:R-:W-:Y:S02]  /*0840*/  HFMA2 R238, -RZ, RZ, 0, 0 ;  /* 0x00000000ffee7431 */ /* 0x000fe400000001ff */
[----:B----4-:R-:W-:Y:S01]  /*0850*/  HADD2.F32 R2, -RZ, R13.H1_H1 ;  /* 0x3000000dff027230 */ /* 0x010fe20000004100 */
[----:B------:R-:W-:Y:S01]  /*0860*/  CS2R R12, SRZ ;  /* 0x00000000000c7805 */ /* 0x000fe2000001ff00 */
[----:B------:R-:W-:-:S02]  /*0870*/  HADD2.F32 R250, -RZ, R246.H0_H0 ;  /* 0x200000f6fffa7230 */ /* 0x000fc40000004100 */
[----:B-1----:R-:W-:Y:S01]  /*0880*/  HADD2.F32 R0, -RZ, R14.H0_H0 ;  /* 0x2000000eff007230 */ /* 0x002fe20000004100 */
[----:B------:R1:W-:Y:S01]  /*0890*/  STL [R1+0x38], R2 ;  /* 0x0000380201007387 */ /* 0x0003e20000100800 */
[----:B------:R-:W-:Y:S02]  /*08a0*/  HADD2.F32 R249, -RZ, R246.H1_H1 ;  /* 0x300000f6fff97230 */ /* 0x000fe40000004100 */
[----:B--2---:R-:W-:Y:S01]  /*08b0*/  HADD2.F32 R3, -RZ, R14.H1_H1 ;  /* 0x3000000eff037230 */ /* 0x004fe20000004100 */
[----:B------:R2:W-:Y:S01]  /*08c0*/  STL [R1+0x34], R0 ;  /* 0x0000340001007387 */ /* 0x0005e20000100800 */
[----:B------:R-:W-:Y:S02]  /*08d0*/  HADD2.F32 R248, -RZ, R247.H0_H0 ;  /* 0x200000f7fff87230 */ /* 0x000fe40000004100 */
[--C-:B------:R-:W-:Y:S01]  /*08e0*/  HADD2.F32 R246, -RZ, R236.reuse.H0_H0 ;  /* 0x200000ecfff67230 */ /* 0x100fe20000004100 */
[----:B------:R4:W-:Y:S01]  /*08f0*/  STL [R1+0x30], R3 ;  /* 0x0000300301007387 */ /* 0x0009e20000100800 */
[----:B------:R-:W-:-:S02]  /*0900*/  HADD2.F32 R245, -RZ, R236.H1_H1 ;  /* 0x300000ecfff57230 */ /* 0x000fc40000004100 */
[----:B-1----:R-:W-:Y:S02]  /*0910*/  HADD2.F32 R2, -RZ, R15.H0_H0 ;  /* 0x2000000fff027230 */ /* 0x002fe40000004100 */
[----:B------:R-:W-:Y:S02]  /*0920*/  HADD2.F32 R243, -RZ, R237.H1_H1 ;  /* 0x300000edfff37230 */ /* 0x000fe40000004100 */
[----:B--2---:R-:W-:Y:S01]  /*0930*/  HADD2.F32 R0, -RZ, R15.H1_H1 ;  /* 0x3000000fff007230 */ /* 0x004fe20000004100 */
[----:B------:R1:W-:Y:S01]  /*0940*/  STL [R1+0x2c], R2 ;  /* 0x00002c0201007387 */ /* 0x0003e20000100800 */
[----:B------:R-:W-:Y:S01]  /*0950*/  HADD2.F32 R240, -RZ, R239.H0_H0 ;  /* 0x200000effff07230 */ /* 0x000fe20000004100 */
[----:B------:R-:W-:Y:S01]  /*0960*/  CS2R R14, SRZ ;  /* 0x00000000000e7805 */ /* 0x000fe2000001ff00 */
[----:B----4-:R-:W-:Y:S01]  /*0970*/  HADD2.F32 R3, -RZ, R9.H0_H0 ;  /* 0x20000009ff037230 */ /* 0x010fe20000004100 */
[----:B------:R2:W-:Y:S01]  /*0980*/  STL [R1+0x28], R0 ;  /* 0x0000280001007387 */ /* 0x0005e20000100800 */
[----:B------:R-:W-:-:S02]  /*0990*/  HADD2.F32 R247, -RZ, R247.H1_H1 ;  /* 0x300000f7fff77230 */ /* 0x000fc40000004100 */
[----:B------:R-:W-:Y:S02]  /*09a0*/  HADD2.F32 R239, -RZ, R239.H1_H1 ;  /* 0x300000efffef7230 */ /* 0x000fe40000004100 */
[--C-:B-1----:R-:W-:Y:S02]  /*09b0*/  HADD2.F32 R2, -RZ, R8.reuse.H0_H0 ;  /* 0x20000008ff027230 */ /* 0x102fe40000004100 */
[----:B--2---:R-:W-:-:S03]  /*09c0*/  HADD2.F32 R0, -RZ, R8.H1_H1 ;  /* 0x30000008ff007230 */ /* 0x004fc60000004100 */
[----:B------:R1:W-:Y:S04]  /*09d0*/  STL [R1+0x24], R2 ;  /* 0x0000240201007387 */ /* 0x0003e80000100800 */
[----:B------:R2:W-:Y:S04]  /*09e0*/  STL [R1+0x20], R0 ;  /* 0x0000200001007387 */ /* 0x0005e80000100800 */
[----:B------:R4:W-:Y:S01]  /*09f0*/  STL [R1+0x1c], R3 ;  /* 0x00001c0301007387 */ /* 0x0009e20000100800 */
[----:B-1----:R-:W-:Y:S01]  /*0a00*/  HADD2.F32 R2, -RZ, R9.H1_H1 ;  /* 0x30000009ff027230 */ /* 0x002fe20000004100 */
[----:B------:R-:W-:Y:S01]  /*0a10*/  CS2R R8, SRZ ;  /* 0x0000000000087805 */ /* 0x000fe2000001ff00 */
[----:B--2---:R-:W-:-:S03]  /*0a20*/  HADD2.F32 R0, -RZ, R10.H0_H0 ;  /* 0x2000000aff007230 */ /* 0x004fc60000004100 */
[----:B------:R1:W-:Y:S01]  /*0a30*/  STL [R1+0x18], R2 ;  /* 0x0000180201007387 */ /* 0x0003e20000100800 */
[----:B----4-:R-:W-:-:S03]  /*0a40*/  HADD2.F32 R3, -RZ, R10.H1_H1 ;  /* 0x3000000aff037230 */ /* 0x010fc60000004100 */
[----:B------:R2:W-:Y:S04]  /*0a50*/  STL [R1+0x14], R0 ;  /* 0x0000140001007387 */ /* 0x0005e80000100800 */
[----:B------:R-:W-:Y:S01]  /*0a60*/  STL [R1+0x10], R3 ;  /* 0x0000100301007387 */ /* 0x000fe20000100800 */
[--C-:B-1----:R-:W-:Y:S02]  /*0a70*/  HADD2.F32 R2, -RZ, R11.reuse.H0_H0 ;  /* 0x2000000bff027230 */ /* 0x102fe40000004100 */
[----:B--2---:R-:W-:-:S03]  /*0a80*/  HADD2.F32 R0, -RZ, R11.H1_H1 ;  /* 0x3000000bff007230 */ /* 0x004fc60000004100 */
[----:B------:R1:W-:Y:S01]  /*0a90*/  STL [R1+0xc], R2 ;  /* 0x00000c0201007387 */ /* 0x0003e20000100800 */
[----:B------:R-:W-:-:S03]  /*0aa0*/  CS2R R10, SRZ ;  /* 0x00000000000a7805 */ /* 0x000fc6000001ff00 */
[----:B------:R2:W-:Y:S01]  /*0ab0*/  STL [R1+0x8], R0 ;  /* 0x0000080001007387 */ /* 0x0005e20000100800 */
[--C-:B-1----:R-:W-:Y:S02]  /*0ac0*/  HADD2.F32 R2, -RZ, R244.reuse.H0_H0 ;  /* 0x200000f4ff027230 */ /* 0x102fe40000004100 */
[----:B--2---:R-:W-:-:S03]  /*0ad0*/  HADD2.F32 R0, -RZ, R244.H1_H1 ;  /* 0x300000f4ff007230 */ /* 0x004fc60000004100 */
[----:B------:R1:W-:Y:S01]  /*0ae0*/  STL [R1+0x4], R2 ;  /* 0x0000040201007387 */ /* 0x0003e20000100800 */
[----:B------:R-:W-:Y:S01]  /*0af0*/  HADD2.F32 R244, -RZ, R237.H0_H0 ;  /* 0x200000edfff47230 */ /* 0x000fe20000004100 */
[----:B------:R-:W-:Y:S02]  /*0b00*/  CS2R R236, SRZ ;  /* 0x0000000000ec7805 */ /* 0x000fe4000001ff00 */
[----:B------:R2:W-:Y:S01]  /*0b10*/  STL [R1], R0 ;  /* 0x0000000001007387 */ /* 0x0005e20000100800 */
[----:B-1----:R-:W-:Y:S02]  /*0b20*/  CS2R R2, SRZ ;  /* 0x0000000000027805 */ /* 0x002fe4000001ff00 */
[----:B0-23--:R-:W-:-:S07]  /*0b30*/  MOV R0, RZ ;  /* 0x000000ff00007202 */ /* 0x00dfce0000000f00 */
.L_x_9642:
[----:B01----:R-:W0:Y:S01]  /*0b40*/  S2R R98, SR_TID.X ;  /* 0x0000000000627919 */ /* 0x003e220000002100 */
[----:B------:R-:W1:Y:S01]  /*0b50*/  @UP0 LDCU.64 UR4, c[0x0][0x3e0] ;  /* 0x00007c00ff0407ac */ /* 0x000e620008000a00 */
        /* <DEDUP_REMOVED lines=9> */
[----:B------:R-:W-:Y:S01]  /*0bf0*/  ULEA.HI UR8, UR8, UR7, URZ, 0x3 ;  /* 0x0000000708087291 */ /* 0x000fe2000f8f18ff */
[----:B------:R-:W-:-:S02]  /*0c00*/  MOV R96, UR16 ;  /* 0x0000001000607c02 */ /* 0x000fc40008000f00 */
[----:B------:R-:W-:Y:S01]  /*0c10*/  MOV R97, UR17 ;  /* 0x0000001100617c02 */ /* 0x000fe20008000f00 */
[----:B------:R-:W4:Y:S01]  /*0c20*/  LDL R187, [R1+0x40] ;  /* 0x0000400001bb7983 */ /* 0x000f220000100800 */
[----:B-1----:R-:W-:Y:S01]  /*0c30*/  @UP0 UIMAD.WIDE UR4, UR6, 0x2, UR4 ;  /* 0x00000002060408a5 */ /* 0x002fe2000f8e0204 */
[----:B------:R-:W-:Y:S02]  /*0c40*/  MOV R167, UR8 ;  /* 0x0000000800a77c02 */ /* 0x000fe40008000f00 */
[----:B------:R1:W3:Y:S01]  /*0c50*/  LDG.E R170, desc[UR10][R96.64] ;  /* 0x0000000a60aa7981 */ /* 0x0002e2000c1e1900 */
[----:B------:R-:W-:-:S03]  /*0c60*/  UIMAD.WIDE UR16, UR6, 0x4, UR14 ;  /* 0x00000004061078a5 */ /* 0x000fc6000f8e020e */
[----:B------:R-:W4:Y:S04]  /*0c70*/  LDL R186, [R1+0x3c] ;  /* 0x00003c0001ba7983 */ /* 0x000f280000100800 */
[----:B------:R-:W4:Y:S01]  /*0c80*/  LDL R185, [R1+0x38] ;  /* 0x0000380001b97983 */ /* 0x000f220000100800 */
[----:B-1----:R-:W-:Y:S02]  /*0c90*/  MOV R96, UR4 ;  /* 0x0000000400607c02 */ /* 0x002fe40008000f00 */
[----:B0-----:R-:W-:Y:S01]  /*0ca0*/  LEA.HI.SX32 R167, R167, R98, 0x1d ;  /* 0x00000062a7a77211 */ /* 0x001fe200078feaff */
[----:B------:R-:W4:Y:S01]  /*0cb0*/  LDL R183, [R1+0x34] ;  /* 0x0000340001b77983 */ /* 0x000f220000100800 */
[----:B------:R-:W-:Y:S02]  /*0cc0*/  MOV R97, UR5 ;  /* 0x0000000500617c02 */ /* 0x000fe40008000f00 */
[C---:B------:R-:W-:Y:S01]  /*0cd0*/  IADD3 R180, PT, PT, R167.reuse, 0x200, RZ ;  /* 0x00000200a7b47810 */ /* 0x040fe20007ffe0ff */
[----:B--2---:R-:W-:-:S02]  /*0ce0*/  IMAD.WIDE.U32 R104, R167, 0x20, R140 ;  /* 0x00000020a7687825 */ /* 0x004fc400078e008c */
[----:B------:R0:W2:Y:S02]  /*0cf0*/  @P1 LDG.E.U16 R171, desc[UR10][R96.64] ;  /* 0x0000000a60ab1981 */ /* 0x0000a4000c1e1500 */
[----:B------:R-:W-:-:S06]  /*0d00*/  IMAD.WIDE.U32 R124, R180, 0x10, R136 ;  /* 0x00000010b47c7825 */ /* 0x000fcc00078e0088 */
[----:B------:R-:W4:Y:S01]  /*0d10*/  LDG.E.128 R124, desc[UR10][R124.64] ;  /* 0x0000000a7c7c7981 */ /* 0x000f22000c1e1d00 */
[----:B0-----:R-:W-:Y:S02]  /*0d20*/  MOV R96, UR16 ;  /* 0x0000001000607c02 */ /* 0x001fe40008000f00 */
[----:B------:R-:W-:-:S05]  /*0d30*/  MOV R97, UR17 ;  /* 0x0000001100617c02 */ /* 0x000fca0008000f00 */
[----:B------:R-:W2:Y:S04]  /*0d40*/  LDG.E R172, desc[UR10][R96.64] ;  /* 0x0000000a60ac7981 */ /* 0x000ea8000c1e1900 */
[----:B------:R-:W2:Y:S04]  /*0d50*/  LDG.E.128 R96, desc[UR10][R104.64] ;  /* 0x0000000a68607981 */ /* 0x000ea8000c1e1d00 */
[----:B------:R-:W4:Y:S01]  /*0d60*/  LDG.E.128 R104, desc[UR10][R104.64+0x10] ;  /* 0x0000100a68687981 */ /* 0x000f22000c1e1d00 */
[C---:B------:R-:W-:Y:S01]  /*0d70*/  IMAD.WIDE.U32 R100, R167.reuse, 0x10, R136 ;  /* 0x00000010a7647825 */ /* 0x040fe200078e0088 */
[----:B------:R-:W-:-:S05]  /*0d80*/  IADD3 R169, PT, PT, R167, 0x100, RZ ;  /* 0x00000100a7a97810 */ /* 0x000fca0007ffe0ff */
[----:B------:R-:W2:Y:S01]  /*0d90*/  LDG.E.128 R100, desc[UR10][R100.64] ;  /* 0x0000000a64647981 */ /* 0x000ea2000c1e1d00 */
[----:B------:R-:W-:-:S04]  /*0da0*/  IMAD.WIDE.U32 R116, R169, 0x20, R140 ;  /* 0x00000020a9747825 */ /* 0x000fc800078e008c */
[----:B------:R-:W-:Y:S01]  /*0db0*/  IMAD.WIDE.U32 R128, R180, 0x20, R140 ;  /* 0x00000020b4807825 */ /* 0x000fe200078e008c */
[----:B------:R-:W2:Y:S01]  /*0dc0*/  LDG.E.128 R108, desc[UR10][R116.64] ;  /* 0x0000000a746c7981 */ /* 0x000ea2000c1e1d00 */
[----:B------:R-:W-:-:S03]  /*0dd0*/  ISETP.NE.AND P2, PT, RZ, UR9, PT ;  /* 0x00000009ff007c0c */ /* 0x000fc6000bf45270 */
[----:B------:R-:W2:Y:S01]  /*0de0*/  LDG.E.128 R120, desc[UR10][R128.64] ;  /* 0x0000000a80787981 */ /* 0x000ea2000c1e1d00 */
[----:B------:R-:W-:Y:S01]  /*0df0*/  ISETP.NE.U32.AND P0, PT, RZ, UR18, PT ;  /* 0x00000012ff007c0c */ /* 0x000fe2000bf05070 */
[----:B------:R-:W-:Y:S02]  /*0e00*/  IMAD.WIDE.U32 R112, R169, 0x10, R136 ;  /* 0x00000010a9707825 */ /* 0x000fe400078e0088 */
[----:B------:R-:W2:Y:S04]  /*0e10*/  LDG.E.128 R116, desc[UR10][R116.64+0x10] ;  /* 0x0000100a74747981 */ /* 0x000ea8000c1e1d00 */
[----:B------:R-:W2:Y:S01]  /*0e20*/  LDG.E.128 R128, desc[UR10][R128.64+0x10] ;  /* 0x0000100a80807981 */ /* 0x000ea2000c1e1d00 */
[----:B---3--:R-:W-:-:S03]  /*0e30*/  FSEL R170, R170, RZ, !P2 ;  /* 0x000000ffaaaa7208 */ /* 0x008fc60005000000 */
[----:B------:R-:W3:Y:S01]  /*0e40*/  LDG.E.128 R112, desc[UR10][R112.64] ;  /* 0x0000000a70707981 */ /* 0x000ee2000c1e1d00 */
[----:B------:R-:W-:-:S13]  /*0e50*/  R2UR UR5, R170 ;  /* 0x00000000aa0572ca */ /* 0x000fda00000e0000 */
[----:B----4-:R-:W-:Y:S01]  /*0e60*/  FADD.FTZ R225, R106, -UR5 ;  /* 0x800000056ae17e21 */ /* 0x010fe20008010000 */
[----:B------:R-:W-:Y:S01]  /*0e70*/  FADD.FTZ R227, R107, -UR5 ;  /* 0x800000056be37e21 */ /* 0x000fe20008010000 */
[--C-:B------:R-:W-:Y:S02]  /*0e80*/  HADD2.F32 R106, -RZ, R124.reuse.H0_H0 ;  /* 0x2000007cff6a7230 */ /* 0x100fe40000004100 */
[----:B------:R-:W-:Y:S02]  /*0e90*/  HADD2.F32 R107, -RZ, R124.H1_H1 ;  /* 0x3000007cff6b7230 */ /* 0x000fe40000004100 */
[----:B------:R-:W4:Y:S01]  /*0ea0*/  LDL R124, [R1+0x28] ;  /* 0x00002800017c7983 */ /* 0x000f220000100800 */
[----:B------:R-:W-:Y:S02]  /*0eb0*/  ISETP.NE.AND.EX P0, PT, RZ, UR19, PT, P0 ;  /* 0x00000013ff007c0c */ /* 0x000fe4000bf05300 */
[----:B--2---:R-:W-:Y:S01]  /*0ec0*/  R2UR UR8, R172 ;  /* 0x00000000ac0872ca */ /* 0x004fe200000e0000 */
[----:B------:R-:W-:Y:S01]  /*0ed0*/  FADD.FTZ R98, R98, -UR5 ;  /* 0x8000000562627e21 */ /* 0x000fe20008010000 */
[----:B------:R-:W-:-:S02]  /*0ee0*/  @P1 HADD2.F32 R171, -RZ, R171.H0_H0 ;  /* 0x200000abffab1230 */ /* 0x000fc40000004100 */
[----:B------:R-:W-:-:S03]  /*0ef0*/  FADD.FTZ R99, R99, -UR5 ;  /* 0x8000000563637e21 */ /* 0x000fc60008010000 */
[----:B------:R-:W-:-:S04]  /*0f00*/  @P1 R2UR UR4, R171 ;  /* 0x00000000ab0412ca */ /* 0x000fc800000e0000 */
[----:B------:R-:W0:Y:S02]  /*0f10*/  @P0 LDC.64 R176, c[0x0][0x438] ;  /* 0x00010e00ffb00b82 */ /* 0x000e240000000a00 */
[----:B------:R-:W-:Y:S02]  /*0f20*/  FMUL.FTZ R216, R98, UR8 ;  /* 0x0000000862d87c20 */ /* 0x000fe40008410000 */
[----:B------:R-:W2:Y:S01]  /*0f30*/  LDL R98, [R1+0x18] ;  /* 0x0000180001627983 */ /* 0x000ea20000100800 */
[----:B------:R-:W-:-:S03]  /*0f40*/  FMUL.FTZ R217, R99, UR8 ;  /* 0x0000000863d97c20 */ /* 0x000fc60008410000 */
[----:B------:R-:W1:Y:S01]  /*0f50*/  @P0 LDC.64 R170, c[0x0][0x438] ;  /* 0x00010e00ffaa0b82 */ /* 0x000e620000000a00 */
[----:B------:R-:W2:Y:S01]  /*0f60*/  LDL R99, [R1+0x14] ;  /* 0x0000140001637983 */ /* 0x000ea20000100800 */
[----:B------:R-:W-:Y:S01]  /*0f70*/  FADD.FTZ R223, R105, -UR5 ;  /* 0x8000000569df7e21 */ /* 0x000fe20008010000 */
[--C-:B------:R-:W-:Y:S02]  /*0f80*/  HADD2.F32 R224, -RZ, R102.reuse.H0_H0 ;  /* 0x20000066ffe07230 */ /* 0x100fe40000004100 */
[----:B------:R-:W-:Y:S02]  /*0f90*/  HADD2.F32 R102, -RZ, R102.H1_H1 ;  /* 0x30000066ff667230 */ /* 0x000fe40000004100 */
[----:B------:R-:W-:Y:S01]  /*0fa0*/  FMUL.FTZ R223, R223, UR8 ;  /* 0x00000008dfdf7c20 */ /* 0x000fe20008410000 */
[----:B------:R-:W-:Y:S01]  /*0fb0*/  IADD3 R168, PT, PT, R167, 0x300, RZ ;  /* 0x00000300a7a87810 */ /* 0x000fe20007ffe0ff */
[----:B------:R-:W1:Y:S01]  /*0fc0*/  @P0 LDC.64 R174, c[0x0][0x438] ;  /* 0x00010e00ffae0b82 */ /* 0x000e620000000a00 */
[----:B------:R-:W-:Y:S01]  /*0fd0*/  FADD.FTZ R38, R102, R38 ;  /* 0x0000002666267221 */ /* 0x000fe20000010000 */
[-C--:B------:R-:W-:Y:S01]  /*0fe0*/  FFMA.FTZ R6, R223, R102.reuse, R6 ;  /* 0x00000066df067223 */ /* 0x080fe20000010006 */
[----:B------:R-:W-:-:S02]  /*0ff0*/  FMUL.FTZ R226, R182, R102 ;  /* 0x00000066b6e27220 */ /* 0x000fc40000410000 */
[----:B------:R-:W2:Y:S01]  /*1000*/  LDL R102, [R1+0x8] ;  /* 0x0000080001667983 */ /* 0x000ea20000100800 */
[----:B0-----:R-:W-:-:S04]  /*1010*/  @P0 IMAD.WIDE.U32 R176, R169, 0x20, R176 ;  /* 0x00000020a9b00825 */ /* 0x001fc800078e00b0 */
[----:B------:R-:W-:Y:S01]  /*1020*/  FADD.FTZ R214, R96, -UR5 ;  /* 0x8000000560d67e21 */ /* 0x000fe20008010000 */
[----:B------:R-:W-:Y:S01]  /*1030*/  FADD.FTZ R215, R97, -UR5 ;  /* 0x8000000561d77e21 */ /* 0x000fe20008010000 */
[----:B------:R-:W-:Y:S01]  /*1040*/  HADD2.F32 R228, -RZ, R103.H0_H0 ;  /* 0x20000067ffe47230 */ /* 0x000fe20000004100 */
[----:B-----5:R-:W5:Y:S01]  /*1050*/  @P0 LDG.E.128 R64, desc[UR10][R176.64] ;  /* 0x0000000ab0400981 */ /* 0x020f62000c1e1d00 */
[--C-:B------:R-:W-:Y:S02]  /*1060*/  HADD2.F32 R218, -RZ, R100.reuse.H0_H0 ;  /* 0x20000064ffda7230 */ /* 0x100fe40000004100 */
[----:B------:R-:W-:Y:S01]  /*1070*/  HADD2.F32 R219, -RZ, R100.H1_H1 ;  /* 0x30000064ffdb7230 */ /* 0x000fe20000004100 */
[----:B------:R0:W5:Y:S01]  /*1080*/  @P0 LDG.E.128 R68, desc[UR10][R176.64+0x10] ;  /* 0x0000100ab0440981 */ /* 0x000162000c1e1d00 */
[----:B-1----:R-:W-:-:S04]  /*1090*/  @P0 IMAD.WIDE.U32 R170, R168, 0x20, R170 ;  /* 0x00000020a8aa0825 */ /* 0x002fc800078e00aa */
[--C-:B------:R-:W-:Y:S01]  /*10a0*/  HADD2.F32 R220, -RZ, R101.reuse.H0_H0 ;  /* 0x20000065ffdc7230 */ /* 0x100fe20000004100 */
[----:B------:R-:W5:Y:S01]  /*10b0*/  @P0 LDG.E.128 R80, desc[UR10][R170.64] ;  /* 0x0000000aaa500981 */ /* 0x000f62000c1e1d00 */
[----:B------:R-:W-:Y:S02]  /*10c0*/  HADD2.F32 R222, -RZ, R101.H1_H1 ;  /* 0x30000065ffde7230 */ /* 0x000fe40000004100 */
[----:B------:R-:W-:Y:S01]  /*10d0*/  FADD.FTZ R110, R110, -UR5 ;  /* 0x800000056e6e7e21 */ /* 0x000fe20008010000 */
[----:B------:R-:W-:Y:S01]  /*10e0*/  FADD.FTZ R109, R109, -UR5 ;  /* 0x800000056d6d7e21 */ /* 0x000fe20008010000 */
[----:B0-----:R-:W-:Y:S01]  /*10f0*/  FADD.FTZ R176, R108, -UR5 ;  /* 0x800000056cb07e21 */ /* 0x001fe20008010000 */
[----:B------:R-:W-:Y:S01]  /*1100*/  FADD.FTZ R108, R129, -UR5 ;  /* 0x80000005816c7e21 */ /* 0x000fe20008010000 */
[----:B------:R0:W5:Y:S01]  /*1110*/  @P0 LDG.E.128 R84, desc[UR10][R170.64+0x10] ;  /* 0x0000100aaa540981 */ /* 0x000162000c1e1d00 */
[----:B------:R-:W-:Y:S01]  /*1120*/  HADD2.F32 R172, -RZ, R127.H1_H1 ;  /* 0x3000007fffac7230 */ /* 0x000fe20000004100 */
[----:B------:R-:W1:Y:S02]  /*1130*/  @P0 LDC.64 R178, c[0x0][0x438] ;  /* 0x00010e00ffb20b82 */ /* 0x000e640000000a00 */
[----:B------:R-:W2:Y:S01]  /*1140*/  LDL R129, [R1+0x24] ;  /* 0x0000240001817983 */ /* 0x000ea20000100800 */
[----:B------:R-:W-:-:S02]  /*1150*/  HADD2.F32 R97, -RZ, R126.H0_H0 ;  /* 0x2000007eff617230 */ /* 0x000fc40000004100 */
[----:B0-----:R-:W-:Y:S02]  /*1160*/  HADD2.F32 R170, -RZ, R127.H0_H0 ;  /* 0x2000007fffaa7230 */ /* 0x001fe40000004100 */
[----:B------:R-:W2:Y:S01]  /*1170*/  LDL R127, [R1+0x20] ;  /* 0x00002000017f7983 */ /* 0x000ea20000100800 */
[----:B------:R-:W-:-:S03]  /*1180*/  HADD2.F32 R96, -RZ, R126.H1_H1 ;  /* 0x3000007eff607230 */ /* 0x000fc60000004100 */
[----:B------:R-:W2:Y:S01]  /*1190*/  LDL R126, [R1+0x1c] ;  /* 0x00001c00017e7983 */ /* 0x000ea20000100800 */
[----:B------:R-:W-:Y:S02]  /*11a0*/  HADD2.F32 R103, -RZ, R103.H1_H1 ;  /* 0x30000067ff677230 */ /* 0x000fe40000004100 */
[--C-:B------:R-:W-:Y:S02]  /*11b0*/  HADD2.F32 R100, -RZ, R125.reuse.H0_H0 ;  /* 0x2000007dff647230 */ /* 0x100fe40000004100 */
[----:B------:R-:W-:Y:S02]  /*11c0*/  HADD2.F32 R101, -RZ, R125.H1_H1 ;  /* 0x3000007dff657230 */ /* 0x000fe40000004100 */
[----:B------:R-:W2:Y:S01]  /*11d0*/  LDL R125, [R1+0x10] ;  /* 0x00001000017d7983 */ /* 0x000ea20000100800 */
[----:B------:R-:W-:-:S05]  /*11e0*/  @P0 IMAD.WIDE.U32 R174, R180, 0x20, R174 ;  /* 0x00000020b4ae0825 */ /* 0x000fca00078e00ae */
[----:B------:R-:W5:Y:S04]  /*11f0*/  @P0 LDG.E.128 R72, desc[UR10][R174.64] ;  /* 0x0000000aae480981 */ /* 0x000f68000c1e1d00 */
[----:B------:R0:W5:Y:S02]  /*1200*/  @P0 LDG.E.128 R76, desc[UR10][R174.64+0x10] ;  /* 0x0000100aae4c0981 */ /* 0x000164000c1e1d00 */
[----:B0-----:R-:W-:Y:S01]  /*1210*/  FMUL.FTZ R174, R176, UR8 ;  /* 0x00000008b0ae7c20 */ /* 0x001fe20008410000 */
[----:B------:R-:W-:Y:S02]  /*1220*/  FMUL.FTZ R176, R110, UR8 ;  /* 0x000000086eb07c20 */ /* 0x000fe40008410000 */
[----:B------:R-:W2:Y:S01]  /*1230*/  LDL R110, [R1+0x4] ;  /* 0x00000400016e7983 */ /* 0x000ea20000100800 */
[----:B------:R-:W-:-:S03]  /*1240*/  FMUL.FTZ R175, R109, UR8 ;  /* 0x000000086daf7c20 */ /* 0x000fc60008410000 */
[----:B------:R-:W2:Y:S01]  /*1250*/  LDL R109, [R1] ;  /* 0x00000000016d7983 */ /* 0x000ea20000100800 */
[----:B------:R-:W-:-:S05]  /*1260*/  IMAD.WIDE.U32 R140, R168, 0x20, R140 ;  /* 0x00000020a88c7825 */ /* 0x000fca00078e008c */
[----:B------:R-:W2:Y:S01]  /*1270*/  LDG.E.128 R132, desc[UR10][R140.64] ;  /* 0x0000000a8c847981 */ /* 0x000ea2000c1e1d00 */
[----:B------:R-:W-:-:S06]  /*1280*/  IMAD.WIDE.U32 R136, R168, 0x10, R136 ;  /* 0x00000010a8887825 */ /* 0x000fcc00078e0088 */
[----:B------:R-:W2:Y:S04]  /*1290*/  LDG.E.128 R136, desc[UR10][R136.64] ;  /* 0x0000000a88887981 */ /* 0x000ea8000c1e1d00 */
[----:B------:R-:W2:Y:S01]  /*12a0*/  LDG.E.128 R140, desc[UR10][R140.64+0x10] ;  /* 0x0000100a8c8c7981 */ /* 0x000ea2000c1e1d00 */
[----:B----4-:R-:W-:-:S03]  /*12b0*/  FMUL.FTZ R229, R124, R103 ;  /* 0x000000677ce57220 */ /* 0x010fc60000410000 */
[----:B------:R-:W4:Y:S01]  /*12c0*/  LDL R124, [R1+0xc] ;  /* 0x00000c00017c7983 */ /* 0x000f220000100800 */
[----:B------:R-:W-:Y:S01]  /*12d0*/  FMUL.FTZ R214, R214, UR8 ;  /* 0x00000008d6d67c20 */ /* 0x000fe20008410000 */
[----:B------:R-:W-:Y:S01]  /*12e0*/  FMUL.FTZ R225, R225, UR8 ;  /* 0x00000008e1e17c20 */ /* 0x000fe20008410000 */
[--C-:B---3--:R-:W-:Y:S02]  /*12f0*/  HADD2.F32 R180, -RZ, R113.reuse.H0_H0 ;  /* 0x20000071ffb47230 */ /* 0x108fe40000004100 */
[----:B------:R-:W-:Y:S01]  /*1300*/  FADD.FTZ R116, R116, -UR5 ;  /* 0x8000000574747e21 */ /* 0x000fe20008010000 */
[----:B------:R-:W-:Y:S02]  /*1310*/  HADD2.F32 R113, -RZ, R113.H1_H1 ;  /* 0x30000071ff717230 */ /* 0x000fe40000004100 */
[----:B------:R-:W-:Y:S01]  /*1320*/  FMUL.FTZ R215, R215, UR8 ;  /* 0x00000008d7d77c20 */ /* 0x000fe20008410000 */
[----:B------:R-:W-:Y:S01]  /*1330*/  FADD.FTZ R33, R218, R33 ;  /* 0x00000021da217221 */ /* 0x000fe20000010000 */
[-C--:B------:R-:W-:Y:S01]  /*1340*/  FFMA.FTZ R0, R214, R218.reuse, R0 ;  /* 0x000000dad6007223 */ /* 0x080fe20000010000 */
[----:B------:R-:W-:Y:S01]  /*1350*/  FMUL.FTZ R218, R189, R218 ;  /* 0x000000dabdda7220 */ /* 0x000fe20000410000 */
[----:B------:R-:W-:Y:S01]  /*1360*/  FADD.FTZ R39, R228, R39 ;  /* 0x00000027e4277221 */ /* 0x000fe20000010000 */
[----:B------:R-:W-:Y:S01]  /*1370*/  FFMA.FTZ R7, R225, R228, R7 ;  /* 0x000000e4e1077223 */ /* 0x000fe20000010007 */
[----:B------:R-:W-:-:S02]  /*1380*/  HADD2.F32 R184, -RZ, R114.H0_H0 ;  /* 0x20000072ffb87230 */ /* 0x000fc40000004100 */
[----:B------:R-:W-:Y:S01]  /*1390*/  FMUL.FTZ R228, R181, R228 ;  /* 0x000000e4b5e47220 */ /* 0x000fe20000410000 */
[----:B------:R-:W-:Y:S01]  /*13a0*/  FMUL.FTZ R181, R116, UR8 ;  /* 0x0000000874b57c20 */ /* 0x000fe20008410000 */
[----:B------:R-:W-:Y:S01]  /*13b0*/  FADD.FTZ R34, R219, R34 ;  /* 0x00000022db227221 */ /* 0x000fe20000010000 */
[----:B------:R-:W-:Y:S01]  /*13c0*/  FFMA.FTZ R2, R215, R219, R2 ;  /* 0x000000dbd7027223 */ /* 0x000fe20000010002 */
[----:B--2---:R-:W-:Y:S01]  /*13d0*/  FMUL.FTZ R182, R98, R113 ;  /* 0x0000007162b67220 */ /* 0x004fe20000410000 */
[----:B------:R-:W-:Y:S01]  /*13e0*/  FMUL.FTZ R219, R187, R219 ;  /* 0x000000dbbbdb7220 */ /* 0x000fe20000410000 */
[----:B------:R-:W-:Y:S01]  /*13f0*/  FADD.FTZ R98, RZ, R218 ;  /* 0x000000daff627221 */ /* 0x000fe20000010000 */
[----:B------:R-:W-:Y:S01]  /*1400*/  FADD.FTZ R149, R184, R149 ;  /* 0x00000095b8957221 */ /* 0x000fe20000010000 */
[----:B------:R-:W-:Y:S01]  /*1410*/  FFMA.FTZ R13, R181, R184, R13 ;  /* 0x000000b8b50d7223 */ /* 0x000fe2000001000d */
[----:B------:R-:W-:Y:S01]  /*1420*/  FADD.FTZ R221, R104, -UR5 ;  /* 0x8000000568dd7e21 */ /* 0x000fe20008010000 */
[----:B------:R-:W-:Y:S01]  /*1430*/  FADD.FTZ R35, R220, R35 ;  /* 0x00000023dc237221 */ /* 0x000fe20000010000 */
[----:B------:R-:W-:Y:S01]  /*1440*/  FFMA.FTZ R3, R216, R220, R3 ;  /* 0x000000dcd8037223 */ /* 0x000fe20000010003 */
[----:B------:R-:W-:Y:S01]  /*1450*/  FMUL.FTZ R184, R99, R184 ;  /* 0x000000b863b87220 */ /* 0x000fe20000410000 */
[----:B------:R-:W-:Y:S01]  /*1460*/  FMUL.FTZ R220, R186, R220 ;  /* 0x000000dcbadc7220 */ /* 0x000fe20000410000 */
[----:B------:R-:W-:Y:S01]  /*1470*/  FADD.FTZ R99, R219, R98 ;  /* 0x00000062db637221 */ /* 0x000fe20000010000 */
[----:B------:R-:W-:Y:S01]  /*1480*/  FADD.FTZ R36, R222, R36 ;  /* 0x00000024de247221 */ /* 0x000fe20000010000 */
[----:B------:R-:W-:Y:S01]  /*1490*/  FMUL.FTZ R221, R221, UR8 ;  /* 0x00000008dddd7c20 */ /* 0x000fe20008410000 */
[-C--:B------:R-:W-:Y:S01]  /*14a0*/  FFMA.FTZ R4, R217, R222.reuse, R4 ;  /* 0x000000ded9047223 */ /* 0x080fe20000010004 */
[----:B------:R-:W-:Y:S01]  /*14b0*/  FMUL.FTZ R222, R185, R222 ;  /* 0x000000deb9de7220 */ /* 0x000fe20000410000 */
[----:B------:R-:W-:Y:S01]  /*14c0*/  FADD.FTZ R99, R220, R99 ;  /* 0x00000063dc637221 */ /* 0x000fe20000010000 */
[----:B------:R-:W-:Y:S01]  /*14d0*/  FADD.FTZ R37, R224, R37 ;  /* 0x00000025e0257221 */ /* 0x000fe20000010000 */
[-C--:B------:R-:W-:Y:S01]  /*14e0*/  FFMA.FTZ R5, R221, R224.reuse, R5 ;  /* 0x000000e0dd057223 */ /* 0x080fe20000010005 */
[----:B------:R-:W-:Y:S01]  /*14f0*/  FMUL.FTZ R224, R183, R224 ;  /* 0x000000e0b7e07220 */ /* 0x000fe20000410000 */
[----:B------:R-:W-:Y:S01]  /*1500*/  FADD.FTZ R99, R222, R99 ;  /* 0x00000063de637221 */ /* 0x000fe20000010000 */
[----:B-1----:R-:W-:-:S04]  /*1510*/  @P0 IMAD.WIDE.U32 R178, R167, 0x20, R178 ;  /* 0x00000020a7b20825 */ /* 0x002fc800078e00b2 */
[----:B------:R-:W-:Y:S01]  /*1520*/  FADD.FTZ R99, R224, R99 ;  /* 0x00000063e0637221 */ /* 0x000fe20000010000 */
[--C-:B------:R-:W-:Y:S01]  /*1530*/  HADD2.F32 R188, -RZ, R115.reuse.H0_H0 ;  /* 0x20000073ffbc7230 */ /* 0x100fe20000004100 */
[----:B------:R-:W5:Y:S01]  /*1540*/  @P0 LDG.E.128 R56, desc[UR10][R178.64] ;  /* 0x0000000ab2380981 */ /* 0x000f62000c1e1d00 */
[----:B------:R-:W-:Y:S02]  /*1550*/  HADD2.F32 R115, -RZ, R115.H1_H1 ;  /* 0x30000073ff737230 */ /* 0x000fe40000004100 */
[----:B------:R-:W-:Y:S01]  /*1560*/  FADD.FTZ R99, R226, R99 ;  /* 0x00000063e2637221 */ /* 0x000fe20000010000 */
[----:B------:R0:W5:Y:S01]  /*1570*/  @P0 LDG.E.128 R60, desc[UR10][R178.64+0x10] ;  /* 0x0000100ab23c0981 */ /* 0x000162000c1e1d00 */
[----:B------:R-:W-:Y:S01]  /*1580*/  FMUL.FTZ R227, R227, UR8 ;  /* 0x00000008e3e37c20 */ /* 0x000fe20008410000 */
[----:B------:R-:W-:Y:S01]  /*1590*/  FMUL.FTZ R189, R102, R115 ;  /* 0x0000007366bd7220 */ /* 0x000fe20000410000 */
[----:B------:R-:W-:Y:S01]  /*15a0*/  FADD.FTZ R102, R228, R99 ;  /* 0x00000063e4667221 */ /* 0x000fe20000010000 */
[----:B------:R-:W-:Y:S01]  /*15b0*/  FFMA.FTZ R98, R214, R218, RZ ;  /* 0x000000dad6627223 */ /* 0x000fe200000100ff */
[----:B------:R-:W-:Y:S01]  /*15c0*/  FADD.FTZ R144, R103, R144 ;  /* 0x0000009067907221 */ /* 0x000fe20000010000 */
[----:B0-----:R-:W-:-:S02]  /*15d0*/  HADD2.F32 R178, -RZ, R112.H0_H0 ;  /* 0x20000070ffb27230 */ /* 0x001fc40000004100 */
[----:B------:R-:W-:Y:S01]  /*15e0*/  FFMA.FTZ R8, R227, R103, R8 ;  /* 0x00000067e3087223 */ /* 0x000fe20000010008 */
[----:B------:R-:W-:Y:S02]  /*15f0*/  HADD2.F32 R112, -RZ, R112.H1_H1 ;  /* 0x30000070ff707230 */ /* 0x000fe40000004100 */
[----:B------:R-:W-:Y:S01]  /*1600*/  FADD.FTZ R103, R229, R102 ;  /* 0x00000066e5677221 */ /* 0x000fe20000010000 */
[----:B------:R-:W-:Y:S01]  /*1610*/  FADD.FTZ R145, R178, R145 ;  /* 0x00000091b2917221 */ /* 0x000fe20000010000 */
[-C--:B------:R-:W-:Y:S01]  /*1620*/  FFMA.FTZ R9, R174, R178.reuse, R9 ;  /* 0x000000b2ae097223 */ /* 0x080fe20000010009 */
[----:B------:R-:W-:Y:S01]  /*1630*/  FMUL.FTZ R178, R129, R178 ;  /* 0x000000b281b27220 */ /* 0x000fe20000410000 */
[----:B------:R-:W-:-:S03]  /*1640*/  FFMA.FTZ R99, R215, R219, R98 ;  /* 0x000000dbd7637223 */ /* 0x000fc60000010062 */
[----:B------:R-:W-:Y:S01]  /*1650*/  FADD.FTZ R102, R178, R103 ;  /* 0x00000067b2667221 */ /* 0x000fe20000010000 */
[----:B------:R-:W-:Y:S01]  /*1660*/  FFMA.FTZ R98, R216, R220, R99 ;  /* 0x000000dcd8627223 */ /* 0x000fe20000010063 */
[----:B------:R-:W-:Y:S01]  /*1670*/  FMUL.FTZ R179, R127, R112 ;  /* 0x000000707fb37220 */ /* 0x000fe20000410000 */
[----:B------:R-:W-:Y:S01]  /*1680*/  FADD.FTZ R147, R180, R147 ;  /* 0x00000093b4937221 */ /* 0x000fe20000010000 */
[----:B------:R-:W-:Y:S01]  /*1690*/  FFMA.FTZ R11, R176, R180, R11 ;  /* 0x000000b4b00b7223 */ /* 0x000fe2000001000b */
[----:B------:R-:W-:Y:S01]  /*16a0*/  FFMA.FTZ R98, R217, R222, R98 ;  /* 0x000000ded9627223 */ /* 0x000fe20000010062 */
[----:B------:R-:W-:Y:S01]  /*16b0*/  FMUL.FTZ R180, R126, R180 ;  /* 0x000000b47eb47220 */ /* 0x000fe20000410000 */
[----:B------:R-:W-:Y:S01]  /*16c0*/  FADD.FTZ R99, R179, R102 ;  /* 0x00000066b3637221 */ /* 0x000fe20000010000 */
[----:B------:R-:W-:Y:S01]  /*16d0*/  FADD.FTZ R122, R122, -UR5 ;  /* 0x800000057a7a7e21 */ /* 0x000fe20008010000 */
[----:B------:R-:W-:Y:S02]  /*16e0*/  FFMA.FTZ R98, R221, R224, R98 ;  /* 0x000000e0dd627223 */ /* 0x000fe40000010062 */
[----:B------:R-:W-:Y:S01]  /*16f0*/  FADD.FTZ R99, R180, R99 ;  /* 0x00000063b4637221 */ /* 0x000fe20000010000 */
[----:B------:R-:W-:-:S02]  /*1700*/  HADD2.F32 R114, -RZ, R114.H1_H1 ;  /* 0x30000072ff727230 */ /* 0x000fc40000004100 */
[----:B------:R-:W-:Y:S01]  /*1710*/  FADD.FTZ R118, R118, -UR5 ;  /* 0x8000000576767e21 */ /* 0x000fe20008010000 */
[----:B------:R-:W-:Y:S01]  /*1720*/  FADD.FTZ R123, R123, -UR5 ;  /* 0x800000057b7b7e21 */ /* 0x000fe20008010000 */
[----:B------:R-:W-:Y:S01]  /*1730*/  FMUL.FTZ R122, R122, UR8 ;  /* 0x000000087a7a7c20 */ /* 0x000fe20008410000 */
[----:B------:R-:W-:Y:S01]  /*1740*/  FADD.FTZ R99, R182, R99 ;  /* 0x00000063b6637221 */ /* 0x000fe20000010000 */
[----:B------:R-:W-:Y:S01]  /*1750*/  FFMA.FTZ R98, R223, R226, R98 ;  /* 0x000000e2df627223 */ /* 0x000fe20000010062 */
[----:B------:R-:W-:Y:S01]  /*1760*/  FMUL.FTZ R186, R118, UR8 ;  /* 0x0000000876ba7c20 */ /* 0x000fe20008410000 */
[----:B------:R-:W-:Y:S01]  /*1770*/  FMUL.FTZ R123, R123, UR8 ;  /* 0x000000087b7b7c20 */ /* 0x000fe20008410000 */
        /* <DEDUP_REMOVED lines=11> */
[----:B------:R-:W-:Y:S01]  /*1830*/  FADD.FTZ R128, R128, -UR5 ;  /* 0x8000000580807e21 */ /* 0x000fe20008010000 */
[----:B------:R-:W-:Y:S01]  /*1840*/  FADD.FTZ R101, R185, R100 ;  /* 0x00000064b9657221 */ /* 0x000fe20000010000 */
[----:B------:R-:W-:-:S02]  /*1850*/  FFMA.FTZ R99, R227, R229, R98 ;  /* 0x000000e5e3637223 */ /* 0x000fc40000010062 */
[----:B------:R-:W-:Y:S02]  /*1860*/  FMUL.FTZ R128, R128, UR8 ;  /* 0x0000000880807c20 */ /* 0x000fe40008410000 */
[----:B------:R-:W-:Y:S01]  /*1870*/  FFMA.FTZ R98, R174, R178, R99 ;  /* 0x000000b2ae627223 */ /* 0x000fe20000010063 */
[----:B------:R-:W-:Y:S01]  /*1880*/  FADD.FTZ R105, R130, -UR5 ;  /* 0x8000000582697e21 */ /* 0x000fe20008010000 */
[----:B------:R-:W-:Y:S01]  /*1890*/  FADD.FTZ R157, R97, R157 ;  /* 0x0000009d619d7221 */ /* 0x000fe20000010000 */
[-C--:B------:R-:W-:Y:S01]  /*18a0*/  FFMA.FTZ R21, R128, R97.reuse, R21 ;  /* 0x0000006180157223 */ /* 0x080fe20000010015 */
[----:B------:R-:W-:Y:S01]  /*18b0*/  FMUL.FTZ R129, R250, R97 ;  /* 0x00000061fa817220 */ /* 0x000fe20000410000 */
[----:B------:R-:W-:Y:S01]  /*18c0*/  FMUL.FTZ R130, R108, UR8 ;  /* 0x000000086c827c20 */ /* 0x000fe20008410000 */
[----:B------:R-:W-:Y:S01]  /*18d0*/  FADD.FTZ R111, R111, -UR5 ;  /* 0x800000056f6f7e21 */ /* 0x000fe20008010000 */
[----:B------:R-:W-:Y:S01]  /*18e0*/  FFMA.FTZ R97, R175, R179, R98 ;  /* 0x000000b3af617223 */ /* 0x000fe20000010062 */
[----:B------:R-:W-:Y:S01]  /*18f0*/  FADD.FTZ R171, R131, -UR5 ;  /* 0x8000000583ab7e21 */ /* 0x000fe20008010000 */
[----:B------:R-:W-:Y:S01]  /*1900*/  FMUL.FTZ R125, R109, R107 ;  /* 0x0000006b6d7d7220 */ /* 0x000fe20000410000 */
[----:B------:R-:W-:Y:S01]  /*1910*/  FADD.FTZ R158, R96, R158 ;  /* 0x0000009e609e7221 */ /* 0x000fe20000010000 */
[-C--:B------:R-:W-:Y:S01]  /*1920*/  FFMA.FTZ R22, R130, R96.reuse, R22 ;  /* 0x0000006082167223 */ /* 0x080fe20000010016 */
[----:B------:R-:W-:Y:S01]  /*1930*/  FMUL.FTZ R131, R249, R96 ;  /* 0x00000060f9837220 */ /* 0x000fe20000410000 */
[----:B------:R-:W-:Y:S01]  /*1940*/  FMUL.FTZ R177, R111, UR8 ;  /* 0x000000086fb17c20 */ /* 0x000fe20008410000 */
[----:B------:R-:W-:Y:S01]  /*1950*/  FFMA.FTZ R96, R176, R180, R97 ;  /* 0x000000b4b0607223 */ /* 0x000fe20000010061 */
[----:B------:R-:W-:-:S03]  /*1960*/  FADD.FTZ R117, R117, -UR5 ;  /* 0x8000000575757e21 */ /* 0x000fc60008010000 */
[----:B------:R-:W-:Y:S01]  /*1970*/  FFMA.FTZ R96, R177, R182, R96 ;  /* 0x000000b6b1607223 */ /* 0x000fe20000010060 */
[----:B------:R-:W-:-:S03]  /*1980*/  FMUL.FTZ R183, R117, UR8 ;  /* 0x0000000875b77c20 */ /* 0x000fc60008410000 */
[----:B------:R-:W-:Y:S01]  /*1990*/  FFMA.FTZ R96, R181, R184, R96 ;  /* 0x000000b8b5607223 */ /* 0x000fe20000010060 */
[----:B------:R-:W-:Y:S01]  /*19a0*/  FADD.FTZ R119, R119, -UR5 ;  /* 0x8000000577777e21 */ /* 0x000fe20008010000 */
[----:B------:R-:W-:Y:S01]  /*19b0*/  FADD.FTZ R104, R132, -UR5 ;  /* 0x8000000584687e21 */ /* 0x000fe20008010000 */
[----:B------:R-:W-:Y:S01]  /*19c0*/  FMUL.FTZ R132, R105, UR8 ;  /* 0x0000000869847c20 */ /* 0x000fe20008410000 */
[----:B------:R-:W-:Y:S01]  /*19d0*/  FADD.FTZ R120, R120, -UR5 ;  /* 0x8000000578787e21 */ /* 0x000fe20008010000 */
[----:B------:R-:W-:Y:S01]  /*19e0*/  FMUL.FTZ R187, R119, UR8 ;  /* 0x0000000877bb7c20 */ /* 0x000fe20008410000 */
[----:B------:R-:W-:Y:S01]  /*19f0*/  FADD.FTZ R159, R170, R159 ;  /* 0x0000009faa9f7221 */ /* 0x000fe20000010000 */
[-C--:B------:R-:W-:Y:S01]  /*1a00*/  FFMA.FTZ R23, R132, R170.reuse, R23 ;  /* 0x000000aa84177223 */ /* 0x080fe20000010017 */
[----:B------:R-:W-:Y:S01]  /*1a10*/  FMUL.FTZ R171, R171, UR8 ;  /* 0x00000008abab7c20 */ /* 0x000fe20008410000 */
[----:B------:R-:W-:Y:S01]  /*1a20*/  FMUL.FTZ R170, R248, R170 ;  /* 0x000000aaf8aa7220 */ /* 0x000fe20000410000 */
[----:B------:R-:W-:Y:S01]  /*1a30*/  FADD.FTZ R121, R121, -UR5 ;  /* 0x8000000579797e21 */ /* 0x000fe20008010000 */
[----:B------:R-:W-:Y:S01]  /*1a40*/  FMUL.FTZ R120, R120, UR8 ;  /* 0x0000000878787c20 */ /* 0x000fe20008410000 */
[----:B------:R-:W-:-:S02]  /*1a50*/  HADD2.F32 R105, -RZ, R136.H0_H0 ;  /* 0x20000088ff697230 */ /* 0x000fc40000004100 */
[----:B------:R-:W-:Y:S01]  /*1a60*/  FADD.FTZ R230, R172, R230 ;  /* 0x000000e6ace67221 */ /* 0x000fe20000010000 */
[-C--:B------:R-:W-:Y:S01]  /*1a70*/  FFMA.FTZ R24, R171, R172.reuse, R24 ;  /* 0x000000acab187223 */ /* 0x080fe20000010018 */
[----:B------:R-:W-:Y:S01]  /*1a80*/  FMUL.FTZ R104, R104, UR8 ;  /* 0x0000000868687c20 */ /* 0x000fe20008410000 */
[----:B------:R-:W-:Y:S01]  /*1a90*/  FMUL.FTZ R172, R247, R172 ;  /* 0x000000acf7ac7220 */ /* 0x000fe20000410000 */
[----:B------:R-:W-:Y:S01]  /*1aa0*/  FMUL.FTZ R121, R121, UR8 ;  /* 0x0000000879797c20 */ /* 0x000fe20008410000 */
[----:B------:R-:W-:Y:S01]  /*1ab0*/  FADD.FTZ R231, R105, R231 ;  /* 0x000000e769e77221 */ /* 0x000fe20000010000 */
[-C--:B------:R-:W-:Y:S01]  /*1ac0*/  FFMA.FTZ R25, R104, R105.reuse, R25 ;  /* 0x0000006968197223 */ /* 0x080fe20000010019 */
[----:B------:R-:W-:Y:S02]  /*1ad0*/  HADD2.F32 R136, -RZ, R136.H1_H1 ;  /* 0x30000088ff887230 */ /* 0x000fe40000004100 */
[----:B------:R-:W-:Y:S01]  /*1ae0*/  FMUL.FTZ R105, R246, R105 ;  /* 0x00000069f6697220 */ /* 0x000fe20000410000 */
[----:B------:R-:W-:Y:S01]  /*1af0*/  FADD.FTZ R153, R106, R153 ;  /* 0x000000996a997221 */ /* 0x000fe20000010000 */
[----:B------:R-:W-:Y:S01]  /*1b00*/  FFMA.FTZ R17, R120, R106, R17 ;  /* 0x0000006a78117223 */ /* 0x000fe20000010011 */
[----:B------:R-:W-:Y:S01]  /*1b10*/  FADD.FTZ R154, R107, R154 ;  /* 0x0000009a6b9a7221 */ /* 0x000fe20000010000 */
[----:B------:R-:W-:Y:S01]  /*1b20*/  FFMA.FTZ R18, R121, R107, R18 ;  /* 0x0000006b79127223 */ /* 0x000fe20000010012 */
[----:B------:R-:W-:Y:S01]  /*1b30*/  FADD.FTZ R146, R112, R146 ;  /* 0x0000009270927221 */ /* 0x000fe20000010000 */
[----:B------:R-:W-:Y:S01]  /*1b40*/  FFMA.FTZ R10, R175, R112, R10 ;  /* 0x00000070af0a7223 */ /* 0x000fe2000001000a */
[----:B------:R-:W-:Y:S01]  /*1b50*/  FADD.FTZ R112, R133, -UR5 ;  /* 0x8000000585707e21 */ /* 0x000fe20008010000 */
[----:B------:R-:W-:-:S02]  /*1b60*/  HADD2.F32 R133, -RZ, R139.H0_H0 ;  /* 0x2000008bff857230 */ /* 0x000fc40000004100 */
[----:B------:R-:W-:-:S03]  /*1b70*/  HADD2.F32 R139, -RZ, R139.H1_H1 ;  /* 0x3000008bff8b7230 */ /* 0x000fc60000004100 */
[----:B------:R-:W-:Y:S01]  /*1b80*/  FMUL.FTZ R111, R240, R133 ;  /* 0x00000085f06f7220 */ /* 0x000fe20000410000 */
[----:B------:R-:W-:Y:S01]  /*1b90*/  FADD.FTZ R148, R113, R148 ;  /* 0x0000009471947221 */ /* 0x000fe20000010000 */
[----:B------:R-:W-:Y:S01]  /*1ba0*/  FFMA.FTZ R12, R177, R113, R12 ;  /* 0x00000071b10c7223 */ /* 0x000fe2000001000c */
[----:B------:R-:W-:Y:S01]  /*1bb0*/  FADD.FTZ R150, R114, R150 ;  /* 0x0000009672967221 */ /* 0x000fe20000010000 */
[----:B------:R-:W-:Y:S01]  /*1bc0*/  FFMA.FTZ R14, R183, R114, R14 ;  /* 0x00000072b70e7223 */ /* 0x000fe2000001000e */
[----:B------:R-:W-:Y:S01]  /*1bd0*/  FMUL.FTZ R113, R239, R139 ;  /* 0x0000008bef717220 */ /* 0x000fe20000410000 */
[----:B------:R-:W-:Y:S01]  /*1be0*/  FADD.FTZ R114, R134, -UR5 ;  /* 0x8000000586727e21 */ /* 0x000fe20008010000 */
[----:B------:R-:W-:Y:S01]  /*1bf0*/  FMUL.FTZ R112, R112, UR8 ;  /* 0x0000000870707c20 */ /* 0x000fe20008410000 */
[----:B------:R-:W-:Y:S01]  /*1c00*/  FADD.FTZ R152, R115, R152 ;  /* 0x0000009873987221 */ /* 0x000fe20000010000 */
[----:B------:R-:W-:Y:S01]  /*1c10*/  FFMA.FTZ R16, R187, R115, R16 ;  /* 0x00000073bb107223 */ /* 0x000fe20000010010 */
[----:B------:R-:W-:Y:S01]  /*1c20*/  FADD.FTZ R115, R135, -UR5 ;  /* 0x8000000587737e21 */ /* 0x000fe20008010000 */
[----:B------:R-:W-:Y:S01]  /*1c30*/  FMUL.FTZ R114, R114, UR8 ;  /* 0x0000000872727c20 */ /* 0x000fe20008410000 */
[----:B------:R-:W-:-:S02]  /*1c40*/  FADD.FTZ R116, R140, -UR5 ;  /* 0x800000058c747e21 */ /* 0x000fc40008010000 */
[----:B------:R-:W-:Y:S01]  /*1c50*/  FMUL.FTZ R115, R115, UR8 ;  /* 0x0000000873737c20 */ /* 0x000fe20008410000 */
[----:B------:R-:W-:Y:S01]  /*1c60*/  FADD.FTZ R117, R141, -UR5 ;  /* 0x800000058d757e21 */ /* 0x000fe20008010000 */
[----:B------:R-:W-:Y:S01]  /*1c70*/  FMUL.FTZ R116, R116, UR8 ;  /* 0x0000000874747c20 */ /* 0x000fe20008410000 */
[----:B------:R-:W-:Y:S02]  /*1c80*/  FADD.FTZ R118, R142, -UR5 ;  /* 0x800000058e767e21 */ /* 0x000fe40008010000 */
[----:B------:R-:W-:Y:S01]  /*1c90*/  FMUL.FTZ R117, R117, UR8 ;  /* 0x0000000875757c20 */ /* 0x000fe20008410000 */
[----:B------:R-:W-:Y:S01]  /*1ca0*/  FADD.FTZ R119, R143, -UR5 ;  /* 0x800000058f777e21 */ /* 0x000fe20008010000 */
[----:B------:R-:W-:-:S03]  /*1cb0*/  FMUL.FTZ R118, R118, UR8 ;  /* 0x0000000876767c20 */ /* 0x000fc60008410000 */
[----:B------:R-:W-:Y:S01]  /*1cc0*/  FMUL.FTZ R119, R119, UR8 ;  /* 0x0000000877777c20 */ /* 0x000fe20008410000 */
[----:B----4-:R-:W-:-:S04]  /*1cd0*/  FMUL.FTZ R188, R124, R188 ;  /* 0x000000bc7cbc7220 */ /* 0x010fc80000410000 */
[----:B------:R-:W-:Y:S01]  /*1ce0*/  FADD.FTZ R100, R188, R101 ;  /* 0x00000065bc647221 */ /* 0x000fe20000010000 */
[----:B------:R-:W-:-:S03]  /*1cf0*/  FMUL.FTZ R124, R110, R106 ;  /* 0x0000006a6e7c7220 */ /* 0x000fc60000410000 */
        /* <DEDUP_REMOVED lines=14> */
[--C-:B------:R-:W-:Y:S02]  /*1de0*/  HADD2.F32 R101, -RZ, R137.reuse.H0_H0 ;  /* 0x20000089ff657230 */ /* 0x100fe40000004100 */
[----:B------:R-:W-:Y:S01]  /*1df0*/  FMUL.FTZ R106, R245, R136 ;  /* 0x00000088f56a7220 */ /* 0x000fe20000410000 */
[----:B------:R-:W-:Y:S01]  /*1e00*/  FFMA.FTZ R98, R122, R126, R98 ;  /* 0x0000007e7a627223 */ /* 0x000fe20000010062 */
[----:B------:R-:W-:Y:S01]  /*1e10*/  FADD.FTZ R96, R105, R96 ;  /* 0x0000006069607221 */ /* 0x000fe20000010000 */
[----:B------:R-:W-:Y:S02]  /*1e20*/  HADD2.F32 R137, -RZ, R137.H1_H1 ;  /* 0x30000089ff897230 */ /* 0x000fe40000004100 */
[----:B------:R-:W-:Y:S01]  /*1e30*/  FMUL.FTZ R107, R244, R101 ;  /* 0x00000065f46b7220 */ /* 0x000fe20000410000 */
[----:B------:R-:W-:Y:S01]  /*1e40*/  FFMA.FTZ R98, R123, R127, R98 ;  /* 0x0000007f7b627223 */ /* 0x000fe20000010062 */
[----:B------:R-:W-:Y:S01]  /*1e50*/  FADD.FTZ R96, R96, R106 ;  /* 0x0000006a60607221 */ /* 0x000fe20000010000 */
[----:B------:R-:W-:-:S02]  /*1e60*/  HADD2.F32 R100, -RZ, R138.H0_H0 ;  /* 0x2000008aff647230 */ /* 0x000fc40000004100 */
[----:B------:R-:W-:Y:S01]  /*1e70*/  FMUL.FTZ R108, R243, R137 ;  /* 0x00000089f36c7220 */ /* 0x000fe20000410000 */
[----:B------:R-:W-:Y:S01]  /*1e80*/  FFMA.FTZ R98, R128, R129, R98 ;  /* 0x0000008180627223 */ /* 0x000fe20000010062 */
[----:B------:R-:W-:Y:S01]  /*1e90*/  FADD.FTZ R96, R96, R107 ;  /* 0x0000006b60607221 */ /* 0x000fe20000010000 */
[----:B------:R-:W-:Y:S02]  /*1ea0*/  HADD2.F32 R138, -RZ, R138.H1_H1 ;  /* 0x3000008aff8a7230 */ /* 0x000fe40000004100 */
[----:B------:R-:W-:Y:S01]  /*1eb0*/  FMUL.FTZ R109, R242, R100 ;  /* 0x00000064f26d7220 */ /* 0x000fe20000410000 */
        /* <DEDUP_REMOVED lines=11> */
[----:B------:R-:W-:Y:S02]  /*1f70*/  FFMA.FTZ R98, R114, R107, R98 ;  /* 0x0000006b72627223 */ /* 0x000fe40000010062 */
[----:B------:R-:W0:Y:S02]  /*1f80*/  SHFL.DOWN PT, R97, R96, 0x10, 0x1f ;  /* 0x0a001f0060617f89 */ /* 0x000e2400000e0000 */
        /* <DEDUP_REMOVED lines=38> */
.L_x_9623:
[----:B------:R-:W-:Y:S05]  /*21f0*/  BSYNC.RECONVERGENT B0 ;  /* 0x0000000000007941 */ /* 0x000fea0003800200 */
.L_x_9622:
[----:B------:R-:W1:Y:S08]  /*2200*/  S2UR UR5, SR_CgaCtaId ;  /* 0x00000000000579c3 */ /* 0x000e700000008800 */
[----:B------:R-:W-:Y:S01]  /*2210*/  BAR.SYNC.DEFER_BLOCKING 0x0 ;  /* 0x0000000000007b1d */ /* 0x000fe20000010000 */
[----:B------:R-:W-:Y:S01]  /*2220*/  FADD.FTZ R233, R101, R233 ;  /* 0x000000e965e97221 */ /* 0x000fe20000010000 */
[----:B------:R-:W-:Y:S01]  /*2230*/  FFMA.FTZ R27, R114, R101, R27 ;  /* 0x00000065721b7223 */ /* 0x000fe2000001001b */
[----:B------:R-:W-:Y:S01]  /*2240*/  FADD.FTZ R235, R100, R235 ;  /* 0x000000eb64eb7221 */ /* 0x000fe20000010000 */
[----:B------:R-:W-:Y:S01]  /*2250*/  FFMA.FTZ R29, R116, R100, R29 ;  /* 0x00000064741d7223 */ /* 0x000fe2000001001d */
[----:B------:R-:W-:Y:S01]  /*2260*/  UISETP.NE.U32.AND UP1, UPT, UR18, URZ, UPT ;  /* 0x000000ff1200728c */ /* 0x000fe2000bf25070 */
[----:B------:R-:W-:Y:S01]  /*2270*/  FADD.FTZ R234, R137, R234 ;  /* 0x000000ea89ea7221 */ /* 0x000fe20000010000 */
[----:B------:R-:W-:Y:S01]  /*2280*/  UMOV UR4, 0x400 ;  /* 0x0000040000047882 */ /* 0x000fe20000000000 */
[----:B------:R-:W-:Y:S01]  /*2290*/  FFMA.FTZ R28, R115, R137, R28 ;  /* 0x00000089731c7223 */ /* 0x000fe2000001001c */
[----:B------:R-:W-:Y:S01]  /*22a0*/  UISETP.NE.AND.EX UP1, UPT, UR19, URZ, UPT, UP1 ;  /* 0x000000ff1300728c */ /* 0x000fe2000bf25310 */
        /* <DEDUP_REMOVED lines=45> */
[----:B------:R-:W-:-:S04]  /*2580*/  ISETP.NE.U32.AND P0, PT, RZ, UR22, PT ;  /* 0x00000016ff007c0c */ /* 0x000fc8000bf05070 */
[----:B------:R-:W-:-:S13]  /*2590*/  ISETP.NE.AND.EX P0, PT, RZ, UR23, PT, P0 ;  /* 0x00000017ff007c0c */ /* 0x000fda000bf05300 */
[----:B------:R-:W-:Y:S05]  /*25a0*/  @P0 BRA `(.L_x_9625) ;  /* 0x0000000400140947 */ /* 0x000fea0003800000 */
[--C-:B------:R-:W-:Y:S01]  /*25b0*/  FFMA.FTZ R225, R225, UR4, R137.reuse ;  /* 0x00000004e1e17c23 */ /* 0x100fe20008010089 */
[--C-:B------:R-:W-:Y:S01]  /*25c0*/  FFMA.FTZ R100, R227, UR4, R137.reuse ;  /* 0x00000004e3647c23 */ /* 0x100fe20008010089 */
[----:B-----5:R-:W-:Y:S02]  /*25d0*/  HADD2.F32 R102, -RZ, R99.H0_H0 ;  /* 0x20000063ff667230 */ /* 0x020fe40000004100 */
[----:B------:R-:W-:Y:S01]  /*25e0*/  FFMA.FTZ R221, R221, UR4, R137 ;  /* 0x00000004dddd7c23 */ /* 0x000fe20008010089 */
[----:B------:R-:W-:Y:S01]  /*25f0*/  FADD.FTZ R225, R228, -R225 ;  /* 0x800000e1e4e17221 */ /* 0x000fe20000010000 */
[----:B------:R-:W-:Y:S01]  /*2600*/  FADD.FTZ R100, R229, -R100 ;  /* 0x80000064e5647221 */ /* 0x000fe20000010000 */
[----:B------:R-:W-:Y:S02]  /*2610*/  HADD2.F32 R134, -RZ, R43.H0_H0 ;  /* 0x2000002bff867230 */ /* 0x000fe40000004100 */
[----:B------:R-:W-:Y:S01]  /*2620*/  FADD.FTZ R224, R224, -R221 ;  /* 0x800000dde0e07221 */ /* 0x000fe20000010000 */
[----:B------:R-:W-:Y:S01]  /*2630*/  FMUL.FTZ R101, R225, UR8 ;  /* 0x00000008e1657c20 */ /* 0x000fe20008410000 */
[----:B------:R-:W-:Y:S01]  /*2640*/  FMUL.FTZ R100, R100, UR8 ;  /* 0x0000000864647c20 */ /* 0x000fe20008410000 */
[----:B------:R-:W-:Y:S01]  /*2650*/  FFMA.FTZ R223, R223, UR4, R137 ;  /* 0x00000004dfdf7c23 */ /* 0x000fe20008010089 */
[----:B------:R-:W-:Y:S01]  /*2660*/  FMUL.FTZ R224, R224, UR8 ;  /* 0x00000008e0e07c20 */ /* 0x000fe20008410000 */
[----:B------:R-:W-:Y:S01]  /*2670*/  FMUL.FTZ R101, R101, UR7 ;  /* 0x0000000765657c20 */ /* 0x000fe20008410000 */
[----:B------:R-:W-:-:S02]  /*2680*/  HADD2.F32 R103, -RZ, R98.H0_H0 ;  /* 0x20000062ff677230 */ /* 0x000fc40000004100 */
[----:B------:R-:W-:Y:S01]  /*2690*/  FADD.FTZ R226, R226, -R223 ;  /* 0x800000dfe2e27221 */ /* 0x000fe20000010000 */
[----:B------:R-:W-:Y:S01]  /*26a0*/  FFMA.FTZ R216, R216, UR4, R137 ;  /* 0x00000004d8d87c23 */ /* 0x000fe20008010089 */
[C---:B------:R-:W-:Y:S01]  /*26b0*/  FMUL.FTZ R102, R101.reuse, R102 ;  /* 0x0000006665667220 */ /* 0x040fe20000410000 */
[----:B------:R-:W-:Y:S01]  /*26c0*/  FMUL.FTZ R101, R101, R134 ;  /* 0x0000008665657220 */ /* 0x000fe20000410000 */
[----:B------:R-:W-:Y:S02]  /*26d0*/  HADD2.F32 R134, -RZ, R99.H1_H1 ;  /* 0x30000063ff867230 */ /* 0x000fe40000004100 */
[----:B------:R-:W-:Y:S01]  /*26e0*/  FMUL.FTZ R99, R100, UR7 ;  /* 0x0000000764637c20 */ /* 0x000fe20008410000 */
[----:B------:R-:W-:Y:S02]  /*26f0*/  HADD2.F32 R100, -RZ, R43.H1_H1 ;  /* 0x3000002bff647230 */ /* 0x000fe40000004100 */
[----:B------:R-:W-:Y:S01]  /*2700*/  FMUL.FTZ R226, R226, UR8 ;  /* 0x00000008e2e27c20 */ /* 0x000fe20008410000 */
[----:B------:R-:W-:Y:S01]  /*2710*/  FADD.FTZ R220, R220, -R216 ;  /* 0x800000d8dcdc7221 */ /* 0x000fe20000010000 */
[----:B------:R-:W-:Y:S01]  /*2720*/  FMUL.FTZ R133, R99, R134 ;  /* 0x0000008663857220 */ /* 0x000fe20000410000 */
[----:B------:R-:W-:-:S02]  /*2730*/  HADD2.F32 R134, -RZ, R42.H0_H0 ;  /* 0x2000002aff867230 */ /* 0x000fc40000004100 */
[----:B------:R-:W-:Y:S01]  /*2740*/  FMUL.FTZ R99, R99, R100 ;  /* 0x0000006463637220 */ /* 0x000fe20000410000 */
[----:B------:R-:W-:Y:S01]  /*2750*/  FMUL.FTZ R100, R224, UR7 ;  /* 0x00000007e0647c20 */ /* 0x000fe20008410000 */
[----:B------:R-:W-:Y:S02]  /*2760*/  HADD2.F32 R135, -RZ, R98.H1_H1 ;  /* 0x30000062ff877230 */ /* 0x000fe40000004100 */
[----:B------:R-:W-:Y:S01]  /*2770*/  FMUL.FTZ R98, R226, UR7 ;  /* 0x00000007e2627c20 */ /* 0x000fe20008410000 */
[----:B------:R-:W-:Y:S01]  /*2780*/  FFMA.FTZ R217, R217, UR4, R137 ;  /* 0x00000004d9d97c23 */ /* 0x000fe20008010089 */
[C---:B------:R-:W-:Y:S01]  /*2790*/  FMUL.FTZ R103, R100.reuse, R103 ;  /* 0x0000006764677220 */ /* 0x040fe20000410000 */
[----:B------:R-:W-:Y:S01]  /*27a0*/  FMUL.FTZ R100, R100, R134 ;  /* 0x0000008664647220 */ /* 0x000fe20000410000 */
[----:B------:R-:W-:Y:S02]  /*27b0*/  HADD2.F32 R134, -RZ, R42.H1_H1 ;  /* 0x3000002aff867230 */ /* 0x000fe40000004100 */
[----:B------:R-:W-:Y:S01]  /*27c0*/  FMUL.FTZ R140, R220, UR8 ;  /* 0x00000008dc8c7c20 */ /* 0x000fe20008410000 */
[----:B------:R-:W-:Y:S01]  /*27d0*/  FMUL.FTZ R135, R98, R135 ;  /* 0x0000008762877220 */ /* 0x000fe20000410000 */
[----:B------:R-:W-:Y:S01]  /*27e0*/  FADD.FTZ R222, R222, -R217 ;  /* 0x800000d9dede7221 */ /* 0x000fe20000010000 */
[----:B------:R-:W-:-:S02]  /*27f0*/  HADD2.F32 R136, -RZ, R41.H0_H0 ;  /* 0x20000029ff887230 */ /* 0x000fc40000004100 */
[----:B------:R-:W-:Y:S01]  /*2800*/  FMUL.FTZ R98, R98, R134 ;  /* 0x0000008662627220 */ /* 0x000fe20000410000 */
[--C-:B------:R-:W-:Y:S02]  /*2810*/  HADD2.F32 R134, -RZ, R97.reuse.H0_H0 ;  /* 0x20000061ff867230 */ /* 0x100fe40000004100 */
[----:B------:R-:W-:Y:S01]  /*2820*/  FMUL.FTZ R140, R140, UR7 ;  /* 0x000000078c8c7c20 */ /* 0x000fe20008410000 */
[----:B------:R-:W-:Y:S01]  /*2830*/  FFMA.FTZ R214, R214, UR4, R137 ;  /* 0x00000004d6d67c23 */ /* 0x000fe20008010089 */
[----:B------:R-:W-:Y:S01]  /*2840*/  FMUL.FTZ R222, R222, UR8 ;  /* 0x00000008dede7c20 */ /* 0x000fe20008410000 */
[----:B------:R-:W-:Y:S02]  /*2850*/  HADD2.F32 R138, -RZ, R97.H1_H1 ;  /* 0x30000061ff8a7230 */ /* 0x000fe40000004100 */
[----:B------:R-:W-:Y:S01]  /*2860*/  FMUL.FTZ R134, R140, R134 ;  /* 0x000000868c867220 */ /* 0x000fe20000410000 */
[----:B------:R-:W-:Y:S01]  /*2870*/  FADD.FTZ R218, R218, -R214 ;  /* 0x800000d6dada7221 */ /* 0x000fe20000010000 */
[----:B------:R-:W-:Y:S01]  /*2880*/  FMUL.FTZ R140, R140, R136 ;  /* 0x000000888c8c7220 */ /* 0x000fe20000410000 */
[----:B------:R-:W-:Y:S01]  /*2890*/  FMUL.FTZ R97, R222, UR7 ;  /* 0x00000007de617c20 */ /* 0x000fe20008410000 */
[----:B------:R-:W-:-:S02]  /*28a0*/  HADD2.F32 R136, -RZ, R41.H1_H1 ;  /* 0x30000029ff887230 */ /* 0x000fc40000004100 */
[----:B------:R-:W-:Y:S01]  /*28b0*/  FFMA.FTZ R215, R215, UR4, R137 ;  /* 0x00000004d7d77c23 */ /* 0x000fe20008010089 */
[----:B------:R-:W-:Y:S01]  /*28c0*/  FMUL.FTZ R141, R218, UR8 ;  /* 0x00000008da8d7c20 */ /* 0x000fe20008410000 */
[C---:B------:R-:W-:Y:S01]  /*28d0*/  FMUL.FTZ R138, R97.reuse, R138 ;  /* 0x0000008a618a7220 */ /* 0x040fe20000410000 */
[----:B------:R-:W-:Y:S02]  /*28e0*/  HADD2.F32 R139, -RZ, R40.H0_H0 ;  /* 0x20000028ff8b7230 */ /* 0x000fe40000004100 */
[----:B------:R-:W-:Y:S01]  /*28f0*/  FMUL.FTZ R97, R97, R136 ;  /* 0x0000008861617220 */ /* 0x000fe20000410000 */
[----:B------:R-:W-:Y:S02]  /*2900*/  HADD2.F32 R136, -RZ, R96.H0_H0 ;  /* 0x20000060ff887230 */ /* 0x000fe40000004100 */
[----:B------:R-:W-:Y:S01]  /*2910*/  FADD.FTZ R219, R219, -R215 ;  /* 0x800000d7dbdb7221 */ /* 0x000fe20000010000 */
[----:B------:R-:W-:Y:S01]  /*2920*/  FMUL.FTZ R141, R141, UR7 ;  /* 0x000000078d8d7c20 */ /* 0x000fe20008410000 */
[----:B------:R-:W-:-:S02]  /*2930*/  F2FP.F16.F32.PACK_AB R99, R99, R101 ;  /* 0x000000656363723e */ /* 0x000fc400000000ff */
[----:B------:R-:W-:Y:S01]  /*2940*/  FMUL.FTZ R219, R219, UR8 ;  /* 0x00000008dbdb7c20 */ /* 0x000fe20008410000 */
[C---:B------:R-:W-:Y:S01]  /*2950*/  FMUL.FTZ R136, R141.reuse, R136 ;  /* 0x000000888d887220 */ /* 0x040fe20000410000 */
[----:B------:R-:W-:Y:S01]  /*2960*/  FMUL.FTZ R141, R141, R139 ;  /* 0x0000008b8d8d7220 */ /* 0x000fe20000410000 */
[----:B------:R-:W-:Y:S02]  /*2970*/  HADD2.F32 R139, -RZ, R96.H1_H1 ;  /* 0x30000060ff8b7230 */ /* 0x000fe40000004100 */
[----:B------:R-:W-:Y:S01]  /*2980*/  FMUL.FTZ R219, R219, UR7 ;  /* 0x00000007dbdb7c20 */ /* 0x000fe20008410000 */
[----:B------:R-:W-:Y:S01]  /*2990*/  HADD2.F32 R96, -RZ, R40.H1_H1 ;  /* 0x30000028ff607230 */ /* 0x000fe20000004100 */
[----:B------:R-:W-:Y:S02]  /*29a0*/  F2FP.F16.F32.PACK_AB R98, R98, R100 ;  /* 0x000000646262723e */ /* 0x000fe400000000ff */
[----:B------:R-:W-:Y:S01]  /*29b0*/  FMUL.FTZ R139, R219, R139 ;  /* 0x0000008bdb8b7220 */ /* 0x000fe20000410000 */
[----:B------:R-:W-:Y:S01]  /*29c0*/  F2FP.F16.F32.PACK_AB R97, R97, R140 ;  /* 0x0000008c6161723e */ /* 0x000fe200000000ff */
[----:B------:R-:W-:-:S05]  /*29d0*/  FMUL.FTZ R96, R219, R96 ;  /* 0x00000060db607220 */ /* 0x000fca0000410000 */
[----:B------:R-:W-:Y:S01]  /*29e0*/  F2FP.F16.F32.PACK_AB R96, R96, R141 ;  /* 0x0000008d6060723e */ /* 0x000fe200000000ff */
[----:B------:R-:W-:Y:S06]  /*29f0*/  BRA `(.L_x_9626) ;  /* 0x0000000400107947 */ /* 0x000fec0003800000 */
.L_x_9625:
        /* <DEDUP_REMOVED lines=10> */
[----:B------:R-:W-:Y:S01]  /*2aa0*/  FMUL.FTZ R90, R225, UR8 ;  /* 0x00000008e15a7c20 */ /* 0x000fe20008410000 */
[----:B------:R-:W-:Y:S01]  /*2ab0*/  FADD.FTZ R88, R224, -R221 ;  /* 0x800000dde0587221 */ /* 0x000fe20000010000 */
[----:B------:R-:W-:Y:S01]  /*2ac0*/  FADD.FTZ R94, R220, -R89 ;  /* 0x80000059dc5e7221 */ /* 0x000fe20000010000 */
[----:B------:R-:W-:Y:S01]  /*2ad0*/  FMUL.FTZ R91, R91, UR8 ;  /* 0x000000085b5b7c20 */ /* 0x000fe20008410000 */
[----:B------:R-:W-:-:S02]  /*2ae0*/  HADD2.F32 R103, -RZ, R43.H0_H0 ;  /* 0x2000002bff677230 */ /* 0x000fc40000004100 */
[----:B------:R-:W-:Y:S01]  /*2af0*/  FFMA.FTZ R89, R223, UR4, R137 ;  /* 0x00000004df597c23 */ /* 0x000fe20008010089 */
[----:B------:R-:W-:Y:S02]  /*2b00*/  HADD2.F32 R134, -RZ, R43.H1_H1 ;  /* 0x3000002bff867230 */ /* 0x000fe40000004100 */
[----:B------:R-:W-:Y:S01]  /*2b10*/  FMUL.FTZ R102, R90, UR7 ;  /* 0x000000075a667c20 */ /* 0x000fe20008410000 */
[----:B------:R-:W-:Y:S01]  /*2b20*/  FMUL.FTZ R133, R91, UR7 ;  /* 0x000000075b857c20 */ /* 0x000fe20008410000 */
[--C-:B-----5:R-:W-:Y:S02]  /*2b30*/  HADD2.F32 R101, -RZ, R99.reuse.H0_H0 ;  /* 0x20000063ff657230 */ /* 0x120fe40000004100 */
[----:B------:R-:W-:Y:S01]  /*2b40*/  FMUL.FTZ R88, R88, UR8 ;  /* 0x0000000858587c20 */ /* 0x000fe20008410000 */
[----:B------:R-:W-:Y:S02]  /*2b50*/  HADD2.F32 R100, -RZ, R99.H1_H1 ;  /* 0x30000063ff647230 */ /* 0x000fe40000004100 */
[----:B------:R-:W-:Y:S01]  /*2b60*/  FADD.FTZ R89, R226, -R89 ;  /* 0x80000059e2597221 */ /* 0x000fe20000010000 */
[C---:B------:R-:W-:Y:S01]  /*2b70*/  FMUL.FTZ R99, R102.reuse, R103 ;  /* 0x0000006766637220 */ /* 0x040fe20000410000 */
[----:B------:R-:W-:Y:S01]  /*2b80*/  FMUL.FTZ R134, R133, R134 ;  /* 0x0000008685867220 */ /* 0x000fe20000410000 */
[----:B------:R-:W-:Y:S01]  /*2b90*/  FFMA.FTZ R95, R217, UR4, R137 ;  /* 0x00000004d95f7c23 */ /* 0x000fe20008010089 */
[----:B------:R-:W-:Y:S01]  /*2ba0*/  FMUL.FTZ R102, R102, R101 ;  /* 0x0000006566667220 */ /* 0x000fe20000410000 */
[----:B------:R-:W-:Y:S01]  /*2bb0*/  FMUL.FTZ R133, R133, R100 ;  /* 0x0000006485857220 */ /* 0x000fe20000410000 */
[----:B------:R-:W-:-:S02]  /*2bc0*/  HADD2.F32 R103, -RZ, R98.H0_H0 ;  /* 0x20000062ff677230 */ /* 0x000fc40000004100 */
[----:B------:R-:W-:Y:S01]  /*2bd0*/  FMUL.FTZ R100, R88, UR7 ;  /* 0x0000000758647c20 */ /* 0x000fe20008410000 */
[----:B------:R-:W-:Y:S02]  /*2be0*/  HADD2.F32 R101, -RZ, R42.H0_H0 ;  /* 0x2000002aff657230 */ /* 0x000fe40000004100 */
[----:B------:R-:W-:Y:S01]  /*2bf0*/  FMUL.FTZ R89, R89, UR8 ;  /* 0x0000000859597c20 */ /* 0x000fe20008410000 */
[----:B------:R-:W-:Y:S01]  /*2c00*/  FADD.FTZ R95, R222, -R95 ;  /* 0x8000005fde5f7221 */ /* 0x000fe20000010000 */
[C---:B------:R-:W-:Y:S01]  /*2c10*/  FMUL.FTZ R103, R100.reuse, R103 ;  /* 0x0000006764677220 */ /* 0x040fe20000410000 */
[----:B------:R-:W-:Y:S02]  /*2c20*/  HADD2.F32 R98, -RZ, R98.H1_H1 ;  /* 0x30000062ff627230 */ /* 0x000fe40000004100 */
[----:B------:R-:W-:Y:S01]  /*2c30*/  FMUL.FTZ R100, R100, R101 ;  /* 0x0000006564647220 */ /* 0x000fe20000410000 */
[----:B------:R-:W-:Y:S01]  /*2c40*/  F2FP.F16.F32.PACK_AB R99, R134, R99 ;  /* 0x000000638663723e */ /* 0x000fe200000000ff */
[----:B------:R-:W-:Y:S01]  /*2c50*/  FMUL.FTZ R101, R89, UR7 ;  /* 0x0000000759657c20 */ /* 0x000fe20008410000 */
[----:B------:R-:W-:-:S02]  /*2c60*/  HADD2.F32 R134, -RZ, R42.H1_H1 ;  /* 0x3000002aff867230 */ /* 0x000fc40000004100 */
[----:B------:R-:W-:Y:S01]  /*2c70*/  FMUL.FTZ R95, R95, UR8 ;  /* 0x000000085f5f7c20 */ /* 0x000fe20008410000 */
[----:B------:R-:W-:Y:S01]  /*2c80*/  FMUL.FTZ R94, R94, UR8 ;  /* 0x000000085e5e7c20 */ /* 0x000fe20008410000 */
[C---:B------:R-:W-:Y:S01]  /*2c90*/  FMUL.FTZ R135, R101.reuse, R98 ;  /* 0x0000006265877220 */ /* 0x040fe20000410000 */
[--C-:B------:R-:W-:Y:S02]  /*2ca0*/  HADD2.F32 R139, -RZ, R97.reuse.H0_H0 ;  /* 0x20000061ff8b7230 */ /* 0x100fe40000004100 */
[----:B------:R-:W-:Y:S01]  /*2cb0*/  FMUL.FTZ R101, R101, R134 ;  /* 0x0000008665657220 */ /* 0x000fe20000410000 */
[----:B------:R-:W-:Y:S02]  /*2cc0*/  HADD2.F32 R138, -RZ, R97.H1_H1 ;  /* 0x30000061ff8a7230 */ /* 0x000fe40000004100 */
[----:B------:R-:W-:Y:S01]  /*2cd0*/  FMUL.FTZ R97, R95, UR7 ;  /* 0x000000075f617c20 */ /* 0x000fe20008410000 */
[--C-:B------:R-:W-:Y:S02]  /*2ce0*/  HADD2.F32 R98, -RZ, R41.reuse.H1_H1 ;  /* 0x30000029ff627230 */ /* 0x100fe40000004100 */
[----:B------:R-:W-:Y:S01]  /*2cf0*/  FMUL.FTZ R136, R94, UR7 ;  /* 0x000000075e887c20 */ /* 0x000fe20008410000 */
[----:B------:R-:W-:-:S02]  /*2d00*/  HADD2.F32 R141, -RZ, R41.H0_H0 ;  /* 0x20000029ff8d7230 */ /* 0x000fc40000004100 */
[C---:B------:R-:W-:Y:S01]  /*2d10*/  FMUL.FTZ R138, R97.reuse, R138 ;  /* 0x0000008a618a7220 */ /* 0x040fe20000410000 */
[----:B------:R-:W-:Y:S01]  /*2d20*/  FMUL.FTZ R92, R92, UR8 ;  /* 0x000000085c5c7c20 */ /* 0x000fe20008410000 */
[C---:B------:R-:W-:Y:S01]  /*2d30*/  FMUL.FTZ R134, R136.reuse, R139 ;  /* 0x0000008b88867220 */ /* 0x040fe20000410000 */
[----:B------:R-:W-:Y:S01]  /*2d40*/  FMUL.FTZ R97, R97, R98 ;  /* 0x0000006261617220 */ /* 0x000fe20000410000 */
[----:B------:R-:W-:Y:S01]  /*2d50*/  FMUL.FTZ R136, R136, R141 ;  /* 0x0000008d88887220 */ /* 0x000fe20000410000 */
[----:B------:R-:W-:Y:S01]  /*2d60*/  F2FP.F16.F32.PACK_AB R98, R101, R100 ;  /* 0x000000646562723e */ /* 0x000fe200000000ff */
[----:B------:R-:W-:Y:S02]  /*2d70*/  HADD2.F32 R101, -RZ, R96.H0_H0 ;  /* 0x20000060ff657230 */ /* 0x000fe40000004100 */
[----:B------:R-:W-:Y:S01]  /*2d80*/  FMUL.FTZ R100, R92, UR7 ;  /* 0x000000075c647c20 */ /* 0x000fe20008410000 */
[--C-:B------:R-:W-:Y:S01]  /*2d90*/  HADD2.F32 R139, -RZ, R40.reuse.H0_H0 ;  /* 0x20000028ff8b7230 */ /* 0x100fe20000004100 */
[----:B------:R-:W-:Y:S01]  /*2da0*/  F2FP.F16.F32.PACK_AB R97, R97, R136 ;  /* 0x000000886161723e */ /* 0x000fe200000000ff */
[----:B------:R-:W-:Y:S01]  /*2db0*/  FMUL.FTZ R93, R93, UR8 ;  /* 0x000000085d5d7c20 */ /* 0x000fe20008410000 */
[----:B------:R-:W-:Y:S01]  /*2dc0*/  FMUL.FTZ R136, R100, R101 ;  /* 0x0000006564887220 */ /* 0x000fe20000410000 */
[----:B------:R-:W-:-:S02]  /*2dd0*/  HADD2.F32 R101, -RZ, R40.H1_H1 ;  /* 0x30000028ff657230 */ /* 0x000fc40000004100 */
[----:B------:R-:W-:Y:S01]  /*2de0*/  FMUL.FTZ R100, R100, R139 ;  /* 0x0000008b64647220 */ /* 0x000fe20000410000 */
[----:B------:R-:W-:Y:S02]  /*2df0*/  HADD2.F32 R139, -RZ, R96.H1_H1 ;  /* 0x30000060ff8b7230 */ /* 0x000fe40000004100 */
[----:B------:R-:W-:-:S04]  /*2e00*/  FMUL.FTZ R96, R93, UR7 ;  /* 0x000000075d607c20 */ /* 0x000fc80008410000 */
[C---:B------:R-:W-:Y:S01]  /*2e10*/  FMUL.FTZ R101, R96.reuse, R101 ;  /* 0x0000006560657220 */ /* 0x040fe20000410000 */
[----:B------:R-:W-:-:S04]  /*2e20*/  FMUL.FTZ R139, R96, R139 ;  /* 0x0000008b608b7220 */ /* 0x000fc80000410000 */
[----:B------:R-:W-:-:S07]  /*2e30*/  F2FP.F16.F32.PACK_AB R96, R101, R100 ;  /* 0x000000646560723e */ /* 0x000fce00000000ff */
.L_x_9626:
[----:B------:R-:W0:Y:S01]  /*2e40*/  @P0 LDC.64 R100, c[0x0][0x478] ;  /* 0x00011e00ff640b82 */ /* 0x000e220000000a00 */
[----:B------:R-:W-:-:S07]  /*2e50*/  MOV R140, 0x10 ;  /* 0x00000010008c7802 */ /* 0x000fce0000000f00 */
[----:B------:R-:W1:Y:S01]  /*2e60*/  LDC.64 R214, c[0x0][0x468] ;  /* 0x00011a00ffd67b82 */ /* 0x000e620000000a00 */
[----:B0-----:R-:W-:-:S05]  /*2e70*/  @P0 IMAD.WIDE.U32 R100, R167, 0x20, R100 ;  /* 0x00000020a7640825 */ /* 0x001fca00078e0064 */
[----:B------:R-:W-:Y:S04]  /*2e80*/  @P0 STG.E.128 desc[UR10][R100.64], R92 ;  /* 0x0000005c64000986 */ /* 0x000fe8000c101d0a */
        /* <DEDUP_REMOVED lines=8> */
[----:B------:R-:W-:Y:S01]  /*2f10*/  FFMA.FTZ R90, R183, UR4, R137 ;  /* 0x00000004b75a7c23 */ /* 0x000fe20008010089 */
[--C-:B-----5:R-:W-:Y:S02]  /*2f20*/  HADD2.F32 R140, -RZ, R99.reuse.H0_H0 ;  /* 0x20000063ff8c7230 */ /* 0x120fe40000004100 */
[----:B------:R-:W-:Y:S01]  /*2f30*/  FADD.FTZ R92, R178, -R89 ;  /* 0x80000059b25c7221 */ /* 0x000fe20000010000 */
[--C-:B------:R-:W-:Y:S01]  /*2f40*/  FFMA.FTZ R89, R176, UR4, R137.reuse ;  /* 0x00000004b0597c23 */ /* 0x100fe20008010089 */
[----:B------:R-:W-:Y:S01]  /*2f50*/  FADD.FTZ R91, R189, -R100 ;  /* 0x80000064bd5b7221 */ /* 0x000fe20000010000 */
[----:B------:R-:W-:Y:S02]  /*2f60*/  HADD2.F32 R99, -RZ, R99.H1_H1 ;  /* 0x30000063ff637230 */ /* 0x000fe40000004100 */
[----:B------:R-:W-:Y:S01]  /*2f70*/  FFMA.FTZ R95, R177, UR4, R137 ;  /* 0x00000004b15f7c23 */ /* 0x000fe20008010089 */
[----:B------:R-:W-:Y:S01]  /*2f80*/  FADD.FTZ R94, R180, -R89 ;  /* 0x80000059b45e7221 */ /* 0x000fe20000010000 */
[----:B------:R-:W-:Y:S01]  /*2f90*/  FFMA.FTZ R89, R186, UR4, R137 ;  /* 0x00000004ba597c23 */ /* 0x000fe20008010089 */
[----:B------:R-:W-:Y:S01]  /*2fa0*/  FMUL.FTZ R91, R91, UR8 ;  /* 0x000000085b5b7c20 */ /* 0x000fe20008410000 */
[----:B------:R-:W-:-:S02]  /*2fb0*/  HADD2.F32 R141, -RZ, R47.H1_H1 ;  /* 0x3000002fff8d7230 */ /* 0x000fc40000004100 */
[----:B------:R-:W-:Y:S01]  /*2fc0*/  FFMA.FTZ R88, R175, UR4, R137 ;  /* 0x00000004af587c23 */ /* 0x000fe20008010089 */
[----:B------:R-:W-:Y:S01]  /*2fd0*/  FADD.FTZ R188, R188, -R89 ;  /* 0x80000059bcbc7221 */ /* 0x000fe20000010000 */
[----:B------:R-:W-:Y:S01]  /*2fe0*/  FADD.FTZ R89, R185, -R90 ;  /* 0x8000005ab9597221 */ /* 0x000fe20000010000 */
[----:B------:R-:W-:Y:S01]  /*2ff0*/  FMUL.FTZ R178, R91, UR7 ;  /* 0x000000075bb27c20 */ /* 0x000fe20008410000 */
[----:B------:R-:W-:Y:S01]  /*3000*/  FADD.FTZ R95, R182, -R95 ;  /* 0x8000005fb65f7221 */ /* 0x000fe20000010000 */
[----:B------:R-:W-:Y:S01]  /*3010*/  FADD.FTZ R93, R179, -R88 ;  /* 0x80000058b35d7221 */ /* 0x000fe20000010000 */
[----:B------:R-:W-:Y:S01]  /*3020*/  FMUL.FTZ R89, R89, UR8 ;  /* 0x0000000859597c20 */ /* 0x000fe20008410000 */
[C---:B------:R-:W-:Y:S01]  /*3030*/  FMUL.FTZ R142, R178.reuse, R99 ;  /* 0x00000063b28e7220 */ /* 0x040fe20000410000 */
[----:B------:R-:W-:Y:S01]  /*3040*/  FMUL.FTZ R178, R178, R141 ;  /* 0x0000008db2b27220 */ /* 0x000fe20000410000 */
[--C-:B------:R-:W-:Y:S02]  /*3050*/  HADD2.F32 R141, -RZ, R98.reuse.H0_H0 ;  /* 0x20000062ff8d7230 */ /* 0x100fe40000004100 */
[----:B------:R-:W-:Y:S01]  /*3060*/  FMUL.FTZ R179, R89, UR7 ;  /* 0x0000000759b37c20 */ /* 0x000fe20008410000 */
[----:B------:R-:W-:-:S02]  /*3070*/  HADD2.F32 R98, -RZ, R98.H1_H1 ;  /* 0x30000062ff627230 */ /* 0x000fc40000004100 */
[----:B------:R-:W-:Y:S01]  /*3080*/  FFMA.FTZ R181, R181, UR4, R137 ;  /* 0x00000004b5b57c23 */ /* 0x000fe20008010089 */
[----:B------:R-:W-:Y:S02]  /*3090*/  HADD2.F32 R176, -RZ, R46.H1_H1 ;  /* 0x3000002effb07230 */ /* 0x000fe40000004100 */
[----:B------:R-:W-:Y:S01]  /*30a0*/  FMUL.FTZ R95, R95, UR8 ;  /* 0x000000085f5f7c20 */ /* 0x000fe20008410000 */
[----:B------:R-:W-:Y:S01]  /*30b0*/  FMUL.FTZ R90, R188, UR8 ;  /* 0x00000008bc5a7c20 */ /* 0x000fe20008410000 */
[C---:B------:R-:W-:Y:S01]  /*30c0*/  FMUL.FTZ R174, R179.reuse, R98 ;  /* 0x00000062b3ae7220 */ /* 0x040fe20000410000 */
[----:B------:R-:W-:Y:S01]  /*30d0*/  FADD.FTZ R88, R184, -R181 ;  /* 0x800000b5b8587221 */ /* 0x000fe20000010000 */
[----:B------:R-:W-:Y:S01]  /*30e0*/  FMUL.FTZ R179, R179, R176 ;  /* 0x000000b0b3b37220 */ /* 0x000fe20000410000 */
[--C-:B------:R-:W-:Y:S02]  /*30f0*/  HADD2.F32 R143, -RZ, R97.reuse.H0_H0 ;  /* 0x20000061ff8f7230 */ /* 0x100fe40000004100 */
[----:B------:R-:W-:Y:S01]  /*3100*/  FMUL.FTZ R101, R90, UR7 ;  /* 0x000000075a657c20 */ /* 0x000fe20008410000 */
[----:B------:R-:W-:-:S02]  /*3110*/  HADD2.F32 R98, -RZ, R97.H1_H1 ;  /* 0x30000061ff627230 */ /* 0x000fc40000004100 */
[----:B------:R-:W-:Y:S01]  /*3120*/  FMUL.FTZ R97, R95, UR7 ;  /* 0x000000075f617c20 */ /* 0x000fe20008410000 */
[----:B------:R-:W-:Y:S02]  /*3130*/  HADD2.F32 R176, -RZ, R45.H1_H1 ;  /* 0x3000002dffb07230 */ /* 0x000fe40000004100 */
[----:B------:R-:W-:Y:S01]  /*3140*/  FMUL.FTZ R88, R88, UR8 ;  /* 0x0000000858587c20 */ /* 0x000fe20008410000 */
[----:B------:R-:W-:Y:S02]  /*3150*/  HADD2.F32 R100, -RZ, R47.H0_H0 ;  /* 0x2000002fff647230 */ /* 0x000fe40000004100 */
[----:B------:R-:W-:Y:S01]  /*3160*/  FMUL.FTZ R92, R92, UR8 ;  /* 0x000000085c5c7c20 */ /* 0x000fe20008410000 */
[----:B------:R-:W-:Y:S01]  /*3170*/  FMUL.FTZ R175, R97, R98 ;  /* 0x0000006261af7220 */ /* 0x000fe20000410000 */
[----:B------:R-:W-:Y:S01]  /*3180*/  FMUL.FTZ R140, R101, R140 ;  /* 0x0000008c658c7220 */ /* 0x000fe20000410000 */
[----:B------:R-:W-:Y:S01]  /*3190*/  FMUL.FTZ R97, R97, R176 ;  /* 0x000000b061617220 */ /* 0x000fe20000410000 */
[----:B------:R-:W-:Y:S01]  /*31a0*/  FMUL.FTZ R101, R101, R100 ;  /* 0x0000006465657220 */ /* 0x000fe20000410000 */
[----:B------:R-:W-:-:S02]  /*31b0*/  HADD2.F32 R176, -RZ, R96.H0_H0 ;  /* 0x20000060ffb07230 */ /* 0x000fc40000004100 */
[----:B------:R-:W-:Y:S01]  /*31c0*/  FMUL.FTZ R100, R88, UR7 ;  /* 0x0000000758647c20 */ /* 0x000fe20008410000 */
[----:B------:R-:W-:Y:S02]  /*31d0*/  HADD2.F32 R99, -RZ, R46.H0_H0 ;  /* 0x2000002eff637230 */ /* 0x000fe40000004100 */
[----:B------:R-:W-:Y:S01]  /*31e0*/  FMUL.FTZ R181, R92, UR7 ;  /* 0x000000075cb57c20 */ /* 0x000fe20008410000 */
[----:B------:R-:W-:Y:S02]  /*31f0*/  HADD2.F32 R98, -RZ, R44.H0_H0 ;  /* 0x2000002cff627230 */ /* 0x000fe40000004100 */
[----:B------:R-:W-:Y:S01]  /*3200*/  FMUL.FTZ R94, R94, UR8 ;  /* 0x000000085e5e7c20 */ /* 0x000fe20008410000 */
[----:B------:R-:W-:Y:S01]  /*3210*/  FMUL.FTZ R93, R93, UR8 ;  /* 0x000000085d5d7c20 */ /* 0x000fe20008410000 */
[C---:B------:R-:W-:Y:S01]  /*3220*/  FMUL.FTZ R141, R100.reuse, R141 ;  /* 0x0000008d648d7220 */ /* 0x040fe20000410000 */
[C---:B------:R-:W-:Y:S01]  /*3230*/  FMUL.FTZ R176, R181.reuse, R176 ;  /* 0x000000b0b5b07220 */ /* 0x040fe20000410000 */
[----:B------:R-:W-:Y:S01]  /*3240*/  FMUL.FTZ R100, R100, R99 ;  /* 0x0000006364647220 */ /* 0x000fe20000410000 */
[----:B------:R-:W-:Y:S01]  /*3250*/  FMUL.FTZ R181, R181, R98 ;  /* 0x00000062b5b57220 */ /* 0x000fe20000410000 */
[----:B------:R-:W-:-:S02]  /*3260*/  HADD2.F32 R99, -RZ, R45.H0_H0 ;  /* 0x2000002dff637230 */ /* 0x000fc40000004100 */
[----:B------:R-:W-:Y:S01]  /*3270*/  FMUL.FTZ R180, R94, UR7 ;  /* 0x000000075eb47c20 */ /* 0x000fe20008410000 */
[----:B------:R-:W-:Y:S02]  /*3280*/  HADD2.F32 R98, -RZ, R44.H1_H1 ;  /* 0x3000002cff627230 */ /* 0x000fe40000004100 */
[----:B------:R-:W-:Y:S01]  /*3290*/  FMUL.FTZ R177, R93, UR7 ;  /* 0x000000075db17c20 */ /* 0x000fe20008410000 */
[----:B------:R-:W-:Y:S02]  /*32a0*/  HADD2.F32 R96, -RZ, R96.H1_H1 ;  /* 0x30000060ff607230 */ /* 0x000fe40000004100 */
[C---:B------:R-:W-:Y:S01]  /*32b0*/  FMUL.FTZ R143, R180.reuse, R143 ;  /* 0x0000008fb48f7220 */ /* 0x040fe20000410000 */
[----:B------:R-:W-:Y:S01]  /*32c0*/  FMUL.FTZ R180, R180, R99 ;  /* 0x00000063b4b47220 */ /* 0x000fe20000410000 */
[C---:B------:R-:W-:Y:S01]  /*32d0*/  FMUL.FTZ R182, R177.reuse, R98 ;  /* 0x00000062b1b67220 */ /* 0x040fe20000410000 */
[----:B------:R-:W-:Y:S01]  /*32e0*/  F2FP.F16.F32.PACK_AB R99, R178, R101 ;  /* 0x00000065b263723e */ /* 0x000fe200000000ff */
[----:B------:R-:W-:Y:S01]  /*32f0*/  FMUL.FTZ R177, R177, R96 ;  /* 0x00000060b1b17220 */ /* 0x000fe20000410000 */
[----:B------:R-:W-:-:S02]  /*3300*/  F2FP.F16.F32.PACK_AB R98, R179, R100 ;  /* 0x00000064b362723e */ /* 0x000fc400000000ff */
[----:B------:R-:W-:Y:S02]  /*3310*/  F2FP.F16.F32.PACK_AB R97, R97, R180 ;  /* 0x000000b46161723e */ /* 0x000fe400000000ff */
[----:B------:R-:W-:Y:S01]  /*3320*/  F2FP.F16.F32.PACK_AB R96, R182, R181 ;  /* 0x000000b5b660723e */ /* 0x000fe200000000ff */
[----:B------:R-:W-:Y:S06]  /*3330*/  BRA `(.L_x_9628) ;  /* 0x0000000400107947 */ /* 0x000fec0003800000 */
.L_x_9627:
        /* <DEDUP_REMOVED lines=9> */
[----:B-----5:R-:W-:Y:S02]  /*33d0*/  HADD2.F32 R143, -RZ, R97.H0_H0 ;  /* 0x20000061ff8f7230 */ /* 0x020fe40000004100 */
[----:B------:R-:W-:Y:S01]  /*33e0*/  FADD.FTZ R180, R180, -R101 ;  /* 0x80000065b4b47221 */ /* 0x000fe20000010000 */
[--C-:B------:R-:W-:Y:S01]  /*33f0*/  FFMA.FTZ R101, R186, UR4, R137.reuse ;  /* 0x00000004ba657c23 */ /* 0x100fe20008010089 */
[----:B------:R-:W-:Y:S01]  /*3400*/  FADD.FTZ R185, R185, -R100 ;  /* 0x80000064b9b97221 */ /* 0x000fe20000010000 */
[----:B------:R-:W-:Y:S01]  /*3410*/  FFMA.FTZ R100, R187, UR4, R137 ;  /* 0x00000004bb647c23 */ /* 0x000fe20008010089 */
[----:B------:R-:W-:Y:S01]  /*3420*/  FMUL.FTZ R180, R180, UR8 ;  /* 0x00000008b4b47c20 */ /* 0x000fe20008410000 */
[----:B------:R-:W-:Y:S01]  /*3430*/  FADD.FTZ R101, R188, -R101 ;  /* 0x80000065bc657221 */ /* 0x000fe20000010000 */
[----:B------:R-:W-:Y:S01]  /*3440*/  FMUL.FTZ R182, R182, UR8 ;  /* 0x00000008b6b67c20 */ /* 0x000fe20008410000 */
[----:B------:R-:W-:Y:S01]  /*3450*/  FADD.FTZ R189, R189, -R100 ;  /* 0x80000064bdbd7221 */ /* 0x000fe20000010000 */
[----:B------:R-:W-:Y:S01]  /*3460*/  FMUL.FTZ R180, R180, UR7 ;  /* 0x00000007b4b47c20 */ /* 0x000fe20008410000 */
[----:B------:R-:W-:-:S02]  /*3470*/  HADD2.F32 R175, -RZ, R45.H0_H0 ;  /* 0x2000002dffaf7230 */ /* 0x000fc40000004100 */
[----:B------:R-:W-:Y:S01]  /*3480*/  FMUL.FTZ R101, R101, UR8 ;  /* 0x0000000865657c20 */ /* 0x000fe20008410000 */
[----:B------:R-:W-:Y:S02]  /*3490*/  HADD2.F32 R97, -RZ, R97.H1_H1 ;  /* 0x30000061ff617230 */ /* 0x000fe40000004100 */
[----:B------:R-:W-:Y:S01]  /*34a0*/  FMUL.FTZ R189, R189, UR8 ;  /* 0x00000008bdbd7c20 */ /* 0x000fe20008410000 */
[----:B------:R-:W-:Y:S01]  /*34b0*/  FMUL.FTZ R182, R182, UR7 ;  /* 0x00000007b6b67c20 */ /* 0x000fe20008410000 */
[----:B------:R-:W-:Y:S02]  /*34c0*/  HADD2.F32 R177, -RZ, R45.H1_H1 ;  /* 0x3000002dffb17230 */ /* 0x000fe40000004100 */
[----:B------:R-:W-:Y:S01]  /*34d0*/  FADD.FTZ R184, R184, -R181 ;  /* 0x800000b5b8b87221 */ /* 0x000fe20000010000 */
[----:B------:R-:W-:Y:S01]  /*34e0*/  FMUL.FTZ R185, R185, UR8 ;  /* 0x00000008b9b97c20 */ /* 0x000fe20008410000 */
[----:B------:R-:W-:Y:S02]  /*34f0*/  HADD2.F32 R140, -RZ, R99.H0_H0 ;  /* 0x20000063ff8c7230 */ /* 0x000fe40000004100 */
[----:B------:R-:W-:Y:S01]  /*3500*/  FMUL.FTZ R143, R180, R143 ;  /* 0x0000008fb48f7220 */ /* 0x000fe20000410000 */
[----:B------:R-:W-:-:S02]  /*3510*/  HADD2.F32 R100, -RZ, R47.H0_H0 ;  /* 0x2000002fff647230 */ /* 0x000fc40000004100 */
[----:B------:R-:W-:Y:S01]  /*3520*/  FMUL.FTZ R179, R179, UR8 ;  /* 0x00000008b3b37c20 */ /* 0x000fe20008410000 */
[----:B------:R-:W-:Y:S01]  /*3530*/  FMUL.FTZ R101, R101, UR7 ;  /* 0x0000000765657c20 */ /* 0x000fe20008410000 */
[----:B------:R-:W-:Y:S02]  /*3540*/  HADD2.F32 R174, -RZ, R47.H1_H1 ;  /* 0x3000002fffae7230 */ /* 0x000fe40000004100 */
[----:B------:R-:W-:Y:S01]  /*3550*/  FMUL.FTZ R180, R180, R175 ;  /* 0x000000afb4b47220 */ /* 0x000fe20000410000 */
[--C-:B------:R-:W-:Y:S02]  /*3560*/  HADD2.F32 R141, -RZ, R98.reuse.H0_H0 ;  /* 0x20000062ff8d7230 */ /* 0x100fe40000004100 */
[----:B------:R-:W-:Y:S01]  /*3570*/  FMUL.FTZ R178, R178, UR8 ;  /* 0x00000008b2b27c20 */ /* 0x000fe20008410000 */
[----:B------:R-:W-:Y:S01]  /*3580*/  FMUL.FTZ R189, R189, UR7 ;  /* 0x00000007bdbd7c20 */ /* 0x000fe20008410000 */
[----:B------:R-:W-:Y:S02]  /*3590*/  HADD2.F32 R98, -RZ, R98.H1_H1 ;  /* 0x30000062ff627230 */ /* 0x000fe40000004100 */
[----:B------:R-:W-:Y:S01]  /*35a0*/  FMUL.FTZ R175, R182, R97 ;  /* 0x00000061b6af7220 */ /* 0x000fe20000410000 */
[----:B------:R-:W-:Y:S01]  /*35b0*/  FMUL.FTZ R184, R184, UR8 ;  /* 0x00000008b8b87c20 */ /* 0x000fe20008410000 */
[----:B------:R-:W-:Y:S01]  /*35c0*/  FMUL.FTZ R185, R185, UR7 ;  /* 0x00000007b9b97c20 */ /* 0x000fe20008410000 */
[----:B------:R-:W-:-:S02]  /*35d0*/  HADD2.F32 R176, -RZ, R46.H1_H1 ;  /* 0x3000002effb07230 */ /* 0x000fc40000004100 */
[----:B------:R-:W-:Y:S01]  /*35e0*/  FMUL.FTZ R97, R182, R177 ;  /* 0x000000b1b6617220 */ /* 0x000fe20000410000 */
[----:B------:R-:W-:Y:S02]  /*35f0*/  HADD2.F32 R177, -RZ, R96.H0_H0 ;  /* 0x20000060ffb17230 */ /* 0x000fe40000004100 */
[----:B------:R-:W-:Y:S01]  /*3600*/  FMUL.FTZ R181, R179, UR7 ;  /* 0x00000007b3b57c20 */ /* 0x000fe20008410000 */
[C---:B------:R-:W-:Y:S01]  /*3610*/  FMUL.FTZ R140, R101.reuse, R140 ;  /* 0x0000008c658c7220 */ /* 0x040fe20000410000 */
[----:B------:R-:W-:Y:S01]  /*3620*/  FMUL.FTZ R100, R101, R100 ;  /* 0x0000006465647220 */ /* 0x000fe20000410000 */
[----:B------:R-:W-:Y:S02]  /*3630*/  HADD2.F32 R142, -RZ, R99.H1_H1 ;  /* 0x30000063ff8e7230 */ /* 0x000fe40000004100 */
[----:B------:R-:W-:Y:S01]  /*3640*/  FMUL.FTZ R178, R178, UR7 ;  /* 0x00000007b2b27c20 */ /* 0x000fe20008410000 */
[----:B------:R-:W-:Y:S02]  /*3650*/  HADD2.F32 R179, -RZ, R44.H0_H0 ;  /* 0x2000002cffb37230 */ /* 0x000fe40000004100 */
[----:B------:R-:W-:Y:S01]  /*3660*/  FMUL.FTZ R99, R189, R174 ;  /* 0x000000aebd637220 */ /* 0x000fe20000410000 */
[----:B------:R-:W-:-:S02]  /*3670*/  HADD2.F32 R101, -RZ, R46.H0_H0 ;  /* 0x2000002eff657230 */ /* 0x000fc40000004100 */
[----:B------:R-:W-:Y:S01]  /*3680*/  FMUL.FTZ R184, R184, UR7 ;  /* 0x00000007b8b87c20 */ /* 0x000fe20008410000 */
[----:B------:R-:W-:Y:S02]  /*3690*/  HADD2.F32 R182, -RZ, R44.H1_H1 ;  /* 0x3000002cffb67230 */ /* 0x000fe40000004100 */
[C---:B------:R-:W-:Y:S01]  /*36a0*/  FMUL.FTZ R174, R185.reuse, R98 ;  /* 0x00000062b9ae7220 */ /* 0x040fe20000410000 */
[----:B------:R-:W-:Y:S01]  /*36b0*/  FMUL.FTZ R98, R185, R176 ;  /* 0x000000b0b9627220 */ /* 0x000fe20000410000 */
[C---:B------:R-:W-:Y:S01]  /*36c0*/  FMUL.FTZ R176, R178.reuse, R177 ;  /* 0x000000b1b2b07220 */ /* 0x040fe20000410000 */
[----:B------:R-:W-:Y:S02]  /*36d0*/  HADD2.F32 R96, -RZ, R96.H1_H1 ;  /* 0x30000060ff607230 */ /* 0x000fe40000004100 */
[----:B------:R-:W-:Y:S01]  /*36e0*/  FMUL.FTZ R178, R178, R179 ;  /* 0x000000b3b2b27220 */ /* 0x000fe20000410000 */
[C---:B------:R-:W-:Y:S01]  /*36f0*/  FMUL.FTZ R101, R184.reuse, R101 ;  /* 0x00000065b8657220 */ /* 0x040fe20000410000 */
        /* <DEDUP_REMOVED lines=8> */
.L_x_9628:
[----:B------:R-:W0:Y:S01]  /*3780*/  @P0 LDC.64 R100, c[0x0][0x478] ;  /* 0x00011e00ff640b82 */ /* 0x000e220000000a00 */
[----:B------:R-:W-:Y:S01]  /*3790*/  IADD3 R167, PT, PT, R167, 0x200, RZ ;  /* 0x00000200a7a77810 */ /* 0x000fe20007ffe0ff */
[----:B------:R-:W-:Y:S02]  /*37a0*/  HFMA2 R178, -RZ, RZ, 0, 9.5367431640625e-07 ;  /* 0x00000010ffb27431 */ /* 0x000fe400000001ff */
[----:B0-----:R-:W-:-:S05]  /*37b0*/  @P0 IMAD.WIDE.U32 R100, R169, 0x20, R100 ;  /* 0x00000020a9640825 */ /* 0x001fca00078e0064 */
[----:B------:R-:W-:Y:S04]  /*37c0*/  @P0 STG.E.128 desc[UR10][R100.64], R92 ;  /* 0x0000005c64000986 */ /* 0x000fe8000c101d0a */
        /* <DEDUP_REMOVED lines=13> */
[----:B------:R-:W-:Y:S01]  /*38a0*/  FADD.FTZ R93, R125, -R88 ;  /* 0x800000587d5d7221 */ /* 0x000fe20000010000 */
[----:B------:R-:W-:Y:S01]  /*38b0*/  FADD.FTZ R94, R126, -R91 ;  /* 0x8000005b7e5e7221 */ /* 0x000fe20000010000 */
[----:B------:R-:W-:Y:S01]  /*38c0*/  FADD.FTZ R89, R170, -R89 ;  /* 0x80000059aa597221 */ /* 0x000fe20000010000 */
[--C-:B------:R-:W-:Y:S01]  /*38d0*/  FFMA.FTZ R88, R123, UR4, R137.reuse ;  /* 0x000000047b587c23 */ /* 0x100fe20008010089 */
[----:B------:R-:W-:Y:S01]  /*38e0*/  FMUL.FTZ R91, R171, UR8 ;  /* 0x00000008ab5b7c20 */ /* 0x000fe20008410000 */
[----:B------:R-:W-:Y:S01]  /*38f0*/  FFMA.FTZ R128, R128, UR4, R137 ;  /* 0x0000000480807c23 */ /* 0x000fe20008010089 */
[----:B------:R-:W-:Y:S01]  /*3900*/  FMUL.FTZ R90, R89, UR8 ;  /* 0x00000008595a7c20 */ /* 0x000fe20008410000 */
[----:B------:R-:W-:Y:S01]  /*3910*/  FADD.FTZ R95, R127, -R88 ;  /* 0x800000587f5f7221 */ /* 0x000fe20000010000 */
[----:B-----5:R-:W-:-:S02]  /*3920*/  HADD2.F32 R101, -RZ, R99.H0_H0 ;  /* 0x20000063ff657230 */ /* 0x020fc40000004100 */
[----:B------:R-:W-:Y:S01]  /*3930*/  FFMA.FTZ R130, R130, UR4, R137 ;  /* 0x0000000482827c23 */ /* 0x000fe20008010089 */
[----:B------:R-:W-:Y:S02]  /*3940*/  HADD2.F32 R122, -RZ, R99.H1_H1 ;  /* 0x30000063ff7a7230 */ /* 0x000fe40000004100 */
[----:B------:R-:W-:Y:S01]  /*3950*/  FMUL.FTZ R99, R91, UR7 ;  /* 0x000000075b637c20 */ /* 0x000fe20008410000 */
[--C-:B------:R-:W-:Y:S02]  /*3960*/  HADD2.F32 R88, -RZ, R51.reuse.H1_H1 ;  /* 0x30000033ff587230 */ /* 0x100fe40000004100 */
[----:B------:R-:W-:Y:S01]  /*3970*/  FMUL.FTZ R100, R90, UR7 ;  /* 0x000000075a647c20 */ /* 0x000fe20008410000 */
[----:B------:R-:W-:Y:S02]  /*3980*/  HADD2.F32 R89, -RZ, R51.H0_H0 ;  /* 0x20000033ff597230 */ /* 0x000fe40000004100 */
[----:B------:R-:W-:Y:S01]  /*3990*/  FADD.FTZ R128, R129, -R128 ;  /* 0x8000008081807221 */ /* 0x000fe20000010000 */
[----:B------:R-:W-:Y:S01]  /*39a0*/  FADD.FTZ R130, R131, -R130 ;  /* 0x8000008283827221 */ /* 0x000fe20000010000 */
[C---:B------:R-:W-:Y:S01]  /*39b0*/  FMUL.FTZ R122, R99.reuse, R122 ;  /* 0x0000007a637a7220 */ /* 0x040fe20000410000 */
[C---:B------:R-:W-:Y:S01]  /*39c0*/  FMUL.FTZ R120, R100.reuse, R101 ;  /* 0x0000006564787220 */ /* 0x040fe20000410000 */
[----:B------:R-:W-:Y:S01]  /*39d0*/  FMUL.FTZ R99, R99, R88 ;  /* 0x0000005863637220 */ /* 0x000fe20000410000 */
[----:B------:R-:W-:Y:S01]  /*39e0*/  FMUL.FTZ R100, R100, R89 ;  /* 0x0000005964647220 */ /* 0x000fe20000410000 */
[----:B------:R-:W-:Y:S01]  /*39f0*/  FMUL.FTZ R88, R128, UR8 ;  /* 0x0000000880587c20 */ /* 0x000fe20008410000 */
[----:B------:R-:W-:Y:S01]  /*3a00*/  FMUL.FTZ R89, R130, UR8 ;  /* 0x0000000882597c20 */ /* 0x000fe20008410000 */
[----:B------:R-:W-:-:S02]  /*3a10*/  HADD2.F32 R124, -RZ, R98.H0_H0 ;  /* 0x20000062ff7c7230 */ /* 0x000fc40000004100 */
[----:B------:R-:W-:Y:S01]  /*3a20*/  FMUL.FTZ R94, R94, UR8 ;  /* 0x000000085e5e7c20 */ /* 0x000fe20008410000 */
[----:B------:R-:W-:Y:S02]  /*3a30*/  HADD2.F32 R126, -RZ, R50.H0_H0 ;  /* 0x20000032ff7e7230 */ /* 0x000fe40000004100 */
[----:B------:R-:W-:Y:S01]  /*3a40*/  FMUL.FTZ R101, R88, UR7 ;  /* 0x0000000758657c20 */ /* 0x000fe20008410000 */
[----:B------:R-:W-:Y:S02]  /*3a50*/  HADD2.F32 R128, -RZ, R98.H1_H1 ;  /* 0x30000062ff807230 */ /* 0x000fe40000004100 */
[----:B------:R-:W-:Y:S01]  /*3a60*/  FMUL.FTZ R123, R89, UR7 ;  /* 0x00000007597b7c20 */ /* 0x000fe20008410000 */
[----:B------:R-:W-:Y:S02]  /*3a70*/  HADD2.F32 R130, -RZ, R50.H1_H1 ;  /* 0x30000032ff827230 */ /* 0x000fe40000004100 */
[C---:B------:R-:W-:Y:S01]  /*3a80*/  FMUL.FTZ R121, R101.reuse, R124 ;  /* 0x0000007c65797220 */ /* 0x040fe20000410000 */
[----:B------:R-:W-:Y:S01]  /*3a90*/  FMUL.FTZ R98, R101, R126 ;  /* 0x0000007e65627220 */ /* 0x000fe20000410000 */
[----:B------:R-:W-:Y:S01]  /*3aa0*/  FMUL.FTZ R95, R95, UR8 ;  /* 0x000000085f5f7c20 */ /* 0x000fe20008410000 */
[C---:B------:R-:W-:Y:S01]  /*3ab0*/  FMUL.FTZ R124, R123.reuse, R128 ;  /* 0x000000807b7c7220 */ /* 0x040fe20000410000 */
[----:B------:R-:W-:Y:S01]  /*3ac0*/  FMUL.FTZ R101, R123, R130 ;  /* 0x000000827b657220 */ /* 0x000fe20000410000 */
[----:B------:R-:W-:-:S02]  /*3ad0*/  HADD2.F32 R123, -RZ, R97.H0_H0 ;  /* 0x20000061ff7b7230 */ /* 0x000fc40000004100 */
[----:B------:R-:W-:Y:S01]  /*3ae0*/  FMUL.FTZ R128, R94, UR7 ;  /* 0x000000075e807c20 */ /* 0x000fe20008410000 */
[----:B------:R-:W-:Y:S02]  /*3af0*/  HADD2.F32 R125, -RZ, R49.H0_H0 ;  /* 0x20000031ff7d7230 */ /* 0x000fe40000004100 */
[----:B------:R-:W-:Y:S01]  /*3b00*/  FMUL.FTZ R92, R92, UR8 ;  /* 0x000000085c5c7c20 */ /* 0x000fe20008410000 */
[----:B------:R-:W-:Y:S02]  /*3b10*/  HADD2.F32 R126, -RZ, R97.H1_H1 ;  /* 0x30000061ff7e7230 */ /* 0x000fe40000004100 */
[----:B------:R-:W-:Y:S01]  /*3b20*/  FMUL.FTZ R97, R95, UR7 ;  /* 0x000000075f617c20 */ /* 0x000fe20008410000 */
[----:B------:R-:W-:Y:S02]  /*3b30*/  HADD2.F32 R130, -RZ, R49.H1_H1 ;  /* 0x30000031ff827230 */ /* 0x000fe40000004100 */
[----:B------:R-:W-:Y:S01]  /*3b40*/  FMUL.FTZ R93, R93, UR8 ;  /* 0x000000085d5d7c20 */ /* 0x000fe20008410000 */
[C---:B------:R-:W-:Y:S01]  /*3b50*/  FMUL.FTZ R123, R128.reuse, R123 ;  /* 0x0000007b807b7220 */ /* 0x040fe20000410000 */
[----:B------:R-:W-:Y:S01]  /*3b60*/  FMUL.FTZ R128, R128, R125 ;  /* 0x0000007d80807220 */ /* 0x000fe20000410000 */
[C---:B------:R-:W-:Y:S01]  /*3b70*/  FMUL.FTZ R125, R97.reuse, R126 ;  /* 0x0000007e617d7220 */ /* 0x040fe20000410000 */
[----:B------:R-:W-:Y:S01]  /*3b80*/  FMUL.FTZ R131, R97, R130 ;  /* 0x0000008261837220 */ /* 0x000fe20000410000 */
        /* <DEDUP_REMOVED lines=8> */
[----:B------:R-:W-:Y:S01]  /*3c10*/  F2FP.F16.F32.PACK_AB R99, R99, R100 ;  /* 0x000000646363723e */ /* 0x000fe200000000ff */
[----:B------:R-:W-:Y:S01]  /*3c20*/  FMUL.FTZ R126, R97, R126 ;  /* 0x0000007e617e7220 */ /* 0x000fe20000410000 */
[----:B------:R-:W-:Y:S01]  /*3c30*/  F2FP.F16.F32.PACK_AB R98, R101, R98 ;  /* 0x000000626562723e */ /* 0x000fe200000000ff */
[----:B------:R-:W-:Y:S01]  /*3c40*/  FMUL.FTZ R127, R127, R96 ;  /* 0x000000607f7f7220 */ /* 0x000fe20000410000 */
[----:B------:R-:W-:-:S02]  /*3c50*/  F2FP.F16.F32.PACK_AB R97, R131, R128 ;  /* 0x000000808361723e */ /* 0x000fc400000000ff */
[----:B------:R-:W-:Y:S01]  /*3c60*/  F2FP.F16.F32.PACK_AB R96, R129, R130 ;  /* 0x000000828160723e */ /* 0x000fe200000000ff */
[----:B------:R-:W-:Y:S06]  /*3c70*/  BRA `(.L_x_9630) ;  /* 0x0000000400107947 */ /* 0x000fec0003800000 */
.L_x_9629:
        /* <DEDUP_REMOVED lines=9> */
[----:B------:R-:W-:Y:S01]  /*3d10*/  FADD.FTZ R101, R125, -R120 ;  /* 0x800000787d657221 */ /* 0x000fe20000010000 */
[----:B------:R-:W-:Y:S01]  /*3d20*/  FFMA.FTZ R120, R123, UR4, R137 ;  /* 0x000000047b787c23 */ /* 0x000fe20008010089 */
[----:B------:R-:W-:Y:S01]  /*3d30*/  FMUL.FTZ R171, R171, UR8 ;  /* 0x00000008abab7c20 */ /* 0x000fe20008410000 */
[----:B------:R-:W-:Y:S01]  /*3d40*/  FADD.FTZ R121, R170, -R121 ;  /* 0x80000079aa797221 */ /* 0x000fe20000010000 */
[----:B------:R-:W-:Y:S01]  /*3d50*/  FADD.FTZ R129, R129, -R128 ;  /* 0x8000008081817221 */ /* 0x000fe20000010000 */
[----:B------:R-:W-:-:S02]  /*3d60*/  HADD2.F32 R124, -RZ, R51.H1_H1 ;  /* 0x30000033ff7c7230 */ /* 0x000fc40000004100 */
[----:B------:R-:W-:Y:S01]  /*3d70*/  FFMA.FTZ R130, R130, UR4, R137 ;  /* 0x0000000482827c23 */ /* 0x000fe20008010089 */
[----:B------:R-:W-:Y:S01]  /*3d80*/  FMUL.FTZ R171, R171, UR7 ;  /* 0x00000007abab7c20 */ /* 0x000fe20008410000 */
[----:B------:R-:W-:Y:S01]  /*3d90*/  FMUL.FTZ R121, R121, UR8 ;  /* 0x0000000879797c20 */ /* 0x000fe20008410000 */
[----:B------:R-:W-:Y:S01]  /*3da0*/  FADD.FTZ R127, R127, -R120 ;  /* 0x800000787f7f7221 */ /* 0x000fe20000010000 */
[----:B------:R-:W-:Y:S01]  /*3db0*/  FMUL.FTZ R129, R129, UR8 ;  /* 0x0000000881817c20 */ /* 0x000fe20008410000 */
[--C-:B-----5:R-:W-:Y:S02]  /*3dc0*/  HADD2.F32 R120, -RZ, R99.reuse.H0_H0 ;  /* 0x20000063ff787230 */ /* 0x120fe40000004100 */
[----:B------:R-:W-:Y:S01]  /*3dd0*/  FADD.FTZ R131, R131, -R130 ;  /* 0x8000008283837221 */ /* 0x000fe20000010000 */
[----:B------:R-:W-:Y:S02]  /*3de0*/  HADD2.F32 R122, -RZ, R99.H1_H1 ;  /* 0x30000063ff7a7230 */ /* 0x000fe40000004100 */
[----:B------:R-:W-:Y:S01]  /*3df0*/  FMUL.FTZ R99, R171, R124 ;  /* 0x0000007cab637220 */ /* 0x000fe20000410000 */
[----:B------:R-:W-:-:S02]  /*3e00*/  HADD2.F32 R128, -RZ, R51.H0_H0 ;  /* 0x20000033ff807230 */ /* 0x000fc40000004100 */
[----:B------:R-:W-:Y:S01]  /*3e10*/  FMUL.FTZ R121, R121, UR7 ;  /* 0x0000000779797c20 */ /* 0x000fe20008410000 */
[----:B------:R-:W-:Y:S02]  /*3e20*/  HADD2.F32 R124, -RZ, R98.H0_H0 ;  /* 0x20000062ff7c7230 */ /* 0x000fe40000004100 */
[----:B------:R-:W-:Y:S01]  /*3e30*/  FMUL.FTZ R129, R129, UR7 ;  /* 0x0000000781817c20 */ /* 0x000fe20008410000 */
[----:B------:R-:W-:Y:S02]  /*3e40*/  HADD2.F32 R130, -RZ, R50.H0_H0 ;  /* 0x20000032ff827230 */ /* 0x000fe40000004100 */
[----:B------:R-:W-:Y:S01]  /*3e50*/  FMUL.FTZ R131, R131, UR8 ;  /* 0x0000000883837c20 */ /* 0x000fe20008410000 */
[C---:B------:R-:W-:Y:S01]  /*3e60*/  FMUL.FTZ R120, R121.reuse, R120 ;  /* 0x0000007879787220 */ /* 0x040fe20000410000 */
[----:B------:R-:W-:Y:S01]  /*3e70*/  FMUL.FTZ R128, R121, R128 ;  /* 0x0000008079807220 */ /* 0x000fe20000410000 */
[C---:B------:R-:W-:Y:S01]  /*3e80*/  FMUL.FTZ R121, R129.reuse, R124 ;  /* 0x0000007c81797220 */ /* 0x040fe20000410000 */
[----:B------:R-:W-:Y:S01]  /*3e90*/  FMUL.FTZ R126, R126, UR8 ;  /* 0x000000087e7e7c20 */ /* 0x000fe20008410000 */
[----:B------:R-:W-:Y:S01]  /*3ea0*/  FMUL.FTZ R129, R129, R130 ;  /* 0x0000008281817220 */ /* 0x000fe20000410000 */
[----:B------:R-:W-:-:S02]  /*3eb0*/  HADD2.F32 R98, -RZ, R98.H1_H1 ;  /* 0x30000062ff627230 */ /* 0x000fc40000004100 */
[----:B------:R-:W-:Y:S01]  /*3ec0*/  FMUL.FTZ R131, R131, UR7 ;  /* 0x0000000783837c20 */ /* 0x000fe20008410000 */
[----:B------:R-:W-:Y:S02]  /*3ed0*/  HADD2.F32 R130, -RZ, R50.H1_H1 ;  /* 0x30000032ff827230 */ /* 0x000fe40000004100 */
[----:B------:R-:W-:Y:S01]  /*3ee0*/  FMUL.FTZ R126, R126, UR7 ;  /* 0x000000077e7e7c20 */ /* 0x000fe20008410000 */
[----:B------:R-:W-:Y:S02]  /*3ef0*/  HADD2.F32 R123, -RZ, R97.H0_H0 ;  /* 0x20000061ff7b7230 */ /* 0x000fe40000004100 */
[----:B------:R-:W-:Y:S01]  /*3f00*/  FMUL.FTZ R124, R131, R98 ;  /* 0x00000062837c7220 */ /* 0x000fe20000410000 */
[--C-:B------:R-:W-:Y:S02]  /*3f10*/  HADD2.F32 R125, -RZ, R49.reuse.H0_H0 ;  /* 0x20000031ff7d7230 */ /* 0x100fe40000004100 */
[----:B------:R-:W-:Y:S01]  /*3f20*/  FMUL.FTZ R127, R127, UR8 ;  /* 0x000000087f7f7c20 */ /* 0x000fe20008410000 */
[----:B------:R-:W-:Y:S01]  /*3f30*/  FMUL.FTZ R98, R131, R130 ;  /* 0x0000008283627220 */ /* 0x000fe20000410000 */
[----:B------:R-:W-:Y:S01]  /*3f40*/  FMUL.FTZ R123, R126, R123 ;  /* 0x0000007b7e7b7220 */ /* 0x000fe20000410000 */
[----:B------:R-:W-:-:S02]  /*3f50*/  HADD2.F32 R132, -RZ, R49.H1_H1 ;  /* 0x30000031ff847230 */ /* 0x000fc40000004100 */
[----:B------:R-:W-:Y:S01]  /*3f60*/  FMUL.FTZ R130, R126, R125 ;  /* 0x0000007d7e827220 */ /* 0x000fe20000410000 */
[----:B------:R-:W-:Y:S02]  /*3f70*/  HADD2.F32 R126, -RZ, R97.H1_H1 ;  /* 0x30000061ff7e7230 */ /* 0x000fe40000004100 */
[----:B------:R-:W-:Y:S01]  /*3f80*/  FMUL.FTZ R127, R127, UR7 ;  /* 0x000000077f7f7c20 */ /* 0x000fe20008410000 */
[----:B------:R-:W-:Y:S01]  /*3f90*/  FMUL.FTZ R101, R101, UR8 ;  /* 0x0000000865657c20 */ /* 0x000fe20008410000 */
[----:B------:R-:W-:Y:S01]  /*3fa0*/  FMUL.FTZ R100, R100, UR8 ;  /* 0x0000000864647c20 */ /* 0x000fe20008410000 */
[--C-:B------:R-:W-:Y:S02]  /*3fb0*/  HADD2.F32 R170, -RZ, R48.reuse.H1_H1 ;  /* 0x30000030ffaa7230 */ /* 0x100fe40000004100 */
[C---:B------:R-:W-:Y:S01]  /*3fc0*/  FMUL.FTZ R125, R127.reuse, R126 ;  /* 0x0000007e7f7d7220 */ /* 0x040fe20000410000 */
[----:B------:R-:W-:Y:S01]  /*3fd0*/  FMUL.FTZ R131, R127, R132 ;  /* 0x000000847f837220 */ /* 0x000fe20000410000 */
[----:B------:R-:W-:Y:S01]  /*3fe0*/  FMUL.FTZ R127, R101, UR7 ;  /* 0x00000007657f7c20 */ /* 0x000fe20008410000 */
[----:B------:R-:W-:-:S02]  /*3ff0*/  HADD2.F32 R101, -RZ, R48.H0_H0 ;  /* 0x20000030ff657230 */ /* 0x000fc40000004100 */
[----:B------:R-:W-:Y:S01]  /*4000*/  FMUL.FTZ R100, R100, UR7 ;  /* 0x0000000764647c20 */ /* 0x000fe20008410000 */
[--C-:B------:R-:W-:Y:S02]  /*4010*/  HADD2.F32 R97, -RZ, R96.reuse.H0_H0 ;  /* 0x20000060ff617230 */ /* 0x100fe40000004100 */
[----:B------:R-:W-:Y:S01]  /*4020*/  FMUL.FTZ R122, R171, R122 ;  /* 0x0000007aab7a7220 */ /* 0x000fe20000410000 */
[----:B------:R-:W-:Y:S02]  /*4030*/  HADD2.F32 R132, -RZ, R96.H1_H1 ;  /* 0x30000060ff847230 */ /* 0x000fe40000004100 */
[C---:B------:R-:W-:Y:S01]  /*4040*/  FMUL.FTZ R96, R100.reuse, R101 ;  /* 0x0000006564607220 */ /* 0x040fe20000410000 */
[----:B------:R-:W-:Y:S01]  /*4050*/  FMUL.FTZ R101, R127, R170 ;  /* 0x000000aa7f657220 */ /* 0x000fe20000410000 */
[----:B------:R-:W-:Y:S01]  /*4060*/  FMUL.FTZ R126, R100, R97 ;  /* 0x00000061647e7220 */ /* 0x000fe20000410000 */
[----:B------:R-:W-:Y:S01]  /*4070*/  F2FP.F16.F32.PACK_AB R99, R99, R128 ;  /* 0x000000806363723e */ /* 0x000fe200000000ff */
[----:B------:R-:W-:Y:S01]  /*4080*/  FMUL.FTZ R127, R127, R132 ;  /* 0x000000847f7f7220 */ /* 0x000fe20000410000 */
[----:B------:R-:W-:-:S02]  /*4090*/  F2FP.F16.F32.PACK_AB R98, R98, R129 ;  /* 0x000000816262723e */ /* 0x000fc400000000ff */
[----:B------:R-:W-:Y:S02]  /*40a0*/  F2FP.F16.F32.PACK_AB R97, R131, R130 ;  /* 0x000000828361723e */ /* 0x000fe400000000ff */
[----:B------:R-:W-:-:S07]  /*40b0*/  F2FP.F16.F32.PACK_AB R96, R101, R96 ;  /* 0x000000606560723e */ /* 0x000fce00000000ff */
.L_x_9630:
[----:B------:R-:W0:Y:S01]  /*40c0*/  @P0 LDC.64 R100, c[0x0][0x478] ;  /* 0x00011e00ff640b82 */ /* 0x000e220000000a00 */
[----:B------:R-:W-:Y:S01]  /*40d0*/  MOV R129, 0x10 ;  /* 0x0000001000817802 */ /* 0x000fe20000000f00 */
        /* <DEDUP_REMOVED lines=14> */
[----:B-----5:R-:W-:Y:S02]  /*41c0*/  HADD2.F32 R119, -RZ, R99.H1_H1 ;  /* 0x30000063ff777230 */ /* 0x020fe40000004100 */
[----:B------:R-:W-:Y:S01]  /*41d0*/  FADD.FTZ R92, R105, -R92 ;  /* 0x8000005c695c7221 */ /* 0x000fe20000010000 */
[----:B------:R-:W-:Y:S01]  /*41e0*/  FMUL.FTZ R91, R88, UR8 ;  /* 0x00000008585b7c20 */ /* 0x000fe20008410000 */
[----:B------:R-:W-:Y:S01]  /*41f0*/  FADD.FTZ R118, R111, -R118 ;  /* 0x800000766f767221 */ /* 0x000fe20000010000 */
[----:B------:R-:W-:-:S02]  /*4200*/  HADD2.F32 R105, -RZ, R55.H1_H1 ;  /* 0x30000037ff697230 */ /* 0x000fc40000004100 */
[----:B------:R-:W-:Y:S01]  /*4210*/  FADD.FTZ R116, R109, -R116 ;  /* 0x800000746d747221 */ /* 0x000fe20000010000 */
[----:B------:R-:W-:Y:S01]  /*4220*/  FMUL.FTZ R88, R91, UR7 ;  /* 0x000000075b587c20 */ /* 0x000fe20008410000 */
[----:B------:R-:W-:Y:S01]  /*4230*/  FADD.FTZ R114, R107, -R114 ;  /* 0x800000726b727221 */ /* 0x000fe20000010000 */
[----:B------:R-:W-:Y:S01]  /*4240*/  FMUL.FTZ R90, R118, UR8 ;  /* 0x00000008765a7c20 */ /* 0x000fe20008410000 */
[--C-:B------:R-:W-:Y:S01]  /*4250*/  FFMA.FTZ R117, R117, UR4, R137.reuse ;  /* 0x0000000475757c23 */ /* 0x100fe20008010089 */
[C---:B------:R-:W-:Y:S01]  /*4260*/  FMUL.FTZ R107, R88.reuse, R119 ;  /* 0x00000077586b7220 */ /* 0x040fe20000410000 */
[----:B------:R-:W-:Y:S01]  /*4270*/  FMUL.FTZ R119, R88, R105 ;  /* 0x0000006958777220 */ /* 0x000fe20000410000 */
[--C-:B------:R-:W-:Y:S01]  /*4280*/  FFMA.FTZ R93, R112, UR4, R137.reuse ;  /* 0x00000004705d7c23 */ /* 0x100fe20008010089 */
[----:B------:R-:W-:Y:S02]  /*4290*/  HADD2.F32 R89, -RZ, R99.H0_H0 ;  /* 0x20000063ff597230 */ /* 0x000fe40000004100 */
[----:B------:R-:W-:Y:S01]  /*42a0*/  FMUL.FTZ R88, R116, UR8 ;  /* 0x0000000874587c20 */ /* 0x000fe20008410000 */
[----:B------:R-:W-:Y:S01]  /*42b0*/  FMUL.FTZ R100, R90, UR7 ;  /* 0x000000075a647c20 */ /* 0x000fe20008410000 */
[----:B------:R-:W-:Y:S01]  /*42c0*/  FMUL.FTZ R94, R114, UR8 ;  /* 0x00000008725e7c20 */ /* 0x000fe20008410000 */
[----:B------:R-:W-:Y:S01]  /*42d0*/  FFMA.FTZ R115, R115, UR4, R137 ;  /* 0x0000000473737c23 */ /* 0x000fe20008010089 */
[----:B------:R-:W-:-:S02]  /*42e0*/  HADD2.F32 R101, -RZ, R55.H0_H0 ;  /* 0x20000037ff657230 */ /* 0x000fc40000004100 */
[----:B------:R-:W-:Y:S01]  /*42f0*/  FADD.FTZ R117, R110, -R117 ;  /* 0x800000756e757221 */ /* 0x000fe20000010000 */
[----:B------:R-:W-:Y:S02]  /*4300*/  HADD2.F32 R99, -RZ, R98.H0_H0 ;  /* 0x20000062ff637230 */ /* 0x000fe40000004100 */
[----:B------:R-:W-:Y:S01]  /*4310*/  FADD.FTZ R93, R106, -R93 ;  /* 0x8000005d6a5d7221 */ /* 0x000fe20000010000 */
[----:B------:R-:W-:Y:S02]  /*4320*/  HADD2.F32 R105, -RZ, R54.H0_H0 ;  /* 0x20000036ff697230 */ /* 0x000fe40000004100 */
[----:B------:R-:W-:Y:S01]  /*4330*/  FMUL.FTZ R110, R88, UR7 ;  /* 0x00000007586e7c20 */ /* 0x000fe20008410000 */
[----:B------:R-:W-:Y:S02]  /*4340*/  HADD2.F32 R95, -RZ, R97.H0_H0 ;  /* 0x20000061ff5f7230 */ /* 0x000fe40000004100 */
[----:B------:R-:W-:Y:S01]  /*4350*/  FMUL.FTZ R106, R100, R89 ;  /* 0x00000059646a7220 */ /* 0x000fe20000410000 */
[----:B------:R-:W-:Y:S01]  /*4360*/  FMUL.FTZ R104, R94, UR7 ;  /* 0x000000075e687c20 */ /* 0x000fe20008410000 */
[----:B------:R-:W-:Y:S01]  /*4370*/  FADD.FTZ R115, R108, -R115 ;  /* 0x800000736c737221 */ /* 0x000fe20000010000 */
[----:B------:R-:W-:Y:S01]  /*4380*/  FMUL.FTZ R89, R117, UR8 ;  /* 0x0000000875597c20 */ /* 0x000fe20008410000 */
[----:B------:R-:W-:Y:S01]  /*4390*/  FMUL.FTZ R100, R100, R101 ;  /* 0x0000006564647220 */ /* 0x000fe20000410000 */
[----:B------:R-:W-:-:S02]  /*43a0*/  HADD2.F32 R101, -RZ, R53.H0_H0 ;  /* 0x20000035ff657230 */ /* 0x000fc40000004100 */
[C---:B------:R-:W-:Y:S01]  /*43b0*/  FMUL.FTZ R108, R110.reuse, R99 ;  /* 0x000000636e6c7220 */ /* 0x040fe20000410000 */
[----:B------:R-:W-:Y:S01]  /*43c0*/  FMUL.FTZ R116, R110, R105 ;  /* 0x000000696e747220 */ /* 0x000fe20000410000 */
[----:B------:R-:W-:Y:S02]  /*43d0*/  HADD2.F32 R98, -RZ, R98.H1_H1 ;  /* 0x30000062ff627230 */ /* 0x000fe40000004100 */
[----:B------:R-:W-:Y:S01]  /*43e0*/  FMUL.FTZ R110, R104, R95 ;  /* 0x0000005f686e7220 */ /* 0x000fe20000410000 */
[----:B------:R-:W-:Y:S01]  /*43f0*/  FMUL.FTZ R111, R89, UR7 ;  /* 0x00000007596f7c20 */ /* 0x000fe20008410000 */
[----:B------:R-:W-:Y:S01]  /*4400*/  FMUL.FTZ R95, R115, UR8 ;  /* 0x00000008735f7c20 */ /* 0x000fe20008410000 */
[----:B------:R-:W-:Y:S02]  /*4410*/  HADD2.F32 R118, -RZ, R54.H1_H1 ;  /* 0x30000036ff767230 */ /* 0x000fe40000004100 */
[----:B------:R-:W-:Y:S01]  /*4420*/  FMUL.FTZ R92, R92, UR8 ;  /* 0x000000085c5c7c20 */ /* 0x000fe20008410000 */
[----:B------:R-:W-:Y:S01]  /*4430*/  FMUL.FTZ R93, R93, UR8 ;  /* 0x000000085d5d7c20 */ /* 0x000fe20008410000 */
        /* <DEDUP_REMOVED lines=9> */
[----:B------:R-:W-:Y:S01]  /*44d0*/  FMUL.FTZ R117, R111, R118 ;  /* 0x000000766f757220 */ /* 0x000fe20000410000 */
        /* <DEDUP_REMOVED lines=11> */
[----:B------:R-:W-:Y:S01]  /*4590*/  F2FP.F16.F32.PACK_AB R96, R104, R101 ;  /* 0x000000656860723e */ /* 0x000fe200000000ff */
[----:B------:R-:W-:Y:S06]  /*45a0*/  BRA `(.L_x_9632) ;  /* 0x0000000400107947 */ /* 0x000fec0003800000 */
.L_x_9631:
[--C-:B------:R-:W-:Y:S01]  /*45b0*/  FFMA.FTZ R118, R118, UR4, R137.reuse ;  /* 0x0000000476767c23 */ /* 0x100fe20008010089 */
[--C-:B------:R-:W-:Y:S01]  /*45c0*/  FFMA.FTZ R128, R119, UR4, R137.reuse ;  /* 0x0000000477807c23 */ /* 0x100fe20008010089 */
[--C-:B------:R-:W-:Y:S01]  /*45d0*/  FFMA.FTZ R117, R117, UR4, R137.reuse ;  /* 0x0000000475757c23 */ /* 0x100fe20008010089 */
[--C-:B------:R-:W-:Y:S01]  /*45e0*/  FFMA.FTZ R114, R114, UR4, R137.reuse ;  /* 0x0000000472727c23 */ /* 0x100fe20008010089 */
[----:B------:R-:W-:Y:S01]  /*45f0*/  FADD.FTZ R118, R111, -R118 ;  /* 0x800000766f767221 */ /* 0x000fe20000010000 */
[----:B------:R-:W-:Y:S01]  /*4600*/  FADD.FTZ R128, R113, -R128 ;  /* 0x8000008071807221 */ /* 0x000fe20000010000 */
[--C-:B------:R-:W-:Y:S01]  /*4610*/  FFMA.FTZ R116, R116, UR4, R137.reuse ;  /* 0x0000000474747c23 */ /* 0x100fe20008010089 */
[----:B------:R-:W-:Y:S01]  /*4620*/  FFMA.FTZ R104, R104, UR4, R137 ;  /* 0x0000000468687c23 */ /* 0x000fe20008010089 */
[----:B------:R-:W-:Y:S01]  /*4630*/  FMUL.FTZ R118, R118, UR8 ;  /* 0x0000000876767c20 */ /* 0x000fe20008410000 */
[----:B------:R-:W-:Y:S01]  /*4640*/  FMUL.FTZ R128, R128, UR8 ;  /* 0x0000000880807c20 */ /* 0x000fe20008410000 */
[----:B-----5:R-:W-:-:S02]  /*4650*/  HADD2.F32 R119, -RZ, R99.H0_H0 ;  /* 0x20000063ff777230 */ /* 0x020fc40000004100 */
[----:B------:R-:W-:Y:S01]  /*4660*/  FADD.FTZ R117, R110, -R117 ;  /* 0x800000756e757221 */ /* 0x000fe20000010000 */
[----:B------:R-:W-:Y:S02]  /*4670*/  HADD2.F32 R129, -RZ, R99.H1_H1 ;  /* 0x30000063ff817230 */ /* 0x000fe40000004100 */
[----:B------:R-:W-:Y:S01]  /*4680*/  FADD.FTZ R114, R107, -R114 ;  /* 0x800000726b727221 */ /* 0x000fe20000010000 */
[----:B------:R-:W-:Y:S01]  /*4690*/  FADD.FTZ R116, R109, -R116 ;  /* 0x800000746d747221 */ /* 0x000fe20000010000 */
[--C-:B------:R-:W-:Y:S02]  /*46a0*/  HADD2.F32 R99, -RZ, R55.reuse.H0_H0 ;  /* 0x20000037ff637230 */ /* 0x100fe40000004100 */
[--C-:B------:R-:W-:Y:S01]  /*46b0*/  FFMA.FTZ R101, R112, UR4, R137.reuse ;  /* 0x0000000470657c23 */ /* 0x100fe20008010089 */
[----:B------:R-:W-:Y:S01]  /*46c0*/  FFMA.FTZ R115, R115, UR4, R137 ;  /* 0x0000000473737c23 */ /* 0x000fe20008010089 */
[----:B------:R-:W-:Y:S01]  /*46d0*/  FMUL.FTZ R118, R118, UR7 ;  /* 0x0000000776767c20 */ /* 0x000fe20008410000 */
[----:B------:R-:W-:-:S02]  /*46e0*/  HADD2.F32 R109, -RZ, R55.H1_H1 ;  /* 0x30000037ff6d7230 */ /* 0x000fc40000004100 */
[----:B------:R-:W-:Y:S01]  /*46f0*/  FMUL.FTZ R128, R128, UR7 ;  /* 0x0000000780807c20 */ /* 0x000fe20008410000 */
[----:B------:R-:W-:Y:S01]  /*4700*/  FADD.FTZ R105, R105, -R104 ;  /* 0x8000006869697221 */ /* 0x000fe20000010000 */
[----:B------:R-:W-:Y:S01]  /*4710*/  FMUL.FTZ R117, R117, UR8 ;  /* 0x0000000875757c20 */ /* 0x000fe20008410000 */
[--C-:B------:R-:W-:Y:S02]  /*4720*/  HADD2.F32 R111, -RZ, R98.reuse.H0_H0 ;  /* 0x20000062ff6f7230 */ /* 0x100fe40000004100 */
[----:B------:R-:W-:Y:S01]  /*4730*/  FMUL.FTZ R116, R116, UR8 ;  /* 0x0000000874747c20 */ /* 0x000fe20008410000 */
[----:B------:R-:W-:Y:S02]  /*4740*/  HADD2.F32 R104, -RZ, R98.H1_H1 ;  /* 0x30000062ff687230 */ /* 0x000fe40000004100 */
[----:B------:R-:W-:Y:S01]  /*4750*/  FMUL.FTZ R114, R114, UR8 ;  /* 0x0000000872727c20 */ /* 0x000fe20008410000 */
[----:B------:R-:W-:Y:S01]  /*4760*/  FADD.FTZ R100, R106, -R101 ;  /* 0x800000656a647221 */ /* 0x000fe20000010000 */
[----:B------:R-:W-:Y:S01]  /*4770*/  FADD.FTZ R113, R108, -R115 ;  /* 0x800000736c717221 */ /* 0x000fe20000010000 */
[C---:B------:R-:W-:Y:S01]  /*4780*/  FMUL.FTZ R98, R118.reuse, R99 ;  /* 0x0000006376627220 */ /* 0x040fe20000410000 */
[----:B------:R-:W-:Y:S01]  /*4790*/  FMUL.FTZ R106, R118, R119 ;  /* 0x00000077766a7220 */ /* 0x000fe20000410000 */
[----:B------:R-:W-:Y:S01]  /*47a0*/  FMUL.FTZ R99, R128, R109 ;  /* 0x0000006d80637220 */ /* 0x000fe20000410000 */
[----:B------:R-:W-:-:S02]  /*47b0*/  HADD2.F32 R110, -RZ, R54.H1_H1 ;  /* 0x30000036ff6e7230 */ /* 0x000fc40000004100 */
[----:B------:R-:W-:Y:S01]  /*47c0*/  FMUL.FTZ R119, R117, UR7 ;  /* 0x0000000775777c20 */ /* 0x000fe20008410000 */
[----:B------:R-:W-:Y:S02]  /*47d0*/  HADD2.F32 R101, -RZ, R97.H0_H0 ;  /* 0x20000061ff657230 */ /* 0x000fe40000004100 */
[----:B------:R-:W-:Y:S01]  /*47e0*/  FMUL.FTZ R116, R116, UR7 ;  /* 0x0000000774747c20 */ /* 0x000fe20008410000 */
[----:B------:R-:W-:Y:S02]  /*47f0*/  HADD2.F32 R109, -RZ, R54.H0_H0 ;  /* 0x20000036ff6d7230 */ /* 0x000fe40000004100 */
[----:B------:R-:W-:Y:S01]  /*4800*/  FMUL.FTZ R114, R114, UR7 ;  /* 0x0000000772727c20 */ /* 0x000fe20008410000 */
[----:B------:R-:W-:Y:S02]  /*4810*/  HADD2.F32 R115, -RZ, R53.H0_H0 ;  /* 0x20000035ff737230 */ /* 0x000fe40000004100 */
[----:B------:R-:W-:Y:S01]  /*4820*/  FMUL.FTZ R113, R113, UR8 ;  /* 0x0000000871717c20 */ /* 0x000fe20008410000 */
[----:B------:R-:W-:Y:S01]  /*4830*/  FMUL.FTZ R118, R119, R110 ;  /* 0x0000006e77767220 */ /* 0x000fe20000410000 */
[----:B------:R-:W-:Y:S01]  /*4840*/  FMUL.FTZ R105, R105, UR8 ;  /* 0x0000000869697c20 */ /* 0x000fe20008410000 */
[----:B------:R-:W-:Y:S01]  /*4850*/  FMUL.FTZ R100, R100, UR8 ;  /* 0x0000000864647c20 */ /* 0x000fe20008410000 */
[----:B------:R-:W-:-:S02]  /*4860*/  HADD2.F32 R97, -RZ, R97.H1_H1 ;  /* 0x30000061ff617230 */ /* 0x000fc40000004100 */
[C---:B------:R-:W-:Y:S01]  /*4870*/  FMUL.FTZ R108, R116.reuse, R111 ;  /* 0x0000006f746c7220 */ /* 0x040fe20000410000 */
[----:B------:R-:W-:Y:S01]  /*4880*/  FMUL.FTZ R117, R116, R109 ;  /* 0x0000006d74757220 */ /* 0x000fe20000410000 */
[C---:B------:R-:W-:Y:S01]  /*4890*/  FMUL.FTZ R110, R114.reuse, R101 ;  /* 0x00000065726e7220 */ /* 0x040fe20000410000 */
[----:B------:R-:W-:Y:S01]  /*48a0*/  FMUL.FTZ R109, R119, R104 ;  /* 0x00000068776d7220 */ /* 0x000fe20000410000 */
[----:B------:R-:W-:Y:S01]  /*48b0*/  FMUL.FTZ R115, R114, R115 ;  /* 0x0000007372737220 */ /* 0x000fe20000410000 */
[----:B------:R-:W-:Y:S02]  /*48c0*/  HADD2.F32 R101, -RZ, R53.H1_H1 ;  /* 0x30000035ff657230 */ /* 0x000fe40000004100 */
[----:B------:R-:W-:Y:S01]  /*48d0*/  FMUL.FTZ R116, R113, UR7 ;  /* 0x0000000771747c20 */ /* 0x000fe20008410000 */
[--C-:B------:R-:W-:Y:S02]  /*48e0*/  HADD2.F32 R104, -RZ, R52.reuse.H0_H0 ;  /* 0x20000034ff687230 */ /* 0x100fe40000004100 */
[----:B------:R-:W-:Y:S01]  /*48f0*/  FMUL.FTZ R105, R105, UR7 ;  /* 0x0000000769697c20 */ /* 0x000fe20008410000 */
[----:B------:R-:W-:-:S02]  /*4900*/  HADD2.F32 R114, -RZ, R52.H1_H1 ;  /* 0x30000034ff727230 */ /* 0x000fc40000004100 */
[----:B------:R-:W-:Y:S01]  /*4910*/  FMUL.FTZ R113, R100, UR7 ;  /* 0x0000000764717c20 */ /* 0x000fe20008410000 */
[--C-:B------:R-:W-:Y:S02]  /*4920*/  HADD2.F32 R112, -RZ, R96.reuse.H0_H0 ;  /* 0x20000060ff707230 */ /* 0x100fe40000004100 */
[C---:B------:R-:W-:Y:S01]  /*4930*/  FMUL.FTZ R111, R116.reuse, R97 ;  /* 0x00000061746f7220 */ /* 0x040fe20000410000 */
[----:B------:R-:W-:Y:S02]  /*4940*/  HADD2.F32 R96, -RZ, R96.H1_H1 ;  /* 0x30000060ff607230 */ /* 0x000fe40000004100 */
[----:B------:R-:W-:Y:S01]  /*4950*/  FMUL.FTZ R116, R116, R101 ;  /* 0x0000006574747220 */ /* 0x000fe20000410000 */
[----:B------:R-:W-:Y:S01]  /*4960*/  FMUL.FTZ R104, R105, R104 ;  /* 0x0000006869687220 */ /* 0x000fe20000410000 */
[----:B------:R-:W-:Y:S01]  /*4970*/  FMUL.FTZ R101, R113, R114 ;  /* 0x0000007271657220 */ /* 0x000fe20000410000 */
[----:B------:R-:W-:Y:S01]  /*4980*/  F2FP.F16.F32.PACK_AB R99, R99, R98 ;  /* 0x000000626363723e */ /* 0x000fe200000000ff */
[----:B------:R-:W-:Y:S01]  /*4990*/  FMUL.FTZ R113, R113, R96 ;  /* 0x0000006071717220 */ /* 0x000fe20000410000 */
[----:B------:R-:W-:Y:S01]  /*49a0*/  FMUL.FTZ R107, R128, R129 ;  /* 0x00000081806b7220 */ /* 0x000fe20000410000 */
[----:B------:R-:W-:Y:S01]  /*49b0*/  FMUL.FTZ R112, R105, R112 ;  /* 0x0000007069707220 */ /* 0x000fe20000410000 */
[----:B------:R-:W-:-:S02]  /*49c0*/  F2FP.F16.F32.PACK_AB R98, R118, R117 ;  /* 0x000000757662723e */ /* 0x000fc400000000ff */
[----:B------:R-:W-:Y:S02]  /*49d0*/  F2FP.F16.F32.PACK_AB R97, R116, R115 ;  /* 0x000000737461723e */ /* 0x000fe400000000ff */
[----:B------:R-:W-:-:S07]  /*49e0*/  F2FP.F16.F32.PACK_AB R96, R101, R104 ;  /* 0x000000686560723e */ /* 0x000fce00000000ff */
.L_x_9632:
[----:B------:R-:W0:Y:S02]  /*49f0*/  @P0 LDC.64 R100, c[0x0][0x478] ;  /* 0x00011e00ff640b82 */ /* 0x000e240000000a00 */
[----:B0-----:R-:W-:-:S04]  /*4a00*/  @P0 IMAD.WIDE.U32 R100, R168, 0x20, R100 ;  /* 0x00000020a8640825 */ /* 0x001fc800078e0064 */
[----:B------:R-:W-:Y:S01]  /*4a10*/  IMAD.WIDE.U32 R168, R168, 0x10, R214 ;  /* 0x00000010a8a87825 */ /* 0x000fe200078e00d6 */
[----:B------:R1:W-:Y:S04]  /*4a20*/  @P0 STG.E.128 desc[UR10][R100.64], R92 ;  /* 0x0000005c64000986 */ /* 0x0003e8000c101d0a */
[----:B------:R1:W-:Y:S04]  /*4a30*/  @P0 STG.E.128 desc[UR10][R100.64+0x10], R88 ;  /* 0x0000105864000986 */ /* 0x0003e8000c101d0a */
[----:B------:R1:W-:Y:S01]  /*4a40*/  STG.E.128 desc[UR10][R168.64], R96 ;  /* 0x00000060a8007986 */ /* 0x0003e2000c101d0a */
[----:B------:R-:W-:Y:S05]  /*4a50*/  BRA `(.L_x_9633) ;  /* 0x00000024004c7947 */ /* 0x000fea0003800000 */
.L_x_9624:
[----:B------:R-:W-:-:S05]  /*4a60*/  HFMA2 R96, -RZ, RZ, 0, 9.5367431640625e-07 ;  /* 0x00000010ff607431 */ /* 0x000fca00000001ff */
[----:B------:R-:W-:-:S06]  /*4a70*/  IMAD.WIDE.U32 R96, R167, R96, UR24 ;  /* 0x00000018a7607e25 */ /* 0x000fcc000f8e0060 */
[----:B------:R-:W5:Y:S01]  /*4a80*/  LDG.E.128 R96, desc[UR10][R96.64] ;  /* 0x0000000a60607981 */ /* 0x000f62000c1e1d00 */
[----:B------:R-:W-:-:S04]  /*4a90*/  UISETP.NE.U32.AND UP1, UPT, UR22, URZ, UPT ;  /* 0x000000ff1600728c */ /* 0x000fc8000bf25070 */
[----:B------:R-:W-:-:S09]  /*4aa0*/  UISETP.NE.AND.EX UP1, UPT, UR23, URZ, UPT, UP1 ;  /* 0x000000ff1700728c */ /* 0x000fd2000bf25310 */
[----:B------:R-:W-:Y:S05]  /*4ab0*/  BRA.U UP1, `(.L_x_9634) ;  /* 0x0000000501147547 */ /* 0x000fea000b800000 */
[--C-:B------:R-:W-:Y:S01]  /*4ac0*/  FFMA.FTZ R225, R225, UR4, R137.reuse ;  /* 0x00000004e1e17c23 */ /* 0x100fe20008010089 */
[--C-:B------:R-:W-:Y:S01]  /*4ad0*/  FFMA.FTZ R100, R227, UR4, R137.reuse ;  /* 0x00000004e3647c23 */ /* 0x100fe20008010089 */
[----:B------:R-:W-:Y:S02]  /*4ae0*/  HADD2.F32 R134, -RZ, R43.H0_H0 ;  /* 0x2000002bff867230 */ /* 0x000fe40000004100 */
[----:B------:R-:W-:Y:S01]  /*4af0*/  FFMA.FTZ R216, R216, UR4, R137 ;  /* 0x00000004d8d87c23 */ /* 0x000fe20008010089 */
[----:B------:R-:W-:Y:S01]  /*4b00*/  FADD.FTZ R225, R228, -R225 ;  /* 0x800000e1e4e17221 */ /* 0x000fe20000010000 */
[----:B------:R-:W-:Y:S01]  /*4b10*/  FADD.FTZ R100, R229, -R100 ;  /* 0x80000064e5647221 */ /* 0x000fe20000010000 */
[----:B------:R-:W-:Y:S01]  /*4b20*/  FFMA.FTZ R103, R221, UR4, R137 ;  /* 0x00000004dd677c23 */ /* 0x000fe20008010089 */
[----:B------:R-:W-:Y:S01]  /*4b30*/  FADD.FTZ R220, R220, -R216 ;  /* 0x800000d8dcdc7221 */ /* 0x000fe20000010000 */
[----:B-----5:R-:W-:Y:S01]  /*4b40*/  FFMA.FTZ R225, R225, UR8, R62 ;  /* 0x00000008e1e17c23 */ /* 0x020fe2000801003e */
[----:B------:R-:W-:Y:S01]  /*4b50*/  FFMA.FTZ R100, R100, UR8, R63 ;  /* 0x0000000864647c23 */ /* 0x000fe2000801003f */
[----:B------:R-:W-:Y:S01]  /*4b60*/  FADD.FTZ R103, R224, -R103 ;  /* 0x80000067e0677221 */ /* 0x000fe20000010000 */
[----:B------:R-:W-:-:S02]  /*4b70*/  HADD2.F32 R102, -RZ, R99.H0_H0 ;  /* 0x20000063ff667230 */ /* 0x000fc40000004100 */
[----:B------:R-:W-:Y:S01]  /*4b80*/  FMUL.FTZ R225, R225, UR7 ;  /* 0x00000007e1e17c20 */ /* 0x000fe20008410000 */
[--C-:B------:R-:W-:Y:S01]  /*4b90*/  FFMA.FTZ R217, R217, UR4, R137.reuse ;  /* 0x00000004d9d97c23 */ /* 0x100fe20008010089 */
[----:B------:R-:W-:Y:S02]  /*4ba0*/  HADD2.F32 R136, -RZ, R43.H1_H1 ;  /* 0x3000002bff887230 */ /* 0x000fe40000004100 */
[----:B------:R-:W-:Y:S01]  /*4bb0*/  FFMA.FTZ R223, R223, UR4, R137 ;  /* 0x00000004dfdf7c23 */ /* 0x000fe20008010089 */
[----:B------:R-:W-:Y:S01]  /*4bc0*/  FMUL.FTZ R101, R134, R225 ;  /* 0x000000e186657220 */ /* 0x000fe20000410000 */
[----:B------:R-:W-:Y:S02]  /*4bd0*/  HADD2.F32 R134, -RZ, R99.H1_H1 ;  /* 0x30000063ff867230 */ /* 0x000fe40000004100 */
[----:B------:R-:W-:Y:S01]  /*4be0*/  FMUL.FTZ R99, R100, UR7 ;  /* 0x0000000764637c20 */ /* 0x000fe20008410000 */
[----:B------:R-:W-:Y:S01]  /*4bf0*/  FFMA.FTZ R100, R103, UR8, R60 ;  /* 0x0000000867647c23 */ /* 0x000fe2000801003c */
[----:B------:R-:W-:Y:S01]  /*4c00*/  FFMA.FTZ R140, R220, UR8, R58 ;  /* 0x00000008dc8c7c23 */ /* 0x000fe2000801003a */
[----:B------:R-:W-:Y:S01]  /*4c10*/  FADD.FTZ R222, R222, -R217 ;  /* 0x800000d9dede7221 */ /* 0x000fe20000010000 */
[----:B------:R-:W-:Y:S01]  /*4c20*/  FMUL.FTZ R133, R99, R134 ;  /* 0x0000008663857220 */ /* 0x000fe20000410000 */
[----:B------:R-:W-:Y:S01]  /*4c30*/  FADD.FTZ R226, R226, -R223 ;  /* 0x800000dfe2e27221 */ /* 0x000fe20000010000 */
[----:B------:R-:W-:Y:S01]  /*4c40*/  FMUL.FTZ R99, R136, R99 ;  /* 0x0000006388637220 */ /* 0x000fe20000410000 */
[----:B------:R-:W-:-:S02]  /*4c50*/  HADD2.F32 R103, -RZ, R98.H0_H0 ;  /* 0x20000062ff677230 */ /* 0x000fc40000004100 */
[----:B------:R-:W-:Y:S01]  /*4c60*/  FMUL.FTZ R100, R100, UR7 ;  /* 0x0000000764647c20 */ /* 0x000fe20008410000 */
[----:B------:R-:W-:Y:S02]  /*4c70*/  HADD2.F32 R134, -RZ, R97.H0_H0 ;  /* 0x20000061ff867230 */ /* 0x000fe40000004100 */
        /* <DEDUP_REMOVED lines=8> */
[----:B------:R-:W-:Y:S01]  /*4d00*/  FADD.FTZ R218, R218, -R214 ;  /* 0x800000d6dada7221 */ /* 0x000fe20000010000 */
[----:B------:R-:W-:Y:S01]  /*4d10*/  FMUL.FTZ R100, R135, R100 ;  /* 0x0000006487647220 */ /* 0x000fe20000410000 */
[----:B------:R-:W-:Y:S01]  /*4d20*/  FMUL.FTZ R140, R136, R140 ;  /* 0x0000008c888c7220 */ /* 0x000fe20000410000 */
[----:B------:R-:W-:-:S02]  /*4d30*/  HADD2.F32 R138, -RZ, R97.H1_H1 ;  /* 0x30000061ff8a7230 */ /* 0x000fc40000004100 */
[----:B------:R-:W-:Y:S01]  /*4d40*/  FMUL.FTZ R97, R222, UR7 ;  /* 0x00000007de617c20 */ /* 0x000fe20008410000 */
[----:B------:R-:W-:Y:S02]  /*4d50*/  HADD2.F32 R135, -RZ, R98.H1_H1 ;  /* 0x30000062ff877230 */ /* 0x000fe40000004100 */
[----:B------:R-:W-:Y:S01]  /*4d60*/  FMUL.FTZ R98, R226, UR7 ;  /* 0x00000007e2627c20 */ /* 0x000fe20008410000 */
[----:B------:R-:W-:Y:S02]  /*4d70*/  HADD2.F32 R136, -RZ, R41.H1_H1 ;  /* 0x30000029ff887230 */ /* 0x000fe40000004100 */
[----:B------:R-:W-:Y:S01]  /*4d80*/  FFMA.FTZ R215, R215, UR4, R137 ;  /* 0x00000004d7d77c23 */ /* 0x000fe20008010089 */
[----:B------:R-:W-:Y:S02]  /*4d90*/  HADD2.F32 R139, -RZ, R42.H1_H1 ;  /* 0x3000002aff8b7230 */ /* 0x000fe40000004100 */
[----:B------:R-:W-:Y:S01]  /*4da0*/  FFMA.FTZ R141, R218, UR8, R56 ;  /* 0x00000008da8d7c23 */ /* 0x000fe20008010038 */
[----:B------:R-:W-:Y:S01]  /*4db0*/  FMUL.FTZ R138, R97, R138 ;  /* 0x0000008a618a7220 */ /* 0x000fe20000410000 */
[----:B------:R-:W-:Y:S01]  /*4dc0*/  FMUL.FTZ R135, R98, R135 ;  /* 0x0000008762877220 */ /* 0x000fe20000410000 */
[----:B------:R-:W-:Y:S01]  /*4dd0*/  FMUL.FTZ R97, R136, R97 ;  /* 0x0000006188617220 */ /* 0x000fe20000410000 */
[----:B------:R-:W-:Y:S01]  /*4de0*/  FMUL.FTZ R98, R139, R98 ;  /* 0x000000628b627220 */ /* 0x000fe20000410000 */
[----:B------:R-:W-:-:S02]  /*4df0*/  HADD2.F32 R136, -RZ, R96.H0_H0 ;  /* 0x20000060ff887230 */ /* 0x000fc40000004100 */
[----:B------:R-:W-:Y:S01]  /*4e00*/  FADD.FTZ R219, R219, -R215 ;  /* 0x800000d7dbdb7221 */ /* 0x000fe20000010000 */
[----:B------:R-:W-:Y:S01]  /*4e10*/  FMUL.FTZ R141, R141, UR7 ;  /* 0x000000078d8d7c20 */ /* 0x000fe20008410000 */
[----:B------:R-:W-:Y:S02]  /*4e20*/  HADD2.F32 R139, -RZ, R40.H0_H0 ;  /* 0x20000028ff8b7230 */ /* 0x000fe40000004100 */
[----:B------:R-:W-:Y:S01]  /*4e30*/  FMUL.FTZ R102, R225, R102 ;  /* 0x00000066e1667220 */ /* 0x000fe20000410000 */
[----:B------:R-:W-:Y:S01]  /*4e40*/  FFMA.FTZ R219, R219, UR8, R57 ;  /* 0x00000008dbdb7c23 */ /* 0x000fe20008010039 */
[----:B------:R-:W-:Y:S01]  /*4e50*/  FMUL.FTZ R136, R141, R136 ;  /* 0x000000888d887220 */ /* 0x000fe20000410000 */
[----:B------:R-:W-:Y:S01]  /*4e60*/  F2FP.F16.F32.PACK_AB R99, R99, R101 ;  /* 0x000000656363723e */ /* 0x000fe200000000ff */
[----:B------:R-:W-:Y:S01]  /*4e70*/  FMUL.FTZ R141, R139, R141 ;  /* 0x0000008d8b8d7220 */ /* 0x000fe20000410000 */
[----:B------:R-:W-:Y:S02]  /*4e80*/  HADD2.F32 R139, -RZ, R96.H1_H1 ;  /* 0x30000060ff8b7230 */ /* 0x000fe40000004100 */
[----:B------:R-:W-:Y:S01]  /*4e90*/  FMUL.FTZ R219, R219, UR7 ;  /* 0x00000007dbdb7c20 */ /* 0x000fe20008410000 */
[----:B------:R-:W-:Y:S01]  /*4ea0*/  HADD2.F32 R96, -RZ, R40.H1_H1 ;  /* 0x30000028ff607230 */ /* 0x000fe20000004100 */
[----:B------:R-:W-:-:S02]  /*4eb0*/  F2FP.F16.F32.PACK_AB R98, R98, R100 ;  /* 0x000000646262723e */ /* 0x000fc400000000ff */
[----:B------:R-:W-:Y:S01]  /*4ec0*/  FMUL.FTZ R139, R219, R139 ;  /* 0x0000008bdb8b7220 */ /* 0x000fe20000410000 */
[----:B------:R-:W-:Y:S01]  /*4ed0*/  F2FP.F16.F32.PACK_AB R97, R97, R140 ;  /* 0x0000008c6161723e */ /* 0x000fe200000000ff */
[----:B------:R-:W-:-:S05]  /*4ee0*/  FMUL.FTZ R96, R96, R219 ;  /* 0x000000db60607220 */ /* 0x000fca0000410000 */
[----:B------:R-:W-:Y:S01]  /*4ef0*/  F2FP.F16.F32.PACK_AB R96, R96, R141 ;  /* 0x0000008d6060723e */ /* 0x000fe200000000ff */
[----:B------:R-:W-:Y:S06]  /*4f00*/  BRA `(.L_x_9635) ;  /* 0x0000000400107947 */ /* 0x000fec0003800000 */
.L_x_9634:
[--C-:B------:R-:W-:Y:S01]  /*4f10*/  FFMA.FTZ R225, R225, UR4, R137.reuse ;  /* 0x00000004e1e17c23 */ /* 0x100fe20008010089 */
[--C-:B------:R-:W-:Y:S01]  /*4f20*/  FFMA.FTZ R88, R215, UR4, R137.reuse ;  /* 0x00000004d7587c23 */ /* 0x100fe20008010089 */
[----:B------:R-:W-:Y:S01]  /*4f30*/  FFMA.FTZ R89, R214, UR4, R137 ;  /* 0x00000004d6597c23 */ /* 0x000fe20008010089 */
[--C-:B-----5:R-:W-:Y:S02]  /*4f40*/  HADD2.F32 R91, -RZ, R99.reuse.H0_H0 ;  /* 0x20000063ff5b7230 */ /* 0x120fe40000004100 */
[----:B------:R-:W-:Y:S01]  /*4f50*/  FADD.FTZ R225, R228, -R225 ;  /* 0x800000e1e4e17221 */ /* 0x000fe20000010000 */
[----:B------:R-:W-:Y:S01]  /*4f60*/  FADD.FTZ R93, R219, -R88 ;  /* 0x80000058db5d7221 */ /* 0x000fe20000010000 */
[----:B------:R-:W-:Y:S01]  /*4f70*/  FFMA.FTZ R88, R227, UR4, R137 ;  /* 0x00000004e3587c23 */ /* 0x000fe20008010089 */
[----:B------:R-:W-:Y:S01]  /*4f80*/  FADD.FTZ R92, R218, -R89 ;  /* 0x80000059da5c7221 */ /* 0x000fe20000010000 */
[----:B------:R-:W-:Y:S01]  /*4f90*/  FFMA.FTZ R90, R225, UR8, R62 ;  /* 0x00000008e15a7c23 */ /* 0x000fe2000801003e */
[--C-:B------:R-:W-:Y:S01]  /*4fa0*/  FFMA.FTZ R89, R216, UR4, R137.reuse ;  /* 0x00000004d8597c23 */ /* 0x100fe20008010089 */
[----:B------:R-:W-:Y:S01]  /*4fb0*/  FADD.FTZ R88, R229, -R88 ;  /* 0x80000058e5587221 */ /* 0x000fe20000010000 */
[----:B------:R-:W-:Y:S01]  /*4fc0*/  FFMA.FTZ R223, R223, UR4, R137 ;  /* 0x00000004dfdf7c23 */ /* 0x000fe20008010089 */
[----:B------:R-:W-:Y:S01]  /*4fd0*/  FMUL.FTZ R100, R90, UR7 ;  /* 0x000000075a647c20 */ /* 0x000fe20008410000 */
[----:B------:R-:W-:Y:S01]  /*4fe0*/  FADD.FTZ R94, R220, -R89 ;  /* 0x80000059dc5e7221 */ /* 0x000fe20000010000 */
[----:B------:R-:W-:Y:S01]  /*4ff0*/  FFMA.FTZ R89, R221, UR4, R137 ;  /* 0x00000004dd597c23 */ /* 0x000fe20008010089 */
[----:B------:R-:W-:Y:S01]  /*5000*/  FADD.FTZ R226, R226, -R223 ;  /* 0x800000dfe2e27221 */ /* 0x000fe20000010000 */
[----:B------:R-:W-:Y:S01]  /*5010*/  FMUL.FTZ R102, R100, R91 ;  /* 0x0000005b64667220 */ /* 0x000fe20000410000 */
[----:B------:R-:W-:Y:S01]  /*5020*/  FFMA.FTZ R91, R88, UR8, R63 ;  /* 0x00000008585b7c23 */ /* 0x000fe2000801003f */
[----:B------:R-:W-:-:S02]  /*5030*/  HADD2.F32 R88, -RZ, R99.H1_H1 ;  /* 0x30000063ff587230 */ /* 0x000fc40000004100 */
[----:B------:R-:W-:Y:S01]  /*5040*/  FADD.FTZ R89, R224, -R89 ;  /* 0x80000059e0597221 */ /* 0x000fe20000010000 */
[--C-:B------:R-:W-:Y:S02]  /*5050*/  HADD2.F32 R134, -RZ, R43.reuse.H1_H1 ;  /* 0x3000002bff867230 */ /* 0x100fe40000004100 */
[----:B------:R-:W-:Y:S01]  /*5060*/  FMUL.FTZ R99, R91, UR7 ;  /* 0x000000075b637c20 */ /* 0x000fe20008410000 */
[----:B------:R-:W-:Y:S01]  /*5070*/  FFMA.FTZ R95, R217, UR4, R137 ;  /* 0x00000004d95f7c23 */ /* 0x000fe20008010089 */
[----:B------:R-:W-:Y:S02]  /*5080*/  HADD2.F32 R101, -RZ, R43.H0_H0 ;  /* 0x2000002bff657230 */ /* 0x000fe40000004100 */
[----:B------:R-:W-:Y:S01]  /*5090*/  FFMA.FTZ R94, R94, UR8, R58 ;  /* 0x000000085e5e7c23 */ /* 0x000fe2000801003a */
[----:B------:R-:W-:Y:S01]  /*50a0*/  FMUL.FTZ R133, R99, R88 ;  /* 0x0000005863857220 */ /* 0x000fe20000410000 */
[----:B------:R-:W-:Y:S01]  /*50b0*/  FFMA.FTZ R88, R89, UR8, R60 ;  /* 0x0000000859587c23 */ /* 0x000fe2000801003c */
[----:B------:R-:W-:Y:S01]  /*50c0*/  FFMA.FTZ R89, R226, UR8, R61 ;  /* 0x00000008e2597c23 */ /* 0x000fe2000801003d */
[----:B------:R-:W-:Y:S01]  /*50d0*/  FMUL.FTZ R99, R134, R99 ;  /* 0x0000006386637220 */ /* 0x000fe20000410000 */
[----:B------:R-:W-:Y:S01]  /*50e0*/  FADD.FTZ R95, R222, -R95 ;  /* 0x8000005fde5f7221 */ /* 0x000fe20000010000 */
[----:B------:R-:W-:-:S02]  /*50f0*/  HADD2.F32 R134, -RZ, R98.H0_H0 ;  /* 0x20000062ff867230 */ /* 0x000fc40000004100 */
[----:B------:R-:W-:Y:S01]  /*5100*/  FMUL.FTZ R100, R101, R100 ;  /* 0x0000006465647220 */ /* 0x000fe20000410000 */
[----:B------:R-:W-:Y:S02]  /*5110*/  HADD2.F32 R135, -RZ, R98.H1_H1 ;  /* 0x30000062ff877230 */ /* 0x000fe40000004100 */
[----:B------:R-:W-:Y:S01]  /*5120*/  FMUL.FTZ R98, R89, UR7 ;  /* 0x0000000759627c20 */ /* 0x000fe20008410000 */
[--C-:B------:R-:W-:Y:S02]  /*5130*/  HADD2.F32 R139, -RZ, R42.reuse.H1_H1 ;  /* 0x3000002aff8b7230 */ /* 0x100fe40000004100 */
[----:B------:R-:W-:Y:S01]  /*5140*/  FMUL.FTZ R101, R88, UR7 ;  /* 0x0000000758657c20 */ /* 0x000fe20008410000 */
[----:B------:R-:W-:Y:S02]  /*5150*/  HADD2.F32 R136, -RZ, R42.H0_H0 ;  /* 0x2000002aff887230 */ /* 0x000fe40000004100 */
[----:B------:R-:W-:Y:S01]  /*5160*/  FFMA.FTZ R95, R95, UR8, R59 ;  /* 0x000000085f5f7c23 */ /* 0x000fe2000801003b */
[----:B------:R-:W-:Y:S01]  /*5170*/  FMUL.FTZ R135, R98, R135 ;  /* 0x0000008762877220 */ /* 0x000fe20000410000 */
[----:B------:R-:W-:Y:S01]  /*5180*/  FMUL.FTZ R103, R101, R134 ;  /* 0x0000008665677220 */ /* 0x000fe20000410000 */
[----:B------:R-:W-:Y:S01]  /*5190*/  FMUL.FTZ R98, R139, R98 ;  /* 0x000000628b627220 */ /* 0x000fe20000410000 */
[----:B------:R-:W-:Y:S01]  /*51a0*/  FMUL.FTZ R101, R136, R101 ;  /* 0x0000006588657220 */ /* 0x000fe20000410000 */
[----:B------:R-:W-:-:S02]  /*51b0*/  HADD2.F32 R139, -RZ, R97.H0_H0 ;  /* 0x20000061ff8b7230 */ /* 0x000fc40000004100 */
[----:B------:R-:W-:Y:S01]  /*51c0*/  FMUL.FTZ R136, R94, UR7 ;  /* 0x000000075e887c20 */ /* 0x000fe20008410000 */
[----:B------:R-:W-:Y:S02]  /*51d0*/  HADD2.F32 R138, -RZ, R97.H1_H1 ;  /* 0x30000061ff8a7230 */ /* 0x000fe40000004100 */
[----:B------:R-:W-:Y:S01]  /*51e0*/  FMUL.FTZ R97, R95, UR7 ;  /* 0x000000075f617c20 */ /* 0x000fe20008410000 */
[--C-:B------:R-:W-:Y:S02]  /*51f0*/  HADD2.F32 R141, -RZ, R41.reuse.H0_H0 ;  /* 0x20000029ff8d7230 */ /* 0x100fe40000004100 */
[----:B------:R-:W-:Y:S01]  /*5200*/  FFMA.FTZ R92, R92, UR8, R56 ;  /* 0x000000085c5c7c23 */ /* 0x000fe20008010038 */
[----:B------:R-:W-:Y:S02]  /*5210*/  HADD2.F32 R140, -RZ, R41.H1_H1 ;  /* 0x30000029ff8c7230 */ /* 0x000fe40000004100 */
[----:B------:R-:W-:Y:S01]  /*5220*/  FMUL.FTZ R134, R136, R139 ;  /* 0x0000008b88867220 */ /* 0x000fe20000410000 */
[----:B------:R-:W-:Y:S01]  /*5230*/  FMUL.FTZ R138, R97, R138 ;  /* 0x0000008a618a7220 */ /* 0x000fe20000410000 */
[----:B------:R-:W-:Y:S01]  /*5240*/  FMUL.FTZ R136, R141, R136 ;  /* 0x000000888d887220 */ /* 0x000fe20000410000 */
[----:B------:R-:W-:Y:S01]  /*5250*/  F2FP.F16.F32.PACK_AB R98, R98, R101 ;  /* 0x000000656262723e */ /* 0x000fe200000000ff */
[----:B------:R-:W-:Y:S01]  /*5260*/  FMUL.FTZ R97, R140, R97 ;  /* 0x000000618c617220 */ /* 0x000fe20000410000 */
[----:B------:R-:W-:Y:S01]  /*5270*/  F2FP.F16.F32.PACK_AB R99, R99, R100 ;  /* 0x000000646363723e */ /* 0x000fe200000000ff */
[----:B------:R-:W-:-:S02]  /*5280*/  HADD2.F32 R101, -RZ, R96.H0_H0 ;  /* 0x20000060ff657230 */ /* 0x000fc40000004100 */
[----:B------:R-:W-:Y:S01]  /*5290*/  FMUL.FTZ R100, R92, UR7 ;  /* 0x000000075c647c20 */ /* 0x000fe20008410000 */
[--C-:B------:R-:W-:Y:S01]  /*52a0*/  HADD2.F32 R139, -RZ, R40.reuse.H0_H0 ;  /* 0x20000028ff8b7230 */ /* 0x100fe20000004100 */
[----:B------:R-:W-:Y:S01]  /*52b0*/  F2FP.F16.F32.PACK_AB R97, R97, R136 ;  /* 0x000000886161723e */ /* 0x000fe200000000ff */
[----:B------:R-:W-:Y:S01]  /*52c0*/  FFMA.FTZ R93, R93, UR8, R57 ;  /* 0x000000085d5d7c23 */ /* 0x000fe20008010039 */
[----:B------:R-:W-:Y:S01]  /*52d0*/  FMUL.FTZ R136, R100, R101 ;  /* 0x0000006564887220 */ /* 0x000fe20000410000 */
[----:B------:R-:W-:Y:S02]  /*52e0*/  HADD2.F32 R101, -RZ, R40.H1_H1 ;  /* 0x30000028ff657230 */ /* 0x000fe40000004100 */
[----:B------:R-:W-:Y:S01]  /*52f0*/  FMUL.FTZ R100, R139, R100 ;  /* 0x000000648b647220 */ /* 0x000fe20000410000 */
[----:B------:R-:W-:Y:S02]  /*5300*/  HADD2.F32 R139, -RZ, R96.H1_H1 ;  /* 0x30000060ff8b7230 */ /* 0x000fe40000004100 */
[----:B------:R-:W-:-:S04]  /*5310*/  FMUL.FTZ R96, R93, UR7 ;  /* 0x000000075d607c20 */ /* 0x000fc80008410000 */
[----:B------:R-:W-:Y:S01]  /*5320*/  FMUL.FTZ R101, R101, R96 ;  /* 0x0000006065657220 */ /* 0x000fe20000410000 */
[----:B------:R-:W-:-:S04]  /*5330*/  FMUL.FTZ R139, R96, R139 ;  /* 0x0000008b608b7220 */ /* 0x000fc80000410000 */
[----:B------:R-:W-:-:S07]  /*5340*/  F2FP.F16.F32.PACK_AB R96, R101, R100 ;  /* 0x000000646560723e */ /* 0x000fce00000000ff */
.L_x_9635:
[----:B------:R-:W-:Y:S01]  /*5350*/  ISETP.NE.U32.AND P0, PT, RZ, UR22, PT ;  /* 0x00000016ff007c0c */ /* 0x000fe2000bf05070 */
[----:B------:R-:W0:Y:S01]  /*5360*/  LDC.64 R214, c[0x0][0x468] ;  /* 0x00011a00ffd67b82 */ /* 0x000e220000000a00 */
[----:B------:R-:W-:Y:S02]  /*5370*/  MOV R140, 0x10 ;  /* 0x00000010008c7802 */ /* 0x000fe40000000f00 */
[----:B------:R-:W-:-:S13]  /*5380*/  ISETP.NE.AND.EX P0, PT, RZ, UR23, PT, P0 ;  /* 0x00000017ff007c0c */ /* 0x000fda000bf05300 */
[----:B------:R-:W1:Y:S02]  /*5390*/  @P0 LDC.64 R100, c[0x0][0x478] ;  /* 0x00011e00ff640b82 */ /* 0x000e640000000a00 */
[----:B-1----:R-:W-:-:S05]  /*53a0*/  @P0 IMAD.WIDE.U32 R100, R167, 0x20, R100 ;  /* 0x00000020a7640825 */ /* 0x002fca00078e0064 */
        /* <DEDUP_REMOVED lines=10> */
[--C-:B-----5:R-:W-:Y:S02]  /*5450*/  HADD2.F32 R142, -RZ, R99.reuse.H1_H1 ;  /* 0x30000063ff8e7230 */ /* 0x120fe40000004100 */
[----:B------:R-:W-:Y:S01]  /*5460*/  FADD.FTZ R91, R188, -R91 ;  /* 0x8000005bbc5b7221 */ /* 0x000fe20000010000 */
[----:B------:R-:W-:Y:S01]  /*5470*/  FADD.FTZ R93, R179, -R88 ;  /* 0x80000058b35d7221 */ /* 0x000fe20000010000 */
[----:B------:R-:W-:Y:S01]  /*5480*/  FFMA.FTZ R88, R187, UR4, R137 ;  /* 0x00000004bb587c23 */ /* 0x000fe20008010089 */
[----:B------:R-:W-:Y:S01]  /*5490*/  FADD.FTZ R92, R178, -R89 ;  /* 0x80000059b25c7221 */ /* 0x000fe20000010000 */
[----:B------:R-:W-:Y:S01]  /*54a0*/  FFMA.FTZ R90, R91, UR8, R70 ;  /* 0x000000085b5a7c23 */ /* 0x000fe20008010046 */
[----:B------:R-:W-:-:S02]  /*54b0*/  HADD2.F32 R91, -RZ, R99.H0_H0 ;  /* 0x20000063ff5b7230 */ /* 0x000fc40000004100 */
[----:B------:R-:W-:Y:S01]  /*54c0*/  FADD.FTZ R88, R189, -R88 ;  /* 0x80000058bd587221 */ /* 0x000fe20000010000 */
[--C-:B------:R-:W-:Y:S01]  /*54d0*/  FFMA.FTZ R89, R181, UR4, R137.reuse ;  /* 0x00000004b5597c23 */ /* 0x100fe20008010089 */
[----:B------:R-:W-:Y:S01]  /*54e0*/  FMUL.FTZ R100, R90, UR7 ;  /* 0x000000075a647c20 */ /* 0x000fe20008410000 */
[----:B------:R-:W-:Y:S01]  /*54f0*/  FFMA.FTZ R94, R183, UR4, R137 ;  /* 0x00000004b75e7c23 */ /* 0x000fe20008010089 */
[--C-:B------:R-:W-:Y:S02]  /*5500*/  HADD2.F32 R101, -RZ, R47.reuse.H0_H0 ;  /* 0x2000002fff657230 */ /* 0x100fe40000004100 */
[----:B------:R-:W-:Y:S01]  /*5510*/  FADD.FTZ R89, R184, -R89 ;  /* 0x80000059b8597221 */ /* 0x000fe20000010000 */
[----:B------:R-:W-:Y:S01]  /*5520*/  FMUL.FTZ R140, R100, R91 ;  /* 0x0000005b648c7220 */ /* 0x000fe20000410000 */
[----:B------:R-:W-:Y:S01]  /*5530*/  FFMA.FTZ R91, R88, UR8, R71 ;  /* 0x00000008585b7c23 */ /* 0x000fe20008010047 */
[----:B------:R-:W-:Y:S02]  /*5540*/  HADD2.F32 R88, -RZ, R47.H1_H1 ;  /* 0x3000002fff587230 */ /* 0x000fe40000004100 */
[----:B------:R-:W-:Y:S01]  /*5550*/  FADD.FTZ R94, R185, -R94 ;  /* 0x8000005eb95e7221 */ /* 0x000fe20000010000 */
[----:B------:R-:W-:Y:S01]  /*5560*/  FFMA.FTZ R95, R176, UR4, R137 ;  /* 0x00000004b05f7c23 */ /* 0x000fe20008010089 */
[----:B------:R-:W-:Y:S01]  /*5570*/  FMUL.FTZ R99, R91, UR7 ;  /* 0x000000075b637c20 */ /* 0x000fe20008410000 */
[----:B------:R-:W-:Y:S01]  /*5580*/  FMUL.FTZ R100, R101, R100 ;  /* 0x0000006465647220 */ /* 0x000fe20000410000 */
[----:B------:R-:W-:-:S02]  /*5590*/  HADD2.F32 R168, -RZ, R98.H0_H0 ;  /* 0x20000062ffa87230 */ /* 0x000fc40000004100 */
[----:B------:R-:W-:Y:S01]  /*55a0*/  FADD.FTZ R95, R180, -R95 ;  /* 0x8000005fb45f7221 */ /* 0x000fe20000010000 */
[----:B------:R-:W-:Y:S01]  /*55b0*/  FMUL.FTZ R142, R99, R142 ;  /* 0x0000008e638e7220 */ /* 0x000fe20000410000 */
[----:B------:R-:W-:Y:S01]  /*55c0*/  FMUL.FTZ R99, R88, R99 ;  /* 0x0000006358637220 */ /* 0x000fe20000410000 */
[----:B------:R-:W-:Y:S01]  /*55d0*/  FFMA.FTZ R88, R89, UR8, R68 ;  /* 0x0000000859587c23 */ /* 0x000fe20008010044 */
[----:B------:R-:W-:Y:S01]  /*55e0*/  FFMA.FTZ R89, R94, UR8, R69 ;  /* 0x000000085e597c23 */ /* 0x000fe20008010045 */
[----:B------:R-:W-:Y:S02]  /*55f0*/  HADD2.F32 R174, -RZ, R46.H0_H0 ;  /* 0x2000002effae7230 */ /* 0x000fe40000004100 */
[----:B------:R-:W-:Y:S01]  /*5600*/  FFMA.FTZ R94, R95, UR8, R66 ;  /* 0x000000085f5e7c23 */ /* 0x000fe20008010042 */
[----:B------:R-:W-:Y:S01]  /*5610*/  FMUL.FTZ R101, R88, UR7 ;  /* 0x0000000758657c20 */ /* 0x000fe20008410000 */
[----:B------:R-:W-:Y:S02]  /*5620*/  HADD2.F32 R143, -RZ, R98.H1_H1 ;  /* 0x30000062ff8f7230 */ /* 0x000fe40000004100 */
[----:B------:R-:W-:Y:S01]  /*5630*/  FMUL.FTZ R98, R89, UR7 ;  /* 0x0000000759627c20 */ /* 0x000fe20008410000 */
[----:B------:R-:W-:Y:S01]  /*5640*/  FFMA.FTZ R177, R177, UR4, R137 ;  /* 0x00000004b1b17c23 */ /* 0x000fe20008010089 */
[----:B------:R-:W-:Y:S01]  /*5650*/  FMUL.FTZ R141, R101, R168 ;  /* 0x000000a8658d7220 */ /* 0x000fe20000410000 */
[----:B------:R-:W-:Y:S01]  /*5660*/  FMUL.FTZ R101, R174, R101 ;  /* 0x00000065ae657220 */ /* 0x000fe20000410000 */
[----:B------:R-:W-:Y:S01]  /*5670*/  FMUL.FTZ R174, R98, R143 ;  /* 0x0000008f62ae7220 */ /* 0x000fe20000410000 */
[----:B------:R-:W-:-:S02]  /*5680*/  HADD2.F32 R143, -RZ, R97.H0_H0 ;  /* 0x20000061ff8f7230 */ /* 0x000fc40000004100 */
[----:B------:R-:W-:Y:S01]  /*5690*/  FMUL.FTZ R168, R94, UR7 ;  /* 0x000000075ea87c20 */ /* 0x000fe20008410000 */
[----:B------:R-:W-:Y:S02]  /*56a0*/  HADD2.F32 R95, -RZ, R45.H0_H0 ;  /* 0x2000002dff5f7230 */ /* 0x000fe40000004100 */
[----:B------:R-:W-:Y:S01]  /*56b0*/  FADD.FTZ R182, R182, -R177 ;  /* 0x800000b1b6b67221 */ /* 0x000fe20000010000 */
[----:B------:R-:W-:Y:S02]  /*56c0*/  HADD2.F32 R175, -RZ, R46.H1_H1 ;  /* 0x3000002effaf7230 */ /* 0x000fe40000004100 */
[----:B------:R-:W-:Y:S01]  /*56d0*/  FMUL.FTZ R143, R168, R143 ;  /* 0x0000008fa88f7220 */ /* 0x000fe20000410000 */
[----:B------:R-:W-:Y:S02]  /*56e0*/  HADD2.F32 R176, -RZ, R97.H1_H1 ;  /* 0x30000061ffb07230 */ /* 0x000fe40000004100 */
[----:B------:R-:W-:Y:S01]  /*56f0*/  FMUL.FTZ R168, R95, R168 ;  /* 0x000000a85fa87220 */ /* 0x000fe20000410000 */
[----:B------:R-:W-:Y:S01]  /*5700*/  FFMA.FTZ R95, R182, UR8, R67 ;  /* 0x00000008b65f7c23 */ /* 0x000fe20008010043 */
[----:B------:R-:W-:-:S02]  /*5710*/  HADD2.F32 R178, -RZ, R45.H1_H1 ;  /* 0x3000002dffb27230 */ /* 0x000fc40000004100 */
[----:B------:R-:W-:Y:S01]  /*5720*/  FFMA.FTZ R92, R92, UR8, R64 ;  /* 0x000000085c5c7c23 */ /* 0x000fe20008010040 */
[----:B------:R-:W-:Y:S01]  /*5730*/  FMUL.FTZ R98, R175, R98 ;  /* 0x00000062af627220 */ /* 0x000fe20000410000 */
[----:B------:R-:W-:Y:S01]  /*5740*/  FMUL.FTZ R97, R95, UR7 ;  /* 0x000000075f617c20 */ /* 0x000fe20008410000 */
[----:B------:R-:W-:Y:S02]  /*5750*/  HADD2.F32 R177, -RZ, R96.H0_H0 ;  /* 0x20000060ffb17230 */ /* 0x000fe40000004100 */
[----:B------:R-:W-:Y:S01]  /*5760*/  FFMA.FTZ R93, R93, UR8, R65 ;  /* 0x000000085d5d7c23 */ /* 0x000fe20008010041 */
[--C-:B------:R-:W-:Y:S02]  /*5770*/  HADD2.F32 R179, -RZ, R44.reuse.H0_H0 ;  /* 0x2000002cffb37230 */ /* 0x100fe40000004100 */
[----:B------:R-:W-:Y:S01]  /*5780*/  FMUL.FTZ R175, R97, R176 ;  /* 0x000000b061af7220 */ /* 0x000fe20000410000 */
[----:B------:R-:W-:Y:S01]  /*5790*/  FMUL.FTZ R97, R178, R97 ;  /* 0x00000061b2617220 */ /* 0x000fe20000410000 */
[----:B------:R-:W-:Y:S01]  /*57a0*/  FMUL.FTZ R178, R92, UR7 ;  /* 0x000000075cb27c20 */ /* 0x000fe20008410000 */
[----:B------:R-:W-:Y:S01]  /*57b0*/  HADD2.F32 R180, -RZ, R44.H1_H1 ;  /* 0x3000002cffb47230 */ /* 0x000fe20000004100 */
[----:B------:R-:W-:Y:S01]  /*57c0*/  F2FP.F16.F32.PACK_AB R99, R99, R100 ;  /* 0x000000646363723e */ /* 0x000fe200000000ff */
[----:B------:R-:W-:-:S02]  /*57d0*/  HADD2.F32 R96, -RZ, R96.H1_H1 ;  /* 0x30000060ff607230 */ /* 0x000fc40000004100 */
[----:B------:R-:W-:Y:S01]  /*57e0*/  FMUL.FTZ R176, R178, R177 ;  /* 0x000000b1b2b07220 */ /* 0x000fe20000410000 */
[----:B------:R-:W-:Y:S01]  /*57f0*/  FMUL.FTZ R177, R93, UR7 ;  /* 0x000000075db17c20 */ /* 0x000fe20008410000 */
[----:B------:R-:W-:Y:S01]  /*5800*/  FMUL.FTZ R178, R179, R178 ;  /* 0x000000b2b3b27220 */ /* 0x000fe20000410000 */
[----:B------:R-:W-:Y:S02]  /*5810*/  F2FP.F16.F32.PACK_AB R98, R98, R101 ;  /* 0x000000656262723e */ /* 0x000fe400000000ff */
[----:B------:R-:W-:Y:S01]  /*5820*/  FMUL.FTZ R179, R180, R177 ;  /* 0x000000b1b4b37220 */ /* 0x000fe20000410000 */
[----:B------:R-:W-:Y:S01]  /*5830*/  FMUL.FTZ R177, R177, R96 ;  /* 0x00000060b1b17220 */ /* 0x000fe20000410000 */
[----:B------:R-:W-:-:S03]  /*5840*/  F2FP.F16.F32.PACK_AB R97, R97, R168 ;  /* 0x000000a86161723e */ /* 0x000fc600000000ff */
[----:B------:R-:W-:Y:S01]  /*5850*/  F2FP.F16.F32.PACK_AB R96, R179, R178 ;  /* 0x000000b2b360723e */ /* 0x000fe200000000ff */
[----:B------:R-:W-:Y:S06]  /*5860*/  BRA `(.L_x_9637) ;  /* 0x0000000400107947 */ /* 0x000fec0003800000 */
.L_x_9636:
        /* <DEDUP_REMOVED lines=9> */
[----:B------:R-:W-:Y:S01]  /*5900*/  FFMA.FTZ R143, R143, UR8, R70 ;  /* 0x000000088f8f7c23 */ /* 0x000fe20008010046 */
[----:B------:R-:W-:Y:S01]  /*5910*/  FFMA.FTZ R101, R176, UR4, R137 ;  /* 0x00000004b0657c23 */ /* 0x000fe20008010089 */
[----:B------:R-:W-:Y:S01]  /*5920*/  FADD.FTZ R141, R184, -R141 ;  /* 0x8000008db88d7221 */ /* 0x000fe20000010000 */
[----:B-----5:R-:W-:-:S02]  /*5930*/  HADD2.F32 R140, -RZ, R99.H0_H0 ;  /* 0x20000063ff8c7230 */ /* 0x020fc40000004100 */
[----:B------:R-:W-:Y:S01]  /*5940*/  FADD.FTZ R179, R179, -R100 ;  /* 0x80000064b3b37221 */ /* 0x000fe20000010000 */
[----:B------:R-:W-:Y:S02]  /*5950*/  HADD2.F32 R174, -RZ, R99.H1_H1 ;  /* 0x30000063ffae7230 */ /* 0x000fe40000004100 */
[----:B------:R-:W-:Y:S01]  /*5960*/  FMUL.FTZ R99, R142, UR7 ;  /* 0x000000078e637c20 */ /* 0x000fe20008410000 */
[--C-:B------:R-:W-:Y:S02]  /*5970*/  HADD2.F32 R176, -RZ, R47.reuse.H1_H1 ;  /* 0x3000002fffb07230 */ /* 0x100fe40000004100 */
[----:B------:R-:W-:Y:S01]  /*5980*/  FFMA.FTZ R100, R183, UR4, R137 ;  /* 0x00000004b7647c23 */ /* 0x000fe20008010089 */
[----:B------:R-:W-:Y:S02]  /*5990*/  HADD2.F32 R168, -RZ, R47.H0_H0 ;  /* 0x2000002fffa87230 */ /* 0x000fe40000004100 */
[----:B------:R-:W-:Y:S01]  /*59a0*/  FMUL.FTZ R143, R143, UR7 ;  /* 0x000000078f8f7c20 */ /* 0x000fe20008410000 */
[----:B------:R-:W-:Y:S01]  /*59b0*/  FFMA.FTZ R141, R141, UR8, R68 ;  /* 0x000000088d8d7c23 */ /* 0x000fe20008010044 */
[----:B------:R-:W-:Y:S01]  /*59c0*/  FMUL.FTZ R142, R99, R174 ;  /* 0x000000ae638e7220 */ /* 0x000fe20000410000 */
[----:B------:R-:W-:Y:S01]  /*59d0*/  FADD.FTZ R100, R185, -R100 ;  /* 0x80000064b9647221 */ /* 0x000fe20000010000 */
[----:B------:R-:W-:Y:S01]  /*59e0*/  FMUL.FTZ R99, R176, R99 ;  /* 0x00000063b0637220 */ /* 0x000fe20000410000 */
[----:B------:R-:W-:Y:S01]  /*59f0*/  FMUL.FTZ R140, R143, R140 ;  /* 0x0000008c8f8c7220 */ /* 0x000fe20000410000 */
[----:B------:R-:W-:Y:S01]  /*5a00*/  FMUL.FTZ R168, R168, R143 ;  /* 0x0000008fa8a87220 */ /* 0x000fe20000410000 */
[----:B------:R-:W-:-:S02]  /*5a10*/  HADD2.F32 R174, -RZ, R98.H0_H0 ;  /* 0x20000062ffae7230 */ /* 0x000fc40000004100 */
[----:B------:R-:W-:Y:S01]  /*5a20*/  FMUL.FTZ R143, R141, UR7 ;  /* 0x000000078d8f7c20 */ /* 0x000fe20008410000 */
[----:B------:R-:W-:Y:S02]  /*5a30*/  HADD2.F32 R176, -RZ, R46.H0_H0 ;  /* 0x2000002effb07230 */ /* 0x000fe40000004100 */
[----:B------:R-:W-:Y:S01]  /*5a40*/  FFMA.FTZ R177, R177, UR4, R137 ;  /* 0x00000004b1b17c23 */ /* 0x000fe20008010089 */
[----:B------:R-:W-:Y:S01]  /*5a50*/  FFMA.FTZ R175, R100, UR8, R69 ;  /* 0x0000000864af7c23 */ /* 0x000fe20008010045 */
[----:B------:R-:W-:Y:S01]  /*5a60*/  FADD.FTZ R101, R180, -R101 ;  /* 0x80000065b4657221 */ /* 0x000fe20000010000 */
[----:B------:R-:W-:Y:S01]  /*5a70*/  FMUL.FTZ R141, R143, R174 ;  /* 0x000000ae8f8d7220 */ /* 0x000fe20000410000 */
[----:B------:R-:W-:Y:S01]  /*5a80*/  FMUL.FTZ R100, R176, R143 ;  /* 0x0000008fb0647220 */ /* 0x000fe20000410000 */
[----:B------:R-:W-:Y:S01]  /*5a90*/  FADD.FTZ R182, R182, -R177 ;  /* 0x800000b1b6b67221 */ /* 0x000fe20000010000 */
[----:B------:R-:W-:Y:S02]  /*5aa0*/  HADD2.F32 R174, -RZ, R98.H1_H1 ;  /* 0x30000062ffae7230 */ /* 0x000fe40000004100 */
[----:B------:R-:W-:Y:S01]  /*5ab0*/  FMUL.FTZ R175, R175, UR7 ;  /* 0x00000007afaf7c20 */ /* 0x000fe20008410000 */
[----:B------:R-:W-:-:S02]  /*5ac0*/  HADD2.F32 R176, -RZ, R46.H1_H1 ;  /* 0x3000002effb07230 */ /* 0x000fc40000004100 */
[----:B------:R-:W-:Y:S01]  /*5ad0*/  FFMA.FTZ R98, R101, UR8, R66 ;  /* 0x0000000865627c23 */ /* 0x000fe20008010042 */
[----:B------:R-:W-:Y:S01]  /*5ae0*/  FFMA.FTZ R182, R182, UR8, R67 ;  /* 0x00000008b6b67c23 */ /* 0x000fe20008010043 */
[----:B------:R-:W-:Y:S01]  /*5af0*/  FMUL.FTZ R174, R175, R174 ;  /* 0x000000aeafae7220 */ /* 0x000fe20000410000 */
[----:B------:R-:W-:Y:S02]  /*5b00*/  HADD2.F32 R143, -RZ, R97.H0_H0 ;  /* 0x20000061ff8f7230 */ /* 0x000fe40000004100 */
[----:B------:R-:W-:Y:S01]  /*5b10*/  FMUL.FTZ R101, R176, R175 ;  /* 0x000000afb0657220 */ /* 0x000fe20000410000 */
[----:B------:R-:W-:Y:S02]  /*5b20*/  HADD2.F32 R175, -RZ, R45.H0_H0 ;  /* 0x2000002dffaf7230 */ /* 0x000fe40000004100 */
[----:B------:R-:W-:Y:S01]  /*5b30*/  FMUL.FTZ R98, R98, UR7 ;  /* 0x0000000762627c20 */ /* 0x000fe20008410000 */
[----:B------:R-:W-:Y:S02]  /*5b40*/  HADD2.F32 R97, -RZ, R97.H1_H1 ;  /* 0x30000061ff617230 */ /* 0x000fe40000004100 */
[----:B------:R-:W-:Y:S01]  /*5b50*/  FMUL.FTZ R182, R182, UR7 ;  /* 0x00000007b6b67c20 */ /* 0x000fe20008410000 */
[----:B------:R-:W-:-:S02]  /*5b60*/  HADD2.F32 R177, -RZ, R45.H1_H1 ;  /* 0x3000002dffb17230 */ /* 0x000fc40000004100 */
[----:B------:R-:W-:Y:S01]  /*5b70*/  FFMA.FTZ R179, R179, UR8, R65 ;  /* 0x00000008b3b37c23 */ /* 0x000fe20008010041 */
[----:B------:R-:W-:Y:S01]  /*5b80*/  FMUL.FTZ R180, R175, R98 ;  /* 0x00000062afb47220 */ /* 0x000fe20000410000 */
[----:B------:R-:W-:Y:S01]  /*5b90*/  FFMA.FTZ R178, R178, UR8, R64 ;  /* 0x00000008b2b27c23 */ /* 0x000fe20008010040 */
[----:B------:R-:W-:Y:S01]  /*5ba0*/  FMUL.FTZ R175, R182, R97 ;  /* 0x00000061b6af7220 */ /* 0x000fe20000410000 */
[----:B------:R-:W-:Y:S01]  /*5bb0*/  FMUL.FTZ R97, R177, R182 ;  /* 0x000000b6b1617220 */ /* 0x000fe20000410000 */
[----:B------:R-:W-:Y:S01]  /*5bc0*/  FMUL.FTZ R181, R179, UR7 ;  /* 0x00000007b3b57c20 */ /* 0x000fe20008410000 */
[----:B------:R-:W-:Y:S01]  /*5bd0*/  FMUL.FTZ R143, R98, R143 ;  /* 0x0000008f628f7220 */ /* 0x000fe20000410000 */
[----:B------:R-:W-:Y:S02]  /*5be0*/  HADD2.F32 R177, -RZ, R96.H0_H0 ;  /* 0x20000060ffb17230 */ /* 0x000fe40000004100 */
[----:B------:R-:W-:Y:S01]  /*5bf0*/  FMUL.FTZ R178, R178, UR7 ;  /* 0x00000007b2b27c20 */ /* 0x000fe20008410000 */
[--C-:B------:R-:W-:Y:S01]  /*5c00*/  HADD2.F32 R179, -RZ, R44.reuse.H0_H0 ;  /* 0x2000002cffb37230 */ /* 0x100fe20000004100 */
[----:B------:R-:W-:Y:S01]  /*5c10*/  F2FP.F16.F32.PACK_AB R99, R99, R168 ;  /* 0x000000a86363723e */ /* 0x000fe200000000ff */
[----:B------:R-:W-:-:S02]  /*5c20*/  HADD2.F32 R98, -RZ, R44.H1_H1 ;  /* 0x3000002cff627230 */ /* 0x000fc40000004100 */
[----:B------:R-:W-:Y:S01]  /*5c30*/  FMUL.FTZ R176, R178, R177 ;  /* 0x000000b1b2b07220 */ /* 0x000fe20000410000 */
[----:B------:R-:W-:Y:S02]  /*5c40*/  HADD2.F32 R96, -RZ, R96.H1_H1 ;  /* 0x30000060ff607230 */ /* 0x000fe40000004100 */
[----:B------:R-:W-:Y:S01]  /*5c50*/  FMUL.FTZ R179, R179, R178 ;  /* 0x000000b2b3b37220 */ /* 0x000fe20000410000 */
[----:B------:R-:W-:Y:S01]  /*5c60*/  F2FP.F16.F32.PACK_AB R97, R97, R180 ;  /* 0x000000b46161723e */ /* 0x000fe200000000ff */
[----:B------:R-:W-:Y:S01]  /*5c70*/  FMUL.FTZ R178, R98, R181 ;  /* 0x000000b562b27220 */ /* 0x000fe20000410000 */
[----:B------:R-:W-:Y:S01]  /*5c80*/  F2FP.F16.F32.PACK_AB R98, R101, R100 ;  /* 0x000000646562723e */ /* 0x000fe200000000ff */
[----:B------:R-:W-:-:S03]  /*5c90*/  FMUL.FTZ R177, R181, R96 ;  /* 0x00000060b5b17220 */ /* 0x000fc60000410000 */
[----:B------:R-:W-:-:S07]  /*5ca0*/  F2FP.F16.F32.PACK_AB R96, R178, R179 ;  /* 0x000000b3b260723e */ /* 0x000fce00000000ff */
.L_x_9637:
[----:B------:R-:W0:Y:S01]  /*5cb0*/  @P0 LDC.64 R100, c[0x0][0x478] ;  /* 0x00011e00ff640b82 */ /* 0x000e220000000a00 */
[----:B------:R-:W-:Y:S01]  /*5cc0*/  IADD3 R168, PT, PT, R167, 0x200, RZ ;  /* 0x00000200a7a87810 */ /* 0x000fe20007ffe0ff */
[----:B0-----:R-:W-:-:S05]  /*5cd0*/  @P0 IMAD.WIDE.U32 R100, R169, 0x20, R100 ;  /* 0x00000020a9640825 */ /* 0x001fca00078e0064 */
[----:B------:R-:W-:Y:S04]  /*5ce0*/  @P0 STG.E.128 desc[UR10][R100.64], R92 ;  /* 0x0000005c64000986 */ /* 0x000fe8000c101d0a */
[----:B------:R0:W-:Y:S02]  /*5cf0*/  @P0 STG.E.128 desc[UR10][R100.64+0x10], R88 ;  /* 0x0000105864000986 */ /* 0x0001e4000c101d0a */
[----:B0-----:R-:W-:-:S04]  /*5d00*/  IMAD.WIDE.U32 R100, R169, 0x10, R214 ;  /* 0x00000010a9647825 */ /* 0x001fc800078e00d6 */
[----:B------:R-:W-:Y:S01]  /*5d10*/  HFMA2 R169, -RZ, RZ, 0, 9.5367431640625e-07 ;  /* 0x00000010ffa97431 */ /* 0x000fe200000001ff */
[----:B------:R0:W-:Y:S04]  /*5d20*/  STG.E.128 desc[UR10][R100.64], R96 ;  /* 0x0000006064007986 */ /* 0x0001e8000c101d0a */
        /* <DEDUP_REMOVED lines=9> */
[--C-:B-----5:R-:W-:Y:S02]  /*5dc0*/  HADD2.F32 R89, -RZ, R99.reuse.H0_H0 ;  /* 0x20000063ff597230 */ /* 0x120fe40000004100 */
[----:B------:R-:W-:Y:S01]  /*5dd0*/  FFMA.FTZ R130, R130, UR4, R137 ;  /* 0x0000000482827c23 */ /* 0x000fe20008010089 */
[----:B------:R-:W-:Y:S01]  /*5de0*/  FFMA.FTZ R90, R91, UR8, R78 ;  /* 0x000000085b5a7c23 */ /* 0x000fe2000801004e */
[----:B------:R-:W-:Y:S01]  /*5df0*/  FFMA.FTZ R91, R172, UR8, R79 ;  /* 0x00000008ac5b7c23 */ /* 0x000fe2000801004f */
[----:B------:R-:W-:-:S02]  /*5e00*/  HADD2.F32 R122, -RZ, R99.H1_H1 ;  /* 0x30000063ff7a7230 */ /* 0x000fc40000004100 */
[----:B------:R-:W-:Y:S01]  /*5e10*/  FADD.FTZ R129, R129, -R128 ;  /* 0x8000008081817221 */ /* 0x000fe20000010000 */
[--C-:B------:R-:W-:Y:S02]  /*5e20*/  HADD2.F32 R88, -RZ, R51.reuse.H1_H1 ;  /* 0x30000033ff587230 */ /* 0x100fe40000004100 */
[----:B------:R-:W-:Y:S01]  /*5e30*/  FMUL.FTZ R99, R91, UR7 ;  /* 0x000000075b637c20 */ /* 0x000fe20008410000 */
[----:B------:R-:W-:Y:S01]  /*5e40*/  FMUL.FTZ R128, R90, UR7 ;  /* 0x000000075a807c20 */ /* 0x000fe20008410000 */
[----:B------:R-:W-:Y:S01]  /*5e50*/  FADD.FTZ R130, R131, -R130 ;  /* 0x8000008283827221 */ /* 0x000fe20000010000 */
[--C-:B------:R-:W-:Y:S01]  /*5e60*/  FFMA.FTZ R93, R120, UR4, R137.reuse ;  /* 0x00000004785d7c23 */ /* 0x100fe20008010089 */
[----:B------:R-:W-:Y:S01]  /*5e70*/  FMUL.FTZ R122, R99, R122 ;  /* 0x0000007a637a7220 */ /* 0x000fe20000410000 */
[----:B------:R-:W-:Y:S01]  /*5e80*/  FMUL.FTZ R99, R88, R99 ;  /* 0x0000006358637220 */ /* 0x000fe20000410000 */
[----:B------:R-:W-:Y:S02]  /*5e90*/  HADD2.F32 R101, -RZ, R51.H0_H0 ;  /* 0x20000033ff657230 */ /* 0x000fe40000004100 */
[----:B------:R-:W-:Y:S01]  /*5ea0*/  FFMA.FTZ R88, R129, UR8, R76 ;  /* 0x0000000881587c23 */ /* 0x000fe2000801004c */
[----:B------:R-:W-:Y:S01]  /*5eb0*/  FMUL.FTZ R120, R128, R89 ;  /* 0x0000005980787220 */ /* 0x000fe20000410000 */
[--C-:B------:R-:W-:Y:S01]  /*5ec0*/  FFMA.FTZ R100, R121, UR4, R137.reuse ;  /* 0x0000000479647c23 */ /* 0x100fe20008010089 */
[----:B------:R-:W-:Y:S01]  /*5ed0*/  FFMA.FTZ R92, R123, UR4, R137 ;  /* 0x000000047b5c7c23 */ /* 0x000fe20008010089 */
[----:B------:R-:W-:Y:S01]  /*5ee0*/  FFMA.FTZ R89, R130, UR8, R77 ;  /* 0x0000000882597c23 */ /* 0x000fe2000801004d */
[----:B------:R-:W-:-:S02]  /*5ef0*/  HADD2.F32 R121, -RZ, R98.H0_H0 ;  /* 0x20000062ff797230 */ /* 0x000fc40000004100 */
[----:B------:R-:W-:Y:S01]  /*5f00*/  FADD.FTZ R93, R124, -R93 ;  /* 0x8000005d7c5d7221 */ /* 0x000fe20000010000 */
[----:B------:R-:W-:Y:S02]  /*5f10*/  HADD2.F32 R123, -RZ, R50.H0_H0 ;  /* 0x20000032ff7b7230 */ /* 0x000fe40000004100 */
[----:B------:R-:W-:Y:S01]  /*5f20*/  FMUL.FTZ R94, R88, UR7 ;  /* 0x00000007585e7c20 */ /* 0x000fe20008410000 */
[----:B------:R-:W-:Y:S01]  /*5f30*/  FADD.FTZ R95, R126, -R95 ;  /* 0x8000005f7e5f7221 */ /* 0x000fe20000010000 */
[----:B------:R-:W-:Y:S01]  /*5f40*/  FMUL.FTZ R128, R101, R128 ;  /* 0x0000008065807220 */ /* 0x000fe20000410000 */
[----:B------:R-:W-:Y:S02]  /*5f50*/  HADD2.F32 R124, -RZ, R98.H1_H1 ;  /* 0x30000062ff7c7230 */ /* 0x000fe40000004100 */
[----:B------:R-:W-:Y:S01]  /*5f60*/  FADD.FTZ R92, R127, -R92 ;  /* 0x8000005c7f5c7221 */ /* 0x000fe20000010000 */
[----:B------:R-:W-:Y:S02]  /*5f70*/  HADD2.F32 R126, -RZ, R50.H1_H1 ;  /* 0x30000032ff7e7230 */ /* 0x000fe40000004100 */
[----:B------:R-:W-:Y:S01]  /*5f80*/  FMUL.FTZ R101, R89, UR7 ;  /* 0x0000000759657c20 */ /* 0x000fe20008410000 */
[----:B------:R-:W-:Y:S01]  /*5f90*/  FMUL.FTZ R121, R94, R121 ;  /* 0x000000795e797220 */ /* 0x000fe20000410000 */
[----:B------:R-:W-:Y:S01]  /*5fa0*/  FMUL.FTZ R98, R123, R94 ;  /* 0x0000005e7b627220 */ /* 0x000fe20000410000 */
[----:B------:R-:W-:Y:S01]  /*5fb0*/  FFMA.FTZ R94, R95, UR8, R74 ;  /* 0x000000085f5e7c23 */ /* 0x000fe2000801004a */
[----:B------:R-:W-:Y:S01]  /*5fc0*/  FMUL.FTZ R124, R101, R124 ;  /* 0x0000007c657c7220 */ /* 0x000fe20000410000 */
[----:B------:R-:W-:Y:S01]  /*5fd0*/  FFMA.FTZ R95, R92, UR8, R75 ;  /* 0x000000085c5f7c23 */ /* 0x000fe2000801004b */
[----:B------:R-:W-:Y:S01]  /*5fe0*/  FMUL.FTZ R101, R126, R101 ;  /* 0x000000657e657220 */ /* 0x000fe20000410000 */
[----:B------:R-:W-:-:S02]  /*5ff0*/  HADD2.F32 R126, -RZ, R97.H0_H0 ;  /* 0x20000061ff7e7230 */ /* 0x000fc40000004100 */
[----:B------:R-:W-:Y:S01]  /*6000*/  FMUL.FTZ R129, R94, UR7 ;  /* 0x000000075e817c20 */ /* 0x000fe20008410000 */
[----:B------:R-:W-:Y:S02]  /*6010*/  HADD2.F32 R97, -RZ, R97.H1_H1 ;  /* 0x30000061ff617230 */ /* 0x000fe40000004100 */
[----:B------:R-:W-:Y:S01]  /*6020*/  FMUL.FTZ R92, R95, UR7 ;  /* 0x000000075f5c7c20 */ /* 0x000fe20008410000 */
[--C-:B------:R-:W-:Y:S02]  /*6030*/  HADD2.F32 R127, -RZ, R49.reuse.H1_H1 ;  /* 0x30000031ff7f7230 */ /* 0x100fe40000004100 */
[----:B------:R-:W-:Y:S01]  /*6040*/  FADD.FTZ R100, R125, -R100 ;  /* 0x800000647d647221 */ /* 0x000fe20000010000 */
[----:B------:R-:W-:Y:S02]  /*6050*/  HADD2.F32 R130, -RZ, R49.H0_H0 ;  /* 0x20000031ff827230 */ /* 0x000fe40000004100 */
[----:B------:R-:W-:Y:S01]  /*6060*/  FMUL.FTZ R125, R92, R97 ;  /* 0x000000615c7d7220 */ /* 0x000fe20000410000 */
[----:B------:R-:W-:Y:S01]  /*6070*/  FMUL.FTZ R123, R129, R126 ;  /* 0x0000007e817b7220 */ /* 0x000fe20000410000 */
[----:B------:R-:W-:Y:S01]  /*6080*/  FMUL.FTZ R132, R127, R92 ;  /* 0x0000005c7f847220 */ /* 0x000fe20000410000 */
[----:B------:R-:W-:Y:S01]  /*6090*/  FFMA.FTZ R92, R93, UR8, R72 ;  /* 0x000000085d5c7c23 */ /* 0x000fe20008010048 */
[----:B------:R-:W-:Y:S01]  /*60a0*/  FMUL.FTZ R129, R130, R129 ;  /* 0x0000008182817220 */ /* 0x000fe20000410000 */
[----:B------:R-:W-:Y:S01]  /*60b0*/  HADD2.F32 R126, -RZ, R96.H0_H0 ;  /* 0x20000060ff7e7230 */ /* 0x000fe20000004100 */
[----:B------:R-:W-:Y:S01]  /*60c0*/  F2FP.F16.F32.PACK_AB R99, R99, R128 ;  /* 0x000000806363723e */ /* 0x000fe200000000ff */
[----:B------:R-:W-:-:S02]  /*60d0*/  HADD2.F32 R130, -RZ, R48.H0_H0 ;  /* 0x20000030ff827230 */ /* 0x000fc40000004100 */
[----:B------:R-:W-:Y:S01]  /*60e0*/  FMUL.FTZ R93, R92, UR7 ;  /* 0x000000075c5d7c20 */ /* 0x000fe20008410000 */
[----:B------:R-:W-:Y:S01]  /*60f0*/  HADD2.F32 R96, -RZ, R96.H1_H1 ;  /* 0x30000060ff607230 */ /* 0x000fe20000004100 */
[----:B------:R-:W-:Y:S02]  /*6100*/  F2FP.F16.F32.PACK_AB R98, R101, R98 ;  /* 0x000000626562723e */ /* 0x000fe400000000ff */
[----:B------:R-:W-:Y:S01]  /*6110*/  FMUL.FTZ R126, R93, R126 ;  /* 0x0000007e5d7e7220 */ /* 0x000fe20000410000 */
[----:B------:R-:W-:Y:S01]  /*6120*/  FMUL.FTZ R130, R130, R93 ;  /* 0x0000005d82827220 */ /* 0x000fe20000410000 */
[----:B------:R-:W-:Y:S01]  /*6130*/  FFMA.FTZ R93, R100, UR8, R73 ;  /* 0x00000008645d7c23 */ /* 0x000fe20008010049 */
[----:B------:R-:W-:Y:S01]  /*6140*/  HADD2.F32 R100, -RZ, R48.H1_H1 ;  /* 0x30000030ff647230 */ /* 0x000fe20000004100 */
[----:B------:R-:W-:Y:S02]  /*6150*/  F2FP.F16.F32.PACK_AB R97, R132, R129 ;  /* 0x000000818461723e */ /* 0x000fe400000000ff */
[----:B------:R-:W-:-:S04]  /*6160*/  FMUL.FTZ R127, R93, UR7 ;  /* 0x000000075d7f7c20 */ /* 0x000fc80008410000 */
[----:B------:R-:W-:Y:S01]  /*6170*/  FMUL.FTZ R131, R100, R127 ;  /* 0x0000007f64837220 */ /* 0x000fe20000410000 */
[----:B------:R-:W-:-:S04]  /*6180*/  FMUL.FTZ R127, R127, R96 ;  /* 0x000000607f7f7220 */ /* 0x000fc80000410000 */
[----:B------:R-:W-:Y:S01]  /*6190*/  F2FP.F16.F32.PACK_AB R96, R131, R130 ;  /* 0x000000828360723e */ /* 0x000fe200000000ff */
[----:B------:R-:W-:Y:S06]  /*61a0*/  BRA `(.L_x_9639) ;  /* 0x0000000400107947 */ /* 0x000fec0003800000 */
.L_x_9638:
        /* <DEDUP_REMOVED lines=9> */
[----:B------:R-:W-:Y:S01]  /*6240*/  FFMA.FTZ R124, R130, UR4, R137 ;  /* 0x00000004827c7c23 */ /* 0x000fe20008010089 */
[----:B------:R-:W-:Y:S01]  /*6250*/  FADD.FTZ R121, R170, -R121 ;  /* 0x80000079aa797221 */ /* 0x000fe20000010000 */
[----:B------:R-:W-:Y:S01]  /*6260*/  FADD.FTZ R172, R172, -R171 ;  /* 0x800000abacac7221 */ /* 0x000fe20000010000 */
[----:B------:R-:W-:Y:S01]  /*6270*/  FADD.FTZ R129, R129, -R128 ;  /* 0x8000008081817221 */ /* 0x000fe20000010000 */
[----:B-----5:R-:W-:-:S02]  /*6280*/  HADD2.F32 R120, -RZ, R99.H0_H0 ;  /* 0x20000063ff787230 */ /* 0x020fc40000004100 */
[----:B------:R-:W-:Y:S01]  /*6290*/  FFMA.FTZ R121, R121, UR8, R78 ;  /* 0x0000000879797c23 */ /* 0x000fe2000801004e */
[----:B------:R-:W-:Y:S02]  /*62a0*/  HADD2.F32 R128, -RZ, R51.H0_H0 ;  /* 0x20000033ff807230 */ /* 0x000fe40000004100 */
[----:B------:R-:W-:Y:S01]  /*62b0*/  FADD.FTZ R124, R131, -R124 ;  /* 0x8000007c837c7221 */ /* 0x000fe20000010000 */
[----:B------:R-:W-:Y:S01]  /*62c0*/  FFMA.FTZ R172, R172, UR8, R79 ;  /* 0x00000008acac7c23 */ /* 0x000fe2000801004f */
[----:B------:R-:W-:Y:S01]  /*62d0*/  FMUL.FTZ R121, R121, UR7 ;  /* 0x0000000779797c20 */ /* 0x000fe20008410000 */
[----:B------:R-:W-:Y:S01]  /*62e0*/  FFMA.FTZ R126, R123, UR4, R137 ;  /* 0x000000047b7e7c23 */ /* 0x000fe20008010089 */
[----:B------:R-:W-:Y:S01]  /*62f0*/  FFMA.FTZ R129, R129, UR8, R76 ;  /* 0x0000000881817c23 */ /* 0x000fe2000801004c */
[----:B------:R-:W-:Y:S02]  /*6300*/  HADD2.F32 R99, -RZ, R99.H1_H1 ;  /* 0x30000063ff637230 */ /* 0x000fe40000004100 */
[----:B------:R-:W-:Y:S01]  /*6310*/  FMUL.FTZ R120, R121, R120 ;  /* 0x0000007879787220 */ /* 0x000fe20000410000 */
[----:B------:R-:W-:Y:S01]  /*6320*/  FMUL.FTZ R128, R128, R121 ;  /* 0x0000007980807220 */ /* 0x000fe20000410000 */
[----:B------:R-:W-:Y:S01]  /*6330*/  FFMA.FTZ R124, R124, UR8, R77 ;  /* 0x000000087c7c7c23 */ /* 0x000fe2000801004d */
[----:B------:R-:W-:Y:S01]  /*6340*/  FMUL.FTZ R172, R172, UR7 ;  /* 0x00000007acac7c20 */ /* 0x000fe20008410000 */
[----:B------:R-:W-:-:S02]  /*6350*/  HADD2.F32 R121, -RZ, R51.H1_H1 ;  /* 0x30000033ff797230 */ /* 0x000fc40000004100 */
[----:B------:R-:W-:Y:S01]  /*6360*/  FADD.FTZ R126, R127, -R126 ;  /* 0x8000007e7f7e7221 */ /* 0x000fe20000010000 */
[----:B------:R-:W-:Y:S02]  /*6370*/  HADD2.F32 R130, -RZ, R98.H0_H0 ;  /* 0x20000062ff827230 */ /* 0x000fe40000004100 */
[----:B------:R-:W-:Y:S01]  /*6380*/  FMUL.FTZ R129, R129, UR7 ;  /* 0x0000000781817c20 */ /* 0x000fe20008410000 */
[----:B------:R-:W-:Y:S02]  /*6390*/  HADD2.F32 R132, -RZ, R50.H0_H0 ;  /* 0x20000032ff847230 */ /* 0x000fe40000004100 */
[----:B------:R-:W-:Y:S01]  /*63a0*/  FMUL.FTZ R122, R172, R99 ;  /* 0x00000063ac7a7220 */ /* 0x000fe20000410000 */
[----:B------:R-:W-:Y:S02]  /*63b0*/  HADD2.F32 R123, -RZ, R98.H1_H1 ;  /* 0x30000062ff7b7230 */ /* 0x000fe40000004100 */
[----:B------:R-:W-:Y:S01]  /*63c0*/  FMUL.FTZ R98, R124, UR7 ;  /* 0x000000077c627c20 */ /* 0x000fe20008410000 */
[----:B------:R-:W-:-:S02]  /*63d0*/  HADD2.F32 R127, -RZ, R50.H1_H1 ;  /* 0x30000032ff7f7230 */ /* 0x000fc40000004100 */
[----:B------:R-:W-:Y:S01]  /*63e0*/  FFMA.FTZ R125, R125, UR8, R74 ;  /* 0x000000087d7d7c23 */ /* 0x000fe2000801004a */
[----:B------:R-:W-:Y:S01]  /*63f0*/  FMUL.FTZ R99, R121, R172 ;  /* 0x000000ac79637220 */ /* 0x000fe20000410000 */
[----:B------:R-:W-:Y:S01]  /*6400*/  FMUL.FTZ R121, R129, R130 ;  /* 0x0000008281797220 */ /* 0x000fe20000410000 */
[----:B------:R-:W-:Y:S01]  /*6410*/  FFMA.FTZ R126, R126, UR8, R75 ;  /* 0x000000087e7e7c23 */ /* 0x000fe2000801004b */
[----:B------:R-:W-:Y:S01]  /*6420*/  FMUL.FTZ R129, R132, R129 ;  /* 0x0000008184817220 */ /* 0x000fe20000410000 */
[----:B------:R-:W-:Y:S01]  /*6430*/  FMUL.FTZ R124, R98, R123 ;  /* 0x0000007b627c7220 */ /* 0x000fe20000410000 */
[----:B------:R-:W-:Y:S02]  /*6440*/  HADD2.F32 R130, -RZ, R97.H0_H0 ;  /* 0x20000061ff827230 */ /* 0x000fe40000004100 */
[----:B------:R-:W-:Y:S01]  /*6450*/  FMUL.FTZ R98, R127, R98 ;  /* 0x000000627f627220 */ /* 0x000fe20000410000 */
[----:B------:R-:W-:Y:S01]  /*6460*/  FMUL.FTZ R125, R125, UR7 ;  /* 0x000000077d7d7c20 */ /* 0x000fe20008410000 */
[----:B------:R-:W-:-:S02]  /*6470*/  HADD2.F32 R132, -RZ, R49.H0_H0 ;  /* 0x20000031ff847230 */ /* 0x000fc40000004100 */
[----:B------:R-:W-:Y:S01]  /*6480*/  FMUL.FTZ R126, R126, UR7 ;  /* 0x000000077e7e7c20 */ /* 0x000fe20008410000 */
[----:B------:R-:W-:Y:S02]  /*6490*/  HADD2.F32 R97, -RZ, R97.H1_H1 ;  /* 0x30000061ff617230 */ /* 0x000fe40000004100 */
[----:B------:R-:W-:Y:S01]  /*64a0*/  FMUL.FTZ R123, R125, R130 ;  /* 0x000000827d7b7220 */ /* 0x000fe20000410000 */
[----:B------:R-:W-:Y:S02]  /*64b0*/  HADD2.F32 R127, -RZ, R49.H1_H1 ;  /* 0x30000031ff7f7230 */ /* 0x000fe40000004100 */
        /* <DEDUP_REMOVED lines=17> */
[----:B------:R-:W-:-:S04]  /*65d0*/  F2FP.F16.F32.PACK_AB R97, R131, R130 ;  /* 0x000000828361723e */ /* 0x000fc800000000ff */
[----:B------:R-:W-:-:S07]  /*65e0*/  F2FP.F16.F32.PACK_AB R96, R101, R96 ;  /* 0x000000606560723e */ /* 0x000fce00000000ff */
.L_x_9639:
[----:B------:R-:W0:Y:S01]  /*65f0*/  @P0 LDC.64 R100, c[0x0][0x478] ;  /* 0x00011e00ff640b82 */ /* 0x000e220000000a00 */
[----:B------:R-:W-:Y:S02]  /*6600*/  IADD3 R167, PT, PT, R167, 0x300, RZ ;  /* 0x00000300a7a77810 */ /* 0x000fe40007ffe0ff */
        /* <DEDUP_REMOVED lines=15> */
[----:B------:R-:W-:Y:S01]  /*6700*/  FFMA.FTZ R114, R114, UR4, R137 ;  /* 0x0000000472727c23 */ /* 0x000fe20008010089 */
[--C-:B-----5:R-:W-:Y:S02]  /*6710*/  HADD2.F32 R95, -RZ, R98.reuse.H0_H0 ;  /* 0x20000062ff5f7230 */ /* 0x120fe40000004100 */
[----:B------:R-:W-:Y:S01]  /*6720*/  FFMA.FTZ R91, R100, UR8, R87 ;  /* 0x00000008645b7c23 */ /* 0x000fe20008010057 */
[----:B------:R-:W-:Y:S01]  /*6730*/  FFMA.FTZ R90, R111, UR8, R86 ;  /* 0x000000086f5a7c23 */ /* 0x000fe20008010056 */
[----:B------:R-:W-:-:S02]  /*6740*/  HADD2.F32 R93, -RZ, R98.H1_H1 ;  /* 0x30000062ff5d7230 */ /* 0x000fc40000004100 */
[----:B------:R-:W-:Y:S01]  /*6750*/  FFMA.FTZ R117, R117, UR4, R137 ;  /* 0x0000000475757c23 */ /* 0x000fe20008010089 */
[--C-:B------:R-:W-:Y:S02]  /*6760*/  HADD2.F32 R94, -RZ, R99.reuse.H1_H1 ;  /* 0x30000063ff5e7230 */ /* 0x100fe40000004100 */
[----:B------:R-:W-:Y:S01]  /*6770*/  FADD.FTZ R98, R106, -R89 ;  /* 0x800000596a627221 */ /* 0x000fe20000010000 */
[----:B------:R-:W-:Y:S02]  /*6780*/  HADD2.F32 R88, -RZ, R99.H0_H0 ;  /* 0x20000063ff587230 */ /* 0x000fe40000004100 */
[----:B------:R-:W-:Y:S01]  /*6790*/  FADD.FTZ R109, R109, -R116 ;  /* 0x800000746d6d7221 */ /* 0x000fe20000010000 */
[----:B------:R-:W-:Y:S01]  /*67a0*/  FMUL.FTZ R89, R91, UR7 ;  /* 0x000000075b597c20 */ /* 0x000fe20008410000 */
[----:B------:R-:W-:Y:S01]  /*67b0*/  FADD.FTZ R101, R107, -R114 ;  /* 0x800000726b657221 */ /* 0x000fe20000010000 */
[----:B------:R-:W-:Y:S01]  /*67c0*/  FMUL.FTZ R99, R90, UR7 ;  /* 0x000000075a637c20 */ /* 0x000fe20008410000 */
[----:B------:R-:W-:-:S02]  /*67d0*/  HADD2.F32 R116, -RZ, R55.H1_H1 ;  /* 0x30000037ff747230 */ /* 0x000fc40000004100 */
[----:B------:R-:W-:Y:S01]  /*67e0*/  FADD.FTZ R110, R110, -R117 ;  /* 0x800000756e6e7221 */ /* 0x000fe20000010000 */
[----:B------:R-:W-:Y:S02]  /*67f0*/  HADD2.F32 R100, -RZ, R55.H0_H0 ;  /* 0x20000037ff647230 */ /* 0x000fe40000004100 */
[----:B------:R-:W-:Y:S01]  /*6800*/  FMUL.FTZ R107, R89, R94 ;  /* 0x0000005e596b7220 */ /* 0x000fe20000410000 */
[----:B------:R-:W-:Y:S01]  /*6810*/  FMUL.FTZ R106, R99, R88 ;  /* 0x00000058636a7220 */ /* 0x000fe20000410000 */
[----:B------:R-:W-:Y:S01]  /*6820*/  FFMA.FTZ R94, R101, UR8, R82 ;  /* 0x00000008655e7c23 */ /* 0x000fe20008010052 */
[--C-:B------:R-:W-:Y:S01]  /*6830*/  FFMA.FTZ R104, R104, UR4, R137.reuse ;  /* 0x0000000468687c23 */ /* 0x100fe20008010089 */
[----:B------:R-:W-:Y:S01]  /*6840*/  FFMA.FTZ R115, R115, UR4, R137 ;  /* 0x0000000473737c23 */ /* 0x000fe20008010089 */
[----:B------:R-:W-:Y:S01]  /*6850*/  FMUL.FTZ R116, R116, R89 ;  /* 0x0000005974747220 */ /* 0x000fe20000410000 */
[----:B------:R-:W-:Y:S01]  /*6860*/  FFMA.FTZ R88, R109, UR8, R84 ;  /* 0x000000086d587c23 */ /* 0x000fe20008010054 */
[----:B------:R-:W-:Y:S01]  /*6870*/  FFMA.FTZ R89, R110, UR8, R85 ;  /* 0x000000086e597c23 */ /* 0x000fe20008010055 */
[----:B------:R-:W-:-:S02]  /*6880*/  HADD2.F32 R92, -RZ, R97.H0_H0 ;  /* 0x20000061ff5c7230 */ /* 0x000fc40000004100 */
[----:B------:R-:W-:Y:S01]  /*6890*/  FMUL.FTZ R99, R100, R99 ;  /* 0x0000006364637220 */ /* 0x000fe20000410000 */
[----:B------:R-:W-:Y:S01]  /*68a0*/  FMUL.FTZ R101, R94, UR7 ;  /* 0x000000075e657c20 */ /* 0x000fe20008410000 */
[----:B------:R-:W-:Y:S01]  /*68b0*/  FADD.FTZ R105, R105, -R104 ;  /* 0x8000006869697221 */ /* 0x000fe20000010000 */
[----:B------:R-:W-:Y:S01]  /*68c0*/  FADD.FTZ R128, R108, -R115 ;  /* 0x800000736c807221 */ /* 0x000fe20000010000 */
[----:B------:R-:W-:Y:S01]  /*68d0*/  FMUL.FTZ R100, R88, UR7 ;  /* 0x0000000758647c20 */ /* 0x000fe20008410000 */
[--C-:B------:R-:W-:Y:S02]  /*68e0*/  HADD2.F32 R115, -RZ, R54.reuse.H1_H1 ;  /* 0x30000036ff737230 */ /* 0x100fe40000004100 */
[----:B------:R-:W-:Y:S01]  /*68f0*/  FMUL.FTZ R104, R89, UR7 ;  /* 0x0000000759687c20 */ /* 0x000fe20008410000 */
[----:B------:R-:W-:Y:S02]  /*6900*/  HADD2.F32 R111, -RZ, R54.H0_H0 ;  /* 0x20000036ff6f7230 */ /* 0x000fe40000004100 */
[----:B------:R-:W-:Y:S01]  /*6910*/  FMUL.FTZ R110, R101, R92 ;  /* 0x0000005c656e7220 */ /* 0x000fe20000410000 */
[----:B------:R-:W-:-:S02]  /*6920*/  HADD2.F32 R118, -RZ, R53.H0_H0 ;  /* 0x20000035ff767230 */ /* 0x000fc40000004100 */
[----:B------:R-:W-:Y:S01]  /*6930*/  FMUL.FTZ R108, R100, R95 ;  /* 0x0000005f646c7220 */ /* 0x000fe20000410000 */
[----:B------:R-:W-:Y:S01]  /*6940*/  FFMA.FTZ R92, R105, UR8, R80 ;  /* 0x00000008695c7c23 */ /* 0x000fe20008010050 */
[----:B------:R-:W-:Y:S01]  /*6950*/  FMUL.FTZ R109, R104, R93 ;  /* 0x0000005d686d7220 */ /* 0x000fe20000410000 */
[----:B------:R-:W-:Y:S01]  /*6960*/  FFMA.FTZ R95, R128, UR8, R83 ;  /* 0x00000008805f7c23 */ /* 0x000fe20008010053 */
[----:B------:R-:W-:Y:S01]  /*6970*/  FMUL.FTZ R115, R115, R104 ;  /* 0x0000006873737220 */ /* 0x000fe20000410000 */
[----:B------:R-:W-:Y:S01]  /*6980*/  FFMA.FTZ R93, R98, UR8, R81 ;  /* 0x00000008625d7c23 */ /* 0x000fe20008010051 */
        /* <DEDUP_REMOVED lines=17> */
[----:B------:R-:W-:Y:S02]  /*6aa0*/  F2FP.F16.F32.PACK_AB R99, R116, R99 ;  /* 0x000000637463723e */ /* 0x000fe400000000ff */
[----:B------:R-:W-:Y:S02]  /*6ab0*/  F2FP.F16.F32.PACK_AB R98, R115, R114 ;  /* 0x000000727362723e */ /* 0x000fe400000000ff */
[----:B------:R-:W-:Y:S02]  /*6ac0*/  F2FP.F16.F32.PACK_AB R97, R97, R104 ;  /* 0x000000686161723e */ /* 0x000fe400000000ff */
[----:B------:R-:W-:Y:S01]  /*6ad0*/  F2FP.F16.F32.PACK_AB R96, R100, R101 ;  /* 0x000000656460723e */ /* 0x000fe200000000ff */
[----:B------:R-:W-:Y:S06]  /*6ae0*/  BRA `(.L_x_9641) ;  /* 0x0000000400107947 */ /* 0x000fec0003800000 */
.L_x_9640:
[--C-:B------:R-:W-:Y:S01]  /*6af0*/  FFMA.FTZ R118, R118, UR4, R137.reuse ;  /* 0x0000000476767c23 */ /* 0x100fe20008010089 */
[--C-:B------:R-:W-:Y:S01]  /*6b00*/  FFMA.FTZ R128, R119, UR4, R137.reuse ;  /* 0x0000000477807c23 */ /* 0x100fe20008010089 */
[--C-:B------:R-:W-:Y:S01]  /*6b10*/  FFMA.FTZ R116, R116, UR4, R137.reuse ;  /* 0x0000000474747c23 */ /* 0x100fe20008010089 */
[--C-:B------:R-:W-:Y:S01]  /*6b20*/  FFMA.FTZ R104, R104, UR4, R137.reuse ;  /* 0x0000000468687c23 */ /* 0x100fe20008010089 */
[----:B------:R-:W-:Y:S01]  /*6b30*/  FADD.FTZ R119, R111, -R118 ;  /* 0x800000766f777221 */ /* 0x000fe20000010000 */
[----:B------:R-:W-:Y:S01]  /*6b40*/  FADD.FTZ R128, R113, -R128 ;  /* 0x8000008071807221 */ /* 0x000fe20000010000 */
[--C-:B------:R-:W-:Y:S01]  /*6b50*/  FFMA.FTZ R101, R112, UR4, R137.reuse ;  /* 0x0000000470657c23 */ /* 0x100fe20008010089 */
[--C-:B------:R-:W-:Y:S01]  /*6b60*/  FFMA.FTZ R114, R114, UR4, R137.reuse ;  /* 0x0000000472727c23 */ /* 0x100fe20008010089 */
[--C-:B------:R-:W-:Y:S01]  /*6b70*/  FFMA.FTZ R117, R117, UR4, R137.reuse ;  /* 0x0000000475757c23 */ /* 0x100fe20008010089 */
[----:B------:R-:W-:Y:S01]  /*6b80*/  FFMA.FTZ R129, R115, UR4, R137 ;  /* 0x0000000473817c23 */ /* 0x000fe20008010089 */
[----:B------:R-:W-:Y:S01]  /*6b90*/  FFMA.FTZ R119, R119, UR8, R86 ;  /* 0x0000000877777c23 */ /* 0x000fe20008010056 */
[----:B------:R-:W-:Y:S01]  /*6ba0*/  FADD.FTZ R109, R109, -R116 ;  /* 0x800000746d6d7221 */ /* 0x000fe20000010000 */
[----:B------:R-:W-:Y:S01]  /*6bb0*/  FFMA.FTZ R128, R128, UR8, R87 ;  /* 0x0000000880807c23 */ /* 0x000fe20008010057 */
[----:B------:R-:W-:Y:S01]  /*6bc0*/  FADD.FTZ R105, R105, -R104 ;  /* 0x8000006869697221 */ /* 0x000fe20000010000 */
[----:B------:R-:W-:Y:S01]  /*6bd0*/  FADD.FTZ R100, R106, -R101 ;  /* 0x800000656a647221 */ /* 0x000fe20000010000 */
[----:B------:R-:W-:Y:S01]  /*6be0*/  FADD.FTZ R115, R107, -R114 ;  /* 0x800000726b737221 */ /* 0x000fe20000010000 */
[----:B------:R-:W-:Y:S01]  /*6bf0*/  FADD.FTZ R110, R110, -R117 ;  /* 0x800000756e6e7221 */ /* 0x000fe20000010000 */
[----:B-----5:R-:W-:-:S02]  /*6c00*/  HADD2.F32 R106, -RZ, R99.H0_H0 ;  /* 0x20000063ff6a7230 */ /* 0x020fc40000004100 */
[----:B------:R-:W-:Y:S01]  /*6c10*/  FADD.FTZ R114, R108, -R129 ;  /* 0x800000816c727221 */ /* 0x000fe20000010000 */
[--C-:B------:R-:W-:Y:S02]  /*6c20*/  HADD2.F32 R111, -RZ, R98.reuse.H0_H0 ;  /* 0x20000062ff6f7230 */ /* 0x100fe40000004100 */
[----:B------:R-:W-:Y:S01]  /*6c30*/  FMUL.FTZ R119, R119, UR7 ;  /* 0x0000000777777c20 */ /* 0x000fe20008410000 */
[----:B------:R-:W-:Y:S02]  /*6c40*/  HADD2.F32 R104, -RZ, R98.H1_H1 ;  /* 0x30000062ff687230 */ /* 0x000fe40000004100 */
[----:B------:R-:W-:Y:S01]  /*6c50*/  FMUL.FTZ R128, R128, UR7 ;  /* 0x0000000780807c20 */ /* 0x000fe20008410000 */
[----:B------:R-:W-:Y:S02]  /*6c60*/  HADD2.F32 R99, -RZ, R99.H1_H1 ;  /* 0x30000063ff637230 */ /* 0x000fe40000004100 */
[----:B------:R-:W-:Y:S01]  /*6c70*/  FFMA.FTZ R109, R109, UR8, R84 ;  /* 0x000000086d6d7c23 */ /* 0x000fe20008010054 */
[----:B------:R-:W-:-:S02]  /*6c80*/  HADD2.F32 R98, -RZ, R55.H0_H0 ;  /* 0x20000037ff627230 */ /* 0x000fc40000004100 */
[----:B------:R-:W-:Y:S01]  /*6c90*/  FFMA.FTZ R108, R110, UR8, R85 ;  /* 0x000000086e6c7c23 */ /* 0x000fe20008010055 */
[----:B------:R-:W-:Y:S02]  /*6ca0*/  HADD2.F32 R113, -RZ, R55.H1_H1 ;  /* 0x30000037ff717230 */ /* 0x000fe40000004100 */
[----:B------:R-:W-:Y:S01]  /*6cb0*/  FFMA.FTZ R115, R115, UR8, R82 ;  /* 0x0000000873737c23 */ /* 0x000fe20008010052 */
[--C-:B------:R-:W-:Y:S02]  /*6cc0*/  HADD2.F32 R117, -RZ, R54.reuse.H0_H0 ;  /* 0x20000036ff757230 */ /* 0x100fe40000004100 */
[----:B------:R-:W-:Y:S01]  /*6cd0*/  FMUL.FTZ R106, R119, R106 ;  /* 0x0000006a776a7220 */ /* 0x000fe20000410000 */
[----:B------:R-:W-:Y:S02]  /*6ce0*/  HADD2.F32 R101, -RZ, R97.H0_H0 ;  /* 0x20000061ff657230 */ /* 0x000fe40000004100 */
[----:B------:R-:W-:Y:S01]  /*6cf0*/  FMUL.FTZ R98, R98, R119 ;  /* 0x0000007762627220 */ /* 0x000fe20000410000 */
[----:B------:R-:W-:Y:S01]  /*6d00*/  FMUL.FTZ R107, R128, R99 ;  /* 0x00000063806b7220 */ /* 0x000fe20000410000 */
[----:B------:R-:W-:-:S02]  /*6d10*/  HADD2.F32 R118, -RZ, R54.H1_H1 ;  /* 0x30000036ff767230 */ /* 0x000fc40000004100 */
[----:B------:R-:W-:Y:S01]  /*6d20*/  FMUL.FTZ R110, R109, UR7 ;  /* 0x000000076d6e7c20 */ /* 0x000fe20008410000 */
[----:B------:R-:W-:Y:S01]  /*6d30*/  FMUL.FTZ R99, R113, R128 ;  /* 0x0000008071637220 */ /* 0x000fe20000410000 */
[----:B------:R-:W-:Y:S01]  /*6d40*/  FMUL.FTZ R119, R108, UR7 ;  /* 0x000000076c777c20 */ /* 0x000fe20008410000 */
[----:B------:R-:W-:Y:S01]  /*6d50*/  FMUL.FTZ R116, R115, UR7 ;  /* 0x0000000773747c20 */ /* 0x000fe20008410000 */
[----:B------:R-:W-:Y:S02]  /*6d60*/  HADD2.F32 R113, -RZ, R53.H0_H0 ;  /* 0x20000035ff717230 */ /* 0x000fe40000004100 */
[----:B------:R-:W-:Y:S01]  /*6d70*/  FFMA.FTZ R114, R114, UR8, R83 ;  /* 0x0000000872727c23 */ /* 0x000fe20008010053 */
[----:B------:R-:W-:Y:S01]  /*6d80*/  FMUL.FTZ R108, R110, R111 ;  /* 0x0000006f6e6c7220 */ /* 0x000fe20000410000 */
[----:B------:R-:W-:Y:S01]  /*6d90*/  FMUL.FTZ R117, R117, R110 ;  /* 0x0000006e75757220 */ /* 0x000fe20000410000 */
[----:B------:R-:W-:Y:S01]  /*6da0*/  FFMA.FTZ R105, R105, UR8, R80 ;  /* 0x0000000869697c23 */ /* 0x000fe20008010050 */
[----:B------:R-:W-:Y:S01]  /*6db0*/  FFMA.FTZ R100, R100, UR8, R81 ;  /* 0x0000000864647c23 */ /* 0x000fe20008010051 */
[----:B------:R-:W-:-:S02]  /*6dc0*/  HADD2.F32 R97, -RZ, R97.H1_H1 ;  /* 0x30000061ff617230 */ /* 0x000fc40000004100 */
[----:B------:R-:W-:Y:S01]  /*6dd0*/  FMUL.FTZ R128, R118, R119 ;  /* 0x0000007776807220 */ /* 0x000fe20000410000 */
[----:B------:R-:W-:Y:S01]  /*6de0*/  FMUL.FTZ R110, R116, R101 ;  /* 0x00000065746e7220 */ /* 0x000fe20000410000 */
[----:B------:R-:W-:Y:S01]  /*6df0*/  FMUL.FTZ R109, R119, R104 ;  /* 0x00000068776d7220 */ /* 0x000fe20000410000 */
[----:B------:R-:W-:Y:S02]  /*6e00*/  HADD2.F32 R101, -RZ, R53.H1_H1 ;  /* 0x30000035ff657230 */ /* 0x000fe40000004100 */
[----:B------:R-:W-:Y:S01]  /*6e10*/  FMUL.FTZ R118, R114, UR7 ;  /* 0x0000000772767c20 */ /* 0x000fe20008410000 */
[----:B------:R-:W-:Y:S01]  /*6e20*/  FMUL.FTZ R116, R113, R116 ;  /* 0x0000007471747220 */ /* 0x000fe20000410000 */
        /* <DEDUP_REMOVED lines=8> */
[----:B------:R-:W-:Y:S01]  /*6eb0*/  FMUL.FTZ R104, R104, R105 ;  /* 0x0000006968687220 */ /* 0x000fe20000410000 */
[----:B------:R-:W-:Y:S01]  /*6ec0*/  FMUL.FTZ R101, R114, R113 ;  /* 0x0000007172657220 */ /* 0x000fe20000410000 */
[----:B------:R-:W-:Y:S01]  /*6ed0*/  F2FP.F16.F32.PACK_AB R99, R99, R98 ;  /* 0x000000626363723e */ /* 0x000fe200000000ff */
[----:B------:R-:W-:Y:S01]  /*6ee0*/  FMUL.FTZ R113, R113, R96 ;  /* 0x0000006071717220 */ /* 0x000fe20000410000 */
[----:B------:R-:W-:Y:S01]  /*6ef0*/  FMUL.FTZ R112, R105, R112 ;  /* 0x0000007069707220 */ /* 0x000fe20000410000 */
[----:B------:R-:W-:-:S02]  /*6f00*/  F2FP.F16.F32.PACK_AB R98, R128, R117 ;  /* 0x000000758062723e */ /* 0x000fc400000000ff */
[----:B------:R-:W-:Y:S02]  /*6f10*/  F2FP.F16.F32.PACK_AB R97, R97, R116 ;  /* 0x000000746161723e */ /* 0x000fe400000000ff */
[----:B------:R-:W-:-:S07]  /*6f20*/  F2FP.F16.F32.PACK_AB R96, R101, R104 ;  /* 0x000000686560723e */ /* 0x000fce00000000ff */
.L_x_9641:
[----:B------:R-:W0:Y:S01]  /*6f30*/  @P0 LDC.64 R100, c[0x0][0x478] ;  /* 0x00011e00ff640b82 */ /* 0x000e220000000a00 */
[----:B------:R-:W-:-:S04]  /*6f40*/  IMAD.WIDE.U32 R104, R167, 0x10, R214 ;  /* 0x00000010a7687825 */ /* 0x000fc800078e00d6 */
[----:B0-----:R-:W-:-:S05]  /*6f50*/  @P0 IMAD.WIDE.U32 R100, R167, 0x20, R100 ;  /* 0x00000020a7640825 */ /* 0x001fca00078e0064 */
[----:B------:R0:W-:Y:S04]  /*6f60*/  @P0 STG.E.128 desc[UR10][R100.64], R92 ;  /* 0x0000005c64000986 */ /* 0x0001e8000c101d0a */
[----:B------:R0:W-:Y:S04]  /*6f70*/  @P0 STG.E.128 desc[UR10][R100.64+0x10], R88 ;  /* 0x0000105864000986 */ /* 0x0001e8000c101d0a */
[----:B------:R0:W-:Y:S02]  /*6f80*/  STG.E.128 desc[UR10][R104.64], R96 ;  /* 0x0000006068007986 */ /* 0x0001e4000c101d0a */
.L_x_9633:
        /* <DEDUP_REMOVED lines=128> */
.L_x_9621:
        /* <DEDUP_REMOVED lines=36> */
.L_x_9643:
        /* <DEDUP_REMOVED lines=11> */
.L_x_15703:


//--------------------- .text._ZN10layer_norm13ln_bwd_kernelINS_13Kernel_traitsI6__halfS2_fS2_fjLj8192ELj1ELj1ELj8ELj16ENS_18Kernel_traits_baseILj8192ES2_S2_fS2_fjLj256EEEEELb0ELb1ELb1ELb0EEEvNS_9BwdParamsE --------------------------
	.section	.text._ZN10layer_norm13ln_bwd_kernelINS_13Kernel_traitsI6__halfS2_fS2_fjLj8192ELj1ELj1ELj8ELj16ENS_18Kernel_traits_baseILj8192ES2_S2_fS2_fjLj256EEEEELb0ELb1ELb1ELb0EEEvNS_9BwdParamsE,"ax",@progbits
	.align	128
        .global         _ZN10layer_norm13ln_bwd_kernelINS_13Kernel_traitsI6__halfS2_fS2_fjLj8192ELj1ELj1ELj8ELj16ENS_18Kernel_traits_baseILj8192ES2_S2_fS2_fjLj256EEEEELb0ELb1ELb1ELb0EEEvNS_9BwdParamsE
        .type           _ZN10layer_norm13ln_bwd_kernelINS_13Kernel_traitsI6__halfS2_fS2_fjLj8192ELj1ELj1ELj8ELj16ENS_18Kernel_traits_baseILj8192ES2_S2_fS2_fjLj256EEEEELb0ELb1ELb1ELb0EEEvNS_9BwdParamsE,@function
        .size           _ZN10layer_norm13ln_bwd_kernelINS_13Kernel_traitsI6__halfS2_fS2_fjLj8192ELj1ELj1ELj8ELj16ENS_18Kernel_traits_baseILj8192ES2_S2_fS2_fjLj256EEEEELb0ELb1ELb1ELb0EEEvNS_9BwdParamsE,(.L_x_15704 - _ZN10layer_norm13ln_bwd_kernelINS_13Kernel_traitsI6__halfS2_fS2_fjLj8192ELj1ELj1ELj8ELj16ENS_18Kernel_traits_baseILj8192ES2_S2_fS2_fjLj256EEEEELb0ELb1ELb1ELb0EEEvNS_9BwdParamsE)
        .other          _ZN10layer_norm13ln_bwd_kernelINS_13Kernel_traitsI6__halfS2_fS2_fjLj8192ELj1ELj1ELj8ELj16ENS_18Kernel_traits_baseILj8192ES2_S2_fS2_fjLj256EEEEELb0ELb1ELb1ELb0EEEvNS_9BwdParamsE,@"STO_CUDA_ENTRY STV_DEFAULT"
_ZN10layer_norm13ln_bwd_kernelINS_13Kernel_traitsI6__halfS2_fS2_fjLj8192ELj1ELj1ELj8ELj16ENS_18Kernel_traits_baseILj8192ES2_S2_fS2_fjLj256EEEEELb0ELb1ELb1ELb0EEEvNS_9BwdParamsE:
.text._ZN10layer_norm13ln_bwd_kernelINS_13Kernel_traitsI6__halfS2_fS2_fjLj8192ELj1ELj1ELj8ELj16ENS_18Kernel_traits_baseILj8192ES2_S2_fS2_fjLj256EEEEELb0ELb1ELb1ELb0EEEvNS_9BwdParamsE:
        /* <DEDUP_REMOVED lines=153> */
.L_x_9796:
[----:B0-----:R-:W-:Y:S02]  /*0990*/  UIMAD.WIDE UR26, UR24, 0x4, UR14 ;  /* 0x00000004181a78a5 */ /* 0x001fe4000f8e020e */
[----:B---3--:R-:W-:-:S04]  /*09a0*/  UIMAD.WIDE UR6, UR24, 0x4, UR16 ;  /* 0x00000004180678a5 */ /* 0x008fc8000f8e0210 */
[----:B-12---:R-:W-:Y:S02]  /*09b0*/  MOV R196, UR26 ;  /* 0x0000001a00c47c02 */ /* 0x006fe40008000f00 */
[----:B------:R-:W-:Y:S01]  /*09c0*/  MOV R197, UR27 ;  /* 0x0000001b00c57c02 */ /* 0x000fe20008000f00 */
[----:B------:R-:W-:-:S04]  /*09d0*/  UIMAD.WIDE UR26, UR24, 0x4, UR12 ;  /* 0x00000004181a78a5 */ /* 0x000fc8000f8e020c */
[----:B------:R0:W3:Y:S02]  /*09e0*/  LDG.E R199, desc[UR10][R196.64] ;  /* 0x0000000ac4c77981 */ /* 0x0000e4000c1e1900 */
[----:B0-----:R-:W-:Y:S02]  /*09f0*/  MOV R196, UR6 ;  /* 0x0000000600c47c02 */ /* 0x001fe40008000f00 */
[----:B------:R-:W-:-:S05]  /*0a00*/  MOV R197, UR7 ;  /* 0x0000000700c57c02 */ /* 0x000fca0008000f00 */
[----:B------:R0:W2:Y:S02]  /*0a10*/  LDG.E R198, desc[UR10][R196.64] ;  /* 0x0000000ac4c67981 */ /* 0x0000a4000c1e1900 */
[----:B0-----:R-:W-:Y:S02]  /*0a20*/  MOV R196, UR26 ;  /* 0x0000001a00c47c02 */ /* 0x001fe40008000f00 */
[----:B------:R-:W-:-:S05]  /*0a30*/  MOV R197, UR27 ;  /* 0x0000001b00c57c02 */ /* 0x000fca0008000f00 */
[----:B------:R-:W4:Y:S01]  /*0a40*/  LDG.E R200, desc[UR10][R196.64] ;  /* 0x0000000ac4c87981 */ /* 0x000f22000c1e1900 */
[----:B------:R-:W-:Y:S01]  /*0a50*/  HFMA2 R228, -RZ, RZ, 0, 0 ;  /* 0x00000000ffe47431 */ /* 0x000fe200000001ff */
[----:B------:R-:W-:Y:S01]  /*0a60*/  BSSY.RECONVERGENT B0, `(.L_x_9645) ;  /* 0x00001b1000007945 */ /* 0x000fe20003800200 */
[----:B------:R-:W-:Y:S02]  /*0a70*/  MOV R227, RZ ;  /* 0x000000ff00e37202 */ /* 0x000fe40000000f00 */
[----:B---3--:R-:W-:-:S13]  /*0a80*/  R2UR UR27, R199 ;  /* 0x00000000c71b72ca */ /* 0x008fda00000e0000 */
[----:B------:R-:W-:Y:S01]  /*0a90*/  UISETP.GE.AND UP2, UPT, UR27, 0x1, UPT ;  /* 0x000000011b00788c */ /* 0x000fe2000bf46270 */
[----:B--2---:R-:W-:Y:S02]  /*0aa0*/  R2UR UR26, R198 ;  /* 0x00000000c61a72ca */ /* 0x004fe400000e0000 */
[----:B----4-:R-:W-:-:S06]  /*0ab0*/  R2UR UR9, R200 ;  /* 0x00000000c80972ca */ /* 0x010fcc00000e0000 */
[----:B-----5:R-:W-:Y:S09]  /*0ac0*/  BRA.U !UP2, `(.L_x_9646) ;  /* 0x000000190a247547 */ /* 0x020ff2000b800000 */
[----:B------:R-:W-:-:S06]  /*0ad0*/  UIMAD.WIDE UR6, UR24, 0x4, UR18 ;  /* 0x00000004180678a5 */ /* 0x000fcc000f8e0212 */
[----:B------:R-:W-:Y:S02]  /*0ae0*/  MOV R196, UR6 ;  /* 0x0000000600c47c02 */ /* 0x000fe40008000f00 */
[----:B------:R-:W-:-:S05]  /*0af0*/  MOV R197, UR7 ;  /* 0x0000000700c57c02 */ /* 0x000fca0008000f00 */
[----:B------:R0:W2:Y:S01]  /*0b00*/  LDG.E R196, desc[UR10][R196.64] ;  /* 0x0000000ac4c47981 */ /* 0x0000a2000c1e1900 */
[----:B------:R-:W-:Y:S01]  /*0b10*/  UIADD3 UR6, UPT, UPT, UR27, -0x1, URZ ;  /* 0xffffffff1b067890 */ /* 0x000fe2000fffe0ff */
[C---:B------:R-:W-:Y:S01]  /*0b20*/  ISETP.GE.U32.AND P3, PT, R0.reuse, 0x100, PT ;  /* 0x000001000000780c */ /* 0x040fe20003f66070 */
[----:B------:R-:W-:Y:S01]  /*0b30*/  BSSY.RECONVERGENT B1, `(.L_x_9647) ;  /* 0x000006f000017945 */ /* 0x000fe20003800200 */
[----:B------:R-:W3:Y:S01]  /*0b40*/  S2R R201, SR_TID.X ;  /* 0x0000000000c97919 */ /* 0x000ee20000002100 */
[----:B------:R-:W-:Y:S02]  /*0b50*/  ISETP.NE.AND P0, PT, RZ, UR25, PT ;  /* 0x00000019ff007c0c */ /* 0x000fe4000bf05270 */
[----:B------:R-:W-:Y:S01]  /*0b60*/  MOV R198, UR6 ;  /* 0x0000000600c67c02 */ /* 0x000fe20008000f00 */
[----:B-1----:R-:W-:Y:S01]  /*0b70*/  UIMAD UR6, UR24, UR8, URZ ;  /* 0x00000008180672a4 */ /* 0x002fe2000f8e02ff */
[C---:B------:R-:W-:Y:S02]  /*0b80*/  ISETP.GE.U32.AND P4, PT, R0.reuse, 0x200, PT ;  /* 0x000002000000780c */ /* 0x040fe40003f86070 */
[----:B------:R-:W-:Y:S01]  /*0b90*/  ISETP.GE.U32.AND P2, PT, R0, 0x300, PT ;  /* 0x000003000000780c */ /* 0x000fe20003f46070 */
[----:B------:R-:W-:Y:S01]  /*0ba0*/  USHF.R.S32.HI UR7, URZ, 0x1f, UR6 ;  /* 0x0000001fff077899 */ /* 0x000fe20008011406 */
[----:B------:R-:W-:Y:S01]  /*0bb0*/  IMAD R198, R198, UR8, RZ ;  /* 0x00000008c6c67c24 */ /* 0x000fe2000f8e02ff */
[----:B------:R-:W-:-:S02]  /*0bc0*/  ISETP.GE.U32.AND P1, PT, R0, 0x400, PT ;  /* 0x000004000000780c */ /* 0x000fc40003f26070 */
[----:B------:R-:W-:Y:S01]  /*0bd0*/  ULEA.HI UR7, UR7, UR6, URZ, 0x3 ;  /* 0x0000000607077291 */ /* 0x000fe2000f8f18ff */
[----:B------:R-:W-:Y:S02]  /*0be0*/  MOV R228, RZ ;  /* 0x000000ff00e47202 */ /* 0x000fe40000000f00 */
[----:B------:R-:W-:Y:S02]  /*0bf0*/  SHF.R.S32.HI R199, RZ, 0x1f, R198 ;  /* 0x0000001fffc77819 */ /* 0x000fe400000114c6 */
[----:B------:R-:W-:Y:S02]  /*0c00*/  MOV R227, RZ ;  /* 0x000000ff00e37202 */ /* 0x000fe40000000f00 */
[----:B0-----:R-:W-:Y:S02]  /*0c10*/  MOV R197, UR7 ;  /* 0x0000000700c57c02 */ /* 0x001fe40008000f00 */
[----:B------:R-:W-:Y:S02]  /*0c20*/  LEA.HI R199, R199, R198, RZ, 0x3 ;  /* 0x000000c6c7c77211 */ /* 0x000fe400078f18ff */
[----:B---3--:R-:W-:-:S02]  /*0c30*/  LEA.HI.SX32 R200, R197, R201, 0x1d ;  /* 0x000000c9c5c87211 */ /* 0x008fc400078feaff */
[----:B------:R-:W-:Y:S02]  /*0c40*/  LEA.HI.SX32 R226, R199, R201, 0x1d ;  /* 0x000000c9c7e27211 */ /* 0x000fe400078feaff */
[----:B------:R-:W-:Y:S01]  /*0c50*/  MOV R215, R200 ;  /* 0x000000c800d77202 */ /* 0x000fe20000000f00 */
[----:B------:R0:W-:Y:S01]  /*0c60*/  STL [R1+0x18], R200 ;  /* 0x000018c801007387 */ /* 0x0001e20000100800 */
[----:B--2---:R-:W-:Y:S01]  /*0c70*/  FSEL R216, R196, RZ, !P0 ;  /* 0x000000ffc4d87208 */ /* 0x004fe20004000000 */
[----:B0-----:R-:W-:Y:S06]  /*0c80*/  @!P3 BRA `(.L_x_9648) ;  /* 0x000000040064b947 */ /* 0x001fec0003800000 */
        /* <DEDUP_REMOVED lines=10> */
[--C-:B-----5:R-:W-:Y:S02]  /*0d30*/  HADD2.F32 R242, -RZ, R28.reuse.H0_H0 ;  /* 0x2000001cfff27230 */ /* 0x120fe40000004100 */
[--C-:B------:R-:W-:Y:S02]  /*0d40*/  HADD2.F32 R245, -RZ, R29.reuse.H0_H0 ;  /* 0x2000001dfff57230 */ /* 0x100fe40000004100 */
[----:B------:R-:W-:Y:S02]  /*0d50*/  HADD2.F32 R241, -RZ, R29.H1_H1 ;  /* 0x3000001dfff17230 */ /* 0x000fe40000004100 */
[----:B------:R-:W-:Y:S02]  /*0d60*/  HADD2.F32 R248, -RZ, R28.H1_H1 ;  /* 0x3000001cfff87230 */ /* 0x000fe40000004100 */
[----:B------:R-:W-:Y:S02]  /*0d70*/  HADD2.F32 R238, -RZ, R30.H0_H0 ;  /* 0x2000001effee7230 */ /* 0x000fe40000004100 */
[----:B------:R-:W-:-:S02]  /*0d80*/  HADD2.F32 R229, -RZ, R31.H0_H0 ;  /* 0x2000001fffe57230 */ /* 0x000fc40000004100 */
[----:B0-----:R-:W-:-:S05]  /*0d90*/  @P0 IMAD.WIDE.U32 R18, R215, 0x20, R18 ;  /* 0x00000020d7120825 */ /* 0x001fca00078e0012 */
[----:B------:R-:W5:Y:S04]  /*0da0*/  @P0 LDG.E.128 R24, desc[UR10][R18.64] ;  /* 0x0000000a12180981 */ /* 0x000f68000c1e1d00 */
[----:B------:R0:W5:Y:S01]  /*0db0*/  @P0 LDG.E.128 R20, desc[UR10][R18.64+0x10] ;  /* 0x0000100a12140981 */ /* 0x000162000c1e1d00 */
[----:B------:R-:W-:Y:S01]  /*0dc0*/  HADD2.F32 R230, -RZ, R30.H1_H1 ;  /* 0x3000001effe67230 */ /* 0x000fe20000004100 */
[----:B------:R-:W-:Y:S02]  /*0dd0*/  IADD3 R226, PT, PT, R226, 0x100, RZ ;  /* 0x00000100e2e27810 */ /* 0x000fe40007ffe0ff */
[----:B------:R-:W-:Y:S01]  /*0de0*/  IADD3 R215, PT, PT, R215, 0x100, RZ ;  /* 0x00000100d7d77810 */ /* 0x000fe20007ffe0ff */
[C---:B--2---:R-:W-:Y:S01]  /*0df0*/  FADD.FTZ R204, -R216.reuse, R204 ;  /* 0x000000ccd8cc7221 */ /* 0x044fe20000010100 */
[----:B------:R-:W-:-:S03]  /*0e00*/  FADD.FTZ R2, -R216, R206 ;  /* 0x000000ced8027221 */ /* 0x000fc60000010100 */
[----:B------:R-:W-:Y:S01]  /*0e10*/  FMUL.FTZ R212, R204, UR26 ;  /* 0x0000001accd47c20 */ /* 0x000fe20008410000 */
[----:B---3--:R-:W-:Y:S02]  /*0e20*/  HADD2.F32 R5, -RZ, R196.H0_H0 ;  /* 0x200000c4ff057230 */ /* 0x008fe40000004100 */
[----:B------:R-:W-:Y:S01]  /*0e30*/  FMUL.FTZ R2, R2, UR26 ;  /* 0x0000001a02027c20 */ /* 0x000fe20008410000 */
[----:B------:R-:W-:Y:S02]  /*0e40*/  FADD.FTZ R207, -R216, R207 ;  /* 0x000000cfd8cf7221 */ /* 0x000fe40000010100 */
[----:B------:R-:W-:Y:S01]  /*0e50*/  FADD.FTZ R60, R60, R5 ;  /* 0x000000053c3c7221 */ /* 0x000fe20000010000 */
[-C--:B------:R-:W-:Y:S01]  /*0e60*/  FFMA.FTZ R96, R212, R5.reuse, R96 ;  /* 0x00000005d4607223 */ /* 0x080fe20000010060 */
[----:B------:R-:W-:Y:S01]  /*0e70*/  FMUL.FTZ R242, R242, R5 ;  /* 0x00000005f2f27220 */ /* 0x000fe20000410000 */
[--C-:B------:R-:W-:Y:S02]  /*0e80*/  HADD2.F32 R5, -RZ, R197.reuse.H0_H0 ;  /* 0x200000c5ff057230 */ /* 0x100fe40000004100 */
[----:B------:R-:W-:Y:S01]  /*0e90*/  FADD.FTZ R205, -R216, R205 ;  /* 0x000000cdd8cd7221 */ /* 0x000fe20000010100 */
[----:B0-----:R-:W-:-:S02]  /*0ea0*/  HADD2.F32 R18, -RZ, R197.H1_H1 ;  /* 0x300000c5ff127230 */ /* 0x001fc40000004100 */
[----:B----4-:R-:W-:Y:S01]  /*0eb0*/  FADD.FTZ R200, -R216, R200 ;  /* 0x000000c8d8c87221 */ /* 0x010fe20000010100 */
[----:B------:R-:W-:Y:S02]  /*0ec0*/  HADD2.F32 R196, -RZ, R196.H1_H1 ;  /* 0x300000c4ffc47230 */ /* 0x000fe40000004100 */
[----:B------:R-:W-:Y:S01]  /*0ed0*/  FADD.FTZ R62, R62, R5 ;  /* 0x000000053e3e7221 */ /* 0x000fe20000010000 */
[-C--:B------:R-:W-:Y:S01]  /*0ee0*/  FFMA.FTZ R98, R2, R5.reuse, R98 ;  /* 0x0000000502627223 */ /* 0x080fe20000010062 */
[----:B------:R-:W-:Y:S01]  /*0ef0*/  FMUL.FTZ R245, R245, R5 ;  /* 0x00000005f5f57220 */ /* 0x000fe20000410000 */
[----:B------:R-:W-:Y:S01]  /*0f00*/  FMUL.FTZ R5, R207, UR26 ;  /* 0x0000001acf057c20 */ /* 0x000fe20008410000 */
[----:B------:R-:W-:Y:S01]  /*0f10*/  FMUL.FTZ R217, R205, UR26 ;  /* 0x0000001acdd97c20 */ /* 0x000fe20008410000 */
[----:B------:R-:W-:Y:S01]  /*0f20*/  FADD.FTZ R202, -R216, R202 ;  /* 0x000000cad8ca7221 */ /* 0x000fe20000010100 */
[----:B------:R-:W-:Y:S01]  /*0f30*/  FADD.FTZ R63, R63, R18 ;  /* 0x000000123f3f7221 */ /* 0x000fe20000010000 */
[-C--:B------:R-:W-:Y:S01]  /*0f40*/  FFMA.FTZ R99, R5, R18.reuse, R99 ;  /* 0x0000001205637223 */ /* 0x080fe20000010063 */
[----:B------:R-:W-:Y:S01]  /*0f50*/  FMUL.FTZ R241, R241, R18 ;  /* 0x00000012f1f17220 */ /* 0x000fe20000410000 */
[----:B------:R-:W-:-:S02]  /*0f60*/  HADD2.F32 R19, -RZ, R198.H0_H0 ;  /* 0x200000c6ff137230 */ /* 0x000fc40000004100 */
[----:B------:R-:W-:Y:S01]  /*0f70*/  FADD.FTZ R61, R61, R196 ;  /* 0x000000c43d3d7221 */ /* 0x000fe20000010000 */
[-C--:B------:R-:W-:Y:S01]  /*0f80*/  FFMA.FTZ R97, R217, R196.reuse, R97 ;  /* 0x000000c4d9617223 */ /* 0x080fe20000010061 */
[----:B------:R-:W-:Y:S01]  /*0f90*/  FMUL.FTZ R248, R248, R196 ;  /* 0x000000c4f8f87220 */ /* 0x000fe20000410000 */
[----:B------:R-:W-:Y:S01]  /*0fa0*/  FMUL.FTZ R18, R200, UR26 ;  /* 0x0000001ac8127c20 */ /* 0x000fe20008410000 */
[----:B------:R-:W-:Y:S01]  /*0fb0*/  FADD.FTZ R201, -R216, R201 ;  /* 0x000000c9d8c97221 */ /* 0x000fe20000010100 */
[----:B------:R-:W-:Y:S02]  /*0fc0*/  HADD2.F32 R196, -RZ, R199.H0_H0 ;  /* 0x200000c7ffc47230 */ /* 0x000fe40000004100 */
[----:B------:R-:W-:Y:S01]  /*0fd0*/  FMUL.FTZ R209, R202, UR26 ;  /* 0x0000001acad17c20 */ /* 0x000fe20008410000 */
[----:B------:R-:W-:Y:S01]  /*0fe0*/  FADD.FTZ R64, R64, R19 ;  /* 0x0000001340407221 */ /* 0x000fe20000010000 */
[-C--:B------:R-:W-:Y:S01]  /*0ff0*/  FFMA.FTZ R100, R18, R19.reuse, R100 ;  /* 0x0000001312647223 */ /* 0x080fe20000010064 */
[----:B------:R-:W-:Y:S01]  /*1000*/  FMUL.FTZ R238, R238, R19 ;  /* 0x00000013eeee7220 */ /* 0x000fe20000410000 */
[----:B------:R-:W-:-:S02]  /*1010*/  HADD2.F32 R198, -RZ, R198.H1_H1 ;  /* 0x300000c6ffc67230 */ /* 0x000fc40000004100 */
[----:B------:R-:W-:Y:S01]  /*1020*/  FMUL.FTZ R19, R201, UR26 ;  /* 0x0000001ac9137c20 */ /* 0x000fe20008410000 */
        /* <DEDUP_REMOVED lines=10> */
[----:B------:R-:W-:-:S03]  /*10d0*/  HADD2.F32 R196, -RZ, R199.H1_H1 ;  /* 0x300000c7ffc47230 */ /* 0x000fc60000004100 */
[----:B------:R-:W-:Y:S01]  /*10e0*/  FFMA.FTZ R200, R2, R245, R197 ;  /* 0x000000f502c87223 */ /* 0x000fe200000100c5 */
[----:B------:R-:W-:-:S03]  /*10f0*/  FADD.FTZ R198, R198, R245 ;  /* 0x000000f5c6c67221 */ /* 0x000fc60000010000 */
[----:B------:R-:W-:Y:S01]  /*1100*/  FFMA.FTZ R199, R5, R241, R200 ;  /* 0x000000f105c77223 */ /* 0x000fe200000100c8 */
[----:B------:R-:W-:Y:S01]  /*1110*/  FADD.FTZ R197, R198, R241 ;  /* 0x000000f1c6c57221 */ /* 0x000fe20000010000 */
[----:B------:R-:W-:Y:S02]  /*1120*/  FADD.FTZ R203, -R216, R203 ;  /* 0x000000cbd8cb7221 */ /* 0x000fe40000010100 */
[----:B------:R-:W-:Y:S01]  /*1130*/  FFMA.FTZ R198, R18, R238, R199 ;  /* 0x000000ee12c67223 */ /* 0x000fe200000100c7 */
[----:B------:R-:W-:Y:S02]  /*1140*/  HADD2.F32 R199, -RZ, R31.H1_H1 ;  /* 0x3000001fffc77230 */ /* 0x000fe40000004100 */
[----:B------:R-:W-:-:S03]  /*1150*/  FMUL.FTZ R227, R203, UR26 ;  /* 0x0000001acbe37c20 */ /* 0x000fc60008410000 */
[----:B------:R-:W-:Y:S02]  /*1160*/  FMUL.FTZ R204, R199, R196 ;  /* 0x000000c4c7cc7220 */ /* 0x000fe40000410000 */
[----:B------:R0:W-:Y:S04]  /*1170*/  STL [R1], R227 ;  /* 0x000000e301007387 */ /* 0x0001e80000100800 */
[----:B------:R1:W-:Y:S01]  /*1180*/  STL [R1+0x14], R204 ;  /* 0x000014cc01007387 */ /* 0x0003e20000100800 */
[----:B------:R-:W-:Y:S01]  /*1190*/  FADD.FTZ R197, R197, R238 ;  /* 0x000000eec5c57221 */ /* 0x000fe20000010000 */
[----:B------:R-:W-:-:S03]  /*11a0*/  FFMA.FTZ R198, R19, R230, R198 ;  /* 0x000000e613c67223 */ /* 0x000fc600000100c6 */
[----:B------:R-:W-:Y:S01]  /*11b0*/  FADD.FTZ R200, R197, R230 ;  /* 0x000000e6c5c87221 */ /* 0x000fe20000010000 */
[----:B------:R-:W-:-:S03]  /*11c0*/  FFMA.FTZ R198, R209, R229, R198 ;  /* 0x000000e5d1c67223 */ /* 0x000fc600000100c6 */
[----:B------:R-:W-:Y:S01]  /*11d0*/  FADD.FTZ R200, R200, R229 ;  /* 0x000000e5c8c87221 */ /* 0x000fe20000010000 */
[----:B------:R-:W-:Y:S01]  /*11e0*/  FFMA.FTZ R103, R227, R196, R103 ;  /* 0x000000c4e3677223 */ /* 0x000fe20000010067 */
[----:B------:R-:W-:Y:S01]  /*11f0*/  FADD.FTZ R67, R67, R196 ;  /* 0x000000c443437221 */ /* 0x000fe20000010000 */
[----:B0-----:R-:W-:Y:S01]  /*1200*/  FFMA.FTZ R227, R227, R204, R198 ;  /* 0x000000cce3e37223 */ /* 0x001fe200000100c6 */
[----:B-1----:R-:W-:-:S07]  /*1210*/  FADD.FTZ R228, R200, R204 ;  /* 0x000000ccc8e47221 */ /* 0x002fce0000010000 */
.L_x_9648:
[----:B------:R-:W-:Y:S05]  /*1220*/  BSYNC.RECONVERGENT B1 ;  /* 0x0000000000017941 */ /* 0x000fea0003800200 */
.L_x_9647:
[----:B------:R-:W-:Y:S04]  /*1230*/  BSSY.RECONVERGENT B1, `(.L_x_9649) ;  /* 0x000005c000017945 */ /* 0x000fe80003800200 */
[----:B------:R-:W-:Y:S05]  /*1240*/  @!P4 BRA `(.L_x_9650) ;  /* 0x000000040068c947 */ /* 0x000fea0003800000 */
[----:B------:R-:W0:Y:S01]  /*1250*/  LDC.64 R200, c[0x0][0x3a8] ;  /* 0x0000ea00ffc87b82 */ /* 0x000e220000000a00 */
[----:B------:R1:W-:Y:S07]  /*1260*/  STL.64 [R1+0x20], R4 ;  /* 0x0000200401007387 */ /* 0x0003ee0000100a00 */
[----:B------:R-:W2:Y:S01]  /*1270*/  LDC.64 R196, c[0x0][0x428] ;  /* 0x00010a00ffc47b82 */ /* 0x000ea20000000a00 */
[----:B0-----:R-:W-:-:S05]  /*1280*/  IMAD.WIDE.U32 R200, R215, 0x20, R200 ;  /* 0x00000020d7c87825 */ /* 0x001fca00078e00c8 */
[----:B------:R-:W3:Y:S01]  /*1290*/  LDG.E.128 R204, desc[UR10][R200.64] ;  /* 0x0000000ac8cc7981 */ /* 0x000ee2000c1e1d00 */
[----:B--2---:R-:W-:-:S06]  /*12a0*/  IMAD.WIDE.U32 R196, R226, 0x10, R196 ;  /* 0x00000010e2c47825 */ /* 0x004fcc00078e00c4 */
[----:B------:R-:W2:Y:S04]  /*12b0*/  LDG.E.128 R196, desc[UR10][R196.64] ;  /* 0x0000000ac4c47981 */ /* 0x000ea8000c1e1d00 */
[----:B------:R-:W4:Y:S01]  /*12c0*/  LDG.E.128 R200, desc[UR10][R200.64+0x10] ;  /* 0x0000100ac8c87981 */ /* 0x000f22000c1e1d00 */
[----:B------:R-:W-:-:S04]  /*12d0*/  ISETP.NE.U32.AND P0, PT, RZ, UR20, PT ;  /* 0x00000014ff007c0c */ /* 0x000fc8000bf05070 */
[----:B------:R-:W-:Y:S01]  /*12e0*/  ISETP.NE.AND.EX P0, PT, RZ, UR21, PT, P0 ;  /* 0x00000015ff007c0c */ /* 0x000fe2000bf05300 */
[----:B-----5:R-:W-:-:S12]  /*12f0*/  HADD2.F32 R240, -RZ, R37.H1_H1 ;  /* 0x30000025fff07230 */ /* 0x020fd80000004100 */
[----:B-1----:R-:W0:Y:S01]  /*1300*/  @P0 LDC.64 R4, c[0x0][0x438] ;  /* 0x00010e00ff040b82 */ /* 0x002e220000000a00 */
[--C-:B------:R-:W-:Y:S02]  /*1310*/  HADD2.F32 R250, -RZ, R36.reuse.H0_H0 ;  /* 0x20000024fffa7230 */ /* 0x100fe40000004100 */
[----:B------:R-:W-:Y:S02]  /*1320*/  HADD2.F32 R247, -RZ, R36.H1_H1 ;  /* 0x30000024fff77230 */ /* 0x000fe40000004100 */
[--C-:B------:R-:W-:Y:S02]  /*1330*/  HADD2.F32 R237, -RZ, R38.reuse.H0_H0 ;  /* 0x20000026ffed7230 */ /* 0x100fe40000004100 */
[----:B------:R-:W-:Y:S02]  /*1340*/  HADD2.F32 R234, -RZ, R38.H1_H1 ;  /* 0x30000026ffea7230 */ /* 0x000fe40000004100 */
[----:B------:R-:W-:Y:S02]  /*1350*/  HADD2.F32 R225, -RZ, R39.H0_H0 ;  /* 0x20000027ffe17230 */ /* 0x000fe40000004100 */
[----:B------:R-:W-:-:S02]  /*1360*/  HADD2.F32 R244, -RZ, R37.H0_H0 ;  /* 0x20000025fff47230 */ /* 0x000fc40000004100 */
[----:B0-----:R-:W-:-:S05]  /*1370*/  @P0 IMAD.WIDE.U32 R4, R215, 0x20, R4 ;  /* 0x00000020d7040825 */ /* 0x001fca00078e0004 */
[----:B------:R0:W5:Y:S04]  /*1380*/  @P0 LDG.E.128 R168, desc[UR10][R4.64] ;  /* 0x0000000a04a80981 */ /* 0x000168000c1e1d00 */
[----:B------:R0:W5:Y:S04]  /*1390*/  @P0 LDG.E.128 R172, desc[UR10][R4.64+0x10] ;  /* 0x0000100a04ac0981 */ /* 0x000168000c1e1d00 */
[----:B------:R0:W5:Y:S01]  /*13a0*/  LDL.LU.64 R4, [R1+0x20] ;  /* 0x0000200001047983 */ /* 0x0001620000300a00 */
[----:B------:R-:W-:Y:S02]  /*13b0*/  IADD3 R226, PT, PT, R226, 0x100, RZ ;  /* 0x00000100e2e27810 */ /* 0x000fe40007ffe0ff */
[----:B------:R-:W-:Y:S01]  /*13c0*/  IADD3 R215, PT, PT, R215, 0x100, RZ ;  /* 0x00000100d7d77810 */ /* 0x000fe20007ffe0ff */
[C---:B---3--:R-:W-:Y:S01]  /*13d0*/  FADD.FTZ R205, -R216.reuse, R205 ;  /* 0x000000cdd8cd7221 */ /* 0x048fe20000010100 */
[----:B------:R-:W-:-:S03]  /*13e0*/  FADD.FTZ R6, -R216, R207 ;  /* 0x000000cfd8067221 */ /* 0x000fc60000010100 */
[----:B------:R-:W-:Y:S01]  /*13f0*/  FMUL.FTZ R214, R205, UR26 ;  /* 0x0000001acdd67c20 */ /* 0x000fe20008410000 */
[----:B------:R-:W-:Y:S01]  /*1400*/  FMUL.FTZ R6, R6, UR26 ;  /* 0x0000001a06067c20 */ /* 0x000fe20008410000 */
[--C-:B--2---:R-:W-:Y:S02]  /*1410*/  HADD2.F32 R205, -RZ, R197.reuse.H0_H0 ;  /* 0x200000c5ffcd7230 */ /* 0x104fe40000004100 */
[----:B------:R-:W-:Y:S02]  /*1420*/  HADD2.F32 R197, -RZ, R197.H1_H1 ;  /* 0x300000c5ffc57230 */ /* 0x000fe40000004100 */
[C---:B----4-:R-:W-:Y:S01]  /*1430*/  FADD.FTZ R8, -R216.reuse, R200 ;  /* 0x000000c8d8087221 */ /* 0x050fe20000010100 */
[----:B------:R-:W-:Y:S01]  /*1440*/  FADD.FTZ R204, -R216, R204 ;  /* 0x000000ccd8cc7221 */ /* 0x000fe20000010100 */
[--C-:B------:R-:W-:Y:S02]  /*1450*/  HADD2.F32 R3, -RZ, R196.reuse.H0_H0 ;  /* 0x200000c4ff037230 */ /* 0x100fe40000004100 */
[----:B------:R-:W-:Y:S01]  /*1460*/  FADD.FTZ R107, R107, R197 ;  /* 0x000000c56b6b7221 */ /* 0x000fe20000010000 */
[-C--:B------:R-:W-:Y:S01]  /*1470*/  FFMA.FTZ R75, R6, R197.reuse, R75 ;  /* 0x000000c5064b7223 */ /* 0x080fe2000001004b */
[----:B------:R-:W-:Y:S01]  /*1480*/  FMUL.FTZ R240, R240, R197 ;  /* 0x000000c5f0f07220 */ /* 0x000fe20000410000 */
[----:B------:R-:W-:-:S02]  /*1490*/  HADD2.F32 R196, -RZ, R196.H1_H1 ;  /* 0x300000c4ffc47230 */ /* 0x000fc40000004100 */
[----:B------:R-:W-:Y:S01]  /*14a0*/  FMUL.FTZ R8, R8, UR26 ;  /* 0x0000001a08087c20 */ /* 0x000fe20008410000 */
[--C-:B------:R-:W-:Y:S02]  /*14b0*/  HADD2.F32 R197, -RZ, R198.reuse.H0_H0 ;  /* 0x200000c6ffc57230 */ /* 0x100fe40000004100 */
[----:B------:R-:W-:Y:S01]  /*14c0*/  FMUL.FTZ R219, R204, UR26 ;  /* 0x0000001accdb7c20 */ /* 0x000fe20008410000 */
        /* <DEDUP_REMOVED lines=9> */
[----:B------:R-:W-:-:S02]  /*1560*/  HADD2.F32 R198, -RZ, R198.H1_H1 ;  /* 0x300000c6ffc67230 */ /* 0x000fc40000004100 */
[----:B------:R-:W-:Y:S01]  /*1570*/  FADD.FTZ R104, R104, R3 ;  /* 0x0000000368687221 */ /* 0x000fe20000010000 */
[--C-:B------:R-:W-:Y:S02]  /*1580*/  HADD2.F32 R197, -RZ, R199.reuse.H0_H0 ;  /* 0x200000c7ffc57230 */ /* 0x100fe40000004100 */
[C---:B------:R-:W-:Y:S01]  /*1590*/  FFMA.FTZ R72, R219.reuse, R3, R72 ;  /* 0x00000003db487223 */ /* 0x040fe20000010048 */
[----:B------:R-:W-:Y:S02]  /*15a0*/  HADD2.F32 R196, -RZ, R199.H1_H1 ;  /* 0x300000c7ffc47230 */ /* 0x000fe40000004100 */
[----:B------:R-:W-:Y:S01]  /*15b0*/  FMUL.FTZ R14, R14, UR26 ;  /* 0x0000001a0e0e7c20 */ /* 0x000fe20008410000 */
[----:B------:R-:W-:Y:S02]  /*15c0*/  HADD2.F32 R201, -RZ, R39.H1_H1 ;  /* 0x30000027ffc97230 */ /* 0x000fe40000004100 */
[----:B------:R-:W-:Y:S01]  /*15d0*/  FMUL.FTZ R208, R202, UR26 ;  /* 0x0000001acad07c20 */ /* 0x000fe20008410000 */
[----:B------:R-:W-:Y:S01]  /*15e0*/  FADD.FTZ R3, -R216, R206 ;  /* 0x000000ced8037221 */ /* 0x000fe20000010100 */
        /* <DEDUP_REMOVED lines=9> */
[----:B------:R-:W-:Y:S01]  /*1680*/  FMUL.FTZ R3, R3, UR26 ;  /* 0x0000001a03037c20 */ /* 0x000fe20008410000 */
[----:B------:R-:W-:Y:S01]  /*1690*/  FMUL.FTZ R244, R244, R205 ;  /* 0x000000cdf4f47220 */ /* 0x000fe20000410000 */
[----:B------:R-:W-:Y:S01]  /*16a0*/  FADD.FTZ R197, R228, R247 ;  /* 0x000000f7e4c57221 */ /* 0x000fe20000010000 */
[----:B------:R-:W-:Y:S01]  /*16b0*/  FFMA.FTZ R198, R214, R247, R227 ;  /* 0x000000f7d6c67223 */ /* 0x000fe200000100e3 */
[----:B------:R0:W-:Y:S02]  /*16c0*/  STL [R1+0x10], R204 ;  /* 0x000010cc01007387 */ /* 0x0001e40000100800 */
        /* <DEDUP_REMOVED lines=18> */
.L_x_9650:
[----:B------:R-:W-:Y:S05]  /*17f0*/  BSYNC.RECONVERGENT B1 ;  /* 0x0000000000017941 */ /* 0x000fea0003800200 */
.L_x_9649:
        /* <DEDUP_REMOVED lines=12> */
[--C-:B-----5:R-:W-:Y:S02]  /*18c0*/  HADD2.F32 R249, -RZ, R44.reuse.H0_H0 ;  /* 0x2000002cfff97230 */ /* 0x120fe40000004100 */
[----:B------:R-:W-:Y:S02]  /*18d0*/  HADD2.F32 R246, -RZ, R44.H1_H1 ;  /* 0x3000002cfff67230 */ /* 0x000fe40000004100 */
[----:B------:R-:W-:-:S08]  /*18e0*/  HADD2.F32 R243, -RZ, R45.H0_H0 ;  /* 0x2000002dfff37230 */ /* 0x000fd00000004100 */
[----:B-1----:R-:W0:Y:S01]  /*18f0*/  @P0 LDC.64 R2, c[0x0][0x438] ;  /* 0x00010e00ff020b82 */ /* 0x002e220000000a00 */
[--C-:B------:R-:W-:Y:S02]  /*1900*/  HADD2.F32 R236, -RZ, R46.reuse.H0_H0 ;  /* 0x2000002effec7230 */ /* 0x100fe40000004100 */
[----:B------:R-:W-:Y:S02]  /*1910*/  HADD2.F32 R239, -RZ, R45.H1_H1 ;  /* 0x3000002dffef7230 */ /* 0x000fe40000004100 */
[----:B------:R-:W-:Y:S02]  /*1920*/  HADD2.F32 R233, -RZ, R46.H1_H1 ;  /* 0x3000002effe97230 */ /* 0x000fe40000004100 */
[----:B------:R-:W-:Y:S02]  /*1930*/  HADD2.F32 R224, -RZ, R47.H0_H0 ;  /* 0x2000002fffe07230 */ /* 0x000fe40000004100 */
[----:B0-----:R-:W-:-:S05]  /*1940*/  @P0 IMAD.WIDE.U32 R2, R215, 0x20, R2 ;  /* 0x00000020d7020825 */ /* 0x001fca00078e0002 */
[----:B------:R0:W5:Y:S04]  /*1950*/  @P0 LDG.E.128 R176, desc[UR10][R2.64] ;  /* 0x0000000a02b00981 */ /* 0x000168000c1e1d00 */
[----:B------:R0:W5:Y:S04]  /*1960*/  @P0 LDG.E.128 R180, desc[UR10][R2.64+0x10] ;  /* 0x0000100a02b40981 */ /* 0x000168000c1e1d00 */
[----:B------:R0:W5:Y:S01]  /*1970*/  LDL.LU.64 R2, [R1+0x20] ;  /* 0x0000200001027983 */ /* 0x0001620000300a00 */
[----:B------:R-:W-:Y:S02]  /*1980*/  IADD3 R226, PT, PT, R226, 0x100, RZ ;  /* 0x00000100e2e27810 */ /* 0x000fe40007ffe0ff */
[----:B------:R-:W-:Y:S01]  /*1990*/  IADD3 R215, PT, PT, R215, 0x100, RZ ;  /* 0x00000100d7d77810 */ /* 0x000fe20007ffe0ff */
[C---:B---3--:R-:W-:Y:S01]  /*19a0*/  FADD.FTZ R204, -R216.reuse, R204 ;  /* 0x000000ccd8cc7221 */ /* 0x048fe20000010100 */
[C---:B------:R-:W-:Y:S01]  /*19b0*/  FADD.FTZ R205, -R216.reuse, R205 ;  /* 0x000000cdd8cd7221 */ /* 0x040fe20000010100 */
[----:B------:R-:W-:-:S02]  /*19c0*/  FADD.FTZ R4, -R216, R206 ;  /* 0x000000ced8047221 */ /* 0x000fc40000010100 */
[----:B------:R-:W-:Y:S01]  /*19d0*/  FMUL.FTZ R218, R204, UR26 ;  /* 0x0000001accda7c20 */ /* 0x000fe20008410000 */
[--C-:B--2---:R-:W-:Y:S02]  /*19e0*/  HADD2.F32 R7, -RZ, R196.reuse.H0_H0 ;  /* 0x200000c4ff077230 */ /* 0x104fe40000004100 */
[----:B------:R-:W-:Y:S01]  /*19f0*/  FMUL.FTZ R213, R205, UR26 ;  /* 0x0000001acdd57c20 */ /* 0x000fe20008410000 */
[----:B------:R-:W-:Y:S02]  /*1a00*/  HADD2.F32 R196, -RZ, R196.H1_H1 ;  /* 0x300000c4ffc47230 */ /* 0x000fe40000004100 */
[----:B------:R-:W-:Y:S01]  /*1a10*/  FMUL.FTZ R4, R4, UR26 ;  /* 0x0000001a04047c20 */ /* 0x000fe20008410000 */
[----:B----4-:R-:W-:Y:S01]  /*1a20*/  FADD.FTZ R9, -R216, R200 ;  /* 0x000000c8d8097221 */ /* 0x010fe20000010100 */
[----:B------:R-:W-:Y:S01]  /*1a30*/  FADD.FTZ R112, R112, R7 ;  /* 0x0000000770707221 */ /* 0x000fe20000010000 */
[-C--:B------:R-:W-:Y:S01]  /*1a40*/  FFMA.FTZ R80, R218, R7.reuse, R80 ;  /* 0x00000007da507223 */ /* 0x080fe20000010050 */
[----:B------:R-:W-:Y:S01]  /*1a50*/  FMUL.FTZ R249, R249, R7 ;  /* 0x00000007f9f97220 */ /* 0x000fe20000410000 */
[----:B------:R-:W-:-:S02]  /*1a60*/  HADD2.F32 R7, -RZ, R197.H0_H0 ;  /* 0x200000c5ff077230 */ /* 0x000fc40000004100 */
[----:B------:R-:W-:Y:S01]  /*1a70*/  FADD.FTZ R207, -R216, R207 ;  /* 0x000000cfd8cf7221 */ /* 0x000fe20000010100 */
[----:B------:R-:W-:Y:S02]  /*1a80*/  HADD2.F32 R13, -RZ, R198.H0_H0 ;  /* 0x200000c6ff0d7230 */ /* 0x000fe40000004100 */
[----:B------:R-:W-:Y:S01]  /*1a90*/  FADD.FTZ R113, R113, R196 ;  /* 0x000000c471717221 */ /* 0x000fe20000010000 */
[-C--:B------:R-:W-:Y:S01]  /*1aa0*/  FFMA.FTZ R81, R213, R196.reuse, R81 ;  /* 0x000000c4d5517223 */ /* 0x080fe20000010051 */
[----:B------:R-:W-:Y:S01]  /*1ab0*/  FMUL.FTZ R246, R246, R196 ;  /* 0x000000c4f6f67220 */ /* 0x000fe20000410000 */
[----:B------:R-:W-:Y:S01]  /*1ac0*/  FMUL.FTZ R9, R9, UR26 ;  /* 0x0000001a09097c20 */ /* 0x000fe20008410000 */
[----:B------:R-:W-:Y:S01]  /*1ad0*/  FADD.FTZ R114, R114, R7 ;  /* 0x0000000772727221 */ /* 0x000fe20000010000 */
[-C--:B------:R-:W-:Y:S01]  /*1ae0*/  FFMA.FTZ R82, R4, R7.reuse, R82 ;  /* 0x0000000704527223 */ /* 0x080fe20000010052 */
[----:B------:R-:W-:Y:S01]  /*1af0*/  FMUL.FTZ R243, R243, R7 ;  /* 0x00000007f3f37220 */ /* 0x000fe20000410000 */
[----:B------:R-:W-:-:S02]  /*1b00*/  HADD2.F32 R196, -RZ, R197.H1_H1 ;  /* 0x300000c5ffc47230 */ /* 0x000fc40000004100 */
[----:B------:R-:W-:Y:S01]  /*1b10*/  FADD.FTZ R201, -R216, R201 ;  /* 0x000000c9d8c97221 */ /* 0x000fe20000010100 */
[----:B------:R-:W-:Y:S01]  /*1b20*/  FMUL.FTZ R7, R207, UR26 ;  /* 0x0000001acf077c20 */ /* 0x000fe20008410000 */
[----:B------:R-:W-:Y:S01]  /*1b30*/  FADD.FTZ R116, R116, R13 ;  /* 0x0000000d74747221 */ /* 0x000fe20000010000 */
[-C--:B------:R-:W-:Y:S01]  /*1b40*/  FFMA.FTZ R84, R9, R13.reuse, R84 ;  /* 0x0000000d09547223 */ /* 0x080fe20000010054 */
[----:B------:R-:W-:Y:S01]  /*1b50*/  FMUL.FTZ R236, R236, R13 ;  /* 0x0000000decec7220 */ /* 0x000fe20000410000 */
[----:B------:R-:W-:Y:S02]  /*1b60*/  HADD2.F32 R198, -RZ, R198.H1_H1 ;  /* 0x300000c6ffc67230 */ /* 0x000fe40000004100 */
        /* <DEDUP_REMOVED lines=12> */
[----:B------:R-:W-:Y:S02]  /*1c30*/  HADD2.F32 R196, -RZ, R199.H1_H1 ;  /* 0x300000c7ffc47230 */ /* 0x000fe40000004100 */
[----:B------:R-:W-:-:S05]  /*1c40*/  HADD2.F32 R199, -RZ, R47.H1_H1 ;  /* 0x3000002fffc77230 */ /* 0x000fca0000004100 */
[----:B------:R-:W-:Y:S01]  /*1c50*/  FMUL.FTZ R204, R199, R196 ;  /* 0x000000c4c7cc7220 */ /* 0x000fe20000410000 */
[----:B------:R-:W-:Y:S01]  /*1c60*/  FADD.FTZ R198, R198, R243 ;  /* 0x000000f3c6c67221 */ /* 0x000fe20000010000 */
[----:B------:R-:W-:-:S03]  /*1c70*/  FFMA.FTZ R200, R4, R243, R197 ;  /* 0x000000f304c87223 */ /* 0x000fc600000100c5 */
[----:B------:R0:W-:Y:S01]  /*1c80*/  STL [R1+0xc], R204 ;  /* 0x00000ccc01007387 */ /* 0x0001e20000100800 */
[----:B------:R-:W-:Y:S01]  /*1c90*/  FADD.FTZ R197, R198, R239 ;  /* 0x000000efc6c57221 */ /* 0x000fe20000010000 */
[----:B------:R-:W-:Y:S01]  /*1ca0*/  FFMA.FTZ R200, R7, R239, R200 ;  /* 0x000000ef07c87223 */ /* 0x000fe200000100c8 */
[----:B------:R-:W-:Y:S02]  /*1cb0*/  FADD.FTZ R17, -R216, R202 ;  /* 0x000000cad8117221 */ /* 0x000fe40000010100 */
[----:B------:R-:W-:Y:S01]  /*1cc0*/  FADD.FTZ R198, R197, R236 ;  /* 0x000000ecc5c67221 */ /* 0x000fe20000010000 */
[----:B------:R-:W-:Y:S01]  /*1cd0*/  FFMA.FTZ R200, R9, R236, R200 ;  /* 0x000000ec09c87223 */ /* 0x000fe200000100c8 */
[----:B------:R-:W-:Y:S01]  /*1ce0*/  FMUL.FTZ R17, R17, UR26 ;  /* 0x0000001a11117c20 */ /* 0x000fe20008410000 */
[----:B------:R-:W-:Y:S01]  /*1cf0*/  FMUL.FTZ R224, R224, R201 ;  /* 0x000000c9e0e07220 */ /* 0x000fe20000410000 */
[----:B------:R-:W-:Y:S01]  /*1d00*/  FADD.FTZ R203, -R216, R203 ;  /* 0x000000cbd8cb7221 */ /* 0x000fe20000010100 */
[----:B------:R-:W-:Y:S01]  /*1d10*/  FADD.FTZ R197, R198, R233 ;  /* 0x000000e9c6c57221 */ /* 0x000fe20000010000 */
[----:B------:R-:W-:-:S02]  /*1d20*/  FFMA.FTZ R200, R13, R233, R200 ;  /* 0x000000e90dc87223 */ /* 0x000fc400000100c8 */
        /* <DEDUP_REMOVED lines=8> */
[----:B0-----:R-:W-:-:S07]  /*1db0*/  FFMA.FTZ R227, R251, R204, R200 ;  /* 0x000000ccfbe37223 */ /* 0x001fce00000100c8 */
.L_x_9652:
[----:B------:R-:W-:Y:S05]  /*1dc0*/  BSYNC.RECONVERGENT B1 ;  /* 0x0000000000017941 */ /* 0x000fea0003800200 */
.L_x_9651:
        /* <DEDUP_REMOVED lines=11> */
[--C-:B-----5:R-:W-:Y:S02]  /*1e80*/  HADD2.F32 R232, -RZ, R52.reuse.H1_H1 ;  /* 0x30000034ffe87230 */ /* 0x120fe40000004100 */
[----:B------:R-:W-:Y:S02]  /*1e90*/  HADD2.F32 R231, -RZ, R53.H0_H0 ;  /* 0x20000035ffe77230 */ /* 0x000fe40000004100 */
[----:B------:R-:W-:Y:S02]  /*1ea0*/  HADD2.F32 R235, -RZ, R52.H0_H0 ;  /* 0x20000034ffeb7230 */ /* 0x000fe40000004100 */
[----:B------:R-:W-:Y:S02]  /*1eb0*/  HADD2.F32 R222, -RZ, R54.H0_H0 ;  /* 0x20000036ffde7230 */ /* 0x000fe40000004100 */
[----:B0-----:R-:W-:-:S05]  /*1ec0*/  @P0 IMAD.WIDE.U32 R10, R215, 0x20, R10 ;  /* 0x00000020d70a0825 */ /* 0x001fca00078e000a */
[----:B------:R-:W5:Y:S04]  /*1ed0*/  @P0 LDG.E.128 R184, desc[UR10][R10.64] ;  /* 0x0000000a0ab80981 */ /* 0x000f68000c1e1d00 */
[----:B------:R0:W5:Y:S01]  /*1ee0*/  @P0 LDG.E.128 R188, desc[UR10][R10.64+0x10] ;  /* 0x0000100a0abc0981 */ /* 0x000162000c1e1d00 */
[----:B------:R-:W-:Y:S02]  /*1ef0*/  HADD2.F32 R223, -RZ, R53.H1_H1 ;  /* 0x30000035ffdf7230 */ /* 0x000fe40000004100 */
[----:B------:R-:W-:Y:S02]  /*1f00*/  HADD2.F32 R220, -RZ, R55.H0_H0 ;  /* 0x20000037ffdc7230 */ /* 0x000fe40000004100 */
[----:B------:R-:W-:Y:S02]  /*1f10*/  HADD2.F32 R221, -RZ, R54.H1_H1 ;  /* 0x30000036ffdd7230 */ /* 0x000fe40000004100 */
[C---:B--2---:R-:W-:Y:S01]  /*1f20*/  FADD.FTZ R12, -R216.reuse, R201 ;  /* 0x000000c9d80c7221 */ /* 0x044fe20000010100 */
[----:B------:R-:W-:-:S03]  /*1f30*/  FADD.FTZ R202, -R216, R202 ;  /* 0x000000cad8ca7221 */ /* 0x000fc60000010100 */
[----:B------:R-:W-:Y:S01]  /*1f40*/  FMUL.FTZ R12, R12, UR26 ;  /* 0x0000001a0c0c7c20 */ /* 0x000fe20008410000 */
[--C-:B---3--:R-:W-:Y:S02]  /*1f50*/  HADD2.F32 R201, -RZ, R196.reuse.H0_H0 ;  /* 0x200000c4ffc97230 */ /* 0x108fe40000004100 */
[----:B------:R-:W-:Y:S02]  /*1f60*/  HADD2.F32 R196, -RZ, R196.H1_H1 ;  /* 0x300000c4ffc47230 */ /* 0x000fe40000004100 */
[----:B0-----:R-:W-:-:S03]  /*1f70*/  FMUL.FTZ R11, R202, UR26 ;  /* 0x0000001aca0b7c20 */ /* 0x001fc60008410000 */
[----:B------:R-:W-:Y:S01]  /*1f80*/  FADD.FTZ R121, R121, R196 ;  /* 0x000000c479797221 */ /* 0x000fe20000010000 */
[-C--:B------:R-:W-:Y:S01]  /*1f90*/  FFMA.FTZ R89, R12, R196.reuse, R89 ;  /* 0x000000c40c597223 */ /* 0x080fe20000010059 */
[----:B------:R-:W-:Y:S01]  /*1fa0*/  FMUL.FTZ R232, R232, R196 ;  /* 0x000000c4e8e87220 */ /* 0x000fe20000410000 */
[--C-:B------:R-:W-:Y:S02]  /*1fb0*/  HADD2.F32 R196, -RZ, R197.reuse.H0_H0 ;  /* 0x200000c5ffc47230 */ /* 0x100fe40000004100 */
[C---:B----4-:R-:W-:Y:S01]  /*1fc0*/  FADD.FTZ R15, -R216.reuse, R204 ;  /* 0x000000ccd80f7221 */ /* 0x050fe20000010100 */
[----:B------:R-:W-:Y:S02]  /*1fd0*/  FADD.FTZ R200, -R216, R200 ;  /* 0x000000c8d8c87221 */ /* 0x000fe40000010100 */
[----:B------:R-:W-:Y:S01]  /*1fe0*/  FADD.FTZ R122, R122, R196 ;  /* 0x000000c47a7a7221 */ /* 0x000fe20000010000 */
[-C--:B------:R-:W-:Y:S01]  /*1ff0*/  FFMA.FTZ R90, R11, R196.reuse, R90 ;  /* 0x000000c40b5a7223 */ /* 0x080fe2000001005a */
[----:B------:R-:W-:Y:S01]  /*2000*/  FMUL.FTZ R231, R231, R196 ;  /* 0x000000c4e7e77220 */ /* 0x000fe20000410000 */
[----:B------:R-:W-:-:S02]  /*2010*/  HADD2.F32 R196, -RZ, R197.H1_H1 ;  /* 0x300000c5ffc47230 */ /* 0x000fc40000004100 */
[----:B------:R-:W-:Y:S01]  /*2020*/  FADD.FTZ R16, -R216, R203 ;  /* 0x000000cbd8107221 */ /* 0x000fe20000010100 */
[----:B------:R-:W-:Y:S02]  /*2030*/  HADD2.F32 R197, -RZ, R198.H0_H0 ;  /* 0x200000c6ffc57230 */ /* 0x000fe40000004100 */
[----:B------:R-:W-:Y:S01]  /*2040*/  FMUL.FTZ R15, R15, UR26 ;  /* 0x0000001a0f0f7c20 */ /* 0x000fe20008410000 */
[----:B------:R-:W-:Y:S01]  /*2050*/  FMUL.FTZ R235, R235, R201 ;  /* 0x000000c9ebeb7220 */ /* 0x000fe20000410000 */
[----:B------:R-:W-:Y:S01]  /*2060*/  FMUL.FTZ R10, R200, UR26 ;  /* 0x0000001ac80a7c20 */ /* 0x000fe20008410000 */
[----:B------:R-:W-:Y:S01]  /*2070*/  FMUL.FTZ R16, R16, UR26 ;  /* 0x0000001a10107c20 */ /* 0x000fe20008410000 */
[----:B------:R-:W-:Y:S01]  /*2080*/  FADD.FTZ R124, R124, R197 ;  /* 0x000000c57c7c7221 */ /* 0x000fe20000010000 */
[-C--:B------:R-:W-:Y:S01]  /*2090*/  FFMA.FTZ R92, R15, R197.reuse, R92 ;  /* 0x000000c50f5c7223 */ /* 0x080fe2000001005c */
[----:B------:R-:W-:Y:S01]  /*20a0*/  FMUL.FTZ R222, R222, R197 ;  /* 0x000000c5dede7220 */ /* 0x000fe20000410000 */
[----:B------:R-:W-:Y:S01]  /*20b0*/  FADD.FTZ R206, -R216, R206 ;  /* 0x000000ced8ce7221 */ /* 0x000fe20000010100 */
[----:B------:R-:W-:Y:S01]  /*20c0*/  FADD.FTZ R197, R228, R235 ;  /* 0x000000ebe4c57221 */ /* 0x000fe20000010000 */
[----:B------:R-:W-:Y:S01]  /*20d0*/  FADD.FTZ R120, R120, R201 ;  /* 0x000000c978787221 */ /* 0x000fe20000010000 */
[----:B------:R-:W-:Y:S01]  /*20e0*/  FFMA.FTZ R88, R10, R201, R88 ;  /* 0x000000c90a587223 */ /* 0x000fe20000010058 */
[----:B------:R-:W-:Y:S01]  /*20f0*/  FADD.FTZ R123, R123, R196 ;  /* 0x000000c47b7b7221 */ /* 0x000fe20000010000 */
[-C--:B------:R-:W-:Y:S01]  /*2100*/  FFMA.FTZ R91, R16, R196.reuse, R91 ;  /* 0x000000c4105b7223 */ /* 0x080fe2000001005b */
[----:B------:R-:W-:Y:S01]  /*2110*/  FMUL.FTZ R223, R223, R196 ;  /* 0x000000c4dfdf7220 */ /* 0x000fe20000410000 */
[----:B------:R-:W-:-:S02]  /*2120*/  HADD2.F32 R201, -RZ, R199.H0_H0 ;  /* 0x200000c7ffc97230 */ /* 0x000fc40000004100 */
[----:B------:R-:W-:Y:S01]  /*2130*/  FMUL.FTZ R211, R206, UR26 ;  /* 0x0000001aced37c20 */ /* 0x000fe20008410000 */
[----:B------:R-:W-:Y:S01]  /*2140*/  FADD.FTZ R196, R197, R232 ;  /* 0x000000e8c5c47221 */ /* 0x000fe20000010000 */
[C---:B------:R-:W-:Y:S01]  /*2150*/  FADD.FTZ R205, -R216.reuse, R205 ;  /* 0x000000cdd8cd7221 */ /* 0x040fe20000010100 */
[----:B------:R-:W-:Y:S01]  /*2160*/  FADD.FTZ R207, -R216, R207 ;  /* 0x000000cfd8cf7221 */ /* 0x000fe20000010100 */
[----:B------:R-:W-:Y:S01]  /*2170*/  FADD.FTZ R126, R126, R201 ;  /* 0x000000c97e7e7221 */ /* 0x000fe20000010000 */
[-C--:B------:R-:W-:Y:S01]  /*2180*/  FFMA.FTZ R94, R211, R201.reuse, R94 ;  /* 0x000000c9d35e7223 */ /* 0x080fe2000001005e */
[----:B------:R-:W-:Y:S01]  /*2190*/  FMUL.FTZ R220, R220, R201 ;  /* 0x000000c9dcdc7220 */ /* 0x000fe20000410000 */
[----:B------:R-:W-:Y:S01]  /*21a0*/  FADD.FTZ R200, R196, R231 ;  /* 0x000000e7c4c87221 */ /* 0x000fe20000010000 */
[----:B------:R-:W-:Y:S02]  /*21b0*/  HADD2.F32 R198, -RZ, R198.H1_H1 ;  /* 0x300000c6ffc67230 */ /* 0x000fe40000004100 */
[----:B------:R-:W-:Y:S01]  /*21c0*/  FMUL.FTZ R210, R205, UR26 ;  /* 0x0000001acdd27c20 */ /* 0x000fe20008410000 */
[----:B------:R-:W-:-:S02]  /*21d0*/  HADD2.F32 R196, -RZ, R199.H1_H1 ;  /* 0x300000c7ffc47230 */ /* 0x000fc40000004100 */
[----:B------:R-:W-:Y:S02]  /*21e0*/  HADD2.F32 R201, -RZ, R55.H1_H1 ;  /* 0x30000037ffc97230 */ /* 0x000fe40000004100 */
[----:B------:R-:W-:Y:S01]  /*21f0*/  FFMA.FTZ R227, R10, R235, R227 ;  /* 0x000000eb0ae37223 */ /* 0x000fe200000100e3 */
[----:B------:R-:W-:Y:S01]  /*2200*/  FMUL.FTZ R226, R207, UR26 ;  /* 0x0000001acfe27c20 */ /* 0x000fe20008410000 */
[----:B------:R-:W-:Y:S01]  /*2210*/  FADD.FTZ R125, R125, R198 ;  /* 0x000000c67d7d7221 */ /* 0x000fe20000010000 */
[-C--:B------:R-:W-:Y:S01]  /*2220*/  FFMA.FTZ R93, R210, R198.reuse, R93 ;  /* 0x000000c6d25d7223 */ /* 0x080fe2000001005d */
[----:B------:R-:W-:Y:S01]  /*2230*/  FMUL.FTZ R221, R221, R198 ;  /* 0x000000c6dddd7220 */ /* 0x000fe20000410000 */
[----:B------:R-:W-:Y:S01]  /*2240*/  FMUL.FTZ R215, R201, R196 ;  /* 0x000000c4c9d77220 */ /* 0x000fe20000410000 */
[----:B------:R-:W-:Y:S01]  /*2250*/  FFMA.FTZ R198, R12, R232, R227 ;  /* 0x000000e80cc67223 */ /* 0x000fe200000100e3 */
[----:B------:R0:W-:Y:S03]  /*2260*/  STL [R1+0x8], R226 ;  /* 0x000008e201007387 */ /* 0x0001e60000100800 */
[----:B------:R-:W-:Y:S01]  /*2270*/  FFMA.FTZ R197, R11, R231, R198 ;  /* 0x000000e70bc57223 */ /* 0x000fe200000100c6 */
[----:B------:R0:W-:Y:S01]  /*2280*/  STL [R1+0x4], R215 ;  /* 0x000004d701007387 */ /* 0x0001e20000100800 */
[----:B------:R-:W-:-:S02]  /*2290*/  FADD.FTZ R199, R200, R223 ;  /* 0x000000dfc8c77221 */ /* 0x000fc40000010000 */
[----:B------:R-:W-:Y:S02]  /*22a0*/  FFMA.FTZ R198, R16, R223, R197 ;  /* 0x000000df10c67223 */ /* 0x000fe400000100c5 */
[----:B------:R-:W-:Y:S02]  /*22b0*/  FADD.FTZ R200, R199, R222 ;  /* 0x000000dec7c87221 */ /* 0x000fe40000010000 */
[----:B------:R-:W-:Y:S02]  /*22c0*/  FFMA.FTZ R197, R15, R222, R198 ;  /* 0x000000de0fc57223 */ /* 0x000fe400000100c6 */
[----:B------:R-:W-:Y:S02]  /*22d0*/  FADD.FTZ R199, R200, R221 ;  /* 0x000000ddc8c77221 */ /* 0x000fe40000010000 */
[----:B------:R-:W-:Y:S02]  /*22e0*/  FFMA.FTZ R198, R210, R221, R197 ;  /* 0x000000ddd2c67223 */ /* 0x000fe400000100c5 */
[----:B------:R-:W-:-:S02]  /*22f0*/  FADD.FTZ R199, R199, R220 ;  /* 0x000000dcc7c77221 */ /* 0x000fc40000010000 */
[----:B------:R-:W-:Y:S01]  /*2300*/  FFMA.FTZ R198, R211, R220, R198 ;  /* 0x000000dcd3c67223 */ /* 0x000fe200000100c6 */
[----:B------:R-:W-:Y:S01]  /*2310*/  FADD.FTZ R127, R127, R196 ;  /* 0x000000c47f7f7221 */ /* 0x000fe20000010000 */
[C---:B------:R-:W-:Y:S01]  /*2320*/  FFMA.FTZ R95, R226.reuse, R196, R95 ;  /* 0x000000c4e25f7223 */ /* 0x040fe2000001005f */
[----:B------:R-:W-:Y:S01]  /*2330*/  FADD.FTZ R228, R199, R215 ;  /* 0x000000d7c7e47221 */ /* 0x000fe20000010000 */
[----:B------:R-:W-:Y:S01]  /*2340*/  FFMA.FTZ R227, R226, R215, R198 ;  /* 0x000000d7e2e37223 */ /* 0x000fe200000100c6 */
[----:B0-----:R-:W-:Y:S06]  /*2350*/  BRA `(.L_x_9653) ;  /* 0x0000000000847947 */ /* 0x001fec0003800000 */
.L_x_9646:
        /* <DEDUP_REMOVED lines=33> */
.L_x_9653:
[----:B------:R-:W-:Y:S05]  /*2570*/  BSYNC.RECONVERGENT B0 ;  /* 0x0000000000007941 */ /* 0x000fea0003800200 */
.L_x_9645:
[----:B-1----:R-:W1:Y:S01]  /*2580*/  SHFL.DOWN PT, R197, R228, 0x10, 0x1f ;  /* 0x0a001f00e4c57f89 */ /* 0x002e6200000e0000 */
[----:B------:R-:W-:Y:S03]  /*2590*/  BSSY.RECONVERGENT B0, `(.L_x_9654) ;  /* 0x000001f000007945 */ /* 0x000fe60003800200 */
[----:B------:R-:W2:Y:S01]  /*25a0*/  SHFL.DOWN PT, R196, R227, 0x10, 0x1f ;  /* 0x0a001f00e3c47f89 */ /* 0x000ea200000e0000 */
[----:B------:R-:W3:Y:S01]  /*25b0*/  S2R R205, SR_TID.X ;  /* 0x0000000000cd7919 */ /* 0x000ee20000002100 */
[----:B-1----:R-:W-:Y:S01]  /*25c0*/  FADD.FTZ R197, R197, R228 ;  /* 0x000000e4c5c57221 */ /* 0x002fe20000010000 */
[----:B--2---:R-:W-:-:S04]  /*25d0*/  FADD.FTZ R196, R196, R227 ;  /* 0x000000e3c4c47221 */ /* 0x004fc80000010000 */
[----:B0-----:R-:W0:Y:S04]  /*25e0*/  SHFL.DOWN PT, R198, R197, 0x8, 0x1f ;  /* 0x09001f00c5c67f89 */ /* 0x001e2800000e0000 */
        /* <DEDUP_REMOVED lines=25> */
.L_x_9655:
[----:B------:R-:W-:Y:S05]  /*2780*/  BSYNC.RECONVERGENT B0 ;  /* 0x0000000000007941 */ /* 0x000fea0003800200 */
.L_x_9654:
        /* <DEDUP_REMOVED lines=43> */
[----:B------:R-:W-:Y:S01]  /*2a40*/  FMUL.FTZ R199, R199, UR28 ;  /* 0x0000001cc7c77c20 */ /* 0x000fe20008410000 */
[----:B------:R-:W-:Y:S01]  /*2a50*/  FMUL.FTZ R200, R198, UR28 ;  /* 0x0000001cc6c87c20 */ /* 0x000fe20008410000 */
[----:B------:R-:W-:Y:S01]  /*2a60*/  HFMA2 R198, -RZ, RZ, 0, 0 ;  /* 0x00000000ffc67431 */ /* 0x000fe200000001ff */
[----:B------:R-:W-:Y:S02]  /*2a70*/  @P2 LEA.HI.SX32 R198, R196, R205, 0x1d ;  /* 0x000000cdc4c62211 */ /* 0x000fe400078feaff */
[----:B------:R-:W-:Y:S02]  /*2a80*/  R2UR UR9, R199 ;  /* 0x00000000c70972ca */ /* 0x000fe400000e0000 */
[----:B------:R-:W-:Y:S02]  /*2a90*/  FSEL R200, R200, RZ, !P0 ;  /* 0x000000ffc8c87208 */ /* 0x000fe40004000000 */
[----:B--2---:R-:W-:Y:S01]  /*2aa0*/  MOV R199, R202 ;  /* 0x000000ca00c77202 */ /* 0x004fe20000000f00 */
[----:B------:R-:W-:Y:S10]  /*2ab0*/  @!P1 BRA `(.L_x_9657) ;  /* 0x0000001c00649947 */ /* 0x000ff40003800000 */
[----:B------:R-:W-:-:S04]  /*2ac0*/  UISETP.NE.U32.AND UP0, UPT, UR20, URZ, UPT ;  /* 0x000000ff1400728c */ /* 0x000fc8000bf05070 */
[----:B------:R-:W-:Y:S01]  /*2ad0*/  UISETP.NE.AND.EX UP0, UPT, UR21, URZ, UPT, UP0 ;  /* 0x000000ff1500728c */ /* 0x000fe2000bf05300 */
[----:B------:R-:W-:Y:S10]  /*2ae0*/  BRA.U !UP3, `(.L_x_9658) ;  /* 0x000000010b0c7547 */ /* 0x000ff4000b800000 */
[----:B------:R-:W0:Y:S02]  /*2af0*/  LDC.64 R192, c[0x0][0x390] ;  /* 0x0000e400ffc07b82 */ /* 0x000e240000000a00 */
[----:B0-----:R-:W-:-:S06]  /*2b00*/  IMAD.WIDE.U32 R192, R198, 0x10, R192 ;  /* 0x00000010c6c07825 */ /* 0x001fcc00078e00c0 */
[----:B------:R-:W5:Y:S02]  /*2b10*/  LDG.E.128 R192, desc[UR10][R192.64] ;  /* 0x0000000ac0c07981 */ /* 0x000f64000c1e1d00 */
.L_x_9658:
[----:B------:R-:W-:Y:S05]  /*2b20*/  BRA.U UP0, `(.L_x_9659) ;  /* 0x0000000d00d47547 */ /* 0x000fea000b800000 */
[----:B------:R-:W-:-:S04]  /*2b30*/  UISETP.NE.U32.AND UP0, UPT, UR4, URZ, UPT ;  /* 0x000000ff0400728c */ /* 0x000fc8000bf05070 */
[----:B------:R-:W-:-:S09]  /*2b40*/  UISETP.NE.AND.EX UP0, UPT, UR5, URZ, UPT, UP0 ;  /* 0x000000ff0500728c */ /* 0x000fd2000bf05300 */
[----:B------:R-:W-:Y:S05]  /*2b50*/  BRA.U UP0, `(.L_x_9660) ;  /* 0x0000000500ac7547 */ /* 0x000fea000b800000 */
[----:B------:R-:W-:Y:S05]  /*2b60*/  BRA.U !UP3, `(.L_x_9661) ;  /* 0x000000010b307547 */ /* 0x000fea000b800000 */
[----:B------:R-:W-:Y:S01]  /*2b70*/  FFMA.FTZ R197, R212, UR9, R200 ;  /* 0x00000009d4c57c23 */ /* 0x000fe200080100c8 */
[----:B------:R-:W-:Y:S01]  /*2b80*/  ISETP.LT.AND P0, PT, RZ, UR27, PT ;  /* 0x0000001bff007c0c */ /* 0x000fe2000bf01270 */
[----:B-----5:R-:W-:Y:S02]  /*2b90*/  HADD2.F32 R196, -RZ, R32.H0_H0 ;  /* 0x20000020ffc47230 */ /* 0x020fe40000004100 */
[----:B------:R-:W-:-:S04]  /*2ba0*/  FADD.FTZ R197, R242, -R197 ;  /* 0x800000c5f2c57221 */ /* 0x000fc80000010000 */
[----:B------:R-:W-:-:S05]  /*2bb0*/  FMUL.FTZ R197, R197, UR26 ;  /* 0x0000001ac5c57c20 */ /* 0x000fca0008410000 */
[----:B------:R-:W-:-:S05]  /*2bc0*/  FSEL R197, R197, RZ, P0 ;  /* 0x000000ffc5c57208 */ /* 0x000fca0000000000 */
[----:B------:R-:W-:-:S04]  /*2bd0*/  FMUL.FTZ R197, R197, UR29 ;  /* 0x0000001dc5c57c20 */ /* 0x000fc80008410000 */
[----:B------:R-:W-:Y:S01]  /*2be0*/  FMUL.FTZ R201, R197, R196 ;  /* 0x000000c4c5c97220 */ /* 0x000fe20000410000 */
[----:B------:R-:W-:-:S04]  /*2bf0*/  HADD2.F32 R196, -RZ, R192.H0_H0 ;  /* 0x200000c0ffc47230 */ /* 0x000fc80000004100 */
[----:B------:R-:W-:Y:S01]  /*2c00*/  F2FP.F16.F32.PACK_AB R201, RZ, R201 ;  /* 0x000000c9ffc9723e */ /* 0x000fe200000000ff */
[----:B------:R-:W-:-:S03]  /*2c10*/  FFMA.FTZ R128, R197, R196, R128 ;  /* 0x000000c4c5807223 */ /* 0x000fc60000010080 */
[----:B------:R-:W-:-:S07]  /*2c20*/  PRMT R164, R201, 0x7610, R164 ;  /* 0x00007610c9a47816 */ /* 0x000fce00000000a4 */
.L_x_9661:
[----:B------:R-:W-:Y:S05]  /*2c30*/  BRA.U !UP3, `(.L_x_9662) ;  /* 0x000000010b307547 */ /* 0x000fea000b800000 */
[----:B------:R-:W-:Y:S01]  /*2c40*/  FFMA.FTZ R197, R217, UR9, R200 ;  /* 0x00000009d9c57c23 */ /* 0x000fe200080100c8 */
[----:B------:R-:W-:-:S03]  /*2c50*/  ISETP.LT.AND P0, PT, RZ, UR27, PT ;  /* 0x0000001bff007c0c */ /* 0x000fc6000bf01270 */
[----:B------:R-:W-:-:S04]  /*2c60*/  FADD.FTZ R197, R248, -R197 ;  /* 0x800000c5f8c57221 */ /* 0x000fc80000010000 */
[----:B------:R-:W-:-:S05]  /*2c70*/  FMUL.FTZ R197, R197, UR26 ;  /* 0x0000001ac5c57c20 */ /* 0x000fca0008410000 */
[----:B------:R-:W-:-:S05]  /*2c80*/  FSEL R197, R197, RZ, P0 ;  /* 0x000000ffc5c57208 */ /* 0x000fca0000000000 */
[----:B------:R-:W-:Y:S01]  /*2c90*/  FMUL.FTZ R196, R197, UR29 ;  /* 0x0000001dc5c47c20 */ /* 0x000fe20008410000 */
[----:B-----5:R-:W-:-:S05]  /*2ca0*/  HADD2.F32 R197, -RZ, R32.H1_H1 ;  /* 0x30000020ffc57230 */ /* 0x020fca0000004100 */
[----:B------:R-:W-:Y:S01]  /*2cb0*/  FMUL.FTZ R201, R196, R197 ;  /* 0x000000c5c4c97220 */ /* 0x000fe20000410000 */
[----:B------:R-:W-:-:S04]  /*2cc0*/  HADD2.F32 R197, -RZ, R192.H1_H1 ;  /* 0x300000c0ffc57230 */ /* 0x000fc80000004100 */
[----:B------:R-:W-:Y:S01]  /*2cd0*/  F2FP.F16.F32.PACK_AB R201, RZ, R201 ;  /* 0x000000c9ffc9723e */ /* 0x000fe200000000ff */
[----:B------:R-:W-:-:S03]  /*2ce0*/  FFMA.FTZ R129, R196, R197, R129 ;  /* 0x000000c5c4817223 */ /* 0x000fc60000010081 */
[----:B------:R-:W-:-:S07]  /*2cf0*/  PRMT R164, R164, 0x5410, R201 ;  /* 0x00005410a4a47816 */ /* 0x000fce00000000c9 */
.L_x_9662:
[----:B------:R-:W-:Y:S05]  /*2d00*/  BRA.U !UP3, `(.L_x_9663) ;  /* 0x000000010b307547 */ /* 0x000fea000b800000 */
[----:B-----5:R-:W-:Y:S01]  /*2d10*/  FFMA.FTZ R196, R2, UR9, R200 ;  /* 0x0000000902c47c23 */ /* 0x020fe200080100c8 */
[----:B------:R-:W-:-:S03]  /*2d20*/  ISETP.LT.AND P0, PT, RZ, UR27, PT ;  /* 0x0000001bff007c0c */ /* 0x000fc6000bf01270 */
[----:B------:R-:W-:-:S04]  /*2d30*/  FADD.FTZ R196, R245, -R196 ;  /* 0x800000c4f5c47221 */ /* 0x000fc80000010000 */
[----:B------:R-:W-:-:S05]  /*2d40*/  FMUL.FTZ R196, R196, UR26 ;  /* 0x0000001ac4c47c20 */ /* 0x000fca0008410000 */
[----:B------:R-:W-:-:S05]  /*2d50*/  FSEL R196, R196, RZ, P0 ;  /* 0x000000ffc4c47208 */ /* 0x000fca0000000000 */
[----:B------:R-:W-:Y:S01]  /*2d60*/  FMUL.FTZ R197, R196, UR29 ;  /* 0x0000001dc4c57c20 */ /* 0x000fe20008410000 */
[----:B------:R-:W-:-:S05]  /*2d70*/  HADD2.F32 R196, -RZ, R33.H0_H0 ;  /* 0x20000021ffc47230 */ /* 0x000fca0000004100 */
[----:B------:R-:W-:Y:S01]  /*2d80*/  FMUL.FTZ R201, R197, R196 ;  /* 0x000000c4c5c97220 */ /* 0x000fe20000410000 */
[----:B------:R-:W-:-:S04]  /*2d90*/  HADD2.F32 R196, -RZ, R193.H0_H0 ;  /* 0x200000c1ffc47230 */ /* 0x000fc80000004100 */
[----:B------:R-:W-:Y:S01]  /*2da0*/  F2FP.F16.F32.PACK_AB R201, RZ, R201 ;  /* 0x000000c9ffc9723e */ /* 0x000fe200000000ff */
[----:B------:R-:W-:-:S03]  /*2db0*/  FFMA.FTZ R130, R197, R196, R130 ;  /* 0x000000c4c5827223 */ /* 0x000fc60000010082 */
[----:B------:R-:W-:-:S07]  /*2dc0*/  PRMT R165, R201, 0x7610, R165 ;  /* 0x00007610c9a57816 */ /* 0x000fce00000000a5 */
.L_x_9663:
[----:B------:R-:W-:Y:S05]  /*2dd0*/  BRA.U !UP3, `(.L_x_9664) ;  /* 0x000000010b307547 */ /* 0x000fea000b800000 */
[----:B-----5:R-:W-:Y:S01]  /*2de0*/  FFMA.FTZ R196, R5, UR9, R200 ;  /* 0x0000000905c47c23 */ /* 0x020fe200080100c8 */
[----:B------:R-:W-:Y:S01]  /*2df0*/  ISETP.LT.AND P0, PT, RZ, UR27, PT ;  /* 0x0000001bff007c0c */ /* 0x000fe2000bf01270 */
[----:B------:R-:W-:Y:S02]  /*2e00*/  HADD2.F32 R197, -RZ, R33.H1_H1 ;  /* 0x30000021ffc57230 */ /* 0x000fe40000004100 */
[----:B------:R-:W-:-:S04]  /*2e10*/  FADD.FTZ R196, R241, -R196 ;  /* 0x800000c4f1c47221 */ /* 0x000fc80000010000 */
[----:B------:R-:W-:-:S05]  /*2e20*/  FMUL.FTZ R196, R196, UR26 ;  /* 0x0000001ac4c47c20 */ /* 0x000fca0008410000 */
[----:B------:R-:W-:-:S05]  /*2e30*/  FSEL R196, R196, RZ, P0 ;  /* 0x000000ffc4c47208 */ /* 0x000fca0000000000 */
[----:B------:R-:W-:-:S04]  /*2e40*/  FMUL.FTZ R196, R196, UR29 ;  /* 0x0000001dc4c47c20 */ /* 0x000fc80008410000 */
[----:B------:R-:W-:Y:S01]  /*2e50*/  FMUL.FTZ R201, R196, R197 ;  /* 0x000000c5c4c97220 */ /* 0x000fe20000410000 */
[----:B------:R-:W-:-:S04]  /*2e60*/  HADD2.F32 R197, -RZ, R193.H1_H1 ;  /* 0x300000c1ffc57230 */ /* 0x000fc80000004100 */
[----:B------:R-:W-:Y:S01]  /*2e70*/  F2FP.F16.F32.PACK_AB R201, RZ, R201 ;  /* 0x000000c9ffc9723e */ /* 0x000fe200000000ff */
[----:B------:R-:W-:-:S03]  /*2e80*/  FFMA.FTZ R131, R196, R197, R131 ;  /* 0x000000c5c4837223 */ /* 0x000fc60000010083 */
[----:B------:R-:W-:-:S07]  /*2e90*/  PRMT R165, R165, 0x5410, R201 ;  /* 0x00005410a5a57816 */ /* 0x000fce00000000c9 */
.L_x_9664:
        /* <DEDUP_REMOVED lines=13> */
.L_x_9665:
        /* <DEDUP_REMOVED lines=13> */
.L_x_9666:
[----:B------:R-:W-:Y:S05]  /*3040*/  BRA.U !UP3, `(.L_x_9667) ;  /* 0x000000010b307547 */ /* 0x000fea000b800000 */
[----:B------:R-:W-:Y:S01]  /*3050*/  FFMA.FTZ R196, R209, UR9, R200 ;  /* 0x00000009d1c47c23 */ /* 0x000fe200080100c8 */
[----:B------:R-:W-:-:S03]  /*3060*/  ISETP.LT.AND P0, PT, RZ, UR27, PT ;  /* 0x0000001bff007c0c */ /* 0x000fc6000bf01270 */
[----:B------:R-:W-:-:S04]  /*3070*/  FADD.FTZ R196, R229, -R196 ;  /* 0x800000c4e5c47221 */ /* 0x000fc80000010000 */
[----:B------:R-:W-:-:S05]  /*3080*/  FMUL.FTZ R196, R196, UR26 ;  /* 0x0000001ac4c47c20 */ /* 0x000fca0008410000 */
[----:B------:R-:W-:-:S05]  /*3090*/  FSEL R196, R196, RZ, P0 ;  /* 0x000000ffc4c47208 */ /* 0x000fca0000000000 */
[----:B------:R-:W-:Y:S01]  /*30a0*/  FMUL.FTZ R197, R196, UR29 ;  /* 0x0000001dc4c57c20 */ /* 0x000fe20008410000 */
[----:B-----5:R-:W-:-:S05]  /*30b0*/  HADD2.F32 R196, -RZ, R35.H0_H0 ;  /* 0x20000023ffc47230 */ /* 0x020fca0000004100 */
[----:B------:R-:W-:Y:S01]  /*30c0*/  FMUL.FTZ R201, R197, R196 ;  /* 0x000000c4c5c97220 */ /* 0x000fe20000410000 */
[----:B------:R-:W-:-:S04]  /*30d0*/  HADD2.F32 R196, -RZ, R195.H0_H0 ;  /* 0x200000c3ffc47230 */ /* 0x000fc80000004100 */
[----:B------:R-:W-:Y:S01]  /*30e0*/  F2FP.F16.F32.PACK_AB R201, RZ, R201 ;  /* 0x000000c9ffc9723e */ /* 0x000fe200000000ff */
[----:B------:R-:W-:-:S03]  /*30f0*/  FFMA.FTZ R134, R197, R196, R134 ;  /* 0x000000c4c5867223 */ /* 0x000fc60000010086 */
[----:B------:R-:W-:-:S07]  /*3100*/  PRMT R167, R201, 0x7610, R167 ;  /* 0x00007610c9a77816 */ /* 0x000fce00000000a7 */
.L_x_9667:
[----:B------:R-:W-:Y:S05]  /*3110*/  BRA.U !UP3, `(.L_x_9668) ;  /* 0x000000150b9c7547 */ /* 0x000fea000b800000 */
[----:B------:R-:W2:Y:S04]  /*3120*/  LDL R196, [R1] ;  /* 0x0000000001c47983 */ /* 0x000ea80000100800 */
[----:B------:R-:W3:Y:S01]  /*3130*/  LDL R197, [R1+0x14] ;  /* 0x0000140001c57983 */ /* 0x000ee20000100800 */
[----:B------:R-:W-:Y:S01]  /*3140*/  ISETP.LT.AND P0, PT, RZ, UR27, PT ;  /* 0x0000001bff007c0c */ /* 0x000fe2000bf01270 */
[----:B--2---:R-:W-:-:S04]  /*3150*/  FFMA.FTZ R196, R196, UR9, R200 ;  /* 0x00000009c4c47c23 */ /* 0x004fc800080100c8 */
[----:B---3--:R-:W-:-:S04]  /*3160*/  FADD.FTZ R196, R197, -R196 ;  /* 0x800000c4c5c47221 */ /* 0x008fc80000010000 */
[----:B------:R-:W-:Y:S01]  /*3170*/  FMUL.FTZ R196, R196, UR26 ;  /* 0x0000001ac4c47c20 */ /* 0x000fe20008410000 */
[----:B-----5:R-:W-:-:S04]  /*3180*/  HADD2.F32 R197, -RZ, R35.H1_H1 ;  /* 0x30000023ffc57230 */ /* 0x020fc80000004100 */
[----:B------:R-:W-:-:S05]  /*3190*/  FSEL R196, R196, RZ, P0 ;  /* 0x000000ffc4c47208 */ /* 0x000fca0000000000 */
[----:B------:R-:W-:-:S04]  /*31a0*/  FMUL.FTZ R196, R196, UR29 ;  /* 0x0000001dc4c47c20 */ /* 0x000fc80008410000 */
[----:B------:R-:W-:Y:S01]  /*31b0*/  FMUL.FTZ R201, R196, R197 ;  /* 0x000000c5c4c97220 */ /* 0x000fe20000410000 */
[----:B------:R-:W-:-:S04]  /*31c0*/  HADD2.F32 R197, -RZ, R195.H1_H1 ;  /* 0x300000c3ffc57230 */ /* 0x000fc80000004100 */
[----:B------:R-:W-:Y:S01]  /*31d0*/  F2FP.F16.F32.PACK_AB R201, RZ, R201 ;  /* 0x000000c9ffc9723e */ /* 0x000fe200000000ff */
[----:B------:R-:W-:-:S03]  /*31e0*/  FFMA.FTZ R135, R196, R197, R135 ;  /* 0x000000c5c4877223 */ /* 0x000fc60000010087 */
[----:B------:R-:W-:Y:S01]  /*31f0*/  PRMT R167, R167, 0x5410, R201 ;  /* 0x00005410a7a77816 */ /* 0x000fe200000000c9 */
[----:B------:R-:W-:Y:S06]  /*3200*/  BRA `(.L_x_9668) ;  /* 0x0000001400607947 */ /* 0x000fec0003800000 */
.L_x_9660:
[----:B------:R-:W2:Y:S04]  /*3210*/  LDL R196, [R1] ;  /* 0x0000000001c47983 */ /* 0x000ea80000100800 */
[----:B------:R-:W3:Y:S01]  /*3220*/  LDL R197, [R1+0x14] ;  /* 0x0000140001c57983 */ /* 0x000ee20000100800 */
[--C-:B------:R-:W-:Y:S01]  /*3230*/  FFMA.FTZ R71, R18, UR9, R200.reuse ;  /* 0x0000000912477c23 */ /* 0x100fe200080100c8 */
[--C-:B-----5:R-:W-:Y:S01]  /*3240*/  FFMA.FTZ R70, R5, UR9, R200.reuse ;  /* 0x0000000905467c23 */ /* 0x120fe200080100c8 */
        /* <DEDUP_REMOVED lines=13> */
[----:B------:R-:W-:Y:S01]  /*3320*/  ISETP.LT.AND P0, PT, RZ, UR27, PT ;  /* 0x0000001bff007c0c */ /* 0x000fe2000bf01270 */
[----:B------:R-:W-:Y:S01]  /*3330*/  FMUL.FTZ R70, R70, UR26 ;  /* 0x0000001a46467c20 */ /* 0x000fe20008410000 */
[----:B------:R-:W-:Y:S01]  /*3340*/  FMUL.FTZ R68, R68, UR26 ;  /* 0x0000001a44447c20 */ /* 0x000fe20008410000 */
[----:B------:R-:W-:Y:S01]  /*3350*/  FMUL.FTZ R69, R69, UR26 ;  /* 0x0000001a45457c20 */ /* 0x000fe20008410000 */
[----:B------:R-:W-:Y:S01]  /*3360*/  FMUL.FTZ R163, R160, UR26 ;  /* 0x0000001aa0a37c20 */ /* 0x000fe20008410000 */
[----:B------:R-:W-:-:S02]  /*3370*/  FSEL R160, R71, RZ, P0 ;  /* 0x000000ff47a07208 */ /* 0x000fc40000000000 */
[----:B------:R-:W-:Y:S02]  /*3380*/  FSEL R71, R70, RZ, P0 ;  /* 0x000000ff46477208 */ /* 0x000fe40000000000 */
[----:B------:R-:W-:Y:S01]  /*3390*/  FSEL R70, R163, RZ, P0 ;  /* 0x000000ffa3467208 */ /* 0x000fe20000000000 */
[----:B--2---:R-:W-:-:S04]  /*33a0*/  FFMA.FTZ R196, R196, UR9, R200 ;  /* 0x00000009c4c47c23 */ /* 0x004fc800080100c8 */
[----:B---3--:R-:W-:Y:S01]  /*33b0*/  FADD.FTZ R201, R197, -R196 ;  /* 0x800000c4c5c97221 */ /* 0x008fe20000010000 */
[----:B------:R-:W-:Y:S01]  /*33c0*/  FMUL.FTZ R196, R161, UR26 ;  /* 0x0000001aa1c47c20 */ /* 0x000fe20008410000 */
[----:B------:R-:W-:Y:S01]  /*33d0*/  FMUL.FTZ R197, R162, UR26 ;  /* 0x0000001aa2c57c20 */ /* 0x000fe20008410000 */
[----:B------:R-:W-:Y:S01]  /*33e0*/  FSEL R162, R68, RZ, P0 ;  /* 0x000000ff44a27208 */ /* 0x000fe20000000000 */
[----:B------:R-:W-:Y:S01]  /*33f0*/  FMUL.FTZ R201, R201, UR26 ;  /* 0x0000001ac9c97c20 */ /* 0x000fe20008410000 */
[----:B------:R-:W-:Y:S02]  /*3400*/  FSEL R161, R69, RZ, P0 ;  /* 0x000000ff45a17208 */ /* 0x000fe40000000000 */
[----:B------:R-:W-:Y:S02]  /*3410*/  FSEL R69, R196, RZ, P0 ;  /* 0x000000ffc4457208 */ /* 0x000fe40000000000 */
[----:B------:R-:W-:Y:S02]  /*3420*/  FSEL R68, R197, RZ, P0 ;  /* 0x000000ffc5447208 */ /* 0x000fe40000000000 */
[----:B------:R-:W-:Y:S01]  /*3430*/  FSEL R163, R201, RZ, P0 ;  /* 0x000000ffc9a37208 */ /* 0x000fe20000000000 */
[----:B------:R-:W-:Y:S06]  /*3440*/  BRA.U !UP3, `(.L_x_9669) ;  /* 0x000000010b307547 */ /* 0x000fec000b800000 */
[----:B------:R-:W-:Y:S01]  /*3450*/  FFMA.FTZ R197, R212, UR9, R200 ;  /* 0x00000009d4c57c23 */ /* 0x000fe200080100c8 */
[----:B------:R-:W-:Y:S01]  /*3460*/  ISETP.LT.AND P0, PT, RZ, UR27, PT ;  /* 0x0000001bff007c0c */ /* 0x000fe2000bf01270 */
[----:B------:R-:W-:Y:S02]  /*3470*/  HADD2.F32 R196, -RZ, R32.H0_H0 ;  /* 0x20000020ffc47230 */ /* 0x000fe40000004100 */
        /* <DEDUP_REMOVED lines=9> */
.L_x_9669:
[----:B------:R-:W-:Y:S05]  /*3510*/  BRA.U !UP3, `(.L_x_9670) ;  /* 0x000000010b307547 */ /* 0x000fea000b800000 */
[----:B------:R-:W-:Y:S01]  /*3520*/  FFMA.FTZ R197, R217, UR9, R200 ;  /* 0x00000009d9c57c23 */ /* 0x000fe200080100c8 */
[----:B------:R-:W-:-:S03]  /*3530*/  ISETP.LT.AND P0, PT, RZ, UR27, PT ;  /* 0x0000001bff007c0c */ /* 0x000fc6000bf01270 */
[----:B------:R-:W-:-:S04]  /*3540*/  FADD.FTZ R197, R248, -R197 ;  /* 0x800000c5f8c57221 */ /* 0x000fc80000010000 */
[----:B------:R-:W-:-:S05]  /*3550*/  FMUL.FTZ R197, R197, UR26 ;  /* 0x0000001ac5c57c20 */ /* 0x000fca0008410000 */
[----:B------:R-:W-:-:S05]  /*3560*/  FSEL R197, R197, RZ, P0 ;  /* 0x000000ffc5c57208 */ /* 0x000fca0000000000 */
[----:B------:R-:W-:Y:S01]  /*3570*/  FMUL.FTZ R196, R197, UR29 ;  /* 0x0000001dc5c47c20 */ /* 0x000fe20008410000 */
[----:B------:R-:W-:-:S05]  /*3580*/  HADD2.F32 R197, -RZ, R32.H1_H1 ;  /* 0x30000020ffc57230 */ /* 0x000fca0000004100 */
[----:B------:R-:W-:Y:S01]  /*3590*/  FMUL.FTZ R201, R196, R197 ;  /* 0x000000c5c4c97220 */ /* 0x000fe20000410000 */
[----:B------:R-:W-:-:S04]  /*35a0*/  HADD2.F32 R197, -RZ, R192.H1_H1 ;  /* 0x300000c0ffc57230 */ /* 0x000fc80000004100 */
[----:B------:R-:W-:Y:S01]  /*35b0*/  F2FP.F16.F32.PACK_AB R201, RZ, R201 ;  /* 0x000000c9ffc9723e */ /* 0x000fe200000000ff */
[----:B------:R-:W-:-:S03]  /*35c0*/  FFMA.FTZ R129, R196, R197, R129 ;  /* 0x000000c5c4817223 */ /* 0x000fc60000010081 */
[----:B------:R-:W-:-:S07]  /*35d0*/  PRMT R164, R164, 0x5410, R201 ;  /* 0x00005410a4a47816 */ /* 0x000fce00000000c9 */
.L_x_9670:
[----:B------:R-:W-:Y:S05]  /*35e0*/  BRA.U !UP3, `(.L_x_9671) ;  /* 0x000000010b307547 */ /* 0x000fea000b800000 */
[----:B------:R-:W-:Y:S01]  /*35f0*/  FFMA.FTZ R196, R2, UR9, R200 ;  /* 0x0000000902c47c23 */ /* 0x000fe200080100c8 */
        /* <DEDUP_REMOVED lines=11> */
.L_x_9671:
[----:B------:R-:W-:Y:S05]  /*36b0*/  BRA.U !UP3, `(.L_x_9672) ;  /* 0x000000010b307547 */ /* 0x000fea000b800000 */
[----:B------:R-:W-:Y:S01]  /*36c0*/  FFMA.FTZ R196, R5, UR9, R200 ;  /* 0x0000000905c47c23 */ /* 0x000fe200080100c8 */
        /* <DEDUP_REMOVED lines=11> */
.L_x_9672:
[----:B------:R-:W-:Y:S05]  /*3780*/  BRA.U !UP3, `(.L_x_9673) ;  /* 0x000000010b307547 */ /* 0x000fea000b800000 */
        /* <DEDUP_REMOVED lines=12> */
.L_x_9673:
        /* <DEDUP_REMOVED lines=13> */
.L_x_9674:
        /* <DEDUP_REMOVED lines=13> */
.L_x_9675:
[----:B------:R-:W-:Y:S05]  /*39f0*/  BRA.U !UP3, `(.L_x_9668) ;  /* 0x0000000d0b647547 */ /* 0x000fea000b800000 */
[----:B------:R-:W-:Y:S02]  /*3a00*/  HADD2.F32 R197, -RZ, R35.H1_H1 ;  /* 0x30000023ffc57230 */ /* 0x000fe40000004100 */
[----:B------:R-:W-:Y:S01]  /*3a10*/  FMUL.FTZ R196, R163, UR29 ;  /* 0x0000001da3c47c20 */ /* 0x000fe20008410000 */
[----:B------:R-:W-:-:S03]  /*3a20*/  HADD2.F32 R202, -RZ, R195.H1_H1 ;  /* 0x300000c3ffca7230 */ /* 0x000fc60000004100 */
[-C--:B------:R-:W-:Y:S02]  /*3a30*/  FMUL.FTZ R197, R197, R196.reuse ;  /* 0x000000c4c5c57220 */ /* 0x080fe40000410000 */
[----:B------:R-:W-:-:S03]  /*3a40*/  FFMA.FTZ R135, R202, R196, R135 ;  /* 0x000000c4ca877223 */ /* 0x000fc60000010087 */
[----:B------:R-:W-:-:S04]  /*3a50*/  F2FP.F16.F32.PACK_AB R197, RZ, R197 ;  /* 0x000000c5ffc5723e */ /* 0x000fc800000000ff */
[----:B------:R-:W-:Y:S01]  /*3a60*/  PRMT R167, R167, 0x5410, R197 ;  /* 0x00005410a7a77816 */ /* 0x000fe200000000c5 */
[----:B------:R-:W-:Y:S06]  /*3a70*/  BRA `(.L_x_9668) ;  /* 0x0000000c00447947 */ /* 0x000fec0003800000 */
.L_x_9659:
[----:B------:R-:W-:-:S04]  /*3a80*/  UISETP.NE.U32.AND UP0, UPT, UR4, URZ, UPT ;  /* 0x000000ff0400728c */ /* 0x000fc8000bf05070 */
[----:B------:R-:W-:-:S09]  /*3a90*/  UISETP.NE.AND.EX UP0, UPT, UR5, URZ, UPT, UP0 ;  /* 0x000000ff0500728c */ /* 0x000fd2000bf05300 */
[----:B------:R-:W-:Y:S05]  /*3aa0*/  BRA.U UP0, `(.L_x_9676) ;  /* 0x0000000500ac7547 */ /* 0x000fea000b800000 */
[----:B------:R-:W-:Y:S05]  /*3ab0*/  BRA.U !UP3, `(.L_x_9677) ;  /* 0x000000010b307547 */ /* 0x000fea000b800000 */
[----:B------:R-:W-:Y:S01]  /*3ac0*/  PLOP3.LUT P0, PT, PT, PT, UP2, 0x80, 0x8 ;  /* 0x000000000008781c */ /* 0x000fe20003f0f028 */
[----:B-----5:R-:W-:Y:S01]  /*3ad0*/  HADD2.F32 R201, -RZ, R192.H0_H0 ;  /* 0x200000c0ffc97230 */ /* 0x020fe20000004100 */
[----:B------:R-:W-:-:S11]  /*3ae0*/  MOV R196, R24 ;  /* 0x0000001800c47202 */ /* 0x000fd60000000f00 */
[----:B------:R-:W-:-:S04]  /*3af0*/  @P0 FFMA.FTZ R197, R212, UR9, R200 ;  /* 0x00000009d4c50c23 */ /* 0x000fc800080100c8 */
[----:B------:R-:W-:-:S04]  /*3b00*/  @P0 FADD.FTZ R197, R242, -R197 ;  /* 0x800000c5f2c50221 */ /* 0x000fc80000010000 */
[----:B------:R-:W-:-:S04]  /*3b10*/  @P0 FFMA.FTZ R196, R197, UR26, R24 ;  /* 0x0000001ac5c40c23 */ /* 0x000fc80008010018 */
[----:B------:R-:W-:Y:S01]  /*3b20*/  FMUL.FTZ R197, R196, UR29 ;  /* 0x0000001dc4c57c20 */ /* 0x000fe20008410000 */
[----:B------:R-:W-:-:S03]  /*3b30*/  HADD2.F32 R196, -RZ, R32.H0_H0 ;  /* 0x20000020ffc47230 */ /* 0x000fc60000004100 */
[-C--:B------:R-:W-:Y:S02]  /*3b40*/  FFMA.FTZ R128, R201, R197.reuse, R128 ;  /* 0x000000c5c9807223 */ /* 0x080fe40000010080 */
[----:B------:R-:W-:-:S05]  /*3b50*/  FMUL.FTZ R196, R196, R197 ;  /* 0x000000c5c4c47220 */ /* 0x000fca0000410000 */
[----:B------:R-:W-:-:S04]  /*3b60*/  F2FP.F16.F32.PACK_AB R196, RZ, R196 ;  /* 0x000000c4ffc4723e */ /* 0x000fc800000000ff */
[----:B------:R-:W-:-:S07]  /*3b70*/  PRMT R164, R196, 0x7610, R164 ;  /* 0x00007610c4a47816 */ /* 0x000fce00000000a4 */
.L_x_9677:
[----:B------:R-:W-:Y:S05]  /*3b80*/  BRA.U !UP3, `(.L_x_9678) ;  /* 0x000000010b307547 */ /* 0x000fea000b800000 */
[----:B------:R-:W-:Y:S02]  /*3b90*/  PLOP3.LUT P0, PT, PT, PT, UP2, 0x80, 0x8 ;  /* 0x000000000008781c */ /* 0x000fe40003f0f028 */
[----:B-----5:R-:W-:-:S11]  /*3ba0*/  MOV R196, R25 ;  /* 0x0000001900c47202 */ /* 0x020fd60000000f00 */
[----:B------:R-:W-:-:S04]  /*3bb0*/  @P0 FFMA.FTZ R197, R217, UR9, R200 ;  /* 0x00000009d9c50c23 */ /* 0x000fc800080100c8 */
[----:B------:R-:W-:Y:S01]  /*3bc0*/  @P0 FADD.FTZ R202, R248, -R197 ;  /* 0x800000c5f8ca0221 */ /* 0x000fe20000010000 */
[----:B------:R-:W-:-:S03]  /*3bd0*/  HADD2.F32 R197, -RZ, R32.H1_H1 ;  /* 0x30000020ffc57230 */ /* 0x000fc60000004100 */
[----:B------:R-:W-:Y:S01]  /*3be0*/  @P0 FFMA.FTZ R196, R202, UR26, R25 ;  /* 0x0000001acac40c23 */ /* 0x000fe20008010019 */
[----:B------:R-:W-:-:S03]  /*3bf0*/  HADD2.F32 R202, -RZ, R192.H1_H1 ;  /* 0x300000c0ffca7230 */ /* 0x000fc60000004100 */
[----:B------:R-:W-:-:S04]  /*3c00*/  FMUL.FTZ R196, R196, UR29 ;  /* 0x0000001dc4c47c20 */ /* 0x000fc80008410000 */
[-C--:B------:R-:W-:Y:S01]  /*3c10*/  FMUL.FTZ R197, R197, R196.reuse ;  /* 0x000000c4c5c57220 */ /* 0x080fe20000410000 */
[----:B------:R-:W-:-:S04]  /*3c20*/  FFMA.FTZ R129, R202, R196, R129 ;  /* 0x000000c4ca817223 */ /* 0x000fc80000010081 */
[----:B------:R-:W-:-:S04]  /*3c30*/  F2FP.F16.F32.PACK_AB R197, RZ, R197 ;  /* 0x000000c5ffc5723e */ /* 0x000fc800000000ff */
[----:B------:R-:W-:-:S07]  /*3c40*/  PRMT R164, R164, 0x5410, R197 ;  /* 0x00005410a4a47816 */ /* 0x000fce00000000c5 */
.L_x_9678:
[----:B------:R-:W-:Y:S05]  /*3c50*/  BRA.U !UP3, `(.L_x_9679) ;  /* 0x000000010b307547 */ /* 0x000fea000b800000 */
[----:B------:R-:W-:Y:S01]  /*3c60*/  PLOP3.LUT P0, PT, PT, PT, UP2, 0x80, 0x8 ;  /* 0x000000000008781c */ /* 0x000fe20003f0f028 */
[----:B-----5:R-:W-:-:S12]  /*3c70*/  HADD2.F32 R201, -RZ, R193.H0_H0 ;  /* 0x200000c1ffc97230 */ /* 0x020fd80000004100 */
[----:B------:R-:W-:-:S04]  /*3c80*/  @P0 FFMA.FTZ R196, R2, UR9, R200 ;  /* 0x0000000902c40c23 */ /* 0x000fc800080100c8 */
[----:B------:R-:W-:Y:S01]  /*3c90*/  @P0 FADD.FTZ R197, R245, -R196 ;  /* 0x800000c4f5c50221 */ /* 0x000fe20000010000 */
[----:B------:R-:W-:-:S03]  /*3ca0*/  MOV R196, R26 ;  /* 0x0000001a00c47202 */ /* 0x000fc60000000f00 */
[----:B------:R-:W-:-:S04]  /*3cb0*/  @P0 FFMA.FTZ R196, R197, UR26, R26 ;  /* 0x0000001ac5c40c23 */ /* 0x000fc8000801001a */
[----:B------:R-:W-:Y:S01]  /*3cc0*/  FMUL.FTZ R197, R196, UR29 ;  /* 0x0000001dc4c57c20 */ /* 0x000fe20008410000 */
[----:B------:R-:W-:-:S03]  /*3cd0*/  HADD2.F32 R196, -RZ, R33.H0_H0 ;  /* 0x20000021ffc47230 */ /* 0x000fc60000004100 */
[-C--:B------:R-:W-:Y:S02]  /*3ce0*/  FFMA.FTZ R130, R201, R197.reuse, R130 ;  /* 0x000000c5c9827223 */ /* 0x080fe40000010082 */
[----:B------:R-:W-:-:S05]  /*3cf0*/  FMUL.FTZ R196, R196, R197 ;  /* 0x000000c5c4c47220 */ /* 0x000fca0000410000 */
[----:B------:R-:W-:-:S04]  /*3d00*/  F2FP.F16.F32.PACK_AB R196, RZ, R196 ;  /* 0x000000c4ffc4723e */ /* 0x000fc800000000ff */
[----:B------:R-:W-:-:S07]  /*3d10*/  PRMT R165, R196, 0x7610, R165 ;  /* 0x00007610c4a57816 */ /* 0x000fce00000000a5 */
.L_x_9679:
[----:B------:R-:W-:Y:S05]  /*3d20*/  BRA.U !UP3, `(.L_x_9680) ;  /* 0x000000010b307547 */ /* 0x000fea000b800000 */
[----:B------:R-:W-:Y:S01]  /*3d30*/  PLOP3.LUT P0, PT, PT, PT, UP2, 0x80, 0x8 ;  /* 0x000000000008781c */ /* 0x000fe20003f0f028 */
[----:B-----5:R-:W-:-:S12]  /*3d40*/  HADD2.F32 R197, -RZ, R33.H1_H1 ;  /* 0x30000021ffc57230 */ /* 0x020fd80000004100 */
[----:B------:R-:W-:-:S04]  /*3d50*/  @P0 FFMA.FTZ R196, R5, UR9, R200 ;  /* 0x0000000905c40c23 */ /* 0x000fc800080100c8 */
[----:B------:R-:W-:Y:S01]  /*3d60*/  @P0 FADD.FTZ R202, R241, -R196 ;  /* 0x800000c4f1ca0221 */ /* 0x000fe20000010000 */
[----:B------:R-:W-:-:S03]  /*3d70*/  MOV R196, R27 ;  /* 0x0000001b00c47202 */ /* 0x000fc60000000f00 */
[----:B------:R-:W-:Y:S01]  /*3d80*/  @P0 FFMA.FTZ R196, R202, UR26, R27 ;  /* 0x0000001acac40c23 */ /* 0x000fe2000801001b */
[----:B------:R-:W-:-:S03]  /*3d90*/  HADD2.F32 R202, -RZ, R193.H1_H1 ;  /* 0x300000c1ffca7230 */ /* 0x000fc60000004100 */
[----:B------:R-:W-:-:S04]  /*3da0*/  FMUL.FTZ R196, R196, UR29 ;  /* 0x0000001dc4c47c20 */ /* 0x000fc80008410000 */
[-C--:B------:R-:W-:Y:S01]  /*3db0*/  FMUL.FTZ R197, R197, R196.reuse ;  /* 0x000000c4c5c57220 */ /* 0x080fe20000410000 */
[----:B------:R-:W-:-:S04]  /*3dc0*/  FFMA.FTZ R131, R202, R196, R131 ;  /* 0x000000c4ca837223 */ /* 0x000fc80000010083 */
[----:B------:R-:W-:-:S04]  /*3dd0*/  F2FP.F16.F32.PACK_AB R197, RZ, R197 ;  /* 0x000000c5ffc5723e */ /* 0x000fc800000000ff */
[----:B------:R-:W-:-:S07]  /*3de0*/  PRMT R165, R165, 0x5410, R197 ;  /* 0x00005410a5a57816 */ /* 0x000fce00000000c5 */
.L_x_9680:
        /* <DEDUP_REMOVED lines=13> */
.L_x_9681:
        /* <DEDUP_REMOVED lines=13> */
.L_x_9682:
        /* <DEDUP_REMOVED lines=13> */
.L_x_9683:
[----:B------:R-:W-:Y:S05]  /*4060*/  BRA.U !UP3, `(.L_x_9668) ;  /* 0x000000050bc87547 */ /* 0x000fea000b800000 */
[----:B------:R-:W2:Y:S04]  /*4070*/  LDL R196, [R1] ;  /* 0x0000000001c47983 */ /* 0x000ea80000100800 */
[----:B------:R-:W3:Y:S01]  /*4080*/  LDL R197, [R1+0x14] ;  /* 0x0000140001c57983 */ /* 0x000ee20000100800 */
[----:B------:R-:W-:-:S13]  /*4090*/  PLOP3.LUT P0, PT, PT, PT, UP2, 0x80, 0x8 ;  /* 0x000000000008781c */ /* 0x000fda0003f0f028 */
[----:B--2---:R-:W-:-:S04]  /*40a0*/  @P0 FFMA.FTZ R196, R196, UR9, R200 ;  /* 0x00000009c4c40c23 */ /* 0x004fc800080100c8 */
[----:B---3--:R-:W-:Y:S01]  /*40b0*/  @P0 FADD.FTZ R202, R197, -R196 ;  /* 0x800000c4c5ca0221 */ /* 0x008fe20000010000 */
[----:B-----5:R-:W-:Y:S01]  /*40c0*/  MOV R196, R23 ;  /* 0x0000001700c47202 */ /* 0x020fe20000000f00 */
[----:B------:R-:W-:Y:S02]  /*40d0*/  HADD2.F32 R197, -RZ, R35.H1_H1 ;  /* 0x30000023ffc57230 */ /* 0x000fe40000004100 */
[----:B------:R-:W-:Y:S01]  /*40e0*/  @P0 FFMA.FTZ R196, R202, UR26, R23 ;  /* 0x0000001acac40c23 */ /* 0x000fe20008010017 */
[----:B------:R-:W-:-:S03]  /*40f0*/  HADD2.F32 R202, -RZ, R195.H1_H1 ;  /* 0x300000c3ffca7230 */ /* 0x000fc60000004100 */
[----:B------:R-:W-:-:S04]  /*4100*/  FMUL.FTZ R196, R196, UR29 ;  /* 0x0000001dc4c47c20 */ /* 0x000fc80008410000 */
[-C--:B------:R-:W-:Y:S01]  /*4110*/  FMUL.FTZ R197, R197, R196.reuse ;  /* 0x000000c4c5c57220 */ /* 0x080fe20000410000 */
[----:B------:R-:W-:-:S04]  /*4120*/  FFMA.FTZ R135, R202, R196, R135 ;  /* 0x000000c4ca877223 */ /* 0x000fc80000010087 */
[----:B------:R-:W-:-:S04]  /*4130*/  F2FP.F16.F32.PACK_AB R197, RZ, R197 ;  /* 0x000000c5ffc5723e */ /* 0x000fc800000000ff */
[----:B------:R-:W-:Y:S01]  /*4140*/  PRMT R167, R167, 0x5410, R197 ;  /* 0x00005410a7a77816 */ /* 0x000fe200000000c5 */
[----:B------:R-:W-:Y:S06]  /*4150*/  BRA `(.L_x_9668) ;  /* 0x00000004008c7947 */ /* 0x000fec0003800000 */
.L_x_9676:
[----:B------:R-:W2:Y:S04]  /*4160*/  LDL R197, [R1] ;  /* 0x0000000001c57983 */ /* 0x000ea80000100800 */
[----:B------:R-:W3:Y:S01]  /*4170*/  LDL R196, [R1+0x14] ;  /* 0x0000140001c47983 */ /* 0x000ee20000100800 */
[----:B------:R-:W-:Y:S02]  /*4180*/  PLOP3.LUT P0, PT, PT, PT, UP2, 0x80, 0x8 ;  /* 0x000000000008781c */ /* 0x000fe40003f0f028 */
[----:B-----5:R-:W-:Y:S02]  /*4190*/  MOV R160, R20 ;  /* 0x0000001400a07202 */ /* 0x020fe40000000f00 */
[----:B------:R-:W-:Y:S02]  /*41a0*/  MOV R70, R26 ;  /* 0x0000001a00467202 */ /* 0x000fe40000000f00 */
[----:B------:R-:W-:-:S07]  /*41b0*/  MOV R162, R22 ;  /* 0x0000001600a27202 */ /* 0x000fce0000000f00 */
[--C-:B------:R-:W-:Y:S01]  /*41c0*/  @P0 FFMA.FTZ R69, R217, UR9, R200.reuse ;  /* 0x00000009d9450c23 */ /* 0x100fe200080100c8 */
[----:B------:R-:W-:-:S03]  /*41d0*/  @P0 FFMA.FTZ R161, R18, UR9, R200 ;  /* 0x0000000912a10c23 */ /* 0x000fc600080100c8 */
[----:B------:R-:W-:Y:S01]  /*41e0*/  @P0 FADD.FTZ R68, R248, -R69 ;  /* 0x80000045f8440221 */ /* 0x000fe20000010000 */
[----:B------:R-:W-:Y:S01]  /*41f0*/  MOV R69, R25 ;  /* 0x0000001900457202 */ /* 0x000fe20000000f00 */
[----:B------:R-:W-:Y:S02]  /*4200*/  @P0 FADD.FTZ R161, R238, -R161 ;  /* 0x800000a1eea10221 */ /* 0x000fe40000010000 */
[----:B------:R-:W-:Y:S01]  /*4210*/  @P0 FFMA.FTZ R69, R68, UR26, R25 ;  /* 0x0000001a44450c23 */ /* 0x000fe20008010019 */
[----:B------:R-:W-:Y:S01]  /*4220*/  @P0 FFMA.FTZ R68, R2, UR9, R200 ;  /* 0x0000000902440c23 */ /* 0x000fe200080100c8 */
[----:B------:R-:W-:Y:S01]  /*4230*/  @P0 FFMA.FTZ R160, R161, UR26, R20 ;  /* 0x0000001aa1a00c23 */ /* 0x000fe20008010014 */
[----:B------:R-:W-:Y:S02]  /*4240*/  @P0 FFMA.FTZ R161, R19, UR9, R200 ;  /* 0x0000000913a10c23 */ /* 0x000fe400080100c8 */
[----:B------:R-:W-:Y:S01]  /*4250*/  @P0 FADD.FTZ R71, R245, -R68 ;  /* 0x80000044f5470221 */ /* 0x000fe20000010000 */
[----:B------:R-:W-:-:S03]  /*4260*/  @P0 FFMA.FTZ R68, R5, UR9, R200 ;  /* 0x0000000905440c23 */ /* 0x000fc600080100c8 */
[----:B------:R-:W-:Y:S01]  /*4270*/  @P0 FFMA.FTZ R70, R71, UR26, R26 ;  /* 0x0000001a47460c23 */ /* 0x000fe2000801001a */
[----:B------:R-:W-:Y:S01]  /*4280*/  @P0 FADD.FTZ R68, R241, -R68 ;  /* 0x80000044f1440221 */ /* 0x000fe20000010000 */
[----:B------:R-:W-:-:S03]  /*4290*/  MOV R71, R27 ;  /* 0x0000001b00477202 */ /* 0x000fc60000000f00 */
[----:B------:R-:W-:Y:S01]  /*42a0*/  @P0 FFMA.FTZ R71, R68, UR26, R27 ;  /* 0x0000001a44470c23 */ /* 0x000fe2000801001b */
[----:B------:R-:W-:Y:S01]  /*42b0*/  @P0 FADD.FTZ R68, R230, -R161 ;  /* 0x800000a1e6440221 */ /* 0x000fe20000010000 */
[----:B------:R-:W-:-:S03]  /*42c0*/  MOV R161, R21 ;  /* 0x0000001500a17202 */ /* 0x000fc60000000f00 */
[----:B------:R-:W-:Y:S01]  /*42d0*/  @P0 FFMA.FTZ R161, R68, UR26, R21 ;  /* 0x0000001a44a10c23 */ /* 0x000fe20008010015 */
[----:B------:R-:W-:-:S04]  /*42e0*/  @P0 FFMA.FTZ R68, R209, UR9, R200 ;  /* 0x00000009d1440c23 */ /* 0x000fc800080100c8 */
[----:B------:R-:W-:-:S04]  /*42f0*/  @P0 FADD.FTZ R163, R229, -R68 ;  /* 0x80000044e5a30221 */ /* 0x000fc80000010000 */
[----:B------:R-:W-:Y:S01]  /*4300*/  @P0 FFMA.FTZ R162, R163, UR26, R22 ;  /* 0x0000001aa3a20c23 */ /* 0x000fe20008010016 */
[----:B------:R-:W-:Y:S01]  /*4310*/  MOV R163, R23 ;  /* 0x0000001700a37202 */ /* 0x000fe20000000f00 */
[--C-:B--2---:R-:W-:Y:S01]  /*4320*/  @P0 FFMA.FTZ R68, R197, UR9, R200.reuse ;  /* 0x00000009c5440c23 */ /* 0x104fe200080100c8 */
[----:B------:R-:W-:-:S03]  /*4330*/  @P0 FFMA.FTZ R197, R212, UR9, R200 ;  /* 0x00000009d4c50c23 */ /* 0x000fc600080100c8 */
[----:B---3--:R-:W-:Y:S01]  /*4340*/  @P0 FADD.FTZ R68, R196, -R68 ;  /* 0x80000044c4440221 */ /* 0x008fe20000010000 */
[----:B------:R-:W-:-:S03]  /*4350*/  @P0 FADD.FTZ R197, R242, -R197 ;  /* 0x800000c5f2c50221 */ /* 0x000fc60000010000 */
[----:B------:R-:W-:Y:S01]  /*4360*/  @P0 FFMA.FTZ R163, R68, UR26, R23 ;  /* 0x0000001a44a30c23 */ /* 0x000fe20008010017 */
[----:B------:R-:W-:Y:S01]  /*4370*/  MOV R68, R24 ;  /* 0x0000001800447202 */ /* 0x000fe20000000f00 */
[----:B------:R-:W-:Y:S01]  /*4380*/  @P0 FFMA.FTZ R68, R197, UR26, R24 ;  /* 0x0000001ac5440c23 */ /* 0x000fe20008010018 */
[----:B------:R-:W-:Y:S06]  /*4390*/  BRA.U !UP3, `(.L_x_9684) ;  /* 0x000000010b1c7547 */ /* 0x000fec000b800000 */
[----:B------:R-:W-:Y:S02]  /*43a0*/  HADD2.F32 R196, -RZ, R32.H0_H0 ;  /* 0x20000020ffc47230 */ /* 0x000fe40000004100 */
[----:B------:R-:W-:Y:S01]  /*43b0*/  FMUL.FTZ R197, R68, UR29 ;  /* 0x0000001d44c57c20 */ /* 0x000fe20008410000 */
[----:B------:R-:W-:-:S03]  /*43c0*/  HADD2.F32 R201, -RZ, R192.H0_H0 ;  /* 0x200000c0ffc97230 */ /* 0x000fc60000004100 */
[-C--:B------:R-:W-:Y:S02]  /*43d0*/  FMUL.FTZ R196, R196, R197.reuse ;  /* 0x000000c5c4c47220 */ /* 0x080fe40000410000 */
[----:B------:R-:W-:-:S03]  /*43e0*/  FFMA.FTZ R128, R201, R197, R128 ;  /* 0x000000c5c9807223 */ /* 0x000fc60000010080 */
[----:B------:R-:W-:-:S04]  /*43f0*/  F2FP.F16.F32.PACK_AB R196, RZ, R196 ;  /* 0x000000c4ffc4723e */ /* 0x000fc800000000ff */
[----:B------:R-:W-:-:S07]  /*4400*/  PRMT R164, R196, 0x7610, R164 ;  /* 0x00007610c4a47816 */ /* 0x000fce00000000a4 */
.L_x_9684:
[----:B------:R-:W-:Y:S05]  /*4410*/  BRA.U !UP3, `(.L_x_9685) ;  /* 0x000000010b1c7547 */ /* 0x000fea000b800000 */
[----:B------:R-:W-:Y:S02]  /*4420*/  HADD2.F32 R197, -RZ, R32.H1_H1 ;  /* 0x30000020ffc57230 */ /* 0x000fe40000004100 */
[----:B------:R-:W-:Y:S01]  /*4430*/  FMUL.FTZ R196, R69, UR29 ;  /* 0x0000001d45c47c20 */ /* 0x000fe20008410000 */
[----:B------:R-:W-:-:S03]  /*4440*/  HADD2.F32 R202, -RZ, R192.H1_H1 ;  /* 0x300000c0ffca7230 */ /* 0x000fc60000004100 */
[-C--:B------:R-:W-:Y:S02]  /*4450*/  FMUL.FTZ R197, R197, R196.reuse ;  /* 0x000000c4c5c57220 */ /* 0x080fe40000410000 */
[----:B------:R-:W-:-:S03]  /*4460*/  FFMA.FTZ R129, R202, R196, R129 ;  /* 0x000000c4ca817223 */ /* 0x000fc60000010081 */
[----:B------:R-:W-:-:S04]  /*4470*/  F2FP.F16.F32.PACK_AB R197, RZ, R197 ;  /* 0x000000c5ffc5723e */ /* 0x000fc800000000ff */
[----:B------:R-:W-:-:S07]  /*4480*/  PRMT R164, R164, 0x5410, R197 ;  /* 0x00005410a4a47816 */ /* 0x000fce00000000c5 */
.L_x_9685:
[----:B------:R-:W-:Y:S05]  /*4490*/  BRA.U !UP3, `(.L_x_9686) ;  /* 0x000000010b1c7547 */ /* 0x000fea000b800000 */
[----:B------:R-:W-:Y:S02]  /*44a0*/  HADD2.F32 R196, -RZ, R33.H0_H0 ;  /* 0x20000021ffc47230 */ /* 0x000fe40000004100 */
[----:B------:R-:W-:Y:S01]  /*44b0*/  FMUL.FTZ R197, R70, UR29 ;  /* 0x0000001d46c57c20 */ /* 0x000fe20008410000 */
[----:B------:R-:W-:-:S03]  /*44c0*/  HADD2.F32 R201, -RZ, R193.H0_H0 ;  /* 0x200000c1ffc97230 */ /* 0x000fc60000004100 */
[-C--:B------:R-:W-:Y:S02]  /*44d0*/  FMUL.FTZ R196, R196, R197.reuse ;  /* 0x000000c5c4c47220 */ /* 0x080fe40000410000 */
[----:B------:R-:W-:-:S03]  /*44e0*/  FFMA.FTZ R130, R201, R197, R130 ;  /* 0x000000c5c9827223 */ /* 0x000fc60000010082 */
[----:B------:R-:W-:-:S04]  /*44f0*/  F2FP.F16.F32.PACK_AB R196, RZ, R196 ;  /* 0x000000c4ffc4723e */ /* 0x000fc800000000ff */
[----:B------:R-:W-:-:S07]  /*4500*/  PRMT R165, R196, 0x7610, R165 ;  /* 0x00007610c4a57816 */ /* 0x000fce00000000a5 */
.L_x_9686:
        /* <DEDUP_REMOVED lines=8> */
.L_x_9687:
        /* <DEDUP_REMOVED lines=8> */
.L_x_9688:
        /* <DEDUP_REMOVED lines=8> */
.L_x_9689:
        /* <DEDUP_REMOVED lines=8> */
.L_x_9690:
        /* <DEDUP_REMOVED lines=8> */
.L_x_9668:
[----:B------:R-:W-:Y:S01]  /*4790*/  ISETP.NE.U32.AND P0, PT, RZ, UR4, PT ;  /* 0x00000004ff007c0c */ /* 0x000fe2000bf05070 */
[----:B------:R-:W0:Y:S01]  /*47a0*/  @UP3 LDCU.64 UR6, c[0x0][0x468] ;  /* 0x00008d00ff0637ac */ /* 0x000e220008000a00 */
[----:B------:R-:W-:Y:S02]  /*47b0*/  HFMA2 R201, -RZ, RZ, 0, 9.5367431640625e-07 ;  /* 0x00000010ffc97431 */ /* 0x000fe400000001ff */
[----:B------:R-:W-:-:S13]  /*47c0*/  ISETP.NE.AND.EX P0, PT, RZ, UR5, PT, P0 ;  /* 0x00000005ff007c0c */ /* 0x000fda000bf05300 */
[----:B------:R-:W1:Y:S02]  /*47d0*/  @P0 LDC.64 R196, c[0x0][0x478] ;  /* 0x00011e00ffc40b82 */ /* 0x000e640000000a00 */
[C---:B-1----:R-:W-:Y:S01]  /*47e0*/  @P0 IMAD.WIDE.U32 R196, R199.reuse, 0x20, R196 ;  /* 0x00000020c7c40825 */ /* 0x042fe200078e00c4 */
[----:B------:R-:W-:-:S04]  /*47f0*/  IADD3 R199, PT, PT, R199, 0x100, RZ ;  /* 0x00000100c7c77810 */ /* 0x000fc80007ffe0ff */
[----:B------:R-:W-:Y:S04]  /*4800*/  @P0 STG.E.128 desc[UR10][R196.64], R68 ;  /* 0x00000044c4000986 */ /* 0x000fe8000c101d0a */
[----:B------:R0:W-:Y:S02]  /*4810*/  @P0 STG.E.128 desc[UR10][R196.64+0x10], R160 ;  /* 0x000010a0c4000986 */ /* 0x0001e4000c101d0a */
[C---:B0-----:R-:W-:Y:S01]  /*4820*/  @P2 IMAD.WIDE.U32 R196, R198.reuse, R201, UR6 ;  /* 0x00000006c6c42e25 */ /* 0x041fe2000f8e00c9 */
[----:B------:R-:W-:-:S04]  /*4830*/  IADD3 R198, PT, PT, R198, 0x100, RZ ;  /* 0x00000100c6c67810 */ /* 0x000fc80007ffe0ff */
[----:B------:R0:W-:Y:S03]  /*4840*/  @P2 STG.E.128 desc[UR10][R196.64], R164 ;  /* 0x000000a4c4002986 */ /* 0x0001e6000c101d0a */
.L_x_9657:
[----:B------:R-:W-:Y:S05]  /*4850*/  BSYNC.RECONVERGENT B0 ;  /* 0x0000000000007941 */ /* 0x000fea0003800200 */
.L_x_9656:
        /* <DEDUP_REMOVED lines=9> */
.L_x_9693:
[----:B------:R-:W-:Y:S05]  /*48f0*/  BRA.U !UP0, `(.L_x_9694) ;  /* 0x0000000d08447547 */ /* 0x000fea000b800000 */
[----:B------:R-:W-:-:S04]  /*4900*/  UISETP.NE.U32.AND UP0, UPT, UR4, URZ, UPT ;  /* 0x000000ff0400728c */ /* 0x000fc8000bf05070 */
[----:B------:R-:W-:-:S06]  /*4910*/  UISETP.NE.AND.EX UP0, UPT, UR5, URZ, UPT, UP0 ;  /* 0x000000ff0500728c */ /* 0x000fcc000bf05300 */
[----:B------:R-:W-:-:S13]  /*4920*/  PLOP3.LUT P0, PT, PT, PT, UP0, 0x80, 0x8 ;  /* 0x000000000008781c */ /* 0x000fda0003f0f008 */
[----:B------:R-:W-:Y:S05]  /*4930*/  @!P0 BRA `(.L_x_9695) ;  /* 0x00000004008c8947 */ /* 0x000fea0003800000 */
[----:B0-----:R-:W2:Y:S01]  /*4940*/  LDL R196, [R1+0x10] ;  /* 0x0000100001c47983 */ /* 0x001ea20000100800 */
[----:B------:R-:W-:Y:S02]  /*4950*/  PLOP3.LUT P4, PT, PT, PT, UP2, 0x80, 0x8 ;  /* 0x000000000008781c */ /* 0x000fe40003f8f028 */
[----:B-----5:R-:W-:Y:S02]  /*4960*/  MOV R70, R170 ;  /* 0x000000aa00467202 */ /* 0x020fe40000000f00 */
[----:B------:R-:W-:Y:S02]  /*4970*/  MOV R69, R169 ;  /* 0x000000a900457202 */ /* 0x000fe40000000f00 */
[----:B------:R-:W-:Y:S02]  /*4980*/  MOV R160, R172 ;  /* 0x000000ac00a07202 */ /* 0x000fe40000000f00 */
[----:B------:R-:W-:-:S05]  /*4990*/  MOV R162, R174 ;  /* 0x000000ae00a27202 */ /* 0x000fca0000000f00 */
        /* <DEDUP_REMOVED lines=8> */
[----:B------:R-:W-:-:S03]  /*4a20*/  @P4 FFMA.FTZ R69, R68, UR26, R169 ;  /* 0x0000001a44454c23 */ /* 0x000fc600080100a9 */
[----:B------:R-:W-:Y:S01]  /*4a30*/  @P4 FADD.FTZ R68, R240, -R71 ;  /* 0x80000047f0444221 */ /* 0x000fe20000010000 */
[----:B------:R-:W-:-:S03]  /*4a40*/  MOV R71, R171 ;  /* 0x000000ab00477202 */ /* 0x000fc60000000f00 */
[----:B------:R-:W-:Y:S01]  /*4a50*/  @P4 FFMA.FTZ R71, R68, UR26, R171 ;  /* 0x0000001a44474c23 */ /* 0x000fe200080100ab */
[----:B------:R-:W-:-:S04]  /*4a60*/  @P4 FFMA.FTZ R68, R8, UR9, R200 ;  /* 0x0000000908444c23 */ /* 0x000fc800080100c8 */
[----:B------:R-:W-:-:S04]  /*4a70*/  @P4 FADD.FTZ R161, R237, -R68 ;  /* 0x80000044eda14221 */ /* 0x000fc80000010000 */
[----:B------:R-:W-:Y:S01]  /*4a80*/  @P4 FFMA.FTZ R160, R161, UR26, R172 ;  /* 0x0000001aa1a04c23 */ /* 0x000fe200080100ac */
[----:B------:R-:W-:-:S04]  /*4a90*/  @P4 FFMA.FTZ R161, R14, UR9, R200 ;  /* 0x000000090ea14c23 */ /* 0x000fc800080100c8 */
[----:B------:R-:W-:Y:S01]  /*4aa0*/  @P4 FADD.FTZ R68, R234, -R161 ;  /* 0x800000a1ea444221 */ /* 0x000fe20000010000 */
[----:B------:R-:W-:-:S03]  /*4ab0*/  MOV R161, R173 ;  /* 0x000000ad00a17202 */ /* 0x000fc60000000f00 */
[----:B------:R-:W-:Y:S01]  /*4ac0*/  @P4 FFMA.FTZ R161, R68, UR26, R173 ;  /* 0x0000001a44a14c23 */ /* 0x000fe200080100ad */
[----:B------:R-:W-:-:S04]  /*4ad0*/  @P4 FFMA.FTZ R68, R208, UR9, R200 ;  /* 0x00000009d0444c23 */ /* 0x000fc800080100c8 */
[----:B------:R-:W-:Y:S01]  /*4ae0*/  @P4 FADD.FTZ R163, R225, -R68 ;  /* 0x80000044e1a34221 */ /* 0x000fe20000010000 */
[----:B------:R-:W-:-:S03]  /*4af0*/  @P4 FFMA.FTZ R68, R252, UR9, R200 ;  /* 0x00000009fc444c23 */ /* 0x000fc600080100c8 */
[----:B------:R-:W-:Y:S01]  /*4b00*/  @P4 FFMA.FTZ R162, R163, UR26, R174 ;  /* 0x0000001aa3a24c23 */ /* 0x000fe200080100ae */
[----:B------:R-:W-:Y:S01]  /*4b10*/  MOV R163, R175 ;  /* 0x000000af00a37202 */ /* 0x000fe20000000f00 */
[----:B--2---:R-:W-:-:S04]  /*4b20*/  @P4 FADD.FTZ R68, R196, -R68 ;  /* 0x80000044c4444221 */ /* 0x004fc80000010000 */
[----:B------:R-:W-:Y:S01]  /*4b30*/  @P4 FFMA.FTZ R163, R68, UR26, R175 ;  /* 0x0000001a44a34c23 */ /* 0x000fe200080100af */
[----:B------:R-:W-:Y:S01]  /*4b40*/  MOV R68, R168 ;  /* 0x000000a800447202 */ /* 0x000fe20000000f00 */
[----:B------:R-:W-:Y:S01]  /*4b50*/  @P4 FFMA.FTZ R68, R197, UR26, R168 ;  /* 0x0000001ac5444c23 */ /* 0x000fe200080100a8 */
[----:B------:R-:W-:Y:S06]  /*4b60*/  BRA.U !UP3, `(.L_x_9696) ;  /* 0x000000010b1c7547 */ /* 0x000fec000b800000 */
[----:B------:R-:W-:Y:S02]  /*4b70*/  HADD2.F32 R196, -RZ, R40.H0_H0 ;  /* 0x20000028ffc47230 */ /* 0x000fe40000004100 */
[----:B------:R-:W-:Y:S01]  /*4b80*/  FMUL.FTZ R197, R68, UR29 ;  /* 0x0000001d44c57c20 */ /* 0x000fe20008410000 */
[----:B------:R-:W-:-:S03]  /*4b90*/  HADD2.F32 R201, -RZ, R192.H0_H0 ;  /* 0x200000c0ffc97230 */ /* 0x000fc60000004100 */
[----:B------:R-:W-:Y:S02]  /*4ba0*/  FMUL.FTZ R196, R197, R196 ;  /* 0x000000c4c5c47220 */ /* 0x000fe40000410000 */
[----:B------:R-:W-:-:S03]  /*4bb0*/  FFMA.FTZ R136, R201, R197, R136 ;  /* 0x000000c5c9887223 */ /* 0x000fc60000010088 */
[----:B------:R-:W-:-:S04]  /*4bc0*/  F2FP.F16.F32.PACK_AB R196, RZ, R196 ;  /* 0x000000c4ffc4723e */ /* 0x000fc800000000ff */
[----:B------:R-:W-:-:S07]  /*4bd0*/  PRMT R164, R196, 0x7610, R164 ;  /* 0x00007610c4a47816 */ /* 0x000fce00000000a4 */
.L_x_9696:
[----:B------:R-:W-:Y:S05]  /*4be0*/  BRA.U !UP3, `(.L_x_9697) ;  /* 0x000000010b1c7547 */ /* 0x000fea000b800000 */
[----:B------:R-:W-:Y:S02]  /*4bf0*/  HADD2.F32 R197, -RZ, R40.H1_H1 ;  /* 0x30000028ffc57230 */ /* 0x000fe40000004100 */
[----:B------:R-:W-:Y:S01]  /*4c00*/  FMUL.FTZ R196, R69, UR29 ;  /* 0x0000001d45c47c20 */ /* 0x000fe20008410000 */
[----:B------:R-:W-:-:S03]  /*4c10*/  HADD2.F32 R202, -RZ, R192.H1_H1 ;  /* 0x300000c0ffca7230 */ /* 0x000fc60000004100 */
[----:B------:R-:W-:Y:S02]  /*4c20*/  FMUL.FTZ R197, R196, R197 ;  /* 0x000000c5c4c57220 */ /* 0x000fe40000410000 */
[----:B------:R-:W-:-:S03]  /*4c30*/  FFMA.FTZ R137, R202, R196, R137 ;  /* 0x000000c4ca897223 */ /* 0x000fc60000010089 */
[----:B------:R-:W-:-:S04]  /*4c40*/  F2FP.F16.F32.PACK_AB R197, RZ, R197 ;  /* 0x000000c5ffc5723e */ /* 0x000fc800000000ff */
[----:B------:R-:W-:-:S07]  /*4c50*/  PRMT R164, R164, 0x5410, R197 ;  /* 0x00005410a4a47816 */ /* 0x000fce00000000c5 */
.L_x_9697:
[----:B------:R-:W-:Y:S05]  /*4c60*/  BRA.U !UP3, `(.L_x_9698) ;  /* 0x000000010b1c7547 */ /* 0x000fea000b800000 */
[----:B------:R-:W-:Y:S02]  /*4c70*/  HADD2.F32 R196, -RZ, R41.H0_H0 ;  /* 0x20000029ffc47230 */ /* 0x000fe40000004100 */
[----:B------:R-:W-:Y:S01]  /*4c80*/  FMUL.FTZ R197, R70, UR29 ;  /* 0x0000001d46c57c20 */ /* 0x000fe20008410000 */
[----:B------:R-:W-:-:S03]  /*4c90*/  HADD2.F32 R201, -RZ, R193.H0_H0 ;  /* 0x200000c1ffc97230 */ /* 0x000fc60000004100 */
[----:B------:R-:W-:Y:S02]  /*4ca0*/  FMUL.FTZ R196, R197, R196 ;  /* 0x000000c4c5c47220 */ /* 0x000fe40000410000 */
[----:B------:R-:W-:-:S03]  /*4cb0*/  FFMA.FTZ R138, R201, R197, R138 ;  /* 0x000000c5c98a7223 */ /* 0x000fc6000001008a */
[----:B------:R-:W-:-:S04]  /*4cc0*/  F2FP.F16.F32.PACK_AB R196, RZ, R196 ;  /* 0x000000c4ffc4723e */ /* 0x000fc800000000ff */
[----:B------:R-:W-:-:S07]  /*4cd0*/  PRMT R165, R196, 0x7610, R165 ;  /* 0x00007610c4a57816 */ /* 0x000fce00000000a5 */
.L_x_9698:
        /* <DEDUP_REMOVED lines=8> */
.L_x_9699:
        /* <DEDUP_REMOVED lines=8> */
.L_x_9700:
        /* <DEDUP_REMOVED lines=8> */
.L_x_9701:
        /* <DEDUP_REMOVED lines=8> */
.L_x_9702:
[----:B------:R-:W-:Y:S05]  /*4ee0*/  BRA.U !UP3, `(.L_x_9703) ;  /* 0x000000150b947547 */ /* 0x000fea000b800000 */
[----:B------:R-:W-:Y:S02]  /*4ef0*/  HADD2.F32 R197, -RZ, R43.H1_H1 ;  /* 0x3000002bffc57230 */ /* 0x000fe40000004100 */
[----:B------:R-:W-:Y:S01]  /*4f00*/  FMUL.FTZ R196, R163, UR29 ;  /* 0x0000001da3c47c20 */ /* 0x000fe20008410000 */
[----:B------:R-:W-:-:S03]  /*4f10*/  HADD2.F32 R202, -RZ, R195.H1_H1 ;  /* 0x300000c3ffca7230 */ /* 0x000fc60000004100 */
[----:B------:R-:W-:Y:S02]  /*4f20*/  FMUL.FTZ R197, R196, R197 ;  /* 0x000000c5c4c57220 */ /* 0x000fe40000410000 */
[----:B------:R-:W-:-:S03]  /*4f30*/  FFMA.FTZ R143, R202, R196, R143 ;  /* 0x000000c4ca8f7223 */ /* 0x000fc6000001008f */
[----:B------:R-:W-:-:S04]  /*4f40*/  F2FP.F16.F32.PACK_AB R197, RZ, R197 ;  /* 0x000000c5ffc5723e */ /* 0x000fc800000000ff */
[----:B------:R-:W-:Y:S01]  /*4f50*/  PRMT R167, R167, 0x5410, R197 ;  /* 0x00005410a7a77816 */ /* 0x000fe200000000c5 */
[----:B------:R-:W-:Y:S06]  /*4f60*/  BRA `(.L_x_9703) ;  /* 0x0000001400747947 */ /* 0x000fec0003800000 */
.L_x_9695:
[----:B------:R-:W-:Y:S05]  /*4f70*/  BRA.U !UP3, `(.L_x_9704) ;  /* 0x000000010b307547 */ /* 0x000fea000b800000 */
[----:B------:R-:W-:Y:S01]  /*4f80*/  PLOP3.LUT P4, PT, PT, PT, UP2, 0x80, 0x8 ;  /* 0x000000000008781c */ /* 0x000fe20003f8f028 */
[----:B-----5:R-:W-:Y:S01]  /*4f90*/  HADD2.F32 R201, -RZ, R192.H0_H0 ;  /* 0x200000c0ffc97230 */ /* 0x020fe20000004100 */
[----:B0-----:R-:W-:-:S11]  /*4fa0*/  MOV R196, R168 ;  /* 0x000000a800c47202 */ /* 0x001fd60000000f00 */
        /* <DEDUP_REMOVED lines=9> */
.L_x_9704:
[----:B------:R-:W-:Y:S05]  /*5040*/  BRA.U !UP3, `(.L_x_9705) ;  /* 0x000000010b307547 */ /* 0x000fea000b800000 */
[----:B------:R-:W-:Y:S01]  /*5050*/  PLOP3.LUT P4, PT, PT, PT, UP2, 0x80, 0x8 ;  /* 0x000000000008781c */ /* 0x000fe20003f8f028 */
[----:B0----5:R-:W-:-:S12]  /*5060*/  HADD2.F32 R197, -RZ, R40.H1_H1 ;  /* 0x30000028ffc57230 */ /* 0x021fd80000004100 */
        /* <DEDUP_REMOVED lines=10> */
.L_x_9705:
        /* <DEDUP_REMOVED lines=13> */
.L_x_9706:
[----:B------:R-:W-:Y:S05]  /*51e0*/  BRA.U !UP3, `(.L_x_9707) ;  /* 0x000000010b307547 */ /* 0x000fea000b800000 */
[----:B------:R-:W-:Y:S02]  /*51f0*/  PLOP3.LUT P4, PT, PT, PT, UP2, 0x80, 0x8 ;  /* 0x000000000008781c */ /* 0x000fe40003f8f028 */
[----:B0----5:R-:W-:-:S11]  /*5200*/  MOV R196, R171 ;  /* 0x000000ab00c47202 */ /* 0x021fd60000000f00 */
        /* <DEDUP_REMOVED lines=10> */
.L_x_9707:
[----:B------:R-:W-:Y:S05]  /*52b0*/  BRA.U !UP3, `(.L_x_9708) ;  /* 0x000000010b307547 */ /* 0x000fea000b800000 */
[----:B------:R-:W-:Y:S01]  /*52c0*/  PLOP3.LUT P4, PT, PT, PT, UP2, 0x80, 0x8 ;  /* 0x000000000008781c */ /* 0x000fe20003f8f028 */
[----:B-----5:R-:W-:-:S12]  /*52d0*/  HADD2.F32 R201, -RZ, R194.H0_H0 ;  /* 0x200000c2ffc97230 */ /* 0x020fd80000004100 */
[----:B0-----:R-:W-:-:S04]  /*52e0*/  @P4 FFMA.FTZ R196, R8, UR9, R200 ;  /* 0x0000000908c44c23 */ /* 0x001fc800080100c8 */
        /* <DEDUP_REMOVED lines=9> */
.L_x_9708:
        /* <DEDUP_REMOVED lines=13> */
.L_x_9709:
        /* <DEDUP_REMOVED lines=13> */
.L_x_9710:
[----:B------:R-:W-:Y:S05]  /*5520*/  BRA.U !UP3, `(.L_x_9703) ;  /* 0x000000110b047547 */ /* 0x000fea000b800000 */
[----:B0-----:R-:W2:Y:S01]  /*5530*/  LDL R197, [R1+0x10] ;  /* 0x0000100001c57983 */ /* 0x001ea20000100800 */
[----:B------:R-:W-:-:S13]  /*5540*/  PLOP3.LUT P4, PT, PT, PT, UP2, 0x80, 0x8 ;  /* 0x000000000008781c */ /* 0x000fda0003f8f028 */
[----:B------:R-:W-:-:S04]  /*5550*/  @P4 FFMA.FTZ R196, R252, UR9, R200 ;  /* 0x00000009fcc44c23 */ /* 0x000fc800080100c8 */
[----:B--2---:R-:W-:Y:S01]  /*5560*/  @P4 FADD.FTZ R202, R197, -R196 ;  /* 0x800000c4c5ca4221 */ /* 0x004fe20000010000 */
        /* <DEDUP_REMOVED lines=10> */
.L_x_9694:
[----:B0-----:R-:W0:Y:S02]  /*5610*/  LDC.64 R196, c[0x0][0x478] ;  /* 0x00011e00ffc47b82 */ /* 0x001e240000000a00 */
[----:B0-----:R-:W-:-:S04]  /*5620*/  ISETP.NE.U32.AND P0, PT, R196, RZ, PT ;  /* 0x000000ffc400720c */ /* 0x001fc80003f05070 */
[----:B------:R-:W-:-:S13]  /*5630*/  ISETP.NE.AND.EX P0, PT, R197, RZ, PT, P0 ;  /* 0x000000ffc500720c */ /* 0x000fda0003f05300 */
[----:B------:R-:W-:Y:S05]  /*5640*/  @!P0 BRA `(.L_x_9711) ;  /* 0x0000000800188947 */ /* 0x000fea0003800000 */
[----:B------:R-:W2:Y:S01]  /*5650*/  LDL R201, [R1+0x10] ;  /* 0x0000100001c97983 */ /* 0x000ea20000100800 */
[--C-:B------:R-:W-:Y:S01]  /*5660*/  FFMA.FTZ R68, R208, UR9, R200.reuse ;  /* 0x00000009d0447c23 */ /* 0x100fe200080100c8 */
[--C-:B------:R-:W-:Y:S01]  /*5670*/  FFMA.FTZ R69, R14, UR9, R200.reuse ;  /* 0x000000090e457c23 */ /* 0x100fe200080100c8 */
[--C-:B------:R-:W-:Y:S01]  /*5680*/  FFMA.FTZ R70, R8, UR9, R200.reuse ;  /* 0x0000000908467c23 */ /* 0x100fe200080100c8 */
[--C-:B------:R-:W-:Y:S01]  /*5690*/  FFMA.FTZ R163, R219, UR9, R200.reuse ;  /* 0x00000009dba37c23 */ /* 0x100fe200080100c8 */
[--C-:B------:R-:W-:Y:S01]  /*56a0*/  FFMA.FTZ R71, R6, UR9, R200.reuse ;  /* 0x0000000906477c23 */ /* 0x100fe200080100c8 */
[--C-:B-----5:R-:W-:Y:S01]  /*56b0*/  FFMA.FTZ R161, R3, UR9, R200.reuse ;  /* 0x0000000903a17c23 */ /* 0x120fe200080100c8 */
        /* <DEDUP_REMOVED lines=12> */
[----:B------:R-:W-:Y:S01]  /*5780*/  ISETP.LT.AND P4, PT, RZ, UR27, PT ;  /* 0x0000001bff007c0c */ /* 0x000fe2000bf81270 */
        /* <DEDUP_REMOVED lines=8> */
[----:B--2---:R-:W-:Y:S01]  /*5810*/  FADD.FTZ R162, R201, -R162 ;  /* 0x800000a2c9a27221 */ /* 0x004fe20000010000 */
[----:B------:R-:W-:-:S03]  /*5820*/  FMUL.FTZ R201, R163, UR26 ;  /* 0x0000001aa3c97c20 */ /* 0x000fc60008410000 */
[----:B------:R-:W-:Y:S01]  /*5830*/  FMUL.FTZ R163, R162, UR26 ;  /* 0x0000001aa2a37c20 */ /* 0x000fe20008410000 */
        /* <DEDUP_REMOVED lines=10> */
[----:B------:R-:W-:Y:S01]  /*58e0*/  FMUL.FTZ R197, R196, UR29 ;  /* 0x0000001dc4c57c20 */ /* 0x000fe20008410000 */
[----:B------:R-:W-:-:S03]  /*58f0*/  HADD2.F32 R196, -RZ, R40.H0_H0 ;  /* 0x20000028ffc47230 */ /* 0x000fc60000004100 */
[-C--:B------:R-:W-:Y:S02]  /*5900*/  FFMA.FTZ R136, R201, R197.reuse, R136 ;  /* 0x000000c5c9887223 */ /* 0x080fe40000010088 */
[----:B------:R-:W-:-:S05]  /*5910*/  FMUL.FTZ R196, R196, R197 ;  /* 0x000000c5c4c47220 */ /* 0x000fca0000410000 */
[----:B------:R-:W-:-:S04]  /*5920*/  F2FP.F16.F32.PACK_AB R196, RZ, R196 ;  /* 0x000000c4ffc4723e */ /* 0x000fc800000000ff */
[----:B------:R-:W-:-:S07]  /*5930*/  PRMT R164, R196, 0x7610, R164 ;  /* 0x00007610c4a47816 */ /* 0x000fce00000000a4 */
.L_x_9712:
[----:B------:R-:W-:Y:S05]  /*5940*/  BRA.U !UP3, `(.L_x_9713) ;  /* 0x000000010b307547 */ /* 0x000fea000b800000 */
[----:B------:R-:W-:Y:S01]  /*5950*/  FFMA.FTZ R196, R214, UR9, R200 ;  /* 0x00000009d6c47c23 */ /* 0x000fe200080100c8 */
[----:B------:R-:W-:Y:S01]  /*5960*/  ISETP.LT.AND P4, PT, RZ, UR27, PT ;  /* 0x0000001bff007c0c */ /* 0x000fe2000bf81270 */
[----:B------:R-:W-:Y:S02]  /*5970*/  HADD2.F32 R197, -RZ, R40.H1_H1 ;  /* 0x30000028ffc57230 */ /* 0x000fe40000004100 */
[----:B------:R-:W-:Y:S01]  /*5980*/  FADD.FTZ R196, R247, -R196 ;  /* 0x800000c4f7c47221 */ /* 0x000fe20000010000 */
[----:B------:R-:W-:-:S03]  /*5990*/  HADD2.F32 R202, -RZ, R192.H1_H1 ;  /* 0x300000c0ffca7230 */ /* 0x000fc60000004100 */
[----:B------:R-:W-:-:S05]  /*59a0*/  FMUL.FTZ R196, R196, UR26 ;  /* 0x0000001ac4c47c20 */ /* 0x000fca0008410000 */
[----:B------:R-:W-:-:S05]  /*59b0*/  FSEL R196, R196, RZ, P4 ;  /* 0x000000ffc4c47208 */ /* 0x000fca0002000000 */
[----:B------:R-:W-:-:S04]  /*59c0*/  FMUL.FTZ R196, R196, UR29 ;  /* 0x0000001dc4c47c20 */ /* 0x000fc80008410000 */
[-C--:B------:R-:W-:Y:S01]  /*59d0*/  FMUL.FTZ R197, R197, R196.reuse ;  /* 0x000000c4c5c57220 */ /* 0x080fe20000410000 */
[----:B------:R-:W-:-:S04]  /*59e0*/  FFMA.FTZ R137, R202, R196, R137 ;  /* 0x000000c4ca897223 */ /* 0x000fc80000010089 */
[----:B------:R-:W-:-:S04]  /*59f0*/  F2FP.F16.F32.PACK_AB R197, RZ, R197 ;  /* 0x000000c5ffc5723e */ /* 0x000fc800000000ff */
[----:B------:R-:W-:-:S07]  /*5a00*/  PRMT R164, R164, 0x5410, R197 ;  /* 0x00005410a4a47816 */ /* 0x000fce00000000c5 */
.L_x_9713:
[----:B------:R-:W-:Y:S05]  /*5a10*/  BRA.U !UP3, `(.L_x_9714) ;  /* 0x000000010b307547 */ /* 0x000fea000b800000 */
        /* <DEDUP_REMOVED lines=12> */
.L_x_9714:
        /* <DEDUP_REMOVED lines=13> */
.L_x_9715:
        /* <DEDUP_REMOVED lines=13> */
.L_x_9716:
        /* <DEDUP_REMOVED lines=13> */
.L_x_9717:
        /* <DEDUP_REMOVED lines=13> */
.L_x_9718:
        /* <DEDUP_REMOVED lines=9> */
.L_x_9711:
[----:B------:R-:W-:Y:S05]  /*5eb0*/  BRA.U !UP3, `(.L_x_9719) ;  /* 0x000000010b307547 */ /* 0x000fea000b800000 */
[----:B------:R-:W-:Y:S01]  /*5ec0*/  FFMA.FTZ R197, R219, UR9, R200 ;  /* 0x00000009dbc57c23 */ /* 0x000fe200080100c8 */
[----:B------:R-:W-:Y:S01]  /*5ed0*/  ISETP.LT.AND P4, PT, RZ, UR27, PT ;  /* 0x0000001bff007c0c */ /* 0x000fe2000bf81270 */
[----:B-----5:R-:W-:Y:S02]  /*5ee0*/  HADD2.F32 R196, -RZ, R40.H0_H0 ;  /* 0x20000028ffc47230 */ /* 0x020fe40000004100 */
[----:B------:R-:W-:Y:S01]  /*5ef0*/  FADD.FTZ R197, R250, -R197 ;  /* 0x800000c5fac57221 */ /* 0x000fe20000010000 */
[----:B------:R-:W-:-:S03]  /*5f00*/  HADD2.F32 R201, -RZ, R192.H0_H0 ;  /* 0x200000c0ffc97230 */ /* 0x000fc60000004100 */
[----:B------:R-:W-:-:S05]  /*5f10*/  FMUL.FTZ R197, R197, UR26 ;  /* 0x0000001ac5c57c20 */ /* 0x000fca0008410000 */
[----:B------:R-:W-:-:S05]  /*5f20*/  FSEL R197, R197, RZ, P4 ;  /* 0x000000ffc5c57208 */ /* 0x000fca0002000000 */
[----:B------:R-:W-:-:S04]  /*5f30*/  FMUL.FTZ R197, R197, UR29 ;  /* 0x0000001dc5c57c20 */ /* 0x000fc80008410000 */
[-C--:B------:R-:W-:Y:S01]  /*5f40*/  FMUL.FTZ R196, R196, R197.reuse ;  /* 0x000000c5c4c47220 */ /* 0x080fe20000410000 */
[----:B------:R-:W-:-:S04]  /*5f50*/  FFMA.FTZ R136, R201, R197, R136 ;  /* 0x000000c5c9887223 */ /* 0x000fc80000010088 */
[----:B------:R-:W-:-:S04]  /*5f60*/  F2FP.F16.F32.PACK_AB R196, RZ, R196 ;  /* 0x000000c4ffc4723e */ /* 0x000fc800000000ff */
[----:B------:R-:W-:-:S07]  /*5f70*/  PRMT R164, R196, 0x7610, R164 ;  /* 0x00007610c4a47816 */ /* 0x000fce00000000a4 */
.L_x_9719:
[----:B------:R-:W-:Y:S05]  /*5f80*/  BRA.U !UP3, `(.L_x_9720) ;  /* 0x000000010b307547 */ /* 0x000fea000b800000 */
[----:B------:R-:W-:Y:S01]  /*5f90*/  FFMA.FTZ R196, R214, UR9, R200 ;  /* 0x00000009d6c47c23 */ /* 0x000fe200080100c8 */
[----:B------:R-:W-:Y:S01]  /*5fa0*/  ISETP.LT.AND P4, PT, RZ, UR27, PT ;  /* 0x0000001bff007c0c */ /* 0x000fe2000bf81270 */
[----:B-----5:R-:W-:Y:S02]  /*5fb0*/  HADD2.F32 R197, -RZ, R40.H1_H1 ;  /* 0x30000028ffc57230 */ /* 0x020fe40000004100 */
        /* <DEDUP_REMOVED lines=9> */
.L_x_9720:
[----:B------:R-:W-:Y:S05]  /*6050*/  BRA.U !UP3, `(.L_x_9721) ;  /* 0x000000010b307547 */ /* 0x000fea000b800000 */
[----:B-----5:R-:W-:Y:S01]  /*6060*/  FFMA.FTZ R197, R3, UR9, R200 ;  /* 0x0000000903c57c23 */ /* 0x020fe200080100c8 */
[----:B------:R-:W-:Y:S01]  /*6070*/  ISETP.LT.AND P4, PT, RZ, UR27, PT ;  /* 0x0000001bff007c0c */ /* 0x000fe2000bf81270 */
[----:B------:R-:W-:Y:S02]  /*6080*/  HADD2.F32 R196, -RZ, R41.H0_H0 ;  /* 0x20000029ffc47230 */ /* 0x000fe40000004100 */
        /* <DEDUP_REMOVED lines=9> */
.L_x_9721:
[----:B------:R-:W-:Y:S05]  /*6120*/  BRA.U !UP3, `(.L_x_9722) ;  /* 0x000000010b307547 */ /* 0x000fea000b800000 */
[----:B------:R-:W-:Y:S01]  /*6130*/  FFMA.FTZ R197, R6, UR9, R200 ;  /* 0x0000000906c57c23 */ /* 0x000fe200080100c8 */
[----:B------:R-:W-:Y:S01]  /*6140*/  ISETP.LT.AND P4, PT, RZ, UR27, PT ;  /* 0x0000001bff007c0c */ /* 0x000fe2000bf81270 */
[----:B-----5:R-:W-:Y:S02]  /*6150*/  HADD2.F32 R202, -RZ, R193.H1_H1 ;  /* 0x300000c1ffca7230 */ /* 0x020fe40000004100 */
[----:B------:R-:W-:-:S04]  /*6160*/  FADD.FTZ R197, R240, -R197 ;  /* 0x800000c5f0c57221 */ /* 0x000fc80000010000 */
[----:B------:R-:W-:-:S05]  /*6170*/  FMUL.FTZ R197, R197, UR26 ;  /* 0x0000001ac5c57c20 */ /* 0x000fca0008410000 */
[----:B------:R-:W-:-:S05]  /*6180*/  FSEL R197, R197, RZ, P4 ;  /* 0x000000ffc5c57208 */ /* 0x000fca0002000000 */
[----:B------:R-:W-:Y:S01]  /*6190*/  FMUL.FTZ R196, R197, UR29 ;  /* 0x0000001dc5c47c20 */ /* 0x000fe20008410000 */
[----:B------:R-:W-:-:S03]  /*61a0*/  HADD2.F32 R197, -RZ, R41.H1_H1 ;  /* 0x30000029ffc57230 */ /* 0x000fc60000004100 */
[-C--:B------:R-:W-:Y:S02]  /*61b0*/  FFMA.FTZ R139, R202, R196.reuse, R139 ;  /* 0x000000c4ca8b7223 */ /* 0x080fe4000001008b */
[----:B------:R-:W-:-:S05]  /*61c0*/  FMUL.FTZ R197, R197, R196 ;  /* 0x000000c4c5c57220 */ /* 0x000fca0000410000 */
[----:B------:R-:W-:-:S04]  /*61d0*/  F2FP.F16.F32.PACK_AB R197, RZ, R197 ;  /* 0x000000c5ffc5723e */ /* 0x000fc800000000ff */
[----:B------:R-:W-:-:S07]  /*61e0*/  PRMT R165, R165, 0x5410, R197 ;  /* 0x00005410a5a57816 */ /* 0x000fce00000000c5 */
.L_x_9722:
[----:B------:R-:W-:Y:S05]  /*61f0*/  BRA.U !UP3, `(.L_x_9723) ;  /* 0x000000010b307547 */ /* 0x000fea000b800000 */
[----:B------:R-:W-:Y:S01]  /*6200*/  FFMA.FTZ R196, R8, UR9, R200 ;  /* 0x0000000908c47c23 */ /* 0x000fe200080100c8 */
[----:B------:R-:W-:Y:S01]  /*6210*/  ISETP.LT.AND P4, PT, RZ, UR27, PT ;  /* 0x0000001bff007c0c */ /* 0x000fe2000bf81270 */
[----:B-----5:R-:W-:Y:S02]  /*6220*/  HADD2.F32 R201, -RZ, R194.H0_H0 ;  /* 0x200000c2ffc97230 */ /* 0x020fe40000004100 */
        /* <DEDUP_REMOVED lines=9> */
.L_x_9723:
        /* <DEDUP_REMOVED lines=13> */
.L_x_9724:
        /* <DEDUP_REMOVED lines=13> */
.L_x_9725:
[----:B------:R-:W-:Y:S05]  /*6460*/  BRA.U !UP3, `(.L_x_9703) ;  /* 0x000000010b347547 */ /* 0x000fea000b800000 */
[----:B------:R-:W2:Y:S01]  /*6470*/  LDL R197, [R1+0x10] ;  /* 0x0000100001c57983 */ /* 0x000ea20000100800 */
[----:B------:R-:W-:Y:S01]  /*6480*/  FFMA.FTZ R196, R252, UR9, R200 ;  /* 0x00000009fcc47c23 */ /* 0x000fe200080100c8 */
[----:B------:R-:W-:Y:S01]  /*6490*/  ISETP.LT.AND P4, PT, RZ, UR27, PT ;  /* 0x0000001bff007c0c */ /* 0x000fe2000bf81270 */
[----:B-----5:R-:W-:Y:S02]  /*64a0*/  HADD2.F32 R202, -RZ, R195.H1_H1 ;  /* 0x300000c3ffca7230 */ /* 0x020fe40000004100 */
[----:B--2---:R-:W-:Y:S01]  /*64b0*/  FADD.FTZ R196, R197, -R196 ;  /* 0x800000c4c5c47221 */ /* 0x004fe20000010000 */
        /* <DEDUP_REMOVED lines=8> */
.L_x_9703:
[----:B0-----:R-:W0:Y:S01]  /*6540*/  @P0 LDC.64 R196, c[0x0][0x478] ;  /* 0x00011e00ffc40b82 */ /* 0x001e220000000a00 */
[----:B------:R-:W1:Y:S01]  /*6550*/  @UP3 LDCU.64 UR6, c[0x0][0x468] ;  /* 0x00008d00ff0637ac */ /* 0x000e620008000a00 */
[----:B------:R-:W-:Y:S02]  /*6560*/  HFMA2 R201, -RZ, RZ, 0, 9.5367431640625e-07 ;  /* 0x00000010ffc97431 */ /* 0x000fe400000001ff */
[C---:B0-----:R-:W-:Y:S01]  /*6570*/  @P0 IMAD.WIDE.U32 R196, R199.reuse, 0x20, R196 ;  /* 0x00000020c7c40825 */ /* 0x041fe200078e00c4 */
[----:B------:R-:W-:-:S04]  /*6580*/  IADD3 R199, PT, PT, R199, 0x100, RZ ;  /* 0x00000100c7c77810 */ /* 0x000fc80007ffe0ff */
[----:B------:R-:W-:Y:S04]  /*6590*/  @P0 STG.E.128 desc[UR10][R196.64], R68 ;  /* 0x00000044c4000986 */ /* 0x000fe8000c101d0a */
[----:B------:R1:W-:Y:S02]  /*65a0*/  @P0 STG.E.128 desc[UR10][R196.64+0x10], R160 ;  /* 0x000010a0c4000986 */ /* 0x0003e4000c101d0a */
[C---:B-1----:R-:W-:Y:S01]  /*65b0*/  @P2 IMAD.WIDE.U32 R196, R198.reuse, R201, UR6 ;  /* 0x00000006c6c42e25 */ /* 0x042fe2000f8e00c9 */
[----:B------:R-:W-:-:S04]  /*65c0*/  IADD3 R198, PT, PT, R198, 0x100, RZ ;  /* 0x00000100c6c67810 */ /* 0x000fc80007ffe0ff */
[----:B------:R1:W-:Y:S03]  /*65d0*/  @P2 STG.E.128 desc[UR10][R196.64], R164 ;  /* 0x000000a4c4002986 */ /* 0x0003e6000c101d0a */
.L_x_9692:
[----:B------:R-:W-:Y:S05]  /*65e0*/  BSYNC.RECONVERGENT B0 ;  /* 0x0000000000007941 */ /* 0x000fea0003800200 */
.L_x_9691:
        /* <DEDUP_REMOVED lines=9> */
.L_x_9728:
[----:B------:R-:W-:Y:S05]  /*6680*/  BRA.U !UP0, `(.L_x_9729) ;  /* 0x0000000d08447547 */ /* 0x000fea000b800000 */
[----:B------:R-:W-:-:S04]  /*6690*/  UISETP.NE.U32.AND UP0, UPT, UR4, URZ, UPT ;  /* 0x000000ff0400728c */ /* 0x000fc8000bf05070 */
[----:B------:R-:W-:-:S06]  /*66a0*/  UISETP.NE.AND.EX UP0, UPT, UR5, URZ, UPT, UP0 ;  /* 0x000000ff0500728c */ /* 0x000fcc000bf05300 */
[----:B------:R-:W-:-:S13]  /*66b0*/  PLOP3.LUT P0, PT, PT, PT, UP0, 0x80, 0x8 ;  /* 0x000000000008781c */ /* 0x000fda0003f0f008 */
[----:B------:R-:W-:Y:S05]  /*66c0*/  @!P0 BRA `(.L_x_9730) ;  /* 0x00000004008c8947 */ /* 0x000fea0003800000 */
[----:B01----:R-:W2:Y:S01]  /*66d0*/  LDL R196, [R1+0xc] ;  /* 0x00000c0001c47983 */ /* 0x003ea20000100800 */
[----:B------:R-:W-:Y:S02]  /*66e0*/  PLOP3.LUT P5, PT, PT, PT, UP2, 0x80, 0x8 ;  /* 0x000000000008781c */ /* 0x000fe40003faf028 */
[----:B-----5:R-:W-:Y:S02]  /*66f0*/  MOV R70, R178 ;  /* 0x000000b200467202 */ /* 0x020fe40000000f00 */
[----:B------:R-:W-:Y:S02]  /*6700*/  MOV R160, R180 ;  /* 0x000000b400a07202 */ /* 0x000fe40000000f00 */
[----:B------:R-:W-:-:S07]  /*6710*/  MOV R162, R182 ;  /* 0x000000b600a27202 */ /* 0x000fce0000000f00 */
[--C-:B------:R-:W-:Y:S01]  /*6720*/  @P5 FFMA.FTZ R69, R213, UR9, R200.reuse ;  /* 0x00000009d5455c23 */ /* 0x100fe200080100c8 */
[--C-:B------:R-:W-:Y:S01]  /*6730*/  @P5 FFMA.FTZ R161, R9, UR9, R200.reuse ;  /* 0x0000000909a15c23 */ /* 0x100fe200080100c8 */
[--C-:B------:R-:W-:Y:S02]  /*6740*/  @P5 FFMA.FTZ R163, R17, UR9, R200.reuse ;  /* 0x0000000911a35c23 */ /* 0x100fe400080100c8 */
[----:B------:R-:W-:Y:S01]  /*6750*/  @P5 FADD.FTZ R68, R246, -R69 ;  /* 0x80000045f6445221 */ /* 0x000fe20000010000 */
[----:B------:R-:W-:Y:S01]  /*6760*/  MOV R69, R177 ;  /* 0x000000b100457202 */ /* 0x000fe20000000f00 */
[----:B------:R-:W-:Y:S01]  /*6770*/  @P5 FADD.FTZ R161, R236, -R161 ;  /* 0x800000a1eca15221 */ /* 0x000fe20000010000 */
[----:B------:R-:W-:Y:S01]  /*6780*/  @P5 FADD.FTZ R163, R224, -R163 ;  /* 0x800000a3e0a35221 */ /* 0x000fe20000010000 */
[----:B------:R-:W-:Y:S01]  /*6790*/  @P5 FFMA.FTZ R69, R68, UR26, R177 ;  /* 0x0000001a44455c23 */ /* 0x000fe200080100b1 */
[----:B------:R-:W-:Y:S01]  /*67a0*/  @P5 FFMA.FTZ R68, R4, UR9, R200 ;  /* 0x0000000904445c23 */ /* 0x000fe200080100c8 */
[----:B------:R-:W-:Y:S01]  /*67b0*/  @P5 FFMA.FTZ R160, R161, UR26, R180 ;  /* 0x0000001aa1a05c23 */ /* 0x000fe200080100b4 */
[----:B------:R-:W-:Y:S01]  /*67c0*/  MOV R161, R181 ;  /* 0x000000b500a17202 */ /* 0x000fe20000000f00 */
[----:B------:R-:W-:Y:S01]  /*67d0*/  @P5 FFMA.FTZ R162, R163, UR26, R182 ;  /* 0x0000001aa3a25c23 */ /* 0x000fe200080100b6 */
[----:B------:R-:W-:Y:S01]  /*67e0*/  @P5 FADD.FTZ R71, R243, -R68 ;  /* 0x80000044f3475221 */ /* 0x000fe20000010000 */
[----:B------:R-:W-:Y:S01]  /*67f0*/  @P5 FFMA.FTZ R68, R7, UR9, R200 ;  /* 0x0000000907445c23 */ /* 0x000fe200080100c8 */
[----:B------:R-:W-:-:S02]  /*6800*/  MOV R163, R183 ;  /* 0x000000b700a37202 */ /* 0x000fc40000000f00 */
[----:B------:R-:W-:Y:S01]  /*6810*/  @P5 FFMA.FTZ R70, R71, UR26, R178 ;  /* 0x0000001a47465c23 */ /* 0x000fe200080100b2 */
[----:B------:R-:W-:Y:S01]  /*6820*/  @P5 FADD.FTZ R68, R239, -R68 ;  /* 0x80000044ef445221 */ /* 0x000fe20000010000 */
[----:B------:R-:W-:-:S03]  /*6830*/  MOV R71, R179 ;  /* 0x000000b300477202 */ /* 0x000fc60000000f00 */
[----:B------:R-:W-:Y:S01]  /*6840*/  @P5 FFMA.FTZ R71, R68, UR26, R179 ;  /* 0x0000001a44475c23 */ /* 0x000fe200080100b3 */
[----:B------:R-:W-:-:S04]  /*6850*/  @P5 FFMA.FTZ R68, R13, UR9, R200 ;  /* 0x000000090d445c23 */ /* 0x000fc800080100c8 */
[----:B------:R-:W-:-:S04]  /*6860*/  @P5 FADD.FTZ R68, R233, -R68 ;  /* 0x80000044e9445221 */ /* 0x000fc80000010000 */
[----:B------:R-:W-:Y:S01]  /*6870*/  @P5 FFMA.FTZ R161, R68, UR26, R181 ;  /* 0x0000001a44a15c23 */ /* 0x000fe200080100b5 */
[----:B------:R-:W-:-:S04]  /*6880*/  @P5 FFMA.FTZ R68, R251, UR9, R200 ;  /* 0x00000009fb445c23 */ /* 0x000fc800080100c8 */
[----:B--2---:R-:W-:-:S04]  /*6890*/  @P5 FADD.FTZ R68, R196, -R68 ;  /* 0x80000044c4445221 */ /* 0x004fc80000010000 */
[----:B------:R-:W-:Y:S01]  /*68a0*/  @P5 FFMA.FTZ R163, R68, UR26, R183 ;  /* 0x0000001a44a35c23 */ /* 0x000fe200080100b7 */
[----:B------:R-:W-:-:S04]  /*68b0*/  @P5 FFMA.FTZ R68, R218, UR9, R200 ;  /* 0x00000009da445c23 */ /* 0x000fc800080100c8 */
[----:B------:R-:W-:Y:S01]  /*68c0*/  @P5 FADD.FTZ R197, R249, -R68 ;  /* 0x80000044f9c55221 */ /* 0x000fe20000010000 */
[----:B------:R-:W-:-:S03]  /*68d0*/  MOV R68, R176 ;  /* 0x000000b000447202 */ /* 0x000fc60000000f00 */
        /* <DEDUP_REMOVED lines=9> */
.L_x_9731:
        /* <DEDUP_REMOVED lines=8> */
.L_x_9732:
        /* <DEDUP_REMOVED lines=8> */
.L_x_9733:
        /* <DEDUP_REMOVED lines=8> */
.L_x_9734:
        /* <DEDUP_REMOVED lines=8> */
.L_x_9735:
        /* <DEDUP_REMOVED lines=8> */
.L_x_9736:
        /* <DEDUP_REMOVED lines=8> */
.L_x_9737:
        /* <DEDUP_REMOVED lines=9> */
.L_x_9730:
[----:B------:R-:W-:Y:S05]  /*6d00*/  BRA.U !UP3, `(.L_x_9739) ;  /* 0x000000010b307547 */ /* 0x000fea000b800000 */
[----:B------:R-:W-:Y:S01]  /*6d10*/  PLOP3.LUT P5, PT, PT, PT, UP2, 0x80, 0x8 ;  /* 0x000000000008781c */ /* 0x000fe20003faf028 */
[----:B-----5:R-:W-:-:S12]  /*6d20*/  HADD2.F32 R201, -RZ, R192.H0_H0 ;  /* 0x200000c0ffc97230 */ /* 0x020fd80000004100 */
[----:B01----:R-:W-:-:S04]  /*6d30*/  @P5 FFMA.FTZ R196, R218, UR9, R200 ;  /* 0x00000009dac45c23 */ /* 0x003fc800080100c8 */
        /* <DEDUP_REMOVED lines=9> */
.L_x_9739:
[----:B------:R-:W-:Y:S05]  /*6dd0*/  BRA.U !UP3, `(.L_x_9740) ;  /* 0x000000010b307547 */ /* 0x000fea000b800000 */
[----:B------:R-:W-:Y:S02]  /*6de0*/  PLOP3.LUT P5, PT, PT, PT, UP2, 0x80, 0x8 ;  /* 0x000000000008781c */ /* 0x000fe40003faf028 */
[----:B01---5:R-:W-:-:S11]  /*6df0*/  MOV R196, R177 ;  /* 0x000000b100c47202 */ /* 0x023fd60000000f00 */
        /* <DEDUP_REMOVED lines=10> */
.L_x_9740:
        /* <DEDUP_REMOVED lines=13> */
.L_x_9741:
[----:B------:R-:W-:Y:S05]  /*6f70*/  BRA.U !UP3, `(.L_x_9742) ;  /* 0x000000010b307547 */ /* 0x000fea000b800000 */
[----:B------:R-:W-:Y:S01]  /*6f80*/  PLOP3.LUT P5, PT, PT, PT, UP2, 0x80, 0x8 ;  /* 0x000000000008781c */ /* 0x000fe20003faf028 */
[----:B01---5:R-:W-:-:S12]  /*6f90*/  HADD2.F32 R197, -RZ, R49.H1_H1 ;  /* 0x30000031ffc57230 */ /* 0x023fd80000004100 */
        /* <DEDUP_REMOVED lines=10> */
.L_x_9742:
[----:B------:R-:W-:Y:S05]  /*7040*/  BRA.U !UP3, `(.L_x_9743) ;  /* 0x000000010b307547 */ /* 0x000fea000b800000 */
[----:B------:R-:W-:Y:S01]  /*7050*/  PLOP3.LUT P5, PT, PT, PT, UP2, 0x80, 0x8 ;  /* 0x000000000008781c */ /* 0x000fe20003faf028 */
[----:B-----5:R-:W-:Y:S01]  /*7060*/  HADD2.F32 R201, -RZ, R194.H0_H0 ;  /* 0x200000c2ffc97230 */ /* 0x020fe20000004100 */
[----:B01----:R-:W-:-:S11]  /*7070*/  MOV R196, R180 ;  /* 0x000000b400c47202 */ /* 0x003fd60000000f00 */
        /* <DEDUP_REMOVED lines=9> */
.L_x_9743:
        /* <DEDUP_REMOVED lines=13> */
.L_x_9744:
        /* <DEDUP_REMOVED lines=13> */
.L_x_9745:
[----:B------:R-:W-:Y:S05]  /*72b0*/  BRA.U !UP3, `(.L_x_9738) ;  /* 0x000000110b047547 */ /* 0x000fea000b800000 */
[----:B01----:R-:W2:Y:S01]  /*72c0*/  LDL R197, [R1+0xc] ;  /* 0x00000c0001c57983 */ /* 0x003ea20000100800 */
        /* <DEDUP_REMOVED lines=13> */
.L_x_9729:
[----:B01----:R-:W0:Y:S02]  /*73a0*/  LDC.64 R196, c[0x0][0x478] ;  /* 0x00011e00ffc47b82 */ /* 0x003e240000000a00 */
        /* <DEDUP_REMOVED lines=8> */
[--C-:B-----5:R-:W-:Y:S01]  /*7430*/  FFMA.FTZ R160, R4, UR9, R200.reuse ;  /* 0x0000000904a07c23 */ /* 0x120fe200080100c8 */
        /* <DEDUP_REMOVED lines=20> */
[----:B------:R-:W-:Y:S01]  /*7580*/  FSEL R70, R196, RZ, P5 ;  /* 0x000000ffc4467208 */ /* 0x000fe20002800000 */
[----:B--2---:R-:W-:Y:S01]  /*7590*/  FADD.FTZ R163, R201, -R163 ;  /* 0x800000a3c9a37221 */ /* 0x004fe20000010000 */
[----:B------:R-:W-:Y:S01]  /*75a0*/  FMUL.FTZ R201, R162, UR26 ;  /* 0x0000001aa2c97c20 */ /* 0x000fe20008410000 */
[----:B------:R-:W-:Y:S02]  /*75b0*/  FSEL R162, R69, RZ, P5 ;  /* 0x000000ff45a27208 */ /* 0x000fe40002800000 */
[----:B------:R-:W-:Y:S01]  /*75c0*/  FMUL.FTZ R163, R163, UR26 ;  /* 0x0000001aa3a37c20 */ /* 0x000fe20008410000 */
[----:B------:R-:W-:-:S02]  /*75d0*/  FSEL R69, R197, RZ, P5 ;  /* 0x000000ffc5457208 */ /* 0x000fc40002800000 */
        /* <DEDUP_REMOVED lines=15> */
.L_x_9747:
        /* <DEDUP_REMOVED lines=13> */
.L_x_9748:
        /* <DEDUP_REMOVED lines=13> */
.L_x_9749:
        /* <DEDUP_REMOVED lines=13> */
.L_x_9750:
        /* <DEDUP_REMOVED lines=13> */
.L_x_9751:
        /* <DEDUP_REMOVED lines=13> */
.L_x_9752:
        /* <DEDUP_REMOVED lines=13> */
.L_x_9753:
        /* <DEDUP_REMOVED lines=9> */
.L_x_9746:
        /* <DEDUP_REMOVED lines=13> */
.L_x_9754:
        /* <DEDUP_REMOVED lines=13> */
.L_x_9755:
[----:B------:R-:W-:Y:S05]  /*7de0*/  BRA.U !UP3, `(.L_x_9756) ;  /* 0x000000010b307547 */ /* 0x000fea000b800000 */
[----:B-----5:R-:W-:Y:S01]  /*7df0*/  FFMA.FTZ R196, R4, UR9, R200 ;  /* 0x0000000904c47c23 */ /* 0x020fe200080100c8 */
        /* <DEDUP_REMOVED lines=11> */
.L_x_9756:
        /* <DEDUP_REMOVED lines=13> */
.L_x_9757:
        /* <DEDUP_REMOVED lines=13> */
.L_x_9758:
        /* <DEDUP_REMOVED lines=13> */
.L_x_9759:
        /* <DEDUP_REMOVED lines=13> */
.L_x_9760:
        /* <DEDUP_REMOVED lines=14> */
.L_x_9738:
[----:B01----:R-:W0:Y:S01]  /*82d0*/  @P0 LDC.64 R196, c[0x0][0x478] ;  /* 0x00011e00ffc40b82 */ /* 0x003e220000000a00 */
        /* <DEDUP_REMOVED lines=9> */
.L_x_9727:
[----:B------:R-:W-:Y:S05]  /*8370*/  BSYNC.RECONVERGENT B0 ;  /* 0x0000000000007941 */ /* 0x000fea0003800200 */
.L_x_9726:
        /* <DEDUP_REMOVED lines=9> */
.L_x_9763:
[----:B------:R-:W-:Y:S05]  /*8410*/  BRA.U !UP0, `(.L_x_9764) ;  /* 0x0000000d084c7547 */ /* 0x000fea000b800000 */
[----:B------:R-:W-:-:S04]  /*8420*/  UISETP.NE.U32.AND UP0, UPT, UR4, URZ, UPT ;  /* 0x000000ff0400728c */ /* 0x000fc8000bf05070 */
[----:B------:R-:W-:-:S06]  /*8430*/  UISETP.NE.AND.EX UP0, UPT, UR5, URZ, UPT, UP0 ;  /* 0x000000ff0500728c */ /* 0x000fcc000bf05300 */
[----:B------:R-:W-:-:S13]  /*8440*/  PLOP3.LUT P0, PT, PT, PT, UP0, 0x80, 0x8 ;  /* 0x000000000008781c */ /* 0x000fda0003f0f008 */
[----:B------:R-:W-:Y:S05]  /*8450*/  @!P0 BRA `(.L_x_9765) ;  /* 0x0000000400908947 */ /* 0x000fea0003800000 */
[----:B012---:R-:W2:Y:S04]  /*8460*/  LDL R197, [R1+0x8] ;  /* 0x0000080001c57983 */ /* 0x007ea80000100800 */
[----:B------:R-:W3:Y:S01]  /*8470*/  LDL R196, [R1+0x4] ;  /* 0x0000040001c47983 */ /* 0x000ee20000100800 */
[----:B------:R-:W-:-:S13]  /*8480*/  PLOP3.LUT P6, PT, PT, PT, UP2, 0x80, 0x8 ;  /* 0x000000000008781c */ /* 0x000fda0003fcf028 */
[--C-:B------:R-:W-:Y:S01]  /*8490*/  @P6 FFMA.FTZ R68, R10, UR9, R200.reuse ;  /* 0x000000090a446c23 */ /* 0x100fe200080100c8 */
[--C-:B------:R-:W-:Y:S01]  /*84a0*/  @P6 FFMA.FTZ R160, R16, UR9, R200.reuse ;  /* 0x0000000910a06c23 */ /* 0x100fe200080100c8 */
[--C-:B------:R-:W-:Y:S01]  /*84b0*/  @P6 FFMA.FTZ R161, R15, UR9, R200.reuse ;  /* 0x000000090fa16c23 */ /* 0x100fe200080100c8 */
[----:B------:R-:W-:Y:S01]  /*84c0*/  @P6 FFMA.FTZ R162, R210, UR9, R200 ;  /* 0x00000009d2a26c23 */ /* 0x000fe200080100c8 */
[----:B------:R-:W-:Y:S01]  /*84d0*/  @P6 FADD.FTZ R69, R235, -R68 ;  /* 0x80000044eb456221 */ /* 0x000fe20000010000 */
[----:B-----5:R-:W-:Y:S01]  /*84e0*/  MOV R68, R184 ;  /* 0x000000b800447202 */ /* 0x020fe20000000f00 */
[----:B------:R-:W-:Y:S01]  /*84f0*/  @P6 FADD.FTZ R160, R223, -R160 ;  /* 0x800000a0dfa06221 */ /* 0x000fe20000010000 */
[----:B------:R-:W-:Y:S01]  /*8500*/  @P6 FADD.FTZ R161, R222, -R161 ;  /* 0x800000a1dea16221 */ /* 0x000fe20000010000 */
[----:B------:R-:W-:Y:S01]  /*8510*/  @P6 FFMA.FTZ R68, R69, UR26, R184 ;  /* 0x0000001a45446c23 */ /* 0x000fe200080100b8 */
[--C-:B------:R-:W-:Y:S01]  /*8520*/  @P6 FFMA.FTZ R69, R12, UR9, R200.reuse ;  /* 0x000000090c456c23 */ /* 0x100fe200080100c8 */
[----:B------:R-:W-:Y:S01]  /*8530*/  @P6 FFMA.FTZ R163, R211, UR9, R200 ;  /* 0x00000009d3a36c23 */ /* 0x000fe200080100c8 */
[----:B------:R-:W-:-:S02]  /*8540*/  @P6 FADD.FTZ R162, R221, -R162 ;  /* 0x800000a2dda26221 */ /* 0x000fc40000010000 */
[----:B------:R-:W-:Y:S01]  /*8550*/  @P6 FADD.FTZ R70, R232, -R69 ;  /* 0x80000045e8466221 */ /* 0x000fe20000010000 */
[----:B------:R-:W-:Y:S01]  /*8560*/  MOV R69, R185 ;  /* 0x000000b900457202 */ /* 0x000fe20000000f00 */
[----:B------:R-:W-:Y:S02]  /*8570*/  @P6 FADD.FTZ R163, R220, -R163 ;  /* 0x800000a3dca36221 */ /* 0x000fe40000010000 */
[----:B------:R-:W-:Y:S01]  /*8580*/  @P6 FFMA.FTZ R69, R70, UR26, R185 ;  /* 0x0000001a46456c23 */ /* 0x000fe200080100b9 */
[----:B------:R-:W-:-:S04]  /*8590*/  @P6 FFMA.FTZ R70, R11, UR9, R200 ;  /* 0x000000090b466c23 */ /* 0x000fc800080100c8 */
[----:B------:R-:W-:Y:S01]  /*85a0*/  @P6 FADD.FTZ R71, R231, -R70 ;  /* 0x80000046e7476221 */ /* 0x000fe20000010000 */
[----:B------:R-:W-:-:S03]  /*85b0*/  MOV R70, R186 ;  /* 0x000000ba00467202 */ /* 0x000fc60000000f00 */
[----:B------:R-:W-:Y:S01]  /*85c0*/  @P6 FFMA.FTZ R70, R71, UR26, R186 ;  /* 0x0000001a47466c23 */ /* 0x000fe200080100ba */
[----:B------:R-:W-:Y:S01]  /*85d0*/  MOV R71, R187 ;  /* 0x000000bb00477202 */ /* 0x000fe20000000f00 */
        /* <DEDUP_REMOVED lines=8> */
[----:B--2---:R-:W-:-:S04]  /*8660*/  @P6 FFMA.FTZ R200, R197, UR9, R200 ;  /* 0x00000009c5c86c23 */ /* 0x004fc800080100c8 */
[----:B---3--:R-:W-:-:S04]  /*8670*/  @P6 FADD.FTZ R200, R196, -R200 ;  /* 0x800000c8c4c86221 */ /* 0x008fc80000010000 */
        /* <DEDUP_REMOVED lines=9> */
.L_x_9766:
        /* <DEDUP_REMOVED lines=8> */
.L_x_9767:
        /* <DEDUP_REMOVED lines=8> */
.L_x_9768:
        /* <DEDUP_REMOVED lines=8> */
.L_x_9769:
        /* <DEDUP_REMOVED lines=8> */
.L_x_9770:
        /* <DEDUP_REMOVED lines=8> */
.L_x_9771:
        /* <DEDUP_REMOVED lines=8> */
.L_x_9772:
        /* <DEDUP_REMOVED lines=9> */
.L_x_9765:
[----:B------:R-:W-:Y:S05]  /*8aa0*/  BRA.U !UP3, `(.L_x_9774) ;  /* 0x000000010b307547 */ /* 0x000fea000b800000 */
[----:B------:R-:W-:Y:S01]  /*8ab0*/  PLOP3.LUT P6, PT, PT, PT, UP2, 0x80, 0x8 ;  /* 0x000000000008781c */ /* 0x000fe20003fcf028 */
[----:B-----5:R-:W-:-:S12]  /*8ac0*/  HADD2.F32 R201, -RZ, R192.H0_H0 ;  /* 0x200000c0ffc97230 */ /* 0x020fd80000004100 */
[----:B012---:R-:W-:-:S04]  /*8ad0*/  @P6 FFMA.FTZ R196, R10, UR9, R200 ;  /* 0x000000090ac46c23 */ /* 0x007fc800080100c8 */
        /* <DEDUP_REMOVED lines=9> */
.L_x_9774:
[----:B------:R-:W-:Y:S05]  /*8b70*/  BRA.U !UP3, `(.L_x_9775) ;  /* 0x000000010b307547 */ /* 0x000fea000b800000 */
[----:B------:R-:W-:Y:S02]  /*8b80*/  PLOP3.LUT P6, PT, PT, PT, UP2, 0x80, 0x8 ;  /* 0x000000000008781c */ /* 0x000fe40003fcf028 */
[----:B012--5:R-:W-:-:S11]  /*8b90*/  MOV R196, R185 ;  /* 0x000000b900c47202 */ /* 0x027fd60000000f00 */
        /* <DEDUP_REMOVED lines=10> */
.L_x_9775:
        /* <DEDUP_REMOVED lines=13> */
.L_x_9776:
[----:B------:R-:W-:Y:S05]  /*8d10*/  BRA.U !UP3, `(.L_x_9777) ;  /* 0x000000010b307547 */ /* 0x000fea000b800000 */
[----:B------:R-:W-:Y:S01]  /*8d20*/  PLOP3.LUT P6, PT, PT, PT, UP2, 0x80, 0x8 ;  /* 0x000000000008781c */ /* 0x000fe20003fcf028 */
[----:B012--5:R-:W-:-:S12]  /*8d30*/  HADD2.F32 R197, -RZ, R57.H1_H1 ;  /* 0x30000039ffc57230 */ /* 0x027fd80000004100 */
        /* <DEDUP_REMOVED lines=10> */
.L_x_9777:
[----:B------:R-:W-:Y:S05]  /*8de0*/  BRA.U !UP3, `(.L_x_9778) ;  /* 0x000000010b307547 */ /* 0x000fea000b800000 */
[----:B------:R-:W-:Y:S01]  /*8df0*/  PLOP3.LUT P6, PT, PT, PT, UP2, 0x80, 0x8 ;  /* 0x000000000008781c */ /* 0x000fe20003fcf028 */
[----:B-----5:R-:W-:Y:S01]  /*8e00*/  HADD2.F32 R201, -RZ, R194.H0_H0 ;  /* 0x200000c2ffc97230 */ /* 0x020fe20000004100 */
[----:B012---:R-:W-:-:S11]  /*8e10*/  MOV R196, R188 ;  /* 0x000000bc00c47202 */ /* 0x007fd60000000f00 */
        /* <DEDUP_REMOVED lines=9> */
.L_x_9778:
        /* <DEDUP_REMOVED lines=13> */
.L_x_9779:
        /* <DEDUP_REMOVED lines=13> */
.L_x_9780:
[----:B------:R-:W-:Y:S05]  /*9050*/  BRA.U !UP3, `(.L_x_9773) ;  /* 0x000000110b107547 */ /* 0x000fea000b800000 */
[----:B012---:R-:W2:Y:S04]  /*9060*/  LDL R197, [R1+0x8] ;  /* 0x0000080001c57983 */ /* 0x007ea80000100800 */
[----:B------:R-:W3:Y:S01]  /*9070*/  LDL R196, [R1+0x4] ;  /* 0x0000040001c47983 */ /* 0x000ee20000100800 */
[----:B------:R-:W-:-:S13]  /*9080*/  PLOP3.LUT P6, PT, PT, PT, UP2, 0x80, 0x8 ;  /* 0x000000000008781c */ /* 0x000fda0003fcf028 */
[----:B--2---:R-:W-:Y:S01]  /*9090*/  @P6 FFMA.FTZ R200, R197, UR9, R200 ;  /* 0x00000009c5c86c23 */ /* 0x004fe200080100c8 */
[----:B-----5:R-:W-:-:S03]  /*90a0*/  HADD2.F32 R197, -RZ, R59.H1_H1 ;  /* 0x3000003bffc57230 */ /* 0x020fc60000004100 */
[----:B---3--:R-:W-:Y:S01]  /*90b0*/  @P6 FADD.FTZ R200, R196, -R200 ;  /* 0x800000c8c4c86221 */ /* 0x008fe20000010000 */
[----:B------:R-:W-:-:S03]  /*90c0*/  MOV R196, R191 ;  /* 0x000000bf00c47202 */ /* 0x000fc60000000f00 */
        /* <DEDUP_REMOVED lines=8> */
.L_x_9764:
[----:B012---:R-:W0:Y:S02]  /*9150*/  LDC.64 R196, c[0x0][0x478] ;  /* 0x00011e00ffc47b82 */ /* 0x007e240000000a00 */
[----:B0-----:R-:W-:-:S04]  /*9160*/  ISETP.NE.U32.AND P0, PT, R196, RZ, PT ;  /* 0x000000ffc400720c */ /* 0x001fc80003f05070 */
[----:B------:R-:W-:-:S13]  /*9170*/  ISETP.NE.AND.EX P0, PT, R197, RZ, PT, P0 ;  /* 0x000000ffc500720c */ /* 0x000fda0003f05300 */
[----:B------:R-:W-:Y:S05]  /*9180*/  @!P0 BRA `(.L_x_9781) ;  /* 0x00000008001c8947 */ /* 0x000fea0003800000 */
        /* <DEDUP_REMOVED lines=13> */
.L_x_9782:
        /* <DEDUP_REMOVED lines=13> */
.L_x_9783:
        /* <DEDUP_REMOVED lines=13> */
.L_x_9784:
        /* <DEDUP_REMOVED lines=13> */
.L_x_9785:
        /* <DEDUP_REMOVED lines=13> */
.L_x_9786:
        /* <DEDUP_REMOVED lines=13> */
.L_x_9787:
        /* <DEDUP_REMOVED lines=13> */
.L_x_9788:
[----:B------:R-:W2:Y:S04]  /*9740*/  LDL R68, [R1+0x8] ;  /* 0x0000080001447983 */ /* 0x000ea80000100800 */
[----:B------:R-:W3:Y:S01]  /*9750*/  LDL R163, [R1+0x4] ;  /* 0x0000040001a37983 */ /* 0x000ee20000100800 */
        /* <DEDUP_REMOVED lines=19> */
[--C-:B--2---:R-:W-:Y:S01]  /*9890*/  FFMA.FTZ R162, R68, UR9, R200.reuse ;  /* 0x0000000944a27c23 */ /* 0x104fe200080100c8 */
[--C-:B------:R-:W-:Y:S01]  /*98a0*/  FFMA.FTZ R68, R210, UR9, R200.reuse ;  /* 0x00000009d2447c23 */ /* 0x100fe200080100c8 */
[----:B------:R-:W-:Y:S02]  /*98b0*/  FFMA.FTZ R200, R10, UR9, R200 ;  /* 0x000000090ac87c23 */ /* 0x000fe400080100c8 */
[----:B---3--:R-:W-:Y:S01]  /*98c0*/  FADD.FTZ R162, R163, -R162 ;  /* 0x800000a2a3a27221 */ /* 0x008fe20000010000 */
[----:B------:R-:W-:Y:S01]  /*98d0*/  FADD.FTZ R68, R221, -R68 ;  /* 0x80000044dd447221 */ /* 0x000fe20000010000 */
[----:B------:R-:W-:Y:S02]  /*98e0*/  FADD.FTZ R200, R235, -R200 ;  /* 0x800000c8ebc87221 */ /* 0x000fe40000010000 */
        /* <DEDUP_REMOVED lines=8> */
[----:B------:R-:W-:Y:S06]  /*9970*/  BRA.U !UP3, `(.L_x_9773) ;  /* 0x000000050bc87547 */ /* 0x000fec000b800000 */
[----:B-----5:R-:W-:Y:S02]  /*9980*/  HADD2.F32 R197, -RZ, R59.H1_H1 ;  /* 0x3000003bffc57230 */ /* 0x020fe40000004100 */
[----:B------:R-:W-:Y:S01]  /*9990*/  FMUL.FTZ R196, R163, UR29 ;  /* 0x0000001da3c47c20 */ /* 0x000fe20008410000 */
[----:B------:R-:W-:-:S03]  /*99a0*/  HADD2.F32 R200, -RZ, R195.H1_H1 ;  /* 0x300000c3ffc87230 */ /* 0x000fc60000004100 */
[-C--:B------:R-:W-:Y:S02]  /*99b0*/  FMUL.FTZ R197, R197, R196.reuse ;  /* 0x000000c4c5c57220 */ /* 0x080fe40000410000 */
[----:B------:R-:W-:-:S03]  /*99c0*/  FFMA.FTZ R159, R200, R196, R159 ;  /* 0x000000c4c89f7223 */ /* 0x000fc6000001009f */
[----:B------:R-:W-:-:S04]  /*99d0*/  F2FP.F16.F32.PACK_AB R197, RZ, R197 ;  /* 0x000000c5ffc5723e */ /* 0x000fc800000000ff */
[----:B------:R-:W-:Y:S01]  /*99e0*/  PRMT R167, R167, 0x5410, R197 ;  /* 0x00005410a7a77816 */ /* 0x000fe200000000c5 */
[----:B------:R-:W-:Y:S06]  /*99f0*/  BRA `(.L_x_9773) ;  /* 0x0000000400a87947 */ /* 0x000fec0003800000 */
.L_x_9781:
        /* <DEDUP_REMOVED lines=13> */
.L_x_9789:
        /* <DEDUP_REMOVED lines=13> */
.L_x_9790:
        /* <DEDUP_REMOVED lines=13> */
.L_x_9791:
        /* <DEDUP_REMOVED lines=13> */
.L_x_9792:
        /* <DEDUP_REMOVED lines=13> */
.L_x_9793:
        /* <DEDUP_REMOVED lines=13> */
.L_x_9794:
        /* <DEDUP_REMOVED lines=13> */
.L_x_9795:
[----:B------:R-:W-:Y:S05]  /*9fb0*/  BRA.U !UP3, `(.L_x_9773) ;  /* 0x000000010b387547 */ /* 0x000fea000b800000 */
[----:B------:R-:W2:Y:S04]  /*9fc0*/  LDL R197, [R1+0x8] ;  /* 0x0000080001c57983 */ /* 0x000ea80000100800 */
        /* <DEDUP_REMOVED lines=12> */
[----:B------:R-:W-:-:S07]  /*a090*/  PRMT R167, R167, 0x5410, R197 ;  /* 0x00005410a7a77816 */ /* 0x000fce00000000c5 */
.L_x_9773:
        /* <DEDUP_REMOVED lines=8> */
.L_x_9762:
[----:B------:R-:W-:Y:S05]  /*a120*/  BSYNC.RECONVERGENT B0 ;  /* 0x0000000000007941 */ /* 0x000fea0003800200 */
.L_x_9761:
[----:B------:R-:W-:Y:S02]  /*a130*/  UIADD3 UR24, UPT, UPT, UR24, UR22, URZ ;  /* 0x0000001618187290 */ /* 0x000fe4000fffe0ff */
[----:B------:R-:W-:Y:S02]  /*a140*/  UPLOP3.LUT UP1, UPT, UPT, UPT, UP1, 0x40, 0x4 ;  /* 0x000000000004789c */ /* 0x000fe40003f2e810 */
[----:B------:R-:W-:-:S09]  /*a150*/  UISETP.GE.AND UP0, UPT, UR24, UR23, UPT ;  /* 0x000000171800728c */ /* 0x000fd2000bf06270 */
[----:B------:R-:W-:Y:S05]  /*a160*/  BRA.U !UP0, `(.L_x_9796) ;  /* 0xffffff6908087547 */ /* 0x000fea000b83ffff */
.L_x_9644:
[----:B------:R-:W4:Y:S01]  /*a170*/  S2UR UR4, SR_CTAID.X ;  /* 0x00000000000479c3 */ /* 0x000f220000002500 */
[----:B0123--:R-:W0:Y:S01]  /*a180*/  S2R R196, SR_TID.X ;  /* 0x0000000000c47919 */ /* 0x00fe220000002100 */
[----:B------:R-:W-:Y:S01]  /*a190*/  BSSY.RECONVERGENT B0, `(.L_x_9797) ;  /* 0x0000012000007945 */ /* 0x000fe20003800200 */
[----:B----4-:R-:W-:-:S06]  /*a1a0*/  UIMAD UR4, UR4, UR8, URZ ;  /* 0x00000008040472a4 */ /* 0x010fcc000f8e02ff */
[----:B------:R-:W-:-:S04]  /*a1b0*/  MOV R9, UR4 ;  /* 0x0000000400097c02 */ /* 0x000fc80008000f00 */
[----:B0-----:R-:W-:Y:S01]  /*a1c0*/  LEA.HI R9, R9, R196, RZ, 0x1d ;  /* 0x000000c409097211 */ /* 0x001fe200078fe8ff */
[----:B------:R-:W-:Y:S06]  /*a1d0*/  @!P1 BRA `(.L_x_9798) ;  /* 0x0000000000349947 */ /* 0x000fec0003800000 */
[----:B-----5:R-:W0:Y:S08]  /*a1e0*/  LDC.64 R2, c[0x0][0x440] ;  /* 0x00011000ff027b82 */ /* 0x020e300000000a00 */
        /* <DEDUP_REMOVED lines=12> */
.L_x_9798:
[----:B------:R-:W-:Y:S05]  /*a2b0*/  BSYNC.RECONVERGENT B0 ;  /* 0x0000000000007941 */ /* 0x000fea0003800200 */
.L_x_9797:
        /* <DEDUP_REMOVED lines=15> */
.L_x_9800:
[----:B------:R-:W-:Y:S05]  /*a3b0*/  BSYNC.RECONVERGENT B0 ;  /* 0x0000000000007941 */ /* 0x000fea0003800200 */
.L_x_9799:
        /* <DEDUP_REMOVED lines=15> */
.L_x_9802:
[----:B------:R-:W-:Y:S05]  /*a4b0*/  BSYNC.RECONVERGENT B0 ;  /* 0x0000000000007941 */ /* 0x000fea0003800200 */
.L_x_9801:
        /* <DEDUP_REMOVED lines=14> */
.L_x_9803:
        /* <DEDUP_REMOVED lines=14> */
.L_x_15704:


//--------------------- .text._ZN10layer_norm13ln_bwd_kernelINS_13Kernel_traitsI6__halfS2_fS2_fjLj8192ELj1ELj1ELj8ELj16ENS_18Kernel_traits_baseILj8192ES2_S2_fS2_fjLj256EEEEELb0ELb1ELb1ELb1EEEvNS_9BwdParamsE --------------------------
	.section	.text._ZN10layer_norm13ln_bwd_kernelINS_13Kernel_traitsI6__halfS2_fS2_fjLj8192ELj1ELj1ELj8ELj16ENS_18Kernel_traits_baseILj8192ES2_S2_fS2_fjLj256EEEEELb0ELb1ELb1ELb1EEEvNS_9BwdParamsE,"ax",@progbits
	.align	128
        .global         _ZN10layer_norm13ln_bwd_kernelINS_13Kernel_traitsI6__halfS2_fS2_fjLj8192ELj1ELj1ELj8ELj16ENS_18Kernel_traits_baseILj8192ES2_S2_fS2_fjLj256EEEEELb0ELb1ELb1ELb1EEEvNS_9BwdParamsE
        .type           _ZN10layer_norm13ln_bwd_kernelINS_13Kernel_traitsI6__halfS2_fS2_fjLj8192ELj1ELj1ELj8ELj16ENS_18Kernel_traits_baseILj8192ES2_S2_fS2_fjLj256EEEEELb0ELb1ELb1ELb1EEEvNS_9BwdParamsE,@function
        .size           _ZN10layer_norm13ln_bwd_kernelINS_13Kernel_traitsI6__halfS2_fS2_fjLj8192ELj1ELj1ELj8ELj16ENS_18Kernel_traits_baseILj8192ES2_S2_fS2_fjLj256EEEEELb0ELb1ELb1ELb1EEEvNS_9BwdParamsE,(.L_x_15705 - _ZN10layer_norm13ln_bwd_kernelINS_13Kernel_traitsI6__halfS2_fS2_fjLj8192ELj1ELj1ELj8ELj16ENS_18Kernel_traits_baseILj8192ES2_S2_fS2_fjLj256EEEEELb0ELb1ELb1ELb1EEEvNS_9BwdParamsE)
        .other          _ZN10layer_norm13ln_bwd_kernelINS_13Kernel_traitsI6__halfS2_fS2_fjLj8192ELj1ELj1ELj8ELj16ENS_18Kernel_traits_baseILj8192ES2_S2_fS2_fjLj256EEEEELb0ELb1ELb1ELb1EEEvNS_9BwdParamsE,@"STO_CUDA_ENTRY STV_DEFAULT"
_ZN10layer_norm13ln_bwd_kernelINS_13Kernel_traitsI6__halfS2_fS2_fjLj8192ELj1ELj1ELj8ELj16ENS_18Kernel_traits_baseILj8192ES2_S2_fS2_fjLj256EEEEELb0ELb1ELb1ELb1EEEvNS_9BwdParamsE:
.text._ZN10layer_norm13ln_bwd_kernelINS_13Kernel_traitsI6__halfS2_fS2_fjLj8192ELj1ELj1ELj8ELj16ENS_18Kernel_traits_baseILj8192ES2_S2_fS2_fjLj256EEEEELb0ELb1ELb1ELb1EEEvNS_9BwdParamsE:
        /* <DEDUP_REMOVED lines=65> */
[----:B0-----:R0:W5:Y:S01]  /*0410*/  LDG.E.128 R124, desc[UR18][R2.64+0x3000] ;  /* 0x00300012027c7981 */ /* 0x001162000c1e1d00 */
[----:B------:R-:W0:Y:S01]  /*0420*/  LDCU.128 UR12, c[0x0][0x3f0] ;  /* 0x00007e00ff0c77ac */ /* 0x000e220008000c00 */
[----:B----4-:R-:W-:-:S02]  /*0430*/  IMAD.WIDE.U32 R4, R227, 0x10, R4 ;  /* 0x00000010e3047825 */ /* 0x010fc400078e0004 */
[----:B------:R4:W5:Y:S01]  /*0440*/  LDG.E.128 R128, desc[UR18][R2.64+0x2000] ;  /* 0x0020001202807981 */ /* 0x000962000c1e1d00 */
[----:B------:R-:W0:Y:S03]  /*0450*/  LDCU.64 UR22, c[0x0][0x3c0] ;  /* 0x00007800ff1677ac */ /* 0x000e260008000a00 */
[----:B------:R4:W5:Y:S01]  /*0460*/  LDG.E.128 R132, desc[UR18][R2.64+0x1000] ;  /* 0x0010001202847981 */ /* 0x000962000c1e1d00 */
[----:B------:R-:W0:Y:S03]  /*0470*/  LDCU.64 UR24, c[0x0][0x380] ;  /* 0x00007000ff1877ac */ /* 0x000e260008000a00 */
[----:B------:R4:W5:Y:S04]  /*0480*/  LDG.E.128 R136, desc[UR18][R2.64] ;  /* 0x0000001202887981 */ /* 0x000968000c1e1d00 */
[----:B------:R4:W5:Y:S04]  /*0490*/  LDG.E.128 R140, desc[UR18][R4.64+0x3000] ;  /* 0x00300012048c7981 */ /* 0x000968000c1e1d00 */
[----:B------:R4:W5:Y:S04]  /*04a0*/  LDG.E.128 R144, desc[UR18][R4.64+0x2000] ;  /* 0x0020001204907981 */ /* 0x000968000c1e1d00 */
[----:B------:R4:W5:Y:S04]  /*04b0*/  LDG.E.128 R148, desc[UR18][R4.64+0x1000] ;  /* 0x0010001204947981 */ /* 0x000968000c1e1d00 */
[----:B------:R4:W5:Y:S01]  /*04c0*/  LDG.E.128 R152, desc[UR18][R4.64] ;  /* 0x0000001204987981 */ /* 0x000962000c1e1d00 */
[----:B------:R-:W-:Y:S01]  /*04d0*/  HFMA2 R156, -RZ, RZ, 0, 0 ;  /* 0x00000000ff9c7431 */ /* 0x000fe200000001ff */
[----:B0123--:R-:W-:-:S11]  /*04e0*/  UPLOP3.LUT UP1, UPT, UPT, UPT, UPT, 0x40, 0x4 ;  /* 0x000000000004789c */ /* 0x00ffd60003f2e870 */
.L_x_9940:
[----:B------:R-:W-:Y:S02]  /*04f0*/  UIMAD.WIDE UR30, UR8, 0x4, UR14 ;  /* 0x00000004081e78a5 */ /* 0x000fe4000f8e020e */
[----:B------:R-:W-:-:S04]  /*0500*/  UIMAD.WIDE UR10, UR8, 0x4, UR20 ;  /* 0x00000004080a78a5 */ /* 0x000fc8000f8e0214 */
[----:B--2---:R-:W-:Y:S02]  /*0510*/  MOV R186, UR30 ;  /* 0x0000001e00ba7c02 */ /* 0x004fe40008000f00 */
[----:B------:R-:W-:Y:S01]  /*0520*/  MOV R187, UR31 ;  /* 0x0000001f00bb7c02 */ /* 0x000fe20008000f00 */
[----:B------:R-:W-:-:S04]  /*0530*/  UIMAD.WIDE UR30, UR8, 0x4, UR12 ;  /* 0x00000004081e78a5 */ /* 0x000fc8000f8e020c */
[----:B------:R-:W2:Y:S01]  /*0540*/  LDG.E R186, desc[UR18][R186.64] ;  /* 0x00000012baba7981 */ /* 0x000ea2000c1e1900 */
[----:B------:R-:W-:Y:S02]  /*0550*/  MOV R188, UR10 ;  /* 0x0000000a00bc7c02 */ /* 0x000fe40008000f00 */
[----:B------:R-:W-:Y:S02]  /*0560*/  MOV R184, UR30 ;  /* 0x0000001e00b87c02 */ /* 0x000fe40008000f00 */
[----:B------:R-:W-:Y:S02]  /*0570*/  MOV R189, UR11 ;  /* 0x0000000b00bd7c02 */ /* 0x000fe40008000f00 */
[----:B------:R-:W-:-:S03]  /*0580*/  MOV R185, UR31 ;  /* 0x0000001f00b97c02 */ /* 0x000fc60008000f00 */
[----:B------:R-:W3:Y:S04]  /*0590*/  LDG.E R188, desc[UR18][R188.64] ;  /* 0x00000012bcbc7981 */ /* 0x000ee8000c1e1900 */
[----:B------:R-:W4:Y:S01]  /*05a0*/  LDG.E R184, desc[UR18][R184.64] ;  /* 0x00000012b8b87981 */ /* 0x000f22000c1e1900 */
[----:B------:R-:W-:Y:S02]  /*05b0*/  MOV R248, RZ ;  /* 0x000000ff00f87202 */ /* 0x000fe40000000f00 */
[----:B------:R-:W-:Y:S02]  /*05c0*/  MOV R227, RZ ;  /* 0x000000ff00e37202 */ /* 0x000fe40000000f00 */
[----:B--2---:R-:W-:Y:S02]  /*05d0*/  R2UR UR33, R186 ;  /* 0x00000000ba2172ca */ /* 0x004fe400000e0000 */
[----:B---3--:R-:W-:-:S11]  /*05e0*/  R2UR UR32, R188 ;  /* 0x00000000bc2072ca */ /* 0x008fd600000e0000 */
[----:B------:R-:W-:Y:S01]  /*05f0*/  UISETP.GE.AND UP2, UPT, UR33, 0x1, UPT ;  /* 0x000000012100788c */ /* 0x000fe2000bf46270 */
[----:B----4-:R-:W-:-:S08]  /*0600*/  R2UR UR16, R184 ;  /* 0x00000000b81072ca */ /* 0x010fd000000e0000 */
[----:B-----5:R-:W-:Y:S07]  /*0610*/  BRA.U !UP2, `(.L_x_9805) ;  /* 0x000000150a907547 */ /* 0x020fee000b800000 */
[----:B------:R-:W0:Y:S01]  /*0620*/  S2R R195, SR_TID.X ;  /* 0x0000000000c37919 */ /* 0x000e220000002100 */
[----:B------:R-:W-:Y:S01]  /*0630*/  UIMAD UR9, UR8, UR26, URZ ;  /* 0x0000001a080972a4 */ /* 0x000fe2000f8e02ff */
[----:B------:R-:W1:Y:S01]  /*0640*/  LDC.64 R236, c[0x0][0x3a8] ;  /* 0x0000ea00ffec7b82 */ /* 0x000e620000000a00 */
[----:B------:R-:W-:Y:S01]  /*0650*/  UIADD3 UR29, UPT, UPT, UR33, -0x1, URZ ;  /* 0xffffffff211d7890 */ /* 0x000fe2000fffe0ff */
[----:B------:R-:W-:Y:S01]  /*0660*/  MOV R2, UR26 ;  /* 0x0000001a00027c02 */ /* 0x000fe20008000f00 */
[----:B------:R-:W-:Y:S02]  /*0670*/  USHF.R.S32.HI UR10, URZ, 0x1f, UR9 ;  /* 0x0000001fff0a7899 */ /* 0x000fe40008011409 */
[----:B------:R-:W-:Y:S02]  /*0680*/  USHF.R.S32.HI UR11, URZ, 0x1f, UR8 ;  /* 0x0000001fff0b7899 */ /* 0x000fe40008011408 */
[----:B------:R-:W-:Y:S01]  /*0690*/  ULEA.HI UR10, UR10, UR9, URZ, 0x3 ;  /* 0x000000090a0a7291 */ /* 0x000fe2000f8f18ff */
[----:B------:R-:W2:Y:S01]  /*06a0*/  LDC.64 R4, c[0x0][0x428] ;  /* 0x00010a00ff047b82 */ /* 0x000ea20000000a00 */
[----:B------:R-:W-:Y:S01]  /*06b0*/  IMAD R2, R2, UR29, RZ ;  /* 0x0000001d02027c24 */ /* 0x000fe2000f8e02ff */
[----:B------:R-:W-:-:S03]  /*06c0*/  ULEA UR30, UP0, UR8, UR22, 0x2 ;  /* 0x00000016081e7291 */ /* 0x000fc6000f8010ff */
[----:B------:R-:W-:Y:S01]  /*06d0*/  MOV R0, UR10 ;  /* 0x0000000a00007c02 */ /* 0x000fe20008000f00 */
[----:B------:R-:W-:Y:S01]  /*06e0*/  ULEA.HI.X UR9, UR8, UR23, UR11, 0x2, UP0 ;  /* 0x0000001708097291 */ /* 0x000fe200080f140b */
[----:B------:R-:W-:Y:S02]  /*06f0*/  SHF.R.S32.HI R3, RZ, 0x1f, R2 ;  /* 0x0000001fff037819 */ /* 0x000fe40000011402 */
[----:B------:R-:W-:Y:S02]  /*0700*/  MOV R184, UR30 ;  /* 0x0000001e00b87c02 */ /* 0x000fe40008000f00 */
[----:B------:R-:W-:Y:S02]  /*0710*/  LEA.HI R2, R3, R2, RZ, 0x3 ;  /* 0x0000000203027211 */ /* 0x000fe400078f18ff */
[----:B------:R-:W-:-:S05]  /*0720*/  MOV R185, UR9 ;  /* 0x0000000900b97c02 */ /* 0x000fca0008000f00 */
[----:B------:R3:W4:Y:S01]  /*0730*/  LDG.E R3, desc[UR18][R184.64] ;  /* 0x00000012b8037981 */ /* 0x000722000c1e1900 */
[-C--:B0-----:R-:W-:Y:S02]  /*0740*/  LEA.HI.SX32 R0, R0, R195.reuse, 0x1d ;  /* 0x000000c300007211 */ /* 0x081fe400078feaff */
[----:B------:R-:W-:Y:S02]  /*0750*/  LEA.HI.SX32 R195, R2, R195, 0x1d ;  /* 0x000000c302c37211 */ /* 0x000fe400078feaff */
[C---:B------:R-:W-:Y:S02]  /*0760*/  IADD3 R2, PT, PT, R0.reuse, 0x100, RZ ;  /* 0x0000010000027810 */ /* 0x040fe40007ffe0ff */
[C---:B------:R-:W-:Y:S02]  /*0770*/  IADD3 R234, PT, PT, R0.reuse, 0x200, RZ ;  /* 0x0000020000ea7810 */ /* 0x040fe40007ffe0ff */
[C---:B------:R-:W-:Y:S01]  /*0780*/  IADD3 R232, PT, PT, R0.reuse, 0x300, RZ ;  /* 0x0000030000e87810 */ /* 0x040fe20007ffe0ff */
[----:B-1----:R-:W-:-:S04]  /*0790*/  IMAD.WIDE.U32 R6, R0, 0x20, R236 ;  /* 0x0000002000067825 */ /* 0x002fc800078e00ec */
[C---:B--2---:R-:W-:Y:S01]  /*07a0*/  IMAD.WIDE.U32 R196, R195.reuse, 0x10, R4 ;  /* 0x00000010c3c47825 */ /* 0x044fe200078e0004 */
[----:B------:R-:W2:Y:S03]  /*07b0*/  LDG.E.128 R228, desc[UR18][R6.64] ;  /* 0x0000001206e47981 */ /* 0x000ea6000c1e1d00 */
[--C-:B------:R-:W-:Y:S01]  /*07c0*/  IMAD.WIDE.U32 R188, R2, 0x20, R236.reuse ;  /* 0x0000002002bc7825 */ /* 0x100fe200078e00ec */
[----:B------:R0:W2:Y:S03]  /*07d0*/  LDG.E.128 R200, desc[UR18][R6.64+0x10] ;  /* 0x0000101206c87981 */ /* 0x0000a6000c1e1d00 */
[--C-:B------:R-:W-:Y:S01]  /*07e0*/  IMAD.WIDE.U32 R192, R234, 0x20, R236.reuse ;  /* 0x00000020eac07825 */ /* 0x100fe200078e00ec */
[----:B------:R-:W2:Y:S03]  /*07f0*/  LDG.E.128 R196, desc[UR18][R196.64] ;  /* 0x00000012c4c47981 */ /* 0x000ea6000c1e1d00 */
[----:B------:R-:W-:Y:S01]  /*0800*/  IMAD.WIDE.U32 R236, R232, 0x20, R236 ;  /* 0x00000020e8ec7825 */ /* 0x000fe200078e00ec */
[----:B------:R-:W2:Y:S04]  /*0810*/  LDG.E.128 R204, desc[UR18][R188.64] ;  /* 0x00000012bccc7981 */ /* 0x000ea8000c1e1d00 */
[----:B------:R1:W2:Y:S04]  /*0820*/  LDG.E.128 R208, desc[UR18][R188.64+0x10] ;  /* 0x00001012bcd07981 */ /* 0x0002a8000c1e1d00 */
[----:B------:R-:W2:Y:S04]  /*0830*/  LDG.E.128 R212, desc[UR18][R192.64] ;  /* 0x00000012c0d47981 */ /* 0x000ea8000c1e1d00 */
[----:B------:R1:W2:Y:S04]  /*0840*/  LDG.E.128 R216, desc[UR18][R192.64+0x10] ;  /* 0x00001012c0d87981 */ /* 0x0002a8000c1e1d00 */
[----:B------:R-:W2:Y:S04]  /*0850*/  LDG.E.128 R220, desc[UR18][R236.64] ;  /* 0x00000012ecdc7981 */ /* 0x000ea8000c1e1d00 */
[----:B------:R1:W2:Y:S01]  /*0860*/  LDG.E.128 R224, desc[UR18][R236.64+0x10] ;  /* 0x00001012ece07981 */ /* 0x0002a2000c1e1d00 */
[----:B---3--:R-:W-:-:S05]  /*0870*/  IADD3 R185, PT, PT, R195, 0x100, RZ ;  /* 0x00000100c3b97810 */ /* 0x008fca0007ffe0ff */
[----:B------:R-:W-:-:S06]  /*0880*/  IMAD.WIDE.U32 R184, R185, 0x10, R4 ;  /* 0x00000010b9b87825 */ /* 0x000fcc00078e0004 */
[----:B------:R-:W3:Y:S01]  /*0890*/  LDG.E.128 R184, desc[UR18][R184.64] ;  /* 0x00000012b8b87981 */ /* 0x000ee2000c1e1d00 */
[----:B0-----:R-:W-:-:S05]  /*08a0*/  IADD3 R7, PT, PT, R195, 0x200, RZ ;  /* 0x00000200c3077810 */ /* 0x001fca0007ffe0ff */
[----:B-1----:R-:W-:-:S06]  /*08b0*/  IMAD.WIDE.U32 R188, R7, 0x10, R4 ;  /* 0x0000001007bc7825 */ /* 0x002fcc00078e0004 */
[----:B------:R-:W3:Y:S01]  /*08c0*/  LDG.E.128 R188, desc[UR18][R188.64] ;  /* 0x00000012bcbc7981 */ /* 0x000ee2000c1e1d00 */
[----:B------:R-:W-:-:S05]  /*08d0*/  IADD3 R7, PT, PT, R195, 0x300, RZ ;  /* 0x00000300c3077810 */ /* 0x000fca0007ffe0ff */
[----:B------:R-:W-:-:S06]  /*08e0*/  IMAD.WIDE.U32 R192, R7, 0x10, R4 ;  /* 0x0000001007c07825 */ /* 0x000fcc00078e0004 */
[----:B------:R-:W3:Y:S01]  /*08f0*/  LDG.E.128 R192, desc[UR18][R192.64] ;  /* 0x00000012c0c07981 */ /* 0x000ee2000c1e1d00 */
        /* <DEDUP_REMOVED lines=14> */
[----:B------:R-:W5:Y:S02]  /*09e0*/  @P0 LDG.E.128 R24, desc[UR18][R238.64+0x10] ;  /* 0x00001012ee180981 */ /* 0x000f64000c1e1d00 */
[----:B0----5:R-:W-:Y:S02]  /*09f0*/  HADD2.F32 R236, -RZ, R136.H0_H0 ;  /* 0x20000088ffec7230 */ /* 0x021fe40000004100 */
[----:B------:R-:W5:Y:S01]  /*0a00*/  @P0 LDG.E.128 R20, desc[UR18][R234.64] ;  /* 0x00000012ea140981 */ /* 0x000f62000c1e1d00 */
[----:B------:R-:W-:-:S03]  /*0a10*/  @P0 IMAD.WIDE.U32 R232, R232, 0x20, R6 ;  /* 0x00000020e8e80825 */ /* 0x000fc600078e0006 */
[----:B------:R-:W5:Y:S04]  /*0a20*/  @P0 LDG.E.128 R16, desc[UR18][R234.64+0x10] ;  /* 0x00001012ea100981 */ /* 0x000f68000c1e1d00 */
[----:B------:R-:W5:Y:S04]  /*0a30*/  @P0 LDG.E.128 R12, desc[UR18][R232.64] ;  /* 0x00000012e80c0981 */ /* 0x000f68000c1e1d00 */
[----:B------:R0:W5:Y:S02]  /*0a40*/  @P0 LDG.E.128 R8, desc[UR18][R232.64+0x10] ;  /* 0x00001012e8080981 */ /* 0x000164000c1e1d00 */
[----:B0-----:R-:W-:-:S02]  /*0a50*/  HADD2.F32 R232, -RZ, R137.H0_H0 ;  /* 0x20000089ffe87230 */ /* 0x001fc40000004100 */
[----:B------:R-:W-:Y:S02]  /*0a60*/  HADD2.F32 R233, -RZ, R138.H1_H1 ;  /* 0x3000008affe97230 */ /* 0x000fe40000004100 */
[----:B------:R-:W-:Y:S01]  /*0a70*/  HADD2.F32 R234, -RZ, R134.H0_H0 ;  /* 0x20000086ffea7230 */ /* 0x000fe20000004100 */
[----:B----4-:R-:W-:-:S05]  /*0a80*/  FSEL R3, R3, RZ, !P1 ;  /* 0x000000ff03037208 */ /* 0x010fca0004800000 */
[C---:B--2---:R-:W-:Y:S01]  /*0a90*/  FADD.FTZ R228, -R3.reuse, R228 ;  /* 0x000000e403e47221 */ /* 0x044fe20000010100 */
[C---:B------:R-:W-:Y:S01]  /*0aa0*/  FADD.FTZ R4, -R3.reuse, R229 ;  /* 0x000000e503047221 */ /* 0x040fe20000010100 */
[C---:B------:R-:W-:Y:S01]  /*0ab0*/  FADD.FTZ R2, -R3.reuse, R230 ;  /* 0x000000e603027221 */ /* 0x040fe20000010100 */
[C---:B------:R-:W-:Y:S01]  /*0ac0*/  FADD.FTZ R0, -R3.reuse, R231 ;  /* 0x000000e703007221 */ /* 0x040fe20000010100 */
[C---:B------:R-:W-:Y:S01]  /*0ad0*/  FADD.FTZ R200, -R3.reuse, R200 ;  /* 0x000000c803c87221 */ /* 0x040fe20000010100 */
[C---:B------:R-:W-:Y:S01]  /*0ae0*/  FADD.FTZ R201, -R3.reuse, R201 ;  /* 0x000000c903c97221 */ /* 0x040fe20000010100 */
[C---:B------:R-:W-:Y:S01]  /*0af0*/  FADD.FTZ R202, -R3.reuse, R202 ;  /* 0x000000ca03ca7221 */ /* 0x040fe20000010100 */
[----:B------:R-:W-:Y:S01]  /*0b00*/  FADD.FTZ R203, -R3, R203 ;  /* 0x000000cb03cb7221 */ /* 0x000fe20000010100 */
[----:B------:R-:W-:Y:S02]  /*0b10*/  HADD2.F32 R5, -RZ, R196.H0_H0 ;  /* 0x200000c4ff057230 */ /* 0x000fe40000004100 */
[----:B------:R-:W-:-:S02]  /*0b20*/  HADD2.F32 R229, -RZ, R199.H0_H0 ;  /* 0x200000c7ffe57230 */ /* 0x000fc40000004100 */
        /* <DEDUP_REMOVED lines=26> */
[----:B------:R-:W-:Y:S01]  /*0cd0*/  FMUL.FTZ R3, R228, UR32 ;  /* 0x00000020e4037c20 */ /* 0x000fe20008410000 */
[----:B------:R-:W-:Y:S02]  /*0ce0*/  HADD2.F32 R199, -RZ, R136.H1_H1 ;  /* 0x30000088ffc77230 */ /* 0x000fe40000004100 */
[-C--:B------:R-:W-:Y:S01]  /*0cf0*/  FMUL.FTZ R228, R236, R5.reuse ;  /* 0x00000005ece47220 */ /* 0x080fe20000410000 */
[----:B------:R-:W-:Y:S01]  /*0d00*/  FADD.FTZ R156, R156, R5 ;  /* 0x000000059c9c7221 */ /* 0x000fe20000010000 */
[----:B------:R-:W-:Y:S01]  /*0d10*/  FFMA.FTZ R40, R3, R5, R40 ;  /* 0x0000000503287223 */ /* 0x000fe20000010028 */
[--C-:B------:R-:W-:Y:S02]  /*0d20*/  HADD2.F32 R7, -RZ, R197.reuse.H0_H0 ;  /* 0x200000c5ff077230 */ /* 0x100fe40000004100 */
[----:B------:R-:W-:Y:S01]  /*0d30*/  FMUL.FTZ R5, R199, R6 ;  /* 0x00000006c7057220 */ /* 0x000fe20000410000 */
[----:B------:R-:W-:Y:S02]  /*0d40*/  HADD2.F32 R196, -RZ, R197.H1_H1 ;  /* 0x300000c5ffc47230 */ /* 0x000fe40000004100 */
[----:B------:R-:W-:Y:S01]  /*0d50*/  FMUL.FTZ R199, R2, UR32 ;  /* 0x0000002002c77c20 */ /* 0x000fe20008410000 */
[----:B------:R-:W-:-:S02]  /*0d60*/  HADD2.F32 R231, -RZ, R137.H1_H1 ;  /* 0x30000089ffe77230 */ /* 0x000fc40000004100 */
[----:B------:R-:W-:Y:S01]  /*0d70*/  FMUL.FTZ R4, R4, UR32 ;  /* 0x0000002004047c20 */ /* 0x000fe20008410000 */
[--C-:B------:R-:W-:Y:S02]  /*0d80*/  HADD2.F32 R197, -RZ, R198.reuse.H0_H0 ;  /* 0x200000c6ffc57230 */ /* 0x100fe40000004100 */
[----:B------:R-:W-:Y:S01]  /*0d90*/  FMUL.FTZ R0, R0, UR32 ;  /* 0x0000002000007c20 */ /* 0x000fe20008410000 */
[----:B------:R-:W-:Y:S02]  /*0da0*/  HADD2.F32 R198, -RZ, R198.H1_H1 ;  /* 0x300000c6ffc67230 */ /* 0x000fe40000004100 */
[-C--:B------:R-:W-:Y:S01]  /*0db0*/  FMUL.FTZ R2, R232, R7.reuse ;  /* 0x00000007e8027220 */ /* 0x080fe20000410000 */
[----:B------:R-:W-:Y:S01]  /*0dc0*/  FADD.FTZ R158, R158, R7 ;  /* 0x000000079e9e7221 */ /* 0x000fe20000010000 */
[----:B------:R-:W-:Y:S01]  /*0dd0*/  FFMA.FTZ R42, R199, R7, R42 ;  /* 0x00000007c72a7223 */ /* 0x000fe2000001002a */
[----:B------:R-:W-:Y:S01]  /*0de0*/  FADD.FTZ R157, R157, R6 ;  /* 0x000000069d9d7221 */ /* 0x000fe20000010000 */
[----:B------:R-:W-:Y:S01]  /*0df0*/  FFMA.FTZ R41, R4, R6, R41 ;  /* 0x0000000604297223 */ /* 0x000fe20000010029 */
[----:B------:R-:W-:Y:S01]  /*0e00*/  FMUL.FTZ R7, R231, R196 ;  /* 0x000000c4e7077220 */ /* 0x000fe20000410000 */
[----:B------:R-:W-:-:S02]  /*0e10*/  HADD2.F32 R6, -RZ, R138.H0_H0 ;  /* 0x2000008aff067230 */ /* 0x000fc40000004100 */
[----:B------:R-:W-:Y:S01]  /*0e20*/  FMUL.FTZ R231, R200, UR32 ;  /* 0x00000020c8e77c20 */ /* 0x000fe20008410000 */
[----:B------:R-:W-:Y:S01]  /*0e30*/  FADD.FTZ R159, R159, R196 ;  /* 0x000000c49f9f7221 */ /* 0x000fe20000010000 */
[----:B------:R-:W-:Y:S01]  /*0e40*/  FFMA.FTZ R43, R0, R196, R43 ;  /* 0x000000c4002b7223 */ /* 0x000fe2000001002b */
[----:B------:R-:W-:Y:S01]  /*0e50*/  FMUL.FTZ R200, R201, UR32 ;  /* 0x00000020c9c87c20 */ /* 0x000fe20008410000 */
[--C-:B------:R-:W-:Y:S02]  /*0e60*/  HADD2.F32 R232, -RZ, R139.reuse.H0_H0 ;  /* 0x2000008bffe87230 */ /* 0x100fe40000004100 */
[-C--:B------:R-:W-:Y:S01]  /*0e70*/  FMUL.FTZ R196, R233, R198.reuse ;  /* 0x000000c6e9c47220 */ /* 0x080fe20000410000 */
[----:B------:R-:W-:Y:S01]  /*0e80*/  FMUL.FTZ R201, R202, UR32 ;  /* 0x00000020cac97c20 */ /* 0x000fe20008410000 */
[----:B------:R-:W-:Y:S02]  /*0e90*/  HADD2.F32 R233, -RZ, R139.H1_H1 ;  /* 0x3000008bffe97230 */ /* 0x000fe40000004100 */
[-C--:B------:R-:W-:Y:S01]  /*0ea0*/  FMUL.FTZ R6, R6, R197.reuse ;  /* 0x000000c506067220 */ /* 0x080fe20000410000 */
[----:B------:R-:W-:Y:S01]  /*0eb0*/  FADD.FTZ R160, R160, R197 ;  /* 0x000000c5a0a07221 */ /* 0x000fe20000010000 */
[----:B------:R-:W-:Y:S01]  /*0ec0*/  FFMA.FTZ R44, R231, R197, R44 ;  /* 0x000000c5e72c7223 */ /* 0x000fe2000001002c */
[----:B------:R-:W-:Y:S01]  /*0ed0*/  FMUL.FTZ R202, R203, UR32 ;  /* 0x00000020cbca7c20 */ /* 0x000fe20008410000 */
[-C--:B------:R-:W-:Y:S01]  /*0ee0*/  FMUL.FTZ R197, R232, R229.reuse ;  /* 0x000000e5e8c57220 */ /* 0x080fe20000410000 */
[----:B------:R-:W-:Y:S01]  /*0ef0*/  FADD.FTZ R162, R162, R229 ;  /* 0x000000e5a2a27221 */ /* 0x000fe20000010000 */
[----:B------:R-:W-:Y:S01]  /*0f00*/  FFMA.FTZ R46, R201, R229, R46 ;  /* 0x000000e5c92e7223 */ /* 0x000fe2000001002e */
[----:B------:R-:W-:Y:S01]  /*0f10*/  FADD.FTZ R161, R161, R198 ;  /* 0x000000c6a1a17221 */ /* 0x000fe20000010000 */
[----:B------:R-:W-:Y:S01]  /*0f20*/  FFMA.FTZ R45, R200, R198, R45 ;  /* 0x000000c6c82d7223 */ /* 0x000fe2000001002d */
[----:B------:R-:W-:-:S02]  /*0f30*/  HADD2.F32 R229, -RZ, R132.H0_H0 ;  /* 0x20000084ffe57230 */ /* 0x000fc40000004100 */
[-C--:B------:R-:W-:Y:S01]  /*0f40*/  FMUL.FTZ R198, R233, R230.reuse ;  /* 0x000000e6e9c67220 */ /* 0x080fe20000410000 */
[----:B---3--:R-:W-:Y:S02]  /*0f50*/  HADD2.F32 R232, -RZ, R184.H0_H0 ;  /* 0x200000b8ffe87230 */ /* 0x008fe40000004100 */
[----:B------:R-:W-:Y:S01]  /*0f60*/  FMUL.FTZ R203, R204, UR32 ;  /* 0x00000020cccb7c20 */ /* 0x000fe20008410000 */
[----:B------:R-:W-:Y:S01]  /*0f70*/  FADD.FTZ R163, R163, R230 ;  /* 0x000000e6a3a37221 */ /* 0x000fe20000010000 */
[----:B------:R-:W-:Y:S01]  /*0f80*/  FFMA.FTZ R47, R202, R230, R47 ;  /* 0x000000e6ca2f7223 */ /* 0x000fe2000001002f */
[----:B------:R-:W-:Y:S02]  /*0f90*/  HADD2.F32 R233, -RZ, R132.H1_H1 ;  /* 0x30000084ffe97230 */ /* 0x000fe40000004100 */
[----:B------:R-:W-:Y:S01]  /*0fa0*/  FMUL.FTZ R230, R205, UR32 ;  /* 0x00000020cde67c20 */ /* 0x000fe20008410000 */
[----:B------:R-:W-:Y:S02]  /*0fb0*/  HADD2.F32 R184, -RZ, R184.H1_H1 ;  /* 0x300000b8ffb87230 */ /* 0x000fe40000004100 */
[-C--:B------:R-:W-:Y:S01]  /*0fc0*/  FMUL.FTZ R204, R229, R232.reuse ;  /* 0x000000e8e5cc7220 */ /* 0x080fe20000410000 */
[----:B------:R-:W-:Y:S01]  /*0fd0*/  FADD.FTZ R164, R164, R232 ;  /* 0x000000e8a4a47221 */ /* 0x000fe20000010000 */
[----:B------:R-:W-:Y:S01]  /*0fe0*/  FFMA.FTZ R48, R203, R232, R48 ;  /* 0x000000e8cb307223 */ /* 0x000fe20000010030 */
[----:B------:R-:W-:-:S02]  /*0ff0*/  HADD2.F32 R232, -RZ, R133.H0_H0 ;  /* 0x20000085ffe87230 */ /* 0x000fc40000004100 */
[-C--:B------:R-:W-:Y:S01]  /*1000*/  FMUL.FTZ R205, R233, R184.reuse ;  /* 0x000000b8e9cd7220 */ /* 0x080fe20000410000 */
[----:B------:R-:W-:Y:S02]  /*1010*/  HADD2.F32 R235, -RZ, R185.H0_H0 ;  /* 0x200000b9ffeb7230 */ /* 0x000fe40000004100 */
[----:B------:R-:W-:Y:S01]  /*1020*/  FADD.FTZ R165, R165, R184 ;  /* 0x000000b8a5a57221 */ /* 0x000fe20000010000 */
[----:B------:R-:W-:Y:S01]  /*1030*/  FFMA.FTZ R49, R230, R184, R49 ;  /* 0x000000b8e6317223 */ /* 0x000fe20000010031 */
[----:B------:R-:W-:Y:S01]  /*1040*/  FMUL.FTZ R229, R206, UR32 ;  /* 0x00000020cee57c20 */ /* 0x000fe20008410000 */
[----:B------:R-:W-:Y:S02]  /*1050*/  HADD2.F32 R184, -RZ, R133.H1_H1 ;  /* 0x30000085ffb87230 */ /* 0x000fe40000004100 */
[----:B------:R-:W-:Y:S02]  /*1060*/  HADD2.F32 R185, -RZ, R185.H1_H1 ;  /* 0x300000b9ffb97230 */ /* 0x000fe40000004100 */
[-C--:B------:R-:W-:Y:S01]  /*1070*/  FMUL.FTZ R206, R232, R235.reuse ;  /* 0x000000ebe8ce7220 */ /* 0x080fe20000410000 */
[----:B------:R-:W-:Y:S01]  /*1080*/  FADD.FTZ R166, R166, R235 ;  /* 0x000000eba6a67221 */ /* 0x000fe20000010000 */
[----:B------:R-:W-:Y:S01]  /*1090*/  FFMA.FTZ R50, R229, R235, R50 ;  /* 0x000000ebe5327223 */ /* 0x000fe20000010032 */
[----:B------:R-:W-:Y:S01]  /*10a0*/  FMUL.FTZ R232, R207, UR32 ;  /* 0x00000020cfe87c20 */ /* 0x000fe20008410000 */
[----:B------:R-:W-:-:S02]  /*10b0*/  HADD2.F32 R235, -RZ, R186.H0_H0 ;  /* 0x200000baffeb7230 */ /* 0x000fc40000004100 */
[----:B------:R-:W-:Y:S01]  /*10c0*/  FMUL.FTZ R207, R184, R185 ;  /* 0x000000b9b8cf7220 */ /* 0x000fe20000410000 */
[----:B------:R-:W-:Y:S02]  /*10d0*/  HADD2.F32 R184, -RZ, R134.H1_H1 ;  /* 0x30000086ffb87230 */ /* 0x000fe40000004100 */
[----:B------:R-:W-:Y:S02]  /*10e0*/  HADD2.F32 R186, -RZ, R186.H1_H1 ;  /* 0x300000baffba7230 */ /* 0x000fe40000004100 */
[----:B------:R-:W-:Y:S01]  /*10f0*/  FMUL.FTZ R233, R208, UR32 ;  /* 0x00000020d0e97c20 */ /* 0x000fe20008410000 */
[----:B------:R-:W-:Y:S01]  /*1100*/  FMUL.FTZ R208, R234, R235 ;  /* 0x000000ebead07220 */ /* 0x000fe20000410000 */
[----:B------:R-:W-:Y:S01]  /*1110*/  FMUL.FTZ R234, R209, UR32 ;  /* 0x00000020d1ea7c20 */ /* 0x000fe20008410000 */
[----:B------:R-:W-:Y:S01]  /*1120*/  FMUL.FTZ R238, R211, UR32 ;  /* 0x00000020d3ee7c20 */ /* 0x000fe20008410000 */
[----:B------:R-:W-:Y:S01]  /*1130*/  FMUL.FTZ R209, R184, R186 ;  /* 0x000000bab8d17220 */ /* 0x000fe20000410000 */
[----:B------:R-:W-:-:S02]  /*1140*/  HADD2.F32 R184, -RZ, R188.H0_H0 ;  /* 0x200000bcffb87230 */ /* 0x000fc40000004100 */
[----:B------:R-:W-:Y:S01]  /*1150*/  FMUL.FTZ R237, R212, UR32 ;  /* 0x00000020d4ed7c20 */ /* 0x000fe20008410000 */
[----:B------:R-:W-:Y:S02]  /*1160*/  HADD2.F32 R211, -RZ, R128.H0_H0 ;  /* 0x20000080ffd37230 */ /* 0x000fe40000004100 */
[----:B------:R-:W-:Y:S01]  /*1170*/  FMUL.FTZ R240, R213, UR32 ;  /* 0x00000020d5f07c20 */ /* 0x000fe20008410000 */
[----:B------:R-:W-:Y:S02]  /*1180*/  HADD2.F32 R213, -RZ, R129.H0_H0 ;  /* 0x20000081ffd57230 */ /* 0x000fe40000004100 */
[----:B------:R-:W-:Y:S01]  /*1190*/  FADD.FTZ R172, R172, R184 ;  /* 0x000000b8acac7221 */ /* 0x000fe20000010000 */
[-C--:B------:R-:W-:Y:S01]  /*11a0*/  FFMA.FTZ R56, R237, R184.reuse, R56 ;  /* 0x000000b8ed387223 */ /* 0x080fe20000010038 */
[----:B------:R-:W-:Y:S01]  /*11b0*/  FMUL.FTZ R211, R211, R184 ;  /* 0x000000b8d3d37220 */ /* 0x000fe20000410000 */
[----:B------:R-:W-:Y:S02]  /*11c0*/  HADD2.F32 R184, -RZ, R189.H0_H0 ;  /* 0x200000bdffb87230 */ /* 0x000fe40000004100 */
[----:B------:R-:W-:Y:S01]  /*11d0*/  FMUL.FTZ R239, R214, UR32 ;  /* 0x00000020d6ef7c20 */ /* 0x000fe20008410000 */
[----:B------:R-:W-:Y:S01]  /*11e0*/  FMUL.FTZ R242, R215, UR32 ;  /* 0x00000020d7f27c20 */ /* 0x000fe20008410000 */
[----:B------:R-:W-:-:S02]  /*11f0*/  HADD2.F32 R215, -RZ, R130.H0_H0 ;  /* 0x20000082ffd77230 */ /* 0x000fc40000004100 */
[----:B------:R-:W-:Y:S01]  /*1200*/  FADD.FTZ R174, R174, R184 ;  /* 0x000000b8aeae7221 */ /* 0x000fe20000010000 */
[-C--:B------:R-:W-:Y:S01]  /*1210*/  FFMA.FTZ R58, R239, R184.reuse, R58 ;  /* 0x000000b8ef3a7223 */ /* 0x080fe2000001003a */
[----:B------:R-:W-:Y:S01]  /*1220*/  FMUL.FTZ R213, R213, R184 ;  /* 0x000000b8d5d57220 */ /* 0x000fe20000410000 */
[----:B------:R-:W-:Y:S02]  /*1230*/  HADD2.F32 R184, -RZ, R190.H0_H0 ;  /* 0x200000beffb87230 */ /* 0x000fe40000004100 */
[----:B------:R-:W-:Y:S01]  /*1240*/  FADD.FTZ R167, R167, R185 ;  /* 0x000000b9a7a77221 */ /* 0x000fe20000010000 */
[----:B------:R-:W-:Y:S01]  /*1250*/  FFMA.FTZ R51, R232, R185, R51 ;  /* 0x000000b9e8337223 */ /* 0x000fe20000010033 */
[----:B------:R-:W-:Y:S01]  /*1260*/  FMUL.FTZ R241, R216, UR32 ;  /* 0x00000020d8f17c20 */ /* 0x000fe20008410000 */
[----:B------:R-:W-:Y:S01]  /*1270*/  FADD.FTZ R168, R168, R235 ;  /* 0x000000eba8a87221 */ /* 0x000fe20000010000 */
[----:B------:R-:W-:Y:S01]  /*1280*/  FFMA.FTZ R52, R233, R235, R52 ;  /* 0x000000ebe9347223 */ /* 0x000fe20000010034 */
[----:B------:R-:W-:-:S02]  /*1290*/  HADD2.F32 R185, -RZ, R187.H0_H0 ;  /* 0x200000bbffb97230 */ /* 0x000fc40000004100 */
[----:B------:R-:W-:Y:S01]  /*12a0*/  FMUL.FTZ R235, R210, UR32 ;  /* 0x00000020d2eb7c20 */ /* 0x000fe20008410000 */
[----:B------:R-:W-:Y:S02]  /*12b0*/  HADD2.F32 R236, -RZ, R135.H0_H0 ;  /* 0x20000087ffec7230 */ /* 0x000fe40000004100 */
[----:B------:R-:W-:Y:S02]  /*12c0*/  HADD2.F32 R188, -RZ, R188.H1_H1 ;  /* 0x300000bcffbc7230 */ /* 0x000fe40000004100 */
[----:B------:R-:W-:Y:S02]  /*12d0*/  HADD2.F32 R212, -RZ, R128.H1_H1 ;  /* 0x30000080ffd47230 */ /* 0x000fe40000004100 */
[----:B------:R-:W-:Y:S01]  /*12e0*/  FADD.FTZ R116, R116, R184 ;  /* 0x000000b874747221 */ /* 0x000fe20000010000 */
[-C--:B------:R-:W-:Y:S01]  /*12f0*/  FFMA.FTZ R60, R241, R184.reuse, R60 ;  /* 0x000000b8f13c7223 */ /* 0x080fe2000001003c */
[----:B------:R-:W-:Y:S01]  /*1300*/  FMUL.FTZ R215, R215, R184 ;  /* 0x000000b8d7d77220 */ /* 0x000fe20000410000 */
[----:B------:R-:W-:Y:S01]  /*1310*/  FMUL.FTZ R244, R217, UR32 ;  /* 0x00000020d9f47c20 */ /* 0x000fe20008410000 */
[----:B------:R-:W-:-:S02]  /*1320*/  HADD2.F32 R187, -RZ, R187.H1_H1 ;  /* 0x300000bbffbb7230 */ /* 0x000fc40000004100 */
[----:B------:R-:W-:Y:S01]  /*1330*/  FADD.FTZ R170, R170, R185 ;  /* 0x000000b9aaaa7221 */ /* 0x000fe20000010000 */
[----:B------:R-:W-:Y:S02]  /*1340*/  HADD2.F32 R210, -RZ, R135.H1_H1 ;  /* 0x30000087ffd27230 */ /* 0x000fe40000004100 */
[-C--:B------:R-:W-:Y:S01]  /*1350*/  FFMA.FTZ R54, R235, R185.reuse, R54 ;  /* 0x000000b9eb367223 */ /* 0x080fe20000010036 */
[----:B------:R-:W-:Y:S02]  /*1360*/  HADD2.F32 R184, -RZ, R191.H0_H0 ;  /* 0x200000bfffb87230 */ /* 0x000fe40000004100 */
[----:B------:R-:W-:Y:S01]  /*1370*/  FMUL.FTZ R236, R236, R185 ;  /* 0x000000b9ecec7220 */ /* 0x000fe20000410000 */
[----:B------:R-:W-:Y:S02]  /*1380*/  HADD2.F32 R217, -RZ, R131.H0_H0 ;  /* 0x20000083ffd97230 */ /* 0x000fe40000004100 */
[----:B------:R-:W-:Y:S01]  /*1390*/  FADD.FTZ R173, R173, R188 ;  /* 0x000000bcadad7221 */ /* 0x000fe20000010000 */
[-C--:B------:R-:W-:Y:S01]  /*13a0*/  FFMA.FTZ R57, R240, R188.reuse, R57 ;  /* 0x000000bcf0397223 */ /* 0x080fe20000010039 */
[----:B------:R-:W-:Y:S01]  /*13b0*/  FMUL.FTZ R212, R212, R188 ;  /* 0x000000bcd4d47220 */ /* 0x000fe20000410000 */
[----:B------:R-:W-:Y:S01]  /*13c0*/  FMUL.FTZ R243, R218, UR32 ;  /* 0x00000020daf37c20 */ /* 0x000fe20008410000 */
[----:B------:R-:W-:Y:S01]  /*13d0*/  FFMA.FTZ R185, R3, R228, RZ ;  /* 0x000000e403b97223 */ /* 0x000fe200000100ff */
[----:B------:R-:W-:Y:S01]  /*13e0*/  FADD.FTZ R188, RZ, R228 ;  /* 0x000000e4ffbc7221 */ /* 0x000fe20000010000 */
[----:B------:R-:W-:Y:S01]  /*13f0*/  FADD.FTZ R169, R169, R186 ;  /* 0x000000baa9a97221 */ /* 0x000fe20000010000 */
[----:B------:R-:W-:Y:S01]  /*1400*/  FFMA.FTZ R53, R234, R186, R53 ;  /* 0x000000baea357223 */ /* 0x000fe20000010035 */
[----:B------:R-:W-:Y:S01]  /*1410*/  FMUL.FTZ R246, R219, UR32 ;  /* 0x00000020dbf67c20 */ /* 0x000fe20008410000 */
[----:B------:R-:W-:-:S02]  /*1420*/  HADD2.F32 R186, -RZ, R192.H0_H0 ;  /* 0x200000c0ffba7230 */ /* 0x000fc40000004100 */
[-C--:B------:R-:W-:Y:S01]  /*1430*/  FMUL.FTZ R210, R210, R187.reuse ;  /* 0x000000bbd2d27220 */ /* 0x080fe20000410000 */
[----:B------:R-:W-:Y:S02]  /*1440*/  HADD2.F32 R219, -RZ, R124.H0_H0 ;  /* 0x2000007cffdb7230 */ /* 0x000fe40000004100 */
[----:B------:R-:W-:Y:S01]  /*1450*/  FADD.FTZ R171, R171, R187 ;  /* 0x000000bbabab7221 */ /* 0x000fe20000010000 */
[----:B------:R-:W-:Y:S01]  /*1460*/  FFMA.FTZ R55, R238, R187, R55 ;  /* 0x000000bbee377223 */ /* 0x000fe20000010037 */
[----:B------:R-:W-:Y:S01]  /*1470*/  FADD.FTZ R118, R118, R184 ;  /* 0x000000b876767221 */ /* 0x000fe20000010000 */
[-C--:B------:R-:W-:Y:S01]  /*1480*/  FFMA.FTZ R62, R243, R184.reuse, R62 ;  /* 0x000000b8f33e7223 */ /* 0x080fe2000001003e */
[----:B------:R-:W-:Y:S01]  /*1490*/  FMUL.FTZ R217, R217, R184 ;  /* 0x000000b8d9d97220 */ /* 0x000fe20000410000 */
[----:B------:R-:W-:Y:S01]  /*14a0*/  FMUL.FTZ R245, R220, UR32 ;  /* 0x00000020dcf57c20 */ /* 0x000fe20008410000 */
        /* <DEDUP_REMOVED lines=35> */
[----:B------:R-:W-:Y:S02]  /*16e0*/  HADD2.F32 R189, -RZ, R189.H1_H1 ;  /* 0x300000bdffbd7230 */ /* 0x000fe40000004100 */
[----:B------:R-:W-:Y:S02]  /*16f0*/  HADD2.F32 R214, -RZ, R129.H1_H1 ;  /* 0x30000081ffd67230 */ /* 0x000fe40000004100 */
[----:B------:R-:W-:Y:S01]  /*1700*/  FFMA.FTZ R184, R240, R212, R185 ;  /* 0x000000d4f0b87223 */ /* 0x000fe200000100b9 */
[----:B------:R-:W-:Y:S02]  /*1710*/  FADD.FTZ R186, R212, R187 ;  /* 0x000000bbd4ba7221 */ /* 0x000fe40000010000 */
[----:B------:R-:W-:Y:S01]  /*1720*/  FMUL.FTZ R214, R214, R189 ;  /* 0x000000bdd6d67220 */ /* 0x000fe20000410000 */
[----:B------:R-:W-:Y:S01]  /*1730*/  FFMA.FTZ R185, R239, R213, R184 ;  /* 0x000000d5efb97223 */ /* 0x000fe200000100b8 */
[----:B------:R-:W-:Y:S01]  /*1740*/  FADD.FTZ R187, R213, R186 ;  /* 0x000000bad5bb7221 */ /* 0x000fe20000010000 */
[----:B------:R-:W-:-:S02]  /*1750*/  HADD2.F32 R190, -RZ, R190.H1_H1 ;  /* 0x300000beffbe7230 */ /* 0x000fc40000004100 */
[----:B------:R-:W-:Y:S02]  /*1760*/  HADD2.F32 R216, -RZ, R130.H1_H1 ;  /* 0x30000082ffd87230 */ /* 0x000fe40000004100 */
[----:B------:R-:W-:Y:S01]  /*1770*/  FFMA.FTZ R184, R242, R214, R185 ;  /* 0x000000d6f2b87223 */ /* 0x000fe200000100b9 */
[----:B------:R-:W-:Y:S02]  /*1780*/  HADD2.F32 R188, -RZ, R192.H1_H1 ;  /* 0x300000c0ffbc7230 */ /* 0x000fe40000004100 */
[----:B------:R-:W-:Y:S01]  /*1790*/  FADD.FTZ R186, R214, R187 ;  /* 0x000000bbd6ba7221 */ /* 0x000fe20000010000 */
[----:B------:R-:W-:Y:S02]  /*17a0*/  HADD2.F32 R192, -RZ, R124.H1_H1 ;  /* 0x3000007cffc07230 */ /* 0x000fe40000004100 */
[----:B------:R-:W-:Y:S01]  /*17b0*/  FMUL.FTZ R220, R221, UR32 ;  /* 0x00000020dddc7c20 */ /* 0x000fe20008410000 */
[----:B------:R-:W-:Y:S01]  /*17c0*/  FMUL.FTZ R216, R216, R190 ;  /* 0x000000bed8d87220 */ /* 0x000fe20000410000 */
[----:B------:R-:W-:Y:S01]  /*17d0*/  FFMA.FTZ R185, R241, R215, R184 ;  /* 0x000000d7f1b97223 */ /* 0x000fe200000100b8 */
[----:B------:R-:W-:Y:S01]  /*17e0*/  FADD.FTZ R187, R215, R186 ;  /* 0x000000bad7bb7221 */ /* 0x000fe20000010000 */
[----:B------:R-:W-:Y:S01]  /*17f0*/  FADD.FTZ R177, R177, R188 ;  /* 0x000000bcb1b17221 */ /* 0x000fe20000010000 */
[-C--:B------:R-:W-:Y:S01]  /*1800*/  FFMA.FTZ R113, R220, R188.reuse, R113 ;  /* 0x000000bcdc717223 */ /* 0x080fe20000010071 */
[----:B------:R-:W-:Y:S01]  /*1810*/  FMUL.FTZ R192, R192, R188 ;  /* 0x000000bcc0c07220 */ /* 0x000fe20000410000 */
[----:B------:R-:W-:-:S02]  /*1820*/  HADD2.F32 R188, -RZ, R193.H0_H0 ;  /* 0x200000c1ffbc7230 */ /* 0x000fc40000004100 */
[----:B------:R-:W-:Y:S01]  /*1830*/  FMUL.FTZ R247, R222, UR32 ;  /* 0x00000020def77c20 */ /* 0x000fe20008410000 */
[----:B------:R-:W-:Y:S02]  /*1840*/  HADD2.F32 R221, -RZ, R125.H0_H0 ;  /* 0x2000007dffdd7230 */ /* 0x000fe40000004100 */
[----:B------:R-:W-:Y:S01]  /*1850*/  FFMA.FTZ R184, R244, R216, R185 ;  /* 0x000000d8f4b87223 */ /* 0x000fe200000100b9 */
[----:B------:R-:W-:Y:S02]  /*1860*/  HADD2.F32 R191, -RZ, R191.H1_H1 ;  /* 0x300000bfffbf7230 */ /* 0x000fe40000004100 */
[----:B------:R-:W-:Y:S01]  /*1870*/  FADD.FTZ R186, R216, R187 ;  /* 0x000000bbd8ba7221 */ /* 0x000fe20000010000 */
[----:B------:R-:W-:Y:S02]  /*1880*/  HADD2.F32 R218, -RZ, R131.H1_H1 ;  /* 0x30000083ffda7230 */ /* 0x000fe40000004100 */
[----:B------:R-:W-:Y:S01]  /*1890*/  FADD.FTZ R178, R178, R188 ;  /* 0x000000bcb2b27221 */ /* 0x000fe20000010000 */
[-C--:B------:R-:W-:Y:S01]  /*18a0*/  FFMA.FTZ R114, R247, R188.reuse, R114 ;  /* 0x000000bcf7727223 */ /* 0x080fe20000010072 */
[----:B------:R-:W-:Y:S01]  /*18b0*/  FMUL.FTZ R221, R221, R188 ;  /* 0x000000bcdddd7220 */ /* 0x000fe20000410000 */
[----:B------:R-:W-:-:S02]  /*18c0*/  HADD2.F32 R188, -RZ, R193.H1_H1 ;  /* 0x300000c1ffbc7230 */ /* 0x000fc40000004100 */
[----:B------:R-:W-:Y:S01]  /*18d0*/  FMUL.FTZ R218, R218, R191 ;  /* 0x000000bfdada7220 */ /* 0x000fe20000410000 */
[----:B------:R-:W-:Y:S01]  /*18e0*/  FFMA.FTZ R185, R243, R217, R184 ;  /* 0x000000d9f3b97223 */ /* 0x000fe200000100b8 */
[----:B------:R-:W-:Y:S01]  /*18f0*/  FADD.FTZ R187, R217, R186 ;  /* 0x000000bad9bb7221 */ /* 0x000fe20000010000 */
[----:B------:R-:W-:Y:S02]  /*1900*/  HADD2.F32 R193, -RZ, R125.H1_H1 ;  /* 0x3000007dffc17230 */ /* 0x000fe40000004100 */
[----:B------:R-:W-:Y:S01]  /*1910*/  FMUL.FTZ R222, R223, UR32 ;  /* 0x00000020dfde7c20 */ /* 0x000fe20008410000 */
        /* <DEDUP_REMOVED lines=9> */
[----:B------:R-:W-:Y:S01]  /*19b0*/  FADD.FTZ R185, R219, R184 ;  /* 0x000000b8dbb97221 */ /* 0x000fe20000010000 */
[----:B------:R-:W-:Y:S01]  /*19c0*/  FADD.FTZ R180, R180, R188 ;  /* 0x000000bcb4b47221 */ /* 0x000fe20000010000 */
[-C--:B------:R-:W-:Y:S01]  /*19d0*/  FFMA.FTZ R108, R249, R188.reuse, R108 ;  /* 0x000000bcf96c7223 */ /* 0x080fe2000001006c */
[----:B------:R-:W-:Y:S01]  /*19e0*/  FMUL.FTZ R223, R223, R188 ;  /* 0x000000bcdfdf7220 */ /* 0x000fe20000410000 */
[----:B------:R-:W-:Y:S01]  /*19f0*/  FFMA.FTZ R186, R220, R192, R187 ;  /* 0x000000c0dcba7223 */ /* 0x000fe200000100bb */
[----:B------:R-:W-:Y:S01]  /*1a00*/  FADD.FTZ R184, R185, R192 ;  /* 0x000000c0b9b87221 */ /* 0x000fe20000010000 */
[----:B------:R-:W-:-:S02]  /*1a10*/  HADD2.F32 R188, -RZ, R194.H1_H1 ;  /* 0x300000c2ffbc7230 */ /* 0x000fc40000004100 */
[----:B------:R-:W-:Y:S01]  /*1a20*/  FMUL.FTZ R224, R225, UR32 ;  /* 0x00000020e1e07c20 */ /* 0x000fe20008410000 */
[----:B------:R-:W-:Y:S02]  /*1a30*/  HADD2.F32 R194, -RZ, R126.H1_H1 ;  /* 0x3000007effc27230 */ /* 0x000fe40000004100 */
[----:B------:R-:W-:Y:S01]  /*1a40*/  FFMA.FTZ R185, R247, R221, R186 ;  /* 0x000000ddf7b97223 */ /* 0x000fe200000100ba */
[----:B------:R-:W-:Y:S01]  /*1a50*/  FADD.FTZ R184, R184, R221 ;  /* 0x000000ddb8b87221 */ /* 0x000fe20000010000 */
[----:B------:R-:W-:Y:S01]  /*1a60*/  FADD.FTZ R181, R181, R188 ;  /* 0x000000bcb5b57221 */ /* 0x000fe20000010000 */
[-C--:B------:R-:W-:Y:S01]  /*1a70*/  FFMA.FTZ R109, R224, R188.reuse, R109 ;  /* 0x000000bce06d7223 */ /* 0x080fe2000001006d */
[----:B------:R-:W-:Y:S01]  /*1a80*/  FMUL.FTZ R194, R194, R188 ;  /* 0x000000bcc2c27220 */ /* 0x000fe20000410000 */
[----:B------:R-:W-:Y:S02]  /*1a90*/  HADD2.F32 R188, -RZ, R195.H0_H0 ;  /* 0x200000c3ffbc7230 */ /* 0x000fe40000004100 */
[----:B------:R-:W-:Y:S01]  /*1aa0*/  FFMA.FTZ R186, R222, R193, R185 ;  /* 0x000000c1deba7223 */ /* 0x000fe200000100b9 */
[----:B------:R-:W-:-:S02]  /*1ab0*/  HADD2.F32 R225, -RZ, R127.H0_H0 ;  /* 0x2000007fffe17230 */ /* 0x000fc40000004100 */
[----:B------:R-:W-:Y:S01]  /*1ac0*/  FADD.FTZ R184, R184, R193 ;  /* 0x000000c1b8b87221 */ /* 0x000fe20000010000 */
[----:B------:R-:W-:Y:S01]  /*1ad0*/  FMUL.FTZ R251, R226, UR32 ;  /* 0x00000020e2fb7c20 */ /* 0x000fe20008410000 */
[----:B------:R-:W-:Y:S01]  /*1ae0*/  FFMA.FTZ R187, R249, R223, R186 ;  /* 0x000000dff9bb7223 */ /* 0x000fe200000100ba */
[----:B------:R-:W-:Y:S01]  /*1af0*/  FADD.FTZ R182, R182, R188 ;  /* 0x000000bcb6b67221 */ /* 0x000fe20000010000 */
[----:B------:R-:W-:Y:S01]  /*1b00*/  FADD.FTZ R185, R184, R223 ;  /* 0x000000dfb8b97221 */ /* 0x000fe20000010000 */
[-C--:B------:R-:W-:Y:S01]  /*1b10*/  FFMA.FTZ R110, R251, R188.reuse, R110 ;  /* 0x000000bcfb6e7223 */ /* 0x080fe2000001006e */
[----:B------:R-:W-:Y:S01]  /*1b20*/  FMUL.FTZ R225, R225, R188 ;  /* 0x000000bce1e17220 */ /* 0x000fe20000410000 */
[----:B------:R-:W-:Y:S02]  /*1b30*/  HADD2.F32 R188, -RZ, R195.H1_H1 ;  /* 0x300000c3ffbc7230 */ /* 0x000fe40000004100 */
[----:B------:R-:W-:Y:S01]  /*1b40*/  FFMA.FTZ R186, R224, R194, R187 ;  /* 0x000000c2e0ba7223 */ /* 0x000fe200000100bb */
[----:B------:R-:W-:-:S02]  /*1b50*/  HADD2.F32 R195, -RZ, R127.H1_H1 ;  /* 0x3000007fffc37230 */ /* 0x000fc40000004100 */
[----:B------:R-:W-:Y:S01]  /*1b60*/  FADD.FTZ R184, R185, R194 ;  /* 0x000000c2b9b87221 */ /* 0x000fe20000010000 */
[----:B------:R-:W-:Y:S01]  /*1b70*/  FMUL.FTZ R226, R227, UR32 ;  /* 0x00000020e3e27c20 */ /* 0x000fe20008410000 */
[----:B------:R-:W-:Y:S01]  /*1b80*/  FFMA.FTZ R227, R251, R225, R186 ;  /* 0x000000e1fbe37223 */ /* 0x000fe200000100ba */
        /* <DEDUP_REMOVED lines=13> */
.L_x_9805:
        /* <DEDUP_REMOVED lines=25> */
.L_x_9806:
[----:B0-----:R-:W0:Y:S01]  /*1df0*/  SHFL.DOWN PT, R185, R248, 0x10, 0x1f ;  /* 0x0a001f00f8b97f89 */ /* 0x001e2200000e0000 */
[----:B------:R-:W-:Y:S03]  /*1e00*/  BSSY.RECONVERGENT B0, `(.L_x_9807) ;  /* 0x000001f000007945 */ /* 0x000fe60003800200 */
[----:B------:R-:W1:Y:S01]  /*1e10*/  SHFL.DOWN PT, R184, R227, 0x10, 0x1f ;  /* 0x0a001f00e3b87f89 */ /* 0x000e6200000e0000 */
[----:B0-----:R-:W-:Y:S01]  /*1e20*/  FADD.FTZ R185, R185, R248 ;  /* 0x000000f8b9b97221 */ /* 0x001fe20000010000 */
[----:B-1----:R-:W-:-:S04]  /*1e30*/  FADD.FTZ R184, R184, R227 ;  /* 0x000000e3b8b87221 */ /* 0x002fc80000010000 */
[----:B------:R-:W0:Y:S04]  /*1e40*/  SHFL.DOWN PT, R186, R185, 0x8, 0x1f ;  /* 0x09001f00b9ba7f89 */ /* 0x000e2800000e0000 */
        /* <DEDUP_REMOVED lines=26> */
.L_x_9808:
[----:B------:R-:W-:Y:S05]  /*1ff0*/  BSYNC.RECONVERGENT B0 ;  /* 0x0000000000007941 */ /* 0x000fea0003800200 */
.L_x_9807:
        /* <DEDUP_REMOVED lines=25> */
[----:B------:R-:W-:Y:S01]  /*2190*/  FADD.FTZ R248, R187, R248 ;  /* 0x000000f8bbf87221 */ /* 0x000fe20000010000 */
[----:B------:R-:W-:-:S04]  /*21a0*/  @UP3 UIADD3 UR9, UPT, UPT, UR16, -0x1, URZ ;  /* 0xffffffff10093890 */ /* 0x000fc8000fffe0ff */
[----:B------:R-:W-:Y:S01]  /*21b0*/  @UP3 UIMAD UR9, UR9, UR26, URZ ;  /* 0x0000001a090932a4 */ /* 0x000fe2000f8e02ff */
[----:B0-----:R-:W-:Y:S01]  /*21c0*/  FADD.FTZ R188, R185, R188 ;  /* 0x000000bcb9bc7221 */ /* 0x001fe20000010000 */
[----:B------:R-:W-:Y:S01]  /*21d0*/  FADD.FTZ R248, R248, R189 ;  /* 0x000000bdf8f87221 */ /* 0x000fe20000010000 */
[----:B------:R-:W0:Y:S01]  /*21e0*/  LDS.128 R184, [UR10] ;  /* 0x0000000affb87984 */ /* 0x000e220008000c00 */
[----:B------:R-:W-:Y:S01]  /*21f0*/  @UP3 USHF.R.S32.HI UR10, URZ, 0x1f, UR9 ;  /* 0x0000001fff0a3899 */ /* 0x000fe20008011409 */
[----:B------:R-:W-:Y:S01]  /*2200*/  FADD.FTZ R189, R190, R188 ;  /* 0x000000bcbebd7221 */ /* 0x000fe20000010000 */
[----:B------:R-:W-:Y:S01]  /*2210*/  FADD.FTZ R248, R191, R248 ;  /* 0x000000f8bff87221 */ /* 0x000fe20000010000 */
[----:B------:R-:W-:Y:S01]  /*2220*/  MOV R188, RZ ;  /* 0x000000ff00bc7202 */ /* 0x000fe20000000f00 */
[----:B------:R-:W-:Y:S01]  /*2230*/  @UP3 ULEA.HI UR10, UR10, UR9, URZ, 0x3 ;  /* 0x000000090a0a3291 */ /* 0x000fe2000f8f18ff */
[----:B------:R-:W-:-:S05]  /*2240*/  HFMA2 R191, -RZ, RZ, 0, 9.5367431640625e-07 ;  /* 0x00000010ffbf7431 */ /* 0x000fca00000001ff */
[----:B------:R-:W-:-:S04]  /*2250*/  MOV R190, UR10 ;  /* 0x0000000a00be7c02 */ /* 0x000fc80008000f00 */
[----:B------:R-:W-:-:S05]  /*2260*/  @P2 LEA.HI.SX32 R188, R190, R227, 0x1d ;  /* 0x000000e3bebc2211 */ /* 0x000fca00078feaff */
[----:B--2---:R-:W-:-:S05]  /*2270*/  @P2 IMAD.WIDE.U32 R190, R188, R191, UR30 ;  /* 0x0000001ebcbe2e25 */ /* 0x004fca000f8e00bf */
[----:B------:R1:W5:Y:S01]  /*2280*/  @P2 LDG.E.128 R68, desc[UR18][R190.64] ;  /* 0x00000012be442981 */ /* 0x000362000c1e1d00 */
[----:B------:R-:W-:Y:S02]  /*2290*/  UIMAD UR9, UR8, UR26, URZ ;  /* 0x0000001a080972a4 */ /* 0x000fe4000f8e02ff */
[----:B------:R-:W-:Y:S02]  /*22a0*/  UISETP.NE.U32.AND UP0, UPT, UR4, URZ, UPT ;  /* 0x000000ff0400728c */ /* 0x000fe4000bf05070 */
[----:B------:R-:W-:Y:S02]  /*22b0*/  USHF.R.S32.HI UR10, URZ, 0x1f, UR9 ;  /* 0x0000001fff0a7899 */ /* 0x000fe40008011409 */
[----:B------:R-:W-:Y:S02]  /*22c0*/  UISETP.NE.AND.EX UP0, UPT, UR5, URZ, UPT, UP0 ;  /* 0x000000ff0500728c */ /* 0x000fe4000bf05300 */
[----:B------:R-:W-:Y:S01]  /*22d0*/  ULEA.HI UR10, UR10, UR9, URZ, 0x3 ;  /* 0x000000090a0a7291 */ /* 0x000fe2000f8f18ff */
[----:B0-----:R-:W-:Y:S01]  /*22e0*/  FADD.FTZ R248, R248, R185 ;  /* 0x000000b9f8f87221 */ /* 0x001fe20000010000 */
[----:B------:R-:W-:-:S03]  /*22f0*/  FADD.FTZ R189, R189, R184 ;  /* 0x000000b8bdbd7221 */ /* 0x000fc60000010000 */
[----:B------:R-:W-:Y:S01]  /*2300*/  FADD.FTZ R187, R187, R248 ;  /* 0x000000f8bbbb7221 */ /* 0x000fe20000010000 */
[----:B------:R-:W-:Y:S01]  /*2310*/  FADD.FTZ R186, R186, R189 ;  /* 0x000000bdbaba7221 */ /* 0x000fe20000010000 */
[----:B------:R-:W-:Y:S02]  /*2320*/  ISETP.NE.AND P1, PT, RZ, UR17, PT ;  /* 0x00000011ff007c0c */ /* 0x000fe4000bf25270 */
[----:B------:R-:W-:Y:S01]  /*2330*/  FMUL.FTZ R187, R187, UR27 ;  /* 0x0000001bbbbb7c20 */ /* 0x000fe20008410000 */
[----:B------:R-:W-:Y:S01]  /*2340*/  FMUL.FTZ R186, R186, UR27 ;  /* 0x0000001bbaba7c20 */ /* 0x000fe20008410000 */
[----:B------:R-:W-:-:S03]  /*2350*/  MOV R184, UR10 ;  /* 0x0000000a00b87c02 */ /* 0x000fc60008000f00 */
[----:B------:R-:W-:Y:S02]  /*2360*/  R2UR UR16, R187 ;  /* 0x00000000bb1072ca */ /* 0x000fe400000e0000 */
[----:B------:R-:W-:Y:S02]  /*2370*/  LEA.HI.SX32 R187, R184, R227, 0x1d ;  /* 0x000000e3b8bb7211 */ /* 0x000fe400078feaff */
[----:B------:R-:W-:Y:S01]  /*2380*/  FSEL R186, R186, RZ, !P1 ;  /* 0x000000ffbaba7208 */ /* 0x000fe20004800000 */
[----:B-1----:R-:W-:Y:S10]  /*2390*/  BRA.U UP0, `(.L_x_9809) ;  /* 0x0000000d00c47547 */ /* 0x002ff4000b800000 */
        /* <DEDUP_REMOVED lines=16> */
.L_x_9811:
[----:B------:R-:W-:Y:S05]  /*24a0*/  BRA.U !UP3, `(.L_x_9812) ;  /* 0x000000010b307547 */ /* 0x000fea000b800000 */
[----:B------:R-:W-:Y:S01]  /*24b0*/  FFMA.FTZ R184, R4, UR16, R186 ;  /* 0x0000001004b87c23 */ /* 0x000fe200080100ba */
[----:B------:R-:W-:Y:S01]  /*24c0*/  ISETP.LT.AND P1, PT, RZ, UR33, PT ;  /* 0x00000021ff007c0c */ /* 0x000fe2000bf21270 */
[----:B-----5:R-:W-:Y:S02]  /*24d0*/  HADD2.F32 R185, -RZ, R152.H1_H1 ;  /* 0x30000098ffb97230 */ /* 0x020fe40000004100 */
        /* <DEDUP_REMOVED lines=9> */
.L_x_9812:
        /* <DEDUP_REMOVED lines=13> */
.L_x_9813:
        /* <DEDUP_REMOVED lines=13> */
.L_x_9814:
        /* <DEDUP_REMOVED lines=13> */
.L_x_9815:
        /* <DEDUP_REMOVED lines=13> */
.L_x_9816:
        /* <DEDUP_REMOVED lines=13> */
.L_x_9817:
        /* <DEDUP_REMOVED lines=12> */
[----:B------:R-:W-:Y:S01]  /*2a40*/  PRMT R123, R123, 0x5410, R189 ;  /* 0x000054107b7b7816 */ /* 0x000fe200000000bd */
[----:B------:R-:W-:Y:S06]  /*2a50*/  BRA `(.L_x_9818) ;  /* 0x0000001400487947 */ /* 0x000fec0003800000 */
.L_x_9810:
        /* <DEDUP_REMOVED lines=46> */
.L_x_9819:
        /* <DEDUP_REMOVED lines=13> */
.L_x_9820:
        /* <DEDUP_REMOVED lines=13> */
.L_x_9821:
        /* <DEDUP_REMOVED lines=13> */
.L_x_9822:
        /* <DEDUP_REMOVED lines=13> */
.L_x_9823:
        /* <DEDUP_REMOVED lines=13> */
.L_x_9824:
        /* <DEDUP_REMOVED lines=13> */
.L_x_9825:
[----:B------:R-:W-:Y:S05]  /*3220*/  BRA.U !UP3, `(.L_x_9818) ;  /* 0x0000000d0b547547 */ /* 0x000fea000b800000 */
        /* <DEDUP_REMOVED lines=8> */
.L_x_9809:
        /* <DEDUP_REMOVED lines=16> */
.L_x_9827:
        /* <DEDUP_REMOVED lines=13> */
.L_x_9828:
        /* <DEDUP_REMOVED lines=13> */
.L_x_9829:
        /* <DEDUP_REMOVED lines=13> */
.L_x_9830:
        /* <DEDUP_REMOVED lines=13> */
.L_x_9831:
        /* <DEDUP_REMOVED lines=13> */
.L_x_9832:
        /* <DEDUP_REMOVED lines=13> */
.L_x_9833:
        /* <DEDUP_REMOVED lines=14> */
.L_x_9826:
[----:B------:R-:W-:Y:S02]  /*3970*/  PLOP3.LUT P1, PT, PT, PT, UP2, 0x80, 0x8 ;  /* 0x000000000008781c */ /* 0x000fe40003f2f028 */
[----:B-----5:R-:W-:Y:S02]  /*3980*/  MOV R73, R37 ;  /* 0x0000002500497202 */ /* 0x020fe40000000f00 */
[----:B------:R-:W-:Y:S02]  /*3990*/  MOV R74, R38 ;  /* 0x00000026004a7202 */ /* 0x000fe40000000f00 */
[----:B------:R-:W-:-:S07]  /*39a0*/  MOV R75, R39 ;  /* 0x00000027004b7202 */ /* 0x000fce0000000f00 */
        /* <DEDUP_REMOVED lines=9> */
[----:B------:R-:W-:-:S02]  /*3a40*/  @P1 FFMA.FTZ R65, R231, UR16, R186 ;  /* 0x00000010e7411c23 */ /* 0x000fc400080100ba */
[----:B------:R-:W-:Y:S02]  /*3a50*/  @P1 FADD.FTZ R64, R7, -R64 ;  /* 0x8000004007401221 */ /* 0x000fe40000010000 */
[----:B------:R-:W-:Y:S02]  /*3a60*/  @P1 FADD.FTZ R65, R6, -R65 ;  /* 0x8000004106411221 */ /* 0x000fe40000010000 */
[----:B------:R-:W-:Y:S01]  /*3a70*/  @P1 FFMA.FTZ R75, R64, UR32, R39 ;  /* 0x00000020404b1c23 */ /* 0x000fe20008010027 */
[----:B------:R-:W-:Y:S01]  /*3a80*/  MOV R64, R32 ;  /* 0x0000002000407202 */ /* 0x000fe20000000f00 */
[----:B------:R-:W-:Y:S01]  /*3a90*/  @P1 FFMA.FTZ R64, R65, UR32, R32 ;  /* 0x0000002041401c23 */ /* 0x000fe20008010020 */
[----:B------:R-:W-:-:S04]  /*3aa0*/  @P1 FFMA.FTZ R65, R200, UR16, R186 ;  /* 0x00000010c8411c23 */ /* 0x000fc800080100ba */
[----:B------:R-:W-:Y:S01]  /*3ab0*/  @P1 FADD.FTZ R66, R196, -R65 ;  /* 0x80000041c4421221 */ /* 0x000fe20000010000 */
[----:B------:R-:W-:-:S03]  /*3ac0*/  MOV R65, R33 ;  /* 0x0000002100417202 */ /* 0x000fc60000000f00 */
        /* <DEDUP_REMOVED lines=19> */
.L_x_9834:
        /* <DEDUP_REMOVED lines=8> */
.L_x_9835:
        /* <DEDUP_REMOVED lines=8> */
.L_x_9836:
        /* <DEDUP_REMOVED lines=8> */
.L_x_9837:
        /* <DEDUP_REMOVED lines=8> */
.L_x_9838:
        /* <DEDUP_REMOVED lines=8> */
.L_x_9839:
        /* <DEDUP_REMOVED lines=8> */
.L_x_9840:
        /* <DEDUP_REMOVED lines=8> */
.L_x_9818:
[----:B------:R-:W-:Y:S01]  /*3f80*/  ISETP.NE.U32.AND P1, PT, RZ, UR6, PT ;  /* 0x00000006ff007c0c */ /* 0x000fe2000bf25070 */
[----:B------:R-:W0:Y:S03]  /*3f90*/  @UP3 LDCU.64 UR10, c[0x0][0x468] ;  /* 0x00008d00ff0a37ac */ /* 0x000e260008000a00 */
[----:B------:R-:W-:-:S13]  /*3fa0*/  ISETP.NE.AND.EX P1, PT, RZ, UR7, PT, P1 ;  /* 0x00000007ff007c0c */ /* 0x000fda000bf25310 */
[----:B------:R-:W1:Y:S02]  /*3fb0*/  @P1 LDC.64 R184, c[0x0][0x478] ;  /* 0x00011e00ffb81b82 */ /* 0x000e640000000a00 */
[----:B-1----:R-:W-:-:S04]  /*3fc0*/  @P1 IMAD.WIDE.U32 R190, R187, 0x20, R184 ;  /* 0x00000020bbbe1825 */ /* 0x002fc800078e00b8 */
[----:B------:R-:W-:Y:S01]  /*3fd0*/  HFMA2 R185, -RZ, RZ, 0, 9.5367431640625e-07 ;  /* 0x00000010ffb97431 */ /* 0x000fe200000001ff */
[----:B------:R1:W-:Y:S04]  /*3fe0*/  @P1 STG.E.128 desc[UR18][R190.64], R72 ;  /* 0x00000048be001986 */ /* 0x0003e8000c101d12 */
[----:B0-----:R-:W-:Y:S01]  /*3ff0*/  @P2 IMAD.WIDE.U32 R184, R188, R185, UR10 ;  /* 0x0000000abcb82e25 */ /* 0x001fe2000f8e00b9 */
[----:B------:R1:W-:Y:S04]  /*4000*/  @P1 STG.E.128 desc[UR18][R190.64+0x10], R64 ;  /* 0x00001040be001986 */ /* 0x0003e8000c101d12 */
[----:B------:R1:W-:Y:S01]  /*4010*/  @P2 STG.E.128 desc[UR18][R184.64], R120 ;  /* 0x00000078b8002986 */ /* 0x0003e2000c101d12 */
[----:B------:R-:W-:Y:S05]  /*4020*/  BRA.U !UP3, `(.L_x_9841) ;  /* 0x000000010b107547 */ /* 0x000fea000b800000 */
[----:B-----5:R-:W0:Y:S01]  /*4030*/  LDC.64 R68, c[0x0][0x390] ;  /* 0x0000e400ff447b82 */ /* 0x020e220000000a00 */
[----:B------:R-:W-:-:S05]  /*4040*/  IADD3 R71, PT, PT, R188, 0x100, RZ ;  /* 0x00000100bc477810 */ /* 0x000fca0007ffe0ff */
[----:B0-----:R-:W-:-:S06]  /*4050*/  IMAD.WIDE.U32 R68, R71, 0x10, R68 ;  /* 0x0000001047447825 */ /* 0x001fcc00078e0044 */
[----:B------:R-:W5:Y:S02]  /*4060*/  LDG.E.128 R68, desc[UR18][R68.64] ;  /* 0x0000001244447981 */ /* 0x000f64000c1e1d00 */
.L_x_9841:
[----:B------:R-:W-:Y:S05]  /*4070*/  @!P0 BRA `(.L_x_9842) ;  /* 0x0000000c00308947 */ /* 0x000fea0003800000 */
[----:B------:R-:W-:Y:S05]  /*4080*/  @!P1 BRA `(.L_x_9843) ;  /* 0x0000000400889947 */ /* 0x000fea0003800000 */
[----:B------:R-:W-:Y:S02]  /*4090*/  PLOP3.LUT P3, PT, PT, PT, UP2, 0x80, 0x8 ;  /* 0x000000000008781c */ /* 0x000fe40003f6f028 */
[----:B-1---5:R-:W-:Y:S02]  /*40a0*/  MOV R73, R29 ;  /* 0x0000001d00497202 */ /* 0x022fe40000000f00 */
[----:B------:R-:W-:Y:S02]  /*40b0*/  MOV R74, R30 ;  /* 0x0000001e004a7202 */ /* 0x000fe40000000f00 */
[----:B------:R-:W-:-:S07]  /*40c0*/  MOV R75, R31 ;  /* 0x0000001f004b7202 */ /* 0x000fce0000000f00 */
[--C-:B------:R-:W-:Y:S01]  /*40d0*/  @P3 FFMA.FTZ R64, R230, UR16, R186.reuse ;  /* 0x00000010e6403c23 */ /* 0x100fe200080100ba */
[--C-:B------:R-:W-:Y:S01]  /*40e0*/  @P3 FFMA.FTZ R65, R229, UR16, R186.reuse ;  /* 0x00000010e5413c23 */ /* 0x100fe200080100ba */
[--C-:B------:R-:W-:Y:S01]  /*40f0*/  @P3 FFMA.FTZ R66, R234, UR16, R186.reuse ;  /* 0x00000010ea423c23 */ /* 0x100fe200080100ba */
[----:B------:R-:W-:Y:S01]  /*4100*/  @P3 FFMA.FTZ R67, R235, UR16, R186 ;  /* 0x00000010eb433c23 */ /* 0x000fe200080100ba */
[----:B------:R-:W-:Y:S01]  /*4110*/  @P3 FADD.FTZ R64, R205, -R64 ;  /* 0x80000040cd403221 */ /* 0x000fe20000010000 */
[----:B------:R-:W-:Y:S01]  /*4120*/  @P3 FADD.FTZ R65, R206, -R65 ;  /* 0x80000041ce413221 */ /* 0x000fe20000010000 */
[----:B------:R-:W-:Y:S01]  /*4130*/  @P3 FADD.FTZ R66, R209, -R66 ;  /* 0x80000042d1423221 */ /* 0x000fe20000010000 */
[----:B------:R-:W-:Y:S01]  /*4140*/  @P3 FADD.FTZ R67, R236, -R67 ;  /* 0x80000043ec433221 */ /* 0x000fe20000010000 */
[----:B------:R-:W-:Y:S01]  /*4150*/  @P3 FFMA.FTZ R73, R64, UR32, R29 ;  /* 0x0000002040493c23 */ /* 0x000fe2000801001d */
[----:B------:R-:W-:Y:S01]  /*4160*/  @P3 FFMA.FTZ R64, R232, UR16, R186 ;  /* 0x00000010e8403c23 */ /* 0x000fe200080100ba */
[----:B------:R-:W-:Y:S01]  /*4170*/  @P3 FFMA.FTZ R74, R65, UR32, R30 ;  /* 0x00000020414a3c23 */ /* 0x000fe2000801001e */
[--C-:B------:R-:W-:Y:S01]  /*4180*/  @P3 FFMA.FTZ R65, R233, UR16, R186.reuse ;  /* 0x00000010e9413c23 */ /* 0x100fe200080100ba */
[----:B------:R-:W-:Y:S01]  /*4190*/  @P3 FFMA.FTZ R185, R203, UR16, R186 ;  /* 0x00000010cbb93c23 */ /* 0x000fe200080100ba */
[----:B------:R-:W-:-:S02]  /*41a0*/  @P3 FADD.FTZ R64, R207, -R64 ;  /* 0x80000040cf403221 */ /* 0x000fc40000010000 */
[----:B------:R-:W-:Y:S01]  /*41b0*/  @P3 FADD.FTZ R65, R208, -R65 ;  /* 0x80000041d0413221 */ /* 0x000fe20000010000 */
[----:B------:R-:W-:Y:S01]  /*41c0*/  @P3 FADD.FTZ R185, R204, -R185 ;  /* 0x800000b9ccb93221 */ /* 0x000fe20000010000 */
[----:B------:R-:W-:Y:S01]  /*41d0*/  @P3 FFMA.FTZ R75, R64, UR32, R31 ;  /* 0x00000020404b3c23 */ /* 0x000fe2000801001f */
[----:B------:R-:W-:Y:S01]  /*41e0*/  MOV R64, R24 ;  /* 0x0000001800407202 */ /* 0x000fe20000000f00 */
[----:B------:R-:W-:Y:S01]  /*41f0*/  @P3 FFMA.FTZ R64, R65, UR32, R24 ;  /* 0x0000002041403c23 */ /* 0x000fe20008010018 */
[----:B------:R-:W-:Y:S01]  /*4200*/  MOV R65, R25 ;  /* 0x0000001900417202 */ /* 0x000fe20000000f00 */
[----:B------:R-:W-:Y:S01]  /*4210*/  @P3 FFMA.FTZ R65, R66, UR32, R25 ;  /* 0x0000002042413c23 */ /* 0x000fe20008010019 */
[----:B------:R-:W-:Y:S01]  /*4220*/  MOV R66, R26 ;  /* 0x0000001a00427202 */ /* 0x000fe20000000f00 */
        /* <DEDUP_REMOVED lines=15> */
.L_x_9844:
        /* <DEDUP_REMOVED lines=8> */
.L_x_9845:
        /* <DEDUP_REMOVED lines=8> */
.L_x_9846:
        /* <DEDUP_REMOVED lines=8> */
.L_x_9847:
        /* <DEDUP_REMOVED lines=8> */
.L_x_9848:
        /* <DEDUP_REMOVED lines=8> */
.L_x_9849:
        /* <DEDUP_REMOVED lines=8> */
.L_x_9850:
        /* <DEDUP_REMOVED lines=9> */
.L_x_9843:
[----:B------:R-:W-:Y:S05]  /*46b0*/  BRA.U !UP3, `(.L_x_9852) ;  /* 0x000000010b307547 */ /* 0x000fea000b800000 */
[----:B------:R-:W-:Y:S01]  /*46c0*/  PLOP3.LUT P3, PT, PT, PT, UP2, 0x80, 0x8 ;  /* 0x000000000008781c */ /* 0x000fe20003f6f028 */
[----:B-----5:R-:W-:Y:S01]  /*46d0*/  HADD2.F32 R189, -RZ, R68.H0_H0 ;  /* 0x20000044ffbd7230 */ /* 0x020fe20000004100 */
[----:B-1----:R-:W-:-:S11]  /*46e0*/  MOV R184, R28 ;  /* 0x0000001c00b87202 */ /* 0x002fd60000000f00 */
        /* <DEDUP_REMOVED lines=9> */
.L_x_9852:
[----:B------:R-:W-:Y:S05]  /*4780*/  BRA.U !UP3, `(.L_x_9853) ;  /* 0x000000010b307547 */ /* 0x000fea000b800000 */
[----:B------:R-:W-:Y:S01]  /*4790*/  PLOP3.LUT P3, PT, PT, PT, UP2, 0x80, 0x8 ;  /* 0x000000000008781c */ /* 0x000fe20003f6f028 */
[----:B-1---5:R-:W-:-:S12]  /*47a0*/  HADD2.F32 R185, -RZ, R148.H1_H1 ;  /* 0x30000094ffb97230 */ /* 0x022fd80000004100 */
        /* <DEDUP_REMOVED lines=10> */
.L_x_9853:
        /* <DEDUP_REMOVED lines=13> */
.L_x_9854:
        /* <DEDUP_REMOVED lines=13> */
.L_x_9855:
        /* <DEDUP_REMOVED lines=13> */
.L_x_9856:
        /* <DEDUP_REMOVED lines=13> */
.L_x_9857:
        /* <DEDUP_REMOVED lines=13> */
.L_x_9858:
[----:B------:R-:W-:Y:S05]  /*4c60*/  BRA.U !UP3, `(.L_x_9851) ;  /* 0x0000000d0bec7547 */ /* 0x000fea000b800000 */
[----:B------:R-:W-:Y:S02]  /*4c70*/  PLOP3.LUT P3, PT, PT, PT, UP2, 0x80, 0x8 ;  /* 0x000000000008781c */ /* 0x000fe40003f6f028 */
[----:B-1---5:R-:W-:-:S11]  /*4c80*/  MOV R184, R27 ;  /* 0x0000001b00b87202 */ /* 0x022fd60000000f00 */
        /* <DEDUP_REMOVED lines=11> */
.L_x_9842:
[----:B------:R-:W-:Y:S05]  /*4d40*/  @!P1 BRA `(.L_x_9859) ;  /* 0x0000000800149947 */ /* 0x000fea0003800000 */
[--C-:B-1----:R-:W-:Y:S01]  /*4d50*/  FFMA.FTZ R65, R235, UR16, R186.reuse ;  /* 0x00000010eb417c23 */ /* 0x102fe200080100ba */
        /* <DEDUP_REMOVED lines=45> */
.L_x_9860:
        /* <DEDUP_REMOVED lines=13> */
.L_x_9861:
        /* <DEDUP_REMOVED lines=13> */
.L_x_9862:
        /* <DEDUP_REMOVED lines=13> */
.L_x_9863:
        /* <DEDUP_REMOVED lines=13> */
.L_x_9864:
        /* <DEDUP_REMOVED lines=13> */
.L_x_9865:
        /* <DEDUP_REMOVED lines=13> */
.L_x_9866:
        /* <DEDUP_REMOVED lines=9> */
.L_x_9859:
[----:B------:R-:W-:Y:S05]  /*55a0*/  BRA.U !UP3, `(.L_x_9867) ;  /* 0x000000010b307547 */ /* 0x000fea000b800000 */
[----:B-1----:R-:W-:Y:S01]  /*55b0*/  FFMA.FTZ R185, R203, UR16, R186 ;  /* 0x00000010cbb97c23 */ /* 0x002fe200080100ba */
        /* <DEDUP_REMOVED lines=11> */
.L_x_9867:
[----:B------:R-:W-:Y:S05]  /*5670*/  BRA.U !UP3, `(.L_x_9868) ;  /* 0x000000010b307547 */ /* 0x000fea000b800000 */
[----:B-1----:R-:W-:Y:S01]  /*5680*/  FFMA.FTZ R184, R230, UR16, R186 ;  /* 0x00000010e6b87c23 */ /* 0x002fe200080100ba */
        /* <DEDUP_REMOVED lines=11> */
.L_x_9868:
        /* <DEDUP_REMOVED lines=13> */
.L_x_9869:
        /* <DEDUP_REMOVED lines=13> */
.L_x_9870:
        /* <DEDUP_REMOVED lines=13> */
.L_x_9871:
        /* <DEDUP_REMOVED lines=13> */
.L_x_9872:
        /* <DEDUP_REMOVED lines=13> */
.L_x_9873:
[----:B------:R-:W-:Y:S05]  /*5b50*/  BRA.U !UP3, `(.L_x_9851) ;  /* 0x000000010b307547 */ /* 0x000fea000b800000 */
[----:B-1----:R-:W-:Y:S01]  /*5b60*/  FFMA.FTZ R185, R238, UR16, R186 ;  /* 0x00000010eeb97c23 */ /* 0x002fe200080100ba */
[----:B------:R-:W-:Y:S01]  /*5b70*/  ISETP.LT.AND P3, PT, RZ, UR33, PT ;  /* 0x00000021ff007c0c */ /* 0x000fe2000bf61270 */
[----:B-----5:R-:W-:Y:S02]  /*5b80*/  HADD2.F32 R190, -RZ, R71.H1_H1 ;  /* 0x30000047ffbe7230 */ /* 0x020fe40000004100 */
[----:B------:R-:W-:-:S04]  /*5b90*/  FADD.FTZ R185, R210, -R185 ;  /* 0x800000b9d2b97221 */ /* 0x000fc80000010000 */
[----:B------:R-:W-:Y:S01]  /*5ba0*/  FMUL.FTZ R184, R185, UR32 ;  /* 0x00000020b9b87c20 */ /* 0x000fe20008410000 */
[----:B------:R-:W-:-:S04]  /*5bb0*/  HADD2.F32 R185, -RZ, R151.H1_H1 ;  /* 0x30000097ffb97230 */ /* 0x000fc80000004100 */
[----:B------:R-:W-:-:S05]  /*5bc0*/  FSEL R184, R184, RZ, P3 ;  /* 0x000000ffb8b87208 */ /* 0x000fca0001800000 */
[----:B------:R-:W-:-:S04]  /*5bd0*/  FMUL.FTZ R184, R184, UR28 ;  /* 0x0000001cb8b87c20 */ /* 0x000fc80008410000 */
[-C--:B------:R-:W-:Y:S01]  /*5be0*/  FMUL.FTZ R185, R185, R184.reuse ;  /* 0x000000b8b9b97220 */ /* 0x080fe20000410000 */
[----:B------:R-:W-:-:S04]  /*5bf0*/  FFMA.FTZ R91, R190, R184, R91 ;  /* 0x000000b8be5b7223 */ /* 0x000fc8000001005b */
[----:B------:R-:W-:-:S04]  /*5c00*/  F2FP.F16.F32.PACK_AB R185, RZ, R185 ;  /* 0x000000b9ffb9723e */ /* 0x000fc800000000ff */
[----:B------:R-:W-:-:S07]  /*5c10*/  PRMT R123, R123, 0x5410, R185 ;  /* 0x000054107b7b7816 */ /* 0x000fce00000000b9 */
.L_x_9851:
[----:B-1----:R-:W0:Y:S01]  /*5c20*/  @P1 LDC.64 R184, c[0x0][0x478] ;  /* 0x00011e00ffb81b82 */ /* 0x002e220000000a00 */
[----:B------:R-:W1:Y:S01]  /*5c30*/  @UP3 LDCU.64 UR10, c[0x0][0x468] ;  /* 0x00008d00ff0a37ac */ /* 0x000e620008000a00 */
[----:B------:R-:W-:-:S05]  /*5c40*/  @P1 IADD3 R191, PT, PT, R187, 0x100, RZ ;  /* 0x00000100bbbf1810 */ /* 0x000fca0007ffe0ff */
[----:B0-----:R-:W-:Y:S01]  /*5c50*/  @P1 IMAD.WIDE.U32 R190, R191, 0x20, R184 ;  /* 0x00000020bfbe1825 */ /* 0x001fe200078e00b8 */
[----:B------:R-:W-:-:S03]  /*5c60*/  @P2 IADD3 R184, PT, PT, R188, 0x100, RZ ;  /* 0x00000100bcb82810 */ /* 0x000fc60007ffe0ff */
[----:B------:R-:W-:Y:S01]  /*5c70*/  HFMA2 R185, -RZ, RZ, 0, 9.5367431640625e-07 ;  /* 0x00000010ffb97431 */ /* 0x000fe200000001ff */
[----:B------:R0:W-:Y:S04]  /*5c80*/  @P1 STG.E.128 desc[UR18][R190.64], R72 ;  /* 0x00000048be001986 */ /* 0x0001e8000c101d12 */
[----:B-1----:R-:W-:Y:S01]  /*5c90*/  @P2 IMAD.WIDE.U32 R184, R184, R185, UR10 ;  /* 0x0000000ab8b82e25 */ /* 0x002fe2000f8e00b9 */
[----:B------:R0:W-:Y:S04]  /*5ca0*/  @P1 STG.E.128 desc[UR18][R190.64+0x10], R64 ;  /* 0x00001040be001986 */ /* 0x0001e8000c101d12 */
[----:B------:R0:W-:Y:S01]  /*5cb0*/  @P2 STG.E.128 desc[UR18][R184.64], R120 ;  /* 0x00000078b8002986 */ /* 0x0001e2000c101d12 */
[----:B------:R-:W-:Y:S05]  /*5cc0*/  BRA.U !UP3, `(.L_x_9874) ;  /* 0x000000010b107547 */ /* 0x000fea000b800000 */
[----:B-----5:R-:W1:Y:S01]  /*5cd0*/  LDC.64 R68, c[0x0][0x390] ;  /* 0x0000e400ff447b82 */ /* 0x020e620000000a00 */
[----:B------:R-:W-:-:S05]  /*5ce0*/  IADD3 R71, PT, PT, R188, 0x200, RZ ;  /* 0x00000200bc477810 */ /* 0x000fca0007ffe0ff */
[----:B-1----:R-:W-:-:S06]  /*5cf0*/  IMAD.WIDE.U32 R68, R71, 0x10, R68 ;  /* 0x0000001047447825 */ /* 0x002fcc00078e0044 */
[----:B------:R-:W5:Y:S02]  /*5d00*/  LDG.E.128 R68, desc[UR18][R68.64] ;  /* 0x0000001244447981 */ /* 0x000f64000c1e1d00 */
.L_x_9874:
[----:B------:R-:W-:Y:S05]  /*5d10*/  @!P0 BRA `(.L_x_9875) ;  /* 0x0000000c00308947 */ /* 0x000fea0003800000 */
[----:B------:R-:W-:Y:S05]  /*5d20*/  @!P1 BRA `(.L_x_9876) ;  /* 0x0000000400889947 */ /* 0x000fea0003800000 */
[----:B------:R-:W-:Y:S02]  /*5d30*/  PLOP3.LUT P3, PT, PT, PT, UP2, 0x80, 0x8 ;  /* 0x000000000008781c */ /* 0x000fe40003f6f028 */
[----:B0----5:R-:W-:Y:S02]  /*5d40*/  MOV R73, R21 ;  /* 0x0000001500497202 */ /* 0x021fe40000000f00 */
[----:B------:R-:W-:Y:S02]  /*5d50*/  MOV R74, R22 ;  /* 0x00000016004a7202 */ /* 0x000fe40000000f00 */
[----:B------:R-:W-:-:S07]  /*5d60*/  MOV R75, R23 ;  /* 0x00000017004b7202 */ /* 0x000fce0000000f00 */
[----:B------:R-:W-:-:S04]  /*5d70*/  @P3 FFMA.FTZ R65, R240, UR16, R186 ;  /* 0x00000010f0413c23 */ /* 0x000fc800080100ba */
[----:B------:R-:W-:-:S04]  /*5d80*/  @P3 FADD.FTZ R64, R212, -R65 ;  /* 0x80000041d4403221 */ /* 0x000fc80000010000 */
[----:B------:R-:W-:Y:S01]  /*5d90*/  @P3 FFMA.FTZ R73, R64, UR32, R21 ;  /* 0x0000002040493c23 */ /* 0x000fe20008010015 */
[----:B------:R-:W-:-:S04]  /*5da0*/  @P3 FFMA.FTZ R64, R239, UR16, R186 ;  /* 0x00000010ef403c23 */ /* 0x000fc800080100ba */
[----:B------:R-:W-:-:S04]  /*5db0*/  @P3 FADD.FTZ R65, R213, -R64 ;  /* 0x80000040d5413221 */ /* 0x000fc80000010000 */
        /* <DEDUP_REMOVED lines=32> */
.L_x_9877:
        /* <DEDUP_REMOVED lines=8> */
.L_x_9878:
        /* <DEDUP_REMOVED lines=8> */
.L_x_9879:
        /* <DEDUP_REMOVED lines=8> */
.L_x_9880:
        /* <DEDUP_REMOVED lines=8> */
.L_x_9881:
        /* <DEDUP_REMOVED lines=8> */
.L_x_9882:
        /* <DEDUP_REMOVED lines=8> */
.L_x_9883:
        /* <DEDUP_REMOVED lines=9> */
.L_x_9876:
        /* <DEDUP_REMOVED lines=13> */
.L_x_9885:
        /* <DEDUP_REMOVED lines=13> */
.L_x_9886:
        /* <DEDUP_REMOVED lines=13> */
.L_x_9887:
        /* <DEDUP_REMOVED lines=13> */
.L_x_9888:
        /* <DEDUP_REMOVED lines=13> */
.L_x_9889:
        /* <DEDUP_REMOVED lines=13> */
.L_x_9890:
        /* <DEDUP_REMOVED lines=13> */
.L_x_9891:
        /* <DEDUP_REMOVED lines=14> */
.L_x_9875:
[----:B------:R-:W-:Y:S05]  /*69e0*/  @!P1 BRA `(.L_x_9892) ;  /* 0x0000000800149947 */ /* 0x000fea0003800000 */
[--C-:B0-----:R-:W-:Y:S01]  /*69f0*/  FFMA.FTZ R72, R239, UR16, R186.reuse ;  /* 0x00000010ef487c23 */ /* 0x101fe200080100ba */
[--C-:B------:R-:W-:Y:S01]  /*6a00*/  FFMA.FTZ R64, R243, UR16, R186.reuse ;  /* 0x00000010f3407c23 */ /* 0x100fe200080100ba */
[--C-:B------:R-:W-:Y:S01]  /*6a10*/  FFMA.FTZ R66, R241, UR16, R186.reuse ;  /* 0x00000010f1427c23 */ /* 0x100fe200080100ba */
[----:B------:R-:W-:Y:S01]  /*6a20*/  FFMA.FTZ R67, R242, UR16, R186 ;  /* 0x00000010f2437c23 */ /* 0x000fe200080100ba */
[----:B------:R-:W-:Y:S01]  /*6a30*/  FADD.FTZ R73, R213, -R72 ;  /* 0x80000048d5497221 */ /* 0x000fe20000010000 */
        /* <DEDUP_REMOVED lines=41> */
.L_x_9893:
        /* <DEDUP_REMOVED lines=13> */
.L_x_9894:
        /* <DEDUP_REMOVED lines=13> */
.L_x_9895:
        /* <DEDUP_REMOVED lines=13> */
.L_x_9896:
        /* <DEDUP_REMOVED lines=13> */
.L_x_9897:
        /* <DEDUP_REMOVED lines=13> */
.L_x_9898:
        /* <DEDUP_REMOVED lines=13> */
.L_x_9899:
        /* <DEDUP_REMOVED lines=9> */
.L_x_9892:
[----:B------:R-:W-:Y:S05]  /*7240*/  BRA.U !UP3, `(.L_x_9900) ;  /* 0x000000010b307547 */ /* 0x000fea000b800000 */
[----:B0-----:R-:W-:Y:S01]  /*7250*/  FFMA.FTZ R184, R237, UR16, R186 ;  /* 0x00000010edb87c23 */ /* 0x001fe200080100ba */
        /* <DEDUP_REMOVED lines=11> */
.L_x_9900:
[----:B------:R-:W-:Y:S05]  /*7310*/  BRA.U !UP3, `(.L_x_9901) ;  /* 0x000000010b307547 */ /* 0x000fea000b800000 */
[----:B0-----:R-:W-:Y:S01]  /*7320*/  FFMA.FTZ R185, R240, UR16, R186 ;  /* 0x00000010f0b97c23 */ /* 0x001fe200080100ba */
        /* <DEDUP_REMOVED lines=11> */
.L_x_9901:
        /* <DEDUP_REMOVED lines=13> */
.L_x_9902:
        /* <DEDUP_REMOVED lines=13> */
.L_x_9903:
        /* <DEDUP_REMOVED lines=13> */
.L_x_9904:
        /* <DEDUP_REMOVED lines=13> */
.L_x_9905:
        /* <DEDUP_REMOVED lines=13> */
.L_x_9906:
[----:B------:R-:W-:Y:S05]  /*77f0*/  BRA.U !UP3, `(.L_x_9884) ;  /* 0x000000010b307547 */ /* 0x000fea000b800000 */
[----:B0-----:R-:W-:Y:S01]  /*7800*/  FFMA.FTZ R185, R246, UR16, R186 ;  /* 0x00000010f6b97c23 */ /* 0x001fe200080100ba */
        /* <DEDUP_REMOVED lines=11> */
.L_x_9884:
[----:B0-----:R-:W0:Y:S01]  /*78c0*/  @P1 LDC.64 R184, c[0x0][0x478] ;  /* 0x00011e00ffb81b82 */ /* 0x001e220000000a00 */
[----:B------:R-:W1:Y:S01]  /*78d0*/  @UP3 LDCU.64 UR10, c[0x0][0x468] ;  /* 0x00008d00ff0a37ac */ /* 0x000e620008000a00 */
[----:B------:R-:W-:Y:S02]  /*78e0*/  @P1 IADD3 R191, PT, PT, R187, 0x200, RZ ;  /* 0x00000200bbbf1810 */ /* 0x000fe40007ffe0ff */
[----:B------:R-:W-:-:S03]  /*78f0*/  IADD3 R189, PT, PT, R188, 0x300, RZ ;  /* 0x00000300bcbd7810 */ /* 0x000fc60007ffe0ff */
        /* <DEDUP_REMOVED lines=8> */
[----:B-----5:R-:W1:Y:S02]  /*7980*/  LDC.64 R68, c[0x0][0x390] ;  /* 0x0000e400ff447b82 */ /* 0x020e640000000a00 */
[----:B-1----:R-:W-:-:S06]  /*7990*/  IMAD.WIDE.U32 R68, R189, 0x10, R68 ;  /* 0x00000010bd447825 */ /* 0x002fcc00078e0044 */
[----:B------:R-:W5:Y:S02]  /*79a0*/  LDG.E.128 R68, desc[UR18][R68.64] ;  /* 0x0000001244447981 */ /* 0x000f64000c1e1d00 */
.L_x_9907:
[----:B------:R-:W-:Y:S05]  /*79b0*/  @!P0 BRA `(.L_x_9908) ;  /* 0x0000000c00308947 */ /* 0x000fea0003800000 */
[----:B------:R-:W-:Y:S05]  /*79c0*/  @!P1 BRA `(.L_x_9909) ;  /* 0x0000000400889947 */ /* 0x000fea0003800000 */
[----:B------:R-:W-:Y:S02]  /*79d0*/  PLOP3.LUT P0, PT, PT, PT, UP2, 0x80, 0x8 ;  /* 0x000000000008781c */ /* 0x000fe40003f0f028 */
[----:B0----5:R-:W-:Y:S02]  /*79e0*/  MOV R73, R13 ;  /* 0x0000000d00497202 */ /* 0x021fe40000000f00 */
[----:B------:R-:W-:Y:S02]  /*79f0*/  MOV R75, R15 ;  /* 0x0000000f004b7202 */ /* 0x000fe40000000f00 */
[----:B------:R-:W-:-:S07]  /*7a00*/  MOV R74, R14 ;  /* 0x0000000e004a7202 */ /* 0x000fce0000000f00 */
[--C-:B------:R-:W-:Y:S01]  /*7a10*/  @P0 FFMA.FTZ R65, R220, UR16, R186.reuse ;  /* 0x00000010dc410c23 */ /* 0x100fe200080100ba */
[----:B------:R-:W-:-:S03]  /*7a20*/  @P0 FFMA.FTZ R72, R226, UR16, R186 ;  /* 0x00000010e2480c23 */ /* 0x000fc600080100ba */
[----:B------:R-:W-:Y:S01]  /*7a30*/  @P0 FADD.FTZ R64, R192, -R65 ;  /* 0x80000041c0400221 */ /* 0x000fe20000010000 */
[----:B------:R-:W-:-:S03]  /*7a40*/  @P0 FADD.FTZ R72, R195, -R72 ;  /* 0x80000048c3480221 */ /* 0x000fc60000010000 */
[----:B------:R-:W-:Y:S01]  /*7a50*/  @P0 FFMA.FTZ R73, R64, UR32, R13 ;  /* 0x0000002040490c23 */ /* 0x000fe2000801000d */
[----:B------:R-:W-:-:S04]  /*7a60*/  @P0 FFMA.FTZ R64, R247, UR16, R186 ;  /* 0x00000010f7400c23 */ /* 0x000fc800080100ba */
[----:B------:R-:W-:Y:S01]  /*7a70*/  @P0 FADD.FTZ R65, R221, -R64 ;  /* 0x80000040dd410221 */ /* 0x000fe20000010000 */
[----:B------:R-:W-:-:S03]  /*7a80*/  @P0 FFMA.FTZ R64, R222, UR16, R186 ;  /* 0x00000010de400c23 */ /* 0x000fc600080100ba */
[----:B------:R-:W-:Y:S01]  /*7a90*/  @P0 FFMA.FTZ R74, R65, UR32, R14 ;  /* 0x00000020414a0c23 */ /* 0x000fe2000801000e */
        /* <DEDUP_REMOVED lines=10> */
[--C-:B------:R-:W-:Y:S01]  /*7b40*/  @P0 FFMA.FTZ R66, R251, UR16, R186.reuse ;  /* 0x00000010fb420c23 */ /* 0x100fe200080100ba */
[----:B------:R-:W-:-:S03]  /*7b50*/  @P0 FFMA.FTZ R186, R245, UR16, R186 ;  /* 0x00000010f5ba0c23 */ /* 0x000fc600080100ba */
[----:B------:R-:W-:Y:S01]  /*7b60*/  @P0 FADD.FTZ R67, R225, -R66 ;  /* 0x80000042e1430221 */ /* 0x000fe20000010000 */
[----:B------:R-:W-:Y:S01]  /*7b70*/  MOV R66, R10 ;  /* 0x0000000a00427202 */ /* 0x000fe20000000f00 */
[----:B------:R-:W-:Y:S02]  /*7b80*/  @P0 FADD.FTZ R185, R219, -R186 ;  /* 0x800000badbb90221 */ /* 0x000fe40000010000 */
[----:B------:R-:W-:Y:S01]  /*7b90*/  @P0 FFMA.FTZ R66, R67, UR32, R10 ;  /* 0x0000002043420c23 */ /* 0x000fe2000801000a */
[----:B------:R-:W-:Y:S01]  /*7ba0*/  MOV R67, R11 ;  /* 0x0000000b00437202 */ /* 0x000fe20000000f00 */
        /* <DEDUP_REMOVED lines=11> */
.L_x_9910:
        /* <DEDUP_REMOVED lines=8> */
.L_x_9911:
        /* <DEDUP_REMOVED lines=8> */
.L_x_9912:
        /* <DEDUP_REMOVED lines=8> */
.L_x_9913:
        /* <DEDUP_REMOVED lines=8> */
.L_x_9914:
        /* <DEDUP_REMOVED lines=8> */
.L_x_9915:
        /* <DEDUP_REMOVED lines=8> */
.L_x_9916:
        /* <DEDUP_REMOVED lines=9> */
.L_x_9909:
[----:B------:R-:W-:Y:S05]  /*7ff0*/  BRA.U !UP3, `(.L_x_9918) ;  /* 0x000000010b307547 */ /* 0x000fea000b800000 */
[----:B------:R-:W-:Y:S01]  /*8000*/  PLOP3.LUT P0, PT, PT, PT, UP2, 0x80, 0x8 ;  /* 0x000000000008781c */ /* 0x000fe20003f0f028 */
[----:B0----5:R-:W-:-:S12]  /*8010*/  HADD2.F32 R191, -RZ, R68.H0_H0 ;  /* 0x20000044ffbf7230 */ /* 0x021fd80000004100 */
        /* <DEDUP_REMOVED lines=10> */
.L_x_9918:
        /* <DEDUP_REMOVED lines=13> */
.L_x_9919:
        /* <DEDUP_REMOVED lines=13> */
.L_x_9920:
        /* <DEDUP_REMOVED lines=13> */
.L_x_9921:
        /* <DEDUP_REMOVED lines=13> */
.L_x_9922:
        /* <DEDUP_REMOVED lines=13> */
.L_x_9923:
        /* <DEDUP_REMOVED lines=13> */
.L_x_9924:
[----:B------:R-:W-:Y:S05]  /*85a0*/  BRA.U !UP3, `(.L_x_9917) ;  /* 0x0000000d0bec7547 */ /* 0x000fea000b800000 */
[----:B------:R-:W-:Y:S01]  /*85b0*/  PLOP3.LUT P0, PT, PT, PT, UP2, 0x80, 0x8 ;  /* 0x000000000008781c */ /* 0x000fe20003f0f028 */
[----:B0----5:R-:W-:Y:S01]  /*85c0*/  HADD2.F32 R185, -RZ, R143.H1_H1 ;  /* 0x3000008fffb97230 */ /* 0x021fe20000004100 */
[----:B------:R-:W-:-:S11]  /*85d0*/  MOV R184, R11 ;  /* 0x0000000b00b87202 */ /* 0x000fd60000000f00 */
[----:B------:R-:W-:-:S04]  /*85e0*/  @P0 FFMA.FTZ R186, R226, UR16, R186 ;  /* 0x00000010e2ba0c23 */ /* 0x000fc800080100ba */
[----:B------:R-:W-:-:S04]  /*85f0*/  @P0 FADD.FTZ R186, R195, -R186 ;  /* 0x800000bac3ba0221 */ /* 0x000fc80000010000 */
        /* <DEDUP_REMOVED lines=8> */
.L_x_9908:
[----:B------:R-:W-:Y:S05]  /*8680*/  @!P1 BRA `(.L_x_9925) ;  /* 0x0000000800149947 */ /* 0x000fea0003800000 */
[----:B------:R-:W-:Y:S01]  /*8690*/  ISETP.LT.AND P0, PT, RZ, UR33, PT ;  /* 0x00000021ff007c0c */ /* 0x000fe2000bf01270 */
[----:B------:R-:W-:-:S12]  /*86a0*/  BRA.U !UP3, `(.L_x_9926) ;  /* 0x000000010b307547 */ /* 0x000fd8000b800000 */
        /* <DEDUP_REMOVED lines=12> */
.L_x_9926:
[----:B------:R-:W-:Y:S05]  /*8770*/  BRA.U !UP3, `(.L_x_9927) ;  /* 0x000000010b307547 */ /* 0x000fea000b800000 */
[----:B0-----:R-:W-:Y:S01]  /*8780*/  FFMA.FTZ R65, R220, UR16, R186 ;  /* 0x00000010dc417c23 */ /* 0x001fe200080100ba */
        /* <DEDUP_REMOVED lines=11> */
.L_x_9927:
        /* <DEDUP_REMOVED lines=13> */
.L_x_9928:
        /* <DEDUP_REMOVED lines=13> */
.L_x_9929:
        /* <DEDUP_REMOVED lines=13> */
.L_x_9930:
        /* <DEDUP_REMOVED lines=13> */
.L_x_9931:
        /* <DEDUP_REMOVED lines=13> */
.L_x_9932:
        /* <DEDUP_REMOVED lines=41> */
.L_x_9925:
        /* <DEDUP_REMOVED lines=13> */
.L_x_9933:
        /* <DEDUP_REMOVED lines=13> */
.L_x_9934:
        /* <DEDUP_REMOVED lines=13> */
.L_x_9935:
        /* <DEDUP_REMOVED lines=13> */
.L_x_9936:
        /* <DEDUP_REMOVED lines=13> */
.L_x_9937:
        /* <DEDUP_REMOVED lines=13> */
.L_x_9938:
        /* <DEDUP_REMOVED lines=13> */
.L_x_9939:
[----:B------:R-:W-:Y:S05]  /*9490*/  BRA.U !UP3, `(.L_x_9917) ;  /* 0x000000010b307547 */ /* 0x000fea000b800000 */
[----:B------:R-:W-:Y:S01]  /*94a0*/  FFMA.FTZ R186, R226, UR16, R186 ;  /* 0x00000010e2ba7c23 */ /* 0x000fe200080100ba */
[----:B------:R-:W-:Y:S01]  /*94b0*/  ISETP.LT.AND P0, PT, RZ, UR33, PT ;  /* 0x00000021ff007c0c */ /* 0x000fe2000bf01270 */
[----:B0----5:R-:W-:Y:S02]  /*94c0*/  HADD2.F32 R185, -RZ, R143.H1_H1 ;  /* 0x3000008fffb97230 */ /* 0x021fe40000004100 */
[----:B------:R-:W-:-:S04]  /*94d0*/  FADD.FTZ R186, R195, -R186 ;  /* 0x800000bac3ba7221 */ /* 0x000fc80000010000 */
[----:B------:R-:W-:-:S05]  /*94e0*/  FMUL.FTZ R186, R186, UR32 ;  /* 0x00000020baba7c20 */ /* 0x000fca0008410000 */
[----:B------:R-:W-:Y:S01]  /*94f0*/  FSEL R184, R186, RZ, P0 ;  /* 0x000000ffbab87208 */ /* 0x000fe20000000000 */
[----:B------:R-:W-:-:S04]  /*9500*/  HADD2.F32 R186, -RZ, R71.H1_H1 ;  /* 0x30000047ffba7230 */ /* 0x000fc80000004100 */
[----:B------:R-:W-:-:S04]  /*9510*/  FMUL.FTZ R184, R184, UR28 ;  /* 0x0000001cb8b87c20 */ /* 0x000fc80008410000 */
[-C--:B------:R-:W-:Y:S01]  /*9520*/  FMUL.FTZ R185, R185, R184.reuse ;  /* 0x000000b8b9b97220 */ /* 0x080fe20000410000 */
[----:B------:R-:W-:-:S04]  /*9530*/  FFMA.FTZ R107, R186, R184, R107 ;  /* 0x000000b8ba6b7223 */ /* 0x000fc8000001006b */
[----:B------:R-:W-:-:S04]  /*9540*/  F2FP.F16.F32.PACK_AB R185, RZ, R185 ;  /* 0x000000b9ffb9723e */ /* 0x000fc800000000ff */
[----:B------:R-:W-:-:S07]  /*9550*/  PRMT R123, R123, 0x5410, R185 ;  /* 0x000054107b7b7816 */ /* 0x000fce00000000b9 */
.L_x_9917:
[----:B0-----:R-:W0:Y:S01]  /*9560*/  @P1 LDC.64 R184, c[0x0][0x478] ;  /* 0x00011e00ffb81b82 */ /* 0x001e220000000a00 */
[----:B------:R-:W1:Y:S01]  /*9570*/  @UP3 LDCU.64 UR10, c[0x0][0x468] ;  /* 0x00008d00ff0a37ac */ /* 0x000e620008000a00 */
[----:B------:R-:W-:Y:S01]  /*9580*/  @P1 IADD3 R187, PT, PT, R187, 0x300, RZ ;  /* 0x00000300bbbb1810 */ /* 0x000fe20007ffe0ff */
[----:B------:R-:W-:Y:S02]  /*9590*/  UIADD3 UR8, UPT, UPT, UR8, UR24, URZ ;  /* 0x0000001808087290 */ /* 0x000fe4000fffe0ff */
[----:B------:R-:W-:Y:S02]  /*95a0*/  UPLOP3.LUT UP1, UPT, UPT, UPT, UP1, 0x40, 0x4 ;  /* 0x000000000004789c */ /* 0x000fe40003f2e810 */
[----:B------:R-:W-:Y:S01]  /*95b0*/  UISETP.GE.AND UP0, UPT, UR8, UR25, UPT ;  /* 0x000000190800728c */ /* 0x000fe2000bf06270 */
[----:B0-----:R-:W-:-:S04]  /*95c0*/  @P1 IMAD.WIDE.U32 R186, R187, 0x20, R184 ;  /* 0x00000020bbba1825 */ /* 0x001fc800078e00b8 */
[----:B------:R-:W-:Y:S01]  /*95d0*/  HFMA2 R184, -RZ, RZ, 0, 9.5367431640625e-07 ;  /* 0x00000010ffb87431 */ /* 0x000fe200000001ff */
[----:B------:R2:W-:Y:S04]  /*95e0*/  @P1 STG.E.128 desc[UR18][R186.64], R72 ;  /* 0x00000048ba001986 */ /* 0x0005e8000c101d12 */
[----:B-1----:R-:W-:Y:S01]  /*95f0*/  @P2 IMAD.WIDE.U32 R184, R189, R184, UR10 ;  /* 0x0000000abdb82e25 */ /* 0x002fe2000f8e00b8 */
[----:B------:R2:W-:Y:S04]  /*9600*/  @P1 STG.E.128 desc[UR18][R186.64+0x10], R64 ;  /* 0x00001040ba001986 */ /* 0x0005e8000c101d12 */
[----:B------:R2:W-:Y:S01]  /*9610*/  @P2 STG.E.128 desc[UR18][R184.64], R120 ;  /* 0x00000078b8002986 */ /* 0x0005e2000c101d12 */
[----:B------:R-:W-:Y:S05]  /*9620*/  BRA.U !UP0, `(.L_x_9940) ;  /* 0xffffff6d08b07547 */ /* 0x000fea000b83ffff */
.L_x_9804:
        /* <DEDUP_REMOVED lines=35> */
.L_x_9941:
        /* <DEDUP_REMOVED lines=10> */
.L_x_15705:


//--------------------- .text._ZN10layer_norm13ln_bwd_kernelINS_13Kernel_traitsI6__halfS2_fS2_fjLj8192ELj1ELj1ELj8ELj16ENS_18Kernel_traits_baseILj8192ES2_S2_fS2_fjLj256EEEEELb1ELb0ELb0ELb0EEEvNS_9BwdParamsE --------------------------
	.section	.text._ZN10layer_norm13ln_bwd_kernelINS_13Kernel_traitsI6__halfS2_fS2_fjLj8192ELj1ELj1ELj8ELj16ENS_18Kernel_traits_baseILj8192ES2_S2_fS2_fjLj256EEEEELb1ELb0ELb0ELb0EEEvNS_9BwdParamsE,"ax",@progbits
	.align	128
        .global         _ZN10layer_norm13ln_bwd_kernelINS_13Kernel_traitsI6__halfS2_fS2_fjLj8192ELj1ELj1ELj8ELj16ENS_18Kernel_traits_baseILj8192ES2_S2_fS2_fjLj256EEEEELb1ELb0ELb0ELb0EEEvNS_9BwdParamsE
        .type           _ZN10layer_norm13ln_bwd_kernelINS_13Kernel_traitsI6__halfS2_fS2_fjLj8192ELj1ELj1ELj8ELj16ENS_18Kernel_traits_baseILj8192ES2_S2_fS2_fjLj256EEEEELb1ELb0ELb0ELb0EEEvNS_9BwdParamsE,@function
        .size           _ZN10layer_norm13ln_bwd_kernelINS_13Kernel_traitsI6__halfS2_fS2_fjLj8192ELj1ELj1ELj8ELj16ENS_18Kernel_traits_baseILj8192ES2_S2_fS2_fjLj256EEEEELb1ELb0ELb0ELb0EEEvNS_9BwdParamsE,(.L_x_15706 - _ZN10layer_norm13ln_bwd_kernelINS_13Kernel_traitsI6__halfS2_fS2_fjLj8192ELj1ELj1ELj8ELj16ENS_18Kernel_traits_baseILj8192ES2_S2_fS2_fjLj256EEEEELb1ELb0ELb0ELb0EEEvNS_9BwdParamsE)
        .other          _ZN10layer_norm13ln_bwd_kernelINS_13Kernel_traitsI6__halfS2_fS2_fjLj8192ELj1ELj1ELj8ELj16ENS_18Kernel_traits_baseILj8192ES2_S2_fS2_fjLj256EEEEELb1ELb0ELb0ELb0EEEvNS_9BwdParamsE,@"STO_CUDA_ENTRY STV_DEFAULT"
_ZN10layer_norm13ln_bwd_kernelINS_13Kernel_traitsI6__halfS2_fS2_fjLj8192ELj1ELj1ELj8ELj16ENS_18Kernel_traits_baseILj8192ES2_S2_fS2_fjLj256EEEEELb1ELb0ELb0ELb0EEEvNS_9BwdParamsE:
.text._ZN10layer_norm13ln_bwd_kernelINS_13Kernel_traitsI6__halfS2_fS2_fjLj8192ELj1ELj1ELj8ELj16ENS_18Kernel_traits_baseILj8192ES2_S2_fS2_fjLj256EEEEELb1ELb0ELb0ELb0EEEvNS_9BwdParamsE:
        /* <DEDUP_REMOVED lines=109> */
.L_x_9982:
        /* <DEDUP_REMOVED lines=31> */
[----:B------:R-:W-:Y:S01]  /*08c0*/  ISETP.NE.AND.EX P0, PT, RZ, UR9, PT, P0 ;  /* 0x00000009ff007c0c */ /* 0x000fe2000bf05300 */
[--C-:B------:R-:W-:Y:S02]  /*08d0*/  HADD2.F32 R207, -RZ, R120.reuse.H0_H0 ;  /* 0x20000078ffcf7230 */ /* 0x100fe40000004100 */
[----:B------:R-:W-:-:S10]  /*08e0*/  HADD2.F32 R204, -RZ, R120.H1_H1 ;  /* 0x30000078ffcc7230 */ /* 0x000fd40000004100 */
[----:B------:R-:W1:Y:S01]  /*08f0*/  @P0 LDC.64 R194, c[0x0][0x438] ;  /* 0x00010e00ffc20b82 */ /* 0x000e620000000a00 */
[--C-:B------:R-:W-:Y:S02]  /*0900*/  HADD2.F32 R203, -RZ, R121.reuse.H0_H0 ;  /* 0x20000079ffcb7230 */ /* 0x100fe40000004100 */
[----:B------:R-:W-:Y:S02]  /*0910*/  HADD2.F32 R200, -RZ, R121.H1_H1 ;  /* 0x30000079ffc87230 */ /* 0x000fe40000004100 */
[----:B------:R-:W-:Y:S02]  /*0920*/  HADD2.F32 R199, -RZ, R122.H0_H0 ;  /* 0x2000007affc77230 */ /* 0x000fe40000004100 */
[----:B--2---:R-:W-:-:S04]  /*0930*/  IMAD.WIDE.U32 R166, R6, 0x8, R166 ;  /* 0x0000000806a67825 */ /* 0x004fc800078e00a6 */
[----:B0-----:R-:W-:Y:S01]  /*0940*/  HADD2.F32 R196, -RZ, R122.H1_H1 ;  /* 0x3000007affc47230 */ /* 0x001fe20000004100 */
[----:B------:R-:W5:Y:S01]  /*0950*/  LDG.E.64 R216, desc[UR4][R166.64] ;  /* 0x00000004a6d87981 */ /* 0x000f62000c1e1b00 */
[----:B-1----:R-:W-:-:S05]  /*0960*/  @P0 IMAD.WIDE.U32 R194, R6, 0x20, R194 ;  /* 0x0000002006c20825 */ /* 0x002fca00078e00c2 */
[----:B------:R-:W5:Y:S04]  /*0970*/  @P0 LDG.E.128 R52, desc[UR4][R194.64] ;  /* 0x00000004c2340981 */ /* 0x000f68000c1e1d00 */
[----:B------:R0:W5:Y:S02]  /*0980*/  @P0 LDG.E.128 R48, desc[UR4][R194.64+0x10] ;  /* 0x00001004c2300981 */ /* 0x000164000c1e1d00 */
[----:B0-----:R-:W-:Y:S01]  /*0990*/  HADD2.F32 R195, -RZ, R123.H0_H0 ;  /* 0x2000007bffc37230 */ /* 0x001fe20000004100 */
[----:B------:R-:W-:Y:S01]  /*09a0*/  IADD3 R219, PT, PT, R6, 0x100, RZ ;  /* 0x0000010006db7810 */ /* 0x000fe20007ffe0ff */
[C---:B----4-:R-:W-:Y:S01]  /*09b0*/  FADD.FTZ R209, -R165.reuse, R152 ;  /* 0x00000098a5d17221 */ /* 0x050fe20000010100 */
[C---:B------:R-:W-:Y:S01]  /*09c0*/  FADD.FTZ R153, -R165.reuse, R153 ;  /* 0x00000099a5997221 */ /* 0x040fe20000010100 */
[C---:B------:R-:W-:Y:S01]  /*09d0*/  FADD.FTZ R205, -R165.reuse, R154 ;  /* 0x0000009aa5cd7221 */ /* 0x040fe20000010100 */
[----:B------:R-:W-:Y:S01]  /*09e0*/  FADD.FTZ R155, -R165, R155 ;  /* 0x0000009ba59b7221 */ /* 0x000fe20000010100 */
[----:B-----5:R-:W-:Y:S01]  /*09f0*/  FMUL.FTZ R209, R8, R209 ;  /* 0x000000d108d17220 */ /* 0x020fe20000410000 */
[----:B---3--:R-:W-:-:S02]  /*0a00*/  HADD2.F32 R152, -RZ, R156.H0_H0 ;  /* 0x2000009cff987230 */ /* 0x008fc40000004100 */
[----:B------:R-:W-:-:S03]  /*0a10*/  HADD2.F32 R156, -RZ, R156.H1_H1 ;  /* 0x3000009cff9c7230 */ /* 0x000fc60000004100 */
[----:B------:R-:W-:Y:S01]  /*0a20*/  FMUL.FTZ R207, R207, R152 ;  /* 0x00000098cfcf7220 */ /* 0x000fe20000410000 */
[--C-:B------:R-:W-:Y:S02]  /*0a30*/  HADD2.F32 R154, -RZ, R157.reuse.H0_H0 ;  /* 0x2000009dff9a7230 */ /* 0x100fe40000004100 */
[C---:B------:R-:W-:Y:S01]  /*0a40*/  FMUL.FTZ R206, R8.reuse, R153 ;  /* 0x0000009908ce7220 */ /* 0x040fe20000410000 */
[C---:B------:R-:W-:Y:S01]  /*0a50*/  FMUL.FTZ R205, R8.reuse, R205 ;  /* 0x000000cd08cd7220 */ /* 0x040fe20000410000 */
[----:B------:R-:W-:Y:S01]  /*0a60*/  FMUL.FTZ R202, R8, R155 ;  /* 0x0000009b08ca7220 */ /* 0x000fe20000410000 */
[----:B------:R-:W-:Y:S01]  /*0a70*/  FMUL.FTZ R204, R204, R156 ;  /* 0x0000009ccccc7220 */ /* 0x000fe20000410000 */
[----:B------:R-:W-:Y:S01]  /*0a80*/  FADD.FTZ R153, RZ, R207 ;  /* 0x000000cfff997221 */ /* 0x000fe20000010000 */
[C---:B------:R-:W-:Y:S01]  /*0a90*/  FFMA.FTZ R155, R209.reuse, R207, RZ ;  /* 0x000000cfd19b7223 */ /* 0x040fe200000100ff */
[----:B------:R-:W-:Y:S02]  /*0aa0*/  HADD2.F32 R157, -RZ, R157.H1_H1 ;  /* 0x3000009dff9d7230 */ /* 0x000fe40000004100 */
        /* <DEDUP_REMOVED lines=18> */
[----:B------:R-:W-:-:S02]  /*0bd0*/  HADD2.F32 R166, -RZ, R159.H0_H0 ;  /* 0x2000009fffa67230 */ /* 0x000fc40000004100 */
[----:B------:R-:W-:Y:S01]  /*0be0*/  FADD.FTZ R197, -R165, R162 ;  /* 0x000000a2a5c57221 */ /* 0x000fe20000010100 */
[----:B------:R-:W-:Y:S01]  /*0bf0*/  FMUL.FTZ R196, R196, R158 ;  /* 0x0000009ec4c47220 */ /* 0x000fe20000410000 */
[----:B------:R-:W-:Y:S01]  /*0c00*/  FMUL.FTZ R198, R8, R161 ;  /* 0x000000a108c67220 */ /* 0x000fe20000410000 */
[----:B------:R-:W-:Y:S01]  /*0c10*/  FADD.FTZ R153, R152, R199 ;  /* 0x000000c798997221 */ /* 0x000fe20000010000 */
[C---:B------:R-:W-:Y:S01]  /*0c20*/  FFMA.FTZ R155, R201.reuse, R199, R154 ;  /* 0x000000c7c99b7223 */ /* 0x040fe2000001009a */
[----:B------:R-:W-:Y:S01]  /*0c30*/  FADD.FTZ R80, R80, R192 ;  /* 0x000000c050507221 */ /* 0x000fe20000010000 */
[----:B------:R-:W-:Y:S01]  /*0c40*/  FFMA.FTZ R112, R201, R192, R112 ;  /* 0x000000c0c9707223 */ /* 0x000fe20000010070 */
[----:B------:R-:W-:Y:S02]  /*0c50*/  HADD2.F32 R159, -RZ, R159.H1_H1 ;  /* 0x3000009fff9f7230 */ /* 0x000fe40000004100 */
[----:B------:R-:W-:Y:S01]  /*0c60*/  FADD.FTZ R163, -R165, R163 ;  /* 0x000000a3a5a37221 */ /* 0x000fe20000010100 */
        /* <DEDUP_REMOVED lines=21> */
.L_x_9944:
[----:B---34-:R-:W-:Y:S05]  /*0dc0*/  BSYNC.RECONVERGENT B0 ;  /* 0x0000000000007941 */ /* 0x018fea0003800200 */
.L_x_9943:
        /* <DEDUP_REMOVED lines=9> */
[----:B------:R-:W4:Y:S04]  /*0e60*/  LDG.E.128 R12, desc[UR4][R162.64] ;  /* 0x00000004a20c7981 */ /* 0x000f28000c1e1d00 */
[----:B------:R-:W4:Y:S01]  /*0e70*/  LDG.E.128 R156, desc[UR4][R162.64+0x10] ;  /* 0x00001004a29c7981 */ /* 0x000f22000c1e1d00 */
[----:B------:R-:W-:Y:S01]  /*0e80*/  ISETP.NE.AND.EX P0, PT, RZ, UR9, PT, P0 ;  /* 0x00000009ff007c0c */ /* 0x000fe2000bf05300 */
[--C-:B------:R-:W-:Y:S02]  /*0e90*/  HADD2.F32 R191, -RZ, R132.reuse.H0_H0 ;  /* 0x20000084ffbf7230 */ /* 0x100fe40000004100 */
[----:B------:R-:W-:-:S10]  /*0ea0*/  HADD2.F32 R188, -RZ, R132.H1_H1 ;  /* 0x30000084ffbc7230 */ /* 0x000fd40000004100 */
[----:B------:R-:W0:Y:S01]  /*0eb0*/  @P0 LDC.64 R160, c[0x0][0x438] ;  /* 0x00010e00ffa00b82 */ /* 0x000e220000000a00 */
[----:B--2---:R-:W-:-:S04]  /*0ec0*/  IMAD.WIDE.U32 R10, R219, 0x8, R10 ;  /* 0x00000008db0a7825 */ /* 0x004fc800078e000a */
[--C-:B------:R-:W-:Y:S01]  /*0ed0*/  HADD2.F32 R185, -RZ, R133.reuse.H1_H1 ;  /* 0x30000085ffb97230 */ /* 0x100fe20000004100 */
[----:B------:R1:W5:Y:S01]  /*0ee0*/  LDG.E.64 R214, desc[UR4][R10.64] ;  /* 0x000000040ad67981 */ /* 0x000362000c1e1b00 */
[----:B------:R-:W-:Y:S02]  /*0ef0*/  HADD2.F32 R187, -RZ, R133.H0_H0 ;  /* 0x20000085ffbb7230 */ /* 0x000fe40000004100 */
[----:B-1----:R-:W-:Y:S02]  /*0f00*/  HADD2.F32 R10, -RZ, R134.H0_H0 ;  /* 0x20000086ff0a7230 */ /* 0x002fe40000004100 */
[----:B0-----:R-:W-:-:S05]  /*0f10*/  @P0 IMAD.WIDE.U32 R160, R219, 0x20, R160 ;  /* 0x00000020dba00825 */ /* 0x001fca00078e00a0 */
[----:B------:R-:W5:Y:S04]  /*0f20*/  @P0 LDG.E.128 R44, desc[UR4][R160.64] ;  /* 0x00000004a02c0981 */ /* 0x000f68000c1e1d00 */
[----:B------:R0:W5:Y:S01]  /*0f30*/  @P0 LDG.E.128 R40, desc[UR4][R160.64+0x10] ;  /* 0x00001004a0280981 */ /* 0x000162000c1e1d00 */
[----:B------:R-:W-:Y:S01]  /*0f40*/  IADD3 R219, PT, PT, R219, 0x100, RZ ;  /* 0x00000100dbdb7810 */ /* 0x000fe20007ffe0ff */
[--C-:B---3--:R-:W-:Y:S02]  /*0f50*/  HADD2.F32 R9, -RZ, R152.reuse.H0_H0 ;  /* 0x20000098ff097230 */ /* 0x108fe40000004100 */
[----:B------:R-:W-:Y:S02]  /*0f60*/  HADD2.F32 R152, -RZ, R152.H1_H1 ;  /* 0x30000098ff987230 */ /* 0x000fe40000004100 */
[C---:B----4-:R-:W-:Y:S01]  /*0f70*/  FADD.FTZ R193, -R165.reuse, R12 ;  /* 0x0000000ca5c17221 */ /* 0x050fe20000010100 */
[C---:B------:R-:W-:Y:S01]  /*0f80*/  FADD.FTZ R15, -R165.reuse, R15 ;  /* 0x0000000fa50f7221 */ /* 0x040fe20000010100 */
[----:B------:R-:W-:Y:S01]  /*0f90*/  FADD.FTZ R13, -R165, R13 ;  /* 0x0000000da50d7221 */ /* 0x000fe20000010100 */
[----:B------:R-:W-:Y:S01]  /*0fa0*/  FMUL.FTZ R191, R191, R9 ;  /* 0x00000009bfbf7220 */ /* 0x000fe20000410000 */
[----:B------:R-:W-:Y:S01]  /*0fb0*/  FADD.FTZ R189, -R165, R14 ;  /* 0x0000000ea5bd7221 */ /* 0x000fe20000010100 */
[----:B-----5:R-:W-:Y:S01]  /*0fc0*/  FMUL.FTZ R193, R8, R193 ;  /* 0x000000c108c17220 */ /* 0x020fe20000410000 */
[----:B------:R-:W-:-:S02]  /*0fd0*/  HADD2.F32 R14, -RZ, R153.H1_H1 ;  /* 0x30000099ff0e7230 */ /* 0x000fc40000004100 */
[C---:B------:R-:W-:Y:S01]  /*0fe0*/  FMUL.FTZ R186, R8.reuse, R15 ;  /* 0x0000000f08ba7220 */ /* 0x040fe20000410000 */
[----:B------:R-:W-:Y:S02]  /*0ff0*/  HADD2.F32 R12, -RZ, R153.H0_H0 ;  /* 0x20000099ff0c7230 */ /* 0x000fe40000004100 */
        /* <DEDUP_REMOVED lines=8> */
[----:B------:R-:W-:Y:S01]  /*1080*/  FMUL.FTZ R187, R187, R12 ;  /* 0x0000000cbbbb7220 */ /* 0x000fe20000410000 */
[----:B------:R-:W-:Y:S01]  /*1090*/  FADD.FTZ R14, R167, R188 ;  /* 0x000000bca70e7221 */ /* 0x000fe20000010000 */
[----:B------:R-:W-:Y:S01]  /*10a0*/  FMUL.FTZ R189, R8, R189 ;  /* 0x000000bd08bd7220 */ /* 0x000fe20000410000 */
[----:B------:R-:W-:Y:S01]  /*10b0*/  FFMA.FTZ R16, R190, R188, R13 ;  /* 0x000000bcbe107223 */ /* 0x000fe2000001000d */
[----:B------:R-:W-:-:S02]  /*10c0*/  HADD2.F32 R153, -RZ, R154.H0_H0 ;  /* 0x2000009aff997230 */ /* 0x000fc40000004100 */
[----:B------:R-:W-:Y:S01]  /*10d0*/  FADD.FTZ R157, -R165, R157 ;  /* 0x0000009da59d7221 */ /* 0x000fe20000010100 */
[----:B------:R-:W-:Y:S01]  /*10e0*/  FADD.FTZ R76, R76, R9 ;  /* 0x000000094c4c7221 */ /* 0x000fe20000010000 */
[----:B------:R-:W-:Y:S01]  /*10f0*/  FFMA.FTZ R108, R193, R9, R108 ;  /* 0x00000009c16c7223 */ /* 0x000fe2000001006c */
[----:B------:R-:W-:Y:S01]  /*1100*/  FMUL.FTZ R9, R8, R11 ;  /* 0x0000000b08097220 */ /* 0x000fe20000410000 */
[----:B------:R-:W-:Y:S01]  /*1110*/  FADD.FTZ R14, R14, R187 ;  /* 0x000000bb0e0e7221 */ /* 0x000fe20000010000 */
[----:B------:R-:W-:Y:S02]  /*1120*/  HADD2.F32 R154, -RZ, R154.H1_H1 ;  /* 0x3000009aff9a7230 */ /* 0x000fe40000004100 */
[----:B------:R-:W-:Y:S01]  /*1130*/  FADD.FTZ R78, R78, R12 ;  /* 0x0000000c4e4e7221 */ /* 0x000fe20000010000 */
[C---:B------:R-:W-:Y:S01]  /*1140*/  FFMA.FTZ R110, R189.reuse, R12, R110 ;  /* 0x0000000cbd6e7223 */ /* 0x040fe2000001006e */
[----:B------:R-:W-:Y:S02]  /*1150*/  HADD2.F32 R11, -RZ, R134.H1_H1 ;  /* 0x30000086ff0b7230 */ /* 0x000fe40000004100 */
        /* <DEDUP_REMOVED lines=9> */
[-C--:B------:R-:W-:Y:S01]  /*11f0*/  FMUL.FTZ R11, R11, R154.reuse ;  /* 0x0000009a0b0b7220 */ /* 0x080fe20000410000 */
[----:B------:R-:W-:Y:S01]  /*1200*/  FADD.FTZ R73, R73, R154 ;  /* 0x0000009a49497221 */ /* 0x000fe20000010000 */
[----:B------:R-:W-:Y:S01]  /*1210*/  FFMA.FTZ R105, R12, R154, R105 ;  /* 0x0000009a0c697223 */ /* 0x000fe20000010069 */
[----:B0-----:R-:W-:-:S02]  /*1220*/  HADD2.F32 R161, -RZ, R155.H0_H0 ;  /* 0x2000009bffa17230 */ /* 0x001fc40000004100 */
[----:B------:R-:W-:Y:S01]  /*1230*/  FADD.FTZ R16, R153, R10 ;  /* 0x0000000a99107221 */ /* 0x000fe20000010000 */
[----:B------:R-:W-:Y:S02]  /*1240*/  HADD2.F32 R160, -RZ, R155.H1_H1 ;  /* 0x3000009bffa07230 */ /* 0x000fe40000004100 */
[--C-:B------:R-:W-:Y:S02]  /*1250*/  HADD2.F32 R152, -RZ, R135.reuse.H0_H0 ;  /* 0x20000087ff987230 */ /* 0x100fe40000004100 */
[----:B------:R-:W-:Y:S02]  /*1260*/  HADD2.F32 R154, -RZ, R135.H1_H1 ;  /* 0x30000087ff9a7230 */ /* 0x000fe40000004100 */
[----:B------:R-:W-:Y:S01]  /*1270*/  FADD.FTZ R155, -R165, R158 ;  /* 0x0000009ea59b7221 */ /* 0x000fe20000010100 */
[----:B------:R-:W-:Y:S01]  /*1280*/  FFMA.FTZ R153, R9, R10, R14 ;  /* 0x0000000a09997223 */ /* 0x000fe2000001000e */
[----:B------:R-:W-:Y:S01]  /*1290*/  FMUL.FTZ R13, R152, R161 ;  /* 0x000000a1980d7220 */ /* 0x000fe20000410000 */
[----:B------:R-:W-:Y:S01]  /*12a0*/  FADD.FTZ R159, -R165, R159 ;  /* 0x0000009fa59f7221 */ /* 0x000fe20000010100 */
[----:B------:R-:W-:Y:S01]  /*12b0*/  FMUL.FTZ R14, R154, R160 ;  /* 0x000000a09a0e7220 */ /* 0x000fe20000410000 */
        /* <DEDUP_REMOVED lines=12> */
.L_x_9946:
[----:B------:R-:W-:Y:S05]  /*1380*/  BSYNC.RECONVERGENT B0 ;  /* 0x0000000000007941 */ /* 0x000fea0003800200 */
.L_x_9945:
        /* <DEDUP_REMOVED lines=21> */
[C---:B---3--:R-:W-:Y:S01]  /*14e0*/  FADD.FTZ R17, -R165.reuse, R20 ;  /* 0x00000014a5117221 */ /* 0x048fe20000010100 */
        /* <DEDUP_REMOVED lines=14> */
[--C-:B------:R-:W-:Y:S02]  /*15d0*/  HADD2.F32 R155, -RZ, R27.reuse.H0_H0 ;  /* 0x2000001bff9b7230 */ /* 0x100fe40000004100 */
[----:B------:R-:W-:Y:S02]  /*15e0*/  HADD2.F32 R156, -RZ, R27.H1_H1 ;  /* 0x3000001bff9c7230 */ /* 0x000fe40000004100 */
[----:B------:R-:W-:Y:S01]  /*15f0*/  FADD.FTZ R27, -R165, R28 ;  /* 0x0000001ca51b7221 */ /* 0x000fe20000010100 */
[----:B------:R-:W-:Y:S01]  /*1600*/  FMUL.FTZ R20, R8, R157 ;  /* 0x0000009d08147220 */ /* 0x000fe20000410000 */
[----:B------:R-:W-:-:S02]  /*1610*/  HADD2.F32 R153, -RZ, R26.H0_H0 ;  /* 0x2000001aff997230 */ /* 0x000fc40000004100 */
[----:B------:R-:W-:Y:S01]  /*1620*/  FADD.FTZ R221, -R165, R30 ;  /* 0x0000001ea5dd7221 */ /* 0x000fe20000010100 */
[----:B------:R-:W-:Y:S02]  /*1630*/  HADD2.F32 R154, -RZ, R26.H1_H1 ;  /* 0x3000001aff9a7230 */ /* 0x000fe40000004100 */
        /* <DEDUP_REMOVED lines=21> */
[----:B------:R-:W-:Y:S01]  /*1790*/  FFMA.FTZ R103, R24, R152, R103 ;  /* 0x0000009818677223 */ /* 0x000fe20000010067 */
        /* <DEDUP_REMOVED lines=13> */
[----:B------:R-:W-:Y:S01]  /*1870*/  FMUL.FTZ R31, R8, R221 ;  /* 0x000000dd081f7220 */ /* 0x000fe20000410000 */
[-C--:B------:R-:W-:Y:S01]  /*1880*/  FMUL.FTZ R30, R154, R156.reuse ;  /* 0x0000009c9a1e7220 */ /* 0x080fe20000410000 */
        /* <DEDUP_REMOVED lines=11> */
.L_x_9948:
[----:B------:R-:W-:Y:S05]  /*1940*/  BSYNC.RECONVERGENT B0 ;  /* 0x0000000000007941 */ /* 0x000fea0003800200 */
.L_x_9947:
        /* <DEDUP_REMOVED lines=15> */
[----:B------:R-:W2:Y:S04]  /*1a40*/  LDG.E.128 R152, desc[UR4][R172.64] ;  /* 0x00000004ac987981 */ /* 0x000ea8000c1e1d00 */
[----:B------:R-:W5:Y:S01]  /*1a50*/  @P0 LDG.E.128 R136, desc[UR4][R174.64] ;  /* 0x00000004ae880981 */ /* 0x000f62000c1e1d00 */
[----:B0-----:R-:W-:-:S03]  /*1a60*/  IMAD.WIDE.U32 R170, R219, 0x8, R170 ;  /* 0x00000008dbaa7825 */ /* 0x001fc600078e00aa */
[----:B------:R0:W5:Y:S04]  /*1a70*/  @P0 LDG.E.128 R140, desc[UR4][R174.64+0x10] ;  /* 0x00001004ae8c0981 */ /* 0x000168000c1e1d00 */
[----:B------:R1:W5:Y:S01]  /*1a80*/  LDG.E.64 R212, desc[UR4][R170.64] ;  /* 0x00000004aad47981 */ /* 0x000362000c1e1b00 */
[----:B0-----:R-:W-:Y:S02]  /*1a90*/  HADD2.F32 R174, -RZ, R125.H0_H0 ;  /* 0x2000007dffae7230 */ /* 0x001fe40000004100 */
[----:B-1----:R-:W-:Y:S02]  /*1aa0*/  HADD2.F32 R171, -RZ, R124.H1_H1 ;  /* 0x3000007cffab7230 */ /* 0x002fe40000004100 */
[----:B------:R-:W-:Y:S02]  /*1ab0*/  HADD2.F32 R178, -RZ, R126.H0_H0 ;  /* 0x2000007effb27230 */ /* 0x000fe40000004100 */
[----:B------:R-:W-:-:S02]  /*1ac0*/  HADD2.F32 R182, -RZ, R127.H0_H0 ;  /* 0x2000007fffb67230 */ /* 0x000fc40000004100 */
[C---:B--2---:R-:W-:Y:S01]  /*1ad0*/  FADD.FTZ R169, -R165.reuse, R152 ;  /* 0x00000098a5a97221 */ /* 0x044fe20000010100 */
[C---:B------:R-:W-:Y:S01]  /*1ae0*/  FADD.FTZ R175, -R165.reuse, R153 ;  /* 0x00000099a5af7221 */ /* 0x040fe20000010100 */
[----:B------:R-:W-:Y:S02]  /*1af0*/  HADD2.F32 R152, -RZ, R124.H0_H0 ;  /* 0x2000007cff987230 */ /* 0x000fe40000004100 */
[--C-:B----4-:R-:W-:Y:S02]  /*1b00*/  HADD2.F32 R153, -RZ, R160.reuse.H0_H0 ;  /* 0x200000a0ff997230 */ /* 0x110fe40000004100 */
[C---:B------:R-:W-:Y:S01]  /*1b10*/  FADD.FTZ R177, -R165.reuse, R154 ;  /* 0x0000009aa5b17221 */ /* 0x040fe20000010100 */
[----:B------:R-:W-:Y:S02]  /*1b20*/  HADD2.F32 R160, -RZ, R160.H1_H1 ;  /* 0x300000a0ffa07230 */ /* 0x000fe40000004100 */
[----:B-----5:R-:W-:Y:S01]  /*1b30*/  FMUL.FTZ R169, R8, R169 ;  /* 0x000000a908a97220 */ /* 0x020fe20000410000 */
[----:B------:R-:W-:Y:S01]  /*1b40*/  FADD.FTZ R179, -R165, R155 ;  /* 0x0000009ba5b37221 */ /* 0x000fe20000010100 */
[----:B------:R-:W-:Y:S01]  /*1b50*/  FMUL.FTZ R170, R152, R153 ;  /* 0x0000009998aa7220 */ /* 0x000fe20000410000 */
[----:B------:R-:W-:-:S02]  /*1b60*/  HADD2.F32 R155, -RZ, R161.H0_H0 ;  /* 0x200000a1ff9b7230 */ /* 0x000fc40000004100 */
[----:B------:R-:W-:Y:S01]  /*1b70*/  FMUL.FTZ R173, R8, R177 ;  /* 0x000000b108ad7220 */ /* 0x000fe20000410000 */
[----:B------:R-:W-:Y:S01]  /*1b80*/  FADD.FTZ R60, R60, R153 ;  /* 0x000000993c3c7221 */ /* 0x000fe20000010000 */
[----:B------:R-:W-:Y:S01]  /*1b90*/  FFMA.FTZ R92, R169, R153, R92 ;  /* 0x00000099a95c7223 */ /* 0x000fe2000001005c */
[----:B------:R-:W-:Y:S01]  /*1ba0*/  FMUL.FTZ R171, R171, R160 ;  /* 0x000000a0abab7220 */ /* 0x000fe20000410000 */
[----:B------:R-:W-:Y:S01]  /*1bb0*/  FADD.FTZ R152, R167, R170 ;  /* 0x000000aaa7987221 */ /* 0x000fe20000010000 */
[----:B------:R-:W-:Y:S01]  /*1bc0*/  FMUL.FTZ R172, R8, R175 ;  /* 0x000000af08ac7220 */ /* 0x000fe20000410000 */
[----:B------:R-:W-:Y:S01]  /*1bd0*/  FFMA.FTZ R153, R169, R170, R166 ;  /* 0x000000aaa9997223 */ /* 0x000fe200000100a6 */
[----:B------:R-:W-:Y:S02]  /*1be0*/  HADD2.F32 R154, -RZ, R161.H1_H1 ;  /* 0x300000a1ff9a7230 */ /* 0x000fe40000004100 */
[----:B------:R-:W-:Y:S01]  /*1bf0*/  FMUL.FTZ R174, R174, R155 ;  /* 0x0000009baeae7220 */ /* 0x000fe20000410000 */
[----:B------:R-:W-:-:S02]  /*1c00*/  HADD2.F32 R175, -RZ, R125.H1_H1 ;  /* 0x3000007dffaf7230 */ /* 0x000fc40000004100 */
[----:B------:R-:W-:Y:S01]  /*1c10*/  FADD.FTZ R62, R62, R155 ;  /* 0x0000009b3e3e7221 */ /* 0x000fe20000010000 */
[----:B------:R-:W-:Y:S01]  /*1c20*/  FFMA.FTZ R94, R173, R155, R94 ;  /* 0x0000009bad5e7223 */ /* 0x000fe2000001005e */
[----:B------:R-:W-:Y:S01]  /*1c30*/  FMUL.FTZ R176, R8, R179 ;  /* 0x000000b308b07220 */ /* 0x000fe20000410000 */
[----:B------:R-:W-:Y:S01]  /*1c40*/  FADD.FTZ R155, R152, R171 ;  /* 0x000000ab989b7221 */ /* 0x000fe20000010000 */
[----:B------:R-:W-:Y:S01]  /*1c50*/  FFMA.FTZ R152, R172, R171, R153 ;  /* 0x000000abac987223 */ /* 0x000fe20000010099 */
[----:B---3--:R-:W-:Y:S01]  /*1c60*/  FADD.FTZ R183, -R165, R157 ;  /* 0x0000009da5b77221 */ /* 0x008fe20000010100 */
        /* <DEDUP_REMOVED lines=9> */
[----:B------:R-:W-:Y:S02]  /*1d00*/  HADD2.F32 R179, -RZ, R126.H1_H1 ;  /* 0x3000007effb37230 */ /* 0x000fe40000004100 */
[----:B------:R-:W-:Y:S01]  /*1d10*/  FMUL.FTZ R178, R178, R157 ;  /* 0x0000009db2b27220 */ /* 0x000fe20000410000 */
[----:B------:R-:W-:Y:S01]  /*1d20*/  FADD.FTZ R155, R154, R175 ;  /* 0x000000af9a9b7221 */ /* 0x000fe20000010000 */
[----:B------:R-:W-:Y:S01]  /*1d30*/  FFMA.FTZ R152, R176, R175, R153 ;  /* 0x000000afb0987223 */ /* 0x000fe20000010099 */
[C---:B------:R-:W-:Y:S01]  /*1d40*/  FADD.FTZ R219, -R165.reuse, R158 ;  /* 0x0000009ea5db7221 */ /* 0x040fe20000010100 */
        /* <DEDUP_REMOVED lines=28> */
.L_x_9950:
[----:B------:R-:W-:Y:S05]  /*1f10*/  BSYNC.RECONVERGENT B0 ;  /* 0x0000000000007941 */ /* 0x000fea0003800200 */
.L_x_9949:
        /* <DEDUP_REMOVED lines=138> */
.L_x_9955:
        /* <DEDUP_REMOVED lines=60> */
[----:B------:R-:W-:-:S07]  /*2b80*/  F2FP.F16.F32.PACK_AB R155, R159, R158 ;  /* 0x0000009e9f9b723e */ /* 0x000fce00000000ff */
.L_x_9956:
        /* <DEDUP_REMOVED lines=8> */
.L_x_9954:
[----:B------:R-:W-:Y:S05]  /*2c10*/  BSYNC.RECONVERGENT B1 ;  /* 0x0000000000017941 */ /* 0x000fea0003800200 */
.L_x_9953:
[----:B------:R-:W-:Y:S04]  /*2c20*/  BSSY.RECONVERGENT B1, `(.L_x_9957) ;  /* 0x0000088000017945 */ /* 0x000fe80003800200 */
[----:B------:R-:W-:Y:S05]  /*2c30*/  @!P5 BRA `(.L_x_9958) ;  /* 0x000000080018d947 */ /* 0x000fea0003800000 */
[----:B------:R-:W-:-:S04]  /*2c40*/  ISETP.NE.U32.AND P6, PT, RZ, UR12, PT ;  /* 0x0000000cff007c0c */ /* 0x000fc8000bfc5070 */
[----:B------:R-:W-:-:S13]  /*2c50*/  ISETP.NE.AND.EX P6, PT, RZ, UR13, PT, P6 ;  /* 0x0000000dff007c0c */ /* 0x000fda000bfc5360 */
[----:B------:R-:W-:Y:S05]  /*2c60*/  @!P6 BRA `(.L_x_9959) ;  /* 0x0000000000f8e947 */ /* 0x000fea0003800000 */
[-CC-:B0-----:R-:W-:Y:S01]  /*2c70*/  FFMA.FTZ R144, R193, R161.reuse, R162.reuse ;  /* 0x000000a1c1907223 */ /* 0x181fe200000100a2 */
[----:B------:R-:W-:Y:S01]  /*2c80*/  LOP3.LUT P0, RZ, R214, 0xff, RZ, 0xc0, !PT ;  /* 0x000000ffd6ff7812 */ /* 0x000fe2000780c0ff */
[-CC-:B------:R-:W-:Y:S01]  /*2c90*/  FFMA.FTZ R148, R186, R161.reuse, R162.reuse ;  /* 0x000000a1ba947223 */ /* 0x180fe200000100a2 */
[-C--:B------:R-:W-:Y:S01]  /*2ca0*/  FFMA.FTZ R149, R9, R161.reuse, R162 ;  /* 0x000000a109957223 */ /* 0x080fe200000100a2 */
[----:B------:R-:W-:Y:S01]  /*2cb0*/  FADD.FTZ R145, R191, -R144 ;  /* 0x80000090bf917221 */ /* 0x000fe20000010000 */
[----:B------:R-:W-:Y:S02]  /*2cc0*/  FFMA.FTZ R150, R12, R161, R162 ;  /* 0x000000a10c967223 */ /* 0x000fe400000100a2 */
[----:B------:R-:W-:Y:S01]  /*2cd0*/  FADD.FTZ R149, R10, -R149 ;  /* 0x800000950a957221 */ /* 0x000fe20000010000 */
        /* <DEDUP_REMOVED lines=27> */
[----:B------:R-:W-:Y:S01]  /*2e90*/  F2FP.F16.F32.PACK_AB R153, R155, R154 ;  /* 0x0000009a9b99723e */ /* 0x000fe200000000ff */
        /* <DEDUP_REMOVED lines=25> */
[----:B------:R-:W-:Y:S01]  /*3030*/  F2FP.F16.F32.PACK_AB R155, R159, R158 ;  /* 0x0000009e9f9b723e */ /* 0x000fe200000000ff */
[----:B------:R-:W-:Y:S06]  /*3040*/  BRA `(.L_x_9960) ;  /* 0x0000000000f47947 */ /* 0x000fec0003800000 */
.L_x_9959:
        /* <DEDUP_REMOVED lines=61> */
.L_x_9960:
        /* <DEDUP_REMOVED lines=8> */
.L_x_9958:
[----:B------:R-:W-:Y:S05]  /*34a0*/  BSYNC.RECONVERGENT B1 ;  /* 0x0000000000017941 */ /* 0x000fea0003800200 */
.L_x_9957:
        /* <DEDUP_REMOVED lines=67> */
.L_x_9963:
        /* <DEDUP_REMOVED lines=61> */
.L_x_9964:
        /* <DEDUP_REMOVED lines=8> */
.L_x_9962:
[----:B------:R-:W-:Y:S05]  /*3d30*/  BSYNC.RECONVERGENT B1 ;  /* 0x0000000000017941 */ /* 0x000fea0003800200 */
.L_x_9961:
        /* <DEDUP_REMOVED lines=51> */
[----:B------:R-:W-:Y:S01]  /*4070*/  F2FP.F16.F32.PACK_AB R154, R157, R156 ;  /* 0x0000009c9d9a723e */ /* 0x000fe200000000ff */
        /* <DEDUP_REMOVED lines=12> */
[----:B------:R-:W-:Y:S01]  /*4140*/  F2FP.F16.F32.PACK_AB R155, R159, R160 ;  /* 0x000000a09f9b723e */ /* 0x000fe200000000ff */
[----:B------:R-:W-:Y:S06]  /*4150*/  BRA `(.L_x_9967) ;  /* 0x0000000000f47947 */ /* 0x000fec0003800000 */
.L_x_9966:
        /* <DEDUP_REMOVED lines=61> */
.L_x_9967:
        /* <DEDUP_REMOVED lines=8> */
.L_x_9952:
        /* <DEDUP_REMOVED lines=10> */
[----:B------:R-:W-:Y:S01]  /*4650*/  FFMA.FTZ R152, R201, R161, R162 ;  /* 0x000000a1c9987223 */ /* 0x000fe200000100a2 */
[----:B------:R-:W-:Y:S01]  /*4660*/  FADD.FTZ R155, R192, -R155 ;  /* 0x8000009bc09b7221 */ /* 0x000fe20000010000 */
[----:B------:R-:W-:Y:S01]  /*4670*/  FADD.FTZ R156, R200, -R159 ;  /* 0x8000009fc89c7221 */ /* 0x000fe20000010000 */
[C---:B-----5:R-:W-:Y:S01]  /*4680*/  FFMA.FTZ R153, R8.reuse, R153, R50 ;  /* 0x0000009908997223 */ /* 0x060fe20000010032 */
[----:B------:R-:W-:Y:S01]  /*4690*/  FADD.FTZ R157, R199, -R152 ;  /* 0x80000098c79d7221 */ /* 0x000fe20000010000 */
[----:B------:R-:W-:-:S02]  /*46a0*/  FFMA.FTZ R155, R8, R155, R51 ;  /* 0x0000009b089b7223 */ /* 0x000fc40000010033 */
[-C--:B------:R-:W-:Y:S02]  /*46b0*/  FMUL.FTZ R153, R153, R160.reuse ;  /* 0x000000a099997220 */ /* 0x080fe40000410000 */
[-C--:B------:R-:W-:Y:S02]  /*46c0*/  FMUL.FTZ R155, R155, R160.reuse ;  /* 0x000000a09b9b7220 */ /* 0x080fe40000410000 */
[----:B------:R-:W-:Y:S01]  /*46d0*/  FMUL.FTZ R152, R153, UR11 ;  /* 0x0000000b99987c20 */ /* 0x000fe20008410000 */
[----:B------:R-:W-:Y:S01]  /*46e0*/  FFMA.FTZ R153, R8, R157, R48 ;  /* 0x0000009d08997223 */ /* 0x000fe20000010030 */
[----:B------:R-:W-:Y:S01]  /*46f0*/  FMUL.FTZ R155, R155, UR11 ;  /* 0x0000000b9b9b7c20 */ /* 0x000fe20008410000 */
[-CC-:B------:R-:W-:Y:S02]  /*4700*/  FFMA.FTZ R157, R206, R161.reuse, R162.reuse ;  /* 0x000000a1ce9d7223 */ /* 0x180fe400000100a2 */
[----:B------:R-:W-:Y:S01]  /*4710*/  FSEL R158, R152, RZ, P0 ;  /* 0x000000ff989e7208 */ /* 0x000fe20000000000 */
[----:B------:R-:W-:Y:S01]  /*4720*/  FMUL.FTZ R153, R153, R160 ;  /* 0x000000a099997220 */ /* 0x000fe20000410000 */
[----:B------:R-:W-:Y:S01]  /*4730*/  ISETP.GE.U32.AND P0, PT, R216, RZ, PT ;  /* 0x000000ffd800720c */ /* 0x000fe20003f06070 */
[----:B------:R-:W-:Y:S01]  /*4740*/  FFMA.FTZ R152, R205, R161, R162 ;  /* 0x000000a1cd987223 */ /* 0x000fe200000100a2 */
[----:B------:R-:W-:Y:S01]  /*4750*/  FADD.FTZ R163, R204, -R157 ;  /* 0x8000009dcca37221 */ /* 0x000fe20000010000 */
[----:B------:R-:W-:Y:S01]  /*4760*/  FMUL.FTZ R153, R153, UR11 ;  /* 0x0000000b99997c20 */ /* 0x000fe20008410000 */
[----:B------:R-:W-:Y:S01]  /*4770*/  ISETP.GE.U32.AND.EX P0, PT, R217, 0x1000000, PT, P0 ;  /* 0x01000000d900780c */ /* 0x000fe20003f06100 */
[----:B------:R-:W-:-:S03]  /*4780*/  FFMA.FTZ R157, R8, R156, R55 ;  /* 0x0000009c089d7223 */ /* 0x000fc60000010037 */
[----:B------:R-:W-:Y:S01]  /*4790*/  FSEL R165, R155, RZ, P0 ;  /* 0x000000ff9ba57208 */ /* 0x000fe20000000000 */
[-C--:B------:R-:W-:Y:S01]  /*47a0*/  FFMA.FTZ R155, R198, R161.reuse, R162 ;  /* 0x000000a1c69b7223 */ /* 0x080fe200000100a2 */
[----:B------:R-:W-:Y:S01]  /*47b0*/  LOP3.LUT P0, RZ, R217, 0xff, RZ, 0xc0, !PT ;  /* 0x000000ffd9ff7812 */ /* 0x000fe2000780c0ff */
[-C--:B------:R-:W-:Y:S02]  /*47c0*/  FMUL.FTZ R157, R157, R160.reuse ;  /* 0x000000a09d9d7220 */ /* 0x080fe40000410000 */
[----:B------:R-:W-:Y:S01]  /*47d0*/  FADD.FTZ R155, R196, -R155 ;  /* 0x8000009bc49b7221 */ /* 0x000fe20000010000 */
[----:B------:R-:W-:Y:S01]  /*47e0*/  FSEL R154, R153, RZ, P0 ;  /* 0x000000ff999a7208 */ /* 0x000fe20000000000 */
[----:B------:R-:W-:Y:S01]  /*47f0*/  FADD.FTZ R153, R203, -R152 ;  /* 0x80000098cb997221 */ /* 0x000fe20000010000 */
[----:B------:R-:W-:Y:S01]  /*4800*/  FFMA.FTZ R152, R209, R161, R162 ;  /* 0x000000a1d1987223 */ /* 0x000fe200000100a2 */
[C---:B------:R-:W-:Y:S01]  /*4810*/  FFMA.FTZ R155, R8.reuse, R155, R49 ;  /* 0x0000009b089b7223 */ /* 0x040fe20000010031 */
[----:B------:R-:W-:Y:S01]  /*4820*/  LOP3.LUT P0, RZ, R217, 0xff00, RZ, 0xc0, !PT ;  /* 0x0000ff00d9ff7812 */ /* 0x000fe2000780c0ff */
[----:B------:R-:W-:Y:S01]  /*4830*/  FFMA.FTZ R153, R8, R153, R54 ;  /* 0x0000009908997223 */ /* 0x000fe20000010036 */
[----:B------:R-:W-:Y:S01]  /*4840*/  FADD.FTZ R159, R207, -R152 ;  /* 0x80000098cf9f7221 */ /* 0x000fe20000010000 */
[-C--:B------:R-:W-:Y:S01]  /*4850*/  FMUL.FTZ R155, R155, R160.reuse ;  /* 0x000000a09b9b7220 */ /* 0x080fe20000410000 */
[----:B------:R-:W-:Y:S01]  /*4860*/  FMUL.FTZ R157, R157, UR11 ;  /* 0x0000000b9d9d7c20 */ /* 0x000fe20008410000 */
[----:B------:R-:W-:-:S02]  /*4870*/  FMUL.FTZ R153, R153, R160 ;  /* 0x000000a099997220 */ /* 0x000fc40000410000 */
[----:B------:R-:W-:Y:S01]  /*4880*/  FMUL.FTZ R156, R155, UR11 ;  /* 0x0000000b9b9c7c20 */ /* 0x000fe20008410000 */
[C---:B------:R-:W-:Y:S01]  /*4890*/  FFMA.FTZ R155, R8.reuse, R163, R53 ;  /* 0x000000a3089b7223 */ /* 0x040fe20000010035 */
[----:B------:R-:W-:Y:S01]  /*48a0*/  FMUL.FTZ R152, R153, UR11 ;  /* 0x0000000b99987c20 */ /* 0x000fe20008410000 */
[----:B------:R-:W-:Y:S02]  /*48b0*/  FFMA.FTZ R153, R8, R159, R52 ;  /* 0x0000009f08997223 */ /* 0x000fe40000010034 */
[----:B------:R-:W-:Y:S01]  /*48c0*/  FSEL R163, R156, RZ, P0 ;  /* 0x000000ff9ca37208 */ /* 0x000fe20000000000 */
[-C--:B------:R-:W-:Y:S01]  /*48d0*/  FMUL.FTZ R155, R155, R160.reuse ;  /* 0x000000a09b9b7220 */ /* 0x080fe20000410000 */
[----:B------:R-:W-:Y:S01]  /*48e0*/  LOP3.LUT P0, RZ, R216, 0xff0000, RZ, 0xc0, !PT ;  /* 0x00ff0000d8ff7812 */ /* 0x000fe2000780c0ff */
[----:B------:R-:W-:Y:S01]  /*48f0*/  FMUL.FTZ R153, R153, R160 ;  /* 0x000000a099997220 */ /* 0x000fe20000410000 */
[----:B------:R-:W-:Y:S01]  /*4900*/  F2FP.F16.F32.PACK_AB R154, R163, R154 ;  /* 0x0000009aa39a723e */ /* 0x000fe200000000ff */
[----:B------:R-:W-:Y:S01]  /*4910*/  FMUL.FTZ R155, R155, UR11 ;  /* 0x0000000b9b9b7c20 */ /* 0x000fe20008410000 */
[----:B------:R-:W-:Y:S01]  /*4920*/  FSEL R156, R152, RZ, P0 ;  /* 0x000000ff989c7208 */ /* 0x000fe20000000000 */
[----:B------:R-:W-:Y:S01]  /*4930*/  FMUL.FTZ R153, R153, UR11 ;  /* 0x0000000b99997c20 */ /* 0x000fe20008410000 */
[----:B------:R-:W-:-:S04]  /*4940*/  LOP3.LUT P0, RZ, R216, 0xff000000, RZ, 0xc0, !PT ;  /* 0xff000000d8ff7812 */ /* 0x000fc8000780c0ff */
[----:B------:R-:W-:Y:S02]  /*4950*/  FSEL R159, R157, RZ, P0 ;  /* 0x000000ff9d9f7208 */ /* 0x000fe40000000000 */
[----:B------:R-:W-:-:S04]  /*4960*/  LOP3.LUT P0, RZ, R216, 0xff00, RZ, 0xc0, !PT ;  /* 0x0000ff00d8ff7812 */ /* 0x000fc8000780c0ff */
[----:B------:R-:W-:Y:S02]  /*4970*/  FSEL R157, R155, RZ, P0 ;  /* 0x000000ff9b9d7208 */ /* 0x000fe40000000000 */
[----:B------:R-:W-:Y:S02]  /*4980*/  LOP3.LUT P0, RZ, R216, 0xff, RZ, 0xc0, !PT ;  /* 0x000000ffd8ff7812 */ /* 0x000fe4000780c0ff */
[----:B------:R-:W-:Y:S02]  /*4990*/  F2FP.F16.F32.PACK_AB R155, R165, R158 ;  /* 0x0000009ea59b723e */ /* 0x000fe400000000ff */
[----:B------:R-:W-:Y:S02]  /*49a0*/  FSEL R152, R153, RZ, P0 ;  /* 0x000000ff99987208 */ /* 0x000fe40000000000 */
[----:B------:R-:W-:Y:S02]  /*49b0*/  F2FP.F16.F32.PACK_AB R153, R159, R156 ;  /* 0x0000009c9f99723e */ /* 0x000fe400000000ff */
[----:B------:R-:W-:Y:S01]  /*49c0*/  F2FP.F16.F32.PACK_AB R152, R157, R152 ;  /* 0x000000989d98723e */ /* 0x000fe200000000ff */
[----:B------:R-:W-:Y:S06]  /*49d0*/  BRA `(.L_x_9971) ;  /* 0x0000000000f47947 */ /* 0x000fec0003800000 */
.L_x_9970:
        /* <DEDUP_REMOVED lines=30> */
[----:B------:R-:W-:Y:S02]  /*4bc0*/  F2FP.F16.F32.PACK_AB R152, R153, R152 ;  /* 0x000000989998723e */ /* 0x000fe400000000ff */
        /* <DEDUP_REMOVED lines=17> */
[----:B------:R-:W-:-:S02]  /*4ce0*/  F2FP.F16.F32.PACK_AB R153, R155, R154 ;  /* 0x0000009a9b99723e */ /* 0x000fc400000000ff */
[----:B------:R-:W-:Y:S01]  /*4cf0*/  FSEL R156, R156, RZ, P0 ;  /* 0x000000ff9c9c7208 */ /* 0x000fe20000000000 */
[----:B------:R-:W-:Y:S01]  /*4d00*/  FMUL.FTZ R159, R151, R160 ;  /* 0x000000a0979f7220 */ /* 0x000fe20000410000 */
[----:B------:R-:W-:-:S03]  /*4d10*/  LOP3.LUT P0, RZ, R217, 0xff00, RZ, 0xc0, !PT ;  /* 0x0000ff00d9ff7812 */ /* 0x000fc6000780c0ff */
[----:B------:R-:W-:Y:S01]  /*4d20*/  FMUL.FTZ R159, R159, UR11 ;  /* 0x0000000b9f9f7c20 */ /* 0x000fe20008410000 */
[----:B------:R-:W-:Y:S02]  /*4d30*/  FSEL R157, R157, RZ, P0 ;  /* 0x000000ff9d9d7208 */ /* 0x000fe40000000000 */
[----:B------:R-:W-:Y:S02]  /*4d40*/  LOP3.LUT P0, RZ, R217, 0xff0000, RZ, 0xc0, !PT ;  /* 0x00ff0000d9ff7812 */ /* 0x000fe4000780c0ff */
[----:B------:R-:W-:Y:S02]  /*4d50*/  F2FP.F16.F32.PACK_AB R154, R157, R156 ;  /* 0x0000009c9d9a723e */ /* 0x000fe400000000ff */
[----:B------:R-:W-:Y:S02]  /*4d60*/  FSEL R158, R158, RZ, P0 ;  /* 0x000000ff9e9e7208 */ /* 0x000fe40000000000 */
[----:B------:R-:W-:-:S04]  /*4d70*/  ISETP.GE.U32.AND P0, PT, R216, RZ, PT ;  /* 0x000000ffd800720c */ /* 0x000fc80003f06070 */
[----:B------:R-:W-:-:S04]  /*4d80*/  ISETP.GE.U32.AND.EX P0, PT, R217, 0x1000000, PT, P0 ;  /* 0x01000000d900780c */ /* 0x000fc80003f06100 */
[----:B------:R-:W-:-:S04]  /*4d90*/  FSEL R159, R159, RZ, P0 ;  /* 0x000000ff9f9f7208 */ /* 0x000fc80000000000 */
[----:B------:R-:W-:-:S07]  /*4da0*/  F2FP.F16.F32.PACK_AB R155, R159, R158 ;  /* 0x0000009e9f9b723e */ /* 0x000fce00000000ff */
.L_x_9971:
        /* <DEDUP_REMOVED lines=10> */
.L_x_9969:
[----:B------:R-:W-:Y:S05]  /*4e50*/  BSYNC.RECONVERGENT B1 ;  /* 0x0000000000017941 */ /* 0x000fea0003800200 */
.L_x_9968:
        /* <DEDUP_REMOVED lines=10> */
[----:B------:R-:W-:Y:S01]  /*4f00*/  FFMA.FTZ R150, R12, R161, R162 ;  /* 0x000000a10c967223 */ /* 0x000fe200000100a2 */
[----:B------:R-:W-:Y:S01]  /*4f10*/  FADD.FTZ R148, R185, -R148 ;  /* 0x80000094b9947221 */ /* 0x000fe20000010000 */
[----:B------:R-:W-:Y:S01]  /*4f20*/  FADD.FTZ R149, R10, -R149 ;  /* 0x800000950a957221 */ /* 0x000fe20000010000 */
[----:B-----5:R-:W-:Y:S01]  /*4f30*/  FFMA.FTZ R144, R8, R145, R44 ;  /* 0x0000009108907223 */ /* 0x020fe2000001002c */
[----:B------:R-:W-:-:S03]  /*4f40*/  FADD.FTZ R150, R11, -R150 ;  /* 0x800000960b967221 */ /* 0x000fc60000010000 */
        /* <DEDUP_REMOVED lines=12> */
[----:B------:R-:W-:Y:S01]  /*5010*/  F2FP.F16.F32.PACK_AB R152, R153, R152 ;  /* 0x000000989998723e */ /* 0x000fe200000000ff */
[----:B------:R-:W-:-:S04]  /*5020*/  FADD.FTZ R147, R187, -R146 ;  /* 0x80000092bb937221 */ /* 0x000fc80000010000 */
        /* <DEDUP_REMOVED lines=11> */
[----:B------:R-:W-:Y:S01]  /*50e0*/  F2FP.F16.F32.PACK_AB R153, R155, R154 ;  /* 0x0000009a9b99723e */ /* 0x000fe200000000ff */
        /* <DEDUP_REMOVED lines=17> */
[----:B------:R-:W-:-:S03]  /*5200*/  ISETP.GE.U32.AND P0, PT, R214, RZ, PT ;  /* 0x000000ffd600720c */ /* 0x000fc60003f06070 */
[----:B------:R-:W-:Y:S01]  /*5210*/  FADD.FTZ R151, R14, -R151 ;  /* 0x800000970e977221 */ /* 0x000fe20000010000 */
[----:B------:R-:W-:-:S03]  /*5220*/  ISETP.GE.U32.AND.EX P0, PT, R215, 0x1000000, PT, P0 ;  /* 0x01000000d700780c */ /* 0x000fc60003f06100 */
[----:B------:R-:W-:-:S04]  /*5230*/  FFMA.FTZ R151, R8, R151, R43 ;  /* 0x0000009708977223 */ /* 0x000fc8000001002b */
[----:B------:R-:W-:-:S04]  /*5240*/  FMUL.FTZ R159, R151, R160 ;  /* 0x000000a0979f7220 */ /* 0x000fc80000410000 */
[----:B------:R-:W-:-:S05]  /*5250*/  FMUL.FTZ R159, R159, UR11 ;  /* 0x0000000b9f9f7c20 */ /* 0x000fca0008410000 */
[----:B------:R-:W-:-:S04]  /*5260*/  FSEL R159, R159, RZ, P0 ;  /* 0x000000ff9f9f7208 */ /* 0x000fc80000000000 */
[----:B------:R-:W-:Y:S01]  /*5270*/  F2FP.F16.F32.PACK_AB R155, R159, R158 ;  /* 0x0000009e9f9b723e */ /* 0x000fe200000000ff */
[----:B------:R-:W-:Y:S06]  /*5280*/  BRA `(.L_x_9975) ;  /* 0x0000000000f47947 */ /* 0x000fec0003800000 */
.L_x_9974:
[----:B0-----:R-:W-:Y:S01]  /*5290*/  FFMA.FTZ R152, R15, R161, R162 ;  /* 0x000000a10f987223 */ /* 0x001fe200000100a2 */
[----:B------:R-:W-:-:S03]  /*52a0*/  LOP3.LUT P0, RZ, R215, 0xff0000, RZ, 0xc0, !PT ;  /* 0x00ff0000d7ff7812 */ /* 0x000fc6000780c0ff */
[----:B------:R-:W-:Y:S01]  /*52b0*/  FADD.FTZ R153, R13, -R152 ;  /* 0x800000980d997221 */ /* 0x000fe20000010000 */
[----:B------:R-:W-:-:S03]  /*52c0*/  FFMA.FTZ R152, R12, R161, R162 ;  /* 0x000000a10c987223 */ /* 0x000fc600000100a2 */
[----:B-----5:R-:W-:Y:S01]  /*52d0*/  FFMA.FTZ R153, R8, R153, R42 ;  /* 0x0000009908997223 */ /* 0x020fe2000001002a */
[----:B------:R-:W-:-:S03]  /*52e0*/  FADD.FTZ R152, R11, -R152 ;  /* 0x800000980b987221 */ /* 0x000fc60000010000 */
        /* <DEDUP_REMOVED lines=22> */
[----:B------:R-:W-:-:S04]  /*5450*/  FMUL.FTZ R153, R153, R160 ;  /* 0x000000a099997220 */ /* 0x000fc80000410000 */
[----:B------:R-:W-:-:S05]  /*5460*/  FMUL.FTZ R153, R153, UR11 ;  /* 0x0000000b99997c20 */ /* 0x000fca0008410000 */
[----:B------:R-:W-:Y:S01]  /*5470*/  FSEL R163, R153, RZ, P0 ;  /* 0x000000ff99a37208 */ /* 0x000fe20000000000 */
[----:B------:R-:W-:Y:S01]  /*5480*/  FADD.FTZ R153, R187, -R152 ;  /* 0x80000098bb997221 */ /* 0x000fe20000010000 */
[----:B------:R-:W-:Y:S01]  /*5490*/  FFMA.FTZ R152, R186, R161, R162 ;  /* 0x000000a1ba987223 */ /* 0x000fe200000100a2 */
[----:B------:R-:W-:Y:S02]  /*54a0*/  LOP3.LUT P0, RZ, R214, 0xff0000, RZ, 0xc0, !PT ;  /* 0x00ff0000d6ff7812 */ /* 0x000fe4000780c0ff */
[----:B------:R-:W-:Y:S01]  /*54b0*/  FFMA.FTZ R153, R8, R153, R46 ;  /* 0x0000009908997223 */ /* 0x000fe2000001002e */
[----:B------:R-:W-:Y:S01]  /*54c0*/  FADD.FTZ R152, R185, -R152 ;  /* 0x80000098b9987221 */ /* 0x000fe20000010000 */
[----:B------:R-:W-:Y:S02]  /*54d0*/  F2FP.F16.F32.PACK_AB R154, R163, R154 ;  /* 0x0000009aa39a723e */ /* 0x000fe400000000ff */
        /* <DEDUP_REMOVED lines=22> */
[----:B------:R-:W-:Y:S02]  /*5640*/  F2FP.F16.F32.PACK_AB R153, R159, R156 ;  /* 0x0000009c9f99723e */ /* 0x000fe400000000ff */
[----:B------:R-:W-:-:S07]  /*5650*/  F2FP.F16.F32.PACK_AB R152, R157, R152 ;  /* 0x000000989d98723e */ /* 0x000fce00000000ff */
.L_x_9975:
        /* <DEDUP_REMOVED lines=8> */
.L_x_9973:
[----:B------:R-:W-:Y:S05]  /*56e0*/  BSYNC.RECONVERGENT B1 ;  /* 0x0000000000017941 */ /* 0x000fea0003800200 */
.L_x_9972:
        /* <DEDUP_REMOVED lines=67> */
.L_x_9978:
[----:B0-2---:R-:W-:Y:S01]  /*5b20*/  FFMA.FTZ R152, R31, R161, R162 ;  /* 0x000000a11f987223 */ /* 0x005fe200000100a2 */
        /* <DEDUP_REMOVED lines=58> */
[----:B------:R-:W-:Y:S02]  /*5ed0*/  F2FP.F16.F32.PACK_AB R153, R159, R156 ;  /* 0x0000009c9f99723e */ /* 0x000fe400000000ff */
[----:B------:R-:W-:-:S07]  /*5ee0*/  F2FP.F16.F32.PACK_AB R152, R157, R152 ;  /* 0x000000989d98723e */ /* 0x000fce00000000ff */
.L_x_9979:
        /* <DEDUP_REMOVED lines=8> */
.L_x_9977:
[----:B------:R-:W-:Y:S05]  /*5f70*/  BSYNC.RECONVERGENT B1 ;  /* 0x0000000000017941 */ /* 0x000fea0003800200 */
.L_x_9976:
        /* <DEDUP_REMOVED lines=64> */
[----:B------:R-:W-:Y:S01]  /*6380*/  F2FP.F16.F32.PACK_AB R155, R159, R160 ;  /* 0x000000a09f9b723e */ /* 0x000fe200000000ff */
[----:B------:R-:W-:Y:S06]  /*6390*/  BRA `(.L_x_9981) ;  /* 0x0000000000f47947 */ /* 0x000fec0003800000 */
.L_x_9980:
[-CC-:B0-23--:R-:W-:Y:S01]  /*63a0*/  FFMA.FTZ R153, R181, R161.reuse, R162.reuse ;  /* 0x000000a1b5997223 */ /* 0x18dfe200000100a2 */
[----:B------:R-:W-:Y:S01]  /*63b0*/  FFMA.FTZ R152, R184, R161, R162 ;  /* 0x000000a1b8987223 */ /* 0x000fe200000100a2 */
[----:B------:R-:W-:Y:S02]  /*63c0*/  LOP3.LUT P0, RZ, R213, 0xff0000, RZ, 0xc0, !PT ;  /* 0x00ff0000d5ff7812 */ /* 0x000fe4000780c0ff */
[----:B------:R-:W-:Y:S01]  /*63d0*/  FADD.FTZ R153, R182, -R153 ;  /* 0x80000099b6997221 */ /* 0x000fe20000010000 */
[----:B------:R-:W-:-:S03]  /*63e0*/  FADD.FTZ R152, R183, -R152 ;  /* 0x80000098b7987221 */ /* 0x000fc60000010000 */
[----:B-----5:R-:W-:-:S04]  /*63f0*/  FFMA.FTZ R153, R8, R153, R142 ;  /* 0x0000009908997223 */ /* 0x020fc8000001008e */
[----:B------:R-:W-:-:S04]  /*6400*/  FMUL.FTZ R153, R153, R160 ;  /* 0x000000a099997220 */ /* 0x000fc80000410000 */
[----:B------:R-:W-:-:S05]  /*6410*/  FMUL.FTZ R153, R153, UR11 ;  /* 0x0000000b99997c20 */ /* 0x000fca0008410000 */
[----:B------:R-:W-:Y:S01]  /*6420*/  FSEL R155, R153, RZ, P0 ;  /* 0x000000ff999b7208 */ /* 0x000fe20000000000 */
[----:B------:R-:W-:Y:S01]  /*6430*/  FFMA.FTZ R153, R8, R152, R143 ;  /* 0x0000009808997223 */ /* 0x000fe2000001008f */
[----:B------:R-:W-:Y:S01]  /*6440*/  ISETP.GE.U32.AND P0, PT, R212, RZ, PT ;  /* 0x000000ffd400720c */ /* 0x000fe20003f06070 */
[----:B------:R-:W-:Y:S02]  /*6450*/  FFMA.FTZ R152, R180, R161, R162 ;  /* 0x000000a1b4987223 */ /* 0x000fe400000100a2 */
[----:B------:R-:W-:Y:S01]  /*6460*/  FMUL.FTZ R153, R153, R160 ;  /* 0x000000a099997220 */ /* 0x000fe20000410000 */
[----:B------:R-:W-:Y:S01]  /*6470*/  ISETP.GE.U32.AND.EX P0, PT, R213, 0x1000000, PT, P0 ;  /* 0x01000000d500780c */ /* 0x000fe20003f06100 */
        /* <DEDUP_REMOVED lines=44> */
[----:B------:R-:W-:Y:S02]  /*6740*/  F2FP.F16.F32.PACK_AB R153, R159, R156 ;  /* 0x0000009c9f99723e */ /* 0x000fe400000000ff */
[----:B------:R-:W-:-:S04]  /*6750*/  FSEL R152, R161, RZ, P0 ;  /* 0x000000ffa1987208 */ /* 0x000fc80000000000 */
[----:B------:R-:W-:-:S07]  /*6760*/  F2FP.F16.F32.PACK_AB R152, R157, R152 ;  /* 0x000000989d98723e */ /* 0x000fce00000000ff */
.L_x_9981:
[----:B------:R-:W0:Y:S08]  /*6770*/  @P6 LDC.64 R158, c[0x0][0x478] ;  /* 0x00011e00ff9e6b82 */ /* 0x000e300000000a00 */
[----:B------:R-:W1:Y:S01]  /*6780*/  LDC.64 R156, c[0x0][0x468] ;  /* 0x00011a00ff9c7b82 */ /* 0x000e620000000a00 */
[----:B0-----:R-:W-:-:S05]  /*6790*/  @P6 IMAD.WIDE.U32 R158, R6, 0x20, R158 ;  /* 0x00000020069e6825 */ /* 0x001fca00078e009e */
[----:B------:R4:W-:Y:S01]  /*67a0*/  @P6 STG.E.128 desc[UR4][R158.64], R144 ;  /* 0x000000909e006986 */ /* 0x0009e2000c101d04 */
[----:B-1----:R-:W-:-:S03]  /*67b0*/  IMAD.WIDE.U32 R156, R6, 0x10, R156 ;  /* 0x00000010069c7825 */ /* 0x002fc600078e009c */
[----:B------:R4:W-:Y:S04]  /*67c0*/  @P6 STG.E.128 desc[UR4][R158.64+0x10], R148 ;  /* 0x000010949e006986 */ /* 0x0009e8000c101d04 */
[----:B------:R4:W-:Y:S02]  /*67d0*/  STG.E.128 desc[UR4][R156.64], R152 ;  /* 0x000000989c007986 */ /* 0x0009e4000c101d04 */
.L_x_9965:
[----:B------:R-:W-:Y:S05]  /*67e0*/  BSYNC.RECONVERGENT B0 ;  /* 0x0000000000007941 */ /* 0x000fea0003800200 */
.L_x_9951:
[----:B0-234-:R-:W0:Y:S01]  /*67f0*/  LDC.64 R152, c[0x0][0x380] ;  /* 0x0000e000ff987b82 */ /* 0x01de220000000a00 */
[----:B------:R-:W-:Y:S02]  /*6800*/  PLOP3.LUT P1, PT, P1, PT, PT, 0x8, 0x80 ;  /* 0x000000000080781c */ /* 0x000fe40000f2e170 */
[----:B0-----:R-:W-:-:S04]  /*6810*/  IADD3 R5, PT, PT, R5, R152, RZ ;  /* 0x0000009805057210 */ /* 0x001fc80007ffe0ff */
[----:B------:R-:W-:-:S13]  /*6820*/  ISETP.GE.AND P0, PT, R5, R153, PT ;  /* 0x000000990500720c */ /* 0x000fda0003f06270 */
[----:B------:R-:W-:Y:S05]  /*6830*/  @!P0 BRA `(.L_x_9982) ;  /* 0xffffff9c00a48947 */ /* 0x000fea000383ffff */
.L_x_9942:
[----:B------:R-:W0:Y:S01]  /*6840*/  LDC.64 R4, c[0x0][0x440] ;  /* 0x00011000ff047b82 */ /* 0x000e220000000a00 */
[----:B------:R-:W-:-:S05]  /*6850*/  IMAD R3, R2, UR6, RZ ;  /* 0x0000000602037c24 */ /* 0x000fca000f8e02ff */
[----:B------:R-:W-:Y:S02]  /*6860*/  LEA.HI R17, R3, R0, RZ, 0x1d ;  /* 0x0000000003117211 */ /* 0x000fe400078fe8ff */
[----:B------:R-:W1:Y:S08]  /*6870*/  LDC.64 R6, c[0x0][0x448] ;  /* 0x00011200ff067b82 */ /* 0x000e700000000a00 */
[----:B-----5:R-:W2:Y:S08]  /*6880*/  LDC.64 R8, c[0x0][0x440] ;  /* 0x00011000ff087b82 */ /* 0x020eb00000000a00 */
        /* <DEDUP_REMOVED lines=34> */
.L_x_9983:
        /* <DEDUP_REMOVED lines=13> */
.L_x_15706:


//--------------------- .text._ZN10layer_norm13ln_bwd_kernelINS_13Kernel_traitsI6__halfS2_fS2_fjLj8192ELj1ELj1ELj8ELj16ENS_18Kernel_traits_baseILj8192ES2_S2_fS2_fjLj256EEEEELb1ELb0ELb0ELb1EEEvNS_9BwdParamsE --------------------------
	.section	.text._ZN10layer_norm13ln_bwd_kernelINS_13Kernel_traitsI6__halfS2_fS2_fjLj8192ELj1ELj1ELj8ELj16ENS_18Kernel_traits_baseILj8192ES2_S2_fS2_fjLj256EEEEELb1ELb0ELb0ELb1EEEvNS_9BwdParamsE,"ax",@progbits
	.align	128
        .global         _ZN10layer_norm13ln_bwd_kernelINS_13Kernel_traitsI6__halfS2_fS2_fjLj8192ELj1ELj1ELj8ELj16ENS_18Kernel_traits_baseILj8192ES2_S2_fS2_fjLj256EEEEELb1ELb0ELb0ELb1EEEvNS_9BwdParamsE
        .type           _ZN10layer_norm13ln_bwd_kernelINS_13Kernel_traitsI6__halfS2_fS2_fjLj8192ELj1ELj1ELj8ELj16ENS_18Kernel_traits_baseILj8192ES2_S2_fS2_fjLj256EEEEELb1ELb0ELb0ELb1EEEvNS_9BwdParamsE,@function
        .size           _ZN10layer_norm13ln_bwd_kernelINS_13Kernel_traitsI6__halfS2_fS2_fjLj8192ELj1ELj1ELj8ELj16ENS_18Kernel_traits_baseILj8192ES2_S2_fS2_fjLj256EEEEELb1ELb0ELb0ELb1EEEvNS_9BwdParamsE,(.L_x_15707 - _ZN10layer_norm13ln_bwd_kernelINS_13Kernel_traitsI6__halfS2_fS2_fjLj8192ELj1ELj1ELj8ELj16ENS_18Kernel_traits_baseILj8192ES2_S2_fS2_fjLj256EEEEELb1ELb0ELb0ELb1EEEvNS_9BwdParamsE)
        .other          _ZN10layer_norm13ln_bwd_kernelINS_13Kernel_traitsI6__halfS2_fS2_fjLj8192ELj1ELj1ELj8ELj16ENS_18Kernel_traits_baseILj8192ES2_S2_fS2_fjLj256EEEEELb1ELb0ELb0ELb1EEEvNS_9BwdParamsE,@"STO_CUDA_ENTRY STV_DEFAULT"
_ZN10layer_norm13ln_bwd_kernelINS_13Kernel_traitsI6__halfS2_fS2_fjLj8192ELj1ELj1ELj8ELj16ENS_18Kernel_traits_baseILj8192ES2_S2_fS2_fjLj256EEEEELb1ELb0ELb0ELb1EEEvNS_9BwdParamsE:
.text._ZN10layer_norm13ln_bwd_kernelINS_13Kernel_traitsI6__halfS2_fS2_fjLj8192ELj1ELj1ELj8ELj16ENS_18Kernel_traits_baseILj8192ES2_S2_fS2_fjLj256EEEEELb1ELb0ELb0ELb1EEEvNS_9BwdParamsE:
        /* <DEDUP_REMOVED lines=42> */
[----:B------:R-:W-:Y:S02]  /*02a0*/  PLOP3.LUT P3, PT, PT, PT, PT, 0x8, 0x80 ;  /* 0x000000000080781c */ /* 0x000fe40003f6e170 */
        /* <DEDUP_REMOVED lines=28> */
[----:B------:R-:W-:Y:S01]  /*0470*/  CS2R R140, SRZ ;  /* 0x00000000008c7805 */ /* 0x000fe2000001ff00 */
[----:B------:R-:W0:Y:S02]  /*0480*/  LDCU.U8 UR8, c[0x0][0x410] ;  /* 0x00008200ff0877ac */ /* 0x000e240008000000 */
[----:B------:R3:W5:Y:S01]  /*0490*/  LDG.E.128 R4, desc[UR6][R2.64+0x3000] ;  /* 0x0030000602047981 */ /* 0x000762000c1e1d00 */
[----:B--2---:R-:W-:-:S02]  /*04a0*/  ISETP.NE.U32.AND P1, PT, R8, RZ, PT ;  /* 0x000000ff0800720c */ /* 0x004fc40003f25070 */
[----:B------:R-:W-:Y:S02]  /*04b0*/  CS2R R142, SRZ ;  /* 0x00000000008e7805 */ /* 0x000fe4000001ff00 */
[----:B------:R-:W-:Y:S02]  /*04c0*/  CS2R R144, SRZ ;  /* 0x0000000000907805 */ /* 0x000fe4000001ff00 */
[----:B------:R-:W-:Y:S02]  /*04d0*/  CS2R R148, SRZ ;  /* 0x0000000000947805 */ /* 0x000fe4000001ff00 */
[----:B------:R-:W-:Y:S02]  /*04e0*/  ISETP.NE.AND.EX P1, PT, R9, RZ, PT, P1 ;  /* 0x000000ff0900720c */ /* 0x000fe40003f25310 */
[----:B------:R-:W-:Y:S02]  /*04f0*/  CS2R R8, SRZ ;  /* 0x0000000000087805 */ /* 0x000fe4000001ff00 */
[----:B------:R-:W-:Y:S01]  /*0500*/  MOV R154, UR5 ;  /* 0x00000005009a7c02 */ /* 0x000fe20008000f00 */
[----:B------:R-:W1:Y:S01]  /*0510*/  LDCU UR4, c[0x0][0x408] ;  /* 0x00008100ff0477ac */ /* 0x000e620008000800 */
[----:B------:R-:W2:Y:S01]  /*0520*/  LDCU UR9, c[0x0][0x388] ;  /* 0x00007100ff0977ac */ /* 0x000ea20008000800 */
[----:B------:R-:W0:Y:S01]  /*0530*/  LDCU UR12, c[0x0][0x400] ;  /* 0x00008000ff0c77ac */ /* 0x000e220008000800 */
[----:B------:R-:W0:Y:S01]  /*0540*/  LDCU.64 UR14, c[0x0][0x478] ;  /* 0x00008f00ff0e77ac */ /* 0x000e220008000a00 */
[----:B------:R-:W0:Y:S01]  /*0550*/  LDCU.64 UR10, c[0x0][0x438] ;  /* 0x00008700ff0a77ac */ /* 0x000e220008000a00 */
[----:B---3--:R-:W-:-:S02]  /*0560*/  HADD2.F32 R2, -RZ, R244.H0_H0 ;  /* 0x200000f4ff027230 */ /* 0x008fc40000004100 */
[----:B------:R-:W-:Y:S02]  /*0570*/  HADD2.F32 R0, -RZ, R244.H1_H1 ;  /* 0x300000f4ff007230 */ /* 0x000fe40000004100 */
[--C-:B------:R-:W-:Y:S01]  /*0580*/  HADD2.F32 R252, -RZ, R245.reuse.H0_H0 ;  /* 0x200000f5fffc7230 */ /* 0x100fe20000004100 */
[----:B------:R3:W-:Y:S01]  /*0590*/  STL [R1+0x4], R2 ;  /* 0x0000040201007387 */ /* 0x0007e20000100800 */
[----:B------:R-:W-:Y:S02]  /*05a0*/  HADD2.F32 R251, -RZ, R245.H1_H1 ;  /* 0x300000f5fffb7230 */ /* 0x000fe40000004100 */
[--C-:B------:R-:W-:Y:S01]  /*05b0*/  HADD2.F32 R250, -RZ, R246.reuse.H0_H0 ;  /* 0x200000f6fffa7230 */ /* 0x100fe20000004100 */
[----:B------:R0:W-:Y:S01]  /*05c0*/  STL [R1], R0 ;  /* 0x0000000001007387 */ /* 0x0001e20000100800 */
[----:B------:R-:W-:Y:S02]  /*05d0*/  HADD2.F32 R249, -RZ, R246.H1_H1 ;  /* 0x300000f6fff97230 */ /* 0x000fe40000004100 */
[----:B----4-:R-:W-:-:S02]  /*05e0*/  HADD2.F32 R246, -RZ, R236.H0_H0 ;  /* 0x200000ecfff67230 */ /* 0x010fc40000004100 */
[----:B------:R-:W-:Y:S01]  /*05f0*/  HADD2.F32 R245, -RZ, R236.H1_H1 ;  /* 0x300000ecfff57230 */ /* 0x000fe20000004100 */
[----:B---3--:R-:W-:Y:S01]  /*0600*/  CS2R R2, SRZ ;  /* 0x0000000000027805 */ /* 0x008fe2000001ff00 */
[--C-:B-----5:R-:W-:Y:S02]  /*0610*/  HADD2.F32 R236, -RZ, R229.reuse.H0_H0 ;  /* 0x200000e5ffec7230 */ /* 0x120fe40000004100 */
        /* <DEDUP_REMOVED lines=24> */
[----:B012---:R-:W-:-:S07]  /*07a0*/  HADD2.F32 R231, -RZ, R231.H1_H1 ;  /* 0x300000e7ffe77230 */ /* 0x007fce0000004100 */
.L_x_10003:
[----:B------:R-:W0:Y:S01]  /*07b0*/  S2R R88, SR_TID.X ;  /* 0x0000000000587919 */ /* 0x000e220000002100 */
[----:B------:R-:W1:Y:S01]  /*07c0*/  LDC.64 R86, c[0x0][0x3c0] ;  /* 0x0000f000ff567b82 */ /* 0x000e620000000a00 */
[----:B------:R-:W-:Y:S01]  /*07d0*/  IMAD R0, R154, UR9, RZ ;  /* 0x000000099a007c24 */ /* 0x000fe2000f8e02ff */
[----:B------:R-:W2:Y:S04]  /*07e0*/  LDL R169, [R1+0x4] ;  /* 0x0000040001a97983 */ /* 0x000ea80000100800 */
[----:B------:R-:W-:Y:S01]  /*07f0*/  SHF.R.S32.HI R89, RZ, 0x1f, R0 ;  /* 0x0000001fff597819 */ /* 0x000fe20000011400 */
[----:B------:R-:W3:Y:S01]  /*0800*/  LDL R166, [R1] ;  /* 0x0000000001a67983 */ /* 0x000ee20000100800 */
[----:B------:R-:W4:Y:S02]  /*0810*/  LDC.64 R84, c[0x0][0x428] ;  /* 0x00010a00ff547b82 */ /* 0x000f240000000a00 */
[----:B------:R-:W-:-:S06]  /*0820*/  LEA.HI R89, R89, R0, RZ, 0x3 ;  /* 0x0000000059597211 */ /* 0x000fcc00078f18ff */
[----:B------:R-:W4:Y:S08]  /*0830*/  LDC.64 R128, c[0x0][0x3a8] ;  /* 0x0000ea00ff807b82 */ /* 0x000f300000000a00 */
[----:B------:R-:W4:Y:S01]  /*0840*/  LDC.64 R160, c[0x0][0x3c8] ;  /* 0x0000f200ffa07b82 */ /* 0x000f220000000a00 */
[----:B-1----:R-:W-:-:S05]  /*0850*/  IMAD.WIDE R86, R154, 0x4, R86 ;  /* 0x000000049a567825 */ /* 0x002fca00078e0256 */
[----:B------:R-:W2:Y:S01]  /*0860*/  LDG.E R0, desc[UR6][R86.64] ;  /* 0x0000000656007981 */ /* 0x000ea2000c1e1900 */
[----:B0-----:R-:W-:-:S05]  /*0870*/  LEA.HI.SX32 R159, R89, R88, 0x1d ;  /* 0x00000058599f7211 */ /* 0x001fca00078feaff */
[C---:B----4-:R-:W-:Y:S01]  /*0880*/  IMAD.WIDE.U32 R92, R159.reuse, 0x10, R84 ;  /* 0x000000109f5c7825 */ /* 0x050fe200078e0054 */
[C---:B------:R-:W-:Y:S02]  /*0890*/  IADD3 R157, PT, PT, R159.reuse, 0x100, RZ ;  /* 0x000001009f9d7810 */ /* 0x040fe40007ffe0ff */
[C---:B------:R-:W-:Y:S01]  /*08a0*/  IADD3 R156, PT, PT, R159.reuse, 0x200, RZ ;  /* 0x000002009f9c7810 */ /* 0x040fe20007ffe0ff */
[C---:B------:R-:W-:Y:S01]  /*08b0*/  IMAD.WIDE.U32 R96, R159.reuse, 0x20, R128 ;  /* 0x000000209f607825 */ /* 0x040fe200078e0080 */
[----:B------:R-:W-:Y:S01]  /*08c0*/  IADD3 R155, PT, PT, R159, 0x300, RZ ;  /* 0x000003009f9b7810 */ /* 0x000fe20007ffe0ff */
[----:B------:R-:W4:Y:S02]  /*08d0*/  LDG.E.128 R92, desc[UR6][R92.64] ;  /* 0x000000065c5c7981 */ /* 0x000f24000c1e1d00 */
[--C-:B------:R-:W-:Y:S02]  /*08e0*/  IMAD.WIDE.U32 R104, R157, 0x10, R84.reuse ;  /* 0x000000109d687825 */ /* 0x100fe400078e0054 */
[----:B------:R-:W3:Y:S02]  /*08f0*/  LDG.E.128 R88, desc[UR6][R96.64] ;  /* 0x0000000660587981 */ /* 0x000ee4000c1e1d00 */
[----:B------:R-:W-:-:S02]  /*0900*/  IMAD.WIDE.U32 R116, R156, 0x10, R84 ;  /* 0x000000109c747825 */ /* 0x000fc400078e0054 */
[----:B------:R-:W3:Y:S02]  /*0910*/  LDG.E.128 R104, desc[UR6][R104.64] ;  /* 0x0000000668687981 */ /* 0x000ee4000c1e1d00 */
[----:B------:R-:W-:Y:S02]  /*0920*/  IMAD.WIDE R160, R154, 0x4, R160 ;  /* 0x000000049aa07825 */ /* 0x000fe400078e02a0 */
[----:B------:R-:W3:Y:S02]  /*0930*/  LDG.E.128 R116, desc[UR6][R116.64] ;  /* 0x0000000674747981 */ /* 0x000ee4000c1e1d00 */
[----:B------:R-:W-:Y:S02]  /*0940*/  IMAD.WIDE.U32 R84, R155, 0x10, R84 ;  /* 0x000000109b547825 */ /* 0x000fe400078e0054 */
[----:B------:R-:W3:Y:S04]  /*0950*/  LDG.E R158, desc[UR6][R160.64] ;  /* 0x00000006a09e7981 */ /* 0x000ee8000c1e1900 */
[----:B------:R-:W3:Y:S04]  /*0960*/  LDG.E.128 R84, desc[UR6][R84.64] ;  /* 0x0000000654547981 */ /* 0x000ee8000c1e1d00 */
[----:B------:R-:W3:Y:S01]  /*0970*/  LDG.E.128 R96, desc[UR6][R96.64+0x10] ;  /* 0x0000100660607981 */ /* 0x000ee2000c1e1d00 */
[----:B------:R-:W-:-:S05]  /*0980*/  IMAD.WIDE.U32 R108, R157, 0x20, R128 ;  /* 0x000000209d6c7825 */ /* 0x000fca00078e0080 */
[----:B------:R-:W3:Y:S04]  /*0990*/  LDG.E.128 R100, desc[UR6][R108.64] ;  /* 0x000000066c647981 */ /* 0x000ee8000c1e1d00 */
[----:B------:R-:W3:Y:S01]  /*09a0*/  LDG.E.128 R108, desc[UR6][R108.64+0x10] ;  /* 0x000010066c6c7981 */ /* 0x000ee2000c1e1d00 */
[----:B------:R-:W-:-:S05]  /*09b0*/  IMAD.WIDE.U32 R120, R156, 0x20, R128 ;  /* 0x000000209c787825 */ /* 0x000fca00078e0080 */
[----:B------:R-:W3:Y:S01]  /*09c0*/  LDG.E.128 R112, desc[UR6][R120.64] ;  /* 0x0000000678707981 */ /* 0x000ee2000c1e1d00 */
[----:B------:R-:W-:-:S05]  /*09d0*/  IMAD.WIDE.U32 R128, R155, 0x20, R128 ;  /* 0x000000209b807825 */ /* 0x000fca00078e0080 */
[----:B------:R-:W3:Y:S04]  /*09e0*/  LDG.E.128 R124, desc[UR6][R128.64] ;  /* 0x00000006807c7981 */ /* 0x000ee8000c1e1d00 */
[----:B------:R-:W3:Y:S04]  /*09f0*/  LDG.E.128 R120, desc[UR6][R120.64+0x10] ;  /* 0x0000100678787981 */ /* 0x000ee8000c1e1d00 */
[----:B------:R-:W3:Y:S01]  /*0a00*/  LDG.E.128 R128, desc[UR6][R128.64+0x10] ;  /* 0x0000100680807981 */ /* 0x000ee2000c1e1d00 */
[----:B------:R-:W-:-:S04]  /*0a10*/  ISETP.NE.AND P5, PT, RZ, UR8, PT ;  /* 0x00000008ff007c0c */ /* 0x000fc8000bfa5270 */
[----:B--2---:R-:W-:Y:S01]  /*0a20*/  FSEL R163, R0, RZ, !P5 ;  /* 0x000000ff00a37208 */ /* 0x004fe20006800000 */
[--C-:B----4-:R-:W-:Y:S02]  /*0a30*/  HADD2.F32 R187, -RZ, R92.reuse.H0_H0 ;  /* 0x2000005cffbb7230 */ /* 0x110fe40000004100 */
[----:B------:R-:W-:Y:S02]  /*0a40*/  HADD2.F32 R186, -RZ, R92.H1_H1 ;  /* 0x3000005cffba7230 */ /* 0x000fe40000004100 */
[----:B---3--:R-:W-:Y:S01]  /*0a50*/  FADD.FTZ R0, -R163, R88 ;  /* 0x00000058a3007221 */ /* 0x008fe20000010100 */
[----:B------:R-:W-:Y:S01]  /*0a60*/  FMUL.FTZ R193, R169, R187 ;  /* 0x000000bba9c17220 */ /* 0x000fe20000410000 */
[C---:B------:R-:W-:Y:S01]  /*0a70*/  FADD.FTZ R89, -R163.reuse, R89 ;  /* 0x00000059a3597221 */ /* 0x040fe20000010100 */
[--C-:B------:R-:W-:Y:S02]  /*0a80*/  HADD2.F32 R220, -RZ, R93.reuse.H0_H0 ;  /* 0x2000005dffdc7230 */ /* 0x100fe40000004100 */
[----:B------:R-:W-:Y:S01]  /*0a90*/  FMUL.FTZ R196, R166, R186 ;  /* 0x000000baa6c47220 */ /* 0x000fe20000410000 */
[----:B------:R-:W-:Y:S01]  /*0aa0*/  FADD.FTZ R199, -R163, R90 ;  /* 0x0000005aa3c77221 */ /* 0x000fe20000010100 */
[----:B------:R-:W-:-:S02]  /*0ab0*/  HADD2.F32 R219, -RZ, R93.H1_H1 ;  /* 0x3000005dffdb7230 */ /* 0x000fc40000004100 */
[C---:B------:R-:W-:Y:S01]  /*0ac0*/  FMUL.FTZ R0, R158.reuse, R0 ;  /* 0x000000009e007220 */ /* 0x040fe20000410000 */
[----:B------:R-:W-:Y:S01]  /*0ad0*/  FMUL.FTZ R197, R158, R89 ;  /* 0x000000599ec57220 */ /* 0x000fe20000410000 */
[--C-:B------:R-:W-:Y:S02]  /*0ae0*/  HADD2.F32 R190, -RZ, R85.reuse.H0_H0 ;  /* 0x20000055ffbe7230 */ /* 0x100fe40000004100 */
[----:B------:R-:W-:Y:S02]  /*0af0*/  HADD2.F32 R195, -RZ, R85.H1_H1 ;  /* 0x30000055ffc37230 */ /* 0x000fe40000004100 */
[----:B------:R-:W-:Y:S01]  /*0b00*/  FADD.FTZ R85, RZ, R193 ;  /* 0x000000c1ff557221 */ /* 0x000fe20000010000 */
[--C-:B------:R-:W-:Y:S02]  /*0b10*/  HADD2.F32 R188, -RZ, R84.reuse.H0_H0 ;  /* 0x20000054ffbc7230 */ /* 0x100fe40000004100 */
[----:B------:R-:W-:Y:S02]  /*0b20*/  HADD2.F32 R189, -RZ, R84.H1_H1 ;  /* 0x30000054ffbd7230 */ /* 0x000fe40000004100 */
[----:B------:R-:W-:Y:S01]  /*0b30*/  FFMA.FTZ R84, R0, R193, RZ ;  /* 0x000000c100547223 */ /* 0x000fe200000100ff */
        /* <DEDUP_REMOVED lines=20> */
[C---:B------:R-:W-:Y:S01]  /*0c80*/  FADD.FTZ R208, -R163.reuse, R98 ;  /* 0x00000062a3d07221 */ /* 0x040fe20000010100 */
        /* <DEDUP_REMOVED lines=10> */
[--C-:B------:R-:W-:Y:S02]  /*0d30*/  HADD2.F32 R194, -RZ, R86.reuse.H0_H0 ;  /* 0x20000056ffc27230 */ /* 0x100fe40000004100 */
[----:B------:R-:W-:Y:S01]  /*0d40*/  FADD.FTZ R84, R84, R205 ;  /* 0x000000cd54547221 */ /* 0x000fe20000010000 */
[----:B------:R-:W-:Y:S02]  /*0d50*/  HADD2.F32 R211, -RZ, R86.H1_H1 ;  /* 0x30000056ffd37230 */ /* 0x000fe40000004100 */
        /* <DEDUP_REMOVED lines=52> */
[C---:B------:R-:W-:Y:S01]  /*10a0*/  FADD.FTZ R162, -R163.reuse, R120 ;  /* 0x00000078a3a27221 */ /* 0x040fe20000010100 */
[----:B------:R-:W-:Y:S01]  /*10b0*/  FADD.FTZ R164, -R163, R121 ;  /* 0x00000079a3a47221 */ /* 0x000fe20000010100 */
[----:B------:R-:W-:Y:S01]  /*10c0*/  FMUL.FTZ R120, R238, R99 ;  /* 0x00000063ee787220 */ /* 0x000fe20000410000 */
[----:B------:R-:W-:Y:S01]  /*10d0*/  FADD.FTZ R85, R85, R170 ;  /* 0x000000aa55557221 */ /* 0x000fe20000010000 */
[----:B------:R-:W-:Y:S01]  /*10e0*/  FADD.FTZ R88, -R163, R113 ;  /* 0x00000071a3587221 */ /* 0x000fe20000010100 */
[----:B------:R-:W-:Y:S01]  /*10f0*/  FMUL.FTZ R121, R158, R112 ;  /* 0x000000709e797220 */ /* 0x000fe20000410000 */
[----:B------:R-:W-:Y:S01]  /*1100*/  FFMA.FTZ R84, R168, R170, R89 ;  /* 0x000000aaa8547223 */ /* 0x000fe20000010059 */
[----:B------:R-:W-:-:S02]  /*1110*/  HADD2.F32 R191, -RZ, R117.H0_H0 ;  /* 0x20000075ffbf7230 */ /* 0x000fc40000004100 */
[C---:B------:R-:W-:Y:S01]  /*1120*/  FADD.FTZ R165, -R163.reuse, R122 ;  /* 0x0000007aa3a57221 */ /* 0x040fe20000010100 */
[----:B------:R-:W-:Y:S01]  /*1130*/  FADD.FTZ R167, -R163, R123 ;  /* 0x0000007ba3a77221 */ /* 0x000fe20000010100 */
        /* <DEDUP_REMOVED lines=18> */
[----:B------:R-:W-:Y:S01]  /*1260*/  FMUL.FTZ R131, R158, R115 ;  /* 0x000000739e837220 */ /* 0x000fe20000410000 */
[----:B------:R-:W-:Y:S01]  /*1270*/  FFMA.FTZ R84, R127, R126, R84 ;  /* 0x0000007e7f547223 */ /* 0x000fe20000010054 */
[----:B------:R-:W-:Y:S02]  /*1280*/  HADD2.F32 R213, -RZ, R118.H1_H1 ;  /* 0x30000076ffd57230 */ /* 0x000fe40000004100 */
[----:B------:R-:W-:Y:S01]  /*1290*/  FMUL.FTZ R160, R234, R214 ;  /* 0x000000d6eaa07220 */ /* 0x000fe20000410000 */
[----:B------:R-:W-:Y:S01]  /*12a0*/  FADD.FTZ R85, R85, R130 ;  /* 0x0000008255557221 */ /* 0x000fe20000010000 */
[----:B------:R-:W-:Y:S01]  /*12b0*/  FMUL.FTZ R162, R158, R162 ;  /* 0x000000a29ea27220 */ /* 0x000fe20000410000 */
[----:B------:R-:W-:Y:S01]  /*12c0*/  FFMA.FTZ R89, R131, R130, R84 ;  /* 0x0000008283597223 */ /* 0x000fe20000010054 */
[----:B------:R-:W-:-:S02]  /*12d0*/  HADD2.F32 R184, -RZ, R119.H0_H0 ;  /* 0x20000077ffb87230 */ /* 0x000fc40000004100 */
[----:B------:R-:W-:Y:S01]  /*12e0*/  FMUL.FTZ R161, R233, R213 ;  /* 0x000000d5e9a17220 */ /* 0x000fe20000410000 */
[----:B------:R-:W-:Y:S01]  /*12f0*/  FADD.FTZ R84, R85, R160 ;  /* 0x000000a055547221 */ /* 0x000fe20000010000 */
[----:B------:R-:W-:Y:S01]  /*1300*/  FMUL.FTZ R164, R158, R164 ;  /* 0x000000a49ea47220 */ /* 0x000fe20000410000 */
[----:B------:R-:W-:Y:S01]  /*1310*/  FFMA.FTZ R89, R162, R160, R89 ;  /* 0x000000a0a2597223 */ /* 0x000fe20000010059 */
[----:B------:R-:W-:Y:S02]  /*1320*/  HADD2.F32 R185, -RZ, R119.H1_H1 ;  /* 0x30000077ffb97230 */ /* 0x000fe40000004100 */
        /* <DEDUP_REMOVED lines=33> */
[----:B------:R-:W-:Y:S01]  /*1540*/  FADD.FTZ R85, R85, R108 ;  /* 0x0000006c55557221 */ /* 0x000fe20000010000 */
[----:B------:R-:W-:Y:S01]  /*1550*/  FMUL.FTZ R110, R223, R211 ;  /* 0x000000d3df6e7220 */ /* 0x000fe20000410000 */
[----:B------:R-:W-:Y:S01]  /*1560*/  FMUL.FTZ R111, R158, R111 ;  /* 0x0000006f9e6f7220 */ /* 0x000fe20000410000 */
[----:B------:R-:W-:Y:S01]  /*1570*/  FFMA.FTZ R84, R109, R108, R84 ;  /* 0x0000006c6d547223 */ /* 0x000fe20000010054 */
[----:B------:R-:W-:Y:S02]  /*1580*/  HADD2.F32 R212, -RZ, R87.H1_H1 ;  /* 0x30000057ffd47230 */ /* 0x000fe40000004100 */
[----:B------:R-:W-:Y:S01]  /*1590*/  FADD.FTZ R85, R85, R110 ;  /* 0x0000006e55557221 */ /* 0x000fe20000010000 */
[----:B------:R-:W-:Y:S01]  /*15a0*/  FMUL.FTZ R112, R222, R210 ;  /* 0x000000d2de707220 */ /* 0x000fe20000410000 */
[C---:B------:R-:W-:Y:S01]  /*15b0*/  FMUL.FTZ R113, R158.reuse, R113 ;  /* 0x000000719e717220 */ /* 0x040fe20000410000 */
        /* <DEDUP_REMOVED lines=46> */
[----:B-1----:R-:W1:Y:S01]  /*18a0*/  @P0 LDC.64 R84, c[0x0][0x438] ;  /* 0x00010e00ff540b82 */ /* 0x002e620000000a00 */
[----:B0-----:R-:W-:-:S07]  /*18b0*/  @P0 IMAD.WIDE.U32 R86, R157, 0x20, R86 ;  /* 0x000000209d560825 */ /* 0x001fce00078e0056 */
[----:B------:R-:W0:Y:S01]  /*18c0*/  LDC.64 R114, c[0x0][0x3b0] ;  /* 0x0000ec00ff727b82 */ /* 0x000e220000000a00 */
[----:B------:R-:W5:Y:S04]  /*18d0*/  @P0 LDG.E.128 R68, desc[UR6][R86.64] ;  /* 0x0000000656440981 */ /* 0x000f68000c1e1d00 */
[----:B------:R3:W5:Y:S01]  /*18e0*/  @P0 LDG.E.128 R72, desc[UR6][R86.64+0x10] ;  /* 0x0000100656480981 */ /* 0x000762000c1e1d00 */
[----:B-1----:R-:W-:Y:S02]  /*18f0*/  @P0 IMAD.WIDE.U32 R84, R156, 0x20, R84 ;  /* 0x000000209c540825 */ /* 0x002fe400078e0054 */
[----:B---3--:R-:W1:Y:S03]  /*1900*/  @P0 LDC.64 R86, c[0x0][0x438] ;  /* 0x00010e00ff560b82 */ /* 0x008e660000000a00 */
[----:B------:R-:W5:Y:S04]  /*1910*/  @P0 LDG.E.128 R76, desc[UR6][R84.64] ;  /* 0x00000006544c0981 */ /* 0x000f68000c1e1d00 */
[----:B------:R3:W5:Y:S02]  /*1920*/  @P0 LDG.E.128 R80, desc[UR6][R84.64+0x10] ;  /* 0x0000100654500981 */ /* 0x000764000c1e1d00 */
[----:B---3--:R-:W3:Y:S02]  /*1930*/  @P1 LDC.64 R84, c[0x0][0x3e0] ;  /* 0x0000f800ff541b82 */ /* 0x008ee40000000a00 */
[----:B---3--:R-:W-:-:S05]  /*1940*/  @P1 IMAD.WIDE R84, R154, 0x2, R84 ;  /* 0x000000029a541825 */ /* 0x008fca00078e0254 */
[----:B------:R-:W3:Y:S01]  /*1950*/  @P1 LDG.E.U16 R186, desc[UR6][R84.64] ;  /* 0x0000000654ba1981 */ /* 0x000ee2000c1e1500 */
[----:B0-----:R-:W-:-:S04]  /*1960*/  IMAD.WIDE.U32 R128, R159, 0x8, R114 ;  /* 0x000000089f807825 */ /* 0x001fc800078e0072 */
[--C-:B------:R-:W-:Y:S02]  /*1970*/  IMAD.WIDE.U32 R124, R157, 0x8, R114.reuse ;  /* 0x000000089d7c7825 */ /* 0x100fe400078e0072 */
[----:B------:R-:W5:Y:S02]  /*1980*/  LDG.E.64 R128, desc[UR6][R128.64] ;  /* 0x0000000680807981 */ /* 0x000f64000c1e1b00 */
[--C-:B------:R-:W-:Y:S02]  /*1990*/  IMAD.WIDE.U32 R118, R156, 0x8, R114.reuse ;  /* 0x000000089c767825 */ /* 0x100fe400078e0072 */
[----:B------:R-:W5:Y:S02]  /*19a0*/  LDG.E.64 R124, desc[UR6][R124.64] ;  /* 0x000000067c7c7981 */ /* 0x000f64000c1e1b00 */
[----:B------:R-:W-:Y:S02]  /*19b0*/  IMAD.WIDE.U32 R114, R155, 0x8, R114 ;  /* 0x000000089b727825 */ /* 0x000fe400078e0072 */
[----:B------:R-:W5:Y:S02]  /*19c0*/  LDG.E.64 R118, desc[UR6][R118.64] ;  /* 0x0000000676767981 */ /* 0x000f64000c1e1b00 */
[----:B--2---:R-:W-:-:S02]  /*19d0*/  @P0 IMAD.WIDE.U32 R88, R159, 0x20, R88 ;  /* 0x000000209f580825 */ /* 0x004fc400078e0058 */
[----:B------:R-:W5:Y:S02]  /*19e0*/  LDG.E.64 R114, desc[UR6][R114.64] ;  /* 0x0000000672727981 */ /* 0x000f64000c1e1b00 */
[----:B-1----:R-:W-:Y:S02]  /*19f0*/  @P0 IMAD.WIDE.U32 R86, R155, 0x20, R86 ;  /* 0x000000209b560825 */ /* 0x002fe400078e0056 */
[----:B------:R-:W5:Y:S04]  /*1a00*/  @P0 LDG.E.128 R60, desc[UR6][R88.64] ;  /* 0x00000006583c0981 */ /* 0x000f68000c1e1d00 */
[----:B------:R0:W5:Y:S04]  /*1a10*/  @P0 LDG.E.128 R64, desc[UR6][R88.64+0x10] ;  /* 0x0000100658400981 */ /* 0x000168000c1e1d00 */
[----:B------:R-:W5:Y:S04]  /*1a20*/  @P0 LDG.E.128 R52, desc[UR6][R86.64] ;  /* 0x0000000656340981 */ /* 0x000f68000c1e1d00 */
[----:B------:R1:W5:Y:S01]  /*1a30*/  @P0 LDG.E.128 R56, desc[UR6][R86.64+0x10] ;  /* 0x0000100656380981 */ /* 0x000362000c1e1d00 */
[C---:B------:R-:W-:Y:S01]  /*1a40*/  @!P3 IADD3 R228, PT, PT, R227.reuse, 0x8000, RZ ;  /* 0x00008000e3e4b810 */ /* 0x040fe20007ffe0ff */
[----:B------:R-:W-:Y:S01]  /*1a50*/  BAR.SYNC.DEFER_BLOCKING 0x0 ;  /* 0x0000000000007b1d */ /* 0x000fe20000010000 */
[----:B0-----:R-:W-:-:S02]  /*1a60*/  IADD3 R88, PT, PT, R227, 0x8050, RZ ;  /* 0x00008050e3587810 */ /* 0x001fc40007ffe0ff */
        /* <DEDUP_REMOVED lines=9> */
[----:B-1----:R-:W0:Y:S04]  /*1b00*/  LDS.128 R84, [R228] ;  /* 0x00000000e4547984 */ /* 0x002e280000000c00 */
        /* <DEDUP_REMOVED lines=10> */
[----:B------:R-:W2:Y:S01]  /*1bb0*/  LDS.128 R92, [R218] ;  /* 0x00000000da5c7984 */ /* 0x000ea20000000c00 */
[----:B------:R-:W-:Y:S01]  /*1bc0*/  FFMA.FTZ R153, R0, R187, R153 ;  /* 0x000000bb00997223 */ /* 0x000fe20000010099 */
        /* <DEDUP_REMOVED lines=30> */
[----:B------:R-:W-:Y:S02]  /*1db0*/  HFMA2 R92, -RZ, RZ, 1.875, 0 ;  /* 0x3f800000ff5c7431 */ /* 0x000fe400000001ff */
        /* <DEDUP_REMOVED lines=36> */
[----:B------:R-:W-:Y:S01]  /*2000*/  FMUL.FTZ R94, R84, UR12 ;  /* 0x0000000c545e7c20 */ /* 0x000fe20008410000 */
[----:B------:R-:W-:Y:S01]  /*2010*/  FSEL R93, R93, RZ, !P5 ;  /* 0x000000ff5d5d7208 */ /* 0x000fe20006800000 */
[----:B---3--:R-:W-:Y:S01]  /*2020*/  @P1 HADD2.F32 R92, -RZ, R186.H0_H0 ;  /* 0x200000baff5c1230 */ /* 0x008fe20000004100 */
[----:B------:R-:W-:Y:S06]  /*2030*/  @!P0 BRA `(.L_x_9985) ;  /* 0x0000002000388947 */ /* 0x000fec0003800000 */
[----:B------:R-:W-:-:S04]  /*2040*/  UISETP.NE.U32.AND UP0, UPT, UR14, URZ, UPT ;  /* 0x000000ff0e00728c */ /* 0x000fc8000bf05070 */
[----:B------:R-:W-:-:S09]  /*2050*/  UISETP.NE.AND.EX UP0, UPT, UR15, URZ, UPT, UP0 ;  /* 0x000000ff0f00728c */ /* 0x000fd2000bf05300 */
[----:B------:R-:W-:Y:S05]  /*2060*/  BRA.U UP0, `(.L_x_9986) ;  /* 0x0000000100f87547 */ /* 0x000fea000b800000 */
[-CC-:B------:R-:W-:Y:S01]  /*2070*/  FFMA.FTZ R85, R204, R94.reuse, R93.reuse ;  /* 0x0000005ecc557223 */ /* 0x180fe2000001005d */
[-CC-:B------:R-:W-:Y:S01]  /*2080*/  FFMA.FTZ R197, R197, R94.reuse, R93.reuse ;  /* 0x0000005ec5c57223 */ /* 0x180fe2000001005d */
[----:B-----5:R-:W-:Y:S01]  /*2090*/  LOP3.LUT P2, RZ, R129, 0xff, RZ, 0xc0, !PT ;  /* 0x000000ff81ff7812 */ /* 0x020fe2000784c0ff */
[-C--:B------:R-:W-:Y:S01]  /*20a0*/  FFMA.FTZ R199, R199, R94.reuse, R93 ;  /* 0x0000005ec7c77223 */ /* 0x080fe2000001005d */
[----:B------:R-:W-:Y:S01]  /*20b0*/  FADD.FTZ R85, R202, -R85 ;  /* 0x80000055ca557221 */ /* 0x000fe20000010000 */
[----:B------:R-:W-:Y:S01]  /*20c0*/  FADD.FTZ R197, R196, -R197 ;  /* 0x800000c5c4c57221 */ /* 0x000fe20000010000 */
[-C--:B------:R-:W-:Y:S01]  /*20d0*/  FFMA.FTZ R201, R201, R94.reuse, R93 ;  /* 0x0000005ec9c97223 */ /* 0x080fe2000001005d */
[----:B------:R-:W-:Y:S01]  /*20e0*/  FADD.FTZ R199, R198, -R199 ;  /* 0x800000c7c6c77221 */ /* 0x000fe20000010000 */
[C---:B------:R-:W-:Y:S01]  /*20f0*/  FFMA.FTZ R85, R158.reuse, R85, R64 ;  /* 0x000000559e557223 */ /* 0x040fe20000010040 */
[----:B------:R-:W-:Y:S01]  /*2100*/  FFMA.FTZ R197, R158, R197, R61 ;  /* 0x000000c59ec57223 */ /* 0x000fe2000001003d */
[-CC-:B------:R-:W-:Y:S01]  /*2110*/  FFMA.FTZ R206, R206, R94.reuse, R93.reuse ;  /* 0x0000005ecece7223 */ /* 0x180fe2000001005d */
[--C-:B------:R-:W-:Y:S01]  /*2120*/  FFMA.FTZ R208, R208, R94, R93.reuse ;  /* 0x0000005ed0d07223 */ /* 0x100fe2000001005d */
[----:B------:R-:W-:Y:S01]  /*2130*/  FMUL.FTZ R85, R85, R92 ;  /* 0x0000005c55557220 */ /* 0x000fe20000410000 */
[----:B------:R-:W-:Y:S01]  /*2140*/  FFMA.FTZ R0, R0, R94, R93 ;  /* 0x0000005e00007223 */ /* 0x000fe2000001005d */
[----:B------:R-:W-:Y:S01]  /*2150*/  FMUL.FTZ R197, R197, R92 ;  /* 0x0000005cc5c57220 */ /* 0x000fe20000410000 */
[----:B------:R-:W-:Y:S01]  /*2160*/  FFMA.FTZ R199, R158, R199, R62 ;  /* 0x000000c79ec77223 */ /* 0x000fe2000001003e */
[----:B------:R-:W-:Y:S01]  /*2170*/  FMUL.FTZ R84, R85, UR4 ;  /* 0x0000000455547c20 */ /* 0x000fe20008410000 */
[----:B------:R-:W-:Y:S01]  /*2180*/  FADD.FTZ R201, R200, -R201 ;  /* 0x800000c9c8c97221 */ /* 0x000fe20000010000 */
[----:B------:R-:W-:Y:S01]  /*2190*/  FADD.FTZ R206, R203, -R206 ;  /* 0x800000cecbce7221 */ /* 0x000fe20000010000 */
[----:B------:R-:W-:Y:S01]  /*21a0*/  FADD.FTZ R205, R205, -R208 ;  /* 0x800000d0cdcd7221 */ /* 0x000fe20000010000 */
[----:B------:R-:W-:Y:S01]  /*21b0*/  FADD.FTZ R193, R193, -R0 ;  /* 0x80000000c1c17221 */ /* 0x000fe20000010000 */
[----:B------:R-:W-:Y:S01]  /*21c0*/  FSEL R86, R84, RZ, P2 ;  /* 0x000000ff54567208 */ /* 0x000fe20001000000 */
[----:B------:R-:W-:Y:S01]  /*21d0*/  FFMA.FTZ R84, R209, R94, R93 ;  /* 0x0000005ed1547223 */ /* 0x000fe2000001005d */
[----:B------:R-:W-:Y:S01]  /*21e0*/  FMUL.FTZ R197, R197, UR4 ;  /* 0x00000004c5c57c20 */ /* 0x000fe20008410000 */
[----:B------:R-:W-:Y:S01]  /*21f0*/  LOP3.LUT P0, RZ, R128, 0xff00, RZ, 0xc0, !PT ;  /* 0x0000ff0080ff7812 */ /* 0x000fe2000780c0ff */
[----:B------:R-:W-:Y:S01]  /*2200*/  FMUL.FTZ R199, R199, R92 ;  /* 0x0000005cc7c77220 */ /* 0x000fe20000410000 */
[----:B------:R-:W-:Y:S01]  /*2210*/  FADD.FTZ R84, R207, -R84 ;  /* 0x80000054cf547221 */ /* 0x000fe20000010000 */
[C---:B------:R-:W-:Y:S01]  /*2220*/  FFMA.FTZ R201, R158.reuse, R201, R63 ;  /* 0x000000c99ec97223 */ /* 0x040fe2000001003f */
[C---:B------:R-:W-:Y:S01]  /*2230*/  FFMA.FTZ R87, R158.reuse, R206, R65 ;  /* 0x000000ce9e577223 */ /* 0x040fe20000010041 */
[C---:B------:R-:W-:Y:S01]  /*2240*/  FFMA.FTZ R205, R158.reuse, R205, R66 ;  /* 0x000000cd9ecd7223 */ /* 0x040fe20000010042 */
[C---:B------:R-:W-:Y:S01]  /*2250*/  FFMA.FTZ R89, R158.reuse, R84, R67 ;  /* 0x000000549e597223 */ /* 0x040fe20000010043 */
[----:B------:R-:W-:Y:S01]  /*2260*/  FFMA.FTZ R193, R158, R193, R60 ;  /* 0x000000c19ec17223 */ /* 0x000fe2000001003c */
[----:B------:R-:W-:Y:S01]  /*2270*/  FMUL.FTZ R199, R199, UR4 ;  /* 0x00000004c7c77c20 */ /* 0x000fe20008410000 */
[----:B------:R-:W-:Y:S01]  /*2280*/  FSEL R197, R197, RZ, P0 ;  /* 0x000000ffc5c57208 */ /* 0x000fe20000000000 */
[-C--:B------:R-:W-:Y:S01]  /*2290*/  FMUL.FTZ R89, R89, R92.reuse ;  /* 0x0000005c59597220 */ /* 0x080fe20000410000 */
[C---:B------:R-:W-:Y:S01]  /*22a0*/  LOP3.LUT P6, RZ, R128.reuse, 0xff0000, RZ, 0xc0, !PT ;  /* 0x00ff000080ff7812 */ /* 0x040fe200078cc0ff */
[-C--:B------:R-:W-:Y:S01]  /*22b0*/  FMUL.FTZ R201, R201, R92.reuse ;  /* 0x0000005cc9c97220 */ /* 0x080fe20000410000 */
[C---:B------:R-:W-:Y:S01]  /*22c0*/  ISETP.GE.U32.AND P0, PT, R128.reuse, RZ, PT ;  /* 0x000000ff8000720c */ /* 0x040fe20003f06070 */
[-C--:B------:R-:W-:Y:S01]  /*22d0*/  FMUL.FTZ R205, R205, R92.reuse ;  /* 0x0000005ccdcd7220 */ /* 0x080fe20000410000 */
[-C--:B------:R-:W-:Y:S01]  /*22e0*/  FMUL.FTZ R87, R87, R92.reuse ;  /* 0x0000005c57577220 */ /* 0x080fe20000410000 */
[----:B------:R-:W-:Y:S01]  /*22f0*/  FMUL.FTZ R193, R193, R92 ;  /* 0x0000005cc1c17220 */ /* 0x000fe20000410000 */
[----:B------:R-:W-:Y:S01]  /*2300*/  FMUL.FTZ R89, R89, UR4 ;  /* 0x0000000459597c20 */ /* 0x000fe20008410000 */
[----:B------:R-:W-:Y:S01]  /*2310*/  FSEL R85, R199, RZ, P6 ;  /* 0x000000ffc7557208 */ /* 0x000fe20003000000 */
[----:B------:R-:W-:Y:S01]  /*2320*/  FMUL.FTZ R205, R205, UR4 ;  /* 0x00000004cdcd7c20 */ /* 0x000fe20008410000 */
[----:B------:R-:W-:Y:S01]  /*2330*/  ISETP.GE.U32.AND.EX P0, PT, R129, 0x1000000, PT, P0 ;  /* 0x010000008100780c */ /* 0x000fe20003f06100 */
[----:B------:R-:W-:Y:S01]  /*2340*/  FMUL.FTZ R87, R87, UR4 ;  /* 0x0000000457577c20 */ /* 0x000fe20008410000 */
[----:B------:R-:W-:Y:S01]  /*2350*/  FMUL.FTZ R201, R201, UR4 ;  /* 0x00000004c9c97c20 */ /* 0x000fe20008410000 */
[----:B------:R-:W-:Y:S01]  /*2360*/  FMUL.FTZ R193, R193, UR4 ;  /* 0x00000004c1c17c20 */ /* 0x000fe20008410000 */
[----:B------:R-:W-:-:S02]  /*2370*/  LOP3.LUT P4, RZ, R128, 0xff000000, RZ, 0xc0, !PT ;  /* 0xff00000080ff7812 */ /* 0x000fc4000788c0ff */
[C---:B------:R-:W-:Y:S02]  /*2380*/  LOP3.LUT P5, RZ, R129.reuse, 0xff00, RZ, 0xc0, !PT ;  /* 0x0000ff0081ff7812 */ /* 0x040fe400078ac0ff */
[----:B------:R-:W-:Y:S02]  /*2390*/  LOP3.LUT P6, RZ, R129, 0xff0000, RZ, 0xc0, !PT ;  /* 0x00ff000081ff7812 */ /* 0x000fe400078cc0ff */
[----:B------:R-:W-:Y:S02]  /*23a0*/  LOP3.LUT P2, RZ, R128, 0xff, RZ, 0xc0, !PT ;  /* 0x000000ff80ff7812 */ /* 0x000fe4000784c0ff */
[----:B------:R-:W-:Y:S02]  /*23b0*/  FSEL R88, R89, RZ, P0 ;  /* 0x000000ff59587208 */ /* 0x000fe40000000000 */
        /* <DEDUP_REMOVED lines=9> */
.L_x_9986:
[-CC-:B------:R-:W-:Y:S01]  /*2450*/  FFMA.FTZ R45, R204, R94.reuse, R93.reuse ;  /* 0x0000005ecc2d7223 */ /* 0x180fe2000001005d */
[-CC-:B------:R-:W-:Y:S01]  /*2460*/  FFMA.FTZ R208, R208, R94.reuse, R93.reuse ;  /* 0x0000005ed0d07223 */ /* 0x180fe2000001005d */
[-C--:B------:R-:W-:Y:S01]  /*2470*/  FFMA.FTZ R44, R209, R94.reuse, R93 ;  /* 0x0000005ed12c7223 */ /* 0x080fe2000001005d */
[----:B-----5:R-:W-:Y:S01]  /*2480*/  ISETP.GE.U32.AND P0, PT, R128, RZ, PT ;  /* 0x000000ff8000720c */ /* 0x020fe20003f06070 */
[----:B------:R-:W-:Y:S01]  /*2490*/  FADD.FTZ R45, R202, -R45 ;  /* 0x8000002dca2d7221 */ /* 0x000fe20000010000 */
[----:B------:R-:W-:Y:S01]  /*24a0*/  FADD.FTZ R205, R205, -R208 ;  /* 0x800000d0cdcd7221 */ /* 0x000fe20000010000 */
[----:B------:R-:W-:Y:S01]  /*24b0*/  FADD.FTZ R44, R207, -R44 ;  /* 0x8000002ccf2c7221 */ /* 0x000fe20000010000 */
[----:B------:R-:W-:Y:S01]  /*24c0*/  FFMA.FTZ R197, R197, R94, R93 ;  /* 0x0000005ec5c57223 */ /* 0x000fe2000001005d */
[C---:B------:R-:W-:Y:S01]  /*24d0*/  FFMA.FTZ R48, R158.reuse, R45, R64 ;  /* 0x0000002d9e307223 */ /* 0x040fe20000010040 */
[C---:B------:R-:W-:Y:S01]  /*24e0*/  FFMA.FTZ R50, R158.reuse, R205, R66 ;  /* 0x000000cd9e327223 */ /* 0x040fe20000010042 */
[----:B------:R-:W-:Y:S01]  /*24f0*/  FFMA.FTZ R51, R158, R44, R67 ;  /* 0x0000002c9e337223 */ /* 0x000fe20000010043 */
[--C-:B------:R-:W-:Y:S01]  /*2500*/  FFMA.FTZ R199, R199, R94, R93.reuse ;  /* 0x0000005ec7c77223 */ /* 0x100fe2000001005d */
[-C--:B------:R-:W-:Y:S01]  /*2510*/  FMUL.FTZ R44, R48, R92.reuse ;  /* 0x0000005c302c7220 */ /* 0x080fe20000410000 */
[-C--:B------:R-:W-:Y:S01]  /*2520*/  FMUL.FTZ R45, R50, R92.reuse ;  /* 0x0000005c322d7220 */ /* 0x080fe20000410000 */
[----:B------:R-:W-:Y:S01]  /*2530*/  FMUL.FTZ R46, R51, R92 ;  /* 0x0000005c332e7220 */ /* 0x000fe20000410000 */
[-CC-:B------:R-:W-:Y:S01]  /*2540*/  FFMA.FTZ R206, R206, R94.reuse, R93.reuse ;  /* 0x0000005ecece7223 */ /* 0x180fe2000001005d */
[-CC-:B------:R-:W-:Y:S01]  /*2550*/  FFMA.FTZ R201, R201, R94.reuse, R93.reuse ;  /* 0x0000005ec9c97223 */ /* 0x180fe2000001005d */
[----:B------:R-:W-:Y:S01]  /*2560*/  FFMA.FTZ R0, R0, R94, R93 ;  /* 0x0000005e00007223 */ /* 0x000fe2000001005d */
[----:B------:R-:W-:Y:S01]  /*2570*/  FMUL.FTZ R45, R45, UR4 ;  /* 0x000000042d2d7c20 */ /* 0x000fe20008410000 */
[----:B------:R-:W-:Y:S01]  /*2580*/  FMUL.FTZ R46, R46, UR4 ;  /* 0x000000042e2e7c20 */ /* 0x000fe20008410000 */
[----:B------:R-:W-:Y:S01]  /*2590*/  FMUL.FTZ R44, R44, UR4 ;  /* 0x000000042c2c7c20 */ /* 0x000fe20008410000 */
[C---:B------:R-:W-:Y:S01]  /*25a0*/  LOP3.LUT P5, RZ, R129.reuse, 0xff, RZ, 0xc0, !PT ;  /* 0x000000ff81ff7812 */ /* 0x040fe200078ac0ff */
[----:B------:R-:W-:Y:S01]  /*25b0*/  FADD.FTZ R197, R196, -R197 ;  /* 0x800000c5c4c57221 */ /* 0x000fe20000010000 */
[C---:B------:R-:W-:Y:S01]  /*25c0*/  LOP3.LUT P6, RZ, R129.reuse, 0xff0000, RZ, 0xc0, !PT ;  /* 0x00ff000081ff7812 */ /* 0x040fe200078cc0ff */
[----:B------:R-:W-:Y:S01]  /*25d0*/  FADD.FTZ R199, R198, -R199 ;  /* 0x800000c7c6c77221 */ /* 0x000fe20000010000 */
[----:B------:R-:W-:Y:S01]  /*25e0*/  ISETP.GE.U32.AND.EX P0, PT, R129, 0x1000000, PT, P0 ;  /* 0x010000008100780c */ /* 0x000fe20003f06100 */
[----:B------:R-:W-:Y:S01]  /*25f0*/  FADD.FTZ R206, R203, -R206 ;  /* 0x800000cecbce7221 */ /* 0x000fe20000010000 */
[----:B------:R-:W-:Y:S01]  /*2600*/  FADD.FTZ R200, R200, -R201 ;  /* 0x800000c9c8c87221 */ /* 0x000fe20000010000 */
[----:B------:R-:W-:Y:S01]  /*2610*/  FADD.FTZ R193, R193, -R0 ;  /* 0x80000000c1c17221 */ /* 0x000fe20000010000 */
[----:B------:R-:W-:Y:S01]  /*2620*/  FSEL R95, R45, RZ, P6 ;  /* 0x000000ff2d5f7208 */ /* 0x000fe20003000000 */
[----:B------:R-:W-:Y:S01]  /*2630*/  FFMA.FTZ R45, R158, R197, R61 ;  /* 0x000000c59e2d7223 */ /* 0x000fe2000001003d */
[----:B------:R-:W-:Y:S01]  /*2640*/  FSEL R96, R46, RZ, P0 ;  /* 0x000000ff2e607208 */ /* 0x000fe20000000000 */
[----:B------:R-:W-:Y:S01]  /*2650*/  FFMA.FTZ R49, R158, R206, R65 ;  /* 0x000000ce9e317223 */ /* 0x000fe20000010041 */
[----:B------:R-:W-:Y:S01]  /*2660*/  FSEL R90, R44, RZ, P5 ;  /* 0x000000ff2c5a7208 */ /* 0x000fe20002800000 */
        /* <DEDUP_REMOVED lines=23> */
[----:B------:R-:W-:Y:S02]  /*27e0*/  F2FP.F16.F32.PACK_AB R87, R96, R95 ;  /* 0x0000005f6057723e */ /* 0x000fe400000000ff */
[----:B------:R-:W-:Y:S02]  /*27f0*/  F2FP.F16.F32.PACK_AB R86, R91, R90 ;  /* 0x0000005a5b56723e */ /* 0x000fe400000000ff */
[----:B------:R-:W-:-:S02]  /*2800*/  F2FP.F16.F32.PACK_AB R85, R88, R85 ;  /* 0x000000555855723e */ /* 0x000fc400000000ff */
[----:B------:R-:W-:-:S07]  /*2810*/  F2FP.F16.F32.PACK_AB R84, R89, R0 ;  /* 0x000000005954723e */ /* 0x000fce00000000ff */
.L_x_9987:
        /* <DEDUP_REMOVED lines=18> */
[C---:B------:R-:W-:Y:S01]  /*2940*/  FFMA.FTZ R50, R158.reuse, R169, R74 ;  /* 0x000000a99e327223 */ /* 0x040fe2000001004a */
[C---:B------:R-:W-:Y:S01]  /*2950*/  FFMA.FTZ R51, R158.reuse, R170, R75 ;  /* 0x000000aa9e337223 */ /* 0x040fe2000001004b */
[----:B------:R-:W-:Y:S01]  /*2960*/  FFMA.FTZ R48, R158, R175, R72 ;  /* 0x000000af9e307223 */ /* 0x000fe20000010048 */
[----:B------:R-:W-:Y:S01]  /*2970*/  ISETP.GE.U32.AND P2, PT, R124, RZ, PT ;  /* 0x000000ff7c00720c */ /* 0x000fe20003f46070 */
[-C--:B------:R-:W-:Y:S01]  /*2980*/  FMUL.FTZ R44, R50, R92.reuse ;  /* 0x0000005c322c7220 */ /* 0x080fe20000410000 */
[----:B------:R-:W-:Y:S01]  /*2990*/  FMUL.FTZ R45, R51, R92 ;  /* 0x0000005c332d7220 */ /* 0x000fe20000410000 */
[-CC-:B------:R-:W-:Y:S01]  /*29a0*/  FFMA.FTZ R180, R180, R94.reuse, R93.reuse ;  /* 0x0000005eb4b47223 */ /* 0x180fe2000001005d */
[-CC-:B------:R-:W-:Y:S01]  /*29b0*/  FFMA.FTZ R178, R178, R94.reuse, R93.reuse ;  /* 0x0000005eb2b27223 */ /* 0x180fe2000001005d */
[-CC-:B------:R-:W-:Y:S01]  /*29c0*/  FFMA.FTZ R176, R176, R94.reuse, R93.reuse ;  /* 0x0000005eb0b07223 */ /* 0x180fe2000001005d */
[----:B------:R-:W-:Y:S01]  /*29d0*/  FFMA.FTZ R182, R182, R94, R93 ;  /* 0x0000005eb6b67223 */ /* 0x000fe2000001005d */
[----:B------:R-:W-:Y:S01]  /*29e0*/  FMUL.FTZ R0, R48, R92 ;  /* 0x0000005c30007220 */ /* 0x000fe20000410000 */
[----:B------:R-:W-:Y:S01]  /*29f0*/  FMUL.FTZ R44, R44, UR4 ;  /* 0x000000042c2c7c20 */ /* 0x000fe20008410000 */
[----:B------:R-:W-:Y:S01]  /*2a00*/  FMUL.FTZ R45, R45, UR4 ;  /* 0x000000042d2d7c20 */ /* 0x000fe20008410000 */
[C---:B------:R-:W-:Y:S01]  /*2a10*/  LOP3.LUT P6, RZ, R125.reuse, 0xff0000, RZ, 0xc0, !PT ;  /* 0x00ff00007dff7812 */ /* 0x040fe200078cc0ff */
[----:B------:R-:W-:Y:S01]  /*2a20*/  FFMA.FTZ R49, R158, R174, R73 ;  /* 0x000000ae9e317223 */ /* 0x000fe20000010049 */
[----:B------:R-:W-:Y:S01]  /*2a30*/  ISETP.GE.U32.AND.EX P2, PT, R125, 0x1000000, PT, P2 ;  /* 0x010000007d00780c */ /* 0x000fe20003f46120 */
[----:B------:R-:W-:Y:S01]  /*2a40*/  FADD.FTZ R180, R181, -R180 ;  /* 0x800000b4b5b47221 */ /* 0x000fe20000010000 */
        /* <DEDUP_REMOVED lines=8> */
[----:B------:R-:W-:Y:S01]  /*2ad0*/  FSEL R98, R45, RZ, P2 ;  /* 0x000000ff2d627208 */ /* 0x000fe20001000000 */
        /* <DEDUP_REMOVED lines=28> */
.L_x_9988:
[-CC-:B------:R-:W-:Y:S01]  /*2ca0*/  FFMA.FTZ R0, R173, R94.reuse, R93.reuse ;  /* 0x0000005ead007223 */ /* 0x180fe2000001005d */
[-CC-:B------:R-:W-:Y:S01]  /*2cb0*/  FFMA.FTZ R180, R180, R94.reuse, R93.reuse ;  /* 0x0000005eb4b47223 */ /* 0x180fe2000001005d */
[-CC-:B0-----:R-:W-:Y:S01]  /*2cc0*/  FFMA.FTZ R85, R168, R94.reuse, R93.reuse ;  /* 0x0000005ea8557223 */ /* 0x181fe2000001005d */
[-CC-:B------:R-:W-:Y:S01]  /*2cd0*/  FFMA.FTZ R178, R178, R94.reuse, R93.reuse ;  /* 0x0000005eb2b27223 */ /* 0x180fe2000001005d */
        /* <DEDUP_REMOVED lines=57> */
.L_x_9989:
        /* <DEDUP_REMOVED lines=30> */
[C---:B------:R-:W-:Y:S01]  /*3250*/  ISETP.GE.U32.AND.EX P2, PT, R119.reuse, 0x1000000, PT, P2 ;  /* 0x010000007700780c */ /* 0x040fe20003f46120 */
        /* <DEDUP_REMOVED lines=38> */
.L_x_9990:
[-CC-:B------:R-:W-:Y:S01]  /*34c0*/  FFMA.FTZ R123, R123, R94.reuse, R93.reuse ;  /* 0x0000005e7b7b7223 */ /* 0x180fe2000001005d */
[-CC-:B0-----:R-:W-:Y:S01]  /*34d0*/  FFMA.FTZ R85, R162, R94.reuse, R93.reuse ;  /* 0x0000005ea2557223 */ /* 0x181fe2000001005d */
[-CC-:B------:R-:W-:Y:S01]  /*34e0*/  FFMA.FTZ R127, R127, R94.reuse, R93.reuse ;  /* 0x0000005e7f7f7223 */ /* 0x180fe2000001005d */
[-C--:B------:R-:W-:Y:S01]  /*34f0*/  FFMA.FTZ R0, R165, R94.reuse, R93 ;  /* 0x0000005ea5007223 */ /* 0x080fe2000001005d */
[----:B------:R-:W-:Y:S01]  /*3500*/  FADD.FTZ R123, R122, -R123 ;  /* 0x8000007b7a7b7221 */ /* 0x000fe20000010000 */
[----:B------:R-:W-:Y:S01]  /*3510*/  FADD.FTZ R85, R160, -R85 ;  /* 0x80000055a0557221 */ /* 0x000fe20000010000 */
[----:B------:R-:W-:Y:S01]  /*3520*/  FADD.FTZ R127, R126, -R127 ;  /* 0x8000007f7e7f7221 */ /* 0x000fe20000010000 */
[-C--:B------:R-:W-:Y:S01]  /*3530*/  FFMA.FTZ R167, R167, R94.reuse, R93 ;  /* 0x0000005ea7a77223 */ /* 0x080fe2000001005d */
[C---:B------:R-:W-:Y:S01]  /*3540*/  FFMA.FTZ R123, R158.reuse, R123, R77 ;  /* 0x0000007b9e7b7223 */ /* 0x040fe2000001004d */
[----:B------:R-:W-:Y:S01]  /*3550*/  FFMA.FTZ R85, R158, R85, R80 ;  /* 0x000000559e557223 */ /* 0x000fe20000010050 */
[----:B------:R-:W-:Y:S01]  /*3560*/  FADD.FTZ R163, R163, -R0 ;  /* 0x80000000a3a37221 */ /* 0x000fe20000010000 */
[-CC-:B------:R-:W-:Y:S01]  /*3570*/  FFMA.FTZ R131, R131, R94.reuse, R93.reuse ;  /* 0x0000005e83837223 */ /* 0x180fe2000001005d */
[-CC-:B------:R-:W-:Y:S01]  /*3580*/  FFMA.FTZ R164, R164, R94.reuse, R93.reuse ;  /* 0x0000005ea4a47223 */ /* 0x180fe2000001005d */
[----:B------:R-:W-:Y:S01]  /*3590*/  FFMA.FTZ R121, R121, R94, R93 ;  /* 0x0000005e79797223 */ /* 0x000fe2000001005d */
[-C--:B------:R-:W-:Y:S01]  /*35a0*/  FMUL.FTZ R123, R123, R92.reuse ;  /* 0x0000005c7b7b7220 */ /* 0x080fe20000410000 */
[-C--:B------:R-:W-:Y:S01]  /*35b0*/  FMUL.FTZ R85, R85, R92.reuse ;  /* 0x0000005c55557220 */ /* 0x080fe20000410000 */
[----:B------:R-:W-:Y:S01]  /*35c0*/  FADD.FTZ R166, R166, -R167 ;  /* 0x800000a7a6a67221 */ /* 0x000fe20000010000 */
[C---:B------:R-:W-:Y:S01]  /*35d0*/  FFMA.FTZ R127, R158.reuse, R127, R78 ;  /* 0x0000007f9e7f7223 */ /* 0x040fe2000001004e */
[----:B------:R-:W-:Y:S01]  /*35e0*/  FFMA.FTZ R163, R158, R163, R82 ;  /* 0x000000a39ea37223 */ /* 0x000fe20000010052 */
[----:B------:R-:W-:Y:S01]  /*35f0*/  FADD.FTZ R131, R130, -R131 ;  /* 0x8000008382837221 */ /* 0x000fe20000010000 */
[----:B------:R-:W-:Y:S01]  /*3600*/  FADD.FTZ R164, R161, -R164 ;  /* 0x800000a4a1a47221 */ /* 0x000fe20000010000 */
[----:B------:R-:W-:Y:S01]  /*3610*/  FADD.FTZ R121, R120, -R121 ;  /* 0x8000007978797221 */ /* 0x000fe20000010000 */
[----:B------:R-:W-:Y:S01]  /*3620*/  FMUL.FTZ R123, R123, UR4 ;  /* 0x000000047b7b7c20 */ /* 0x000fe20008410000 */
[----:B------:R-:W-:Y:S01]  /*3630*/  FMUL.FTZ R0, R85, UR4 ;  /* 0x0000000455007c20 */ /* 0x000fe20008410000 */
[----:B------:R-:W-:Y:S01]  /*3640*/  LOP3.LUT P2, RZ, R118, 0xff00, RZ, 0xc0, !PT ;  /* 0x0000ff0076ff7812 */ /* 0x000fe2000784c0ff */
[----:B------:R-:W-:Y:S01]  /*3650*/  FMUL.FTZ R127, R127, R92 ;  /* 0x0000005c7f7f7220 */ /* 0x000fe20000410000 */
[----:B------:R-:W-:Y:S01]  /*3660*/  LOP3.LUT P6, RZ, R119, 0xff, RZ, 0xc0, !PT ;  /* 0x000000ff77ff7812 */ /* 0x000fe200078cc0ff */
[C---:B------:R-:W-:Y:S01]  /*3670*/  FFMA.FTZ R89, R158.reuse, R166, R83 ;  /* 0x000000a69e597223 */ /* 0x040fe20000010053 */
[----:B------:R-:W-:Y:S01]  /*3680*/  FMUL.FTZ R163, R163, R92 ;  /* 0x0000005ca3a37220 */ /* 0x000fe20000410000 */
[C---:B------:R-:W-:Y:S01]  /*3690*/  FFMA.FTZ R131, R158.reuse, R131, R79 ;  /* 0x000000839e837223 */ /* 0x040fe2000001004f */
[C---:B------:R-:W-:Y:S01]  /*36a0*/  FFMA.FTZ R87, R158.reuse, R164, R81 ;  /* 0x000000a49e577223 */ /* 0x040fe20000010051 */
[----:B------:R-:W-:Y:S01]  /*36b0*/  FFMA.FTZ R121, R158, R121, R76 ;  /* 0x000000799e797223 */ /* 0x000fe2000001004c */
[----:B------:R-:W-:Y:S01]  /*36c0*/  FMUL.FTZ R127, R127, UR4 ;  /* 0x000000047f7f7c20 */ /* 0x000fe20008410000 */
[----:B------:R-:W-:Y:S01]  /*36d0*/  FSEL R123, R123, RZ, P2 ;  /* 0x000000ff7b7b7208 */ /* 0x000fe20001000000 */
[-C--:B------:R-:W-:Y:S01]  /*36e0*/  FMUL.FTZ R89, R89, R92.reuse ;  /* 0x0000005c59597220 */ /* 0x080fe20000410000 */
[----:B------:R-:W-:Y:S01]  /*36f0*/  FSEL R86, R0, RZ, P6 ;  /* 0x000000ff00567208 */ /* 0x000fe20003000000 */
        /* <DEDUP_REMOVED lines=25> */
.L_x_9991:
        /* <DEDUP_REMOVED lines=15> */
[C---:B0-----:R-:W-:Y:S01]  /*3980*/  FFMA.FTZ R48, R158.reuse, R109, R56 ;  /* 0x0000006d9e307223 */ /* 0x041fe20000010038 */
[C---:B------:R-:W-:Y:S01]  /*3990*/  FFMA.FTZ R49, R158.reuse, R110, R57 ;  /* 0x0000006e9e317223 */ /* 0x040fe20000010039 */
[----:B------:R-:W-:Y:S01]  /*39a0*/  FFMA.FTZ R46, R158, R105, R54 ;  /* 0x000000699e2e7223 */ /* 0x000fe20000010036 */
[--C-:B------:R-:W-:Y:S01]  /*39b0*/  FFMA.FTZ R113, R113, R94, R93.reuse ;  /* 0x0000005e71717223 */ /* 0x100fe2000001005d */
[----:B------:R-:W-:Y:S01]  /*39c0*/  FMUL.FTZ R84, R48, R92 ;  /* 0x0000005c30547220 */ /* 0x000fe20000410000 */
[-C--:B------:R-:W-:Y:S01]  /*39d0*/  FFMA.FTZ R117, R117, R94.reuse, R93 ;  /* 0x0000005e75757223 */ /* 0x080fe2000001005d */
        /* <DEDUP_REMOVED lines=48> */
.L_x_9992:
[-CC-:B------:R-:W-:Y:S01]  /*3ce0*/  FFMA.FTZ R103, R103, R94.reuse, R93.reuse ;  /* 0x0000005e67677223 */ /* 0x180fe2000001005d */
[-CC-:B------:R-:W-:Y:S01]  /*3cf0*/  FFMA.FTZ R109, R109, R94.reuse, R93.reuse ;  /* 0x0000005e6d6d7223 */ /* 0x180fe2000001005d */
[-CC-:B------:R-:W-:Y:S01]  /*3d00*/  FFMA.FTZ R105, R105, R94.reuse, R93.reuse ;  /* 0x0000005e69697223 */ /* 0x180fe2000001005d */
[-C--:B------:R-:W-:Y:S01]  /*3d10*/  FFMA.FTZ R113, R113, R94.reuse, R93 ;  /* 0x0000005e71717223 */ /* 0x080fe2000001005d */
[----:B------:R-:W-:Y:S01]  /*3d20*/  FADD.FTZ R103, R102, -R103 ;  /* 0x8000006766677221 */ /* 0x000fe20000010000 */
[----:B------:R-:W-:Y:S01]  /*3d30*/  FADD.FTZ R109, R108, -R109 ;  /* 0x8000006d6c6d7221 */ /* 0x000fe20000010000 */
[-CC-:B------:R-:W-:Y:S01]  /*3d40*/  FFMA.FTZ R107, R107, R94.reuse, R93.reuse ;  /* 0x0000005e6b6b7223 */ /* 0x180fe2000001005d */
[-C--:B------:R-:W-:Y:S01]  /*3d50*/  FFMA.FTZ R111, R111, R94.reuse, R93 ;  /* 0x0000005e6f6f7223 */ /* 0x080fe2000001005d */
[C---:B------:R-:W-:Y:S01]  /*3d60*/  FFMA.FTZ R103, R158.reuse, R103, R53 ;  /* 0x000000679e677223 */ /* 0x040fe20000010035 */
[----:B------:R-:W-:Y:S01]  /*3d70*/  FFMA.FTZ R109, R158, R109, R56 ;  /* 0x0000006d9e6d7223 */ /* 0x000fe20000010038 */
[-C--:B------:R-:W-:Y:S01]  /*3d80*/  FFMA.FTZ R117, R117, R94.reuse, R93 ;  /* 0x0000005e75757223 */ /* 0x080fe2000001005d */
[----:B------:R-:W-:Y:S01]  /*3d90*/  FADD.FTZ R105, R104, -R105 ;  /* 0x8000006968697221 */ /* 0x000fe20000010000 */
[----:B------:R-:W-:Y:S01]  /*3da0*/  FADD.FTZ R113, R112, -R113 ;  /* 0x8000007170717221 */ /* 0x000fe20000010000 */
[----:B------:R-:W-:Y:S01]  /*3db0*/  FFMA.FTZ R93, R101, R94, R93 ;  /* 0x0000005e655d7223 */ /* 0x000fe2000001005d */
[-C--:B------:R-:W-:Y:S01]  /*3dc0*/  FMUL.FTZ R103, R103, R92.reuse ;  /* 0x0000005c67677220 */ /* 0x080fe20000410000 */
[----:B------:R-:W-:Y:S01]  /*3dd0*/  FMUL.FTZ R109, R109, R92 ;  /* 0x0000005c6d6d7220 */ /* 0x000fe20000410000 */
        /* <DEDUP_REMOVED lines=8> */
[----:B0-----:R-:W-:Y:S01]  /*3e60*/  FFMA.FTZ R89, R158, R116, R59 ;  /* 0x000000749e597223 */ /* 0x001fe2000001003b */
[-C--:B------:R-:W-:Y:S01]  /*3e70*/  FMUL.FTZ R105, R105, R92.reuse ;  /* 0x0000005c69697220 */ /* 0x080fe20000410000 */
[----:B------:R-:W-:Y:S01]  /*3e80*/  FMUL.FTZ R113, R113, R92 ;  /* 0x0000005c71717220 */ /* 0x000fe20000410000 */
[----:B------:R-:W-:Y:S01]  /*3e90*/  LOP3.LUT P2, RZ, R114, 0xff00, RZ, 0xc0, !PT ;  /* 0x0000ff0072ff7812 */ /* 0x000fe2000784c0ff */
[C---:B------:R-:W-:Y:S01]  /*3ea0*/  FFMA.FTZ R85, R158.reuse, R106, R55 ;  /* 0x0000006a9e557223 */ /* 0x040fe20000010037 */
[----:B------:R-:W-:Y:S01]  /*3eb0*/  LOP3.LUT P6, RZ, R115, 0xff, RZ, 0xc0, !PT ;  /* 0x000000ff73ff7812 */ /* 0x000fe200078cc0ff */
[C---:B------:R-:W-:Y:S01]  /*3ec0*/  FFMA.FTZ R87, R158.reuse, R110, R57 ;  /* 0x0000006e9e577223 */ /* 0x040fe20000010039 */
[----:B------:R-:W-:Y:S01]  /*3ed0*/  FFMA.FTZ R93, R158, R93, R52 ;  /* 0x0000005d9e5d7223 */ /* 0x000fe20000010034 */
        /* <DEDUP_REMOVED lines=8> */
[C---:B------:R-:W-:Y:S01]  /*3f60*/  LOP3.LUT P5, RZ, R114.reuse, 0xff0000, RZ, 0xc0, !PT ;  /* 0x00ff000072ff7812 */ /* 0x040fe200078ac0ff */
        /* <DEDUP_REMOVED lines=20> */
.L_x_9993:
[----:B------:R-:W0:Y:S01]  /*40b0*/  @P0 LDC.64 R88, c[0x0][0x478] ;  /* 0x00011e00ff580b82 */ /* 0x000e220000000a00 */
[----:B------:R-:W-:-:S04]  /*40c0*/  IMAD.WIDE.U32 R96, R155, 0x10, R96 ;  /* 0x000000109b607825 */ /* 0x000fc800078e0060 */
[----:B0-----:R-:W-:-:S05]  /*40d0*/  @P0 IMAD.WIDE.U32 R88, R155, 0x20, R88 ;  /* 0x000000209b580825 */ /* 0x001fca00078e0058 */
[----:B------:R0:W-:Y:S04]  /*40e0*/  @P0 STG.E.128 desc[UR6][R88.64], R44 ;  /* 0x0000002c58000986 */ /* 0x0001e8000c101d06 */
[----:B------:R0:W-:Y:S04]  /*40f0*/  @P0 STG.E.128 desc[UR6][R88.64+0x10], R48 ;  /* 0x0000103058000986 */ /* 0x0001e8000c101d06 */
[----:B------:R0:W-:Y:S01]  /*4100*/  STG.E.128 desc[UR6][R96.64], R84 ;  /* 0x0000005460007986 */ /* 0x0001e2000c101d06 */
[----:B------:R-:W-:Y:S05]  /*4110*/  BRA `(.L_x_9994) ;  /* 0x00000020002c7947 */ /* 0x000fea0003800000 */
.L_x_9985:
        /* <DEDUP_REMOVED lines=65> */
.L_x_9995:
        /* <DEDUP_REMOVED lines=14> */
[----:B-----5:R-:W-:Y:S01]  /*4610*/  ISETP.GE.U32.AND P2, PT, R128, RZ, PT ;  /* 0x000000ff8000720c */ /* 0x020fe20003f46070 */
[-CC-:B------:R-:W-:Y:S01]  /*4620*/  FFMA.FTZ R197, R197, R94.reuse, R93.reuse ;  /* 0x0000005ec5c57223 */ /* 0x180fe2000001005d */
[-CC-:B------:R-:W-:Y:S01]  /*4630*/  FFMA.FTZ R199, R199, R94.reuse, R93.reuse ;  /* 0x0000005ec7c77223 */ /* 0x180fe2000001005d */
[----:B------:R-:W-:Y:S01]  /*4640*/  FFMA.FTZ R201, R201, R94, R93 ;  /* 0x0000005ec9c97223 */ /* 0x000fe2000001005d */
[----:B------:R-:W-:Y:S01]  /*4650*/  FADD.FTZ R193, R193, -R0 ;  /* 0x80000000c1c17221 */ /* 0x000fe20000010000 */
[-C--:B------:R-:W-:Y:S01]  /*4660*/  FMUL.FTZ R0, R48, R92.reuse ;  /* 0x0000005c30007220 */ /* 0x080fe20000410000 */
[----:B------:R-:W-:Y:S01]  /*4670*/  FMUL.FTZ R44, R44, UR4 ;  /* 0x000000042c2c7c20 */ /* 0x000fe20008410000 */
[----:B------:R-:W-:Y:S01]  /*4680*/  FMUL.FTZ R45, R45, UR4 ;  /* 0x000000042d2d7c20 */ /* 0x000fe20008410000 */
[C---:B------:R-:W-:Y:S01]  /*4690*/  LOP3.LUT P6, RZ, R129.reuse, 0xff0000, RZ, 0xc0, !PT ;  /* 0x00ff000081ff7812 */ /* 0x040fe200078cc0ff */
[----:B------:R-:W-:Y:S01]  /*46a0*/  FMUL.FTZ R49, R158, R49 ;  /* 0x000000319e317220 */ /* 0x000fe20000410000 */
[C---:B------:R-:W-:Y:S01]  /*46b0*/  ISETP.GE.U32.AND.EX P2, PT, R129.reuse, 0x1000000, PT, P2 ;  /* 0x010000008100780c */ /* 0x040fe20003f46120 */
        /* <DEDUP_REMOVED lines=8> */
[----:B------:R-:W-:Y:S01]  /*4740*/  FSEL R96, R45, RZ, P2 ;  /* 0x000000ff2d607208 */ /* 0x000fe20001000000 */
        /* <DEDUP_REMOVED lines=27> */
.L_x_9996:
        /* <DEDUP_REMOVED lines=22> */
[-CC-:B------:R-:W-:Y:S01]  /*4a60*/  FFMA.FTZ R180, R180, R94.reuse, R93.reuse ;  /* 0x0000005eb4b47223 */ /* 0x180fe2000001005d */
[-CC-:B------:R-:W-:Y:S01]  /*4a70*/  FFMA.FTZ R178, R178, R94.reuse, R93.reuse ;  /* 0x0000005eb2b27223 */ /* 0x180fe2000001005d */
[-CC-:B------:R-:W-:Y:S01]  /*4a80*/  FFMA.FTZ R176, R176, R94.reuse, R93.reuse ;  /* 0x0000005eb0b07223 */ /* 0x180fe2000001005d */
[----:B------:R-:W-:Y:S01]  /*4a90*/  FFMA.FTZ R182, R182, R94, R93 ;  /* 0x0000005eb6b67223 */ /* 0x000fe2000001005d */
[-C--:B------:R-:W-:Y:S01]  /*4aa0*/  FMUL.FTZ R0, R48, R92.reuse ;  /* 0x0000005c30007220 */ /* 0x080fe20000410000 */
[----:B------:R-:W-:Y:S01]  /*4ab0*/  FMUL.FTZ R44, R44, UR4 ;  /* 0x000000042c2c7c20 */ /* 0x000fe20008410000 */
[----:B------:R-:W-:Y:S01]  /*4ac0*/  FMUL.FTZ R45, R45, UR4 ;  /* 0x000000042d2d7c20 */ /* 0x000fe20008410000 */
[C---:B------:R-:W-:Y:S01]  /*4ad0*/  LOP3.LUT P6, RZ, R125.reuse, 0xff0000, RZ, 0xc0, !PT ;  /* 0x00ff00007dff7812 */ /* 0x040fe200078cc0ff */
[----:B------:R-:W-:Y:S01]  /*4ae0*/  FMUL.FTZ R49, R158, R171 ;  /* 0x000000ab9e317220 */ /* 0x000fe20000410000 */
[----:B------:R-:W-:Y:S01]  /*4af0*/  ISETP.GE.U32.AND.EX P2, PT, R125, 0x1000000, PT, P2 ;  /* 0x010000007d00780c */ /* 0x000fe20003f46120 */
[----:B------:R-:W-:Y:S01]  /*4b00*/  FADD.FTZ R181, R181, -R180 ;  /* 0x800000b4b5b57221 */ /* 0x000fe20000010000 */
        /* <DEDUP_REMOVED lines=37> */
.L_x_9997:
[-CC-:B------:R-:W-:Y:S01]  /*4d60*/  FFMA.FTZ R180, R180, R94.reuse, R93.reuse ;  /* 0x0000005eb4b47223 */ /* 0x180fe2000001005d */
[-CC-:B------:R-:W-:Y:S01]  /*4d70*/  FFMA.FTZ R0, R173, R94.reuse, R93.reuse ;  /* 0x0000005ead007223 */ /* 0x180fe2000001005d */
[-CC-:B------:R-:W-:Y:S01]  /*4d80*/  FFMA.FTZ R178, R178, R94.reuse, R93.reuse ;  /* 0x0000005eb2b27223 */ /* 0x180fe2000001005d */
[-CC-:B------:R-:W-:Y:S01]  /*4d90*/  FFMA.FTZ R169, R169, R94.reuse, R93.reuse ;  /* 0x0000005ea9a97223 */ /* 0x180fe2000001005d */
[----:B------:R-:W-:Y:S01]  /*4da0*/  FADD.FTZ R181, R181, -R180 ;  /* 0x800000b4b5b57221 */ /* 0x000fe20000010000 */
[----:B------:R-:W-:Y:S01]  /*4db0*/  FADD.FTZ R175, R175, -R0 ;  /* 0x80000000afaf7221 */ /* 0x000fe20000010000 */
[----:B------:R-:W-:Y:S01]  /*4dc0*/  FADD.FTZ R179, R179, -R178 ;  /* 0x800000b2b3b37221 */ /* 0x000fe20000010000 */
[-C--:B0-----:R-:W-:Y:S01]  /*4dd0*/  FFMA.FTZ R85, R168, R94.reuse, R93 ;  /* 0x0000005ea8557223 */ /* 0x081fe2000001005d */
[C---:B------:R-:W-:Y:S01]  /*4de0*/  FMUL.FTZ R181, R158.reuse, R181 ;  /* 0x000000b59eb57220 */ /* 0x040fe20000410000 */
[----:B------:R-:W-:Y:S01]  /*4df0*/  FMUL.FTZ R175, R158, R175 ;  /* 0x000000af9eaf7220 */ /* 0x000fe20000410000 */
[----:B------:R-:W-:Y:S01]  /*4e00*/  FADD.FTZ R169, R172, -R169 ;  /* 0x800000a9aca97221 */ /* 0x000fe20000010000 */
[-CC-:B------:R-:W-:Y:S01]  /*4e10*/  FFMA.FTZ R176, R176, R94.reuse, R93.reuse ;  /* 0x0000005eb0b07223 */ /* 0x180fe2000001005d */
[-CC-:B------:R-:W-:Y:S01]  /*4e20*/  FFMA.FTZ R171, R171, R94.reuse, R93.reuse ;  /* 0x0000005eabab7223 */ /* 0x180fe2000001005d */
[----:B------:R-:W-:Y:S01]  /*4e30*/  FFMA.FTZ R182, R182, R94, R93 ;  /* 0x0000005eb6b67223 */ /* 0x000fe2000001005d */
[-C--:B------:R-:W-:Y:S01]  /*4e40*/  FMUL.FTZ R181, R181, R92.reuse ;  /* 0x0000005cb5b57220 */ /* 0x080fe20000410000 */
[-C--:B------:R-:W-:Y:S01]  /*4e50*/  FMUL.FTZ R175, R175, R92.reuse ;  /* 0x0000005cafaf7220 */ /* 0x080fe20000410000 */
[----:B------:R-:W-:Y:S01]  /*4e60*/  FADD.FTZ R87, R170, -R85 ;  /* 0x80000055aa577221 */ /* 0x000fe20000010000 */
[C---:B------:R-:W-:Y:S01]  /*4e70*/  FMUL.FTZ R179, R158.reuse, R179 ;  /* 0x000000b39eb37220 */ /* 0x040fe20000410000 */
[----:B------:R-:W-:Y:S01]  /*4e80*/  FMUL.FTZ R169, R158, R169 ;  /* 0x000000a99ea97220 */ /* 0x000fe20000410000 */
[----:B------:R-:W-:Y:S01]  /*4e90*/  FADD.FTZ R177, R177, -R176 ;  /* 0x800000b0b1b17221 */ /* 0x000fe20000010000 */
[----:B------:R-:W-:Y:S01]  /*4ea0*/  FADD.FTZ R171, R174, -R171 ;  /* 0x800000abaeab7221 */ /* 0x000fe20000010000 */
[----:B------:R-:W-:Y:S01]  /*4eb0*/  FADD.FTZ R183, R183, -R182 ;  /* 0x800000b6b7b77221 */ /* 0x000fe20000010000 */
[----:B------:R-:W-:Y:S01]  /*4ec0*/  FMUL.FTZ R181, R181, UR4 ;  /* 0x00000004b5b57c20 */ /* 0x000fe20008410000 */
[----:B------:R-:W-:Y:S01]  /*4ed0*/  FMUL.FTZ R175, R175, UR4 ;  /* 0x00000004afaf7c20 */ /* 0x000fe20008410000 */
[----:B------:R-:W-:Y:S01]  /*4ee0*/  LOP3.LUT P2, RZ, R124, 0xff00, RZ, 0xc0, !PT ;  /* 0x0000ff007cff7812 */ /* 0x000fe2000784c0ff */
[-C--:B------:R-:W-:Y:S01]  /*4ef0*/  FMUL.FTZ R179, R179, R92.reuse ;  /* 0x0000005cb3b37220 */ /* 0x080fe20000410000 */
[----:B------:R-:W-:Y:S01]  /*4f00*/  LOP3.LUT P6, RZ, R125, 0xff, RZ, 0xc0, !PT ;  /* 0x000000ff7dff7812 */ /* 0x000fe200078cc0ff */
[C---:B------:R-:W-:Y:S01]  /*4f10*/  FMUL.FTZ R87, R158.reuse, R87 ;  /* 0x000000579e577220 */ /* 0x040fe20000410000 */
[-C--:B------:R-:W-:Y:S01]  /*4f20*/  FMUL.FTZ R169, R169, R92.reuse ;  /* 0x0000005ca9a97220 */ /* 0x080fe20000410000 */
[C---:B------:R-:W-:Y:S01]  /*4f30*/  FMUL.FTZ R177, R158.reuse, R177 ;  /* 0x000000b19eb17220 */ /* 0x040fe20000410000 */
[C---:B------:R-:W-:Y:S01]  /*4f40*/  FMUL.FTZ R171, R158.reuse, R171 ;  /* 0x000000ab9eab7220 */ /* 0x040fe20000410000 */
[----:B------:R-:W-:Y:S01]  /*4f50*/  FMUL.FTZ R183, R158, R183 ;  /* 0x000000b79eb77220 */ /* 0x000fe20000410000 */
        /* <DEDUP_REMOVED lines=29> */
.L_x_9998:
        /* <DEDUP_REMOVED lines=69> */
.L_x_9999:
        /* <DEDUP_REMOVED lines=61> */
.L_x_10000:
        /* <DEDUP_REMOVED lines=18> */
[--C-:B------:R-:W-:Y:S01]  /*5a70*/  FFMA.FTZ R113, R113, R94, R93.reuse ;  /* 0x0000005e71717223 */ /* 0x100fe2000001005d */
[----:B------:R-:W-:Y:S01]  /*5a80*/  FMUL.FTZ R84, R48, R92 ;  /* 0x0000005c30547220 */ /* 0x000fe20000410000 */
[-C--:B------:R-:W-:Y:S01]  /*5a90*/  FFMA.FTZ R117, R117, R94.reuse, R93 ;  /* 0x0000005e75757223 */ /* 0x080fe2000001005d */
        /* <DEDUP_REMOVED lines=48> */
.L_x_10001:
        /* <DEDUP_REMOVED lines=9> */
[-C--:B------:R-:W-:Y:S01]  /*5e30*/  FFMA.FTZ R117, R117, R94.reuse, R93 ;  /* 0x0000005e75757223 */ /* 0x080fe2000001005d */
[----:B------:R-:W-:Y:S01]  /*5e40*/  FADD.FTZ R105, R104, -R105 ;  /* 0x8000006968697221 */ /* 0x000fe20000010000 */
[----:B------:R-:W-:Y:S01]  /*5e50*/  FADD.FTZ R113, R112, -R113 ;  /* 0x8000007170717221 */ /* 0x000fe20000010000 */
[C---:B------:R-:W-:Y:S01]  /*5e60*/  FMUL.FTZ R103, R158.reuse, R103 ;  /* 0x000000679e677220 */ /* 0x040fe20000410000 */
        /* <DEDUP_REMOVED lines=20> */
[----:B0-----:R-:W-:Y:S01]  /*5fb0*/  FSEL R86, R109, RZ, P6 ;  /* 0x000000ff6d567208 */ /* 0x001fe20003000000 */
        /* <DEDUP_REMOVED lines=27> */
.L_x_10002:
[----:B------:R-:W0:Y:S01]  /*6170*/  @P0 LDC.64 R88, c[0x0][0x478] ;  /* 0x00011e00ff580b82 */ /* 0x000e220000000a00 */
[----:B------:R-:W-:-:S04]  /*6180*/  IMAD.WIDE.U32 R96, R155, 0x10, R96 ;  /* 0x000000109b607825 */ /* 0x000fc800078e0060 */
[----:B0-----:R-:W-:-:S05]  /*6190*/  @P0 IMAD.WIDE.U32 R88, R155, 0x20, R88 ;  /* 0x000000209b580825 */ /* 0x001fca00078e0058 */
[----:B------:R1:W-:Y:S04]  /*61a0*/  @P0 STG.E.128 desc[UR6][R88.64], R44 ;  /* 0x0000002c58000986 */ /* 0x0003e8000c101d06 */
[----:B------:R1:W-:Y:S04]  /*61b0*/  @P0 STG.E.128 desc[UR6][R88.64+0x10], R48 ;  /* 0x0000103058000986 */ /* 0x0003e8000c101d06 */
[----:B------:R1:W-:Y:S02]  /*61c0*/  STG.E.128 desc[UR6][R96.64], R84 ;  /* 0x0000005460007986 */ /* 0x0003e4000c101d06 */
.L_x_9994:
        /* <DEDUP_REMOVED lines=68> */
.L_x_9984:
        /* <DEDUP_REMOVED lines=25> */
.L_x_10004:
        /* <DEDUP_REMOVED lines=14> */
.L_x_15707:


//--------------------- .text._ZN10layer_norm22ln_bwd_finalize_kernelINS_22Kernel_traits_finalizeILj8192E6__halfS2_fS2_fjLb0ELj1024ELj4ENS_18Kernel_traits_baseILj8192ES2_S2_fS2_fjLj1024EEEEELb0ELb0EEEvNS_9BwdParamsE --------------------------
	.section	.text._ZN10layer_norm22ln_bwd_finalize_kernelINS_22Kernel_traits_finalizeILj8192E6__halfS2_fS2_fjLb0ELj1024ELj4ENS_18Kernel_traits_baseILj8192ES2_S2_fS2_fjLj1024EEEEELb0ELb0EEEvNS_9BwdParamsE,"ax",@progbits
	.align	128
        .global         _ZN10layer_norm22ln_bwd_finalize_kernelINS_22Kernel_traits_finalizeILj8192E6__halfS2_fS2_fjLb0ELj1024ELj4ENS_18Kernel_traits_baseILj8192ES2_S2_fS2_fjLj1024EEEEELb0ELb0EEEvNS_9BwdParamsE
        .type           _ZN10layer_norm22ln_bwd_finalize_kernelINS_22Kernel_traits_finalizeILj8192E6__halfS2_fS2_fjLb0ELj1024ELj4ENS_18Kernel_traits_baseILj8192ES2_S2_fS2_fjLj1024EEEEELb0ELb0EEEvNS_9BwdParamsE,@function
        .size           _ZN10layer_norm22ln_bwd_finalize_kernelINS_22Kernel_traits_finalizeILj8192E6__halfS2_fS2_fjLb0ELj1024ELj4ENS_18Kernel_traits_baseILj8192ES2_S2_fS2_fjLj1024EEEEELb0ELb0EEEvNS_9BwdParamsE,(.L_x_15708 - _ZN10layer_norm22ln_bwd_finalize_kernelINS_22Kernel_traits_finalizeILj8192E6__halfS2_fS2_fjLb0ELj1024ELj4ENS_18Kernel_traits_baseILj8192ES2_S2_fS2_fjLj1024EEEEELb0ELb0EEEvNS_9BwdParamsE)
        .other          _ZN10layer_norm22ln_bwd_finalize_kernelINS_22Kernel_traits_finalizeILj8192E6__halfS2_fS2_fjLb0ELj1024ELj4ENS_18Kernel_traits_baseILj8192ES2_S2_fS2_fjLj1024EEEEELb0ELb0EEEvNS_9BwdParamsE,@"STO_CUDA_ENTRY STV_DEFAULT"
_ZN10layer_norm22ln_bwd_finalize_kernelINS_22Kernel_traits_finalizeILj8192E6__halfS2_fS2_fjLb0ELj1024ELj4ENS_18Kernel_traits_baseILj8192ES2_S2_fS2_fjLj1024EEEEELb0ELb0EEEvNS_9BwdParamsE:
.text._ZN10layer_norm22ln_bwd_finalize_kernelINS_22Kernel_traits_finalizeILj8192E6__halfS2_fS2_fjLb0ELj1024ELj4ENS_18Kernel_traits_baseILj8192ES2_S2_fS2_fjLj1024EEEEELb0ELb0EEEvNS_9BwdParamsE:
        /* <DEDUP_REMOVED lines=82> */
.L_x_10009:
        /* <DEDUP_REMOVED lines=118> */
.L_x_10008:
[----:B------:R-:W-:Y:S05]  /*0c80*/  BSYNC.RECONVERGENT B1 ;  /* 0x0000000000017941 */ /* 0x000fea0003800200 */
.L_x_10007:
        /* <DEDUP_REMOVED lines=75> */
.L_x_10011:
[----:B------:R-:W-:Y:S05]  /*1140*/  BSYNC.RECONVERGENT B1 ;  /* 0x0000000000017941 */ /* 0x000fea0003800200 */
.L_x_10010:
        /* <DEDUP_REMOVED lines=37> */
.L_x_10013:
[----:B------:R-:W-:Y:S05]  /*13a0*/  BSYNC.RECONVERGENT B1 ;  /* 0x0000000000017941 */ /* 0x000fea0003800200 */
.L_x_10012:
[----:B------:R-:W-:Y:S05]  /*13b0*/  @!P1 BRA `(.L_x_10006) ;  /* 0x0000000000409947 */ /* 0x000fea0003800000 */
[----:B------:R-:W0:Y:S01]  /*13c0*/  LDC.64 R10, c[0x0][0x440] ;  /* 0x00011000ff0a7b82 */ /* 0x000e220000000a00 */
[----:B------:R-:W-:Y:S01]  /*13d0*/  IMAD R59, R0, R56, R59 ;  /* 0x00000038003b7224 */ /* 0x000fe200078e023b */
[----:B------:R-:W-:Y:S02]  /*13e0*/  LOP3.LUT R8, R8, 0x1f, RZ, 0xc0, !PT ;  /* 0x0000001f08087812 */ /* 0x000fe400078ec0ff */
[----:B------:R-:W-:Y:S02]  /*13f0*/  IADD3 R9, PT, PT, -R9, RZ, RZ ;  /* 0x000000ff09097210 */ /* 0x000fe40007ffe1ff */
[----:B------:R-:W-:Y:S02]  /*1400*/  IADD3 R59, PT, PT, R8, R59, RZ ;  /* 0x0000003b083b7210 */ /* 0x000fe40007ffe0ff */
[----:B------:R-:W1:Y:S05]  /*1410*/  LDC.64 R12, c[0x0][0x448] ;  /* 0x00011200ff0c7b82 */ /* 0x000e6a0000000a00 */
.L_x_10014:
        /* <DEDUP_REMOVED lines=10> */
.L_x_10006:
[----:B------:R-:W-:Y:S05]  /*14c0*/  BSYNC.RECONVERGENT B0 ;  /* 0x0000000000007941 */ /* 0x000fea0003800200 */
.L_x_10005:
        /* <DEDUP_REMOVED lines=59> */
.L_x_10015:
        /* <DEDUP_REMOVED lines=16> */
.L_x_15708:


//--------------------- .text._ZN10layer_norm13ln_bwd_kernelINS_13Kernel_traitsI6__halfS2_fS2_fjLj8192ELj1ELj1ELj8ELj16ENS_18Kernel_traits_baseILj8192ES2_S2_fS2_fjLj256EEEEELb1ELb0ELb1ELb0EEEvNS_9BwdParamsE --------------------------
	.section	.text._ZN10layer_norm13ln_bwd_kernelINS_13Kernel_traitsI6__halfS2_fS2_fjLj8192ELj1ELj1ELj8ELj16ENS_18Kernel_traits_baseILj8192ES2_S2_fS2_fjLj256EEEEELb1ELb0ELb1ELb0EEEvNS_9BwdParamsE,"ax",@progbits
	.align	128
        .global         _ZN10layer_norm13ln_bwd_kernelINS_13Kernel_traitsI6__halfS2_fS2_fjLj8192ELj1ELj1ELj8ELj16ENS_18Kernel_traits_baseILj8192ES2_S2_fS2_fjLj256EEEEELb1ELb0ELb1ELb0EEEvNS_9BwdParamsE
        .type           _ZN10layer_norm13ln_bwd_kernelINS_13Kernel_traitsI6__halfS2_fS2_fjLj8192ELj1ELj1ELj8ELj16ENS_18Kernel_traits_baseILj8192ES2_S2_fS2_fjLj256EEEEELb1ELb0ELb1ELb0EEEvNS_9BwdParamsE,@function
        .size           _ZN10layer_norm13ln_bwd_kernelINS_13Kernel_traitsI6__halfS2_fS2_fjLj8192ELj1ELj1ELj8ELj16ENS_18Kernel_traits_baseILj8192ES2_S2_fS2_fjLj256EEEEELb1ELb0ELb1ELb0EEEvNS_9BwdParamsE,(.L_x_15709 - _ZN10layer_norm13ln_bwd_kernelINS_13Kernel_traitsI6__halfS2_fS2_fjLj8192ELj1ELj1ELj8ELj16ENS_18Kernel_traits_baseILj8192ES2_S2_fS2_fjLj256EEEEELb1ELb0ELb1ELb0EEEvNS_9BwdParamsE)
        .other          _ZN10layer_norm13ln_bwd_kernelINS_13Kernel_traitsI6__halfS2_fS2_fjLj8192ELj1ELj1ELj8ELj16ENS_18Kernel_traits_baseILj8192ES2_S2_fS2_fjLj256EEEEELb1ELb0ELb1ELb0EEEvNS_9BwdParamsE,@"STO_CUDA_ENTRY STV_DEFAULT"
_ZN10layer_norm13ln_bwd_kernelINS_13Kernel_traitsI6__halfS2_fS2_fjLj8192ELj1ELj1ELj8ELj16ENS_18Kernel_traits_baseILj8192ES2_S2_fS2_fjLj256EEEEELb1ELb0ELb1ELb0EEEvNS_9BwdParamsE:
.text._ZN10layer_norm13ln_bwd_kernelINS_13Kernel_traitsI6__halfS2_fS2_fjLj8192ELj1ELj1ELj8ELj16ENS_18Kernel_traits_baseILj8192ES2_S2_fS2_fjLj256EEEEELb1ELb0ELb1ELb0EEEvNS_9BwdParamsE:
        /* <DEDUP_REMOVED lines=105> */
.L_x_10165:
        /* <DEDUP_REMOVED lines=33> */
[----:B-1----:R-:W-:Y:S02]  /*08a0*/  SHF.R.S32.HI R157, RZ, 0x1f, R158 ;  /* 0x0000001fff9d7819 */ /* 0x002fe4000001149e */
[----:B------:R-:W-:Y:S02]  /*08b0*/  LEA.HI R0, R9, R0, RZ, 0x3 ;  /* 0x0000000009007211 */ /* 0x000fe400078f18ff */
[----:B------:R-:W-:-:S02]  /*08c0*/  LEA.HI R158, R157, R158, RZ, 0x3 ;  /* 0x0000009e9d9e7211 */ /* 0x000fc400078f18ff */
[-C--:B------:R-:W-:Y:S02]  /*08d0*/  LEA.HI.SX32 R0, R0, R7.reuse, 0x1d ;  /* 0x0000000700007211 */ /* 0x080fe400078feaff */
[-C--:B------:R-:W-:Y:S02]  /*08e0*/  @P5 LEA.HI.SX32 R169, R160, R7.reuse, 0x1d ;  /* 0x00000007a0a95211 */ /* 0x080fe400078feaff */
[----:B------:R-:W-:Y:S02]  /*08f0*/  P2R R9, PR, RZ, 0x40 ;  /* 0x00000040ff097803 */ /* 0x000fe40000000000 */
        /* <DEDUP_REMOVED lines=9> */
[----:B-1----:R-:W-:-:S05]  /*0990*/  IMAD.WIDE.U32 R212, R170, 0x20, R212 ;  /* 0x00000020aad47825 */ /* 0x002fca00078e00d4 */
[----:B------:R-:W4:Y:S04]  /*09a0*/  LDG.E.128 R156, desc[UR10][R212.64] ;  /* 0x0000000ad49c7981 */ /* 0x000f28000c1e1d00 */
[----:B------:R-:W4:Y:S01]  /*09b0*/  LDG.E.128 R164, desc[UR10][R212.64+0x10] ;  /* 0x0000100ad4a47981 */ /* 0x000f22000c1e1d00 */
[----:B--2---:R-:W-:-:S06]  /*09c0*/  IMAD.WIDE.U32 R180, R169, 0x8, R180 ;  /* 0x00000008a9b47825 */ /* 0x004fcc00078e00b4 */
[----:B------:R-:W5:Y:S01]  /*09d0*/  LDG.E.64 R180, desc[UR10][R180.64] ;  /* 0x0000000ab4b47981 */ /* 0x000f62000c1e1b00 */
[----:B------:R-:W-:-:S04]  /*09e0*/  ISETP.NE.U32.AND P0, PT, RZ, UR14, PT ;  /* 0x0000000eff007c0c */ /* 0x000fc8000bf05070 */
[----:B------:R-:W-:-:S13]  /*09f0*/  ISETP.NE.AND.EX P0, PT, RZ, UR15, PT, P0 ;  /* 0x0000000fff007c0c */ /* 0x000fda000bf05300 */
[----:B------:R-:W0:Y:S01]  /*0a00*/  @P0 LDC.64 R210, c[0x0][0x438] ;  /* 0x00010e00ffd20b82 */ /* 0x000e220000000a00 */
[--C-:B------:R-:W-:Y:S02]  /*0a10*/  HADD2.F32 R219, -RZ, R120.reuse.H0_H0 ;  /* 0x20000078ffdb7230 */ /* 0x100fe40000004100 */
[----:B------:R-:W-:Y:S02]  /*0a20*/  HADD2.F32 R218, -RZ, R120.H1_H1 ;  /* 0x30000078ffda7230 */ /* 0x000fe40000004100 */
[--C-:B------:R-:W-:Y:S02]  /*0a30*/  HADD2.F32 R215, -RZ, R121.reuse.H0_H0 ;  /* 0x20000079ffd77230 */ /* 0x100fe40000004100 */
[----:B------:R-:W-:Y:S02]  /*0a40*/  HADD2.F32 R214, -RZ, R121.H1_H1 ;  /* 0x30000079ffd67230 */ /* 0x000fe40000004100 */
[----:B0-----:R-:W-:-:S05]  /*0a50*/  @P0 IMAD.WIDE.U32 R210, R170, 0x20, R210 ;  /* 0x00000020aad20825 */ /* 0x001fca00078e00d2 */
[----:B------:R-:W5:Y:S04]  /*0a60*/  @P0 LDG.E.128 R52, desc[UR10][R210.64] ;  /* 0x0000000ad2340981 */ /* 0x000f68000c1e1d00 */
[----:B------:R0:W5:Y:S02]  /*0a70*/  @P0 LDG.E.128 R48, desc[UR10][R210.64+0x10] ;  /* 0x0000100ad2300981 */ /* 0x000164000c1e1d00 */
[--C-:B0-----:R-:W-:Y:S02]  /*0a80*/  HADD2.F32 R211, -RZ, R122.reuse.H0_H0 ;  /* 0x2000007affd37230 */ /* 0x101fe40000004100 */
[----:B------:R-:W-:Y:S01]  /*0a90*/  HADD2.F32 R210, -RZ, R122.H1_H1 ;  /* 0x3000007affd27230 */ /* 0x000fe20000004100 */
[----:B------:R-:W-:Y:S02]  /*0aa0*/  IADD3 R171, PT, PT, R171, 0x100, RZ ;  /* 0x00000100abab7810 */ /* 0x000fe40007ffe0ff */
[----:B------:R-:W-:-:S02]  /*0ab0*/  IADD3 R169, PT, PT, R169, 0x100, RZ ;  /* 0x00000100a9a97810 */ /* 0x000fc40007ffe0ff */
[----:B------:R-:W-:Y:S01]  /*0ac0*/  IADD3 R170, PT, PT, R170, 0x100, RZ ;  /* 0x00000100aaaa7810 */ /* 0x000fe20007ffe0ff */
[--C-:B---3--:R-:W-:Y:S02]  /*0ad0*/  HADD2.F32 R31, -RZ, R160.reuse.H0_H0 ;  /* 0x200000a0ff1f7230 */ /* 0x108fe40000004100 */
[----:B------:R-:W-:Y:S02]  /*0ae0*/  HADD2.F32 R160, -RZ, R160.H1_H1 ;  /* 0x300000a0ffa07230 */ /* 0x000fe40000004100 */
[C---:B----4-:R-:W-:Y:S01]  /*0af0*/  FADD.FTZ R221, -R168.reuse, R156 ;  /* 0x0000009ca8dd7221 */ /* 0x050fe20000010100 */
[C---:B------:R-:W-:Y:S01]  /*0b00*/  FADD.FTZ R157, -R168.reuse, R157 ;  /* 0x0000009da89d7221 */ /* 0x040fe20000010100 */
[C---:B------:R-:W-:Y:S01]  /*0b10*/  FADD.FTZ R217, -R168.reuse, R158 ;  /* 0x0000009ea8d97221 */ /* 0x040fe20000010100 */
[----:B------:R-:W-:Y:S01]  /*0b20*/  FMUL.FTZ R219, R219, R31 ;  /* 0x0000001fdbdb7220 */ /* 0x000fe20000410000 */
[----:B------:R-:W-:Y:S01]  /*0b30*/  FADD.FTZ R213, -R168, R164 ;  /* 0x000000a4a8d57221 */ /* 0x000fe20000010100 */
[----:B------:R-:W-:Y:S01]  /*0b40*/  FMUL.FTZ R221, R4, R221 ;  /* 0x000000dd04dd7220 */ /* 0x000fe20000410000 */
[----:B------:R-:W-:Y:S01]  /*0b50*/  FADD.FTZ R159, -R168, R159 ;  /* 0x0000009fa89f7221 */ /* 0x000fe20000010100 */
[----:B------:R-:W-:-:S02]  /*0b60*/  HADD2.F32 R156, -RZ, R161.H0_H0 ;  /* 0x200000a1ff9c7230 */ /* 0x000fc40000004100 */
[----:B------:R-:W-:Y:S01]  /*0b70*/  FADD.FTZ R84, R84, R31 ;  /* 0x0000001f54547221 */ /* 0x000fe20000010000 */
[----:B------:R-:W-:Y:S02]  /*0b80*/  HADD2.F32 R158, -RZ, R162.H0_H0 ;  /* 0x200000a2ff9e7230 */ /* 0x000fe40000004100 */
[C---:B------:R-:W-:Y:S01]  /*0b90*/  FFMA.FTZ R116, R221.reuse, R31, R116 ;  /* 0x0000001fdd747223 */ /* 0x040fe20000010074 */
[C---:B------:R-:W-:Y:S01]  /*0ba0*/  FMUL.FTZ R220, R4.reuse, R157 ;  /* 0x0000009d04dc7220 */ /* 0x040fe20000410000 */
[C---:B------:R-:W-:Y:S01]  /*0bb0*/  FMUL.FTZ R217, R4.reuse, R217 ;  /* 0x000000d904d97220 */ /* 0x040fe20000410000 */
[----:B------:R-:W-:Y:S01]  /*0bc0*/  FMUL.FTZ R213, R4, R213 ;  /* 0x000000d504d57220 */ /* 0x000fe20000410000 */
[----:B------:R-:W-:Y:S01]  /*0bd0*/  FMUL.FTZ R218, R218, R160 ;  /* 0x000000a0dada7220 */ /* 0x000fe20000410000 */
[----:B------:R-:W-:Y:S01]  /*0be0*/  FADD.FTZ R31, RZ, R219 ;  /* 0x000000dbff1f7221 */ /* 0x000fe20000010000 */
[----:B------:R-:W-:Y:S01]  /*0bf0*/  FFMA.FTZ R157, R221, R219, RZ ;  /* 0x000000dbdd9d7223 */ /* 0x000fe200000100ff */
[----:B------:R-:W-:Y:S01]  /*0c00*/  FMUL.FTZ R216, R4, R159 ;  /* 0x0000009f04d87220 */ /* 0x000fe20000410000 */
[----:B------:R-:W-:-:S02]  /*0c10*/  HADD2.F32 R172, -RZ, R163.H0_H0 ;  /* 0x200000a3ffac7230 */ /* 0x000fc40000004100 */
[-C--:B------:R-:W-:Y:S01]  /*0c20*/  FMUL.FTZ R215, R215, R156.reuse ;  /* 0x0000009cd7d77220 */ /* 0x080fe20000410000 */
[----:B------:R-:W-:Y:S02]  /*0c30*/  HADD2.F32 R159, -RZ, R123.H0_H0 ;  /* 0x2000007bff9f7230 */ /* 0x000fe40000004100 */
[----:B------:R-:W-:Y:S01]  /*0c40*/  FADD.FTZ R86, R86, R156 ;  /* 0x0000009c56567221 */ /* 0x000fe20000010000 */
[----:B------:R-:W-:Y:S02]  /*0c50*/  HADD2.F32 R161, -RZ, R161.H1_H1 ;  /* 0x300000a1ffa17230 */ /* 0x000fe40000004100 */
        /* <DEDUP_REMOVED lines=10> */
[----:B------:R-:W-:-:S02]  /*0d00*/  HADD2.F32 R162, -RZ, R162.H1_H1 ;  /* 0x300000a2ffa27230 */ /* 0x000fc40000004100 */
[----:B------:R-:W-:Y:S01]  /*0d10*/  FADD.FTZ R165, -R168, R165 ;  /* 0x000000a5a8a57221 */ /* 0x000fe20000010100 */
[----:B------:R-:W-:Y:S01]  /*0d20*/  FADD.FTZ R156, R157, R214 ;  /* 0x000000d69d9c7221 */ /* 0x000fe20000010000 */
[----:B------:R-:W-:Y:S01]  /*0d30*/  FFMA.FTZ R158, R216, R214, R159 ;  /* 0x000000d6d89e7223 */ /* 0x000fe2000001009f */
[----:B------:R-:W-:Y:S01]  /*0d40*/  FADD.FTZ R209, -R168, R166 ;  /* 0x000000a6a8d17221 */ /* 0x000fe20000010100 */
        /* <DEDUP_REMOVED lines=9> */
[----:B------:R-:W-:Y:S01]  /*0de0*/  FADD.FTZ R167, -R168, R167 ;  /* 0x000000a7a8a77221 */ /* 0x000fe20000010100 */
[----:B------:R-:W-:Y:S01]  /*0df0*/  FADD.FTZ R156, R157, R210 ;  /* 0x000000d29d9c7221 */ /* 0x000fe20000010000 */
[----:B------:R-:W-:Y:S01]  /*0e00*/  FFMA.FTZ R158, R212, R210, R159 ;  /* 0x000000d2d49e7223 */ /* 0x000fe2000001009f */
        /* <DEDUP_REMOVED lines=14> */
.L_x_10020:
[----:B----4-:R-:W-:Y:S05]  /*0ef0*/  BSYNC.RECONVERGENT B1 ;  /* 0x0000000000017941 */ /* 0x010fea0003800200 */
.L_x_10019:
        /* <DEDUP_REMOVED lines=18> */
[--C-:B0-----:R-:W-:Y:S01]  /*1020*/  HADD2.F32 R10, -RZ, R132.reuse.H0_H0 ;  /* 0x20000084ff0a7230 */ /* 0x101fe20000004100 */
[----:B------:R-:W-:Y:S02]  /*1030*/  IADD3 R171, PT, PT, R171, 0x100, RZ ;  /* 0x00000100abab7810 */ /* 0x000fe40007ffe0ff */
[----:B------:R-:W-:Y:S02]  /*1040*/  IADD3 R169, PT, PT, R169, 0x100, RZ ;  /* 0x00000100a9a97810 */ /* 0x000fe40007ffe0ff */
[----:B------:R-:W-:Y:S01]  /*1050*/  IADD3 R170, PT, PT, R170, 0x100, RZ ;  /* 0x00000100aaaa7810 */ /* 0x000fe20007ffe0ff */
[C---:B---3--:R-:W-:Y:S01]  /*1060*/  FADD.FTZ R159, -R168.reuse, R12 ;  /* 0x0000000ca89f7221 */ /* 0x048fe20000010100 */
[C---:B------:R-:W-:Y:S01]  /*1070*/  FADD.FTZ R163, -R168.reuse, R13 ;  /* 0x0000000da8a37221 */ /* 0x040fe20000010100 */
[----:B------:R-:W-:Y:S01]  /*1080*/  FADD.FTZ R165, -R168, R14 ;  /* 0x0000000ea8a57221 */ /* 0x000fe20000010100 */
[----:B------:R-:W-:-:S02]  /*1090*/  HADD2.F32 R14, -RZ, R132.H1_H1 ;  /* 0x30000084ff0e7230 */ /* 0x000fc40000004100 */
[C---:B------:R-:W-:Y:S01]  /*10a0*/  FMUL.FTZ R11, R4.reuse, R159 ;  /* 0x0000009f040b7220 */ /* 0x040fe20000410000 */
[----:B------:R-:W-:Y:S01]  /*10b0*/  FMUL.FTZ R12, R4, R163 ;  /* 0x000000a3040c7220 */ /* 0x000fe20000410000 */
[----:B------:R-:W-:Y:S01]  /*10c0*/  FADD.FTZ R167, -R168, R15 ;  /* 0x0000000fa8a77221 */ /* 0x000fe20000010100 */
[--C-:B----4-:R-:W-:Y:S02]  /*10d0*/  HADD2.F32 R13, -RZ, R16.reuse.H0_H0 ;  /* 0x20000010ff0d7230 */ /* 0x110fe40000004100 */
        /* <DEDUP_REMOVED lines=9> */
[----:B------:R-:W-:Y:S01]  /*1170*/  FADD.FTZ R225, -R168, R21 ;  /* 0x00000015a8e17221 */ /* 0x000fe20000010100 */
[----:B------:R-:W-:-:S02]  /*1180*/  HADD2.F32 R18, -RZ, R133.H1_H1 ;  /* 0x30000085ff127230 */ /* 0x000fc40000004100 */
[-C--:B------:R-:W-:Y:S01]  /*1190*/  FMUL.FTZ R10, R10, R13.reuse ;  /* 0x0000000d0a0a7220 */ /* 0x080fe20000410000 */
[--C-:B------:R-:W-:Y:S02]  /*11a0*/  HADD2.F32 R20, -RZ, R134.reuse.H0_H0 ;  /* 0x20000086ff147230 */ /* 0x100fe40000004100 */
[----:B------:R-:W-:Y:S01]  /*11b0*/  FADD.FTZ R76, R76, R13 ;  /* 0x0000000d4c4c7221 */ /* 0x000fe20000010000 */
[----:B------:R-:W-:Y:S01]  /*11c0*/  FFMA.FTZ R108, R11, R13, R108 ;  /* 0x0000000d0b6c7223 */ /* 0x000fe2000001006c */
[----:B------:R-:W-:Y:S01]  /*11d0*/  FMUL.FTZ R15, R4, R165 ;  /* 0x000000a5040f7220 */ /* 0x000fe20000410000 */
[----:B------:R-:W-:Y:S02]  /*11e0*/  HADD2.F32 R21, -RZ, R134.H1_H1 ;  /* 0x30000086ff157230 */ /* 0x000fe40000004100 */
[-C--:B------:R-:W-:Y:S01]  /*11f0*/  FMUL.FTZ R13, R14, R16.reuse ;  /* 0x000000100e0d7220 */ /* 0x080fe20000410000 */
[----:B------:R-:W-:Y:S01]  /*1200*/  FADD.FTZ R77, R77, R16 ;  /* 0x000000104d4d7221 */ /* 0x000fe20000010000 */
[----:B------:R-:W-:Y:S01]  /*1210*/  FFMA.FTZ R109, R12, R16, R109 ;  /* 0x000000100c6d7223 */ /* 0x000fe2000001006d */
[----:B------:R-:W-:Y:S01]  /*1220*/  FMUL.FTZ R14, R17, R24 ;  /* 0x00000018110e7220 */ /* 0x000fe20000410000 */
[----:B------:R-:W-:Y:S01]  /*1230*/  FMUL.FTZ R16, R4, R167 ;  /* 0x000000a704107220 */ /* 0x000fe20000410000 */
[----:B------:R-:W-:Y:S01]  /*1240*/  FMUL.FTZ R17, R18, R26 ;  /* 0x0000001a12117220 */ /* 0x000fe20000410000 */
[----:B------:R-:W-:Y:S01]  /*1250*/  FADD.FTZ R78, R78, R24 ;  /* 0x000000184e4e7221 */ /* 0x000fe20000010000 */
[----:B------:R-:W-:Y:S01]  /*1260*/  FFMA.FTZ R110, R15, R24, R110 ;  /* 0x000000180f6e7223 */ /* 0x000fe2000001006e */
[----:B------:R-:W-:Y:S01]  /*1270*/  FMUL.FTZ R18, R20, R157 ;  /* 0x0000009d14127220 */ /* 0x000fe20000410000 */
[----:B------:R-:W-:Y:S01]  /*1280*/  FMUL.FTZ R20, R21, R156 ;  /* 0x0000009c15147220 */ /* 0x000fe20000410000 */
[----:B------:R-:W-:Y:S01]  /*1290*/  FADD.FTZ R24, R223, R10 ;  /* 0x0000000adf187221 */ /* 0x000fe20000010000 */
[----:B------:R-:W-:Y:S01]  /*12a0*/  FADD.FTZ R79, R79, R26 ;  /* 0x0000001a4f4f7221 */ /* 0x000fe20000010000 */
[----:B------:R-:W-:Y:S01]  /*12b0*/  FFMA.FTZ R111, R16, R26, R111 ;  /* 0x0000001a106f7223 */ /* 0x000fe2000001006f */
[----:B------:R-:W-:Y:S01]  /*12c0*/  FFMA.FTZ R21, R11, R10, R222 ;  /* 0x0000000a0b157223 */ /* 0x000fe200000100de */
[----:B------:R-:W-:-:S02]  /*12d0*/  HADD2.F32 R26, -RZ, R135.H0_H0 ;  /* 0x20000087ff1a7230 */ /* 0x000fc40000004100 */
[----:B------:R-:W-:Y:S01]  /*12e0*/  FADD.FTZ R229, -R168, R23 ;  /* 0x00000017a8e57221 */ /* 0x000fe20000010100 */
[----:B------:R-:W-:Y:S01]  /*12f0*/  FMUL.FTZ R19, R4, R19 ;  /* 0x0000001304137220 */ /* 0x000fe20000410000 */
[----:B------:R-:W-:Y:S01]  /*1300*/  FADD.FTZ R23, R24, R13 ;  /* 0x0000000d18177221 */ /* 0x000fe20000010000 */
[----:B------:R-:W-:Y:S01]  /*1310*/  FFMA.FTZ R24, R12, R13, R21 ;  /* 0x0000000d0c187223 */ /* 0x000fe20000010015 */
[----:B------:R-:W-:Y:S01]  /*1320*/  FMUL.FTZ R21, R26, R161 ;  /* 0x000000a11a157220 */ /* 0x000fe20000410000 */
[----:B------:R-:W-:Y:S01]  /*1330*/  FADD.FTZ R72, R72, R157 ;  /* 0x0000009d48487221 */ /* 0x000fe20000010000 */
[----:B------:R-:W-:Y:S01]  /*1340*/  FFMA.FTZ R104, R19, R157, R104 ;  /* 0x0000009d13687223 */ /* 0x000fe20000010068 */
[----:B------:R-:W-:Y:S01]  /*1350*/  FADD.FTZ R26, R23, R14 ;  /* 0x0000000e171a7221 */ /* 0x000fe20000010000 */
[----:B------:R-:W-:Y:S01]  /*1360*/  FADD.FTZ R227, -R168, R22 ;  /* 0x00000016a8e37221 */ /* 0x000fe20000010100 */
[----:B------:R-:W-:Y:S01]  /*1370*/  FFMA.FTZ R157, R15, R14, R24 ;  /* 0x0000000e0f9d7223 */ /* 0x000fe20000010018 */
[----:B------:R-:W-:Y:S01]  /*1380*/  FMUL.FTZ R22, R4, R225 ;  /* 0x000000e104167220 */ /* 0x000fe20000410000 */
[----:B------:R-:W-:Y:S01]  /*1390*/  FADD.FTZ R159, R26, R17 ;  /* 0x000000111a9f7221 */ /* 0x000fe20000010000 */
[----:B------:R-:W-:Y:S01]  /*13a0*/  FADD.FTZ R73, R73, R156 ;  /* 0x0000009c49497221 */ /* 0x000fe20000010000 */
[----:B------:R-:W-:Y:S01]  /*13b0*/  FFMA.FTZ R26, R16, R17, R157 ;  /* 0x00000011101a7223 */ /* 0x000fe2000001009d */
[----:B------:R-:W-:Y:S01]  /*13c0*/  FFMA.FTZ R105, R22, R156, R105 ;  /* 0x0000009c16697223 */ /* 0x000fe20000010069 */
[----:B------:R-:W-:-:S02]  /*13d0*/  HADD2.F32 R156, -RZ, R135.H1_H1 ;  /* 0x30000087ff9c7230 */ /* 0x000fc40000004100 */
[----:B------:R-:W-:Y:S01]  /*13e0*/  FADD.FTZ R159, R159, R18 ;  /* 0x000000129f9f7221 */ /* 0x000fe20000010000 */
[----:B------:R-:W-:Y:S01]  /*13f0*/  FFMA.FTZ R157, R19, R18, R26 ;  /* 0x00000012139d7223 */ /* 0x000fe2000001001a */
[----:B------:R-:W-:Y:S01]  /*1400*/  FMUL.FTZ R23, R4, R227 ;  /* 0x000000e304177220 */ /* 0x000fe20000410000 */
        /* <DEDUP_REMOVED lines=12> */
.L_x_10022:
[----:B------:R-:W-:Y:S05]  /*14d0*/  BSYNC.RECONVERGENT B1 ;  /* 0x0000000000017941 */ /* 0x000fea0003800200 */
.L_x_10021:
        /* <DEDUP_REMOVED lines=15> */
[----:B0-----:R-:W-:Y:S02]  /*15d0*/  HADD2.F32 R184, -RZ, R129.H0_H0 ;  /* 0x20000081ffb87230 */ /* 0x001fe40000004100 */
[----:B------:R-:W-:Y:S02]  /*15e0*/  HADD2.F32 R188, -RZ, R130.H0_H0 ;  /* 0x20000082ffbc7230 */ /* 0x000fe40000004100 */
[----:B-1----:R-:W-:-:S05]  /*15f0*/  @P0 IMAD.WIDE.U32 R28, R170, 0x20, R28 ;  /* 0x00000020aa1c0825 */ /* 0x002fca00078e001c */
[----:B------:R-:W5:Y:S04]  /*1600*/  @P0 LDG.E.128 R36, desc[UR10][R28.64] ;  /* 0x0000000a1c240981 */ /* 0x000f68000c1e1d00 */
[----:B------:R0:W5:Y:S02]  /*1610*/  @P0 LDG.E.128 R32, desc[UR10][R28.64+0x10] ;  /* 0x0000100a1c200981 */ /* 0x000164000c1e1d00 */
[--C-:B0-----:R-:W-:Y:S02]  /*1620*/  HADD2.F32 R28, -RZ, R128.reuse.H0_H0 ;  /* 0x20000080ff1c7230 */ /* 0x101fe40000004100 */
[----:B------:R-:W-:Y:S02]  /*1630*/  HADD2.F32 R29, -RZ, R128.H1_H1 ;  /* 0x30000080ff1d7230 */ /* 0x000fe40000004100 */
[----:B------:R-:W-:-:S02]  /*1640*/  HADD2.F32 R187, -RZ, R131.H0_H0 ;  /* 0x20000083ffbb7230 */ /* 0x000fc40000004100 */
[----:B------:R-:W-:Y:S01]  /*1650*/  HADD2.F32 R191, -RZ, R131.H1_H1 ;  /* 0x30000083ffbf7230 */ /* 0x000fe20000004100 */
[----:B------:R-:W-:Y:S02]  /*1660*/  IADD3 R171, PT, PT, R171, 0x100, RZ ;  /* 0x00000100abab7810 */ /* 0x000fe40007ffe0ff */
[----:B------:R-:W-:Y:S02]  /*1670*/  IADD3 R169, PT, PT, R169, 0x100, RZ ;  /* 0x00000100a9a97810 */ /* 0x000fe40007ffe0ff */
[----:B------:R-:W-:Y:S01]  /*1680*/  IADD3 R170, PT, PT, R170, 0x100, RZ ;  /* 0x00000100aaaa7810 */ /* 0x000fe20007ffe0ff */
[C---:B---3--:R-:W-:Y:S01]  /*1690*/  FADD.FTZ R25, -R168.reuse, R156 ;  /* 0x0000009ca8197221 */ /* 0x048fe20000010100 */
[C---:B------:R-:W-:Y:S01]  /*16a0*/  FADD.FTZ R173, -R168.reuse, R157 ;  /* 0x0000009da8ad7221 */ /* 0x040fe20000010100 */
[----:B------:R-:W-:Y:S02]  /*16b0*/  FADD.FTZ R185, -R168, R159 ;  /* 0x0000009fa8b97221 */ /* 0x000fe40000010100 */
[----:B------:R-:W-:Y:S01]  /*16c0*/  FMUL.FTZ R25, R4, R25 ;  /* 0x0000001904197220 */ /* 0x000fe20000410000 */
[----:B------:R-:W-:Y:S01]  /*16d0*/  FADD.FTZ R175, -R168, R158 ;  /* 0x0000009ea8af7221 */ /* 0x000fe20000010100 */
[----:B----4-:R-:W-:-:S02]  /*16e0*/  HADD2.F32 R27, -RZ, R160.H0_H0 ;  /* 0x200000a0ff1b7230 */ /* 0x010fc40000004100 */
[----:B------:R-:W-:Y:S02]  /*16f0*/  HADD2.F32 R160, -RZ, R160.H1_H1 ;  /* 0x300000a0ffa07230 */ /* 0x000fe40000004100 */
[----:B------:R-:W-:Y:S01]  /*1700*/  FMUL.FTZ R30, R4, R173 ;  /* 0x000000ad041e7220 */ /* 0x000fe20000410000 */
[--C-:B------:R-:W-:Y:S02]  /*1710*/  HADD2.F32 R157, -RZ, R161.reuse.H0_H0 ;  /* 0x200000a1ff9d7230 */ /* 0x100fe40000004100 */
[-C--:B------:R-:W-:Y:S01]  /*1720*/  FMUL.FTZ R28, R28, R27.reuse ;  /* 0x0000001b1c1c7220 */ /* 0x080fe20000410000 */
[----:B------:R-:W-:Y:S02]  /*1730*/  HADD2.F32 R156, -RZ, R161.H1_H1 ;  /* 0x300000a1ff9c7230 */ /* 0x000fe40000004100 */
[----:B------:R-:W-:Y:S01]  /*1740*/  FADD.FTZ R68, R68, R27 ;  /* 0x0000001b44447221 */ /* 0x000fe20000010000 */
[--C-:B------:R-:W-:Y:S02]  /*1750*/  HADD2.F32 R161, -RZ, R163.reuse.H0_H0 ;  /* 0x200000a3ffa17230 */ /* 0x100fe40000004100 */
[----:B------:R-:W-:Y:S01]  /*1760*/  FFMA.FTZ R100, R25, R27, R100 ;  /* 0x0000001b19647223 */ /* 0x000fe20000010064 */
[----:B------:R-:W-:-:S02]  /*1770*/  HADD2.F32 R224, -RZ, R163.H1_H1 ;  /* 0x300000a3ffe07230 */ /* 0x000fc40000004100 */
[----:B------:R-:W-:Y:S01]  /*1780*/  FADD.FTZ R163, -R168, R164 ;  /* 0x000000a4a8a37221 */ /* 0x000fe20000010100 */
[----:B------:R-:W-:Y:S02]  /*1790*/  HADD2.F32 R173, -RZ, R129.H1_H1 ;  /* 0x30000081ffad7230 */ /* 0x000fe40000004100 */
[----:B------:R-:W-:Y:S01]  /*17a0*/  FMUL.FTZ R27, R29, R160 ;  /* 0x000000a01d1b7220 */ /* 0x000fe20000410000 */
[C---:B------:R-:W-:Y:S01]  /*17b0*/  FMUL.FTZ R186, R4.reuse, R185 ;  /* 0x000000b904ba7220 */ /* 0x040fe20000410000 */
[----:B------:R-:W-:Y:S01]  /*17c0*/  FMUL.FTZ R29, R4, R175 ;  /* 0x000000af041d7220 */ /* 0x000fe20000410000 */
        /* <DEDUP_REMOVED lines=17> */
[----:B------:R-:W-:Y:S02]  /*18e0*/  HADD2.F32 R162, -RZ, R162.H1_H1 ;  /* 0x300000a2ffa27230 */ /* 0x000fe40000004100 */
[----:B------:R-:W-:Y:S01]  /*18f0*/  FADD.FTZ R165, -R168, R165 ;  /* 0x000000a5a8a57221 */ /* 0x000fe20000010100 */
[----:B------:R-:W-:Y:S02]  /*1900*/  HADD2.F32 R185, -RZ, R130.H1_H1 ;  /* 0x30000082ffb97230 */ /* 0x000fe40000004100 */
[----:B------:R-:W-:Y:S01]  /*1910*/  FADD.FTZ R159, R158, R173 ;  /* 0x000000ad9e9f7221 */ /* 0x000fe20000010000 */
[----:B------:R-:W-:Y:S01]  /*1920*/  FFMA.FTZ R156, R186, R173, R157 ;  /* 0x000000adba9c7223 */ /* 0x000fe2000001009d */
[----:B------:R-:W-:Y:S01]  /*1930*/  FADD.FTZ R189, -R168, R166 ;  /* 0x000000a6a8bd7221 */ /* 0x000fe20000010100 */
[----:B------:R-:W-:Y:S01]  /*1940*/  FMUL.FTZ R190, R4, R165 ;  /* 0x000000a504be7220 */ /* 0x000fe20000410000 */
        /* <DEDUP_REMOVED lines=22> */
.L_x_10024:
[----:B------:R-:W-:Y:S05]  /*1ab0*/  BSYNC.RECONVERGENT B1 ;  /* 0x0000000000017941 */ /* 0x000fea0003800200 */
.L_x_10023:
        /* <DEDUP_REMOVED lines=9> */
[----:B------:R-:W-:Y:S01]  /*1b50*/  ISETP.NE.U32.AND P0, PT, RZ, UR14, PT ;  /* 0x0000000eff007c0c */ /* 0x000fe2000bf05070 */
[----:B--2---:R-:W-:-:S03]  /*1b60*/  IMAD.WIDE.U32 R182, R169, 0x8, R182 ;  /* 0x00000008a9b67825 */ /* 0x004fc600078e00b6 */
[----:B------:R-:W-:-:S03]  /*1b70*/  ISETP.NE.AND.EX P0, PT, RZ, UR15, PT, P0 ;  /* 0x0000000fff007c0c */ /* 0x000fc6000bf05300 */
[----:B------:R-:W5:Y:S10]  /*1b80*/  LDG.E.64 R182, desc[UR10][R182.64] ;  /* 0x0000000ab6b67981 */ /* 0x000f74000c1e1b00 */
[----:B------:R-:W0:Y:S01]  /*1b90*/  @P0 LDC.64 R194, c[0x0][0x438] ;  /* 0x00010e00ffc20b82 */ /* 0x000e220000000a00 */
[----:B------:R-:W-:-:S02]  /*1ba0*/  HADD2.F32 R199, -RZ, R125.H1_H1 ;  /* 0x3000007dffc77230 */ /* 0x000fc40000004100 */
[----:B------:R-:W-:Y:S02]  /*1bb0*/  HADD2.F32 R198, -RZ, R125.H0_H0 ;  /* 0x2000007dffc67230 */ /* 0x000fe40000004100 */
[----:B------:R-:W-:Y:S02]  /*1bc0*/  HADD2.F32 R202, -RZ, R126.H0_H0 ;  /* 0x2000007effca7230 */ /* 0x000fe40000004100 */
[----:B0-----:R-:W-:-:S05]  /*1bd0*/  @P0 IMAD.WIDE.U32 R194, R170, 0x20, R194 ;  /* 0x00000020aac20825 */ /* 0x001fca00078e00c2 */
[----:B------:R-:W5:Y:S04]  /*1be0*/  @P0 LDG.E.128 R136, desc[UR10][R194.64] ;  /* 0x0000000ac2880981 */ /* 0x000f68000c1e1d00 */
[----:B------:R0:W5:Y:S02]  /*1bf0*/  @P0 LDG.E.128 R140, desc[UR10][R194.64+0x10] ;  /* 0x0000100ac28c0981 */ /* 0x000164000c1e1d00 */
[--C-:B0-----:R-:W-:Y:S02]  /*1c00*/  HADD2.F32 R195, -RZ, R124.reuse.H1_H1 ;  /* 0x3000007cffc37230 */ /* 0x101fe40000004100 */
[----:B------:R-:W-:Y:S02]  /*1c10*/  HADD2.F32 R206, -RZ, R127.H0_H0 ;  /* 0x2000007fffce7230 */ /* 0x000fe40000004100 */
[C---:B---3--:R-:W-:Y:S01]  /*1c20*/  FADD.FTZ R193, -R168.reuse, R156 ;  /* 0x0000009ca8c17221 */ /* 0x048fe20000010100 */
[----:B------:R-:W-:Y:S01]  /*1c30*/  FADD.FTZ R169, -R168, R157 ;  /* 0x0000009da8a97221 */ /* 0x000fe20000010100 */
[----:B------:R-:W-:-:S02]  /*1c40*/  HADD2.F32 R156, -RZ, R124.H0_H0 ;  /* 0x2000007cff9c7230 */ /* 0x000fc40000004100 */
[C---:B------:R-:W-:Y:S01]  /*1c50*/  FADD.FTZ R171, -R168.reuse, R159 ;  /* 0x0000009fa8ab7221 */ /* 0x040fe20000010100 */
[----:B------:R-:W-:Y:S01]  /*1c60*/  FADD.FTZ R197, -R168, R158 ;  /* 0x0000009ea8c57221 */ /* 0x000fe20000010100 */
[--C-:B----4-:R-:W-:Y:S02]  /*1c70*/  HADD2.F32 R157, -RZ, R164.reuse.H0_H0 ;  /* 0x200000a4ff9d7230 */ /* 0x110fe40000004100 */
[C---:B------:R-:W-:Y:S01]  /*1c80*/  FMUL.FTZ R193, R4.reuse, R193 ;  /* 0x000000c104c17220 */ /* 0x040fe20000410000 */
[----:B------:R-:W-:Y:S02]  /*1c90*/  HADD2.F32 R164, -RZ, R164.H1_H1 ;  /* 0x300000a4ffa47230 */ /* 0x000fe40000004100 */
[----:B------:R-:W-:Y:S01]  /*1ca0*/  FMUL.FTZ R200, R4, R171 ;  /* 0x000000ab04c87220 */ /* 0x000fe20000410000 */
[--C-:B------:R-:W-:Y:S02]  /*1cb0*/  HADD2.F32 R158, -RZ, R165.reuse.H1_H1 ;  /* 0x300000a5ff9e7230 */ /* 0x100fe40000004100 */
[----:B------:R-:W-:Y:S01]  /*1cc0*/  FMUL.FTZ R194, R156, R157 ;  /* 0x0000009d9cc27220 */ /* 0x000fe20000410000 */
[----:B------:R-:W-:-:S02]  /*1cd0*/  HADD2.F32 R159, -RZ, R165.H0_H0 ;  /* 0x200000a5ff9f7230 */ /* 0x000fc40000004100 */
[----:B------:R-:W-:Y:S01]  /*1ce0*/  FMUL.FTZ R197, R4, R197 ;  /* 0x000000c504c57220 */ /* 0x000fe20000410000 */
[----:B------:R-:W-:Y:S01]  /*1cf0*/  FADD.FTZ R60, R60, R157 ;  /* 0x0000009d3c3c7221 */ /* 0x000fe20000010000 */
[----:B------:R-:W-:Y:S01]  /*1d00*/  FFMA.FTZ R92, R193, R157, R92 ;  /* 0x0000009dc15c7223 */ /* 0x000fe2000001005c */
[----:B------:R-:W-:Y:S01]  /*1d10*/  FMUL.FTZ R195, R195, R164 ;  /* 0x000000a4c3c37220 */ /* 0x000fe20000410000 */
[----:B------:R-:W-:Y:S01]  /*1d20*/  FADD.FTZ R156, R223, R194 ;  /* 0x000000c2df9c7221 */ /* 0x000fe20000010000 */
[----:B------:R-:W-:Y:S01]  /*1d30*/  FADD.FTZ R203, -R168, R161 ;  /* 0x000000a1a8cb7221 */ /* 0x000fe20000010100 */
[----:B------:R-:W-:Y:S01]  /*1d40*/  FMUL.FTZ R196, R4, R169 ;  /* 0x000000a904c47220 */ /* 0x000fe20000410000 */
[----:B------:R-:W-:Y:S01]  /*1d50*/  FFMA.FTZ R157, R193, R194, R222 ;  /* 0x000000c2c19d7223 */ /* 0x000fe200000100de */
[--C-:B------:R-:W-:Y:S02]  /*1d60*/  HADD2.F32 R161, -RZ, R166.reuse.H0_H0 ;  /* 0x200000a6ffa17230 */ /* 0x100fe40000004100 */
[-C--:B------:R-:W-:Y:S01]  /*1d70*/  FMUL.FTZ R199, R199, R158.reuse ;  /* 0x0000009ec7c77220 */ /* 0x080fe20000410000 */
[----:B------:R-:W-:Y:S01]  /*1d80*/  FADD.FTZ R63, R63, R158 ;  /* 0x0000009e3f3f7221 */ /* 0x000fe20000010000 */
[----:B------:R-:W-:Y:S01]  /*1d90*/  FFMA.FTZ R95, R200, R158, R95 ;  /* 0x0000009ec85f7223 */ /* 0x000fe2000001005f */
[----:B------:R-:W-:-:S02]  /*1da0*/  HADD2.F32 R166, -RZ, R166.H1_H1 ;  /* 0x300000a6ffa67230 */ /* 0x000fc40000004100 */
[-C--:B------:R-:W-:Y:S01]  /*1db0*/  FMUL.FTZ R198, R198, R159.reuse ;  /* 0x0000009fc6c67220 */ /* 0x080fe20000410000 */
[----:B------:R-:W-:Y:S01]  /*1dc0*/  FADD.FTZ R62, R62, R159 ;  /* 0x0000009f3e3e7221 */ /* 0x000fe20000010000 */
[----:B------:R-:W-:Y:S01]  /*1dd0*/  FFMA.FTZ R94, R197, R159, R94 ;  /* 0x0000009fc55e7223 */ /* 0x000fe2000001005e */
        /* <DEDUP_REMOVED lines=40> */
.L_x_10018:
        /* <DEDUP_REMOVED lines=39> */
.L_x_10026:
        /* <DEDUP_REMOVED lines=18> */
[----:B------:R-:W-:Y:S01]  /*23f0*/  @P1 IADD3 R225, PT, PT, R225, 0x100, RZ ;  /* 0x00000100e1e11810 */ /* 0x000fe20007ffe0ff */
[----:B------:R0:W5:Y:S04]  /*2400*/  @P3 LDG.E.128 R48, desc[UR10][R170.64+0x10] ;  /* 0x0000100aaa303981 */ /* 0x000168000c1e1d00 */
[----:B------:R0:W5:Y:S01]  /*2410*/  @P1 LDG.E.64 R178, desc[UR10][R164.64] ;  /* 0x0000000aa4b21981 */ /* 0x000162000c1e1b00 */
[----:B------:R-:W2:Y:S01]  /*2420*/  @P0 LDC.64 R156, c[0x0][0x3b0] ;  /* 0x0000ec00ff9c0b82 */ /* 0x000ea20000000a00 */
[C---:B---3--:R-:W-:Y:S01]  /*2430*/  @P1 IMAD.WIDE.U32 R166, R223.reuse, 0x20, R166 ;  /* 0x00000020dfa61825 */ /* 0x048fe200078e00a6 */
[----:B------:R-:W-:-:S04]  /*2440*/  @P1 IADD3 R223, PT, PT, R223, 0x100, RZ ;  /* 0x00000100dfdf1810 */ /* 0x000fc80007ffe0ff */
[----:B------:R0:W5:Y:S02]  /*2450*/  @P1 LDG.E.128 R44, desc[UR10][R166.64] ;  /* 0x0000000aa62c1981 */ /* 0x000164000c1e1d00 */
[----:B------:R-:W3:Y:S01]  /*2460*/  @P0 LDC.64 R158, c[0x0][0x438] ;  /* 0x00010e00ff9e0b82 */ /* 0x000ee20000000a00 */
[C---:B----4-:R-:W-:Y:S01]  /*2470*/  @P2 IMAD.WIDE.U32 R160, R225.reuse, 0x8, R160 ;  /* 0x00000008e1a02825 */ /* 0x050fe200078e00a0 */
[----:B------:R-:W-:Y:S01]  /*2480*/  @P2 IADD3 R225, PT, PT, R225, 0x100, RZ ;  /* 0x00000100e1e12810 */ /* 0x000fe20007ffe0ff */
[----:B------:R0:W5:Y:S04]  /*2490*/  @P1 LDG.E.128 R40, desc[UR10][R166.64+0x10] ;  /* 0x0000100aa6281981 */ /* 0x000168000c1e1d00 */
[----:B------:R0:W5:Y:S01]  /*24a0*/  @P2 LDG.E.64 R176, desc[UR10][R160.64] ;  /* 0x0000000aa0b02981 */ /* 0x000162000c1e1b00 */
[C---:B-1----:R-:W-:Y:S01]  /*24b0*/  @P2 IMAD.WIDE.U32 R162, R223.reuse, 0x20, R162 ;  /* 0x00000020dfa22825 */ /* 0x042fe200078e00a2 */
[----:B------:R-:W-:-:S04]  /*24c0*/  @P2 IADD3 R223, PT, PT, R223, 0x100, RZ ;  /* 0x00000100dfdf2810 */ /* 0x000fc80007ffe0ff */
        /* <DEDUP_REMOVED lines=8> */
.L_x_10025:
[----:B----4-:R-:W-:Y:S05]  /*2550*/  BSYNC.RECONVERGENT B0 ;  /* 0x0000000000007941 */ /* 0x010fea0003800200 */
.L_x_10017:
        /* <DEDUP_REMOVED lines=32> */
.L_x_10028:
[----:B------:R-:W-:Y:S05]  /*2760*/  BSYNC.RECONVERGENT B0 ;  /* 0x0000000000007941 */ /* 0x000fea0003800200 */
.L_x_10027:
        /* <DEDUP_REMOVED lines=64> */
.L_x_10033:
        /* <DEDUP_REMOVED lines=12> */
.L_x_10034:
        /* <DEDUP_REMOVED lines=12> */
.L_x_10035:
        /* <DEDUP_REMOVED lines=12> */
.L_x_10036:
        /* <DEDUP_REMOVED lines=12> */
.L_x_10037:
        /* <DEDUP_REMOVED lines=12> */
.L_x_10038:
        /* <DEDUP_REMOVED lines=12> */
.L_x_10039:
        /* <DEDUP_REMOVED lines=14> */
.L_x_10032:
        /* <DEDUP_REMOVED lines=40> */
.L_x_10041:
[----:B------:R-:W-:Y:S05]  /*3350*/  @!P5 BRA `(.L_x_10042) ;  /* 0x000000000018d947 */ /* 0x000fea0003800000 */
[----:B------:R-:W-:Y:S01]  /*3360*/  FMUL.FTZ R148, R149, UR17 ;  /* 0x0000001195947c20 */ /* 0x000fe20008410000 */
[----:B-----5:R-:W-:-:S03]  /*3370*/  LOP3.LUT P0, RZ, R180, 0xff00, RZ, 0xc0, !PT ;  /* 0x0000ff00b4ff7812 */ /* 0x020fc6000780c0ff */
[----:B------:R-:W-:-:S05]  /*3380*/  FMUL.FTZ R148, R148, UR16 ;  /* 0x0000001094947c20 */ /* 0x000fca0008410000 */
[----:B------:R-:W-:-:S04]  /*3390*/  FSEL R148, R148, RZ, P0 ;  /* 0x000000ff94947208 */ /* 0x000fc80000000000 */
[----:B------:R-:W-:-:S04]  /*33a0*/  F2FP.F16.F32.PACK_AB R148, RZ, R148 ;  /* 0x00000094ff94723e */ /* 0x000fc800000000ff */
[----:B------:R-:W-:-:S07]  /*33b0*/  PRMT R144, R144, 0x5410, R148 ;  /* 0x0000541090907816 */ /* 0x000fce0000000094 */
.L_x_10042:
[----:B------:R-:W-:Y:S05]  /*33c0*/  @!P5 BRA `(.L_x_10043) ;  /* 0x000000000018d947 */ /* 0x000fea0003800000 */
[----:B------:R-:W-:Y:S01]  /*33d0*/  FMUL.FTZ R148, R150, UR17 ;  /* 0x0000001196947c20 */ /* 0x000fe20008410000 */
[----:B-----5:R-:W-:-:S03]  /*33e0*/  LOP3.LUT P0, RZ, R180, 0xff0000, RZ, 0xc0, !PT ;  /* 0x00ff0000b4ff7812 */ /* 0x020fc6000780c0ff */
[----:B------:R-:W-:-:S05]  /*33f0*/  FMUL.FTZ R148, R148, UR16 ;  /* 0x0000001094947c20 */ /* 0x000fca0008410000 */
[----:B------:R-:W-:-:S04]  /*3400*/  FSEL R148, R148, RZ, P0 ;  /* 0x000000ff94947208 */ /* 0x000fc80000000000 */
[----:B------:R-:W-:-:S04]  /*3410*/  F2FP.F16.F32.PACK_AB R148, RZ, R148 ;  /* 0x00000094ff94723e */ /* 0x000fc800000000ff */
[----:B------:R-:W-:-:S07]  /*3420*/  PRMT R145, R148, 0x7610, R145 ;  /* 0x0000761094917816 */ /* 0x000fce0000000091 */
.L_x_10043:
[----:B------:R-:W-:Y:S05]  /*3430*/  @!P5 BRA `(.L_x_10044) ;  /* 0x000000000018d947 */ /* 0x000fea0003800000 */
[----:B------:R-:W-:Y:S01]  /*3440*/  FMUL.FTZ R148, R151, UR17 ;  /* 0x0000001197947c20 */ /* 0x000fe20008410000 */
[----:B-----5:R-:W-:-:S03]  /*3450*/  LOP3.LUT P0, RZ, R180, 0xff000000, RZ, 0xc0, !PT ;  /* 0xff000000b4ff7812 */ /* 0x020fc6000780c0ff */
[----:B------:R-:W-:-:S05]  /*3460*/  FMUL.FTZ R148, R148, UR16 ;  /* 0x0000001094947c20 */ /* 0x000fca0008410000 */
[----:B------:R-:W-:-:S04]  /*3470*/  FSEL R148, R148, RZ, P0 ;  /* 0x000000ff94947208 */ /* 0x000fc80000000000 */
[----:B------:R-:W-:-:S04]  /*3480*/  F2FP.F16.F32.PACK_AB R148, RZ, R148 ;  /* 0x00000094ff94723e */ /* 0x000fc800000000ff */
[----:B------:R-:W-:-:S07]  /*3490*/  PRMT R145, R145, 0x5410, R148 ;  /* 0x0000541091917816 */ /* 0x000fce0000000094 */
.L_x_10044:
[----:B------:R-:W-:Y:S05]  /*34a0*/  @!P5 BRA `(.L_x_10045) ;  /* 0x000000000018d947 */ /* 0x000fea0003800000 */
[----:B------:R-:W-:Y:S01]  /*34b0*/  FMUL.FTZ R148, R152, UR17 ;  /* 0x0000001198947c20 */ /* 0x000fe20008410000 */
[----:B-----5:R-:W-:-:S03]  /*34c0*/  LOP3.LUT P0, RZ, R181, 0xff, RZ, 0xc0, !PT ;  /* 0x000000ffb5ff7812 */ /* 0x020fc6000780c0ff */
[----:B------:R-:W-:-:S05]  /*34d0*/  FMUL.FTZ R148, R148, UR16 ;  /* 0x0000001094947c20 */ /* 0x000fca0008410000 */
[----:B------:R-:W-:-:S04]  /*34e0*/  FSEL R148, R148, RZ, P0 ;  /* 0x000000ff94947208 */ /* 0x000fc80000000000 */
[----:B------:R-:W-:-:S04]  /*34f0*/  F2FP.F16.F32.PACK_AB R148, RZ, R148 ;  /* 0x00000094ff94723e */ /* 0x000fc800000000ff */
[----:B------:R-:W-:-:S07]  /*3500*/  PRMT R146, R148, 0x7610, R146 ;  /* 0x0000761094927816 */ /* 0x000fce0000000092 */
.L_x_10045:
[----:B------:R-:W-:Y:S05]  /*3510*/  @!P5 BRA `(.L_x_10046) ;  /* 0x000000000018d947 */ /* 0x000fea0003800000 */
[----:B------:R-:W-:Y:S01]  /*3520*/  FMUL.FTZ R148, R153, UR17 ;  /* 0x0000001199947c20 */ /* 0x000fe20008410000 */
[----:B-----5:R-:W-:-:S03]  /*3530*/  LOP3.LUT P0, RZ, R181, 0xff00, RZ, 0xc0, !PT ;  /* 0x0000ff00b5ff7812 */ /* 0x020fc6000780c0ff */
[----:B------:R-:W-:-:S05]  /*3540*/  FMUL.FTZ R148, R148, UR16 ;  /* 0x0000001094947c20 */ /* 0x000fca0008410000 */
[----:B------:R-:W-:-:S04]  /*3550*/  FSEL R148, R148, RZ, P0 ;  /* 0x000000ff94947208 */ /* 0x000fc80000000000 */
[----:B------:R-:W-:-:S04]  /*3560*/  F2FP.F16.F32.PACK_AB R148, RZ, R148 ;  /* 0x00000094ff94723e */ /* 0x000fc800000000ff */
[----:B------:R-:W-:-:S07]  /*3570*/  PRMT R146, R146, 0x5410, R148 ;  /* 0x0000541092927816 */ /* 0x000fce0000000094 */
.L_x_10046:
[----:B------:R-:W-:Y:S05]  /*3580*/  @!P5 BRA `(.L_x_10047) ;  /* 0x000000000018d947 */ /* 0x000fea0003800000 */
[----:B------:R-:W-:Y:S01]  /*3590*/  FMUL.FTZ R148, R154, UR17 ;  /* 0x000000119a947c20 */ /* 0x000fe20008410000 */
[----:B-----5:R-:W-:-:S03]  /*35a0*/  LOP3.LUT P0, RZ, R181, 0xff0000, RZ, 0xc0, !PT ;  /* 0x00ff0000b5ff7812 */ /* 0x020fc6000780c0ff */
[----:B------:R-:W-:-:S05]  /*35b0*/  FMUL.FTZ R148, R148, UR16 ;  /* 0x0000001094947c20 */ /* 0x000fca0008410000 */
[----:B------:R-:W-:-:S04]  /*35c0*/  FSEL R148, R148, RZ, P0 ;  /* 0x000000ff94947208 */ /* 0x000fc80000000000 */
[----:B------:R-:W-:-:S04]  /*35d0*/  F2FP.F16.F32.PACK_AB R148, RZ, R148 ;  /* 0x00000094ff94723e */ /* 0x000fc800000000ff */
[----:B------:R-:W-:-:S07]  /*35e0*/  PRMT R147, R148, 0x7610, R147 ;  /* 0x0000761094937816 */ /* 0x000fce0000000093 */
.L_x_10047:
[----:B------:R-:W-:Y:S01]  /*35f0*/  MOV R148, R156 ;  /* 0x0000009c00947202 */ /* 0x000fe20000000f00 */
        /* <DEDUP_REMOVED lines=9> */
.L_x_10031:
        /* <DEDUP_REMOVED lines=14> */
[----:B------:R-:W-:-:S04]  /*3770*/  F2FP.F16.F32.PACK_AB R156, RZ, R156 ;  /* 0x0000009cff9c723e */ /* 0x000fc800000000ff */
[----:B------:R-:W-:-:S07]  /*3780*/  PRMT R144, R156, 0x7610, R144 ;  /* 0x000076109c907816 */ /* 0x000fce0000000090 */
.L_x_10049:
        /* <DEDUP_REMOVED lines=11> */
.L_x_10050:
        /* <DEDUP_REMOVED lines=11> */
.L_x_10051:
        /* <DEDUP_REMOVED lines=11> */
.L_x_10052:
        /* <DEDUP_REMOVED lines=11> */
.L_x_10053:
        /* <DEDUP_REMOVED lines=11> */
.L_x_10054:
        /* <DEDUP_REMOVED lines=11> */
.L_x_10055:
        /* <DEDUP_REMOVED lines=10> */
[----:B------:R-:W-:-:S04]  /*3c50*/  F2FP.F16.F32.PACK_AB R156, RZ, R156 ;  /* 0x0000009cff9c723e */ /* 0x000fc800000000ff */
[----:B------:R-:W-:Y:S01]  /*3c60*/  PRMT R147, R147, 0x5410, R156 ;  /* 0x0000541093937816 */ /* 0x000fe2000000009c */
[----:B------:R-:W-:Y:S06]  /*3c70*/  BRA `(.L_x_10040) ;  /* 0x00000004006c7947 */ /* 0x000fec0003800000 */
.L_x_10048:
[-CC-:B------:R-:W-:Y:S01]  /*3c80*/  @P4 FFMA.FTZ R151, R220, R2.reuse, R163.reuse ;  /* 0x00000002dc974223 */ /* 0x180fe200000100a3 */
[-CC-:B------:R-:W-:Y:S01]  /*3c90*/  @P4 FFMA.FTZ R148, R217, R2.reuse, R163.reuse ;  /* 0x00000002d9944223 */ /* 0x180fe200000100a3 */
[----:B-----5:R-:W-:Y:S01]  /*3ca0*/  MOV R149, R53 ;  /* 0x0000003500957202 */ /* 0x020fe20000000f00 */
[----:B------:R-:W-:Y:S01]  /*3cb0*/  @P4 FFMA.FTZ R158, R209, R2, R163 ;  /* 0x00000002d19e4223 */ /* 0x000fe200000100a3 */
[----:B------:R-:W-:Y:S01]  /*3cc0*/  @P4 FADD.FTZ R151, R218, -R151 ;  /* 0x80000097da974221 */ /* 0x000fe20000010000 */
[----:B------:R-:W-:Y:S01]  /*3cd0*/  MOV R150, R54 ;  /* 0x0000003600967202 */ /* 0x000fe20000000f00 */
[-CC-:B------:R-:W-:Y:S01]  /*3ce0*/  @P4 FFMA.FTZ R153, R216, R2.reuse, R163.reuse ;  /* 0x00000002d8994223 */ /* 0x180fe200000100a3 */
[-C--:B------:R-:W-:Y:S01]  /*3cf0*/  @P4 FFMA.FTZ R156, R213, R2.reuse, R163 ;  /* 0x00000002d59c4223 */ /* 0x080fe200000100a3 */
[----:B------:R-:W-:Y:S01]  /*3d00*/  @P4 FFMA.FTZ R149, R4, R151, R53 ;  /* 0x0000009704954223 */ /* 0x000fe20000010035 */
[----:B------:R-:W-:Y:S01]  /*3d10*/  @P4 FADD.FTZ R151, R215, -R148 ;  /* 0x80000094d7974221 */ /* 0x000fe20000010000 */
[----:B------:R-:W-:Y:S01]  /*3d20*/  @P4 FADD.FTZ R157, R31, -R158 ;  /* 0x8000009e1f9d4221 */ /* 0x000fe20000010000 */
[-CC-:B------:R-:W-:Y:S01]  /*3d30*/  @P4 FFMA.FTZ R158, R221, R2.reuse, R163.reuse ;  /* 0x00000002dd9e4223 */ /* 0x180fe200000100a3 */
[-CC-:B------:R-:W-:Y:S01]  /*3d40*/  @P4 FFMA.FTZ R159, R174, R2.reuse, R163.reuse ;  /* 0x00000002ae9f4223 */ /* 0x180fe200000100a3 */
[----:B------:R-:W-:Y:S01]  /*3d50*/  @P4 FFMA.FTZ R150, R4, R151, R54 ;  /* 0x0000009704964223 */ /* 0x000fe20000010036 */
[----:B------:R-:W-:Y:S01]  /*3d60*/  @P4 FFMA.FTZ R151, R212, R2, R163 ;  /* 0x00000002d4974223 */ /* 0x000fe200000100a3 */
[----:B------:R-:W-:Y:S01]  /*3d70*/  MOV R154, R50 ;  /* 0x00000032009a7202 */ /* 0x000fe20000000f00 */
[----:B------:R-:W-:Y:S01]  /*3d80*/  @P4 FADD.FTZ R148, R214, -R153 ;  /* 0x80000099d6944221 */ /* 0x000fe20000010000 */
[----:B------:R-:W-:Y:S01]  /*3d90*/  @P4 FADD.FTZ R153, R211, -R156 ;  /* 0x8000009cd3994221 */ /* 0x000fe20000010000 */
[----:B------:R-:W-:Y:S01]  /*3da0*/  @P4 FFMA.FTZ R154, R4, R157, R50 ;  /* 0x0000009d049a4223 */ /* 0x000fe20000010032 */
[----:B------:R-:W-:Y:S01]  /*3db0*/  @P4 FADD.FTZ R157, R210, -R151 ;  /* 0x80000097d29d4221 */ /* 0x000fe20000010000 */
[----:B------:R-:W-:Y:S01]  /*3dc0*/  @P4 FADD.FTZ R160, R172, -R159 ;  /* 0x8000009faca04221 */ /* 0x000fe20000010000 */
[----:B------:R-:W-:Y:S01]  /*3dd0*/  @P4 FADD.FTZ R151, R219, -R158 ;  /* 0x8000009edb974221 */ /* 0x000fe20000010000 */
        /* <DEDUP_REMOVED lines=17> */
.L_x_10056:
[----:B------:R-:W-:Y:S05]  /*3ef0*/  @!P5 BRA `(.L_x_10057) ;  /* 0x000000000018d947 */ /* 0x000fea0003800000 */
[----:B------:R-:W-:Y:S01]  /*3f00*/  FMUL.FTZ R151, R149, UR17 ;  /* 0x0000001195977c20 */ /* 0x000fe20008410000 */
[----:B------:R-:W-:-:S03]  /*3f10*/  LOP3.LUT P0, RZ, R180, 0xff00, RZ, 0xc0, !PT ;  /* 0x0000ff00b4ff7812 */ /* 0x000fc6000780c0ff */
[----:B------:R-:W-:-:S05]  /*3f20*/  FMUL.FTZ R151, R151, UR16 ;  /* 0x0000001097977c20 */ /* 0x000fca0008410000 */
[----:B------:R-:W-:-:S04]  /*3f30*/  FSEL R151, R151, RZ, P0 ;  /* 0x000000ff97977208 */ /* 0x000fc80000000000 */
[----:B------:R-:W-:-:S04]  /*3f40*/  F2FP.F16.F32.PACK_AB R151, RZ, R151 ;  /* 0x00000097ff97723e */ /* 0x000fc800000000ff */
[----:B------:R-:W-:-:S07]  /*3f50*/  PRMT R144, R144, 0x5410, R151 ;  /* 0x0000541090907816 */ /* 0x000fce0000000097 */
.L_x_10057:
[----:B------:R-:W-:Y:S05]  /*3f60*/  @!P5 BRA `(.L_x_10058) ;  /* 0x000000000018d947 */ /* 0x000fea0003800000 */
[----:B------:R-:W-:Y:S01]  /*3f70*/  FMUL.FTZ R151, R150, UR17 ;  /* 0x0000001196977c20 */ /* 0x000fe20008410000 */
[----:B------:R-:W-:-:S03]  /*3f80*/  LOP3.LUT P0, RZ, R180, 0xff0000, RZ, 0xc0, !PT ;  /* 0x00ff0000b4ff7812 */ /* 0x000fc6000780c0ff */
[----:B------:R-:W-:-:S05]  /*3f90*/  FMUL.FTZ R151, R151, UR16 ;  /* 0x0000001097977c20 */ /* 0x000fca0008410000 */
[----:B------:R-:W-:-:S04]  /*3fa0*/  FSEL R151, R151, RZ, P0 ;  /* 0x000000ff97977208 */ /* 0x000fc80000000000 */
[----:B------:R-:W-:-:S04]  /*3fb0*/  F2FP.F16.F32.PACK_AB R151, RZ, R151 ;  /* 0x00000097ff97723e */ /* 0x000fc800000000ff */
[----:B------:R-:W-:-:S07]  /*3fc0*/  PRMT R145, R151, 0x7610, R145 ;  /* 0x0000761097917816 */ /* 0x000fce0000000091 */
.L_x_10058:
[----:B------:R-:W-:Y:S05]  /*3fd0*/  @!P5 BRA `(.L_x_10059) ;  /* 0x000000000018d947 */ /* 0x000fea0003800000 */
[----:B------:R-:W-:Y:S01]  /*3fe0*/  FMUL.FTZ R151, R155, UR17 ;  /* 0x000000119b977c20 */ /* 0x000fe20008410000 */
[----:B------:R-:W-:-:S03]  /*3ff0*/  LOP3.LUT P0, RZ, R180, 0xff000000, RZ, 0xc0, !PT ;  /* 0xff000000b4ff7812 */ /* 0x000fc6000780c0ff */
[----:B------:R-:W-:-:S05]  /*4000*/  FMUL.FTZ R151, R151, UR16 ;  /* 0x0000001097977c20 */ /* 0x000fca0008410000 */
[----:B------:R-:W-:-:S04]  /*4010*/  FSEL R151, R151, RZ, P0 ;  /* 0x000000ff97977208 */ /* 0x000fc80000000000 */
[----:B------:R-:W-:-:S04]  /*4020*/  F2FP.F16.F32.PACK_AB R151, RZ, R151 ;  /* 0x00000097ff97723e */ /* 0x000fc800000000ff */
[----:B------:R-:W-:-:S07]  /*4030*/  PRMT R145, R145, 0x5410, R151 ;  /* 0x0000541091917816 */ /* 0x000fce0000000097 */
.L_x_10059:
[----:B------:R-:W-:Y:S05]  /*4040*/  @!P5 BRA `(.L_x_10060) ;  /* 0x000000000018d947 */ /* 0x000fea0003800000 */
[----:B------:R-:W-:Y:S01]  /*4050*/  FMUL.FTZ R151, R152, UR17 ;  /* 0x0000001198977c20 */ /* 0x000fe20008410000 */
[----:B------:R-:W-:-:S03]  /*4060*/  LOP3.LUT P0, RZ, R181, 0xff, RZ, 0xc0, !PT ;  /* 0x000000ffb5ff7812 */ /* 0x000fc6000780c0ff */
[----:B------:R-:W-:-:S05]  /*4070*/  FMUL.FTZ R151, R151, UR16 ;  /* 0x0000001097977c20 */ /* 0x000fca0008410000 */
[----:B------:R-:W-:-:S04]  /*4080*/  FSEL R151, R151, RZ, P0 ;  /* 0x000000ff97977208 */ /* 0x000fc80000000000 */
[----:B------:R-:W-:-:S04]  /*4090*/  F2FP.F16.F32.PACK_AB R151, RZ, R151 ;  /* 0x00000097ff97723e */ /* 0x000fc800000000ff */
[----:B------:R-:W-:-:S07]  /*40a0*/  PRMT R146, R151, 0x7610, R146 ;  /* 0x0000761097927816 */ /* 0x000fce0000000092 */
.L_x_10060:
[----:B------:R-:W-:Y:S05]  /*40b0*/  @!P5 BRA `(.L_x_10061) ;  /* 0x000000000018d947 */ /* 0x000fea0003800000 */
[----:B------:R-:W-:Y:S01]  /*40c0*/  FMUL.FTZ R151, R153, UR17 ;  /* 0x0000001199977c20 */ /* 0x000fe20008410000 */
[----:B------:R-:W-:-:S03]  /*40d0*/  LOP3.LUT P0, RZ, R181, 0xff00, RZ, 0xc0, !PT ;  /* 0x0000ff00b5ff7812 */ /* 0x000fc6000780c0ff */
[----:B------:R-:W-:-:S05]  /*40e0*/  FMUL.FTZ R151, R151, UR16 ;  /* 0x0000001097977c20 */ /* 0x000fca0008410000 */
[----:B------:R-:W-:-:S04]  /*40f0*/  FSEL R151, R151, RZ, P0 ;  /* 0x000000ff97977208 */ /* 0x000fc80000000000 */
[----:B------:R-:W-:-:S04]  /*4100*/  F2FP.F16.F32.PACK_AB R151, RZ, R151 ;  /* 0x00000097ff97723e */ /* 0x000fc800000000ff */
[----:B------:R-:W-:-:S07]  /*4110*/  PRMT R146, R146, 0x5410, R151 ;  /* 0x0000541092927816 */ /* 0x000fce0000000097 */
.L_x_10061:
[----:B------:R-:W-:Y:S05]  /*4120*/  @!P5 BRA `(.L_x_10062) ;  /* 0x000000000018d947 */ /* 0x000fea0003800000 */
[----:B------:R-:W-:Y:S01]  /*4130*/  FMUL.FTZ R151, R154, UR17 ;  /* 0x000000119a977c20 */ /* 0x000fe20008410000 */
[----:B------:R-:W-:-:S03]  /*4140*/  LOP3.LUT P0, RZ, R181, 0xff0000, RZ, 0xc0, !PT ;  /* 0x00ff0000b5ff7812 */ /* 0x000fc6000780c0ff */
[----:B------:R-:W-:-:S05]  /*4150*/  FMUL.FTZ R151, R151, UR16 ;  /* 0x0000001097977c20 */ /* 0x000fca0008410000 */
[----:B------:R-:W-:-:S04]  /*4160*/  FSEL R151, R151, RZ, P0 ;  /* 0x000000ff97977208 */ /* 0x000fc80000000000 */
[----:B------:R-:W-:-:S04]  /*4170*/  F2FP.F16.F32.PACK_AB R151, RZ, R151 ;  /* 0x00000097ff97723e */ /* 0x000fc800000000ff */
[----:B------:R-:W-:-:S07]  /*4180*/  PRMT R147, R151, 0x7610, R147 ;  /* 0x0000761097937816 */ /* 0x000fce0000000093 */
.L_x_10062:
        /* <DEDUP_REMOVED lines=10> */
.L_x_10040:
        /* <DEDUP_REMOVED lines=11> */
.L_x_10030:
[----:B------:R-:W-:Y:S05]  /*42e0*/  BSYNC.RECONVERGENT B0 ;  /* 0x0000000000007941 */ /* 0x000fea0003800200 */
.L_x_10029:
        /* <DEDUP_REMOVED lines=10> */
[-CC-:B------:R-:W-:Y:S01]  /*4390*/  @P4 FFMA.FTZ R151, R15, R2.reuse, R163.reuse ;  /* 0x000000020f974223 */ /* 0x180fe200000100a3 */
[----:B------:R-:W-:Y:S01]  /*43a0*/  @P4 FFMA.FTZ R156, R23, R2, R163 ;  /* 0x00000002179c4223 */ /* 0x000fe200000100a3 */
[----:B-----5:R-:W-:Y:S01]  /*43b0*/  MOV R149, R45 ;  /* 0x0000002d00957202 */ /* 0x020fe20000000f00 */
[----:B------:R-:W-:Y:S01]  /*43c0*/  @P4 FADD.FTZ R148, R13, -R148 ;  /* 0x800000940d944221 */ /* 0x000fe20000010000 */
[----:B------:R-:W-:Y:S01]  /*43d0*/  @P4 FADD.FTZ R151, R14, -R151 ;  /* 0x800000970e974221 */ /* 0x000fe20000010000 */
[----:B------:R-:W-:Y:S01]  /*43e0*/  @P4 FADD.FTZ R157, R21, -R156 ;  /* 0x8000009c159d4221 */ /* 0x000fe20000010000 */
[----:B------:R-:W-:Y:S01]  /*43f0*/  MOV R150, R46 ;  /* 0x0000002e00967202 */ /* 0x000fe20000000f00 */
[----:B------:R-:W-:Y:S01]  /*4400*/  @P4 FFMA.FTZ R149, R4, R148, R45 ;  /* 0x0000009404954223 */ /* 0x000fe2000001002d */
[-CC-:B------:R-:W-:Y:S01]  /*4410*/  @P4 FFMA.FTZ R148, R16, R2.reuse, R163.reuse ;  /* 0x0000000210944223 */ /* 0x180fe200000100a3 */
[--C-:B------:R-:W-:Y:S01]  /*4420*/  @P4 FFMA.FTZ R153, R19, R2, R163.reuse ;  /* 0x0000000213994223 */ /* 0x100fe200000100a3 */
[----:B------:R-:W-:Y:S01]  /*4430*/  MOV R154, R42 ;  /* 0x0000002a009a7202 */ /* 0x000fe20000000f00 */
[C---:B------:R-:W-:Y:S01]  /*4440*/  @P4 FFMA.FTZ R150, R4.reuse, R151, R46 ;  /* 0x0000009704964223 */ /* 0x040fe2000001002e */
[----:B------:R-:W-:Y:S01]  /*4450*/  @P4 FFMA.FTZ R154, R4, R157, R42 ;  /* 0x0000009d049a4223 */ /* 0x000fe2000001002a */
[-CC-:B------:R-:W-:Y:S01]  /*4460*/  @P4 FFMA.FTZ R151, R11, R2.reuse, R163.reuse ;  /* 0x000000020b974223 */ /* 0x180fe200000100a3 */
[-CC-:B------:R-:W-:Y:S01]  /*4470*/  @P4 FFMA.FTZ R157, R22, R2.reuse, R163.reuse ;  /* 0x00000002169d4223 */ /* 0x180fe200000100a3 */
[----:B------:R-:W-:Y:S01]  /*4480*/  @P4 FFMA.FTZ R159, R26, R2, R163 ;  /* 0x000000021a9f4223 */ /* 0x000fe200000100a3 */
[----:B------:R-:W-:Y:S01]  /*4490*/  @P4 FADD.FTZ R148, R17, -R148 ;  /* 0x8000009411944221 */ /* 0x000fe20000010000 */
[----:B------:R-:W-:Y:S01]  /*44a0*/  @P4 FADD.FTZ R153, R18, -R153 ;  /* 0x8000009912994221 */ /* 0x000fe20000010000 */
        /* <DEDUP_REMOVED lines=20> */
.L_x_10067:
[----:B------:R-:W-:Y:S05]  /*45f0*/  @!P5 BRA `(.L_x_10068) ;  /* 0x000000000018d947 */ /* 0x000fea0003800000 */
[----:B------:R-:W-:Y:S01]  /*4600*/  FMUL.FTZ R151, R149, UR17 ;  /* 0x0000001195977c20 */ /* 0x000fe20008410000 */
[----:B------:R-:W-:-:S03]  /*4610*/  LOP3.LUT P0, RZ, R178, 0xff00, RZ, 0xc0, !PT ;  /* 0x0000ff00b2ff7812 */ /* 0x000fc6000780c0ff */
[----:B------:R-:W-:-:S05]  /*4620*/  FMUL.FTZ R151, R151, UR16 ;  /* 0x0000001097977c20 */ /* 0x000fca0008410000 */
[----:B------:R-:W-:-:S04]  /*4630*/  FSEL R151, R151, RZ, P0 ;  /* 0x000000ff97977208 */ /* 0x000fc80000000000 */
[----:B------:R-:W-:-:S04]  /*4640*/  F2FP.F16.F32.PACK_AB R151, RZ, R151 ;  /* 0x00000097ff97723e */ /* 0x000fc800000000ff */
[----:B------:R-:W-:-:S07]  /*4650*/  PRMT R144, R144, 0x5410, R151 ;  /* 0x0000541090907816 */ /* 0x000fce0000000097 */
.L_x_10068:
[----:B------:R-:W-:Y:S05]  /*4660*/  @!P5 BRA `(.L_x_10069) ;  /* 0x000000000018d947 */ /* 0x000fea0003800000 */
[----:B------:R-:W-:Y:S01]  /*4670*/  FMUL.FTZ R151, R150, UR17 ;  /* 0x0000001196977c20 */ /* 0x000fe20008410000 */
[----:B------:R-:W-:-:S03]  /*4680*/  LOP3.LUT P0, RZ, R178, 0xff0000, RZ, 0xc0, !PT ;  /* 0x00ff0000b2ff7812 */ /* 0x000fc6000780c0ff */
[----:B------:R-:W-:-:S05]  /*4690*/  FMUL.FTZ R151, R151, UR16 ;  /* 0x0000001097977c20 */ /* 0x000fca0008410000 */
[----:B------:R-:W-:-:S04]  /*46a0*/  FSEL R151, R151, RZ, P0 ;  /* 0x000000ff97977208 */ /* 0x000fc80000000000 */
[----:B------:R-:W-:-:S04]  /*46b0*/  F2FP.F16.F32.PACK_AB R151, RZ, R151 ;  /* 0x00000097ff97723e */ /* 0x000fc800000000ff */
[----:B------:R-:W-:-:S07]  /*46c0*/  PRMT R145, R151, 0x7610, R145 ;  /* 0x0000761097917816 */ /* 0x000fce0000000091 */
.L_x_10069:
[----:B------:R-:W-:Y:S05]  /*46d0*/  @!P5 BRA `(.L_x_10070) ;  /* 0x000000000018d947 */ /* 0x000fea0003800000 */
[----:B------:R-:W-:Y:S01]  /*46e0*/  FMUL.FTZ R151, R155, UR17 ;  /* 0x000000119b977c20 */ /* 0x000fe20008410000 */
[----:B------:R-:W-:-:S03]  /*46f0*/  LOP3.LUT P0, RZ, R178, 0xff000000, RZ, 0xc0, !PT ;  /* 0xff000000b2ff7812 */ /* 0x000fc6000780c0ff */
[----:B------:R-:W-:-:S05]  /*4700*/  FMUL.FTZ R151, R151, UR16 ;  /* 0x0000001097977c20 */ /* 0x000fca0008410000 */
[----:B------:R-:W-:-:S04]  /*4710*/  FSEL R151, R151, RZ, P0 ;  /* 0x000000ff97977208 */ /* 0x000fc80000000000 */
[----:B------:R-:W-:-:S04]  /*4720*/  F2FP.F16.F32.PACK_AB R151, RZ, R151 ;  /* 0x00000097ff97723e */ /* 0x000fc800000000ff */
[----:B------:R-:W-:-:S07]  /*4730*/  PRMT R145, R145, 0x5410, R151 ;  /* 0x0000541091917816 */ /* 0x000fce0000000097 */
.L_x_10070:
[----:B------:R-:W-:Y:S05]  /*4740*/  @!P5 BRA `(.L_x_10071) ;  /* 0x000000000018d947 */ /* 0x000fea0003800000 */
[----:B------:R-:W-:Y:S01]  /*4750*/  FMUL.FTZ R151, R152, UR17 ;  /* 0x0000001198977c20 */ /* 0x000fe20008410000 */
[----:B------:R-:W-:-:S03]  /*4760*/  LOP3.LUT P0, RZ, R179, 0xff, RZ, 0xc0, !PT ;  /* 0x000000ffb3ff7812 */ /* 0x000fc6000780c0ff */
[----:B------:R-:W-:-:S05]  /*4770*/  FMUL.FTZ R151, R151, UR16 ;  /* 0x0000001097977c20 */ /* 0x000fca0008410000 */
[----:B------:R-:W-:-:S04]  /*4780*/  FSEL R151, R151, RZ, P0 ;  /* 0x000000ff97977208 */ /* 0x000fc80000000000 */
[----:B------:R-:W-:-:S04]  /*4790*/  F2FP.F16.F32.PACK_AB R151, RZ, R151 ;  /* 0x00000097ff97723e */ /* 0x000fc800000000ff */
[----:B------:R-:W-:-:S07]  /*47a0*/  PRMT R146, R151, 0x7610, R146 ;  /* 0x0000761097927816 */ /* 0x000fce0000000092 */
.L_x_10071:
[----:B------:R-:W-:Y:S05]  /*47b0*/  @!P5 BRA `(.L_x_10072) ;  /* 0x000000000018d947 */ /* 0x000fea0003800000 */
[----:B------:R-:W-:Y:S01]  /*47c0*/  FMUL.FTZ R151, R153, UR17 ;  /* 0x0000001199977c20 */ /* 0x000fe20008410000 */
[----:B------:R-:W-:-:S03]  /*47d0*/  LOP3.LUT P0, RZ, R179, 0xff00, RZ, 0xc0, !PT ;  /* 0x0000ff00b3ff7812 */ /* 0x000fc6000780c0ff */
[----:B------:R-:W-:-:S05]  /*47e0*/  FMUL.FTZ R151, R151, UR16 ;  /* 0x0000001097977c20 */ /* 0x000fca0008410000 */
[----:B------:R-:W-:-:S04]  /*47f0*/  FSEL R151, R151, RZ, P0 ;  /* 0x000000ff97977208 */ /* 0x000fc80000000000 */
[----:B------:R-:W-:-:S04]  /*4800*/  F2FP.F16.F32.PACK_AB R151, RZ, R151 ;  /* 0x00000097ff97723e */ /* 0x000fc800000000ff */
[----:B------:R-:W-:-:S07]  /*4810*/  PRMT R146, R146, 0x5410, R151 ;  /* 0x0000541092927816 */ /* 0x000fce0000000097 */
.L_x_10072:
[----:B------:R-:W-:Y:S05]  /*4820*/  @!P5 BRA `(.L_x_10073) ;  /* 0x000000000018d947 */ /* 0x000fea0003800000 */
[----:B------:R-:W-:Y:S01]  /*4830*/  FMUL.FTZ R151, R154, UR17 ;  /* 0x000000119a977c20 */ /* 0x000fe20008410000 */
[----:B------:R-:W-:-:S03]  /*4840*/  LOP3.LUT P0, RZ, R179, 0xff0000, RZ, 0xc0, !PT ;  /* 0x00ff0000b3ff7812 */ /* 0x000fc6000780c0ff */
[----:B------:R-:W-:-:S05]  /*4850*/  FMUL.FTZ R151, R151, UR16 ;  /* 0x0000001097977c20 */ /* 0x000fca0008410000 */
[----:B------:R-:W-:-:S04]  /*4860*/  FSEL R151, R151, RZ, P0 ;  /* 0x000000ff97977208 */ /* 0x000fc80000000000 */
[----:B------:R-:W-:-:S04]  /*4870*/  F2FP.F16.F32.PACK_AB R151, RZ, R151 ;  /* 0x00000097ff97723e */ /* 0x000fc800000000ff */
[----:B------:R-:W-:-:S07]  /*4880*/  PRMT R147, R151, 0x7610, R147 ;  /* 0x0000761097937816 */ /* 0x000fce0000000093 */
.L_x_10073:
        /* <DEDUP_REMOVED lines=11> */
.L_x_10066:
        /* <DEDUP_REMOVED lines=11> */
.L_x_10075:
        /* <DEDUP_REMOVED lines=11> */
.L_x_10076:
        /* <DEDUP_REMOVED lines=11> */
.L_x_10077:
        /* <DEDUP_REMOVED lines=11> */
.L_x_10078:
        /* <DEDUP_REMOVED lines=11> */
.L_x_10079:
        /* <DEDUP_REMOVED lines=11> */
.L_x_10080:
        /* <DEDUP_REMOVED lines=11> */
.L_x_10081:
        /* <DEDUP_REMOVED lines=13> */
.L_x_10065:
        /* <DEDUP_REMOVED lines=44> */
.L_x_10083:
[----:B------:R-:W-:Y:S05]  /*51a0*/  @!P5 BRA `(.L_x_10084) ;  /* 0x000000000018d947 */ /* 0x000fea0003800000 */
[----:B------:R-:W-:Y:S01]  /*51b0*/  FMUL.FTZ R148, R149, UR17 ;  /* 0x0000001195947c20 */ /* 0x000fe20008410000 */
[----:B-----5:R-:W-:-:S03]  /*51c0*/  LOP3.LUT P0, RZ, R178, 0xff00, RZ, 0xc0, !PT ;  /* 0x0000ff00b2ff7812 */ /* 0x020fc6000780c0ff */
[----:B------:R-:W-:-:S05]  /*51d0*/  FMUL.FTZ R148, R148, UR16 ;  /* 0x0000001094947c20 */ /* 0x000fca0008410000 */
[----:B------:R-:W-:-:S04]  /*51e0*/  FSEL R148, R148, RZ, P0 ;  /* 0x000000ff94947208 */ /* 0x000fc80000000000 */
[----:B------:R-:W-:-:S04]  /*51f0*/  F2FP.F16.F32.PACK_AB R148, RZ, R148 ;  /* 0x00000094ff94723e */ /* 0x000fc800000000ff */
[----:B------:R-:W-:-:S07]  /*5200*/  PRMT R144, R144, 0x5410, R148 ;  /* 0x0000541090907816 */ /* 0x000fce0000000094 */
.L_x_10084:
[----:B------:R-:W-:Y:S05]  /*5210*/  @!P5 BRA `(.L_x_10085) ;  /* 0x000000000018d947 */ /* 0x000fea0003800000 */
[----:B------:R-:W-:Y:S01]  /*5220*/  FMUL.FTZ R148, R150, UR17 ;  /* 0x0000001196947c20 */ /* 0x000fe20008410000 */
[----:B-----5:R-:W-:-:S03]  /*5230*/  LOP3.LUT P0, RZ, R178, 0xff0000, RZ, 0xc0, !PT ;  /* 0x00ff0000b2ff7812 */ /* 0x020fc6000780c0ff */
[----:B------:R-:W-:-:S05]  /*5240*/  FMUL.FTZ R148, R148, UR16 ;  /* 0x0000001094947c20 */ /* 0x000fca0008410000 */
[----:B------:R-:W-:-:S04]  /*5250*/  FSEL R148, R148, RZ, P0 ;  /* 0x000000ff94947208 */ /* 0x000fc80000000000 */
[----:B------:R-:W-:-:S04]  /*5260*/  F2FP.F16.F32.PACK_AB R148, RZ, R148 ;  /* 0x00000094ff94723e */ /* 0x000fc800000000ff */
[----:B------:R-:W-:-:S07]  /*5270*/  PRMT R145, R148, 0x7610, R145 ;  /* 0x0000761094917816 */ /* 0x000fce0000000091 */
.L_x_10085:
[----:B------:R-:W-:Y:S05]  /*5280*/  @!P5 BRA `(.L_x_10086) ;  /* 0x000000000018d947 */ /* 0x000fea0003800000 */
[----:B------:R-:W-:Y:S01]  /*5290*/  FMUL.FTZ R148, R151, UR17 ;  /* 0x0000001197947c20 */ /* 0x000fe20008410000 */
[----:B-----5:R-:W-:-:S03]  /*52a0*/  LOP3.LUT P0, RZ, R178, 0xff000000, RZ, 0xc0, !PT ;  /* 0xff000000b2ff7812 */ /* 0x020fc6000780c0ff */
[----:B------:R-:W-:-:S05]  /*52b0*/  FMUL.FTZ R148, R148, UR16 ;  /* 0x0000001094947c20 */ /* 0x000fca0008410000 */
[----:B------:R-:W-:-:S04]  /*52c0*/  FSEL R148, R148, RZ, P0 ;  /* 0x000000ff94947208 */ /* 0x000fc80000000000 */
[----:B------:R-:W-:-:S04]  /*52d0*/  F2FP.F16.F32.PACK_AB R148, RZ, R148 ;  /* 0x00000094ff94723e */ /* 0x000fc800000000ff */
[----:B------:R-:W-:-:S07]  /*52e0*/  PRMT R145, R145, 0x5410, R148 ;  /* 0x0000541091917816 */ /* 0x000fce0000000094 */
.L_x_10086:
[----:B------:R-:W-:Y:S05]  /*52f0*/  @!P5 BRA `(.L_x_10087) ;  /* 0x000000000018d947 */ /* 0x000fea0003800000 */
[----:B------:R-:W-:Y:S01]  /*5300*/  FMUL.FTZ R148, R152, UR17 ;  /* 0x0000001198947c20 */ /* 0x000fe20008410000 */
[----:B-----5:R-:W-:-:S03]  /*5310*/  LOP3.LUT P0, RZ, R179, 0xff, RZ, 0xc0, !PT ;  /* 0x000000ffb3ff7812 */ /* 0x020fc6000780c0ff */
[----:B------:R-:W-:-:S05]  /*5320*/  FMUL.FTZ R148, R148, UR16 ;  /* 0x0000001094947c20 */ /* 0x000fca0008410000 */
[----:B------:R-:W-:-:S04]  /*5330*/  FSEL R148, R148, RZ, P0 ;  /* 0x000000ff94947208 */ /* 0x000fc80000000000 */
[----:B------:R-:W-:-:S04]  /*5340*/  F2FP.F16.F32.PACK_AB R148, RZ, R148 ;  /* 0x00000094ff94723e */ /* 0x000fc800000000ff */
[----:B------:R-:W-:-:S07]  /*5350*/  PRMT R146, R148, 0x7610, R146 ;  /* 0x0000761094927816 */ /* 0x000fce0000000092 */
.L_x_10087:
[----:B------:R-:W-:Y:S05]  /*5360*/  @!P5 BRA `(.L_x_10088) ;  /* 0x000000000018d947 */ /* 0x000fea0003800000 */
[----:B------:R-:W-:Y:S01]  /*5370*/  FMUL.FTZ R148, R153, UR17 ;  /* 0x0000001199947c20 */ /* 0x000fe20008410000 */
[----:B-----5:R-:W-:-:S03]  /*5380*/  LOP3.LUT P0, RZ, R179, 0xff00, RZ, 0xc0, !PT ;  /* 0x0000ff00b3ff7812 */ /* 0x020fc6000780c0ff */
[----:B------:R-:W-:-:S05]  /*5390*/  FMUL.FTZ R148, R148, UR16 ;  /* 0x0000001094947c20 */ /* 0x000fca0008410000 */
[----:B------:R-:W-:-:S04]  /*53a0*/  FSEL R148, R148, RZ, P0 ;  /* 0x000000ff94947208 */ /* 0x000fc80000000000 */
[----:B------:R-:W-:-:S04]  /*53b0*/  F2FP.F16.F32.PACK_AB R148, RZ, R148 ;  /* 0x00000094ff94723e */ /* 0x000fc800000000ff */
[----:B------:R-:W-:-:S07]  /*53c0*/  PRMT R146, R146, 0x5410, R148 ;  /* 0x0000541092927816 */ /* 0x000fce0000000094 */
.L_x_10088:
[----:B------:R-:W-:Y:S05]  /*53d0*/  @!P5 BRA `(.L_x_10089) ;  /* 0x000000000018d947 */ /* 0x000fea0003800000 */
[----:B------:R-:W-:Y:S01]  /*53e0*/  FMUL.FTZ R148, R154, UR17 ;  /* 0x000000119a947c20 */ /* 0x000fe20008410000 */
[----:B-----5:R-:W-:-:S03]  /*53f0*/  LOP3.LUT P0, RZ, R179, 0xff0000, RZ, 0xc0, !PT ;  /* 0x00ff0000b3ff7812 */ /* 0x020fc6000780c0ff */
[----:B------:R-:W-:-:S05]  /*5400*/  FMUL.FTZ R148, R148, UR16 ;  /* 0x0000001094947c20 */ /* 0x000fca0008410000 */
[----:B------:R-:W-:-:S04]  /*5410*/  FSEL R148, R148, RZ, P0 ;  /* 0x000000ff94947208 */ /* 0x000fc80000000000 */
[----:B------:R-:W-:-:S04]  /*5420*/  F2FP.F16.F32.PACK_AB R148, RZ, R148 ;  /* 0x00000094ff94723e */ /* 0x000fc800000000ff */
[----:B------:R-:W-:-:S07]  /*5430*/  PRMT R147, R148, 0x7610, R147 ;  /* 0x0000761094937816 */ /* 0x000fce0000000093 */
.L_x_10089:
        /* <DEDUP_REMOVED lines=10> */
.L_x_10082:
        /* <DEDUP_REMOVED lines=12> */
.L_x_10090:
        /* <DEDUP_REMOVED lines=12> */
.L_x_10091:
        /* <DEDUP_REMOVED lines=12> */
.L_x_10092:
        /* <DEDUP_REMOVED lines=12> */
.L_x_10093:
        /* <DEDUP_REMOVED lines=12> */
.L_x_10094:
        /* <DEDUP_REMOVED lines=12> */
.L_x_10095:
        /* <DEDUP_REMOVED lines=12> */
.L_x_10096:
        /* <DEDUP_REMOVED lines=13> */
.L_x_10074:
[----:B0-----:R-:W0:Y:S08]  /*5af0*/  @P6 LDC.64 R158, c[0x0][0x478] ;  /* 0x00011e00ff9e6b82 */ /* 0x001e300000000a00 */
        /* <DEDUP_REMOVED lines=8> */
.L_x_10064:
[----:B------:R-:W-:Y:S05]  /*5b80*/  BSYNC.RECONVERGENT B0 ;  /* 0x0000000000007941 */ /* 0x000fea0003800200 */
.L_x_10063:
        /* <DEDUP_REMOVED lines=47> */
[----:B------:R-:W-:-:S04]  /*5e80*/  F2FP.F16.F32.PACK_AB R151, RZ, R151 ;  /* 0x00000097ff97723e */ /* 0x000fc800000000ff */
[----:B------:R-:W-:-:S07]  /*5e90*/  PRMT R144, R151, 0x7610, R144 ;  /* 0x0000761097907816 */ /* 0x000fce0000000090 */
.L_x_10101:
[----:B------:R-:W-:Y:S05]  /*5ea0*/  @!P5 BRA `(.L_x_10102) ;  /* 0x000000000018d947 */ /* 0x000fea0003800000 */
[----:B------:R-:W-:Y:S01]  /*5eb0*/  FMUL.FTZ R151, R149, UR17 ;  /* 0x0000001195977c20 */ /* 0x000fe20008410000 */
[----:B------:R-:W-:-:S03]  /*5ec0*/  LOP3.LUT P0, RZ, R176, 0xff00, RZ, 0xc0, !PT ;  /* 0x0000ff00b0ff7812 */ /* 0x000fc6000780c0ff */
[----:B------:R-:W-:-:S05]  /*5ed0*/  FMUL.FTZ R151, R151, UR16 ;  /* 0x0000001097977c20 */ /* 0x000fca0008410000 */
[----:B------:R-:W-:-:S04]  /*5ee0*/  FSEL R151, R151, RZ, P0 ;  /* 0x000000ff97977208 */ /* 0x000fc80000000000 */
[----:B------:R-:W-:-:S04]  /*5ef0*/  F2FP.F16.F32.PACK_AB R151, RZ, R151 ;  /* 0x00000097ff97723e */ /* 0x000fc800000000ff */
[----:B------:R-:W-:-:S07]  /*5f00*/  PRMT R144, R144, 0x5410, R151 ;  /* 0x0000541090907816 */ /* 0x000fce0000000097 */
.L_x_10102:
[----:B------:R-:W-:Y:S05]  /*5f10*/  @!P5 BRA `(.L_x_10103) ;  /* 0x000000000018d947 */ /* 0x000fea0003800000 */
[----:B------:R-:W-:Y:S01]  /*5f20*/  FMUL.FTZ R151, R150, UR17 ;  /* 0x0000001196977c20 */ /* 0x000fe20008410000 */
[----:B------:R-:W-:-:S03]  /*5f30*/  LOP3.LUT P0, RZ, R176, 0xff0000, RZ, 0xc0, !PT ;  /* 0x00ff0000b0ff7812 */ /* 0x000fc6000780c0ff */
[----:B------:R-:W-:-:S05]  /*5f40*/  FMUL.FTZ R151, R151, UR16 ;  /* 0x0000001097977c20 */ /* 0x000fca0008410000 */
[----:B------:R-:W-:-:S04]  /*5f50*/  FSEL R151, R151, RZ, P0 ;  /* 0x000000ff97977208 */ /* 0x000fc80000000000 */
[----:B------:R-:W-:-:S04]  /*5f60*/  F2FP.F16.F32.PACK_AB R151, RZ, R151 ;  /* 0x00000097ff97723e */ /* 0x000fc800000000ff */
[----:B------:R-:W-:-:S07]  /*5f70*/  PRMT R145, R151, 0x7610, R145 ;  /* 0x0000761097917816 */ /* 0x000fce0000000091 */
.L_x_10103:
[----:B------:R-:W-:Y:S05]  /*5f80*/  @!P5 BRA `(.L_x_10104) ;  /* 0x000000000018d947 */ /* 0x000fea0003800000 */
[----:B------:R-:W-:Y:S01]  /*5f90*/  FMUL.FTZ R151, R155, UR17 ;  /* 0x000000119b977c20 */ /* 0x000fe20008410000 */
[----:B------:R-:W-:-:S03]  /*5fa0*/  LOP3.LUT P0, RZ, R176, 0xff000000, RZ, 0xc0, !PT ;  /* 0xff000000b0ff7812 */ /* 0x000fc6000780c0ff */
[----:B------:R-:W-:-:S05]  /*5fb0*/  FMUL.FTZ R151, R151, UR16 ;  /* 0x0000001097977c20 */ /* 0x000fca0008410000 */
[----:B------:R-:W-:-:S04]  /*5fc0*/  FSEL R151, R151, RZ, P0 ;  /* 0x000000ff97977208 */ /* 0x000fc80000000000 */
[----:B------:R-:W-:-:S04]  /*5fd0*/  F2FP.F16.F32.PACK_AB R151, RZ, R151 ;  /* 0x00000097ff97723e */ /* 0x000fc800000000ff */
[----:B------:R-:W-:-:S07]  /*5fe0*/  PRMT R145, R145, 0x5410, R151 ;  /* 0x0000541091917816 */ /* 0x000fce0000000097 */
.L_x_10104:
[----:B------:R-:W-:Y:S05]  /*5ff0*/  @!P5 BRA `(.L_x_10105) ;  /* 0x000000000018d947 */ /* 0x000fea0003800000 */
[----:B------:R-:W-:Y:S01]  /*6000*/  FMUL.FTZ R151, R152, UR17 ;  /* 0x0000001198977c20 */ /* 0x000fe20008410000 */
[----:B------:R-:W-:-:S03]  /*6010*/  LOP3.LUT P0, RZ, R177, 0xff, RZ, 0xc0, !PT ;  /* 0x000000ffb1ff7812 */ /* 0x000fc6000780c0ff */
[----:B------:R-:W-:-:S05]  /*6020*/  FMUL.FTZ R151, R151, UR16 ;  /* 0x0000001097977c20 */ /* 0x000fca0008410000 */
[----:B------:R-:W-:-:S04]  /*6030*/  FSEL R151, R151, RZ, P0 ;  /* 0x000000ff97977208 */ /* 0x000fc80000000000 */
[----:B------:R-:W-:-:S04]  /*6040*/  F2FP.F16.F32.PACK_AB R151, RZ, R151 ;  /* 0x00000097ff97723e */ /* 0x000fc800000000ff */
[----:B------:R-:W-:-:S07]  /*6050*/  PRMT R146, R151, 0x7610, R146 ;  /* 0x0000761097927816 */ /* 0x000fce0000000092 */
.L_x_10105:
[----:B------:R-:W-:Y:S05]  /*6060*/  @!P5 BRA `(.L_x_10106) ;  /* 0x000000000018d947 */ /* 0x000fea0003800000 */
[----:B------:R-:W-:Y:S01]  /*6070*/  FMUL.FTZ R151, R153, UR17 ;  /* 0x0000001199977c20 */ /* 0x000fe20008410000 */
[----:B------:R-:W-:-:S03]  /*6080*/  LOP3.LUT P0, RZ, R177, 0xff00, RZ, 0xc0, !PT ;  /* 0x0000ff00b1ff7812 */ /* 0x000fc6000780c0ff */
[----:B------:R-:W-:-:S05]  /*6090*/  FMUL.FTZ R151, R151, UR16 ;  /* 0x0000001097977c20 */ /* 0x000fca0008410000 */
[----:B------:R-:W-:-:S04]  /*60a0*/  FSEL R151, R151, RZ, P0 ;  /* 0x000000ff97977208 */ /* 0x000fc80000000000 */
[----:B------:R-:W-:-:S04]  /*60b0*/  F2FP.F16.F32.PACK_AB R151, RZ, R151 ;  /* 0x00000097ff97723e */ /* 0x000fc800000000ff */
[----:B------:R-:W-:-:S07]  /*60c0*/  PRMT R146, R146, 0x5410, R151 ;  /* 0x0000541092927816 */ /* 0x000fce0000000097 */
.L_x_10106:
[----:B------:R-:W-:Y:S05]  /*60d0*/  @!P5 BRA `(.L_x_10107) ;  /* 0x000000000018d947 */ /* 0x000fea0003800000 */
[----:B------:R-:W-:Y:S01]  /*60e0*/  FMUL.FTZ R151, R156, UR17 ;  /* 0x000000119c977c20 */ /* 0x000fe20008410000 */
[----:B------:R-:W-:-:S03]  /*60f0*/  LOP3.LUT P0, RZ, R177, 0xff0000, RZ, 0xc0, !PT ;  /* 0x00ff0000b1ff7812 */ /* 0x000fc6000780c0ff */
[----:B------:R-:W-:-:S05]  /*6100*/  FMUL.FTZ R151, R151, UR16 ;  /* 0x0000001097977c20 */ /* 0x000fca0008410000 */
[----:B------:R-:W-:-:S04]  /*6110*/  FSEL R151, R151, RZ, P0 ;  /* 0x000000ff97977208 */ /* 0x000fc80000000000 */
[----:B------:R-:W-:-:S04]  /*6120*/  F2FP.F16.F32.PACK_AB R151, RZ, R151 ;  /* 0x00000097ff97723e */ /* 0x000fc800000000ff */
[----:B------:R-:W-:-:S07]  /*6130*/  PRMT R147, R151, 0x7610, R147 ;  /* 0x0000761097937816 */ /* 0x000fce0000000093 */
.L_x_10107:
        /* <DEDUP_REMOVED lines=11> */
.L_x_10100:
        /* <DEDUP_REMOVED lines=11> */
.L_x_10109:
        /* <DEDUP_REMOVED lines=11> */
.L_x_10110:
        /* <DEDUP_REMOVED lines=11> */
.L_x_10111:
        /* <DEDUP_REMOVED lines=11> */
.L_x_10112:
        /* <DEDUP_REMOVED lines=11> */
.L_x_10113:
        /* <DEDUP_REMOVED lines=11> */
.L_x_10114:
        /* <DEDUP_REMOVED lines=11> */
.L_x_10115:
        /* <DEDUP_REMOVED lines=13> */
.L_x_10099:
        /* <DEDUP_REMOVED lines=44> */
.L_x_10117:
[----:B------:R-:W-:Y:S05]  /*6a50*/  @!P5 BRA `(.L_x_10118) ;  /* 0x000000000018d947 */ /* 0x000fea0003800000 */
[----:B------:R-:W-:Y:S01]  /*6a60*/  FMUL.FTZ R148, R149, UR17 ;  /* 0x0000001195947c20 */ /* 0x000fe20008410000 */
[----:B-----5:R-:W-:-:S03]  /*6a70*/  LOP3.LUT P0, RZ, R176, 0xff00, RZ, 0xc0, !PT ;  /* 0x0000ff00b0ff7812 */ /* 0x020fc6000780c0ff */
[----:B------:R-:W-:-:S05]  /*6a80*/  FMUL.FTZ R148, R148, UR16 ;  /* 0x0000001094947c20 */ /* 0x000fca0008410000 */
[----:B------:R-:W-:-:S04]  /*6a90*/  FSEL R148, R148, RZ, P0 ;  /* 0x000000ff94947208 */ /* 0x000fc80000000000 */
[----:B------:R-:W-:-:S04]  /*6aa0*/  F2FP.F16.F32.PACK_AB R148, RZ, R148 ;  /* 0x00000094ff94723e */ /* 0x000fc800000000ff */
[----:B------:R-:W-:-:S07]  /*6ab0*/  PRMT R144, R144, 0x5410, R148 ;  /* 0x0000541090907816 */ /* 0x000fce0000000094 */
.L_x_10118:
[----:B------:R-:W-:Y:S05]  /*6ac0*/  @!P5 BRA `(.L_x_10119) ;  /* 0x000000000018d947 */ /* 0x000fea0003800000 */
[----:B------:R-:W-:Y:S01]  /*6ad0*/  FMUL.FTZ R148, R150, UR17 ;  /* 0x0000001196947c20 */ /* 0x000fe20008410000 */
[----:B-----5:R-:W-:-:S03]  /*6ae0*/  LOP3.LUT P0, RZ, R176, 0xff0000, RZ, 0xc0, !PT ;  /* 0x00ff0000b0ff7812 */ /* 0x020fc6000780c0ff */
[----:B------:R-:W-:-:S05]  /*6af0*/  FMUL.FTZ R148, R148, UR16 ;  /* 0x0000001094947c20 */ /* 0x000fca0008410000 */
[----:B------:R-:W-:-:S04]  /*6b00*/  FSEL R148, R148, RZ, P0 ;  /* 0x000000ff94947208 */ /* 0x000fc80000000000 */
[----:B------:R-:W-:-:S04]  /*6b10*/  F2FP.F16.F32.PACK_AB R148, RZ, R148 ;  /* 0x00000094ff94723e */ /* 0x000fc800000000ff */
[----:B------:R-:W-:-:S07]  /*6b20*/  PRMT R145, R148, 0x7610, R145 ;  /* 0x0000761094917816 */ /* 0x000fce0000000091 */
.L_x_10119:
[----:B------:R-:W-:Y:S05]  /*6b30*/  @!P5 BRA `(.L_x_10120) ;  /* 0x000000000018d947 */ /* 0x000fea0003800000 */
[----:B------:R-:W-:Y:S01]  /*6b40*/  FMUL.FTZ R148, R151, UR17 ;  /* 0x0000001197947c20 */ /* 0x000fe20008410000 */
[----:B-----5:R-:W-:-:S03]  /*6b50*/  LOP3.LUT P0, RZ, R176, 0xff000000, RZ, 0xc0, !PT ;  /* 0xff000000b0ff7812 */ /* 0x020fc6000780c0ff */
[----:B------:R-:W-:-:S05]  /*6b60*/  FMUL.FTZ R148, R148, UR16 ;  /* 0x0000001094947c20 */ /* 0x000fca0008410000 */
[----:B------:R-:W-:-:S04]  /*6b70*/  FSEL R148, R148, RZ, P0 ;  /* 0x000000ff94947208 */ /* 0x000fc80000000000 */
[----:B------:R-:W-:-:S04]  /*6b80*/  F2FP.F16.F32.PACK_AB R148, RZ, R148 ;  /* 0x00000094ff94723e */ /* 0x000fc800000000ff */
[----:B------:R-:W-:-:S07]  /*6b90*/  PRMT R145, R145, 0x5410, R148 ;  /* 0x0000541091917816 */ /* 0x000fce0000000094 */
.L_x_10120:
[----:B------:R-:W-:Y:S05]  /*6ba0*/  @!P5 BRA `(.L_x_10121) ;  /* 0x000000000018d947 */ /* 0x000fea0003800000 */
[----:B------:R-:W-:Y:S01]  /*6bb0*/  FMUL.FTZ R148, R152, UR17 ;  /* 0x0000001198947c20 */ /* 0x000fe20008410000 */
[----:B-----5:R-:W-:-:S03]  /*6bc0*/  LOP3.LUT P0, RZ, R177, 0xff, RZ, 0xc0, !PT ;  /* 0x000000ffb1ff7812 */ /* 0x020fc6000780c0ff */
[----:B------:R-:W-:-:S05]  /*6bd0*/  FMUL.FTZ R148, R148, UR16 ;  /* 0x0000001094947c20 */ /* 0x000fca0008410000 */
[----:B------:R-:W-:-:S04]  /*6be0*/  FSEL R148, R148, RZ, P0 ;  /* 0x000000ff94947208 */ /* 0x000fc80000000000 */
[----:B------:R-:W-:-:S04]  /*6bf0*/  F2FP.F16.F32.PACK_AB R148, RZ, R148 ;  /* 0x00000094ff94723e */ /* 0x000fc800000000ff */
[----:B------:R-:W-:-:S07]  /*6c00*/  PRMT R146, R148, 0x7610, R146 ;  /* 0x0000761094927816 */ /* 0x000fce0000000092 */
.L_x_10121:
[----:B------:R-:W-:Y:S05]  /*6c10*/  @!P5 BRA `(.L_x_10122) ;  /* 0x000000000018d947 */ /* 0x000fea0003800000 */
[----:B------:R-:W-:Y:S01]  /*6c20*/  FMUL.FTZ R148, R153, UR17 ;  /* 0x0000001199947c20 */ /* 0x000fe20008410000 */
[----:B-----5:R-:W-:-:S03]  /*6c30*/  LOP3.LUT P0, RZ, R177, 0xff00, RZ, 0xc0, !PT ;  /* 0x0000ff00b1ff7812 */ /* 0x020fc6000780c0ff */
[----:B------:R-:W-:-:S05]  /*6c40*/  FMUL.FTZ R148, R148, UR16 ;  /* 0x0000001094947c20 */ /* 0x000fca0008410000 */
[----:B------:R-:W-:-:S04]  /*6c50*/  FSEL R148, R148, RZ, P0 ;  /* 0x000000ff94947208 */ /* 0x000fc80000000000 */
[----:B------:R-:W-:-:S04]  /*6c60*/  F2FP.F16.F32.PACK_AB R148, RZ, R148 ;  /* 0x00000094ff94723e */ /* 0x000fc800000000ff */
[----:B------:R-:W-:-:S07]  /*6c70*/  PRMT R146, R146, 0x5410, R148 ;  /* 0x0000541092927816 */ /* 0x000fce0000000094 */
.L_x_10122:
[----:B------:R-:W-:Y:S05]  /*6c80*/  @!P5 BRA `(.L_x_10123) ;  /* 0x000000000018d947 */ /* 0x000fea0003800000 */
[----:B------:R-:W-:Y:S01]  /*6c90*/  FMUL.FTZ R148, R154, UR17 ;  /* 0x000000119a947c20 */ /* 0x000fe20008410000 */
[----:B-----5:R-:W-:-:S03]  /*6ca0*/  LOP3.LUT P0, RZ, R177, 0xff0000, RZ, 0xc0, !PT ;  /* 0x00ff0000b1ff7812 */ /* 0x020fc6000780c0ff */
[----:B------:R-:W-:-:S05]  /*6cb0*/  FMUL.FTZ R148, R148, UR16 ;  /* 0x0000001094947c20 */ /* 0x000fca0008410000 */
[----:B------:R-:W-:-:S04]  /*6cc0*/  FSEL R148, R148, RZ, P0 ;  /* 0x000000ff94947208 */ /* 0x000fc80000000000 */
[----:B------:R-:W-:-:S04]  /*6cd0*/  F2FP.F16.F32.PACK_AB R148, RZ, R148 ;  /* 0x00000094ff94723e */ /* 0x000fc800000000ff */
[----:B------:R-:W-:-:S07]  /*6ce0*/  PRMT R147, R148, 0x7610, R147 ;  /* 0x0000761094937816 */ /* 0x000fce0000000093 */
.L_x_10123:
        /* <DEDUP_REMOVED lines=10> */
.L_x_10116:
        /* <DEDUP_REMOVED lines=12> */
.L_x_10124:
        /* <DEDUP_REMOVED lines=12> */
.L_x_10125:
        /* <DEDUP_REMOVED lines=12> */
.L_x_10126:
        /* <DEDUP_REMOVED lines=12> */
.L_x_10127:
        /* <DEDUP_REMOVED lines=12> */
.L_x_10128:
        /* <DEDUP_REMOVED lines=12> */
.L_x_10129:
        /* <DEDUP_REMOVED lines=12> */
.L_x_10130:
        /* <DEDUP_REMOVED lines=13> */
.L_x_10108:
        /* <DEDUP_REMOVED lines=9> */
.L_x_10098:
[----:B------:R-:W-:Y:S05]  /*7430*/  BSYNC.RECONVERGENT B0 ;  /* 0x0000000000007941 */ /* 0x000fea0003800200 */
.L_x_10097:
        /* <DEDUP_REMOVED lines=50> */
.L_x_10135:
[----:B------:R-:W-:Y:S05]  /*7760*/  @!P5 BRA `(.L_x_10136) ;  /* 0x000000000018d947 */ /* 0x000fea0003800000 */
[----:B------:R-:W-:Y:S01]  /*7770*/  FMUL.FTZ R2, R149, UR17 ;  /* 0x0000001195027c20 */ /* 0x000fe20008410000 */
[----:B------:R-:W-:-:S03]  /*7780*/  LOP3.LUT P4, RZ, R182, 0xff00, RZ, 0xc0, !PT ;  /* 0x0000ff00b6ff7812 */ /* 0x000fc6000788c0ff */
[----:B------:R-:W-:-:S05]  /*7790*/  FMUL.FTZ R2, R2, UR16 ;  /* 0x0000001002027c20 */ /* 0x000fca0008410000 */
[----:B------:R-:W-:-:S04]  /*77a0*/  FSEL R2, R2, RZ, P4 ;  /* 0x000000ff02027208 */ /* 0x000fc80002000000 */
[----:B------:R-:W-:-:S04]  /*77b0*/  F2FP.F16.F32.PACK_AB R2, RZ, R2 ;  /* 0x00000002ff02723e */ /* 0x000fc800000000ff */
[----:B------:R-:W-:-:S07]  /*77c0*/  PRMT R144, R144, 0x5410, R2 ;  /* 0x0000541090907816 */ /* 0x000fce0000000002 */
.L_x_10136:
[----:B------:R-:W-:Y:S05]  /*77d0*/  @!P5 BRA `(.L_x_10137) ;  /* 0x000000000018d947 */ /* 0x000fea0003800000 */
[----:B------:R-:W-:Y:S01]  /*77e0*/  FMUL.FTZ R2, R155, UR17 ;  /* 0x000000119b027c20 */ /* 0x000fe20008410000 */
[----:B------:R-:W-:-:S03]  /*77f0*/  LOP3.LUT P4, RZ, R182, 0xff0000, RZ, 0xc0, !PT ;  /* 0x00ff0000b6ff7812 */ /* 0x000fc6000788c0ff */
[----:B------:R-:W-:-:S05]  /*7800*/  FMUL.FTZ R2, R2, UR16 ;  /* 0x0000001002027c20 */ /* 0x000fca0008410000 */
[----:B------:R-:W-:-:S04]  /*7810*/  FSEL R2, R2, RZ, P4 ;  /* 0x000000ff02027208 */ /* 0x000fc80002000000 */
[----:B------:R-:W-:-:S04]  /*7820*/  F2FP.F16.F32.PACK_AB R2, RZ, R2 ;  /* 0x00000002ff02723e */ /* 0x000fc800000000ff */
[----:B------:R-:W-:-:S07]  /*7830*/  PRMT R145, R2, 0x7610, R145 ;  /* 0x0000761002917816 */ /* 0x000fce0000000091 */
.L_x_10137:
[----:B------:R-:W-:Y:S05]  /*7840*/  @!P5 BRA `(.L_x_10138) ;  /* 0x000000000018d947 */ /* 0x000fea0003800000 */
[----:B------:R-:W-:Y:S01]  /*7850*/  FMUL.FTZ R2, R151, UR17 ;  /* 0x0000001197027c20 */ /* 0x000fe20008410000 */
[----:B------:R-:W-:-:S03]  /*7860*/  LOP3.LUT P4, RZ, R182, 0xff000000, RZ, 0xc0, !PT ;  /* 0xff000000b6ff7812 */ /* 0x000fc6000788c0ff */
[----:B------:R-:W-:-:S05]  /*7870*/  FMUL.FTZ R2, R2, UR16 ;  /* 0x0000001002027c20 */ /* 0x000fca0008410000 */
[----:B------:R-:W-:-:S04]  /*7880*/  FSEL R2, R2, RZ, P4 ;  /* 0x000000ff02027208 */ /* 0x000fc80002000000 */
[----:B------:R-:W-:-:S04]  /*7890*/  F2FP.F16.F32.PACK_AB R2, RZ, R2 ;  /* 0x00000002ff02723e */ /* 0x000fc800000000ff */
[----:B------:R-:W-:-:S07]  /*78a0*/  PRMT R145, R145, 0x5410, R2 ;  /* 0x0000541091917816 */ /* 0x000fce0000000002 */
.L_x_10138:
[----:B------:R-:W-:Y:S05]  /*78b0*/  @!P5 BRA `(.L_x_10139) ;  /* 0x000000000018d947 */ /* 0x000fea0003800000 */
[----:B------:R-:W-:Y:S01]  /*78c0*/  FMUL.FTZ R2, R3, UR17 ;  /* 0x0000001103027c20 */ /* 0x000fe20008410000 */
[----:B------:R-:W-:-:S03]  /*78d0*/  LOP3.LUT P4, RZ, R183, 0xff, RZ, 0xc0, !PT ;  /* 0x000000ffb7ff7812 */ /* 0x000fc6000788c0ff */
[----:B------:R-:W-:-:S05]  /*78e0*/  FMUL.FTZ R2, R2, UR16 ;  /* 0x0000001002027c20 */ /* 0x000fca0008410000 */
[----:B------:R-:W-:-:S04]  /*78f0*/  FSEL R2, R2, RZ, P4 ;  /* 0x000000ff02027208 */ /* 0x000fc80002000000 */
[----:B------:R-:W-:-:S04]  /*7900*/  F2FP.F16.F32.PACK_AB R2, RZ, R2 ;  /* 0x00000002ff02723e */ /* 0x000fc800000000ff */
[----:B------:R-:W-:-:S07]  /*7910*/  PRMT R146, R2, 0x7610, R146 ;  /* 0x0000761002927816 */ /* 0x000fce0000000092 */
.L_x_10139:
[----:B------:R-:W-:Y:S05]  /*7920*/  @!P5 BRA `(.L_x_10140) ;  /* 0x000000000018d947 */ /* 0x000fea0003800000 */
[----:B------:R-:W-:Y:S01]  /*7930*/  FMUL.FTZ R2, R150, UR17 ;  /* 0x0000001196027c20 */ /* 0x000fe20008410000 */
[----:B------:R-:W-:-:S03]  /*7940*/  LOP3.LUT P4, RZ, R183, 0xff00, RZ, 0xc0, !PT ;  /* 0x0000ff00b7ff7812 */ /* 0x000fc6000788c0ff */
[----:B------:R-:W-:-:S05]  /*7950*/  FMUL.FTZ R2, R2, UR16 ;  /* 0x0000001002027c20 */ /* 0x000fca0008410000 */
[----:B------:R-:W-:-:S04]  /*7960*/  FSEL R2, R2, RZ, P4 ;  /* 0x000000ff02027208 */ /* 0x000fc80002000000 */
[----:B------:R-:W-:-:S04]  /*7970*/  F2FP.F16.F32.PACK_AB R2, RZ, R2 ;  /* 0x00000002ff02723e */ /* 0x000fc800000000ff */
[----:B------:R-:W-:-:S07]  /*7980*/  PRMT R146, R146, 0x5410, R2 ;  /* 0x0000541092927816 */ /* 0x000fce0000000002 */
.L_x_10140:
[----:B------:R-:W-:Y:S05]  /*7990*/  @!P5 BRA `(.L_x_10141) ;  /* 0x000000000018d947 */ /* 0x000fea0003800000 */
[----:B------:R-:W-:Y:S01]  /*79a0*/  FMUL.FTZ R2, R156, UR17 ;  /* 0x000000119c027c20 */ /* 0x000fe20008410000 */
[----:B------:R-:W-:-:S03]  /*79b0*/  LOP3.LUT P4, RZ, R183, 0xff0000, RZ, 0xc0, !PT ;  /* 0x00ff0000b7ff7812 */ /* 0x000fc6000788c0ff */
[----:B------:R-:W-:-:S05]  /*79c0*/  FMUL.FTZ R2, R2, UR16 ;  /* 0x0000001002027c20 */ /* 0x000fca0008410000 */
[----:B------:R-:W-:-:S04]  /*79d0*/  FSEL R2, R2, RZ, P4 ;  /* 0x000000ff02027208 */ /* 0x000fc80002000000 */
[----:B------:R-:W-:-:S04]  /*79e0*/  F2FP.F16.F32.PACK_AB R2, RZ, R2 ;  /* 0x00000002ff02723e */ /* 0x000fc800000000ff */
[----:B------:R-:W-:-:S07]  /*79f0*/  PRMT R147, R2, 0x7610, R147 ;  /* 0x0000761002937816 */ /* 0x000fce0000000093 */
.L_x_10141:
        /* <DEDUP_REMOVED lines=13> */
.L_x_10134:
        /* <DEDUP_REMOVED lines=11> */
.L_x_10143:
        /* <DEDUP_REMOVED lines=11> */
.L_x_10144:
        /* <DEDUP_REMOVED lines=11> */
.L_x_10145:
        /* <DEDUP_REMOVED lines=11> */
.L_x_10146:
        /* <DEDUP_REMOVED lines=11> */
.L_x_10147:
        /* <DEDUP_REMOVED lines=11> */
.L_x_10148:
        /* <DEDUP_REMOVED lines=11> */
.L_x_10149:
        /* <DEDUP_REMOVED lines=13> */
.L_x_10133:
        /* <DEDUP_REMOVED lines=44> */
.L_x_10151:
[----:B------:R-:W-:Y:S05]  /*8330*/  @!P5 BRA `(.L_x_10152) ;  /* 0x000000000018d947 */ /* 0x000fea0003800000 */
[----:B------:R-:W-:Y:S01]  /*8340*/  FMUL.FTZ R2, R3, UR17 ;  /* 0x0000001103027c20 */ /* 0x000fe20008410000 */
[----:B-----5:R-:W-:-:S03]  /*8350*/  LOP3.LUT P4, RZ, R182, 0xff00, RZ, 0xc0, !PT ;  /* 0x0000ff00b6ff7812 */ /* 0x020fc6000788c0ff */
[----:B------:R-:W-:-:S05]  /*8360*/  FMUL.FTZ R2, R2, UR16 ;  /* 0x0000001002027c20 */ /* 0x000fca0008410000 */
[----:B------:R-:W-:-:S04]  /*8370*/  FSEL R2, R2, RZ, P4 ;  /* 0x000000ff02027208 */ /* 0x000fc80002000000 */
[----:B------:R-:W-:-:S04]  /*8380*/  F2FP.F16.F32.PACK_AB R2, RZ, R2 ;  /* 0x00000002ff02723e */ /* 0x000fc800000000ff */
[----:B------:R-:W-:-:S07]  /*8390*/  PRMT R144, R144, 0x5410, R2 ;  /* 0x0000541090907816 */ /* 0x000fce0000000002 */
.L_x_10152:
[----:B------:R-:W-:Y:S05]  /*83a0*/  @!P5 BRA `(.L_x_10153) ;  /* 0x000000000018d947 */ /* 0x000fea0003800000 */
[----:B------:R-:W-:Y:S01]  /*83b0*/  FMUL.FTZ R2, R148, UR17 ;  /* 0x0000001194027c20 */ /* 0x000fe20008410000 */
[----:B-----5:R-:W-:-:S03]  /*83c0*/  LOP3.LUT P4, RZ, R182, 0xff0000, RZ, 0xc0, !PT ;  /* 0x00ff0000b6ff7812 */ /* 0x020fc6000788c0ff */
[----:B------:R-:W-:-:S05]  /*83d0*/  FMUL.FTZ R2, R2, UR16 ;  /* 0x0000001002027c20 */ /* 0x000fca0008410000 */
[----:B------:R-:W-:-:S04]  /*83e0*/  FSEL R2, R2, RZ, P4 ;  /* 0x000000ff02027208 */ /* 0x000fc80002000000 */
[----:B------:R-:W-:-:S04]  /*83f0*/  F2FP.F16.F32.PACK_AB R2, RZ, R2 ;  /* 0x00000002ff02723e */ /* 0x000fc800000000ff */
[----:B------:R-:W-:-:S07]  /*8400*/  PRMT R145, R2, 0x7610, R145 ;  /* 0x0000761002917816 */ /* 0x000fce0000000091 */
.L_x_10153:
[----:B------:R-:W-:Y:S05]  /*8410*/  @!P5 BRA `(.L_x_10154) ;  /* 0x000000000018d947 */ /* 0x000fea0003800000 */
[----:B------:R-:W-:Y:S01]  /*8420*/  FMUL.FTZ R2, R149, UR17 ;  /* 0x0000001195027c20 */ /* 0x000fe20008410000 */
[----:B-----5:R-:W-:-:S03]  /*8430*/  LOP3.LUT P4, RZ, R182, 0xff000000, RZ, 0xc0, !PT ;  /* 0xff000000b6ff7812 */ /* 0x020fc6000788c0ff */
[----:B------:R-:W-:-:S05]  /*8440*/  FMUL.FTZ R2, R2, UR16 ;  /* 0x0000001002027c20 */ /* 0x000fca0008410000 */
[----:B------:R-:W-:-:S04]  /*8450*/  FSEL R2, R2, RZ, P4 ;  /* 0x000000ff02027208 */ /* 0x000fc80002000000 */
[----:B------:R-:W-:-:S04]  /*8460*/  F2FP.F16.F32.PACK_AB R2, RZ, R2 ;  /* 0x00000002ff02723e */ /* 0x000fc800000000ff */
[----:B------:R-:W-:-:S07]  /*8470*/  PRMT R145, R145, 0x5410, R2 ;  /* 0x0000541091917816 */ /* 0x000fce0000000002 */
.L_x_10154:
[----:B------:R-:W-:Y:S05]  /*8480*/  @!P5 BRA `(.L_x_10155) ;  /* 0x000000000018d947 */ /* 0x000fea0003800000 */
[----:B------:R-:W-:Y:S01]  /*8490*/  FMUL.FTZ R2, R152, UR17 ;  /* 0x0000001198027c20 */ /* 0x000fe20008410000 */
[----:B-----5:R-:W-:-:S03]  /*84a0*/  LOP3.LUT P4, RZ, R183, 0xff, RZ, 0xc0, !PT ;  /* 0x000000ffb7ff7812 */ /* 0x020fc6000788c0ff */
[----:B------:R-:W-:-:S05]  /*84b0*/  FMUL.FTZ R2, R2, UR16 ;  /* 0x0000001002027c20 */ /* 0x000fca0008410000 */
[----:B------:R-:W-:-:S04]  /*84c0*/  FSEL R2, R2, RZ, P4 ;  /* 0x000000ff02027208 */ /* 0x000fc80002000000 */
[----:B------:R-:W-:-:S04]  /*84d0*/  F2FP.F16.F32.PACK_AB R2, RZ, R2 ;  /* 0x00000002ff02723e */ /* 0x000fc800000000ff */
[----:B------:R-:W-:-:S07]  /*84e0*/  PRMT R146, R2, 0x7610, R146 ;  /* 0x0000761002927816 */ /* 0x000fce0000000092 */
.L_x_10155:
[----:B------:R-:W-:Y:S05]  /*84f0*/  @!P5 BRA `(.L_x_10156) ;  /* 0x000000000018d947 */ /* 0x000fea0003800000 */
[----:B------:R-:W-:Y:S01]  /*8500*/  FMUL.FTZ R2, R153, UR17 ;  /* 0x0000001199027c20 */ /* 0x000fe20008410000 */
[----:B-----5:R-:W-:-:S03]  /*8510*/  LOP3.LUT P4, RZ, R183, 0xff00, RZ, 0xc0, !PT ;  /* 0x0000ff00b7ff7812 */ /* 0x020fc6000788c0ff */
[----:B------:R-:W-:-:S05]  /*8520*/  FMUL.FTZ R2, R2, UR16 ;  /* 0x0000001002027c20 */ /* 0x000fca0008410000 */
[----:B------:R-:W-:-:S04]  /*8530*/  FSEL R2, R2, RZ, P4 ;  /* 0x000000ff02027208 */ /* 0x000fc80002000000 */
[----:B------:R-:W-:-:S04]  /*8540*/  F2FP.F16.F32.PACK_AB R2, RZ, R2 ;  /* 0x00000002ff02723e */ /* 0x000fc800000000ff */
[----:B------:R-:W-:-:S07]  /*8550*/  PRMT R146, R146, 0x5410, R2 ;  /* 0x0000541092927816 */ /* 0x000fce0000000002 */
.L_x_10156:
[----:B------:R-:W-:Y:S05]  /*8560*/  @!P5 BRA `(.L_x_10157) ;  /* 0x000000000018d947 */ /* 0x000fea0003800000 */
[----:B------:R-:W-:Y:S01]  /*8570*/  FMUL.FTZ R2, R154, UR17 ;  /* 0x000000119a027c20 */ /* 0x000fe20008410000 */
[----:B-----5:R-:W-:-:S03]  /*8580*/  LOP3.LUT P4, RZ, R183, 0xff0000, RZ, 0xc0, !PT ;  /* 0x00ff0000b7ff7812 */ /* 0x020fc6000788c0ff */
[----:B------:R-:W-:-:S05]  /*8590*/  FMUL.FTZ R2, R2, UR16 ;  /* 0x0000001002027c20 */ /* 0x000fca0008410000 */
[----:B------:R-:W-:-:S04]  /*85a0*/  FSEL R2, R2, RZ, P4 ;  /* 0x000000ff02027208 */ /* 0x000fc80002000000 */
[----:B------:R-:W-:-:S04]  /*85b0*/  F2FP.F16.F32.PACK_AB R2, RZ, R2 ;  /* 0x00000002ff02723e */ /* 0x000fc800000000ff */
[----:B------:R-:W-:-:S07]  /*85c0*/  PRMT R147, R2, 0x7610, R147 ;  /* 0x0000761002937816 */ /* 0x000fce0000000093 */
.L_x_10157:
[----:B------:R-:W-:Y:S02]  /*85d0*/  MOV R150, R148 ;  /* 0x0000009400967202 */ /* 0x000fe40000000f00 */
        /* <DEDUP_REMOVED lines=13> */
.L_x_10150:
        /* <DEDUP_REMOVED lines=12> */
.L_x_10158:
        /* <DEDUP_REMOVED lines=12> */
.L_x_10159:
        /* <DEDUP_REMOVED lines=12> */
.L_x_10160:
        /* <DEDUP_REMOVED lines=12> */
.L_x_10161:
        /* <DEDUP_REMOVED lines=12> */
.L_x_10162:
        /* <DEDUP_REMOVED lines=12> */
.L_x_10163:
        /* <DEDUP_REMOVED lines=12> */
.L_x_10164:
        /* <DEDUP_REMOVED lines=13> */
.L_x_10142:
[----:B0-23--:R-:W0:Y:S08]  /*8cc0*/  @P0 LDC.64 R156, c[0x0][0x478] ;  /* 0x00011e00ff9c0b82 */ /* 0x00de300000000a00 */
[----:B------:R-:W1:Y:S01]  /*8cd0*/  @P5 LDC.64 R2, c[0x0][0x468] ;  /* 0x00011a00ff025b82 */ /* 0x000e620000000a00 */
[----:B0-----:R-:W-:-:S05]  /*8ce0*/  @P0 IMAD.WIDE.U32 R156, R0, 0x20, R156 ;  /* 0x00000020009c0825 */ /* 0x001fca00078e009c */
[----:B------:R4:W-:Y:S01]  /*8cf0*/  @P0 STG.E.128 desc[UR10][R156.64], R148 ;  /* 0x000000949c000986 */ /* 0x0009e2000c101d0a */
[----:B-1----:R-:W-:-:S03]  /*8d00*/  @P5 IMAD.WIDE.U32 R2, R161, 0x10, R2 ;  /* 0x00000010a1025825 */ /* 0x002fc600078e0002 */
[----:B------:R4:W-:Y:S04]  /*8d10*/  @P0 STG.E.128 desc[UR10][R156.64+0x10], R152 ;  /* 0x000010989c000986 */ /* 0x0009e8000c101d0a */
[----:B------:R4:W-:Y:S02]  /*8d20*/  @P5 STG.E.128 desc[UR10][R2.64], R144 ;  /* 0x0000009002005986 */ /* 0x0009e4000c101d0a */
.L_x_10132:
[----:B------:R-:W-:Y:S05]  /*8d30*/  BSYNC.RECONVERGENT B0 ;  /* 0x0000000000007941 */ /* 0x000fea0003800200 */
.L_x_10131:
[----:B----4-:R-:W1:Y:S01]  /*8d40*/  LDC.64 R2, c[0x0][0x380] ;  /* 0x0000e000ff027b82 */ /* 0x010e620000000a00 */
[----:B------:R-:W-:Y:S01]  /*8d50*/  UPLOP3.LUT UP1, UPT, UPT, UPT, UP1, 0x40, 0x4 ;  /* 0x000000000004789c */ /* 0x000fe20003f2e810 */
[----:B-1----:R-:W-:-:S04]  /*8d60*/  IADD3 R5, PT, PT, R5, R2, RZ ;  /* 0x0000000205057210 */ /* 0x002fc80007ffe0ff */
[----:B------:R-:W-:-:S13]  /*8d70*/  ISETP.GE.AND P0, PT, R5, R3, PT ;  /* 0x000000030500720c */ /* 0x000fda0003f06270 */
[----:B------:R-:W-:Y:S05]  /*8d80*/  @!P0 BRA `(.L_x_10165) ;  /* 0xffffff7800408947 */ /* 0x000fea000383ffff */
.L_x_10016:
        /* <DEDUP_REMOVED lines=40> */
.L_x_10166:
        /* <DEDUP_REMOVED lines=15> */
.L_x_15709:


//--------------------- .text._ZN10layer_norm22ln_bwd_finalize_kernelINS_22Kernel_traits_finalizeILj8192E6__halfS2_fS2_fjLb0ELj1024ELj4ENS_18Kernel_traits_baseILj8192ES2_S2_fS2_fjLj1024EEEEELb0ELb1EEEvNS_9BwdParamsE --------------------------
	.section	.text._ZN10layer_norm22ln_bwd_finalize_kernelINS_22Kernel_traits_finalizeILj8192E6__halfS2_fS2_fjLb0ELj1024ELj4ENS_18Kernel_traits_baseILj8192ES2_S2_fS2_fjLj1024EEEEELb0ELb1EEEvNS_9BwdParamsE,"ax",@progbits
	.align	128
        .global         _ZN10layer_norm22ln_bwd_finalize_kernelINS_22Kernel_traits_finalizeILj8192E6__halfS2_fS2_fjLb0ELj1024ELj4ENS_18Kernel_traits_baseILj8192ES2_S2_fS2_fjLj1024EEEEELb0ELb1EEEvNS_9BwdParamsE
        .type           _ZN10layer_norm22ln_bwd_finalize_kernelINS_22Kernel_traits_finalizeILj8192E6__halfS2_fS2_fjLb0ELj1024ELj4ENS_18Kernel_traits_baseILj8192ES2_S2_fS2_fjLj1024EEEEELb0ELb1EEEvNS_9BwdParamsE,@function
        .size           _ZN10layer_norm22ln_bwd_finalize_kernelINS_22Kernel_traits_finalizeILj8192E6__halfS2_fS2_fjLb0ELj1024ELj4ENS_18Kernel_traits_baseILj8192ES2_S2_fS2_fjLj1024EEEEELb0ELb1EEEvNS_9BwdParamsE,(.L_x_15710 - _ZN10layer_norm22ln_bwd_finalize_kernelINS_22Kernel_traits_finalizeILj8192E6__halfS2_fS2_fjLb0ELj1024ELj4ENS_18Kernel_traits_baseILj8192ES2_S2_fS2_fjLj1024EEEEELb0ELb1EEEvNS_9BwdParamsE)
        .other          _ZN10layer_norm22ln_bwd_finalize_kernelINS_22Kernel_traits_finalizeILj8192E6__halfS2_fS2_fjLb0ELj1024ELj4ENS_18Kernel_traits_baseILj8192ES2_S2_fS2_fjLj1024EEEEELb0ELb1EEEvNS_9BwdParamsE,@"STO_CUDA_ENTRY STV_DEFAULT"
_ZN10layer_norm22ln_bwd_finalize_kernelINS_22Kernel_traits_finalizeILj8192E6__halfS2_fS2_fjLb0ELj1024ELj4ENS_18Kernel_traits_baseILj8192ES2_S2_fS2_fjLj1024EEEEELb0ELb1EEEvNS_9BwdParamsE:
.text._ZN10layer_norm22ln_bwd_finalize_kernelINS_22Kernel_traits_finalizeILj8192E6__halfS2_fS2_fjLb0ELj1024ELj4ENS_18Kernel_traits_baseILj8192ES2_S2_fS2_fjLj1024EEEEELb0ELb1EEEvNS_9BwdParamsE:
        /* <DEDUP_REMOVED lines=81> */
.L_x_10171:
        /* <DEDUP_REMOVED lines=118> */
.L_x_10170:
[----:B------:R-:W-:Y:S05]  /*0c70*/  BSYNC.RECONVERGENT B1 ;  /* 0x0000000000017941 */ /* 0x000fea0003800200 */
.L_x_10169:
        /* <DEDUP_REMOVED lines=77> */
.L_x_10173:
[----:B------:R-:W-:Y:S05]  /*1150*/  BSYNC.RECONVERGENT B1 ;  /* 0x0000000000017941 */ /* 0x000fea0003800200 */
.L_x_10172:
        /* <DEDUP_REMOVED lines=38> */
.L_x_10175:
[----:B------:R-:W-:Y:S05]  /*13c0*/  BSYNC.RECONVERGENT B1 ;  /* 0x0000000000017941 */ /* 0x000fea0003800200 */
.L_x_10174:
        /* <DEDUP_REMOVED lines=8> */
.L_x_10176:
        /* <DEDUP_REMOVED lines=10> */
.L_x_10168:
[----:B------:R-:W-:Y:S05]  /*14f0*/  BSYNC.RECONVERGENT B0 ;  /* 0x0000000000007941 */ /* 0x000fea0003800200 */
.L_x_10167:
        /* <DEDUP_REMOVED lines=57> */
.L_x_10177:
        /* <DEDUP_REMOVED lines=15> */
.L_x_15710:


//--------------------- .text._ZN10layer_norm13ln_bwd_kernelINS_13Kernel_traitsI6__halfS2_fS2_fjLj8192ELj1ELj1ELj8ELj16ENS_18Kernel_traits_baseILj8192ES2_S2_fS2_fjLj256EEEEELb1ELb0ELb1ELb1EEEvNS_9BwdParamsE --------------------------
	.section	.text._ZN10layer_norm13ln_bwd_kernelINS_13Kernel_traitsI6__halfS2_fS2_fjLj8192ELj1ELj1ELj8ELj16ENS_18Kernel_traits_baseILj8192ES2_S2_fS2_fjLj256EEEEELb1ELb0ELb1ELb1EEEvNS_9BwdParamsE,"ax",@progbits
	.align	128
        .global         _ZN10layer_norm13ln_bwd_kernelINS_13Kernel_traitsI6__halfS2_fS2_fjLj8192ELj1ELj1ELj8ELj16ENS_18Kernel_traits_baseILj8192ES2_S2_fS2_fjLj256EEEEELb1ELb0ELb1ELb1EEEvNS_9BwdParamsE
        .type           _ZN10layer_norm13ln_bwd_kernelINS_13Kernel_traitsI6__halfS2_fS2_fjLj8192ELj1ELj1ELj8ELj16ENS_18Kernel_traits_baseILj8192ES2_S2_fS2_fjLj256EEEEELb1ELb0ELb1ELb1EEEvNS_9BwdParamsE,@function
        .size           _ZN10layer_norm13ln_bwd_kernelINS_13Kernel_traitsI6__halfS2_fS2_fjLj8192ELj1ELj1ELj8ELj16ENS_18Kernel_traits_baseILj8192ES2_S2_fS2_fjLj256EEEEELb1ELb0ELb1ELb1EEEvNS_9BwdParamsE,(.L_x_15711 - _ZN10layer_norm13ln_bwd_kernelINS_13Kernel_traitsI6__halfS2_fS2_fjLj8192ELj1ELj1ELj8ELj16ENS_18Kernel_traits_baseILj8192ES2_S2_fS2_fjLj256EEEEELb1ELb0ELb1ELb1EEEvNS_9BwdParamsE)
        .other          _ZN10layer_norm13ln_bwd_kernelINS_13Kernel_traitsI6__halfS2_fS2_fjLj8192ELj1ELj1ELj8ELj16ENS_18Kernel_traits_baseILj8192ES2_S2_fS2_fjLj256EEEEELb1ELb0ELb1ELb1EEEvNS_9BwdParamsE,@"STO_CUDA_ENTRY STV_DEFAULT"
_ZN10layer_norm13ln_bwd_kernelINS_13Kernel_traitsI6__halfS2_fS2_fjLj8192ELj1ELj1ELj8ELj16ENS_18Kernel_traits_baseILj8192ES2_S2_fS2_fjLj256EEEEELb1ELb0ELb1ELb1EEEvNS_9BwdParamsE:
.text._ZN10layer_norm13ln_bwd_kernelINS_13Kernel_traitsI6__halfS2_fS2_fjLj8192ELj1ELj1ELj8ELj16ENS_18Kernel_traits_baseILj8192ES2_S2_fS2_fjLj256EEEEELb1ELb0ELb1ELb1EEEvNS_9BwdParamsE:
        /* <DEDUP_REMOVED lines=54> */
.L_x_10312:
        /* <DEDUP_REMOVED lines=19> */
[----:B------:R-:W-:Y:S01]  /*0490*/  MOV R217, UR7 ;  /* 0x0000000700d97c02 */ /* 0x000fe20008000f00 */
[----:B------:R-:W-:Y:S01]  /*04a0*/  IMAD R5, R4, R187, RZ ;  /* 0x000000bb04057224 */ /* 0x000fe200078e02ff */
[----:B------:R-:W-:-:S04]  /*04b0*/  ISETP.NE.U32.AND P0, PT, RZ, UR6, PT ;  /* 0x00000006ff007c0c */ /* 0x000fc8000bf05070 */
[----:B------:R-:W1:Y:S01]  /*04c0*/  LDC.64 R192, c[0x0][0x3b0] ;  /* 0x0000ec00ffc07b82 */ /* 0x000e620000000a00 */
[----:B------:R-:W-:Y:S02]  /*04d0*/  SHF.R.S32.HI R4, RZ, 0x1f, R3 ;  /* 0x0000001fff047819 */ /* 0x000fe40000011403 */
[----:B------:R-:W-:Y:S02]  /*04e0*/  SHF.R.S32.HI R6, RZ, 0x1f, R5 ;  /* 0x0000001fff067819 */ /* 0x000fe40000011405 */
[----:B------:R-:W-:Y:S02]  /*04f0*/  LEA.HI R3, R4, R3, RZ, 0x3 ;  /* 0x0000000304037211 */ /* 0x000fe400078f18ff */
[----:B------:R-:W-:Y:S02]  /*0500*/  LEA.HI R5, R6, R5, RZ, 0x3 ;  /* 0x0000000506057211 */ /* 0x000fe400078f18ff */
[-C--:B------:R-:W-:Y:S02]  /*0510*/  LEA.HI.SX32 R189, R3, R2.reuse, 0x1d ;  /* 0x0000000203bd7211 */ /* 0x080fe400078feaff */
[----:B------:R-:W-:-:S02]  /*0520*/  LEA.HI.SX32 R3, R5, R2, 0x1d ;  /* 0x0000000205037211 */ /* 0x000fc400078feaff */
[C---:B------:R-:W-:Y:S02]  /*0530*/  IADD3 R195, PT, PT, R189.reuse, 0x200, RZ ;  /* 0x00000200bdc37810 */ /* 0x040fe40007ffe0ff */
[C---:B------:R-:W-:Y:S01]  /*0540*/  IADD3 R191, PT, PT, R189.reuse, 0x100, RZ ;  /* 0x00000100bdbf7810 */ /* 0x040fe20007ffe0ff */
[C---:B0-----:R-:W-:Y:S01]  /*0550*/  IMAD.WIDE.U32 R4, R189.reuse, 0x20, R178 ;  /* 0x00000020bd047825 */ /* 0x041fe200078e00b2 */
[----:B------:R-:W-:Y:S02]  /*0560*/  IADD3 R201, PT, PT, R189, 0x300, RZ ;  /* 0x00000300bdc97810 */ /* 0x000fe40007ffe0ff */
[C---:B------:R-:W-:Y:S01]  /*0570*/  IADD3 R157, PT, PT, R3.reuse, 0x100, RZ ;  /* 0x00000100039d7810 */ /* 0x040fe20007ffe0ff */
[----:B---3--:R-:W-:Y:S01]  /*0580*/  IMAD.WIDE.U32 R172, R3, 0x10, R8 ;  /* 0x0000001003ac7825 */ /* 0x008fe200078e0008 */
[----:B------:R-:W3:Y:S03]  /*0590*/  LDG.E.128 R164, desc[UR12][R4.64+0x10] ;  /* 0x0000100c04a47981 */ /* 0x000ee6000c1e1d00 */
[--C-:B------:R-:W-:Y:S01]  /*05a0*/  IMAD.WIDE.U32 R176, R195, 0x20, R178.reuse ;  /* 0x00000020c3b07825 */ /* 0x100fe200078e00b2 */
[----:B------:R-:W-:Y:S01]  /*05b0*/  IADD3 R21, PT, PT, R3, 0x200, RZ ;  /* 0x0000020003157810 */ /* 0x000fe20007ffe0ff */
[----:B------:R0:W4:Y:S02]  /*05c0*/  LDG.E.128 R168, desc[UR12][R4.64] ;  /* 0x0000000c04a87981 */ /* 0x000124000c1e1d00 */
[----:B------:R-:W-:-:S02]  /*05d0*/  IMAD.WIDE.U32 R6, R191, 0x20, R178 ;  /* 0x00000020bf067825 */ /* 0x000fc400078e00b2 */
[----:B------:R-:W4:Y:S02]  /*05e0*/  LDG.E.128 R16, desc[UR12][R176.64+0x10] ;  /* 0x0000100cb0107981 */ /* 0x000f24000c1e1d00 */
[----:B------:R-:W-:Y:S02]  /*05f0*/  IMAD.WIDE.U32 R178, R201, 0x20, R178 ;  /* 0x00000020c9b27825 */ /* 0x000fe400078e00b2 */
[----:B------:R-:W4:Y:S02]  /*0600*/  LDG.E.128 R172, desc[UR12][R172.64] ;  /* 0x0000000cacac7981 */ /* 0x000f24000c1e1d00 */
[--C-:B------:R-:W-:Y:S02]  /*0610*/  IMAD.WIDE.U32 R156, R157, 0x10, R8.reuse ;  /* 0x000000109d9c7825 */ /* 0x100fe400078e0008 */
[----:B------:R-:W4:Y:S02]  /*0620*/  LDG.E.128 R160, desc[UR12][R6.64] ;  /* 0x0000000c06a07981 */ /* 0x000f24000c1e1d00 */
[----:B------:R-:W-:-:S02]  /*0630*/  IMAD.WIDE.U32 R20, R21, 0x10, R8 ;  /* 0x0000001015147825 */ /* 0x000fc400078e0008 */
[----:B------:R-:W4:Y:S04]  /*0640*/  LDG.E.128 R12, desc[UR12][R178.64] ;  /* 0x0000000cb20c7981 */ /* 0x000f28000c1e1d00 */
[----:B------:R-:W4:Y:S04]  /*0650*/  LDG.E.128 R152, desc[UR12][R6.64+0x10] ;  /* 0x0000100c06987981 */ /* 0x000f28000c1e1d00 */
[----:B------:R-:W4:Y:S04]  /*0660*/  LDG.E.128 R156, desc[UR12][R156.64] ;  /* 0x0000000c9c9c7981 */ /* 0x000f28000c1e1d00 */
[----:B------:R-:W4:Y:S01]  /*0670*/  LDG.E.128 R24, desc[UR12][R176.64] ;  /* 0x0000000cb0187981 */ /* 0x000f22000c1e1d00 */
[----:B0-----:R-:W-:-:S03]  /*0680*/  IADD3 R5, PT, PT, R3, 0x300, RZ ;  /* 0x0000030003057810 */ /* 0x001fc60007ffe0ff */
[----:B------:R-:W4:Y:S02]  /*0690*/  LDG.E.128 R20, desc[UR12][R20.64] ;  /* 0x0000000c14147981 */ /* 0x000f24000c1e1d00 */
[----:B------:R-:W-:Y:S02]  /*06a0*/  IMAD.WIDE.U32 R4, R5, 0x10, R8 ;  /* 0x0000001005047825 */ /* 0x000fe400078e0008 */
[----:B------:R0:W4:Y:S04]  /*06b0*/  LDG.E.128 R8, desc[UR12][R178.64+0x10] ;  /* 0x0000100cb2087981 */ /* 0x000128000c1e1d00 */
[----:B------:R-:W4:Y:S01]  /*06c0*/  LDG.E.128 R4, desc[UR12][R4.64] ;  /* 0x0000000c04047981 */ /* 0x000f22000c1e1d00 */
[----:B------:R-:W-:Y:S02]  /*06d0*/  ISETP.NE.AND.EX P0, PT, R217, RZ, PT, P0 ;  /* 0x000000ffd900720c */ /* 0x000fe40003f05300 */
[----:B-----5:R-:W-:-:S11]  /*06e0*/  ISETP.GE.AND P3, PT, R218, 0x1, PT ;  /* 0x00000001da00780c */ /* 0x020fd60003f66270 */
[----:B------:R-:W1:Y:S02]  /*06f0*/  @P0 LDC.64 R180, c[0x0][0x438] ;  /* 0x00010e00ffb40b82 */ /* 0x000e640000000a00 */
[----:B------:R-:W-:-:S06]  /*0700*/  @P3 IADD3 R3, PT, PT, R218, -0x1, RZ ;  /* 0xffffffffda033810 */ /* 0x000fcc0007ffe0ff */
[----:B------:R-:W1:Y:S01]  /*0710*/  @P0 LDC.64 R182, c[0x0][0x438] ;  /* 0x00010e00ffb60b82 */ /* 0x000e620000000a00 */
[----:B------:R-:W-:-:S05]  /*0720*/  @P3 IMAD R3, R3, R187, RZ ;  /* 0x000000bb03033224 */ /* 0x000fca00078e02ff */
[----:B0-----:R-:W-:Y:S02]  /*0730*/  @P3 SHF.R.S32.HI R178, RZ, 0x1f, R3 ;  /* 0x0000001fffb23819 */ /* 0x001fe40000011403 */
[----:B------:R-:W-:Y:S01]  /*0740*/  MOV R199, RZ ;  /* 0x000000ff00c77202 */ /* 0x000fe20000000f00 */
[----:B------:R-:W0:Y:S01]  /*0750*/  @P0 LDC.64 R176, c[0x0][0x438] ;  /* 0x00010e00ffb00b82 */ /* 0x000e220000000a00 */
[----:B------:R-:W-:-:S04]  /*0760*/  @P3 LEA.HI R3, R178, R3, RZ, 0x3 ;  /* 0x00000003b2033211 */ /* 0x000fc800078f18ff */
[----:B------:R-:W-:Y:S01]  /*0770*/  @P3 LEA.HI.SX32 R199, R3, R2, 0x1d ;  /* 0x0000000203c73211 */ /* 0x000fe200078feaff */
[----:B-1----:R-:W-:Y:S02]  /*0780*/  @P0 IMAD.WIDE.U32 R178, R191, 0x20, R180 ;  /* 0x00000020bfb20825 */ /* 0x002fe400078e00b4 */
[----:B------:R-:W1:Y:S01]  /*0790*/  @P0 LDC.64 R184, c[0x0][0x438] ;  /* 0x00010e00ffb80b82 */ /* 0x000e620000000a00 */
[C---:B------:R-:W-:Y:S02]  /*07a0*/  IADD3 R197, PT, PT, R199.reuse, 0x100, RZ ;  /* 0x00000100c7c57810 */ /* 0x040fe40007ffe0ff */
[----:B------:R-:W-:Y:S01]  /*07b0*/  IADD3 R3, PT, PT, R199, 0x300, RZ ;  /* 0x00000300c7037810 */ /* 0x000fe20007ffe0ff */
[----:B------:R-:W5:Y:S01]  /*07c0*/  @P0 LDG.E.128 R48, desc[UR12][R178.64] ;  /* 0x0000000cb2300981 */ /* 0x000f62000c1e1d00 */
[----:B------:R-:W-:Y:S01]  /*07d0*/  @P0 IMAD.WIDE.U32 R180, R195, 0x20, R182 ;  /* 0x00000020c3b40825 */ /* 0x000fe200078e00b6 */
[C---:B------:R-:W-:Y:S02]  /*07e0*/  IADD3 R195, PT, PT, R199.reuse, 0x200, RZ ;  /* 0x00000200c7c37810 */ /* 0x040fe40007ffe0ff */
[----:B------:R-:W5:Y:S01]  /*07f0*/  @P0 LDG.E.128 R44, desc[UR12][R178.64+0x10] ;  /* 0x0000100cb22c0981 */ /* 0x000f62000c1e1d00 */
[----:B------:R-:W-:-:S03]  /*0800*/  IMAD.WIDE.U32 R198, R199, 0x8, R192 ;  /* 0x00000008c7c67825 */ /* 0x000fc600078e00c0 */
[----:B------:R-:W5:Y:S01]  /*0810*/  @P0 LDG.E.128 R40, desc[UR12][R180.64] ;  /* 0x0000000cb4280981 */ /* 0x000f62000c1e1d00 */
[----:B------:R-:W-:-:S03]  /*0820*/  IMAD.WIDE.U32 R196, R197, 0x8, R192 ;  /* 0x00000008c5c47825 */ /* 0x000fc600078e00c0 */
[----:B------:R-:W5:Y:S01]  /*0830*/  LDG.E.64 R198, desc[UR12][R198.64] ;  /* 0x0000000cc6c67981 */ /* 0x000f62000c1e1b00 */
[----:B------:R-:W-:-:S03]  /*0840*/  IMAD.WIDE.U32 R194, R195, 0x8, R192 ;  /* 0x00000008c3c27825 */ /* 0x000fc600078e00c0 */
[----:B------:R-:W5:Y:S01]  /*0850*/  LDG.E.64 R196, desc[UR12][R196.64] ;  /* 0x0000000cc4c47981 */ /* 0x000f62000c1e1b00 */
[----:B------:R-:W-:-:S03]  /*0860*/  IMAD.WIDE.U32 R192, R3, 0x8, R192 ;  /* 0x0000000803c07825 */ /* 0x000fc600078e00c0 */
[----:B------:R-:W5:Y:S04]  /*0870*/  LDG.E.64 R194, desc[UR12][R194.64] ;  /* 0x0000000cc2c27981 */ /* 0x000f68000c1e1b00 */
[----:B------:R-:W5:Y:S01]  /*0880*/  LDG.E.64 R192, desc[UR12][R192.64] ;  /* 0x0000000cc0c07981 */ /* 0x000f62000c1e1b00 */
[----:B0-----:R-:W-:-:S03]  /*0890*/  @P0 IMAD.WIDE.U32 R176, R189, 0x20, R176 ;  /* 0x00000020bdb00825 */ /* 0x001fc600078e00b0 */
[----:B------:R-:W5:Y:S01]  /*08a0*/  @P0 LDG.E.128 R36, desc[UR12][R180.64+0x10] ;  /* 0x0000100cb4240981 */ /* 0x000f62000c1e1d00 */
[----:B-1----:R-:W-:-:S03]  /*08b0*/  @P0 IMAD.WIDE.U32 R184, R201, 0x20, R184 ;  /* 0x00000020c9b80825 */ /* 0x002fc600078e00b8 */
[----:B------:R-:W5:Y:S04]  /*08c0*/  @P0 LDG.E.128 R56, desc[UR12][R176.64] ;  /* 0x0000000cb0380981 */ /* 0x000f68000c1e1d00 */
[----:B------:R-:W5:Y:S04]  /*08d0*/  @P0 LDG.E.128 R52, desc[UR12][R176.64+0x10] ;  /* 0x0000100cb0340981 */ /* 0x000f68000c1e1d00 */
[----:B------:R-:W5:Y:S04]  /*08e0*/  @P0 LDG.E.128 R32, desc[UR12][R184.64] ;  /* 0x0000000cb8200981 */ /* 0x000f68000c1e1d00 */
[----:B------:R0:W5:Y:S01]  /*08f0*/  @P0 LDG.E.128 R28, desc[UR12][R184.64+0x10] ;  /* 0x0000100cb81c0981 */ /* 0x000162000c1e1d00 */
[----:B------:R-:W-:Y:S01]  /*0900*/  ISETP.NE.AND P0, PT, RZ, UR14, PT ;  /* 0x0000000eff007c0c */ /* 0x000fe2000bf05270 */
[----:B------:R-:W-:-:S03]  /*0910*/  HADD2.F32 R200, -RZ, R72.H0_H0 ;  /* 0x20000048ffc87230 */ /* 0x000fc60000004100 */
[----:B--2---:R-:W-:-:S05]  /*0920*/  FSEL R188, R186, RZ, !P0 ;  /* 0x000000ffbabc7208 */ /* 0x004fca0004000000 */
[C---:B---3--:R-:W-:Y:S01]  /*0930*/  FADD.FTZ R241, -R188.reuse, R167 ;  /* 0x000000a7bcf17221 */ /* 0x048fe20000010100 */
[C---:B------:R-:W-:Y:S01]  /*0940*/  FADD.FTZ R245, -R188.reuse, R166 ;  /* 0x000000a6bcf57221 */ /* 0x040fe20000010100 */
[C---:B----4-:R-:W-:Y:S01]  /*0950*/  FADD.FTZ R3, -R188.reuse, R168 ;  /* 0x000000a8bc037221 */ /* 0x050fe20000010100 */
[C---:B------:R-:W-:Y:S01]  /*0960*/  FADD.FTZ R239, -R188.reuse, R171 ;  /* 0x000000abbcef7221 */ /* 0x040fe20000010100 */
[C---:B------:R-:W-:Y:S01]  /*0970*/  FADD.FTZ R187, -R188.reuse, R17 ;  /* 0x00000011bcbb7221 */ /* 0x040fe20000010100 */
[C---:B0-----:R-:W-:Y:S01]  /*0980*/  FADD.FTZ R185, -R188.reuse, R16 ;  /* 0x00000010bcb97221 */ /* 0x041fe20000010100 */
[----:B------:R-:W-:Y:S01]  /*0990*/  FADD.FTZ R189, -R188, R18 ;  /* 0x00000012bcbd7221 */ /* 0x000fe20000010100 */
[----:B------:R-:W-:Y:S02]  /*09a0*/  HADD2.F32 R17, -RZ, R63.H1_H1 ;  /* 0x3000003fff117230 */ /* 0x000fe40000004100 */
[----:B------:R-:W-:Y:S01]  /*09b0*/  FMUL.FTZ R18, R216, R241 ;  /* 0x000000f1d8127220 */ /* 0x000fe20000410000 */
[----:B------:R-:W-:-:S02]  /*09c0*/  HADD2.F32 R168, -RZ, R175.H1_H1 ;  /* 0x300000afffa87230 */ /* 0x000fc40000004100 */
[----:B------:R-:W-:Y:S02]  /*09d0*/  HADD2.F32 R171, -RZ, R175.H0_H0 ;  /* 0x200000afffab7230 */ /* 0x000fe40000004100 */
[C---:B------:R-:W-:Y:S01]  /*09e0*/  FADD.FTZ R231, -R188.reuse, R161 ;  /* 0x000000a1bce77221 */ /* 0x040fe20000010100 */
[----:B------:R-:W-:Y:S02]  /*09f0*/  HADD2.F32 R16, -RZ, R63.H0_H0 ;  /* 0x2000003fff107230 */ /* 0x000fe40000004100 */
[C---:B------:R-:W-:Y:S01]  /*0a00*/  FADD.FTZ R251, -R188.reuse, R165 ;  /* 0x000000a5bcfb7221 */ /* 0x040fe20000010100 */
[----:B------:R-:W-:Y:S01]  /*0a10*/  FADD.FTZ R161, -R188, R15 ;  /* 0x0000000fbca17221 */ /* 0x000fe20000010100 */
[----:B------:R-:W-:Y:S01]  /*0a20*/  FMUL.FTZ R15, R216, R245 ;  /* 0x000000f5d80f7220 */ /* 0x000fe20000410000 */
[C---:B------:R-:W-:Y:S01]  /*0a30*/  FADD.FTZ R182, -R188.reuse, R169 ;  /* 0x000000a9bcb67221 */ /* 0x040fe20000010100 */
[----:B------:R-:W-:Y:S01]  /*0a40*/  FADD.FTZ R235, -R188, R152 ;  /* 0x00000098bceb7221 */ /* 0x000fe20000010100 */
[----:B------:R-:W-:-:S02]  /*0a50*/  HADD2.F32 R186, -RZ, R172.H0_H0 ;  /* 0x200000acffba7230 */ /* 0x000fc40000004100 */
[----:B------:R-:W-:Y:S01]  /*0a60*/  FADD.FTZ R165, -R188, R13 ;  /* 0x0000000dbca57221 */ /* 0x000fe20000010100 */
[----:B------:R-:W-:Y:S02]  /*0a70*/  HADD2.F32 R184, -RZ, R172.H1_H1 ;  /* 0x300000acffb87230 */ /* 0x000fe40000004100 */
[-C--:B------:R-:W-:Y:S01]  /*0a80*/  FMUL.FTZ R17, R17, R168.reuse ;  /* 0x000000a811117220 */ /* 0x080fe20000410000 */
[----:B------:R-:W-:Y:S01]  /*0a90*/  FADD.FTZ R119, R119, R168 ;  /* 0x000000a877777221 */ /* 0x000fe20000010000 */
[----:B------:R-:W-:Y:S01]  /*0aa0*/  FFMA.FTZ R83, R18, R168, R83 ;  /* 0x000000a812537223 */ /* 0x000fe20000010053 */
[----:B------:R-:W-:Y:S02]  /*0ab0*/  HADD2.F32 R172, -RZ, R174.H1_H1 ;  /* 0x300000aeffac7230 */ /* 0x000fe40000004100 */
[C---:B------:R-:W-:Y:S01]  /*0ac0*/  FADD.FTZ R181, -R188.reuse, R27 ;  /* 0x0000001bbcb57221 */ /* 0x040fe20000010100 */
[----:B------:R-:W-:Y:S02]  /*0ad0*/  HADD2.F32 R169, -RZ, R158.H0_H0 ;  /* 0x2000009effa97230 */ /* 0x000fe40000004100 */
[----:B------:R-:W-:Y:S01]  /*0ae0*/  FADD.FTZ R203, -R188, R14 ;  /* 0x0000000ebccb7221 */ /* 0x000fe20000010100 */
[----:B------:R-:W-:-:S02]  /*0af0*/  HADD2.F32 R13, -RZ, R62.H1_H1 ;  /* 0x3000003eff0d7230 */ /* 0x000fc40000004100 */
[-C--:B------:R-:W-:Y:S01]  /*0b00*/  FMUL.FTZ R16, R16, R171.reuse ;  /* 0x000000ab10107220 */ /* 0x080fe20000410000 */
[----:B------:R-:W-:Y:S01]  /*0b10*/  FADD.FTZ R118, R118, R171 ;  /* 0x000000ab76767221 */ /* 0x000fe20000010000 */
[----:B------:R-:W-:Y:S01]  /*0b20*/  FFMA.FTZ R82, R15, R171, R82 ;  /* 0x000000ab0f527223 */ /* 0x000fe20000010052 */
[----:B------:R-:W-:Y:S02]  /*0b30*/  HADD2.F32 R168, -RZ, R66.H0_H0 ;  /* 0x20000042ffa87230 */ /* 0x000fe40000004100 */
[C---:B------:R-:W-:Y:S01]  /*0b40*/  FMUL.FTZ R14, R216.reuse, R251 ;  /* 0x000000fbd80e7220 */ /* 0x040fe20000410000 */
[----:B------:R-:W-:Y:S02]  /*0b50*/  HADD2.F32 R166, -RZ, R158.H1_H1 ;  /* 0x3000009effa67230 */ /* 0x000fe40000004100 */
[----:B------:R-:W-:Y:S01]  /*0b60*/  FMUL.FTZ R27, R216, R235 ;  /* 0x000000ebd81b7220 */ /* 0x000fe20000410000 */
[----:B------:R-:W-:Y:S02]  /*0b70*/  HADD2.F32 R171, -RZ, R66.H1_H1 ;  /* 0x30000042ffab7230 */ /* 0x000fe40000004100 */
[----:B------:R-:W-:Y:S01]  /*0b80*/  FADD.FTZ R223, -R188, R162 ;  /* 0x000000a2bcdf7221 */ /* 0x000fe20000010100 */
[----:B------:R-:W-:-:S02]  /*0b90*/  HADD2.F32 R229, -RZ, R174.H0_H0 ;  /* 0x200000aeffe57230 */ /* 0x000fc40000004100 */
[C---:B------:R-:W-:Y:S01]  /*0ba0*/  FADD.FTZ R209, -R188.reuse, R163 ;  /* 0x000000a3bcd17221 */ /* 0x040fe20000010100 */
[--C-:B------:R-:W-:Y:S02]  /*0bb0*/  HADD2.F32 R243, -RZ, R156.reuse.H0_H0 ;  /* 0x2000009cfff37230 */ /* 0x100fe40000004100 */
[C---:B------:R-:W-:Y:S01]  /*0bc0*/  FADD.FTZ R227, -R188.reuse, R154 ;  /* 0x0000009abce37221 */ /* 0x040fe20000010100 */
[----:B------:R-:W-:Y:S02]  /*0bd0*/  HADD2.F32 R174, -RZ, R156.H1_H1 ;  /* 0x3000009cffae7230 */ /* 0x000fe40000004100 */
[--C-:B------:R-:W-:Y:S02]  /*0be0*/  HADD2.F32 R183, -RZ, R21.reuse.H0_H0 ;  /* 0x20000015ffb77230 */ /* 0x100fe40000004100 */
[----:B------:R-:W-:Y:S02]  /*0bf0*/  HADD2.F32 R162, -RZ, R21.H1_H1 ;  /* 0x30000015ffa27230 */ /* 0x000fe40000004100 */
[----:B------:R-:W-:Y:S01]  /*0c00*/  FADD.FTZ R179, -R188, R26 ;  /* 0x0000001abcb37221 */ /* 0x000fe20000010100 */
[----:B------:R-:W-:-:S02]  /*0c10*/  HADD2.F32 R163, -RZ, R22.H0_H0 ;  /* 0x20000016ffa37230 */ /* 0x000fc40000004100 */
[-C--:B------:R-:W-:Y:S01]  /*0c20*/  FMUL.FTZ R13, R13, R172.reuse ;  /* 0x000000ac0d0d7220 */ /* 0x080fe20000410000 */
[----:B------:R-:W-:Y:S02]  /*0c30*/  HADD2.F32 R156, -RZ, R22.H1_H1 ;  /* 0x30000016ff9c7230 */ /* 0x000fe40000004100 */
[----:B------:R-:W-:Y:S01]  /*0c40*/  FADD.FTZ R117, R117, R172 ;  /* 0x000000ac75757221 */ /* 0x000fe20000010000 */
[----:B------:R-:W-:Y:S02]  /*0c50*/  HADD2.F32 R21, -RZ, R64.H1_H1 ;  /* 0x30000040ff157230 */ /* 0x000fe40000004100 */
[----:B------:R-:W-:Y:S01]  /*0c60*/  FFMA.FTZ R81, R14, R172, R81 ;  /* 0x000000ac0e517223 */ /* 0x000fe20000010051 */
[--C-:B------:R-:W-:Y:S02]  /*0c70*/  HADD2.F32 R249, -RZ, R173.reuse.H0_H0 ;  /* 0x200000adfff97230 */ /* 0x100fe40000004100 */
[----:B------:R-:W-:Y:S01]  /*0c80*/  FMUL.FTZ R22, R216, R231 ;  /* 0x000000e7d8167220 */ /* 0x000fe20000410000 */
[----:B------:R-:W-:-:S02]  /*0c90*/  HADD2.F32 R176, -RZ, R173.H1_H1 ;  /* 0x300000adffb07230 */ /* 0x000fc40000004100 */
[-C--:B------:R-:W-:Y:S01]  /*0ca0*/  FMUL.FTZ R168, R168, R169.reuse ;  /* 0x000000a9a8a87220 */ /* 0x080fe20000410000 */
[----:B------:R-:W-:Y:S01]  /*0cb0*/  FADD.FTZ R108, R108, R169 ;  /* 0x000000a96c6c7221 */ /* 0x000fe20000010000 */
[----:B------:R-:W-:Y:S01]  /*0cc0*/  FFMA.FTZ R88, R27, R169, R88 ;  /* 0x000000a91b587223 */ /* 0x000fe20000010058 */
[C---:B------:R-:W-:Y:S01]  /*0cd0*/  FADD.FTZ R237, -R188.reuse, R160 ;  /* 0x000000a0bced7221 */ /* 0x040fe20000010100 */
[----:B------:R-:W-:Y:S02]  /*0ce0*/  HADD2.F32 R173, -RZ, R159.H0_H0 ;  /* 0x2000009fffad7230 */ /* 0x000fe40000004100 */
[----:B------:R-:W-:Y:S01]  /*0cf0*/  FADD.FTZ R213, -R188, R155 ;  /* 0x0000009bbcd57221 */ /* 0x000fe20000010100 */
[----:B------:R-:W-:Y:S01]  /*0d00*/  FMUL.FTZ R26, R216, R209 ;  /* 0x000000d1d81a7220 */ /* 0x000fe20000410000 */
[----:B------:R-:W-:Y:S02]  /*0d10*/  HADD2.F32 R172, -RZ, R67.H0_H0 ;  /* 0x20000043ffac7230 */ /* 0x000fe40000004100 */
[----:B------:R-:W-:Y:S01]  /*0d20*/  FMUL.FTZ R169, R171, R166 ;  /* 0x000000a6aba97220 */ /* 0x000fe20000410000 */
[----:B------:R-:W-:-:S02]  /*0d30*/  HADD2.F32 R160, -RZ, R159.H1_H1 ;  /* 0x3000009fffa07230 */ /* 0x000fc40000004100 */
[----:B------:R-:W-:Y:S01]  /*0d40*/  FMUL.FTZ R171, R216, R227 ;  /* 0x000000e3d8ab7220 */ /* 0x000fe20000410000 */
[----:B------:R-:W-:Y:S02]  /*0d50*/  HADD2.F32 R209, -RZ, R67.H1_H1 ;  /* 0x30000043ffd17230 */ /* 0x000fe40000004100 */
[-C--:B------:R-:W-:Y:S01]  /*0d60*/  FMUL.FTZ R21, R21, R174.reuse ;  /* 0x000000ae15157220 */ /* 0x080fe20000410000 */
[----:B------:R-:W-:Y:S01]  /*0d70*/  FADD.FTZ R113, R113, R174 ;  /* 0x000000ae71717221 */ /* 0x000fe20000010000 */
[----:B------:R-:W-:Y:S01]  /*0d80*/  FFMA.FTZ R85, R22, R174, R85 ;  /* 0x000000ae16557223 */ /* 0x000fe20000010055 */
[----:B------:R-:W-:Y:S01]  /*0d90*/  FADD.FTZ R178, -R188, R164 ;  /* 0x000000a4bcb27221 */ /* 0x000fe20000010100 */
[----:B------:R-:W-:Y:S01]  /*0da0*/  FMUL.FTZ R174, R216, R213 ;  /* 0x000000d5d8ae7220 */ /* 0x000fe20000410000 */
[C---:B------:R-:W-:Y:S01]  /*0db0*/  FADD.FTZ R177, -R188.reuse, R25 ;  /* 0x00000019bcb17221 */ /* 0x040fe20000010100 */
[----:B------:R-:W-:Y:S01]  /*0dc0*/  FADD.FTZ R207, -R188, R8 ;  /* 0x00000008bccf7221 */ /* 0x000fe20000010100 */
[-C--:B------:R-:W-:Y:S01]  /*0dd0*/  FMUL.FTZ R172, R172, R173.reuse ;  /* 0x000000adacac7220 */ /* 0x080fe20000410000 */
[----:B------:R-:W-:Y:S01]  /*0de0*/  FADD.FTZ R110, R110, R173 ;  /* 0x000000ad6e6e7221 */ /* 0x000fe20000010000 */
[----:B------:R-:W-:Y:S01]  /*0df0*/  FFMA.FTZ R90, R171, R173, R90 ;  /* 0x000000adab5a7223 */ /* 0x000fe2000001005a */
[----:B------:R-:W-:Y:S01]  /*0e00*/  FADD.FTZ R233, -R188, R153 ;  /* 0x00000099bce97221 */ /* 0x000fe20000010100 */
[----:B------:R-:W-:-:S02]  /*0e10*/  HADD2.F32 R8, -RZ, R60.H0_H0 ;  /* 0x2000003cff087230 */ /* 0x000fc40000004100 */
[----:B------:R-:W-:Y:S01]  /*0e20*/  FMUL.FTZ R173, R209, R160 ;  /* 0x000000a0d1ad7220 */ /* 0x000fe20000410000 */
[----:B------:R-:W-:Y:S02]  /*0e30*/  HADD2.F32 R180, -RZ, R20.H1_H1 ;  /* 0x30000014ffb47230 */ /* 0x000fe40000004100 */
[----:B------:R-:W-:Y:S01]  /*0e40*/  FADD.FTZ R153, -R188, R11 ;  /* 0x0000000bbc997221 */ /* 0x000fe20000010100 */
[----:B------:R-:W-:Y:S02]  /*0e50*/  HADD2.F32 R209, -RZ, R68.H1_H1 ;  /* 0x30000044ffd17230 */ /* 0x000fe40000004100 */
[----:B------:R-:W-:Y:S01]  /*0e60*/  FMUL.FTZ R11, R216, R178 ;  /* 0x000000b2d80b7220 */ /* 0x000fe20000410000 */
[----:B------:R-:W-:Y:S01]  /*0e70*/  FADD.FTZ R111, R111, R160 ;  /* 0x000000a06f6f7221 */ /* 0x000fe20000010000 */
[----:B------:R-:W-:Y:S01]  /*0e80*/  FFMA.FTZ R91, R174, R160, R91 ;  /* 0x000000a0ae5b7223 */ /* 0x000fe2000001005b */
[--C-:B------:R-:W-:Y:S02]  /*0e90*/  HADD2.F32 R205, -RZ, R5.reuse.H0_H0 ;  /* 0x20000005ffcd7230 */ /* 0x100fe40000004100 */
[----:B------:R-:W-:Y:S01]  /*0ea0*/  FMUL.FTZ R178, R216, R177 ;  /* 0x000000b1d8b27220 */ /* 0x000fe20000410000 */
[----:B------:R-:W-:-:S02]  /*0eb0*/  HADD2.F32 R164, -RZ, R5.H1_H1 ;  /* 0x30000005ffa47230 */ /* 0x000fc40000004100 */
[--C-:B------:R-:W-:Y:S02]  /*0ec0*/  HADD2.F32 R160, -RZ, R69.reuse.H0_H0 ;  /* 0x20000045ffa07230 */ /* 0x100fe40000004100 */
[----:B------:R-:W-:Y:S01]  /*0ed0*/  FMUL.FTZ R177, R216, R179 ;  /* 0x000000b3d8b17220 */ /* 0x000fe20000410000 */
[--C-:B------:R-:W-:Y:S02]  /*0ee0*/  HADD2.F32 R221, -RZ, R4.reuse.H0_H0 ;  /* 0x20000004ffdd7230 */ /* 0x100fe40000004100 */
[----:B------:R-:W-:Y:S02]  /*0ef0*/  HADD2.F32 R204, -RZ, R4.H1_H1 ;  /* 0x30000004ffcc7230 */ /* 0x000fe40000004100 */
[----:B------:R-:W-:Y:S01]  /*0f00*/  FMUL.FTZ R4, R8, R186 ;  /* 0x000000ba08047220 */ /* 0x000fe20000410000 */
[----:B------:R-:W-:Y:S02]  /*0f10*/  HADD2.F32 R5, -RZ, R60.H1_H1 ;  /* 0x3000003cff057230 */ /* 0x000fe40000004100 */
[----:B------:R-:W-:Y:S01]  /*0f20*/  FMUL.FTZ R3, R216, R3 ;  /* 0x00000003d8037220 */ /* 0x000fe20000410000 */
[-C--:B------:R-:W-:Y:S01]  /*0f30*/  FMUL.FTZ R179, R209, R180.reuse ;  /* 0x000000b4d1b37220 */ /* 0x080fe20000410000 */
[----:B------:R-:W-:Y:S01]  /*0f40*/  FADD.FTZ R105, R105, R180 ;  /* 0x000000b469697221 */ /* 0x000fe20000010000 */
[----:B------:R-:W-:Y:S01]  /*0f50*/  FFMA.FTZ R137, R178, R180, R137 ;  /* 0x000000b4b2897223 */ /* 0x000fe20000010089 */
[----:B------:R-:W-:-:S02]  /*0f60*/  HADD2.F32 R209, -RZ, R69.H1_H1 ;  /* 0x30000045ffd17230 */ /* 0x000fc40000004100 */
[----:B------:R-:W-:Y:S01]  /*0f70*/  FADD.FTZ R247, -R188, R170 ;  /* 0x000000aabcf77221 */ /* 0x000fe20000010100 */
[----:B------:R-:W-:Y:S02]  /*0f80*/  HADD2.F32 R8, -RZ, R61.H0_H0 ;  /* 0x2000003dff087230 */ /* 0x000fe40000004100 */
[----:B------:R-:W-:Y:S01]  /*0f90*/  FMUL.FTZ R180, R160, R183 ;  /* 0x000000b7a0b47220 */ /* 0x000fe20000410000 */
[----:B------:R-:W-:Y:S02]  /*0fa0*/  HADD2.F32 R170, -RZ, R157.H1_H1 ;  /* 0x3000009dffaa7230 */ /* 0x000fe40000004100 */
[----:B------:R-:W-:Y:S01]  /*0fb0*/  FMUL.FTZ R5, R5, R184 ;  /* 0x000000b805057220 */ /* 0x000fe20000410000 */
[--C-:B------:R-:W-:Y:S02]  /*0fc0*/  HADD2.F32 R167, -RZ, R6.reuse.H0_H0 ;  /* 0x20000006ffa77230 */ /* 0x100fe40000004100 */
[----:B------:R-:W-:Y:S01]  /*0fd0*/  FADD.FTZ R106, R106, R183 ;  /* 0x000000b76a6a7221 */ /* 0x000fe20000010000 */
[----:B------:R-:W-:-:S02]  /*0fe0*/  HADD2.F32 R158, -RZ, R6.H1_H1 ;  /* 0x30000006ff9e7230 */ /* 0x000fc40000004100 */
[----:B------:R-:W-:Y:S01]  /*0ff0*/  FFMA.FTZ R138, R177, R183, R138 ;  /* 0x000000b7b18a7223 */ /* 0x000fe2000001008a */
[----:B------:R-:W-:Y:S02]  /*1000*/  HADD2.F32 R25, -RZ, R65.H1_H1 ;  /* 0x30000041ff197230 */ /* 0x000fe40000004100 */
[----:B------:R-:W-:Y:S01]  /*1010*/  FADD.FTZ R160, RZ, R4 ;  /* 0x00000004ffa07221 */ /* 0x000fe20000010000 */
[----:B------:R-:W-:Y:S01]  /*1020*/  FMUL.FTZ R6, R216, R182 ;  /* 0x000000b6d8067220 */ /* 0x000fe20000410000 */
[----:B------:R-:W-:Y:S01]  /*1030*/  FFMA.FTZ R183, R3, R4, RZ ;  /* 0x0000000403b77223 */ /* 0x000fe200000100ff */
[----:B------:R-:W-:Y:S01]  /*1040*/  FADD.FTZ R155, -R188, R9 ;  /* 0x00000009bc9b7221 */ /* 0x000fe20000010100 */
[----:B------:R-:W-:Y:S01]  /*1050*/  FMUL.FTZ R182, R216, R181 ;  /* 0x000000b5d8b67220 */ /* 0x000fe20000410000 */
[----:B------:R-:W-:Y:S02]  /*1060*/  HADD2.F32 R9, -RZ, R61.H1_H1 ;  /* 0x3000003dff097230 */ /* 0x000fe40000004100 */
[----:B------:R-:W-:Y:S01]  /*1070*/  FMUL.FTZ R181, R209, R162 ;  /* 0x000000a2d1b57220 */ /* 0x000fe20000410000 */
[----:B------:R-:W-:-:S02]  /*1080*/  HADD2.F32 R159, -RZ, R7.H0_H0 ;  /* 0x20000007ff9f7230 */ /* 0x000fc40000004100 */
[----:B------:R-:W-:Y:S01]  /*1090*/  FMUL.FTZ R8, R8, R249 ;  /* 0x000000f908087220 */ /* 0x000fe20000410000 */
[----:B------:R-:W-:Y:S02]  /*10a0*/  HADD2.F32 R154, -RZ, R7.H1_H1 ;  /* 0x30000007ff9a7230 */ /* 0x000fe40000004100 */
[----:B------:R-:W-:Y:S01]  /*10b0*/  FADD.FTZ R209, R160, R5 ;  /* 0x00000005a0d17221 */ /* 0x000fe20000010000 */
[----:B------:R-:W-:Y:S01]  /*10c0*/  FMUL.FTZ R7, R216, R247 ;  /* 0x000000f7d8077220 */ /* 0x000fe20000410000 */
[-C--:B------:R-:W-:Y:S01]  /*10d0*/  FMUL.FTZ R25, R25, R170.reuse ;  /* 0x000000aa19197220 */ /* 0x080fe20000410000 */
[----:B------:R-:W-:Y:S01]  /*10e0*/  FADD.FTZ R115, R115, R170 ;  /* 0x000000aa73737221 */ /* 0x000fe20000010000 */
[----:B------:R-:W-:Y:S01]  /*10f0*/  FFMA.FTZ R87, R26, R170, R87 ;  /* 0x000000aa1a577223 */ /* 0x000fe20000010057 */
[----:B------:R-:W-:Y:S01]  /*1100*/  FFMA.FTZ R160, R6, R5, R183 ;  /* 0x0000000506a07223 */ /* 0x000fe200000100b7 */
[----:B------:R-:W-:Y:S01]  /*1110*/  FADD.FTZ R201, -R188, R12 ;  /* 0x0000000cbcc97221 */ /* 0x000fe20000010100 */
[----:B------:R-:W-:Y:S01]  /*1120*/  FMUL.FTZ R170, R216, R233 ;  /* 0x000000e9d8aa7220 */ /* 0x000fe20000410000 */
[----:B------:R-:W-:-:S02]  /*1130*/  HADD2.F32 R12, -RZ, R62.H0_H0 ;  /* 0x2000003eff0c7230 */ /* 0x000fc40000004100 */
[----:B------:R-:W-:Y:S01]  /*1140*/  FADD.FTZ R107, R107, R162 ;  /* 0x000000a26b6b7221 */ /* 0x000fe20000010000 */
[----:B------:R-:W-:Y:S01]  /*1150*/  FFMA.FTZ R139, R182, R162, R139 ;  /* 0x000000a2b68b7223 */ /* 0x000fe2000001008b */
[----:B------:R-:W-:Y:S01]  /*1160*/  FADD.FTZ R211, -R188, R10 ;  /* 0x0000000abcd37221 */ /* 0x000fe20000010100 */
[----:B------:R-:W-:Y:S01]  /*1170*/  FMUL.FTZ R9, R9, R176 ;  /* 0x000000b009097220 */ /* 0x000fe20000410000 */
[----:B------:R-:W-:Y:S01]  /*1180*/  FADD.FTZ R162, R209, R8 ;  /* 0x00000008d1a27221 */ /* 0x000fe20000010000 */
[----:B------:R-:W-:Y:S01]  /*1190*/  FMUL.FTZ R10, R216, R239 ;  /* 0x000000efd80a7220 */ /* 0x000fe20000410000 */
[----:B------:R-:W-:Y:S01]  /*11a0*/  FFMA.FTZ R209, R7, R8, R160 ;  /* 0x0000000807d17223 */ /* 0x000fe200000100a0 */
[----:B------:R-:W-:Y:S01]  /*11b0*/  FADD.FTZ R109, R109, R166 ;  /* 0x000000a66d6d7221 */ /* 0x000fe20000010000 */
[----:B------:R-:W-:Y:S01]  /*11c0*/  FFMA.FTZ R89, R170, R166, R89 ;  /* 0x000000a6aa597223 */ /* 0x000fe20000010059 */
[----:B------:R-:W-:Y:S02]  /*11d0*/  HADD2.F32 R166, -RZ, R70.H0_H0 ;  /* 0x20000046ffa67230 */ /* 0x000fe40000004100 */
[----:B------:R-:W-:Y:S01]  /*11e0*/  FMUL.FTZ R12, R12, R229 ;  /* 0x000000e50c0c7220 */ /* 0x000fe20000410000 */
[----:B------:R-:W-:Y:S01]  /*11f0*/  FMUL.FTZ R185, R216, R185 ;  /* 0x000000b9d8b97220 */ /* 0x000fe20000410000 */
[----:B------:R-:W-:Y:S01]  /*1200*/  FADD.FTZ R213, R162, R9 ;  /* 0x00000009a2d57221 */ /* 0x000fe20000010000 */
[----:B------:R-:W-:Y:S01]  /*1210*/  FFMA.FTZ R160, R10, R9, R209 ;  /* 0x000000090aa07223 */ /* 0x000fe200000100d1 */
[-C--:B------:R-:W-:Y:S01]  /*1220*/  FMUL.FTZ R183, R166, R163.reuse ;  /* 0x000000a3a6b77220 */ /* 0x080fe20000410000 */
[----:B------:R-:W-:Y:S01]  /*1230*/  FADD.FTZ R100, R100, R163 ;  /* 0x000000a364647221 */ /* 0x000fe20000010000 */
[----:B------:R-:W-:Y:S01]  /*1240*/  FFMA.FTZ R132, R185, R163, R132 ;  /* 0x000000a3b9847223 */ /* 0x000fe20000010084 */
[----:B------:R-:W-:Y:S01]  /*1250*/  FADD.FTZ R162, R213, R12 ;  /* 0x0000000cd5a27221 */ /* 0x000fe20000010000 */
[----:B------:R-:W-:Y:S01]  /*1260*/  FADD.FTZ R175, -R188, R24 ;  /* 0x00000018bcaf7221 */ /* 0x000fe20000010100 */
[----:B------:R-:W-:Y:S01]  /*1270*/  FFMA.FTZ R163, R11, R12, R160 ;  /* 0x0000000c0ba37223 */ /* 0x000fe200000100a0 */
[----:B------:R-:W-:Y:S01]  /*1280*/  FADD.FTZ R123, R123, R176 ;  /* 0x000000b07b7b7221 */ /* 0x000fe20000010000 */
[----:B------:R-:W-:Y:S01]  /*1290*/  FFMA.FTZ R79, R10, R176, R79 ;  /* 0x000000b00a4f7223 */ /* 0x000fe2000001004f */
[----:B------:R-:W-:-:S02]  /*12a0*/  HADD2.F32 R219, -RZ, R20.H0_H0 ;  /* 0x20000014ffdb7230 */ /* 0x000fc40000004100 */
[----:B------:R-:W-:Y:S01]  /*12b0*/  FADD.FTZ R209, R162, R13 ;  /* 0x0000000da2d17221 */ /* 0x000fe20000010000 */
[----:B------:R-:W-:Y:S02]  /*12c0*/  HADD2.F32 R176, -RZ, R68.H0_H0 ;  /* 0x20000044ffb07230 */ /* 0x000fe40000004100 */
[----:B------:R-:W-:Y:S01]  /*12d0*/  FMUL.FTZ R175, R216, R175 ;  /* 0x000000afd8af7220 */ /* 0x000fe20000410000 */
[----:B------:R-:W-:Y:S01]  /*12e0*/  FFMA.FTZ R160, R14, R13, R163 ;  /* 0x0000000d0ea07223 */ /* 0x000fe200000100a3 */
[----:B------:R-:W-:Y:S02]  /*12f0*/  HADD2.F32 R20, -RZ, R64.H0_H0 ;  /* 0x20000040ff147230 */ /* 0x000fe40000004100 */
[----:B------:R-:W-:Y:S01]  /*1300*/  FADD.FTZ R162, R209, R16 ;  /* 0x00000010d1a27221 */ /* 0x000fe20000010000 */
[-C--:B------:R-:W-:Y:S01]  /*1310*/  FMUL.FTZ R176, R176, R219.reuse ;  /* 0x000000dbb0b07220 */ /* 0x080fe20000410000 */
[----:B------:R-:W-:Y:S01]  /*1320*/  FADD.FTZ R104, R104, R219 ;  /* 0x000000db68687221 */ /* 0x000fe20000010000 */
[----:B------:R-:W-:Y:S01]  /*1330*/  FFMA.FTZ R136, R175, R219, R136 ;  /* 0x000000dbaf887223 */ /* 0x000fe20000010088 */
[----:B------:R-:W-:Y:S01]  /*1340*/  FFMA.FTZ R163, R15, R16, R160 ;  /* 0x000000100fa37223 */ /* 0x000fe200000100a0 */
[----:B------:R-:W-:Y:S01]  /*1350*/  FADD.FTZ R120, R120, R186 ;  /* 0x000000ba78787221 */ /* 0x000fe20000010000 */
[----:B------:R-:W-:Y:S01]  /*1360*/  FFMA.FTZ R76, R3, R186, R76 ;  /* 0x000000ba034c7223 */ /* 0x000fe2000001004c */
[----:B------:R-:W-:-:S02]  /*1370*/  HADD2.F32 R219, -RZ, R70.H1_H1 ;  /* 0x30000046ffdb7230 */ /* 0x000fc40000004100 */
[----:B------:R-:W-:Y:S01]  /*1380*/  FMUL.FTZ R186, R216, R187 ;  /* 0x000000bbd8ba7220 */ /* 0x000fe20000410000 */
[----:B------:R-:W-:Y:S01]  /*1390*/  FADD.FTZ R191, -R188, R19 ;  /* 0x00000013bcbf7221 */ /* 0x000fe20000010100 */
[----:B------:R-:W-:Y:S01]  /*13a0*/  FMUL.FTZ R20, R20, R243 ;  /* 0x000000f314147220 */ /* 0x000fe20000410000 */
[----:B------:R-:W-:Y:S01]  /*13b0*/  FADD.FTZ R213, R162, R17 ;  /* 0x00000011a2d57221 */ /* 0x000fe20000010000 */
[----:B------:R-:W-:Y:S02]  /*13c0*/  HADD2.F32 R225, -RZ, R157.H0_H0 ;  /* 0x2000009dffe17230 */ /* 0x000fe40000004100 */
[----:B------:R-:W-:Y:S01]  /*13d0*/  FMUL.FTZ R19, R216, R237 ;  /* 0x000000edd8137220 */ /* 0x000fe20000410000 */
[----:B------:R-:W-:Y:S01]  /*13e0*/  FFMA.FTZ R160, R18, R17, R163 ;  /* 0x0000001112a07223 */ /* 0x000fe200000100a3 */
[----:B------:R-:W-:Y:S02]  /*13f0*/  HADD2.F32 R157, -RZ, R23.H0_H0 ;  /* 0x20000017ff9d7230 */ /* 0x000fe40000004100 */
[----:B------:R-:W-:Y:S01]  /*1400*/  FADD.FTZ R121, R121, R184 ;  /* 0x000000b879797221 */ /* 0x000fe20000010000 */
[----:B------:R-:W-:Y:S01]  /*1410*/  FFMA.FTZ R77, R6, R184, R77 ;  /* 0x000000b8064d7223 */ /* 0x000fe2000001004d */
[----:B------:R-:W-:-:S02]  /*1420*/  HADD2.F32 R166, -RZ, R71.H0_H0 ;  /* 0x20000047ffa67230 */ /* 0x000fc40000004100 */
[-C--:B------:R-:W-:Y:S01]  /*1430*/  FMUL.FTZ R184, R219, R156.reuse ;  /* 0x0000009cdbb87220 */ /* 0x080fe20000410000 */
[----:B------:R-:W-:Y:S02]  /*1440*/  HADD2.F32 R24, -RZ, R65.H0_H0 ;  /* 0x20000041ff187230 */ /* 0x000fe40000004100 */
        /* <DEDUP_REMOVED lines=11> */
[----:B------:R-:W-:Y:S01]  /*1500*/  FMUL.FTZ R23, R216, R223 ;  /* 0x000000dfd8177220 */ /* 0x000fe20000410000 */
        /* <DEDUP_REMOVED lines=45> */
[C---:B------:R-:W-:Y:S01]  /*17e0*/  FMUL.FTZ R210, R216.reuse, R155 ;  /* 0x0000009bd8d27220 */ /* 0x040fe20000410000 */
        /* <DEDUP_REMOVED lines=8> */
[----:B------:R-:W-:Y:S01]  /*1870*/  FADD.FTZ R156, R155, R204 ;  /* 0x000000cc9b9c7221 */ /* 0x000fe20000010000 */
[----:B------:R-:W-:Y:S01]  /*1880*/  FMUL.FTZ R205, R165, R164 ;  /* 0x000000a4a5cd7220 */ /* 0x000fe20000410000 */
        /* <DEDUP_REMOVED lines=42> */
.L_x_10179:
        /* <DEDUP_REMOVED lines=26> */
.L_x_10181:
        /* <DEDUP_REMOVED lines=32> */
.L_x_10180:
        /* <DEDUP_REMOVED lines=32> */
.L_x_10183:
[----:B------:R-:W-:Y:S05]  /*20d0*/  BSYNC.RECONVERGENT B0 ;  /* 0x0000000000007941 */ /* 0x000fea0003800200 */
.L_x_10182:
        /* <DEDUP_REMOVED lines=67> */
.L_x_10186:
        /* <DEDUP_REMOVED lines=12> */
.L_x_10187:
        /* <DEDUP_REMOVED lines=12> */
.L_x_10188:
        /* <DEDUP_REMOVED lines=12> */
.L_x_10189:
        /* <DEDUP_REMOVED lines=12> */
.L_x_10190:
        /* <DEDUP_REMOVED lines=12> */
.L_x_10191:
        /* <DEDUP_REMOVED lines=12> */
.L_x_10192:
        /* <DEDUP_REMOVED lines=14> */
.L_x_10185:
        /* <DEDUP_REMOVED lines=40> */
.L_x_10194:
[----:B------:R-:W-:Y:S05]  /*2cf0*/  @!P3 BRA `(.L_x_10195) ;  /* 0x000000000018b947 */ /* 0x000fea0003800000 */
[----:B------:R-:W-:Y:S01]  /*2d00*/  FMUL.FTZ R144, R145, UR17 ;  /* 0x0000001191907c20 */ /* 0x000fe20008410000 */
[----:B-----5:R-:W-:-:S03]  /*2d10*/  LOP3.LUT P0, RZ, R198, 0xff00, RZ, 0xc0, !PT ;  /* 0x0000ff00c6ff7812 */ /* 0x020fc6000780c0ff */
[----:B------:R-:W-:-:S05]  /*2d20*/  FMUL.FTZ R144, R144, UR16 ;  /* 0x0000001090907c20 */ /* 0x000fca0008410000 */
[----:B------:R-:W-:-:S04]  /*2d30*/  FSEL R144, R144, RZ, P0 ;  /* 0x000000ff90907208 */ /* 0x000fc80000000000 */
[----:B------:R-:W-:-:S04]  /*2d40*/  F2FP.F16.F32.PACK_AB R144, RZ, R144 ;  /* 0x00000090ff90723e */ /* 0x000fc800000000ff */
[----:B------:R-:W-:-:S07]  /*2d50*/  PRMT R140, R140, 0x5410, R144 ;  /* 0x000054108c8c7816 */ /* 0x000fce0000000090 */
.L_x_10195:
[----:B------:R-:W-:Y:S05]  /*2d60*/  @!P3 BRA `(.L_x_10196) ;  /* 0x000000000018b947 */ /* 0x000fea0003800000 */
[----:B------:R-:W-:Y:S01]  /*2d70*/  FMUL.FTZ R144, R146, UR17 ;  /* 0x0000001192907c20 */ /* 0x000fe20008410000 */
[----:B-----5:R-:W-:-:S03]  /*2d80*/  LOP3.LUT P0, RZ, R198, 0xff0000, RZ, 0xc0, !PT ;  /* 0x00ff0000c6ff7812 */ /* 0x020fc6000780c0ff */
[----:B------:R-:W-:-:S05]  /*2d90*/  FMUL.FTZ R144, R144, UR16 ;  /* 0x0000001090907c20 */ /* 0x000fca0008410000 */
[----:B------:R-:W-:-:S04]  /*2da0*/  FSEL R144, R144, RZ, P0 ;  /* 0x000000ff90907208 */ /* 0x000fc80000000000 */
[----:B------:R-:W-:-:S04]  /*2db0*/  F2FP.F16.F32.PACK_AB R144, RZ, R144 ;  /* 0x00000090ff90723e */ /* 0x000fc800000000ff */
[----:B------:R-:W-:-:S07]  /*2dc0*/  PRMT R141, R144, 0x7610, R141 ;  /* 0x00007610908d7816 */ /* 0x000fce000000008d */
.L_x_10196:
[----:B------:R-:W-:Y:S05]  /*2dd0*/  @!P3 BRA `(.L_x_10197) ;  /* 0x000000000018b947 */ /* 0x000fea0003800000 */
[----:B------:R-:W-:Y:S01]  /*2de0*/  FMUL.FTZ R144, R147, UR17 ;  /* 0x0000001193907c20 */ /* 0x000fe20008410000 */
[----:B-----5:R-:W-:-:S03]  /*2df0*/  LOP3.LUT P0, RZ, R198, 0xff000000, RZ, 0xc0, !PT ;  /* 0xff000000c6ff7812 */ /* 0x020fc6000780c0ff */
[----:B------:R-:W-:-:S05]  /*2e00*/  FMUL.FTZ R144, R144, UR16 ;  /* 0x0000001090907c20 */ /* 0x000fca0008410000 */
[----:B------:R-:W-:-:S04]  /*2e10*/  FSEL R144, R144, RZ, P0 ;  /* 0x000000ff90907208 */ /* 0x000fc80000000000 */
[----:B------:R-:W-:-:S04]  /*2e20*/  F2FP.F16.F32.PACK_AB R144, RZ, R144 ;  /* 0x00000090ff90723e */ /* 0x000fc800000000ff */
[----:B------:R-:W-:-:S07]  /*2e30*/  PRMT R141, R141, 0x5410, R144 ;  /* 0x000054108d8d7816 */ /* 0x000fce0000000090 */
.L_x_10197:
[----:B------:R-:W-:Y:S05]  /*2e40*/  @!P3 BRA `(.L_x_10198) ;  /* 0x000000000018b947 */ /* 0x000fea0003800000 */
[----:B------:R-:W-:Y:S01]  /*2e50*/  FMUL.FTZ R144, R148, UR17 ;  /* 0x0000001194907c20 */ /* 0x000fe20008410000 */
[----:B-----5:R-:W-:-:S03]  /*2e60*/  LOP3.LUT P0, RZ, R199, 0xff, RZ, 0xc0, !PT ;  /* 0x000000ffc7ff7812 */ /* 0x020fc6000780c0ff */
[----:B------:R-:W-:-:S05]  /*2e70*/  FMUL.FTZ R144, R144, UR16 ;  /* 0x0000001090907c20 */ /* 0x000fca0008410000 */
[----:B------:R-:W-:-:S04]  /*2e80*/  FSEL R144, R144, RZ, P0 ;  /* 0x000000ff90907208 */ /* 0x000fc80000000000 */
[----:B------:R-:W-:-:S04]  /*2e90*/  F2FP.F16.F32.PACK_AB R144, RZ, R144 ;  /* 0x00000090ff90723e */ /* 0x000fc800000000ff */
[----:B------:R-:W-:-:S07]  /*2ea0*/  PRMT R142, R144, 0x7610, R142 ;  /* 0x00007610908e7816 */ /* 0x000fce000000008e */
.L_x_10198:
[----:B------:R-:W-:Y:S05]  /*2eb0*/  @!P3 BRA `(.L_x_10199) ;  /* 0x000000000018b947 */ /* 0x000fea0003800000 */
[----:B------:R-:W-:Y:S01]  /*2ec0*/  FMUL.FTZ R144, R149, UR17 ;  /* 0x0000001195907c20 */ /* 0x000fe20008410000 */
[----:B-----5:R-:W-:-:S03]  /*2ed0*/  LOP3.LUT P0, RZ, R199, 0xff00, RZ, 0xc0, !PT ;  /* 0x0000ff00c7ff7812 */ /* 0x020fc6000780c0ff */
[----:B------:R-:W-:-:S05]  /*2ee0*/  FMUL.FTZ R144, R144, UR16 ;  /* 0x0000001090907c20 */ /* 0x000fca0008410000 */
[----:B------:R-:W-:-:S04]  /*2ef0*/  FSEL R144, R144, RZ, P0 ;  /* 0x000000ff90907208 */ /* 0x000fc80000000000 */
[----:B------:R-:W-:-:S04]  /*2f00*/  F2FP.F16.F32.PACK_AB R144, RZ, R144 ;  /* 0x00000090ff90723e */ /* 0x000fc800000000ff */
[----:B------:R-:W-:-:S07]  /*2f10*/  PRMT R142, R142, 0x5410, R144 ;  /* 0x000054108e8e7816 */ /* 0x000fce0000000090 */
.L_x_10199:
[----:B------:R-:W-:Y:S05]  /*2f20*/  @!P3 BRA `(.L_x_10200) ;  /* 0x000000000018b947 */ /* 0x000fea0003800000 */
[----:B------:R-:W-:Y:S01]  /*2f30*/  FMUL.FTZ R144, R150, UR17 ;  /* 0x0000001196907c20 */ /* 0x000fe20008410000 */
[----:B-----5:R-:W-:-:S03]  /*2f40*/  LOP3.LUT P0, RZ, R199, 0xff0000, RZ, 0xc0, !PT ;  /* 0x00ff0000c7ff7812 */ /* 0x020fc6000780c0ff */
[----:B------:R-:W-:-:S05]  /*2f50*/  FMUL.FTZ R144, R144, UR16 ;  /* 0x0000001090907c20 */ /* 0x000fca0008410000 */
[----:B------:R-:W-:-:S04]  /*2f60*/  FSEL R144, R144, RZ, P0 ;  /* 0x000000ff90907208 */ /* 0x000fc80000000000 */
[----:B------:R-:W-:-:S04]  /*2f70*/  F2FP.F16.F32.PACK_AB R144, RZ, R144 ;  /* 0x00000090ff90723e */ /* 0x000fc800000000ff */
[----:B------:R-:W-:-:S07]  /*2f80*/  PRMT R143, R144, 0x7610, R143 ;  /* 0x00007610908f7816 */ /* 0x000fce000000008f */
.L_x_10200:
        /* <DEDUP_REMOVED lines=11> */
.L_x_10184:
        /* <DEDUP_REMOVED lines=16> */
.L_x_10202:
        /* <DEDUP_REMOVED lines=11> */
.L_x_10203:
        /* <DEDUP_REMOVED lines=11> */
.L_x_10204:
        /* <DEDUP_REMOVED lines=11> */
.L_x_10205:
        /* <DEDUP_REMOVED lines=11> */
.L_x_10206:
        /* <DEDUP_REMOVED lines=11> */
.L_x_10207:
        /* <DEDUP_REMOVED lines=11> */
.L_x_10208:
        /* <DEDUP_REMOVED lines=13> */
.L_x_10201:
        /* <DEDUP_REMOVED lines=39> */
.L_x_10209:
[----:B------:R-:W-:Y:S05]  /*38a0*/  @!P3 BRA `(.L_x_10210) ;  /* 0x000000000018b947 */ /* 0x000fea0003800000 */
[----:B------:R-:W-:Y:S01]  /*38b0*/  FMUL.FTZ R146, R145, UR17 ;  /* 0x0000001191927c20 */ /* 0x000fe20008410000 */
[----:B------:R-:W-:-:S03]  /*38c0*/  LOP3.LUT P0, RZ, R198, 0xff00, RZ, 0xc0, !PT ;  /* 0x0000ff00c6ff7812 */ /* 0x000fc6000780c0ff */
[----:B------:R-:W-:-:S05]  /*38d0*/  FMUL.FTZ R146, R146, UR16 ;  /* 0x0000001092927c20 */ /* 0x000fca0008410000 */
[----:B------:R-:W-:-:S04]  /*38e0*/  FSEL R146, R146, RZ, P0 ;  /* 0x000000ff92927208 */ /* 0x000fc80000000000 */
[----:B------:R-:W-:-:S04]  /*38f0*/  F2FP.F16.F32.PACK_AB R146, RZ, R146 ;  /* 0x00000092ff92723e */ /* 0x000fc800000000ff */
[----:B------:R-:W-:-:S07]  /*3900*/  PRMT R140, R140, 0x5410, R146 ;  /* 0x000054108c8c7816 */ /* 0x000fce0000000092 */
.L_x_10210:
[----:B------:R-:W-:Y:S05]  /*3910*/  @!P3 BRA `(.L_x_10211) ;  /* 0x000000000018b947 */ /* 0x000fea0003800000 */
[----:B------:R-:W-:Y:S01]  /*3920*/  FMUL.FTZ R146, R151, UR17 ;  /* 0x0000001197927c20 */ /* 0x000fe20008410000 */
[----:B------:R-:W-:-:S03]  /*3930*/  LOP3.LUT P0, RZ, R198, 0xff0000, RZ, 0xc0, !PT ;  /* 0x00ff0000c6ff7812 */ /* 0x000fc6000780c0ff */
[----:B------:R-:W-:-:S05]  /*3940*/  FMUL.FTZ R146, R146, UR16 ;  /* 0x0000001092927c20 */ /* 0x000fca0008410000 */
[----:B------:R-:W-:-:S04]  /*3950*/  FSEL R146, R146, RZ, P0 ;  /* 0x000000ff92927208 */ /* 0x000fc80000000000 */
[----:B------:R-:W-:-:S04]  /*3960*/  F2FP.F16.F32.PACK_AB R146, RZ, R146 ;  /* 0x00000092ff92723e */ /* 0x000fc800000000ff */
[----:B------:R-:W-:-:S07]  /*3970*/  PRMT R141, R146, 0x7610, R141 ;  /* 0x00007610928d7816 */ /* 0x000fce000000008d */
.L_x_10211:
[----:B------:R-:W-:Y:S05]  /*3980*/  @!P3 BRA `(.L_x_10212) ;  /* 0x000000000018b947 */ /* 0x000fea0003800000 */
[----:B------:R-:W-:Y:S01]  /*3990*/  FMUL.FTZ R146, R147, UR17 ;  /* 0x0000001193927c20 */ /* 0x000fe20008410000 */
[----:B------:R-:W-:-:S03]  /*39a0*/  LOP3.LUT P0, RZ, R198, 0xff000000, RZ, 0xc0, !PT ;  /* 0xff000000c6ff7812 */ /* 0x000fc6000780c0ff */
[----:B------:R-:W-:-:S05]  /*39b0*/  FMUL.FTZ R146, R146, UR16 ;  /* 0x0000001092927c20 */ /* 0x000fca0008410000 */
[----:B------:R-:W-:-:S04]  /*39c0*/  FSEL R146, R146, RZ, P0 ;  /* 0x000000ff92927208 */ /* 0x000fc80000000000 */
[----:B------:R-:W-:-:S04]  /*39d0*/  F2FP.F16.F32.PACK_AB R146, RZ, R146 ;  /* 0x00000092ff92723e */ /* 0x000fc800000000ff */
[----:B------:R-:W-:-:S07]  /*39e0*/  PRMT R141, R141, 0x5410, R146 ;  /* 0x000054108d8d7816 */ /* 0x000fce0000000092 */
.L_x_10212:
[----:B------:R-:W-:Y:S05]  /*39f0*/  @!P3 BRA `(.L_x_10213) ;  /* 0x000000000018b947 */ /* 0x000fea0003800000 */
[----:B------:R-:W-:Y:S01]  /*3a00*/  FMUL.FTZ R146, R148, UR17 ;  /* 0x0000001194927c20 */ /* 0x000fe20008410000 */
[----:B------:R-:W-:-:S03]  /*3a10*/  LOP3.LUT P0, RZ, R199, 0xff, RZ, 0xc0, !PT ;  /* 0x000000ffc7ff7812 */ /* 0x000fc6000780c0ff */
[----:B------:R-:W-:-:S05]  /*3a20*/  FMUL.FTZ R146, R146, UR16 ;  /* 0x0000001092927c20 */ /* 0x000fca0008410000 */
[----:B------:R-:W-:-:S04]  /*3a30*/  FSEL R146, R146, RZ, P0 ;  /* 0x000000ff92927208 */ /* 0x000fc80000000000 */
[----:B------:R-:W-:-:S04]  /*3a40*/  F2FP.F16.F32.PACK_AB R146, RZ, R146 ;  /* 0x00000092ff92723e */ /* 0x000fc800000000ff */
[----:B------:R-:W-:-:S07]  /*3a50*/  PRMT R142, R146, 0x7610, R142 ;  /* 0x00007610928e7816 */ /* 0x000fce000000008e */
.L_x_10213:
[----:B------:R-:W-:Y:S05]  /*3a60*/  @!P3 BRA `(.L_x_10214) ;  /* 0x000000000018b947 */ /* 0x000fea0003800000 */
[----:B------:R-:W-:Y:S01]  /*3a70*/  FMUL.FTZ R146, R149, UR17 ;  /* 0x0000001195927c20 */ /* 0x000fe20008410000 */
[----:B------:R-:W-:-:S03]  /*3a80*/  LOP3.LUT P0, RZ, R199, 0xff00, RZ, 0xc0, !PT ;  /* 0x0000ff00c7ff7812 */ /* 0x000fc6000780c0ff */
[----:B------:R-:W-:-:S05]  /*3a90*/  FMUL.FTZ R146, R146, UR16 ;  /* 0x0000001092927c20 */ /* 0x000fca0008410000 */
[----:B------:R-:W-:-:S04]  /*3aa0*/  FSEL R146, R146, RZ, P0 ;  /* 0x000000ff92927208 */ /* 0x000fc80000000000 */
[----:B------:R-:W-:-:S04]  /*3ab0*/  F2FP.F16.F32.PACK_AB R146, RZ, R146 ;  /* 0x00000092ff92723e */ /* 0x000fc800000000ff */
[----:B------:R-:W-:-:S07]  /*3ac0*/  PRMT R142, R142, 0x5410, R146 ;  /* 0x000054108e8e7816 */ /* 0x000fce0000000092 */
.L_x_10214:
[----:B------:R-:W-:Y:S05]  /*3ad0*/  @!P3 BRA `(.L_x_10215) ;  /* 0x000000000018b947 */ /* 0x000fea0003800000 */
[----:B------:R-:W-:Y:S01]  /*3ae0*/  FMUL.FTZ R146, R150, UR17 ;  /* 0x0000001196927c20 */ /* 0x000fe20008410000 */
[----:B------:R-:W-:-:S03]  /*3af0*/  LOP3.LUT P0, RZ, R199, 0xff0000, RZ, 0xc0, !PT ;  /* 0x00ff0000c7ff7812 */ /* 0x000fc6000780c0ff */
[----:B------:R-:W-:-:S05]  /*3b00*/  FMUL.FTZ R146, R146, UR16 ;  /* 0x0000001092927c20 */ /* 0x000fca0008410000 */
[----:B------:R-:W-:-:S04]  /*3b10*/  FSEL R146, R146, RZ, P0 ;  /* 0x000000ff92927208 */ /* 0x000fc80000000000 */
[----:B------:R-:W-:-:S04]  /*3b20*/  F2FP.F16.F32.PACK_AB R146, RZ, R146 ;  /* 0x00000092ff92723e */ /* 0x000fc800000000ff */
[----:B------:R-:W-:-:S07]  /*3b30*/  PRMT R143, R146, 0x7610, R143 ;  /* 0x00007610928f7816 */ /* 0x000fce000000008f */
.L_x_10215:
        /* <DEDUP_REMOVED lines=10> */
.L_x_10193:
        /* <DEDUP_REMOVED lines=53> */
.L_x_10218:
[----:B------:R-:W-:Y:S05]  /*3f30*/  @!P3 BRA `(.L_x_10219) ;  /* 0x000000000018b947 */ /* 0x000fea0003800000 */
[----:B------:R-:W-:Y:S01]  /*3f40*/  FMUL.FTZ R145, R151, UR17 ;  /* 0x0000001197917c20 */ /* 0x000fe20008410000 */
[----:B------:R-:W-:-:S03]  /*3f50*/  LOP3.LUT P4, RZ, R196, 0xff00, RZ, 0xc0, !PT ;  /* 0x0000ff00c4ff7812 */ /* 0x000fc6000788c0ff */
[----:B------:R-:W-:-:S05]  /*3f60*/  FMUL.FTZ R145, R145, UR16 ;  /* 0x0000001091917c20 */ /* 0x000fca0008410000 */
[----:B------:R-:W-:-:S04]  /*3f70*/  FSEL R145, R145, RZ, P4 ;  /* 0x000000ff91917208 */ /* 0x000fc80002000000 */
[----:B------:R-:W-:-:S04]  /*3f80*/  F2FP.F16.F32.PACK_AB R145, RZ, R145 ;  /* 0x00000091ff91723e */ /* 0x000fc800000000ff */
[----:B------:R-:W-:-:S07]  /*3f90*/  PRMT R140, R140, 0x5410, R145 ;  /* 0x000054108c8c7816 */ /* 0x000fce0000000091 */
.L_x_10219:
[----:B------:R-:W-:Y:S05]  /*3fa0*/  @!P3 BRA `(.L_x_10220) ;  /* 0x000000000018b947 */ /* 0x000fea0003800000 */
[----:B------:R-:W-:Y:S01]  /*3fb0*/  FMUL.FTZ R145, R146, UR17 ;  /* 0x0000001192917c20 */ /* 0x000fe20008410000 */
[----:B------:R-:W-:-:S03]  /*3fc0*/  LOP3.LUT P4, RZ, R196, 0xff0000, RZ, 0xc0, !PT ;  /* 0x00ff0000c4ff7812 */ /* 0x000fc6000788c0ff */
[----:B------:R-:W-:-:S05]  /*3fd0*/  FMUL.FTZ R145, R145, UR16 ;  /* 0x0000001091917c20 */ /* 0x000fca0008410000 */
[----:B------:R-:W-:-:S04]  /*3fe0*/  FSEL R145, R145, RZ, P4 ;  /* 0x000000ff91917208 */ /* 0x000fc80002000000 */
[----:B------:R-:W-:-:S04]  /*3ff0*/  F2FP.F16.F32.PACK_AB R145, RZ, R145 ;  /* 0x00000091ff91723e */ /* 0x000fc800000000ff */
[----:B------:R-:W-:-:S07]  /*4000*/  PRMT R141, R145, 0x7610, R141 ;  /* 0x00007610918d7816 */ /* 0x000fce000000008d */
.L_x_10220:
[----:B------:R-:W-:Y:S05]  /*4010*/  @!P3 BRA `(.L_x_10221) ;  /* 0x000000000018b947 */ /* 0x000fea0003800000 */
[----:B------:R-:W-:Y:S01]  /*4020*/  FMUL.FTZ R145, R147, UR17 ;  /* 0x0000001193917c20 */ /* 0x000fe20008410000 */
[----:B------:R-:W-:-:S03]  /*4030*/  LOP3.LUT P4, RZ, R196, 0xff000000, RZ, 0xc0, !PT ;  /* 0xff000000c4ff7812 */ /* 0x000fc6000788c0ff */
[----:B------:R-:W-:-:S05]  /*4040*/  FMUL.FTZ R145, R145, UR16 ;  /* 0x0000001091917c20 */ /* 0x000fca0008410000 */
[----:B------:R-:W-:-:S04]  /*4050*/  FSEL R145, R145, RZ, P4 ;  /* 0x000000ff91917208 */ /* 0x000fc80002000000 */
[----:B------:R-:W-:-:S04]  /*4060*/  F2FP.F16.F32.PACK_AB R145, RZ, R145 ;  /* 0x00000091ff91723e */ /* 0x000fc800000000ff */
[----:B------:R-:W-:-:S07]  /*4070*/  PRMT R141, R141, 0x5410, R145 ;  /* 0x000054108d8d7816 */ /* 0x000fce0000000091 */
.L_x_10221:
[----:B------:R-:W-:Y:S05]  /*4080*/  @!P3 BRA `(.L_x_10222) ;  /* 0x000000000018b947 */ /* 0x000fea0003800000 */
[----:B------:R-:W-:Y:S01]  /*4090*/  FMUL.FTZ R145, R148, UR17 ;  /* 0x0000001194917c20 */ /* 0x000fe20008410000 */
[----:B------:R-:W-:-:S03]  /*40a0*/  LOP3.LUT P4, RZ, R197, 0xff, RZ, 0xc0, !PT ;  /* 0x000000ffc5ff7812 */ /* 0x000fc6000788c0ff */
[----:B------:R-:W-:-:S05]  /*40b0*/  FMUL.FTZ R145, R145, UR16 ;  /* 0x0000001091917c20 */ /* 0x000fca0008410000 */
[----:B------:R-:W-:-:S04]  /*40c0*/  FSEL R145, R145, RZ, P4 ;  /* 0x000000ff91917208 */ /* 0x000fc80002000000 */
[----:B------:R-:W-:-:S04]  /*40d0*/  F2FP.F16.F32.PACK_AB R145, RZ, R145 ;  /* 0x00000091ff91723e */ /* 0x000fc800000000ff */
[----:B------:R-:W-:-:S07]  /*40e0*/  PRMT R142, R145, 0x7610, R142 ;  /* 0x00007610918e7816 */ /* 0x000fce000000008e */
.L_x_10222:
[----:B------:R-:W-:Y:S05]  /*40f0*/  @!P3 BRA `(.L_x_10223) ;  /* 0x000000000018b947 */ /* 0x000fea0003800000 */
[----:B------:R-:W-:Y:S01]  /*4100*/  FMUL.FTZ R145, R149, UR17 ;  /* 0x0000001195917c20 */ /* 0x000fe20008410000 */
[----:B------:R-:W-:-:S03]  /*4110*/  LOP3.LUT P4, RZ, R197, 0xff00, RZ, 0xc0, !PT ;  /* 0x0000ff00c5ff7812 */ /* 0x000fc6000788c0ff */
[----:B------:R-:W-:-:S05]  /*4120*/  FMUL.FTZ R145, R145, UR16 ;  /* 0x0000001091917c20 */ /* 0x000fca0008410000 */
[----:B------:R-:W-:-:S04]  /*4130*/  FSEL R145, R145, RZ, P4 ;  /* 0x000000ff91917208 */ /* 0x000fc80002000000 */
[----:B------:R-:W-:-:S04]  /*4140*/  F2FP.F16.F32.PACK_AB R145, RZ, R145 ;  /* 0x00000091ff91723e */ /* 0x000fc800000000ff */
[----:B------:R-:W-:-:S07]  /*4150*/  PRMT R142, R142, 0x5410, R145 ;  /* 0x000054108e8e7816 */ /* 0x000fce0000000091 */
.L_x_10223:
[----:B------:R-:W-:Y:S05]  /*4160*/  @!P3 BRA `(.L_x_10224) ;  /* 0x000000000018b947 */ /* 0x000fea0003800000 */
[----:B------:R-:W-:Y:S01]  /*4170*/  FMUL.FTZ R145, R152, UR17 ;  /* 0x0000001198917c20 */ /* 0x000fe20008410000 */
[----:B------:R-:W-:-:S03]  /*4180*/  LOP3.LUT P4, RZ, R197, 0xff0000, RZ, 0xc0, !PT ;  /* 0x00ff0000c5ff7812 */ /* 0x000fc6000788c0ff */
[----:B------:R-:W-:-:S05]  /*4190*/  FMUL.FTZ R145, R145, UR16 ;  /* 0x0000001091917c20 */ /* 0x000fca0008410000 */
[----:B------:R-:W-:-:S04]  /*41a0*/  FSEL R145, R145, RZ, P4 ;  /* 0x000000ff91917208 */ /* 0x000fc80002000000 */
[----:B------:R-:W-:-:S04]  /*41b0*/  F2FP.F16.F32.PACK_AB R145, RZ, R145 ;  /* 0x00000091ff91723e */ /* 0x000fc800000000ff */
[----:B------:R-:W-:-:S07]  /*41c0*/  PRMT R143, R145, 0x7610, R143 ;  /* 0x00007610918f7816 */ /* 0x000fce000000008f */
.L_x_10224:
        /* <DEDUP_REMOVED lines=11> */
.L_x_10217:
        /* <DEDUP_REMOVED lines=11> */
.L_x_10226:
        /* <DEDUP_REMOVED lines=11> */
.L_x_10227:
        /* <DEDUP_REMOVED lines=11> */
.L_x_10228:
        /* <DEDUP_REMOVED lines=11> */
.L_x_10229:
        /* <DEDUP_REMOVED lines=11> */
.L_x_10230:
        /* <DEDUP_REMOVED lines=11> */
.L_x_10231:
        /* <DEDUP_REMOVED lines=11> */
.L_x_10232:
        /* <DEDUP_REMOVED lines=13> */
.L_x_10216:
        /* <DEDUP_REMOVED lines=41> */
.L_x_10234:
[----:B------:R-:W-:Y:S05]  /*4ab0*/  @!P3 BRA `(.L_x_10235) ;  /* 0x000000000018b947 */ /* 0x000fea0003800000 */
[----:B------:R-:W-:Y:S01]  /*4ac0*/  FMUL.FTZ R144, R145, UR17 ;  /* 0x0000001191907c20 */ /* 0x000fe20008410000 */
[----:B-----5:R-:W-:-:S03]  /*4ad0*/  LOP3.LUT P4, RZ, R196, 0xff00, RZ, 0xc0, !PT ;  /* 0x0000ff00c4ff7812 */ /* 0x020fc6000788c0ff */
[----:B------:R-:W-:-:S05]  /*4ae0*/  FMUL.FTZ R144, R144, UR16 ;  /* 0x0000001090907c20 */ /* 0x000fca0008410000 */
[----:B------:R-:W-:-:S04]  /*4af0*/  FSEL R144, R144, RZ, P4 ;  /* 0x000000ff90907208 */ /* 0x000fc80002000000 */
[----:B------:R-:W-:-:S04]  /*4b00*/  F2FP.F16.F32.PACK_AB R144, RZ, R144 ;  /* 0x00000090ff90723e */ /* 0x000fc800000000ff */
[----:B------:R-:W-:-:S07]  /*4b10*/  PRMT R140, R140, 0x5410, R144 ;  /* 0x000054108c8c7816 */ /* 0x000fce0000000090 */
.L_x_10235:
[----:B------:R-:W-:Y:S05]  /*4b20*/  @!P3 BRA `(.L_x_10236) ;  /* 0x000000000018b947 */ /* 0x000fea0003800000 */
[----:B------:R-:W-:Y:S01]  /*4b30*/  FMUL.FTZ R144, R146, UR17 ;  /* 0x0000001192907c20 */ /* 0x000fe20008410000 */
[----:B-----5:R-:W-:-:S03]  /*4b40*/  LOP3.LUT P4, RZ, R196, 0xff0000, RZ, 0xc0, !PT ;  /* 0x00ff0000c4ff7812 */ /* 0x020fc6000788c0ff */
[----:B------:R-:W-:-:S05]  /*4b50*/  FMUL.FTZ R144, R144, UR16 ;  /* 0x0000001090907c20 */ /* 0x000fca0008410000 */
[----:B------:R-:W-:-:S04]  /*4b60*/  FSEL R144, R144, RZ, P4 ;  /* 0x000000ff90907208 */ /* 0x000fc80002000000 */
[----:B------:R-:W-:-:S04]  /*4b70*/  F2FP.F16.F32.PACK_AB R144, RZ, R144 ;  /* 0x00000090ff90723e */ /* 0x000fc800000000ff */
[----:B------:R-:W-:-:S07]  /*4b80*/  PRMT R141, R144, 0x7610, R141 ;  /* 0x00007610908d7816 */ /* 0x000fce000000008d */
.L_x_10236:
[----:B------:R-:W-:Y:S05]  /*4b90*/  @!P3 BRA `(.L_x_10237) ;  /* 0x000000000018b947 */ /* 0x000fea0003800000 */
[----:B------:R-:W-:Y:S01]  /*4ba0*/  FMUL.FTZ R144, R147, UR17 ;  /* 0x0000001193907c20 */ /* 0x000fe20008410000 */
[----:B-----5:R-:W-:-:S03]  /*4bb0*/  LOP3.LUT P4, RZ, R196, 0xff000000, RZ, 0xc0, !PT ;  /* 0xff000000c4ff7812 */ /* 0x020fc6000788c0ff */
[----:B------:R-:W-:-:S05]  /*4bc0*/  FMUL.FTZ R144, R144, UR16 ;  /* 0x0000001090907c20 */ /* 0x000fca0008410000 */
[----:B------:R-:W-:-:S04]  /*4bd0*/  FSEL R144, R144, RZ, P4 ;  /* 0x000000ff90907208 */ /* 0x000fc80002000000 */
[----:B------:R-:W-:-:S04]  /*4be0*/  F2FP.F16.F32.PACK_AB R144, RZ, R144 ;  /* 0x00000090ff90723e */ /* 0x000fc800000000ff */
[----:B------:R-:W-:-:S07]  /*4bf0*/  PRMT R141, R141, 0x5410, R144 ;  /* 0x000054108d8d7816 */ /* 0x000fce0000000090 */
.L_x_10237:
[----:B------:R-:W-:Y:S05]  /*4c00*/  @!P3 BRA `(.L_x_10238) ;  /* 0x000000000018b947 */ /* 0x000fea0003800000 */
[----:B------:R-:W-:Y:S01]  /*4c10*/  FMUL.FTZ R144, R148, UR17 ;  /* 0x0000001194907c20 */ /* 0x000fe20008410000 */
[----:B-----5:R-:W-:-:S03]  /*4c20*/  LOP3.LUT P4, RZ, R197, 0xff, RZ, 0xc0, !PT ;  /* 0x000000ffc5ff7812 */ /* 0x020fc6000788c0ff */
[----:B------:R-:W-:-:S05]  /*4c30*/  FMUL.FTZ R144, R144, UR16 ;  /* 0x0000001090907c20 */ /* 0x000fca0008410000 */
[----:B------:R-:W-:-:S04]  /*4c40*/  FSEL R144, R144, RZ, P4 ;  /* 0x000000ff90907208 */ /* 0x000fc80002000000 */
[----:B------:R-:W-:-:S04]  /*4c50*/  F2FP.F16.F32.PACK_AB R144, RZ, R144 ;  /* 0x00000090ff90723e */ /* 0x000fc800000000ff */
[----:B------:R-:W-:-:S07]  /*4c60*/  PRMT R142, R144, 0x7610, R142 ;  /* 0x00007610908e7816 */ /* 0x000fce000000008e */
.L_x_10238:
[----:B------:R-:W-:Y:S05]  /*4c70*/  @!P3 BRA `(.L_x_10239) ;  /* 0x000000000018b947 */ /* 0x000fea0003800000 */
[----:B------:R-:W-:Y:S01]  /*4c80*/  FMUL.FTZ R144, R149, UR17 ;  /* 0x0000001195907c20 */ /* 0x000fe20008410000 */
[----:B-----5:R-:W-:-:S03]  /*4c90*/  LOP3.LUT P4, RZ, R197, 0xff00, RZ, 0xc0, !PT ;  /* 0x0000ff00c5ff7812 */ /* 0x020fc6000788c0ff */
[----:B------:R-:W-:-:S05]  /*4ca0*/  FMUL.FTZ R144, R144, UR16 ;  /* 0x0000001090907c20 */ /* 0x000fca0008410000 */
[----:B------:R-:W-:-:S04]  /*4cb0*/  FSEL R144, R144, RZ, P4 ;  /* 0x000000ff90907208 */ /* 0x000fc80002000000 */
[----:B------:R-:W-:-:S04]  /*4cc0*/  F2FP.F16.F32.PACK_AB R144, RZ, R144 ;  /* 0x00000090ff90723e */ /* 0x000fc800000000ff */
[----:B------:R-:W-:-:S07]  /*4cd0*/  PRMT R142, R142, 0x5410, R144 ;  /* 0x000054108e8e7816 */ /* 0x000fce0000000090 */
.L_x_10239:
[----:B------:R-:W-:Y:S05]  /*4ce0*/  @!P3 BRA `(.L_x_10240) ;  /* 0x000000000018b947 */ /* 0x000fea0003800000 */
[----:B------:R-:W-:Y:S01]  /*4cf0*/  FMUL.FTZ R144, R150, UR17 ;  /* 0x0000001196907c20 */ /* 0x000fe20008410000 */
[----:B-----5:R-:W-:-:S03]  /*4d00*/  LOP3.LUT P4, RZ, R197, 0xff0000, RZ, 0xc0, !PT ;  /* 0x00ff0000c5ff7812 */ /* 0x020fc6000788c0ff */
[----:B------:R-:W-:-:S05]  /*4d10*/  FMUL.FTZ R144, R144, UR16 ;  /* 0x0000001090907c20 */ /* 0x000fca0008410000 */
[----:B------:R-:W-:-:S04]  /*4d20*/  FSEL R144, R144, RZ, P4 ;  /* 0x000000ff90907208 */ /* 0x000fc80002000000 */
[----:B------:R-:W-:-:S04]  /*4d30*/  F2FP.F16.F32.PACK_AB R144, RZ, R144 ;  /* 0x00000090ff90723e */ /* 0x000fc800000000ff */
[----:B------:R-:W-:-:S07]  /*4d40*/  PRMT R143, R144, 0x7610, R143 ;  /* 0x00007610908f7816 */ /* 0x000fce000000008f */
.L_x_10240:
        /* <DEDUP_REMOVED lines=11> */
.L_x_10233:
        /* <DEDUP_REMOVED lines=12> */
.L_x_10241:
        /* <DEDUP_REMOVED lines=12> */
.L_x_10242:
        /* <DEDUP_REMOVED lines=12> */
.L_x_10243:
        /* <DEDUP_REMOVED lines=12> */
.L_x_10244:
        /* <DEDUP_REMOVED lines=12> */
.L_x_10245:
        /* <DEDUP_REMOVED lines=12> */
.L_x_10246:
        /* <DEDUP_REMOVED lines=12> */
.L_x_10247:
        /* <DEDUP_REMOVED lines=13> */
.L_x_10225:
        /* <DEDUP_REMOVED lines=51> */
.L_x_10250:
[----:B------:R-:W-:Y:S05]  /*5740*/  @!P3 BRA `(.L_x_10251) ;  /* 0x000000000018b947 */ /* 0x000fea0003800000 */
[----:B------:R-:W-:Y:S01]  /*5750*/  FMUL.FTZ R145, R151, UR17 ;  /* 0x0000001197917c20 */ /* 0x000fe20008410000 */
[----:B------:R-:W-:-:S03]  /*5760*/  LOP3.LUT P4, RZ, R194, 0xff00, RZ, 0xc0, !PT ;  /* 0x0000ff00c2ff7812 */ /* 0x000fc6000788c0ff */
[----:B------:R-:W-:-:S05]  /*5770*/  FMUL.FTZ R145, R145, UR16 ;  /* 0x0000001091917c20 */ /* 0x000fca0008410000 */
[----:B------:R-:W-:-:S04]  /*5780*/  FSEL R145, R145, RZ, P4 ;  /* 0x000000ff91917208 */ /* 0x000fc80002000000 */
[----:B------:R-:W-:-:S04]  /*5790*/  F2FP.F16.F32.PACK_AB R145, RZ, R145 ;  /* 0x00000091ff91723e */ /* 0x000fc800000000ff */
[----:B------:R-:W-:-:S07]  /*57a0*/  PRMT R140, R140, 0x5410, R145 ;  /* 0x000054108c8c7816 */ /* 0x000fce0000000091 */
.L_x_10251:
[----:B------:R-:W-:Y:S05]  /*57b0*/  @!P3 BRA `(.L_x_10252) ;  /* 0x000000000018b947 */ /* 0x000fea0003800000 */
[----:B------:R-:W-:Y:S01]  /*57c0*/  FMUL.FTZ R145, R146, UR17 ;  /* 0x0000001192917c20 */ /* 0x000fe20008410000 */
[----:B------:R-:W-:-:S03]  /*57d0*/  LOP3.LUT P4, RZ, R194, 0xff0000, RZ, 0xc0, !PT ;  /* 0x00ff0000c2ff7812 */ /* 0x000fc6000788c0ff */
[----:B------:R-:W-:-:S05]  /*57e0*/  FMUL.FTZ R145, R145, UR16 ;  /* 0x0000001091917c20 */ /* 0x000fca0008410000 */
[----:B------:R-:W-:-:S04]  /*57f0*/  FSEL R145, R145, RZ, P4 ;  /* 0x000000ff91917208 */ /* 0x000fc80002000000 */
[----:B------:R-:W-:-:S04]  /*5800*/  F2FP.F16.F32.PACK_AB R145, RZ, R145 ;  /* 0x00000091ff91723e */ /* 0x000fc800000000ff */
[----:B------:R-:W-:-:S07]  /*5810*/  PRMT R141, R145, 0x7610, R141 ;  /* 0x00007610918d7816 */ /* 0x000fce000000008d */
.L_x_10252:
[----:B------:R-:W-:Y:S05]  /*5820*/  @!P3 BRA `(.L_x_10253) ;  /* 0x000000000018b947 */ /* 0x000fea0003800000 */
[----:B------:R-:W-:Y:S01]  /*5830*/  FMUL.FTZ R145, R147, UR17 ;  /* 0x0000001193917c20 */ /* 0x000fe20008410000 */
[----:B------:R-:W-:-:S03]  /*5840*/  LOP3.LUT P4, RZ, R194, 0xff000000, RZ, 0xc0, !PT ;  /* 0xff000000c2ff7812 */ /* 0x000fc6000788c0ff */
[----:B------:R-:W-:-:S05]  /*5850*/  FMUL.FTZ R145, R145, UR16 ;  /* 0x0000001091917c20 */ /* 0x000fca0008410000 */
[----:B------:R-:W-:-:S04]  /*5860*/  FSEL R145, R145, RZ, P4 ;  /* 0x000000ff91917208 */ /* 0x000fc80002000000 */
[----:B------:R-:W-:-:S04]  /*5870*/  F2FP.F16.F32.PACK_AB R145, RZ, R145 ;  /* 0x00000091ff91723e */ /* 0x000fc800000000ff */
[----:B------:R-:W-:-:S07]  /*5880*/  PRMT R141, R141, 0x5410, R145 ;  /* 0x000054108d8d7816 */ /* 0x000fce0000000091 */
.L_x_10253:
[----:B------:R-:W-:Y:S05]  /*5890*/  @!P3 BRA `(.L_x_10254) ;  /* 0x000000000018b947 */ /* 0x000fea0003800000 */
[----:B------:R-:W-:Y:S01]  /*58a0*/  FMUL.FTZ R145, R148, UR17 ;  /* 0x0000001194917c20 */ /* 0x000fe20008410000 */
[----:B------:R-:W-:-:S03]  /*58b0*/  LOP3.LUT P4, RZ, R195, 0xff, RZ, 0xc0, !PT ;  /* 0x000000ffc3ff7812 */ /* 0x000fc6000788c0ff */
[----:B------:R-:W-:-:S05]  /*58c0*/  FMUL.FTZ R145, R145, UR16 ;  /* 0x0000001091917c20 */ /* 0x000fca0008410000 */
[----:B------:R-:W-:-:S04]  /*58d0*/  FSEL R145, R145, RZ, P4 ;  /* 0x000000ff91917208 */ /* 0x000fc80002000000 */
[----:B------:R-:W-:-:S04]  /*58e0*/  F2FP.F16.F32.PACK_AB R145, RZ, R145 ;  /* 0x00000091ff91723e */ /* 0x000fc800000000ff */
[----:B------:R-:W-:-:S07]  /*58f0*/  PRMT R142, R145, 0x7610, R142 ;  /* 0x00007610918e7816 */ /* 0x000fce000000008e */
.L_x_10254:
[----:B------:R-:W-:Y:S05]  /*5900*/  @!P3 BRA `(.L_x_10255) ;  /* 0x000000000018b947 */ /* 0x000fea0003800000 */
[----:B------:R-:W-:Y:S01]  /*5910*/  FMUL.FTZ R145, R149, UR17 ;  /* 0x0000001195917c20 */ /* 0x000fe20008410000 */
[----:B------:R-:W-:-:S03]  /*5920*/  LOP3.LUT P4, RZ, R195, 0xff00, RZ, 0xc0, !PT ;  /* 0x0000ff00c3ff7812 */ /* 0x000fc6000788c0ff */
[----:B------:R-:W-:-:S05]  /*5930*/  FMUL.FTZ R145, R145, UR16 ;  /* 0x0000001091917c20 */ /* 0x000fca0008410000 */
[----:B------:R-:W-:-:S04]  /*5940*/  FSEL R145, R145, RZ, P4 ;  /* 0x000000ff91917208 */ /* 0x000fc80002000000 */
[----:B------:R-:W-:-:S04]  /*5950*/  F2FP.F16.F32.PACK_AB R145, RZ, R145 ;  /* 0x00000091ff91723e */ /* 0x000fc800000000ff */
[----:B------:R-:W-:-:S07]  /*5960*/  PRMT R142, R142, 0x5410, R145 ;  /* 0x000054108e8e7816 */ /* 0x000fce0000000091 */
.L_x_10255:
[----:B------:R-:W-:Y:S05]  /*5970*/  @!P3 BRA `(.L_x_10256) ;  /* 0x000000000018b947 */ /* 0x000fea0003800000 */
[----:B------:R-:W-:Y:S01]  /*5980*/  FMUL.FTZ R145, R152, UR17 ;  /* 0x0000001198917c20 */ /* 0x000fe20008410000 */
[----:B------:R-:W-:-:S03]  /*5990*/  LOP3.LUT P4, RZ, R195, 0xff0000, RZ, 0xc0, !PT ;  /* 0x00ff0000c3ff7812 */ /* 0x000fc6000788c0ff */
[----:B------:R-:W-:-:S05]  /*59a0*/  FMUL.FTZ R145, R145, UR16 ;  /* 0x0000001091917c20 */ /* 0x000fca0008410000 */
[----:B------:R-:W-:-:S04]  /*59b0*/  FSEL R145, R145, RZ, P4 ;  /* 0x000000ff91917208 */ /* 0x000fc80002000000 */
[----:B------:R-:W-:-:S04]  /*59c0*/  F2FP.F16.F32.PACK_AB R145, RZ, R145 ;  /* 0x00000091ff91723e */ /* 0x000fc800000000ff */
[----:B------:R-:W-:-:S07]  /*59d0*/  PRMT R143, R145, 0x7610, R143 ;  /* 0x00007610918f7816 */ /* 0x000fce000000008f */
.L_x_10256:
        /* <DEDUP_REMOVED lines=11> */
.L_x_10249:
        /* <DEDUP_REMOVED lines=11> */
.L_x_10258:
        /* <DEDUP_REMOVED lines=11> */
.L_x_10259:
        /* <DEDUP_REMOVED lines=11> */
.L_x_10260:
        /* <DEDUP_REMOVED lines=11> */
.L_x_10261:
        /* <DEDUP_REMOVED lines=11> */
.L_x_10262:
        /* <DEDUP_REMOVED lines=11> */
.L_x_10263:
        /* <DEDUP_REMOVED lines=11> */
.L_x_10264:
        /* <DEDUP_REMOVED lines=13> */
.L_x_10248:
        /* <DEDUP_REMOVED lines=41> */
.L_x_10266:
[----:B------:R-:W-:Y:S05]  /*62c0*/  @!P3 BRA `(.L_x_10267) ;  /* 0x000000000018b947 */ /* 0x000fea0003800000 */
[----:B------:R-:W-:Y:S01]  /*62d0*/  FMUL.FTZ R144, R145, UR17 ;  /* 0x0000001191907c20 */ /* 0x000fe20008410000 */
[----:B-----5:R-:W-:-:S03]  /*62e0*/  LOP3.LUT P4, RZ, R194, 0xff00, RZ, 0xc0, !PT ;  /* 0x0000ff00c2ff7812 */ /* 0x020fc6000788c0ff */
[----:B------:R-:W-:-:S05]  /*62f0*/  FMUL.FTZ R144, R144, UR16 ;  /* 0x0000001090907c20 */ /* 0x000fca0008410000 */
[----:B------:R-:W-:-:S04]  /*6300*/  FSEL R144, R144, RZ, P4 ;  /* 0x000000ff90907208 */ /* 0x000fc80002000000 */
[----:B------:R-:W-:-:S04]  /*6310*/  F2FP.F16.F32.PACK_AB R144, RZ, R144 ;  /* 0x00000090ff90723e */ /* 0x000fc800000000ff */
[----:B------:R-:W-:-:S07]  /*6320*/  PRMT R140, R140, 0x5410, R144 ;  /* 0x000054108c8c7816 */ /* 0x000fce0000000090 */
.L_x_10267:
[----:B------:R-:W-:Y:S05]  /*6330*/  @!P3 BRA `(.L_x_10268) ;  /* 0x000000000018b947 */ /* 0x000fea0003800000 */
[----:B------:R-:W-:Y:S01]  /*6340*/  FMUL.FTZ R144, R146, UR17 ;  /* 0x0000001192907c20 */ /* 0x000fe20008410000 */
[----:B-----5:R-:W-:-:S03]  /*6350*/  LOP3.LUT P4, RZ, R194, 0xff0000, RZ, 0xc0, !PT ;  /* 0x00ff0000c2ff7812 */ /* 0x020fc6000788c0ff */
[----:B------:R-:W-:-:S05]  /*6360*/  FMUL.FTZ R144, R144, UR16 ;  /* 0x0000001090907c20 */ /* 0x000fca0008410000 */
[----:B------:R-:W-:-:S04]  /*6370*/  FSEL R144, R144, RZ, P4 ;  /* 0x000000ff90907208 */ /* 0x000fc80002000000 */
[----:B------:R-:W-:-:S04]  /*6380*/  F2FP.F16.F32.PACK_AB R144, RZ, R144 ;  /* 0x00000090ff90723e */ /* 0x000fc800000000ff */
[----:B------:R-:W-:-:S07]  /*6390*/  PRMT R141, R144, 0x7610, R141 ;  /* 0x00007610908d7816 */ /* 0x000fce000000008d */
.L_x_10268:
[----:B------:R-:W-:Y:S05]  /*63a0*/  @!P3 BRA `(.L_x_10269) ;  /* 0x000000000018b947 */ /* 0x000fea0003800000 */
[----:B------:R-:W-:Y:S01]  /*63b0*/  FMUL.FTZ R144, R147, UR17 ;  /* 0x0000001193907c20 */ /* 0x000fe20008410000 */
[----:B-----5:R-:W-:-:S03]  /*63c0*/  LOP3.LUT P4, RZ, R194, 0xff000000, RZ, 0xc0, !PT ;  /* 0xff000000c2ff7812 */ /* 0x020fc6000788c0ff */
[----:B------:R-:W-:-:S05]  /*63d0*/  FMUL.FTZ R144, R144, UR16 ;  /* 0x0000001090907c20 */ /* 0x000fca0008410000 */
[----:B------:R-:W-:-:S04]  /*63e0*/  FSEL R144, R144, RZ, P4 ;  /* 0x000000ff90907208 */ /* 0x000fc80002000000 */
[----:B------:R-:W-:-:S04]  /*63f0*/  F2FP.F16.F32.PACK_AB R144, RZ, R144 ;  /* 0x00000090ff90723e */ /* 0x000fc800000000ff */
[----:B------:R-:W-:-:S07]  /*6400*/  PRMT R141, R141, 0x5410, R144 ;  /* 0x000054108d8d7816 */ /* 0x000fce0000000090 */
.L_x_10269:
[----:B------:R-:W-:Y:S05]  /*6410*/  @!P3 BRA `(.L_x_10270) ;  /* 0x000000000018b947 */ /* 0x000fea0003800000 */
[----:B------:R-:W-:Y:S01]  /*6420*/  FMUL.FTZ R144, R148, UR17 ;  /* 0x0000001194907c20 */ /* 0x000fe20008410000 */
[----:B-----5:R-:W-:-:S03]  /*6430*/  LOP3.LUT P4, RZ, R195, 0xff, RZ, 0xc0, !PT ;  /* 0x000000ffc3ff7812 */ /* 0x020fc6000788c0ff */
[----:B------:R-:W-:-:S05]  /*6440*/  FMUL.FTZ R144, R144, UR16 ;  /* 0x0000001090907c20 */ /* 0x000fca0008410000 */
[----:B------:R-:W-:-:S04]  /*6450*/  FSEL R144, R144, RZ, P4 ;  /* 0x000000ff90907208 */ /* 0x000fc80002000000 */
[----:B------:R-:W-:-:S04]  /*6460*/  F2FP.F16.F32.PACK_AB R144, RZ, R144 ;  /* 0x00000090ff90723e */ /* 0x000fc800000000ff */
[----:B------:R-:W-:-:S07]  /*6470*/  PRMT R142, R144, 0x7610, R142 ;  /* 0x00007610908e7816 */ /* 0x000fce000000008e */
.L_x_10270:
[----:B------:R-:W-:Y:S05]  /*6480*/  @!P3 BRA `(.L_x_10271) ;  /* 0x000000000018b947 */ /* 0x000fea0003800000 */
[----:B------:R-:W-:Y:S01]  /*6490*/  FMUL.FTZ R144, R149, UR17 ;  /* 0x0000001195907c20 */ /* 0x000fe20008410000 */
[----:B-----5:R-:W-:-:S03]  /*64a0*/  LOP3.LUT P4, RZ, R195, 0xff00, RZ, 0xc0, !PT ;  /* 0x0000ff00c3ff7812 */ /* 0x020fc6000788c0ff */
[----:B------:R-:W-:-:S05]  /*64b0*/  FMUL.FTZ R144, R144, UR16 ;  /* 0x0000001090907c20 */ /* 0x000fca0008410000 */
[----:B------:R-:W-:-:S04]  /*64c0*/  FSEL R144, R144, RZ, P4 ;  /* 0x000000ff90907208 */ /* 0x000fc80002000000 */
[----:B------:R-:W-:-:S04]  /*64d0*/  F2FP.F16.F32.PACK_AB R144, RZ, R144 ;  /* 0x00000090ff90723e */ /* 0x000fc800000000ff */
[----:B------:R-:W-:-:S07]  /*64e0*/  PRMT R142, R142, 0x5410, R144 ;  /* 0x000054108e8e7816 */ /* 0x000fce0000000090 */
.L_x_10271:
[----:B------:R-:W-:Y:S05]  /*64f0*/  @!P3 BRA `(.L_x_10272) ;  /* 0x000000000018b947 */ /* 0x000fea0003800000 */
[----:B------:R-:W-:Y:S01]  /*6500*/  FMUL.FTZ R144, R150, UR17 ;  /* 0x0000001196907c20 */ /* 0x000fe20008410000 */
[----:B-----5:R-:W-:-:S03]  /*6510*/  LOP3.LUT P4, RZ, R195, 0xff0000, RZ, 0xc0, !PT ;  /* 0x00ff0000c3ff7812 */ /* 0x020fc6000788c0ff */
[----:B------:R-:W-:-:S05]  /*6520*/  FMUL.FTZ R144, R144, UR16 ;  /* 0x0000001090907c20 */ /* 0x000fca0008410000 */
[----:B------:R-:W-:-:S04]  /*6530*/  FSEL R144, R144, RZ, P4 ;  /* 0x000000ff90907208 */ /* 0x000fc80002000000 */
[----:B------:R-:W-:-:S04]  /*6540*/  F2FP.F16.F32.PACK_AB R144, RZ, R144 ;  /* 0x00000090ff90723e */ /* 0x000fc800000000ff */
[----:B------:R-:W-:-:S07]  /*6550*/  PRMT R143, R144, 0x7610, R143 ;  /* 0x00007610908f7816 */ /* 0x000fce000000008f */
.L_x_10272:
        /* <DEDUP_REMOVED lines=11> */
.L_x_10265:
        /* <DEDUP_REMOVED lines=12> */
.L_x_10273:
        /* <DEDUP_REMOVED lines=12> */
.L_x_10274:
        /* <DEDUP_REMOVED lines=12> */
.L_x_10275:
        /* <DEDUP_REMOVED lines=12> */
.L_x_10276:
        /* <DEDUP_REMOVED lines=12> */
.L_x_10277:
        /* <DEDUP_REMOVED lines=12> */
.L_x_10278:
        /* <DEDUP_REMOVED lines=12> */
.L_x_10279:
        /* <DEDUP_REMOVED lines=13> */
.L_x_10257:
        /* <DEDUP_REMOVED lines=51> */
.L_x_10282:
[----:B------:R-:W-:Y:S05]  /*6f50*/  @!P3 BRA `(.L_x_10283) ;  /* 0x000000000018b947 */ /* 0x000fea0003800000 */
[----:B------:R-:W-:Y:S01]  /*6f60*/  FMUL.FTZ R145, R151, UR17 ;  /* 0x0000001197917c20 */ /* 0x000fe20008410000 */
[----:B------:R-:W-:-:S03]  /*6f70*/  LOP3.LUT P1, RZ, R192, 0xff00, RZ, 0xc0, !PT ;  /* 0x0000ff00c0ff7812 */ /* 0x000fc6000782c0ff */
[----:B------:R-:W-:-:S05]  /*6f80*/  FMUL.FTZ R145, R145, UR16 ;  /* 0x0000001091917c20 */ /* 0x000fca0008410000 */
[----:B------:R-:W-:-:S04]  /*6f90*/  FSEL R145, R145, RZ, P1 ;  /* 0x000000ff91917208 */ /* 0x000fc80000800000 */
[----:B------:R-:W-:-:S04]  /*6fa0*/  F2FP.F16.F32.PACK_AB R145, RZ, R145 ;  /* 0x00000091ff91723e */ /* 0x000fc800000000ff */
[----:B------:R-:W-:-:S07]  /*6fb0*/  PRMT R140, R140, 0x5410, R145 ;  /* 0x000054108c8c7816 */ /* 0x000fce0000000091 */
.L_x_10283:
[----:B------:R-:W-:Y:S05]  /*6fc0*/  @!P3 BRA `(.L_x_10284) ;  /* 0x000000000018b947 */ /* 0x000fea0003800000 */
[----:B------:R-:W-:Y:S01]  /*6fd0*/  FMUL.FTZ R145, R146, UR17 ;  /* 0x0000001192917c20 */ /* 0x000fe20008410000 */
[----:B------:R-:W-:-:S03]  /*6fe0*/  LOP3.LUT P1, RZ, R192, 0xff0000, RZ, 0xc0, !PT ;  /* 0x00ff0000c0ff7812 */ /* 0x000fc6000782c0ff */
[----:B------:R-:W-:-:S05]  /*6ff0*/  FMUL.FTZ R145, R145, UR16 ;  /* 0x0000001091917c20 */ /* 0x000fca0008410000 */
[----:B------:R-:W-:-:S04]  /*7000*/  FSEL R145, R145, RZ, P1 ;  /* 0x000000ff91917208 */ /* 0x000fc80000800000 */
[----:B------:R-:W-:-:S04]  /*7010*/  F2FP.F16.F32.PACK_AB R145, RZ, R145 ;  /* 0x00000091ff91723e */ /* 0x000fc800000000ff */
[----:B------:R-:W-:-:S07]  /*7020*/  PRMT R141, R145, 0x7610, R141 ;  /* 0x00007610918d7816 */ /* 0x000fce000000008d */
.L_x_10284:
[----:B------:R-:W-:Y:S05]  /*7030*/  @!P3 BRA `(.L_x_10285) ;  /* 0x000000000018b947 */ /* 0x000fea0003800000 */
[----:B------:R-:W-:Y:S01]  /*7040*/  FMUL.FTZ R145, R152, UR17 ;  /* 0x0000001198917c20 */ /* 0x000fe20008410000 */
[----:B------:R-:W-:-:S03]  /*7050*/  LOP3.LUT P1, RZ, R192, 0xff000000, RZ, 0xc0, !PT ;  /* 0xff000000c0ff7812 */ /* 0x000fc6000782c0ff */
[----:B------:R-:W-:-:S05]  /*7060*/  FMUL.FTZ R145, R145, UR16 ;  /* 0x0000001091917c20 */ /* 0x000fca0008410000 */
[----:B------:R-:W-:-:S04]  /*7070*/  FSEL R145, R145, RZ, P1 ;  /* 0x000000ff91917208 */ /* 0x000fc80000800000 */
[----:B------:R-:W-:-:S04]  /*7080*/  F2FP.F16.F32.PACK_AB R145, RZ, R145 ;  /* 0x00000091ff91723e */ /* 0x000fc800000000ff */
[----:B------:R-:W-:-:S07]  /*7090*/  PRMT R141, R141, 0x5410, R145 ;  /* 0x000054108d8d7816 */ /* 0x000fce0000000091 */
.L_x_10285:
[----:B------:R-:W-:Y:S05]  /*70a0*/  @!P3 BRA `(.L_x_10286) ;  /* 0x000000000018b947 */ /* 0x000fea0003800000 */
[----:B------:R-:W-:Y:S01]  /*70b0*/  FMUL.FTZ R145, R153, UR17 ;  /* 0x0000001199917c20 */ /* 0x000fe20008410000 */
[----:B------:R-:W-:-:S03]  /*70c0*/  LOP3.LUT P1, RZ, R193, 0xff, RZ, 0xc0, !PT ;  /* 0x000000ffc1ff7812 */ /* 0x000fc6000782c0ff */
[----:B------:R-:W-:-:S05]  /*70d0*/  FMUL.FTZ R145, R145, UR16 ;  /* 0x0000001091917c20 */ /* 0x000fca0008410000 */
[----:B------:R-:W-:-:S04]  /*70e0*/  FSEL R145, R145, RZ, P1 ;  /* 0x000000ff91917208 */ /* 0x000fc80000800000 */
[----:B------:R-:W-:-:S04]  /*70f0*/  F2FP.F16.F32.PACK_AB R145, RZ, R145 ;  /* 0x00000091ff91723e */ /* 0x000fc800000000ff */
[----:B------:R-:W-:-:S07]  /*7100*/  PRMT R142, R145, 0x7610, R142 ;  /* 0x00007610918e7816 */ /* 0x000fce000000008e */
.L_x_10286:
[----:B------:R-:W-:Y:S05]  /*7110*/  @!P3 BRA `(.L_x_10287) ;  /* 0x000000000018b947 */ /* 0x000fea0003800000 */
[----:B------:R-:W-:Y:S01]  /*7120*/  FMUL.FTZ R145, R149, UR17 ;  /* 0x0000001195917c20 */ /* 0x000fe20008410000 */
[----:B------:R-:W-:-:S03]  /*7130*/  LOP3.LUT P1, RZ, R193, 0xff00, RZ, 0xc0, !PT ;  /* 0x0000ff00c1ff7812 */ /* 0x000fc6000782c0ff */
[----:B------:R-:W-:-:S05]  /*7140*/  FMUL.FTZ R145, R145, UR16 ;  /* 0x0000001091917c20 */ /* 0x000fca0008410000 */
[----:B------:R-:W-:-:S04]  /*7150*/  FSEL R145, R145, RZ, P1 ;  /* 0x000000ff91917208 */ /* 0x000fc80000800000 */
[----:B------:R-:W-:-:S04]  /*7160*/  F2FP.F16.F32.PACK_AB R145, RZ, R145 ;  /* 0x00000091ff91723e */ /* 0x000fc800000000ff */
[----:B------:R-:W-:-:S07]  /*7170*/  PRMT R142, R142, 0x5410, R145 ;  /* 0x000054108e8e7816 */ /* 0x000fce0000000091 */
.L_x_10287:
[----:B------:R-:W-:Y:S05]  /*7180*/  @!P3 BRA `(.L_x_10288) ;  /* 0x000000000018b947 */ /* 0x000fea0003800000 */
[----:B------:R-:W-:Y:S01]  /*7190*/  FMUL.FTZ R145, R154, UR17 ;  /* 0x000000119a917c20 */ /* 0x000fe20008410000 */
[----:B------:R-:W-:-:S03]  /*71a0*/  LOP3.LUT P1, RZ, R193, 0xff0000, RZ, 0xc0, !PT ;  /* 0x00ff0000c1ff7812 */ /* 0x000fc6000782c0ff */
[----:B------:R-:W-:-:S05]  /*71b0*/  FMUL.FTZ R145, R145, UR16 ;  /* 0x0000001091917c20 */ /* 0x000fca0008410000 */
[----:B------:R-:W-:-:S04]  /*71c0*/  FSEL R145, R145, RZ, P1 ;  /* 0x000000ff91917208 */ /* 0x000fc80000800000 */
[----:B------:R-:W-:-:S04]  /*71d0*/  F2FP.F16.F32.PACK_AB R145, RZ, R145 ;  /* 0x00000091ff91723e */ /* 0x000fc800000000ff */
[----:B------:R-:W-:-:S07]  /*71e0*/  PRMT R143, R145, 0x7610, R143 ;  /* 0x00007610918f7816 */ /* 0x000fce000000008f */
.L_x_10288:
        /* <DEDUP_REMOVED lines=13> */
.L_x_10281:
        /* <DEDUP_REMOVED lines=11> */
.L_x_10290:
        /* <DEDUP_REMOVED lines=11> */
.L_x_10291:
        /* <DEDUP_REMOVED lines=11> */
.L_x_10292:
        /* <DEDUP_REMOVED lines=11> */
.L_x_10293:
        /* <DEDUP_REMOVED lines=11> */
.L_x_10294:
        /* <DEDUP_REMOVED lines=11> */
.L_x_10295:
        /* <DEDUP_REMOVED lines=11> */
.L_x_10296:
        /* <DEDUP_REMOVED lines=13> */
.L_x_10280:
        /* <DEDUP_REMOVED lines=41> */
.L_x_10298:
[----:B------:R-:W-:Y:S05]  /*7af0*/  @!P3 BRA `(.L_x_10299) ;  /* 0x000000000018b947 */ /* 0x000fea0003800000 */
[----:B------:R-:W-:Y:S01]  /*7b00*/  FMUL.FTZ R144, R145, UR17 ;  /* 0x0000001191907c20 */ /* 0x000fe20008410000 */
[----:B-----5:R-:W-:-:S03]  /*7b10*/  LOP3.LUT P1, RZ, R192, 0xff00, RZ, 0xc0, !PT ;  /* 0x0000ff00c0ff7812 */ /* 0x020fc6000782c0ff */
[----:B------:R-:W-:-:S05]  /*7b20*/  FMUL.FTZ R144, R144, UR16 ;  /* 0x0000001090907c20 */ /* 0x000fca0008410000 */
[----:B------:R-:W-:-:S04]  /*7b30*/  FSEL R144, R144, RZ, P1 ;  /* 0x000000ff90907208 */ /* 0x000fc80000800000 */
[----:B------:R-:W-:-:S04]  /*7b40*/  F2FP.F16.F32.PACK_AB R144, RZ, R144 ;  /* 0x00000090ff90723e */ /* 0x000fc800000000ff */
[----:B------:R-:W-:-:S07]  /*7b50*/  PRMT R140, R140, 0x5410, R144 ;  /* 0x000054108c8c7816 */ /* 0x000fce0000000090 */
.L_x_10299:
[----:B------:R-:W-:Y:S05]  /*7b60*/  @!P3 BRA `(.L_x_10300) ;  /* 0x000000000018b947 */ /* 0x000fea0003800000 */
[----:B------:R-:W-:Y:S01]  /*7b70*/  FMUL.FTZ R144, R146, UR17 ;  /* 0x0000001192907c20 */ /* 0x000fe20008410000 */
[----:B-----5:R-:W-:-:S03]  /*7b80*/  LOP3.LUT P1, RZ, R192, 0xff0000, RZ, 0xc0, !PT ;  /* 0x00ff0000c0ff7812 */ /* 0x020fc6000782c0ff */
[----:B------:R-:W-:-:S05]  /*7b90*/  FMUL.FTZ R144, R144, UR16 ;  /* 0x0000001090907c20 */ /* 0x000fca0008410000 */
[----:B------:R-:W-:-:S04]  /*7ba0*/  FSEL R144, R144, RZ, P1 ;  /* 0x000000ff90907208 */ /* 0x000fc80000800000 */
[----:B------:R-:W-:-:S04]  /*7bb0*/  F2FP.F16.F32.PACK_AB R144, RZ, R144 ;  /* 0x00000090ff90723e */ /* 0x000fc800000000ff */
[----:B------:R-:W-:-:S07]  /*7bc0*/  PRMT R141, R144, 0x7610, R141 ;  /* 0x00007610908d7816 */ /* 0x000fce000000008d */
.L_x_10300:
[----:B------:R-:W-:Y:S05]  /*7bd0*/  @!P3 BRA `(.L_x_10301) ;  /* 0x000000000018b947 */ /* 0x000fea0003800000 */
[----:B------:R-:W-:Y:S01]  /*7be0*/  FMUL.FTZ R144, R147, UR17 ;  /* 0x0000001193907c20 */ /* 0x000fe20008410000 */
[----:B-----5:R-:W-:-:S03]  /*7bf0*/  LOP3.LUT P1, RZ, R192, 0xff000000, RZ, 0xc0, !PT ;  /* 0xff000000c0ff7812 */ /* 0x020fc6000782c0ff */
[----:B------:R-:W-:-:S05]  /*7c00*/  FMUL.FTZ R144, R144, UR16 ;  /* 0x0000001090907c20 */ /* 0x000fca0008410000 */
[----:B------:R-:W-:-:S04]  /*7c10*/  FSEL R144, R144, RZ, P1 ;  /* 0x000000ff90907208 */ /* 0x000fc80000800000 */
[----:B------:R-:W-:-:S04]  /*7c20*/  F2FP.F16.F32.PACK_AB R144, RZ, R144 ;  /* 0x00000090ff90723e */ /* 0x000fc800000000ff */
[----:B------:R-:W-:-:S07]  /*7c30*/  PRMT R141, R141, 0x5410, R144 ;  /* 0x000054108d8d7816 */ /* 0x000fce0000000090 */
.L_x_10301:
[----:B------:R-:W-:Y:S05]  /*7c40*/  @!P3 BRA `(.L_x_10302) ;  /* 0x000000000018b947 */ /* 0x000fea0003800000 */
[----:B------:R-:W-:Y:S01]  /*7c50*/  FMUL.FTZ R144, R148, UR17 ;  /* 0x0000001194907c20 */ /* 0x000fe20008410000 */
[----:B-----5:R-:W-:-:S03]  /*7c60*/  LOP3.LUT P1, RZ, R193, 0xff, RZ, 0xc0, !PT ;  /* 0x000000ffc1ff7812 */ /* 0x020fc6000782c0ff */
[----:B------:R-:W-:-:S05]  /*7c70*/  FMUL.FTZ R144, R144, UR16 ;  /* 0x0000001090907c20 */ /* 0x000fca0008410000 */
[----:B------:R-:W-:-:S04]  /*7c80*/  FSEL R144, R144, RZ, P1 ;  /* 0x000000ff90907208 */ /* 0x000fc80000800000 */
[----:B------:R-:W-:-:S04]  /*7c90*/  F2FP.F16.F32.PACK_AB R144, RZ, R144 ;  /* 0x00000090ff90723e */ /* 0x000fc800000000ff */
[----:B------:R-:W-:-:S07]  /*7ca0*/  PRMT R142, R144, 0x7610, R142 ;  /* 0x00007610908e7816 */ /* 0x000fce000000008e */
.L_x_10302:
[----:B------:R-:W-:Y:S05]  /*7cb0*/  @!P3 BRA `(.L_x_10303) ;  /* 0x000000000018b947 */ /* 0x000fea0003800000 */
[----:B------:R-:W-:Y:S01]  /*7cc0*/  FMUL.FTZ R144, R149, UR17 ;  /* 0x0000001195907c20 */ /* 0x000fe20008410000 */
[----:B-----5:R-:W-:-:S03]  /*7cd0*/  LOP3.LUT P1, RZ, R193, 0xff00, RZ, 0xc0, !PT ;  /* 0x0000ff00c1ff7812 */ /* 0x020fc6000782c0ff */
[----:B------:R-:W-:-:S05]  /*7ce0*/  FMUL.FTZ R144, R144, UR16 ;  /* 0x0000001090907c20 */ /* 0x000fca0008410000 */
[----:B------:R-:W-:-:S04]  /*7cf0*/  FSEL R144, R144, RZ, P1 ;  /* 0x000000ff90907208 */ /* 0x000fc80000800000 */
[----:B------:R-:W-:-:S04]  /*7d00*/  F2FP.F16.F32.PACK_AB R144, RZ, R144 ;  /* 0x00000090ff90723e */ /* 0x000fc800000000ff */
[----:B------:R-:W-:-:S07]  /*7d10*/  PRMT R142, R142, 0x5410, R144 ;  /* 0x000054108e8e7816 */ /* 0x000fce0000000090 */
.L_x_10303:
[----:B------:R-:W-:Y:S05]  /*7d20*/  @!P3 BRA `(.L_x_10304) ;  /* 0x000000000018b947 */ /* 0x000fea0003800000 */
[----:B------:R-:W-:Y:S01]  /*7d30*/  FMUL.FTZ R144, R150, UR17 ;  /* 0x0000001196907c20 */ /* 0x000fe20008410000 */
[----:B-----5:R-:W-:-:S03]  /*7d40*/  LOP3.LUT P1, RZ, R193, 0xff0000, RZ, 0xc0, !PT ;  /* 0x00ff0000c1ff7812 */ /* 0x020fc6000782c0ff */
[----:B------:R-:W-:-:S05]  /*7d50*/  FMUL.FTZ R144, R144, UR16 ;  /* 0x0000001090907c20 */ /* 0x000fca0008410000 */
[----:B------:R-:W-:-:S04]  /*7d60*/  FSEL R144, R144, RZ, P1 ;  /* 0x000000ff90907208 */ /* 0x000fc80000800000 */
[----:B------:R-:W-:-:S04]  /*7d70*/  F2FP.F16.F32.PACK_AB R144, RZ, R144 ;  /* 0x00000090ff90723e */ /* 0x000fc800000000ff */
[----:B------:R-:W-:-:S07]  /*7d80*/  PRMT R143, R144, 0x7610, R143 ;  /* 0x00007610908f7816 */ /* 0x000fce000000008f */
.L_x_10304:
        /* <DEDUP_REMOVED lines=11> */
.L_x_10297:
        /* <DEDUP_REMOVED lines=12> */
.L_x_10305:
        /* <DEDUP_REMOVED lines=12> */
.L_x_10306:
        /* <DEDUP_REMOVED lines=12> */
.L_x_10307:
        /* <DEDUP_REMOVED lines=12> */
.L_x_10308:
        /* <DEDUP_REMOVED lines=12> */
.L_x_10309:
        /* <DEDUP_REMOVED lines=12> */
.L_x_10310:
        /* <DEDUP_REMOVED lines=12> */
.L_x_10311:
        /* <DEDUP_REMOVED lines=13> */
.L_x_10289:
        /* <DEDUP_REMOVED lines=14> */
.L_x_10178:
        /* <DEDUP_REMOVED lines=24> */
.L_x_10313:
        /* <DEDUP_REMOVED lines=13> */
.L_x_15711:


//--------------------- .text._ZN10layer_norm13ln_bwd_kernelINS_13Kernel_traitsI6__halfS2_fS2_fjLj8192ELj1ELj1ELj8ELj16ENS_18Kernel_traits_baseILj8192ES2_S2_fS2_fjLj256EEEEELb1ELb1ELb0ELb0EEEvNS_9BwdParamsE --------------------------
	.section	.text._ZN10layer_norm13ln_bwd_kernelINS_13Kernel_traitsI6__halfS2_fS2_fjLj8192ELj1ELj1ELj8ELj16ENS_18Kernel_traits_baseILj8192ES2_S2_fS2_fjLj256EEEEELb1ELb1ELb0ELb0EEEvNS_9BwdParamsE,"ax",@progbits
	.align	128
        .global         _ZN10layer_norm13ln_bwd_kernelINS_13Kernel_traitsI6__halfS2_fS2_fjLj8192ELj1ELj1ELj8ELj16ENS_18Kernel_traits_baseILj8192ES2_S2_fS2_fjLj256EEEEELb1ELb1ELb0ELb0EEEvNS_9BwdParamsE
        .type           _ZN10layer_norm13ln_bwd_kernelINS_13Kernel_traitsI6__halfS2_fS2_fjLj8192ELj1ELj1ELj8ELj16ENS_18Kernel_traits_baseILj8192ES2_S2_fS2_fjLj256EEEEELb1ELb1ELb0ELb0EEEvNS_9BwdParamsE,@function
        .size           _ZN10layer_norm13ln_bwd_kernelINS_13Kernel_traitsI6__halfS2_fS2_fjLj8192ELj1ELj1ELj8ELj16ENS_18Kernel_traits_baseILj8192ES2_S2_fS2_fjLj256EEEEELb1ELb1ELb0ELb0EEEvNS_9BwdParamsE,(.L_x_15712 - _ZN10layer_norm13ln_bwd_kernelINS_13Kernel_traitsI6__halfS2_fS2_fjLj8192ELj1ELj1ELj8ELj16ENS_18Kernel_traits_baseILj8192ES2_S2_fS2_fjLj256EEEEELb1ELb1ELb0ELb0EEEvNS_9BwdParamsE)
        .other          _ZN10layer_norm13ln_bwd_kernelINS_13Kernel_traitsI6__halfS2_fS2_fjLj8192ELj1ELj1ELj8ELj16ENS_18Kernel_traits_baseILj8192ES2_S2_fS2_fjLj256EEEEELb1ELb1ELb0ELb0EEEvNS_9BwdParamsE,@"STO_CUDA_ENTRY STV_DEFAULT"
_ZN10layer_norm13ln_bwd_kernelINS_13Kernel_traitsI6__halfS2_fS2_fjLj8192ELj1ELj1ELj8ELj16ENS_18Kernel_traits_baseILj8192ES2_S2_fS2_fjLj256EEEEELb1ELb1ELb0ELb0EEEvNS_9BwdParamsE:
.text._ZN10layer_norm13ln_bwd_kernelINS_13Kernel_traitsI6__halfS2_fS2_fjLj8192ELj1ELj1ELj8ELj16ENS_18Kernel_traits_baseILj8192ES2_S2_fS2_fjLj256EEEEELb1ELb1ELb0ELb0EEEvNS_9BwdParamsE:
        /* <DEDUP_REMOVED lines=14> */
[----:B------:R2:W-:Y:S01]  /*00e0*/  STL [R1+0x14], R6 ;  /* 0x0000140601007387 */ /* 0x0005e20000100800 */
        /* <DEDUP_REMOVED lines=140> */
.L_x_10349:
[----:B------:R-:W1:Y:S01]  /*09b0*/  @UP0 LDCU.64 UR4, c[0x0][0x3e0] ;  /* 0x00007c00ff0407ac */ /* 0x000e620008000a00 */
[----:B------:R-:W-:Y:S01]  /*09c0*/  PLOP3.LUT P0, PT, PT, PT, UP0, 0x80, 0x8 ;  /* 0x000000000008781c */ /* 0x000fe20003f0f008 */
[----:B------:R-:W3:Y:S01]  /*09d0*/  LDL R196, [R1+0x14] ;  /* 0x0000140001c47983 */ /* 0x000ee20000100800 */
        /* <DEDUP_REMOVED lines=23> */
[C---:B------:R-:W-:Y:S02]  /*0b50*/  ISETP.GE.U32.AND P3, PT, R196.reuse, 0x300, PT ;  /* 0x00000300c400780c */ /* 0x040fe40003f66070 */
[----:B------:R-:W-:Y:S01]  /*0b60*/  ISETP.GE.U32.AND P4, PT, R196, 0x400, PT ;  /* 0x00000400c400780c */ /* 0x000fe20003f86070 */
[----:B----4-:R-:W-:-:S05]  /*0b70*/  @P0 HADD2.F32 R0, -RZ, R0.H0_H0 ;  /* 0x20000000ff000230 */ /* 0x010fca0000004100 */
[----:B------:R-:W-:Y:S02]  /*0b80*/  @P0 R2UR UR17, R0 ;  /* 0x00000000001102ca */ /* 0x000fe400000e0000 */
[----:B------:R-:W-:-:S04]  /*0b90*/  MOV R0, UR5 ;  /* 0x0000000500007c02 */ /* 0x000fc80008000f00 */
[----:B0-----:R-:W-:-:S04]  /*0ba0*/  LEA.HI.SX32 R0, R0, R195, 0x1d ;  /* 0x000000c300007211 */ /* 0x001fc800078feaff */
[----:B------:R-:W-:Y:S02]  /*0bb0*/  MOV R226, R0 ;  /* 0x0000000000e27202 */ /* 0x000fe40000000f00 */
[----:B------:R-:W-:Y:S01]  /*0bc0*/  R2UR UR24, R194 ;  /* 0x00000000c21872ca */ /* 0x000fe200000e0000 */
[----:B------:R-:W-:Y:S01]  /*0bd0*/  @UP0 UMOV UR16, UR17 ;  /* 0x0000001100100c82 */ /* 0x000fe20008000000 */
[----:B------:R-:W-:Y:S01]  /*0be0*/  FSEL R216, R216, RZ, !P5 ;  /* 0x000000ffd8d87208 */ /* 0x000fe20006800000 */
[----:B-----5:R-:W-:-:S12]  /*0bf0*/  @!P1 BRA `(.L_x_10316) ;  /* 0x0000000400689947 */ /* 0x020fd80003800000 */
        /* <DEDUP_REMOVED lines=9> */
[----:B------:R-:W4:Y:S04]  /*0c90*/  LDG.E.128 R192, desc[UR10][R192.64] ;  /* 0x0000000ac0c07981 */ /* 0x000f28000c1e1d00 */
[----:B------:R-:W4:Y:S01]  /*0ca0*/  LDG.E.128 R196, desc[UR10][R196.64+0x10] ;  /* 0x0000100ac4c47981 */ /* 0x000f22000c1e1d00 */
[----:B0-----:R-:W-:-:S05]  /*0cb0*/  @P0 IMAD.WIDE.U32 R16, R0, 0x20, R16 ;  /* 0x0000002000100825 */ /* 0x001fca00078e0010 */
[----:B------:R-:W5:Y:S04]  /*0cc0*/  @P0 LDG.E.128 R164, desc[UR10][R16.64] ;  /* 0x0000000a10a40981 */ /* 0x000f68000c1e1d00 */
[----:B------:R2:W5:Y:S02]  /*0cd0*/  @P0 LDG.E.128 R168, desc[UR10][R16.64+0x10] ;  /* 0x0000100a10a80981 */ /* 0x000564000c1e1d00 */
[----:B--2---:R-:W-:-:S06]  /*0ce0*/  IMAD.WIDE.U32 R16, R0, 0x8, R226 ;  /* 0x0000000800107825 */ /* 0x004fcc00078e00e2 */
[----:B------:R-:W5:Y:S02]  /*0cf0*/  LDG.E.64 R16, desc[UR10][R16.64] ;  /* 0x0000000a10107981 */ /* 0x000f64000c1e1b00 */
[--C-:B-----5:R-:W-:Y:S02]  /*0d00*/  HADD2.F32 R247, -RZ, R40.reuse.H0_H0 ;  /* 0x20000028fff77230 */ /* 0x120fe40000004100 */
[----:B------:R-:W-:Y:S02]  /*0d10*/  HADD2.F32 R8, -RZ, R40.H1_H1 ;  /* 0x30000028ff087230 */ /* 0x000fe40000004100 */
[--C-:B------:R-:W-:Y:S02]  /*0d20*/  HADD2.F32 R246, -RZ, R41.reuse.H1_H1 ;  /* 0x30000029fff67230 */ /* 0x100fe40000004100 */
[----:B------:R-:W-:Y:S02]  /*0d30*/  HADD2.F32 R250, -RZ, R41.H0_H0 ;  /* 0x20000029fffa7230 */ /* 0x000fe40000004100 */
[----:B------:R-:W-:-:S02]  /*0d40*/  HADD2.F32 R234, -RZ, R43.H0_H0 ;  /* 0x2000002bffea7230 */ /* 0x000fc40000004100 */
[--C-:B------:R-:W-:Y:S02]  /*0d50*/  HADD2.F32 R243, -RZ, R42.reuse.H0_H0 ;  /* 0x2000002afff37230 */ /* 0x100fe40000004100 */
[----:B------:R-:W-:Y:S01]  /*0d60*/  HADD2.F32 R235, -RZ, R42.H1_H1 ;  /* 0x3000002affeb7230 */ /* 0x000fe20000004100 */
[----:B------:R-:W-:Y:S01]  /*0d70*/  IADD3 R226, PT, PT, R0, 0x100, RZ ;  /* 0x0000010000e27810 */ /* 0x000fe20007ffe0ff */
[C---:B---3--:R-:W-:Y:S01]  /*0d80*/  FADD.FTZ R204, -R216.reuse, R204 ;  /* 0x000000ccd8cc7221 */ /* 0x048fe20000010100 */
[----:B------:R-:W-:-:S03]  /*0d90*/  FADD.FTZ R207, -R216, R207 ;  /* 0x000000cfd8cf7221 */ /* 0x000fc60000010100 */
[----:B------:R-:W-:Y:S01]  /*0da0*/  FMUL.FTZ R214, R204, UR24 ;  /* 0x00000018ccd67c20 */ /* 0x000fe20008410000 */
[--C-:B----4-:R-:W-:Y:S02]  /*0db0*/  HADD2.F32 R11, -RZ, R192.reuse.H0_H0 ;  /* 0x200000c0ff0b7230 */ /* 0x110fe40000004100 */
[----:B------:R-:W-:Y:S01]  /*0dc0*/  FADD.FTZ R206, -R216, R206 ;  /* 0x000000ced8ce7221 */ /* 0x000fe20000010100 */
[----:B------:R-:W-:Y:S02]  /*0dd0*/  HADD2.F32 R192, -RZ, R192.H1_H1 ;  /* 0x300000c0ffc07230 */ /* 0x000fe40000004100 */
[----:B------:R-:W-:Y:S01]  /*0de0*/  FADD.FTZ R100, R100, R11 ;  /* 0x0000000b64647221 */ /* 0x000fe20000010000 */
[-C--:B------:R-:W-:Y:S01]  /*0df0*/  FFMA.FTZ R72, R214, R11.reuse, R72 ;  /* 0x0000000bd6487223 */ /* 0x080fe20000010048 */
[----:B------:R-:W-:Y:S01]  /*0e00*/  FMUL.FTZ R247, R247, R11 ;  /* 0x0000000bf7f77220 */ /* 0x000fe20000410000 */
[--C-:B------:R-:W-:Y:S02]  /*0e10*/  HADD2.F32 R11, -RZ, R193.reuse.H0_H0 ;  /* 0x200000c1ff0b7230 */ /* 0x100fe40000004100 */
[----:B------:R-:W-:Y:S01]  /*0e20*/  FMUL.FTZ R210, R207, UR24 ;  /* 0x00000018cfd27c20 */ /* 0x000fe20008410000 */
[----:B------:R-:W-:-:S02]  /*0e30*/  HADD2.F32 R193, -RZ, R193.H1_H1 ;  /* 0x300000c1ffc17230 */ /* 0x000fc40000004100 */
[----:B------:R-:W-:Y:S01]  /*0e40*/  FADD.FTZ R205, -R216, R205 ;  /* 0x000000cdd8cd7221 */ /* 0x000fe20000010100 */
[----:B------:R-:W-:Y:S01]  /*0e50*/  FMUL.FTZ R213, R206, UR24 ;  /* 0x00000018ced57c20 */ /* 0x000fe20008410000 */
[----:B------:R-:W-:Y:S01]  /*0e60*/  FADD.FTZ R14, -R216, R198 ;  /* 0x000000c6d80e7221 */ /* 0x000fe20000010100 */
[----:B------:R-:W-:Y:S01]  /*0e70*/  FMUL.FTZ R201, R8, R192 ;  /* 0x000000c008c97220 */ /* 0x000fe20000410000 */
[----:B------:R-:W-:Y:S01]  /*0e80*/  FADD.FTZ R8, -R216, R196 ;  /* 0x000000c4d8087221 */ /* 0x000fe20000010100 */
[----:B------:R-:W-:Y:S01]  /*0e90*/  FADD.FTZ R103, R103, R193 ;  /* 0x000000c167677221 */ /* 0x000fe20000010000 */
[-C--:B------:R-:W-:Y:S01]  /*0ea0*/  FFMA.FTZ R75, R210, R193.reuse, R75 ;  /* 0x000000c1d24b7223 */ /* 0x080fe2000001004b */
[----:B------:R-:W-:Y:S01]  /*0eb0*/  FMUL.FTZ R246, R246, R193 ;  /* 0x000000c1f6f67220 */ /* 0x000fe20000410000 */
[----:B------:R-:W-:Y:S01]  /*0ec0*/  FMUL.FTZ R218, R205, UR24 ;  /* 0x00000018cdda7c20 */ /* 0x000fe20008410000 */
[----:B------:R-:W-:Y:S02]  /*0ed0*/  HADD2.F32 R193, -RZ, R195.H0_H0 ;  /* 0x200000c3ffc17230 */ /* 0x000fe40000004100 */
[----:B------:R-:W-:Y:S01]  /*0ee0*/  FADD.FTZ R102, R102, R11 ;  /* 0x0000000b66667221 */ /* 0x000fe20000010000 */
[-C--:B------:R-:W-:Y:S01]  /*0ef0*/  FFMA.FTZ R74, R213, R11.reuse, R74 ;  /* 0x0000000bd54a7223 */ /* 0x080fe2000001004a */
[----:B------:R-:W-:Y:S01]  /*0f00*/  FMUL.FTZ R250, R250, R11 ;  /* 0x0000000bfafa7220 */ /* 0x000fe20000410000 */
[----:B------:R-:W-:Y:S01]  /*0f10*/  FMUL.FTZ R14, R14, UR24 ;  /* 0x000000180e0e7c20 */ /* 0x000fe20008410000 */
[----:B------:R-:W-:-:S02]  /*0f20*/  HADD2.F32 R11, -RZ, R194.H0_H0 ;  /* 0x200000c2ff0b7230 */ /* 0x000fc40000004100 */
[----:B------:R-:W-:Y:S01]  /*0f30*/  FMUL.FTZ R8, R8, UR24 ;  /* 0x0000001808087c20 */ /* 0x000fe20008410000 */
[----:B------:R-:W-:Y:S01]  /*0f40*/  FADD.FTZ R101, R101, R192 ;  /* 0x000000c065657221 */ /* 0x000fe20000010000 */
[----:B------:R-:W-:Y:S01]  /*0f50*/  FFMA.FTZ R73, R218, R192, R73 ;  /* 0x000000c0da497223 */ /* 0x000fe20000010049 */
[----:B------:R-:W-:Y:S01]  /*0f60*/  FADD.FTZ R197, -R216, R197 ;  /* 0x000000c5d8c57221 */ /* 0x000fe20000010100 */
        /* <DEDUP_REMOVED lines=8> */
[----:B------:R-:W-:Y:S01]  /*0ff0*/  FMUL.FTZ R11, R197, UR24 ;  /* 0x00000018c50b7c20 */ /* 0x000fe20008410000 */
        /* <DEDUP_REMOVED lines=13> */
[----:B------:R0:W-:Y:S01]  /*10d0*/  STL [R1], R201 ;  /* 0x000000c901007387 */ /* 0x0001e20000100800 */
[----:B------:R-:W-:Y:S02]  /*10e0*/  HADD2.F32 R224, -RZ, R195.H1_H1 ;  /* 0x300000c3ffe07230 */ /* 0x000fe40000004100 */
[----:B------:R-:W-:Y:S01]  /*10f0*/  FADD.FTZ R193, R192, R235 ;  /* 0x000000ebc0c17221 */ /* 0x000fe20000010000 */
[----:B------:R-:W-:-:S02]  /*1100*/  HADD2.F32 R197, -RZ, R43.H1_H1 ;  /* 0x3000002bffc57230 */ /* 0x000fc40000004100 */
[----:B------:R-:W-:Y:S01]  /*1110*/  FFMA.FTZ R195, R11, R235, R194 ;  /* 0x000000eb0bc37223 */ /* 0x000fe200000100c2 */
[----:B------:R-:W-:Y:S01]  /*1120*/  FADD.FTZ R107, R107, R224 ;  /* 0x000000e06b6b7221 */ /* 0x000fe20000010000 */
[----:B0-----:R-:W-:Y:S01]  /*1130*/  FMUL.FTZ R201, R199, UR24 ;  /* 0x00000018c7c97c20 */ /* 0x001fe20008410000 */
[----:B------:R-:W-:Y:S01]  /*1140*/  FADD.FTZ R193, R193, R234 ;  /* 0x000000eac1c17221 */ /* 0x000fe20000010000 */
[----:B------:R-:W-:Y:S02]  /*1150*/  FFMA.FTZ R192, R14, R234, R195 ;  /* 0x000000ea0ec07223 */ /* 0x000fe400000100c3 */
[-C--:B------:R-:W-:Y:S01]  /*1160*/  FFMA.FTZ R79, R201, R224.reuse, R79 ;  /* 0x000000e0c94f7223 */ /* 0x080fe2000001004f */
[----:B------:R-:W-:-:S04]  /*1170*/  FMUL.FTZ R224, R197, R224 ;  /* 0x000000e0c5e07220 */ /* 0x000fc80000410000 */
[----:B------:R-:W-:Y:S01]  /*1180*/  FADD.FTZ R228, R193, R224 ;  /* 0x000000e0c1e47221 */ /* 0x000fe20000010000 */
[----:B------:R-:W-:-:S07]  /*1190*/  FFMA.FTZ R227, R201, R224, R192 ;  /* 0x000000e0c9e37223 */ /* 0x000fce00000100c0 */
.L_x_10316:
[----:B------:R-:W-:Y:S05]  /*11a0*/  BSYNC.RECONVERGENT B0 ;  /* 0x0000000000007941 */ /* 0x000fea0003800200 */
.L_x_10315:
        /* <DEDUP_REMOVED lines=9> */
[----:B-1----:R-:W-:-:S05]  /*1240*/  IMAD.WIDE.U32 R196, R226, 0x20, R196 ;  /* 0x00000020e2c47825 */ /* 0x002fca00078e00c4 */
[----:B------:R-:W3:Y:S04]  /*1250*/  LDG.E.128 R204, desc[UR10][R196.64] ;  /* 0x0000000ac4cc7981 */ /* 0x000ee8000c1e1d00 */
[----:B------:R-:W4:Y:S01]  /*1260*/  LDG.E.128 R196, desc[UR10][R196.64+0x10] ;  /* 0x0000100ac4c47981 */ /* 0x000f22000c1e1d00 */
[----:B0-----:R-:W-:-:S05]  /*1270*/  @P0 IMAD.WIDE.U32 R18, R226, 0x20, R18 ;  /* 0x00000020e2120825 */ /* 0x001fca00078e0012 */
[----:B------:R-:W5:Y:S04]  /*1280*/  @P0 LDG.E.128 R36, desc[UR10][R18.64] ;  /* 0x0000000a12240981 */ /* 0x000f68000c1e1d00 */
[----:B------:R0:W5:Y:S02]  /*1290*/  @P0 LDG.E.128 R32, desc[UR10][R18.64+0x10] ;  /* 0x0000100a12200981 */ /* 0x000164000c1e1d00 */
[----:B0-----:R-:W0:Y:S02]  /*12a0*/  LDC.64 R18, c[0x0][0x3b0] ;  /* 0x0000ec00ff127b82 */ /* 0x001e240000000a00 */
[----:B0-----:R-:W-:-:S06]  /*12b0*/  IMAD.WIDE.U32 R18, R226, 0x8, R18 ;  /* 0x00000008e2127825 */ /* 0x001fcc00078e0012 */
[----:B------:R-:W5:Y:S02]  /*12c0*/  LDG.E.64 R18, desc[UR10][R18.64] ;  /* 0x0000000a12127981 */ /* 0x000f64000c1e1b00 */
[----:B-----5:R-:W-:Y:S02]  /*12d0*/  HADD2.F32 R7, -RZ, R48.H0_H0 ;  /* 0x20000030ff077230 */ /* 0x020fe40000004100 */
[--C-:B------:R-:W-:Y:S02]  /*12e0*/  HADD2.F32 R249, -RZ, R49.reuse.H0_H0 ;  /* 0x20000031fff97230 */ /* 0x100fe40000004100 */
[----:B------:R-:W-:Y:S02]  /*12f0*/  HADD2.F32 R245, -RZ, R49.H1_H1 ;  /* 0x30000031fff57230 */ /* 0x000fe40000004100 */
[--C-:B------:R-:W-:Y:S02]  /*1300*/  HADD2.F32 R242, -RZ, R50.reuse.H0_H0 ;  /* 0x20000032fff27230 */ /* 0x100fe40000004100 */
[----:B------:R-:W-:-:S02]  /*1310*/  HADD2.F32 R239, -RZ, R50.H1_H1 ;  /* 0x30000032ffef7230 */ /* 0x000fc40000004100 */
[----:B------:R-:W-:Y:S02]  /*1320*/  HADD2.F32 R252, -RZ, R48.H1_H1 ;  /* 0x30000030fffc7230 */ /* 0x000fe40000004100 */
[--C-:B------:R-:W-:Y:S02]  /*1330*/  HADD2.F32 R233, -RZ, R51.reuse.H0_H0 ;  /* 0x20000033ffe97230 */ /* 0x100fe40000004100 */
[----:B------:R-:W-:Y:S01]  /*1340*/  HADD2.F32 R223, -RZ, R51.H1_H1 ;  /* 0x30000033ffdf7230 */ /* 0x000fe20000004100 */
[----:B------:R-:W-:Y:S01]  /*1350*/  IADD3 R226, PT, PT, R226, 0x100, RZ ;  /* 0x00000100e2e27810 */ /* 0x000fe20007ffe0ff */
[----:B--2---:R-:W-:-:S05]  /*1360*/  HADD2.F32 R13, -RZ, R192.H0_H0 ;  /* 0x200000c0ff0d7230 */ /* 0x004fca0000004100 */
[----:B------:R-:W-:Y:S01]  /*1370*/  FMUL.FTZ R200, R7, R13 ;  /* 0x0000000d07c87220 */ /* 0x000fe20000410000 */
[C---:B---3--:R-:W-:Y:S01]  /*1380*/  FADD.FTZ R206, -R216.reuse, R206 ;  /* 0x000000ced8ce7221 */ /* 0x048fe20000010100 */
[C---:B------:R-:W-:Y:S01]  /*1390*/  FADD.FTZ R204, -R216.reuse, R204 ;  /* 0x000000ccd8cc7221 */ /* 0x040fe20000010100 */
[--C-:B------:R-:W-:Y:S02]  /*13a0*/  HADD2.F32 R7, -RZ, R193.reuse.H0_H0 ;  /* 0x200000c1ff077230 */ /* 0x100fe40000004100 */
[----:B------:R-:W-:Y:S01]  /*13b0*/  FADD.FTZ R207, -R216, R207 ;  /* 0x000000cfd8cf7221 */ /* 0x000fe20000010100 */
[----:B------:R-:W-:Y:S01]  /*13c0*/  FMUL.FTZ R212, R206, UR24 ;  /* 0x00000018ced47c20 */ /* 0x000fe20008410000 */
[----:B------:R-:W-:Y:S02]  /*13d0*/  HADD2.F32 R10, -RZ, R193.H1_H1 ;  /* 0x300000c1ff0a7230 */ /* 0x000fe40000004100 */
[----:B------:R-:W-:Y:S01]  /*13e0*/  FMUL.FTZ R220, R204, UR24 ;  /* 0x00000018ccdc7c20 */ /* 0x000fe20008410000 */
[----:B------:R-:W-:Y:S01]  /*13f0*/  FMUL.FTZ R209, R207, UR24 ;  /* 0x00000018cfd17c20 */ /* 0x000fe20008410000 */
[----:B------:R-:W-:Y:S01]  /*1400*/  FADD.FTZ R30, R30, R7 ;  /* 0x000000071e1e7221 */ /* 0x000fe20000010000 */
[-C--:B------:R-:W-:Y:S01]  /*1410*/  FFMA.FTZ R26, R212, R7.reuse, R26 ;  /* 0x00000007d41a7223 */ /* 0x080fe2000001001a */
[----:B------:R-:W-:Y:S01]  /*1420*/  FMUL.FTZ R249, R249, R7 ;  /* 0x00000007f9f97220 */ /* 0x000fe20000410000 */
[----:B----4-:R-:W-:Y:S01]  /*1430*/  FADD.FTZ R7, -R216, R196 ;  /* 0x000000c4d8077221 */ /* 0x010fe20000010100 */
[----:B------:R-:W-:Y:S01]  /*1440*/  FADD.FTZ R28, R28, R13 ;  /* 0x0000000d1c1c7221 */ /* 0x000fe20000010000 */
[----:B------:R-:W-:Y:S01]  /*1450*/  FFMA.FTZ R24, R220, R13, R24 ;  /* 0x0000000ddc187223 */ /* 0x000fe20000010018 */
[----:B------:R-:W-:Y:S01]  /*1460*/  FADD.FTZ R31, R31, R10 ;  /* 0x0000000a1f1f7221 */ /* 0x000fe20000010000 */
[-C--:B------:R-:W-:Y:S01]  /*1470*/  FFMA.FTZ R27, R209, R10.reuse, R27 ;  /* 0x0000000ad11b7223 */ /* 0x080fe2000001001b */
[----:B------:R-:W-:Y:S01]  /*1480*/  FMUL.FTZ R245, R245, R10 ;  /* 0x0000000af5f57220 */ /* 0x000fe20000410000 */
[----:B------:R-:W-:-:S02]  /*1490*/  HADD2.F32 R13, -RZ, R194.H0_H0 ;  /* 0x200000c2ff0d7230 */ /* 0x000fc40000004100 */
[C---:B------:R-:W-:Y:S01]  /*14a0*/  FADD.FTZ R10, -R216.reuse, R197 ;  /* 0x000000c5d80a7221 */ /* 0x040fe20000010100 */
[----:B------:R-:W-:Y:S01]  /*14b0*/  FMUL.FTZ R7, R7, UR24 ;  /* 0x0000001807077c20 */ /* 0x000fe20008410000 */
[----:B------:R-:W-:Y:S01]  /*14c0*/  FADD.FTZ R205, -R216, R205 ;  /* 0x000000cdd8cd7221 */ /* 0x000fe20000010100 */
[----:B------:R-:W-:Y:S02]  /*14d0*/  HADD2.F32 R194, -RZ, R194.H1_H1 ;  /* 0x300000c2ffc27230 */ /* 0x000fe40000004100 */
[----:B------:R-:W-:Y:S01]  /*14e0*/  FMUL.FTZ R10, R10, UR24 ;  /* 0x000000180a0a7c20 */ /* 0x000fe20008410000 */
[----:B------:R-:W-:Y:S01]  /*14f0*/  FADD.FTZ R80, R80, R13 ;  /* 0x0000000d50507221 */ /* 0x000fe20000010000 */
[-C--:B------:R-:W-:Y:S01]  /*1500*/  FFMA.FTZ R108, R7, R13.reuse, R108 ;  /* 0x0000000d076c7223 */ /* 0x080fe2000001006c */
[----:B------:R-:W-:Y:S01]  /*1510*/  FMUL.FTZ R242, R242, R13 ;  /* 0x0000000df2f27220 */ /* 0x000fe20000410000 */
[----:B------:R-:W-:Y:S02]  /*1520*/  HADD2.F32 R192, -RZ, R192.H1_H1 ;  /* 0x300000c0ffc07230 */ /* 0x000fe40000004100 */
[----:B------:R-:W-:Y:S01]  /*1530*/  FADD.FTZ R13, -R216, R198 ;  /* 0x000000c6d80d7221 */ /* 0x000fe20000010100 */
[----:B------:R-:W-:Y:S01]  /*1540*/  FMUL.FTZ R217, R205, UR24 ;  /* 0x00000018cdd97c20 */ /* 0x000fe20008410000 */
[----:B------:R-:W-:Y:S01]  /*1550*/  FADD.FTZ R81, R81, R194 ;  /* 0x000000c251517221 */ /* 0x000fe20000010000 */
[-C--:B------:R-:W-:Y:S01]  /*1560*/  FFMA.FTZ R109, R10, R194.reuse, R109 ;  /* 0x000000c20a6d7223 */ /* 0x080fe2000001006d */
[----:B------:R-:W-:Y:S01]  /*1570*/  FMUL.FTZ R239, R239, R194 ;  /* 0x000000c2efef7220 */ /* 0x000fe20000410000 */
[----:B------:R-:W-:-:S02]  /*1580*/  HADD2.F32 R194, -RZ, R195.H0_H0 ;  /* 0x200000c3ffc27230 */ /* 0x000fc40000004100 */
        /* <DEDUP_REMOVED lines=17> */
[----:B------:R-:W-:Y:S02]  /*16a0*/  HADD2.F32 R192, -RZ, R195.H1_H1 ;  /* 0x300000c3ffc07230 */ /* 0x000fe40000004100 */
[----:B------:R-:W-:Y:S01]  /*16b0*/  FADD.FTZ R199, -R216, R199 ;  /* 0x000000c7d8c77221 */ /* 0x000fe20000010100 */
[----:B------:R-:W-:Y:S01]  /*16c0*/  FADD.FTZ R194, R194, R239 ;  /* 0x000000efc2c27221 */ /* 0x000fe20000010000 */
[----:B------:R-:W-:Y:S01]  /*16d0*/  FFMA.FTZ R196, R10, R239, R193 ;  /* 0x000000ef0ac47223 */ /* 0x000fe200000100c1 */
[----:B------:R0:W-:Y:S01]  /*16e0*/  STL [R1+0x8], R200 ;  /* 0x000008c801007387 */ /* 0x0001e20000100800 */
[----:B------:R-:W-:Y:S01]  /*16f0*/  FMUL.FTZ R223, R223, R192 ;  /* 0x000000c0dfdf7220 */ /* 0x000fe20000410000 */
[----:B------:R-:W-:Y:S01]  /*1700*/  FADD.FTZ R194, R194, R233 ;  /* 0x000000e9c2c27221 */ /* 0x000fe20000010000 */
[----:B------:R-:W-:Y:S01]  /*1710*/  FFMA.FTZ R227, R13, R233, R196 ;  /* 0x000000e90de37223 */ /* 0x000fe200000100c4 */
[----:B------:R-:W-:-:S02]  /*1720*/  FADD.FTZ R83, R83, R192 ;  /* 0x000000c053537221 */ /* 0x000fc40000010000 */
[----:B------:R-:W-:Y:S01]  /*1730*/  FADD.FTZ R228, R194, R223 ;  /* 0x000000dfc2e47221 */ /* 0x000fe20000010000 */
[----:B0-----:R-:W-:-:S04]  /*1740*/  FMUL.FTZ R200, R199, UR24 ;  /* 0x00000018c7c87c20 */ /* 0x001fc80008410000 */
[C---:B------:R-:W-:Y:S01]  /*1750*/  FFMA.FTZ R111, R200.reuse, R192, R111 ;  /* 0x000000c0c86f7223 */ /* 0x040fe2000001006f */
[----:B------:R-:W-:-:S07]  /*1760*/  FFMA.FTZ R227, R200, R223, R227 ;  /* 0x000000dfc8e37223 */ /* 0x000fce00000100e3 */
.L_x_10318:
[----:B------:R-:W-:Y:S05]  /*1770*/  BSYNC.RECONVERGENT B0 ;  /* 0x0000000000007941 */ /* 0x000fea0003800200 */
.L_x_10317:
[----:B------:R-:W-:Y:S04]  /*1780*/  BSSY.RECONVERGENT B0, `(.L_x_10319) ;  /* 0x000005c000007945 */ /* 0x000fe80003800200 */
[----:B------:R-:W-:Y:S05]  /*1790*/  @!P3 BRA `(.L_x_10320) ;  /* 0x000000040068b947 */ /* 0x000fea0003800000 */
[----:B------:R-:W-:Y:S01]  /*17a0*/  ISETP.NE.U32.AND P0, PT, RZ, UR20, PT ;  /* 0x00000014ff007c0c */ /* 0x000fe2000bf05070 */
[----:B------:R-:W0:Y:S03]  /*17b0*/  LDC.64 R196, c[0x0][0x3a8] ;  /* 0x0000ea00ffc47b82 */ /* 0x000e260000000a00 */
[----:B------:R-:W-:-:S05]  /*17c0*/  ISETP.NE.AND.EX P0, PT, RZ, UR21, PT, P0 ;  /* 0x00000015ff007c0c */ /* 0x000fca000bf05300 */
[----:B------:R-:W1:Y:S08]  /*17d0*/  LDC.64 R192, c[0x0][0x428] ;  /* 0x00010a00ffc07b82 */ /* 0x000e700000000a00 */
[----:B------:R-:W2:Y:S01]  /*17e0*/  @P0 LDC.64 R20, c[0x0][0x438] ;  /* 0x00010e00ff140b82 */ /* 0x000ea20000000a00 */
[----:B0-----:R-:W-:-:S05]  /*17f0*/  IMAD.WIDE.U32 R196, R226, 0x20, R196 ;  /* 0x00000020e2c47825 */ /* 0x001fca00078e00c4 */
[----:B------:R-:W3:Y:S01]  /*1800*/  LDG.E.128 R204, desc[UR10][R196.64] ;  /* 0x0000000ac4cc7981 */ /* 0x000ee2000c1e1d00 */
[----:B-1----:R-:W-:-:S06]  /*1810*/  IMAD.WIDE.U32 R192, R226, 0x10, R192 ;  /* 0x00000010e2c07825 */ /* 0x002fcc00078e00c0 */
[----:B------:R-:W4:Y:S01]  /*1820*/  LDG.E.128 R192, desc[UR10][R192.64] ;  /* 0x0000000ac0c07981 */ /* 0x000f22000c1e1d00 */
[----:B--2---:R-:W-:-:S03]  /*1830*/  @P0 IMAD.WIDE.U32 R20, R226, 0x20, R20 ;  /* 0x00000020e2140825 */ /* 0x004fc600078e0014 */
[----:B------:R-:W2:Y:S04]  /*1840*/  LDG.E.128 R196, desc[UR10][R196.64+0x10] ;  /* 0x0000100ac4c47981 */ /* 0x000ea8000c1e1d00 */
[----:B------:R-:W5:Y:S04]  /*1850*/  @P0 LDG.E.128 R176, desc[UR10][R20.64] ;  /* 0x0000000a14b00981 */ /* 0x000f68000c1e1d00 */
[----:B------:R0:W5:Y:S02]  /*1860*/  @P0 LDG.E.128 R180, desc[UR10][R20.64+0x10] ;  /* 0x0000100a14b40981 */ /* 0x000164000c1e1d00 */
[----:B0-----:R-:W0:Y:S02]  /*1870*/  LDC.64 R20, c[0x0][0x3b0] ;  /* 0x0000ec00ff147b82 */ /* 0x001e240000000a00 */
[----:B0-----:R-:W-:-:S06]  /*1880*/  IMAD.WIDE.U32 R20, R226, 0x8, R20 ;  /* 0x00000008e2147825 */ /* 0x001fcc00078e0014 */
[----:B------:R-:W5:Y:S02]  /*1890*/  LDG.E.64 R20, desc[UR10][R20.64] ;  /* 0x0000000a14147981 */ /* 0x000f64000c1e1b00 */
[--C-:B-----5:R-:W-:Y:S02]  /*18a0*/  HADD2.F32 R6, -RZ, R56.reuse.H0_H0 ;  /* 0x20000038ff067230 */ /* 0x120fe40000004100 */
[----:B------:R-:W-:Y:S02]  /*18b0*/  HADD2.F32 R251, -RZ, R56.H1_H1 ;  /* 0x30000038fffb7230 */ /* 0x000fe40000004100 */
[----:B------:R-:W-:Y:S02]  /*18c0*/  HADD2.F32 R232, -RZ, R59.H0_H0 ;  /* 0x2000003bffe87230 */ /* 0x000fe40000004100 */
[--C-:B------:R-:W-:Y:S02]  /*18d0*/  HADD2.F32 R248, -RZ, R57.reuse.H0_H0 ;  /* 0x20000039fff87230 */ /* 0x100fe40000004100 */
[----:B------:R-:W-:-:S02]  /*18e0*/  HADD2.F32 R244, -RZ, R57.H1_H1 ;  /* 0x30000039fff47230 */ /* 0x000fc40000004100 */
[--C-:B------:R-:W-:Y:S02]  /*18f0*/  HADD2.F32 R241, -RZ, R58.reuse.H0_H0 ;  /* 0x2000003afff17230 */ /* 0x100fe40000004100 */
[----:B------:R-:W-:Y:S01]  /*1900*/  HADD2.F32 R238, -RZ, R58.H1_H1 ;  /* 0x3000003affee7230 */ /* 0x000fe20000004100 */
[----:B------:R-:W-:Y:S01]  /*1910*/  IADD3 R226, PT, PT, R226, 0x100, RZ ;  /* 0x00000100e2e27810 */ /* 0x000fe20007ffe0ff */
[C---:B---3--:R-:W-:Y:S01]  /*1920*/  FADD.FTZ R204, -R216.reuse, R204 ;  /* 0x000000ccd8cc7221 */ /* 0x048fe20000010100 */
[----:B------:R-:W-:-:S03]  /*1930*/  FADD.FTZ R205, -R216, R205 ;  /* 0x000000cdd8cd7221 */ /* 0x000fc60000010100 */
[----:B------:R-:W-:Y:S01]  /*1940*/  FMUL.FTZ R219, R204, UR24 ;  /* 0x00000018ccdb7c20 */ /* 0x000fe20008410000 */
[--C-:B----4-:R-:W-:Y:S02]  /*1950*/  HADD2.F32 R9, -RZ, R192.reuse.H0_H0 ;  /* 0x200000c0ff097230 */ /* 0x110fe40000004100 */
[----:B------:R-:W-:Y:S01]  /*1960*/  FMUL.FTZ R215, R205, UR24 ;  /* 0x00000018cdd77c20 */ /* 0x000fe20008410000 */
[----:B------:R-:W-:Y:S02]  /*1970*/  HADD2.F32 R192, -RZ, R192.H1_H1 ;  /* 0x300000c0ffc07230 */ /* 0x000fe40000004100 */
[----:B--2---:R-:W-:Y:S01]  /*1980*/  FADD.FTZ R12, -R216, R198 ;  /* 0x000000c6d80c7221 */ /* 0x004fe20000010100 */
[-C--:B------:R-:W-:Y:S01]  /*1990*/  FMUL.FTZ R222, R6, R9.reuse ;  /* 0x0000000906de7220 */ /* 0x080fe20000410000 */
[----:B------:R-:W-:Y:S01]  /*19a0*/  FADD.FTZ R112, R112, R9 ;  /* 0x0000000970707221 */ /* 0x000fe20000010000 */
[----:B------:R-:W-:Y:S01]  /*19b0*/  FFMA.FTZ R84, R219, R9, R84 ;  /* 0x00000009db547223 */ /* 0x000fe20000010054 */
[----:B------:R-:W-:Y:S01]  /*19c0*/  FADD.FTZ R206, -R216, R206 ;  /* 0x000000ced8ce7221 */ /* 0x000fe20000010100 */
[----:B------:R-:W-:-:S02]  /*19d0*/  HADD2.F32 R15, -RZ, R195.H0_H0 ;  /* 0x200000c3ff0f7230 */ /* 0x000fc40000004100 */
[----:B------:R-:W-:Y:S01]  /*19e0*/  FMUL.FTZ R12, R12, UR24 ;  /* 0x000000180c0c7c20 */ /* 0x000fe20008410000 */
[--C-:B------:R-:W-:Y:S02]  /*19f0*/  HADD2.F32 R9, -RZ, R193.reuse.H0_H0 ;  /* 0x200000c1ff097230 */ /* 0x100fe40000004100 */
[----:B------:R-:W-:Y:S01]  /*1a00*/  FADD.FTZ R113, R113, R192 ;  /* 0x000000c071717221 */ /* 0x000fe20000010000 */
[-C--:B------:R-:W-:Y:S01]  /*1a10*/  FFMA.FTZ R85, R215, R192.reuse, R85 ;  /* 0x000000c0d7557223 */ /* 0x080fe20000010055 */
[----:B------:R-:W-:Y:S01]  /*1a20*/  FMUL.FTZ R251, R251, R192 ;  /* 0x000000c0fbfb7220 */ /* 0x000fe20000410000 */
[----:B------:R-:W-:Y:S01]  /*1a30*/  FADD.FTZ R207, -R216, R207 ;  /* 0x000000cfd8cf7221 */ /* 0x000fe20000010100 */
[----:B------:R-:W-:Y:S01]  /*1a40*/  FADD.FTZ R228, R228, R222 ;  /* 0x000000dee4e47221 */ /* 0x000fe20000010000 */
[----:B------:R-:W-:Y:S01]  /*1a50*/  FFMA.FTZ R192, R219, R222, R227 ;  /* 0x000000dedbc07223 */ /* 0x000fe200000100e3 */
[----:B------:R-:W-:Y:S01]  /*1a60*/  FMUL.FTZ R211, R206, UR24 ;  /* 0x00000018ced37c20 */ /* 0x000fe20008410000 */
[----:B------:R-:W-:-:S02]  /*1a70*/  HADD2.F32 R193, -RZ, R193.H1_H1 ;  /* 0x300000c1ffc17230 */ /* 0x000fc40000004100 */
        /* <DEDUP_REMOVED lines=9> */
[--C-:B------:R-:W-:Y:S02]  /*1b10*/  HADD2.F32 R9, -RZ, R194.reuse.H0_H0 ;  /* 0x200000c2ff097230 */ /* 0x100fe40000004100 */
[----:B------:R-:W-:Y:S01]  /*1b20*/  FADD.FTZ R6, -R216, R196 ;  /* 0x000000c4d8067221 */ /* 0x000fe20000010100 */
[----:B------:R-:W-:Y:S01]  /*1b30*/  FADD.FTZ R115, R115, R193 ;  /* 0x000000c173737221 */ /* 0x000fe20000010000 */
[-C--:B------:R-:W-:Y:S01]  /*1b40*/  FFMA.FTZ R87, R208, R193.reuse, R87 ;  /* 0x000000c1d0577223 */ /* 0x080fe20000010057 */
[----:B------:R-:W-:Y:S01]  /*1b50*/  FMUL.FTZ R244, R244, R193 ;  /* 0x000000c1f4f47220 */ /* 0x000fe20000410000 */
[----:B------:R-:W-:Y:S01]  /*1b60*/  FADD.FTZ R15, R15, R248 ;  /* 0x000000f80f0f7221 */ /* 0x000fe20000010000 */
[----:B------:R-:W-:Y:S01]  /*1b70*/  FFMA.FTZ R193, R211, R248, R192 ;  /* 0x000000f8d3c17223 */ /* 0x000fe200000100c0 */
[----:B------:R-:W-:Y:S01]  /*1b80*/  FMUL.FTZ R6, R6, UR24 ;  /* 0x0000001806067c20 */ /* 0x000fe20008410000 */
[----:B------:R-:W-:Y:S01]  /*1b90*/  FMUL.FTZ R241, R241, R9 ;  /* 0x00000009f1f17220 */ /* 0x000fe20000410000 */
[----:B------:R-:W-:-:S02]  /*1ba0*/  HADD2.F32 R194, -RZ, R194.H1_H1 ;  /* 0x300000c2ffc27230 */ /* 0x000fc40000004100 */
[----:B------:R-:W-:Y:S01]  /*1bb0*/  FADD.FTZ R192, R15, R244 ;  /* 0x000000f40fc07221 */ /* 0x000fe20000010000 */
[----:B------:R-:W-:Y:S01]  /*1bc0*/  FADD.FTZ R197, -R216, R197 ;  /* 0x000000c5d8c57221 */ /* 0x000fe20000010100 */
[----:B------:R-:W-:Y:S01]  /*1bd0*/  FFMA.FTZ R193, R208, R244, R193 ;  /* 0x000000f4d0c17223 */ /* 0x000fe200000100c1 */
[----:B------:R0:W-:Y:S01]  /*1be0*/  STL [R1+0x4], R222 ;  /* 0x000004de01007387 */ /* 0x0001e20000100800 */
[----:B------:R-:W-:Y:S01]  /*1bf0*/  FADD.FTZ R116, R116, R9 ;  /* 0x0000000974747221 */ /* 0x000fe20000010000 */
[----:B------:R-:W-:Y:S01]  /*1c00*/  FFMA.FTZ R88, R6, R9, R88 ;  /* 0x0000000906587223 */ /* 0x000fe20000010058 */
[----:B------:R-:W-:Y:S01]  /*1c10*/  FADD.FTZ R199, -R216, R199 ;  /* 0x000000c7d8c77221 */ /* 0x000fe20000010100 */
[----:B------:R-:W-:Y:S01]  /*1c20*/  FMUL.FTZ R9, R197, UR24 ;  /* 0x00000018c5097c20 */ /* 0x000fe20008410000 */
[----:B------:R-:W-:Y:S01]  /*1c30*/  FMUL.FTZ R238, R238, R194 ;  /* 0x000000c2eeee7220 */ /* 0x000fe20000410000 */
[----:B0-----:R-:W-:Y:S02]  /*1c40*/  HADD2.F32 R222, -RZ, R195.H1_H1 ;  /* 0x300000c3ffde7230 */ /* 0x001fe40000004100 */
[----:B------:R-:W-:Y:S01]  /*1c50*/  FADD.FTZ R195, R192, R241 ;  /* 0x000000f1c0c37221 */ /* 0x000fe20000010000 */
[----:B------:R-:W-:Y:S01]  /*1c60*/  FFMA.FTZ R192, R6, R241, R193 ;  /* 0x000000f106c07223 */ /* 0x000fe200000100c1 */
[----:B------:R-:W-:Y:S01]  /*1c70*/  FMUL.FTZ R15, R199, UR24 ;  /* 0x00000018c70f7c20 */ /* 0x000fe20008410000 */
[----:B------:R-:W-:-:S02]  /*1c80*/  HADD2.F32 R197, -RZ, R59.H1_H1 ;  /* 0x3000003bffc57230 */ /* 0x000fc40000004100 */
        /* <DEDUP_REMOVED lines=10> */
[----:B------:R-:W-:-:S07]  /*1d30*/  FFMA.FTZ R227, R15, R222, R192 ;  /* 0x000000de0fe37223 */ /* 0x000fce00000100c0 */
.L_x_10320:
[----:B------:R-:W-:Y:S05]  /*1d40*/  BSYNC.RECONVERGENT B0 ;  /* 0x0000000000007941 */ /* 0x000fea0003800200 */
.L_x_10319:
[----:B------:R-:W-:Y:S04]  /*1d50*/  BSSY.RECONVERGENT B0, `(.L_x_10321) ;  /* 0x000005c000007945 */ /* 0x000fe80003800200 */
[----:B------:R-:W-:Y:S05]  /*1d60*/  @!P4 BRA `(.L_x_10322) ;  /* 0x000000040068c947 */ /* 0x000fea0003800000 */
[----:B------:R-:W0:Y:S08]  /*1d70*/  LDC.64 R204, c[0x0][0x3a8] ;  /* 0x0000ea00ffcc7b82 */ /* 0x000e300000000a00 */
[----:B------:R-:W1:Y:S08]  /*1d80*/  LDC.64 R192, c[0x0][0x428] ;  /* 0x00010a00ffc07b82 */ /* 0x000e700000000a00 */
[----:B------:R-:W2:Y:S01]  /*1d90*/  LDC.64 R22, c[0x0][0x3b0] ;  /* 0x0000ec00ff167b82 */ /* 0x000ea20000000a00 */
[----:B0-----:R-:W-:-:S05]  /*1da0*/  IMAD.WIDE.U32 R204, R226, 0x20, R204 ;  /* 0x00000020e2cc7825 */ /* 0x001fca00078e00cc */
[----:B------:R-:W3:Y:S01]  /*1db0*/  LDG.E.128 R196, desc[UR10][R204.64] ;  /* 0x0000000accc47981 */ /* 0x000ee2000c1e1d00 */
[----:B-1----:R-:W-:-:S06]  /*1dc0*/  IMAD.WIDE.U32 R192, R226, 0x10, R192 ;  /* 0x00000010e2c07825 */ /* 0x002fcc00078e00c0 */
[----:B------:R-:W4:Y:S04]  /*1dd0*/  LDG.E.128 R192, desc[UR10][R192.64] ;  /* 0x0000000ac0c07981 */ /* 0x000f28000c1e1d00 */
[----:B------:R-:W4:Y:S01]  /*1de0*/  LDG.E.128 R204, desc[UR10][R204.64+0x10] ;  /* 0x0000100acccc7981 */ /* 0x000f22000c1e1d00 */
[----:B--2---:R-:W-:-:S06]  /*1df0*/  IMAD.WIDE.U32 R22, R226, 0x8, R22 ;  /* 0x00000008e2167825 */ /* 0x004fcc00078e0016 */
[----:B------:R-:W5:Y:S01]  /*1e00*/  LDG.E.64 R22, desc[UR10][R22.64] ;  /* 0x0000000a16167981 */ /* 0x000f62000c1e1b00 */
[----:B------:R-:W-:-:S04]  /*1e10*/  ISETP.NE.U32.AND P0, PT, RZ, UR20, PT ;  /* 0x00000014ff007c0c */ /* 0x000fc8000bf05070 */
[----:B------:R-:W-:-:S13]  /*1e20*/  ISETP.NE.AND.EX P0, PT, RZ, UR21, PT, P0 ;  /* 0x00000015ff007c0c */ /* 0x000fda000bf05300 */
[----:B------:R-:W0:Y:S01]  /*1e30*/  @P0 LDC.64 R2, c[0x0][0x438] ;  /* 0x00010e00ff020b82 */ /* 0x000e220000000a00 */
[--C-:B-----5:R-:W-:Y:S02]  /*1e40*/  HADD2.F32 R240, -RZ, R64.reuse.H0_H0 ;  /* 0x20000040fff07230 */ /* 0x120fe40000004100 */
[----:B------:R-:W-:Y:S02]  /*1e50*/  HADD2.F32 R237, -RZ, R64.H1_H1 ;  /* 0x30000040ffed7230 */ /* 0x000fe40000004100 */
[----:B------:R-:W-:Y:S02]  /*1e60*/  HADD2.F32 R236, -RZ, R65.H0_H0 ;  /* 0x20000041ffec7230 */ /* 0x000fe40000004100 */
[----:B0-----:R-:W-:-:S05]  /*1e70*/  @P0 IMAD.WIDE.U32 R2, R226, 0x20, R2 ;  /* 0x00000020e2020825 */ /* 0x001fca00078e0002 */
[----:B------:R-:W5:Y:S04]  /*1e80*/  @P0 LDG.E.128 R184, desc[UR10][R2.64] ;  /* 0x0000000a02b80981 */ /* 0x000f68000c1e1d00 */
[----:B------:R4:W5:Y:S01]  /*1e90*/  @P0 LDG.E.128 R188, desc[UR10][R2.64+0x10] ;  /* 0x0000100a02bc0981 */ /* 0x000962000c1e1d00 */
[----:B------:R-:W-:Y:S02]  /*1ea0*/  HADD2.F32 R231, -RZ, R65.H1_H1 ;  /* 0x30000041ffe77230 */ /* 0x000fe40000004100 */
[--C-:B------:R-:W-:Y:S02]  /*1eb0*/  HADD2.F32 R230, -RZ, R66.reuse.H0_H0 ;  /* 0x20000042ffe67230 */ /* 0x100fe40000004100 */
[----:B------:R-:W-:Y:S02]  /*1ec0*/  HADD2.F32 R229, -RZ, R66.H1_H1 ;  /* 0x30000042ffe57230 */ /* 0x000fe40000004100 */
[----:B------:R-:W-:-:S02]  /*1ed0*/  HADD2.F32 R225, -RZ, R67.H0_H0 ;  /* 0x20000043ffe17230 */ /* 0x000fc40000004100 */
[C---:B---3--:R-:W-:Y:S01]  /*1ee0*/  FADD.FTZ R196, -R216.reuse, R196 ;  /* 0x000000c4d8c47221 */ /* 0x048fe20000010100 */
[----:B------:R-:W-:-:S03]  /*1ef0*/  FADD.FTZ R197, -R216, R197 ;  /* 0x000000c5d8c57221 */ /* 0x000fc60000010100 */
[----:B------:R-:W-:Y:S01]  /*1f00*/  FMUL.FTZ R221, R196, UR24 ;  /* 0x00000018c4dd7c20 */ /* 0x000fe20008410000 */
[----:B------:R-:W-:Y:S01]  /*1f10*/  FMUL.FTZ R203, R197, UR24 ;  /* 0x00000018c5cb7c20 */ /* 0x000fe20008410000 */
[--C-:B----4-:R-:W-:Y:S02]  /*1f20*/  HADD2.F32 R3, -RZ, R192.reuse.H0_H0 ;  /* 0x200000c0ff037230 */ /* 0x110fe40000004100 */
[----:B------:R-:W-:Y:S02]  /*1f30*/  HADD2.F32 R192, -RZ, R192.H1_H1 ;  /* 0x300000c0ffc07230 */ /* 0x000fe40000004100 */
[----:B------:R-:W-:Y:S01]  /*1f40*/  FADD.FTZ R198, -R216, R198 ;  /* 0x000000c6d8c67221 */ /* 0x000fe20000010100 */
[-C--:B------:R-:W-:Y:S01]  /*1f50*/  FMUL.FTZ R240, R240, R3.reuse ;  /* 0x00000003f0f07220 */ /* 0x080fe20000410000 */
[----:B------:R-:W-:Y:S01]  /*1f60*/  FADD.FTZ R120, R120, R3 ;  /* 0x0000000378787221 */ /* 0x000fe20000010000 */
[----:B------:R-:W-:Y:S01]  /*1f70*/  FFMA.FTZ R92, R221, R3, R92 ;  /* 0x00000003dd5c7223 */ /* 0x000fe2000001005c */
[----:B------:R-:W-:Y:S01]  /*1f80*/  FADD.FTZ R121, R121, R192 ;  /* 0x000000c079797221 */ /* 0x000fe20000010000 */
[-C--:B------:R-:W-:Y:S01]  /*1f90*/  FFMA.FTZ R93, R203, R192.reuse, R93 ;  /* 0x000000c0cb5d7223 */ /* 0x080fe2000001005d */
[----:B------:R-:W-:Y:S01]  /*1fa0*/  FMUL.FTZ R237, R237, R192 ;  /* 0x000000c0eded7220 */ /* 0x000fe20000410000 */
[----:B------:R-:W-:-:S02]  /*1fb0*/  HADD2.F32 R3, -RZ, R193.H0_H0 ;  /* 0x200000c1ff037230 */ /* 0x000fc40000004100 */
[----:B------:R-:W-:Y:S01]  /*1fc0*/  FFMA.FTZ R192, R221, R240, R227 ;  /* 0x000000f0ddc07223 */ /* 0x000fe200000100e3 */
[----:B------:R-:W-:Y:S01]  /*1fd0*/  FMUL.FTZ R202, R198, UR24 ;  /* 0x00000018c6ca7c20 */ /* 0x000fe20008410000 */
[----:B------:R-:W-:Y:S01]  /*1fe0*/  FADD.FTZ R199, -R216, R199 ;  /* 0x000000c7d8c77221 */ /* 0x000fe20000010100 */
[----:B------:R-:W-:Y:S02]  /*1ff0*/  HADD2.F32 R2, -RZ, R193.H1_H1 ;  /* 0x300000c1ff027230 */ /* 0x000fe40000004100 */
[----:B------:R-:W-:Y:S01]  /*2000*/  FMUL.FTZ R236, R236, R3 ;  /* 0x00000003ecec7220 */ /* 0x000fe20000410000 */
[----:B------:R-:W-:Y:S01]  /*2010*/  FFMA.FTZ R197, R203, R237, R192 ;  /* 0x000000edcbc57223 */ /* 0x000fe200000100c0 */
[----:B------:R-:W-:Y:S01]  /*2020*/  FADD.FTZ R122, R122, R3 ;  /* 0x000000037a7a7221 */ /* 0x000fe20000010000 */
[----:B------:R-:W-:Y:S01]  /*2030*/  FFMA.FTZ R94, R202, R3, R94 ;  /* 0x00000003ca5e7223 */ /* 0x000fe2000001005e */
[----:B------:R-:W-:Y:S01]  /*2040*/  FMUL.FTZ R3, R199, UR24 ;  /* 0x00000018c7037c20 */ /* 0x000fe20008410000 */
[----:B------:R-:W-:-:S02]  /*2050*/  HADD2.F32 R193, -RZ, R194.H0_H0 ;  /* 0x200000c2ffc17230 */ /* 0x000fc40000004100 */
[----:B------:R-:W-:Y:S01]  /*2060*/  FADD.FTZ R204, -R216, R204 ;  /* 0x000000ccd8cc7221 */ /* 0x000fe20000010100 */
[----:B------:R-:W-:Y:S01]  /*2070*/  FMUL.FTZ R231, R231, R2 ;  /* 0x00000002e7e77220 */ /* 0x000fe20000410000 */
[----:B------:R-:W-:Y:S01]  /*2080*/  FFMA.FTZ R196, R202, R236, R197 ;  /* 0x000000eccac47223 */ /* 0x000fe200000100c5 */
[----:B------:R-:W-:Y:S01]  /*2090*/  FADD.FTZ R123, R123, R2 ;  /* 0x000000027b7b7221 */ /* 0x000fe20000010000 */
[C---:B------:R-:W-:Y:S01]  /*20a0*/  FFMA.FTZ R95, R3.reuse, R2, R95 ;  /* 0x00000002035f7223 */ /* 0x040fe2000001005f */
[--C-:B------:R-:W-:Y:S02]  /*20b0*/  HADD2.F32 R199, -RZ, R195.reuse.H0_H0 ;  /* 0x200000c3ffc77230 */ /* 0x100fe40000004100 */
[----:B------:R-:W-:Y:S01]  /*20c0*/  FMUL.FTZ R2, R204, UR24 ;  /* 0x00000018cc027c20 */ /* 0x000fe20008410000 */
[----:B------:R-:W-:Y:S02]  /*20d0*/  HADD2.F32 R192, -RZ, R195.H1_H1 ;  /* 0x300000c3ffc07230 */ /* 0x000fe40000004100 */
[----:B------:R-:W-:Y:S01]  /*20e0*/  FMUL.FTZ R230, R230, R193 ;  /* 0x000000c1e6e67220 */ /* 0x000fe20000410000 */
[----:B------:R-:W-:Y:S01]  /*20f0*/  FFMA.FTZ R195, R3, R231, R196 ;  /* 0x000000e703c37223 */ /* 0x000fe200000100c4 */
[C---:B------:R-:W-:Y:S01]  /*2100*/  FADD.FTZ R207, -R216.reuse, R207 ;  /* 0x000000cfd8cf7221 */ /* 0x040fe20000010100 */
[----:B------:R-:W-:-:S02]  /*2110*/  FADD.FTZ R5, -R216, R205 ;  /* 0x000000cdd8057221 */ /* 0x000fc40000010100 */
[----:B------:R-:W-:Y:S01]  /*2120*/  FFMA.FTZ R196, R2, R230, R195 ;  /* 0x000000e602c47223 */ /* 0x000fe200000100c3 */
[----:B------:R-:W-:Y:S02]  /*2130*/  HADD2.F32 R195, -RZ, R67.H1_H1 ;  /* 0x30000043ffc37230 */ /* 0x000fe40000004100 */
[----:B------:R-:W-:Y:S01]  /*2140*/  FADD.FTZ R228, R228, R240 ;  /* 0x000000f0e4e47221 */ /* 0x000fe20000010000 */
[----:B------:R-:W-:Y:S02]  /*2150*/  HADD2.F32 R194, -RZ, R194.H1_H1 ;  /* 0x300000c2ffc27230 */ /* 0x000fe40000004100 */
[----:B------:R-:W-:Y:S01]  /*2160*/  FMUL.FTZ R226, R207, UR24 ;  /* 0x00000018cfe27c20 */ /* 0x000fe20008410000 */
[----:B------:R-:W-:Y:S01]  /*2170*/  FADD.FTZ R124, R124, R193 ;  /* 0x000000c17c7c7221 */ /* 0x000fe20000010000 */
[----:B------:R-:W-:Y:S01]  /*2180*/  FFMA.FTZ R96, R2, R193, R96 ;  /* 0x000000c102607223 */ /* 0x000fe20000010060 */
[----:B------:R-:W-:Y:S01]  /*2190*/  FMUL.FTZ R5, R5, UR24 ;  /* 0x0000001805057c20 */ /* 0x000fe20008410000 */
[----:B------:R-:W-:Y:S01]  /*21a0*/  FMUL.FTZ R205, R195, R192 ;  /* 0x000000c0c3cd7220 */ /* 0x000fe20000410000 */
[----:B------:R-:W-:Y:S01]  /*21b0*/  FADD.FTZ R193, R228, R237 ;  /* 0x000000ede4c17221 */ /* 0x000fe20000010000 */
[----:B------:R-:W-:Y:S01]  /*21c0*/  FADD.FTZ R125, R125, R194 ;  /* 0x000000c27d7d7221 */ /* 0x000fe20000010000 */
[-C--:B------:R-:W-:Y:S01]  /*21d0*/  FFMA.FTZ R97, R5, R194.reuse, R97 ;  /* 0x000000c205617223 */ /* 0x080fe20000010061 */
[----:B------:R-:W-:Y:S01]  /*21e0*/  FMUL.FTZ R229, R229, R194 ;  /* 0x000000c2e5e57220 */ /* 0x000fe20000410000 */
[----:B------:R0:W-:Y:S01]  /*21f0*/  STL [R1+0xc], R226 ;  /* 0x00000ce201007387 */ /* 0x0001e20000100800 */
[----:B------:R-:W-:-:S03]  /*2200*/  FADD.FTZ R194, R193, R236 ;  /* 0x000000ecc1c27221 */ /* 0x000fc60000010000 */
[----:B------:R0:W-:Y:S01]  /*2210*/  STL [R1+0x10], R205 ;  /* 0x000010cd01007387 */ /* 0x0001e20000100800 */
[----:B------:R-:W-:Y:S01]  /*2220*/  FADD.FTZ R193, R194, R231 ;  /* 0x000000e7c2c17221 */ /* 0x000fe20000010000 */
[----:B------:R-:W-:-:S03]  /*2230*/  FADD.FTZ R4, -R216, R206 ;  /* 0x000000ced8047221 */ /* 0x000fc60000010100 */
[----:B------:R-:W-:Y:S01]  /*2240*/  FADD.FTZ R194, R193, R230 ;  /* 0x000000e6c1c27221 */ /* 0x000fe20000010000 */
[----:B------:R-:W-:Y:S01]  /*2250*/  FMUL.FTZ R4, R4, UR24 ;  /* 0x0000001804047c20 */ /* 0x000fe20008410000 */
[----:B------:R-:W-:Y:S01]  /*2260*/  FMUL.FTZ R225, R225, R199 ;  /* 0x000000c7e1e17220 */ /* 0x000fe20000410000 */
[----:B------:R-:W-:Y:S01]  /*2270*/  FFMA.FTZ R193, R5, R229, R196 ;  /* 0x000000e505c17223 */ /* 0x000fe200000100c4 */
[----:B------:R-:W-:-:S03]  /*2280*/  FADD.FTZ R194, R194, R229 ;  /* 0x000000e5c2c27221 */ /* 0x000fc60000010000 */
[----:B------:R-:W-:Y:S01]  /*2290*/  FFMA.FTZ R193, R4, R225, R193 ;  /* 0x000000e104c17223 */ /* 0x000fe200000100c1 */
[----:B------:R-:W-:Y:S01]  /*22a0*/  FADD.FTZ R194, R194, R225 ;  /* 0x000000e1c2c27221 */ /* 0x000fe20000010000 */
[----:B------:R-:W-:Y:S01]  /*22b0*/  FADD.FTZ R126, R126, R199 ;  /* 0x000000c77e7e7221 */ /* 0x000fe20000010000 */
[----:B------:R-:W-:Y:S01]  /*22c0*/  FFMA.FTZ R98, R4, R199, R98 ;  /* 0x000000c704627223 */ /* 0x000fe20000010062 */
[----:B------:R-:W-:Y:S01]  /*22d0*/  FADD.FTZ R127, R127, R192 ;  /* 0x000000c07f7f7221 */ /* 0x000fe20000010000 */
[----:B------:R-:W-:Y:S01]  /*22e0*/  FFMA.FTZ R99, R226, R192, R99 ;  /* 0x000000c0e2637223 */ /* 0x000fe20000010063 */
[----:B------:R-:W-:Y:S01]  /*22f0*/  FADD.FTZ R228, R194, R205 ;  /* 0x000000cdc2e47221 */ /* 0x000fe20000010000 */
[----:B0-----:R-:W-:-:S07]  /*2300*/  FFMA.FTZ R227, R226, R205, R193 ;  /* 0x000000cde2e37223 */ /* 0x001fce00000100c1 */
.L_x_10322:
[----:B------:R-:W-:Y:S05]  /*2310*/  BSYNC.RECONVERGENT B0 ;  /* 0x0000000000007941 */ /* 0x000fea0003800200 */
.L_x_10321:
        /* <DEDUP_REMOVED lines=32> */
.L_x_10324:
[----:B------:R-:W-:Y:S05]  /*2520*/  BSYNC.RECONVERGENT B0 ;  /* 0x0000000000007941 */ /* 0x000fea0003800200 */
.L_x_10323:
        /* <DEDUP_REMOVED lines=44> */
[----:B------:R0:W5:Y:S01]  /*27f0*/  LDL R207, [R1] ;  /* 0x0000000001cf7983 */ /* 0x0001620000100800 */
[----:B------:R-:W-:Y:S01]  /*2800*/  UMOV UR4, UR8 ;  /* 0x0000000800047c82 */ /* 0x000fe20008000000 */
[----:B------:R-:W-:Y:S01]  /*2810*/  UMOV UR5, UR9 ;  /* 0x0000000900057c82 */ /* 0x000fe20008000000 */
[----:B------:R-:W-:-:S04]  /*2820*/  UISETP.NE.U32.AND UP1, UPT, UR4, URZ, UPT ;  /* 0x000000ff0400728c */ /* 0x000fc8000bf25070 */
[----:B------:R-:W-:-:S09]  /*2830*/  UISETP.NE.AND.EX UP1, UPT, UR5, URZ, UPT, UP1 ;  /* 0x000000ff0500728c */ /* 0x000fd2000bf25310 */
[----:B0-----:R-:W-:Y:S05]  /*2840*/  BRA.U UP1, `(.L_x_10328) ;  /* 0x0000000901987547 */ /* 0x001fea000b800000 */
[C---:B------:R-:W-:Y:S02]  /*2850*/  LOP3.LUT P0, RZ, R16.reuse, 0xff00, RZ, 0xc0, !PT ;  /* 0x0000ff0010ff7812 */ /* 0x040fe4000780c0ff */
[----:B------:R-:W-:-:S11]  /*2860*/  LOP3.LUT P5, RZ, R16, 0xff0000, RZ, 0xc0, !PT ;  /* 0x00ff000010ff7812 */ /* 0x000fd600078ac0ff */
[----:B------:R-:W0:Y:S01]  /*2870*/  @P0 LDC R197, c[0x0][0x408] ;  /* 0x00010200ffc50b82 */ /* 0x000e220000000800 */
[C-C-:B------:R-:W-:Y:S01]  /*2880*/  @P0 FFMA.FTZ R198, R218.reuse, UR17, R196.reuse ;  /* 0x00000011dac60c23 */ /* 0x140fe200080100c4 */
[----:B------:R-:W-:-:S03]  /*2890*/  @P0 FFMA.FTZ R199, R218, UR17, R196 ;  /* 0x00000011dac70c23 */ /* 0x000fc600080100c4 */
[C---:B-----5:R-:W-:Y:S01]  /*28a0*/  @P0 FADD.FTZ R198, R207.reuse, -R198 ;  /* 0x800000c6cfc60221 */ /* 0x060fe20000010000 */
[----:B------:R-:W-:-:S03]  /*28b0*/  @P0 FADD.FTZ R199, R207, -R199 ;  /* 0x800000c7cfc70221 */ /* 0x000fc60000010000 */
[----:B------:R-:W-:Y:S01]  /*28c0*/  @P0 FMUL.FTZ R198, R198, UR24 ;  /* 0x00000018c6c60c20 */ /* 0x000fe20008410000 */
[----:B------:R-:W-:-:S03]  /*28d0*/  @P0 FMUL.FTZ R199, R199, UR24 ;  /* 0x00000018c7c70c20 */ /* 0x000fc60008410000 */
[----:B------:R-:W-:-:S04]  /*28e0*/  @P0 FMUL.FTZ R198, R198, UR16 ;  /* 0x00000010c6c60c20 */ /* 0x000fc80008410000 */
[----:B0-----:R-:W-:Y:S01]  /*28f0*/  @P0 FMUL.FTZ R204, R198, R197 ;  /* 0x000000c5c6cc0220 */ /* 0x001fe20000410000 */
[----:B------:R-:W-:Y:S02]  /*2900*/  @P0 HADD2.F32 R197, -RZ, R192.H1_H1 ;  /* 0x300000c0ffc50230 */ /* 0x000fe40000004100 */
[----:B------:R-:W-:-:S03]  /*2910*/  HFMA2 R198, -RZ, RZ, 0, 0 ;  /* 0x00000000ffc67431 */ /* 0x000fc600000001ff */
[----:B------:R-:W-:Y:S01]  /*2920*/  @P0 FMUL.FTZ R198, R197, R204 ;  /* 0x000000ccc5c60220 */ /* 0x000fe20000410000 */
[----:B------:R-:W-:Y:S01]  /*2930*/  @P0 FMUL.FTZ R204, R199, UR16 ;  /* 0x00000010c7cc0c20 */ /* 0x000fe20008410000 */
[----:B------:R-:W0:Y:S01]  /*2940*/  @P0 LDC R197, c[0x0][0x408] ;  /* 0x00010200ffc50b82 */ /* 0x000e220000000800 */
[----:B------:R-:W-:Y:S01]  /*2950*/  @P5 FFMA.FTZ R199, R213, UR17, R196 ;  /* 0x00000011d5c75c23 */ /* 0x000fe200080100c4 */
[----:B------:R-:W-:Y:S01]  /*2960*/  FADD.FTZ R198, R129, R198 ;  /* 0x000000c681c67221 */ /* 0x000fe20000010000 */
[----:B------:R-:W-:Y:S02]  /*2970*/  @P0 HADD2.F32 R129, -RZ, R44.H1_H1 ;  /* 0x3000002cff810230 */ /* 0x000fe40000004100 */
[----:B------:R-:W-:-:S04]  /*2980*/  @P5 FADD.FTZ R199, R250, -R199 ;  /* 0x800000c7fac75221 */ /* 0x000fc80000010000 */
[----:B------:R-:W-:Y:S01]  /*2990*/  @P5 FMUL.FTZ R199, R199, UR24 ;  /* 0x00000018c7c75c20 */ /* 0x000fe20008410000 */
[----:B0-----:R-:W-:Y:S01]  /*29a0*/  @P0 FMUL.FTZ R206, R204, R197 ;  /* 0x000000c5ccce0220 */ /* 0x001fe20000410000 */
[----:B------:R-:W-:Y:S01]  /*29b0*/  MOV R204, RZ ;  /* 0x000000ff00cc7202 */ /* 0x000fe20000000f00 */
[----:B------:R-:W-:Y:S02]  /*29c0*/  @P5 FFMA.FTZ R197, R213, UR17, R196 ;  /* 0x00000011d5c55c23 */ /* 0x000fe400080100c4 */
[----:B------:R-:W-:Y:S01]  /*29d0*/  @P0 FMUL.FTZ R204, R206, R129 ;  /* 0x00000081cecc0220 */ /* 0x000fe20000410000 */
[----:B------:R-:W-:Y:S01]  /*29e0*/  LOP3.LUT P0, RZ, R16, 0xff000000, RZ, 0xc0, !PT ;  /* 0xff00000010ff7812 */ /* 0x000fe2000780c0ff */
[----:B------:R-:W0:Y:S01]  /*29f0*/  @P5 LDC R129, c[0x0][0x408] ;  /* 0x00010200ff815b82 */ /* 0x000e220000000800 */
[----:B------:R-:W-:-:S04]  /*2a00*/  @P5 FADD.FTZ R197, R250, -R197 ;  /* 0x800000c5fac55221 */ /* 0x000fc80000010000 */
[----:B------:R-:W-:-:S04]  /*2a10*/  @P5 FMUL.FTZ R197, R197, UR24 ;  /* 0x00000018c5c55c20 */ /* 0x000fc80008410000 */
[----:B------:R-:W-:Y:S01]  /*2a20*/  @P5 FMUL.FTZ R206, R197, UR16 ;  /* 0x00000010c5ce5c20 */ /* 0x000fe20008410000 */
[----:B------:R-:W-:Y:S02]  /*2a30*/  HFMA2 R197, -RZ, RZ, 0, 0 ;  /* 0x00000000ffc57431 */ /* 0x000fe400000001ff */
[----:B------:R-:W-:-:S04]  /*2a40*/  @P0 FFMA.FTZ R205, R210, UR17, R196 ;  /* 0x00000011d2cd0c23 */ /* 0x000fc800080100c4 */
[----:B------:R-:W-:-:S04]  /*2a50*/  @P0 FADD.FTZ R205, R246, -R205 ;  /* 0x800000cdf6cd0221 */ /* 0x000fc80000010000 */
[----:B------:R-:W-:Y:S01]  /*2a60*/  @P0 FMUL.FTZ R205, R205, UR24 ;  /* 0x00000018cdcd0c20 */ /* 0x000fe20008410000 */
[----:B0-----:R-:W-:Y:S01]  /*2a70*/  @P5 FMUL.FTZ R206, R206, R129 ;  /* 0x00000081cece5220 */ /* 0x001fe20000410000 */
[----:B------:R-:W-:-:S05]  /*2a80*/  @P5 HADD2.F32 R129, -RZ, R193.H0_H0 ;  /* 0x200000c1ff815230 */ /* 0x000fca0000004100 */
[----:B------:R-:W-:Y:S01]  /*2a90*/  @P5 FMUL.FTZ R197, R129, R206 ;  /* 0x000000ce81c55220 */ /* 0x000fe20000410000 */
[----:B------:R-:W-:Y:S01]  /*2aa0*/  @P0 HADD2.F32 R206, -RZ, R193.H1_H1 ;  /* 0x300000c1ffce0230 */ /* 0x000fe20000004100 */
[----:B------:R-:W0:Y:S02]  /*2ab0*/  @P5 LDC R129, c[0x0][0x408] ;  /* 0x00010200ff815b82 */ /* 0x000e240000000800 */
[----:B------:R-:W-:Y:S01]  /*2ac0*/  FADD.FTZ R197, R130, R197 ;  /* 0x000000c582c57221 */ /* 0x000fe20000010000 */
[----:B------:R-:W-:Y:S01]  /*2ad0*/  @P5 FMUL.FTZ R130, R199, UR16 ;  /* 0x00000010c7825c20 */ /* 0x000fe20008410000 */
[----:B------:R-:W-:-:S03]  /*2ae0*/  MOV R199, RZ ;  /* 0x000000ff00c77202 */ /* 0x000fc60000000f00 */
[----:B0-----:R-:W-:Y:S01]  /*2af0*/  @P5 FMUL.FTZ R130, R130, R129 ;  /* 0x0000008182825220 */ /* 0x001fe20000410000 */
[----:B------:R-:W-:-:S05]  /*2b00*/  @P5 HADD2.F32 R129, -RZ, R45.H0_H0 ;  /* 0x2000002dff815230 */ /* 0x000fca0000004100 */
[----:B------:R-:W-:Y:S01]  /*2b10*/  @P5 FMUL.FTZ R199, R130, R129 ;  /* 0x0000008182c75220 */ /* 0x000fe20000410000 */
[----:B------:R-:W-:Y:S01]  /*2b20*/  @P0 FMUL.FTZ R130, R205, UR16 ;  /* 0x00000010cd820c20 */ /* 0x000fe20008410000 */
[----:B------:R-:W0:Y:S03]  /*2b30*/  @P0 LDC R129, c[0x0][0x408] ;  /* 0x00010200ff810b82 */ /* 0x000e260000000800 */
[----:B0-----:R-:W-:Y:S01]  /*2b40*/  @P0 FMUL.FTZ R129, R130, R129 ;  /* 0x0000008182810220 */ /* 0x001fe20000410000 */
[----:B------:R-:W-:-:S03]  /*2b50*/  HFMA2 R130, -RZ, RZ, 0, 0 ;  /* 0x00000000ff827431 */ /* 0x000fc600000001ff */
[----:B------:R-:W-:Y:S02]  /*2b60*/  @P0 FMUL.FTZ R130, R206, R129 ;  /* 0x00000081ce820220 */ /* 0x000fe40000410000 */
[----:B------:R-:W0:Y:S02]  /*2b70*/  @P0 LDC R129, c[0x0][0x408] ;  /* 0x00010200ff810b82 */ /* 0x000e240000000800 */
[----:B------:R-:W-:Y:S01]  /*2b80*/  FADD.FTZ R193, R131, R130 ;  /* 0x0000008283c17221 */ /* 0x000fe20000010000 */
[----:B------:R-:W-:-:S04]  /*2b90*/  @P0 FFMA.FTZ R131, R210, UR17, R196 ;  /* 0x00000011d2830c23 */ /* 0x000fc800080100c4 */
[----:B------:R-:W-:-:S04]  /*2ba0*/  @P0 FADD.FTZ R131, R246, -R131 ;  /* 0x80000083f6830221 */ /* 0x000fc80000010000 */
[----:B------:R-:W-:-:S04]  /*2bb0*/  @P0 FMUL.FTZ R131, R131, UR24 ;  /* 0x0000001883830c20 */ /* 0x000fc80008410000 */
[----:B------:R-:W-:-:S04]  /*2bc0*/  @P0 FMUL.FTZ R130, R131, UR16 ;  /* 0x0000001083820c20 */ /* 0x000fc80008410000 */
[----:B0-----:R-:W-:Y:S01]  /*2bd0*/  @P0 FMUL.FTZ R131, R130, R129 ;  /* 0x0000008182830220 */ /* 0x001fe20000410000 */
[----:B------:R-:W-:Y:S01]  /*2be0*/  @P0 HADD2.F32 R130, -RZ, R45.H1_H1 ;  /* 0x3000002dff820230 */ /* 0x000fe20000004100 */
[----:B------:R-:W-:-:S04]  /*2bf0*/  MOV R129, RZ ;  /* 0x000000ff00817202 */ /* 0x000fc80000000f00 */
[----:B------:R-:W-:Y:S01]  /*2c00*/  @P0 FMUL.FTZ R129, R131, R130 ;  /* 0x0000008283810220 */ /* 0x000fe20000410000 */
[----:B------:R-:W-:-:S04]  /*2c10*/  LOP3.LUT P0, RZ, R17, 0xff, RZ, 0xc0, !PT ;  /* 0x000000ff11ff7812 */ /* 0x000fc8000780c0ff */
[----:B------:R-:W-:-:S09]  /*2c20*/  F2FP.F16.F32.PACK_AB R129, R129, R199 ;  /* 0x000000c78181723e */ /* 0x000fd200000000ff */
[----:B------:R-:W0:Y:S01]  /*2c30*/  @P0 LDC R130, c[0x0][0x408] ;  /* 0x00010200ff820b82 */ /* 0x000e220000000800 */
[----:B------:R-:W-:Y:S01]  /*2c40*/  @P0 FFMA.FTZ R206, R8, UR17, R196 ;  /* 0x0000001108ce0c23 */ /* 0x000fe200080100c4 */
[----:B------:R-:W-:-:S03]  /*2c50*/  @P0 HADD2.F32 R205, -RZ, R194.H0_H0 ;  /* 0x200000c2ffcd0230 */ /* 0x000fc60000004100 */
[----:B------:R-:W-:-:S04]  /*2c60*/  @P0 FADD.FTZ R206, R243, -R206 ;  /* 0x800000cef3ce0221 */ /* 0x000fc80000010000 */
[----:B------:R-:W-:-:S04]  /*2c70*/  @P0 FMUL.FTZ R206, R206, UR24 ;  /* 0x00000018cece0c20 */ /* 0x000fc80008410000 */
[----:B------:R-:W-:-:S04]  /*2c80*/  @P0 FMUL.FTZ R131, R206, UR16 ;  /* 0x00000010ce830c20 */ /* 0x000fc80008410000 */
[----:B0-----:R-:W-:Y:S01]  /*2c90*/  @P0 FMUL.FTZ R130, R131, R130 ;  /* 0x0000008283820220 */ /* 0x001fe20000410000 */
[----:B------:R-:W-:-:S03]  /*2ca0*/  HFMA2 R131, -RZ, RZ, 0, 0 ;  /* 0x00000000ff837431 */ /* 0x000fc600000001ff */
[----:B------:R-:W-:Y:S01]  /*2cb0*/  @P0 FMUL.FTZ R131, R205, R130 ;  /* 0x00000082cd830220 */ /* 0x000fe20000410000 */
[----:B------:R-:W-:Y:S01]  /*2cc0*/  @P0 FFMA.FTZ R130, R8, UR17, R196 ;  /* 0x0000001108820c23 */ /* 0x000fe200080100c4 */
[----:B------:R-:W-:Y:S02]  /*2cd0*/  @P0 HADD2.F32 R205, -RZ, R46.H0_H0 ;  /* 0x2000002effcd0230 */ /* 0x000fe40000004100 */
[----:B------:R-:W-:Y:S01]  /*2ce0*/  FADD.FTZ R132, R132, R131 ;  /* 0x0000008384847221 */ /* 0x000fe20000010000 */
[----:B------:R-:W-:Y:S01]  /*2cf0*/  @P0 FADD.FTZ R130, R243, -R130 ;  /* 0x80000082f3820221 */ /* 0x000fe20000010000 */
[----:B------:R-:W0:Y:S03]  /*2d00*/  @P0 LDC R131, c[0x0][0x408] ;  /* 0x00010200ff830b82 */ /* 0x000e260000000800 */
[----:B------:R-:W-:-:S04]  /*2d10*/  @P0 FMUL.FTZ R130, R130, UR24 ;  /* 0x0000001882820c20 */ /* 0x000fc80008410000 */
[----:B------:R-:W-:-:S04]  /*2d20*/  @P0 FMUL.FTZ R130, R130, UR16 ;  /* 0x0000001082820c20 */ /* 0x000fc80008410000 */
[----:B0-----:R-:W-:Y:S01]  /*2d30*/  @P0 FMUL.FTZ R131, R130, R131 ;  /* 0x0000008382830220 */ /* 0x001fe20000410000 */
[----:B------:R-:W-:-:S03]  /*2d40*/  MOV R130, RZ ;  /* 0x000000ff00827202 */ /* 0x000fc60000000f00 */
[----:B------:R-:W-:Y:S01]  /*2d50*/  @P0 FMUL.FTZ R130, R131, R205 ;  /* 0x000000cd83820220 */ /* 0x000fe20000410000 */
[----:B------:R-:W-:-:S13]  /*2d60*/  LOP3.LUT P0, RZ, R17, 0xff00, RZ, 0xc0, !PT ;  /* 0x0000ff0011ff7812 */ /* 0x000fda000780c0ff */
[----:B------:R-:W0:Y:S01]  /*2d70*/  @P0 LDC R205, c[0x0][0x408] ;  /* 0x00010200ffcd0b82 */ /* 0x000e220000000800 */
[C-C-:B------:R-:W-:Y:S01]  /*2d80*/  @P0 FFMA.FTZ R131, R11.reuse, UR17, R196.reuse ;  /* 0x000000110b830c23 */ /* 0x140fe200080100c4 */
[----:B------:R-:W-:Y:S02]  /*2d90*/  @P0 HADD2.F32 R194, -RZ, R194.H1_H1 ;  /* 0x300000c2ffc20230 */ /* 0x000fe40000004100 */
[----:B------:R-:W-:Y:S01]  /*2da0*/  @P0 FFMA.FTZ R206, R11, UR17, R196 ;  /* 0x000000110bce0c23 */ /* 0x000fe200080100c4 */
[----:B------:R-:W-:-:S03]  /*2db0*/  @P0 FADD.FTZ R131, R235, -R131 ;  /* 0x80000083eb830221 */ /* 0x000fc60000010000 */
[----:B------:R-:W-:Y:S01]  /*2dc0*/  @P0 FADD.FTZ R206, R235, -R206 ;  /* 0x800000ceebce0221 */ /* 0x000fe20000010000 */
[----:B------:R-:W-:-:S03]  /*2dd0*/  @P0 FMUL.FTZ R131, R131, UR24 ;  /* 0x0000001883830c20 */ /* 0x000fc60008410000 */
[----:B------:R-:W-:Y:S01]  /*2de0*/  @P0 FMUL.FTZ R206, R206, UR24 ;  /* 0x00000018cece0c20 */ /* 0x000fe20008410000 */
[----:B------:R-:W-:-:S04]  /*2df0*/  @P0 FMUL.FTZ R131, R131, UR16 ;  /* 0x0000001083830c20 */ /* 0x000fc80008410000 */
[----:B0-----:R-:W-:Y:S01]  /*2e00*/  @P0 FMUL.FTZ R131, R131, R205 ;  /* 0x000000cd83830220 */ /* 0x001fe20000410000 */
[----:B------:R-:W-:-:S03]  /*2e10*/  HFMA2 R205, -RZ, RZ, 0, 0 ;  /* 0x00000000ffcd7431 */ /* 0x000fc600000001ff */
[----:B------:R-:W-:Y:S01]  /*2e20*/  @P0 FMUL.FTZ R205, R194, R131 ;  /* 0x00000083c2cd0220 */ /* 0x000fe20000410000 */
[----:B------:R-:W-:Y:S01]  /*2e30*/  @P0 FMUL.FTZ R131, R206, UR16 ;  /* 0x00000010ce830c20 */ /* 0x000fe20008410000 */
[----:B------:R-:W0:Y:S02]  /*2e40*/  @P0 LDC R194, c[0x0][0x408] ;  /* 0x00010200ffc20b82 */ /* 0x000e240000000800 */
[----:B------:R-:W-:Y:S01]  /*2e50*/  FADD.FTZ R133, R133, R205 ;  /* 0x000000cd85857221 */ /* 0x000fe20000010000 */
[----:B------:R-:W-:Y:S02]  /*2e60*/  @P0 HADD2.F32 R205, -RZ, R46.H1_H1 ;  /* 0x3000002effcd0230 */ /* 0x000fe40000004100 */
[----:B0-----:R-:W-:Y:S01]  /*2e70*/  @P0 FMUL.FTZ R194, R131, R194 ;  /* 0x000000c283c20220 */ /* 0x001fe20000410000 */
[----:B------:R-:W-:-:S03]  /*2e80*/  MOV R131, RZ ;  /* 0x000000ff00837202 */ /* 0x000fc60000000f00 */
        /* <DEDUP_REMOVED lines=26> */
[----:B------:R-:W-:-:S03]  /*3030*/  @P0 HADD2.F32 R195, -RZ, R195.H1_H1 ;  /* 0x300000c3ffc30230 */ /* 0x000fc60000004100 */
[----:B------:R-:W-:-:S04]  /*3040*/  @P0 FADD.FTZ R206, R224, -R206 ;  /* 0x800000cee0ce0221 */ /* 0x000fc80000010000 */
        /* <DEDUP_REMOVED lines=9> */
[----:B------:R-:W-:-:S03]  /*30e0*/  @P0 HADD2.F32 R206, -RZ, R47.H1_H1 ;  /* 0x3000002fffce0230 */ /* 0x000fc60000004100 */
[----:B------:R-:W-:-:S04]  /*30f0*/  @P0 FMUL.FTZ R195, R195, UR24 ;  /* 0x00000018c3c30c20 */ /* 0x000fc80008410000 */
[----:B------:R-:W-:-:S04]  /*3100*/  @P0 FMUL.FTZ R195, R195, UR16 ;  /* 0x00000010c3c30c20 */ /* 0x000fc80008410000 */
        /* <DEDUP_REMOVED lines=8> */
[----:B------:R-:W-:-:S03]  /*3190*/  @P0 FADD.FTZ R205, R247, -R205 ;  /* 0x800000cdf7cd0221 */ /* 0x000fc60000010000 */
[----:B------:R-:W1:Y:S01]  /*31a0*/  @P0 LDC R199, c[0x0][0x408] ;  /* 0x00010200ffc70b82 */ /* 0x000e620000000800 */
[----:B------:R-:W-:-:S04]  /*31b0*/  @P0 FMUL.FTZ R205, R205, UR24 ;  /* 0x00000018cdcd0c20 */ /* 0x000fc80008410000 */
[----:B------:R-:W-:-:S04]  /*31c0*/  @P0 FMUL.FTZ R205, R205, UR16 ;  /* 0x00000010cdcd0c20 */ /* 0x000fc80008410000 */
[----:B0-----:R-:W-:Y:S01]  /*31d0*/  @P0 FMUL.FTZ R205, R205, R206 ;  /* 0x000000cecdcd0220 */ /* 0x001fe20000410000 */
[----:B------:R-:W-:-:S03]  /*31e0*/  HFMA2 R206, -RZ, RZ, 0, 0 ;  /* 0x00000000ffce7431 */ /* 0x000fc600000001ff */
[----:B------:R-:W-:Y:S01]  /*31f0*/  @P0 FMUL.FTZ R206, R192, R205 ;  /* 0x000000cdc0ce0220 */ /* 0x000fe20000410000 */
[----:B------:R-:W-:-:S03]  /*3200*/  @P0 HADD2.F32 R205, -RZ, R44.H0_H0 ;  /* 0x2000002cffcd0230 */ /* 0x000fc60000004100 */
[----:B------:R-:W-:Y:S01]  /*3210*/  FADD.FTZ R192, R128, R206 ;  /* 0x000000ce80c07221 */ /* 0x000fe20000010000 */
[----:B------:R-:W-:-:S04]  /*3220*/  @P0 FFMA.FTZ R128, R214, UR17, R196 ;  /* 0x00000011d6800c23 */ /* 0x000fc800080100c4 */
[----:B------:R-:W-:-:S04]  /*3230*/  @P0 FADD.FTZ R128, R247, -R128 ;  /* 0x80000080f7800221 */ /* 0x000fc80000010000 */
[----:B------:R-:W-:-:S04]  /*3240*/  @P0 FMUL.FTZ R128, R128, UR24 ;  /* 0x0000001880800c20 */ /* 0x000fc80008410000 */
[----:B------:R-:W-:-:S04]  /*3250*/  @P0 FMUL.FTZ R128, R128, UR16 ;  /* 0x0000001080800c20 */ /* 0x000fc80008410000 */
[----:B-1----:R-:W-:Y:S01]  /*3260*/  @P0 FMUL.FTZ R199, R128, R199 ;  /* 0x000000c780c70220 */ /* 0x002fe20000410000 */
[----:B------:R-:W-:-:S03]  /*3270*/  MOV R128, RZ ;  /* 0x000000ff00807202 */ /* 0x000fc60000000f00 */
[----:B------:R-:W-:-:S05]  /*3280*/  @P0 FMUL.FTZ R128, R199, R205 ;  /* 0x000000cdc7800220 */ /* 0x000fca0000410000 */
[----:B------:R-:W-:Y:S01]  /*3290*/  F2FP.F16.F32.PACK_AB R128, R204, R128 ;  /* 0x00000080cc80723e */ /* 0x000fe200000000ff */
[----:B------:R-:W-:Y:S06]  /*32a0*/  BRA `(.L_x_10329) ;  /* 0x0000001c000c7947 */ /* 0x000fec0003800000 */
.L_x_10328:
[----:B------:R-:W-:Y:S01]  /*32b0*/  LOP3.LUT P0, RZ, R16, 0xff00, RZ, 0xc0, !PT ;  /* 0x0000ff0010ff7812 */ /* 0x000fe2000780c0ff */
[----:B------:R-:W-:Y:S01]  /*32c0*/  FFMA.FTZ R160, R218, UR17, R196 ;  /* 0x00000011daa07c23 */ /* 0x000fe200080100c4 */
[----:B------:R-:W-:Y:S02]  /*32d0*/  LOP3.LUT P5, RZ, R16, 0xff0000, RZ, 0xc0, !PT ;  /* 0x00ff000010ff7812 */ /* 0x000fe400078ac0ff */
[----:B------:R-:W-:Y:S01]  /*32e0*/  CS2R R198, SRZ ;  /* 0x0000000000c67805 */ /* 0x000fe2000001ff00 */
[----:B------:R-:W-:Y:S02]  /*32f0*/  HFMA2 R204, -RZ, RZ, 0, 0 ;  /* 0x00000000ffcc7431 */ /* 0x000fe400000001ff */
[----:B-----5:R-:W-:Y:S01]  /*3300*/  FADD.FTZ R160, R207, -R160 ;  /* 0x800000a0cfa07221 */ /* 0x020fe20000010000 */
[----:B------:R-:W-:Y:S01]  /*3310*/  MOV R197, RZ ;  /* 0x000000ff00c57202 */ /* 0x000fe20000000f00 */
[----:B------:R-:W-:Y:S02]  /*3320*/  HFMA2 R174, -RZ, RZ, 0, 0 ;  /* 0x00000000ffae7431 */ /* 0x000fe400000001ff */
[----:B------:R-:W-:-:S02]  /*3330*/  FMUL.FTZ R161, R160, UR24 ;  /* 0x00000018a0a17c20 */ /* 0x000fc40008410000 */
[----:B------:R-:W0:Y:S02]  /*3340*/  @P0 LDC R163, c[0x0][0x408] ;  /* 0x00010200ffa30b82 */ /* 0x000e240000000800 */
[----:B------:R-:W-:-:S06]  /*3350*/  @P0 FMUL.FTZ R160, R161, UR16 ;  /* 0x00000010a1a00c20 */ /* 0x000fcc0008410000 */
[----:B------:R-:W1:Y:S08]  /*3360*/  @P0 LDC R173, c[0x0][0x408] ;  /* 0x00010200ffad0b82 */ /* 0x000e700000000800 */
[----:B------:R-:W2:Y:S01]  /*3370*/  @P5 LDC R175, c[0x0][0x408] ;  /* 0x00010200ffaf5b82 */ /* 0x000ea20000000800 */
[----:B0-----:R-:W-:Y:S01]  /*3380*/  @P0 FMUL.FTZ R163, R160, R163 ;  /* 0x000000a3a0a30220 */ /* 0x001fe20000410000 */
[----:B------:R-:W-:-:S05]  /*3390*/  @P0 HADD2.F32 R160, -RZ, R192.H1_H1 ;  /* 0x300000c0ffa00230 */ /* 0x000fca0000004100 */
[----:B------:R-:W-:Y:S01]  /*33a0*/  @P0 FMUL.FTZ R198, R160, R163 ;  /* 0x000000a3a0c60220 */ /* 0x000fe20000410000 */
[----:B------:R-:W-:Y:S01]  /*33b0*/  @P0 FMUL.FTZ R160, R161, UR16 ;  /* 0x00000010a1a00c20 */ /* 0x000fe20008410000 */
[----:B------:R-:W-:Y:S02]  /*33c0*/  FFMA.FTZ R163, R213, UR17, R196 ;  /* 0x00000011d5a37c23 */ /* 0x000fe400080100c4 */
[----:B------:R-:W-:Y:S01]  /*33d0*/  FADD.FTZ R198, R129, R198 ;  /* 0x000000c681c67221 */ /* 0x000fe20000010000 */
[----:B-1----:R-:W-:Y:S01]  /*33e0*/  @P0 FMUL.FTZ R173, R160, R173 ;  /* 0x000000ada0ad0220 */ /* 0x002fe20000410000 */
[----:B------:R-:W-:Y:S02]  /*33f0*/  @P0 HADD2.F32 R160, -RZ, R44.H1_H1 ;  /* 0x3000002cffa00230 */ /* 0x000fe40000004100 */
[----:B------:R-:W-:Y:S01]  /*3400*/  FADD.FTZ R163, R250, -R163 ;  /* 0x800000a3faa37221 */ /* 0x000fe20000010000 */
[----:B------:R-:W-:Y:S02]  /*3410*/  HFMA2 R129, -RZ, RZ, 0, 0 ;  /* 0x00000000ff817431 */ /* 0x000fe400000001ff */
[----:B------:R-:W-:Y:S01]  /*3420*/  @P0 FMUL.FTZ R204, R173, R160 ;  /* 0x000000a0adcc0220 */ /* 0x000fe20000410000 */
[----:B------:R-:W-:Y:S01]  /*3430*/  FMUL.FTZ R162, R163, UR24 ;  /* 0x00000018a3a27c20 */ /* 0x000fe20008410000 */
[----:B------:R-:W0:Y:S01]  /*3440*/  @P5 LDC R173, c[0x0][0x408] ;  /* 0x00010200ffad5b82 */ /* 0x000e220000000800 */
[----:B------:R-:W-:Y:S01]  /*3450*/  LOP3.LUT P0, RZ, R16, 0xff000000, RZ, 0xc0, !PT ;  /* 0xff00000010ff7812 */ /* 0x000fe2000780c0ff */
[----:B------:R-:W-:-:S02]  /*3460*/  @P5 HADD2.F32 R163, -RZ, R45.H0_H0 ;  /* 0x2000002dffa35230 */ /* 0x000fc40000004100 */
[----:B------:R-:W-:-:S04]  /*3470*/  @P5 FMUL.FTZ R160, R162, UR16 ;  /* 0x00000010a2a05c20 */ /* 0x000fc80008410000 */
[----:B--2---:R-:W-:Y:S01]  /*3480*/  @P5 FMUL.FTZ R175, R160, R175 ;  /* 0x000000afa0af5220 */ /* 0x004fe20000410000 */
[----:B------:R-:W-:-:S05]  /*3490*/  @P5 HADD2.F32 R160, -RZ, R193.H0_H0 ;  /* 0x200000c1ffa05230 */ /* 0x000fca0000004100 */
[----:B------:R-:W-:Y:S01]  /*34a0*/  @P5 FMUL.FTZ R197, R160, R175 ;  /* 0x000000afa0c55220 */ /* 0x000fe20000410000 */
[----:B------:R-:W-:Y:S01]  /*34b0*/  @P5 FMUL.FTZ R160, R162, UR16 ;  /* 0x00000010a2a05c20 */ /* 0x000fe20008410000 */
[----:B------:R-:W-:Y:S02]  /*34c0*/  @P0 HADD2.F32 R193, -RZ, R193.H1_H1 ;  /* 0x300000c1ffc10230 */ /* 0x000fe40000004100 */
[----:B------:R-:W-:Y:S01]  /*34d0*/  FFMA.FTZ R175, R14, UR17, R196 ;  /* 0x000000110eaf7c23 */ /* 0x000fe200080100c4 */
[----:B------:R-:W-:-:S03]  /*34e0*/  FADD.FTZ R197, R130, R197 ;  /* 0x000000c582c57221 */ /* 0x000fc60000010000 */
[----:B------:R-:W-:Y:S01]  /*34f0*/  FADD.FTZ R175, R234, -R175 ;  /* 0x800000afeaaf7221 */ /* 0x000fe20000010000 */
[----:B0-----:R-:W-:Y:S02]  /*3500*/  @P5 FMUL.FTZ R172, R160, R173 ;  /* 0x000000ada0ac5220 */ /* 0x001fe40000410000 */
        /* <DEDUP_REMOVED lines=8> */
[----:B0-----:R-:W-:-:S04]  /*3590*/  @P0 FMUL.FTZ R160, R173, R160 ;  /* 0x000000a0ada00220 */ /* 0x001fc80000410000 */
[----:B------:R-:W-:Y:S01]  /*35a0*/  @P0 FMUL.FTZ R174, R193, R160 ;  /* 0x000000a0c1ae0220 */ /* 0x000fe20000410000 */
[----:B------:R-:W-:Y:S01]  /*35b0*/  MOV R160, RZ ;  /* 0x000000ff00a07202 */ /* 0x000fe20000000f00 */
[----:B-1----:R-:W-:Y:S01]  /*35c0*/  @P0 FMUL.FTZ R173, R173, R172 ;  /* 0x000000acadad0220 */ /* 0x002fe20000410000 */
[----:B------:R-:W-:Y:S02]  /*35d0*/  @P0 HADD2.F32 R172, -RZ, R45.H1_H1 ;  /* 0x3000002dffac0230 */ /* 0x000fe40000004100 */
[----:B------:R-:W-:Y:S01]  /*35e0*/  FADD.FTZ R193, R131, R174 ;  /* 0x000000ae83c17221 */ /* 0x000fe20000010000 */
[----:B------:R-:W-:Y:S02]  /*35f0*/  @P5 HADD2.F32 R131, -RZ, R46.H0_H0 ;  /* 0x2000002eff835230 */ /* 0x000fe40000004100 */
[----:B------:R-:W-:Y:S01]  /*3600*/  @P0 FMUL.FTZ R160, R173, R172 ;  /* 0x000000acada00220 */ /* 0x000fe20000410000 */
[----:B------:R-:W-:Y:S01]  /*3610*/  FFMA.FTZ R172, R8, UR17, R196 ;  /* 0x0000001108ac7c23 */ /* 0x000fe200080100c4 */
[----:B------:R-:W0:Y:S01]  /*3620*/  @P5 LDC R173, c[0x0][0x408] ;  /* 0x00010200ffad5b82 */ /* 0x000e220000000800 */
[----:B------:R-:W-:-:S02]  /*3630*/  LOP3.LUT P0, RZ, R17, 0xff00, RZ, 0xc0, !PT ;  /* 0x0000ff0011ff7812 */ /* 0x000fc4000780c0ff */
[----:B------:R-:W-:-:S04]  /*3640*/  FADD.FTZ R172, R243, -R172 ;  /* 0x800000acf3ac7221 */ /* 0x000fc80000010000 */
[----:B------:R-:W-:-:S04]  /*3650*/  FMUL.FTZ R172, R172, UR24 ;  /* 0x00000018acac7c20 */ /* 0x000fc80008410000 */
[----:B------:R-:W-:-:S04]  /*3660*/  @P5 FMUL.FTZ R130, R172, UR16 ;  /* 0x00000010ac825c20 */ /* 0x000fc80008410000 */
[----:B0-----:R-:W-:Y:S01]  /*3670*/  @P5 FMUL.FTZ R173, R130, R173 ;  /* 0x000000ad82ad5220 */ /* 0x001fe20000410000 */
[--C-:B------:R-:W-:Y:S02]  /*3680*/  @P5 HADD2.F32 R130, -RZ, R194.reuse.H0_H0 ;  /* 0x200000c2ff825230 */ /* 0x100fe40000004100 */
[----:B------:R-:W-:-:S03]  /*3690*/  @P0 HADD2.F32 R194, -RZ, R194.H1_H1 ;  /* 0x300000c2ffc20230 */ /* 0x000fc60000004100 */
[----:B------:R-:W-:Y:S01]  /*36a0*/  @P5 FMUL.FTZ R129, R130, R173 ;  /* 0x000000ad82815220 */ /* 0x000fe20000410000 */
[----:B------:R-:W-:Y:S01]  /*36b0*/  @P5 FMUL.FTZ R130, R172, UR16 ;  /* 0x00000010ac825c20 */ /* 0x000fe20008410000 */
[----:B------:R-:W0:Y:S02]  /*36c0*/  @P5 LDC R173, c[0x0][0x408] ;  /* 0x00010200ffad5b82 */ /* 0x000e240000000800 */
[----:B------:R-:W-:Y:S01]  /*36d0*/  FADD.FTZ R132, R132, R129 ;  /* 0x0000008184847221 */ /* 0x000fe20000010000 */
        /* <DEDUP_REMOVED lines=10> */
[----:B0-----:R-:W-:Y:S01]  /*3780*/  @P0 FMUL.FTZ R131, R174, R131 ;  /* 0x00000083ae830220 */ /* 0x001fe20000410000 */
[----:B------:R-:W-:-:S03]  /*3790*/  HFMA2 R174, -RZ, RZ, 0, 0 ;  /* 0x00000000ffae7431 */ /* 0x000fc600000001ff */
[----:B------:R-:W-:Y:S01]  /*37a0*/  @P0 FMUL.FTZ R174, R194, R131 ;  /* 0x00000083c2ae0220 */ /* 0x000fe20000410000 */
[----:B------:R-:W-:Y:S01]  /*37b0*/  MOV R131, RZ ;  /* 0x000000ff00837202 */ /* 0x000fe20000000f00 */
[----:B------:R-:W0:Y:S02]  /*37c0*/  @P0 LDC R194, c[0x0][0x408] ;  /* 0x00010200ffc20b82 */ /* 0x000e240000000800 */
[----:B------:R-:W-:Y:S01]  /*37d0*/  FADD.FTZ R133, R133, R174 ;  /* 0x000000ae85857221 */ /* 0x000fe20000010000 */
[----:B------:R-:W-:Y:S01]  /*37e0*/  FMUL.FTZ R174, R175, UR24 ;  /* 0x00000018afae7c20 */ /* 0x000fe20008410000 */
[----:B------:R-:W-:Y:S02]  /*37f0*/  @P5 HADD2.F32 R175, -RZ, R195.H0_H0 ;  /* 0x200000c3ffaf5230 */ /* 0x000fe40000004100 */
[----:B0-----:R-:W-:Y:S01]  /*3800*/  @P0 FMUL.FTZ R194, R129, R194 ;  /* 0x000000c281c20220 */ /* 0x001fe20000410000 */
[----:B------:R-:W-:-:S05]  /*3810*/  @P0 HADD2.F32 R129, -RZ, R46.H1_H1 ;  /* 0x3000002eff810230 */ /* 0x000fca0000004100 */
[----:B------:R-:W-:Y:S01]  /*3820*/  @P0 FMUL.FTZ R131, R194, R129 ;  /* 0x00000081c2830220 */ /* 0x000fe20000410000 */
[----:B------:R-:W-:Y:S01]  /*3830*/  @P5 FMUL.FTZ R194, R174, UR16 ;  /* 0x00000010aec25c20 */ /* 0x000fe20008410000 */
[----:B------:R-:W0:Y:S01]  /*3840*/  @P5 LDC R129, c[0x0][0x408] ;  /* 0x00010200ff815b82 */ /* 0x000e220000000800 */
[----:B------:R-:W-:Y:S02]  /*3850*/  ISETP.GE.U32.AND P0, PT, R16, RZ, PT ;  /* 0x000000ff1000720c */ /* 0x000fe40003f06070 */
[----:B------:R-:W-:Y:S02]  /*3860*/  F2FP.F16.F32.PACK_AB R130, R131, R130 ;  /* 0x000000828382723e */ /* 0x000fe400000000ff */
[----:B------:R-:W-:-:S13]  /*3870*/  ISETP.GE.U32.AND.EX P0, PT, R17, 0x1000000, PT, P0 ;  /* 0x010000001100780c */ /* 0x000fda0003f06100 */
[----:B------:R-:W-:Y:S02]  /*3880*/  @P0 HADD2.F32 R195, -RZ, R195.H1_H1 ;  /* 0x300000c3ffc30230 */ /* 0x000fe40000004100 */
[----:B0-----:R-:W-:Y:S01]  /*3890*/  @P5 FMUL.FTZ R194, R194, R129 ;  /* 0x00000081c2c25220 */ /* 0x001fe20000410000 */
[----:B------:R-:W-:-:S03]  /*38a0*/  HFMA2 R129, -RZ, RZ, 0, 0 ;  /* 0x00000000ff817431 */ /* 0x000fc600000001ff */
[----:B------:R-:W-:Y:S01]  /*38b0*/  @P5 FMUL.FTZ R129, R175, R194 ;  /* 0x000000c2af815220 */ /* 0x000fe20000410000 */
[----:B------:R-:W-:Y:S01]  /*38c0*/  FFMA.FTZ R175, R201, UR17, R196 ;  /* 0x00000011c9af7c23 */ /* 0x000fe200080100c4 */
[----:B------:R-:W0:Y:S02]  /*38d0*/  @P5 LDC R194, c[0x0][0x408] ;  /* 0x00010200ffc25b82 */ /* 0x000e240000000800 */
[----:B------:R-:W-:Y:S01]  /*38e0*/  FADD.FTZ R134, R134, R129 ;  /* 0x0000008186867221 */ /* 0x000fe20000010000 */
[----:B------:R-:W-:Y:S01]  /*38f0*/  @P5 FMUL.FTZ R129, R174, UR16 ;  /* 0x00000010ae815c20 */ /* 0x000fe20008410000 */
[----:B------:R-:W-:-:S04]  /*3900*/  FADD.FTZ R175, R224, -R175 ;  /* 0x800000afe0af7221 */ /* 0x000fc80000010000 */
[----:B------:R-:W-:-:S04]  /*3910*/  FMUL.FTZ R175, R175, UR24 ;  /* 0x00000018afaf7c20 */ /* 0x000fc80008410000 */
[----:B------:R-:W-:Y:S01]  /*3920*/  @P0 FMUL.FTZ R205, R175, UR16 ;  /* 0x00000010afcd0c20 */ /* 0x000fe20008410000 */
[----:B0-----:R-:W-:Y:S01]  /*3930*/  @P5 FMUL.FTZ R206, R129, R194 ;  /* 0x000000c281ce5220 */ /* 0x001fe20000410000 */
[----:B------:R-:W-:Y:S01]  /*3940*/  @P5 HADD2.F32 R129, -RZ, R47.H0_H0 ;  /* 0x2000002fff815230 */ /* 0x000fe20000004100 */
[----:B------:R-:W-:-:S04]  /*3950*/  MOV R194, RZ ;  /* 0x000000ff00c27202 */ /* 0x000fc80000000f00 */
[----:B------:R-:W-:Y:S02]  /*3960*/  @P5 FMUL.FTZ R194, R206, R129 ;  /* 0x00000081cec25220 */ /* 0x000fe40000410000 */
[----:B------:R-:W0:Y:S08]  /*3970*/  @P0 LDC R129, c[0x0][0x408] ;  /* 0x00010200ff810b82 */ /* 0x000e300000000800 */
[----:B------:R-:W1:Y:S01]  /*3980*/  @P0 LDC R206, c[0x0][0x408] ;  /* 0x00010200ffce0b82 */ /* 0x000e620000000800 */
[----:B0-----:R-:W-:Y:S01]  /*3990*/  @P0 FMUL.FTZ R129, R205, R129 ;  /* 0x00000081cd810220 */ /* 0x001fe20000410000 */
[----:B------:R-:W-:-:S03]  /*39a0*/  HFMA2 R205, -RZ, RZ, 0, 0 ;  /* 0x00000000ffcd7431 */ /* 0x000fc600000001ff */
[----:B------:R-:W-:Y:S01]  /*39b0*/  @P0 FMUL.FTZ R205, R195, R129 ;  /* 0x00000081c3cd0220 */ /* 0x000fe20000410000 */
[----:B------:R-:W-:Y:S01]  /*39c0*/  @P0 FMUL.FTZ R129, R175, UR16 ;  /* 0x00000010af810c20 */ /* 0x000fe20008410000 */
[----:B------:R-:W-:Y:S02]  /*39d0*/  MOV R195, RZ ;  /* 0x000000ff00c37202 */ /* 0x000fe40000000f00 */
[----:B------:R-:W-:Y:S01]  /*39e0*/  FADD.FTZ R135, R135, R205 ;  /* 0x000000cd87877221 */ /* 0x000fe20000010000 */
[----:B------:R-:W-:Y:S02]  /*39f0*/  @P0 HADD2.F32 R205, -RZ, R47.H1_H1 ;  /* 0x3000002fffcd0230 */ /* 0x000fe40000004100 */
[----:B-1----:R-:W-:-:S04]  /*3a00*/  @P0 FMUL.FTZ R129, R129, R206 ;  /* 0x000000ce81810220 */ /* 0x002fc80000410000 */
[----:B------:R-:W-:Y:S01]  /*3a10*/  @P0 FMUL.FTZ R195, R129, R205 ;  /* 0x000000cd81c30220 */ /* 0x000fe20000410000 */
[----:B------:R-:W-:Y:S02]  /*3a20*/  LOP3.LUT P0, RZ, R16, 0xff, RZ, 0xc0, !PT ;  /* 0x000000ff10ff7812 */ /* 0x000fe4000780c0ff */
[----:B------:R-:W-:Y:S01]  /*3a30*/  F2FP.F16.F32.PACK_AB R129, R160, R199 ;  /* 0x000000c7a081723e */ /* 0x000fe200000000ff */
[----:B------:R-:W-:Y:S01]  /*3a40*/  FFMA.FTZ R160, R214, UR17, R196 ;  /* 0x00000011d6a07c23 */ /* 0x000fe200080100c4 */
[----:B------:R-:W-:Y:S01]  /*3a50*/  F2FP.F16.F32.PACK_AB R131, R195, R194 ;  /* 0x000000c2c383723e */ /* 0x000fe200000000ff */
[----:B------:R-:W-:Y:S02]  /*3a60*/  HFMA2 R195, -RZ, RZ, 0, 0 ;  /* 0x00000000ffc37431 */ /* 0x000fe400000001ff */
[----:B------:R-:W-:-:S04]  /*3a70*/  FADD.FTZ R160, R247, -R160 ;  /* 0x800000a0f7a07221 */ /* 0x000fc80000010000 */
[----:B------:R-:W-:Y:S02]  /*3a80*/  FMUL.FTZ R160, R160, UR24 ;  /* 0x00000018a0a07c20 */ /* 0x000fe40008410000 */
[----:B------:R-:W0:Y:S01]  /*3a90*/  @P0 LDC R199, c[0x0][0x408] ;  /* 0x00010200ffc70b82 */ /* 0x000e220000000800 */
[----:B------:R-:W-:Y:S02]  /*3aa0*/  @P0 HADD2.F32 R192, -RZ, R192.H0_H0 ;  /* 0x200000c0ffc00230 */ /* 0x000fe40000004100 */
[----:B------:R-:W-:-:S04]  /*3ab0*/  @P0 FMUL.FTZ R194, R160, UR16 ;  /* 0x00000010a0c20c20 */ /* 0x000fc80008410000 */
[----:B0-----:R-:W-:-:S04]  /*3ac0*/  @P0 FMUL.FTZ R199, R194, R199 ;  /* 0x000000c7c2c70220 */ /* 0x001fc80000410000 */
[----:B------:R-:W-:Y:S02]  /*3ad0*/  @P0 FMUL.FTZ R195, R192, R199 ;  /* 0x000000c7c0c30220 */ /* 0x000fe40000410000 */
[----:B------:R-:W0:Y:S02]  /*3ae0*/  @P0 LDC R199, c[0x0][0x408] ;  /* 0x00010200ffc70b82 */ /* 0x000e240000000800 */
[----:B------:R-:W-:Y:S01]  /*3af0*/  FADD.FTZ R192, R128, R195 ;  /* 0x000000c380c07221 */ /* 0x000fe20000010000 */
[----:B------:R-:W-:Y:S01]  /*3b00*/  @P0 FMUL.FTZ R128, R160, UR16 ;  /* 0x00000010a0800c20 */ /* 0x000fe20008410000 */
[----:B------:R-:W-:-:S03]  /*3b10*/  MOV R195, RZ ;  /* 0x000000ff00c37202 */ /* 0x000fc60000000f00 */
[----:B0-----:R-:W-:Y:S01]  /*3b20*/  @P0 FMUL.FTZ R199, R128, R199 ;  /* 0x000000c780c70220 */ /* 0x001fe20000410000 */
[----:B------:R-:W-:-:S05]  /*3b30*/  @P0 HADD2.F32 R128, -RZ, R44.H0_H0 ;  /* 0x2000002cff800230 */ /* 0x000fca0000004100 */
[----:B------:R-:W-:-:S05]  /*3b40*/  @P0 FMUL.FTZ R195, R199, R128 ;  /* 0x00000080c7c30220 */ /* 0x000fca0000410000 */
[----:B------:R-:W-:Y:S01]  /*3b50*/  F2FP.F16.F32.PACK_AB R128, R204, R195 ;  /* 0x000000c3cc80723e */ /* 0x000fe200000000ff */
[----:B------:R-:W-:Y:S06]  /*3b60*/  BRA `(.L_x_10329) ;  /* 0x0000001000dc7947 */ /* 0x000fec0003800000 */
.L_x_10327:
        /* <DEDUP_REMOVED lines=10> */
[----:B-----5:R-:W-:Y:S02]  /*3c10*/  @P0 HADD2.F32 R204, -RZ, R192.H1_H1 ;  /* 0x300000c0ffcc0230 */ /* 0x020fe40000004100 */
[----:B------:R-:W-:Y:S01]  /*3c20*/  @P0 FFMA.FTZ R199, R218, UR17, R196 ;  /* 0x00000011dac70c23 */ /* 0x000fe200080100c4 */
[----:B------:R-:W-:-:S04]  /*3c30*/  @P0 FADD.FTZ R198, R207, -R198 ;  /* 0x800000c6cfc60221 */ /* 0x000fc80000010000 */
[----:B------:R-:W-:-:S04]  /*3c40*/  @P0 FFMA.FTZ R198, R198, UR24, R165 ;  /* 0x00000018c6c60c23 */ /* 0x000fc800080100a5 */
[----:B------:R-:W-:-:S04]  /*3c50*/  @P0 FMUL.FTZ R198, R198, UR16 ;  /* 0x00000010c6c60c20 */ /* 0x000fc80008410000 */
[----:B0-----:R-:W-:Y:S01]  /*3c60*/  @P0 FMUL.FTZ R197, R198, R197 ;  /* 0x000000c5c6c50220 */ /* 0x001fe20000410000 */
[----:B------:R-:W-:-:S03]  /*3c70*/  HFMA2 R198, -RZ, RZ, 0, 0 ;  /* 0x00000000ffc67431 */ /* 0x000fc600000001ff */
[----:B------:R-:W-:Y:S01]  /*3c80*/  @P0 FMUL.FTZ R198, R204, R197 ;  /* 0x000000c5ccc60220 */ /* 0x000fe20000410000 */
[----:B------:R-:W-:Y:S01]  /*3c90*/  @P0 FADD.FTZ R204, R207, -R199 ;  /* 0x800000c7cfcc0221 */ /* 0x000fe20000010000 */
[----:B------:R-:W0:Y:S01]  /*3ca0*/  @P0 LDC R197, c[0x0][0x408] ;  /* 0x00010200ffc50b82 */ /* 0x000e220000000800 */
[----:B------:R-:W-:Y:S01]  /*3cb0*/  @P5 FFMA.FTZ R199, R213, UR17, R196 ;  /* 0x00000011d5c75c23 */ /* 0x000fe200080100c4 */
[----:B------:R-:W-:Y:S01]  /*3cc0*/  FADD.FTZ R198, R129, R198 ;  /* 0x000000c681c67221 */ /* 0x000fe20000010000 */
[----:B------:R-:W-:Y:S01]  /*3cd0*/  @P0 FFMA.FTZ R204, R204, UR24, R165 ;  /* 0x00000018cccc0c23 */ /* 0x000fe200080100a5 */
[----:B------:R-:W-:Y:S02]  /*3ce0*/  @P0 HADD2.F32 R129, -RZ, R44.H1_H1 ;  /* 0x3000002cff810230 */ /* 0x000fe40000004100 */
[----:B------:R-:W-:Y:S01]  /*3cf0*/  @P5 FADD.FTZ R199, R250, -R199 ;  /* 0x800000c7fac75221 */ /* 0x000fe20000010000 */
[----:B------:R-:W-:-:S03]  /*3d00*/  @P0 FMUL.FTZ R204, R204, UR16 ;  /* 0x00000010cccc0c20 */ /* 0x000fc60008410000 */
[----:B------:R-:W-:Y:S01]  /*3d10*/  @P5 FFMA.FTZ R199, R199, UR24, R166 ;  /* 0x00000018c7c75c23 */ /* 0x000fe200080100a6 */
[----:B0-----:R-:W-:Y:S01]  /*3d20*/  @P0 FMUL.FTZ R206, R204, R197 ;  /* 0x000000c5ccce0220 */ /* 0x001fe20000410000 */
[----:B------:R-:W-:Y:S01]  /*3d30*/  MOV R204, RZ ;  /* 0x000000ff00cc7202 */ /* 0x000fe20000000f00 */
[----:B------:R-:W-:Y:S02]  /*3d40*/  @P5 FFMA.FTZ R197, R213, UR17, R196 ;  /* 0x00000011d5c55c23 */ /* 0x000fe400080100c4 */
[----:B------:R-:W-:Y:S01]  /*3d50*/  @P0 FMUL.FTZ R204, R129, R206 ;  /* 0x000000ce81cc0220 */ /* 0x000fe20000410000 */
[----:B------:R-:W-:Y:S01]  /*3d60*/  LOP3.LUT P0, RZ, R16, 0xff000000, RZ, 0xc0, !PT ;  /* 0xff00000010ff7812 */ /* 0x000fe2000780c0ff */
[----:B------:R-:W0:Y:S01]  /*3d70*/  @P5 LDC R129, c[0x0][0x408] ;  /* 0x00010200ff815b82 */ /* 0x000e220000000800 */
[----:B------:R-:W-:-:S04]  /*3d80*/  @P5 FADD.FTZ R197, R250, -R197 ;  /* 0x800000c5fac55221 */ /* 0x000fc80000010000 */
[----:B------:R-:W-:-:S04]  /*3d90*/  @P5 FFMA.FTZ R197, R197, UR24, R166 ;  /* 0x00000018c5c55c23 */ /* 0x000fc800080100a6 */
[----:B------:R-:W-:Y:S01]  /*3da0*/  @P5 FMUL.FTZ R206, R197, UR16 ;  /* 0x00000010c5ce5c20 */ /* 0x000fe20008410000 */
[----:B------:R-:W-:Y:S02]  /*3db0*/  HFMA2 R197, -RZ, RZ, 0, 0 ;  /* 0x00000000ffc57431 */ /* 0x000fe400000001ff */
[----:B------:R-:W-:Y:S01]  /*3dc0*/  @P0 FFMA.FTZ R205, R210, UR17, R196 ;  /* 0x00000011d2cd0c23 */ /* 0x000fe200080100c4 */
        /* <DEDUP_REMOVED lines=11> */
[----:B------:R-:W-:Y:S01]  /*3e80*/  @P0 FADD.FTZ R130, R246, -R205 ;  /* 0x800000cdf6820221 */ /* 0x000fe20000010000 */
[----:B------:R-:W0:Y:S03]  /*3e90*/  @P0 LDC R129, c[0x0][0x408] ;  /* 0x00010200ff810b82 */ /* 0x000e260000000800 */
[----:B------:R-:W-:-:S04]  /*3ea0*/  @P0 FFMA.FTZ R130, R130, UR24, R167 ;  /* 0x0000001882820c23 */ /* 0x000fc800080100a7 */
[----:B------:R-:W-:-:S04]  /*3eb0*/  @P0 FMUL.FTZ R130, R130, UR16 ;  /* 0x0000001082820c20 */ /* 0x000fc80008410000 */
[----:B0-----:R-:W-:Y:S01]  /*3ec0*/  @P0 FMUL.FTZ R129, R130, R129 ;  /* 0x0000008182810220 */ /* 0x001fe20000410000 */
[----:B------:R-:W-:-:S03]  /*3ed0*/  HFMA2 R130, -RZ, RZ, 0, 0 ;  /* 0x00000000ff827431 */ /* 0x000fc600000001ff */
[----:B------:R-:W-:Y:S02]  /*3ee0*/  @P0 FMUL.FTZ R130, R206, R129 ;  /* 0x00000081ce820220 */ /* 0x000fe40000410000 */
[----:B------:R-:W0:Y:S02]  /*3ef0*/  @P0 LDC R129, c[0x0][0x408] ;  /* 0x00010200ff810b82 */ /* 0x000e240000000800 */
[----:B------:R-:W-:Y:S01]  /*3f00*/  FADD.FTZ R193, R131, R130 ;  /* 0x0000008283c17221 */ /* 0x000fe20000010000 */
[----:B------:R-:W-:-:S04]  /*3f10*/  @P0 FFMA.FTZ R131, R210, UR17, R196 ;  /* 0x00000011d2830c23 */ /* 0x000fc800080100c4 */
[----:B------:R-:W-:-:S04]  /*3f20*/  @P0 FADD.FTZ R130, R246, -R131 ;  /* 0x80000083f6820221 */ /* 0x000fc80000010000 */
[----:B------:R-:W-:-:S04]  /*3f30*/  @P0 FFMA.FTZ R130, R130, UR24, R167 ;  /* 0x0000001882820c23 */ /* 0x000fc800080100a7 */
        /* <DEDUP_REMOVED lines=19> */
[----:B------:R-:W0:Y:S03]  /*4070*/  @P0 LDC R131, c[0x0][0x408] ;  /* 0x00010200ff830b82 */ /* 0x000e260000000800 */
[----:B------:R-:W-:-:S04]  /*4080*/  @P0 FFMA.FTZ R205, R205, UR24, R168 ;  /* 0x00000018cdcd0c23 */ /* 0x000fc800080100a8 */
[----:B------:R-:W-:Y:S01]  /*4090*/  @P0 FMUL.FTZ R130, R205, UR16 ;  /* 0x00000010cd820c20 */ /* 0x000fe20008410000 */
[----:B------:R-:W-:-:S03]  /*40a0*/  @P0 HADD2.F32 R205, -RZ, R46.H0_H0 ;  /* 0x2000002effcd0230 */ /* 0x000fc60000004100 */
        /* <DEDUP_REMOVED lines=10> */
[----:B------:R-:W-:-:S03]  /*4150*/  @P0 FFMA.FTZ R131, R131, UR24, R169 ;  /* 0x0000001883830c23 */ /* 0x000fc600080100a9 */
[----:B------:R-:W-:Y:S01]  /*4160*/  @P0 FFMA.FTZ R206, R206, UR24, R169 ;  /* 0x00000018cece0c23 */ /* 0x000fe200080100a9 */
        /* <DEDUP_REMOVED lines=48> */
[----:B------:R-:W-:-:S04]  /*4470*/  @P0 FFMA.FTZ R195, R195, UR24, R171 ;  /* 0x00000018c3c30c23 */ /* 0x000fc800080100ab */
        /* <DEDUP_REMOVED lines=11> */
[----:B------:R-:W-:-:S04]  /*4530*/  @P0 FFMA.FTZ R205, R205, UR24, R164 ;  /* 0x00000018cdcd0c23 */ /* 0x000fc800080100a4 */
[----:B------:R-:W-:-:S04]  /*4540*/  @P0 FMUL.FTZ R205, R205, UR16 ;  /* 0x00000010cdcd0c20 */ /* 0x000fc80008410000 */
[----:B0-----:R-:W-:Y:S01]  /*4550*/  @P0 FMUL.FTZ R205, R205, R206 ;  /* 0x000000cecdcd0220 */ /* 0x001fe20000410000 */
[----:B------:R-:W-:-:S03]  /*4560*/  HFMA2 R206, -RZ, RZ, 0, 0 ;  /* 0x00000000ffce7431 */ /* 0x000fc600000001ff */
[----:B------:R-:W-:-:S04]  /*4570*/  @P0 FMUL.FTZ R206, R192, R205 ;  /* 0x000000cdc0ce0220 */ /* 0x000fc80000410000 */
[----:B------:R-:W-:Y:S01]  /*4580*/  FADD.FTZ R192, R128, R206 ;  /* 0x000000ce80c07221 */ /* 0x000fe20000010000 */
[----:B------:R-:W-:-:S04]  /*4590*/  @P0 FFMA.FTZ R128, R214, UR17, R196 ;  /* 0x00000011d6800c23 */ /* 0x000fc800080100c4 */
[----:B------:R-:W-:-:S04]  /*45a0*/  @P0 FADD.FTZ R205, R247, -R128 ;  /* 0x80000080f7cd0221 */ /* 0x000fc80000010000 */
[----:B------:R-:W-:-:S04]  /*45b0*/  @P0 FFMA.FTZ R205, R205, UR24, R164 ;  /* 0x00000018cdcd0c23 */ /* 0x000fc800080100a4 */
[----:B------:R-:W-:Y:S01]  /*45c0*/  @P0 FMUL.FTZ R128, R205, UR16 ;  /* 0x00000010cd800c20 */ /* 0x000fe20008410000 */
[----:B------:R-:W-:-:S03]  /*45d0*/  @P0 HADD2.F32 R205, -RZ, R44.H0_H0 ;  /* 0x2000002cffcd0230 */ /* 0x000fc60000004100 */
[----:B-1----:R-:W-:Y:S01]  /*45e0*/  @P0 FMUL.FTZ R199, R128, R199 ;  /* 0x000000c780c70220 */ /* 0x002fe20000410000 */
[----:B------:R-:W-:-:S03]  /*45f0*/  MOV R128, RZ ;  /* 0x000000ff00807202 */ /* 0x000fc60000000f00 */
[----:B------:R-:W-:-:S05]  /*4600*/  @P0 FMUL.FTZ R128, R205, R199 ;  /* 0x000000c7cd800220 */ /* 0x000fca0000410000 */
[----:B------:R-:W-:Y:S01]  /*4610*/  F2FP.F16.F32.PACK_AB R128, R204, R128 ;  /* 0x00000080cc80723e */ /* 0x000fe200000000ff */
[----:B------:R-:W-:Y:S06]  /*4620*/  BRA `(.L_x_10329) ;  /* 0x00000008002c7947 */ /* 0x000fec0003800000 */
.L_x_10330:
[----:B------:R-:W-:Y:S01]  /*4630*/  LOP3.LUT P0, RZ, R16, 0xff00, RZ, 0xc0, !PT ;  /* 0x0000ff0010ff7812 */ /* 0x000fe2000780c0ff */
[----:B------:R-:W-:Y:S01]  /*4640*/  FFMA.FTZ R160, R218, UR17, R196 ;  /* 0x00000011daa07c23 */ /* 0x000fe200080100c4 */
[----:B------:R-:W-:Y:S02]  /*4650*/  LOP3.LUT P5, RZ, R16, 0xff0000, RZ, 0xc0, !PT ;  /* 0x00ff000010ff7812 */ /* 0x000fe400078ac0ff */
[----:B------:R-:W-:Y:S01]  /*4660*/  CS2R R198, SRZ ;  /* 0x0000000000c67805 */ /* 0x000fe2000001ff00 */
[----:B------:R-:W-:Y:S02]  /*4670*/  HFMA2 R204, -RZ, RZ, 0, 0 ;  /* 0x00000000ffcc7431 */ /* 0x000fe400000001ff */
[----:B-----5:R-:W-:Y:S01]  /*4680*/  FADD.FTZ R160, R207, -R160 ;  /* 0x800000a0cfa07221 */ /* 0x020fe20000010000 */
[----:B------:R-:W-:-:S03]  /*4690*/  MOV R197, RZ ;  /* 0x000000ff00c57202 */ /* 0x000fc60000000f00 */
[----:B------:R-:W-:Y:S02]  /*46a0*/  FFMA.FTZ R161, R160, UR24, R165 ;  /* 0x00000018a0a17c23 */ /* 0x000fe400080100a5 */
        /* <DEDUP_REMOVED lines=15> */
[----:B------:R-:W-:Y:S01]  /*47a0*/  FFMA.FTZ R162, R163, UR24, R166 ;  /* 0x00000018a3a27c23 */ /* 0x000fe200080100a6 */
        /* <DEDUP_REMOVED lines=9> */
[----:B------:R-:W-:Y:S01]  /*4840*/  FADD.FTZ R197, R130, R197 ;  /* 0x000000c582c57221 */ /* 0x000fe20000010000 */
[----:B0-----:R-:W-:Y:S02]  /*4850*/  @P5 FMUL.FTZ R172, R160, R173 ;  /* 0x000000ada0ac5220 */ /* 0x001fe40000410000 */
[----:B------:R-:W0:Y:S02]  /*4860*/  @P0 LDC R160, c[0x0][0x408] ;  /* 0x00010200ffa00b82 */ /* 0x000e240000000800 */
[----:B------:R-:W-:Y:S01]  /*4870*/  @P5 FMUL.FTZ R199, R163, R172 ;  /* 0x000000aca3c75220 */ /* 0x000fe20000410000 */
[----:B------:R-:W-:Y:S01]  /*4880*/  FFMA.FTZ R163, R210, UR17, R196 ;  /* 0x00000011d2a37c23 */ /* 0x000fe200080100c4 */
[----:B------:R-:W-:-:S03]  /*4890*/  LOP3.LUT P5, RZ, R17, 0xff, RZ, 0xc0, !PT ;  /* 0x000000ff11ff7812 */ /* 0x000fc600078ac0ff */
[----:B------:R-:W-:Y:S01]  /*48a0*/  FADD.FTZ R174, R246, -R163 ;  /* 0x800000a3f6ae7221 */ /* 0x000fe20000010000 */
[----:B------:R-:W1:Y:S03]  /*48b0*/  @P0 LDC R172, c[0x0][0x408] ;  /* 0x00010200ffac0b82 */ /* 0x000e660000000800 */
[----:B------:R-:W-:Y:S01]  /*48c0*/  FFMA.FTZ R163, R174, UR24, R167 ;  /* 0x00000018aea37c23 */ /* 0x000fe200080100a7 */
[----:B------:R-:W-:-:S03]  /*48d0*/  HFMA2 R174, -RZ, RZ, 0, 0 ;  /* 0x00000000ffae7431 */ /* 0x000fc600000001ff */
        /* <DEDUP_REMOVED lines=13> */
[----:B------:R-:W-:Y:S01]  /*49b0*/  FFMA.FTZ R172, R175, UR24, R168 ;  /* 0x00000018afac7c23 */ /* 0x000fe200080100a8 */
[----:B------:R-:W-:-:S03]  /*49c0*/  FFMA.FTZ R175, R14, UR17, R196 ;  /* 0x000000110eaf7c23 */ /* 0x000fc600080100c4 */
[----:B------:R-:W-:Y:S01]  /*49d0*/  @P5 FMUL.FTZ R130, R172, UR16 ;  /* 0x00000010ac825c20 */ /* 0x000fe20008410000 */
[----:B------:R-:W-:-:S03]  /*49e0*/  FADD.FTZ R175, R234, -R175 ;  /* 0x800000afeaaf7221 */ /* 0x000fc60000010000 */
        /* <DEDUP_REMOVED lines=23> */
[----:B------:R-:W-:Y:S01]  /*4b60*/  FFMA.FTZ R174, R175, UR24, R170 ;  /* 0x00000018afae7c23 */ /* 0x000fe200080100aa */
        /* <DEDUP_REMOVED lines=16> */
[----:B------:R-:W-:-:S04]  /*4c70*/  @P5 FMUL.FTZ R129, R174, UR16 ;  /* 0x00000010ae815c20 */ /* 0x000fc80008410000 */
[----:B0-----:R-:W-:Y:S01]  /*4c80*/  @P5 FMUL.FTZ R206, R129, R194 ;  /* 0x000000c281ce5220 */ /* 0x001fe20000410000 */
[----:B------:R-:W-:Y:S01]  /*4c90*/  @P5 HADD2.F32 R129, -RZ, R47.H0_H0 ;  /* 0x2000002fff815230 */ /* 0x000fe20000004100 */
[----:B------:R-:W-:-:S04]  /*4ca0*/  MOV R194, RZ ;  /* 0x000000ff00c27202 */ /* 0x000fc80000000f00 */
[----:B------:R-:W-:Y:S01]  /*4cb0*/  @P5 FMUL.FTZ R194, R129, R206 ;  /* 0x000000ce81c25220 */ /* 0x000fe20000410000 */
[----:B------:R-:W-:Y:S01]  /*4cc0*/  FADD.FTZ R206, R224, -R175 ;  /* 0x800000afe0ce7221 */ /* 0x000fe20000010000 */
[----:B------:R-:W0:Y:S03]  /*4cd0*/  @P0 LDC R129, c[0x0][0x408] ;  /* 0x00010200ff810b82 */ /* 0x000e260000000800 */
[----:B------:R-:W-:-:S04]  /*4ce0*/  FFMA.FTZ R175, R206, UR24, R171 ;  /* 0x00000018ceaf7c23 */ /* 0x000fc800080100ab */
[----:B------:R-:W-:Y:S01]  /*4cf0*/  @P0 FMUL.FTZ R205, R175, UR16 ;  /* 0x00000010afcd0c20 */ /* 0x000fe20008410000 */
[----:B------:R-:W1:Y:S03]  /*4d00*/  @P0 LDC R206, c[0x0][0x408] ;  /* 0x00010200ffce0b82 */ /* 0x000e660000000800 */
        /* <DEDUP_REMOVED lines=12> */
[----:B------:R-:W-:-:S03]  /*4dd0*/  F2FP.F16.F32.PACK_AB R131, R195, R194 ;  /* 0x000000c2c383723e */ /* 0x000fc600000000ff */
[----:B------:R-:W-:-:S04]  /*4de0*/  FADD.FTZ R195, R247, -R160 ;  /* 0x800000a0f7c37221 */ /* 0x000fc80000010000 */
[----:B------:R-:W-:Y:S01]  /*4df0*/  FFMA.FTZ R160, R195, UR24, R164 ;  /* 0x00000018c3a07c23 */ /* 0x000fe200080100a4 */
[----:B------:R-:W-:Y:S01]  /*4e00*/  HFMA2 R195, -RZ, RZ, 0, 0 ;  /* 0x00000000ffc37431 */ /* 0x000fe200000001ff */
        /* <DEDUP_REMOVED lines=12> */
[----:B------:R-:W-:-:S07]  /*4ed0*/  F2FP.F16.F32.PACK_AB R128, R204, R195 ;  /* 0x000000c3cc80723e */ /* 0x000fce00000000ff */
.L_x_10329:
        /* <DEDUP_REMOVED lines=13> */
[----:B------:R-:W-:-:S07]  /*4fb0*/  MOV R131, R193 ;  /* 0x000000c100837202 */ /* 0x000fce0000000f00 */
.L_x_10326:
[----:B------:R-:W-:Y:S05]  /*4fc0*/  BSYNC.RECONVERGENT B0 ;  /* 0x0000000000007941 */ /* 0x000fea0003800200 */
.L_x_10325:
        /* <DEDUP_REMOVED lines=8> */
[----:B------:R0:W5:Y:S01]  /*5050*/  LDL R207, [R1+0x8] ;  /* 0x0000080001cf7983 */ /* 0x0001620000100800 */
[----:B------:R-:W-:-:S04]  /*5060*/  UISETP.NE.U32.AND UP1, UPT, UR8, URZ, UPT ;  /* 0x000000ff0800728c */ /* 0x000fc8000bf25070 */
[----:B------:R-:W-:-:S06]  /*5070*/  UISETP.NE.AND.EX UP1, UPT, UR9, URZ, UPT, UP1 ;  /* 0x000000ff0900728c */ /* 0x000fcc000bf25310 */
[----:B------:R-:W-:-:S13]  /*5080*/  PLOP3.LUT P0, PT, PT, PT, UP1, 0x80, 0x8 ;  /* 0x000000000008781c */ /* 0x000fda0003f0f018 */
[----:B0-----:R-:W-:Y:S05]  /*5090*/  @!P0 BRA `(.L_x_10334) ;  /* 0x0000000800308947 */ /* 0x001fea0003800000 */
[C---:B------:R-:W-:Y:S01]  /*50a0*/  LOP3.LUT P5, RZ, R18.reuse, 0xff00, RZ, 0xc0, !PT ;  /* 0x0000ff0012ff7812 */ /* 0x040fe200078ac0ff */
[----:B------:R-:W-:Y:S01]  /*50b0*/  FFMA.FTZ R161, R217, UR17, R196 ;  /* 0x00000011d9a17c23 */ /* 0x000fe200080100c4 */
[----:B------:R-:W-:Y:S02]  /*50c0*/  LOP3.LUT P6, RZ, R18, 0xff0000, RZ, 0xc0, !PT ;  /* 0x00ff000012ff7812 */ /* 0x000fe400078cc0ff */
[----:B------:R-:W-:Y:S01]  /*50d0*/  CS2R R198, SRZ ;  /* 0x0000000000c67805 */ /* 0x000fe2000001ff00 */
[----:B------:R-:W-:Y:S02]  /*50e0*/  HFMA2 R204, -RZ, RZ, 0, 0 ;  /* 0x00000000ffcc7431 */ /* 0x000fe400000001ff */
[----:B------:R-:W-:Y:S01]  /*50f0*/  FADD.FTZ R160, R252, -R161 ;  /* 0x800000a1fca07221 */ /* 0x000fe20000010000 */
[----:B------:R-:W-:-:S03]  /*5100*/  MOV R197, RZ ;  /* 0x000000ff00c57202 */ /* 0x000fc60000000f00 */
[----:B------:R-:W-:Y:S02]  /*5110*/  FFMA.FTZ R161, R160, UR24, R37 ;  /* 0x00000018a0a17c23 */ /* 0x000fe40008010025 */
[----:B------:R-:W0:Y:S02]  /*5120*/  @P5 LDC R163, c[0x0][0x408] ;  /* 0x00010200ffa35b82 */ /* 0x000e240000000800 */
[----:B------:R-:W-:-:S06]  /*5130*/  @P5 FMUL.FTZ R160, R161, UR16 ;  /* 0x00000010a1a05c20 */ /* 0x000fcc0008410000 */
[----:B------:R-:W1:Y:S08]  /*5140*/  @P5 LDC R173, c[0x0][0x408] ;  /* 0x00010200ffad5b82 */ /* 0x000e700000000800 */
[----:B------:R-:W2:Y:S01]  /*5150*/  @P6 LDC R175, c[0x0][0x408] ;  /* 0x00010200ffaf6b82 */ /* 0x000ea20000000800 */
[----:B0-----:R-:W-:Y:S01]  /*5160*/  @P5 FMUL.FTZ R163, R160, R163 ;  /* 0x000000a3a0a35220 */ /* 0x001fe20000410000 */
[----:B-----5:R-:W-:-:S05]  /*5170*/  @P5 HADD2.F32 R160, -RZ, R192.H1_H1 ;  /* 0x300000c0ffa05230 */ /* 0x020fca0000004100 */
[----:B------:R-:W-:Y:S01]  /*5180*/  @P5 FMUL.FTZ R198, R160, R163 ;  /* 0x000000a3a0c65220 */ /* 0x000fe20000410000 */
[----:B------:R-:W-:-:S03]  /*5190*/  @P5 FMUL.FTZ R160, R161, UR16 ;  /* 0x00000010a1a05c20 */ /* 0x000fc60008410000 */
[----:B------:R-:W-:Y:S01]  /*51a0*/  FADD.FTZ R198, R137, R198 ;  /* 0x000000c689c67221 */ /* 0x000fe20000010000 */
[----:B-1----:R-:W-:Y:S01]  /*51b0*/  @P5 FMUL.FTZ R173, R160, R173 ;  /* 0x000000ada0ad5220 */ /* 0x002fe20000410000 */
[----:B------:R-:W-:Y:S02]  /*51c0*/  @P5 HADD2.F32 R160, -RZ, R52.H1_H1 ;  /* 0x30000034ffa05230 */ /* 0x000fe40000004100 */
[----:B------:R-:W-:-:S03]  /*51d0*/  HFMA2 R137, -RZ, RZ, 0, 0 ;  /* 0x00000000ff897431 */ /* 0x000fc600000001ff */
[----:B------:R-:W-:Y:S01]  /*51e0*/  @P5 FMUL.FTZ R204, R173, R160 ;  /* 0x000000a0adcc5220 */ /* 0x000fe20000410000 */
[----:B------:R-:W-:Y:S01]  /*51f0*/  FFMA.FTZ R160, R212, UR17, R196 ;  /* 0x00000011d4a07c23 */ /* 0x000fe200080100c4 */
[----:B------:R-:W0:Y:S01]  /*5200*/  @P6 LDC R173, c[0x0][0x408] ;  /* 0x00010200ffad6b82 */ /* 0x000e220000000800 */
[----:B------:R-:W-:Y:S02]  /*5210*/  LOP3.LUT P5, RZ, R18, 0xff000000, RZ, 0xc0, !PT ;  /* 0xff00000012ff7812 */ /* 0x000fe400078ac0ff */
[----:B------:R-:W-:-:S04]  /*5220*/  FADD.FTZ R163, R249, -R160 ;  /* 0x800000a0f9a37221 */ /* 0x000fc80000010000 */
[----:B------:R-:W-:-:S04]  /*5230*/  FFMA.FTZ R162, R163, UR24, R38 ;  /* 0x00000018a3a27c23 */ /* 0x000fc80008010026 */
[----:B------:R-:W-:-:S03]  /*5240*/  @P6 FMUL.FTZ R160, R162, UR16 ;  /* 0x00000010a2a06c20 */ /* 0x000fc60008410000 */
[----:B------:R-:W1:Y:S01]  /*5250*/  @P5 LDC R172, c[0x0][0x408] ;  /* 0x00010200ffac5b82 */ /* 0x000e620000000800 */
[----:B--2---:R-:W-:Y:S01]  /*5260*/  @P6 FMUL.FTZ R163, R160, R175 ;  /* 0x000000afa0a36220 */ /* 0x004fe20000410000 */
[--C-:B------:R-:W-:Y:S02]  /*5270*/  @P6 HADD2.F32 R160, -RZ, R193.reuse.H0_H0 ;  /* 0x200000c1ffa06230 */ /* 0x100fe40000004100 */
[----:B------:R-:W-:Y:S01]  /*5280*/  FFMA.FTZ R175, R7, UR17, R196 ;  /* 0x0000001107af7c23 */ /* 0x000fe200080100c4 */
[----:B------:R-:W-:Y:S02]  /*5290*/  @P5 HADD2.F32 R193, -RZ, R193.H1_H1 ;  /* 0x300000c1ffc15230 */ /* 0x000fe40000004100 */
[----:B------:R-:W-:Y:S01]  /*52a0*/  @P6 FMUL.FTZ R197, R160, R163 ;  /* 0x000000a3a0c56220 */ /* 0x000fe20000410000 */
[----:B------:R-:W-:Y:S01]  /*52b0*/  @P6 FMUL.FTZ R160, R162, UR16 ;  /* 0x00000010a2a06c20 */ /* 0x000fe20008410000 */
[----:B------:R-:W-:Y:S02]  /*52c0*/  FADD.FTZ R175, R242, -R175 ;  /* 0x800000aff2af7221 */ /* 0x000fe40000010000 */
[----:B------:R-:W-:Y:S01]  /*52d0*/  FADD.FTZ R197, R138, R197 ;  /* 0x000000c58ac57221 */ /* 0x000fe20000010000 */
[----:B0-----:R-:W-:Y:S01]  /*52e0*/  @P6 FMUL.FTZ R173, R160, R173 ;  /* 0x000000ada0ad6220 */ /* 0x001fe20000410000 */
[----:B------:R-:W-:-:S05]  /*52f0*/  @P6 HADD2.F32 R160, -RZ, R53.H0_H0 ;  /* 0x20000035ffa06230 */ /* 0x000fca0000004100 */
[----:B------:R-:W-:Y:S01]  /*5300*/  @P6 FMUL.FTZ R199, R173, R160 ;  /* 0x000000a0adc76220 */ /* 0x000fe20000410000 */
[----:B------:R-:W-:Y:S01]  /*5310*/  FFMA.FTZ R160, R209, UR17, R196 ;  /* 0x00000011d1a07c23 */ /* 0x000fe200080100c4 */
[----:B------:R-:W-:-:S03]  /*5320*/  LOP3.LUT P6, RZ, R19, 0xff, RZ, 0xc0, !PT ;  /* 0x000000ff13ff7812 */ /* 0x000fc600078cc0ff */
[----:B------:R-:W-:Y:S02]  /*5330*/  FADD.FTZ R174, R245, -R160 ;  /* 0x800000a0f5ae7221 */ /* 0x000fe40000010000 */
[----:B------:R-:W0:Y:S02]  /*5340*/  @P5 LDC R160, c[0x0][0x408] ;  /* 0x00010200ffa05b82 */ /* 0x000e240000000800 */
[----:B------:R-:W-:Y:S01]  /*5350*/  FFMA.FTZ R163, R174, UR24, R39 ;  /* 0x00000018aea37c23 */ /* 0x000fe20008010027 */
[----:B------:R-:W-:-:S03]  /*5360*/  HFMA2 R174, -RZ, RZ, 0, 0 ;  /* 0x00000000ffae7431 */ /* 0x000fc600000001ff */
[----:B------:R-:W-:-:S04]  /*5370*/  @P5 FMUL.FTZ R173, R163, UR16 ;  /* 0x00000010a3ad5c20 */ /* 0x000fc80008410000 */
[----:B-1----:R-:W-:-:S04]  /*5380*/  @P5 FMUL.FTZ R172, R173, R172 ;  /* 0x000000acadac5220 */ /* 0x002fc80000410000 */
[----:B------:R-:W-:Y:S01]  /*5390*/  @P5 FMUL.FTZ R174, R193, R172 ;  /* 0x000000acc1ae5220 */ /* 0x000fe20000410000 */
[----:B------:R-:W-:-:S03]  /*53a0*/  @P5 HADD2.F32 R172, -RZ, R53.H1_H1 ;  /* 0x30000035ffac5230 */ /* 0x000fc60000004100 */
[----:B------:R-:W-:Y:S01]  /*53b0*/  FADD.FTZ R193, R139, R174 ;  /* 0x000000ae8bc17221 */ /* 0x000fe20000010000 */
[----:B------:R-:W-:Y:S02]  /*53c0*/  @P6 HADD2.F32 R139, -RZ, R54.H0_H0 ;  /* 0x20000036ff8b6230 */ /* 0x000fe40000004100 */
[----:B0-----:R-:W-:Y:S01]  /*53d0*/  @P5 FMUL.FTZ R173, R173, R160 ;  /* 0x000000a0adad5220 */ /* 0x001fe20000410000 */
[----:B------:R-:W-:-:S03]  /*53e0*/  MOV R160, RZ ;  /* 0x000000ff00a07202 */ /* 0x000fc60000000f00 */
[----:B------:R-:W-:Y:S01]  /*53f0*/  @P5 FMUL.FTZ R160, R173, R172 ;  /* 0x000000acada05220 */ /* 0x000fe20000410000 */
[----:B------:R-:W-:Y:S01]  /*5400*/  FFMA.FTZ R172, R175, UR24, R32 ;  /* 0x00000018afac7c23 */ /* 0x000fe20008010020 */
[----:B------:R-:W0:Y:S01]  /*5410*/  @P6 LDC R173, c[0x0][0x408] ;  /* 0x00010200ffad6b82 */ /* 0x000e220000000800 */
[----:B------:R-:W-:Y:S02]  /*5420*/  LOP3.LUT P5, RZ, R19, 0xff00, RZ, 0xc0, !PT ;  /* 0x0000ff0013ff7812 */ /* 0x000fe400078ac0ff */
[----:B------:R-:W-:-:S04]  /*5430*/  @P6 FMUL.FTZ R138, R172, UR16 ;  /* 0x00000010ac8a6c20 */ /* 0x000fc80008410000 */
[----:B0-----:R-:W-:Y:S01]  /*5440*/  @P6 FMUL.FTZ R173, R138, R173 ;  /* 0x000000ad8aad6220 */ /* 0x001fe20000410000 */
[----:B------:R-:W-:-:S06]  /*5450*/  @P6 HADD2.F32 R138, -RZ, R194.H0_H0 ;  /* 0x200000c2ff8a6230 */ /* 0x000fcc0000004100 */
[----:B------:R-:W-:Y:S02]  /*5460*/  @P5 HADD2.F32 R194, -RZ, R194.H1_H1 ;  /* 0x300000c2ffc25230 */ /* 0x000fe40000004100 */
        /* <DEDUP_REMOVED lines=20> */
[----:B------:R-:W-:-:S04]  /*55b0*/  FFMA.FTZ R174, R13, UR17, R196 ;  /* 0x000000110dae7c23 */ /* 0x000fc800080100c4 */
[----:B------:R-:W-:-:S04]  /*55c0*/  FADD.FTZ R175, R233, -R174 ;  /* 0x800000aee9af7221 */ /* 0x000fc80000010000 */
        /* <DEDUP_REMOVED lines=13> */
[----:B------:R-:W-:Y:S02]  /*56a0*/  @P6 FMUL.FTZ R137, R175, R194 ;  /* 0x000000c2af896220 */ /* 0x000fe40000410000 */
[----:B------:R-:W0:Y:S02]  /*56b0*/  @P6 LDC R194, c[0x0][0x408] ;  /* 0x00010200ffc26b82 */ /* 0x000e240000000800 */
[----:B------:R-:W-:Y:S01]  /*56c0*/  FADD.FTZ R142, R142, R137 ;  /* 0x000000898e8e7221 */ /* 0x000fe20000010000 */
[----:B------:R-:W-:-:S04]  /*56d0*/  @P6 FMUL.FTZ R137, R174, UR16 ;  /* 0x00000010ae896c20 */ /* 0x000fc80008410000 */
[----:B0-----:R-:W-:Y:S01]  /*56e0*/  @P6 FMUL.FTZ R206, R137, R194 ;  /* 0x000000c289ce6220 */ /* 0x001fe20000410000 */
[----:B------:R-:W-:Y:S01]  /*56f0*/  @P6 HADD2.F32 R137, -RZ, R55.H0_H0 ;  /* 0x20000037ff896230 */ /* 0x000fe20000004100 */
[----:B------:R-:W-:-:S04]  /*5700*/  MOV R194, RZ ;  /* 0x000000ff00c27202 */ /* 0x000fc80000000f00 */
[----:B------:R-:W-:Y:S01]  /*5710*/  @P6 FMUL.FTZ R194, R206, R137 ;  /* 0x00000089cec26220 */ /* 0x000fe20000410000 */
[----:B------:R-:W-:Y:S01]  /*5720*/  FFMA.FTZ R206, R200, UR17, R196 ;  /* 0x00000011c8ce7c23 */ /* 0x000fe200080100c4 */
[----:B------:R-:W0:Y:S03]  /*5730*/  @P5 LDC R137, c[0x0][0x408] ;  /* 0x00010200ff895b82 */ /* 0x000e260000000800 */
[----:B------:R-:W-:-:S04]  /*5740*/  FADD.FTZ R206, R223, -R206 ;  /* 0x800000cedfce7221 */ /* 0x000fc80000010000 */
[----:B------:R-:W-:Y:S02]  /*5750*/  FFMA.FTZ R175, R206, UR24, R35 ;  /* 0x00000018ceaf7c23 */ /* 0x000fe40008010023 */
[----:B------:R-:W1:Y:S02]  /*5760*/  @P5 LDC R206, c[0x0][0x408] ;  /* 0x00010200ffce5b82 */ /* 0x000e640000000800 */
[----:B------:R-:W-:-:S04]  /*5770*/  @P5 FMUL.FTZ R205, R175, UR16 ;  /* 0x00000010afcd5c20 */ /* 0x000fc80008410000 */
        /* <DEDUP_REMOVED lines=30> */
.L_x_10334:
[C---:B------:R-:W-:Y:S02]  /*5960*/  LOP3.LUT P5, RZ, R18.reuse, 0xff00, RZ, 0xc0, !PT ;  /* 0x0000ff0012ff7812 */ /* 0x040fe400078ac0ff */
[----:B------:R-:W-:-:S11]  /*5970*/  LOP3.LUT P6, RZ, R18, 0xff0000, RZ, 0xc0, !PT ;  /* 0x00ff000012ff7812 */ /* 0x000fd600078cc0ff */
[----:B------:R-:W0:Y:S01]  /*5980*/  @P5 LDC R197, c[0x0][0x408] ;  /* 0x00010200ffc55b82 */ /* 0x000e220000000800 */
[----:B------:R-:W-:-:S04]  /*5990*/  @P5 FFMA.FTZ R199, R217, UR17, R196 ;  /* 0x00000011d9c75c23 */ /* 0x000fc800080100c4 */
[----:B------:R-:W-:-:S04]  /*59a0*/  @P5 FADD.FTZ R198, R252, -R199 ;  /* 0x800000c7fcc65221 */ /* 0x000fc80000010000 */
[----:B------:R-:W-:-:S04]  /*59b0*/  @P5 FFMA.FTZ R198, R198, UR24, R37 ;  /* 0x00000018c6c65c23 */ /* 0x000fc80008010025 */
[----:B------:R-:W-:-:S04]  /*59c0*/  @P5 FMUL.FTZ R198, R198, UR16 ;  /* 0x00000010c6c65c20 */ /* 0x000fc80008410000 */
[----:B0-----:R-:W-:Y:S01]  /*59d0*/  @P5 FMUL.FTZ R204, R198, R197 ;  /* 0x000000c5c6cc5220 */ /* 0x001fe20000410000 */
[----:B-----5:R-:W-:Y:S02]  /*59e0*/  @P5 HADD2.F32 R197, -RZ, R192.H1_H1 ;  /* 0x300000c0ffc55230 */ /* 0x020fe40000004100 */
[----:B------:R-:W-:-:S03]  /*59f0*/  HFMA2 R198, -RZ, RZ, 0, 0 ;  /* 0x00000000ffc67431 */ /* 0x000fc600000001ff */
[----:B------:R-:W-:Y:S01]  /*5a00*/  @P5 FMUL.FTZ R198, R197, R204 ;  /* 0x000000ccc5c65220 */ /* 0x000fe20000410000 */
[----:B------:R-:W-:Y:S01]  /*5a10*/  @P5 FADD.FTZ R204, R252, -R199 ;  /* 0x800000c7fccc5221 */ /* 0x000fe20000010000 */
[----:B------:R-:W0:Y:S02]  /*5a20*/  @P5 LDC R197, c[0x0][0x408] ;  /* 0x00010200ffc55b82 */ /* 0x000e240000000800 */
[----:B------:R-:W-:Y:S01]  /*5a30*/  FADD.FTZ R198, R137, R198 ;  /* 0x000000c689c67221 */ /* 0x000fe20000010000 */
[----:B------:R-:W-:Y:S01]  /*5a40*/  @P5 FFMA.FTZ R204, R204, UR24, R37 ;  /* 0x00000018cccc5c23 */ /* 0x000fe20008010025 */
[----:B------:R-:W-:-:S03]  /*5a50*/  @P5 HADD2.F32 R137, -RZ, R52.H1_H1 ;  /* 0x30000034ff895230 */ /* 0x000fc60000004100 */
[----:B------:R-:W-:-:S04]  /*5a60*/  @P5 FMUL.FTZ R204, R204, UR16 ;  /* 0x00000010cccc5c20 */ /* 0x000fc80008410000 */
[----:B0-----:R-:W-:Y:S01]  /*5a70*/  @P5 FMUL.FTZ R206, R204, R197 ;  /* 0x000000c5ccce5220 */ /* 0x001fe20000410000 */
[----:B------:R-:W-:-:S03]  /*5a80*/  MOV R204, RZ ;  /* 0x000000ff00cc7202 */ /* 0x000fc60000000f00 */
[----:B------:R-:W-:Y:S01]  /*5a90*/  @P5 FMUL.FTZ R204, R206, R137 ;  /* 0x00000089cecc5220 */ /* 0x000fe20000410000 */
[----:B------:R-:W-:Y:S01]  /*5aa0*/  @P6 FFMA.FTZ R206, R212, UR17, R196 ;  /* 0x00000011d4ce6c23 */ /* 0x000fe200080100c4 */
[----:B------:R-:W0:Y:S01]  /*5ab0*/  @P6 LDC R137, c[0x0][0x408] ;  /* 0x00010200ff896b82 */ /* 0x000e220000000800 */
[----:B------:R-:W-:Y:S02]  /*5ac0*/  LOP3.LUT P5, RZ, R18, 0xff000000, RZ, 0xc0, !PT ;  /* 0xff00000012ff7812 */ /* 0x000fe400078ac0ff */
[----:B------:R-:W-:-:S04]  /*5ad0*/  @P6 FADD.FTZ R197, R249, -R206 ;  /* 0x800000cef9c56221 */ /* 0x000fc80000010000 */
[----:B------:R-:W-:-:S04]  /*5ae0*/  @P6 FFMA.FTZ R197, R197, UR24, R38 ;  /* 0x00000018c5c56c23 */ /* 0x000fc80008010026 */
[----:B------:R-:W-:Y:S01]  /*5af0*/  @P6 FMUL.FTZ R206, R197, UR16 ;  /* 0x00000010c5ce6c20 */ /* 0x000fe20008410000 */
[----:B------:R-:W-:-:S03]  /*5b00*/  HFMA2 R197, -RZ, RZ, 0, 0 ;  /* 0x00000000ffc57431 */ /* 0x000fc600000001ff */
[----:B0-----:R-:W-:Y:S01]  /*5b10*/  @P6 FMUL.FTZ R206, R206, R137 ;  /* 0x00000089cece6220 */ /* 0x001fe20000410000 */
[----:B------:R-:W-:-:S05]  /*5b20*/  @P6 HADD2.F32 R137, -RZ, R193.H0_H0 ;  /* 0x200000c1ff896230 */ /* 0x000fca0000004100 */
[----:B------:R-:W-:Y:S01]  /*5b30*/  @P6 FMUL.FTZ R197, R137, R206 ;  /* 0x000000ce89c56220 */ /* 0x000fe20000410000 */
[----:B------:R-:W-:Y:S01]  /*5b40*/  @P5 HADD2.F32 R206, -RZ, R193.H1_H1 ;  /* 0x300000c1ffce5230 */ /* 0x000fe20000004100 */
[----:B------:R-:W0:Y:S02]  /*5b50*/  @P6 LDC R137, c[0x0][0x408] ;  /* 0x00010200ff896b82 */ /* 0x000e240000000800 */
[----:B------:R-:W-:Y:S01]  /*5b60*/  FADD.FTZ R197, R138, R197 ;  /* 0x000000c58ac57221 */ /* 0x000fe20000010000 */
[----:B------:R-:W-:-:S04]  /*5b70*/  @P6 FFMA.FTZ R138, R212, UR17, R196 ;  /* 0x00000011d48a6c23 */ /* 0x000fc800080100c4 */
[----:B------:R-:W-:-:S04]  /*5b80*/  @P6 FADD.FTZ R199, R249, -R138 ;  /* 0x8000008af9c76221 */ /* 0x000fc80000010000 */
[----:B------:R-:W-:-:S04]  /*5b90*/  @P6 FFMA.FTZ R199, R199, UR24, R38 ;  /* 0x00000018c7c76c23 */ /* 0x000fc80008010026 */
[----:B------:R-:W-:Y:S01]  /*5ba0*/  @P6 FMUL.FTZ R138, R199, UR16 ;  /* 0x00000010c78a6c20 */ /* 0x000fe20008410000 */
[----:B------:R-:W-:-:S03]  /*5bb0*/  MOV R199, RZ ;  /* 0x000000ff00c77202 */ /* 0x000fc60000000f00 */
[----:B0-----:R-:W-:Y:S01]  /*5bc0*/  @P6 FMUL.FTZ R138, R138, R137 ;  /* 0x000000898a8a6220 */ /* 0x001fe20000410000 */
[----:B------:R-:W-:-:S05]  /*5bd0*/  @P6 HADD2.F32 R137, -RZ, R53.H0_H0 ;  /* 0x20000035ff896230 */ /* 0x000fca0000004100 */
[----:B------:R-:W-:Y:S01]  /*5be0*/  @P6 FMUL.FTZ R199, R138, R137 ;  /* 0x000000898ac76220 */ /* 0x000fe20000410000 */
[----:B------:R-:W-:Y:S01]  /*5bf0*/  @P5 FFMA.FTZ R138, R209, UR17, R196 ;  /* 0x00000011d18a5c23 */ /* 0x000fe200080100c4 */
[----:B------:R-:W0:Y:S03]  /*5c00*/  @P5 LDC R137, c[0x0][0x408] ;  /* 0x00010200ff895b82 */ /* 0x000e260000000800 */
[----:B------:R-:W-:-:S04]  /*5c10*/  @P5 FADD.FTZ R138, R245, -R138 ;  /* 0x8000008af58a5221 */ /* 0x000fc80000010000 */
        /* <DEDUP_REMOVED lines=121> */
.L_x_10333:
[----:B------:R0:W5:Y:S01]  /*63b0*/  LDL R207, [R1+0x8] ;  /* 0x0000080001cf7983 */ /* 0x0001620000100800 */
[----:B------:R-:W1:Y:S02]  /*63c0*/  LDC.64 R198, c[0x0][0x478] ;  /* 0x00011e00ffc67b82 */ /* 0x000e640000000a00 */
[----:B-1----:R-:W-:-:S04]  /*63d0*/  ISETP.NE.U32.AND P0, PT, R198, RZ, PT ;  /* 0x000000ffc600720c */ /* 0x002fc80003f05070 */
[----:B------:R-:W-:-:S13]  /*63e0*/  ISETP.NE.AND.EX P0, PT, R199, RZ, PT, P0 ;  /* 0x000000ffc700720c */ /* 0x000fda0003f05300 */
[----:B0-----:R-:W-:Y:S05]  /*63f0*/  @!P0 BRA `(.L_x_10336) ;  /* 0x0000000800308947 */ /* 0x001fea0003800000 */
[C---:B------:R-:W-:Y:S01]  /*6400*/  LOP3.LUT P5, RZ, R18.reuse, 0xff00, RZ, 0xc0, !PT ;  /* 0x0000ff0012ff7812 */ /* 0x040fe200078ac0ff */
[--C-:B------:R-:W-:Y:S01]  /*6410*/  FFMA.FTZ R161, R217, UR17, R196.reuse ;  /* 0x00000011d9a17c23 */ /* 0x100fe200080100c4 */
[----:B------:R-:W-:Y:S02]  /*6420*/  LOP3.LUT P6, RZ, R18, 0xff0000, RZ, 0xc0, !PT ;  /* 0x00ff000012ff7812 */ /* 0x000fe400078cc0ff */
[----:B------:R-:W-:Y:S01]  /*6430*/  CS2R R198, SRZ ;  /* 0x0000000000c67805 */ /* 0x000fe2000001ff00 */
[----:B------:R-:W-:Y:S02]  /*6440*/  HFMA2 R204, -RZ, RZ, 0, 0 ;  /* 0x00000000ffcc7431 */ /* 0x000fe400000001ff */
[----:B------:R-:W-:Y:S01]  /*6450*/  FADD.FTZ R161, R252, -R161 ;  /* 0x800000a1fca17221 */ /* 0x000fe20000010000 */
[----:B------:R-:W-:Y:S01]  /*6460*/  MOV R197, RZ ;  /* 0x000000ff00c57202 */ /* 0x000fe20000000f00 */
[----:B------:R-:W-:Y:S02]  /*6470*/  HFMA2 R174, -RZ, RZ, 0, 0 ;  /* 0x00000000ffae7431 */ /* 0x000fe400000001ff */
[----:B------:R-:W-:Y:S01]  /*6480*/  FFMA.FTZ R175, R7, UR17, R196 ;  /* 0x0000001107af7c23 */ /* 0x000fe200080100c4 */
[----:B------:R-:W-:-:S03]  /*6490*/  FMUL.FTZ R161, R161, UR24 ;  /* 0x00000018a1a17c20 */ /* 0x000fc60008410000 */
[----:B------:R-:W-:Y:S01]  /*64a0*/  FADD.FTZ R175, R242, -R175 ;  /* 0x800000aff2af7221 */ /* 0x000fe20000010000 */
[----:B------:R-:W0:Y:S01]  /*64b0*/  @P5 LDC R163, c[0x0][0x408] ;  /* 0x00010200ffa35b82 */ /* 0x000e220000000800 */
[----:B------:R-:W-:-:S07]  /*64c0*/  @P5 FMUL.FTZ R160, R161, UR16 ;  /* 0x00000010a1a05c20 */ /* 0x000fce0008410000 */
[----:B------:R-:W1:Y:S01]  /*64d0*/  @P5 LDC R173, c[0x0][0x408] ;  /* 0x00010200ffad5b82 */ /* 0x000e620000000800 */
[----:B0-----:R-:W-:Y:S01]  /*64e0*/  @P5 FMUL.FTZ R160, R160, R163 ;  /* 0x000000a3a0a05220 */ /* 0x001fe20000410000 */
[----:B-----5:R-:W-:-:S05]  /*64f0*/  @P5 HADD2.F32 R163, -RZ, R192.H1_H1 ;  /* 0x300000c0ffa35230 */ /* 0x020fca0000004100 */
[----:B------:R-:W-:Y:S01]  /*6500*/  @P5 FMUL.FTZ R198, R163, R160 ;  /* 0x000000a0a3c65220 */ /* 0x000fe20000410000 */
[----:B------:R-:W-:Y:S01]  /*6510*/  @P5 FMUL.FTZ R160, R161, UR16 ;  /* 0x00000010a1a05c20 */ /* 0x000fe20008410000 */
[----:B------:R-:W0:Y:S02]  /*6520*/  @P6 LDC R163, c[0x0][0x408] ;  /* 0x00010200ffa36b82 */ /* 0x000e240000000800 */
[----:B------:R-:W-:Y:S01]  /*6530*/  FADD.FTZ R198, R137, R198 ;  /* 0x000000c689c67221 */ /* 0x000fe20000010000 */
[----:B-1----:R-:W-:Y:S01]  /*6540*/  @P5 FMUL.FTZ R173, R160, R173 ;  /* 0x000000ada0ad5220 */ /* 0x002fe20000410000 */
[----:B------:R-:W-:Y:S02]  /*6550*/  @P5 HADD2.F32 R160, -RZ, R52.H1_H1 ;  /* 0x30000034ffa05230 */ /* 0x000fe40000004100 */
[----:B------:R-:W-:-:S03]  /*6560*/  HFMA2 R137, -RZ, RZ, 0, 0 ;  /* 0x00000000ff897431 */ /* 0x000fc600000001ff */
[----:B------:R-:W-:Y:S01]  /*6570*/  @P5 FMUL.FTZ R204, R160, R173 ;  /* 0x000000ada0cc5220 */ /* 0x000fe20000410000 */
[----:B------:R-:W-:Y:S01]  /*6580*/  FFMA.FTZ R160, R212, UR17, R196 ;  /* 0x00000011d4a07c23 */ /* 0x000fe200080100c4 */
[----:B------:R-:W1:Y:S01]  /*6590*/  @P6 LDC R173, c[0x0][0x408] ;  /* 0x00010200ffad6b82 */ /* 0x000e620000000800 */
[----:B------:R-:W-:Y:S02]  /*65a0*/  LOP3.LUT P5, RZ, R18, 0xff000000, RZ, 0xc0, !PT ;  /* 0xff00000012ff7812 */ /* 0x000fe400078ac0ff */
[----:B------:R-:W-:-:S04]  /*65b0*/  FADD.FTZ R160, R249, -R160 ;  /* 0x800000a0f9a07221 */ /* 0x000fc80000010000 */
[----:B------:R-:W-:-:S04]  /*65c0*/  FMUL.FTZ R162, R160, UR24 ;  /* 0x00000018a0a27c20 */ /* 0x000fc80008410000 */
[----:B------:R-:W-:-:S03]  /*65d0*/  @P6 FMUL.FTZ R160, R162, UR16 ;  /* 0x00000010a2a06c20 */ /* 0x000fc60008410000 */
[----:B------:R-:W2:Y:S01]  /*65e0*/  @P5 LDC R172, c[0x0][0x408] ;  /* 0x00010200ffac5b82 */ /* 0x000ea20000000800 */
[----:B0-----:R-:W-:Y:S01]  /*65f0*/  @P6 FMUL.FTZ R160, R160, R163 ;  /* 0x000000a3a0a06220 */ /* 0x001fe20000410000 */
[--C-:B------:R-:W-:Y:S02]  /*6600*/  @P6 HADD2.F32 R163, -RZ, R193.reuse.H0_H0 ;  /* 0x200000c1ffa36230 */ /* 0x100fe40000004100 */
[----:B------:R-:W-:-:S03]  /*6610*/  @P5 HADD2.F32 R193, -RZ, R193.H1_H1 ;  /* 0x300000c1ffc15230 */ /* 0x000fc60000004100 */
[----:B------:R-:W-:Y:S01]  /*6620*/  @P6 FMUL.FTZ R197, R163, R160 ;  /* 0x000000a0a3c56220 */ /* 0x000fe20000410000 */
[----:B------:R-:W-:-:S03]  /*6630*/  @P6 FMUL.FTZ R160, R162, UR16 ;  /* 0x00000010a2a06c20 */ /* 0x000fc60008410000 */
[----:B------:R-:W-:Y:S01]  /*6640*/  FADD.FTZ R197, R138, R197 ;  /* 0x000000c58ac57221 */ /* 0x000fe20000010000 */
[----:B-1----:R-:W-:Y:S01]  /*6650*/  @P6 FMUL.FTZ R173, R160, R173 ;  /* 0x000000ada0ad6220 */ /* 0x002fe20000410000 */
[----:B------:R-:W-:-:S05]  /*6660*/  @P6 HADD2.F32 R160, -RZ, R53.H0_H0 ;  /* 0x20000035ffa06230 */ /* 0x000fca0000004100 */
[----:B------:R-:W-:Y:S01]  /*6670*/  @P6 FMUL.FTZ R199, R160, R173 ;  /* 0x000000ada0c76220 */ /* 0x000fe20000410000 */
[----:B------:R-:W-:Y:S01]  /*6680*/  FFMA.FTZ R160, R209, UR17, R196 ;  /* 0x00000011d1a07c23 */ /* 0x000fe200080100c4 */
[----:B------:R-:W-:-:S03]  /*6690*/  LOP3.LUT P6, RZ, R19, 0xff, RZ, 0xc0, !PT ;  /* 0x000000ff13ff7812 */ /* 0x000fc600078cc0ff */
[----:B------:R-:W-:Y:S02]  /*66a0*/  FADD.FTZ R163, R245, -R160 ;  /* 0x800000a0f5a37221 */ /* 0x000fe40000010000 */
[----:B------:R-:W0:Y:S02]  /*66b0*/  @P5 LDC R160, c[0x0][0x408] ;  /* 0x00010200ffa05b82 */ /* 0x000e240000000800 */
[----:B------:R-:W-:-:S04]  /*66c0*/  FMUL.FTZ R163, R163, UR24 ;  /* 0x00000018a3a37c20 */ /* 0x000fc80008410000 */
[----:B------:R-:W-:-:S04]  /*66d0*/  @P5 FMUL.FTZ R173, R163, UR16 ;  /* 0x00000010a3ad5c20 */ /* 0x000fc80008410000 */
[----:B--2---:R-:W-:-:S04]  /*66e0*/  @P5 FMUL.FTZ R172, R173, R172 ;  /* 0x000000acadac5220 */ /* 0x004fc80000410000 */
[----:B------:R-:W-:Y:S01]  /*66f0*/  @P5 FMUL.FTZ R174, R193, R172 ;  /* 0x000000acc1ae5220 */ /* 0x000fe20000410000 */
[----:B------:R-:W-:-:S03]  /*6700*/  @P5 HADD2.F32 R172, -RZ, R53.H1_H1 ;  /* 0x30000035ffac5230 */ /* 0x000fc60000004100 */
[----:B------:R-:W-:Y:S01]  /*6710*/  FADD.FTZ R193, R139, R174 ;  /* 0x000000ae8bc17221 */ /* 0x000fe20000010000 */
[----:B------:R-:W-:Y:S02]  /*6720*/  @P6 HADD2.F32 R139, -RZ, R54.H0_H0 ;  /* 0x20000036ff8b6230 */ /* 0x000fe40000004100 */
[----:B0-----:R-:W-:Y:S01]  /*6730*/  @P5 FMUL.FTZ R173, R173, R160 ;  /* 0x000000a0adad5220 */ /* 0x001fe20000410000 */
[----:B------:R-:W-:-:S03]  /*6740*/  MOV R160, RZ ;  /* 0x000000ff00a07202 */ /* 0x000fc60000000f00 */
[----:B------:R-:W-:Y:S01]  /*6750*/  @P5 FMUL.FTZ R160, R172, R173 ;  /* 0x000000adaca05220 */ /* 0x000fe20000410000 */
[----:B------:R-:W-:Y:S01]  /*6760*/  FMUL.FTZ R172, R175, UR24 ;  /* 0x00000018afac7c20 */ /* 0x000fe20008410000 */
        /* <DEDUP_REMOVED lines=19> */
[----:B------:R-:W-:Y:S02]  /*68a0*/  @P5 FMUL.FTZ R137, R173, UR16 ;  /* 0x00000010ad895c20 */ /* 0x000fe40008410000 */
[----:B------:R-:W-:Y:S02]  /*68b0*/  @P6 HADD2.F32 R175, -RZ, R195.H0_H0 ;  /* 0x200000c3ffaf6230 */ /* 0x000fe40000004100 */
        /* <DEDUP_REMOVED lines=8> */
[----:B------:R-:W-:Y:S01]  /*6940*/  FMUL.FTZ R174, R174, UR24 ;  /* 0x00000018aeae7c20 */ /* 0x000fe20008410000 */
        /* <DEDUP_REMOVED lines=22> */
[----:B------:R-:W-:Y:S02]  /*6ab0*/  FMUL.FTZ R175, R206, UR24 ;  /* 0x00000018ceaf7c20 */ /* 0x000fe40008410000 */
        /* <DEDUP_REMOVED lines=18> */
[----:B------:R-:W0:Y:S02]  /*6be0*/  @P5 LDC R199, c[0x0][0x408] ;  /* 0x00010200ffc75b82 */ /* 0x000e240000000800 */
[----:B------:R-:W-:-:S04]  /*6bf0*/  @P5 FMUL.FTZ R194, R160, UR16 ;  /* 0x00000010a0c25c20 */ /* 0x000fc80008410000 */
[----:B0-----:R-:W-:Y:S01]  /*6c00*/  @P5 FMUL.FTZ R194, R194, R199 ;  /* 0x000000c7c2c25220 */ /* 0x001fe20000410000 */
[----:B------:R-:W-:-:S05]  /*6c10*/  @P5 HADD2.F32 R199, -RZ, R192.H0_H0 ;  /* 0x200000c0ffc75230 */ /* 0x000fca0000004100 */
        /* <DEDUP_REMOVED lines=10> */
.L_x_10336:
[C---:B------:R-:W-:Y:S02]  /*6cc0*/  LOP3.LUT P5, RZ, R18.reuse, 0xff00, RZ, 0xc0, !PT ;  /* 0x0000ff0012ff7812 */ /* 0x040fe400078ac0ff */
[----:B------:R-:W-:-:S11]  /*6cd0*/  LOP3.LUT P6, RZ, R18, 0xff0000, RZ, 0xc0, !PT ;  /* 0x00ff000012ff7812 */ /* 0x000fd600078cc0ff */
[----:B------:R-:W0:Y:S01]  /*6ce0*/  @P5 LDC R197, c[0x0][0x408] ;  /* 0x00010200ffc55b82 */ /* 0x000e220000000800 */
[----:B------:R-:W-:-:S04]  /*6cf0*/  @P5 FFMA.FTZ R199, R217, UR17, R196 ;  /* 0x00000011d9c75c23 */ /* 0x000fc800080100c4 */
[----:B------:R-:W-:-:S04]  /*6d00*/  @P5 FADD.FTZ R199, R252, -R199 ;  /* 0x800000c7fcc75221 */ /* 0x000fc80000010000 */
[----:B------:R-:W-:-:S04]  /*6d10*/  @P5 FMUL.FTZ R199, R199, UR24 ;  /* 0x00000018c7c75c20 */ /* 0x000fc80008410000 */
[----:B------:R-:W-:Y:S01]  /*6d20*/  @P5 FMUL.FTZ R198, R199, UR16 ;  /* 0x00000010c7c65c20 */ /* 0x000fe20008410000 */
[----:B------:R-:W-:-:S04]  /*6d30*/  @P5 FFMA.FTZ R199, R217, UR17, R196 ;  /* 0x00000011d9c75c23 */ /* 0x000fc800080100c4 */
[----:B------:R-:W-:-:S04]  /*6d40*/  @P5 FADD.FTZ R199, R252, -R199 ;  /* 0x800000c7fcc75221 */ /* 0x000fc80000010000 */
[----:B------:R-:W-:Y:S01]  /*6d50*/  @P5 FMUL.FTZ R199, R199, UR24 ;  /* 0x00000018c7c75c20 */ /* 0x000fe20008410000 */
[----:B0-----:R-:W-:Y:S01]  /*6d60*/  @P5 FMUL.FTZ R204, R198, R197 ;  /* 0x000000c5c6cc5220 */ /* 0x001fe20000410000 */
[----:B-----5:R-:W-:Y:S02]  /*6d70*/  @P5 HADD2.F32 R197, -RZ, R192.H1_H1 ;  /* 0x300000c0ffc55230 */ /* 0x020fe40000004100 */
[----:B------:R-:W-:-:S03]  /*6d80*/  HFMA2 R198, -RZ, RZ, 0, 0 ;  /* 0x00000000ffc67431 */ /* 0x000fc600000001ff */
[----:B------:R-:W-:Y:S01]  /*6d90*/  @P5 FMUL.FTZ R198, R197, R204 ;  /* 0x000000ccc5c65220 */ /* 0x000fe20000410000 */
[----:B------:R-:W-:Y:S01]  /*6da0*/  @P5 FMUL.FTZ R204, R199, UR16 ;  /* 0x00000010c7cc5c20 */ /* 0x000fe20008410000 */
[----:B------:R-:W0:Y:S01]  /*6db0*/  @P5 LDC R197, c[0x0][0x408] ;  /* 0x00010200ffc55b82 */ /* 0x000e220000000800 */
[----:B------:R-:W-:Y:S01]  /*6dc0*/  MOV R199, RZ ;  /* 0x000000ff00c77202 */ /* 0x000fe20000000f00 */
[----:B------:R-:W-:Y:S01]  /*6dd0*/  FADD.FTZ R198, R137, R198 ;  /* 0x000000c689c67221 */ /* 0x000fe20000010000 */
[----:B------:R-:W-:Y:S02]  /*6de0*/  @P5 HADD2.F32 R137, -RZ, R52.H1_H1 ;  /* 0x30000034ff895230 */ /* 0x000fe40000004100 */
[----:B0-----:R-:W-:Y:S01]  /*6df0*/  @P5 FMUL.FTZ R206, R204, R197 ;  /* 0x000000c5ccce5220 */ /* 0x001fe20000410000 */
[----:B------:R-:W-:Y:S01]  /*6e00*/  MOV R204, RZ ;  /* 0x000000ff00cc7202 */ /* 0x000fe20000000f00 */
[----:B------:R-:W-:Y:S02]  /*6e10*/  HFMA2 R197, -RZ, RZ, 0, 0 ;  /* 0x00000000ffc57431 */ /* 0x000fe400000001ff */
[----:B------:R-:W-:Y:S01]  /*6e20*/  @P5 FMUL.FTZ R204, R137, R206 ;  /* 0x000000ce89cc5220 */ /* 0x000fe20000410000 */
[----:B------:R-:W-:Y:S01]  /*6e30*/  @P6 FFMA.FTZ R206, R212, UR17, R196 ;  /* 0x00000011d4ce6c23 */ /* 0x000fe200080100c4 */
[----:B------:R-:W0:Y:S01]  /*6e40*/  @P6 LDC R137, c[0x0][0x408] ;  /* 0x00010200ff896b82 */ /* 0x000e220000000800 */
[----:B------:R-:W-:-:S02]  /*6e50*/  LOP3.LUT P5, RZ, R18, 0xff000000, RZ, 0xc0, !PT ;  /* 0xff00000012ff7812 */ /* 0x000fc400078ac0ff */
[----:B------:R-:W-:-:S04]  /*6e60*/  @P6 FADD.FTZ R206, R249, -R206 ;  /* 0x800000cef9ce6221 */ /* 0x000fc80000010000 */
[----:B------:R-:W-:-:S04]  /*6e70*/  @P6 FMUL.FTZ R206, R206, UR24 ;  /* 0x00000018cece6c20 */ /* 0x000fc80008410000 */
[----:B------:R-:W-:-:S04]  /*6e80*/  @P6 FMUL.FTZ R206, R206, UR16 ;  /* 0x00000010cece6c20 */ /* 0x000fc80008410000 */
        /* <DEDUP_REMOVED lines=8> */
[----:B------:R-:W-:-:S04]  /*6f10*/  @P6 FMUL.FTZ R138, R138, UR24 ;  /* 0x000000188a8a6c20 */ /* 0x000fc80008410000 */
[----:B------:R-:W-:-:S04]  /*6f20*/  @P6 FMUL.FTZ R138, R138, UR16 ;  /* 0x000000108a8a6c20 */ /* 0x000fc80008410000 */
[----:B0-----:R-:W-:Y:S01]  /*6f30*/  @P6 FMUL.FTZ R138, R138, R137 ;  /* 0x000000898a8a6220 */ /* 0x001fe20000410000 */
[----:B------:R-:W-:-:S05]  /*6f40*/  @P6 HADD2.F32 R137, -RZ, R53.H0_H0 ;  /* 0x20000035ff896230 */ /* 0x000fca0000004100 */
[----:B------:R-:W-:Y:S01]  /*6f50*/  @P6 FMUL.FTZ R199, R137, R138 ;  /* 0x0000008a89c76220 */ /* 0x000fe20000410000 */
[----:B------:R-:W-:Y:S01]  /*6f60*/  @P5 FFMA.FTZ R138, R209, UR17, R196 ;  /* 0x00000011d18a5c23 */ /* 0x000fe200080100c4 */
[----:B------:R-:W0:Y:S03]  /*6f70*/  @P5 LDC R137, c[0x0][0x408] ;  /* 0x00010200ff895b82 */ /* 0x000e260000000800 */
[----:B------:R-:W-:-:S04]  /*6f80*/  @P5 FADD.FTZ R138, R245, -R138 ;  /* 0x8000008af58a5221 */ /* 0x000fc80000010000 */
[----:B------:R-:W-:-:S04]  /*6f90*/  @P5 FMUL.FTZ R138, R138, UR24 ;  /* 0x000000188a8a5c20 */ /* 0x000fc80008410000 */
        /* <DEDUP_REMOVED lines=29> */
[----:B------:R-:W-:-:S04]  /*7170*/  @P5 FMUL.FTZ R205, R205, UR24 ;  /* 0x00000018cdcd5c20 */ /* 0x000fc80008410000 */
        /* <DEDUP_REMOVED lines=88> */
[----:B------:R-:W-:-:S07]  /*7700*/  F2FP.F16.F32.PACK_AB R136, R204, R136 ;  /* 0x00000088cc88723e */ /* 0x000fce00000000ff */
.L_x_10335:
        /* <DEDUP_REMOVED lines=12> */
.L_x_10332:
[----:B------:R-:W-:Y:S05]  /*77d0*/  BSYNC.RECONVERGENT B0 ;  /* 0x0000000000007941 */ /* 0x000fea0003800200 */
.L_x_10331:
        /* <DEDUP_REMOVED lines=38> */
[----:B------:R-:W-:-:S02]  /*7a40*/  LOP3.LUT P5, RZ, R20, 0xff000000, RZ, 0xc0, !PT ;  /* 0xff00000014ff7812 */ /* 0x000fc400078ac0ff */
[----:B------:R-:W-:-:S04]  /*7a50*/  @P6 FMUL.FTZ R160, R162, UR16 ;  /* 0x00000010a2a06c20 */ /* 0x000fc80008410000 */
[----:B--2---:R-:W-:Y:S01]  /*7a60*/  @P6 FMUL.FTZ R163, R160, R175 ;  /* 0x000000afa0a36220 */ /* 0x004fe20000410000 */
[----:B------:R-:W-:-:S05]  /*7a70*/  @P6 HADD2.F32 R160, -RZ, R193.H0_H0 ;  /* 0x200000c1ffa06230 */ /* 0x000fca0000004100 */
[----:B------:R-:W-:Y:S01]  /*7a80*/  @P6 FMUL.FTZ R197, R160, R163 ;  /* 0x000000a3a0c56220 */ /* 0x000fe20000410000 */
[----:B------:R-:W-:Y:S01]  /*7a90*/  @P6 FMUL.FTZ R160, R162, UR16 ;  /* 0x00000010a2a06c20 */ /* 0x000fe20008410000 */
[----:B------:R-:W1:Y:S01]  /*7aa0*/  @P5 LDC R172, c[0x0][0x408] ;  /* 0x00010200ffac5b82 */ /* 0x000e620000000800 */
[----:B------:R-:W-:Y:S01]  /*7ab0*/  FFMA.FTZ R163, R208, UR17, R196 ;  /* 0x00000011d0a37c23 */ /* 0x000fe200080100c4 */
[----:B------:R-:W-:Y:S02]  /*7ac0*/  @P5 HADD2.F32 R193, -RZ, R193.H1_H1 ;  /* 0x300000c1ffc15230 */ /* 0x000fe40000004100 */
[----:B------:R-:W-:Y:S01]  /*7ad0*/  FADD.FTZ R197, R146, R197 ;  /* 0x000000c592c57221 */ /* 0x000fe20000010000 */
[----:B------:R-:W-:Y:S01]  /*7ae0*/  FADD.FTZ R174, R244, -R163 ;  /* 0x800000a3f4ae7221 */ /* 0x000fe20000010000 */
[----:B0-----:R-:W-:Y:S01]  /*7af0*/  @P6 FMUL.FTZ R173, R160, R173 ;  /* 0x000000ada0ad6220 */ /* 0x001fe20000410000 */
[----:B------:R-:W-:Y:S02]  /*7b00*/  @P6 HADD2.F32 R160, -RZ, R61.H0_H0 ;  /* 0x2000003dffa06230 */ /* 0x000fe40000004100 */
[----:B------:R-:W-:Y:S01]  /*7b10*/  FFMA.FTZ R163, R174, UR24, R179 ;  /* 0x00000018aea37c23 */ /* 0x000fe200080100b3 */
[----:B------:R-:W-:-:S02]  /*7b20*/  HFMA2 R174, -RZ, RZ, 0, 0 ;  /* 0x00000000ffae7431 */ /* 0x000fc400000001ff */
[----:B------:R-:W-:Y:S01]  /*7b30*/  @P6 FMUL.FTZ R199, R173, R160 ;  /* 0x000000a0adc76220 */ /* 0x000fe20000410000 */
[----:B------:R-:W-:Y:S01]  /*7b40*/  @P5 FMUL.FTZ R173, R163, UR16 ;  /* 0x00000010a3ad5c20 */ /* 0x000fe20008410000 */
[----:B------:R-:W0:Y:S01]  /*7b50*/  @P5 LDC R160, c[0x0][0x408] ;  /* 0x00010200ffa05b82 */ /* 0x000e220000000800 */
[----:B------:R-:W-:Y:S02]  /*7b60*/  LOP3.LUT P6, RZ, R21, 0xff, RZ, 0xc0, !PT ;  /* 0x000000ff15ff7812 */ /* 0x000fe400078cc0ff */
[----:B-1----:R-:W-:-:S04]  /*7b70*/  @P5 FMUL.FTZ R172, R173, R172 ;  /* 0x000000acadac5220 */ /* 0x002fc80000410000 */
[----:B------:R-:W-:Y:S01]  /*7b80*/  @P5 FMUL.FTZ R174, R193, R172 ;  /* 0x000000acc1ae5220 */ /* 0x000fe20000410000 */
[----:B------:R-:W-:-:S03]  /*7b90*/  @P5 HADD2.F32 R172, -RZ, R61.H1_H1 ;  /* 0x3000003dffac5230 */ /* 0x000fc60000004100 */
[----:B------:R-:W-:-:S03]  /*7ba0*/  FADD.FTZ R193, R147, R174 ;  /* 0x000000ae93c17221 */ /* 0x000fc60000010000 */
[----:B------:R-:W-:Y:S02]  /*7bb0*/  @P6 HADD2.F32 R147, -RZ, R62.H0_H0 ;  /* 0x2000003eff936230 */ /* 0x000fe40000004100 */
        /* <DEDUP_REMOVED lines=19> */
[----:B------:R-:W-:Y:S01]  /*7cf0*/  MOV R146, RZ ;  /* 0x000000ff00927202 */ /* 0x000fe20000000f00 */
[----:B------:R-:W-:Y:S02]  /*7d00*/  FFMA.FTZ R173, R9, UR17, R196 ;  /* 0x0000001109ad7c23 */ /* 0x000fe400080100c4 */
[----:B------:R-:W-:Y:S01]  /*7d10*/  @P6 FMUL.FTZ R146, R174, R147 ;  /* 0x00000093ae926220 */ /* 0x000fe20000410000 */
[----:B------:R-:W-:Y:S01]  /*7d20*/  LOP3.LUT P6, RZ, R21, 0xff0000, RZ, 0xc0, !PT ;  /* 0x00ff000015ff7812 */ /* 0x000fe200078cc0ff */
[----:B------:R-:W0:Y:S01]  /*7d30*/  @P5 LDC R147, c[0x0][0x408] ;  /* 0x00010200ff935b82 */ /* 0x000e220000000800 */
        /* <DEDUP_REMOVED lines=67> */
.L_x_10340:
[C---:B------:R-:W-:Y:S02]  /*8170*/  LOP3.LUT P5, RZ, R20.reuse, 0xff00, RZ, 0xc0, !PT ;  /* 0x0000ff0014ff7812 */ /* 0x040fe400078ac0ff */
[----:B------:R-:W-:-:S11]  /*8180*/  LOP3.LUT P6, RZ, R20, 0xff0000, RZ, 0xc0, !PT ;  /* 0x00ff000014ff7812 */ /* 0x000fd600078cc0ff */
[----:B------:R-:W0:Y:S01]  /*8190*/  @P5 LDC R197, c[0x0][0x408] ;  /* 0x00010200ffc55b82 */ /* 0x000e220000000800 */
[--C-:B------:R-:W-:Y:S01]  /*81a0*/  @P5 FFMA.FTZ R198, R215, UR17, R196.reuse ;  /* 0x00000011d7c65c23 */ /* 0x100fe200080100c4 */
[----:B------:R-:W-:-:S03]  /*81b0*/  @P6 FFMA.FTZ R199, R211, UR17, R196 ;  /* 0x00000011d3c76c23 */ /* 0x000fc600080100c4 */
[----:B------:R-:W-:Y:S01]  /*81c0*/  @P5 FADD.FTZ R198, R251, -R198 ;  /* 0x800000c6fbc65221 */ /* 0x000fe20000010000 */
[----:B------:R-:W-:-:S03]  /*81d0*/  @P6 FADD.FTZ R199, R248, -R199 ;  /* 0x800000c7f8c76221 */ /* 0x000fc60000010000 */
[----:B------:R-:W-:Y:S01]  /*81e0*/  @P5 FFMA.FTZ R198, R198, UR24, R177 ;  /* 0x00000018c6c65c23 */ /* 0x000fe200080100b1 */
[----:B------:R-:W-:-:S03]  /*81f0*/  @P6 FFMA.FTZ R199, R199, UR24, R178 ;  /* 0x00000018c7c76c23 */ /* 0x000fc600080100b2 */
[----:B------:R-:W-:-:S04]  /*8200*/  @P5 FMUL.FTZ R198, R198, UR16 ;  /* 0x00000010c6c65c20 */ /* 0x000fc80008410000 */
[----:B0-----:R-:W-:Y:S01]  /*8210*/  @P5 FMUL.FTZ R204, R198, R197 ;  /* 0x000000c5c6cc5220 */ /* 0x001fe20000410000 */
[----:B-----5:R-:W-:Y:S02]  /*8220*/  @P5 HADD2.F32 R197, -RZ, R192.H1_H1 ;  /* 0x300000c0ffc55230 */ /* 0x020fe40000004100 */
        /* <DEDUP_REMOVED lines=154> */
.L_x_10339:
[----:B------:R0:W5:Y:S01]  /*8bd0*/  LDL R207, [R1+0x4] ;  /* 0x0000040001cf7983 */ /* 0x0001620000100800 */
[----:B------:R-:W1:Y:S02]  /*8be0*/  LDC.64 R198, c[0x0][0x478] ;  /* 0x00011e00ffc67b82 */ /* 0x000e640000000a00 */
[----:B-1----:R-:W-:-:S04]  /*8bf0*/  ISETP.NE.U32.AND P0, PT, R198, RZ, PT ;  /* 0x000000ffc600720c */ /* 0x002fc80003f05070 */
[----:B------:R-:W-:-:S13]  /*8c00*/  ISETP.NE.AND.EX P0, PT, R199, RZ, PT, P0 ;  /* 0x000000ffc700720c */ /* 0x000fda0003f05300 */
[----:B0-----:R-:W-:Y:S05]  /*8c10*/  @!P0 BRA `(.L_x_10342) ;  /* 0x0000000800308947 */ /* 0x001fea0003800000 */
[C---:B------:R-:W-:Y:S01]  /*8c20*/  LOP3.LUT P5, RZ, R20.reuse, 0xff00, RZ, 0xc0, !PT ;  /* 0x0000ff0014ff7812 */ /* 0x040fe200078ac0ff */
[----:B------:R-:W-:Y:S01]  /*8c30*/  FFMA.FTZ R160, R215, UR17, R196 ;  /* 0x00000011d7a07c23 */ /* 0x000fe200080100c4 */
[----:B------:R-:W-:Y:S02]  /*8c40*/  LOP3.LUT P6, RZ, R20, 0xff0000, RZ, 0xc0, !PT ;  /* 0x00ff000014ff7812 */ /* 0x000fe400078cc0ff */
[----:B------:R-:W-:Y:S01]  /*8c50*/  CS2R R198, SRZ ;  /* 0x0000000000c67805 */ /* 0x000fe2000001ff00 */
[----:B------:R-:W-:Y:S02]  /*8c60*/  HFMA2 R204, -RZ, RZ, 0, 0 ;  /* 0x00000000ffcc7431 */ /* 0x000fe400000001ff */
[----:B------:R-:W-:Y:S01]  /*8c70*/  FADD.FTZ R160, R251, -R160 ;  /* 0x800000a0fba07221 */ /* 0x000fe20000010000 */
        /* <DEDUP_REMOVED lines=24> */
[----:B------:R-:W-:-:S03]  /*8e00*/  FFMA.FTZ R175, R12, UR17, R196 ;  /* 0x000000110caf7c23 */ /* 0x000fc600080100c4 */
[----:B------:R-:W-:Y:S01]  /*8e10*/  @P6 FMUL.FTZ R197, R163, R160 ;  /* 0x000000a0a3c56220 */ /* 0x000fe20000410000 */
[----:B------:R-:W-:Y:S01]  /*8e20*/  @P6 FMUL.FTZ R160, R162, UR16 ;  /* 0x00000010a2a06c20 */ /* 0x000fe20008410000 */
[----:B------:R-:W-:Y:S01]  /*8e30*/  FFMA.FTZ R163, R208, UR17, R196 ;  /* 0x00000011d0a37c23 */ /* 0x000fe200080100c4 */
[----:B------:R-:W1:Y:S01]  /*8e40*/  @P5 LDC R172, c[0x0][0x408] ;  /* 0x00010200ffac5b82 */ /* 0x000e620000000800 */
[----:B------:R-:W-:Y:S02]  /*8e50*/  @P5 HADD2.F32 R193, -RZ, R193.H1_H1 ;  /* 0x300000c1ffc15230 */ /* 0x000fe40000004100 */
[----:B------:R-:W-:Y:S01]  /*8e60*/  FADD.FTZ R197, R146, R197 ;  /* 0x000000c592c57221 */ /* 0x000fe20000010000 */
[----:B------:R-:W-:Y:S01]  /*8e70*/  FADD.FTZ R163, R244, -R163 ;  /* 0x800000a3f4a37221 */ /* 0x000fe20000010000 */
[----:B------:R-:W-:-:S03]  /*8e80*/  FADD.FTZ R175, R232, -R175 ;  /* 0x800000afe8af7221 */ /* 0x000fc60000010000 */
[----:B------:R-:W-:Y:S01]  /*8e90*/  FMUL.FTZ R163, R163, UR24 ;  /* 0x00000018a3a37c20 */ /* 0x000fe20008410000 */
[----:B0-----:R-:W-:Y:S01]  /*8ea0*/  @P6 FMUL.FTZ R173, R160, R173 ;  /* 0x000000ada0ad6220 */ /* 0x001fe20000410000 */
[----:B------:R-:W-:-:S05]  /*8eb0*/  @P6 HADD2.F32 R160, -RZ, R61.H0_H0 ;  /* 0x2000003dffa06230 */ /* 0x000fca0000004100 */
        /* <DEDUP_REMOVED lines=98> */
.L_x_10342:
[C---:B------:R-:W-:Y:S02]  /*94e0*/  LOP3.LUT P5, RZ, R20.reuse, 0xff00, RZ, 0xc0, !PT ;  /* 0x0000ff0014ff7812 */ /* 0x040fe400078ac0ff */
[----:B------:R-:W-:-:S11]  /*94f0*/  LOP3.LUT P6, RZ, R20, 0xff0000, RZ, 0xc0, !PT ;  /* 0x00ff000014ff7812 */ /* 0x000fd600078cc0ff */
[----:B------:R-:W0:Y:S01]  /*9500*/  @P5 LDC R197, c[0x0][0x408] ;  /* 0x00010200ffc55b82 */ /* 0x000e220000000800 */
[--C-:B------:R-:W-:Y:S01]  /*9510*/  @P5 FFMA.FTZ R198, R215, UR17, R196.reuse ;  /* 0x00000011d7c65c23 */ /* 0x100fe200080100c4 */
[----:B------:R-:W-:-:S03]  /*9520*/  @P6 FFMA.FTZ R199, R211, UR17, R196 ;  /* 0x00000011d3c76c23 */ /* 0x000fc600080100c4 */
[----:B------:R-:W-:Y:S01]  /*9530*/  @P5 FADD.FTZ R198, R251, -R198 ;  /* 0x800000c6fbc65221 */ /* 0x000fe20000010000 */
[----:B------:R-:W-:-:S03]  /*9540*/  @P6 FADD.FTZ R199, R248, -R199 ;  /* 0x800000c7f8c76221 */ /* 0x000fc60000010000 */
[----:B------:R-:W-:Y:S01]  /*9550*/  @P5 FMUL.FTZ R198, R198, UR24 ;  /* 0x00000018c6c65c20 */ /* 0x000fe20008410000 */
[----:B------:R-:W-:-:S03]  /*9560*/  @P6 FMUL.FTZ R199, R199, UR24 ;  /* 0x00000018c7c76c20 */ /* 0x000fc60008410000 */
        /* <DEDUP_REMOVED lines=156> */
.L_x_10341:
        /* <DEDUP_REMOVED lines=12> */
.L_x_10338:
[----:B------:R-:W-:Y:S05]  /*9ff0*/  BSYNC.RECONVERGENT B0 ;  /* 0x0000000000007941 */ /* 0x000fea0003800200 */
.L_x_10337:
        /* <DEDUP_REMOVED lines=8> */
[----:B------:R0:W5:Y:S04]  /*a080*/  LDL R216, [R1+0xc] ;  /* 0x00000c0001d87983 */ /* 0x0001680000100800 */
        /* <DEDUP_REMOVED lines=8> */
[----:B------:R-:W-:Y:S02]  /*a110*/  CS2R R198, SRZ ;  /* 0x0000000000c67805 */ /* 0x000fe4000001ff00 */
[----:B------:R-:W-:Y:S01]  /*a120*/  CS2R R204, SRZ ;  /* 0x0000000000cc7805 */ /* 0x000fe2000001ff00 */
[----:B------:R-:W-:Y:S01]  /*a130*/  FADD.FTZ R160, R237, -R160 ;  /* 0x800000a0eda07221 */ /* 0x000fe20000010000 */
[----:B------:R-:W-:-:S03]  /*a140*/  HFMA2 R197, -RZ, RZ, 0, 0 ;  /* 0x00000000ffc57431 */ /* 0x000fc600000001ff */
[----:B-----5:R-:W-:Y:S02]  /*a150*/  FFMA.FTZ R161, R160, UR24, R185 ;  /* 0x00000018a0a17c23 */ /* 0x020fe400080100b9 */
        /* <DEDUP_REMOVED lines=20> */
[----:B------:R-:W-:Y:S02]  /*a2a0*/  @P6 HADD2.F32 R160, -RZ, R193.H0_H0 ;  /* 0x200000c1ffa06230 */ /* 0x000fe40000004100 */
[----:B------:R-:W-:-:S03]  /*a2b0*/  FFMA.FTZ R175, R2, UR17, R196 ;  /* 0x0000001102af7c23 */ /* 0x000fc600080100c4 */
[----:B------:R-:W-:Y:S01]  /*a2c0*/  @P6 FMUL.FTZ R197, R160, R163 ;  /* 0x000000a3a0c56220 */ /* 0x000fe20000410000 */
[----:B------:R-:W-:Y:S01]  /*a2d0*/  @P6 FMUL.FTZ R160, R162, UR16 ;  /* 0x00000010a2a06c20 */ /* 0x000fe20008410000 */
[----:B------:R-:W-:Y:S02]  /*a2e0*/  @P6 HADD2.F32 R163, -RZ, R69.H0_H0 ;  /* 0x20000045ffa36230 */ /* 0x000fe40000004100 */
[----:B------:R-:W-:Y:S01]  /*a2f0*/  FADD.FTZ R175, R230, -R175 ;  /* 0x800000afe6af7221 */ /* 0x000fe20000010000 */
[----:B------:R-:W-:Y:S01]  /*a300*/  FADD.FTZ R197, R154, R197 ;  /* 0x000000c59ac57221 */ /* 0x000fe20000010000 */
[----:B------:R-:W-:Y:S02]  /*a310*/  @P5 HADD2.F32 R193, -RZ, R193.H1_H1 ;  /* 0x300000c1ffc15230 */ /* 0x000fe40000004100 */
[----:B0-----:R-:W-:Y:S02]  /*a320*/  @P6 FMUL.FTZ R172, R160, R173 ;  /* 0x000000ada0ac6220 */ /* 0x001fe40000410000 */
[----:B------:R-:W0:Y:S02]  /*a330*/  @P5 LDC R160, c[0x0][0x408] ;  /* 0x00010200ffa05b82 */ /* 0x000e240000000800 */
[----:B------:R-:W-:Y:S01]  /*a340*/  @P6 FMUL.FTZ R204, R172, R163 ;  /* 0x000000a3accc6220 */ /* 0x000fe20000410000 */
[----:B------:R-:W-:Y:S01]  /*a350*/  FFMA.FTZ R172, R3, UR17, R196 ;  /* 0x0000001103ac7c23 */ /* 0x000fe200080100c4 */
[----:B------:R-:W-:-:S03]  /*a360*/  LOP3.LUT P6, RZ, R23, 0xff, RZ, 0xc0, !PT ;  /* 0x000000ff17ff7812 */ /* 0x000fc600078cc0ff */
[----:B------:R-:W-:Y:S02]  /*a370*/  FADD.FTZ R174, R231, -R172 ;  /* 0x800000ace7ae7221 */ /* 0x000fe40000010000 */
[----:B------:R-:W1:Y:S02]  /*a380*/  @P5 LDC R172, c[0x0][0x408] ;  /* 0x00010200ffac5b82 */ /* 0x000e640000000800 */
[----:B------:R-:W-:-:S04]  /*a390*/  FFMA.FTZ R163, R174, UR24, R187 ;  /* 0x00000018aea37c23 */ /* 0x000fc800080100bb */
[----:B------:R-:W-:-:S04]  /*a3a0*/  @P5 FMUL.FTZ R173, R163, UR16 ;  /* 0x00000010a3ad5c20 */ /* 0x000fc80008410000 */
[----:B0-----:R-:W-:Y:S01]  /*a3b0*/  @P5 FMUL.FTZ R174, R173, R160 ;  /* 0x000000a0adae5220 */ /* 0x001fe20000410000 */
[----:B------:R-:W-:-:S03]  /*a3c0*/  MOV R160, RZ ;  /* 0x000000ff00a07202 */ /* 0x000fc60000000f00 */
[----:B------:R-:W-:-:S04]  /*a3d0*/  @P5 FMUL.FTZ R160, R193, R174 ;  /* 0x000000aec1a05220 */ /* 0x000fc80000410000 */
[----:B------:R-:W-:Y:S01]  /*a3e0*/  FADD.FTZ R193, R155, R160 ;  /* 0x000000a09bc17221 */ /* 0x000fe20000010000 */
[----:B-1----:R-:W-:Y:S01]  /*a3f0*/  @P5 FMUL.FTZ R173, R173, R172 ;  /* 0x000000acadad5220 */ /* 0x002fe20000410000 */
[----:B------:R-:W-:Y:S02]  /*a400*/  @P5 HADD2.F32 R172, -RZ, R69.H1_H1 ;  /* 0x30000045ffac5230 */ /* 0x000fe40000004100 */
[----:B------:R-:W-:-:S03]  /*a410*/  @P6 HADD2.F32 R155, -RZ, R70.H0_H0 ;  /* 0x20000046ff9b6230 */ /* 0x000fc60000004100 */
[----:B------:R-:W-:Y:S01]  /*a420*/  @P5 FMUL.FTZ R199, R173, R172 ;  /* 0x000000acadc75220 */ /* 0x000fe20000410000 */
[----:B------:R-:W-:Y:S01]  /*a430*/  FFMA.FTZ R172, R175, UR24, R188 ;  /* 0x00000018afac7c23 */ /* 0x000fe200080100bc */
[----:B------:R-:W0:Y:S01]  /*a440*/  @P6 LDC R173, c[0x0][0x408] ;  /* 0x00010200ffad6b82 */ /* 0x000e220000000800 */
[----:B------:R-:W-:Y:S02]  /*a450*/  LOP3.LUT P5, RZ, R23, 0xff00, RZ, 0xc0, !PT ;  /* 0x0000ff0017ff7812 */ /* 0x000fe400078ac0ff */
[----:B------:R-:W-:-:S11]  /*a460*/  @P6 FMUL.FTZ R154, R172, UR16 ;  /* 0x00000010ac9a6c20 */ /* 0x000fd60008410000 */
[----:B------:R-:W1:Y:S01]  /*a470*/  @P5 LDC R174, c[0x0][0x408] ;  /* 0x00010200ffae5b82 */ /* 0x000e620000000800 */
        /* <DEDUP_REMOVED lines=16> */
[----:B------:R-:W-:-:S04]  /*a580*/  @P5 FMUL.FTZ R153, R173, UR16 ;  /* 0x00000010ad995c20 */ /* 0x000fc80008410000 */
[----:B-1----:R-:W-:Y:S01]  /*a590*/  @P5 FMUL.FTZ R174, R153, R174 ;  /* 0x000000ae99ae5220 */ /* 0x002fe20000410000 */
[----:B------:R-:W-:Y:S02]  /*a5a0*/  @P5 HADD2.F32 R153, -RZ, R70.H1_H1 ;  /* 0x30000046ff995230 */ /* 0x000fe40000004100 */
[----:B0-----:R-:W-:Y:S01]  /*a5b0*/  @P5 FMUL.FTZ R155, R160, R155 ;  /* 0x0000009ba09b5220 */ /* 0x001fe20000410000 */
[----:B------:R-:W-:-:S03]  /*a5c0*/  HFMA2 R160, -RZ, RZ, 0, 0 ;  /* 0x00000000ffa07431 */ /* 0x000fc600000001ff */
[----:B------:R-:W-:Y:S01]  /*a5d0*/  @P5 FMUL.FTZ R160, R194, R155 ;  /* 0x0000009bc2a05220 */ /* 0x000fe20000410000 */
[----:B------:R-:W-:Y:S01]  /*a5e0*/  MOV R155, RZ ;  /* 0x000000ff009b7202 */ /* 0x000fe20000000f00 */
[----:B------:R-:W-:Y:S01]  /*a5f0*/  @P5 FMUL.FTZ R155, R174, R153 ;  /* 0x00000099ae9b5220 */ /* 0x000fe20000410000 */
[----:B------:R-:W-:Y:S01]  /*a600*/  MOV R194, RZ ;  /* 0x000000ff00c27202 */ /* 0x000fe20000000f00 */
[----:B------:R-:W0:Y:S01]  /*a610*/  @P6 LDC R153, c[0x0][0x408] ;  /* 0x00010200ff996b82 */ /* 0x000e220000000800 */
[----:B------:R-:W-:Y:S01]  /*a620*/  FADD.FTZ R157, R157, R160 ;  /* 0x000000a09d9d7221 */ /* 0x000fe20000010000 */
[----:B------:R-:W-:Y:S01]  /*a630*/  FFMA.FTZ R160, R4, UR17, R196 ;  /* 0x0000001104a07c23 */ /* 0x000fe200080100c4 */
[----:B------:R-:W-:Y:S02]  /*a640*/  ISETP.GE.U32.AND P5, PT, R22, RZ, PT ;  /* 0x000000ff1600720c */ /* 0x000fe40003fa6070 */
[----:B------:R-:W-:Y:S01]  /*a650*/  F2FP.F16.F32.PACK_AB R154, R155, R154 ;  /* 0x0000009a9b9a723e */ /* 0x000fe200000000ff */
[----:B------:R-:W-:Y:S01]  /*a660*/  FADD.FTZ R175, R225, -R160 ;  /* 0x800000a0e1af7221 */ /* 0x000fe20000010000 */
[----:B------:R-:W-:-:S03]  /*a670*/  ISETP.GE.U32.AND.EX P5, PT, R23, 0x1000000, PT, P5 ;  /* 0x010000001700780c */ /* 0x000fc60003fa6150 */
[----:B------:R-:W-:-:S04]  /*a680*/  FFMA.FTZ R174, R175, UR24, R190 ;  /* 0x00000018afae7c23 */ /* 0x000fc800080100be */
[----:B------:R-:W-:-:S04]  /*a690*/  @P6 FMUL.FTZ R160, R174, UR16 ;  /* 0x00000010aea06c20 */ /* 0x000fc80008410000 */
[----:B0-----:R-:W-:Y:S01]  /*a6a0*/  @P6 FMUL.FTZ R175, R160, R153 ;  /* 0x00000099a0af6220 */ /* 0x001fe20000410000 */
[--C-:B------:R-:W-:Y:S02]  /*a6b0*/  @P6 HADD2.F32 R160, -RZ, R195.reuse.H0_H0 ;  /* 0x200000c3ffa06230 */ /* 0x100fe40000004100 */
[----:B------:R-:W-:Y:S02]  /*a6c0*/  HFMA2 R153, -RZ, RZ, 0, 0 ;  /* 0x00000000ff997431 */ /* 0x000fe400000001ff */
[----:B------:R-:W-:Y:S02]  /*a6d0*/  @P5 HADD2.F32 R195, -RZ, R195.H1_H1 ;  /* 0x300000c3ffc35230 */ /* 0x000fe40000004100 */
[----:B------:R-:W-:Y:S02]  /*a6e0*/  @P6 FMUL.FTZ R153, R160, R175 ;  /* 0x000000afa0996220 */ /* 0x000fe40000410000 */
[----:B------:R-:W0:Y:S02]  /*a6f0*/  @P6 LDC R160, c[0x0][0x408] ;  /* 0x00010200ffa06b82 */ /* 0x000e240000000800 */
[----:B------:R-:W-:Y:S01]  /*a700*/  FADD.FTZ R158, R158, R153 ;  /* 0x000000999e9e7221 */ /* 0x000fe20000010000 */
[----:B------:R-:W-:-:S04]  /*a710*/  @P6 FMUL.FTZ R153, R174, UR16 ;  /* 0x00000010ae996c20 */ /* 0x000fc80008410000 */
[----:B0-----:R-:W-:Y:S01]  /*a720*/  @P6 FMUL.FTZ R160, R153, R160 ;  /* 0x000000a099a06220 */ /* 0x001fe20000410000 */
[----:B------:R-:W-:-:S05]  /*a730*/  @P6 HADD2.F32 R153, -RZ, R71.H0_H0 ;  /* 0x20000047ff996230 */ /* 0x000fca0000004100 */
[----:B------:R-:W-:Y:S01]  /*a740*/  @P6 FMUL.FTZ R194, R160, R153 ;  /* 0x00000099a0c26220 */ /* 0x000fe20000410000 */
[----:B------:R-:W-:-:S04]  /*a750*/  FFMA.FTZ R153, R216, UR17, R196 ;  /* 0x00000011d8997c23 */ /* 0x000fc800080100c4 */
[----:B------:R-:W-:-:S04]  /*a760*/  FADD.FTZ R160, R207, -R153 ;  /* 0x80000099cfa07221 */ /* 0x000fc80000010000 */
[----:B------:R-:W-:Y:S01]  /*a770*/  FFMA.FTZ R175, R160, UR24, R191 ;  /* 0x00000018a0af7c23 */ /* 0x000fe200080100bf */
[----:B------:R-:W-:-:S03]  /*a780*/  HFMA2 R160, -RZ, RZ, 0, 0 ;  /* 0x00000000ffa07431 */ /* 0x000fc600000001ff */
[----:B------:R-:W-:-:S04]  /*a790*/  FMUL.FTZ R153, R175, UR16 ;  /* 0x00000010af997c20 */ /* 0x000fc80008410000 */
[----:B------:R-:W-:-:S04]  /*a7a0*/  FMUL.FTZ R153, R153, UR25 ;  /* 0x0000001999997c20 */ /* 0x000fc80008410000 */
[----:B------:R-:W-:Y:S01]  /*a7b0*/  @P5 FMUL.FTZ R160, R153, R195 ;  /* 0x000000c399a05220 */ /* 0x000fe20000410000 */
[----:B------:R-:W-:-:S03]  /*a7c0*/  MOV R195, RZ ;  /* 0x000000ff00c37202 */ /* 0x000fc60000000f00 */
[----:B------:R-:W-:Y:S01]  /*a7d0*/  FADD.FTZ R159, R159, R160 ;  /* 0x000000a09f9f7221 */ /* 0x000fe20000010000 */
[----:B------:R-:W-:-:S05]  /*a7e0*/  @P5 HADD2.F32 R160, -RZ, R71.H1_H1 ;  /* 0x30000047ffa05230 */ /* 0x000fca0000004100 */
[----:B------:R-:W-:Y:S01]  /*a7f0*/  @P5 FMUL.FTZ R195, R153, R160 ;  /* 0x000000a099c35220 */ /* 0x000fe20000410000 */
[----:B------:R-:W-:Y:S01]  /*a800*/  LOP3.LUT P5, RZ, R22, 0xff, RZ, 0xc0, !PT ;  /* 0x000000ff16ff7812 */ /* 0x000fe200078ac0ff */
[----:B------:R-:W-:Y:S01]  /*a810*/  FFMA.FTZ R153, R221, UR17, R196 ;  /* 0x00000011dd997c23 */ /* 0x000fe200080100c4 */
[----:B------:R-:W-:Y:S02]  /*a820*/  HFMA2 R196, -RZ, RZ, 0, 0 ;  /* 0x00000000ffc47431 */ /* 0x000fe400000001ff */
[----:B------:R-:W-:Y:S01]  /*a830*/  F2FP.F16.F32.PACK_AB R155, R195, R194 ;  /* 0x000000c2c39b723e */ /* 0x000fe200000000ff */
[----:B------:R-:W-:-:S04]  /*a840*/  FADD.FTZ R153, R240, -R153 ;  /* 0x80000099f0997221 */ /* 0x000fc80000010000 */
[----:B------:R-:W-:-:S04]  /*a850*/  FFMA.FTZ R160, R153, UR24, R184 ;  /* 0x0000001899a07c23 */ /* 0x000fc800080100b8 */
[----:B------:R-:W-:Y:S01]  /*a860*/  @P5 FMUL.FTZ R153, R160, UR16 ;  /* 0x00000010a0995c20 */ /* 0x000fe20008410000 */
[----:B------:R-:W-:-:S03]  /*a870*/  @P5 HADD2.F32 R192, -RZ, R192.H0_H0 ;  /* 0x200000c0ffc05230 */ /* 0x000fc60000004100 */
[----:B------:R-:W-:-:S04]  /*a880*/  @P5 FMUL.FTZ R153, R153, UR25 ;  /* 0x0000001999995c20 */ /* 0x000fc80008410000 */
[----:B------:R-:W-:Y:S01]  /*a890*/  @P5 FMUL.FTZ R196, R192, R153 ;  /* 0x00000099c0c45220 */ /* 0x000fe20000410000 */
[----:B------:R-:W-:Y:S02]  /*a8a0*/  F2FP.F16.F32.PACK_AB R153, R199, R204 ;  /* 0x000000ccc799723e */ /* 0x000fe400000000ff */
[----:B------:R-:W0:Y:S01]  /*a8b0*/  @P5 LDC R199, c[0x0][0x408] ;  /* 0x00010200ffc75b82 */ /* 0x000e220000000800 */
[----:B------:R-:W-:Y:S01]  /*a8c0*/  FADD.FTZ R192, R152, R196 ;  /* 0x000000c498c07221 */ /* 0x000fe20000010000 */
[----:B------:R-:W-:Y:S01]  /*a8d0*/  @P5 FMUL.FTZ R152, R160, UR16 ;  /* 0x00000010a0985c20 */ /* 0x000fe20008410000 */
[----:B------:R-:W-:-:S03]  /*a8e0*/  @P5 HADD2.F32 R196, -RZ, R68.H0_H0 ;  /* 0x20000044ffc45230 */ /* 0x000fc60000004100 */
[----:B0-----:R-:W-:Y:S01]  /*a8f0*/  @P5 FMUL.FTZ R199, R152, R199 ;  /* 0x000000c798c75220 */ /* 0x001fe20000410000 */
[----:B------:R-:W-:-:S03]  /*a900*/  MOV R152, RZ ;  /* 0x000000ff00987202 */ /* 0x000fc60000000f00 */
[----:B------:R-:W-:-:S05]  /*a910*/  @P5 FMUL.FTZ R152, R199, R196 ;  /* 0x000000c4c7985220 */ /* 0x000fca0000410000 */
[----:B------:R-:W-:Y:S01]  /*a920*/  F2FP.F16.F32.PACK_AB R152, R205, R152 ;  /* 0x00000098cd98723e */ /* 0x000fe200000000ff */
[----:B------:R-:W-:Y:S06]  /*a930*/  BRA `(.L_x_10347) ;  /* 0x0000001c00207947 */ /* 0x000fec0003800000 */
.L_x_10346:
[C---:B------:R-:W-:Y:S02]  /*a940*/  LOP3.LUT P5, RZ, R22.reuse, 0xff00, RZ, 0xc0, !PT ;  /* 0x0000ff0016ff7812 */ /* 0x040fe400078ac0ff */
[----:B------:R-:W-:-:S11]  /*a950*/  LOP3.LUT P6, RZ, R22, 0xff0000, RZ, 0xc0, !PT ;  /* 0x00ff000016ff7812 */ /* 0x000fd600078cc0ff */
[----:B------:R-:W0:Y:S01]  /*a960*/  @P5 LDC R197, c[0x0][0x408] ;  /* 0x00010200ffc55b82 */ /* 0x000e220000000800 */
[--C-:B------:R-:W-:Y:S01]  /*a970*/  @P5 FFMA.FTZ R198, R203, UR17, R196.reuse ;  /* 0x00000011cbc65c23 */ /* 0x100fe200080100c4 */
[----:B-----5:R-:W-:Y:S02]  /*a980*/  @P5 HADD2.F32 R204, -RZ, R192.H1_H1 ;  /* 0x300000c0ffcc5230 */ /* 0x020fe40000004100 */
        /* <DEDUP_REMOVED lines=124> */
[----:B------:R-:W-:Y:S02]  /*b150*/  @P5 HADD2.F32 R195, -RZ, R195.H1_H1 ;  /* 0x300000c3ffc35230 */ /* 0x000fe40000004100 */
[----:B------:R-:W-:-:S04]  /*b160*/  FMUL.FTZ R205, R205, UR25 ;  /* 0x00000019cdcd7c20 */ /* 0x000fc80008410000 */
[----:B------:R-:W-:Y:S01]  /*b170*/  @P5 FMUL.FTZ R206, R195, R205 ;  /* 0x000000cdc3ce5220 */ /* 0x000fe20000410000 */
[----:B------:R-:W-:-:S03]  /*b180*/  MOV R195, RZ ;  /* 0x000000ff00c37202 */ /* 0x000fc60000000f00 */
[----:B------:R-:W-:Y:S01]  /*b190*/  FADD.FTZ R159, R159, R206 ;  /* 0x000000ce9f9f7221 */ /* 0x000fe20000010000 */
[----:B------:R-:W-:-:S05]  /*b1a0*/  @P5 HADD2.F32 R206, -RZ, R71.H1_H1 ;  /* 0x30000047ffce5230 */ /* 0x000fca0000004100 */
[----:B------:R-:W-:Y:S01]  /*b1b0*/  @P5 FMUL.FTZ R195, R206, R205 ;  /* 0x000000cdcec35220 */ /* 0x000fe20000410000 */
[----:B------:R-:W-:-:S04]  /*b1c0*/  LOP3.LUT P5, RZ, R22, 0xff, RZ, 0xc0, !PT ;  /* 0x000000ff16ff7812 */ /* 0x000fc800078ac0ff */
[----:B------:R-:W-:-:S09]  /*b1d0*/  F2FP.F16.F32.PACK_AB R155, R195, R194 ;  /* 0x000000c2c39b723e */ /* 0x000fd200000000ff */
[----:B------:R-:W-:Y:S01]  /*b1e0*/  @P5 FFMA.FTZ R205, R221, UR17, R196 ;  /* 0x00000011ddcd5c23 */ /* 0x000fe200080100c4 */
[----:B------:R-:W-:-:S03]  /*b1f0*/  @P5 HADD2.F32 R192, -RZ, R192.H0_H0 ;  /* 0x200000c0ffc05230 */ /* 0x000fc60000004100 */
[----:B------:R-:W-:-:S04]  /*b200*/  @P5 FADD.FTZ R205, R240, -R205 ;  /* 0x800000cdf0cd5221 */ /* 0x000fc80000010000 */
[----:B------:R-:W-:-:S04]  /*b210*/  @P5 FFMA.FTZ R205, R205, UR24, R184 ;  /* 0x00000018cdcd5c23 */ /* 0x000fc800080100b8 */
[----:B------:R-:W-:-:S04]  /*b220*/  @P5 FMUL.FTZ R205, R205, UR16 ;  /* 0x00000010cdcd5c20 */ /* 0x000fc80008410000 */
[----:B------:R-:W-:Y:S01]  /*b230*/  @P5 FMUL.FTZ R206, R205, UR25 ;  /* 0x00000019cdce5c20 */ /* 0x000fe20008410000 */
[----:B------:R-:W-:-:S03]  /*b240*/  HFMA2 R205, -RZ, RZ, 0, 0 ;  /* 0x00000000ffcd7431 */ /* 0x000fc600000001ff */
[----:B------:R-:W-:-:S04]  /*b250*/  @P5 FMUL.FTZ R205, R192, R206 ;  /* 0x000000cec0cd5220 */ /* 0x000fc80000410000 */
[----:B------:R-:W-:Y:S01]  /*b260*/  FADD.FTZ R192, R152, R205 ;  /* 0x000000cd98c07221 */ /* 0x000fe20000010000 */
[----:B------:R-:W-:Y:S01]  /*b270*/  @P5 FFMA.FTZ R205, R221, UR17, R196 ;  /* 0x00000011ddcd5c23 */ /* 0x000fe200080100c4 */
[----:B------:R-:W0:Y:S03]  /*b280*/  @P5 LDC R152, c[0x0][0x408] ;  /* 0x00010200ff985b82 */ /* 0x000e260000000800 */
[----:B------:R-:W-:-:S04]  /*b290*/  @P5 FADD.FTZ R205, R240, -R205 ;  /* 0x800000cdf0cd5221 */ /* 0x000fc80000010000 */
[----:B------:R-:W-:-:S04]  /*b2a0*/  @P5 FFMA.FTZ R205, R205, UR24, R184 ;  /* 0x00000018cdcd5c23 */ /* 0x000fc800080100b8 */
[----:B------:R-:W-:-:S04]  /*b2b0*/  @P5 FMUL.FTZ R205, R205, UR16 ;  /* 0x00000010cdcd5c20 */ /* 0x000fc80008410000 */
[----:B0-----:R-:W-:Y:S01]  /*b2c0*/  @P5 FMUL.FTZ R196, R205, R152 ;  /* 0x00000098cdc45220 */ /* 0x001fe20000410000 */
[----:B------:R-:W-:Y:S01]  /*b2d0*/  @P5 HADD2.F32 R205, -RZ, R68.H0_H0 ;  /* 0x20000044ffcd5230 */ /* 0x000fe20000004100 */
[----:B------:R-:W-:-:S04]  /*b2e0*/  MOV R152, RZ ;  /* 0x000000ff00987202 */ /* 0x000fc80000000f00 */
[----:B------:R-:W-:-:S05]  /*b2f0*/  @P5 FMUL.FTZ R152, R205, R196 ;  /* 0x000000c4cd985220 */ /* 0x000fca0000410000 */
[----:B------:R-:W-:Y:S01]  /*b300*/  F2FP.F16.F32.PACK_AB R152, R204, R152 ;  /* 0x00000098cc98723e */ /* 0x000fe200000000ff */
[----:B------:R-:W-:Y:S06]  /*b310*/  BRA `(.L_x_10347) ;  /* 0x0000001000a87947 */ /* 0x000fec0003800000 */
.L_x_10345:
[----:B------:R0:W5:Y:S01]  /*b320*/  LDL R216, [R1+0xc] ;  /* 0x00000c0001d87983 */ /* 0x0001620000100800 */
[----:B------:R-:W1:Y:S03]  /*b330*/  LDC.64 R198, c[0x0][0x478] ;  /* 0x00011e00ffc67b82 */ /* 0x000e660000000a00 */
[----:B------:R0:W5:Y:S01]  /*b340*/  LDL R207, [R1+0x10] ;  /* 0x0000100001cf7983 */ /* 0x0001620000100800 */
[----:B-1----:R-:W-:-:S04]  /*b350*/  ISETP.NE.U32.AND P0, PT, R198, RZ, PT ;  /* 0x000000ffc600720c */ /* 0x002fc80003f05070 */
[----:B------:R-:W-:-:S13]  /*b360*/  ISETP.NE.AND.EX P0, PT, R199, RZ, PT, P0 ;  /* 0x000000ffc700720c */ /* 0x000fda0003f05300 */
        /* <DEDUP_REMOVED lines=8> */
[----:B------:R-:W-:Y:S02]  /*b3f0*/  FMUL.FTZ R161, R160, UR24 ;  /* 0x00000018a0a17c20 */ /* 0x000fe40008410000 */
        /* <DEDUP_REMOVED lines=24> */
[----:B------:R-:W-:Y:S02]  /*b580*/  @P6 HADD2.F32 R163, -RZ, R69.H0_H0 ;  /* 0x20000045ffa36230 */ /* 0x000fe40000004100 */
[----:B------:R-:W-:Y:S01]  /*b590*/  FADD.FTZ R175, R230, -R175 ;  /* 0x800000afe6af7221 */ /* 0x000fe20000010000 */
[----:B------:R-:W-:Y:S02]  /*b5a0*/  @P5 HADD2.F32 R174, -RZ, R193.H1_H1 ;  /* 0x300000c1ffae5230 */ /* 0x000fe40000004100 */
[----:B------:R-:W-:Y:S01]  /*b5b0*/  FADD.FTZ R197, R154, R197 ;  /* 0x000000c59ac57221 */ /* 0x000fe20000010000 */
[----:B0-----:R-:W-:Y:S02]  /*b5c0*/  @P6 FMUL.FTZ R172, R160, R173 ;  /* 0x000000ada0ac6220 */ /* 0x001fe40000410000 */
[----:B------:R-:W0:Y:S02]  /*b5d0*/  @P5 LDC R160, c[0x0][0x408] ;  /* 0x00010200ffa05b82 */ /* 0x000e240000000800 */
[----:B------:R-:W-:Y:S01]  /*b5e0*/  @P6 FMUL.FTZ R204, R163, R172 ;  /* 0x000000aca3cc6220 */ /* 0x000fe20000410000 */
[----:B------:R-:W-:Y:S01]  /*b5f0*/  FFMA.FTZ R172, R3, UR17, R196 ;  /* 0x0000001103ac7c23 */ /* 0x000fe200080100c4 */
[----:B------:R-:W-:-:S03]  /*b600*/  LOP3.LUT P6, RZ, R23, 0xff, RZ, 0xc0, !PT ;  /* 0x000000ff17ff7812 */ /* 0x000fc600078cc0ff */
[----:B------:R-:W-:Y:S02]  /*b610*/  FADD.FTZ R163, R231, -R172 ;  /* 0x800000ace7a37221 */ /* 0x000fe40000010000 */
[----:B------:R-:W1:Y:S02]  /*b620*/  @P5 LDC R172, c[0x0][0x408] ;  /* 0x00010200ffac5b82 */ /* 0x000e640000000800 */
[----:B------:R-:W-:-:S04]  /*b630*/  FMUL.FTZ R163, R163, UR24 ;  /* 0x00000018a3a37c20 */ /* 0x000fc80008410000 */
[----:B------:R-:W-:-:S04]  /*b640*/  @P5 FMUL.FTZ R173, R163, UR16 ;  /* 0x00000010a3ad5c20 */ /* 0x000fc80008410000 */
[----:B0-----:R-:W-:Y:S01]  /*b650*/  @P5 FMUL.FTZ R173, R173, R160 ;  /* 0x000000a0adad5220 */ /* 0x001fe20000410000 */
[----:B------:R-:W-:-:S03]  /*b660*/  MOV R160, RZ ;  /* 0x000000ff00a07202 */ /* 0x000fc60000000f00 */
[----:B------:R-:W-:Y:S01]  /*b670*/  @P5 FMUL.FTZ R160, R174, R173 ;  /* 0x000000adaea05220 */ /* 0x000fe20000410000 */
[----:B------:R-:W-:-:S03]  /*b680*/  @P5 FMUL.FTZ R173, R163, UR16 ;  /* 0x00000010a3ad5c20 */ /* 0x000fc60008410000 */
[----:B------:R-:W-:Y:S01]  /*b690*/  FADD.FTZ R193, R155, R160 ;  /* 0x000000a09bc17221 */ /* 0x000fe20000010000 */
[----:B-1----:R-:W-:Y:S01]  /*b6a0*/  @P5 FMUL.FTZ R173, R173, R172 ;  /* 0x000000acadad5220 */ /* 0x002fe20000410000 */
[----:B------:R-:W-:Y:S02]  /*b6b0*/  @P5 HADD2.F32 R172, -RZ, R69.H1_H1 ;  /* 0x30000045ffac5230 */ /* 0x000fe40000004100 */
[----:B------:R-:W-:-:S03]  /*b6c0*/  @P6 HADD2.F32 R155, -RZ, R70.H0_H0 ;  /* 0x20000046ff9b6230 */ /* 0x000fc60000004100 */
[----:B------:R-:W-:Y:S01]  /*b6d0*/  @P5 FMUL.FTZ R199, R172, R173 ;  /* 0x000000adacc75220 */ /* 0x000fe20000410000 */
[----:B------:R-:W-:Y:S01]  /*b6e0*/  FMUL.FTZ R172, R175, UR24 ;  /* 0x00000018afac7c20 */ /* 0x000fe20008410000 */
        /* <DEDUP_REMOVED lines=37> */
[----:B------:R-:W-:-:S04]  /*b940*/  FMUL.FTZ R174, R160, UR24 ;  /* 0x00000018a0ae7c20 */ /* 0x000fc80008410000 */
[----:B------:R-:W-:-:S06]  /*b950*/  @P6 FMUL.FTZ R160, R174, UR16 ;  /* 0x00000010aea06c20 */ /* 0x000fcc0008410000 */
        /* <DEDUP_REMOVED lines=8> */
[----:B------:R-:W-:-:S05]  /*b9e0*/  @P6 HADD2.F32 R153, -RZ, R71.H0_H0 ;  /* 0x20000047ff996230 */ /* 0x000fca0000004100 */
[----:B------:R-:W-:Y:S01]  /*b9f0*/  @P6 FMUL.FTZ R194, R153, R160 ;  /* 0x000000a099c26220 */ /* 0x000fe20000410000 */
[----:B------:R-:W-:Y:S01]  /*ba00*/  FFMA.FTZ R153, R216, UR17, R196 ;  /* 0x00000011d8997c23 */ /* 0x000fe200080100c4 */
[----:B------:R-:W-:-:S03]  /*ba10*/  HFMA2 R160, -RZ, RZ, 0, 0 ;  /* 0x00000000ffa07431 */ /* 0x000fc600000001ff */
[----:B------:R-:W-:-:S04]  /*ba20*/  FADD.FTZ R153, R207, -R153 ;  /* 0x80000099cf997221 */ /* 0x000fc80000010000 */
[----:B------:R-:W-:-:S04]  /*ba30*/  FMUL.FTZ R175, R153, UR24 ;  /* 0x0000001899af7c20 */ /* 0x000fc80008410000 */
        /* <DEDUP_REMOVED lines=12> */
[----:B------:R-:W-:-:S04]  /*bb00*/  FMUL.FTZ R160, R153, UR24 ;  /* 0x0000001899a07c20 */ /* 0x000fc80008410000 */
        /* <DEDUP_REMOVED lines=14> */
.L_x_10348:
        /* <DEDUP_REMOVED lines=141> */
[----:B------:R-:W-:-:S04]  /*c4c0*/  @P5 FMUL.FTZ R205, R205, UR24 ;  /* 0x00000018cdcd5c20 */ /* 0x000fc80008410000 */
        /* <DEDUP_REMOVED lines=8> */
[----:B------:R-:W-:-:S04]  /*c550*/  @P5 FMUL.FTZ R205, R205, UR24 ;  /* 0x00000018cdcd5c20 */ /* 0x000fc80008410000 */
[----:B------:R-:W-:-:S04]  /*c560*/  @P5 FMUL.FTZ R205, R205, UR16 ;  /* 0x00000010cdcd5c20 */ /* 0x000fc80008410000 */
[----:B0-----:R-:W-:Y:S01]  /*c570*/  @P5 FMUL.FTZ R196, R205, R152 ;  /* 0x00000098cdc45220 */ /* 0x001fe20000410000 */
[----:B------:R-:W-:Y:S01]  /*c580*/  @P5 HADD2.F32 R205, -RZ, R68.H0_H0 ;  /* 0x20000044ffcd5230 */ /* 0x000fe20000004100 */
[----:B------:R-:W-:-:S04]  /*c590*/  MOV R152, RZ ;  /* 0x000000ff00987202 */ /* 0x000fc80000000f00 */
[----:B------:R-:W-:-:S05]  /*c5a0*/  @P5 FMUL.FTZ R152, R205, R196 ;  /* 0x000000c4cd985220 */ /* 0x000fca0000410000 */
[----:B------:R-:W-:-:S07]  /*c5b0*/  F2FP.F16.F32.PACK_AB R152, R204, R152 ;  /* 0x00000098cc98723e */ /* 0x000fce00000000ff */
.L_x_10347:
        /* <DEDUP_REMOVED lines=10> */
[----:B------:R-:W-:-:S07]  /*c660*/  MOV R155, R193 ;  /* 0x000000c1009b7202 */ /* 0x000fce0000000f00 */
.L_x_10344:
[----:B------:R-:W-:Y:S05]  /*c670*/  BSYNC.RECONVERGENT B0 ;  /* 0x0000000000007941 */ /* 0x000fea0003800200 */
.L_x_10343:
[----:B------:R-:W-:Y:S02]  /*c680*/  UIADD3 UR7, UPT, UPT, UR7, UR22, URZ ;  /* 0x0000001607077290 */ /* 0x000fe4000fffe0ff */
[----:B------:R-:W-:Y:S02]  /*c690*/  UPLOP3.LUT UP2, UPT, UPT, UPT, UP2, 0x40, 0x4 ;  /* 0x000000000004789c */ /* 0x000fe40003f4e820 */
[----:B------:R-:W-:-:S09]  /*c6a0*/  UISETP.GE.AND UP1, UPT, UR7, UR23, UPT ;  /* 0x000000170700728c */ /* 0x000fd2000bf26270 */
[----:B------:R-:W-:Y:S05]  /*c6b0*/  BRA.U !UP1, `(.L_x_10349) ;  /* 0xffffff4109bc7547 */ /* 0x000fea000b83ffff */
.L_x_10314:
        /* <DEDUP_REMOVED lines=20> */
.L_x_10351:
[----:B------:R-:W-:Y:S05]  /*c800*/  BSYNC.RECONVERGENT B0 ;  /* 0x0000000000007941 */ /* 0x000fea0003800200 */
.L_x_10350:
        /* <DEDUP_REMOVED lines=15> */
.L_x_10353:
[----:B------:R-:W-:Y:S05]  /*c900*/  BSYNC.RECONVERGENT B0 ;  /* 0x0000000000007941 */ /* 0x000fea0003800200 */
.L_x_10352:
        /* <DEDUP_REMOVED lines=15> */
.L_x_10355:
[----:B------:R-:W-:Y:S05]  /*ca00*/  BSYNC.RECONVERGENT B0 ;  /* 0x0000000000007941 */ /* 0x000fea0003800200 */
.L_x_10354:
        /* <DEDUP_REMOVED lines=14> */
.L_x_10356:
        /* <DEDUP_REMOVED lines=9> */
.L_x_15712:


//--------------------- .text._ZN10layer_norm13ln_bwd_kernelINS_13Kernel_traitsI6__halfS2_fS2_fjLj8192ELj1ELj1ELj8ELj16ENS_18Kernel_traits_baseILj8192ES2_S2_fS2_fjLj256EEEEELb1ELb1ELb0ELb1EEEvNS_9BwdParamsE --------------------------
	.section	.text._ZN10layer_norm13ln_bwd_kernelINS_13Kernel_traitsI6__halfS2_fS2_fjLj8192ELj1ELj1ELj8ELj16ENS_18Kernel_traits_baseILj8192ES2_S2_fS2_fjLj256EEEEELb1ELb1ELb0ELb1EEEvNS_9BwdParamsE,"ax",@progbits
	.align	128
        .global         _ZN10layer_norm13ln_bwd_kernelINS_13Kernel_traitsI6__halfS2_fS2_fjLj8192ELj1ELj1ELj8ELj16ENS_18Kernel_traits_baseILj8192ES2_S2_fS2_fjLj256EEEEELb1ELb1ELb0ELb1EEEvNS_9BwdParamsE
        .type           _ZN10layer_norm13ln_bwd_kernelINS_13Kernel_traitsI6__halfS2_fS2_fjLj8192ELj1ELj1ELj8ELj16ENS_18Kernel_traits_baseILj8192ES2_S2_fS2_fjLj256EEEEELb1ELb1ELb0ELb1EEEvNS_9BwdParamsE,@function
        .size           _ZN10layer_norm13ln_bwd_kernelINS_13Kernel_traitsI6__halfS2_fS2_fjLj8192ELj1ELj1ELj8ELj16ENS_18Kernel_traits_baseILj8192ES2_S2_fS2_fjLj256EEEEELb1ELb1ELb0ELb1EEEvNS_9BwdParamsE,(.L_x_15713 - _ZN10layer_norm13ln_bwd_kernelINS_13Kernel_traitsI6__halfS2_fS2_fjLj8192ELj1ELj1ELj8ELj16ENS_18Kernel_traits_baseILj8192ES2_S2_fS2_fjLj256EEEEELb1ELb1ELb0ELb1EEEvNS_9BwdParamsE)
        .other          _ZN10layer_norm13ln_bwd_kernelINS_13Kernel_traitsI6__halfS2_fS2_fjLj8192ELj1ELj1ELj8ELj16ENS_18Kernel_traits_baseILj8192ES2_S2_fS2_fjLj256EEEEELb1ELb1ELb0ELb1EEEvNS_9BwdParamsE,@"STO_CUDA_ENTRY STV_DEFAULT"
_ZN10layer_norm13ln_bwd_kernelINS_13Kernel_traitsI6__halfS2_fS2_fjLj8192ELj1ELj1ELj8ELj16ENS_18Kernel_traits_baseILj8192ES2_S2_fS2_fjLj256EEEEELb1ELb1ELb0ELb1EEEvNS_9BwdParamsE:
.text._ZN10layer_norm13ln_bwd_kernelINS_13Kernel_traitsI6__halfS2_fS2_fjLj8192ELj1ELj1ELj8ELj16ENS_18Kernel_traits_baseILj8192ES2_S2_fS2_fjLj256EEEEELb1ELb1ELb0ELb1EEEvNS_9BwdParamsE:
        /* <DEDUP_REMOVED lines=109> */
[----:B------:R0:W5:Y:S01]  /*06d0*/  LDG.E.128 R52, desc[UR16][R4.64] ;  /* 0x0000001004347981 */ /* 0x000162000c1e1d00 */
[----:B------:R-:W-:Y:S01]  /*06e0*/  UISETP.NE.AND.EX UP0, UPT, UR5, URZ, UPT, UP0 ;  /* 0x000000ff0500728c */ /* 0x000fe2000bf05300 */
[----:B------:R-:W1:Y:S01]  /*06f0*/  LDCU UR23, c[0x0][0x408] ;  /* 0x00008100ff1777ac */ /* 0x000e620008000800 */
[----:B------:R-:W2:Y:S01]  /*0700*/  LDCU UR19, c[0x0][0x388] ;  /* 0x00007100ff1377ac */ /* 0x000ea20008000800 */
[----:B0-----:R-:W-:Y:S01]  /*0710*/  CS2R R4, SRZ ;  /* 0x0000000000047805 */ /* 0x001fe2000001ff00 */
[----:B------:R-:W0:Y:S01]  /*0720*/  LDCU.U8 UR18, c[0x0][0x410] ;  /* 0x00008200ff1277ac */ /* 0x000e220008000000 */
[----:B------:R-:W3:Y:S01]  /*0730*/  LDCU UR22, c[0x0][0x400] ;  /* 0x00008000ff1677ac */ /* 0x000ee20008000800 */
[----:B------:R-:W0:Y:S01]  /*0740*/  LDCU.64 UR24, c[0x0][0x390] ;  /* 0x00007200ff1877ac */ /* 0x000e220008000a00 */
        /* <DEDUP_REMOVED lines=8> */
[----:B------:R-:W-:-:S03]  /*07d0*/  HADD2.F32 R252, -RZ, R13.H1_H1 ;  /* 0x3000000dfffc7230 */ /* 0x000fc60000004100 */
[----:B------:R1:W-:Y:S01]  /*07e0*/  STL [R1+0x44], R0 ;  /* 0x0000440001007387 */ /* 0x0003e20000100800 */
[--C-:B------:R-:W-:Y:S02]  /*07f0*/  HADD2.F32 R251, -RZ, R14.reuse.H0_H0 ;  /* 0x2000000efffb7230 */ /* 0x100fe40000004100 */
[----:B------:R-:W-:Y:S01]  /*0800*/  HADD2.F32 R250, -RZ, R14.H1_H1 ;  /* 0x3000000efffa7230 */ /* 0x000fe20000004100 */
[----:B------:R2:W-:Y:S01]  /*0810*/  STL [R1+0x40], R3 ;  /* 0x0000400301007387 */ /* 0x0005e20000100800 */
[----:B------:R-:W-:Y:S02]  /*0820*/  HADD2.F32 R249, -RZ, R15.H0_H0 ;  /* 0x2000000ffff97230 */ /* 0x000fe40000004100 */
[----:B----4-:R-:W-:Y:S01]  /*0830*/  HADD2.F32 R2, -RZ, R21.H1_H1 ;  /* 0x30000015ff027230 */ /* 0x010fe20000004100 */
[----:B------:R-:W-:Y:S01]  /*0840*/  CS2R R20, SRZ ;  /* 0x0000000000147805 */ /* 0x000fe2000001ff00 */
[----:B------:R-:W-:Y:S01]  /*0850*/  HADD2.F32 R248, -RZ, R15.H1_H1 ;  /* 0x3000000ffff87230 */ /* 0x000fe20000004100 */
[----:B------:R-:W-:Y:S01]  /*0860*/  CS2R R14, SRZ ;  /* 0x00000000000e7805 */ /* 0x000fe2000001ff00 */
[----:B-1----:R-:W-:Y:S01]  /*0870*/  HADD2.F32 R0, -RZ, R22.H0_H0 ;  /* 0x20000016ff007230 */ /* 0x002fe20000004100 */
[----:B------:R1:W-:Y:S01]  /*0880*/  STL [R1+0x3c], R2 ;  /* 0x00003c0201007387 */ /* 0x0003e20000100800 */
[----:B------:R-:W-:-:S02]  /*0890*/  HADD2.F32 R247, -RZ, R8.H0_H0 ;  /* 0x20000008fff77230 */ /* 0x000fc40000004100 */
[----:B--2---:R-:W-:Y:S01]  /*08a0*/  HADD2.F32 R3, -RZ, R22.H1_H1 ;  /* 0x30000016ff037230 */ /* 0x004fe20000004100 */
[----:B------:R2:W-:Y:S01]  /*08b0*/  STL [R1+0x38], R0 ;  /* 0x0000380001007387 */ /* 0x0005e20000100800 */
[----:B------:R-:W-:Y:S02]  /*08c0*/  HADD2.F32 R246, -RZ, R8.H1_H1 ;  /* 0x30000008fff67230 */ /* 0x000fe40000004100 */
[--C-:B------:R-:W-:Y:S01]  /*08d0*/  HADD2.F32 R245, -RZ, R9.reuse.H0_H0 ;  /* 0x20000009fff57230 */ /* 0x100fe20000004100 */
[----:B------:R4:W-:Y:S01]  /*08e0*/  STL [R1+0x34], R3 ;  /* 0x0000340301007387 */ /* 0x0009e20000100800 */
[----:B------:R-:W-:Y:S01]  /*08f0*/  HADD2.F32 R244, -RZ, R9.H1_H1 ;  /* 0x30000009fff47230 */ /* 0x000fe20000004100 */
[----:B------:R-:W-:Y:S01]  /*0900*/  CS2R R8, SRZ ;  /* 0x0000000000087805 */ /* 0x000fe2000001ff00 */
[----:B-1----:R-:W-:Y:S02]  /*0910*/  HADD2.F32 R2, -RZ, R23.H0_H0 ;  /* 0x20000017ff027230 */ /* 0x002fe40000004100 */
[----:B------:R-:W-:-:S02]  /*0920*/  HADD2.F32 R243, -RZ, R10.H0_H0 ;  /* 0x2000000afff37230 */ /* 0x000fc40000004100 */
[----:B--2---:R-:W-:Y:S01]  /*0930*/  HADD2.F32 R0, -RZ, R23.H1_H1 ;  /* 0x30000017ff007230 */ /* 0x004fe20000004100 */
[----:B------:R1:W-:Y:S01]  /*0940*/  STL [R1+0x30], R2 ;  /* 0x0000300201007387 */ /* 0x0003e20000100800 */
[----:B------:R-:W-:Y:S01]  /*0950*/  HADD2.F32 R242, -RZ, R10.H1_H1 ;  /* 0x3000000afff27230 */ /* 0x000fe20000004100 */
[----:B------:R-:W-:Y:S01]  /*0960*/  CS2R R22, SRZ ;  /* 0x0000000000167805 */ /* 0x000fe2000001ff00 */
[----:B----4-:R-:W-:Y:S01]  /*0970*/  HADD2.F32 R3, -RZ, R17.H0_H0 ;  /* 0x20000011ff037230 */ /* 0x010fe20000004100 */
[----:B------:R2:W-:Y:S01]  /*0980*/  STL [R1+0x2c], R0 ;  /* 0x00002c0001007387 */ /* 0x0005e20000100800 */
[--C-:B------:R-:W-:Y:S02]  /*0990*/  HADD2.F32 R241, -RZ, R11.reuse.H0_H0 ;  /* 0x2000000bfff17230 */ /* 0x100fe40000004100 */
[----:B------:R-:W-:Y:S01]  /*09a0*/  HADD2.F32 R240, -RZ, R11.H1_H1 ;  /* 0x3000000bfff07230 */ /* 0x000fe20000004100 */
[----:B------:R-:W-:Y:S01]  /*09b0*/  CS2R R10, SRZ ;  /* 0x00000000000a7805 */ /* 0x000fe2000001ff00 */
[----:B-1----:R-:W-:-:S02]  /*09c0*/  HADD2.F32 R2, -RZ, R16.H0_H0 ;  /* 0x20000010ff027230 */ /* 0x002fc40000004100 */
        /* <DEDUP_REMOVED lines=10> */
[----:B------:R4:W-:Y:S01]  /*0a70*/  STL [R1+0x14], R3 ;  /* 0x0000140301007387 */ /* 0x0009e20000100800 */
[--C-:B-1----:R-:W-:Y:S02]  /*0a80*/  HADD2.F32 R2, -RZ, R19.reuse.H0_H0 ;  /* 0x20000013ff027230 */ /* 0x102fe40000004100 */
[----:B--2---:R-:W-:-:S03]  /*0a90*/  HADD2.F32 R0, -RZ, R19.H1_H1 ;  /* 0x30000013ff007230 */ /* 0x004fc60000004100 */
[----:B------:R1:W-:Y:S01]  /*0aa0*/  STL [R1+0x10], R2 ;  /* 0x0000100201007387 */ /* 0x0003e20000100800 */
[----:B------:R-:W-:Y:S01]  /*0ab0*/  CS2R R18, SRZ ;  /* 0x0000000000127805 */ /* 0x000fe2000001ff00 */
[--C-:B----4-:R-:W-:Y:S02]  /*0ac0*/  HADD2.F32 R3, -RZ, R12.reuse.H0_H0 ;  /* 0x2000000cff037230 */ /* 0x110fe40000004100 */
[----:B------:R2:W-:Y:S04]  /*0ad0*/  STL [R1+0xc], R0 ;  /* 0x00000c0001007387 */ /* 0x0005e80000100800 */
[----:B------:R-:W-:Y:S01]  /*0ae0*/  STL [R1+0x8], R3 ;  /* 0x0000080301007387 */ /* 0x000fe20000100800 */
[----:B-1----:R-:W-:Y:S02]  /*0af0*/  HADD2.F32 R2, -RZ, R12.H1_H1 ;  /* 0x3000000cff027230 */ /* 0x002fe40000004100 */
[----:B--2---:R-:W-:-:S03]  /*0b00*/  HADD2.F32 R0, -RZ, R13.H0_H0 ;  /* 0x2000000dff007230 */ /* 0x004fc60000004100 */
[----:B------:R1:W-:Y:S01]  /*0b10*/  STL [R1+0x4], R2 ;  /* 0x0000040201007387 */ /* 0x0003e20000100800 */
[----:B------:R-:W-:-:S03]  /*0b20*/  CS2R R12, SRZ ;  /* 0x00000000000c7805 */ /* 0x000fc6000001ff00 */
[----:B------:R2:W-:Y:S01]  /*0b30*/  STL [R1], R0 ;  /* 0x0000000001007387 */ /* 0x0005e20000100800 */
[----:B01-3--:R-:W-:-:S07]  /*0b40*/  CS2R R2, SRZ ;  /* 0x0000000000027805 */ /* 0x00bfce000001ff00 */
.L_x_10374:
[----:B0-----:R-:W0:Y:S01]  /*0b50*/  S2R R182, SR_TID.X ;  /* 0x0000000000b67919 */ /* 0x001e220000002100 */
[----:B------:R-:W-:Y:S01]  /*0b60*/  UIMAD UR4, UR6, UR19, URZ ;  /* 0x00000013060472a4 */ /* 0x000fe2000f8e02ff */
[----:B------:R-:W1:Y:S01]  /*0b70*/  LDC.64 R140, c[0x0][0x3a8] ;  /* 0x0000ea00ff8c7b82 */ /* 0x000e620000000a00 */
[----:B------:R-:W-:Y:S01]  /*0b80*/  UIMAD.WIDE UR10, UR6, 0x4, UR12 ;  /* 0x00000004060a78a5 */ /* 0x000fe2000f8e020c */
[----:B------:R-:W3:Y:S01]  /*0b90*/  LDL R208, [R1+0x34] ;  /* 0x0000340001d07983 */ /* 0x000ee20000100800 */
[----:B------:R-:W-:-:S03]  /*0ba0*/  USHF.R.S32.HI UR5, URZ, 0x1f, UR4 ;  /* 0x0000001fff057899 */ /* 0x000fc60008011404 */
[----:B------:R-:W4:Y:S01]  /*0bb0*/  LDL R204, [R1+0x3c] ;  /* 0x00003c0001cc7983 */ /* 0x000f220000100800 */
[----:B------:R-:W-:Y:S01]  /*0bc0*/  ULEA.HI UR5, UR5, UR4, URZ, 0x3 ;  /* 0x0000000405057291 */ /* 0x000fe2000f8f18ff */
[----:B------:R-:W1:Y:S01]  /*0bd0*/  LDC.64 R100, c[0x0][0x428] ;  /* 0x00010a00ff647b82 */ /* 0x000e620000000a00 */
[----:B------:R-:W-:Y:S01]  /*0be0*/  MOV R98, UR10 ;  /* 0x0000000a00627c02 */ /* 0x000fe20008000f00 */
[----:B------:R-:W1:Y:S01]  /*0bf0*/  S2R R180, SR_CgaCtaId ;  /* 0x0000000000b47919 */ /* 0x000e620000008800 */
[----:B------:R-:W-:Y:S02]  /*0c00*/  MOV R99, UR11 ;  /* 0x0000000b00637c02 */ /* 0x000fe40008000f00 */
[----:B------:R-:W-:Y:S01]  /*0c10*/  MOV R178, UR5 ;  /* 0x0000000500b27c02 */ /* 0x000fe20008000f00 */
[----:B------:R-:W-:Y:S01]  /*0c20*/  UIMAD.WIDE UR4, UR6, 0x4, UR14 ;  /* 0x00000004060478a5 */ /* 0x000fe2000f8e020e */
[----:B------:R-:W-:Y:S01]  /*0c30*/  PLOP3.LUT P0, PT, PT, PT, PT, 0x80, 0x8 ;  /* 0x000000000008781c */ /* 0x000fe20003f0f070 */
[----:B------:R-:W3:Y:S04]  /*0c40*/  LDG.E R189, desc[UR16][R98.64] ;  /* 0x0000001062bd7981 */ /* 0x000ee8000c1e1900 */
[----:B------:R-:W-:Y:S01]  /*0c50*/  MOV R96, UR4 ;  /* 0x0000000400607c02 */ /* 0x000fe20008000f00 */
[----:B------:R-:W4:Y:S01]  /*0c60*/  LDL R193, [R1+0x44] ;  /* 0x0000440001c17983 */ /* 0x000f220000100800 */
[----:B------:R-:W-:-:S02]  /*0c70*/  MOV R97, UR5 ;  /* 0x0000000500617c02 */ /* 0x000fc40008000f00 */
[----:B------:R-:W-:Y:S01]  /*0c80*/  MOV R179, 0x400 ;  /* 0x0000040000b37802 */ /* 0x000fe20000000f00 */
[----:B------:R-:W4:Y:S04]  /*0c90*/  LDL R203, [R1+0x40] ;  /* 0x0000400001cb7983 */ /* 0x000f280000100800 */
[----:B------:R-:W4:Y:S01]  /*0ca0*/  LDL R207, [R1+0x38] ;  /* 0x0000380001cf7983 */ /* 0x000f220000100800 */
[----:B0-----:R-:W-:Y:S01]  /*0cb0*/  LEA.HI.SX32 R178, R178, R182, 0x1d ;  /* 0x000000b6b2b27211 */ /* 0x001fe200078feaff */
[----:B------:R-:W0:Y:S02]  /*0cc0*/  @UP0 LDCU.64 UR4, c[0x0][0x3e0] ;  /* 0x00007c00ff0407ac */ /* 0x000e240008000a00 */
[----:B--2---:R-:W2:Y:S02]  /*0cd0*/  LDG.E R0, desc[UR16][R96.64] ;  /* 0x0000001060007981 */ /* 0x004ea4000c1e1900 */
[----:B-1----:R-:W-:-:S02]  /*0ce0*/  IMAD.WIDE.U32 R112, R178, 0x20, R140 ;  /* 0x00000020b2707825 */ /* 0x002fc400078e008c */
[----:B------:R-:W4:Y:S02]  /*0cf0*/  LDL R211, [R1+0x30] ;  /* 0x0000300001d37983 */ /* 0x000f240000100800 */
[----:B------:R-:W-:Y:S02]  /*0d00*/  IMAD.WIDE.U32 R108, R178, 0x10, R100 ;  /* 0x00000010b26c7825 */ /* 0x000fe400078e0064 */
[----:B------:R-:W4:Y:S04]  /*0d10*/  LDG.E.128 R104, desc[UR16][R112.64] ;  /* 0x0000001070687981 */ /* 0x000f28000c1e1d00 */
[----:B------:R-:W4:Y:S04]  /*0d20*/  LDG.E.128 R108, desc[UR16][R108.64] ;  /* 0x000000106c6c7981 */ /* 0x000f28000c1e1d00 */
[----:B------:R-:W4:Y:S04]  /*0d30*/  LDL R195, [R1+0x2c] ;  /* 0x00002c0001c37983 */ /* 0x000f280000100800 */
[----:B------:R-:W4:Y:S01]  /*0d40*/  LDG.E.128 R112, desc[UR16][R112.64+0x10] ;  /* 0x0000101070707981 */ /* 0x000f22000c1e1d00 */
[----:B------:R-:W-:-:S02]  /*0d50*/  LOP3.LUT P3, RZ, R182, 0x1f, RZ, 0xc0, !PT ;  /* 0x0000001fb6ff7812 */ /* 0x000fc4000786c0ff */
[----:B------:R-:W-:Y:S01]  /*0d60*/  LEA R179, R180, R179, 0x18 ;  /* 0x000000b3b4b37211 */ /* 0x000fe200078ec0ff */
[----:B------:R-:W4:Y:S01]  /*0d70*/  LDL R194, [R1+0x48] ;  /* 0x0000480001c27983 */ /* 0x000f220000100800 */
[----:B------:R-:W-:-:S09]  /*0d80*/  IADD3 R197, PT, PT, R178, 0x200, RZ ;  /* 0x00000200b2c57810 */ /* 0x000fd20007ffe0ff */
[----:B------:R-:W-:Y:S02]  /*0d90*/  @!P3 PLOP3.LUT P0, PT, P2, PT, PT, 0x80, 0x8 ;  /* 0x000000000008b81c */ /* 0x000fe4000170f070 */
[----:B------:R-:W-:Y:S01]  /*0da0*/  IADD3 R180, PT, PT, R179, 0x8040, RZ ;  /* 0x00008040b3b47810 */ /* 0x000fe20007ffe0ff */
[--C-:B------:R-:W-:Y:S01]  /*0db0*/  IMAD.WIDE.U32 R132, R197, 0x20, R140.reuse ;  /* 0x00000020c5847825 */ /* 0x100fe200078e008c */
[----:B------:R-:W-:Y:S02]  /*0dc0*/  IADD3 R198, PT, PT, R178, 0x100, RZ ;  /* 0x00000100b2c67810 */ /* 0x000fe40007ffe0ff */
[----:B------:R-:W-:Y:S02]  /*0dd0*/  @!P3 MOV R181, R180 ;  /* 0x000000b400b5b202 */ /* 0x000fe40000000f00 */
[----:B------:R-:W4:Y:S01]  /*0de0*/  LDG.E.128 R128, desc[UR16][R132.64] ;  /* 0x0000001084807981 */ /* 0x000f22000c1e1d00 */
[----:B------:R-:W-:-:S04]  /*0df0*/  IMAD.WIDE.U32 R124, R198, 0x20, R140 ;  /* 0x00000020c67c7825 */ /* 0x000fc800078e008c */
[----:B------:R-:W-:Y:S01]  /*0e00*/  @!P0 IADD3 R181, PT, PT, R179, 0x8000, RZ ;  /* 0x00008000b3b58810 */ /* 0x000fe20007ffe0ff */
[----:B------:R-:W-:Y:S01]  /*0e10*/  IMAD.WIDE.U32 R120, R198, 0x10, R100 ;  /* 0x00000010c6787825 */ /* 0x000fe200078e0064 */
[----:B------:R-:W-:Y:S01]  /*0e20*/  ISETP.NE.AND P0, PT, RZ, UR18, PT ;  /* 0x00000012ff007c0c */ /* 0x000fe2000bf05270 */
[----:B------:R-:W4:Y:S04]  /*0e30*/  LDG.E.128 R116, desc[UR16][R124.64] ;  /* 0x000000107c747981 */ /* 0x000f28000c1e1d00 */
[----:B------:R-:W4:Y:S04]  /*0e40*/  LDG.E.128 R132, desc[UR16][R132.64+0x10] ;  /* 0x0000101084847981 */ /* 0x000f28000c1e1d00 */
[----:B------:R-:W4:Y:S04]  /*0e50*/  LDG.E.128 R120, desc[UR16][R120.64] ;  /* 0x0000001078787981 */ /* 0x000f28000c1e1d00 */
[----:B------:R-:W4:Y:S01]  /*0e60*/  LDG.E.128 R124, desc[UR16][R124.64+0x10] ;  /* 0x000010107c7c7981 */ /* 0x000f22000c1e1d00 */
[----:B---3--:R-:W-:-:S02]  /*0e70*/  FSEL R189, R189, RZ, !P0 ;  /* 0x000000ffbdbd7208 */ /* 0x008fc40004000000 */
[----:B--2---:R-:W-:Y:S01]  /*0e80*/  R2UR UR10, R0 ;  /* 0x00000000000a72ca */ /* 0x004fe200000e0000 */
[--C-:B----4-:R-:W-:Y:S02]  /*0e90*/  HADD2.F32 R206, -RZ, R110.reuse.H0_H0 ;  /* 0x2000006effce7230 */ /* 0x110fe40000004100 */
[----:B------:R-:W-:Y:S02]  /*0ea0*/  HADD2.F32 R110, -RZ, R110.H1_H1 ;  /* 0x3000006eff6e7230 */ /* 0x000fe40000004100 */
[----:B------:R-:W-:-:S08]  /*0eb0*/  FADD.FTZ R205, -R189, R113 ;  /* 0x00000071bdcd7221 */ /* 0x000fd00000010100 */
[----:B------:R-:W-:Y:S01]  /*0ec0*/  FMUL.FTZ R205, R205, UR10 ;  /* 0x0000000acdcd7c20 */ /* 0x000fe20008410000 */
[----:B------:R-:W-:Y:S01]  /*0ed0*/  FADD.FTZ R35, R110, R35 ;  /* 0x000000236e237221 */ /* 0x000fe20000010000 */
[-C--:B------:R-:W-:Y:S02]  /*0ee0*/  FMUL.FTZ R208, R208, R110.reuse ;  /* 0x0000006ed0d07220 */ /* 0x080fe40000410000 */
[----:B------:R-:W-:Y:S02]  /*0ef0*/  FFMA.FTZ R171, R205, R110, R171 ;  /* 0x0000006ecdab7223 */ /* 0x000fe400000100ab */
[----:B------:R-:W2:Y:S01]  /*0f00*/  LDL R110, [R1+0x14] ;  /* 0x00001400016e7983 */ /* 0x000ea20000100800 */
[----:B------:R-:W-:Y:S01]  /*0f10*/  FADD.FTZ R107, -R189, R107 ;  /* 0x0000006bbd6b7221 */ /* 0x000fe20000010100 */
[--C-:B------:R-:W-:Y:S02]  /*0f20*/  HADD2.F32 R202, -RZ, R109.reuse.H0_H0 ;  /* 0x2000006dffca7230 */ /* 0x100fe40000004100 */
[----:B------:R-:W-:-:S02]  /*0f30*/  HADD2.F32 R109, -RZ, R109.H1_H1 ;  /* 0x3000006dff6d7230 */ /* 0x000fc40000004100 */
[----:B------:R-:W-:Y:S02]  /*0f40*/  FMUL.FTZ R201, R107, UR10 ;  /* 0x0000000a6bc97c20 */ /* 0x000fe40008410000 */
[----:B------:R-:W3:Y:S01]  /*0f50*/  LDL R107, [R1+0x20] ;  /* 0x00002000016b7983 */ /* 0x000ee20000100800 */
[----:B------:R-:W-:Y:S01]  /*0f60*/  FADD.FTZ R37, R109, R37 ;  /* 0x000000256d257221 */ /* 0x000fe20000010000 */
[-C--:B------:R-:W-:Y:S01]  /*0f70*/  FFMA.FTZ R173, R201, R109.reuse, R173 ;  /* 0x0000006dc9ad7223 */ /* 0x080fe200000100ad */
[----:B------:R-:W-:Y:S02]  /*0f80*/  FMUL.FTZ R204, R204, R109 ;  /* 0x0000006dcccc7220 */ /* 0x000fe40000410000 */
[----:B------:R-:W4:Y:S01]  /*0f90*/  LDL R109, [R1+0x10] ;  /* 0x00001000016d7983 */ /* 0x000f220000100800 */
[----:B------:R-:W-:Y:S01]  /*0fa0*/  FADD.FTZ R200, -R189, R105 ;  /* 0x00000069bdc87221 */ /* 0x000fe20000010100 */
[--C-:B------:R-:W-:Y:S02]  /*0fb0*/  HADD2.F32 R212, -RZ, R108.reuse.H0_H0 ;  /* 0x2000006cffd47230 */ /* 0x100fe40000004100 */
[----:B------:R-:W-:-:S02]  /*0fc0*/  HADD2.F32 R108, -RZ, R108.H1_H1 ;  /* 0x3000006cff6c7230 */ /* 0x000fc40000004100 */
[----:B------:R-:W-:Y:S01]  /*0fd0*/  FMUL.FTZ R200, R200, UR10 ;  /* 0x0000000ac8c87c20 */ /* 0x000fe20008410000 */
[----:B------:R-:W-:Y:S02]  /*0fe0*/  FADD.FTZ R199, -R189, R106 ;  /* 0x0000006abdc77221 */ /* 0x000fe40000010100 */
[----:B------:R-:W-:Y:S01]  /*0ff0*/  FADD.FTZ R39, R108, R39 ;  /* 0x000000276c277221 */ /* 0x000fe20000010000 */
[-C--:B------:R-:W-:Y:S01]  /*1000*/  FFMA.FTZ R175, R200, R108.reuse, R175 ;  /* 0x0000006cc8af7223 */ /* 0x080fe200000100af */
[----:B------:R-:W-:Y:S02]  /*1010*/  FMUL.FTZ R213, R193, R108 ;  /* 0x0000006cc1d57220 */ /* 0x000fe40000410000 */
[----:B------:R-:W3:Y:S01]  /*1020*/  LDL R108, [R1+0xc] ;  /* 0x00000c00016c7983 */ /* 0x000ee20000100800 */
[----:B------:R-:W-:Y:S01]  /*1030*/  FADD.FTZ R113, -R189, R135 ;  /* 0x00000087bd717221 */ /* 0x000fe20000010100 */
[----:B------:R-:W-:Y:S01]  /*1040*/  FMUL.FTZ R199, R199, UR10 ;  /* 0x0000000ac7c77c20 */ /* 0x000fe20008410000 */
[----:B------:R-:W-:Y:S01]  /*1050*/  IADD3 R177, PT, PT, R178, 0x300, RZ ;  /* 0x00000300b2b17810 */ /* 0x000fe20007ffe0ff */
[----:B------:R-:W3:Y:S01]  /*1060*/  LDL R135, [R1+0x28] ;  /* 0x0000280001877983 */ /* 0x000ee20000100800 */
[----:B------:R-:W-:Y:S01]  /*1070*/  FADD.FTZ R112, -R189, R112 ;  /* 0x00000070bd707221 */ /* 0x000fe20000010100 */
[----:B------:R-:W-:-:S04]  /*1080*/  IMAD.WIDE.U32 R96, R197, 0x10, R100 ;  /* 0x00000010c5607825 */ /* 0x000fc800078e0064 */
[----:B------:R-:W-:Y:S01]  /*1090*/  FADD.FTZ R105, -R189, R133 ;  /* 0x00000085bd697221 */ /* 0x000fe20000010100 */
[----:B------:R-:W-:Y:S01]  /*10a0*/  FADD.FTZ R38, R202, R38 ;  /* 0x00000026ca267221 */ /* 0x000fe20000010000 */
[-C--:B------:R-:W-:Y:S01]  /*10b0*/  FFMA.FTZ R174, R199, R202.reuse, R174 ;  /* 0x000000cac7ae7223 */ /* 0x080fe200000100ae */
[----:B------:R-:W-:Y:S01]  /*10c0*/  FMUL.FTZ R202, R203, R202 ;  /* 0x000000cacbca7220 */ /* 0x000fe20000410000 */
[----:B------:R-:W3:Y:S01]  /*10d0*/  LDL R133, [R1+0x24] ;  /* 0x0000240001857983 */ /* 0x000ee20000100800 */
[----:B------:R-:W-:-:S04]  /*10e0*/  IMAD.WIDE.U32 R140, R177, 0x20, R140 ;  /* 0x00000020b18c7825 */ /* 0x000fc800078e008c */
[C---:B------:R-:W-:Y:S01]  /*10f0*/  FADD.FTZ R187, -R189.reuse, R125 ;  /* 0x0000007dbdbb7221 */ /* 0x040fe20000010100 */
[----:B------:R-:W-:Y:S01]  /*1100*/  FMUL.FTZ R203, R112, UR10 ;  /* 0x0000000a70cb7c20 */ /* 0x000fe20008410000 */
[----:B------:R-:W-:Y:S01]  /*1110*/  FADD.FTZ R114, -R189, R114 ;  /* 0x00000072bd727221 */ /* 0x000fe20000010100 */
[----:B------:R-:W-:Y:S01]  /*1120*/  HADD2.F32 R185, -RZ, R122.H1_H1 ;  /* 0x3000007affb97230 */ /* 0x000fe20000004100 */
[----:B------:R-:W3:Y:S01]  /*1130*/  LDG.E.128 R96, desc[UR16][R96.64] ;  /* 0x0000001060607981 */ /* 0x000ee2000c1e1d00 */
[----:B------:R-:W-:Y:S01]  /*1140*/  FADD.FTZ R36, R206, R36 ;  /* 0x00000024ce247221 */ /* 0x000fe20000010000 */
[-C--:B------:R-:W-:Y:S01]  /*1150*/  FFMA.FTZ R172, R203, R206.reuse, R172 ;  /* 0x000000cecbac7223 */ /* 0x080fe200000100ac */
[----:B------:R-:W-:Y:S01]  /*1160*/  FMUL.FTZ R187, R187, UR10 ;  /* 0x0000000abbbb7c20 */ /* 0x000fe20008410000 */
[----:B------:R-:W3:Y:S01]  /*1170*/  LDG.E.128 R136, desc[UR16][R140.64] ;  /* 0x000000108c887981 */ /* 0x000ee2000c1e1d00 */
[----:B------:R-:W-:Y:S01]  /*1180*/  FMUL.FTZ R206, R207, R206 ;  /* 0x000000cecfce7220 */ /* 0x000fe20000410000 */
[----:B------:R-:W-:Y:S01]  /*1190*/  FMUL.FTZ R207, R114, UR10 ;  /* 0x0000000a72cf7c20 */ /* 0x000fe20008410000 */
[----:B------:R-:W-:Y:S01]  /*11a0*/  FADD.FTZ R27, R185, R27 ;  /* 0x0000001bb91b7221 */ /* 0x000fe20000010000 */
[----:B------:R-:W3:Y:S01]  /*11b0*/  LDL R114, [R1+0x1c] ;  /* 0x00001c0001727983 */ /* 0x000ee20000100800 */
[----:B------:R-:W-:-:S03]  /*11c0*/  FFMA.FTZ R163, R187, R185, R163 ;  /* 0x000000b9bba37223 */ /* 0x000fc600000100a3 */
[----:B------:R-:W3:Y:S04]  /*11d0*/  LDL R112, [R1+0x18] ;  /* 0x0000180001707983 */ /* 0x000ee80000100800 */
[----:B------:R-:W3:Y:S01]  /*11e0*/  LDG.E.128 R140, desc[UR16][R140.64+0x10] ;  /* 0x000010108c8c7981 */ /* 0x000ee2000c1e1d00 */
[----:B------:R-:W-:Y:S01]  /*11f0*/  FADD.FTZ R115, -R189, R115 ;  /* 0x00000073bd737221 */ /* 0x000fe20000010100 */
[----:B------:R-:W-:Y:S01]  /*1200*/  @!P3 SHF.R.U32.HI R182, RZ, 0x2, R182 ;  /* 0x00000002ffb6b819 */ /* 0x000fe200000116b6 */
[--C-:B------:R-:W-:Y:S02]  /*1210*/  HADD2.F32 R210, -RZ, R111.reuse.H0_H0 ;  /* 0x2000006fffd27230 */ /* 0x100fe40000004100 */
[----:B------:R-:W-:Y:S02]  /*1220*/  HADD2.F32 R111, -RZ, R111.H1_H1 ;  /* 0x3000006fff6f7230 */ /* 0x000fe40000004100 */
[----:B------:R-:W-:Y:S01]  /*1230*/  FMUL.FTZ R209, R115, UR10 ;  /* 0x0000000a73d17c20 */ /* 0x000fe20008410000 */
[----:B------:R-:W-:Y:S01]  /*1240*/  @!P3 LOP3.LUT R182, R182, 0x38, RZ, 0xc0, !PT ;  /* 0x00000038b6b6b812 */ /* 0x000fe200078ec0ff */
[----:B------:R-:W-:Y:S01]  /*1250*/  FADD.FTZ R34, R210, R34 ;  /* 0x00000022d2227221 */ /* 0x000fe20000010000 */
[-C--:B------:R-:W-:Y:S01]  /*1260*/  FFMA.FTZ R170, R207, R210.reuse, R170 ;  /* 0x000000d2cfaa7223 */ /* 0x080fe200000100aa */
[----:B------:R-:W-:Y:S01]  /*1270*/  FADD.FTZ R184, -R189, R126 ;  /* 0x0000007ebdb87221 */ /* 0x000fe20000010100 */
[----:B------:R-:W-:Y:S01]  /*1280*/  FMUL.FTZ R210, R211, R210 ;  /* 0x000000d2d3d27220 */ /* 0x000fe20000410000 */
[----:B------:R-:W-:Y:S01]  /*1290*/  FADD.FTZ R33, R111, R33 ;  /* 0x000000216f217221 */ /* 0x000fe20000010000 */
[-C--:B------:R-:W-:Y:S01]  /*12a0*/  FFMA.FTZ R169, R209, R111.reuse, R169 ;  /* 0x0000006fd1a97223 */ /* 0x080fe200000100a9 */
[----:B------:R-:W-:Y:S01]  /*12b0*/  FMUL.FTZ R211, R195, R111 ;  /* 0x0000006fc3d37220 */ /* 0x000fe20000410000 */
[----:B------:R-:W-:Y:S01]  /*12c0*/  @!P3 IADD3 R218, PT, PT, R182, R181, RZ ;  /* 0x000000b5b6dab210 */ /* 0x000fe20007ffe0ff */
[----:B------:R-:W3:Y:S01]  /*12d0*/  LDL R111, [R1+0x8] ;  /* 0x00000800016f7983 */ /* 0x000ee20000100800 */
[----:B------:R-:W-:-:S02]  /*12e0*/  HADD2.F32 R182, -RZ, R123.H0_H0 ;  /* 0x2000007bffb67230 */ /* 0x000fc40000004100 */
[----:B------:R-:W-:-:S03]  /*12f0*/  FMUL.FTZ R184, R184, UR10 ;  /* 0x0000000ab8b87c20 */ /* 0x000fc60008410000 */
[----:B------:R-:W-:Y:S01]  /*1300*/  FADD.FTZ R26, R182, R26 ;  /* 0x0000001ab61a7221 */ /* 0x000fe20000010000 */
[----:B------:R-:W-:Y:S01]  /*1310*/  FFMA.FTZ R162, R184, R182, R162 ;  /* 0x000000b6b8a27223 */ /* 0x000fe200000100a2 */
[----:B------:R-:W-:-:S06]  /*1320*/  IMAD.WIDE.U32 R100, R177, 0x10, R100 ;  /* 0x00000010b1647825 */ /* 0x000fcc00078e0064 */
[----:B------:R-:W3:Y:S01]  /*1330*/  LDG.E.128 R100, desc[UR16][R100.64] ;  /* 0x0000001064647981 */ /* 0x000ee2000c1e1d00 */
[----:B--2---:R-:W-:-:S03]  /*1340*/  FMUL.FTZ R185, R110, R185 ;  /* 0x000000b96eb97220 */ /* 0x004fc60000410000 */
[----:B------:R-:W2:Y:S01]  /*1350*/  LDL R110, [R1+0x4] ;  /* 0x00000400016e7983 */ /* 0x000ea20000100800 */
[----:B----4-:R-:W-:-:S03]  /*1360*/  FMUL.FTZ R182, R109, R182 ;  /* 0x000000b66db67220 */ /* 0x010fc60000410000 */
[----:B------:R-:W4:Y:S01]  /*1370*/  LDL R109, [R1] ;  /* 0x00000000016d7983 */ /* 0x000f220000100800 */
[C---:B------:R-:W-:Y:S01]  /*1380*/  FADD.FTZ R0, -R189.reuse, R104 ;  /* 0x00000068bd007221 */ /* 0x040fe20000010100 */
[----:B------:R-:W-:-:S03]  /*1390*/  FADD.FTZ R118, -R189, R118 ;  /* 0x00000076bd767221 */ /* 0x000fc60000010100 */
[----:B------:R-:W-:Y:S01]  /*13a0*/  FMUL.FTZ R0, R0, UR10 ;  /* 0x0000000a00007c20 */ /* 0x000fe20008410000 */
[----:B------:R-:W-:Y:S01]  /*13b0*/  FADD.FTZ R144, R212, R144 ;  /* 0x00000090d4907221 */ /* 0x000fe20000010000 */
[----:B------:R-:W-:Y:S02]  /*13c0*/  HADD2.F32 R190, -RZ, R121.H0_H0 ;  /* 0x20000079ffbe7230 */ /* 0x000fe40000004100 */
[-C--:B------:R-:W-:Y:S01]  /*13d0*/  FFMA.FTZ R176, R0, R212.reuse, R176 ;  /* 0x000000d400b07223 */ /* 0x080fe200000100b0 */
[----:B------:R-:W-:Y:S01]  /*13e0*/  FMUL.FTZ R212, R194, R212 ;  /* 0x000000d4c2d47220 */ /* 0x000fe20000410000 */
[----:B------:R-:W-:Y:S01]  /*13f0*/  FMUL.FTZ R194, R118, UR10 ;  /* 0x0000000a76c27c20 */ /* 0x000fe20008410000 */
[----:B------:R-:W-:-:S03]  /*1400*/  FADD.FTZ R30, R190, R30 ;  /* 0x0000001ebe1e7221 */ /* 0x000fc60000010000 */
[-C--:B------:R-:W-:Y:S01]  /*1410*/  FFMA.FTZ R166, R194, R190.reuse, R166 ;  /* 0x000000bec2a67223 */ /* 0x080fe200000100a6 */
[----:B---3--:R-:W-:Y:S01]  /*1420*/  FMUL.FTZ R190, R107, R190 ;  /* 0x000000be6bbe7220 */ /* 0x008fe20000410000 */
[----:B------:R-:W-:-:S04]  /*1430*/  FADD.FTZ R107, RZ, R212 ;  /* 0x000000d4ff6b7221 */ /* 0x000fc80000010000 */
[----:B------:R-:W-:-:S04]  /*1440*/  FADD.FTZ R107, R213, R107 ;  /* 0x0000006bd56b7221 */ /* 0x000fc80000010000 */
[----:B------:R-:W-:Y:S01]  /*1450*/  FADD.FTZ R107, R202, R107 ;  /* 0x0000006bca6b7221 */ /* 0x000fe20000010000 */
[----:B------:R-:W-:-:S03]  /*1460*/  FADD.FTZ R183, -R189, R127 ;  /* 0x0000007fbdb77221 */ /* 0x000fc60000010100 */
[----:B------:R-:W-:Y:S01]  /*1470*/  FADD.FTZ R107, R204, R107 ;  /* 0x0000006bcc6b7221 */ /* 0x000fe20000010000 */
[----:B------:R-:W-:-:S03]  /*1480*/  HADD2.F32 R181, -RZ, R123.H1_H1 ;  /* 0x3000007bffb57230 */ /* 0x000fc60000004100 */
[----:B------:R-:W-:Y:S01]  /*1490*/  FADD.FTZ R107, R206, R107 ;  /* 0x0000006bce6b7221 */ /* 0x000fe20000010000 */
[----:B------:R-:W-:Y:S01]  /*14a0*/  FADD.FTZ R196, -R189, R116 ;  /* 0x00000074bdc47221 */ /* 0x000fe20000010100 */
[----:B------:R-:W-:Y:S02]  /*14b0*/  FMUL.FTZ R183, R183, UR10 ;  /* 0x0000000ab7b77c20 */ /* 0x000fe40008410000 */
[----:B------:R-:W-:Y:S01]  /*14c0*/  FADD.FTZ R107, R208, R107 ;  /* 0x0000006bd06b7221 */ /* 0x000fe20000010000 */
[--C-:B------:R-:W-:Y:S02]  /*14d0*/  HADD2.F32 R192, -RZ, R120.reuse.H0_H0 ;  /* 0x20000078ffc07230 */ /* 0x100fe40000004100 */
[----:B------:R-:W-:Y:S01]  /*14e0*/  FADD.FTZ R117, -R189, R117 ;  /* 0x00000075bd757221 */ /* 0x000fe20000010100 */
[----:B------:R-:W-:Y:S01]  /*14f0*/  FMUL.FTZ R196, R196, UR10 ;  /* 0x0000000ac4c47c20 */ /* 0x000fe20008410000 */
[----:B------:R-:W-:Y:S01]  /*1500*/  FADD.FTZ R25, R181, R25 ;  /* 0x00000019b5197221 */ /* 0x000fe20000010000 */
[-C--:B------:R-:W-:Y:S01]  /*1510*/  FFMA.FTZ R161, R183, R181.reuse, R161 ;  /* 0x000000b5b7a17223 */ /* 0x080fe200000100a1 */
[----:B------:R-:W-:Y:S01]  /*1520*/  FMUL.FTZ R181, R108, R181 ;  /* 0x000000b56cb57220 */ /* 0x000fe20000410000 */
[----:B------:R-:W-:Y:S01]  /*1530*/  FADD.FTZ R107, R210, R107 ;  /* 0x0000006bd26b7221 */ /* 0x000fe20000010000 */
[----:B------:R-:W-:Y:S01]  /*1540*/  FFMA.FTZ R108, R0, R212, RZ ;  /* 0x000000d4006c7223 */ /* 0x000fe200000100ff */
[----:B------:R-:W-:-:S02]  /*1550*/  HADD2.F32 R191, -RZ, R120.H1_H1 ;  /* 0x30000078ffbf7230 */ /* 0x000fc40000004100 */
        /* <DEDUP_REMOVED lines=12> */
[C---:B------:R-:W-:Y:S01]  /*1620*/  FADD.FTZ R188, -R189.reuse, R124 ;  /* 0x0000007cbdbc7221 */ /* 0x040fe20000010100 */
[C---:B------:R-:W-:Y:S01]  /*1630*/  FADD.FTZ R129, -R189.reuse, R129 ;  /* 0x00000081bd817221 */ /* 0x040fe20000010100 */
[----:B------:R-:W-:Y:S01]  /*1640*/  FADD.FTZ R106, -R189, R132 ;  /* 0x00000084bd6a7221 */ /* 0x000fe20000010100 */
[----:B------:R-:W-:Y:S01]  /*1650*/  FADD.FTZ R107, R191, R107 ;  /* 0x0000006bbf6b7221 */ /* 0x000fe20000010000 */
[----:B------:R-:W-:Y:S02]  /*1660*/  HADD2.F32 R132, -RZ, R96.H0_H0 ;  /* 0x20000060ff847230 */ /* 0x000fe40000004100 */
[----:B------:R-:W-:Y:S01]  /*1670*/  FFMA.FTZ R108, R201, R204, R108 ;  /* 0x000000ccc96c7223 */ /* 0x000fe2000001006c */
[----:B------:R-:W-:Y:S02]  /*1680*/  HADD2.F32 R186, -RZ, R122.H0_H0 ;  /* 0x2000007affba7230 */ /* 0x000fe40000004100 */
        /* <DEDUP_REMOVED lines=24> */
[----:B------:R-:W-:Y:S01]  /*1810*/  FFMA.FTZ R108, R205, R208, R108 ;  /* 0x000000d0cd6c7223 */ /* 0x000fe2000001006c */
[----:B------:R-:W-:-:S02]  /*1820*/  HADD2.F32 R134, -RZ, R97.H0_H0 ;  /* 0x20000061ff867230 */ /* 0x000fc40000004100 */
[----:B------:R-:W-:Y:S01]  /*1830*/  FMUL.FTZ R131, R131, UR10 ;  /* 0x0000000a83837c20 */ /* 0x000fe20008410000 */
[----:B------:R-:W-:Y:S02]  /*1840*/  HADD2.F32 R97, -RZ, R97.H1_H1 ;  /* 0x30000061ff617230 */ /* 0x000fe40000004100 */
[----:B------:R-:W-:Y:S01]  /*1850*/  FMUL.FTZ R128, R128, UR10 ;  /* 0x0000000a80807c20 */ /* 0x000fe20008410000 */
[----:B------:R-:W-:Y:S02]  /*1860*/  FADD.FTZ R24, R132, R24 ;  /* 0x0000001884187221 */ /* 0x000fe40000010000 */
[----:B------:R-:W-:Y:S01]  /*1870*/  FADD.FTZ R21, R97, R21 ;  /* 0x0000001561157221 */ /* 0x000fe20000010000 */
[-C--:B------:R-:W-:Y:S01]  /*1880*/  FFMA.FTZ R157, R131, R97.reuse, R157 ;  /* 0x00000061839d7223 */ /* 0x080fe2000001009d */
[----:B------:R-:W-:Y:S01]  /*1890*/  FMUL.FTZ R135, R252, R97 ;  /* 0x00000061fc877220 */ /* 0x000fe20000410000 */
[-C--:B------:R-:W-:Y:S01]  /*18a0*/  FFMA.FTZ R160, R128, R132.reuse, R160 ;  /* 0x0000008480a07223 */ /* 0x080fe200000100a0 */
[----:B------:R-:W-:Y:S01]  /*18b0*/  FMUL.FTZ R132, R111, R132 ;  /* 0x000000846f847220 */ /* 0x000fe20000410000 */
[----:B------:R-:W-:Y:S01]  /*18c0*/  FMUL.FTZ R130, R130, UR10 ;  /* 0x0000000a82827c20 */ /* 0x000fe20008410000 */
[----:B------:R-:W-:Y:S01]  /*18d0*/  FMUL.FTZ R193, R119, UR10 ;  /* 0x0000000a77c17c20 */ /* 0x000fe20008410000 */
[----:B------:R-:W-:-:S02]  /*18e0*/  HADD2.F32 R137, -RZ, R98.H0_H0 ;  /* 0x20000062ff897230 */ /* 0x000fc40000004100 */
[----:B------:R-:W-:Y:S01]  /*18f0*/  FADD.FTZ R22, R134, R22 ;  /* 0x0000001686167221 */ /* 0x000fe20000010000 */
[----:B------:R-:W-:Y:S02]  /*1900*/  HADD2.F32 R98, -RZ, R98.H1_H1 ;  /* 0x30000062ff627230 */ /* 0x000fe40000004100 */
[----:B------:R-:W-:Y:S01]  /*1910*/  FFMA.FTZ R158, R130, R134, R158 ;  /* 0x00000086829e7223 */ /* 0x000fe2000001009e */
[----:B------:R-:W-:Y:S01]  /*1920*/  FMUL.FTZ R138, R105, UR10 ;  /* 0x0000000a698a7c20 */ /* 0x000fe20008410000 */
[----:B------:R-:W-:Y:S01]  /*1930*/  FMUL.FTZ R136, R106, UR10 ;  /* 0x0000000a6a887c20 */ /* 0x000fe20008410000 */
[----:B------:R-:W-:Y:S02]  /*1940*/  FADD.FTZ R19, R98, R19 ;  /* 0x0000001362137221 */ /* 0x000fe40000010000 */
[-C--:B------:R-:W-:Y:S01]  /*1950*/  FFMA.FTZ R155, R138, R98.reuse, R155 ;  /* 0x000000628a9b7223 */ /* 0x080fe2000001009b */
[----:B------:R-:W-:Y:S01]  /*1960*/  FMUL.FTZ R139, R250, R98 ;  /* 0x00000062fa8b7220 */ /* 0x000fe20000410000 */
[----:B------:R-:W-:Y:S01]  /*1970*/  FADD.FTZ R20, R137, R20 ;  /* 0x0000001489147221 */ /* 0x000fe20000010000 */
[-C--:B------:R-:W-:Y:S01]  /*1980*/  FFMA.FTZ R156, R136, R137.reuse, R156 ;  /* 0x00000089889c7223 */ /* 0x080fe2000001009c */
[----:B------:R-:W-:Y:S01]  /*1990*/  FMUL.FTZ R137, R251, R137 ;  /* 0x00000089fb897220 */ /* 0x000fe20000410000 */
[----:B------:R-:W-:-:S02]  /*19a0*/  HADD2.F32 R141, -RZ, R99.H0_H0 ;  /* 0x20000063ff8d7230 */ /* 0x000fc40000004100 */
[----:B------:R-:W-:Y:S01]  /*19b0*/  FMUL.FTZ R140, R104, UR10 ;  /* 0x0000000a688c7c20 */ /* 0x000fe20008410000 */
[----:B------:R-:W-:Y:S02]  /*19c0*/  HADD2.F32 R104, -RZ, R99.H1_H1 ;  /* 0x30000063ff687230 */ /* 0x000fe40000004100 */
[----:B------:R-:W-:Y:S01]  /*19d0*/  FADD.FTZ R18, R141, R18 ;  /* 0x000000128d127221 */ /* 0x000fe20000010000 */
[-C--:B------:R-:W-:Y:S01]  /*19e0*/  FFMA.FTZ R154, R140, R141.reuse, R154 ;  /* 0x0000008d8c9a7223 */ /* 0x080fe2000001009a */
[----:B------:R-:W-:Y:S01]  /*19f0*/  FMUL.FTZ R141, R249, R141 ;  /* 0x0000008df98d7220 */ /* 0x000fe20000410000 */
[----:B------:R-:W-:Y:S02]  /*1a00*/  HADD2.F32 R105, -RZ, R100.H0_H0 ;  /* 0x20000064ff697230 */ /* 0x000fe40000004100 */
[----:B------:R-:W-:-:S03]  /*1a10*/  FMUL.FTZ R142, R248, R104 ;  /* 0x00000068f88e7220 */ /* 0x000fc60000410000 */
[----:B------:R-:W-:Y:S01]  /*1a20*/  FMUL.FTZ R106, R247, R105 ;  /* 0x00000069f76a7220 */ /* 0x000fe20000410000 */
[--C-:B------:R-:W-:Y:S02]  /*1a30*/  HADD2.F32 R114, -RZ, R102.reuse.H0_H0 ;  /* 0x20000066ff727230 */ /* 0x100fe40000004100 */
[----:B------:R-:W-:-:S03]  /*1a40*/  HADD2.F32 R102, -RZ, R102.H1_H1 ;  /* 0x30000066ff667230 */ /* 0x000fc60000004100 */
[----:B------:R-:W-:Y:S01]  /*1a50*/  FMUL.FTZ R112, R243, R114 ;  /* 0x00000072f3707220 */ /* 0x000fe20000410000 */
[----:B------:R-:W-:Y:S01]  /*1a60*/  FMUL.FTZ R143, R113, UR10 ;  /* 0x0000000a718f7c20 */ /* 0x000fe20008410000 */
[----:B------:R-:W-:Y:S01]  /*1a70*/  FMUL.FTZ R113, R242, R102 ;  /* 0x00000066f2717220 */ /* 0x000fe20000410000 */
[----:B------:R-:W-:Y:S01]  /*1a80*/  FMUL.FTZ R116, R116, UR10 ;  /* 0x0000000a74747c20 */ /* 0x000fe20008410000 */
[----:B------:R-:W-:Y:S01]  /*1a90*/  FADD.FTZ R29, R121, R29 ;  /* 0x0000001d791d7221 */ /* 0x000fe20000010000 */
[----:B------:R-:W-:Y:S01]  /*1aa0*/  FFMA.FTZ R165, R193, R121, R165 ;  /* 0x00000079c1a57223 */ /* 0x000fe200000100a5 */
[----:B------:R-:W-:Y:S01]  /*1ab0*/  FMUL.FTZ R120, R120, UR10 ;  /* 0x0000000a78787c20 */ /* 0x000fe20008410000 */
[----:B------:R-:W-:Y:S01]  /*1ac0*/  FMUL.FTZ R122, R122, UR10 ;  /* 0x0000000a7a7a7c20 */ /* 0x000fe20008410000 */
[----:B------:R-:W-:Y:S01]  /*1ad0*/  FMUL.FTZ R123, R123, UR10 ;  /* 0x0000000a7b7b7c20 */ /* 0x000fe20008410000 */
[----:B------:R-:W-:Y:S01]  /*1ae0*/  FMUL.FTZ R124, R124, UR10 ;  /* 0x0000000a7c7c7c20 */ /* 0x000fe20008410000 */
[----:B------:R-:W-:Y:S01]  /*1af0*/  FMUL.FTZ R125, R125, UR10 ;  /* 0x0000000a7d7d7c20 */ /* 0x000fe20008410000 */
[----:B------:R-:W-:Y:S01]  /*1b00*/  FMUL.FTZ R126, R126, UR10 ;  /* 0x0000000a7e7e7c20 */ /* 0x000fe20008410000 */
[----:B------:R-:W-:Y:S01]  /*1b10*/  FMUL.FTZ R127, R127, UR10 ;  /* 0x0000000a7f7f7c20 */ /* 0x000fe20008410000 */
[----:B--2---:R-:W-:Y:S01]  /*1b20*/  FMUL.FTZ R133, R110, R96 ;  /* 0x000000606e857220 */ /* 0x004fe20000410000 */
        /* <DEDUP_REMOVED lines=11> */
[----:B----4-:R-:W-:Y:S01]  /*1be0*/  FMUL.FTZ R134, R109, R134 ;  /* 0x000000866d867220 */ /* 0x010fe20000410000 */
        /* <DEDUP_REMOVED lines=11> */
[----:B------:R-:W-:Y:S01]  /*1ca0*/  FADD.FTZ R96, R141, R96 ;  /* 0x000000608d607221 */ /* 0x000fe20000010000 */
[----:B------:R-:W-:Y:S02]  /*1cb0*/  HADD2.F32 R108, -RZ, R100.H1_H1 ;  /* 0x30000064ff6c7230 */ /* 0x000fe40000004100 */
[----:B------:R-:W-:Y:S01]  /*1cc0*/  FFMA.FTZ R98, R129, R133, R98 ;  /* 0x0000008581627223 */ /* 0x000fe20000010062 */
[----:B------:R-:W-:Y:S01]  /*1cd0*/  FADD.FTZ R96, R142, R96 ;  /* 0x000000608e607221 */ /* 0x000fe20000010000 */
[--C-:B------:R-:W-:Y:S02]  /*1ce0*/  HADD2.F32 R109, -RZ, R101.reuse.H0_H0 ;  /* 0x20000065ff6d7230 */ /* 0x100fe40000004100 */
[----:B------:R-:W-:Y:S01]  /*1cf0*/  FMUL.FTZ R107, R246, R108 ;  /* 0x0000006cf66b7220 */ /* 0x000fe20000410000 */
[----:B------:R-:W-:Y:S01]  /*1d00*/  FFMA.FTZ R98, R130, R134, R98 ;  /* 0x0000008682627223 */ /* 0x000fe20000010062 */
[----:B------:R-:W-:Y:S01]  /*1d10*/  FADD.FTZ R96, R106, R96 ;  /* 0x000000606a607221 */ /* 0x000fe20000010000 */
[----:B------:R-:W-:-:S02]  /*1d20*/  HADD2.F32 R101, -RZ, R101.H1_H1 ;  /* 0x30000065ff657230 */ /* 0x000fc40000004100 */
[----:B------:R-:W-:Y:S01]  /*1d30*/  FMUL.FTZ R110, R245, R109 ;  /* 0x0000006df56e7220 */ /* 0x000fe20000410000 */
[----:B------:R-:W-:Y:S01]  /*1d40*/  FFMA.FTZ R98, R131, R135, R98 ;  /* 0x0000008783627223 */ /* 0x000fe20000010062 */
[----:B------:R-:W-:Y:S01]  /*1d50*/  FADD.FTZ R96, R96, R107 ;  /* 0x0000006b60607221 */ /* 0x000fe20000010000 */
[----:B------:R-:W-:Y:S02]  /*1d60*/  FMUL.FTZ R111, R244, R101 ;  /* 0x00000065f46f7220 */ /* 0x000fe40000410000 */
[----:B------:R-:W-:Y:S01]  /*1d70*/  FFMA.FTZ R98, R136, R137, R98 ;  /* 0x0000008988627223 */ /* 0x000fe20000010062 */
[----:B------:R-:W-:Y:S01]  /*1d80*/  FADD.FTZ R96, R96, R110 ;  /* 0x0000006e60607221 */ /* 0x000fe20000010000 */
[--C-:B------:R-:W-:Y:S02]  /*1d90*/  HADD2.F32 R100, -RZ, R103.reuse.H0_H0 ;  /* 0x20000067ff647230 */ /* 0x100fe40000004100 */
[----:B------:R-:W-:Y:S01]  /*1da0*/  FFMA.FTZ R98, R138, R139, R98 ;  /* 0x0000008b8a627223 */ /* 0x000fe20000010062 */
[----:B------:R-:W-:Y:S01]  /*1db0*/  FADD.FTZ R96, R96, R111 ;  /* 0x0000006f60607221 */ /* 0x000fe20000010000 */
[----:B------:R-:W-:-:S02]  /*1dc0*/  HADD2.F32 R103, -RZ, R103.H1_H1 ;  /* 0x30000067ff677230 */ /* 0x000fc40000004100 */
[----:B------:R-:W-:Y:S01]  /*1dd0*/  FFMA.FTZ R98, R140, R141, R98 ;  /* 0x0000008d8c627223 */ /* 0x000fe20000010062 */
[----:B------:R-:W-:Y:S01]  /*1de0*/  FADD.FTZ R96, R96, R112 ;  /* 0x0000007060607221 */ /* 0x000fe20000010000 */
[----:B------:R-:W-:Y:S02]  /*1df0*/  FMUL.FTZ R117, R241, R100 ;  /* 0x00000064f1757220 */ /* 0x000fe40000410000 */
[----:B------:R-:W-:Y:S01]  /*1e00*/  FFMA.FTZ R98, R143, R142, R98 ;  /* 0x0000008e8f627223 */ /* 0x000fe20000010062 */
[----:B------:R-:W-:Y:S01]  /*1e10*/  FADD.FTZ R96, R96, R113 ;  /* 0x0000007160607221 */ /* 0x000fe20000010000 */
[----:B------:R-:W-:Y:S02]  /*1e20*/  FMUL.FTZ R121, R240, R103 ;  /* 0x00000067f0797220 */ /* 0x000fe40000410000 */
[----:B------:R-:W-:Y:S01]  /*1e30*/  FFMA.FTZ R98, R116, R106, R98 ;  /* 0x0000006a74627223 */ /* 0x000fe20000010062 */
[----:B------:R-:W-:-:S03]  /*1e40*/  FADD.FTZ R96, R96, R117 ;  /* 0x0000007560607221 */ /* 0x000fc60000010000 */
[----:B------:R-:W-:Y:S01]  /*1e50*/  FFMA.FTZ R98, R120, R107, R98 ;  /* 0x0000006b78627223 */ /* 0x000fe20000010062 */
[----:B------:R-:W-:-:S03]  /*1e60*/  FADD.FTZ R96, R96, R121 ;  /* 0x0000007960607221 */ /* 0x000fc60000010000 */
[----:B------:R-:W-:Y:S02]  /*1e70*/  FFMA.FTZ R98, R122, R110, R98 ;  /* 0x0000006e7a627223 */ /* 0x000fe40000010062 */
[----:B------:R-:W1:Y:S02]  /*1e80*/  SHFL.DOWN PT, R97, R96, 0x10, 0x1f ;  /* 0x0a001f0060617f89 */ /* 0x000e6400000e0000 */
[----:B------:R-:W-:-:S04]  /*1e90*/  FFMA.FTZ R98, R123, R111, R98 ;  /* 0x0000006f7b627223 */ /* 0x000fc80000010062 */
[----:B------:R-:W-:-:S04]  /*1ea0*/  FFMA.FTZ R98, R124, R112, R98 ;  /* 0x000000707c627223 */ /* 0x000fc80000010062 */
[----:B------:R-:W-:-:S04]  /*1eb0*/  FFMA.FTZ R98, R125, R113, R98 ;  /* 0x000000717d627223 */ /* 0x000fc80000010062 */
[----:B------:R-:W-:-:S04]  /*1ec0*/  FFMA.FTZ R98, R126, R117, R98 ;  /* 0x000000757e627223 */ /* 0x000fc80000010062 */
[----:B------:R-:W-:Y:S01]  /*1ed0*/  FFMA.FTZ R98, R127, R121, R98 ;  /* 0x000000797f627223 */ /* 0x000fe20000010062 */
[----:B-1----:R-:W-:-:S04]  /*1ee0*/  FADD.FTZ R97, R96, R97 ;  /* 0x0000006160617221 */ /* 0x002fc80000010000 */
        /* <DEDUP_REMOVED lines=15> */
[----:B------:R-:W-:-:S04]  /*1fe0*/  ISETP.NE.U32.AND P1, PT, RZ, UR20, PT ;  /* 0x00000014ff007c0c */ /* 0x000fc8000bf25070 */
[----:B------:R-:W-:Y:S01]  /*1ff0*/  ISETP.NE.AND.EX P1, PT, RZ, UR21, PT, P1 ;  /* 0x00000015ff007c0c */ /* 0x000fe2000bf25310 */
[----:B-1----:R-:W-:Y:S02]  /*2000*/  FADD.FTZ R96, R96, R98 ;  /* 0x0000006260607221 */ /* 0x002fe40000010000 */
[----:B------:R-:W1:Y:S02]  /*2010*/  SHFL.DOWN PT, R98, R97, 0x1, 0x1f ;  /* 0x08201f0061627f89 */ /* 0x000e6400000e0000 */
[----:B-1----:R-:W-:-:S08]  /*2020*/  FADD.FTZ R97, R97, R98 ;  /* 0x0000006261617221 */ /* 0x002fd00000010000 */
[----:B------:R-:W1:Y:S01]  /*2030*/  @P1 LDC.64 R98, c[0x0][0x438] ;  /* 0x00010e00ff621b82 */ /* 0x000e620000000a00 */
[----:B------:R2:W-:Y:S07]  /*2040*/  @!P3 STS.64 [R218], R96 ;  /* 0x00000060da00b388 */ /* 0x0005ee0000000a00 */
[----:B--2---:R-:W2:Y:S01]  /*2050*/  @P1 LDC.64 R96, c[0x0][0x438] ;  /* 0x00010e00ff601b82 */ /* 0x004ea20000000a00 */
[----:B------:R-:W-:Y:S01]  /*2060*/  FADD.FTZ R17, R104, R17 ;  /* 0x0000001168117221 */ /* 0x000fe20000010000 */
[----:B------:R-:W-:Y:S01]  /*2070*/  FFMA.FTZ R153, R143, R104, R153 ;  /* 0x000000688f997223 */ /* 0x000fe20000010099 */
[----:B------:R-:W-:Y:S01]  /*2080*/  FADD.FTZ R16, R105, R16 ;  /* 0x0000001069107221 */ /* 0x000fe20000010000 */
[----:B--2---:R-:W-:-:S05]  /*2090*/  @P1 IMAD.WIDE.U32 R96, R178, 0x20, R96 ;  /* 0x00000020b2601825 */ /* 0x004fca00078e0060 */
[----:B-----5:R-:W5:Y:S04]  /*20a0*/  @P1 LDG.E.128 R72, desc[UR16][R96.64] ;  /* 0x0000001060481981 */ /* 0x020f68000c1e1d00 */
[----:B------:R1:W5:Y:S02]  /*20b0*/  @P1 LDG.E.128 R76, desc[UR16][R96.64+0x10] ;  /* 0x00001010604c1981 */ /* 0x000364000c1e1d00 */
[----:B-1----:R-:W-:Y:S02]  /*20c0*/  @P1 IMAD.WIDE.U32 R96, R198, 0x20, R98 ;  /* 0x00000020c6601825 */ /* 0x002fe400078e0062 */
[----:B------:R-:W1:Y:S03]  /*20d0*/  @P1 LDC.64 R98, c[0x0][0x438] ;  /* 0x00010e00ff621b82 */ /* 0x000e660000000a00 */
[----:B------:R-:W5:Y:S04]  /*20e0*/  @P1 LDG.E.128 R80, desc[UR16][R96.64] ;  /* 0x0000001060501981 */ /* 0x000f68000c1e1d00 */
[----:B------:R2:W5:Y:S01]  /*20f0*/  @P1 LDG.E.128 R84, desc[UR16][R96.64+0x10] ;  /* 0x0000101060541981 */ /* 0x000562000c1e1d00 */
[----:B------:R-:W-:-:S02]  /*2100*/  FFMA.FTZ R152, R116, R105, R152 ;  /* 0x0000006974987223 */ /* 0x000fc40000010098 */
[----:B------:R-:W3:Y:S08]  /*2110*/  LDC.64 R104, c[0x0][0x3b0] ;  /* 0x0000ec00ff687b82 */ /* 0x000ef00000000a00 */
[----:B--2---:R-:W2:Y:S01]  /*2120*/  @P1 LDC.64 R96, c[0x0][0x438] ;  /* 0x00010e00ff601b82 */ /* 0x004ea20000000a00 */
[----:B------:R-:W-:Y:S01]  /*2130*/  PLOP3.LUT P3, PT, PT, PT, UP0, 0x80, 0x8 ;  /* 0x000000000008781c */ /* 0x000fe20003f6f008 */
[----:B0-----:R-:W-:Y:S01]  /*2140*/  @UP0 UIMAD.WIDE UR4, UR6, 0x2, UR4 ;  /* 0x00000002060408a5 */ /* 0x001fe2000f8e0204 */
[----:B------:R-:W-:Y:S01]  /*2150*/  FADD.FTZ R15, R108, R15 ;  /* 0x0000000f6c0f7221 */ /* 0x000fe20000010000 */
[----:B------:R-:W-:Y:S01]  /*2160*/  FFMA.FTZ R151, R120, R108, R151 ;  /* 0x0000006c78977223 */ /* 0x000fe20000010097 */
[----:B------:R-:W-:Y:S01]  /*2170*/  FADD.FTZ R14, R109, R14 ;  /* 0x0000000e6d0e7221 */ /* 0x000fe20000010000 */
[----:B------:R-:W-:Y:S01]  /*2180*/  FFMA.FTZ R150, R122, R109, R150 ;  /* 0x0000006d7a967223 */ /* 0x000fe20000010096 */
[----:B------:R-:W-:Y:S01]  /*2190*/  FADD.FTZ R12, R114, R12 ;  /* 0x0000000c720c7221 */ /* 0x000fe20000010000 */
[----:B------:R-:W-:Y:S01]  /*21a0*/  FFMA.FTZ R148, R124, R114, R148 ;  /* 0x000000727c947223 */ /* 0x000fe20000010094 */
[----:B--2---:R-:W-:-:S05]  /*21b0*/  @P1 IMAD.WIDE.U32 R96, R197, 0x20, R96 ;  /* 0x00000020c5601825 */ /* 0x004fca00078e0060 */
[----:B------:R-:W5:Y:S04]  /*21c0*/  @P1 LDG.E.128 R88, desc[UR16][R96.64] ;  /* 0x0000001060581981 */ /* 0x000f68000c1e1d00 */
[----:B------:R1:W5:Y:S01]  /*21d0*/  @P1 LDG.E.128 R92, desc[UR16][R96.64+0x10] ;  /* 0x00001010605c1981 */ /* 0x000362000c1e1d00 */
[----:B---3--:R-:W-:-:S04]  /*21e0*/  IMAD.WIDE.U32 R114, R198, 0x8, R104 ;  /* 0x00000008c6727825 */ /* 0x008fc800078e0068 */
[----:B------:R-:W-:Y:S02]  /*21f0*/  IMAD.WIDE.U32 R118, R178, 0x8, R104 ;  /* 0x00000008b2767825 */ /* 0x000fe400078e0068 */
[----:B------:R-:W5:Y:S02]  /*2200*/  LDG.E.64 R114, desc[UR16][R114.64] ;  /* 0x0000001072727981 */ /* 0x000f64000c1e1b00 */
[----:B-1----:R-:W-:Y:S02]  /*2210*/  @P1 IMAD.WIDE.U32 R96, R177, 0x20, R98 ;  /* 0x00000020b1601825 */ /* 0x002fe400078e0062 */
[----:B------:R-:W5:Y:S02]  /*2220*/  LDG.E.64 R118, desc[UR16][R118.64] ;  /* 0x0000001076767981 */ /* 0x000f64000c1e1b00 */
[--C-:B------:R-:W-:Y:S02]  /*2230*/  IMAD.WIDE.U32 R108, R197, 0x8, R104.reuse ;  /* 0x00000008c56c7825 */ /* 0x100fe400078e0068 */
[----:B------:R-:W5:Y:S02]  /*2240*/  @P1 LDG.E.128 R64, desc[UR16][R96.64] ;  /* 0x0000001060401981 */ /* 0x000f64000c1e1d00 */
[----:B------:R-:W-:-:S02]  /*2250*/  IMAD.WIDE.U32 R104, R177, 0x8, R104 ;  /* 0x00000008b1687825 */ /* 0x000fc400078e0068 */
[----:B------:R0:W5:Y:S04]  /*2260*/  @P1 LDG.E.128 R68, desc[UR16][R96.64+0x10] ;  /* 0x0000101060441981 */ /* 0x000168000c1e1d00 */
[----:B------:R-:W5:Y:S04]  /*2270*/  LDG.E.64 R108, desc[UR16][R108.64] ;  /* 0x000000106c6c7981 */ /* 0x000f68000c1e1b00 */
[----:B------:R-:W5:Y:S01]  /*2280*/  LDG.E.64 R104, desc[UR16][R104.64] ;  /* 0x0000001068687981 */ /* 0x000f62000c1e1b00 */
[----:B0-----:R-:W-:Y:S02]  /*2290*/  MOV R96, UR4 ;  /* 0x0000000400607c02 */ /* 0x001fe40008000f00 */
[----:B------:R-:W-:-:S05]  /*22a0*/  MOV R97, UR5 ;  /* 0x0000000500617c02 */ /* 0x000fca0008000f00 */
[----:B------:R0:W2:Y:S01]  /*22b0*/  @P3 LDG.E.U16 R218, desc[UR16][R96.64] ;  /* 0x0000001060da3981 */ /* 0x0000a2000c1e1500 */
[C---:B------:R-:W-:Y:S01]  /*22c0*/  @!P2 IADD3 R180, PT, PT, R179.reuse, 0x8000, RZ ;  /* 0x00008000b3b4a810 */ /* 0x040fe20007ffe0ff */
[----:B------:R-:W-:Y:S01]  /*22d0*/  BAR.SYNC.DEFER_BLOCKING 0x0 ;  /* 0x0000000000007b1d */ /* 0x000fe20000010000 */
[----:B------:R-:W-:Y:S01]  /*22e0*/  FADD.FTZ R10, R100, R10 ;  /* 0x0000000a640a7221 */ /* 0x000fe20000010000 */
[----:B------:R-:W-:Y:S01]  /*22f0*/  FFMA.FTZ R146, R126, R100, R146 ;  /* 0x000000647e927223 */ /* 0x000fe20000010092 */
[C---:B------:R-:W-:Y:S02]  /*2300*/  IADD3 R100, PT, PT, R179.reuse, 0x8050, RZ ;  /* 0x00008050b3647810 */ /* 0x040fe40007ffe0ff */
[----:B------:R-:W-:Y:S01]  /*2310*/  @!P2 IADD3 R100, PT, PT, R179, 0x8010, RZ ;  /* 0x00008010b364a810 */ /* 0x000fe20007ffe0ff */
[----:B------:R-:W-:Y:S01]  /*2320*/  FADD.FTZ R13, R101, R13 ;  /* 0x0000000d650d7221 */ /* 0x000fe20000010000 */
[----:B------:R-:W-:Y:S01]  /*2330*/  FFMA.FTZ R149, R123, R101, R149 ;  /* 0x000000657b957223 */ /* 0x000fe20000010095 */
[----:B------:R-:W-:Y:S01]  /*2340*/  FADD.FTZ R11, R102, R11 ;  /* 0x0000000b660b7221 */ /* 0x000fe20000010000 */
[----:B------:R-:W-:Y:S01]  /*2350*/  FFMA.FTZ R147, R125, R102, R147 ;  /* 0x000000667d937223 */ /* 0x000fe20000010093 */
[----:B------:R-:W-:Y:S01]  /*2360*/  FADD.FTZ R9, R103, R9 ;  /* 0x0000000967097221 */ /* 0x000fe20000010000 */
[----:B------:R-:W-:Y:S01]  /*2370*/  FFMA.FTZ R145, R127, R103, R145 ;  /* 0x000000677f917223 */ /* 0x000fe20000010091 */
[----:B0-----:R-:W0:Y:S04]  /*2380*/  LDS.128 R96, [R180] ;  /* 0x00000000b4607984 */ /* 0x001e280000000c00 */
[----:B------:R-:W1:Y:S01]  /*2390*/  LDS.128 R100, [R100] ;  /* 0x0000000064647984 */ /* 0x000e620000000c00 */
[----:B0-----:R-:W-:Y:S01]  /*23a0*/  FADD.FTZ R96, RZ, R96 ;  /* 0x00000060ff607221 */ /* 0x001fe20000010000 */
[----:B------:R-:W-:-:S03]  /*23b0*/  FADD.FTZ R97, RZ, R97 ;  /* 0x00000061ff617221 */ /* 0x000fc60000010000 */
[----:B------:R-:W-:Y:S01]  /*23c0*/  FADD.FTZ R98, R98, R96 ;  /* 0x0000006062627221 */ /* 0x000fe20000010000 */
[----:B------:R-:W-:Y:S01]  /*23d0*/  IADD3 R96, PT, PT, R179, 0x8060, RZ ;  /* 0x00008060b3607810 */ /* 0x000fe20007ffe0ff */
[----:B------:R-:W-:Y:S01]  /*23e0*/  FADD.FTZ R99, R99, R97 ;  /* 0x0000006163637221 */ /* 0x000fe20000010000 */
[----:B------:R-:W-:Y:S01]  /*23f0*/  @!P2 IADD3 R96, PT, PT, R179, 0x8020, RZ ;  /* 0x00008020b360a810 */ /* 0x000fe20007ffe0ff */
[----:B-1----:R-:W-:Y:S02]  /*2400*/  FADD.FTZ R98, R98, R100 ;  /* 0x0000006462627221 */ /* 0x002fe40000010000 */
[----:B------:R-:W-:Y:S02]  /*2410*/  FADD.FTZ R101, R99, R101 ;  /* 0x0000006563657221 */ /* 0x000fe40000010000 */
[----:B------:R-:W-:Y:S02]  /*2420*/  FADD.FTZ R102, R102, R98 ;  /* 0x0000006266667221 */ /* 0x000fe40000010000 */
[----:B------:R-:W0:Y:S01]  /*2430*/  LDS.128 R96, [R96] ;  /* 0x0000000060607984 */ /* 0x000e220000000c00 */
[----:B------:R-:W-:Y:S01]  /*2440*/  FADD.FTZ R180, R103, R101 ;  /* 0x0000006567b47221 */ /* 0x000fe20000010000 */
[----:B------:R-:W-:-:S05]  /*2450*/  MOV R101, 0x10 ;  /* 0x0000001000657802 */ /* 0x000fca0000000f00 */
[----:B------:R-:W-:-:S04]  /*2460*/  IMAD.WIDE.U32 R100, R178, R101, UR24 ;  /* 0x00000018b2647e25 */ /* 0x000fc8000f8e0065 */
[----:B0-----:R-:W-:Y:S02]  /*2470*/  FADD.FTZ R96, R102, R96 ;  /* 0x0000006066607221 */ /* 0x001fe40000010000 */
[----:B------:R-:W5:Y:S01]  /*2480*/  LDG.E.128 R100, desc[UR16][R100.64] ;  /* 0x0000001064647981 */ /* 0x000f62000c1e1d00 */
[C---:B------:R-:W-:Y:S01]  /*2490*/  IADD3 R197, PT, PT, R179.reuse, 0x8070, RZ ;  /* 0x00008070b3c57810 */ /* 0x040fe20007ffe0ff */
[----:B------:R-:W-:Y:S01]  /*24a0*/  FADD.FTZ R180, R180, R97 ;  /* 0x00000061b4b47221 */ /* 0x000fe20000010000 */
[----:B------:R-:W-:Y:S01]  /*24b0*/  @!P2 IADD3 R197, PT, PT, R179, 0x8030, RZ ;  /* 0x00008030b3c5a810 */ /* 0x000fe20007ffe0ff */
[----:B------:R-:W-:Y:S02]  /*24c0*/  FADD.FTZ R179, R98, R96 ;  /* 0x0000006062b37221 */ /* 0x000fe40000010000 */
[----:B------:R-:W-:Y:S02]  /*24d0*/  FADD.FTZ R180, R99, R180 ;  /* 0x000000b463b47221 */ /* 0x000fe40000010000 */
[----:B------:R-:W0:Y:S01]  /*24e0*/  LDS.128 R96, [R197] ;  /* 0x00000000c5607984 */ /* 0x000e220000000c00 */
[----:B------:R-:W-:-:S04]  /*24f0*/  UISETP.NE.U32.AND UP1, UPT, UR20, URZ, UPT ;  /* 0x000000ff1400728c */ /* 0x000fc8000bf25070 */
[----:B------:R-:W-:Y:S01]  /*2500*/  UISETP.NE.AND.EX UP1, UPT, UR21, URZ, UPT, UP1 ;  /* 0x000000ff1500728c */ /* 0x000fe2000bf25310 */
[----:B------:R-:W-:Y:S01]  /*2510*/  UMOV UR7, 0x3f800000 ;  /* 0x3f80000000077882 */ /* 0x000fe20000000000 */
        /* <DEDUP_REMOVED lines=8> */
[----:B--2---:R-:W-:-:S05]  /*25a0*/  @P3 HADD2.F32 R218, -RZ, R218.H0_H0 ;  /* 0x200000daffda3230 */ /* 0x004fca0000004100 */
[----:B------:R-:W-:-:S13]  /*25b0*/  @P3 R2UR UR4, R218 ;  /* 0x00000000da0432ca */ /* 0x000fda00000e0000 */
[----:B------:R-:W-:Y:S01]  /*25c0*/  @UP0 UMOV UR7, UR4 ;  /* 0x0000000400070c82 */ /* 0x000fe20008000000 */
[----:B------:R-:W-:Y:S05]  /*25d0*/  BRA.U UP1, `(.L_x_10358) ;  /* 0x0000000d01b07547 */ /* 0x000fea000b800000 */
[----:B------:R-:W-:Y:S01]  /*25e0*/  UMOV UR4, UR8 ;  /* 0x0000000800047c82 */ /* 0x000fe20008000000 */
[----:B------:R-:W-:Y:S01]  /*25f0*/  UMOV UR5, UR9 ;  /* 0x0000000900057c82 */ /* 0x000fe20008000000 */
[----:B------:R-:W-:-:S04]  /*2600*/  UISETP.NE.U32.AND UP1, UPT, UR4, URZ, UPT ;  /* 0x000000ff0400728c */ /* 0x000fc8000bf25070 */
[----:B------:R-:W-:-:S09]  /*2610*/  UISETP.NE.AND.EX UP1, UPT, UR5, URZ, UPT, UP1 ;  /* 0x000000ff0500728c */ /* 0x000fd2000bf25310 */
[----:B------:R-:W-:Y:S05]  /*2620*/  BRA.U UP1, `(.L_x_10359) ;  /* 0x0000000501947547 */ /* 0x000fea000b800000 */
[--C-:B------:R-:W-:Y:S01]  /*2630*/  FFMA.FTZ R0, R0, UR11, R179.reuse ;  /* 0x0000000b00007c23 */ /* 0x100fe200080100b3 */
[----:B-----5:R-:W-:Y:S01]  /*2640*/  LOP3.LUT P0, RZ, R118, 0xff, RZ, 0xc0, !PT ;  /* 0x000000ff76ff7812 */ /* 0x020fe2000780c0ff */
[--C-:B------:R-:W-:Y:S01]  /*2650*/  FFMA.FTZ R200, R200, UR11, R179.reuse ;  /* 0x0000000bc8c87c23 */ /* 0x100fe200080100b3 */
[----:B------:R-:W-:Y:S01]  /*2660*/  MOV R99, RZ ;  /* 0x000000ff00637202 */ /* 0x000fe20000000f00 */
[----:B------:R-:W-:Y:S01]  /*2670*/  FADD.FTZ R0, R212, -R0 ;  /* 0x80000000d4007221 */ /* 0x000fe20000010000 */
[--C-:B------:R-:W-:Y:S01]  /*2680*/  FFMA.FTZ R199, R199, UR11, R179.reuse ;  /* 0x0000000bc7c77c23 */ /* 0x100fe200080100b3 */
[----:B------:R-:W-:Y:S01]  /*2690*/  FADD.FTZ R200, R213, -R200 ;  /* 0x800000c8d5c87221 */ /* 0x000fe20000010000 */
[----:B------:R-:W-:Y:S01]  /*26a0*/  FFMA.FTZ R201, R201, UR11, R179 ;  /* 0x0000000bc9c97c23 */ /* 0x000fe200080100b3 */
[----:B------:R-:W-:Y:S01]  /*26b0*/  FMUL.FTZ R0, R0, UR10 ;  /* 0x0000000a00007c20 */ /* 0x000fe20008410000 */
[----:B------:R-:W-:Y:S01]  /*26c0*/  FADD.FTZ R199, R202, -R199 ;  /* 0x800000c7cac77221 */ /* 0x000fe20000010000 */
[----:B------:R-:W-:Y:S01]  /*26d0*/  FFMA.FTZ R203, R203, UR11, R179 ;  /* 0x0000000bcbcb7c23 */ /* 0x000fe200080100b3 */
[----:B------:R-:W-:Y:S01]  /*26e0*/  FADD.FTZ R201, R204, -R201 ;  /* 0x800000c9ccc97221 */ /* 0x000fe20000010000 */
[----:B------:R-:W-:Y:S01]  /*26f0*/  FMUL.FTZ R0, R0, UR7 ;  /* 0x0000000700007c20 */ /* 0x000fe20008410000 */
[----:B------:R-:W-:Y:S01]  /*2700*/  FMUL.FTZ R199, R199, UR10 ;  /* 0x0000000ac7c77c20 */ /* 0x000fe20008410000 */
[----:B------:R-:W-:-:S02]  /*2710*/  @P0 HADD2.F32 R96, -RZ, R100.H0_H0 ;  /* 0x20000064ff600230 */ /* 0x000fc40000004100 */
[----:B------:R-:W-:Y:S01]  /*2720*/  FADD.FTZ R203, R206, -R203 ;  /* 0x800000cbcecb7221 */ /* 0x000fe20000010000 */
[----:B------:R-:W-:Y:S01]  /*2730*/  FMUL.FTZ R97, R0, UR23 ;  /* 0x0000001700617c20 */ /* 0x000fe20008410000 */
[----:B------:R-:W-:Y:S02]  /*2740*/  @P0 HADD2.F32 R98, -RZ, R52.H0_H0 ;  /* 0x20000034ff620230 */ /* 0x000fe40000004100 */
[----:B------:R-:W-:Y:S02]  /*2750*/  HFMA2 R0, -RZ, RZ, 0, 0 ;  /* 0x00000000ff007431 */ /* 0x000fe400000001ff */
[----:B------:R-:W-:Y:S01]  /*2760*/  FMUL.FTZ R203, R203, UR10 ;  /* 0x0000000acbcb7c20 */ /* 0x000fe20008410000 */
[C---:B------:R-:W-:Y:S01]  /*2770*/  @P0 FMUL.FTZ R0, R97.reuse, R96 ;  /* 0x0000006061000220 */ /* 0x040fe20000410000 */
[----:B------:R-:W-:Y:S01]  /*2780*/  MOV R96, RZ ;  /* 0x000000ff00607202 */ /* 0x000fe20000000f00 */
[----:B------:R-:W-:Y:S01]  /*2790*/  @P0 FMUL.FTZ R96, R97, R98 ;  /* 0x0000006261600220 */ /* 0x000fe20000410000 */
[----:B------:R-:W-:Y:S01]  /*27a0*/  LOP3.LUT P0, RZ, R118, 0xff00, RZ, 0xc0, !PT ;  /* 0x0000ff0076ff7812 */ /* 0x000fe2000780c0ff */
[----:B------:R-:W-:Y:S01]  /*27b0*/  FMUL.FTZ R97, R200, UR10 ;  /* 0x0000000ac8617c20 */ /* 0x000fe20008410000 */
[--C-:B------:R-:W-:Y:S01]  /*27c0*/  FFMA.FTZ R205, R205, UR11, R179.reuse ;  /* 0x0000000bcdcd7c23 */ /* 0x100fe200080100b3 */
[----:B------:R-:W-:Y:S01]  /*27d0*/  LOP3.LUT P3, RZ, R119, 0xff00, RZ, 0xc0, !PT ;  /* 0x0000ff0077ff7812 */ /* 0x000fe2000786c0ff */
[----:B------:R-:W-:Y:S01]  /*27e0*/  FFMA.FTZ R207, R207, UR11, R179 ;  /* 0x0000000bcfcf7c23 */ /* 0x000fe200080100b3 */
[----:B------:R-:W-:Y:S01]  /*27f0*/  FMUL.FTZ R97, R97, UR7 ;  /* 0x0000000761617c20 */ /* 0x000fe20008410000 */
[----:B------:R-:W-:Y:S01]  /*2800*/  FADD.FTZ R205, R208, -R205 ;  /* 0x800000cdd0cd7221 */ /* 0x000fe20000010000 */
[----:B------:R-:W-:Y:S01]  /*2810*/  LOP3.LUT P4, RZ, R119, 0xff0000, RZ, 0xc0, !PT ;  /* 0x00ff000077ff7812 */ /* 0x000fe2000788c0ff */
[----:B------:R-:W-:Y:S01]  /*2820*/  FADD.FTZ R210, R210, -R207 ;  /* 0x800000cfd2d27221 */ /* 0x000fe20000010000 */
[----:B------:R-:W-:Y:S01]  /*2830*/  FMUL.FTZ R97, R97, UR23 ;  /* 0x0000001761617c20 */ /* 0x000fe20008410000 */
[----:B------:R-:W-:Y:S01]  /*2840*/  FMUL.FTZ R205, R205, UR10 ;  /* 0x0000000acdcd7c20 */ /* 0x000fe20008410000 */
[----:B------:R-:W-:Y:S01]  /*2850*/  FFMA.FTZ R209, R209, UR11, R179 ;  /* 0x0000000bd1d17c23 */ /* 0x000fe200080100b3 */
[----:B------:R-:W-:Y:S01]  /*2860*/  FMUL.FTZ R210, R210, UR10 ;  /* 0x0000000ad2d27c20 */ /* 0x000fe20008410000 */
[----:B------:R-:W-:-:S02]  /*2870*/  @P0 HADD2.F32 R98, -RZ, R100.H1_H1 ;  /* 0x30000064ff620230 */ /* 0x000fc40000004100 */
[----:B------:R-:W-:Y:S02]  /*2880*/  HFMA2 R100, -RZ, RZ, 0, 0 ;  /* 0x00000000ff647431 */ /* 0x000fe400000001ff */
[----:B------:R-:W-:Y:S01]  /*2890*/  FADD.FTZ R211, R211, -R209 ;  /* 0x800000d1d3d37221 */ /* 0x000fe20000010000 */
[----:B------:R-:W-:Y:S01]  /*28a0*/  @P0 FMUL.FTZ R100, R97, R98 ;  /* 0x0000006261640220 */ /* 0x000fe20000410000 */
[----:B------:R-:W-:Y:S02]  /*28b0*/  @P0 HADD2.F32 R98, -RZ, R52.H1_H1 ;  /* 0x30000034ff620230 */ /* 0x000fe40000004100 */
[----:B------:R-:W-:-:S03]  /*28c0*/  FMUL.FTZ R202, R211, UR10 ;  /* 0x0000000ad3ca7c20 */ /* 0x000fc60008410000 */
[----:B------:R-:W-:Y:S01]  /*28d0*/  @P0 FMUL.FTZ R99, R97, R98 ;  /* 0x0000006261630220 */ /* 0x000fe20000410000 */
[----:B------:R-:W-:Y:S01]  /*28e0*/  LOP3.LUT P0, RZ, R118, 0xff0000, RZ, 0xc0, !PT ;  /* 0x00ff000076ff7812 */ /* 0x000fe2000780c0ff */
[----:B------:R-:W-:Y:S01]  /*28f0*/  FMUL.FTZ R98, R199, UR7 ;  /* 0x00000007c7627c20 */ /* 0x000fe20008410000 */
[----:B------:R-:W-:Y:S01]  /*2900*/  CS2R R198, SRZ ;  /* 0x0000000000c67805 */ /* 0x000fe2000001ff00 */
[----:B------:R-:W-:Y:S01]  /*2910*/  FMUL.FTZ R202, R202, UR7 ;  /* 0x00000007caca7c20 */ /* 0x000fe20008410000 */
[----:B------:R-:W-:Y:S01]  /*2920*/  F2FP.F16.F32.PACK_AB R96, R99, R96 ;  /* 0x000000606360723e */ /* 0x000fe200000000ff */
[----:B------:R-:W-:Y:S02]  /*2930*/  FMUL.FTZ R98, R98, UR23 ;  /* 0x0000001762627c20 */ /* 0x000fe40008410000 */
[----:B------:R-:W-:-:S06]  /*2940*/  FMUL.FTZ R202, R202, UR23 ;  /* 0x00000017caca7c20 */ /* 0x000fcc0008410000 */
[----:B------:R-:W-:Y:S02]  /*2950*/  @P0 HADD2.F32 R97, -RZ, R101.H0_H0 ;  /* 0x20000065ff610230 */ /* 0x000fe40000004100 */
[----:B------:R-:W-:-:S03]  /*2960*/  @P0 HADD2.F32 R180, -RZ, R53.H0_H0 ;  /* 0x20000035ffb40230 */ /* 0x000fc60000004100 */
[C---:B------:R-:W-:Y:S01]  /*2970*/  @P0 FMUL.FTZ R198, R98.reuse, R97 ;  /* 0x0000006162c60220 */ /* 0x040fe20000410000 */
[----:B------:R-:W-:Y:S02]  /*2980*/  HFMA2 R97, -RZ, RZ, 0, 0 ;  /* 0x00000000ff617431 */ /* 0x000fe400000001ff */
[----:B------:R-:W-:Y:S01]  /*2990*/  @P0 FMUL.FTZ R97, R98, R180 ;  /* 0x000000b462610220 */ /* 0x000fe20000410000 */
[----:B------:R-:W-:Y:S01]  /*29a0*/  LOP3.LUT P0, RZ, R118, 0xff000000, RZ, 0xc0, !PT ;  /* 0xff00000076ff7812 */ /* 0x000fe2000780c0ff */
[----:B------:R-:W-:Y:S01]  /*29b0*/  FMUL.FTZ R98, R201, UR10 ;  /* 0x0000000ac9627c20 */ /* 0x000fe20008410000 */
[----:B------:R-:W-:Y:S01]  /*29c0*/  MOV R180, RZ ;  /* 0x000000ff00b47202 */ /* 0x000fe20000000f00 */
[----:B------:R-:W-:Y:S02]  /*29d0*/  @P4 HADD2.F32 R201, -RZ, R55.H0_H0 ;  /* 0x20000037ffc94230 */ /* 0x000fe40000004100 */
[----:B------:R-:W-:-:S04]  /*29e0*/  FMUL.FTZ R98, R98, UR7 ;  /* 0x0000000762627c20 */ /* 0x000fc80008410000 */
[----:B------:R-:W-:-:S04]  /*29f0*/  FMUL.FTZ R98, R98, UR23 ;  /* 0x0000001762627c20 */ /* 0x000fc80008410000 */
[----:B------:R-:W-:Y:S02]  /*2a00*/  @P0 HADD2.F32 R101, -RZ, R101.H1_H1 ;  /* 0x30000065ff650230 */ /* 0x000fe40000004100 */
[----:B------:R-:W-:-:S03]  /*2a10*/  @P0 HADD2.F32 R197, -RZ, R53.H1_H1 ;  /* 0x30000035ffc50230 */ /* 0x000fc60000004100 */
[C---:B------:R-:W-:Y:S01]  /*2a20*/  @P0 FMUL.FTZ R180, R98.reuse, R101 ;  /* 0x0000006562b40220 */ /* 0x040fe20000410000 */
[----:B------:R-:W-:Y:S02]  /*2a30*/  HFMA2 R101, -RZ, RZ, 0, 0 ;  /* 0x00000000ff657431 */ /* 0x000fe400000001ff */
[----:B------:R-:W-:Y:S01]  /*2a40*/  @P0 FMUL.FTZ R101, R98, R197 ;  /* 0x000000c562650220 */ /* 0x000fe20000410000 */
[----:B------:R-:W-:Y:S01]  /*2a50*/  LOP3.LUT P0, RZ, R119, 0xff, RZ, 0xc0, !PT ;  /* 0x000000ff77ff7812 */ /* 0x000fe2000780c0ff */
[----:B------:R-:W-:-:S03]  /*2a60*/  FMUL.FTZ R197, R203, UR7 ;  /* 0x00000007cbc57c20 */ /* 0x000fc60008410000 */
[----:B------:R-:W-:Y:S01]  /*2a70*/  F2FP.F16.F32.PACK_AB R97, R101, R97 ;  /* 0x000000616561723e */ /* 0x000fe200000000ff */
[----:B------:R-:W-:-:S08]  /*2a80*/  FMUL.FTZ R197, R197, UR23 ;  /* 0x00000017c5c57c20 */ /* 0x000fd00008410000 */
[----:B------:R-:W-:Y:S02]  /*2a90*/  @P0 HADD2.F32 R98, -RZ, R102.H0_H0 ;  /* 0x20000066ff620230 */ /* 0x000fe40000004100 */
[----:B------:R-:W-:-:S03]  /*2aa0*/  @P0 HADD2.F32 R200, -RZ, R54.H0_H0 ;  /* 0x20000036ffc80230 */ /* 0x000fc60000004100 */
[C---:B------:R-:W-:Y:S01]  /*2ab0*/  @P0 FMUL.FTZ R199, R197.reuse, R98 ;  /* 0x00000062c5c70220 */ /* 0x040fe20000410000 */
[----:B------:R-:W-:Y:S01]  /*2ac0*/  MOV R98, RZ ;  /* 0x000000ff00627202 */ /* 0x000fe20000000f00 */
[----:B------:R-:W-:Y:S01]  /*2ad0*/  @P0 FMUL.FTZ R98, R197, R200 ;  /* 0x000000c8c5620220 */ /* 0x000fe20000410000 */
[----:B------:R-:W-:Y:S01]  /*2ae0*/  ISETP.GE.U32.AND P0, PT, R118, RZ, PT ;  /* 0x000000ff7600720c */ /* 0x000fe20003f06070 */
[----:B------:R-:W-:Y:S01]  /*2af0*/  FMUL.FTZ R118, R205, UR7 ;  /* 0x00000007cd767c20 */ /* 0x000fe20008410000 */
[----:B------:R-:W-:Y:S02]  /*2b00*/  @P3 HADD2.F32 R197, -RZ, R54.H1_H1 ;  /* 0x30000036ffc53230 */ /* 0x000fe40000004100 */
[----:B------:R-:W-:Y:S01]  /*2b10*/  FMUL.FTZ R200, R210, UR7 ;  /* 0x00000007d2c87c20 */ /* 0x000fe20008410000 */
[----:B------:R-:W-:Y:S01]  /*2b20*/  ISETP.GE.U32.AND.EX P0, PT, R119, 0x1000000, PT, P0 ;  /* 0x010000007700780c */ /* 0x000fe20003f06100 */
[----:B------:R-:W-:Y:S02]  /*2b30*/  @P3 HADD2.F32 R119, -RZ, R102.H1_H1 ;  /* 0x30000066ff773230 */ /* 0x000fe40000004100 */
[----:B------:R-:W-:Y:S01]  /*2b40*/  FMUL.FTZ R118, R118, UR23 ;  /* 0x0000001776767c20 */ /* 0x000fe20008410000 */
[----:B------:R-:W-:-:S02]  /*2b50*/  HFMA2 R102, -RZ, RZ, 0, 0 ;  /* 0x00000000ff667431 */ /* 0x000fc400000001ff */
[----:B------:R-:W-:Y:S01]  /*2b60*/  FMUL.FTZ R200, R200, UR23 ;  /* 0x00000017c8c87c20 */ /* 0x000fe20008410000 */
[C---:B------:R-:W-:Y:S01]  /*2b70*/  @P3 FMUL.FTZ R102, R118.reuse, R119 ;  /* 0x0000007776663220 */ /* 0x040fe20000410000 */
[----:B------:R-:W-:Y:S01]  /*2b80*/  MOV R119, RZ ;  /* 0x000000ff00777202 */ /* 0x000fe20000000f00 */
[----:B------:R-:W-:Y:S01]  /*2b90*/  @P3 FMUL.FTZ R119, R118, R197 ;  /* 0x000000c576773220 */ /* 0x000fe20000410000 */
[----:B------:R-:W-:Y:S02]  /*2ba0*/  @P4 HADD2.F32 R118, -RZ, R103.H0_H0 ;  /* 0x20000067ff764230 */ /* 0x000fe40000004100 */
[----:B------:R-:W-:Y:S02]  /*2bb0*/  HFMA2 R197, -RZ, RZ, 0, 0 ;  /* 0x00000000ffc57431 */ /* 0x000fe400000001ff */
[----:B------:R-:W-:Y:S02]  /*2bc0*/  @P0 HADD2.F32 R203, -RZ, R55.H1_H1 ;  /* 0x30000037ffcb0230 */ /* 0x000fe40000004100 */
[C---:B------:R-:W-:Y:S01]  /*2bd0*/  @P4 FMUL.FTZ R197, R200.reuse, R118 ;  /* 0x00000076c8c54220 */ /* 0x040fe20000410000 */
[----:B------:R-:W-:Y:S01]  /*2be0*/  MOV R118, RZ ;  /* 0x000000ff00767202 */ /* 0x000fe20000000f00 */
[----:B------:R-:W-:Y:S01]  /*2bf0*/  @P4 FMUL.FTZ R118, R200, R201 ;  /* 0x000000c9c8764220 */ /* 0x000fe20000410000 */
[----:B------:R-:W-:-:S02]  /*2c00*/  HFMA2 R200, -RZ, RZ, 0, 0 ;  /* 0x00000000ffc87431 */ /* 0x000fc400000001ff */
[----:B------:R-:W-:Y:S02]  /*2c10*/  @P0 HADD2.F32 R201, -RZ, R103.H1_H1 ;  /* 0x30000067ffc90230 */ /* 0x000fe40000004100 */
[C---:B------:R-:W-:Y:S01]  /*2c20*/  @P0 FMUL.FTZ R200, R202.reuse, R203 ;  /* 0x000000cbcac80220 */ /* 0x040fe20000410000 */
[----:B------:R-:W-:Y:S02]  /*2c30*/  MOV R103, RZ ;  /* 0x000000ff00677202 */ /* 0x000fe40000000f00 */
[----:B------:R-:W-:Y:S01]  /*2c40*/  F2FP.F16.F32.PACK_AB R98, R119, R98 ;  /* 0x000000627762723e */ /* 0x000fe200000000ff */
[----:B------:R-:W-:Y:S01]  /*2c50*/  @P0 FMUL.FTZ R103, R202, R201 ;  /* 0x000000c9ca670220 */ /* 0x000fe20000410000 */
[----:B------:R-:W-:Y:S01]  /*2c60*/  F2FP.F16.F32.PACK_AB R99, R200, R118 ;  /* 0x00000076c863723e */ /* 0x000fe200000000ff */
[----:B------:R-:W-:Y:S06]  /*2c70*/  BRA `(.L_x_10360) ;  /* 0x0000001400b47947 */ /* 0x000fec0003800000 */
.L_x_10359:
[----:B-----5:R-:W-:Y:S01]  /*2c80*/  LOP3.LUT P0, RZ, R118, 0xff, RZ, 0xc0, !PT ;  /* 0x000000ff76ff7812 */ /* 0x020fe2000780c0ff */
[--C-:B------:R-:W-:Y:S01]  /*2c90*/  FFMA.FTZ R0, R0, UR11, R179.reuse ;  /* 0x0000000b00007c23 */ /* 0x100fe200080100b3 */
[----:B------:R-:W-:Y:S02]  /*2ca0*/  LOP3.LUT P3, RZ, R118, 0xff00, RZ, 0xc0, !PT ;  /* 0x0000ff0076ff7812 */ /* 0x000fe4000786c0ff */
[----:B------:R-:W-:Y:S01]  /*2cb0*/  CS2R R96, SRZ ;  /* 0x0000000000607805 */ /* 0x000fe2000001ff00 */
[--C-:B------:R-:W-:Y:S01]  /*2cc0*/  FFMA.FTZ R199, R199, UR11, R179.reuse ;  /* 0x0000000bc7c77c23 */ /* 0x100fe200080100b3 */
[----:B------:R-:W-:Y:S01]  /*2cd0*/  FADD.FTZ R0, R212, -R0 ;  /* 0x80000000d4007221 */ /* 0x000fe20000010000 */
[----:B------:R-:W-:Y:S01]  /*2ce0*/  CS2R R98, SRZ ;  /* 0x0000000000627805 */ /* 0x000fe2000001ff00 */
[----:B------:R-:W-:Y:S01]  /*2cf0*/  FFMA.FTZ R201, R201, UR11, R179 ;  /* 0x0000000bc9c97c23 */ /* 0x000fe200080100b3 */
[----:B------:R-:W-:Y:S01]  /*2d00*/  FADD.FTZ R199, R202, -R199 ;  /* 0x800000c7cac77221 */ /* 0x000fe20000010000 */
[----:B------:R-:W-:Y:S01]  /*2d10*/  FMUL.FTZ R56, R0, UR10 ;  /* 0x0000000a00387c20 */ /* 0x000fe20008410000 */
[----:B------:R-:W-:-:S02]  /*2d20*/  HFMA2 R180, -RZ, RZ, 0, 0 ;  /* 0x00000000ffb47431 */ /* 0x000fc400000001ff */
[----:B------:R-:W-:Y:S01]  /*2d30*/  FADD.FTZ R204, R204, -R201 ;  /* 0x800000c9cccc7221 */ /* 0x000fe20000010000 */
[----:B------:R-:W0:Y:S01]  /*2d40*/  @P0 LDC R57, c[0x0][0x408] ;  /* 0x00010200ff390b82 */ /* 0x000e220000000800 */
[C---:B------:R-:W-:Y:S01]  /*2d50*/  @P0 FMUL.FTZ R0, R56.reuse, UR7 ;  /* 0x0000000738000c20 */ /* 0x040fe20008410000 */
[----:B------:R-:W-:Y:S02]  /*2d60*/  @P0 HADD2.F32 R58, -RZ, R100.H0_H0 ;  /* 0x20000064ff3a0230 */ /* 0x000fe40000004100 */
[----:B------:R-:W-:Y:S01]  /*2d70*/  @P0 FMUL.FTZ R59, R56, UR7 ;  /* 0x00000007383b0c20 */ /* 0x000fe20008410000 */
[----:B0-----:R-:W-:Y:S01]  /*2d80*/  @P0 FMUL.FTZ R57, R0, R57 ;  /* 0x0000003900390220 */ /* 0x001fe20000410000 */
[----:B------:R-:W-:-:S03]  /*2d90*/  HFMA2 R0, -RZ, RZ, 0, 0 ;  /* 0x00000000ff007431 */ /* 0x000fc600000001ff */
[----:B------:R-:W-:Y:S01]  /*2da0*/  @P0 FMUL.FTZ R0, R58, R57 ;  /* 0x000000393a000220 */ /* 0x000fe20000410000 */
[----:B------:R-:W-:Y:S01]  /*2db0*/  FFMA.FTZ R57, R200, UR11, R179 ;  /* 0x0000000bc8397c23 */ /* 0x000fe200080100b3 */
[----:B------:R-:W0:Y:S01]  /*2dc0*/  @P0 LDC R58, c[0x0][0x408] ;  /* 0x00010200ff3a0b82 */ /* 0x000e220000000800 */
[----:B------:R-:W-:Y:S02]  /*2dd0*/  MOV R200, RZ ;  /* 0x000000ff00c87202 */ /* 0x000fe40000000f00 */
[----:B------:R-:W-:-:S04]  /*2de0*/  FADD.FTZ R57, R213, -R57 ;  /* 0x80000039d5397221 */ /* 0x000fc80000010000 */
[----:B------:R-:W-:Y:S01]  /*2df0*/  FMUL.FTZ R57, R57, UR10 ;  /* 0x0000000a39397c20 */ /* 0x000fe20008410000 */
[----:B0-----:R-:W-:Y:S01]  /*2e00*/  @P0 FMUL.FTZ R58, R59, R58 ;  /* 0x0000003a3b3a0220 */ /* 0x001fe20000410000 */
[----:B------:R-:W-:-:S05]  /*2e10*/  @P0 HADD2.F32 R59, -RZ, R52.H0_H0 ;  /* 0x20000034ff3b0230 */ /* 0x000fca0000004100 */
[----:B------:R-:W-:Y:S01]  /*2e20*/  @P0 FMUL.FTZ R96, R59, R58 ;  /* 0x0000003a3b600220 */ /* 0x000fe20000410000 */
[----:B------:R-:W-:Y:S01]  /*2e30*/  @P3 FMUL.FTZ R59, R57, UR7 ;  /* 0x00000007393b3c20 */ /* 0x000fe20008410000 */
[----:B------:R-:W0:Y:S01]  /*2e40*/  @P3 LDC R58, c[0x0][0x408] ;  /* 0x00010200ff3a3b82 */ /* 0x000e220000000800 */
[----:B------:R-:W-:Y:S02]  /*2e50*/  LOP3.LUT P0, RZ, R118, 0xff0000, RZ, 0xc0, !PT ;  /* 0x00ff000076ff7812 */ /* 0x000fe4000780c0ff */
[----:B0-----:R-:W-:Y:S01]  /*2e60*/  @P3 FMUL.FTZ R58, R59, R58 ;  /* 0x0000003a3b3a3220 */ /* 0x001fe20000410000 */
[----:B------:R-:W-:Y:S01]  /*2e70*/  @P3 HADD2.F32 R59, -RZ, R100.H1_H1 ;  /* 0x30000064ff3b3230 */ /* 0x000fe20000004100 */
[----:B------:R-:W-:-:S04]  /*2e80*/  MOV R100, RZ ;  /* 0x000000ff00647202 */ /* 0x000fc80000000f00 */
[----:B------:R-:W-:Y:S01]  /*2e90*/  @P3 FMUL.FTZ R100, R59, R58 ;  /* 0x0000003a3b643220 */ /* 0x000fe20000410000 */
[----:B------:R-:W-:Y:S01]  /*2ea0*/  @P3 FMUL.FTZ R59, R57, UR7 ;  /* 0x00000007393b3c20 */ /* 0x000fe20008410000 */
[----:B------:R-:W0:Y:S03]  /*2eb0*/  @P3 LDC R58, c[0x0][0x408] ;  /* 0x00010200ff3a3b82 */ /* 0x000e260000000800 */
[----:B0-----:R-:W-:Y:S01]  /*2ec0*/  @P3 FMUL.FTZ R58, R59, R58 ;  /* 0x0000003a3b3a3220 */ /* 0x001fe20000410000 */
[----:B------:R-:W-:-:S05]  /*2ed0*/  @P3 HADD2.F32 R59, -RZ, R52.H1_H1 ;  /* 0x30000034ff3b3230 */ /* 0x000fca0000004100 */
[----:B------:R-:W-:Y:S01]  /*2ee0*/  @P3 FMUL.FTZ R97, R59, R58 ;  /* 0x0000003a3b613220 */ /* 0x000fe20000410000 */
[----:B------:R-:W-:Y:S01]  /*2ef0*/  FMUL.FTZ R58, R199, UR10 ;  /* 0x0000000ac73a7c20 */ /* 0x000fe20008410000 */
[----:B------:R-:W0:Y:S01]  /*2f00*/  @P0 LDC R59, c[0x0][0x408] ;  /* 0x00010200ff3b0b82 */ /* 0x000e220000000800 */
[----:B------:R-:W-:Y:S02]  /*2f10*/  CS2R R198, SRZ ;  /* 0x0000000000c67805 */ /* 0x000fe4000001ff00 */
[----:B------:R-:W-:Y:S01]  /*2f20*/  @P0 FMUL.FTZ R60, R58, UR7 ;  /* 0x000000073a3c0c20 */ /* 0x000fe20008410000 */
[----:B------:R-:W-:-:S03]  /*2f30*/  F2FP.F16.F32.PACK_AB R96, R97, R96 ;  /* 0x000000606160723e */ /* 0x000fc600000000ff */
[----:B0-----:R-:W-:Y:S01]  /*2f40*/  @P0 FMUL.FTZ R59, R60, R59 ;  /* 0x0000003b3c3b0220 */ /* 0x001fe20000410000 */
[----:B------:R-:W-:-:S05]  /*2f50*/  @P0 HADD2.F32 R60, -RZ, R101.H0_H0 ;  /* 0x20000065ff3c0230 */ /* 0x000fca0000004100 */
[----:B------:R-:W-:Y:S01]  /*2f60*/  @P0 FMUL.FTZ R198, R60, R59 ;  /* 0x0000003b3cc60220 */ /* 0x000fe20000410000 */
[----:B------:R-:W-:Y:S01]  /*2f70*/  @P0 FMUL.FTZ R60, R58, UR7 ;  /* 0x000000073a3c0c20 */ /* 0x000fe20008410000 */
[----:B------:R-:W0:Y:S03]  /*2f80*/  @P0 LDC R59, c[0x0][0x408] ;  /* 0x00010200ff3b0b82 */ /* 0x000e260000000800 */
[----:B0-----:R-:W-:Y:S01]  /*2f90*/  @P0 FMUL.FTZ R59, R60, R59 ;  /* 0x0000003b3c3b0220 */ /* 0x001fe20000410000 */
[----:B------:R-:W-:-:S05]  /*2fa0*/  @P0 HADD2.F32 R60, -RZ, R53.H0_H0 ;  /* 0x20000035ff3c0230 */ /* 0x000fca0000004100 */
[----:B------:R-:W-:Y:S01]  /*2fb0*/  @P0 FMUL.FTZ R98, R60, R59 ;  /* 0x0000003b3c620220 */ /* 0x000fe20000410000 */
[----:B------:R-:W-:Y:S01]  /*2fc0*/  LOP3.LUT P0, RZ, R118, 0xff000000, RZ, 0xc0, !PT ;  /* 0xff00000076ff7812 */ /* 0x000fe2000780c0ff */
[----:B------:R-:W-:-:S12]  /*2fd0*/  FMUL.FTZ R59, R204, UR10 ;  /* 0x0000000acc3b7c20 */ /* 0x000fd80008410000 */
[----:B------:R-:W0:Y:S01]  /*2fe0*/  @P0 LDC R60, c[0x0][0x408] ;  /* 0x00010200ff3c0b82 */ /* 0x000e220000000800 */
[----:B------:R-:W-:Y:S01]  /*2ff0*/  @P0 FMUL.FTZ R61, R59, UR7 ;  /* 0x000000073b3d0c20 */ /* 0x000fe20008410000 */
[----:B------:R-:W-:-:S03]  /*3000*/  @P0 HADD2.F32 R101, -RZ, R101.H1_H1 ;  /* 0x30000065ff650230 */ /* 0x000fc60000004100 */
[----:B0-----:R-:W-:-:S04]  /*3010*/  @P0 FMUL.FTZ R60, R61, R60 ;  /* 0x0000003c3d3c0220 */ /* 0x001fc80000410000 */
[----:B------:R-:W-:Y:S01]  /*3020*/  @P0 FMUL.FTZ R180, R101, R60 ;  /* 0x0000003c65b40220 */ /* 0x000fe20000410000 */
[----:B------:R-:W-:Y:S01]  /*3030*/  MOV R101, RZ ;  /* 0x000000ff00657202 */ /* 0x000fe20000000f00 */
[----:B------:R-:W0:Y:S02]  /*3040*/  @P0 LDC R60, c[0x0][0x408] ;  /* 0x00010200ff3c0b82 */ /* 0x000e240000000800 */
[----:B0-----:R-:W-:Y:S01]  /*3050*/  @P0 FMUL.FTZ R60, R61, R60 ;  /* 0x0000003c3d3c0220 */ /* 0x001fe20000410000 */
[----:B------:R-:W-:-:S05]  /*3060*/  @P0 HADD2.F32 R61, -RZ, R53.H1_H1 ;  /* 0x30000035ff3d0230 */ /* 0x000fca0000004100 */
[----:B------:R-:W-:Y:S01]  /*3070*/  @P0 FMUL.FTZ R99, R61, R60 ;  /* 0x0000003c3d630220 */ /* 0x000fe20000410000 */
[----:B------:R-:W-:Y:S01]  /*3080*/  LOP3.LUT P0, RZ, R119, 0xff, RZ, 0xc0, !PT ;  /* 0x000000ff77ff7812 */ /* 0x000fe2000780c0ff */
[--C-:B------:R-:W-:Y:S01]  /*3090*/  FFMA.FTZ R60, R203, UR11, R179.reuse ;  /* 0x0000000bcb3c7c23 */ /* 0x100fe200080100b3 */
[----:B------:R-:W-:Y:S02]  /*30a0*/  FFMA.FTZ R61, R205, UR11, R179 ;  /* 0x0000000bcd3d7c23 */ /* 0x000fe400080100b3 */
[----:B------:R-:W-:Y:S01]  /*30b0*/  F2FP.F16.F32.PACK_AB R97, R99, R98 ;  /* 0x000000626361723e */ /* 0x000fe200000000ff */
[----:B------:R-:W-:Y:S01]  /*30c0*/  FADD.FTZ R60, R206, -R60 ;  /* 0x8000003cce3c7221 */ /* 0x000fe20000010000 */
[----:B------:R-:W-:-:S03]  /*30d0*/  FADD.FTZ R61, R208, -R61 ;  /* 0x8000003dd03d7221 */ /* 0x000fc60000010000 */
[----:B------:R-:W-:Y:S01]  /*30e0*/  FMUL.FTZ R60, R60, UR10 ;  /* 0x0000000a3c3c7c20 */ /* 0x000fe20008410000 */
[----:B------:R-:W-:-:S03]  /*30f0*/  FMUL.FTZ R61, R61, UR10 ;  /* 0x0000000a3d3d7c20 */ /* 0x000fc60008410000 */
[----:B------:R-:W0:Y:S01]  /*3100*/  @P0 LDC R62, c[0x0][0x408] ;  /* 0x00010200ff3e0b82 */ /* 0x000e220000000800 */
[----:B------:R-:W-:-:S04]  /*3110*/  @P0 FMUL.FTZ R63, R60, UR7 ;  /* 0x000000073c3f0c20 */ /* 0x000fc80008410000 */
        /* <DEDUP_REMOVED lines=8> */
[----:B------:R-:W-:-:S13]  /*31a0*/  LOP3.LUT P0, RZ, R119, 0xff00, RZ, 0xc0, !PT ;  /* 0x0000ff0077ff7812 */ /* 0x000fda000780c0ff */
[----:B------:R-:W0:Y:S01]  /*31b0*/  @P0 LDC R62, c[0x0][0x408] ;  /* 0x00010200ff3e0b82 */ /* 0x000e220000000800 */
[----:B------:R-:W-:-:S04]  /*31c0*/  @P0 FMUL.FTZ R63, R61, UR7 ;  /* 0x000000073d3f0c20 */ /* 0x000fc80008410000 */
[----:B0-----:R-:W-:Y:S01]  /*31d0*/  @P0 FMUL.FTZ R62, R63, R62 ;  /* 0x0000003e3f3e0220 */ /* 0x001fe20000410000 */
[----:B------:R-:W-:Y:S02]  /*31e0*/  @P0 HADD2.F32 R63, -RZ, R102.H1_H1 ;  /* 0x30000066ff3f0230 */ /* 0x000fe40000004100 */
[----:B------:R-:W-:-:S03]  /*31f0*/  HFMA2 R102, -RZ, RZ, 0, 0 ;  /* 0x00000000ff667431 */ /* 0x000fc600000001ff */
[----:B------:R-:W-:Y:S01]  /*3200*/  @P0 FMUL.FTZ R102, R63, R62 ;  /* 0x0000003e3f660220 */ /* 0x000fe20000410000 */
[----:B------:R-:W-:Y:S01]  /*3210*/  @P0 FMUL.FTZ R63, R61, UR7 ;  /* 0x000000073d3f0c20 */ /* 0x000fe20008410000 */
[----:B------:R-:W0:Y:S03]  /*3220*/  @P0 LDC R62, c[0x0][0x408] ;  /* 0x00010200ff3e0b82 */ /* 0x000e260000000800 */
        /* <DEDUP_REMOVED lines=12> */
[----:B------:R-:W-:Y:S01]  /*32f0*/  @P0 FMUL.FTZ R197, R62, UR7 ;  /* 0x000000073ec50c20 */ /* 0x000fe20008410000 */
[----:B------:R-:W-:Y:S02]  /*3300*/  @P0 HADD2.F32 R202, -RZ, R103.H0_H0 ;  /* 0x20000067ffca0230 */ /* 0x000fe40000004100 */
[----:B------:R-:W-:Y:S02]  /*3310*/  @P0 HADD2.F32 R203, -RZ, R55.H0_H0 ;  /* 0x20000037ffcb0230 */ /* 0x000fe40000004100 */
        /* <DEDUP_REMOVED lines=12> */
[----:B------:R-:W-:-:S03]  /*33e0*/  @P0 HADD2.F32 R202, -RZ, R55.H1_H1 ;  /* 0x30000037ffca0230 */ /* 0x000fc60000004100 */
[----:B0-----:R-:W-:Y:S01]  /*33f0*/  @P0 FMUL.FTZ R118, R119, R118 ;  /* 0x0000007677760220 */ /* 0x001fe20000410000 */
[----:B------:R-:W-:Y:S02]  /*3400*/  @P0 HADD2.F32 R119, -RZ, R103.H1_H1 ;  /* 0x30000067ff770230 */ /* 0x000fe40000004100 */
[----:B------:R-:W-:-:S03]  /*3410*/  HFMA2 R103, -RZ, RZ, 0, 0 ;  /* 0x00000000ff677431 */ /* 0x000fc600000001ff */
[----:B------:R-:W-:Y:S01]  /*3420*/  @P0 FMUL.FTZ R103, R119, R118 ;  /* 0x0000007677670220 */ /* 0x000fe20000410000 */
[----:B------:R-:W-:Y:S01]  /*3430*/  @P0 FMUL.FTZ R118, R63, UR7 ;  /* 0x000000073f760c20 */ /* 0x000fe20008410000 */
[----:B------:R-:W0:Y:S03]  /*3440*/  @P0 LDC R119, c[0x0][0x408] ;  /* 0x00010200ff770b82 */ /* 0x000e260000000800 */
[----:B0-----:R-:W-:Y:S01]  /*3450*/  @P0 FMUL.FTZ R119, R118, R119 ;  /* 0x0000007776770220 */ /* 0x001fe20000410000 */
[----:B------:R-:W-:-:S03]  /*3460*/  MOV R118, RZ ;  /* 0x000000ff00767202 */ /* 0x000fc60000000f00 */
[----:B------:R-:W-:-:S05]  /*3470*/  @P0 FMUL.FTZ R118, R202, R119 ;  /* 0x00000077ca760220 */ /* 0x000fca0000410000 */
[----:B------:R-:W-:Y:S01]  /*3480*/  F2FP.F16.F32.PACK_AB R99, R118, R201 ;  /* 0x000000c97663723e */ /* 0x000fe200000000ff */
[----:B------:R-:W-:Y:S06]  /*3490*/  BRA `(.L_x_10360) ;  /* 0x0000000c00ac7947 */ /* 0x000fec0003800000 */
.L_x_10358:
        /* <DEDUP_REMOVED lines=13> */
[----:B------:R-:W-:Y:S01]  /*3570*/  FFMA.FTZ R0, R0, UR10, R72 ;  /* 0x0000000a00007c23 */ /* 0x000fe20008010048 */
[----:B------:R-:W-:Y:S01]  /*3580*/  FADD.FTZ R199, R202, -R199 ;  /* 0x800000c7cac77221 */ /* 0x000fe20000010000 */
[----:B------:R-:W-:Y:S01]  /*3590*/  FFMA.FTZ R203, R203, UR11, R179 ;  /* 0x0000000bcbcb7c23 */ /* 0x000fe200080100b3 */
[----:B------:R-:W-:Y:S01]  /*35a0*/  FADD.FTZ R201, R204, -R201 ;  /* 0x800000c9ccc97221 */ /* 0x000fe20000010000 */
[----:B------:R-:W-:Y:S01]  /*35b0*/  FMUL.FTZ R0, R0, UR7 ;  /* 0x0000000700007c20 */ /* 0x000fe20008410000 */
[----:B------:R-:W-:Y:S01]  /*35c0*/  FFMA.FTZ R199, R199, UR10, R74 ;  /* 0x0000000ac7c77c23 */ /* 0x000fe2000801004a */
[----:B------:R-:W-:-:S02]  /*35d0*/  @P0 HADD2.F32 R96, -RZ, R100.H0_H0 ;  /* 0x20000064ff600230 */ /* 0x000fc40000004100 */
[----:B------:R-:W-:Y:S01]  /*35e0*/  FADD.FTZ R203, R206, -R203 ;  /* 0x800000cbcecb7221 */ /* 0x000fe20000010000 */
[----:B------:R-:W-:Y:S01]  /*35f0*/  FMUL.FTZ R97, R0, UR23 ;  /* 0x0000001700617c20 */ /* 0x000fe20008410000 */
[----:B------:R-:W-:Y:S02]  /*3600*/  @P0 HADD2.F32 R98, -RZ, R52.H0_H0 ;  /* 0x20000034ff620230 */ /* 0x000fe40000004100 */
[----:B------:R-:W-:Y:S02]  /*3610*/  HFMA2 R0, -RZ, RZ, 0, 0 ;  /* 0x00000000ff007431 */ /* 0x000fe400000001ff */
[----:B------:R-:W-:Y:S01]  /*3620*/  FFMA.FTZ R203, R203, UR10, R76 ;  /* 0x0000000acbcb7c23 */ /* 0x000fe2000801004c */
[-C--:B------:R-:W-:Y:S01]  /*3630*/  @P0 FMUL.FTZ R0, R96, R97.reuse ;  /* 0x0000006160000220 */ /* 0x080fe20000410000 */
[----:B------:R-:W-:Y:S01]  /*3640*/  MOV R96, RZ ;  /* 0x000000ff00607202 */ /* 0x000fe20000000f00 */
[----:B------:R-:W-:Y:S01]  /*3650*/  @P0 FMUL.FTZ R96, R98, R97 ;  /* 0x0000006162600220 */ /* 0x000fe20000410000 */
[----:B------:R-:W-:Y:S01]  /*3660*/  LOP3.LUT P0, RZ, R118, 0xff00, RZ, 0xc0, !PT ;  /* 0x0000ff0076ff7812 */ /* 0x000fe2000780c0ff */
[----:B------:R-:W-:Y:S01]  /*3670*/  FFMA.FTZ R97, R200, UR10, R73 ;  /* 0x0000000ac8617c23 */ /* 0x000fe20008010049 */
        /* <DEDUP_REMOVED lines=8> */
[----:B------:R-:W-:Y:S01]  /*3700*/  FFMA.FTZ R205, R205, UR10, R77 ;  /* 0x0000000acdcd7c23 */ /* 0x000fe2000801004d */
[----:B------:R-:W-:Y:S01]  /*3710*/  FFMA.FTZ R209, R209, UR11, R179 ;  /* 0x0000000bd1d17c23 */ /* 0x000fe200080100b3 */
[----:B------:R-:W-:Y:S01]  /*3720*/  FFMA.FTZ R210, R210, UR10, R78 ;  /* 0x0000000ad2d27c23 */ /* 0x000fe2000801004e */
[----:B------:R-:W-:-:S02]  /*3730*/  @P0 HADD2.F32 R98, -RZ, R100.H1_H1 ;  /* 0x30000064ff620230 */ /* 0x000fc40000004100 */
[----:B------:R-:W-:Y:S02]  /*3740*/  HFMA2 R100, -RZ, RZ, 0, 0 ;  /* 0x00000000ff647431 */ /* 0x000fe400000001ff */
[----:B------:R-:W-:Y:S01]  /*3750*/  FADD.FTZ R211, R211, -R209 ;  /* 0x800000d1d3d37221 */ /* 0x000fe20000010000 */
[----:B------:R-:W-:Y:S01]  /*3760*/  @P0 FMUL.FTZ R100, R98, R97 ;  /* 0x0000006162640220 */ /* 0x000fe20000410000 */
[----:B------:R-:W-:Y:S02]  /*3770*/  @P0 HADD2.F32 R98, -RZ, R52.H1_H1 ;  /* 0x30000034ff620230 */ /* 0x000fe40000004100 */
[----:B------:R-:W-:-:S03]  /*3780*/  FFMA.FTZ R202, R211, UR10, R79 ;  /* 0x0000000ad3ca7c23 */ /* 0x000fc6000801004f */
        /* <DEDUP_REMOVED lines=10> */
[-C--:B------:R-:W-:Y:S01]  /*3830*/  @P0 FMUL.FTZ R198, R97, R98.reuse ;  /* 0x0000006261c60220 */ /* 0x080fe20000410000 */
[----:B------:R-:W-:Y:S02]  /*3840*/  HFMA2 R97, -RZ, RZ, 0, 0 ;  /* 0x00000000ff617431 */ /* 0x000fe400000001ff */
[----:B------:R-:W-:Y:S01]  /*3850*/  @P0 FMUL.FTZ R97, R180, R98 ;  /* 0x00000062b4610220 */ /* 0x000fe20000410000 */
[----:B------:R-:W-:Y:S01]  /*3860*/  LOP3.LUT P0, RZ, R118, 0xff000000, RZ, 0xc0, !PT ;  /* 0xff00000076ff7812 */ /* 0x000fe2000780c0ff */
[----:B------:R-:W-:Y:S01]  /*3870*/  FFMA.FTZ R98, R201, UR10, R75 ;  /* 0x0000000ac9627c23 */ /* 0x000fe2000801004b */
[----:B------:R-:W-:Y:S01]  /*3880*/  MOV R180, RZ ;  /* 0x000000ff00b47202 */ /* 0x000fe20000000f00 */
[----:B------:R-:W-:Y:S02]  /*3890*/  @P4 HADD2.F32 R201, -RZ, R55.H0_H0 ;  /* 0x20000037ffc94230 */ /* 0x000fe40000004100 */
[----:B------:R-:W-:-:S04]  /*38a0*/  FMUL.FTZ R98, R98, UR7 ;  /* 0x0000000762627c20 */ /* 0x000fc80008410000 */
[----:B------:R-:W-:-:S04]  /*38b0*/  FMUL.FTZ R98, R98, UR23 ;  /* 0x0000001762627c20 */ /* 0x000fc80008410000 */
[----:B------:R-:W-:Y:S02]  /*38c0*/  @P0 HADD2.F32 R101, -RZ, R101.H1_H1 ;  /* 0x30000065ff650230 */ /* 0x000fe40000004100 */
[----:B------:R-:W-:-:S03]  /*38d0*/  @P0 HADD2.F32 R197, -RZ, R53.H1_H1 ;  /* 0x30000035ffc50230 */ /* 0x000fc60000004100 */
[-C--:B------:R-:W-:Y:S01]  /*38e0*/  @P0 FMUL.FTZ R180, R101, R98.reuse ;  /* 0x0000006265b40220 */ /* 0x080fe20000410000 */
        /* <DEDUP_REMOVED lines=8> */
[-C--:B------:R-:W-:Y:S01]  /*3970*/  @P0 FMUL.FTZ R199, R98, R197.reuse ;  /* 0x000000c562c70220 */ /* 0x080fe20000410000 */
        /* <DEDUP_REMOVED lines=11> */
[-C--:B------:R-:W-:Y:S01]  /*3a30*/  @P3 FMUL.FTZ R102, R119, R118.reuse ;  /* 0x0000007677663220 */ /* 0x080fe20000410000 */
[----:B------:R-:W-:Y:S01]  /*3a40*/  MOV R119, RZ ;  /* 0x000000ff00777202 */ /* 0x000fe20000000f00 */
[----:B------:R-:W-:Y:S01]  /*3a50*/  @P3 FMUL.FTZ R119, R197, R118 ;  /* 0x00000076c5773220 */ /* 0x000fe20000410000 */
[----:B------:R-:W-:Y:S02]  /*3a60*/  @P4 HADD2.F32 R118, -RZ, R103.H0_H0 ;  /* 0x20000067ff764230 */ /* 0x000fe40000004100 */
[----:B------:R-:W-:Y:S02]  /*3a70*/  HFMA2 R197, -RZ, RZ, 0, 0 ;  /* 0x00000000ffc57431 */ /* 0x000fe400000001ff */
[----:B------:R-:W-:Y:S02]  /*3a80*/  @P0 HADD2.F32 R203, -RZ, R55.H1_H1 ;  /* 0x30000037ffcb0230 */ /* 0x000fe40000004100 */
[-C--:B------:R-:W-:Y:S01]  /*3a90*/  @P4 FMUL.FTZ R197, R118, R200.reuse ;  /* 0x000000c876c54220 */ /* 0x080fe20000410000 */
[----:B------:R-:W-:Y:S01]  /*3aa0*/  MOV R118, RZ ;  /* 0x000000ff00767202 */ /* 0x000fe20000000f00 */
[----:B------:R-:W-:Y:S01]  /*3ab0*/  @P4 FMUL.FTZ R118, R201, R200 ;  /* 0x000000c8c9764220 */ /* 0x000fe20000410000 */
[----:B------:R-:W-:-:S02]  /*3ac0*/  HFMA2 R200, -RZ, RZ, 0, 0 ;  /* 0x00000000ffc87431 */ /* 0x000fc400000001ff */
[----:B------:R-:W-:Y:S02]  /*3ad0*/  @P0 HADD2.F32 R201, -RZ, R103.H1_H1 ;  /* 0x30000067ffc90230 */ /* 0x000fe40000004100 */
[----:B------:R-:W-:Y:S01]  /*3ae0*/  @P0 FMUL.FTZ R200, R203, R202 ;  /* 0x000000cacbc80220 */ /* 0x000fe20000410000 */
[----:B------:R-:W-:Y:S02]  /*3af0*/  MOV R103, RZ ;  /* 0x000000ff00677202 */ /* 0x000fe40000000f00 */
[----:B------:R-:W-:Y:S01]  /*3b00*/  F2FP.F16.F32.PACK_AB R98, R119, R98 ;  /* 0x000000627762723e */ /* 0x000fe200000000ff */
[----:B------:R-:W-:Y:S01]  /*3b10*/  @P0 FMUL.FTZ R103, R201, R202 ;  /* 0x000000cac9670220 */ /* 0x000fe20000410000 */
[----:B------:R-:W-:Y:S01]  /*3b20*/  F2FP.F16.F32.PACK_AB R99, R200, R118 ;  /* 0x00000076c863723e */ /* 0x000fe200000000ff */
[----:B------:R-:W-:Y:S06]  /*3b30*/  BRA `(.L_x_10360) ;  /* 0x0000000800047947 */ /* 0x000fec0003800000 */
.L_x_10361:
        /* <DEDUP_REMOVED lines=9> */
[----:B------:R-:W-:Y:S01]  /*3bd0*/  FFMA.FTZ R56, R0, UR10, R72 ;  /* 0x0000000a00387c23 */ /* 0x000fe20008010048 */
        /* <DEDUP_REMOVED lines=13> */
[----:B------:R-:W-:Y:S01]  /*3cb0*/  FFMA.FTZ R57, R57, UR10, R73 ;  /* 0x0000000a39397c23 */ /* 0x000fe20008010049 */
        /* <DEDUP_REMOVED lines=15> */
[----:B------:R-:W-:Y:S01]  /*3db0*/  FFMA.FTZ R58, R199, UR10, R74 ;  /* 0x0000000ac73a7c23 */ /* 0x000fe2000801004a */
        /* <DEDUP_REMOVED lines=13> */
[----:B------:R-:W-:-:S12]  /*3e90*/  FFMA.FTZ R59, R204, UR10, R75 ;  /* 0x0000000acc3b7c23 */ /* 0x000fd8000801004b */
        /* <DEDUP_REMOVED lines=16> */
[----:B------:R-:W-:Y:S01]  /*3fa0*/  FFMA.FTZ R60, R60, UR10, R76 ;  /* 0x0000000a3c3c7c23 */ /* 0x000fe2000801004c */
[----:B------:R-:W-:-:S03]  /*3fb0*/  FFMA.FTZ R61, R61, UR10, R77 ;  /* 0x0000000a3d3d7c23 */ /* 0x000fc6000801004d */
        /* <DEDUP_REMOVED lines=56> */
[----:B------:R-:W-:-:S07]  /*4340*/  F2FP.F16.F32.PACK_AB R99, R118, R201 ;  /* 0x000000c97663723e */ /* 0x000fce00000000ff */
.L_x_10360:
[----:B------:R-:W-:Y:S01]  /*4350*/  ISETP.NE.U32.AND P0, PT, RZ, UR4, PT ;  /* 0x00000004ff007c0c */ /* 0x000fe2000bf05070 */
[----:B------:R-:W-:Y:S01]  /*4360*/  FADD.FTZ R7, R100, R7 ;  /* 0x0000000764077221 */ /* 0x000fe20000010000 */
[----:B------:R-:W0:Y:S01]  /*4370*/  LDC.64 R200, c[0x0][0x468] ;  /* 0x00011a00ffc87b82 */ /* 0x000e220000000a00 */
[----:B------:R-:W-:Y:S01]  /*4380*/  IADD3 R118, PT, PT, R178, 0x100, RZ ;  /* 0x00000100b2767810 */ /* 0x000fe20007ffe0ff */
[----:B------:R-:W-:Y:S01]  /*4390*/  FADD.FTZ R8, R0, R8 ;  /* 0x0000000800087221 */ /* 0x000fe20000010000 */
[----:B------:R-:W-:Y:S01]  /*43a0*/  ISETP.NE.AND.EX P0, PT, RZ, UR5, PT, P0 ;  /* 0x00000005ff007c0c */ /* 0x000fe2000bf05300 */
[----:B------:R-:W-:Y:S01]  /*43b0*/  FADD.FTZ R6, R198, R6 ;  /* 0x00000006c6067221 */ /* 0x000fe20000010000 */
[----:B------:R-:W-:Y:S01]  /*43c0*/  MOV R119, 0x10 ;  /* 0x0000001000777802 */ /* 0x000fe20000000f00 */
[----:B------:R-:W-:Y:S01]  /*43d0*/  FADD.FTZ R5, R180, R5 ;  /* 0x00000005b4057221 */ /* 0x000fe20000010000 */
[----:B------:R-:W-:-:S09]  /*43e0*/  FADD.FTZ R4, R199, R4 ;  /* 0x00000004c7047221 */ /* 0x000fd20000010000 */
[----:B------:R-:W1:Y:S01]  /*43f0*/  @P0 LDC.64 R100, c[0x0][0x478] ;  /* 0x00011e00ff640b82 */ /* 0x000e620000000a00 */
[----:B------:R-:W-:Y:S01]  /*4400*/  FADD.FTZ R3, R102, R3 ;  /* 0x0000000366037221 */ /* 0x000fe20000010000 */
[----:B------:R-:W-:Y:S01]  /*4410*/  FADD.FTZ R2, R197, R2 ;  /* 0x00000002c5027221 */ /* 0x000fe20000010000 */
[----:B------:R-:W-:Y:S01]  /*4420*/  FADD.FTZ R214, R103, R214 ;  /* 0x000000d667d67221 */ /* 0x000fe20000010000 */
        /* <DEDUP_REMOVED lines=8> */
[----:B------:R-:W-:Y:S05]  /*44b0*/  @!P0 BRA `(.L_x_10363) ;  /* 0x0000000800048947 */ /* 0x000fea0003800000 */
[----:B------:R-:W-:Y:S01]  /*44c0*/  LOP3.LUT P3, RZ, R114, 0xff, RZ, 0xc0, !PT ;  /* 0x000000ff72ff7812 */ /* 0x000fe2000786c0ff */
[----:B------:R-:W-:Y:S01]  /*44d0*/  FFMA.FTZ R57, R196, UR11, R179 ;  /* 0x0000000bc4397c23 */ /* 0x000fe200080100b3 */
[----:B------:R-:W-:Y:S02]  /*44e0*/  LOP3.LUT P4, RZ, R114, 0xff00, RZ, 0xc0, !PT ;  /* 0x0000ff0072ff7812 */ /* 0x000fe4000788c0ff */
[----:B------:R-:W-:Y:S02]  /*44f0*/  CS2R R100, SRZ ;  /* 0x0000000000647805 */ /* 0x000fe4000001ff00 */
[----:B------:R-:W-:Y:S01]  /*4500*/  CS2R R102, SRZ ;  /* 0x0000000000667805 */ /* 0x000fe2000001ff00 */
[----:B------:R-:W-:Y:S01]  /*4510*/  FADD.FTZ R57, R192, -R57 ;  /* 0x80000039c0397221 */ /* 0x000fe20000010000 */
[C---:B------:R-:W-:Y:S01]  /*4520*/  LOP3.LUT P6, RZ, R115.reuse, 0xff, RZ, 0xc0, !PT ;  /* 0x000000ff73ff7812 */ /* 0x040fe200078cc0ff */
[----:B------:R-:W-:Y:S01]  /*4530*/  HFMA2 R119, -RZ, RZ, 0, 0 ;  /* 0x00000000ff777431 */ /* 0x000fe200000001ff */
[----:B------:R-:W-:Y:S01]  /*4540*/  LOP3.LUT P5, RZ, R115, 0xff00, RZ, 0xc0, !PT ;  /* 0x0000ff0073ff7812 */ /* 0x000fe200078ac0ff */
[----:B------:R-:W-:-:S02]  /*4550*/  FFMA.FTZ R56, R57, UR10, R80 ;  /* 0x0000000a39387c23 */ /* 0x000fc40008010050 */
[----:B------:R-:W0:Y:S02]  /*4560*/  @P3 LDC R59, c[0x0][0x408] ;  /* 0x00010200ff3b3b82 */ /* 0x000e240000000800 */
[----:B------:R-:W-:Y:S01]  /*4570*/  @P3 FMUL.FTZ R0, R56, UR7 ;  /* 0x0000000738003c20 */ /* 0x000fe20008410000 */
[--C-:B-----5:R-:W-:Y:S02]  /*4580*/  @P3 HADD2.F32 R57, -RZ, R96.reuse.H0_H0 ;  /* 0x20000060ff393230 */ /* 0x120fe40000004100 */
[----:B------:R-:W-:-:S03]  /*4590*/  @P4 HADD2.F32 R96, -RZ, R96.H1_H1 ;  /* 0x30000060ff604230 */ /* 0x000fc60000004100 */
[----:B------:R-:W1:Y:S08]  /*45a0*/  @P3 LDC R60, c[0x0][0x408] ;  /* 0x00010200ff3c3b82 */ /* 0x000e700000000800 */
[----:B------:R-:W2:Y:S01]  /*45b0*/  @P4 LDC R61, c[0x0][0x408] ;  /* 0x00010200ff3d4b82 */ /* 0x000ea20000000800 */
[----:B0-----:R-:W-:Y:S01]  /*45c0*/  @P3 FMUL.FTZ R58, R0, R59 ;  /* 0x0000003b003a3220 */ /* 0x001fe20000410000 */
[----:B------:R-:W-:-:S06]  /*45d0*/  HFMA2 R0, -RZ, RZ, 0, 0 ;  /* 0x00000000ff007431 */ /* 0x000fcc00000001ff */
[----:B------:R-:W0:Y:S01]  /*45e0*/  @P4 LDC R59, c[0x0][0x408] ;  /* 0x00010200ff3b4b82 */ /* 0x000e220000000800 */
[----:B------:R-:W-:Y:S01]  /*45f0*/  @P3 FMUL.FTZ R0, R57, R58 ;  /* 0x0000003a39003220 */ /* 0x000fe20000410000 */
[----:B------:R-:W-:Y:S01]  /*4600*/  @P3 FMUL.FTZ R57, R56, UR7 ;  /* 0x0000000738393c20 */ /* 0x000fe20008410000 */
[----:B------:R-:W-:-:S03]  /*4610*/  FFMA.FTZ R58, R195, UR11, R179 ;  /* 0x0000000bc33a7c23 */ /* 0x000fc600080100b3 */
[----:B-1----:R-:W-:Y:S01]  /*4620*/  @P3 FMUL.FTZ R60, R57, R60 ;  /* 0x0000003c393c3220 */ /* 0x002fe20000410000 */
[----:B------:R-:W-:Y:S02]  /*4630*/  @P3 HADD2.F32 R57, -RZ, R48.H0_H0 ;  /* 0x20000030ff393230 */ /* 0x000fe40000004100 */
[----:B------:R-:W-:Y:S01]  /*4640*/  FADD.FTZ R58, R191, -R58 ;  /* 0x8000003abf3a7221 */ /* 0x000fe20000010000 */
[----:B------:R-:W1:Y:S02]  /*4650*/  @P6 LDC R180, c[0x0][0x408] ;  /* 0x00010200ffb46b82 */ /* 0x000e640000000800 */
[----:B------:R-:W-:Y:S01]  /*4660*/  @P3 FMUL.FTZ R100, R60, R57 ;  /* 0x000000393c643220 */ /* 0x000fe20000410000 */
[----:B------:R-:W-:Y:S01]  /*4670*/  LOP3.LUT P3, RZ, R114, 0xff0000, RZ, 0xc0, !PT ;  /* 0x00ff000072ff7812 */ /* 0x000fe2000786c0ff */
[----:B------:R-:W-:-:S04]  /*4680*/  FFMA.FTZ R57, R58, UR10, R81 ;  /* 0x0000000a3a397c23 */ /* 0x000fc80008010051 */
[----:B------:R-:W-:-:S04]  /*4690*/  @P4 FMUL.FTZ R58, R57, UR7 ;  /* 0x00000007393a4c20 */ /* 0x000fc80008410000 */
[C---:B--2---:R-:W-:Y:S01]  /*46a0*/  @P4 FMUL.FTZ R61, R58.reuse, R61 ;  /* 0x0000003d3a3d4220 */ /* 0x044fe20000410000 */
[----:B0-----:R-:W-:Y:S01]  /*46b0*/  @P4 FMUL.FTZ R59, R58, R59 ;  /* 0x0000003b3a3b4220 */ /* 0x001fe20000410000 */
[----:B------:R-:W-:Y:S02]  /*46c0*/  @P4 HADD2.F32 R58, -RZ, R48.H1_H1 ;  /* 0x30000030ff3a4230 */ /* 0x000fe40000004100 */
[----:B------:R-:W0:Y:S01]  /*46d0*/  @P3 LDC R60, c[0x0][0x408] ;  /* 0x00010200ff3c3b82 */ /* 0x000e220000000800 */
[----:B------:R-:W-:Y:S01]  /*46e0*/  @P4 FMUL.FTZ R102, R96, R59 ;  /* 0x0000003b60664220 */ /* 0x000fe20000410000 */
[----:B------:R-:W-:Y:S01]  /*46f0*/  FFMA.FTZ R59, R194, UR11, R179 ;  /* 0x0000000bc23b7c23 */ /* 0x000fe200080100b3 */
[----:B------:R-:W-:Y:S01]  /*4700*/  MOV R96, RZ ;  /* 0x000000ff00607202 */ /* 0x000fe20000000f00 */
[----:B------:R-:W-:Y:S01]  /*4710*/  @P4 FMUL.FTZ R96, R61, R58 ;  /* 0x0000003a3d604220 */ /* 0x000fe20000410000 */
[----:B------:R-:W-:Y:S01]  /*4720*/  LOP3.LUT P4, RZ, R114, 0xff000000, RZ, 0xc0, !PT ;  /* 0xff00000072ff7812 */ /* 0x000fe2000788c0ff */
[----:B------:R-:W-:Y:S01]  /*4730*/  FADD.FTZ R59, R190, -R59 ;  /* 0x8000003bbe3b7221 */ /* 0x000fe20000010000 */
[----:B------:R-:W-:Y:S01]  /*4740*/  MOV R190, RZ ;  /* 0x000000ff00be7202 */ /* 0x000fe20000000f00 */
[----:B------:R-:W2:Y:S01]  /*4750*/  @P3 LDC R62, c[0x0][0x408] ;  /* 0x00010200ff3e3b82 */ /* 0x000ea20000000800 */
[----:B------:R-:W-:Y:S01]  /*4760*/  F2FP.F16.F32.PACK_AB R96, R96, R100 ;  /* 0x000000646060723e */ /* 0x000fe200000000ff */
[----:B------:R-:W-:-:S04]  /*4770*/  FFMA.FTZ R58, R59, UR10, R82 ;  /* 0x0000000a3b3a7c23 */ /* 0x000fc80008010052 */
[----:B------:R-:W-:-:S04]  /*4780*/  @P3 FMUL.FTZ R59, R58, UR7 ;  /* 0x000000073a3b3c20 */ /* 0x000fc80008410000 */
[----:B------:R-:W3:Y:S01]  /*4790*/  @P4 LDC R61, c[0x0][0x408] ;  /* 0x00010200ff3d4b82 */ /* 0x000ee20000000800 */
[----:B0-----:R-:W-:Y:S01]  /*47a0*/  @P3 FMUL.FTZ R60, R59, R60 ;  /* 0x0000003c3b3c3220 */ /* 0x001fe20000410000 */
[----:B------:R-:W-:-:S06]  /*47b0*/  @P3 HADD2.F32 R59, -RZ, R97.H0_H0 ;  /* 0x20000061ff3b3230 */ /* 0x000fcc0000004100 */
[----:B------:R-:W0:Y:S01]  /*47c0*/  @P4 LDC R63, c[0x0][0x408] ;  /* 0x00010200ff3f4b82 */ /* 0x000e220000000800 */
[----:B------:R-:W-:Y:S02]  /*47d0*/  @P4 HADD2.F32 R97, -RZ, R97.H1_H1 ;  /* 0x30000061ff614230 */ /* 0x000fe40000004100 */
[----:B------:R-:W-:Y:S01]  /*47e0*/  @P3 FMUL.FTZ R103, R59, R60 ;  /* 0x0000003c3b673220 */ /* 0x000fe20000410000 */
[----:B------:R-:W-:Y:S01]  /*47f0*/  @P3 FMUL.FTZ R59, R58, UR7 ;  /* 0x000000073a3b3c20 */ /* 0x000fe20008410000 */
[----:B------:R-:W-:-:S03]  /*4800*/  FFMA.FTZ R60, R193, UR11, R179 ;  /* 0x0000000bc13c7c23 */ /* 0x000fc600080100b3 */
[----:B--2---:R-:W-:Y:S01]  /*4810*/  @P3 FMUL.FTZ R62, R59, R62 ;  /* 0x0000003e3b3e3220 */ /* 0x004fe20000410000 */
[----:B------:R-:W-:Y:S02]  /*4820*/  @P3 HADD2.F32 R59, -RZ, R49.H0_H0 ;  /* 0x20000031ff3b3230 */ /* 0x000fe40000004100 */
[----:B------:R-:W-:-:S03]  /*4830*/  FADD.FTZ R60, R189, -R60 ;  /* 0x8000003cbd3c7221 */ /* 0x000fc60000010000 */
[----:B------:R-:W-:Y:S01]  /*4840*/  @P3 FMUL.FTZ R101, R62, R59 ;  /* 0x0000003b3e653220 */ /* 0x000fe20000410000 */
[----:B------:R-:W-:Y:S01]  /*4850*/  FFMA.FTZ R59, R60, UR10, R83 ;  /* 0x0000000a3c3b7c23 */ /* 0x000fe20008010053 */
[----:B------:R-:W2:Y:S01]  /*4860*/  @P6 LDC R62, c[0x0][0x408] ;  /* 0x00010200ff3e6b82 */ /* 0x000ea20000000800 */
[----:B------:R-:W-:Y:S02]  /*4870*/  ISETP.GE.U32.AND P3, PT, R114, RZ, PT ;  /* 0x000000ff7200720c */ /* 0x000fe40003f66070 */
[----:B------:R-:W-:Y:S02]  /*4880*/  @P4 FMUL.FTZ R60, R59, UR7 ;  /* 0x000000073b3c4c20 */ /* 0x000fe40008410000 */
[----:B------:R-:W-:Y:S02]  /*4890*/  ISETP.GE.U32.AND.EX P3, PT, R115, 0x1000000, PT, P3 ;  /* 0x010000007300780c */ /* 0x000fe40003f66130 */
[----:B---3--:R-:W-:Y:S01]  /*48a0*/  @P4 FMUL.FTZ R60, R60, R61 ;  /* 0x0000003d3c3c4220 */ /* 0x008fe20000410000 */
[----:B------:R-:W-:-:S03]  /*48b0*/  FFMA.FTZ R61, R188, UR11, R179 ;  /* 0x0000000bbc3d7c23 */ /* 0x000fc600080100b3 */
[----:B------:R-:W-:Y:S01]  /*48c0*/  @P4 FMUL.FTZ R119, R97, R60 ;  /* 0x0000003c61774220 */ /* 0x000fe20000410000 */
[----:B------:R-:W-:Y:S01]  /*48d0*/  @P4 FMUL.FTZ R60, R59, UR7 ;  /* 0x000000073b3c4c20 */ /* 0x000fe20008410000 */
[----:B------:R-:W-:Y:S01]  /*48e0*/  FADD.FTZ R61, R186, -R61 ;  /* 0x8000003dba3d7221 */ /* 0x000fe20000010000 */
[----:B------:R-:W-:Y:S01]  /*48f0*/  HFMA2 R186, -RZ, RZ, 0, 0 ;  /* 0x00000000ffba7431 */ /* 0x000fe200000001ff */
[----:B------:R-:W3:Y:S01]  /*4900*/  @P5 LDC R97, c[0x0][0x408] ;  /* 0x00010200ff615b82 */ /* 0x000ee20000000800 */
[----:B0-----:R-:W-:Y:S01]  /*4910*/  @P4 FMUL.FTZ R63, R60, R63 ;  /* 0x0000003f3c3f4220 */ /* 0x001fe20000410000 */
[----:B------:R-:W-:-:S05]  /*4920*/  @P4 HADD2.F32 R60, -RZ, R49.H1_H1 ;  /* 0x30000031ff3c4230 */ /* 0x000fca0000004100 */
[----:B------:R-:W-:Y:S01]  /*4930*/  @P4 FMUL.FTZ R190, R63, R60 ;  /* 0x0000003c3fbe4220 */ /* 0x000fe20000410000 */
[----:B------:R-:W-:Y:S01]  /*4940*/  FFMA.FTZ R60, R61, UR10, R84 ;  /* 0x0000000a3d3c7c23 */ /* 0x000fe20008010054 */
[----:B------:R-:W0:Y:S01]  /*4950*/  @P5 LDC R63, c[0x0][0x408] ;  /* 0x00010200ff3f5b82 */ /* 0x000e220000000800 */
[----:B------:R-:W-:Y:S02]  /*4960*/  LOP3.LUT P4, RZ, R115, 0xff0000, RZ, 0xc0, !PT ;  /* 0x00ff000073ff7812 */ /* 0x000fe4000788c0ff */
[----:B------:R-:W-:Y:S01]  /*4970*/  CS2R R114, SRZ ;  /* 0x0000000000727805 */ /* 0x000fe2000001ff00 */
[----:B------:R-:W-:-:S04]  /*4980*/  @P6 FMUL.FTZ R61, R60, UR7 ;  /* 0x000000073c3d6c20 */ /* 0x000fc80008410000 */
[----:B--2---:R-:W-:Y:S01]  /*4990*/  @P6 FMUL.FTZ R62, R61, R62 ;  /* 0x0000003e3d3e6220 */ /* 0x004fe20000410000 */
[--C-:B------:R-:W-:Y:S01]  /*49a0*/  @P6 HADD2.F32 R61, -RZ, R98.reuse.H0_H0 ;  /* 0x20000062ff3d6230 */ /* 0x100fe20000004100 */
[----:B------:R-:W2:Y:S01]  /*49b0*/  @P3 LDC R188, c[0x0][0x408] ;  /* 0x00010200ffbc3b82 */ /* 0x000ea20000000800 */
[----:B------:R-:W-:-:S03]  /*49c0*/  @P5 HADD2.F32 R98, -RZ, R98.H1_H1 ;  /* 0x30000062ff625230 */ /* 0x000fc60000004100 */
[----:B------:R-:W-:Y:S01]  /*49d0*/  @P6 FMUL.FTZ R114, R61, R62 ;  /* 0x0000003e3d726220 */ /* 0x000fe20000410000 */
[----:B------:R-:W-:Y:S01]  /*49e0*/  @P6 FMUL.FTZ R61, R60, UR7 ;  /* 0x000000073c3d6c20 */ /* 0x000fe20008410000 */
[----:B------:R-:W-:-:S03]  /*49f0*/  FFMA.FTZ R62, R187, UR11, R179 ;  /* 0x0000000bbb3e7c23 */ /* 0x000fc600080100b3 */
[----:B-1----:R-:W-:Y:S01]  /*4a00*/  @P6 FMUL.FTZ R180, R61, R180 ;  /* 0x000000b43db46220 */ /* 0x002fe20000410000 */
[----:B------:R-:W-:Y:S02]  /*4a10*/  @P6 HADD2.F32 R61, -RZ, R50.H0_H0 ;  /* 0x20000032ff3d6230 */ /* 0x000fe40000004100 */
[----:B------:R-:W-:Y:S01]  /*4a20*/  FADD.FTZ R62, R185, -R62 ;  /* 0x8000003eb93e7221 */ /* 0x000fe20000010000 */
[----:B------:R-:W-:Y:S02]  /*4a30*/  MOV R185, RZ ;  /* 0x000000ff00b97202 */ /* 0x000fe40000000f00 */
[----:B------:R-:W-:Y:S01]  /*4a40*/  @P6 FMUL.FTZ R186, R180, R61 ;  /* 0x0000003db4ba6220 */ /* 0x000fe20000410000 */
[----:B------:R-:W-:Y:S01]  /*4a50*/  FFMA.FTZ R61, R62, UR10, R85 ;  /* 0x0000000a3e3d7c23 */ /* 0x000fe20008010055 */
[----:B------:R-:W-:-:S03]  /*4a60*/  HFMA2 R180, -RZ, RZ, 0, 0 ;  /* 0x00000000ffb47431 */ /* 0x000fc600000001ff */
[----:B------:R-:W-:-:S04]  /*4a70*/  @P5 FMUL.FTZ R62, R61, UR7 ;  /* 0x000000073d3e5c20 */ /* 0x000fc80008410000 */
[C---:B0-----:R-:W-:Y:S01]  /*4a80*/  @P5 FMUL.FTZ R63, R62.reuse, R63 ;  /* 0x0000003f3e3f5220 */ /* 0x041fe20000410000 */
[----:B---3--:R-:W-:Y:S01]  /*4a90*/  @P5 FMUL.FTZ R97, R62, R97 ;  /* 0x000000613e615220 */ /* 0x008fe20000410000 */
[----:B------:R-:W-:Y:S02]  /*4aa0*/  @P5 HADD2.F32 R62, -RZ, R50.H1_H1 ;  /* 0x30000032ff3e5230 */ /* 0x000fe40000004100 */
[----:B------:R-:W-:Y:S01]  /*4ab0*/  @P5 FMUL.FTZ R115, R98, R63 ;  /* 0x0000003f62735220 */ /* 0x000fe20000410000 */
[----:B------:R-:W-:Y:S01]  /*4ac0*/  FFMA.FTZ R63, R184, UR11, R179 ;  /* 0x0000000bb83f7c23 */ /* 0x000fe200080100b3 */
[----:B------:R-:W0:Y:S01]  /*4ad0*/  @P4 LDC R98, c[0x0][0x408] ;  /* 0x00010200ff624b82 */ /* 0x000e220000000800 */
[----:B------:R-:W-:Y:S02]  /*4ae0*/  @P5 FMUL.FTZ R185, R97, R62 ;  /* 0x0000003e61b95220 */ /* 0x000fe40000410000 */
[----:B------:R-:W-:-:S04]  /*4af0*/  FADD.FTZ R63, R182, -R63 ;  /* 0x8000003fb63f7221 */ /* 0x000fc80000010000 */
[----:B------:R-:W-:Y:S01]  /*4b00*/  FFMA.FTZ R62, R63, UR10, R86 ;  /* 0x0000000a3f3e7c23 */ /* 0x000fe20008010056 */
[----:B------:R-:W1:Y:S03]  /*4b10*/  @P4 LDC R182, c[0x0][0x408] ;  /* 0x00010200ffb64b82 */ /* 0x000e660000000800 */
[----:B------:R-:W-:-:S05]  /*4b20*/  @P4 FMUL.FTZ R63, R62, UR7 ;  /* 0x000000073e3f4c20 */ /* 0x000fca0008410000 */
[----:B------:R-:W3:Y:S01]  /*4b30*/  @P3 LDC R184, c[0x0][0x408] ;  /* 0x00010200ffb83b82 */ /* 0x000ee20000000800 */
[----:B0-----:R-:W-:Y:S01]  /*4b40*/  @P4 FMUL.FTZ R98, R63, R98 ;  /* 0x000000623f624220 */ /* 0x001fe20000410000 */
[--C-:B------:R-:W-:Y:S02]  /*4b50*/  @P4 HADD2.F32 R63, -RZ, R99.reuse.H0_H0 ;  /* 0x20000063ff3f4230 */ /* 0x100fe40000004100 */
[----:B------:R-:W-:-:S03]  /*4b60*/  @P3 HADD2.F32 R99, -RZ, R99.H1_H1 ;  /* 0x30000063ff633230 */ /* 0x000fc60000004100 */
[----:B------:R-:W-:Y:S01]  /*4b70*/  @P4 FMUL.FTZ R180, R63, R98 ;  /* 0x000000623fb44220 */ /* 0x000fe20000410000 */
[----:B------:R-:W-:-:S04]  /*4b80*/  @P4 FMUL.FTZ R63, R62, UR7 ;  /* 0x000000073e3f4c20 */ /* 0x000fc80008410000 */
[----:B-1----:R-:W-:Y:S01]  /*4b90*/  @P4 FMUL.FTZ R98, R63, R182 ;  /* 0x000000b63f624220 */ /* 0x002fe20000410000 */
[----:B------:R-:W-:Y:S01]  /*4ba0*/  @P4 HADD2.F32 R63, -RZ, R51.H0_H0 ;  /* 0x20000033ff3f4230 */ /* 0x000fe20000004100 */
[----:B------:R-:W-:-:S04]  /*4bb0*/  MOV R182, RZ ;  /* 0x000000ff00b67202 */ /* 0x000fc80000000f00 */
[----:B------:R-:W-:Y:S01]  /*4bc0*/  @P4 FMUL.FTZ R182, R98, R63 ;  /* 0x0000003f62b64220 */ /* 0x000fe20000410000 */
[----:B------:R-:W-:Y:S01]  /*4bd0*/  FFMA.FTZ R98, R183, UR11, R179 ;  /* 0x0000000bb7627c23 */ /* 0x000fe200080100b3 */
[----:B------:R-:W-:-:S03]  /*4be0*/  HFMA2 R183, -RZ, RZ, 0, 0 ;  /* 0x00000000ffb77431 */ /* 0x000fc600000001ff */
[----:B------:R-:W-:Y:S01]  /*4bf0*/  FADD.FTZ R98, R181, -R98 ;  /* 0x80000062b5627221 */ /* 0x000fe20000010000 */
[----:B------:R-:W-:-:S03]  /*4c00*/  MOV R181, RZ ;  /* 0x000000ff00b57202 */ /* 0x000fc60000000f00 */
[----:B------:R-:W-:-:S04]  /*4c10*/  FFMA.FTZ R63, R98, UR10, R87 ;  /* 0x0000000a623f7c23 */ /* 0x000fc80008010057 */
[----:B------:R-:W-:-:S04]  /*4c20*/  @P3 FMUL.FTZ R97, R63, UR7 ;  /* 0x000000073f613c20 */ /* 0x000fc80008410000 */
[----:B--2---:R-:W-:Y:S01]  /*4c30*/  @P3 FMUL.FTZ R188, R97, R188 ;  /* 0x000000bc61bc3220 */ /* 0x004fe20000410000 */
[----:B------:R-:W-:-:S05]  /*4c40*/  @P3 HADD2.F32 R97, -RZ, R51.H1_H1 ;  /* 0x30000033ff613230 */ /* 0x000fca0000004100 */
[----:B------:R-:W-:Y:S01]  /*4c50*/  @P3 FMUL.FTZ R183, R188, R97 ;  /* 0x00000061bcb73220 */ /* 0x000fe20000410000 */
[----:B------:R-:W-:-:S04]  /*4c60*/  @P3 FMUL.FTZ R97, R63, UR7 ;  /* 0x000000073f613c20 */ /* 0x000fc80008410000 */
[----:B---3--:R-:W-:Y:S01]  /*4c70*/  @P3 FMUL.FTZ R98, R97, R184 ;  /* 0x000000b861623220 */ /* 0x008fe20000410000 */
[----:B------:R-:W-:-:S03]  /*4c80*/  F2FP.F16.F32.PACK_AB R97, R190, R101 ;  /* 0x00000065be61723e */ /* 0x000fc600000000ff */
[----:B------:R-:W-:Y:S01]  /*4c90*/  @P3 FMUL.FTZ R181, R99, R98 ;  /* 0x0000006263b53220 */ /* 0x000fe20000410000 */
[----:B------:R-:W-:Y:S02]  /*4ca0*/  F2FP.F16.F32.PACK_AB R98, R185, R186 ;  /* 0x000000bab962723e */ /* 0x000fe400000000ff */
[----:B------:R-:W-:Y:S01]  /*4cb0*/  F2FP.F16.F32.PACK_AB R99, R183, R182 ;  /* 0x000000b6b763723e */ /* 0x000fe200000000ff */
[----:B------:R-:W-:Y:S06]  /*4cc0*/  BRA `(.L_x_10364) ;  /* 0x0000001400347947 */ /* 0x000fec0003800000 */
.L_x_10363:
[----:B------:R-:W-:Y:S01]  /*4cd0*/  FFMA.FTZ R101, R196, UR11, R179 ;  /* 0x0000000bc4657c23 */ /* 0x000fe200080100b3 */
[----:B------:R-:W-:Y:S02]  /*4ce0*/  LOP3.LUT P3, RZ, R114, 0xff, RZ, 0xc0, !PT ;  /* 0x000000ff72ff7812 */ /* 0x000fe4000786c0ff */
[C---:B------:R-:W-:Y:S01]  /*4cf0*/  LOP3.LUT P6, RZ, R115.reuse, 0xff, RZ, 0xc0, !PT ;  /* 0x000000ff73ff7812 */ /* 0x040fe200078cc0ff */
[----:B------:R-:W-:Y:S01]  /*4d00*/  FADD.FTZ R101, R192, -R101 ;  /* 0x80000065c0657221 */ /* 0x000fe20000010000 */
[C---:B------:R-:W-:Y:S02]  /*4d10*/  LOP3.LUT P5, RZ, R115.reuse, 0xff00, RZ, 0xc0, !PT ;  /* 0x0000ff0073ff7812 */ /* 0x040fe400078ac0ff */
[----:B------:R-:W-:Y:S01]  /*4d20*/  LOP3.LUT P4, RZ, R115, 0xff0000, RZ, 0xc0, !PT ;  /* 0x00ff000073ff7812 */ /* 0x000fe2000788c0ff */
[----:B------:R-:W-:-:S04]  /*4d30*/  FFMA.FTZ R0, R101, UR10, R80 ;  /* 0x0000000a65007c23 */ /* 0x000fc80008010050 */
[----:B------:R-:W-:Y:S02]  /*4d40*/  FMUL.FTZ R0, R0, UR7 ;  /* 0x0000000700007c20 */ /* 0x000fe40008410000 */
[----:B-----5:R-:W-:Y:S02]  /*4d50*/  @P3 HADD2.F32 R100, -RZ, R96.H0_H0 ;  /* 0x20000060ff643230 */ /* 0x020fe40000004100 */
[----:B------:R-:W-:Y:S01]  /*4d60*/  FMUL.FTZ R101, R0, UR23 ;  /* 0x0000001700657c20 */ /* 0x000fe20008410000 */
[----:B------:R-:W-:Y:S02]  /*4d70*/  @P3 HADD2.F32 R102, -RZ, R48.H0_H0 ;  /* 0x20000030ff663230 */ /* 0x000fe40000004100 */
[----:B------:R-:W-:Y:S02]  /*4d80*/  HFMA2 R0, -RZ, RZ, 0, 0 ;  /* 0x00000000ff007431 */ /* 0x000fe400000001ff */
[-C--:B------:R-:W-:Y:S01]  /*4d90*/  @P3 FMUL.FTZ R0, R100, R101.reuse ;  /* 0x0000006564003220 */ /* 0x080fe20000410000 */
[----:B------:R-:W-:Y:S01]  /*4da0*/  MOV R100, RZ ;  /* 0x000000ff00647202 */ /* 0x000fe20000000f00 */
[----:B------:R-:W-:Y:S01]  /*4db0*/  @P3 FMUL.FTZ R100, R102, R101 ;  /* 0x0000006566643220 */ /* 0x000fe20000410000 */
[----:B------:R-:W-:Y:S01]  /*4dc0*/  FFMA.FTZ R102, R195, UR11, R179 ;  /* 0x0000000bc3667c23 */ /* 0x000fe200080100b3 */
[----:B------:R-:W-:-:S03]  /*4dd0*/  LOP3.LUT P3, RZ, R114, 0xff00, RZ, 0xc0, !PT ;  /* 0x0000ff0072ff7812 */ /* 0x000fc6000786c0ff */
[----:B------:R-:W-:-:S04]  /*4de0*/  FADD.FTZ R102, R191, -R102 ;  /* 0x80000066bf667221 */ /* 0x000fc80000010000 */
[----:B------:R-:W-:Y:S01]  /*4df0*/  FFMA.FTZ R101, R102, UR10, R81 ;  /* 0x0000000a66657c23 */ /* 0x000fe20008010051 */
[----:B------:R-:W-:-:S03]  /*4e00*/  CS2R R102, SRZ ;  /* 0x0000000000667805 */ /* 0x000fc6000001ff00 */
[----:B------:R-:W-:Y:S02]  /*4e10*/  FMUL.FTZ R101, R101, UR7 ;  /* 0x0000000765657c20 */ /* 0x000fe40008410000 */
[----:B------:R-:W-:Y:S02]  /*4e20*/  @P3 HADD2.F32 R96, -RZ, R96.H1_H1 ;  /* 0x30000060ff603230 */ /* 0x000fe40000004100 */
[----:B------:R-:W-:Y:S01]  /*4e30*/  FMUL.FTZ R101, R101, UR23 ;  /* 0x0000001765657c20 */ /* 0x000fe20008410000 */
[----:B------:R-:W-:-:S03]  /*4e40*/  @P3 HADD2.F32 R180, -RZ, R48.H1_H1 ;  /* 0x30000030ffb43230 */ /* 0x000fc60000004100 */
[-C--:B------:R-:W-:Y:S01]  /*4e50*/  @P3 FMUL.FTZ R102, R96, R101.reuse ;  /* 0x0000006560663220 */ /* 0x080fe20000410000 */
[----:B------:R-:W-:Y:S02]  /*4e60*/  HFMA2 R96, -RZ, RZ, 0, 0 ;  /* 0x00000000ff607431 */ /* 0x000fe400000001ff */
[----:B------:R-:W-:Y:S01]  /*4e70*/  @P3 FMUL.FTZ R96, R180, R101 ;  /* 0x00000065b4603220 */ /* 0x000fe20000410000 */
[----:B------:R-:W-:Y:S01]  /*4e80*/  FFMA.FTZ R101, R194, UR11, R179 ;  /* 0x0000000bc2657c23 */ /* 0x000fe200080100b3 */
[----:B------:R-:W-:-:S03]  /*4e90*/  LOP3.LUT P3, RZ, R114, 0xff0000, RZ, 0xc0, !PT ;  /* 0x00ff000072ff7812 */ /* 0x000fc6000786c0ff */
[----:B------:R-:W-:Y:S01]  /*4ea0*/  FADD.FTZ R101, R190, -R101 ;  /* 0x80000065be657221 */ /* 0x000fe20000010000 */
[----:B------:R-:W-:Y:S02]  /*4eb0*/  MOV R190, RZ ;  /* 0x000000ff00be7202 */ /* 0x000fe40000000f00 */
[----:B------:R-:W-:Y:S01]  /*4ec0*/  F2FP.F16.F32.PACK_AB R96, R96, R100 ;  /* 0x000000646060723e */ /* 0x000fe200000000ff */
[----:B------:R-:W-:-:S04]  /*4ed0*/  FFMA.FTZ R101, R101, UR10, R82 ;  /* 0x0000000a65657c23 */ /* 0x000fc80008010052 */
[----:B------:R-:W-:Y:S02]  /*4ee0*/  FMUL.FTZ R101, R101, UR7 ;  /* 0x0000000765657c20 */ /* 0x000fe40008410000 */
[----:B------:R-:W-:Y:S02]  /*4ef0*/  @P3 HADD2.F32 R180, -RZ, R97.H0_H0 ;  /* 0x20000061ffb43230 */ /* 0x000fe40000004100 */
[----:B------:R-:W-:Y:S01]  /*4f00*/  FMUL.FTZ R119, R101, UR23 ;  /* 0x0000001765777c20 */ /* 0x000fe20008410000 */
[----:B------:R-:W-:-:S03]  /*4f10*/  MOV R101, RZ ;  /* 0x000000ff00657202 */ /* 0x000fc60000000f00 */
[----:B------:R-:W-:Y:S01]  /*4f20*/  @P3 FMUL.FTZ R103, R180, R119 ;  /* 0x00000077b4673220 */ /* 0x000fe20000410000 */
[----:B------:R-:W-:-:S05]  /*4f30*/  @P3 HADD2.F32 R180, -RZ, R49.H0_H0 ;  /* 0x20000031ffb43230 */ /* 0x000fca0000004100 */
[----:B------:R-:W-:Y:S01]  /*4f40*/  @P3 FMUL.FTZ R101, R180, R119 ;  /* 0x00000077b4653220 */ /* 0x000fe20000410000 */
[----:B------:R-:W-:Y:S01]  /*4f50*/  FFMA.FTZ R180, R193, UR11, R179 ;  /* 0x0000000bc1b47c23 */ /* 0x000fe200080100b3 */
[----:B------:R-:W-:-:S03]  /*4f60*/  LOP3.LUT P3, RZ, R114, 0xff000000, RZ, 0xc0, !PT ;  /* 0xff00000072ff7812 */ /* 0x000fc6000786c0ff */
[----:B------:R-:W-:-:S04]  /*4f70*/  FADD.FTZ R180, R189, -R180 ;  /* 0x800000b4bdb47221 */ /* 0x000fc80000010000 */
[----:B------:R-:W-:-:S04]  /*4f80*/  FFMA.FTZ R119, R180, UR10, R83 ;  /* 0x0000000ab4777c23 */ /* 0x000fc80008010053 */
[----:B------:R-:W-:Y:S02]  /*4f90*/  FMUL.FTZ R119, R119, UR7 ;  /* 0x0000000777777c20 */ /* 0x000fe40008410000 */
[----:B------:R-:W-:Y:S02]  /*4fa0*/  @P3 HADD2.F32 R180, -RZ, R97.H1_H1 ;  /* 0x30000061ffb43230 */ /* 0x000fe40000004100 */
[----:B------:R-:W-:Y:S01]  /*4fb0*/  FMUL.FTZ R97, R119, UR23 ;  /* 0x0000001777617c20 */ /* 0x000fe20008410000 */
[----:B------:R-:W-:-:S03]  /*4fc0*/  HFMA2 R119, -RZ, RZ, 0, 0 ;  /* 0x00000000ff777431 */ /* 0x000fc600000001ff */
[----:B------:R-:W-:Y:S01]  /*4fd0*/  @P3 FMUL.FTZ R119, R180, R97 ;  /* 0x00000061b4773220 */ /* 0x000fe20000410000 */
[----:B------:R-:W-:-:S05]  /*4fe0*/  @P3 HADD2.F32 R180, -RZ, R49.H1_H1 ;  /* 0x30000031ffb43230 */ /* 0x000fca0000004100 */
[----:B------:R-:W-:Y:S01]  /*4ff0*/  @P3 FMUL.FTZ R190, R180, R97 ;  /* 0x00000061b4be3220 */ /* 0x000fe20000410000 */
[--C-:B------:R-:W-:Y:S01]  /*5000*/  FFMA.FTZ R97, R188, UR11, R179.reuse ;  /* 0x0000000bbc617c23 */ /* 0x100fe200080100b3 */
[----:B------:R-:W-:Y:S01]  /*5010*/  ISETP.GE.U32.AND P3, PT, R114, RZ, PT ;  /* 0x000000ff7200720c */ /* 0x000fe20003f66070 */
[----:B------:R-:W-:Y:S01]  /*5020*/  FFMA.FTZ R114, R187, UR11, R179 ;  /* 0x0000000bbb727c23 */ /* 0x000fe200080100b3 */
[----:B------:R-:W-:Y:S02]  /*5030*/  @P6 HADD2.F32 R180, -RZ, R98.H0_H0 ;  /* 0x20000062ffb46230 */ /* 0x000fe40000004100 */
[----:B------:R-:W-:Y:S01]  /*5040*/  FADD.FTZ R97, R186, -R97 ;  /* 0x80000061ba617221 */ /* 0x000fe20000010000 */
[----:B------:R-:W-:Y:S01]  /*5050*/  ISETP.GE.U32.AND.EX P3, PT, R115, 0x1000000, PT, P3 ;  /* 0x010000007300780c */ /* 0x000fe20003f66130 */
[----:B------:R-:W-:Y:S01]  /*5060*/  FADD.FTZ R186, R185, -R114 ;  /* 0x80000072b9ba7221 */ /* 0x000fe20000010000 */
[----:B------:R-:W-:Y:S02]  /*5070*/  HFMA2 R114, -RZ, RZ, 0, 0 ;  /* 0x00000000ff727431 */ /* 0x000fe400000001ff */
[----:B------:R-:W-:Y:S01]  /*5080*/  FFMA.FTZ R97, R97, UR10, R84 ;  /* 0x0000000a61617c23 */ /* 0x000fe20008010054 */
[----:B------:R-:W-:Y:S01]  /*5090*/  FFMA.FTZ R185, R184, UR11, R179 ;  /* 0x0000000bb8b97c23 */ /* 0x000fe200080100b3 */
[----:B------:R-:W-:-:S02]  /*50a0*/  @P4 HADD2.F32 R184, -RZ, R99.H0_H0 ;  /* 0x20000063ffb84230 */ /* 0x000fc40000004100 */
[----:B------:R-:W-:Y:S01]  /*50b0*/  FMUL.FTZ R97, R97, UR7 ;  /* 0x0000000761617c20 */ /* 0x000fe20008410000 */
[----:B------:R-:W-:Y:S01]  /*50c0*/  FADD.FTZ R187, R182, -R185 ;  /* 0x800000b9b6bb7221 */ /* 0x000fe20000010000 */
[----:B------:R-:W-:Y:S01]  /*50d0*/  @P5 HADD2.F32 R185, -RZ, R98.H1_H1 ;  /* 0x30000062ffb95230 */ /* 0x000fe20000004100 */
[----:B------:R-:W-:Y:S01]  /*50e0*/  MOV R98, RZ ;  /* 0x000000ff00627202 */ /* 0x000fe20000000f00 */
[----:B------:R-:W-:Y:S01]  /*50f0*/  FMUL.FTZ R115, R97, UR23 ;  /* 0x0000001761737c20 */ /* 0x000fe20008410000 */
[----:B------:R-:W-:Y:S01]  /*5100*/  MOV R97, RZ ;  /* 0x000000ff00617202 */ /* 0x000fe20000000f00 */
[----:B------:R-:W-:Y:S02]  /*5110*/  FFMA.FTZ R182, R183, UR11, R179 ;  /* 0x0000000bb7b67c23 */ /* 0x000fe400080100b3 */
[----:B------:R-:W-:Y:S01]  /*5120*/  @P6 FMUL.FTZ R114, R180, R115 ;  /* 0x00000073b4726220 */ /* 0x000fe20000410000 */
[----:B------:R-:W-:Y:S02]  /*5130*/  @P6 HADD2.F32 R180, -RZ, R50.H0_H0 ;  /* 0x20000032ffb46230 */ /* 0x000fe40000004100 */
[----:B------:R-:W-:Y:S01]  /*5140*/  FADD.FTZ R188, R181, -R182 ;  /* 0x800000b6b5bc7221 */ /* 0x000fe20000010000 */
[----:B------:R-:W-:-:S02]  /*5150*/  MOV R182, RZ ;  /* 0x000000ff00b67202 */ /* 0x000fc40000000f00 */
[----:B------:R-:W-:Y:S01]  /*5160*/  @P6 FMUL.FTZ R97, R180, R115 ;  /* 0x00000073b4616220 */ /* 0x000fe20000410000 */
[----:B------:R-:W-:Y:S01]  /*5170*/  FFMA.FTZ R115, R186, UR10, R85 ;  /* 0x0000000aba737c23 */ /* 0x000fe20008010055 */
[----:B------:R-:W-:-:S03]  /*5180*/  @P4 HADD2.F32 R186, -RZ, R51.H0_H0 ;  /* 0x20000033ffba4230 */ /* 0x000fc60000004100 */
[----:B------:R-:W-:-:S04]  /*5190*/  FMUL.FTZ R115, R115, UR7 ;  /* 0x0000000773737c20 */ /* 0x000fc80008410000 */
[----:B------:R-:W-:Y:S01]  /*51a0*/  FMUL.FTZ R180, R115, UR23 ;  /* 0x0000001773b47c20 */ /* 0x000fe20008410000 */
[----:B------:R-:W-:-:S03]  /*51b0*/  HFMA2 R115, -RZ, RZ, 0, 0 ;  /* 0x00000000ff737431 */ /* 0x000fc600000001ff */
[----:B------:R-:W-:Y:S01]  /*51c0*/  @P5 FMUL.FTZ R115, R185, R180 ;  /* 0x000000b4b9735220 */ /* 0x000fe20000410000 */
[----:B------:R-:W-:-:S05]  /*51d0*/  @P5 HADD2.F32 R185, -RZ, R50.H1_H1 ;  /* 0x30000032ffb95230 */ /* 0x000fca0000004100 */
[----:B------:R-:W-:Y:S01]  /*51e0*/  @P5 FMUL.FTZ R98, R185, R180 ;  /* 0x000000b4b9625220 */ /* 0x000fe20000410000 */
[----:B------:R-:W-:-:S04]  /*51f0*/  FFMA.FTZ R180, R187, UR10, R86 ;  /* 0x0000000abbb47c23 */ /* 0x000fc80008010056 */
[----:B------:R-:W-:Y:S01]  /*5200*/  FMUL.FTZ R180, R180, UR7 ;  /* 0x00000007b4b47c20 */ /* 0x000fe20008410000 */
[----:B------:R-:W-:Y:S02]  /*5210*/  F2FP.F16.F32.PACK_AB R98, R98, R97 ;  /* 0x000000616262723e */ /* 0x000fe400000000ff */
[----:B------:R-:W-:Y:S01]  /*5220*/  F2FP.F16.F32.PACK_AB R97, R190, R101 ;  /* 0x00000065be61723e */ /* 0x000fe200000000ff */
[----:B------:R-:W-:Y:S01]  /*5230*/  FMUL.FTZ R181, R180, UR23 ;  /* 0x00000017b4b57c20 */ /* 0x000fe20008410000 */
[----:B------:R-:W-:-:S03]  /*5240*/  HFMA2 R180, -RZ, RZ, 0, 0 ;  /* 0x00000000ffb47431 */ /* 0x000fc600000001ff */
[-C--:B------:R-:W-:Y:S01]  /*5250*/  @P4 FMUL.FTZ R180, R184, R181.reuse ;  /* 0x000000b5b8b44220 */ /* 0x080fe20000410000 */
[----:B------:R-:W-:Y:S01]  /*5260*/  @P4 FMUL.FTZ R182, R186, R181 ;  /* 0x000000b5bab64220 */ /* 0x000fe20000410000 */
[----:B------:R-:W-:Y:S01]  /*5270*/  FFMA.FTZ R181, R188, UR10, R87 ;  /* 0x0000000abcb57c23 */ /* 0x000fe20008010057 */
[----:B------:R-:W-:Y:S02]  /*5280*/  @P3 HADD2.F32 R186, -RZ, R51.H1_H1 ;  /* 0x30000033ffba3230 */ /* 0x000fe40000004100 */
[----:B------:R-:W-:Y:S02]  /*5290*/  @P3 HADD2.F32 R184, -RZ, R99.H1_H1 ;  /* 0x30000063ffb83230 */ /* 0x000fe40000004100 */
[----:B------:R-:W-:Y:S01]  /*52a0*/  FMUL.FTZ R181, R181, UR7 ;  /* 0x00000007b5b57c20 */ /* 0x000fe20008410000 */
[----:B------:R-:W-:-:S03]  /*52b0*/  HFMA2 R99, -RZ, RZ, 0, 0 ;  /* 0x00000000ff637431 */ /* 0x000fc600000001ff */
[----:B------:R-:W-:Y:S01]  /*52c0*/  FMUL.FTZ R183, R181, UR23 ;  /* 0x00000017b5b77c20 */ /* 0x000fe20008410000 */
[----:B------:R-:W-:-:S03]  /*52d0*/  MOV R181, RZ ;  /* 0x000000ff00b57202 */ /* 0x000fc60000000f00 */
[-C--:B------:R-:W-:Y:S01]  /*52e0*/  @P3 FMUL.FTZ R99, R186, R183.reuse ;  /* 0x000000b7ba633220 */ /* 0x080fe20000410000 */
[----:B------:R-:W-:-:S04]  /*52f0*/  @P3 FMUL.FTZ R181, R184, R183 ;  /* 0x000000b7b8b53220 */ /* 0x000fc80000410000 */
[----:B------:R-:W-:Y:S01]  /*5300*/  F2FP.F16.F32.PACK_AB R99, R99, R182 ;  /* 0x000000b66363723e */ /* 0x000fe200000000ff */
[----:B------:R-:W-:Y:S06]  /*5310*/  BRA `(.L_x_10364) ;  /* 0x0000000c00a07947 */ /* 0x000fec0003800000 */
.L_x_10362:
        /* <DEDUP_REMOVED lines=10> */
[----:B------:R-:W-:-:S02]  /*53c0*/  FMUL.FTZ R56, R57, UR10 ;  /* 0x0000000a39387c20 */ /* 0x000fc40008410000 */
[----:B------:R-:W0:Y:S02]  /*53d0*/  @P3 LDC R59, c[0x0][0x408] ;  /* 0x00010200ff3b3b82 */ /* 0x000e240000000800 */
[----:B------:R-:W-:Y:S01]  /*53e0*/  @P3 FMUL.FTZ R0, R56, UR7 ;  /* 0x0000000738003c20 */ /* 0x000fe20008410000 */
[----:B-----5:R-:W-:-:S05]  /*53f0*/  @P3 HADD2.F32 R58, -RZ, R96.H0_H0 ;  /* 0x20000060ff3a3230 */ /* 0x020fca0000004100 */
        /* <DEDUP_REMOVED lines=13> */
[----:B------:R-:W-:Y:S01]  /*54d0*/  FMUL.FTZ R57, R58, UR10 ;  /* 0x0000000a3a397c20 */ /* 0x000fe20008410000 */
[----:B------:R-:W-:-:S03]  /*54e0*/  LOP3.LUT P3, RZ, R114, 0xff0000, RZ, 0xc0, !PT ;  /* 0x00ff000072ff7812 */ /* 0x000fc6000786c0ff */
[----:B------:R-:W-:-:S04]  /*54f0*/  @P4 FMUL.FTZ R58, R57, UR7 ;  /* 0x00000007393a4c20 */ /* 0x000fc80008410000 */
[----:B0-----:R-:W-:Y:S01]  /*5500*/  @P4 FMUL.FTZ R58, R58, R59 ;  /* 0x0000003b3a3a4220 */ /* 0x001fe20000410000 */
[----:B------:R-:W-:Y:S01]  /*5510*/  @P4 HADD2.F32 R59, -RZ, R96.H1_H1 ;  /* 0x30000060ff3b4230 */ /* 0x000fe20000004100 */
[----:B------:R-:W-:-:S04]  /*5520*/  MOV R96, RZ ;  /* 0x000000ff00607202 */ /* 0x000fc80000000f00 */
[----:B------:R-:W0:Y:S01]  /*5530*/  @P3 LDC R60, c[0x0][0x408] ;  /* 0x00010200ff3c3b82 */ /* 0x000e220000000800 */
[----:B------:R-:W-:Y:S01]  /*5540*/  @P4 FMUL.FTZ R102, R59, R58 ;  /* 0x0000003a3b664220 */ /* 0x000fe20000410000 */
[----:B------:R-:W-:Y:S01]  /*5550*/  @P4 FMUL.FTZ R58, R57, UR7 ;  /* 0x00000007393a4c20 */ /* 0x000fe20008410000 */
[----:B------:R-:W-:-:S03]  /*5560*/  FFMA.FTZ R59, R194, UR11, R179 ;  /* 0x0000000bc23b7c23 */ /* 0x000fc600080100b3 */
[----:B--2---:R-:W-:Y:S01]  /*5570*/  @P4 FMUL.FTZ R61, R58, R61 ;  /* 0x0000003d3a3d4220 */ /* 0x004fe20000410000 */
[----:B------:R-:W-:Y:S01]  /*5580*/  @P4 HADD2.F32 R58, -RZ, R48.H1_H1 ;  /* 0x30000030ff3a4230 */ /* 0x000fe20000004100 */
[----:B------:R-:W2:Y:S01]  /*5590*/  @P3 LDC R62, c[0x0][0x408] ;  /* 0x00010200ff3e3b82 */ /* 0x000ea20000000800 */
[----:B------:R-:W-:Y:S01]  /*55a0*/  FADD.FTZ R59, R190, -R59 ;  /* 0x8000003bbe3b7221 */ /* 0x000fe20000010000 */
[----:B------:R-:W-:Y:S02]  /*55b0*/  MOV R190, RZ ;  /* 0x000000ff00be7202 */ /* 0x000fe40000000f00 */
[----:B------:R-:W-:Y:S01]  /*55c0*/  @P4 FMUL.FTZ R96, R58, R61 ;  /* 0x0000003d3a604220 */ /* 0x000fe20000410000 */
[----:B------:R-:W-:Y:S01]  /*55d0*/  LOP3.LUT P4, RZ, R114, 0xff000000, RZ, 0xc0, !PT ;  /* 0xff00000072ff7812 */ /* 0x000fe2000788c0ff */
[----:B------:R-:W-:-:S03]  /*55e0*/  FMUL.FTZ R58, R59, UR10 ;  /* 0x0000000a3b3a7c20 */ /* 0x000fc60008410000 */
[----:B------:R-:W-:Y:S01]  /*55f0*/  F2FP.F16.F32.PACK_AB R96, R96, R100 ;  /* 0x000000646060723e */ /* 0x000fe200000000ff */
[----:B------:R-:W-:-:S04]  /*5600*/  @P3 FMUL.FTZ R59, R58, UR7 ;  /* 0x000000073a3b3c20 */ /* 0x000fc80008410000 */
[----:B0-----:R-:W-:Y:S01]  /*5610*/  @P3 FMUL.FTZ R59, R59, R60 ;  /* 0x0000003c3b3b3220 */ /* 0x001fe20000410000 */
[----:B------:R-:W-:-:S03]  /*5620*/  @P3 HADD2.F32 R60, -RZ, R97.H0_H0 ;  /* 0x20000061ff3c3230 */ /* 0x000fc60000004100 */
[----:B------:R-:W0:Y:S01]  /*5630*/  @P4 LDC R61, c[0x0][0x408] ;  /* 0x00010200ff3d4b82 */ /* 0x000e220000000800 */
[----:B------:R-:W-:Y:S02]  /*5640*/  @P4 HADD2.F32 R97, -RZ, R97.H1_H1 ;  /* 0x30000061ff614230 */ /* 0x000fe40000004100 */
[----:B------:R-:W-:Y:S01]  /*5650*/  @P3 FMUL.FTZ R103, R60, R59 ;  /* 0x0000003b3c673220 */ /* 0x000fe20000410000 */
[----:B------:R-:W-:Y:S01]  /*5660*/  @P3 FMUL.FTZ R59, R58, UR7 ;  /* 0x000000073a3b3c20 */ /* 0x000fe20008410000 */
[----:B------:R-:W-:-:S03]  /*5670*/  FFMA.FTZ R60, R193, UR11, R179 ;  /* 0x0000000bc13c7c23 */ /* 0x000fc600080100b3 */
[----:B--2---:R-:W-:Y:S01]  /*5680*/  @P3 FMUL.FTZ R62, R59, R62 ;  /* 0x0000003e3b3e3220 */ /* 0x004fe20000410000 */
[----:B------:R-:W2:Y:S01]  /*5690*/  @P4 LDC R63, c[0x0][0x408] ;  /* 0x00010200ff3f4b82 */ /* 0x000ea20000000800 */
[----:B------:R-:W-:Y:S02]  /*56a0*/  @P3 HADD2.F32 R59, -RZ, R49.H0_H0 ;  /* 0x20000031ff3b3230 */ /* 0x000fe40000004100 */
[----:B------:R-:W-:-:S03]  /*56b0*/  FADD.FTZ R60, R189, -R60 ;  /* 0x8000003cbd3c7221 */ /* 0x000fc60000010000 */
[----:B------:R-:W-:Y:S01]  /*56c0*/  @P3 FMUL.FTZ R101, R59, R62 ;  /* 0x0000003e3b653220 */ /* 0x000fe20000410000 */
[----:B------:R-:W-:Y:S01]  /*56d0*/  FMUL.FTZ R59, R60, UR10 ;  /* 0x0000000a3c3b7c20 */ /* 0x000fe20008410000 */
[----:B------:R-:W3:Y:S01]  /*56e0*/  @P6 LDC R62, c[0x0][0x408] ;  /* 0x00010200ff3e6b82 */ /* 0x000ee20000000800 */
[----:B------:R-:W-:Y:S02]  /*56f0*/  ISETP.GE.U32.AND P3, PT, R114, RZ, PT ;  /* 0x000000ff7200720c */ /* 0x000fe40003f66070 */
[----:B------:R-:W-:Y:S02]  /*5700*/  @P4 FMUL.FTZ R60, R59, UR7 ;  /* 0x000000073b3c4c20 */ /* 0x000fe40008410000 */
[----:B------:R-:W-:Y:S02]  /*5710*/  ISETP.GE.U32.AND.EX P3, PT, R115, 0x1000000, PT, P3 ;  /* 0x010000007300780c */ /* 0x000fe40003f66130 */
[----:B0-----:R-:W-:Y:S01]  /*5720*/  @P4 FMUL.FTZ R60, R60, R61 ;  /* 0x0000003d3c3c4220 */ /* 0x001fe20000410000 */
[----:B------:R-:W-:-:S03]  /*5730*/  FFMA.FTZ R61, R188, UR11, R179 ;  /* 0x0000000bbc3d7c23 */ /* 0x000fc600080100b3 */
[----:B------:R-:W-:Y:S01]  /*5740*/  @P4 FMUL.FTZ R119, R97, R60 ;  /* 0x0000003c61774220 */ /* 0x000fe20000410000 */
[----:B------:R-:W-:Y:S01]  /*5750*/  @P4 FMUL.FTZ R60, R59, UR7 ;  /* 0x000000073b3c4c20 */ /* 0x000fe20008410000 */
[----:B------:R-:W-:Y:S01]  /*5760*/  FADD.FTZ R61, R186, -R61 ;  /* 0x8000003dba3d7221 */ /* 0x000fe20000010000 */
[----:B------:R-:W0:Y:S01]  /*5770*/  @P5 LDC R97, c[0x0][0x408] ;  /* 0x00010200ff615b82 */ /* 0x000e220000000800 */
[----:B------:R-:W-:Y:S02]  /*5780*/  HFMA2 R186, -RZ, RZ, 0, 0 ;  /* 0x00000000ffba7431 */ /* 0x000fe400000001ff */
[----:B--2---:R-:W-:Y:S01]  /*5790*/  @P4 FMUL.FTZ R63, R60, R63 ;  /* 0x0000003f3c3f4220 */ /* 0x004fe20000410000 */
[----:B------:R-:W-:-:S05]  /*57a0*/  @P4 HADD2.F32 R60, -RZ, R49.H1_H1 ;  /* 0x30000031ff3c4230 */ /* 0x000fca0000004100 */
[----:B------:R-:W-:Y:S01]  /*57b0*/  @P4 FMUL.FTZ R190, R60, R63 ;  /* 0x0000003f3cbe4220 */ /* 0x000fe20000410000 */
[----:B------:R-:W-:Y:S01]  /*57c0*/  FMUL.FTZ R60, R61, UR10 ;  /* 0x0000000a3d3c7c20 */ /* 0x000fe20008410000 */
[----:B------:R-:W2:Y:S01]  /*57d0*/  @P5 LDC R63, c[0x0][0x408] ;  /* 0x00010200ff3f5b82 */ /* 0x000ea20000000800 */
[----:B------:R-:W-:Y:S02]  /*57e0*/  LOP3.LUT P4, RZ, R115, 0xff0000, RZ, 0xc0, !PT ;  /* 0x00ff000073ff7812 */ /* 0x000fe4000788c0ff */
[----:B------:R-:W-:Y:S01]  /*57f0*/  CS2R R114, SRZ ;  /* 0x0000000000727805 */ /* 0x000fe2000001ff00 */
[----:B------:R-:W-:-:S04]  /*5800*/  @P6 FMUL.FTZ R61, R60, UR7 ;  /* 0x000000073c3d6c20 */ /* 0x000fc80008410000 */
[----:B---3--:R-:W-:Y:S01]  /*5810*/  @P6 FMUL.FTZ R61, R61, R62 ;  /* 0x0000003e3d3d6220 */ /* 0x008fe20000410000 */
[----:B------:R-:W-:Y:S01]  /*5820*/  @P6 HADD2.F32 R62, -RZ, R98.H0_H0 ;  /* 0x20000062ff3e6230 */ /* 0x000fe20000004100 */
[----:B------:R-:W3:Y:S04]  /*5830*/  @P3 LDC R188, c[0x0][0x408] ;  /* 0x00010200ffbc3b82 */ /* 0x000ee80000000800 */
        /* <DEDUP_REMOVED lines=8> */
[----:B------:R-:W-:Y:S01]  /*58c0*/  FMUL.FTZ R61, R62, UR10 ;  /* 0x0000000a3e3d7c20 */ /* 0x000fe20008410000 */
[----:B------:R-:W-:-:S03]  /*58d0*/  HFMA2 R180, -RZ, RZ, 0, 0 ;  /* 0x00000000ffb47431 */ /* 0x000fc600000001ff */
[----:B------:R-:W-:-:S04]  /*58e0*/  @P5 FMUL.FTZ R62, R61, UR7 ;  /* 0x000000073d3e5c20 */ /* 0x000fc80008410000 */
[----:B--2---:R-:W-:Y:S01]  /*58f0*/  @P5 FMUL.FTZ R62, R62, R63 ;  /* 0x0000003f3e3e5220 */ /* 0x004fe20000410000 */
[----:B------:R-:W-:Y:S02]  /*5900*/  @P5 HADD2.F32 R63, -RZ, R98.H1_H1 ;  /* 0x30000062ff3f5230 */ /* 0x000fe40000004100 */
[----:B------:R-:W1:Y:S03]  /*5910*/  @P4 LDC R98, c[0x0][0x408] ;  /* 0x00010200ff624b82 */ /* 0x000e660000000800 */
[----:B------:R-:W-:Y:S01]  /*5920*/  @P5 FMUL.FTZ R115, R63, R62 ;  /* 0x0000003e3f735220 */ /* 0x000fe20000410000 */
[----:B------:R-:W-:Y:S01]  /*5930*/  @P5 FMUL.FTZ R62, R61, UR7 ;  /* 0x000000073d3e5c20 */ /* 0x000fe20008410000 */
[----:B------:R-:W-:-:S03]  /*5940*/  FFMA.FTZ R63, R184, UR11, R179 ;  /* 0x0000000bb83f7c23 */ /* 0x000fc600080100b3 */
[----:B0-----:R-:W-:Y:S01]  /*5950*/  @P5 FMUL.FTZ R97, R62, R97 ;  /* 0x000000613e615220 */ /* 0x001fe20000410000 */
[----:B------:R-:W-:Y:S02]  /*5960*/  @P5 HADD2.F32 R62, -RZ, R50.H1_H1 ;  /* 0x30000032ff3e5230 */ /* 0x000fe40000004100 */
[----:B------:R-:W-:Y:S01]  /*5970*/  FADD.FTZ R63, R182, -R63 ;  /* 0x8000003fb63f7221 */ /* 0x000fe20000010000 */
[----:B------:R-:W0:Y:S02]  /*5980*/  @P3 LDC R184, c[0x0][0x408] ;  /* 0x00010200ffb83b82 */ /* 0x000e240000000800 */
[----:B------:R-:W-:Y:S01]  /*5990*/  @P5 FMUL.FTZ R185, R62, R97 ;  /* 0x000000613eb95220 */ /* 0x000fe20000410000 */
[----:B------:R-:W-:-:S05]  /*59a0*/  FMUL.FTZ R62, R63, UR10 ;  /* 0x0000000a3f3e7c20 */ /* 0x000fca0008410000 */
[----:B------:R-:W2:Y:S01]  /*59b0*/  @P4 LDC R182, c[0x0][0x408] ;  /* 0x00010200ffb64b82 */ /* 0x000ea20000000800 */
[----:B------:R-:W-:-:S04]  /*59c0*/  @P4 FMUL.FTZ R63, R62, UR7 ;  /* 0x000000073e3f4c20 */ /* 0x000fc80008410000 */
[----:B-1----:R-:W-:Y:S01]  /*59d0*/  @P4 FMUL.FTZ R63, R63, R98 ;  /* 0x000000623f3f4220 */ /* 0x002fe20000410000 */
[----:B------:R-:W-:-:S05]  /*59e0*/  @P4 HADD2.F32 R98, -RZ, R99.H0_H0 ;  /* 0x20000063ff624230 */ /* 0x000fca0000004100 */
[----:B------:R-:W-:Y:S01]  /*59f0*/  @P4 FMUL.FTZ R180, R98, R63 ;  /* 0x0000003f62b44220 */ /* 0x000fe20000410000 */
[----:B------:R-:W-:-:S04]  /*5a00*/  @P4 FMUL.FTZ R63, R62, UR7 ;  /* 0x000000073e3f4c20 */ /* 0x000fc80008410000 */
[----:B--2---:R-:W-:Y:S01]  /*5a10*/  @P4 FMUL.FTZ R98, R63, R182 ;  /* 0x000000b63f624220 */ /* 0x004fe20000410000 */
[----:B------:R-:W-:Y:S01]  /*5a20*/  @P4 HADD2.F32 R63, -RZ, R51.H0_H0 ;  /* 0x20000033ff3f4230 */ /* 0x000fe20000004100 */
[----:B------:R-:W-:-:S04]  /*5a30*/  MOV R182, RZ ;  /* 0x000000ff00b67202 */ /* 0x000fc80000000f00 */
[----:B------:R-:W-:Y:S01]  /*5a40*/  @P4 FMUL.FTZ R182, R63, R98 ;  /* 0x000000623fb64220 */ /* 0x000fe20000410000 */
[----:B------:R-:W-:Y:S01]  /*5a50*/  FFMA.FTZ R98, R183, UR11, R179 ;  /* 0x0000000bb7627c23 */ /* 0x000fe200080100b3 */
[----:B------:R-:W-:-:S03]  /*5a60*/  HFMA2 R183, -RZ, RZ, 0, 0 ;  /* 0x00000000ffb77431 */ /* 0x000fc600000001ff */
[----:B------:R-:W-:Y:S01]  /*5a70*/  FADD.FTZ R98, R181, -R98 ;  /* 0x80000062b5627221 */ /* 0x000fe20000010000 */
[----:B------:R-:W-:-:S03]  /*5a80*/  MOV R181, RZ ;  /* 0x000000ff00b57202 */ /* 0x000fc60000000f00 */
[----:B------:R-:W-:Y:S01]  /*5a90*/  FMUL.FTZ R63, R98, UR10 ;  /* 0x0000000a623f7c20 */ /* 0x000fe20008410000 */
[----:B------:R-:W-:-:S03]  /*5aa0*/  @P3 HADD2.F32 R98, -RZ, R99.H1_H1 ;  /* 0x30000063ff623230 */ /* 0x000fc60000004100 */
[----:B------:R-:W-:-:S04]  /*5ab0*/  @P3 FMUL.FTZ R97, R63, UR7 ;  /* 0x000000073f613c20 */ /* 0x000fc80008410000 */
[----:B---3--:R-:W-:Y:S01]  /*5ac0*/  @P3 FMUL.FTZ R188, R97, R188 ;  /* 0x000000bc61bc3220 */ /* 0x008fe20000410000 */
[----:B------:R-:W-:-:S05]  /*5ad0*/  @P3 HADD2.F32 R97, -RZ, R51.H1_H1 ;  /* 0x30000033ff613230 */ /* 0x000fca0000004100 */
[----:B------:R-:W-:Y:S01]  /*5ae0*/  @P3 FMUL.FTZ R183, R97, R188 ;  /* 0x000000bc61b73220 */ /* 0x000fe20000410000 */
[----:B------:R-:W-:-:S04]  /*5af0*/  @P3 FMUL.FTZ R97, R63, UR7 ;  /* 0x000000073f613c20 */ /* 0x000fc80008410000 */
[----:B0-----:R-:W-:Y:S01]  /*5b00*/  @P3 FMUL.FTZ R97, R97, R184 ;  /* 0x000000b861613220 */ /* 0x001fe20000410000 */
[----:B------:R-:W-:-:S03]  /*5b10*/  F2FP.F16.F32.PACK_AB R99, R183, R182 ;  /* 0x000000b6b763723e */ /* 0x000fc600000000ff */
[----:B------:R-:W-:Y:S01]  /*5b20*/  @P3 FMUL.FTZ R181, R98, R97 ;  /* 0x0000006162b53220 */ /* 0x000fe20000410000 */
[----:B------:R-:W-:Y:S02]  /*5b30*/  F2FP.F16.F32.PACK_AB R97, R190, R101 ;  /* 0x00000065be61723e */ /* 0x000fe400000000ff */
[----:B------:R-:W-:Y:S01]  /*5b40*/  F2FP.F16.F32.PACK_AB R98, R185, R186 ;  /* 0x000000bab962723e */ /* 0x000fe200000000ff */
[----:B------:R-:W-:Y:S06]  /*5b50*/  BRA `(.L_x_10364) ;  /* 0x0000000400907947 */ /* 0x000fec0003800000 */
.L_x_10365:
[----:B------:R-:W-:Y:S01]  /*5b60*/  FFMA.FTZ R101, R196, UR11, R179 ;  /* 0x0000000bc4657c23 */ /* 0x000fe200080100b3 */
[----:B------:R-:W-:Y:S02]  /*5b70*/  LOP3.LUT P3, RZ, R114, 0xff, RZ, 0xc0, !PT ;  /* 0x000000ff72ff7812 */ /* 0x000fe4000786c0ff */
[C---:B------:R-:W-:Y:S01]  /*5b80*/  LOP3.LUT P6, RZ, R115.reuse, 0xff, RZ, 0xc0, !PT ;  /* 0x000000ff73ff7812 */ /* 0x040fe200078cc0ff */
[----:B------:R-:W-:Y:S01]  /*5b90*/  FADD.FTZ R101, R192, -R101 ;  /* 0x80000065c0657221 */ /* 0x000fe20000010000 */
[C---:B------:R-:W-:Y:S02]  /*5ba0*/  LOP3.LUT P5, RZ, R115.reuse, 0xff00, RZ, 0xc0, !PT ;  /* 0x0000ff0073ff7812 */ /* 0x040fe400078ac0ff */
[----:B------:R-:W-:Y:S01]  /*5bb0*/  LOP3.LUT P4, RZ, R115, 0xff0000, RZ, 0xc0, !PT ;  /* 0x00ff000073ff7812 */ /* 0x000fe2000788c0ff */
[----:B------:R-:W-:-:S04]  /*5bc0*/  FMUL.FTZ R0, R101, UR10 ;  /* 0x0000000a65007c20 */ /* 0x000fc80008410000 */
        /* <DEDUP_REMOVED lines=11> */
[----:B------:R-:W-:Y:S01]  /*5c80*/  FMUL.FTZ R101, R102, UR10 ;  /* 0x0000000a66657c20 */ /* 0x000fe20008410000 */
        /* <DEDUP_REMOVED lines=13> */
[----:B------:R-:W-:-:S04]  /*5d60*/  FMUL.FTZ R101, R101, UR10 ;  /* 0x0000000a65657c20 */ /* 0x000fc80008410000 */
        /* <DEDUP_REMOVED lines=10> */
[----:B------:R-:W-:-:S04]  /*5e10*/  FMUL.FTZ R119, R180, UR10 ;  /* 0x0000000ab4777c20 */ /* 0x000fc80008410000 */
        /* <DEDUP_REMOVED lines=15> */
[----:B------:R-:W-:Y:S01]  /*5f10*/  FMUL.FTZ R97, R97, UR10 ;  /* 0x0000000a61617c20 */ /* 0x000fe20008410000 */
[----:B------:R-:W-:Y:S01]  /*5f20*/  FFMA.FTZ R187, R184, UR11, R179 ;  /* 0x0000000bb8bb7c23 */ /* 0x000fe200080100b3 */
[----:B------:R-:W-:-:S02]  /*5f30*/  @P4 HADD2.F32 R184, -RZ, R99.H0_H0 ;  /* 0x20000063ffb84230 */ /* 0x000fc40000004100 */
[----:B------:R-:W-:Y:S01]  /*5f40*/  FMUL.FTZ R97, R97, UR7 ;  /* 0x0000000761617c20 */ /* 0x000fe20008410000 */
[----:B------:R-:W-:Y:S01]  /*5f50*/  FADD.FTZ R187, R182, -R187 ;  /* 0x800000bbb6bb7221 */ /* 0x000fe20000010000 */
[----:B------:R-:W-:Y:S01]  /*5f60*/  FFMA.FTZ R182, R183, UR11, R179 ;  /* 0x0000000bb7b67c23 */ /* 0x000fe200080100b3 */
[----:B------:R-:W-:Y:S02]  /*5f70*/  @P4 HADD2.F32 R186, -RZ, R51.H0_H0 ;  /* 0x20000033ffba4230 */ /* 0x000fe40000004100 */
[----:B------:R-:W-:Y:S01]  /*5f80*/  FMUL.FTZ R115, R97, UR23 ;  /* 0x0000001761737c20 */ /* 0x000fe20008410000 */
[----:B------:R-:W-:Y:S01]  /*5f90*/  MOV R97, RZ ;  /* 0x000000ff00617202 */ /* 0x000fe20000000f00 */
[----:B------:R-:W-:Y:S01]  /*5fa0*/  FADD.FTZ R183, R181, -R182 ;  /* 0x800000b6b5b77221 */ /* 0x000fe20000010000 */
[----:B------:R-:W-:Y:S01]  /*5fb0*/  MOV R182, RZ ;  /* 0x000000ff00b67202 */ /* 0x000fe20000000f00 */
[----:B------:R-:W-:Y:S01]  /*5fc0*/  @P6 FMUL.FTZ R114, R180, R115 ;  /* 0x00000073b4726220 */ /* 0x000fe20000410000 */
[----:B------:R-:W-:-:S05]  /*5fd0*/  @P6 HADD2.F32 R180, -RZ, R50.H0_H0 ;  /* 0x20000032ffb46230 */ /* 0x000fca0000004100 */
[----:B------:R-:W-:Y:S01]  /*5fe0*/  @P6 FMUL.FTZ R97, R180, R115 ;  /* 0x00000073b4616220 */ /* 0x000fe20000410000 */
[----:B------:R-:W-:Y:S01]  /*5ff0*/  FMUL.FTZ R115, R185, UR10 ;  /* 0x0000000ab9737c20 */ /* 0x000fe20008410000 */
[----:B------:R-:W-:Y:S01]  /*6000*/  @P5 HADD2.F32 R185, -RZ, R98.H1_H1 ;  /* 0x30000062ffb95230 */ /* 0x000fe20000004100 */
[----:B------:R-:W-:Y:S02]  /*6010*/  MOV R98, RZ ;  /* 0x000000ff00627202 */ /* 0x000fe40000000f00 */
[----:B------:R-:W-:-:S04]  /*6020*/  FMUL.FTZ R115, R115, UR7 ;  /* 0x0000000773737c20 */ /* 0x000fc80008410000 */
[----:B------:R-:W-:Y:S01]  /*6030*/  FMUL.FTZ R180, R115, UR23 ;  /* 0x0000001773b47c20 */ /* 0x000fe20008410000 */
[----:B------:R-:W-:-:S03]  /*6040*/  HFMA2 R115, -RZ, RZ, 0, 0 ;  /* 0x00000000ff737431 */ /* 0x000fc600000001ff */
[----:B------:R-:W-:Y:S01]  /*6050*/  @P5 FMUL.FTZ R115, R185, R180 ;  /* 0x000000b4b9735220 */ /* 0x000fe20000410000 */
[----:B------:R-:W-:-:S05]  /*6060*/  @P5 HADD2.F32 R185, -RZ, R50.H1_H1 ;  /* 0x30000032ffb95230 */ /* 0x000fca0000004100 */
[----:B------:R-:W-:Y:S01]  /*6070*/  @P5 FMUL.FTZ R98, R185, R180 ;  /* 0x000000b4b9625220 */ /* 0x000fe20000410000 */
[----:B------:R-:W-:-:S04]  /*6080*/  FMUL.FTZ R180, R187, UR10 ;  /* 0x0000000abbb47c20 */ /* 0x000fc80008410000 */
[----:B------:R-:W-:Y:S01]  /*6090*/  FMUL.FTZ R180, R180, UR7 ;  /* 0x00000007b4b47c20 */ /* 0x000fe20008410000 */
[----:B------:R-:W-:Y:S02]  /*60a0*/  F2FP.F16.F32.PACK_AB R98, R98, R97 ;  /* 0x000000616262723e */ /* 0x000fe400000000ff */
[----:B------:R-:W-:Y:S01]  /*60b0*/  F2FP.F16.F32.PACK_AB R97, R190, R101 ;  /* 0x00000065be61723e */ /* 0x000fe200000000ff */
[----:B------:R-:W-:Y:S01]  /*60c0*/  FMUL.FTZ R181, R180, UR23 ;  /* 0x00000017b4b57c20 */ /* 0x000fe20008410000 */
[----:B------:R-:W-:-:S03]  /*60d0*/  HFMA2 R180, -RZ, RZ, 0, 0 ;  /* 0x00000000ffb47431 */ /* 0x000fc600000001ff */
[-C--:B------:R-:W-:Y:S01]  /*60e0*/  @P4 FMUL.FTZ R180, R184, R181.reuse ;  /* 0x000000b5b8b44220 */ /* 0x080fe20000410000 */
[----:B------:R-:W-:Y:S01]  /*60f0*/  @P4 FMUL.FTZ R182, R186, R181 ;  /* 0x000000b5bab64220 */ /* 0x000fe20000410000 */
[----:B------:R-:W-:Y:S01]  /*6100*/  FMUL.FTZ R181, R183, UR10 ;  /* 0x0000000ab7b57c20 */ /* 0x000fe20008410000 */
        /* <DEDUP_REMOVED lines=8> */
[----:B------:R-:W-:-:S07]  /*6190*/  F2FP.F16.F32.PACK_AB R99, R99, R182 ;  /* 0x000000b66363723e */ /* 0x000fce00000000ff */
.L_x_10364:
[----:B------:R-:W0:Y:S01]  /*61a0*/  @P0 LDC.64 R100, c[0x0][0x478] ;  /* 0x00011e00ff640b82 */ /* 0x000e220000000a00 */
[----:B------:R-:W-:Y:S01]  /*61b0*/  IADD3 R183, PT, PT, R178, 0x200, RZ ;  /* 0x00000200b2b77810 */ /* 0x000fe20007ffe0ff */
[----:B------:R-:W-:Y:S01]  /*61c0*/  FADD.FTZ R215, R0, R215 ;  /* 0x000000d700d77221 */ /* 0x000fe20000010000 */
[----:B------:R-:W-:Y:S01]  /*61d0*/  FADD.FTZ R216, R102, R216 ;  /* 0x000000d866d87221 */ /* 0x000fe20000010000 */
[----:B0-----:R-:W-:-:S05]  /*61e0*/  @P0 IMAD.WIDE.U32 R100, R118, 0x20, R100 ;  /* 0x0000002076640825 */ /* 0x001fca00078e0064 */
[----:B------:R-:W-:Y:S04]  /*61f0*/  @P0 STG.E.128 desc[UR16][R100.64], R56 ;  /* 0x0000003864000986 */ /* 0x000fe8000c101d10 */
[----:B------:R0:W-:Y:S01]  /*6200*/  @P0 STG.E.128 desc[UR16][R100.64+0x10], R60 ;  /* 0x0000103c64000986 */ /* 0x0001e2000c101d10 */
[----:B------:R-:W-:Y:S01]  /*6210*/  FADD.FTZ R217, R103, R217 ;  /* 0x000000d967d97221 */ /* 0x000fe20000010000 */
[----:B------:R-:W-:Y:S01]  /*6220*/  FADD.FTZ R219, R119, R219 ;  /* 0x000000db77db7221 */ /* 0x000fe20000010000 */
[----:B------:R-:W-:Y:S01]  /*6230*/  FADD.FTZ R220, R114, R220 ;  /* 0x000000dc72dc7221 */ /* 0x000fe20000010000 */
[----:B0-----:R-:W-:Y:S01]  /*6240*/  IMAD.WIDE.U32 R100, R118, 0x10, R200 ;  /* 0x0000001076647825 */ /* 0x001fe200078e00c8 */
[----:B------:R-:W-:-:S04]  /*6250*/  MOV R118, 0x10 ;  /* 0x0000001000767802 */ /* 0x000fc80000000f00 */
        /* <DEDUP_REMOVED lines=14> */
[----:B------:R-:W-:Y:S01]  /*6340*/  LOP3.LUT P4, RZ, R108, 0xff000000, RZ, 0xc0, !PT ;  /* 0xff0000006cff7812 */ /* 0x000fe2000788c0ff */
[----:B------:R-:W-:Y:S01]  /*6350*/  FADD.FTZ R60, R133, -R0 ;  /* 0x80000000853c7221 */ /* 0x000fe20000010000 */
[--C-:B------:R-:W-:Y:S01]  /*6360*/  FFMA.FTZ R59, R130, UR11, R179.reuse ;  /* 0x0000000b823b7c23 */ /* 0x100fe200080100b3 */
[----:B------:R-:W-:Y:S01]  /*6370*/  FFMA.FTZ R56, R57, UR10, R88 ;  /* 0x0000000a39387c23 */ /* 0x000fe20008010058 */
[----:B------:R-:W-:Y:S01]  /*6380*/  FFMA.FTZ R62, R131, UR11, R179 ;  /* 0x0000000b833e7c23 */ /* 0x000fe200080100b3 */
[----:B------:R-:W-:Y:S01]  /*6390*/  FFMA.FTZ R57, R60, UR10, R89 ;  /* 0x0000000a3c397c23 */ /* 0x000fe20008010059 */
[----:B------:R-:W-:Y:S01]  /*63a0*/  FADD.FTZ R63, R134, -R59 ;  /* 0x8000003b863f7221 */ /* 0x000fe20000010000 */
[----:B------:R-:W0:Y:S01]  /*63b0*/  @P5 LDC R61, c[0x0][0x408] ;  /* 0x00010200ff3d5b82 */ /* 0x000e220000000800 */
[C---:B------:R-:W-:Y:S01]  /*63c0*/  @P5 FMUL.FTZ R58, R56.reuse, UR7 ;  /* 0x00000007383a5c20 */ /* 0x040fe20008410000 */
[----:B------:R-:W-:Y:S01]  /*63d0*/  @P5 FMUL.FTZ R60, R56, UR7 ;  /* 0x00000007383c5c20 */ /* 0x000fe20008410000 */
[----:B------:R-:W-:Y:S01]  /*63e0*/  FADD.FTZ R102, R135, -R62 ;  /* 0x8000003e87667221 */ /* 0x000fe20000010000 */
[----:B------:R-:W-:Y:S01]  /*63f0*/  @P6 FMUL.FTZ R62, R57, UR7 ;  /* 0x00000007393e6c20 */ /* 0x000fe20008410000 */
[----:B-----5:R-:W-:-:S02]  /*6400*/  @P5 HADD2.F32 R0, -RZ, R96.H0_H0 ;  /* 0x20000060ff005230 */ /* 0x020fc40000004100 */
[----:B------:R-:W-:Y:S02]  /*6410*/  HFMA2 R115, -RZ, RZ, 0, 0 ;  /* 0x00000000ff737431 */ /* 0x000fe400000001ff */
[----:B------:R-:W-:Y:S01]  /*6420*/  @P6 HADD2.F32 R96, -RZ, R96.H1_H1 ;  /* 0x30000060ff606230 */ /* 0x000fe20000004100 */
[----:B------:R-:W1:Y:S01]  /*6430*/  @P6 LDC R103, c[0x0][0x408] ;  /* 0x00010200ff676b82 */ /* 0x000e620000000800 */
[--C-:B------:R-:W-:Y:S01]  /*6440*/  FFMA.FTZ R136, R136, UR11, R179.reuse ;  /* 0x0000000b88887c23 */ /* 0x100fe200080100b3 */
[--C-:B------:R-:W-:Y:S01]  /*6450*/  FFMA.FTZ R138, R138, UR11, R179.reuse ;  /* 0x0000000b8a8a7c23 */ /* 0x100fe200080100b3 */
[--C-:B------:R-:W-:Y:S01]  /*6460*/  FFMA.FTZ R140, R140, UR11, R179.reuse ;  /* 0x0000000b8c8c7c23 */ /* 0x100fe200080100b3 */
[----:B------:R-:W-:Y:S01]  /*6470*/  FFMA.FTZ R143, R143, UR11, R179 ;  /* 0x0000000b8f8f7c23 */ /* 0x000fe200080100b3 */
[----:B------:R-:W-:Y:S01]  /*6480*/  FADD.FTZ R137, R137, -R136 ;  /* 0x8000008889897221 */ /* 0x000fe20000010000 */
[----:B------:R-:W-:Y:S01]  /*6490*/  FADD.FTZ R138, R139, -R138 ;  /* 0x8000008a8b8a7221 */ /* 0x000fe20000010000 */
[----:B------:R-:W-:Y:S01]  /*64a0*/  FADD.FTZ R141, R141, -R140 ;  /* 0x8000008c8d8d7221 */ /* 0x000fe20000010000 */
[----:B------:R-:W2:Y:S01]  /*64b0*/  @P5 LDC R101, c[0x0][0x408] ;  /* 0x00010200ff655b82 */ /* 0x000ea20000000800 */
[----:B------:R-:W-:-:S07]  /*64c0*/  FADD.FTZ R142, R142, -R143 ;  /* 0x8000008f8e8e7221 */ /* 0x000fce0000010000 */
[----:B------:R-:W3:Y:S01]  /*64d0*/  @P6 LDC R119, c[0x0][0x408] ;  /* 0x00010200ff776b82 */ /* 0x000ee20000000800 */
[----:B0-----:R-:W-:Y:S01]  /*64e0*/  @P5 FMUL.FTZ R59, R58, R61 ;  /* 0x0000003d3a3b5220 */ /* 0x001fe20000410000 */
[----:B------:R-:W-:-:S03]  /*64f0*/  @P6 FMUL.FTZ R58, R57, UR7 ;  /* 0x00000007393a6c20 */ /* 0x000fc60008410000 */
[----:B------:R-:W-:Y:S01]  /*6500*/  @P5 FMUL.FTZ R115, R0, R59 ;  /* 0x0000003b00735220 */ /* 0x000fe20000410000 */
[----:B------:R-:W-:Y:S01]  /*6510*/  MOV R0, RZ ;  /* 0x000000ff00007202 */ /* 0x000fe20000000f00 */
[----:B------:R-:W-:Y:S01]  /*6520*/  @P5 HADD2.F32 R59, -RZ, R44.H0_H0 ;  /* 0x2000002cff3b5230 */ /* 0x000fe20000004100 */
[----:B------:R-:W0:Y:S01]  /*6530*/  @P3 LDC R129, c[0x0][0x408] ;  /* 0x00010200ff813b82 */ /* 0x000e220000000800 */
[----:B-1----:R-:W-:Y:S01]  /*6540*/  @P6 FMUL.FTZ R61, R58, R103 ;  /* 0x000000673a3d6220 */ /* 0x002fe20000410000 */
[----:B------:R-:W-:-:S03]  /*6550*/  FFMA.FTZ R58, R63, UR10, R90 ;  /* 0x0000000a3f3a7c23 */ /* 0x000fc6000801005a */
[----:B------:R-:W-:Y:S01]  /*6560*/  @P6 FMUL.FTZ R0, R96, R61 ;  /* 0x0000003d60006220 */ /* 0x000fe20000410000 */
[----:B------:R-:W-:Y:S02]  /*6570*/  @P3 FMUL.FTZ R63, R58, UR7 ;  /* 0x000000073a3f3c20 */ /* 0x000fe40008410000 */
[----:B------:R-:W1:Y:S01]  /*6580*/  @P3 LDC R118, c[0x0][0x408] ;  /* 0x00010200ff763b82 */ /* 0x000e620000000800 */
[----:B--2---:R-:W-:Y:S01]  /*6590*/  @P5 FMUL.FTZ R114, R60, R101 ;  /* 0x000000653c725220 */ /* 0x004fe20000410000 */
[----:B------:R-:W-:Y:S01]  /*65a0*/  @P6 HADD2.F32 R60, -RZ, R44.H1_H1 ;  /* 0x3000002cff3c6230 */ /* 0x000fe20000004100 */
[----:B------:R-:W-:Y:S02]  /*65b0*/  CS2R R100, SRZ ;  /* 0x0000000000647805 */ /* 0x000fe4000001ff00 */
[----:B------:R-:W-:Y:S01]  /*65c0*/  @P5 FMUL.FTZ R100, R114, R59 ;  /* 0x0000003b72645220 */ /* 0x000fe20000410000 */
[----:B------:R-:W-:Y:S01]  /*65d0*/  FFMA.FTZ R59, R102, UR10, R91 ;  /* 0x0000000a663b7c23 */ /* 0x000fe2000801005b */
[----:B------:R-:W-:Y:S01]  /*65e0*/  LOP3.LUT P5, RZ, R109, 0xff00, RZ, 0xc0, !PT ;  /* 0x0000ff006dff7812 */ /* 0x000fe200078ac0ff */
[----:B------:R-:W2:Y:S01]  /*65f0*/  @P4 LDC R103, c[0x0][0x408] ;  /* 0x00010200ff674b82 */ /* 0x000ea20000000800 */
[----:B---3--:R-:W-:Y:S01]  /*6600*/  @P6 FMUL.FTZ R119, R62, R119 ;  /* 0x000000773e776220 */ /* 0x008fe20000410000 */
[----:B------:R-:W-:Y:S01]  /*6610*/  @P3 FMUL.FTZ R62, R58, UR7 ;  /* 0x000000073a3e3c20 */ /* 0x000fe20008410000 */
[----:B------:R-:W-:Y:S01]  /*6620*/  @P4 FMUL.FTZ R96, R59, UR7 ;  /* 0x000000073b604c20 */ /* 0x000fe20008410000 */
[----:B------:R-:W-:Y:S01]  /*6630*/  MOV R114, RZ ;  /* 0x000000ff00727202 */ /* 0x000fe20000000f00 */
[----:B------:R-:W-:Y:S01]  /*6640*/  @P6 FMUL.FTZ R101, R119, R60 ;  /* 0x0000003c77656220 */ /* 0x000fe20000410000 */
[----:B------:R-:W-:Y:S01]  /*6650*/  LOP3.LUT P6, RZ, R109, 0xff, RZ, 0xc0, !PT ;  /* 0x000000ff6dff7812 */ /* 0x000fe200078cc0ff */
[----:B------:R-:W-:Y:S01]  /*6660*/  @P3 HADD2.F32 R60, -RZ, R97.H0_H0 ;  /* 0x20000061ff3c3230 */ /* 0x000fe20000004100 */
[----:B------:R-:W3:Y:S01]  /*6670*/  @P4 LDC R131, c[0x0][0x408] ;  /* 0x00010200ff834b82 */ /* 0x000ee20000000800 */
[----:B0-----:R-:W-:Y:S01]  /*6680*/  @P3 FMUL.FTZ R61, R62, R129 ;  /* 0x000000813e3d3220 */ /* 0x001fe20000410000 */
[----:B------:R-:W-:-:S02]  /*6690*/  HFMA2 R119, -RZ, RZ, 0, 0 ;  /* 0x00000000ff777431 */ /* 0x000fc400000001ff */
[----:B------:R-:W-:Y:S01]  /*66a0*/  @P4 FMUL.FTZ R62, R59, UR7 ;  /* 0x000000073b3e4c20 */ /* 0x000fe20008410000 */
[----:B------:R-:W-:Y:S02]  /*66b0*/  @P4 HADD2.F32 R97, -RZ, R97.H1_H1 ;  /* 0x30000061ff614230 */ /* 0x000fe40000004100 */
[----:B------:R-:W-:Y:S01]  /*66c0*/  @P3 FMUL.FTZ R119, R60, R61 ;  /* 0x0000003d3c773220 */ /* 0x000fe20000410000 */
[--C-:B------:R-:W-:Y:S02]  /*66d0*/  @P3 HADD2.F32 R60, -RZ, R45.reuse.H0_H0 ;  /* 0x2000002dff3c3230 */ /* 0x100fe40000004100 */
[----:B------:R-:W-:Y:S02]  /*66e0*/  HFMA2 R129, -RZ, RZ, 0, 0 ;  /* 0x00000000ff817431 */ /* 0x000fe400000001ff */
[----:B-1----:R-:W-:Y:S01]  /*66f0*/  @P3 FMUL.FTZ R63, R63, R118 ;  /* 0x000000763f3f3220 */ /* 0x002fe20000410000 */
[----:B------:R-:W-:Y:S01]  /*6700*/  @P4 HADD2.F32 R61, -RZ, R45.H1_H1 ;  /* 0x3000002dff3d4230 */ /* 0x000fe20000004100 */
[----:B------:R-:W0:Y:S01]  /*6710*/  @P5 LDC R130, c[0x0][0x408] ;  /* 0x00010200ff825b82 */ /* 0x000e220000000800 */
[----:B--2---:R-:W-:Y:S01]  /*6720*/  @P4 FMUL.FTZ R62, R62, R103 ;  /* 0x000000673e3e4220 */ /* 0x004fe20000410000 */
[----:B------:R-:W-:-:S06]  /*6730*/  CS2R R102, SRZ ;  /* 0x0000000000667805 */ /* 0x000fcc000001ff00 */
[----:B------:R-:W1:Y:S01]  /*6740*/  @P6 LDC R118, c[0x0][0x408] ;  /* 0x00010200ff766b82 */ /* 0x000e620000000800 */
[----:B------:R-:W-:Y:S01]  /*6750*/  @P3 FMUL.FTZ R103, R63, R60 ;  /* 0x0000003c3f673220 */ /* 0x000fe20000410000 */
[----:B------:R-:W-:Y:S01]  /*6760*/  ISETP.GE.U32.AND P3, PT, R108, RZ, PT ;  /* 0x000000ff6c00720c */ /* 0x000fe20003f66070 */
[----:B------:R-:W-:Y:S01]  /*6770*/  @P4 FMUL.FTZ R114, R97, R62 ;  /* 0x0000003e61724220 */ /* 0x000fe20000410000 */
[----:B------:R-:W-:Y:S01]  /*6780*/  FFMA.FTZ R60, R137, UR10, R92 ;  /* 0x0000000a893c7c23 */ /* 0x000fe2000801005c */
[--C-:B------:R-:W-:Y:S02]  /*6790*/  @P6 HADD2.F32 R62, -RZ, R98.reuse.H0_H0 ;  /* 0x20000062ff3e6230 */ /* 0x100fe40000004100 */
[----:B---3--:R-:W-:Y:S01]  /*67a0*/  @P4 FMUL.FTZ R96, R96, R131 ;  /* 0x0000008360604220 */ /* 0x008fe20000410000 */
[C---:B------:R-:W-:Y:S01]  /*67b0*/  ISETP.GE.U32.AND.EX P3, PT, R109.reuse, 0x1000000, PT, P3 ;  /* 0x010000006d00780c */ /* 0x040fe20003f66130 */
[----:B------:R-:W2:Y:S01]  /*67c0*/  @P6 LDC R128, c[0x0][0x408] ;  /* 0x00010200ff806b82 */ /* 0x000ea20000000800 */
[----:B------:R-:W-:Y:S01]  /*67d0*/  @P6 FMUL.FTZ R97, R60, UR7 ;  /* 0x000000073c616c20 */ /* 0x000fe20008410000 */
[----:B------:R-:W-:Y:S01]  /*67e0*/  @P4 FMUL.FTZ R102, R96, R61 ;  /* 0x0000003d60664220 */ /* 0x000fe20000410000 */
[----:B------:R-:W-:Y:S01]  /*67f0*/  LOP3.LUT P4, RZ, R109, 0xff0000, RZ, 0xc0, !PT ;  /* 0x00ff00006dff7812 */ /* 0x000fe2000788c0ff */
[----:B------:R-:W-:Y:S01]  /*6800*/  @P6 FMUL.FTZ R61, R60, UR7 ;  /* 0x000000073c3d6c20 */ /* 0x000fe20008410000 */
[----:B------:R-:W-:Y:S01]  /*6810*/  @P5 HADD2.F32 R108, -RZ, R98.H1_H1 ;  /* 0x30000062ff6c5230 */ /* 0x000fe20000004100 */
[----:B------:R-:W-:-:S02]  /*6820*/  MOV R98, RZ ;  /* 0x000000ff00627202 */ /* 0x000fc40000000f00 */
[----:B------:R-:W3:Y:S04]  /*6830*/  @P5 LDC R131, c[0x0][0x408] ;  /* 0x00010200ff835b82 */ /* 0x000ee80000000800 */
[----:B------:R-:W-:-:S04]  /*6840*/  @P3 HADD2.F32 R134, -RZ, R47.H1_H1 ;  /* 0x3000002fff863230 */ /* 0x000fc80000004100 */
[----:B------:R-:W4:Y:S01]  /*6850*/  @P4 LDC R135, c[0x0][0x408] ;  /* 0x00010200ff874b82 */ /* 0x000f220000000800 */
[----:B-1----:R-:W-:Y:S01]  /*6860*/  @P6 FMUL.FTZ R63, R61, R118 ;  /* 0x000000763d3f6220 */ /* 0x002fe20000410000 */
[----:B------:R-:W-:Y:S01]  /*6870*/  FFMA.FTZ R61, R138, UR10, R93 ;  /* 0x0000000a8a3d7c23 */ /* 0x000fe2000801005d */
[----:B------:R-:W-:Y:S02]  /*6880*/  HFMA2 R118, -RZ, RZ, 0, 0 ;  /* 0x00000000ff767431 */ /* 0x000fe400000001ff */
[----:B------:R-:W-:Y:S02]  /*6890*/  @P4 HADD2.F32 R96, -RZ, R99.H0_H0 ;  /* 0x20000063ff604230 */ /* 0x000fe40000004100 */
[----:B------:R-:W-:Y:S01]  /*68a0*/  @P6 FMUL.FTZ R129, R62, R63 ;  /* 0x0000003f3e816220 */ /* 0x000fe20000410000 */
[----:B------:R-:W-:Y:S01]  /*68b0*/  @P5 FMUL.FTZ R109, R61, UR7 ;  /* 0x000000073d6d5c20 */ /* 0x000fe20008410000 */
[----:B------:R-:W-:Y:S01]  /*68c0*/  FFMA.FTZ R62, R141, UR10, R94 ;  /* 0x0000000a8d3e7c23 */ /* 0x000fe2000801005e */
[----:B------:R-:W1:Y:S01]  /*68d0*/  @P3 LDC R132, c[0x0][0x408] ;  /* 0x00010200ff843b82 */ /* 0x000e620000000800 */
[----:B--2---:R-:W-:Y:S01]  /*68e0*/  @P6 FMUL.FTZ R128, R97, R128 ;  /* 0x0000008061806220 */ /* 0x004fe20000410000 */
[----:B0-----:R-:W-:Y:S01]  /*68f0*/  @P5 FMUL.FTZ R109, R109, R130 ;  /* 0x000000826d6d5220 */ /* 0x001fe20000410000 */
[----:B------:R-:W-:-:S02]  /*6900*/  @P6 HADD2.F32 R97, -RZ, R46.H0_H0 ;  /* 0x2000002eff616230 */ /* 0x000fc40000004100 */
[----:B------:R-:W-:Y:S01]  /*6910*/  FFMA.FTZ R63, R142, UR10, R95 ;  /* 0x0000000a8e3f7c23 */ /* 0x000fe2000801005f */
[----:B------:R-:W-:Y:S01]  /*6920*/  @P4 FMUL.FTZ R130, R62, UR7 ;  /* 0x000000073e824c20 */ /* 0x000fe20008410000 */
[----:B------:R-:W-:Y:S01]  /*6930*/  @P5 FMUL.FTZ R118, R108, R109 ;  /* 0x0000006d6c765220 */ /* 0x000fe20000410000 */
[----:B------:R-:W-:Y:S01]  /*6940*/  @P5 FMUL.FTZ R108, R61, UR7 ;  /* 0x000000073d6c5c20 */ /* 0x000fe20008410000 */
[----:B------:R-:W0:Y:S01]  /*6950*/  @P4 LDC R133, c[0x0][0x408] ;  /* 0x00010200ff854b82 */ /* 0x000e220000000800 */
[----:B------:R-:W-:Y:S01]  /*6960*/  @P6 FMUL.FTZ R98, R128, R97 ;  /* 0x0000006180626220 */ /* 0x000fe20000410000 */
[----:B------:R-:W-:Y:S02]  /*6970*/  @P5 HADD2.F32 R97, -RZ, R46.H1_H1 ;  /* 0x3000002eff615230 */ /* 0x000fe40000004100 */
[----:B---3--:R-:W-:Y:S01]  /*6980*/  @P5 FMUL.FTZ R128, R108, R131 ;  /* 0x000000836c805220 */ /* 0x008fe20000410000 */
[----:B------:R-:W-:Y:S01]  /*6990*/  @P3 FMUL.FTZ R131, R63, UR7 ;  /* 0x000000073f833c20 */ /* 0x000fe20008410000 */
[----:B------:R-:W-:Y:S01]  /*69a0*/  @P4 FMUL.FTZ R108, R62, UR7 ;  /* 0x000000073e6c4c20 */ /* 0x000fe20008410000 */
[----:B------:R-:W-:Y:S01]  /*69b0*/  MOV R109, RZ ;  /* 0x000000ff006d7202 */ /* 0x000fe20000000f00 */
[----:B------:R-:W-:Y:S01]  /*69c0*/  @P5 FMUL.FTZ R109, R128, R97 ;  /* 0x00000061806d5220 */ /* 0x000fe20000410000 */
[----:B------:R-:W2:Y:S01]  /*69d0*/  @P3 LDC R137, c[0x0][0x408] ;  /* 0x00010200ff893b82 */ /* 0x000ea20000000800 */
[----:B----4-:R-:W-:Y:S01]  /*69e0*/  @P4 FMUL.FTZ R135, R130, R135 ;  /* 0x0000008782874220 */ /* 0x010fe20000410000 */
[----:B------:R-:W-:Y:S01]  /*69f0*/  @P4 HADD2.F32 R130, -RZ, R47.H0_H0 ;  /* 0x2000002fff824230 */ /* 0x000fe20000004100 */
[----:B------:R-:W-:Y:S01]  /*6a00*/  MOV R128, RZ ;  /* 0x000000ff00807202 */ /* 0x000fe20000000f00 */
[----:B------:R-:W-:Y:S01]  /*6a10*/  @P3 HADD2.F32 R99, -RZ, R99.H1_H1 ;  /* 0x30000063ff633230 */ /* 0x000fe20000004100 */
[----:B------:R-:W-:Y:S01]  /*6a20*/  F2FP.F16.F32.PACK_AB R98, R109, R98 ;  /* 0x000000626d62723e */ /* 0x000fe200000000ff */
[----:B-1----:R-:W-:Y:S01]  /*6a30*/  @P3 FMUL.FTZ R139, R131, R132 ;  /* 0x00000084838b3220 */ /* 0x002fe20000410000 */
[----:B------:R-:W-:Y:S01]  /*6a40*/  @P3 FMUL.FTZ R132, R63, UR7 ;  /* 0x000000073f843c20 */ /* 0x000fe20008410000 */
[----:B------:R-:W-:-:S02]  /*6a50*/  HFMA2 R131, -RZ, RZ, 0, 0 ;  /* 0x00000000ff837431 */ /* 0x000fc400000001ff */
[----:B0-----:R-:W-:Y:S01]  /*6a60*/  @P4 FMUL.FTZ R97, R108, R133 ;  /* 0x000000856c614220 */ /* 0x001fe20000410000 */
[----:B------:R-:W-:Y:S01]  /*6a70*/  MOV R108, RZ ;  /* 0x000000ff006c7202 */ /* 0x000fe20000000f00 */
[----:B------:R-:W-:Y:S02]  /*6a80*/  HFMA2 R133, -RZ, RZ, 0, 0 ;  /* 0x00000000ff857431 */ /* 0x000fe400000001ff */
[----:B------:R-:W-:Y:S01]  /*6a90*/  @P4 FMUL.FTZ R108, R135, R130 ;  /* 0x00000082876c4220 */ /* 0x000fe20000410000 */
[----:B------:R-:W-:Y:S01]  /*6aa0*/  @P3 FMUL.FTZ R133, R139, R134 ;  /* 0x000000868b853220 */ /* 0x000fe20000410000 */
[----:B------:R-:W-:Y:S01]  /*6ab0*/  @P4 FMUL.FTZ R131, R96, R97 ;  /* 0x0000006160834220 */ /* 0x000fe20000410000 */
[----:B------:R-:W-:Y:S01]  /*6ac0*/  F2FP.F16.F32.PACK_AB R96, R101, R100 ;  /* 0x000000646560723e */ /* 0x000fe200000000ff */
[----:B--2---:R-:W-:Y:S01]  /*6ad0*/  @P3 FMUL.FTZ R132, R132, R137 ;  /* 0x0000008984843220 */ /* 0x004fe20000410000 */
[----:B------:R-:W-:-:S03]  /*6ae0*/  F2FP.F16.F32.PACK_AB R97, R102, R103 ;  /* 0x000000676661723e */ /* 0x000fc600000000ff */
[----:B------:R-:W-:Y:S01]  /*6af0*/  @P3 FMUL.FTZ R128, R99, R132 ;  /* 0x0000008463803220 */ /* 0x000fe20000410000 */
[----:B------:R-:W-:Y:S01]  /*6b00*/  F2FP.F16.F32.PACK_AB R99, R133, R108 ;  /* 0x0000006c8563723e */ /* 0x000fe200000000ff */
[----:B------:R-:W-:Y:S06]  /*6b10*/  BRA `(.L_x_10368) ;  /* 0x0000001400287947 */ /* 0x000fec0003800000 */
.L_x_10367:
[--C-:B------:R-:W-:Y:S01]  /*6b20*/  FFMA.FTZ R101, R128, UR11, R179.reuse ;  /* 0x0000000b80657c23 */ /* 0x100fe200080100b3 */
[C---:B------:R-:W-:Y:S01]  /*6b30*/  LOP3.LUT P3, RZ, R108.reuse, 0xff, RZ, 0xc0, !PT ;  /* 0x000000ff6cff7812 */ /* 0x040fe2000786c0ff */
[----:B------:R-:W-:Y:S01]  /*6b40*/  FFMA.FTZ R0, R129, UR11, R179 ;  /* 0x0000000b81007c23 */ /* 0x000fe200080100b3 */
[----:B------:R-:W-:Y:S01]  /*6b50*/  LOP3.LUT P4, RZ, R108, 0xff00, RZ, 0xc0, !PT ;  /* 0x0000ff006cff7812 */ /* 0x000fe2000788c0ff */
[----:B------:R-:W-:Y:S01]  /*6b60*/  FADD.FTZ R103, R132, -R101 ;  /* 0x8000006584677221 */ /* 0x000fe20000010000 */
[--C-:B------:R-:W-:Y:S01]  /*6b70*/  FFMA.FTZ R101, R130, UR11, R179.reuse ;  /* 0x0000000b82657c23 */ /* 0x100fe200080100b3 */
[----:B------:R-:W-:Y:S01]  /*6b80*/  FADD.FTZ R114, R133, -R0 ;  /* 0x8000000085727221 */ /* 0x000fe20000010000 */
[----:B------:R-:W-:Y:S01]  /*6b90*/  FFMA.FTZ R100, R131, UR11, R179 ;  /* 0x0000000b83647c23 */ /* 0x000fe200080100b3 */
[----:B------:R-:W-:Y:S01]  /*6ba0*/  FFMA.FTZ R102, R103, UR10, R88 ;  /* 0x0000000a67667c23 */ /* 0x000fe20008010058 */
[----:B------:R-:W-:Y:S01]  /*6bb0*/  LOP3.LUT P5, RZ, R108, 0xff0000, RZ, 0xc0, !PT ;  /* 0x00ff00006cff7812 */ /* 0x000fe200078ac0ff */
[----:B------:R-:W-:Y:S01]  /*6bc0*/  FFMA.FTZ R114, R114, UR10, R89 ;  /* 0x0000000a72727c23 */ /* 0x000fe20008010059 */
[----:B------:R-:W-:Y:S01]  /*6bd0*/  LOP3.LUT P6, RZ, R108, 0xff000000, RZ, 0xc0, !PT ;  /* 0xff0000006cff7812 */ /* 0x000fe200078cc0ff */
[----:B------:R-:W-:Y:S01]  /*6be0*/  FMUL.FTZ R102, R102, UR7 ;  /* 0x0000000766667c20 */ /* 0x000fe20008410000 */
[----:B------:R-:W-:Y:S01]  /*6bf0*/  FADD.FTZ R133, R134, -R101 ;  /* 0x8000006586857221 */ /* 0x000fe20000010000 */
[----:B-----5:R-:W-:-:S02]  /*6c00*/  @P3 HADD2.F32 R103, -RZ, R96.H0_H0 ;  /* 0x20000060ff673230 */ /* 0x020fc40000004100 */
[----:B------:R-:W-:Y:S01]  /*6c10*/  FADD.FTZ R118, R135, -R100 ;  /* 0x8000006487767221 */ /* 0x000fe20000010000 */
[----:B------:R-:W-:Y:S02]  /*6c20*/  @P3 HADD2.F32 R119, -RZ, R44.H0_H0 ;  /* 0x2000002cff773230 */ /* 0x000fe40000004100 */
[----:B------:R-:W-:Y:S01]  /*6c30*/  FMUL.FTZ R102, R102, UR23 ;  /* 0x0000001766667c20 */ /* 0x000fe20008410000 */
[----:B------:R-:W-:Y:S01]  /*6c40*/  @P4 HADD2.F32 R129, -RZ, R96.H1_H1 ;  /* 0x30000060ff814230 */ /* 0x000fe20000004100 */
[----:B------:R-:W-:Y:S01]  /*6c50*/  CS2R R100, SRZ ;  /* 0x0000000000647805 */ /* 0x000fe2000001ff00 */
[----:B------:R-:W-:Y:S01]  /*6c60*/  FMUL.FTZ R96, R114, UR7 ;  /* 0x0000000772607c20 */ /* 0x000fe20008410000 */
[----:B------:R-:W-:Y:S02]  /*6c70*/  HFMA2 R115, -RZ, RZ, 0, 0 ;  /* 0x00000000ff737431 */ /* 0x000fe400000001ff */
[-C--:B------:R-:W-:Y:S01]  /*6c80*/  @P3 FMUL.FTZ R115, R103, R102.reuse ;  /* 0x0000006667733220 */ /* 0x080fe20000410000 */
[----:B------:R-:W-:Y:S01]  /*6c90*/  @P3 FMUL.FTZ R101, R119, R102 ;  /* 0x0000006677653220 */ /* 0x000fe20000410000 */
[----:B------:R-:W-:-:S02]  /*6ca0*/  @P4 HADD2.F32 R131, -RZ, R44.H1_H1 ;  /* 0x3000002cff834230 */ /* 0x000fc40000004100 */
[----:B------:R-:W-:Y:S01]  /*6cb0*/  FFMA.FTZ R102, R133, UR10, R90 ;  /* 0x0000000a85667c23 */ /* 0x000fe2000801005a */
[----:B------:R-:W-:Y:S01]  /*6cc0*/  FFMA.FTZ R118, R118, UR10, R91 ;  /* 0x0000000a76767c23 */ /* 0x000fe2000801005b */
[----:B------:R-:W-:Y:S01]  /*6cd0*/  FMUL.FTZ R96, R96, UR23 ;  /* 0x0000001760607c20 */ /* 0x000fe20008410000 */
[----:B------:R-:W-:Y:S01]  /*6ce0*/  MOV R0, RZ ;  /* 0x000000ff00007202 */ /* 0x000fe20000000f00 */
[----:B------:R-:W-:Y:S01]  /*6cf0*/  FMUL.FTZ R102, R102, UR7 ;  /* 0x0000000766667c20 */ /* 0x000fe20008410000 */
[----:B------:R-:W-:Y:S01]  /*6d00*/  FMUL.FTZ R118, R118, UR7 ;  /* 0x0000000776767c20 */ /* 0x000fe20008410000 */
[-C--:B------:R-:W-:Y:S01]  /*6d10*/  @P4 FMUL.FTZ R0, R129, R96.reuse ;  /* 0x0000006081004220 */ /* 0x080fe20000410000 */
[----:B------:R-:W-:Y:S01]  /*6d20*/  @P4 FMUL.FTZ R100, R131, R96 ;  /* 0x0000006083644220 */ /* 0x000fe20000410000 */
[--C-:B------:R-:W-:Y:S02]  /*6d30*/  @P5 HADD2.F32 R129, -RZ, R97.reuse.H0_H0 ;  /* 0x20000061ff815230 */ /* 0x100fe40000004100 */
[----:B------:R-:W-:Y:S01]  /*6d40*/  FMUL.FTZ R102, R102, UR23 ;  /* 0x0000001766667c20 */ /* 0x000fe20008410000 */
[----:B------:R-:W-:-:S02]  /*6d50*/  @P6 HADD2.F32 R131, -RZ, R97.H1_H1 ;  /* 0x30000061ff836230 */ /* 0x000fc40000004100 */
[----:B------:R-:W-:Y:S01]  /*6d60*/  FMUL.FTZ R118, R118, UR23 ;  /* 0x0000001776767c20 */ /* 0x000fe20008410000 */
[--C-:B------:R-:W-:Y:S02]  /*6d70*/  @P5 HADD2.F32 R97, -RZ, R45.reuse.H0_H0 ;  /* 0x2000002dff615230 */ /* 0x100fe40000004100 */
[----:B------:R-:W-:Y:S02]  /*6d80*/  HFMA2 R119, -RZ, RZ, 0, 0 ;  /* 0x00000000ff777431 */ /* 0x000fe400000001ff */
[----:B------:R-:W-:Y:S01]  /*6d90*/  @P6 HADD2.F32 R133, -RZ, R45.H1_H1 ;  /* 0x3000002dff856230 */ /* 0x000fe20000004100 */
[----:B------:R-:W-:Y:S01]  /*6da0*/  MOV R96, RZ ;  /* 0x000000ff00607202 */ /* 0x000fe20000000f00 */
[----:B------:R-:W-:Y:S01]  /*6db0*/  HFMA2 R114, -RZ, RZ, 0, 0 ;  /* 0x00000000ff727431 */ /* 0x000fe200000001ff */
[----:B------:R-:W-:Y:S01]  /*6dc0*/  MOV R103, RZ ;  /* 0x000000ff00677202 */ /* 0x000fe20000000f00 */
[--C-:B------:R-:W-:Y:S01]  /*6dd0*/  FFMA.FTZ R136, R136, UR11, R179.reuse ;  /* 0x0000000b88887c23 */ /* 0x100fe200080100b3 */
[-C--:B------:R-:W-:Y:S01]  /*6de0*/  @P5 FMUL.FTZ R119, R129, R102.reuse ;  /* 0x0000006681775220 */ /* 0x080fe20000410000 */
[----:B------:R-:W-:Y:S01]  /*6df0*/  @P5 FMUL.FTZ R96, R97, R102 ;  /* 0x0000006661605220 */ /* 0x000fe20000410000 */
[-C--:B------:R-:W-:Y:S01]  /*6e00*/  @P6 FMUL.FTZ R114, R131, R118.reuse ;  /* 0x0000007683726220 */ /* 0x080fe20000410000 */
[----:B------:R-:W-:Y:S01]  /*6e10*/  @P6 FMUL.FTZ R103, R133, R118 ;  /* 0x0000007685676220 */ /* 0x000fe20000410000 */
[C---:B------:R-:W-:Y:S01]  /*6e20*/  LOP3.LUT P6, RZ, R109.reuse, 0xff, RZ, 0xc0, !PT ;  /* 0x000000ff6dff7812 */ /* 0x040fe200078cc0ff */
[--C-:B------:R-:W-:Y:S01]  /*6e30*/  FFMA.FTZ R138, R138, UR11, R179.reuse ;  /* 0x0000000b8a8a7c23 */ /* 0x100fe200080100b3 */
[----:B------:R-:W-:Y:S01]  /*6e40*/  LOP3.LUT P5, RZ, R109, 0xff00, RZ, 0xc0, !PT ;  /* 0x0000ff006dff7812 */ /* 0x000fe200078ac0ff */
[----:B------:R-:W-:Y:S01]  /*6e50*/  FADD.FTZ R137, R137, -R136 ;  /* 0x8000008889897221 */ /* 0x000fe20000010000 */
[----:B------:R-:W-:Y:S01]  /*6e60*/  ISETP.GE.U32.AND P3, PT, R108, RZ, PT ;  /* 0x000000ff6c00720c */ /* 0x000fe20003f66070 */
[----:B------:R-:W-:Y:S01]  /*6e70*/  FADD.FTZ R138, R139, -R138 ;  /* 0x8000008a8b8a7221 */ /* 0x000fe20000010000 */
[--C-:B------:R-:W-:Y:S01]  /*6e80*/  FFMA.FTZ R140, R140, UR11, R179.reuse ;  /* 0x0000000b8c8c7c23 */ /* 0x100fe200080100b3 */
[----:B------:R-:W-:Y:S01]  /*6e90*/  FFMA.FTZ R97, R137, UR10, R92 ;  /* 0x0000000a89617c23 */ /* 0x000fe2000801005c */
[----:B------:R-:W-:Y:S01]  /*6ea0*/  FFMA.FTZ R143, R143, UR11, R179 ;  /* 0x0000000b8f8f7c23 */ /* 0x000fe200080100b3 */
[----:B------:R-:W-:Y:S01]  /*6eb0*/  FFMA.FTZ R138, R138, UR10, R93 ;  /* 0x0000000a8a8a7c23 */ /* 0x000fe2000801005d */
[----:B------:R-:W-:Y:S01]  /*6ec0*/  LOP3.LUT P4, RZ, R109, 0xff0000, RZ, 0xc0, !PT ;  /* 0x00ff00006dff7812 */ /* 0x000fe2000788c0ff */
[----:B------:R-:W-:Y:S01]  /*6ed0*/  FMUL.FTZ R97, R97, UR7 ;  /* 0x0000000761617c20 */ /* 0x000fe20008410000 */
[----:B------:R-:W-:Y:S01]  /*6ee0*/  ISETP.GE.U32.AND.EX P3, PT, R109, 0x1000000, PT, P3 ;  /* 0x010000006d00780c */ /* 0x000fe20003f66130 */
[----:B------:R-:W-:-:S02]  /*6ef0*/  @P6 HADD2.F32 R108, -RZ, R98.H0_H0 ;  /* 0x20000062ff6c6230 */ /* 0x000fc40000004100 */
[----:B------:R-:W-:Y:S01]  /*6f00*/  FADD.FTZ R141, R141, -R140 ;  /* 0x8000008c8d8d7221 */ /* 0x000fe20000010000 */
[----:B------:R-:W-:Y:S02]  /*6f10*/  @P5 HADD2.F32 R130, -RZ, R98.H1_H1 ;  /* 0x30000062ff825230 */ /* 0x000fe40000004100 */
[----:B------:R-:W-:Y:S01]  /*6f20*/  FMUL.FTZ R98, R138, UR7 ;  /* 0x000000078a627c20 */ /* 0x000fe20008410000 */
[----:B------:R-:W-:Y:S01]  /*6f30*/  FMUL.FTZ R97, R97, UR23 ;  /* 0x0000001761617c20 */ /* 0x000fe20008410000 */
[----:B------:R-:W-:Y:S01]  /*6f40*/  FADD.FTZ R142, R142, -R143 ;  /* 0x8000008f8e8e7221 */ /* 0x000fe20000010000 */
[----:B------:R-:W-:Y:S02]  /*6f50*/  HFMA2 R129, -RZ, RZ, 0, 0 ;  /* 0x00000000ff817431 */ /* 0x000fe400000001ff */
[----:B------:R-:W-:Y:S01]  /*6f60*/  FMUL.FTZ R109, R98, UR23 ;  /* 0x00000017626d7c20 */ /* 0x000fe20008410000 */
[----:B------:R-:W-:Y:S01]  /*6f70*/  @P6 FMUL.FTZ R129, R108, R97 ;  /* 0x000000616c816220 */ /* 0x000fe20000410000 */
[----:B------:R-:W-:Y:S01]  /*6f80*/  FFMA.FTZ R98, R141, UR10, R94 ;  /* 0x0000000a8d627c23 */ /* 0x000fe2000801005e */
[----:B------:R-:W-:Y:S01]  /*6f90*/  FFMA.FTZ R108, R142, UR10, R95 ;  /* 0x0000000a8e6c7c23 */ /* 0x000fe2000801005f */
[--C-:B------:R-:W-:Y:S01]  /*6fa0*/  @P6 HADD2.F32 R128, -RZ, R46.reuse.H0_H0 ;  /* 0x2000002eff806230 */ /* 0x100fe20000004100 */
[----:B------:R-:W-:Y:S01]  /*6fb0*/  MOV R102, RZ ;  /* 0x000000ff00667202 */ /* 0x000fe20000000f00 */
[----:B------:R-:W-:Y:S01]  /*6fc0*/  FMUL.FTZ R98, R98, UR7 ;  /* 0x0000000762627c20 */ /* 0x000fe20008410000 */
[----:B------:R-:W-:Y:S01]  /*6fd0*/  FMUL.FTZ R108, R108, UR7 ;  /* 0x000000076c6c7c20 */ /* 0x000fe20008410000 */
[----:B------:R-:W-:-:S02]  /*6fe0*/  @P5 HADD2.F32 R132, -RZ, R46.H1_H1 ;  /* 0x3000002eff845230 */ /* 0x000fc40000004100 */
[----:B------:R-:W-:Y:S02]  /*6ff0*/  HFMA2 R118, -RZ, RZ, 0, 0 ;  /* 0x00000000ff767431 */ /* 0x000fe400000001ff */
[--C-:B------:R-:W-:Y:S02]  /*7000*/  @P4 HADD2.F32 R135, -RZ, R47.reuse.H0_H0 ;  /* 0x2000002fff874230 */ /* 0x100fe40000004100 */
[----:B------:R-:W-:Y:S01]  /*7010*/  @P6 FMUL.FTZ R102, R128, R97 ;  /* 0x0000006180666220 */ /* 0x000fe20000410000 */
[----:B------:R-:W-:Y:S02]  /*7020*/  @P3 HADD2.F32 R139, -RZ, R47.H1_H1 ;  /* 0x3000002fff8b3230 */ /* 0x000fe40000004100 */
[----:B------:R-:W-:Y:S01]  /*7030*/  FMUL.FTZ R98, R98, UR23 ;  /* 0x0000001762627c20 */ /* 0x000fe20008410000 */
[----:B------:R-:W-:Y:S01]  /*7040*/  FMUL.FTZ R108, R108, UR23 ;  /* 0x000000176c6c7c20 */ /* 0x000fe20008410000 */
[--C-:B------:R-:W-:Y:S02]  /*7050*/  @P4 HADD2.F32 R133, -RZ, R99.reuse.H0_H0 ;  /* 0x20000063ff854230 */ /* 0x100fe40000004100 */
[-C--:B------:R-:W-:Y:S01]  /*7060*/  @P5 FMUL.FTZ R118, R130, R109.reuse ;  /* 0x0000006d82765220 */ /* 0x080fe20000410000 */
[----:B------:R-:W-:Y:S01]  /*7070*/  MOV R97, RZ ;  /* 0x000000ff00617202 */ /* 0x000fe20000000f00 */
[----:B------:R-:W-:Y:S01]  /*7080*/  @P3 HADD2.F32 R137, -RZ, R99.H1_H1 ;  /* 0x30000063ff893230 */ /* 0x000fe20000004100 */
[----:B------:R-:W-:Y:S01]  /*7090*/  CS2R R130, SRZ ;  /* 0x0000000000827805 */ /* 0x000fe2000001ff00 */
[----:B------:R-:W-:Y:S01]  /*70a0*/  @P5 FMUL.FTZ R97, R132, R109 ;  /* 0x0000006d84615220 */ /* 0x000fe20000410000 */
[----:B------:R-:W-:-:S02]  /*70b0*/  HFMA2 R99, -RZ, RZ, 0, 0 ;  /* 0x00000000ff637431 */ /* 0x000fc400000001ff */
[----:B------:R-:W-:Y:S01]  /*70c0*/  @P4 FMUL.FTZ R99, R135, R98 ;  /* 0x0000006287634220 */ /* 0x000fe20000410000 */
[----:B------:R-:W-:Y:S01]  /*70d0*/  @P3 FMUL.FTZ R130, R139, R108 ;  /* 0x0000006c8b823220 */ /* 0x000fe20000410000 */
[----:B------:R-:W-:Y:S01]  /*70e0*/  @P4 FMUL.FTZ R131, R133, R98 ;  /* 0x0000006285834220 */ /* 0x000fe20000410000 */
[----:B------:R-:W-:Y:S02]  /*70f0*/  F2FP.F16.F32.PACK_AB R98, R97, R102 ;  /* 0x000000666162723e */ /* 0x000fe400000000ff */
[----:B------:R-:W-:Y:S01]  /*7100*/  MOV R128, RZ ;  /* 0x000000ff00807202 */ /* 0x000fe20000000f00 */
[----:B------:R-:W-:Y:S01]  /*7110*/  @P3 FMUL.FTZ R128, R137, R108 ;  /* 0x0000006c89803220 */ /* 0x000fe20000410000 */
[----:B------:R-:W-:Y:S02]  /*7120*/  F2FP.F16.F32.PACK_AB R97, R103, R96 ;  /* 0x000000606761723e */ /* 0x000fe400000000ff */
[----:B------:R-:W-:Y:S02]  /*7130*/  F2FP.F16.F32.PACK_AB R96, R100, R101 ;  /* 0x000000656460723e */ /* 0x000fe400000000ff */
[----:B------:R-:W-:Y:S01]  /*7140*/  F2FP.F16.F32.PACK_AB R99, R130, R99 ;  /* 0x000000638263723e */ /* 0x000fe200000000ff */
[----:B------:R-:W-:Y:S06]  /*7150*/  BRA `(.L_x_10368) ;  /* 0x0000000c00987947 */ /* 0x000fec0003800000 */
.L_x_10366:
        /* <DEDUP_REMOVED lines=10> */
[----:B------:R-:W-:Y:S01]  /*7200*/  FMUL.FTZ R56, R57, UR10 ;  /* 0x0000000a39387c20 */ /* 0x000fe20008410000 */
[----:B------:R-:W-:Y:S01]  /*7210*/  FFMA.FTZ R62, R131, UR11, R179 ;  /* 0x0000000b833e7c23 */ /* 0x000fe200080100b3 */
[----:B------:R-:W-:Y:S01]  /*7220*/  FMUL.FTZ R57, R133, UR10 ;  /* 0x0000000a85397c20 */ /* 0x000fe20008410000 */
[----:B------:R-:W-:Y:S01]  /*7230*/  FADD.FTZ R134, R134, -R59 ;  /* 0x8000003b86867221 */ /* 0x000fe20000010000 */
[----:B------:R-:W0:Y:S01]  /*7240*/  @P5 LDC R61, c[0x0][0x408] ;  /* 0x00010200ff3d5b82 */ /* 0x000e220000000800 */
[C---:B------:R-:W-:Y:S01]  /*7250*/  @P5 FMUL.FTZ R0, R56.reuse, UR7 ;  /* 0x0000000738005c20 */ /* 0x040fe20008410000 */
[----:B------:R-:W-:Y:S01]  /*7260*/  @P5 FMUL.FTZ R60, R56, UR7 ;  /* 0x00000007383c5c20 */ /* 0x000fe20008410000 */
[----:B-----5:R-:W-:-:S02]  /*7270*/  @P5 HADD2.F32 R59, -RZ, R96.H0_H0 ;  /* 0x20000060ff3b5230 */ /* 0x020fc40000004100 */
[----:B------:R-:W-:Y:S01]  /*7280*/  FADD.FTZ R135, R135, -R62 ;  /* 0x8000003e87877221 */ /* 0x000fe20000010000 */
[----:B------:R-:W-:Y:S01]  /*7290*/  @P6 FMUL.FTZ R58, R57, UR7 ;  /* 0x00000007393a6c20 */ /* 0x000fe20008410000 */
        /* <DEDUP_REMOVED lines=14> */
[----:B------:R-:W-:-:S03]  /*7380*/  @P5 HADD2.F32 R61, -RZ, R44.H0_H0 ;  /* 0x2000002cff3d5230 */ /* 0x000fc60000004100 */
[----:B------:R-:W-:Y:S01]  /*7390*/  @P5 FMUL.FTZ R115, R59, R0 ;  /* 0x000000003b735220 */ /* 0x000fe20000410000 */
[----:B------:R-:W-:Y:S02]  /*73a0*/  MOV R0, RZ ;  /* 0x000000ff00007202 */ /* 0x000fe40000000f00 */
[----:B------:R-:W0:Y:S01]  /*73b0*/  @P3 LDC R119, c[0x0][0x408] ;  /* 0x00010200ff773b82 */ /* 0x000e220000000800 */
[----:B-1----:R-:W-:Y:S01]  /*73c0*/  @P5 FMUL.FTZ R62, R60, R63 ;  /* 0x0000003f3c3e5220 */ /* 0x002fe20000410000 */
[----:B------:R-:W-:Y:S01]  /*73d0*/  @P6 FMUL.FTZ R60, R57, UR7 ;  /* 0x00000007393c6c20 */ /* 0x000fe20008410000 */
[----:B------:R-:W-:-:S05]  /*73e0*/  @P6 HADD2.F32 R63, -RZ, R44.H1_H1 ;  /* 0x3000002cff3f6230 */ /* 0x000fca0000004100 */
[----:B------:R-:W1:Y:S01]  /*73f0*/  @P3 LDC R129, c[0x0][0x408] ;  /* 0x00010200ff813b82 */ /* 0x000e620000000800 */
[----:B--2---:R-:W-:Y:S01]  /*7400*/  @P6 FMUL.FTZ R59, R58, R101 ;  /* 0x000000653a3b6220 */ /* 0x004fe20000410000 */
[----:B------:R-:W-:Y:S01]  /*7410*/  CS2R R100, SRZ ;  /* 0x0000000000647805 */ /* 0x000fe2000001ff00 */
[----:B------:R-:W-:Y:S01]  /*7420*/  FMUL.FTZ R58, R134, UR10 ;  /* 0x0000000a863a7c20 */ /* 0x000fe20008410000 */
[----:B------:R-:W-:Y:S01]  /*7430*/  @P5 FMUL.FTZ R100, R61, R62 ;  /* 0x0000003e3d645220 */ /* 0x000fe20000410000 */
[----:B------:R-:W-:Y:S01]  /*7440*/  @P6 FMUL.FTZ R0, R96, R59 ;  /* 0x0000003b60006220 */ /* 0x000fe20000410000 */
[----:B------:R-:W-:Y:S01]  /*7450*/  FMUL.FTZ R59, R135, UR10 ;  /* 0x0000000a873b7c20 */ /* 0x000fe20008410000 */
[----:B------:R-:W-:Y:S01]  /*7460*/  @P3 FMUL.FTZ R62, R58, UR7 ;  /* 0x000000073a3e3c20 */ /* 0x000fe20008410000 */
[----:B------:R-:W2:Y:S01]  /*7470*/  @P4 LDC R114, c[0x0][0x408] ;  /* 0x00010200ff724b82 */ /* 0x000ea20000000800 */
[----:B---3--:R-:W-:Y:S01]  /*7480*/  @P6 FMUL.FTZ R102, R60, R103 ;  /* 0x000000673c666220 */ /* 0x008fe20000410000 */
[----:B------:R-:W-:Y:S01]  /*7490*/  @P3 FMUL.FTZ R60, R58, UR7 ;  /* 0x000000073a3c3c20 */ /* 0x000fe20008410000 */
[----:B------:R-:W-:Y:S01]  /*74a0*/  LOP3.LUT P5, RZ, R109, 0xff00, RZ, 0xc0, !PT ;  /* 0x0000ff006dff7812 */ /* 0x000fe200078ac0ff */
[----:B------:R-:W-:Y:S01]  /*74b0*/  @P4 FMUL.FTZ R61, R59, UR7 ;  /* 0x000000073b3d4c20 */ /* 0x000fe20008410000 */
[----:B------:R-:W-:Y:S01]  /*74c0*/  @P6 FMUL.FTZ R101, R63, R102 ;  /* 0x000000663f656220 */ /* 0x000fe20000410000 */
[----:B------:R-:W-:Y:S01]  /*74d0*/  LOP3.LUT P6, RZ, R109, 0xff, RZ, 0xc0, !PT ;  /* 0x000000ff6dff7812 */ /* 0x000fe200078cc0ff */
[----:B------:R-:W-:Y:S01]  /*74e0*/  @P3 HADD2.F32 R63, -RZ, R97.H0_H0 ;  /* 0x20000061ff3f3230 */ /* 0x000fe20000004100 */
[----:B------:R-:W3:Y:S01]  /*74f0*/  @P4 LDC R131, c[0x0][0x408] ;  /* 0x00010200ff834b82 */ /* 0x000ee20000000800 */
[----:B0-----:R-:W-:Y:S01]  /*7500*/  @P3 FMUL.FTZ R60, R60, R119 ;  /* 0x000000773c3c3220 */ /* 0x001fe20000410000 */
[----:B------:R-:W-:-:S02]  /*7510*/  HFMA2 R119, -RZ, RZ, 0, 0 ;  /* 0x00000000ff777431 */ /* 0x000fc400000001ff */
[----:B------:R-:W-:Y:S01]  /*7520*/  @P4 FMUL.FTZ R96, R59, UR7 ;  /* 0x000000073b604c20 */ /* 0x000fe20008410000 */
[----:B------:R-:W-:Y:S01]  /*7530*/  CS2R R102, SRZ ;  /* 0x0000000000667805 */ /* 0x000fe2000001ff00 */
[----:B------:R-:W-:Y:S01]  /*7540*/  @P3 FMUL.FTZ R119, R63, R60 ;  /* 0x0000003c3f773220 */ /* 0x000fe20000410000 */
[----:B------:R-:W-:Y:S02]  /*7550*/  @P3 HADD2.F32 R60, -RZ, R45.H0_H0 ;  /* 0x2000002dff3c3230 */ /* 0x000fe40000004100 */
[----:B-1----:R-:W-:Y:S01]  /*7560*/  @P3 FMUL.FTZ R129, R62, R129 ;  /* 0x000000813e813220 */ /* 0x002fe20000410000 */
[----:B------:R-:W-:Y:S01]  /*7570*/  @P4 HADD2.F32 R62, -RZ, R97.H1_H1 ;  /* 0x30000061ff3e4230 */ /* 0x000fe20000004100 */
[----:B------:R-:W0:Y:S01]  /*7580*/  @P5 LDC R130, c[0x0][0x408] ;  /* 0x00010200ff825b82 */ /* 0x000e220000000800 */
[----:B------:R-:W-:Y:S02]  /*7590*/  @P4 HADD2.F32 R63, -RZ, R45.H1_H1 ;  /* 0x3000002dff3f4230 */ /* 0x000fe40000004100 */
[----:B------:R-:W-:Y:S01]  /*75a0*/  @P3 FMUL.FTZ R102, R60, R129 ;  /* 0x000000813c663220 */ /* 0x000fe20000410000 */
[----:B------:R-:W-:Y:S01]  /*75b0*/  ISETP.GE.U32.AND P3, PT, R108, RZ, PT ;  /* 0x000000ff6c00720c */ /* 0x000fe20003f66070 */
[----:B------:R-:W-:Y:S01]  /*75c0*/  FMUL.FTZ R60, R136, UR10 ;  /* 0x0000000a883c7c20 */ /* 0x000fe20008410000 */
[----:B------:R-:W-:-:S02]  /*75d0*/  @P6 HADD2.F32 R97, -RZ, R98.H0_H0 ;  /* 0x20000062ff616230 */ /* 0x000fc40000004100 */
[----:B--2---:R-:W-:Y:S01]  /*75e0*/  @P4 FMUL.FTZ R61, R61, R114 ;  /* 0x000000723d3d4220 */ /* 0x004fe20000410000 */
[----:B------:R-:W-:Y:S01]  /*75f0*/  MOV R114, RZ ;  /* 0x000000ff00727202 */ /* 0x000fe20000000f00 */
[----:B------:R-:W1:Y:S01]  /*7600*/  @P6 LDC R118, c[0x0][0x408] ;  /* 0x00010200ff766b82 */ /* 0x000e620000000800 */
[----:B------:R-:W-:Y:S01]  /*7610*/  ISETP.GE.U32.AND.EX P3, PT, R109, 0x1000000, PT, P3 ;  /* 0x010000006d00780c */ /* 0x000fe20003f66130 */
[----:B------:R-:W-:Y:S01]  /*7620*/  @P4 FMUL.FTZ R114, R62, R61 ;  /* 0x0000003d3e724220 */ /* 0x000fe20000410000 */
[----:B------:R-:W-:Y:S01]  /*7630*/  @P6 FMUL.FTZ R61, R60, UR7 ;  /* 0x000000073c3d6c20 */ /* 0x000fe20008410000 */
[----:B------:R-:W-:Y:S02]  /*7640*/  @P5 HADD2.F32 R128, -RZ, R98.H1_H1 ;  /* 0x30000062ff805230 */ /* 0x000fe40000004100 */
[----:B------:R-:W-:Y:S02]  /*7650*/  HFMA2 R129, -RZ, RZ, 0, 0 ;  /* 0x00000000ff817431 */ /* 0x000fe400000001ff */
[----:B---3--:R-:W-:Y:S01]  /*7660*/  @P4 FMUL.FTZ R96, R96, R131 ;  /* 0x0000008360604220 */ /* 0x008fe20000410000 */
[----:B------:R-:W-:Y:S01]  /*7670*/  MOV R98, RZ ;  /* 0x000000ff00627202 */ /* 0x000fe20000000f00 */
[----:B------:R-:W2:Y:S02]  /*7680*/  @P6 LDC R108, c[0x0][0x408] ;  /* 0x00010200ff6c6b82 */ /* 0x000ea40000000800 */
[----:B------:R-:W-:Y:S01]  /*7690*/  @P4 FMUL.FTZ R103, R63, R96 ;  /* 0x000000603f674220 */ /* 0x000fe20000410000 */
[----:B------:R-:W-:Y:S01]  /*76a0*/  LOP3.LUT P4, RZ, R109, 0xff0000, RZ, 0xc0, !PT ;  /* 0x00ff00006dff7812 */ /* 0x000fe2000788c0ff */
[----:B------:R-:W-:-:S04]  /*76b0*/  @P6 FMUL.FTZ R63, R60, UR7 ;  /* 0x000000073c3f6c20 */ /* 0x000fc80008410000 */
[----:B------:R-:W3:Y:S08]  /*76c0*/  @P5 LDC R132, c[0x0][0x408] ;  /* 0x00010200ff845b82 */ /* 0x000ef00000000800 */
[----:B------:R-:W4:Y:S01]  /*76d0*/  @P4 LDC R134, c[0x0][0x408] ;  /* 0x00010200ff864b82 */ /* 0x000f220000000800 */
[----:B-1----:R-:W-:Y:S01]  /*76e0*/  @P6 FMUL.FTZ R62, R61, R118 ;  /* 0x000000763d3e6220 */ /* 0x002fe20000410000 */
[----:B------:R-:W-:Y:S01]  /*76f0*/  FMUL.FTZ R61, R138, UR10 ;  /* 0x0000000a8a3d7c20 */ /* 0x000fe20008410000 */
[----:B------:R-:W-:-:S02]  /*7700*/  HFMA2 R118, -RZ, RZ, 0, 0 ;  /* 0x00000000ff767431 */ /* 0x000fc400000001ff */
[--C-:B------:R-:W-:Y:S02]  /*7710*/  @P4 HADD2.F32 R96, -RZ, R99.reuse.H0_H0 ;  /* 0x20000063ff604230 */ /* 0x100fe40000004100 */
[----:B------:R-:W-:Y:S01]  /*7720*/  @P6 FMUL.FTZ R129, R97, R62 ;  /* 0x0000003e61816220 */ /* 0x000fe20000410000 */
[----:B------:R-:W-:Y:S01]  /*7730*/  @P5 FMUL.FTZ R97, R61, UR7 ;  /* 0x000000073d615c20 */ /* 0x000fe20008410000 */
[----:B------:R-:W-:Y:S01]  /*7740*/  FMUL.FTZ R62, R140, UR10 ;  /* 0x0000000a8c3e7c20 */ /* 0x000fe20008410000 */
[----:B------:R-:W1:Y:S01]  /*7750*/  @P4 LDC R133, c[0x0][0x408] ;  /* 0x00010200ff854b82 */ /* 0x000e620000000800 */
[----:B--2---:R-:W-:Y:S01]  /*7760*/  @P6 FMUL.FTZ R109, R63, R108 ;  /* 0x0000006c3f6d6220 */ /* 0x004fe20000410000 */
[----:B------:R-:W-:Y:S01]  /*7770*/  @P5 FMUL.FTZ R63, R61, UR7 ;  /* 0x000000073d3f5c20 */ /* 0x000fe20008410000 */
[----:B------:R-:W-:Y:S02]  /*7780*/  @P6 HADD2.F32 R108, -RZ, R46.H0_H0 ;  /* 0x2000002eff6c6230 */ /* 0x000fe40000004100 */
[----:B------:R-:W-:-:S02]  /*7790*/  @P3 HADD2.F32 R99, -RZ, R99.H1_H1 ;  /* 0x30000063ff633230 */ /* 0x000fc40000004100 */
[----:B0-----:R-:W-:Y:S01]  /*77a0*/  @P5 FMUL.FTZ R63, R63, R130 ;  /* 0x000000823f3f5220 */ /* 0x001fe20000410000 */
[----:B------:R-:W0:Y:S01]  /*77b0*/  @P3 LDC R139, c[0x0][0x408] ;  /* 0x00010200ff8b3b82 */ /* 0x000e220000000800 */
[----:B---3--:R-:W-:Y:S02]  /*77c0*/  @P5 FMUL.FTZ R131, R97, R132 ;  /* 0x0000008461835220 */ /* 0x008fe40000410000 */
[----:B------:R-:W-:Y:S01]  /*77d0*/  @P5 FMUL.FTZ R118, R128, R63 ;  /* 0x0000003f80765220 */ /* 0x000fe20000410000 */
[----:B------:R-:W-:Y:S01]  /*77e0*/  FMUL.FTZ R63, R143, UR10 ;  /* 0x0000000a8f3f7c20 */ /* 0x000fe20008410000 */
[----:B------:R-:W-:Y:S01]  /*77f0*/  @P4 FMUL.FTZ R97, R62, UR7 ;  /* 0x000000073e614c20 */ /* 0x000fe20008410000 */
[----:B------:R-:W-:Y:S01]  /*7800*/  @P6 FMUL.FTZ R98, R108, R109 ;  /* 0x0000006d6c626220 */ /* 0x000fe20000410000 */
[----:B------:R-:W-:Y:S01]  /*7810*/  @P4 FMUL.FTZ R128, R62, UR7 ;  /* 0x000000073e804c20 */ /* 0x000fe20008410000 */
[----:B------:R-:W-:Y:S01]  /*7820*/  @P3 FMUL.FTZ R130, R63, UR7 ;  /* 0x000000073f823c20 */ /* 0x000fe20008410000 */
[----:B------:R-:W2:Y:S01]  /*7830*/  @P3 LDC R137, c[0x0][0x408] ;  /* 0x00010200ff893b82 */ /* 0x000ea20000000800 */
[----:B------:R-:W-:-:S02]  /*7840*/  @P5 HADD2.F32 R108, -RZ, R46.H1_H1 ;  /* 0x3000002eff6c5230 */ /* 0x000fc40000004100 */
[----:B----4-:R-:W-:Y:S01]  /*7850*/  @P4 FMUL.FTZ R97, R97, R134 ;  /* 0x0000008661614220 */ /* 0x010fe20000410000 */
[--C-:B------:R-:W-:Y:S01]  /*7860*/  @P4 HADD2.F32 R132, -RZ, R47.reuse.H0_H0 ;  /* 0x2000002fff844230 */ /* 0x100fe20000004100 */
[----:B------:R-:W-:Y:S01]  /*7870*/  MOV R109, RZ ;  /* 0x000000ff006d7202 */ /* 0x000fe20000000f00 */
[----:B------:R-:W-:Y:S02]  /*7880*/  @P3 HADD2.F32 R134, -RZ, R47.H1_H1 ;  /* 0x3000002fff863230 */ /* 0x000fe40000004100 */
[----:B------:R-:W-:Y:S01]  /*7890*/  @P5 FMUL.FTZ R109, R108, R131 ;  /* 0x000000836c6d5220 */ /* 0x000fe20000410000 */
[----:B------:R-:W-:Y:S01]  /*78a0*/  MOV R108, RZ ;  /* 0x000000ff006c7202 */ /* 0x000fe20000000f00 */
[----:B-1----:R-:W-:Y:S01]  /*78b0*/  @P4 FMUL.FTZ R135, R128, R133 ;  /* 0x0000008580874220 */ /* 0x002fe20000410000 */
[----:B------:R-:W-:Y:S01]  /*78c0*/  HFMA2 R133, -RZ, RZ, 0, 0 ;  /* 0x00000000ff857431 */ /* 0x000fe200000001ff */
[----:B------:R-:W-:Y:S01]  /*78d0*/  MOV R128, RZ ;  /* 0x000000ff00807202 */ /* 0x000fe20000000f00 */
[----:B------:R-:W-:-:S02]  /*78e0*/  HFMA2 R131, -RZ, RZ, 0, 0 ;  /* 0x00000000ff837431 */ /* 0x000fc400000001ff */
[----:B------:R-:W-:Y:S01]  /*78f0*/  @P4 FMUL.FTZ R108, R132, R135 ;  /* 0x00000087846c4220 */ /* 0x000fe20000410000 */
[----:B------:R-:W-:Y:S01]  /*7900*/  @P4 FMUL.FTZ R131, R96, R97 ;  /* 0x0000006160834220 */ /* 0x000fe20000410000 */
[----:B------:R-:W-:Y:S01]  /*7910*/  F2FP.F16.F32.PACK_AB R96, R101, R100 ;  /* 0x000000646560723e */ /* 0x000fe200000000ff */
[----:B0-----:R-:W-:Y:S01]  /*7920*/  @P3 FMUL.FTZ R139, R130, R139 ;  /* 0x0000008b828b3220 */ /* 0x001fe20000410000 */
[----:B------:R-:W-:Y:S02]  /*7930*/  F2FP.F16.F32.PACK_AB R97, R103, R102 ;  /* 0x000000666761723e */ /* 0x000fe400000000ff */
[----:B------:R-:W-:Y:S01]  /*7940*/  F2FP.F16.F32.PACK_AB R98, R109, R98 ;  /* 0x000000626d62723e */ /* 0x000fe200000000ff */
[----:B------:R-:W-:Y:S01]  /*7950*/  @P3 FMUL.FTZ R133, R134, R139 ;  /* 0x0000008b86853220 */ /* 0x000fe20000410000 */
[----:B--2---:R-:W-:-:S04]  /*7960*/  @P3 FMUL.FTZ R130, R130, R137 ;  /* 0x0000008982823220 */ /* 0x004fc80000410000 */
[----:B------:R-:W-:Y:S01]  /*7970*/  @P3 FMUL.FTZ R128, R99, R130 ;  /* 0x0000008263803220 */ /* 0x000fe20000410000 */
[----:B------:R-:W-:Y:S01]  /*7980*/  F2FP.F16.F32.PACK_AB R99, R133, R108 ;  /* 0x0000006c8563723e */ /* 0x000fe200000000ff */
[----:B------:R-:W-:Y:S06]  /*7990*/  BRA `(.L_x_10368) ;  /* 0x0000000400887947 */ /* 0x000fec0003800000 */
.L_x_10369:
        /* <DEDUP_REMOVED lines=8> */
[----:B------:R-:W-:Y:S01]  /*7a20*/  FMUL.FTZ R102, R132, UR10 ;  /* 0x0000000a84667c20 */ /* 0x000fe20008410000 */
[C---:B------:R-:W-:Y:S01]  /*7a30*/  LOP3.LUT P5, RZ, R108.reuse, 0xff0000, RZ, 0xc0, !PT ;  /* 0x00ff00006cff7812 */ /* 0x040fe200078ac0ff */
[----:B------:R-:W-:Y:S01]  /*7a40*/  FMUL.FTZ R133, R133, UR10 ;  /* 0x0000000a85857c20 */ /* 0x000fe20008410000 */
        /* <DEDUP_REMOVED lines=8> */
[----:B------:R-:W-:Y:S02]  /*7ad0*/  CS2R R114, SRZ ;  /* 0x0000000000727805 */ /* 0x000fe4000001ff00 */
[----:B------:R-:W-:Y:S01]  /*7ae0*/  CS2R R100, SRZ ;  /* 0x0000000000647805 */ /* 0x000fe2000001ff00 */
[----:B------:R-:W-:Y:S01]  /*7af0*/  FMUL.FTZ R96, R133, UR7 ;  /* 0x0000000785607c20 */ /* 0x000fe20008410000 */
[-C--:B------:R-:W-:Y:S01]  /*7b00*/  @P3 FMUL.FTZ R115, R103, R102.reuse ;  /* 0x0000006667733220 */ /* 0x080fe20000410000 */
[----:B------:R-:W-:Y:S01]  /*7b10*/  @P3 FMUL.FTZ R101, R119, R102 ;  /* 0x0000006677653220 */ /* 0x000fe20000410000 */
[----:B------:R-:W-:-:S02]  /*7b20*/  @P4 HADD2.F32 R131, -RZ, R44.H1_H1 ;  /* 0x3000002cff834230 */ /* 0x000fc40000004100 */
[----:B------:R-:W-:Y:S01]  /*7b30*/  FMUL.FTZ R102, R134, UR10 ;  /* 0x0000000a86667c20 */ /* 0x000fe20008410000 */
[----:B------:R-:W-:Y:S01]  /*7b40*/  FMUL.FTZ R118, R135, UR10 ;  /* 0x0000000a87767c20 */ /* 0x000fe20008410000 */
[----:B------:R-:W-:Y:S01]  /*7b50*/  FMUL.FTZ R96, R96, UR23 ;  /* 0x0000001760607c20 */ /* 0x000fe20008410000 */
[----:B------:R-:W-:Y:S02]  /*7b60*/  HFMA2 R0, -RZ, RZ, 0, 0 ;  /* 0x00000000ff007431 */ /* 0x000fe400000001ff */
        /* <DEDUP_REMOVED lines=8> */
[--C-:B------:R-:W-:Y:S01]  /*7bf0*/  @P5 HADD2.F32 R97, -RZ, R45.reuse.H0_H0 ;  /* 0x2000002dff615230 */ /* 0x100fe20000004100 */
[----:B------:R-:W-:Y:S01]  /*7c00*/  MOV R119, RZ ;  /* 0x000000ff00777202 */ /* 0x000fe20000000f00 */
[----:B------:R-:W-:Y:S02]  /*7c10*/  @P6 HADD2.F32 R133, -RZ, R45.H1_H1 ;  /* 0x3000002dff856230 */ /* 0x000fe40000004100 */
        /* <DEDUP_REMOVED lines=14> */
[----:B------:R-:W-:Y:S01]  /*7d00*/  FMUL.FTZ R97, R136, UR10 ;  /* 0x0000000a88617c20 */ /* 0x000fe20008410000 */
[----:B------:R-:W-:Y:S01]  /*7d10*/  FFMA.FTZ R143, R143, UR11, R179 ;  /* 0x0000000b8f8f7c23 */ /* 0x000fe200080100b3 */
[----:B------:R-:W-:Y:S01]  /*7d20*/  FMUL.FTZ R138, R138, UR10 ;  /* 0x0000000a8a8a7c20 */ /* 0x000fe20008410000 */
        /* <DEDUP_REMOVED lines=12> */
[----:B------:R-:W-:Y:S01]  /*7df0*/  FMUL.FTZ R98, R140, UR10 ;  /* 0x0000000a8c627c20 */ /* 0x000fe20008410000 */
[----:B------:R-:W-:Y:S01]  /*7e00*/  FMUL.FTZ R108, R143, UR10 ;  /* 0x0000000a8f6c7c20 */ /* 0x000fe20008410000 */
        /* <DEDUP_REMOVED lines=26> */
[----:B------:R-:W-:-:S07]  /*7fb0*/  F2FP.F16.F32.PACK_AB R99, R130, R99 ;  /* 0x000000638263723e */ /* 0x000fce00000000ff */
.L_x_10368:
[----:B------:R-:W0:Y:S01]  /*7fc0*/  @P0 LDC.64 R100, c[0x0][0x478] ;  /* 0x00011e00ff640b82 */ /* 0x000e220000000a00 */
[----:B------:R-:W-:Y:S01]  /*7fd0*/  MOV R108, 0x10 ;  /* 0x00000010006c7802 */ /* 0x000fe20000000f00 */
[----:B------:R-:W-:-:S04]  /*7fe0*/  IMAD.WIDE.U32 R102, R183, 0x10, R200 ;  /* 0x00000010b7667825 */ /* 0x000fc800078e00c8 */
[----:B------:R-:W-:-:S04]  /*7ff0*/  IMAD.WIDE.U32 R108, R177, R108, UR24 ;  /* 0x00000018b16c7e25 */ /* 0x000fc8000f8e006c */
        /* <DEDUP_REMOVED lines=8> */
[----:B0-----:R-:W-:-:S05]  /*8080*/  @P0 IMAD.WIDE.U32 R100, R183, 0x20, R100 ;  /* 0x00000020b7640825 */ /* 0x001fca00078e0064 */
[----:B------:R-:W-:Y:S04]  /*8090*/  @P0 STG.E.128 desc[UR16][R100.64], R56 ;  /* 0x0000003864000986 */ /* 0x000fe8000c101d10 */
[----:B------:R-:W-:Y:S04]  /*80a0*/  @P0 STG.E.128 desc[UR16][R100.64+0x10], R60 ;  /* 0x0000103c64000986 */ /* 0x000fe8000c101d10 */
[----:B------:R0:W-:Y:S04]  /*80b0*/  STG.E.128 desc[UR16][R102.64], R96 ;  /* 0x0000006066007986 */ /* 0x0001e8000c101d10 */
[----:B0-----:R0:W5:Y:S01]  /*80c0*/  LDG.E.128 R96, desc[UR16][R108.64] ;  /* 0x000000106c607981 */ /* 0x001162000c1e1d00 */
        /* <DEDUP_REMOVED lines=11> */
[----:B------:R-:W-:Y:S01]  /*8180*/  CS2R R100, SRZ ;  /* 0x0000000000647805 */ /* 0x000fe2000001ff00 */
[----:B------:R-:W-:Y:S01]  /*8190*/  FFMA.FTZ R57, R120, UR10, R65 ;  /* 0x0000000a78397c23 */ /* 0x000fe20008010041 */
[----:B------:R-:W-:Y:S01]  /*81a0*/  LOP3.LUT P3, RZ, R104, 0xff0000, RZ, 0xc0, !PT ;  /* 0x00ff000068ff7812 */ /* 0x000fe2000786c0ff */
[----:B------:R-:W-:Y:S01]  /*81b0*/  FMUL.FTZ R0, R56, UR7 ;  /* 0x0000000738007c20 */ /* 0x000fe20008410000 */
[----:B------:R-:W-:-:S02]  /*81c0*/  HFMA2 R107, -RZ, RZ, 0, 0 ;  /* 0x00000000ff6b7431 */ /* 0x000fc400000001ff */
[----:B------:R-:W-:Y:S02]  /*81d0*/  @P1 HADD2.F32 R59, -RZ, R40.H0_H0 ;  /* 0x20000028ff3b1230 */ /* 0x000fe40000004100 */
[----:B------:R-:W-:Y:S01]  /*81e0*/  FFMA.FTZ R60, R123, UR11, R179 ;  /* 0x0000000b7b3c7c23 */ /* 0x000fe200080100b3 */
[----:B------:R-:W-:Y:S01]  /*81f0*/  FMUL.FTZ R0, R0, UR23 ;  /* 0x0000001700007c20 */ /* 0x000fe20008410000 */
[--C-:B-----5:R-:W-:Y:S01]  /*8200*/  @P1 HADD2.F32 R58, -RZ, R96.reuse.H0_H0 ;  /* 0x20000060ff3a1230 */ /* 0x120fe20000004100 */
[----:B------:R-:W-:Y:S01]  /*8210*/  LOP3.LUT P5, RZ, R105, 0xff, RZ, 0xc0, !PT ;  /* 0x000000ff69ff7812 */ /* 0x000fe200078ac0ff */
[----:B------:R-:W-:Y:S01]  /*8220*/  FADD.FTZ R62, R111, -R60 ;  /* 0x8000003c6f3e7221 */ /* 0x000fe20000010000 */
[C---:B------:R-:W-:Y:S01]  /*8230*/  @P1 FMUL.FTZ R100, R0.reuse, R59 ;  /* 0x0000003b00641220 */ /* 0x040fe20000410000 */
[----:B------:R-:W-:Y:S01]  /*8240*/  FMUL.FTZ R59, R57, UR7 ;  /* 0x00000007393b7c20 */ /* 0x000fe20008410000 */
[----:B------:R-:W-:Y:S01]  /*8250*/  @P1 FMUL.FTZ R107, R0, R58 ;  /* 0x0000003a006b1220 */ /* 0x000fe20000410000 */
[----:B------:R-:W-:Y:S01]  /*8260*/  FFMA.FTZ R58, R61, UR10, R66 ;  /* 0x0000000a3d3a7c23 */ /* 0x000fe20008010042 */
[----:B------:R-:W-:-:S02]  /*8270*/  @P4 HADD2.F32 R96, -RZ, R96.H1_H1 ;  /* 0x30000060ff604230 */ /* 0x000fc40000004100 */
[----:B------:R-:W-:Y:S01]  /*8280*/  FMUL.FTZ R103, R59, UR23 ;  /* 0x000000173b677c20 */ /* 0x000fe20008410000 */
[----:B------:R-:W-:Y:S02]  /*8290*/  @P4 HADD2.F32 R59, -RZ, R40.H1_H1 ;  /* 0x30000028ff3b4230 */ /* 0x000fe40000004100 */
[----:B------:R-:W-:Y:S01]  /*82a0*/  FMUL.FTZ R60, R58, UR7 ;  /* 0x000000073a3c7c20 */ /* 0x000fe20008410000 */
[----:B------:R-:W-:Y:S01]  /*82b0*/  MOV R0, RZ ;  /* 0x000000ff00007202 */ /* 0x000fe20000000f00 */
[C---:B------:R-:W-:Y:S01]  /*82c0*/  @P4 FMUL.FTZ R0, R103.reuse, R96 ;  /* 0x0000006067004220 */ /* 0x040fe20000410000 */
[----:B------:R-:W-:Y:S02]  /*82d0*/  @P3 HADD2.F32 R61, -RZ, R97.H0_H0 ;  /* 0x20000061ff3d3230 */ /* 0x000fe40000004100 */
[----:B------:R-:W-:Y:S01]  /*82e0*/  @P4 FMUL.FTZ R101, R103, R59 ;  /* 0x0000003b67654220 */ /* 0x000fe20000410000 */
[----:B------:R-:W-:Y:S02]  /*82f0*/  @P3 HADD2.F32 R59, -RZ, R41.H0_H0 ;  /* 0x20000029ff3b3230 */ /* 0x000fe40000004100 */
[----:B------:R-:W-:Y:S01]  /*8300*/  FMUL.FTZ R60, R60, UR23 ;  /* 0x000000173c3c7c20 */ /* 0x000fe20008410000 */
[----:B------:R-:W-:Y:S01]  /*8310*/  MOV R96, RZ ;  /* 0x000000ff00607202 */ /* 0x000fe20000000f00 */
[----:B------:R-:W-:Y:S01]  /*8320*/  FFMA.FTZ R63, R124, UR11, R179 ;  /* 0x0000000b7c3f7c23 */ /* 0x000fe200080100b3 */
[----:B------:R-:W-:Y:S01]  /*8330*/  LOP3.LUT P6, RZ, R104, 0xff000000, RZ, 0xc0, !PT ;  /* 0xff00000068ff7812 */ /* 0x000fe200078cc0ff */
[----:B------:R-:W-:Y:S01]  /*8340*/  @P3 FMUL.FTZ R96, R60, R59 ;  /* 0x0000003b3c603220 */ /* 0x000fe20000410000 */
[----:B------:R-:W-:Y:S01]  /*8350*/  FFMA.FTZ R59, R62, UR10, R67 ;  /* 0x0000000a3e3b7c23 */ /* 0x000fe20008010043 */
[----:B0-----:R-:W-:-:S02]  /*8360*/  HFMA2 R109, -RZ, RZ, 0, 0 ;  /* 0x00000000ff6d7431 */ /* 0x001fc400000001ff */
[----:B------:R-:W-:Y:S01]  /*8370*/  @P3 FMUL.FTZ R109, R60, R61 ;  /* 0x0000003d3c6d3220 */ /* 0x000fe20000410000 */
[----:B------:R-:W-:Y:S01]  /*8380*/  FADD.FTZ R63, R112, -R63 ;  /* 0x8000003f703f7221 */ /* 0x000fe20000010000 */
[----:B------:R-:W-:Y:S01]  /*8390*/  FMUL.FTZ R60, R59, UR7 ;  /* 0x000000073b3c7c20 */ /* 0x000fe20008410000 */
[--C-:B------:R-:W-:Y:S01]  /*83a0*/  FFMA.FTZ R102, R125, UR11, R179.reuse ;  /* 0x0000000b7d667c23 */ /* 0x100fe200080100b3 */
[----:B------:R-:W-:Y:S01]  /*83b0*/  ISETP.GE.U32.AND P1, PT, R104, RZ, PT ;  /* 0x000000ff6800720c */ /* 0x000fe20003f26070 */
[--C-:B------:R-:W-:Y:S01]  /*83c0*/  FFMA.FTZ R126, R126, UR11, R179.reuse ;  /* 0x0000000b7e7e7c23 */ /* 0x100fe200080100b3 */
[----:B------:R-:W-:Y:S01]  /*83d0*/  FMUL.FTZ R111, R60, UR23 ;  /* 0x000000173c6f7c20 */ /* 0x000fe20008410000 */
[----:B------:R-:W-:Y:S01]  /*83e0*/  LOP3.LUT P4, RZ, R105, 0xff00, RZ, 0xc0, !PT ;  /* 0x0000ff0069ff7812 */ /* 0x000fe2000788c0ff */
[----:B------:R-:W-:Y:S01]  /*83f0*/  FFMA.FTZ R60, R63, UR10, R68 ;  /* 0x0000000a3f3c7c23 */ /* 0x000fe20008010044 */
[----:B------:R-:W-:Y:S01]  /*8400*/  FADD.FTZ R62, R113, -R102 ;  /* 0x80000066713e7221 */ /* 0x000fe20000010000 */
[----:B------:R-:W-:Y:S01]  /*8410*/  LOP3.LUT P3, RZ, R105, 0xff0000, RZ, 0xc0, !PT ;  /* 0x00ff000069ff7812 */ /* 0x000fe2000786c0ff */
[----:B------:R-:W-:Y:S01]  /*8420*/  FFMA.FTZ R106, R127, UR11, R179 ;  /* 0x0000000b7f6a7c23 */ /* 0x000fe200080100b3 */
[----:B------:R-:W-:Y:S01]  /*8430*/  ISETP.GE.U32.AND.EX P1, PT, R105, 0x1000000, PT, P1 ;  /* 0x010000006900780c */ /* 0x000fe20003f26110 */
[----:B------:R-:W-:Y:S01]  /*8440*/  @P5 FMUL.FTZ R63, R60, UR7 ;  /* 0x000000073c3f5c20 */ /* 0x000fe20008410000 */
[----:B------:R-:W-:-:S02]  /*8450*/  @P6 HADD2.F32 R97, -RZ, R97.H1_H1 ;  /* 0x30000061ff616230 */ /* 0x000fc40000004100 */
[----:B------:R-:W-:Y:S01]  /*8460*/  FFMA.FTZ R61, R62, UR10, R69 ;  /* 0x0000000a3e3d7c23 */ /* 0x000fe20008010045 */
[--C-:B------:R-:W-:Y:S01]  /*8470*/  @P5 HADD2.F32 R102, -RZ, R98.reuse.H0_H0 ;  /* 0x20000062ff665230 */ /* 0x100fe20000004100 */
[----:B------:R-:W-:Y:S01]  /*8480*/  CS2R R104, SRZ ;  /* 0x0000000000687805 */ /* 0x000fe2000001ff00 */
[----:B------:R-:W-:Y:S02]  /*8490*/  @P6 HADD2.F32 R62, -RZ, R41.H1_H1 ;  /* 0x30000029ff3e6230 */ /* 0x000fe40000004100 */
[----:B------:R-:W-:Y:S01]  /*84a0*/  @P5 FMUL.FTZ R63, R63, UR23 ;  /* 0x000000173f3f5c20 */ /* 0x000fe20008410000 */
[----:B------:R-:W-:Y:S01]  /*84b0*/  FADD.FTZ R117, R117, -R126 ;  /* 0x8000007e75757221 */ /* 0x000fe20000010000 */
[----:B------:R-:W-:Y:S01]  /*84c0*/  FADD.FTZ R114, R121, -R106 ;  /* 0x8000006a79727221 */ /* 0x000fe20000010000 */
[C---:B------:R-:W-:Y:S01]  /*84d0*/  @P6 FMUL.FTZ R104, R111.reuse, R97 ;  /* 0x000000616f686220 */ /* 0x040fe20000410000 */
[----:B------:R-:W-:Y:S02]  /*84e0*/  HFMA2 R97, -RZ, RZ, 0, 0 ;  /* 0x00000000ff617431 */ /* 0x000fe400000001ff */
[----:B------:R-:W-:Y:S01]  /*84f0*/  @P6 FMUL.FTZ R97, R111, R62 ;  /* 0x0000003e6f616220 */ /* 0x000fe20000410000 */
[----:B------:R-:W-:Y:S01]  /*8500*/  @P5 FMUL.FTZ R105, R102, R63 ;  /* 0x0000003f66695220 */ /* 0x000fe20000410000 */
[----:B------:R-:W-:Y:S01]  /*8510*/  @P4 FMUL.FTZ R108, R61, UR7 ;  /* 0x000000073d6c4c20 */ /* 0x000fe20008410000 */
[----:B------:R-:W-:Y:S01]  /*8520*/  FFMA.FTZ R62, R117, UR10, R70 ;  /* 0x0000000a753e7c23 */ /* 0x000fe20008010046 */
[----:B------:R-:W-:Y:S01]  /*8530*/  FFMA.FTZ R63, R114, UR10, R71 ;  /* 0x0000000a723f7c23 */ /* 0x000fe20008010047 */
[----:B------:R-:W-:Y:S01]  /*8540*/  @P5 FMUL.FTZ R112, R60, UR7 ;  /* 0x000000073c705c20 */ /* 0x000fe20008410000 */
[----:B------:R-:W-:-:S02]  /*8550*/  @P4 HADD2.F32 R103, -RZ, R98.H1_H1 ;  /* 0x30000062ff674230 */ /* 0x000fc40000004100 */
[----:B------:R-:W-:Y:S01]  /*8560*/  @P4 FMUL.FTZ R117, R61, UR7 ;  /* 0x000000073d754c20 */ /* 0x000fe20008410000 */
[--C-:B------:R-:W-:Y:S02]  /*8570*/  @P3 HADD2.F32 R110, -RZ, R99.reuse.H0_H0 ;  /* 0x20000063ff6e3230 */ /* 0x100fe40000004100 */
[----:B------:R-:W-:Y:S01]  /*8580*/  @P4 FMUL.FTZ R108, R108, UR23 ;  /* 0x000000176c6c4c20 */ /* 0x000fe20008410000 */
[----:B------:R-:W-:Y:S02]  /*8590*/  @P1 HADD2.F32 R115, -RZ, R99.H1_H1 ;  /* 0x30000063ff731230 */ /* 0x000fe40000004100 */
[----:B------:R-:W-:Y:S01]  /*85a0*/  @P3 FMUL.FTZ R118, R62, UR7 ;  /* 0x000000073e763c20 */ /* 0x000fe20008410000 */
[--C-:B------:R-:W-:Y:S02]  /*85b0*/  @P5 HADD2.F32 R99, -RZ, R42.reuse.H0_H0 ;  /* 0x2000002aff635230 */ /* 0x100fe40000004100 */
[----:B------:R-:W-:Y:S01]  /*85c0*/  FMUL.FTZ R114, R63, UR7 ;  /* 0x000000073f727c20 */ /* 0x000fe20008410000 */
[----:B------:R-:W-:Y:S01]  /*85d0*/  @P5 FMUL.FTZ R112, R112, UR23 ;  /* 0x0000001770705c20 */ /* 0x000fe20008410000 */
[----:B------:R-:W-:-:S02]  /*85e0*/  @P4 HADD2.F32 R102, -RZ, R42.H1_H1 ;  /* 0x3000002aff664230 */ /* 0x000fc40000004100 */
[----:B------:R-:W-:Y:S02]  /*85f0*/  HFMA2 R106, -RZ, RZ, 0, 0 ;  /* 0x00000000ff6a7431 */ /* 0x000fe400000001ff */
[--C-:B------:R-:W-:Y:S02]  /*8600*/  @P3 HADD2.F32 R113, -RZ, R43.reuse.H0_H0 ;  /* 0x2000002bff713230 */ /* 0x100fe40000004100 */
[----:B------:R-:W-:Y:S01]  /*8610*/  @P4 FMUL.FTZ R117, R117, UR23 ;  /* 0x0000001775754c20 */ /* 0x000fe20008410000 */
[----:B------:R-:W-:Y:S01]  /*8620*/  @P1 HADD2.F32 R116, -RZ, R43.H1_H1 ;  /* 0x3000002bff741230 */ /* 0x000fe20000004100 */
[----:B------:R-:W-:Y:S01]  /*8630*/  MOV R98, RZ ;  /* 0x000000ff00627202 */ /* 0x000fe20000000f00 */
[----:B------:R-:W-:Y:S01]  /*8640*/  @P4 FMUL.FTZ R106, R103, R108 ;  /* 0x0000006c676a4220 */ /* 0x000fe20000410000 */
[----:B------:R-:W-:Y:S01]  /*8650*/  @P3 FMUL.FTZ R118, R118, UR23 ;  /* 0x0000001776763c20 */ /* 0x000fe20008410000 */
[----:B------:R-:W-:Y:S01]  /*8660*/  FMUL.FTZ R114, R114, UR23 ;  /* 0x0000001772727c20 */ /* 0x000fe20008410000 */
[----:B------:R-:W-:Y:S01]  /*8670*/  @P5 FMUL.FTZ R98, R112, R99 ;  /* 0x0000006370625220 */ /* 0x000fe20000410000 */
[----:B------:R-:W-:Y:S01]  /*8680*/  @P3 FMUL.FTZ R103, R62, UR7 ;  /* 0x000000073e673c20 */ /* 0x000fe20008410000 */
[----:B------:R-:W-:Y:S01]  /*8690*/  MOV R99, RZ ;  /* 0x000000ff00637202 */ /* 0x000fe20000000f00 */
[----:B------:R-:W-:Y:S01]  /*86a0*/  @P4 FMUL.FTZ R99, R117, R102 ;  /* 0x0000006675634220 */ /* 0x000fe20000410000 */
[----:B------:R-:W-:Y:S01]  /*86b0*/  MOV R112, RZ ;  /* 0x000000ff00707202 */ /* 0x000fe20000000f00 */
[----:B------:R-:W-:Y:S01]  /*86c0*/  @P3 FMUL.FTZ R112, R118, R113 ;  /* 0x0000007176703220 */ /* 0x000fe20000410000 */
[----:B------:R-:W-:Y:S01]  /*86d0*/  MOV R119, RZ ;  /* 0x000000ff00777202 */ /* 0x000fe20000000f00 */
[----:B------:R-:W-:Y:S01]  /*86e0*/  @P1 FMUL.FTZ R119, R114, R116 ;  /* 0x0000007472771220 */ /* 0x000fe20000410000 */
[----:B------:R-:W-:Y:S01]  /*86f0*/  @P3 FMUL.FTZ R103, R103, UR23 ;  /* 0x0000001767673c20 */ /* 0x000fe20008410000 */
[----:B------:R-:W-:Y:S01]  /*8700*/  HFMA2 R111, -RZ, RZ, 0, 0 ;  /* 0x00000000ff6f7431 */ /* 0x000fe200000001ff */
[----:B------:R-:W-:Y:S01]  /*8710*/  F2FP.F16.F32.PACK_AB R98, R99, R98 ;  /* 0x000000626362723e */ /* 0x000fe200000000ff */
[----:B------:R-:W-:Y:S01]  /*8720*/  HFMA2 R108, -RZ, RZ, 0, 0 ;  /* 0x00000000ff6c7431 */ /* 0x000fe200000001ff */
[----:B------:R-:W-:Y:S01]  /*8730*/  F2FP.F16.F32.PACK_AB R97, R97, R96 ;  /* 0x000000606161723e */ /* 0x000fe200000000ff */
[----:B------:R-:W-:Y:S01]  /*8740*/  @P3 FMUL.FTZ R111, R110, R103 ;  /* 0x000000676e6f3220 */ /* 0x000fe20000410000 */
[----:B------:R-:W-:Y:S01]  /*8750*/  @P1 FMUL.FTZ R108, R114, R115 ;  /* 0x00000073726c1220 */ /* 0x000fe20000410000 */
[----:B------:R-:W-:-:S02]  /*8760*/  F2FP.F16.F32.PACK_AB R96, R101, R100 ;  /* 0x000000646560723e */ /* 0x000fc400000000ff */
[----:B------:R-:W-:Y:S01]  /*8770*/  F2FP.F16.F32.PACK_AB R99, R119, R112 ;  /* 0x000000707763723e */ /* 0x000fe200000000ff */
[----:B------:R-:W-:Y:S06]  /*8780*/  BRA `(.L_x_10372) ;  /* 0x0000001000d07947 */ /* 0x000fec0003800000 */
.L_x_10371:
        /* <DEDUP_REMOVED lines=8> */
[----:B------:R-:W-:Y:S01]  /*8810*/  FFMA.FTZ R0, R101, UR10, R64 ;  /* 0x0000000a65007c23 */ /* 0x000fe20008010040 */
[----:B0-----:R-:W-:Y:S01]  /*8820*/  FADD.FTZ R109, R110, -R103 ;  /* 0x800000676e6d7221 */ /* 0x001fe20000010000 */
[----:B------:R-:W-:Y:S01]  /*8830*/  FFMA.FTZ R120, R120, UR10, R65 ;  /* 0x0000000a78787c23 */ /* 0x000fe20008010041 */
[----:B------:R-:W-:Y:S01]  /*8840*/  FFMA.FTZ R102, R123, UR11, R179 ;  /* 0x0000000b7b667c23 */ /* 0x000fe200080100b3 */
[----:B------:R-:W-:Y:S01]  /*8850*/  FMUL.FTZ R0, R0, UR7 ;  /* 0x0000000700007c20 */ /* 0x000fe20008410000 */
[----:B------:R-:W-:-:S02]  /*8860*/  HFMA2 R107, -RZ, RZ, 0, 0 ;  /* 0x00000000ff6b7431 */ /* 0x000fc400000001ff */
[----:B-----5:R-:W-:Y:S01]  /*8870*/  @P1 HADD2.F32 R101, -RZ, R96.H0_H0 ;  /* 0x20000060ff651230 */ /* 0x020fe20000004100 */
[----:B------:R-:W-:Y:S01]  /*8880*/  MOV R100, RZ ;  /* 0x000000ff00647202 */ /* 0x000fe20000000f00 */
[--C-:B------:R-:W-:Y:S02]  /*8890*/  @P1 HADD2.F32 R103, -RZ, R40.reuse.H0_H0 ;  /* 0x20000028ff671230 */ /* 0x100fe40000004100 */
[----:B------:R-:W-:Y:S01]  /*88a0*/  FMUL.FTZ R0, R0, UR23 ;  /* 0x0000001700007c20 */ /* 0x000fe20008410000 */
[----:B------:R-:W-:Y:S01]  /*88b0*/  FADD.FTZ R108, R111, -R102 ;  /* 0x800000666f6c7221 */ /* 0x000fe20000010000 */
[----:B------:R-:W-:Y:S02]  /*88c0*/  @P4 HADD2.F32 R111, -RZ, R40.H1_H1 ;  /* 0x30000028ff6f4230 */ /* 0x000fe40000004100 */
[----:B------:R-:W-:Y:S01]  /*88d0*/  FFMA.FTZ R114, R125, UR11, R179 ;  /* 0x0000000b7d727c23 */ /* 0x000fe200080100b3 */
[-C--:B------:R-:W-:Y:S01]  /*88e0*/  @P1 FMUL.FTZ R107, R101, R0.reuse ;  /* 0x00000000656b1220 */ /* 0x080fe20000410000 */
[----:B------:R-:W-:Y:S01]  /*88f0*/  @P1 FMUL.FTZ R100, R103, R0 ;  /* 0x0000000067641220 */ /* 0x000fe20000410000 */
[----:B------:R-:W-:Y:S01]  /*8900*/  FMUL.FTZ R101, R120, UR7 ;  /* 0x0000000778657c20 */ /* 0x000fe20008410000 */
[----:B------:R-:W-:-:S02]  /*8910*/  @P4 HADD2.F32 R103, -RZ, R96.H1_H1 ;  /* 0x30000060ff674230 */ /* 0x000fc40000004100 */
[----:B------:R-:W-:Y:S01]  /*8920*/  FFMA.FTZ R96, R109, UR10, R66 ;  /* 0x0000000a6d607c23 */ /* 0x000fe20008010042 */
[----:B------:R-:W-:Y:S02]  /*8930*/  HFMA2 R0, -RZ, RZ, 0, 0 ;  /* 0x00000000ff007431 */ /* 0x000fe400000001ff */
[----:B------:R-:W-:Y:S01]  /*8940*/  FMUL.FTZ R102, R101, UR23 ;  /* 0x0000001765667c20 */ /* 0x000fe20008410000 */
[----:B------:R-:W-:Y:S01]  /*8950*/  MOV R101, RZ ;  /* 0x000000ff00657202 */ /* 0x000fe20000000f00 */
[----:B------:R-:W-:Y:S01]  /*8960*/  FMUL.FTZ R96, R96, UR7 ;  /* 0x0000000760607c20 */ /* 0x000fe20008410000 */
[----:B------:R-:W-:Y:S01]  /*8970*/  LOP3.LUT P6, RZ, R104, 0xff000000, RZ, 0xc0, !PT ;  /* 0xff00000068ff7812 */ /* 0x000fe200078cc0ff */
[-C--:B------:R-:W-:Y:S01]  /*8980*/  @P4 FMUL.FTZ R0, R103, R102.reuse ;  /* 0x0000006667004220 */ /* 0x080fe20000410000 */
[----:B------:R-:W-:Y:S01]  /*8990*/  @P4 FMUL.FTZ R101, R111, R102 ;  /* 0x000000666f654220 */ /* 0x000fe20000410000 */
[----:B------:R-:W-:Y:S02]  /*89a0*/  @P3 HADD2.F32 R102, -RZ, R41.H0_H0 ;  /* 0x20000029ff663230 */ /* 0x000fe40000004100 */
[----:B------:R-:W-:Y:S01]  /*89b0*/  FMUL.FTZ R103, R96, UR23 ;  /* 0x0000001760677c20 */ /* 0x000fe20008410000 */
[----:B------:R-:W-:Y:S01]  /*89c0*/  MOV R96, RZ ;  /* 0x000000ff00607202 */ /* 0x000fe20000000f00 */
[----:B------:R-:W-:Y:S01]  /*89d0*/  @P3 HADD2.F32 R106, -RZ, R97.H0_H0 ;  /* 0x20000061ff6a3230 */ /* 0x000fe20000004100 */
[C---:B------:R-:W-:Y:S01]  /*89e0*/  LOP3.LUT P5, RZ, R105.reuse, 0xff, RZ, 0xc0, !PT ;  /* 0x000000ff69ff7812 */ /* 0x040fe200078ac0ff */
[----:B------:R-:W-:Y:S01]  /*89f0*/  @P3 FMUL.FTZ R96, R102, R103 ;  /* 0x0000006766603220 */ /* 0x000fe20000410000 */
[----:B------:R-:W-:Y:S01]  /*8a00*/  FFMA.FTZ R102, R108, UR10, R67 ;  /* 0x0000000a6c667c23 */ /* 0x000fe20008010043 */
[----:B------:R-:W-:Y:S01]  /*8a10*/  LOP3.LUT P4, RZ, R105, 0xff00, RZ, 0xc0, !PT ;  /* 0x0000ff0069ff7812 */ /* 0x000fe2000788c0ff */
[----:B------:R-:W-:Y:S01]  /*8a20*/  FADD.FTZ R114, R113, -R114 ;  /* 0x8000007271727221 */ /* 0x000fe20000010000 */
[----:B------:R-:W-:-:S02]  /*8a30*/  HFMA2 R109, -RZ, RZ, 0, 0 ;  /* 0x00000000ff6d7431 */ /* 0x000fc400000001ff */
[----:B------:R-:W-:Y:S01]  /*8a40*/  FMUL.FTZ R102, R102, UR7 ;  /* 0x0000000766667c20 */ /* 0x000fe20008410000 */
[----:B------:R-:W-:Y:S01]  /*8a50*/  @P3 FMUL.FTZ R109, R106, R103 ;  /* 0x000000676a6d3220 */ /* 0x000fe20000410000 */
[----:B------:R-:W-:Y:S01]  /*8a60*/  FFMA.FTZ R115, R124, UR11, R179 ;  /* 0x0000000b7c737c23 */ /* 0x000fe200080100b3 */
[----:B------:R-:W-:Y:S01]  /*8a70*/  ISETP.GE.U32.AND P1, PT, R104, RZ, PT ;  /* 0x000000ff6800720c */ /* 0x000fe20003f26070 */
[----:B------:R-:W-:Y:S01]  /*8a80*/  FMUL.FTZ R103, R102, UR23 ;  /* 0x0000001766677c20 */ /* 0x000fe20008410000 */
[----:B------:R-:W-:Y:S01]  /*8a90*/  FFMA.FTZ R102, R114, UR10, R69 ;  /* 0x0000000a72667c23 */ /* 0x000fe20008010045 */
[----:B------:R-:W-:Y:S01]  /*8aa0*/  FADD.FTZ R115, R112, -R115 ;  /* 0x8000007370737221 */ /* 0x000fe20000010000 */
[C---:B------:R-:W-:Y:S01]  /*8ab0*/  LOP3.LUT P3, RZ, R105.reuse, 0xff0000, RZ, 0xc0, !PT ;  /* 0x00ff000069ff7812 */ /* 0x040fe2000786c0ff */
[--C-:B------:R-:W-:Y:S01]  /*8ac0*/  FFMA.FTZ R126, R126, UR11, R179.reuse ;  /* 0x0000000b7e7e7c23 */ /* 0x100fe200080100b3 */
[----:B------:R-:W-:Y:S01]  /*8ad0*/  ISETP.GE.U32.AND.EX P1, PT, R105, 0x1000000, PT, P1 ;  /* 0x010000006900780c */ /* 0x000fe20003f26110 */
[----:B------:R-:W-:Y:S01]  /*8ae0*/  FMUL.FTZ R102, R102, UR7 ;  /* 0x0000000766667c20 */ /* 0x000fe20008410000 */
[----:B------:R-:W-:Y:S01]  /*8af0*/  FFMA.FTZ R116, R127, UR11, R179 ;  /* 0x0000000b7f747c23 */ /* 0x000fe200080100b3 */
[----:B------:R-:W-:Y:S01]  /*8b00*/  @P6 HADD2.F32 R106, -RZ, R97.H1_H1 ;  /* 0x30000061ff6a6230 */ /* 0x000fe20000004100 */
[----:B------:R-:W-:Y:S01]  /*8b10*/  CS2R R104, SRZ ;  /* 0x0000000000687805 */ /* 0x000fe2000001ff00 */
[----:B------:R-:W-:-:S02]  /*8b20*/  @P5 HADD2.F32 R111, -RZ, R98.H0_H0 ;  /* 0x20000062ff6f5230 */ /* 0x000fc40000004100 */
[----:B------:R-:W-:Y:S01]  /*8b30*/  FMUL.FTZ R113, R102, UR23 ;  /* 0x0000001766717c20 */ /* 0x000fe20008410000 */
[----:B------:R-:W-:Y:S02]  /*8b40*/  @P4 HADD2.F32 R110, -RZ, R98.H1_H1 ;  /* 0x30000062ff6e4230 */ /* 0x000fe40000004100 */
[----:B------:R-:W-:Y:S01]  /*8b50*/  FFMA.FTZ R98, R115, UR10, R68 ;  /* 0x0000000a73627c23 */ /* 0x000fe20008010044 */
[----:B------:R-:W-:Y:S01]  /*8b60*/  FADD.FTZ R117, R117, -R126 ;  /* 0x8000007e75757221 */ /* 0x000fe20000010000 */
[----:B------:R-:W-:Y:S01]  /*8b70*/  FADD.FTZ R116, R121, -R116 ;  /* 0x8000007479747221 */ /* 0x000fe20000010000 */
[----:B------:R-:W-:Y:S01]  /*8b80*/  @P6 FMUL.FTZ R104, R106, R103 ;  /* 0x000000676a686220 */ /* 0x000fe20000410000 */
[----:B------:R-:W-:Y:S01]  /*8b90*/  FMUL.FTZ R98, R98, UR7 ;  /* 0x0000000762627c20 */ /* 0x000fe20008410000 */
[----:B------:R-:W-:Y:S02]  /*8ba0*/  HFMA2 R106, -RZ, RZ, 0, 0 ;  /* 0x00000000ff6a7431 */ /* 0x000fe400000001ff */
[----:B------:R-:W-:Y:S01]  /*8bb0*/  @P4 FMUL.FTZ R106, R110, R113 ;  /* 0x000000716e6a4220 */ /* 0x000fe20000410000 */
[----:B------:R-:W-:Y:S01]  /*8bc0*/  FFMA.FTZ R102, R117, UR10, R70 ;  /* 0x0000000a75667c23 */ /* 0x000fe20008010046 */
[----:B------:R-:W-:Y:S01]  /*8bd0*/  FFMA.FTZ R110, R116, UR10, R71 ;  /* 0x0000000a746e7c23 */ /* 0x000fe20008010047 */
[----:B------:R-:W-:-:S02]  /*8be0*/  @P5 HADD2.F32 R115, -RZ, R42.H0_H0 ;  /* 0x2000002aff735230 */ /* 0x000fc40000004100 */
[----:B------:R-:W-:Y:S01]  /*8bf0*/  FMUL.FTZ R98, R98, UR23 ;  /* 0x0000001762627c20 */ /* 0x000fe20008410000 */
[--C-:B------:R-:W-:Y:S02]  /*8c00*/  @P3 HADD2.F32 R119, -RZ, R99.reuse.H0_H0 ;  /* 0x20000063ff773230 */ /* 0x100fe40000004100 */
[----:B------:R-:W-:Y:S01]  /*8c10*/  FMUL.FTZ R102, R102, UR7 ;  /* 0x0000000766667c20 */ /* 0x000fe20008410000 */
[----:B------:R-:W-:Y:S02]  /*8c20*/  @P1 HADD2.F32 R121, -RZ, R99.H1_H1 ;  /* 0x30000063ff791230 */ /* 0x000fe40000004100 */
[----:B------:R-:W-:Y:S01]  /*8c30*/  FMUL.FTZ R110, R110, UR7 ;  /* 0x000000076e6e7c20 */ /* 0x000fe20008410000 */
[----:B------:R-:W-:Y:S01]  /*8c40*/  MOV R99, RZ ;  /* 0x000000ff00637202 */ /* 0x000fe20000000f00 */
[----:B------:R-:W-:Y:S02]  /*8c50*/  @P6 HADD2.F32 R108, -RZ, R41.H1_H1 ;  /* 0x30000029ff6c6230 */ /* 0x000fe40000004100 */
[----:B------:R-:W-:Y:S01]  /*8c60*/  @P5 FMUL.FTZ R99, R115, R98 ;  /* 0x0000006273635220 */ /* 0x000fe20000410000 */
[----:B------:R-:W-:-:S02]  /*8c70*/  @P4 HADD2.F32 R114, -RZ, R42.H1_H1 ;  /* 0x3000002aff724230 */ /* 0x000fc40000004100 */
[----:B------:R-:W-:Y:S01]  /*8c80*/  FMUL.FTZ R102, R102, UR23 ;  /* 0x0000001766667c20 */ /* 0x000fe20008410000 */
[--C-:B------:R-:W-:Y:S02]  /*8c90*/  @P3 HADD2.F32 R115, -RZ, R43.reuse.H0_H0 ;  /* 0x2000002bff733230 */ /* 0x100fe40000004100 */
[----:B------:R-:W-:Y:S01]  /*8ca0*/  FMUL.FTZ R110, R110, UR23 ;  /* 0x000000176e6e7c20 */ /* 0x000fe20008410000 */
[----:B------:R-:W-:Y:S02]  /*8cb0*/  @P1 HADD2.F32 R117, -RZ, R43.H1_H1 ;  /* 0x3000002bff751230 */ /* 0x000fe40000004100 */
[----:B------:R-:W-:Y:S02]  /*8cc0*/  HFMA2 R97, -RZ, RZ, 0, 0 ;  /* 0x00000000ff617431 */ /* 0x000fe400000001ff */
[----:B------:R-:W-:Y:S01]  /*8cd0*/  @P5 FMUL.FTZ R105, R111, R98 ;  /* 0x000000626f695220 */ /* 0x000fe20000410000 */
[----:B------:R-:W-:Y:S01]  /*8ce0*/  @P6 FMUL.FTZ R97, R108, R103 ;  /* 0x000000676c616220 */ /* 0x000fe20000410000 */
[----:B------:R-:W-:Y:S01]  /*8cf0*/  MOV R98, RZ ;  /* 0x000000ff00627202 */ /* 0x000fe20000000f00 */
[----:B------:R-:W-:Y:S01]  /*8d00*/  @P4 FMUL.FTZ R98, R114, R113 ;  /* 0x0000007172624220 */ /* 0x000fe20000410000 */
[----:B------:R-:W-:Y:S01]  /*8d10*/  MOV R103, RZ ;  /* 0x000000ff00677202 */ /* 0x000fe20000000f00 */
[----:B------:R-:W-:Y:S01]  /*8d20*/  @P3 FMUL.FTZ R103, R115, R102 ;  /* 0x0000006673673220 */ /* 0x000fe20000410000 */
[----:B------:R-:W-:Y:S01]  /*8d30*/  MOV R112, RZ ;  /* 0x000000ff00707202 */ /* 0x000fe20000000f00 */
[----:B------:R-:W-:Y:S01]  /*8d40*/  @P1 FMUL.FTZ R112, R117, R110 ;  /* 0x0000006e75701220 */ /* 0x000fe20000410000 */
        /* <DEDUP_REMOVED lines=9> */
.L_x_10370:
        /* <DEDUP_REMOVED lines=10> */
[----:B------:R-:W-:Y:S01]  /*8e80*/  LOP3.LUT P3, RZ, R104, 0xff0000, RZ, 0xc0, !PT ;  /* 0x00ff000068ff7812 */ /* 0x000fe2000786c0ff */
[----:B------:R-:W-:Y:S01]  /*8e90*/  FMUL.FTZ R57, R120, UR10 ;  /* 0x0000000a78397c20 */ /* 0x000fe20008410000 */
[----:B------:R-:W-:-:S02]  /*8ea0*/  HFMA2 R107, -RZ, RZ, 0, 0 ;  /* 0x00000000ff6b7431 */ /* 0x000fc400000001ff */
[----:B------:R-:W-:Y:S01]  /*8eb0*/  FMUL.FTZ R0, R56, UR7 ;  /* 0x0000000738007c20 */ /* 0x000fe20008410000 */
[----:B------:R-:W-:Y:S01]  /*8ec0*/  FFMA.FTZ R60, R123, UR11, R179 ;  /* 0x0000000b7b3c7c23 */ /* 0x000fe200080100b3 */
[----:B-----5:R-:W-:Y:S01]  /*8ed0*/  @P1 HADD2.F32 R59, -RZ, R96.H0_H0 ;  /* 0x20000060ff3b1230 */ /* 0x020fe20000004100 */
[----:B------:R-:W-:Y:S01]  /*8ee0*/  CS2R R100, SRZ ;  /* 0x0000000000647805 */ /* 0x000fe2000001ff00 */
[----:B------:R-:W-:Y:S01]  /*8ef0*/  FMUL.FTZ R0, R0, UR23 ;  /* 0x0000001700007c20 */ /* 0x000fe20008410000 */
[----:B------:R-:W-:Y:S02]  /*8f00*/  @P1 HADD2.F32 R61, -RZ, R40.H0_H0 ;  /* 0x20000028ff3d1230 */ /* 0x000fe40000004100 */
[----:B------:R-:W-:Y:S01]  /*8f10*/  FMUL.FTZ R58, R58, UR10 ;  /* 0x0000000a3a3a7c20 */ /* 0x000fe20008410000 */
[----:B------:R-:W-:Y:S01]  /*8f20*/  FADD.FTZ R111, R111, -R60 ;  /* 0x8000003c6f6f7221 */ /* 0x000fe20000010000 */
[-C--:B------:R-:W-:Y:S01]  /*8f30*/  @P1 FMUL.FTZ R107, R59, R0.reuse ;  /* 0x000000003b6b1220 */ /* 0x080fe20000410000 */
[----:B------:R-:W-:Y:S01]  /*8f40*/  FMUL.FTZ R59, R57, UR7 ;  /* 0x00000007393b7c20 */ /* 0x000fe20008410000 */
[----:B------:R-:W-:Y:S01]  /*8f50*/  @P1 FMUL.FTZ R100, R61, R0 ;  /* 0x000000003d641220 */ /* 0x000fe20000410000 */
[----:B------:R-:W-:Y:S01]  /*8f60*/  @P4 HADD2.F32 R61, -RZ, R96.H1_H1 ;  /* 0x30000060ff3d4230 */ /* 0x000fe20000004100 */
[----:B------:R-:W-:Y:S01]  /*8f70*/  MOV R0, RZ ;  /* 0x000000ff00007202 */ /* 0x000fe20000000f00 */
[----:B------:R-:W-:-:S02]  /*8f80*/  @P4 HADD2.F32 R63, -RZ, R40.H1_H1 ;  /* 0x30000028ff3f4230 */ /* 0x000fc40000004100 */
[----:B------:R-:W-:Y:S01]  /*8f90*/  FMUL.FTZ R60, R59, UR23 ;  /* 0x000000173b3c7c20 */ /* 0x000fe20008410000 */
[----:B------:R-:W-:Y:S01]  /*8fa0*/  FMUL.FTZ R59, R58, UR7 ;  /* 0x000000073a3b7c20 */ /* 0x000fe20008410000 */
[----:B------:R-:W-:Y:S02]  /*8fb0*/  @P3 HADD2.F32 R62, -RZ, R97.H0_H0 ;  /* 0x20000061ff3e3230 */ /* 0x000fe40000004100 */
[----:B0-----:R-:W-:Y:S02]  /*8fc0*/  HFMA2 R109, -RZ, RZ, 0, 0 ;  /* 0x00000000ff6d7431 */ /* 0x001fe400000001ff */
[-C--:B------:R-:W-:Y:S01]  /*8fd0*/  @P4 FMUL.FTZ R0, R61, R60.reuse ;  /* 0x0000003c3d004220 */ /* 0x080fe20000410000 */
[----:B------:R-:W-:Y:S01]  /*8fe0*/  @P4 FMUL.FTZ R101, R63, R60 ;  /* 0x0000003c3f654220 */ /* 0x000fe20000410000 */
[----:B------:R-:W-:Y:S02]  /*8ff0*/  @P3 HADD2.F32 R60, -RZ, R41.H0_H0 ;  /* 0x20000029ff3c3230 */ /* 0x000fe40000004100 */
[----:B------:R-:W-:Y:S01]  /*9000*/  FMUL.FTZ R59, R59, UR23 ;  /* 0x000000173b3b7c20 */ /* 0x000fe20008410000 */
[----:B------:R-:W-:Y:S01]  /*9010*/  MOV R96, RZ ;  /* 0x000000ff00607202 */ /* 0x000fe20000000f00 */
[--C-:B------:R-:W-:Y:S01]  /*9020*/  FFMA.FTZ R103, R124, UR11, R179.reuse ;  /* 0x0000000b7c677c23 */ /* 0x100fe200080100b3 */
[C---:B------:R-:W-:Y:S01]  /*9030*/  LOP3.LUT P5, RZ, R105.reuse, 0xff, RZ, 0xc0, !PT ;  /* 0x000000ff69ff7812 */ /* 0x040fe200078ac0ff */
[-C--:B------:R-:W-:Y:S01]  /*9040*/  @P3 FMUL.FTZ R109, R62, R59.reuse ;  /* 0x0000003b3e6d3220 */ /* 0x080fe20000410000 */
[----:B------:R-:W-:Y:S01]  /*9050*/  @P3 FMUL.FTZ R96, R60, R59 ;  /* 0x0000003b3c603220 */ /* 0x000fe20000410000 */
[----:B------:R-:W-:Y:S01]  /*9060*/  LOP3.LUT P4, RZ, R105, 0xff00, RZ, 0xc0, !PT ;  /* 0x0000ff0069ff7812 */ /* 0x000fe2000788c0ff */
[----:B------:R-:W-:Y:S01]  /*9070*/  FMUL.FTZ R59, R111, UR10 ;  /* 0x0000000a6f3b7c20 */ /* 0x000fe20008410000 */
[----:B------:R-:W-:Y:S01]  /*9080*/  FFMA.FTZ R102, R125, UR11, R179 ;  /* 0x0000000b7d667c23 */ /* 0x000fe200080100b3 */
[----:B------:R-:W-:Y:S01]  /*9090*/  FADD.FTZ R103, R112, -R103 ;  /* 0x8000006770677221 */ /* 0x000fe20000010000 */
[C---:B------:R-:W-:Y:S01]  /*90a0*/  ISETP.GE.U32.AND P1, PT, R104.reuse, RZ, PT ;  /* 0x000000ff6800720c */ /* 0x040fe20003f26070 */
[----:B------:R-:W-:Y:S01]  /*90b0*/  FMUL.FTZ R60, R59, UR7 ;  /* 0x000000073b3c7c20 */ /* 0x000fe20008410000 */
[----:B------:R-:W-:Y:S01]  /*90c0*/  FADD.FTZ R61, R113, -R102 ;  /* 0x80000066713d7221 */ /* 0x000fe20000010000 */
[----:B------:R-:W-:Y:S01]  /*90d0*/  LOP3.LUT P6, RZ, R104, 0xff000000, RZ, 0xc0, !PT ;  /* 0xff00000068ff7812 */ /* 0x000fe200078cc0ff */
[--C-:B------:R-:W-:Y:S01]  /*90e0*/  FFMA.FTZ R126, R126, UR11, R179.reuse ;  /* 0x0000000b7e7e7c23 */ /* 0x100fe200080100b3 */
[----:B------:R-:W-:Y:S01]  /*90f0*/  FMUL.FTZ R102, R60, UR23 ;  /* 0x000000173c667c20 */ /* 0x000fe20008410000 */
[----:B------:R-:W-:Y:S01]  /*9100*/  FMUL.FTZ R60, R103, UR10 ;  /* 0x0000000a673c7c20 */ /* 0x000fe20008410000 */
[----:B------:R-:W-:Y:S01]  /*9110*/  FMUL.FTZ R61, R61, UR10 ;  /* 0x0000000a3d3d7c20 */ /* 0x000fe20008410000 */
[----:B------:R-:W-:Y:S01]  /*9120*/  LOP3.LUT P3, RZ, R105, 0xff0000, RZ, 0xc0, !PT ;  /* 0x00ff000069ff7812 */ /* 0x000fe2000786c0ff */
[----:B------:R-:W-:Y:S01]  /*9130*/  FFMA.FTZ R106, R127, UR11, R179 ;  /* 0x0000000b7f6a7c23 */ /* 0x000fe200080100b3 */
[----:B------:R-:W-:Y:S01]  /*9140*/  ISETP.GE.U32.AND.EX P1, PT, R105, 0x1000000, PT, P1 ;  /* 0x010000006900780c */ /* 0x000fe20003f26110 */
[----:B------:R-:W-:Y:S01]  /*9150*/  @P5 FMUL.FTZ R62, R60, UR7 ;  /* 0x000000073c3e5c20 */ /* 0x000fe20008410000 */
[----:B------:R-:W-:Y:S01]  /*9160*/  @P4 FMUL.FTZ R63, R61, UR7 ;  /* 0x000000073d3f4c20 */ /* 0x000fe20008410000 */
[----:B------:R-:W-:-:S02]  /*9170*/  @P5 HADD2.F32 R111, -RZ, R98.H0_H0 ;  /* 0x20000062ff6f5230 */ /* 0x000fc40000004100 */
[----:B------:R-:W-:Y:S01]  /*9180*/  FADD.FTZ R126, R117, -R126 ;  /* 0x8000007e757e7221 */ /* 0x000fe20000010000 */
[----:B------:R-:W-:Y:S02]  /*9190*/  @P4 HADD2.F32 R110, -RZ, R98.H1_H1 ;  /* 0x30000062ff6e4230 */ /* 0x000fe40000004100 */
[----:B------:R-:W-:Y:S01]  /*91a0*/  @P5 FMUL.FTZ R62, R62, UR23 ;  /* 0x000000173e3e5c20 */ /* 0x000fe20008410000 */
[----:B------:R-:W-:Y:S01]  /*91b0*/  @P4 FMUL.FTZ R63, R63, UR23 ;  /* 0x000000173f3f4c20 */ /* 0x000fe20008410000 */
[----:B------:R-:W-:Y:S01]  /*91c0*/  FADD.FTZ R121, R121, -R106 ;  /* 0x8000006a79797221 */ /* 0x000fe20000010000 */
[----:B------:R-:W-:Y:S01]  /*91d0*/  CS2R R104, SRZ ;  /* 0x0000000000687805 */ /* 0x000fe2000001ff00 */
[----:B------:R-:W-:Y:S02]  /*91e0*/  HFMA2 R106, -RZ, RZ, 0, 0 ;  /* 0x00000000ff6a7431 */ /* 0x000fe400000001ff */
[----:B------:R-:W-:Y:S01]  /*91f0*/  @P5 FMUL.FTZ R105, R111, R62 ;  /* 0x0000003e6f695220 */ /* 0x000fe20000410000 */
[----:B------:R-:W-:Y:S01]  /*9200*/  @P4 FMUL.FTZ R106, R110, R63 ;  /* 0x0000003f6e6a4220 */ /* 0x000fe20000410000 */
[----:B------:R-:W-:Y:S01]  /*9210*/  FMUL.FTZ R62, R126, UR10 ;  /* 0x0000000a7e3e7c20 */ /* 0x000fe20008410000 */
[----:B------:R-:W-:Y:S01]  /*9220*/  FMUL.FTZ R63, R121, UR10 ;  /* 0x0000000a793f7c20 */ /* 0x000fe20008410000 */
[----:B------:R-:W-:-:S02]  /*9230*/  @P6 HADD2.F32 R97, -RZ, R97.H1_H1 ;  /* 0x30000061ff616230 */ /* 0x000fc40000004100 */
[----:B------:R-:W-:Y:S01]  /*9240*/  @P5 FMUL.FTZ R108, R60, UR7 ;  /* 0x000000073c6c5c20 */ /* 0x000fe20008410000 */
[--C-:B------:R-:W-:Y:S02]  /*9250*/  @P3 HADD2.F32 R115, -RZ, R99.reuse.H0_H0 ;  /* 0x20000063ff733230 */ /* 0x100fe40000004100 */
[----:B------:R-:W-:Y:S01]  /*9260*/  @P4 FMUL.FTZ R114, R61, UR7 ;  /* 0x000000073d724c20 */ /* 0x000fe20008410000 */
[----:B------:R-:W-:Y:S02]  /*9270*/  @P1 HADD2.F32 R119, -RZ, R99.H1_H1 ;  /* 0x30000063ff771230 */ /* 0x000fe40000004100 */
[----:B------:R-:W-:Y:S01]  /*9280*/  @P3 FMUL.FTZ R117, R62, UR7 ;  /* 0x000000073e753c20 */ /* 0x000fe20008410000 */
[----:B------:R-:W-:Y:S02]  /*9290*/  @P6 HADD2.F32 R99, -RZ, R41.H1_H1 ;  /* 0x30000029ff636230 */ /* 0x000fe40000004100 */
[----:B------:R-:W-:Y:S01]  /*92a0*/  FMUL.FTZ R110, R63, UR7 ;  /* 0x000000073f6e7c20 */ /* 0x000fe20008410000 */
[----:B------:R-:W-:-:S02]  /*92b0*/  @P5 HADD2.F32 R103, -RZ, R42.H0_H0 ;  /* 0x2000002aff675230 */ /* 0x000fc40000004100 */
[-C--:B------:R-:W-:Y:S01]  /*92c0*/  @P6 FMUL.FTZ R104, R97, R102.reuse ;  /* 0x0000006661686220 */ /* 0x080fe20000410000 */
[----:B------:R-:W-:Y:S01]  /*92d0*/  @P5 FMUL.FTZ R108, R108, UR23 ;  /* 0x000000176c6c5c20 */ /* 0x000fe20008410000 */
[----:B------:R-:W-:Y:S02]  /*92e0*/  @P4 HADD2.F32 R113, -RZ, R42.H1_H1 ;  /* 0x3000002aff714230 */ /* 0x000fe40000004100 */
[----:B------:R-:W-:Y:S02]  /*92f0*/  HFMA2 R97, -RZ, RZ, 0, 0 ;  /* 0x00000000ff617431 */ /* 0x000fe400000001ff */
[--C-:B------:R-:W-:Y:S02]  /*9300*/  @P3 HADD2.F32 R116, -RZ, R43.reuse.H0_H0 ;  /* 0x2000002bff743230 */ /* 0x100fe40000004100 */
[----:B------:R-:W-:Y:S01]  /*9310*/  @P4 FMUL.FTZ R114, R114, UR23 ;  /* 0x0000001772724c20 */ /* 0x000fe20008410000 */
[----:B------:R-:W-:Y:S02]  /*9320*/  @P1 HADD2.F32 R123, -RZ, R43.H1_H1 ;  /* 0x3000002bff7b1230 */ /* 0x000fe40000004100 */
[----:B------:R-:W-:Y:S01]  /*9330*/  @P6 FMUL.FTZ R97, R99, R102 ;  /* 0x0000006663616220 */ /* 0x000fe20000410000 */
[----:B------:R-:W-:Y:S01]  /*9340*/  @P3 FMUL.FTZ R117, R117, UR23 ;  /* 0x0000001775753c20 */ /* 0x000fe20008410000 */
[----:B------:R-:W-:Y:S01]  /*9350*/  FMUL.FTZ R110, R110, UR23 ;  /* 0x000000176e6e7c20 */ /* 0x000fe20008410000 */
[----:B------:R-:W-:Y:S01]  /*9360*/  MOV R98, RZ ;  /* 0x000000ff00627202 */ /* 0x000fe20000000f00 */
[----:B------:R-:W-:Y:S01]  /*9370*/  @P3 FMUL.FTZ R102, R62, UR7 ;  /* 0x000000073e663c20 */ /* 0x000fe20008410000 */
[----:B------:R-:W-:Y:S01]  /*9380*/  @P5 FMUL.FTZ R98, R103, R108 ;  /* 0x0000006c67625220 */ /* 0x000fe20000410000 */
        /* <DEDUP_REMOVED lines=16> */
.L_x_10373:
        /* <DEDUP_REMOVED lines=11> */
[----:B------:R-:W-:Y:S01]  /*9540*/  FFMA.FTZ R102, R123, UR11, R179 ;  /* 0x0000000b7b667c23 */ /* 0x000fe200080100b3 */
[----:B------:R-:W-:Y:S01]  /*9550*/  FMUL.FTZ R0, R0, UR7 ;  /* 0x0000000700007c20 */ /* 0x000fe20008410000 */
[----:B------:R-:W-:-:S02]  /*9560*/  HFMA2 R107, -RZ, RZ, 0, 0 ;  /* 0x00000000ff6b7431 */ /* 0x000fc400000001ff */
[----:B-----5:R-:W-:Y:S01]  /*9570*/  @P1 HADD2.F32 R101, -RZ, R96.H0_H0 ;  /* 0x20000060ff651230 */ /* 0x020fe20000004100 */
[----:B------:R-:W-:Y:S01]  /*9580*/  MOV R100, RZ ;  /* 0x000000ff00647202 */ /* 0x000fe20000000f00 */
[--C-:B------:R-:W-:Y:S02]  /*9590*/  @P1 HADD2.F32 R103, -RZ, R40.reuse.H0_H0 ;  /* 0x20000028ff671230 */ /* 0x100fe40000004100 */
[----:B------:R-:W-:Y:S01]  /*95a0*/  FMUL.FTZ R0, R0, UR23 ;  /* 0x0000001700007c20 */ /* 0x000fe20008410000 */
[----:B0-----:R-:W-:Y:S01]  /*95b0*/  FADD.FTZ R108, R111, -R102 ;  /* 0x800000666f6c7221 */ /* 0x001fe20000010000 */
[----:B------:R-:W-:Y:S02]  /*95c0*/  @P4 HADD2.F32 R111, -RZ, R40.H1_H1 ;  /* 0x30000028ff6f4230 */ /* 0x000fe40000004100 */
[----:B------:R-:W-:Y:S01]  /*95d0*/  FFMA.FTZ R114, R125, UR11, R179 ;  /* 0x0000000b7d727c23 */ /* 0x000fe200080100b3 */
[-C--:B------:R-:W-:Y:S01]  /*95e0*/  @P1 FMUL.FTZ R107, R101, R0.reuse ;  /* 0x00000000656b1220 */ /* 0x080fe20000410000 */
[----:B------:R-:W-:Y:S01]  /*95f0*/  @P1 FMUL.FTZ R100, R103, R0 ;  /* 0x0000000067641220 */ /* 0x000fe20000410000 */
[----:B------:R-:W-:Y:S01]  /*9600*/  FMUL.FTZ R101, R120, UR7 ;  /* 0x0000000778657c20 */ /* 0x000fe20008410000 */
[----:B------:R-:W-:-:S02]  /*9610*/  @P4 HADD2.F32 R103, -RZ, R96.H1_H1 ;  /* 0x30000060ff674230 */ /* 0x000fc40000004100 */
[----:B------:R-:W-:Y:S01]  /*9620*/  FMUL.FTZ R96, R110, UR10 ;  /* 0x0000000a6e607c20 */ /* 0x000fe20008410000 */
        /* <DEDUP_REMOVED lines=13> */
[----:B------:R-:W-:Y:S01]  /*9700*/  FMUL.FTZ R102, R108, UR10 ;  /* 0x0000000a6c667c20 */ /* 0x000fe20008410000 */
        /* <DEDUP_REMOVED lines=8> */
[----:B------:R-:W-:Y:S01]  /*9790*/  FMUL.FTZ R102, R114, UR10 ;  /* 0x0000000a72667c20 */ /* 0x000fe20008410000 */
        /* <DEDUP_REMOVED lines=11> */
[----:B------:R-:W-:Y:S01]  /*9850*/  FMUL.FTZ R98, R115, UR10 ;  /* 0x0000000a73627c20 */ /* 0x000fe20008410000 */
[----:B------:R-:W-:Y:S01]  /*9860*/  FADD.FTZ R126, R117, -R126 ;  /* 0x8000007e757e7221 */ /* 0x000fe20000010000 */
[----:B------:R-:W-:Y:S01]  /*9870*/  FADD.FTZ R116, R121, -R116 ;  /* 0x8000007479747221 */ /* 0x000fe20000010000 */
[----:B------:R-:W-:Y:S01]  /*9880*/  @P6 FMUL.FTZ R104, R106, R103 ;  /* 0x000000676a686220 */ /* 0x000fe20000410000 */
[----:B------:R-:W-:Y:S01]  /*9890*/  FMUL.FTZ R98, R98, UR7 ;  /* 0x0000000762627c20 */ /* 0x000fe20008410000 */
[----:B------:R-:W-:Y:S02]  /*98a0*/  HFMA2 R106, -RZ, RZ, 0, 0 ;  /* 0x00000000ff6a7431 */ /* 0x000fe400000001ff */
[----:B------:R-:W-:Y:S01]  /*98b0*/  @P4 FMUL.FTZ R106, R110, R113 ;  /* 0x000000716e6a4220 */ /* 0x000fe20000410000 */
[----:B------:R-:W-:Y:S01]  /*98c0*/  FMUL.FTZ R102, R126, UR10 ;  /* 0x0000000a7e667c20 */ /* 0x000fe20008410000 */
[----:B------:R-:W-:Y:S01]  /*98d0*/  FMUL.FTZ R110, R116, UR10 ;  /* 0x0000000a746e7c20 */ /* 0x000fe20008410000 */
        /* <DEDUP_REMOVED lines=30> */
[----:B------:R-:W-:-:S07]  /*9ac0*/  F2FP.F16.F32.PACK_AB R99, R112, R103 ;  /* 0x000000677063723e */ /* 0x000fce00000000ff */
.L_x_10372:
[----:B------:R-:W0:Y:S01]  /*9ad0*/  @P0 LDC.64 R100, c[0x0][0x478] ;  /* 0x00011e00ff640b82 */ /* 0x000e220000000a00 */
[----:B------:R-:W-:Y:S01]  /*9ae0*/  IMAD.WIDE.U32 R102, R177, 0x10, R200 ;  /* 0x00000010b1667825 */ /* 0x000fe200078e00c8 */
[----:B------:R-:W-:-:S03]  /*9af0*/  UIADD3 UR6, UPT, UPT, UR6, UR26, URZ ;  /* 0x0000001a06067290 */ /* 0x000fc6000fffe0ff */
[----:B------:R-:W-:Y:S01]  /*9b00*/  FADD.FTZ R232, R107, R232 ;  /* 0x000000e86be87221 */ /* 0x000fe20000010000 */
        /* <DEDUP_REMOVED lines=73> */
.L_x_10357:
        /* <DEDUP_REMOVED lines=36> */
.L_x_10375:
        /* <DEDUP_REMOVED lines=10> */
.L_x_15713:


//--------------------- .text._ZN10layer_norm22ln_bwd_finalize_kernelINS_22Kernel_traits_finalizeILj8192E6__halfS2_fS2_fjLb1ELj1024ELj4ENS_18Kernel_traits_baseILj8192ES2_S2_fS2_fjLj1024EEEEELb1ELb0EEEvNS_9BwdParamsE --------------------------
	.section	.text._ZN10layer_norm22ln_bwd_finalize_kernelINS_22Kernel_traits_finalizeILj8192E6__halfS2_fS2_fjLb1ELj1024ELj4ENS_18Kernel_traits_baseILj8192ES2_S2_fS2_fjLj1024EEEEELb1ELb0EEEvNS_9BwdParamsE,"ax",@progbits
	.align	128
        .global         _ZN10layer_norm22ln_bwd_finalize_kernelINS_22Kernel_traits_finalizeILj8192E6__halfS2_fS2_fjLb1ELj1024ELj4ENS_18Kernel_traits_baseILj8192ES2_S2_fS2_fjLj1024EEEEELb1ELb0EEEvNS_9BwdParamsE
        .type           _ZN10layer_norm22ln_bwd_finalize_kernelINS_22Kernel_traits_finalizeILj8192E6__halfS2_fS2_fjLb1ELj1024ELj4ENS_18Kernel_traits_baseILj8192ES2_S2_fS2_fjLj1024EEEEELb1ELb0EEEvNS_9BwdParamsE,@function
        .size           _ZN10layer_norm22ln_bwd_finalize_kernelINS_22Kernel_traits_finalizeILj8192E6__halfS2_fS2_fjLb1ELj1024ELj4ENS_18Kernel_traits_baseILj8192ES2_S2_fS2_fjLj1024EEEEELb1ELb0EEEvNS_9BwdParamsE,(.L_x_15714 - _ZN10layer_norm22ln_bwd_finalize_kernelINS_22Kernel_traits_finalizeILj8192E6__halfS2_fS2_fjLb1ELj1024ELj4ENS_18Kernel_traits_baseILj8192ES2_S2_fS2_fjLj1024EEEEELb1ELb0EEEvNS_9BwdParamsE)
        .other          _ZN10layer_norm22ln_bwd_finalize_kernelINS_22Kernel_traits_finalizeILj8192E6__halfS2_fS2_fjLb1ELj1024ELj4ENS_18Kernel_traits_baseILj8192ES2_S2_fS2_fjLj1024EEEEELb1ELb0EEEvNS_9BwdParamsE,@"STO_CUDA_ENTRY STV_DEFAULT"
_ZN10layer_norm22ln_bwd_finalize_kernelINS_22Kernel_traits_finalizeILj8192E6__halfS2_fS2_fjLb1ELj1024ELj4ENS_18Kernel_traits_baseILj8192ES2_S2_fS2_fjLj1024EEEEELb1ELb0EEEvNS_9BwdParamsE:
.text._ZN10layer_norm22ln_bwd_finalize_kernelINS_22Kernel_traits_finalizeILj8192E6__halfS2_fS2_fjLb1ELj1024ELj4ENS_18Kernel_traits_baseILj8192ES2_S2_fS2_fjLj1024EEEEELb1ELb0EEEvNS_9BwdParamsE:
        /* <DEDUP_REMOVED lines=62> */
.L_x_10380:
        /* <DEDUP_REMOVED lines=87> */
.L_x_10379:
[----:B------:R-:W-:Y:S05]  /*0950*/  BSYNC.RECONVERGENT B1 ;  /* 0x0000000000017941 */ /* 0x000fea0003800200 */
.L_x_10378:
        /* <DEDUP_REMOVED lines=49> */
.L_x_10382:
[----:B------:R-:W-:Y:S05]  /*0c70*/  BSYNC.RECONVERGENT B1 ;  /* 0x0000000000017941 */ /* 0x000fea0003800200 */
.L_x_10381:
        /* <DEDUP_REMOVED lines=29> */
.L_x_10384:
[----:B------:R-:W-:Y:S05]  /*0e50*/  BSYNC.RECONVERGENT B1 ;  /* 0x0000000000017941 */ /* 0x000fea0003800200 */
.L_x_10383:
        /* <DEDUP_REMOVED lines=14> */
.L_x_10377:
[----:B------:R-:W-:Y:S05]  /*0f40*/  BSYNC.RECONVERGENT B0 ;  /* 0x0000000000007941 */ /* 0x000fea0003800200 */
.L_x_10376:
        /* <DEDUP_REMOVED lines=75> */
.L_x_10385:
        /* <DEDUP_REMOVED lines=16> */
.L_x_15714:


//--------------------- .text._ZN10layer_norm13ln_bwd_kernelINS_13Kernel_traitsI6__halfS2_fS2_fjLj8192ELj1ELj1ELj8ELj16ENS_18Kernel_traits_baseILj8192ES2_S2_fS2_fjLj256EEEEELb1ELb1ELb1ELb0EEEvNS_9BwdParamsE --------------------------
	.section	.text._ZN10layer_norm13ln_bwd_kernelINS_13Kernel_traitsI6__halfS2_fS2_fjLj8192ELj1ELj1ELj8ELj16ENS_18Kernel_traits_baseILj8192ES2_S2_fS2_fjLj256EEEEELb1ELb1ELb1ELb0EEEvNS_9BwdParamsE,"ax",@progbits
	.align	128
        .global         _ZN10layer_norm13ln_bwd_kernelINS_13Kernel_traitsI6__halfS2_fS2_fjLj8192ELj1ELj1ELj8ELj16ENS_18Kernel_traits_baseILj8192ES2_S2_fS2_fjLj256EEEEELb1ELb1ELb1ELb0EEEvNS_9BwdParamsE
        .type           _ZN10layer_norm13ln_bwd_kernelINS_13Kernel_traitsI6__halfS2_fS2_fjLj8192ELj1ELj1ELj8ELj16ENS_18Kernel_traits_baseILj8192ES2_S2_fS2_fjLj256EEEEELb1ELb1ELb1ELb0EEEvNS_9BwdParamsE,@function
        .size           _ZN10layer_norm13ln_bwd_kernelINS_13Kernel_traitsI6__halfS2_fS2_fjLj8192ELj1ELj1ELj8ELj16ENS_18Kernel_traits_baseILj8192ES2_S2_fS2_fjLj256EEEEELb1ELb1ELb1ELb0EEEvNS_9BwdParamsE,(.L_x_15715 - _ZN10layer_norm13ln_bwd_kernelINS_13Kernel_traitsI6__halfS2_fS2_fjLj8192ELj1ELj1ELj8ELj16ENS_18Kernel_traits_baseILj8192ES2_S2_fS2_fjLj256EEEEELb1ELb1ELb1ELb0EEEvNS_9BwdParamsE)
        .other          _ZN10layer_norm13ln_bwd_kernelINS_13Kernel_traitsI6__halfS2_fS2_fjLj8192ELj1ELj1ELj8ELj16ENS_18Kernel_traits_baseILj8192ES2_S2_fS2_fjLj256EEEEELb1ELb1ELb1ELb0EEEvNS_9BwdParamsE,@"STO_CUDA_ENTRY STV_DEFAULT"
_ZN10layer_norm13ln_bwd_kernelINS_13Kernel_traitsI6__halfS2_fS2_fjLj8192ELj1ELj1ELj8ELj16ENS_18Kernel_traits_baseILj8192ES2_S2_fS2_fjLj256EEEEELb1ELb1ELb1ELb0EEEvNS_9BwdParamsE:
.text._ZN10layer_norm13ln_bwd_kernelINS_13Kernel_traitsI6__halfS2_fS2_fjLj8192ELj1ELj1ELj8ELj16ENS_18Kernel_traits_baseILj8192ES2_S2_fS2_fjLj256EEEEELb1ELb1ELb1ELb0EEEvNS_9BwdParamsE:
        /* <DEDUP_REMOVED lines=156> */
.L_x_10775:
[----:B0-----:R-:W-:-:S06]  /*09c0*/  UIMAD.WIDE UR6, UR11, 0x4, UR18 ;  /* 0x000000040b0678a5 */ /* 0x001fcc000f8e0212 */
[----:B---3--:R-:W-:Y:S02]  /*09d0*/  MOV R196, UR6 ;  /* 0x0000000600c47c02 */ /* 0x008fe40008000f00 */
[----:B------:R-:W-:-:S05]  /*09e0*/  MOV R197, UR7 ;  /* 0x0000000700c57c02 */ /* 0x000fca0008000f00 */
[----:B--2---:R0:W2:Y:S01]  /*09f0*/  LDG.E R196, desc[UR20][R196.64] ;  /* 0x00000014c4c47981 */ /* 0x0040a2000c1e1900 */
[----:B------:R-:W-:-:S06]  /*0a00*/  UIMAD.WIDE UR6, UR11, 0x4, UR14 ;  /* 0x000000040b0678a5 */ /* 0x000fcc000f8e020e */
[----:B0-----:R-:W-:Y:S02]  /*0a10*/  MOV R197, UR7 ;  /* 0x0000000700c57c02 */ /* 0x001fe40008000f00 */
[----:B--2---:R-:W-:Y:S02]  /*0a20*/  R2UR UR32, R196 ;  /* 0x00000000c42072ca */ /* 0x004fe400000e0000 */
[----:B------:R-:W-:-:S05]  /*0a30*/  MOV R196, UR6 ;  /* 0x0000000600c47c02 */ /* 0x000fca0008000f00 */
[----:B------:R0:W2:Y:S01]  /*0a40*/  LDG.E R15, desc[UR20][R196.64] ;  /* 0x00000014c40f7981 */ /* 0x0000a2000c1e1900 */
[----:B------:R-:W-:-:S06]  /*0a50*/  UIMAD.WIDE UR6, UR11, 0x4, UR12 ;  /* 0x000000040b0678a5 */ /* 0x000fcc000f8e020c */
[----:B0-----:R-:W-:Y:S02]  /*0a60*/  MOV R196, UR6 ;  /* 0x0000000600c47c02 */ /* 0x001fe40008000f00 */
[----:B------:R-:W-:Y:S02]  /*0a70*/  MOV R197, UR7 ;  /* 0x0000000700c57c02 */ /* 0x000fe40008000f00 */
[----:B--2---:R-:W-:-:S03]  /*0a80*/  R2UR UR33, R15 ;  /* 0x000000000f2172ca */ /* 0x004fc600000e0000 */
[----:B------:R-:W2:Y:S01]  /*0a90*/  LDG.E R15, desc[UR20][R196.64] ;  /* 0x00000014c40f7981 */ /* 0x000ea2000c1e1900 */
[----:B------:R-:W-:Y:S09]  /*0aa0*/  BSSY.RECONVERGENT B0, `(.L_x_10387) ;  /* 0x0000204000007945 */ /* 0x000ff20003800200 */
[----:B------:R-:W-:Y:S01]  /*0ab0*/  UISETP.GE.AND UP2, UPT, UR33, 0x1, UPT ;  /* 0x000000012100788c */ /* 0x000fe2000bf46270 */
[----:B--2---:R-:W-:-:S08]  /*0ac0*/  R2UR UR10, R15 ;  /* 0x000000000f0a72ca */ /* 0x004fd000000e0000 */
[----:B-1---5:R-:W-:Y:S07]  /*0ad0*/  BRA.U !UP2, `(.L_x_10388) ;  /* 0x000000190ab07547 */ /* 0x022fee000b800000 */
[----:B------:R-:W-:-:S06]  /*0ae0*/  UIMAD.WIDE UR6, UR11, 0x4, UR16 ;  /* 0x000000040b0678a5 */ /* 0x000fcc000f8e0210 */
[----:B------:R-:W-:Y:S02]  /*0af0*/  MOV R196, UR6 ;  /* 0x0000000600c47c02 */ /* 0x000fe40008000f00 */
[----:B------:R-:W-:-:S05]  /*0b00*/  MOV R197, UR7 ;  /* 0x0000000700c57c02 */ /* 0x000fca0008000f00 */
[----:B------:R-:W2:Y:S01]  /*0b10*/  LDG.E R196, desc[UR20][R196.64] ;  /* 0x00000014c4c47981 */ /* 0x000ea2000c1e1900 */
[----:B------:R-:W-:Y:S01]  /*0b20*/  UISETP.GE.AND UP3, UPT, UR10, 0x1, UPT ;  /* 0x000000010a00788c */ /* 0x000fe2000bf66270 */
[----:B------:R-:W-:Y:S01]  /*0b30*/  ISETP.NE.AND P0, PT, RZ, UR30, PT ;  /* 0x0000001eff007c0c */ /* 0x000fe2000bf05270 */
[----:B-1----:R-:W-:Y:S01]  /*0b40*/  UMOV UR9, UR4 ;  /* 0x0000000400097c82 */ /* 0x002fe20008000000 */
[----:B------:R-:W0:Y:S01]  /*0b50*/  S2R R199, SR_TID.X ;  /* 0x0000000000c77919 */ /* 0x000e220000002100 */
[----:B------:R-:W-:Y:S01]  /*0b60*/  UIADD3 UR6, UPT, UPT, UR33, -0x1, URZ ;  /* 0xffffffff21067890 */ /* 0x000fe2000fffe0ff */
[----:B------:R-:W-:Y:S01]  /*0b70*/  HFMA2 R217, -RZ, RZ, 0, 0 ;  /* 0x00000000ffd97431 */ /* 0x000fe200000001ff */
[C---:B------:R-:W-:Y:S01]  /*0b80*/  ISETP.GE.U32.AND P1, PT, R0.reuse, 0x100, PT ;  /* 0x000001000000780c */ /* 0x040fe20003f26070 */
[----:B------:R-:W-:Y:S01]  /*0b90*/  BSSY.RECONVERGENT B1, `(.L_x_10389) ;  /* 0x0000081000017945 */ /* 0x000fe20003800200 */
[----:B------:R-:W-:Y:S01]  /*0ba0*/  HFMA2 R227, -RZ, RZ, 0, 0 ;  /* 0x00000000ffe37431 */ /* 0x000fe200000001ff */
[----:B------:R-:W-:-:S02]  /*0bb0*/  ISETP.GE.U32.AND P2, PT, R0, 0x200, PT ;  /* 0x000002000000780c */ /* 0x000fc40003f46070 */
[----:B------:R-:W-:Y:S01]  /*0bc0*/  @UP3 UIADD3 UR5, UPT, UPT, UR10, -0x1, URZ ;  /* 0xffffffff0a053890 */ /* 0x000fe2000fffe0ff */
[C---:B------:R-:W-:Y:S02]  /*0bd0*/  ISETP.GE.U32.AND P3, PT, R0.reuse, 0x300, PT ;  /* 0x000003000000780c */ /* 0x040fe40003f66070 */
[----:B------:R-:W-:Y:S01]  /*0be0*/  ISETP.GE.U32.AND P4, PT, R0, 0x400, PT ;  /* 0x000004000000780c */ /* 0x000fe20003f86070 */
[----:B------:R-:W-:Y:S01]  /*0bf0*/  @UP3 UIMAD UR7, UR5, UR9, URZ ;  /* 0x00000009050732a4 */ /* 0x000fe2000f8e02ff */
[----:B------:R-:W-:Y:S01]  /*0c00*/  MOV R228, RZ ;  /* 0x000000ff00e47202 */ /* 0x000fe20000000f00 */
[----:B------:R-:W-:Y:S02]  /*0c10*/  UIMAD UR5, UR11, UR9, URZ ;  /* 0x000000090b0572a4 */ /* 0x000fe4000f8e02ff */
[----:B------:R-:W-:-:S04]  /*0c20*/  @UP3 USHF.R.S32.HI UR8, URZ, 0x1f, UR7 ;  /* 0x0000001fff083899 */ /* 0x000fc80008011407 */
[----:B------:R-:W-:Y:S02]  /*0c30*/  @UP3 ULEA.HI UR8, UR8, UR7, URZ, 0x3 ;  /* 0x0000000708083291 */ /* 0x000fe4000f8f18ff */
[----:B------:R-:W-:Y:S02]  /*0c40*/  UIMAD UR7, UR6, UR9, URZ ;  /* 0x00000009060772a4 */ /* 0x000fe4000f8e02ff */
[----:B------:R-:W-:-:S04]  /*0c50*/  USHF.R.S32.HI UR6, URZ, 0x1f, UR5 ;  /* 0x0000001fff067899 */ /* 0x000fc80008011405 */
[----:B------:R-:W-:Y:S01]  /*0c60*/  ULEA.HI UR6, UR6, UR5, URZ, 0x3 ;  /* 0x0000000506067291 */ /* 0x000fe2000f8f18ff */
[----:B--2---:R-:W-:Y:S02]  /*0c70*/  FSEL R15, R196, RZ, !P0 ;  /* 0x000000ffc40f7208 */ /* 0x004fe40004000000 */
[----:B------:R-:W-:Y:S02]  /*0c80*/  PLOP3.LUT P0, PT, PT, PT, UP3, 0x80, 0x8 ;  /* 0x000000000008781c */ /* 0x000fe40003f0f038 */
[----:B------:R-:W-:Y:S02]  /*0c90*/  R2UR UR34, R15 ;  /* 0x000000000f2272ca */ /* 0x000fe400000e0000 */
[----:B------:R-:W-:Y:S01]  /*0ca0*/  MOV R15, UR8 ;  /* 0x00000008000f7c02 */ /* 0x000fe20008000f00 */
[----:B------:R-:W-:-:S04]  /*0cb0*/  USHF.R.S32.HI UR8, URZ, 0x1f, UR7 ;  /* 0x0000001fff087899 */ /* 0x000fc80008011407 */
[----:B------:R-:W-:-:S04]  /*0cc0*/  ULEA.HI UR8, UR8, UR7, URZ, 0x3 ;  /* 0x0000000708087291 */ /* 0x000fc8000f8f18ff */
        /* <DEDUP_REMOVED lines=9> */
[----:B------:R-:W2:Y:S04]  /*0d60*/  LDL.LU R223, [R1+0x30] ;  /* 0x0000300001df7983 */ /* 0x000ea80000300800 */
[----:B------:R-:W3:Y:S03]  /*0d70*/  LDL.LU R9, [R1+0x34] ;  /* 0x0000340001097983 */ /* 0x000ee60000300800 */
[----:B------:R-:W4:Y:S01]  /*0d80*/  LDC.64 R16, c[0x0][0x428] ;  /* 0x00010a00ff107b82 */ /* 0x000f220000000a00 */
[----:B------:R-:W3:Y:S04]  /*0d90*/  LDL.LU R214, [R1+0x38] ;  /* 0x0000380001d67983 */ /* 0x000ee80000300800 */
[----:B------:R-:W3:Y:S01]  /*0da0*/  LDL.LU R15, [R1+0x3c] ;  /* 0x00003c00010f7983 */ /* 0x000ee20000300800 */
[----:B-1----:R-:W-:-:S05]  /*0db0*/  IMAD.WIDE.U32 R10, R216, 0x20, R10 ;  /* 0x00000020d80a7825 */ /* 0x002fca00078e000a */
[----:B------:R-:W2:Y:S01]  /*0dc0*/  LDG.E.128 R208, desc[UR20][R10.64] ;  /* 0x000000140ad07981 */ /* 0x000ea2000c1e1d00 */
[----:B----4-:R-:W-:-:S03]  /*0dd0*/  IMAD.WIDE.U32 R16, R229, 0x10, R16 ;  /* 0x00000010e5107825 */ /* 0x010fc600078e0010 */
[----:B------:R-:W4:Y:S04]  /*0de0*/  LDG.E.128 R200, desc[UR20][R10.64+0x10] ;  /* 0x000010140ac87981 */ /* 0x000f28000c1e1d00 */
[----:B0-----:R0:W3:Y:S01]  /*0df0*/  LDG.E.128 R196, desc[UR20][R16.64] ;  /* 0x0000001410c47981 */ /* 0x0010e2000c1e1d00 */
[----:B------:R-:W-:-:S04]  /*0e00*/  ISETP.NE.U32.AND P0, PT, RZ, UR24, PT ;  /* 0x00000018ff007c0c */ /* 0x000fc8000bf05070 */
[----:B------:R-:W-:Y:S01]  /*0e10*/  ISETP.NE.AND.EX P0, PT, RZ, UR25, PT, P0 ;  /* 0x00000019ff007c0c */ /* 0x000fe2000bf05300 */
[----:B0-----:R-:W0:-:S12]  /*0e20*/  LDC.64 R16, c[0x0][0x3b0] ;  /* 0x0000ec00ff107b82 */ /* 0x001e180000000a00 */
[----:B------:R-:W1:Y:S01]  /*0e30*/  @P0 LDC.64 R10, c[0x0][0x438] ;  /* 0x00010e00ff0a0b82 */ /* 0x000e620000000a00 */
[----:B-----5:R-:W-:Y:S02]  /*0e40*/  HADD2.F32 R5, -RZ, R36.H0_H0 ;  /* 0x20000024ff057230 */ /* 0x020fe40000004100 */
[----:B-1----:R-:W-:-:S05]  /*0e50*/  @P0 IMAD.WIDE.U32 R10, R216, 0x20, R10 ;  /* 0x00000020d80a0825 */ /* 0x002fca00078e000a */
[----:B------:R-:W5:Y:S04]  /*0e60*/  @P0 LDG.E.128 R32, desc[UR20][R10.64] ;  /* 0x000000140a200981 */ /* 0x000f68000c1e1d00 */
[----:B------:R0:W5:Y:S02]  /*0e70*/  @P0 LDG.E.128 R28, desc[UR20][R10.64+0x10] ;  /* 0x000010140a1c0981 */ /* 0x000164000c1e1d00 */
[----:B0-----:R-:W-:-:S05]  /*0e80*/  IMAD.WIDE.U32 R10, R217, 0x8, R16 ;  /* 0x00000008d90a7825 */ /* 0x001fca00078e0010 */
[----:B------:R0:W5:Y:S02]  /*0e90*/  LDG.E.64 R16, desc[UR20][R10.64] ;  /* 0x000000140a107981 */ /* 0x000164000c1e1b00 */
[----:B0-----:R-:W-:Y:S02]  /*0ea0*/  HADD2.F32 R10, -RZ, R37.H0_H0 ;  /* 0x20000025ff0a7230 */ /* 0x001fe40000004100 */
[----:B------:R-:W-:Y:S01]  /*0eb0*/  HADD2.F32 R244, -RZ, R36.H1_H1 ;  /* 0x30000024fff47230 */ /* 0x000fe20000004100 */
[----:B------:R-:W-:Y:S02]  /*0ec0*/  IADD3 R229, PT, PT, R229, 0x100, RZ ;  /* 0x00000100e5e57810 */ /* 0x000fe40007ffe0ff */
[----:B------:R-:W-:Y:S02]  /*0ed0*/  IADD3 R217, PT, PT, R217, 0x100, RZ ;  /* 0x00000100d9d97810 */ /* 0x000fe40007ffe0ff */
[----:B------:R-:W-:Y:S01]  /*0ee0*/  IADD3 R216, PT, PT, R216, 0x100, RZ ;  /* 0x00000100d8d87810 */ /* 0x000fe20007ffe0ff */
[----:B--2---:R-:W-:Y:S01]  /*0ef0*/  FADD.FTZ R208, R208, -UR34 ;  /* 0x80000022d0d07e21 */ /* 0x004fe20008010000 */
[----:B------:R-:W-:-:S03]  /*0f00*/  FADD.FTZ R209, R209, -UR34 ;  /* 0x80000022d1d17e21 */ /* 0x000fc60008010000 */
[----:B------:R-:W-:Y:S01]  /*0f10*/  FMUL.FTZ R249, R208, UR32 ;  /* 0x00000020d0f97c20 */ /* 0x000fe20008410000 */
[----:B------:R-:W-:Y:S01]  /*0f20*/  FMUL.FTZ R248, R209, UR32 ;  /* 0x00000020d1f87c20 */ /* 0x000fe20008410000 */
[--C-:B---3--:R-:W-:Y:S02]  /*0f30*/  HADD2.F32 R232, -RZ, R196.reuse.H0_H0 ;  /* 0x200000c4ffe87230 */ /* 0x108fe40000004100 */
[----:B------:R-:W-:-:S03]  /*0f40*/  HADD2.F32 R196, -RZ, R196.H1_H1 ;  /* 0x300000c4ffc47230 */ /* 0x000fc60000004100 */
[----:B------:R-:W-:Y:S02]  /*0f50*/  FFMA.FTZ R223, R249, R232, R223 ;  /* 0x000000e8f9df7223 */ /* 0x000fe400000100df */
[----:B------:R-:W-:Y:S01]  /*0f60*/  FFMA.FTZ R9, R248, R196, R9 ;  /* 0x000000c4f8097223 */ /* 0x000fe20000010009 */
[----:B------:R-:W-:Y:S01]  /*0f70*/  FADD.FTZ R210, R210, -UR34 ;  /* 0x80000022d2d27e21 */ /* 0x000fe20008010000 */
[----:B------:R-:W-:Y:S01]  /*0f80*/  FADD.FTZ R24, R24, R232 ;  /* 0x000000e818187221 */ /* 0x000fe20000010000 */
[----:B------:R-:W-:Y:S01]  /*0f90*/  STL [R1+0x30], R223 ;  /* 0x000030df01007387 */ /* 0x000fe20000100800 */
[----:B------:R-:W-:Y:S01]  /*0fa0*/  FMUL.FTZ R232, R5, R232 ;  /* 0x000000e805e87220 */ /* 0x000fe20000410000 */
[----:B------:R-:W-:Y:S02]  /*0fb0*/  FMUL.FTZ R243, R210, UR32 ;  /* 0x00000020d2f37c20 */ /* 0x000fe40008410000 */
[----:B------:R0:W-:Y:S01]  /*0fc0*/  STL [R1+0x34], R9 ;  /* 0x0000340901007387 */ /* 0x0001e20000100800 */
[----:B------:R-:W-:-:S04]  /*0fd0*/  FADD.FTZ R5, R211, -UR34 ;  /* 0x80000022d3057e21 */ /* 0x000fc80008010000 */
[----:B------:R-:W-:Y:S01]  /*0fe0*/  FMUL.FTZ R231, R5, UR32 ;  /* 0x0000002005e77c20 */ /* 0x000fe20008410000 */
[----:B0-----:R-:W-:Y:S02]  /*0ff0*/  HADD2.F32 R9, -RZ, R197.H0_H0 ;  /* 0x200000c5ff097230 */ /* 0x001fe40000004100 */
[----:B------:R-:W-:-:S03]  /*1000*/  HADD2.F32 R5, -RZ, R37.H1_H1 ;  /* 0x30000025ff057230 */ /* 0x000fc60000004100 */
[----:B------:R-:W-:Y:S01]  /*1010*/  FADD.FTZ R26, R26, R9 ;  /* 0x000000091a1a7221 */ /* 0x000fe20000010000 */
[-C--:B------:R-:W-:Y:S01]  /*1020*/  FFMA.FTZ R214, R243, R9.reuse, R214 ;  /* 0x00000009f3d67223 */ /* 0x080fe200000100d6 */
[----:B------:R-:W-:Y:S01]  /*1030*/  FMUL.FTZ R236, R10, R9 ;  /* 0x000000090aec7220 */ /* 0x000fe20000410000 */
[----:B------:R-:W-:Y:S02]  /*1040*/  HADD2.F32 R9, -RZ, R197.H1_H1 ;  /* 0x300000c5ff097230 */ /* 0x000fe40000004100 */
[----:B----4-:R-:W-:-:S03]  /*1050*/  FADD.FTZ R10, R200, -UR34 ;  /* 0x80000022c80a7e21 */ /* 0x010fc60008010000 */
[----:B------:R-:W-:Y:S01]  /*1060*/  FADD.FTZ R27, R27, R9 ;  /* 0x000000091b1b7221 */ /* 0x000fe20000010000 */
[-C--:B------:R-:W-:Y:S01]  /*1070*/  FFMA.FTZ R15, R231, R9.reuse, R15 ;  /* 0x00000009e70f7223 */ /* 0x080fe2000001000f */
[----:B------:R-:W-:Y:S01]  /*1080*/  FMUL.FTZ R224, R5, R9 ;  /* 0x0000000905e07220 */ /* 0x000fe20000410000 */
[----:B------:R-:W-:Y:S01]  /*1090*/  FMUL.FTZ R223, R10, UR32 ;  /* 0x000000200adf7c20 */ /* 0x000fe20008410000 */
[----:B------:R-:W-:Y:S02]  /*10a0*/  HADD2.F32 R9, -RZ, R198.H0_H0 ;  /* 0x200000c6ff097230 */ /* 0x000fe40000004100 */
[----:B------:R-:W-:Y:S02]  /*10b0*/  HADD2.F32 R10, -RZ, R38.H0_H0 ;  /* 0x20000026ff0a7230 */ /* 0x000fe40000004100 */
[----:B------:R-:W-:Y:S01]  /*10c0*/  FADD.FTZ R5, R201, -UR34 ;  /* 0x80000022c9057e21 */ /* 0x000fe20008010000 */
[----:B------:R0:W-:Y:S01]  /*10d0*/  STL [R1+0x38], R214 ;  /* 0x000038d601007387 */ /* 0x0001e20000100800 */
[----:B------:R-:W-:Y:S01]  /*10e0*/  FADD.FTZ R68, R68, R9 ;  /* 0x0000000944447221 */ /* 0x000fe20000010000 */
[----:B------:R-:W-:Y:S01]  /*10f0*/  FFMA.FTZ R100, R223, R9, R100 ;  /* 0x00000009df647223 */ /* 0x000fe20000010064 */
[----:B------:R-:W-:-:S02]  /*1100*/  HADD2.F32 R11, -RZ, R198.H1_H1 ;  /* 0x300000c6ff0b7230 */ /* 0x000fc40000004100 */
[----:B------:R-:W-:Y:S01]  /*1110*/  FMUL.FTZ R5, R5, UR32 ;  /* 0x0000002005057c20 */ /* 0x000fe20008410000 */
[----:B0-----:R-:W-:Y:S01]  /*1120*/  FMUL.FTZ R214, R10, R9 ;  /* 0x000000090ad67220 */ /* 0x001fe20000410000 */
[----:B------:R-:W-:Y:S02]  /*1130*/  HADD2.F32 R9, -RZ, R38.H1_H1 ;  /* 0x30000026ff097230 */ /* 0x000fe40000004100 */
[----:B------:R-:W-:Y:S01]  /*1140*/  FADD.FTZ R10, R202, -UR34 ;  /* 0x80000022ca0a7e21 */ /* 0x000fe20008010000 */
[----:B------:R-:W-:Y:S01]  /*1150*/  FADD.FTZ R69, R69, R11 ;  /* 0x0000000b45457221 */ /* 0x000fe20000010000 */
[-C--:B------:R-:W-:Y:S01]  /*1160*/  FFMA.FTZ R101, R5, R11.reuse, R101 ;  /* 0x0000000b05657223 */ /* 0x080fe20000010065 */
[----:B------:R0:W-:Y:S01]  /*1170*/  STL [R1+0x3c], R15 ;  /* 0x00003c0f01007387 */ /* 0x0001e20000100800 */
[----:B------:R-:W-:Y:S01]  /*1180*/  FMUL.FTZ R11, R9, R11 ;  /* 0x0000000b090b7220 */ /* 0x000fe20000410000 */
[----:B------:R-:W-:Y:S02]  /*1190*/  HADD2.F32 R9, -RZ, R199.H0_H0 ;  /* 0x200000c7ff097230 */ /* 0x000fe40000004100 */
[----:B------:R-:W-:Y:S01]  /*11a0*/  FMUL.FTZ R10, R10, UR32 ;  /* 0x000000200a0a7c20 */ /* 0x000fe20008410000 */
[----:B------:R-:W-:Y:S01]  /*11b0*/  FADD.FTZ R198, R203, -UR34 ;  /* 0x80000022cbc67e21 */ /* 0x000fe20008010000 */
[----:B0-----:R-:W-:-:S02]  /*11c0*/  HADD2.F32 R15, -RZ, R39.H0_H0 ;  /* 0x20000027ff0f7230 */ /* 0x001fc40000004100 */
[----:B------:R-:W-:Y:S01]  /*11d0*/  FADD.FTZ R70, R70, R9 ;  /* 0x0000000946467221 */ /* 0x000fe20000010000 */
[-C--:B------:R-:W-:Y:S01]  /*11e0*/  FFMA.FTZ R102, R10, R9.reuse, R102 ;  /* 0x000000090a667223 */ /* 0x080fe20000010066 */
[----:B------:R-:W-:Y:S01]  /*11f0*/  FMUL.FTZ R200, R198, UR32 ;  /* 0x00000020c6c87c20 */ /* 0x000fe20008410000 */
[----:B------:R-:W-:Y:S02]  /*1200*/  HADD2.F32 R198, -RZ, R39.H1_H1 ;  /* 0x30000027ffc67230 */ /* 0x000fe40000004100 */
[----:B------:R-:W-:Y:S01]  /*1210*/  FMUL.FTZ R9, R15, R9 ;  /* 0x000000090f097220 */ /* 0x000fe20000410000 */
[----:B------:R-:W-:Y:S02]  /*1220*/  HADD2.F32 R15, -RZ, R199.H1_H1 ;  /* 0x300000c7ff0f7230 */ /* 0x000fe40000004100 */
[----:B------:R-:W-:Y:S01]  /*1230*/  FADD.FTZ R25, R25, R196 ;  /* 0x000000c419197221 */ /* 0x000fe20000010000 */
[----:B------:R-:W-:Y:S01]  /*1240*/  FMUL.FTZ R244, R244, R196 ;  /* 0x000000c4f4f47220 */ /* 0x000fe20000410000 */
[----:B------:R-:W-:Y:S01]  /*1250*/  FADD.FTZ R196, RZ, R232 ;  /* 0x000000e8ffc47221 */ /* 0x000fe20000010000 */
[----:B------:R-:W-:Y:S01]  /*1260*/  FFMA.FTZ R197, R249, R232, RZ ;  /* 0x000000e8f9c57223 */ /* 0x000fe200000100ff */
[----:B------:R-:W-:-:S02]  /*1270*/  FMUL.FTZ R208, R198, R15 ;  /* 0x0000000fc6d07220 */ /* 0x000fc40000410000 */
[----:B------:R-:W-:Y:S01]  /*1280*/  FADD.FTZ R196, R196, R244 ;  /* 0x000000f4c4c47221 */ /* 0x000fe20000010000 */
[----:B------:R-:W-:Y:S01]  /*1290*/  FFMA.FTZ R197, R248, R244, R197 ;  /* 0x000000f4f8c57223 */ /* 0x000fe200000100c5 */
[----:B------:R1:W-:Y:S02]  /*12a0*/  STL [R1+0x20], R200 ;  /* 0x000020c801007387 */ /* 0x0003e40000100800 */
[----:B------:R-:W-:Y:S01]  /*12b0*/  FADD.FTZ R196, R196, R236 ;  /* 0x000000ecc4c47221 */ /* 0x000fe20000010000 */
[----:B------:R-:W-:Y:S01]  /*12c0*/  FFMA.FTZ R197, R243, R236, R197 ;  /* 0x000000ecf3c57223 */ /* 0x000fe200000100c5 */
[----:B------:R1:W-:Y:S02]  /*12d0*/  STL [R1+0x1c], R208 ;  /* 0x00001cd001007387 */ /* 0x0003e40000100800 */
[----:B------:R-:W-:Y:S01]  /*12e0*/  FADD.FTZ R196, R196, R224 ;  /* 0x000000e0c4c47221 */ /* 0x000fe20000010000 */
[----:B------:R-:W-:-:S03]  /*12f0*/  FFMA.FTZ R197, R231, R224, R197 ;  /* 0x000000e0e7c57223 */ /* 0x000fc600000100c5 */
        /* <DEDUP_REMOVED lines=9> */
[----:B-1----:R-:W-:-:S07]  /*1390*/  FFMA.FTZ R227, R200, R208, R197 ;  /* 0x000000d0c8e37223 */ /* 0x002fce00000100c5 */
.L_x_10390:
[----:B---34-:R-:W-:Y:S05]  /*13a0*/  BSYNC.RECONVERGENT B1 ;  /* 0x0000000000017941 */ /* 0x018fea0003800200 */
.L_x_10389:
[----:B------:R-:W-:Y:S04]  /*13b0*/  BSSY.RECONVERGENT B1, `(.L_x_10391) ;  /* 0x0000060000017945 */ /* 0x000fe80003800200 */
[----:B------:R-:W-:Y:S05]  /*13c0*/  @!P2 BRA `(.L_x_10392) ;  /* 0x000000040078a947 */ /* 0x000fea0003800000 */
[----:B------:R-:W1:Y:S08]  /*13d0*/  LDC.64 R6, c[0x0][0x3a8] ;  /* 0x0000ea00ff067b82 */ /* 0x000e700000000a00 */
[----:B------:R-:W2:Y:S01]  /*13e0*/  LDC.64 R18, c[0x0][0x428] ;  /* 0x00010a00ff127b82 */ /* 0x000ea20000000a00 */
[----:B-1----:R-:W-:-:S05]  /*13f0*/  IMAD.WIDE.U32 R6, R216, 0x20, R6 ;  /* 0x00000020d8067825 */ /* 0x002fca00078e0006 */
[----:B------:R-:W3:Y:S01]  /*1400*/  LDG.E.128 R208, desc[UR20][R6.64] ;  /* 0x0000001406d07981 */ /* 0x000ee2000c1e1d00 */
[----:B--2---:R-:W-:-:S03]  /*1410*/  IMAD.WIDE.U32 R18, R229, 0x10, R18 ;  /* 0x00000010e5127825 */ /* 0x004fc600078e0012 */
[----:B------:R-:W2:Y:S04]  /*1420*/  LDG.E.128 R200, desc[UR20][R6.64+0x10] ;  /* 0x0000101406c87981 */ /* 0x000ea8000c1e1d00 */
[----:B0-----:R0:W4:Y:S01]  /*1430*/  LDG.E.128 R196, desc[UR20][R18.64] ;  /* 0x0000001412c47981 */ /* 0x001122000c1e1d00 */
[----:B------:R-:W-:-:S04]  /*1440*/  ISETP.NE.U32.AND P0, PT, RZ, UR24, PT ;  /* 0x00000018ff007c0c */ /* 0x000fc8000bf05070 */
        /* <DEDUP_REMOVED lines=8> */
[----:B0----5:R-:W-:Y:S01]  /*14d0*/  HADD2.F32 R7, -RZ, R44.H0_H0 ;  /* 0x2000002cff077230 */ /* 0x021fe20000004100 */
[----:B------:R-:W-:Y:S02]  /*14e0*/  IADD3 R229, PT, PT, R229, 0x100, RZ ;  /* 0x00000100e5e57810 */ /* 0x000fe40007ffe0ff */
[----:B------:R-:W-:Y:S02]  /*14f0*/  IADD3 R217, PT, PT, R217, 0x100, RZ ;  /* 0x00000100d9d97810 */ /* 0x000fe40007ffe0ff */
[----:B------:R-:W-:Y:S01]  /*1500*/  IADD3 R216, PT, PT, R216, 0x100, RZ ;  /* 0x00000100d8d87810 */ /* 0x000fe20007ffe0ff */
[----:B---3--:R-:W-:Y:S01]  /*1510*/  FADD.FTZ R208, R208, -UR34 ;  /* 0x80000022d0d07e21 */ /* 0x008fe20008010000 */
[----:B------:R-:W-:-:S03]  /*1520*/  FADD.FTZ R4, R209, -UR34 ;  /* 0x80000022d1047e21 */ /* 0x000fc60008010000 */
[----:B------:R-:W-:Y:S01]  /*1530*/  FMUL.FTZ R208, R208, UR32 ;  /* 0x00000020d0d07c20 */ /* 0x000fe20008410000 */
[----:B----4-:R-:W-:Y:S02]  /*1540*/  HADD2.F32 R6, -RZ, R196.H0_H0 ;  /* 0x200000c4ff067230 */ /* 0x010fe40000004100 */
[----:B------:R-:W-:Y:S01]  /*1550*/  FMUL.FTZ R246, R4, UR32 ;  /* 0x0000002004f67c20 */ /* 0x000fe20008410000 */
[----:B------:R-:W-:Y:S02]  /*1560*/  HADD2.F32 R4, -RZ, R44.H1_H1 ;  /* 0x3000002cff047230 */ /* 0x000fe40000004100 */
[----:B------:R-:W-:Y:S01]  /*1570*/  FADD.FTZ R108, R108, R6 ;  /* 0x000000066c6c7221 */ /* 0x000fe20000010000 */
[-C--:B------:R-:W-:Y:S01]  /*1580*/  FFMA.FTZ R76, R208, R6.reuse, R76 ;  /* 0x00000006d04c7223 */ /* 0x080fe2000001004c */
[----:B------:R-:W-:Y:S01]  /*1590*/  FMUL.FTZ R252, R7, R6 ;  /* 0x0000000607fc7220 */ /* 0x000fe20000410000 */
[----:B------:R-:W-:Y:S02]  /*15a0*/  HADD2.F32 R6, -RZ, R196.H1_H1 ;  /* 0x300000c4ff067230 */ /* 0x000fe40000004100 */
[----:B------:R-:W-:-:S03]  /*15b0*/  FADD.FTZ R7, R210, -UR34 ;  /* 0x80000022d2077e21 */ /* 0x000fc60008010000 */
[----:B------:R-:W-:Y:S01]  /*15c0*/  FADD.FTZ R109, R109, R6 ;  /* 0x000000066d6d7221 */ /* 0x000fe20000010000 */
[-C--:B------:R-:W-:Y:S01]  /*15d0*/  FFMA.FTZ R77, R246, R6.reuse, R77 ;  /* 0x00000006f64d7223 */ /* 0x080fe2000001004d */
[----:B------:R-:W-:Y:S01]  /*15e0*/  FMUL.FTZ R242, R4, R6 ;  /* 0x0000000604f27220 */ /* 0x000fe20000410000 */
[----:B------:R-:W-:Y:S01]  /*15f0*/  FMUL.FTZ R238, R7, UR32 ;  /* 0x0000002007ee7c20 */ /* 0x000fe20008410000 */
[----:B------:R-:W-:Y:S02]  /*1600*/  HADD2.F32 R6, -RZ, R197.H0_H0 ;  /* 0x200000c5ff067230 */ /* 0x000fe40000004100 */
[----:B------:R-:W-:Y:S01]  /*1610*/  FADD.FTZ R4, R211, -UR34 ;  /* 0x80000022d3047e21 */ /* 0x000fe20008010000 */
[----:B------:R-:W-:Y:S02]  /*1620*/  HADD2.F32 R7, -RZ, R45.H0_H0 ;  /* 0x2000002dff077230 */ /* 0x000fe40000004100 */
[----:B------:R-:W-:Y:S01]  /*1630*/  FADD.FTZ R110, R110, R6 ;  /* 0x000000066e6e7221 */ /* 0x000fe20000010000 */
[----:B------:R-:W-:-:S02]  /*1640*/  FFMA.FTZ R78, R238, R6, R78 ;  /* 0x00000006ee4e7223 */ /* 0x000fc4000001004e */
[----:B------:R-:W-:Y:S01]  /*1650*/  FMUL.FTZ R235, R7, R6 ;  /* 0x0000000607eb7220 */ /* 0x000fe20000410000 */
[----:B------:R-:W-:Y:S01]  /*1660*/  FMUL.FTZ R226, R4, UR32 ;  /* 0x0000002004e27c20 */ /* 0x000fe20008410000 */
[----:B------:R-:W-:Y:S02]  /*1670*/  HADD2.F32 R6, -RZ, R197.H1_H1 ;  /* 0x300000c5ff067230 */ /* 0x000fe40000004100 */
[----:B--2---:R-:W-:Y:S01]  /*1680*/  FADD.FTZ R7, R200, -UR34 ;  /* 0x80000022c8077e21 */ /* 0x004fe20008010000 */
[----:B------:R-:W-:Y:S02]  /*1690*/  HADD2.F32 R4, -RZ, R45.H1_H1 ;  /* 0x3000002dff047230 */ /* 0x000fe40000004100 */
[----:B------:R-:W-:Y:S01]  /*16a0*/  FADD.FTZ R111, R111, R6 ;  /* 0x000000066f6f7221 */ /* 0x000fe20000010000 */
[-C--:B------:R-:W-:Y:S02]  /*16b0*/  FFMA.FTZ R79, R226, R6.reuse, R79 ;  /* 0x00000006e24f7223 */ /* 0x080fe4000001004f */
[----:B------:R-:W-:Y:S01]  /*16c0*/  FMUL.FTZ R222, R4, R6 ;  /* 0x0000000604de7220 */ /* 0x000fe20000410000 */
[----:B------:R-:W-:Y:S01]  /*16d0*/  FMUL.FTZ R218, R7, UR32 ;  /* 0x0000002007da7c20 */ /* 0x000fe20008410000 */
[----:B------:R-:W-:-:S02]  /*16e0*/  HADD2.F32 R6, -RZ, R198.H0_H0 ;  /* 0x200000c6ff067230 */ /* 0x000fc40000004100 */
[----:B------:R-:W-:Y:S02]  /*16f0*/  HADD2.F32 R7, -RZ, R46.H0_H0 ;  /* 0x2000002eff077230 */ /* 0x000fe40000004100 */
[----:B------:R-:W-:Y:S01]  /*1700*/  FADD.FTZ R4, R201, -UR34 ;  /* 0x80000022c9047e21 */ /* 0x000fe20008010000 */
[----:B------:R-:W-:Y:S01]  /*1710*/  FFMA.FTZ R196, R208, R252, R227 ;  /* 0x000000fcd0c47223 */ /* 0x000fe200000100e3 */
[----:B------:R-:W-:Y:S01]  /*1720*/  FADD.FTZ R112, R112, R6 ;  /* 0x0000000670707221 */ /* 0x000fe20000010000 */
[-C--:B------:R-:W-:Y:S01]  /*1730*/  FFMA.FTZ R80, R218, R6.reuse, R80 ;  /* 0x00000006da507223 */ /* 0x080fe20000010050 */
[----:B------:R-:W-:Y:S01]  /*1740*/  FMUL.FTZ R213, R7, R6 ;  /* 0x0000000607d57220 */ /* 0x000fe20000410000 */
[----:B------:R-:W-:Y:S02]  /*1750*/  HADD2.F32 R6, -RZ, R198.H1_H1 ;  /* 0x300000c6ff067230 */ /* 0x000fe40000004100 */
[----:B------:R-:W-:Y:S01]  /*1760*/  FMUL.FTZ R4, R4, UR32 ;  /* 0x0000002004047c20 */ /* 0x000fe20008410000 */
[----:B------:R-:W-:-:S02]  /*1770*/  HADD2.F32 R7, -RZ, R46.H1_H1 ;  /* 0x3000002eff077230 */ /* 0x000fc40000004100 */
[----:B------:R-:W-:Y:S01]  /*1780*/  FADD.FTZ R15, R202, -UR34 ;  /* 0x80000022ca0f7e21 */ /* 0x000fe20008010000 */
[----:B------:R-:W-:Y:S01]  /*1790*/  FFMA.FTZ R196, R246, R242, R196 ;  /* 0x000000f2f6c47223 */ /* 0x000fe200000100c4 */
[----:B------:R-:W-:Y:S01]  /*17a0*/  FADD.FTZ R113, R113, R6 ;  /* 0x0000000671717221 */ /* 0x000fe20000010000 */
[-C--:B------:R-:W-:Y:S01]  /*17b0*/  FFMA.FTZ R81, R4, R6.reuse, R81 ;  /* 0x0000000604517223 */ /* 0x080fe20000010051 */
[----:B------:R-:W-:Y:S01]  /*17c0*/  FMUL.FTZ R8, R7, R6 ;  /* 0x0000000607087220 */ /* 0x000fe20000410000 */
[----:B------:R-:W-:Y:S01]  /*17d0*/  FADD.FTZ R197, R203, -UR34 ;  /* 0x80000022cbc57e21 */ /* 0x000fe20008010000 */
[----:B------:R-:W-:Y:S01]  /*17e0*/  FMUL.FTZ R7, R15, UR32 ;  /* 0x000000200f077c20 */ /* 0x000fe20008410000 */
[----:B------:R-:W-:Y:S02]  /*17f0*/  HADD2.F32 R6, -RZ, R199.H0_H0 ;  /* 0x200000c7ff067230 */ /* 0x000fe40000004100 */
[----:B------:R-:W-:Y:S01]  /*1800*/  FFMA.FTZ R196, R238, R235, R196 ;  /* 0x000000ebeec47223 */ /* 0x000fe200000100c4 */
[----:B------:R-:W-:-:S02]  /*1810*/  HADD2.F32 R15, -RZ, R47.H0_H0 ;  /* 0x2000002fff0f7230 */ /* 0x000fc40000004100 */
[----:B------:R-:W-:Y:S01]  /*1820*/  FMUL.FTZ R198, R197, UR32 ;  /* 0x00000020c5c67c20 */ /* 0x000fe20008410000 */
[----:B------:R-:W-:Y:S02]  /*1830*/  HADD2.F32 R199, -RZ, R199.H1_H1 ;  /* 0x300000c7ffc77230 */ /* 0x000fe40000004100 */
[----:B------:R-:W-:Y:S01]  /*1840*/  FFMA.FTZ R197, R226, R222, R196 ;  /* 0x000000dee2c57223 */ /* 0x000fe200000100c4 */
[----:B------:R-:W-:Y:S01]  /*1850*/  FADD.FTZ R114, R114, R6 ;  /* 0x0000000672727221 */ /* 0x000fe20000010000 */
[-C--:B------:R-:W-:Y:S01]  /*1860*/  FFMA.FTZ R82, R7, R6.reuse, R82 ;  /* 0x0000000607527223 */ /* 0x080fe20000010052 */
[----:B------:R-:W-:Y:S02]  /*1870*/  HADD2.F32 R196, -RZ, R47.H1_H1 ;  /* 0x3000002fffc47230 */ /* 0x000fe40000004100 */
[----:B------:R-:W-:Y:S01]  /*1880*/  FMUL.FTZ R6, R15, R6 ;  /* 0x000000060f067220 */ /* 0x000fe20000410000 */
[----:B------:R-:W-:Y:S02]  /*1890*/  FADD.FTZ R15, R228, R252 ;  /* 0x000000fce40f7221 */ /* 0x000fe40000010000 */
[----:B------:R-:W-:-:S02]  /*18a0*/  FMUL.FTZ R200, R196, R199 ;  /* 0x000000c7c4c87220 */ /* 0x000fc40000410000 */
[----:B------:R-:W-:Y:S01]  /*18b0*/  FADD.FTZ R15, R15, R242 ;  /* 0x000000f20f0f7221 */ /* 0x000fe20000010000 */
[----:B------:R1:W-:Y:S03]  /*18c0*/  STL [R1+0x4], R208 ;  /* 0x000004d001007387 */ /* 0x0003e60000100800 */
[----:B------:R-:W-:Y:S01]  /*18d0*/  FADD.FTZ R15, R15, R235 ;  /* 0x000000eb0f0f7221 */ /* 0x000fe20000010000 */
[----:B------:R1:W-:Y:S04]  /*18e0*/  STL [R1+0x10], R198 ;  /* 0x000010c601007387 */ /* 0x0003e80000100800 */
[----:B------:R1:W-:Y:S01]  /*18f0*/  STL [R1+0x18], R200 ;  /* 0x000018c801007387 */ /* 0x0003e20000100800 */
[----:B------:R-:W-:Y:S01]  /*1900*/  FADD.FTZ R15, R15, R222 ;  /* 0x000000de0f0f7221 */ /* 0x000fe20000010000 */
[----:B------:R-:W-:-:S03]  /*1910*/  FFMA.FTZ R197, R218, R213, R197 ;  /* 0x000000d5dac57223 */ /* 0x000fc600000100c5 */
[----:B------:R-:W-:Y:S01]  /*1920*/  FADD.FTZ R15, R15, R213 ;  /* 0x000000d50f0f7221 */ /* 0x000fe20000010000 */
[----:B------:R-:W-:-:S03]  /*1930*/  FFMA.FTZ R197, R4, R8, R197 ;  /* 0x0000000804c57223 */ /* 0x000fc600000100c5 */
[----:B------:R-:W-:Y:S01]  /*1940*/  FADD.FTZ R15, R15, R8 ;  /* 0x000000080f0f7221 */ /* 0x000fe20000010000 */
[----:B------:R-:W-:-:S03]  /*1950*/  FFMA.FTZ R197, R7, R6, R197 ;  /* 0x0000000607c57223 */ /* 0x000fc600000100c5 */
[----:B------:R-:W-:Y:S01]  /*1960*/  FADD.FTZ R15, R15, R6 ;  /* 0x000000060f0f7221 */ /* 0x000fe20000010000 */
[----:B------:R-:W-:Y:S01]  /*1970*/  FADD.FTZ R115, R115, R199 ;  /* 0x000000c773737221 */ /* 0x000fe20000010000 */
[C---:B------:R-:W-:Y:S01]  /*1980*/  FFMA.FTZ R83, R198.reuse, R199, R83 ;  /* 0x000000c7c6537223 */ /* 0x040fe20000010053 */
[----:B------:R-:W-:Y:S01]  /*1990*/  FFMA.FTZ R227, R198, R200, R197 ;  /* 0x000000c8c6e37223 */ /* 0x000fe200000100c5 */
[----:B-1----:R-:W-:-:S07]  /*19a0*/  FADD.FTZ R228, R15, R200 ;  /* 0x000000c80fe47221 */ /* 0x002fce0000010000 */
.L_x_10392:
[----:B------:R-:W-:Y:S05]  /*19b0*/  BSYNC.RECONVERGENT B1 ;  /* 0x0000000000017941 */ /* 0x000fea0003800200 */
.L_x_10391:
[----:B------:R-:W-:Y:S04]  /*19c0*/  BSSY.RECONVERGENT B1, `(.L_x_10393) ;  /* 0x0000060000017945 */ /* 0x000fe80003800200 */
[----:B------:R-:W-:Y:S05]  /*19d0*/  @!P3 BRA `(.L_x_10394) ;  /* 0x000000040078b947 */ /* 0x000fea0003800000 */
[----:B------:R-:W1:Y:S08]  /*19e0*/  LDC.64 R20, c[0x0][0x3a8] ;  /* 0x0000ea00ff147b82 */ /* 0x000e700000000a00 */
[----:B------:R-:W2:Y:S01]  /*19f0*/  LDC.64 R12, c[0x0][0x428] ;  /* 0x00010a00ff0c7b82 */ /* 0x000ea20000000a00 */
[----:B------:R-:W-:-:S07]  /*1a00*/  ISETP.NE.U32.AND P0, PT, RZ, UR24, PT ;  /* 0x00000018ff007c0c */ /* 0x000fce000bf05070 */
[----:B------:R-:W3:Y:S01]  /*1a10*/  LDC.64 R208, c[0x0][0x3b0] ;  /* 0x0000ec00ffd07b82 */ /* 0x000ee20000000a00 */
[----:B-1----:R-:W-:-:S05]  /*1a20*/  IMAD.WIDE.U32 R20, R216, 0x20, R20 ;  /* 0x00000020d8147825 */ /* 0x002fca00078e0014 */
[----:B------:R-:W4:Y:S01]  /*1a30*/  LDG.E.128 R200, desc[UR20][R20.64] ;  /* 0x0000001414c87981 */ /* 0x000f22000c1e1d00 */
[----:B--2---:R-:W-:-:S03]  /*1a40*/  IMAD.WIDE.U32 R12, R229, 0x10, R12 ;  /* 0x00000010e50c7825 */ /* 0x004fc600078e000c */
[----:B0-----:R0:W2:Y:S04]  /*1a50*/  LDG.E.128 R196, desc[UR20][R20.64+0x10] ;  /* 0x0000101414c47981 */ /* 0x0010a8000c1e1d00 */
[----:B------:R-:W2:Y:S01]  /*1a60*/  LDG.E.128 R12, desc[UR20][R12.64] ;  /* 0x000000140c0c7981 */ /* 0x000ea2000c1e1d00 */
[----:B------:R-:W-:-:S13]  /*1a70*/  ISETP.NE.AND.EX P0, PT, RZ, UR25, PT, P0 ;  /* 0x00000019ff007c0c */ /* 0x000fda000bf05300 */
[----:B0-----:R-:W0:Y:S02]  /*1a80*/  @P0 LDC.64 R20, c[0x0][0x438] ;  /* 0x00010e00ff140b82 */ /* 0x001e240000000a00 */
[----:B0-----:R-:W-:-:S05]  /*1a90*/  @P0 IMAD.WIDE.U32 R20, R216, 0x20, R20 ;  /* 0x00000020d8140825 */ /* 0x001fca00078e0014 */
[----:B------:R-:W5:Y:S04]  /*1aa0*/  @P0 LDG.E.128 R176, desc[UR20][R20.64] ;  /* 0x0000001414b00981 */ /* 0x000f68000c1e1d00 */
[----:B------:R3:W5:Y:S02]  /*1ab0*/  @P0 LDG.E.128 R180, desc[UR20][R20.64+0x10] ;  /* 0x0000101414b40981 */ /* 0x000764000c1e1d00 */
[----:B---3--:R-:W-:-:S06]  /*1ac0*/  IMAD.WIDE.U32 R20, R217, 0x8, R208 ;  /* 0x00000008d9147825 */ /* 0x008fcc00078e00d0 */
[----:B------:R-:W5:Y:S02]  /*1ad0*/  LDG.E.64 R20, desc[UR20][R20.64] ;  /* 0x0000001414147981 */ /* 0x000f64000c1e1b00 */
[----:B-----5:R-:W-:Y:S01]  /*1ae0*/  HADD2.F32 R208, -RZ, R52.H0_H0 ;  /* 0x20000034ffd07230 */ /* 0x020fe20000004100 */
[----:B------:R-:W-:Y:S02]  /*1af0*/  IADD3 R229, PT, PT, R229, 0x100, RZ ;  /* 0x00000100e5e57810 */ /* 0x000fe40007ffe0ff */
[----:B------:R-:W-:Y:S02]  /*1b00*/  IADD3 R217, PT, PT, R217, 0x100, RZ ;  /* 0x00000100d9d97810 */ /* 0x000fe40007ffe0ff */
[----:B------:R-:W-:Y:S01]  /*1b10*/  IADD3 R216, PT, PT, R216, 0x100, RZ ;  /* 0x00000100d8d87810 */ /* 0x000fe20007ffe0ff */
[----:B----4-:R-:W-:Y:S01]  /*1b20*/  FADD.FTZ R200, R200, -UR34 ;  /* 0x80000022c8c87e21 */ /* 0x010fe20008010000 */
[----:B------:R-:W-:-:S03]  /*1b30*/  FADD.FTZ R3, R201, -UR34 ;  /* 0x80000022c9037e21 */ /* 0x000fc60008010000 */
[----:B------:R-:W-:Y:S01]  /*1b40*/  FMUL.FTZ R210, R200, UR32 ;  /* 0x00000020c8d27c20 */ /* 0x000fe20008410000 */
[----:B------:R-:W-:Y:S01]  /*1b50*/  FMUL.FTZ R245, R3, UR32 ;  /* 0x0000002003f57c20 */ /* 0x000fe20008410000 */
[----:B------:R-:W-:Y:S02]  /*1b60*/  HADD2.F32 R3, -RZ, R52.H1_H1 ;  /* 0x30000034ff037230 */ /* 0x000fe40000004100 */
[--C-:B--2---:R-:W-:Y:S02]  /*1b70*/  HADD2.F32 R200, -RZ, R12.reuse.H0_H0 ;  /* 0x2000000cffc87230 */ /* 0x104fe40000004100 */
[----:B------:R-:W-:Y:S02]  /*1b80*/  HADD2.F32 R12, -RZ, R12.H1_H1 ;  /* 0x3000000cff0c7230 */ /* 0x000fe40000004100 */
[----:B------:R-:W-:Y:S01]  /*1b90*/  FADD.FTZ R202, R202, -UR34 ;  /* 0x80000022caca7e21 */ /* 0x000fe20008010000 */
[----:B------:R-:W-:Y:S01]  /*1ba0*/  FADD.FTZ R116, R116, R200 ;  /* 0x000000c874747221 */ /* 0x000fe20000010000 */
[-C--:B------:R-:W-:Y:S01]  /*1bb0*/  FFMA.FTZ R84, R210, R200.reuse, R84 ;  /* 0x000000c8d2547223 */ /* 0x080fe20000010054 */
[----:B------:R-:W-:Y:S01]  /*1bc0*/  FMUL.FTZ R251, R208, R200 ;  /* 0x000000c8d0fb7220 */ /* 0x000fe20000410000 */
[----:B------:R-:W-:Y:S01]  /*1bd0*/  FADD.FTZ R117, R117, R12 ;  /* 0x0000000c75757221 */ /* 0x000fe20000010000 */
[-C--:B------:R-:W-:Y:S01]  /*1be0*/  FFMA.FTZ R85, R245, R12.reuse, R85 ;  /* 0x0000000cf5557223 */ /* 0x080fe20000010055 */
[----:B------:R-:W-:Y:S01]  /*1bf0*/  FMUL.FTZ R241, R3, R12 ;  /* 0x0000000c03f17220 */ /* 0x000fe20000410000 */
[----:B------:R-:W-:-:S02]  /*1c00*/  HADD2.F32 R12, -RZ, R13.H0_H0 ;  /* 0x2000000dff0c7230 */ /* 0x000fc40000004100 */
[----:B------:R-:W-:Y:S01]  /*1c10*/  FADD.FTZ R3, R203, -UR34 ;  /* 0x80000022cb037e21 */ /* 0x000fe20008010000 */
[----:B------:R-:W-:Y:S02]  /*1c20*/  HADD2.F32 R200, -RZ, R53.H0_H0 ;  /* 0x20000035ffc87230 */ /* 0x000fe40000004100 */
[----:B------:R-:W-:Y:S01]  /*1c30*/  FMUL.FTZ R237, R202, UR32 ;  /* 0x00000020caed7c20 */ /* 0x000fe20008410000 */
[----:B------:R-:W-:Y:S02]  /*1c40*/  HADD2.F32 R13, -RZ, R13.H1_H1 ;  /* 0x3000000dff0d7230 */ /* 0x000fe40000004100 */
[----:B------:R-:W-:Y:S01]  /*1c50*/  FMUL.FTZ R225, R3, UR32 ;  /* 0x0000002003e17c20 */ /* 0x000fe20008410000 */
[----:B------:R-:W-:Y:S01]  /*1c60*/  FADD.FTZ R118, R118, R12 ;  /* 0x0000000c76767221 */ /* 0x000fe20000010000 */
[-C--:B------:R-:W-:Y:S01]  /*1c70*/  FFMA.FTZ R86, R237, R12.reuse, R86 ;  /* 0x0000000ced567223 */ /* 0x080fe20000010056 */
[----:B------:R-:W-:Y:S01]  /*1c80*/  FMUL.FTZ R234, R200, R12 ;  /* 0x0000000cc8ea7220 */ /* 0x000fe20000410000 */
[----:B------:R-:W-:-:S02]  /*1c90*/  HADD2.F32 R3, -RZ, R53.H1_H1 ;  /* 0x30000035ff037230 */ /* 0x000fc40000004100 */
[----:B------:R-:W-:Y:S01]  /*1ca0*/  FADD.FTZ R12, R196, -UR34 ;  /* 0x80000022c40c7e21 */ /* 0x000fe20008010000 */
[----:B------:R-:W-:Y:S01]  /*1cb0*/  FADD.FTZ R119, R119, R13 ;  /* 0x0000000d77777221 */ /* 0x000fe20000010000 */
[-C--:B------:R-:W-:Y:S01]  /*1cc0*/  FFMA.FTZ R87, R225, R13.reuse, R87 ;  /* 0x0000000de1577223 */ /* 0x080fe20000010057 */
[----:B------:R-:W-:Y:S01]  /*1cd0*/  FMUL.FTZ R221, R3, R13 ;  /* 0x0000000d03dd7220 */ /* 0x000fe20000410000 */
[----:B------:R-:W-:Y:S01]  /*1ce0*/  FMUL.FTZ R215, R12, UR32 ;  /* 0x000000200cd77c20 */ /* 0x000fe20008410000 */
[----:B------:R-:W-:Y:S02]  /*1cf0*/  HADD2.F32 R12, -RZ, R14.H0_H0 ;  /* 0x2000000eff0c7230 */ /* 0x000fe40000004100 */
[----:B------:R-:W-:Y:S02]  /*1d00*/  HADD2.F32 R13, -RZ, R54.H0_H0 ;  /* 0x20000036ff0d7230 */ /* 0x000fe40000004100 */
[----:B------:R-:W-:Y:S01]  /*1d10*/  FADD.FTZ R3, R197, -UR34 ;  /* 0x80000022c5037e21 */ /* 0x000fe20008010000 */
[----:B------:R-:W-:Y:S01]  /*1d20*/  FADD.FTZ R120, R120, R12 ;  /* 0x0000000c78787221 */ /* 0x000fe20000010000 */
[-C--:B------:R-:W-:Y:S01]  /*1d30*/  FFMA.FTZ R88, R215, R12.reuse, R88 ;  /* 0x0000000cd7587223 */ /* 0x080fe20000010058 */
[----:B------:R-:W-:Y:S01]  /*1d40*/  FMUL.FTZ R212, R13, R12 ;  /* 0x0000000c0dd47220 */ /* 0x000fe20000410000 */
[----:B------:R-:W-:-:S02]  /*1d50*/  HADD2.F32 R12, -RZ, R14.H1_H1 ;  /* 0x3000000eff0c7230 */ /* 0x000fc40000004100 */
[----:B------:R-:W-:Y:S01]  /*1d60*/  FMUL.FTZ R3, R3, UR32 ;  /* 0x0000002003037c20 */ /* 0x000fe20008410000 */
[----:B------:R-:W-:Y:S02]  /*1d70*/  HADD2.F32 R13, -RZ, R54.H1_H1 ;  /* 0x30000036ff0d7230 */ /* 0x000fe40000004100 */
[----:B------:R-:W-:Y:S01]  /*1d80*/  FADD.FTZ R14, R198, -UR34 ;  /* 0x80000022c60e7e21 */ /* 0x000fe20008010000 */
[----:B------:R-:W-:Y:S01]  /*1d90*/  FADD.FTZ R121, R121, R12 ;  /* 0x0000000c79797221 */ /* 0x000fe20000010000 */
[-C--:B------:R-:W-:Y:S01]  /*1da0*/  FFMA.FTZ R89, R3, R12.reuse, R89 ;  /* 0x0000000c03597223 */ /* 0x080fe20000010059 */
[----:B------:R-:W-:Y:S01]  /*1db0*/  FMUL.FTZ R12, R13, R12 ;  /* 0x0000000c0d0c7220 */ /* 0x000fe20000410000 */
[----:B------:R-:W-:Y:S01]  /*1dc0*/  FMUL.FTZ R13, R14, UR32 ;  /* 0x000000200e0d7c20 */ /* 0x000fe20008410000 */
[----:B------:R-:W-:Y:S02]  /*1dd0*/  HADD2.F32 R14, -RZ, R15.H0_H0 ;  /* 0x2000000fff0e7230 */ /* 0x000fe40000004100 */
[----:B------:R-:W-:-:S03]  /*1de0*/  HADD2.F32 R196, -RZ, R55.H0_H0 ;  /* 0x20000037ffc47230 */ /* 0x000fc60000004100 */
[----:B------:R-:W-:Y:S01]  /*1df0*/  FADD.FTZ R122, R122, R14 ;  /* 0x0000000e7a7a7221 */ /* 0x000fe20000010000 */
[-C--:B------:R-:W-:Y:S01]  /*1e00*/  FFMA.FTZ R90, R13, R14.reuse, R90 ;  /* 0x0000000e0d5a7223 */ /* 0x080fe2000001005a */
[----:B------:R-:W-:Y:S01]  /*1e10*/  FMUL.FTZ R14, R196, R14 ;  /* 0x0000000ec40e7220 */ /* 0x000fe20000410000 */
[----:B------:R-:W-:Y:S01]  /*1e20*/  FADD.FTZ R196, R228, R251 ;  /* 0x000000fbe4c47221 */ /* 0x000fe20000010000 */
[----:B------:R-:W-:Y:S02]  /*1e30*/  HADD2.F32 R198, -RZ, R15.H1_H1 ;  /* 0x3000000fffc67230 */ /* 0x000fe40000004100 */
[----:B------:R-:W-:Y:S01]  /*1e40*/  FADD.FTZ R199, R199, -UR34 ;  /* 0x80000022c7c77e21 */ /* 0x000fe20008010000 */
[----:B------:R-:W-:Y:S01]  /*1e50*/  FADD.FTZ R15, R196, R241 ;  /* 0x000000f1c40f7221 */ /* 0x000fe20000010000 */
[----:B------:R-:W-:Y:S02]  /*1e60*/  HADD2.F32 R196, -RZ, R55.H1_H1 ;  /* 0x30000037ffc47230 */ /* 0x000fe40000004100 */
[----:B------:R-:W-:Y:S01]  /*1e70*/  FFMA.FTZ R197, R210, R251, R227 ;  /* 0x000000fbd2c57223 */ /* 0x000fe200000100e3 */
[----:B------:R-:W-:-:S02]  /*1e80*/  FMUL.FTZ R200, R199, UR32 ;  /* 0x00000020c7c87c20 */ /* 0x000fc40008410000 */
[----:B------:R-:W-:Y:S01]  /*1e90*/  FMUL.FTZ R201, R196, R198 ;  /* 0x000000c6c4c97220 */ /* 0x000fe20000410000 */
[----:B------:R-:W-:Y:S01]  /*1ea0*/  FFMA.FTZ R197, R245, R241, R197 ;  /* 0x000000f1f5c57223 */ /* 0x000fe200000100c5 */
[----:B------:R1:W-:Y:S01]  /*1eb0*/  STL [R1], R210 ;  /* 0x000000d201007387 */ /* 0x0003e20000100800 */
[----:B------:R-:W-:Y:S02]  /*1ec0*/  FADD.FTZ R15, R15, R234 ;  /* 0x000000ea0f0f7221 */ /* 0x000fe40000010000 */
[----:B------:R-:W-:Y:S01]  /*1ed0*/  FFMA.FTZ R197, R237, R234, R197 ;  /* 0x000000eaedc57223 */ /* 0x000fe200000100c5 */
        /* <DEDUP_REMOVED lines=10> */
[----:B------:R-:W-:Y:S01]  /*1f80*/  FADD.FTZ R123, R123, R198 ;  /* 0x000000c67b7b7221 */ /* 0x000fe20000010000 */
[C---:B------:R-:W-:Y:S01]  /*1f90*/  FFMA.FTZ R91, R200.reuse, R198, R91 ;  /* 0x000000c6c85b7223 */ /* 0x040fe2000001005b */
[----:B------:R-:W-:Y:S01]  /*1fa0*/  FADD.FTZ R228, R15, R201 ;  /* 0x000000c90fe47221 */ /* 0x000fe20000010000 */
[----:B-1----:R-:W-:-:S07]  /*1fb0*/  FFMA.FTZ R227, R200, R201, R197 ;  /* 0x000000c9c8e37223 */ /* 0x002fce00000100c5 */
.L_x_10394:
[----:B------:R-:W-:Y:S05]  /*1fc0*/  BSYNC.RECONVERGENT B1 ;  /* 0x0000000000017941 */ /* 0x000fea0003800200 */
.L_x_10393:
        /* <DEDUP_REMOVED lines=8> */
[----:B------:R1:W2:Y:S04]  /*2050*/  LDG.E.128 R200, desc[UR20][R22.64+0x10] ;  /* 0x0000101416c87981 */ /* 0x0002a8000c1e1d00 */
[----:B0-----:R-:W2:Y:S01]  /*2060*/  LDG.E.128 R196, desc[UR20][R196.64] ;  /* 0x00000014c4c47981 */ /* 0x001ea2000c1e1d00 */
[----:B------:R-:W-:-:S13]  /*2070*/  ISETP.NE.AND.EX P0, PT, RZ, UR25, PT, P0 ;  /* 0x00000019ff007c0c */ /* 0x000fda000bf05300 */
[----:B-1----:R-:W0:Y:S01]  /*2080*/  @P0 LDC.64 R22, c[0x0][0x438] ;  /* 0x00010e00ff160b82 */ /* 0x002e220000000a00 */
[----:B---3--:R-:W-:-:S04]  /*2090*/  IMAD.WIDE.U32 R208, R217, 0x8, R208 ;  /* 0x00000008d9d07825 */ /* 0x008fc800078e00d0 */
[----:B0-----:R-:W-:-:S05]  /*20a0*/  @P0 IMAD.WIDE.U32 R22, R216, 0x20, R22 ;  /* 0x00000020d8160825 */ /* 0x001fca00078e0016 */
[----:B------:R1:W5:Y:S04]  /*20b0*/  @P0 LDG.E.128 R184, desc[UR20][R22.64] ;  /* 0x0000001416b80981 */ /* 0x000368000c1e1d00 */
[----:B------:R1:W5:Y:S04]  /*20c0*/  @P0 LDG.E.128 R188, desc[UR20][R22.64+0x10] ;  /* 0x0000101416bc0981 */ /* 0x000368000c1e1d00 */
[----:B------:R1:W5:Y:S02]  /*20d0*/  LDG.E.64 R22, desc[UR20][R208.64] ;  /* 0x00000014d0167981 */ /* 0x000364000c1e1b00 */
[----:B-----5:R-:W-:-:S02]  /*20e0*/  HADD2.F32 R250, -RZ, R60.H0_H0 ;  /* 0x2000003cfffa7230 */ /* 0x020fc40000004100 */
[--C-:B------:R-:W-:Y:S02]  /*20f0*/  HADD2.F32 R2, -RZ, R61.reuse.H0_H0 ;  /* 0x2000003dff027230 */ /* 0x100fe40000004100 */
[----:B------:R-:W-:Y:S02]  /*2100*/  HADD2.F32 R220, -RZ, R61.H1_H1 ;  /* 0x3000003dffdc7230 */ /* 0x000fe40000004100 */
[----:B----4-:R-:W-:Y:S01]  /*2110*/  FADD.FTZ R204, R204, -UR34 ;  /* 0x80000022cccc7e21 */ /* 0x010fe20008010000 */
[----:B------:R-:W-:-:S03]  /*2120*/  FADD.FTZ R205, R205, -UR34 ;  /* 0x80000022cdcd7e21 */ /* 0x000fc60008010000 */
[----:B------:R-:W-:Y:S01]  /*2130*/  FMUL.FTZ R210, R204, UR32 ;  /* 0x00000020ccd27c20 */ /* 0x000fe20008410000 */
[----:B------:R-:W-:Y:S01]  /*2140*/  FADD.FTZ R206, R206, -UR34 ;  /* 0x80000022cece7e21 */ /* 0x000fe20008010000 */
[--C-:B--2---:R-:W-:Y:S02]  /*2150*/  HADD2.F32 R15, -RZ, R196.reuse.H0_H0 ;  /* 0x200000c4ff0f7230 */ /* 0x104fe40000004100 */
[----:B------:R-:W-:Y:S01]  /*2160*/  FMUL.FTZ R247, R205, UR32 ;  /* 0x00000020cdf77c20 */ /* 0x000fe20008410000 */
[----:B------:R-:W-:Y:S02]  /*2170*/  HADD2.F32 R196, -RZ, R196.H1_H1 ;  /* 0x300000c4ffc47230 */ /* 0x000fe40000004100 */
[----:B------:R-:W-:Y:S01]  /*2180*/  FADD.FTZ R124, R124, R15 ;  /* 0x0000000f7c7c7221 */ /* 0x000fe20000010000 */
[-C--:B------:R-:W-:Y:S01]  /*2190*/  FFMA.FTZ R92, R210, R15.reuse, R92 ;  /* 0x0000000fd25c7223 */ /* 0x080fe2000001005c */
[----:B------:R-:W-:Y:S01]  /*21a0*/  FMUL.FTZ R250, R250, R15 ;  /* 0x0000000ffafa7220 */ /* 0x000fe20000410000 */
[----:B------:R-:W-:-:S02]  /*21b0*/  HADD2.F32 R15, -RZ, R60.H1_H1 ;  /* 0x3000003cff0f7230 */ /* 0x000fc40000004100 */
[----:B------:R-:W-:Y:S01]  /*21c0*/  FMUL.FTZ R239, R206, UR32 ;  /* 0x00000020ceef7c20 */ /* 0x000fe20008410000 */
[--C-:B------:R-:W-:Y:S02]  /*21d0*/  HADD2.F32 R233, -RZ, R197.reuse.H0_H0 ;  /* 0x200000c5ffe97230 */ /* 0x100fe40000004100 */
[----:B------:R-:W-:Y:S01]  /*21e0*/  FADD.FTZ R125, R125, R196 ;  /* 0x000000c47d7d7221 */ /* 0x000fe20000010000 */
[-C--:B------:R-:W-:Y:S01]  /*21f0*/  FFMA.FTZ R93, R247, R196.reuse, R93 ;  /* 0x000000c4f75d7223 */ /* 0x080fe2000001005d */
[----:B------:R-:W-:Y:S01]  /*2200*/  FMUL.FTZ R240, R15, R196 ;  /* 0x000000c40ff07220 */ /* 0x000fe20000410000 */
[----:B------:R-:W-:Y:S01]  /*2210*/  FADD.FTZ R207, R207, -UR34 ;  /* 0x80000022cfcf7e21 */ /* 0x000fe20008010000 */
[----:B------:R-:W-:Y:S01]  /*2220*/  FADD.FTZ R126, R126, R233 ;  /* 0x000000e97e7e7221 */ /* 0x000fe20000010000 */
[-C--:B------:R-:W-:Y:S01]  /*2230*/  FFMA.FTZ R94, R239, R233.reuse, R94 ;  /* 0x000000e9ef5e7223 */ /* 0x080fe2000001005e */
[----:B------:R-:W-:Y:S01]  /*2240*/  FADD.FTZ R196, R201, -UR34 ;  /* 0x80000022c9c47e21 */ /* 0x000fe20008010000 */
[----:B------:R-:W-:Y:S01]  /*2250*/  FMUL.FTZ R233, R2, R233 ;  /* 0x000000e902e97220 */ /* 0x000fe20000410000 */
[----:B------:R-:W-:-:S02]  /*2260*/  HADD2.F32 R197, -RZ, R197.H1_H1 ;  /* 0x300000c5ffc57230 */ /* 0x000fc40000004100 */
[----:B------:R-:W-:Y:S01]  /*2270*/  FMUL.FTZ R230, R207, UR32 ;  /* 0x00000020cfe67c20 */ /* 0x000fe20008410000 */
[--C-:B------:R-:W-:Y:S02]  /*2280*/  HADD2.F32 R2, -RZ, R198.reuse.H0_H0 ;  /* 0x200000c6ff027230 */ /* 0x100fe40000004100 */
[----:B------:R-:W-:Y:S01]  /*2290*/  FADD.FTZ R200, R200, -UR34 ;  /* 0x80000022c8c87e21 */ /* 0x000fe20008010000 */
[----:B------:R-:W-:Y:S02]  /*22a0*/  HADD2.F32 R198, -RZ, R198.H1_H1 ;  /* 0x300000c6ffc67230 */ /* 0x000fe40000004100 */
[----:B------:R-:W-:Y:S01]  /*22b0*/  FMUL.FTZ R205, R196, UR32 ;  /* 0x00000020c4cd7c20 */ /* 0x000fe20008410000 */
[--C-:B------:R-:W-:Y:S02]  /*22c0*/  HADD2.F32 R204, -RZ, R62.reuse.H1_H1 ;  /* 0x3000003effcc7230 */ /* 0x100fe40000004100 */
[----:B------:R-:W-:Y:S01]  /*22d0*/  FADD.FTZ R127, R127, R197 ;  /* 0x000000c57f7f7221 */ /* 0x000fe20000010000 */
[-C--:B------:R-:W-:Y:S01]  /*22e0*/  FFMA.FTZ R95, R230, R197.reuse, R95 ;  /* 0x000000c5e65f7223 */ /* 0x080fe2000001005f */
[----:B------:R-:W-:Y:S01]  /*22f0*/  FMUL.FTZ R220, R220, R197 ;  /* 0x000000c5dcdc7220 */ /* 0x000fe20000410000 */
[----:B------:R-:W-:Y:S01]  /*2300*/  FMUL.FTZ R219, R200, UR32 ;  /* 0x00000020c8db7c20 */ /* 0x000fe20008410000 */
[----:B------:R-:W-:-:S02]  /*2310*/  HADD2.F32 R15, -RZ, R62.H0_H0 ;  /* 0x2000003eff0f7230 */ /* 0x000fc40000004100 */
        /* <DEDUP_REMOVED lines=9> */
[----:B------:R-:W-:Y:S02]  /*23b0*/  HADD2.F32 R15, -RZ, R199.H0_H0 ;  /* 0x200000c7ff0f7230 */ /* 0x000fe40000004100 */
[----:B------:R-:W-:Y:S01]  /*23c0*/  FFMA.FTZ R198, R247, R240, R198 ;  /* 0x000000f0f7c67223 */ /* 0x000fe200000100c6 */
[----:B------:R-:W-:-:S02]  /*23d0*/  HADD2.F32 R196, -RZ, R63.H0_H0 ;  /* 0x2000003fffc47230 */ /* 0x000fc40000004100 */
[----:B------:R-:W-:Y:S01]  /*23e0*/  FADD.FTZ R197, R197, R233 ;  /* 0x000000e9c5c57221 */ /* 0x000fe20000010000 */
[----:B------:R-:W-:Y:S01]  /*23f0*/  FADD.FTZ R202, R202, -UR34 ;  /* 0x80000022caca7e21 */ /* 0x000fe20008010000 */
[----:B------:R-:W-:Y:S01]  /*2400*/  FFMA.FTZ R198, R239, R233, R198 ;  /* 0x000000e9efc67223 */ /* 0x000fe200000100c6 */
[-C--:B------:R-:W-:Y:S01]  /*2410*/  FMUL.FTZ R207, R196, R15.reuse ;  /* 0x0000000fc4cf7220 */ /* 0x080fe20000410000 */
[----:B------:R-:W-:Y:S01]  /*2420*/  FADD.FTZ R196, R203, -UR34 ;  /* 0x80000022cbc47e21 */ /* 0x000fe20008010000 */
[----:B------:R-:W-:Y:S01]  /*2430*/  FADD.FTZ R197, R197, R220 ;  /* 0x000000dcc5c57221 */ /* 0x000fe20000010000 */
[----:B------:R-:W-:Y:S01]  /*2440*/  FMUL.FTZ R206, R202, UR32 ;  /* 0x00000020cace7c20 */ /* 0x000fe20008410000 */
[----:B------:R-:W-:Y:S01]  /*2450*/  FFMA.FTZ R198, R230, R220, R198 ;  /* 0x000000dce6c67223 */ /* 0x000fe200000100c6 */
[----:B------:R-:W-:Y:S01]  /*2460*/  FMUL.FTZ R200, R196, UR32 ;  /* 0x00000020c4c87c20 */ /* 0x000fe20008410000 */
[----:B------:R-:W-:Y:S01]  /*2470*/  FADD.FTZ R196, R197, R2 ;  /* 0x00000002c5c47221 */ /* 0x000fe20000010000 */
[----:B------:R-:W-:Y:S01]  /*2480*/  FADD.FTZ R130, R130, R15 ;  /* 0x0000000f82827221 */ /* 0x000fe20000010000 */
[----:B------:R-:W-:Y:S01]  /*2490*/  FFMA.FTZ R98, R206, R15, R98 ;  /* 0x0000000fce627223 */ /* 0x000fe20000010062 */
[----:B------:R-:W-:Y:S01]  /*24a0*/  FFMA.FTZ R197, R219, R2, R198 ;  /* 0x00000002dbc57223 */ /* 0x000fe200000100c6 */
[----:B------:R-:W-:-:S02]  /*24b0*/  HADD2.F32 R15, -RZ, R199.H1_H1 ;  /* 0x300000c7ff0f7230 */ /* 0x000fc40000004100 */
[----:B------:R-:W-:Y:S01]  /*24c0*/  HADD2.F32 R198, -RZ, R63.H1_H1 ;  /* 0x3000003fffc67230 */ /* 0x000fe20000004100 */
[----:B------:R1:W-:Y:S04]  /*24d0*/  STL [R1+0x8], R210 ;  /* 0x000008d201007387 */ /* 0x0003e80000100800 */
[-C--:B------:R-:W-:Y:S01]  /*24e0*/  FMUL.FTZ R201, R198, R15.reuse ;  /* 0x0000000fc6c97220 */ /* 0x080fe20000410000 */
[----:B------:R1:W-:Y:S04]  /*24f0*/  STL [R1+0x2c], R200 ;  /* 0x00002cc801007387 */ /* 0x0003e80000100800 */
[----:B------:R1:W-:Y:S01]  /*2500*/  STL [R1+0x28], R201 ;  /* 0x000028c901007387 */ /* 0x0003e20000100800 */
        /* <DEDUP_REMOVED lines=8> */
[----:B-1----:R-:W-:Y:S06]  /*2590*/  BRA `(.L_x_10395) ;  /* 0x0000000400507947 */ /* 0x002fec0003800000 */
.L_x_10388:
        /* <DEDUP_REMOVED lines=19> */
[----:B------:R0:W-:Y:S01]  /*26d0*/  STL [R1+0x24], R197 ;  /* 0x000024c501007387 */ /* 0x0001e20000100800 */
[----:B------:R-:W-:Y:S05]  /*26e0*/  BRA.U UP0, `(.L_x_10396) ;  /* 0x00000001005c7547 */ /* 0x000fea000b800000 */
        /* <DEDUP_REMOVED lines=15> */
[----:B------:R-:W-:Y:S02]  /*27e0*/  @P3 IADD3 R15, PT, PT, R15, 0x100, RZ ;  /* 0x000001000f0f3810 */ /* 0x000fe40007ffe0ff */
[----:B------:R-:W-:Y:S02]  /*27f0*/  MOV R228, RZ ;  /* 0x000000ff00e47202 */ /* 0x000fe40000000f00 */
[----:B------:R-:W-:-:S07]  /*2800*/  MOV R227, RZ ;  /* 0x000000ff00e37202 */ /* 0x000fce0000000f00 */
[----:B--2---:R-:W-:Y:S05]  /*2810*/  @!P4 BRA `(.L_x_10395) ;  /* 0x0000000000b0c947 */ /* 0x004fea0003800000 */
[----:B------:R-:W0:Y:S02]  /*2820*/  LDC.64 R22, c[0x0][0x3b0] ;  /* 0x0000ec00ff167b82 */ /* 0x000e240000000a00 */
[----:B0-----:R-:W-:-:S06]  /*2830*/  IMAD.WIDE.U32 R22, R15, 0x8, R22 ;  /* 0x000000080f167825 */ /* 0x001fcc00078e0016 */
[----:B------:R-:W5:Y:S01]  /*2840*/  LDG.E.64 R22, desc[UR20][R22.64] ;  /* 0x0000001416167981 */ /* 0x000f62000c1e1b00 */
[----:B------:R-:W-:Y:S05]  /*2850*/  BRA `(.L_x_10395) ;  /* 0x0000000000a07947 */ /* 0x000fea0003800000 */
.L_x_10396:
        /* <DEDUP_REMOVED lines=38> */
[----:B------:R-:W-:Y:S02]  /*2ac0*/  MOV R228, RZ ;  /* 0x000000ff00e47202 */ /* 0x000fe40000000f00 */
[----:B------:R-:W-:-:S07]  /*2ad0*/  MOV R227, RZ ;  /* 0x000000ff00e37202 */ /* 0x000fce0000000f00 */
.L_x_10395:
[----:B---34-:R-:W-:Y:S05]  /*2ae0*/  BSYNC.RECONVERGENT B0 ;  /* 0x0000000000007941 */ /* 0x018fea0003800200 */
.L_x_10387:
[----:B------:R-:W2:Y:S01]  /*2af0*/  SHFL.DOWN PT, R15, R228, 0x10, 0x1f ;  /* 0x0a001f00e40f7f89 */ /* 0x000ea200000e0000 */
[----:B------:R-:W-:Y:S03]  /*2b00*/  BSSY.RECONVERGENT B0, `(.L_x_10397) ;  /* 0x000001f000007945 */ /* 0x000fe60003800200 */
[----:B-1----:R-:W1:Y:S01]  /*2b10*/  SHFL.DOWN PT, R196, R227, 0x10, 0x1f ;  /* 0x0a001f00e3c47f89 */ /* 0x002e6200000e0000 */
[----:B------:R-:W3:Y:S01]  /*2b20*/  S2R R202, SR_TID.X ;  /* 0x0000000000ca7919 */ /* 0x000ee20000002100 */
[----:B--2---:R-:W-:Y:S01]  /*2b30*/  FADD.FTZ R15, R15, R228 ;  /* 0x000000e40f0f7221 */ /* 0x004fe20000010000 */
[----:B-1----:R-:W-:-:S04]  /*2b40*/  FADD.FTZ R196, R196, R227 ;  /* 0x000000e3c4c47221 */ /* 0x002fc80000010000 */
        /* <DEDUP_REMOVED lines=26> */
.L_x_10398:
[----:B------:R-:W-:Y:S05]  /*2cf0*/  BSYNC.RECONVERGENT B0 ;  /* 0x0000000000007941 */ /* 0x000fea0003800200 */
.L_x_10397:
[----:B------:R-:W2:Y:S01]  /*2d00*/  LDL.LU R201, [R1+0x24] ;  /* 0x0000240001c97983 */ /* 0x000ea20000300800 */
[----:B------:R-:W3:Y:S01]  /*2d10*/  S2UR UR6, SR_CgaCtaId ;  /* 0x00000000000679c3 */ /* 0x000ee20000008800 */
[----:B------:R-:W-:Y:S01]  /*2d20*/  UMOV UR5, 0x400 ;  /* 0x0000040000057882 */ /* 0x000fe20000000000 */
[----:B------:R-:W-:-:S06]  /*2d30*/  @UP3 UIADD3 UR10, UPT, UPT, UR10, -0x1, URZ ;  /* 0xffffffff0a0a3890 */ /* 0x000fcc000fffe0ff */
[----:B------:R-:W-:Y:S01]  /*2d40*/  BAR.SYNC.DEFER_BLOCKING 0x0 ;  /* 0x0000000000007b1d */ /* 0x000fe20000010000 */
[----:B------:R-:W-:Y:S01]  /*2d50*/  PLOP3.LUT P5, PT, PT, PT, UP3, 0x80, 0x8 ;  /* 0x000000000008781c */ /* 0x000fe20003faf038 */
[----:B------:R-:W-:Y:S01]  /*2d60*/  @UP3 UIMAD UR10, UR10, UR9, URZ ;  /* 0x000000090a0a32a4 */ /* 0x000fe2000f8e02ff */
[----:B------:R-:W-:-:S03]  /*2d70*/  ISETP.NE.AND P0, PT, RZ, UR30, PT ;  /* 0x0000001eff007c0c */ /* 0x000fc6000bf05270 */
[----:B------:R-:W-:Y:S01]  /*2d80*/  BSSY.RECONVERGENT B0, `(.L_x_10399) ;  /* 0x00003f1000007945 */ /* 0x000fe20003800200 */
[----:B---3--:R-:W-:-:S04]  /*2d90*/  ULEA UR5, UR6, UR5, 0x18 ;  /* 0x0000000506057291 */ /* 0x008fc8000f8ec0ff */
[----:B------:R-:W-:Y:S02]  /*2da0*/  UIADD3 UR6, UPT, UPT, UR5, 0x8040, URZ ;  /* 0x0000804005067890 */ /* 0x000fe4000fffe0ff */
[----:B------:R-:W-:-:S09]  /*2db0*/  @!UP1 UIADD3 UR6, UPT, UPT, UR5, 0x8000, URZ ;  /* 0x0000800005069890 */ /* 0x000fd2000fffe0ff */
[----:B01----:R-:W0:Y:S01]  /*2dc0*/  LDS.128 R196, [UR6] ;  /* 0x00000006ffc47984 */ /* 0x003e220008000c00 */
        /* <DEDUP_REMOVED lines=25> */
[----:B------:R-:W-:Y:S02]  /*2f60*/  MOV R196, UR5 ;  /* 0x0000000500c47c02 */ /* 0x000fe40008000f00 */
[----:B------:R-:W-:Y:S01]  /*2f70*/  FADD.FTZ R15, R198, R15 ;  /* 0x0000000fc60f7221 */ /* 0x000fe20000010000 */
[----:B------:R-:W-:-:S03]  /*2f80*/  FADD.FTZ R197, R199, R197 ;  /* 0x000000c5c7c57221 */ /* 0x000fc60000010000 */
[----:B------:R-:W-:Y:S01]  /*2f90*/  FMUL.FTZ R15, R15, UR31 ;  /* 0x0000001f0f0f7c20 */ /* 0x000fe20008410000 */
[----:B------:R-:W-:-:S04]  /*2fa0*/  FMUL.FTZ R197, R197, UR31 ;  /* 0x0000001fc5c57c20 */ /* 0x000fc80008410000 */
[----:B------:R-:W-:Y:S02]  /*2fb0*/  FSEL R15, R15, RZ, !P0 ;  /* 0x000000ff0f0f7208 */ /* 0x000fe40004000000 */
[----:B------:R-:W-:Y:S02]  /*2fc0*/  R2UR UR8, R197 ;  /* 0x00000000c50872ca */ /* 0x000fe400000e0000 */
[----:B------:R-:W-:Y:S01]  /*2fd0*/  R2UR UR10, R15 ;  /* 0x000000000f0a72ca */ /* 0x000fe200000e0000 */
[----:B------:R-:W-:Y:S01]  /*2fe0*/  HFMA2 R15, -RZ, RZ, 0, 0 ;  /* 0x00000000ff0f7431 */ /* 0x000fe200000001ff */
[----:B------:R-:W-:Y:S02]  /*2ff0*/  @P5 LEA.HI.SX32 R15, R196, R202, 0x1d ;  /* 0x000000cac40f5211 */ /* 0x000fe400078feaff */
        /* <DEDUP_REMOVED lines=8> */
.L_x_10401:
        /* <DEDUP_REMOVED lines=21> */
.L_x_10406:
[----:B------:R-:W-:Y:S05]  /*31d0*/  BSYNC.RECONVERGENT B1 ;  /* 0x0000000000017941 */ /* 0x000fea0003800200 */
.L_x_10405:
[----:B------:R-:W-:Y:S01]  /*31e0*/  BSSY.RECONVERGENT B1, `(.L_x_10407) ;  /* 0x000000e000017945 */ /* 0x000fe20003800200 */
[----:B------:R-:W-:Y:S01]  /*31f0*/  FADD.FTZ R132, R132, R198 ;  /* 0x000000c684847221 */ /* 0x000fe20000010000 */
[----:B------:R-:W-:Y:S02]  /*3200*/  MOV R198, RZ ;  /* 0x000000ff00c67202 */ /* 0x000fe40000000f00 */
        /* <DEDUP_REMOVED lines=11> */
.L_x_10408:
[----:B------:R-:W-:Y:S05]  /*32c0*/  BSYNC.RECONVERGENT B1 ;  /* 0x0000000000017941 */ /* 0x000fea0003800200 */
.L_x_10407:
[----:B------:R-:W-:-:S04]  /*32d0*/  F2FP.F16.F32.PACK_AB R198, RZ, R198 ;  /* 0x000000c6ffc6723e */ /* 0x000fc800000000ff */
[----:B------:R-:W-:-:S07]  /*32e0*/  PRMT R104, R198, 0x7610, R104 ;  /* 0x00007610c6687816 */ /* 0x000fce0000000068 */
.L_x_10404:
        /* <DEDUP_REMOVED lines=15> */
.L_x_10411:
[----:B------:R-:W-:Y:S05]  /*33e0*/  BSYNC.RECONVERGENT B1 ;  /* 0x0000000000017941 */ /* 0x000fea0003800200 */
.L_x_10410:
[----:B------:R-:W-:Y:S01]  /*33f0*/  BSSY.RECONVERGENT B1, `(.L_x_10412) ;  /* 0x000000e000017945 */ /* 0x000fe20003800200 */
[----:B------:R-:W-:Y:S01]  /*3400*/  FADD.FTZ R133, R133, R198 ;  /* 0x000000c685857221 */ /* 0x000fe20000010000 */
[----:B------:R-:W-:Y:S02]  /*3410*/  MOV R198, RZ ;  /* 0x000000ff00c67202 */ /* 0x000fe40000000f00 */
        /* <DEDUP_REMOVED lines=11> */
.L_x_10413:
[----:B------:R-:W-:Y:S05]  /*34d0*/  BSYNC.RECONVERGENT B1 ;  /* 0x0000000000017941 */ /* 0x000fea0003800200 */
.L_x_10412:
[----:B------:R-:W-:-:S04]  /*34e0*/  F2FP.F16.F32.PACK_AB R198, RZ, R198 ;  /* 0x000000c6ffc6723e */ /* 0x000fc800000000ff */
[----:B------:R-:W-:-:S07]  /*34f0*/  PRMT R104, R104, 0x5410, R198 ;  /* 0x0000541068687816 */ /* 0x000fce00000000c6 */
.L_x_10409:
        /* <DEDUP_REMOVED lines=15> */
.L_x_10416:
[----:B------:R-:W-:Y:S05]  /*35f0*/  BSYNC.RECONVERGENT B1 ;  /* 0x0000000000017941 */ /* 0x000fea0003800200 */
.L_x_10415:
        /* <DEDUP_REMOVED lines=14> */
.L_x_10418:
[----:B------:R-:W-:Y:S05]  /*36e0*/  BSYNC.RECONVERGENT B1 ;  /* 0x0000000000017941 */ /* 0x000fea0003800200 */
.L_x_10417:
[----:B------:R-:W-:-:S04]  /*36f0*/  F2FP.F16.F32.PACK_AB R198, RZ, R198 ;  /* 0x000000c6ffc6723e */ /* 0x000fc800000000ff */
[----:B------:R-:W-:-:S07]  /*3700*/  PRMT R105, R198, 0x7610, R105 ;  /* 0x00007610c6697816 */ /* 0x000fce0000000069 */
.L_x_10414:
        /* <DEDUP_REMOVED lines=15> */
.L_x_10421:
[----:B------:R-:W-:Y:S05]  /*3800*/  BSYNC.RECONVERGENT B1 ;  /* 0x0000000000017941 */ /* 0x000fea0003800200 */
.L_x_10420:
        /* <DEDUP_REMOVED lines=14> */
.L_x_10423:
[----:B------:R-:W-:Y:S05]  /*38f0*/  BSYNC.RECONVERGENT B1 ;  /* 0x0000000000017941 */ /* 0x000fea0003800200 */
.L_x_10422:
[----:B------:R-:W-:-:S04]  /*3900*/  F2FP.F16.F32.PACK_AB R198, RZ, R198 ;  /* 0x000000c6ffc6723e */ /* 0x000fc800000000ff */
[----:B------:R-:W-:-:S07]  /*3910*/  PRMT R105, R105, 0x5410, R198 ;  /* 0x0000541069697816 */ /* 0x000fce00000000c6 */
.L_x_10419:
        /* <DEDUP_REMOVED lines=15> */
.L_x_10426:
[----:B------:R-:W-:Y:S05]  /*3a10*/  BSYNC.RECONVERGENT B1 ;  /* 0x0000000000017941 */ /* 0x000fea0003800200 */
.L_x_10425:
        /* <DEDUP_REMOVED lines=14> */
.L_x_10428:
[----:B------:R-:W-:Y:S05]  /*3b00*/  BSYNC.RECONVERGENT B1 ;  /* 0x0000000000017941 */ /* 0x000fea0003800200 */
.L_x_10427:
[----:B------:R-:W-:-:S04]  /*3b10*/  F2FP.F16.F32.PACK_AB R198, RZ, R198 ;  /* 0x000000c6ffc6723e */ /* 0x000fc800000000ff */
[----:B------:R-:W-:-:S07]  /*3b20*/  PRMT R106, R198, 0x7610, R106 ;  /* 0x00007610c66a7816 */ /* 0x000fce000000006a */
.L_x_10424:
        /* <DEDUP_REMOVED lines=15> */
.L_x_10431:
[----:B------:R-:W-:Y:S05]  /*3c20*/  BSYNC.RECONVERGENT B1 ;  /* 0x0000000000017941 */ /* 0x000fea0003800200 */
.L_x_10430:
        /* <DEDUP_REMOVED lines=14> */
.L_x_10433:
[----:B------:R-:W-:Y:S05]  /*3d10*/  BSYNC.RECONVERGENT B1 ;  /* 0x0000000000017941 */ /* 0x000fea0003800200 */
.L_x_10432:
[----:B------:R-:W-:-:S04]  /*3d20*/  F2FP.F16.F32.PACK_AB R198, RZ, R198 ;  /* 0x000000c6ffc6723e */ /* 0x000fc800000000ff */
[----:B------:R-:W-:-:S07]  /*3d30*/  PRMT R106, R106, 0x5410, R198 ;  /* 0x000054106a6a7816 */ /* 0x000fce00000000c6 */
.L_x_10429:
        /* <DEDUP_REMOVED lines=15> */
.L_x_10436:
[----:B------:R-:W-:Y:S05]  /*3e30*/  BSYNC.RECONVERGENT B1 ;  /* 0x0000000000017941 */ /* 0x000fea0003800200 */
.L_x_10435:
        /* <DEDUP_REMOVED lines=14> */
.L_x_10438:
[----:B------:R-:W-:Y:S05]  /*3f20*/  BSYNC.RECONVERGENT B1 ;  /* 0x0000000000017941 */ /* 0x000fea0003800200 */
.L_x_10437:
[----:B------:R-:W-:-:S04]  /*3f30*/  F2FP.F16.F32.PACK_AB R198, RZ, R198 ;  /* 0x000000c6ffc6723e */ /* 0x000fc800000000ff */
[----:B------:R-:W-:-:S07]  /*3f40*/  PRMT R107, R198, 0x7610, R107 ;  /* 0x00007610c66b7816 */ /* 0x000fce000000006b */
.L_x_10434:
[----:B------:R-:W-:Y:S05]  /*3f50*/  BRA.U !UP3, `(.L_x_10439) ;  /* 0x0000002d0b147547 */ /* 0x000fea000b800000 */
[----:B------:R0:W5:Y:S04]  /*3f60*/  LDL R202, [R1+0x20] ;  /* 0x0000200001ca7983 */ /* 0x0001680000100800 */
[----:B------:R0:W5:Y:S02]  /*3f70*/  LDL R201, [R1+0x1c] ;  /* 0x00001c0001c97983 */ /* 0x0001640000100800 */
[----:B-----5:R-:W-:Y:S01]  /*3f80*/  ISETP.GE.U32.AND P0, PT, R16, RZ, PT ;  /* 0x000000ff1000720c */ /* 0x020fe20003f06070 */
[----:B------:R-:W-:Y:S01]  /*3f90*/  BSSY.RECONVERGENT B1, `(.L_x_10440) ;  /* 0x000000e000017945 */ /* 0x000fe20003800200 */
[----:B------:R-:W-:Y:S02]  /*3fa0*/  HFMA2 R198, -RZ, RZ, 0, 0 ;  /* 0x00000000ffc67431 */ /* 0x000fe400000001ff */
[----:B------:R-:W-:-:S13]  /*3fb0*/  ISETP.GE.U32.AND.EX P0, PT, R17, 0x1000000, PT, P0 ;  /* 0x010000001100780c */ /* 0x000fda0003f06100 */
[----:B0-----:R-:W-:Y:S05]  /*3fc0*/  @!P0 BRA `(.L_x_10441) ;  /* 0x0000000000288947 */ /* 0x001fea0003800000 */
        /* <DEDUP_REMOVED lines=10> */
.L_x_10441:
[----:B------:R-:W-:Y:S05]  /*4070*/  BSYNC.RECONVERGENT B1 ;  /* 0x0000000000017941 */ /* 0x000fea0003800200 */
.L_x_10440:
        /* <DEDUP_REMOVED lines=14> */
.L_x_10443:
[----:B------:R-:W-:Y:S05]  /*4160*/  BSYNC.RECONVERGENT B1 ;  /* 0x0000000000017941 */ /* 0x000fea0003800200 */
.L_x_10442:
[----:B------:R-:W-:-:S04]  /*4170*/  F2FP.F16.F32.PACK_AB R198, RZ, R198 ;  /* 0x000000c6ffc6723e */ /* 0x000fc800000000ff */
[----:B------:R-:W-:Y:S01]  /*4180*/  PRMT R107, R107, 0x5410, R198 ;  /* 0x000054106b6b7816 */ /* 0x000fe200000000c6 */
[----:B------:R-:W-:Y:S06]  /*4190*/  BRA `(.L_x_10439) ;  /* 0x0000002800847947 */ /* 0x000fec0003800000 */
.L_x_10403:
[----:B------:R-:W-:Y:S05]  /*41a0*/  BRA.U !UP3, `(.L_x_10444) ;  /* 0x000000010b807547 */ /* 0x000fea000b800000 */
[----:B-----5:R-:W-:Y:S01]  /*41b0*/  LOP3.LUT P0, RZ, R16, 0xff, RZ, 0xc0, !PT ;  /* 0x000000ff10ff7812 */ /* 0x020fe2000780c0ff */
[----:B------:R-:W-:Y:S01]  /*41c0*/  BSSY.RECONVERGENT B1, `(.L_x_10445) ;  /* 0x000000d000017945 */ /* 0x000fe20003800200 */
[----:B------:R-:W-:-:S11]  /*41d0*/  HFMA2 R73, -RZ, RZ, 0, 0 ;  /* 0x00000000ff497431 */ /* 0x000fd600000001ff */
        /* <DEDUP_REMOVED lines=9> */
[----:B------:R-:W-:-:S05]  /*4270*/  HADD2.F32 R73, -RZ, R192.H0_H0 ;  /* 0x200000c0ff497230 */ /* 0x000fca0000004100 */
[----:B------:R-:W-:-:S07]  /*4280*/  FMUL.FTZ R73, R73, R72 ;  /* 0x0000004849497220 */ /* 0x000fce0000410000 */
.L_x_10446:
[----:B------:R-:W-:Y:S05]  /*4290*/  BSYNC.RECONVERGENT B1 ;  /* 0x0000000000017941 */ /* 0x000fea0003800200 */
.L_x_10445:
[----:B------:R-:W-:Y:S01]  /*42a0*/  BSSY.RECONVERGENT B1, `(.L_x_10447) ;  /* 0x000000e000017945 */ /* 0x000fe20003800200 */
[----:B------:R-:W-:Y:S01]  /*42b0*/  FADD.FTZ R132, R132, R73 ;  /* 0x0000004984847221 */ /* 0x000fe20000010000 */
[----:B------:R-:W-:Y:S02]  /*42c0*/  MOV R72, RZ ;  /* 0x000000ff00487202 */ /* 0x000fe40000000f00 */
[----:B------:R-:W-:Y:S05]  /*42d0*/  @!P0 BRA `(.L_x_10448) ;  /* 0x0000000000288947 */ /* 0x000fea0003800000 */
[----:B------:R-:W-:Y:S02]  /*42e0*/  MOV R72, UR8 ;  /* 0x0000000800487c02 */ /* 0x000fe40008000f00 */
[----:B------:R-:W-:-:S03]  /*42f0*/  ISETP.LT.AND P0, PT, RZ, UR33, PT ;  /* 0x00000021ff007c0c */ /* 0x000fc6000bf01270 */
[----:B------:R-:W-:Y:S01]  /*4300*/  FFMA.FTZ R73, R249, R72, UR10 ;  /* 0x0000000af9497e23 */ /* 0x000fe20008010048 */
[----:B------:R-:W-:-:S03]  /*4310*/  HADD2.F32 R72, -RZ, R40.H0_H0 ;  /* 0x20000028ff487230 */ /* 0x000fc60000004100 */
[----:B------:R-:W-:-:S04]  /*4320*/  FADD.FTZ R73, R232, -R73 ;  /* 0x80000049e8497221 */ /* 0x000fc80000010000 */
[----:B------:R-:W-:-:S05]  /*4330*/  FMUL.FTZ R73, R73, UR32 ;  /* 0x0000002049497c20 */ /* 0x000fca0008410000 */
[----:B------:R-:W-:-:S05]  /*4340*/  FSEL R73, R73, RZ, P0 ;  /* 0x000000ff49497208 */ /* 0x000fca0000000000 */
[----:B------:R-:W-:-:S04]  /*4350*/  FMUL.FTZ R73, R73, UR23 ;  /* 0x0000001749497c20 */ /* 0x000fc80008410000 */
[----:B------:R-:W-:-:S04]  /*4360*/  FMUL.FTZ R73, R73, UR22 ;  /* 0x0000001649497c20 */ /* 0x000fc80008410000 */
[----:B------:R-:W-:-:S07]  /*4370*/  FMUL.FTZ R72, R73, R72 ;  /* 0x0000004849487220 */ /* 0x000fce0000410000 */
.L_x_10448:
[----:B------:R-:W-:Y:S05]  /*4380*/  BSYNC.RECONVERGENT B1 ;  /* 0x0000000000017941 */ /* 0x000fea0003800200 */
.L_x_10447:
[----:B------:R-:W-:-:S04]  /*4390*/  F2FP.F16.F32.PACK_AB R72, RZ, R72 ;  /* 0x00000048ff48723e */ /* 0x000fc800000000ff */
[----:B------:R-:W-:-:S07]  /*43a0*/  PRMT R104, R72, 0x7610, R104 ;  /* 0x0000761048687816 */ /* 0x000fce0000000068 */
.L_x_10444:
        /* <DEDUP_REMOVED lines=15> */
.L_x_10451:
[----:B------:R-:W-:Y:S05]  /*44a0*/  BSYNC.RECONVERGENT B1 ;  /* 0x0000000000017941 */ /* 0x000fea0003800200 */
.L_x_10450:
        /* <DEDUP_REMOVED lines=14> */
.L_x_10453:
[----:B------:R-:W-:Y:S05]  /*4590*/  BSYNC.RECONVERGENT B1 ;  /* 0x0000000000017941 */ /* 0x000fea0003800200 */
.L_x_10452:
[----:B------:R-:W-:-:S04]  /*45a0*/  F2FP.F16.F32.PACK_AB R72, RZ, R72 ;  /* 0x00000048ff48723e */ /* 0x000fc800000000ff */
[----:B------:R-:W-:-:S07]  /*45b0*/  PRMT R104, R104, 0x5410, R72 ;  /* 0x0000541068687816 */ /* 0x000fce0000000048 */
.L_x_10449:
        /* <DEDUP_REMOVED lines=15> */
.L_x_10456:
[----:B------:R-:W-:Y:S05]  /*46b0*/  BSYNC.RECONVERGENT B1 ;  /* 0x0000000000017941 */ /* 0x000fea0003800200 */
.L_x_10455:
        /* <DEDUP_REMOVED lines=14> */
.L_x_10458:
[----:B------:R-:W-:Y:S05]  /*47a0*/  BSYNC.RECONVERGENT B1 ;  /* 0x0000000000017941 */ /* 0x000fea0003800200 */
.L_x_10457:
[----:B------:R-:W-:-:S04]  /*47b0*/  F2FP.F16.F32.PACK_AB R72, RZ, R72 ;  /* 0x00000048ff48723e */ /* 0x000fc800000000ff */
[----:B------:R-:W-:-:S07]  /*47c0*/  PRMT R105, R72, 0x7610, R105 ;  /* 0x0000761048697816 */ /* 0x000fce0000000069 */
.L_x_10454:
[----:B------:R-:W-:Y:S05]  /*47d0*/  BRA.U !UP3, `(.L_x_10459) ;  /* 0x000000010b807547 */ /* 0x000fea000b800000 */
[----:B-----5:R-:W-:Y:S01]  /*47e0*/  LOP3.LUT P0, RZ, R16, 0xff000000, RZ, 0xc0, !PT ;  /* 0xff00000010ff7812 */ /* 0x020fe2000780c0ff */
[----:B------:R-:W-:Y:S01]  /*47f0*/  BSSY.RECONVERGENT B1, `(.L_x_10460) ;  /* 0x000000d000017945 */ /* 0x000fe20003800200 */
[----:B------:R-:W-:-:S11]  /*4800*/  HFMA2 R72, -RZ, RZ, 0, 0 ;  /* 0x00000000ff487431 */ /* 0x000fd600000001ff */
[----:B------:R-:W-:Y:S05]  /*4810*/  @!P0 BRA `(.L_x_10461) ;  /* 0x0000000000288947 */ /* 0x000fea0003800000 */
[----:B------:R-:W-:Y:S02]  /*4820*/  MOV R72, UR8 ;  /* 0x0000000800487c02 */ /* 0x000fe40008000f00 */
[----:B------:R-:W-:-:S03]  /*4830*/  ISETP.LT.AND P5, PT, RZ, UR33, PT ;  /* 0x00000021ff007c0c */ /* 0x000fc6000bfa1270 */
[----:B------:R-:W-:Y:S01]  /*4840*/  FFMA.FTZ R73, R231, R72, UR10 ;  /* 0x0000000ae7497e23 */ /* 0x000fe20008010048 */
[----:B------:R-:W-:-:S03]  /*4850*/  HADD2.F32 R72, -RZ, R193.H1_H1 ;  /* 0x300000c1ff487230 */ /* 0x000fc60000004100 */
[----:B------:R-:W-:-:S04]  /*4860*/  FADD.FTZ R73, R224, -R73 ;  /* 0x80000049e0497221 */ /* 0x000fc80000010000 */
[----:B------:R-:W-:-:S05]  /*4870*/  FMUL.FTZ R73, R73, UR32 ;  /* 0x0000002049497c20 */ /* 0x000fca0008410000 */
[----:B------:R-:W-:-:S05]  /*4880*/  FSEL R73, R73, RZ, P5 ;  /* 0x000000ff49497208 */ /* 0x000fca0002800000 */
[----:B------:R-:W-:-:S04]  /*4890*/  FMUL.FTZ R73, R73, UR23 ;  /* 0x0000001749497c20 */ /* 0x000fc80008410000 */
[----:B------:R-:W-:-:S04]  /*48a0*/  FMUL.FTZ R73, R73, UR22 ;  /* 0x0000001649497c20 */ /* 0x000fc80008410000 */
[----:B------:R-:W-:-:S07]  /*48b0*/  FMUL.FTZ R72, R72, R73 ;  /* 0x0000004948487220 */ /* 0x000fce0000410000 */
.L_x_10461:
[----:B------:R-:W-:Y:S05]  /*48c0*/  BSYNC.RECONVERGENT B1 ;  /* 0x0000000000017941 */ /* 0x000fea0003800200 */
.L_x_10460:
[----:B------:R-:W-:Y:S01]  /*48d0*/  BSSY.RECONVERGENT B1, `(.L_x_10462) ;  /* 0x000000e000017945 */ /* 0x000fe20003800200 */
[----:B------:R-:W-:Y:S01]  /*48e0*/  FADD.FTZ R135, R135, R72 ;  /* 0x0000004887877221 */ /* 0x000fe20000010000 */
[----:B------:R-:W-:Y:S02]  /*48f0*/  MOV R72, RZ ;  /* 0x000000ff00487202 */ /* 0x000fe40000000f00 */
        /* <DEDUP_REMOVED lines=11> */
.L_x_10463:
[----:B------:R-:W-:Y:S05]  /*49b0*/  BSYNC.RECONVERGENT B1 ;  /* 0x0000000000017941 */ /* 0x000fea0003800200 */
.L_x_10462:
[----:B------:R-:W-:-:S04]  /*49c0*/  F2FP.F16.F32.PACK_AB R72, RZ, R72 ;  /* 0x00000048ff48723e */ /* 0x000fc800000000ff */
[----:B------:R-:W-:-:S07]  /*49d0*/  PRMT R105, R105, 0x5410, R72 ;  /* 0x0000541069697816 */ /* 0x000fce0000000048 */
.L_x_10459:
        /* <DEDUP_REMOVED lines=15> */
.L_x_10466:
[----:B------:R-:W-:Y:S05]  /*4ad0*/  BSYNC.RECONVERGENT B1 ;  /* 0x0000000000017941 */ /* 0x000fea0003800200 */
.L_x_10465:
        /* <DEDUP_REMOVED lines=14> */
.L_x_10468:
[----:B------:R-:W-:Y:S05]  /*4bc0*/  BSYNC.RECONVERGENT B1 ;  /* 0x0000000000017941 */ /* 0x000fea0003800200 */
.L_x_10467:
[----:B------:R-:W-:-:S04]  /*4bd0*/  F2FP.F16.F32.PACK_AB R72, RZ, R72 ;  /* 0x00000048ff48723e */ /* 0x000fc800000000ff */
[----:B------:R-:W-:-:S07]  /*4be0*/  PRMT R106, R72, 0x7610, R106 ;  /* 0x00007610486a7816 */ /* 0x000fce000000006a */
.L_x_10464:
        /* <DEDUP_REMOVED lines=13> */
[----:B------:R-:W-:-:S05]  /*4cc0*/  HADD2.F32 R72, -RZ, R194.H1_H1 ;  /* 0x300000c2ff487230 */ /* 0x000fca0000004100 */
[----:B------:R-:W-:-:S07]  /*4cd0*/  FMUL.FTZ R72, R72, R73 ;  /* 0x0000004948487220 */ /* 0x000fce0000410000 */
.L_x_10471:
[----:B------:R-:W-:Y:S05]  /*4ce0*/  BSYNC.RECONVERGENT B1 ;  /* 0x0000000000017941 */ /* 0x000fea0003800200 */
.L_x_10470:
        /* <DEDUP_REMOVED lines=14> */
.L_x_10473:
[----:B------:R-:W-:Y:S05]  /*4dd0*/  BSYNC.RECONVERGENT B1 ;  /* 0x0000000000017941 */ /* 0x000fea0003800200 */
.L_x_10472:
[----:B------:R-:W-:-:S04]  /*4de0*/  F2FP.F16.F32.PACK_AB R72, RZ, R72 ;  /* 0x00000048ff48723e */ /* 0x000fc800000000ff */
[----:B------:R-:W-:-:S07]  /*4df0*/  PRMT R106, R106, 0x5410, R72 ;  /* 0x000054106a6a7816 */ /* 0x000fce0000000048 */
.L_x_10469:
        /* <DEDUP_REMOVED lines=15> */
.L_x_10476:
[----:B------:R-:W-:Y:S05]  /*4ef0*/  BSYNC.RECONVERGENT B1 ;  /* 0x0000000000017941 */ /* 0x000fea0003800200 */
.L_x_10475:
        /* <DEDUP_REMOVED lines=14> */
.L_x_10478:
[----:B------:R-:W-:Y:S05]  /*4fe0*/  BSYNC.RECONVERGENT B1 ;  /* 0x0000000000017941 */ /* 0x000fea0003800200 */
.L_x_10477:
[----:B------:R-:W-:-:S04]  /*4ff0*/  F2FP.F16.F32.PACK_AB R72, RZ, R72 ;  /* 0x00000048ff48723e */ /* 0x000fc800000000ff */
[----:B------:R-:W-:-:S07]  /*5000*/  PRMT R107, R72, 0x7610, R107 ;  /* 0x00007610486b7816 */ /* 0x000fce000000006b */
.L_x_10474:
        /* <DEDUP_REMOVED lines=11> */
[-C--:B------:R-:W-:Y:S01]  /*50c0*/  FFMA.FTZ R165, R5, R74.reuse, UR10 ;  /* 0x0000000a05a57e23 */ /* 0x080fe2000801004a */
        /* <DEDUP_REMOVED lines=23> */
[----:B------:R-:W-:-:S03]  /*5240*/  FSEL R200, R167, RZ, P0 ;  /* 0x000000ffa7c87208 */ /* 0x000fc60000000000 */
[----:B---3--:R-:W-:Y:S01]  /*5250*/  FADD.FTZ R72, R198, -R72 ;  /* 0x80000048c6487221 */ /* 0x008fe20000010000 */
[----:B------:R-:W-:Y:S02]  /*5260*/  FSEL R198, R73, RZ, P0 ;  /* 0x000000ff49c67208 */ /* 0x000fe40000000000 */
[----:B------:R-:W-:Y:S01]  /*5270*/  MOV R73, R200 ;  /* 0x000000c800497202 */ /* 0x000fe20000000f00 */
[----:B------:R-:W-:-:S05]  /*5280*/  FMUL.FTZ R72, R72, UR32 ;  /* 0x0000002048487c20 */ /* 0x000fca0008410000 */
[----:B------:R-:W-:Y:S02]  /*5290*/  FSEL R167, R72, RZ, P0 ;  /* 0x000000ff48a77208 */ /* 0x000fe40000000000 */
[----:B------:R-:W-:Y:S01]  /*52a0*/  MOV R72, R198 ;  /* 0x000000c600487202 */ /* 0x000fe20000000f00 */
[----:B------:R-:W-:Y:S06]  /*52b0*/  BRA.U !UP3, `(.L_x_10439) ;  /* 0x000000190b3c7547 */ /* 0x000fec000b800000 */
[----:B-----5:R-:W-:-:S04]  /*52c0*/  ISETP.GE.U32.AND P0, PT, R16, RZ, PT ;  /* 0x000000ff1000720c */ /* 0x020fc80003f06070 */
[----:B------:R-:W-:-:S13]  /*52d0*/  ISETP.GE.U32.AND.EX P0, PT, R17, 0x1000000, PT, P0 ;  /* 0x010000001100780c */ /* 0x000fda0003f06100 */
[----:B------:R-:W0:Y:S01]  /*52e0*/  @P0 LDC.64 R72, c[0x0][0x408] ;  /* 0x00010200ff480b82 */ /* 0x000e220000000a00 */
[----:B------:R-:W-:Y:S02]  /*52f0*/  @P0 HADD2.F32 R201, -RZ, R195.H1_H1 ;  /* 0x300000c3ffc90230 */ /* 0x000fe40000004100 */
[----:B0-----:R-:W-:-:S04]  /*5300*/  @P0 FMUL.FTZ R73, R167, R73 ;  /* 0x00000049a7490220 */ /* 0x001fc80000410000 */
[----:B------:R-:W-:Y:S01]  /*5310*/  @P0 FMUL.FTZ R72, R73, R72 ;  /* 0x0000004849480220 */ /* 0x000fe20000410000 */
[----:B------:R-:W-:-:S03]  /*5320*/  HFMA2 R73, -RZ, RZ, 0, 0 ;  /* 0x00000000ff497431 */ /* 0x000fc600000001ff */
[----:B------:R-:W-:Y:S01]  /*5330*/  @P0 FMUL.FTZ R73, R201, R72 ;  /* 0x00000048c9490220 */ /* 0x000fe20000410000 */
[----:B------:R-:W-:-:S03]  /*5340*/  @P0 HADD2.F32 R201, -RZ, R43.H1_H1 ;  /* 0x3000002bffc90230 */ /* 0x000fc60000004100 */
[----:B------:R-:W-:Y:S02]  /*5350*/  FADD.FTZ R139, R139, R73 ;  /* 0x000000498b8b7221 */ /* 0x000fe40000010000 */
[----:B------:R-:W0:Y:S02]  /*5360*/  @P0 LDC.64 R72, c[0x0][0x408] ;  /* 0x00010200ff480b82 */ /* 0x000e240000000a00 */
[----:B0-----:R-:W-:-:S04]  /*5370*/  @P0 FMUL.FTZ R73, R167, R73 ;  /* 0x00000049a7490220 */ /* 0x001fc80000410000 */
[----:B------:R-:W-:Y:S01]  /*5380*/  @P0 FMUL.FTZ R72, R73, R72 ;  /* 0x0000004849480220 */ /* 0x000fe20000410000 */
[----:B------:R-:W-:-:S03]  /*5390*/  MOV R73, RZ ;  /* 0x000000ff00497202 */ /* 0x000fc60000000f00 */
[----:B------:R-:W-:Y:S01]  /*53a0*/  @P0 FMUL.FTZ R73, R201, R72 ;  /* 0x00000048c9490220 */ /* 0x000fe20000410000 */
[----:B------:R-:W-:-:S04]  /*53b0*/  MOV R72, R198 ;  /* 0x000000c600487202 */ /* 0x000fc80000000f00 */
[----:B------:R-:W-:-:S04]  /*53c0*/  F2FP.F16.F32.PACK_AB R73, RZ, R73 ;  /* 0x00000049ff49723e */ /* 0x000fc800000000ff */
[----:B------:R-:W-:Y:S02]  /*53d0*/  PRMT R107, R107, 0x5410, R73 ;  /* 0x000054106b6b7816 */ /* 0x000fe40000000049 */
[----:B------:R-:W-:Y:S01]  /*53e0*/  MOV R73, R200 ;  /* 0x000000c800497202 */ /* 0x000fe20000000f00 */
[----:B------:R-:W-:Y:S06]  /*53f0*/  BRA `(.L_x_10439) ;  /* 0x0000001400ec7947 */ /* 0x000fec0003800000 */
.L_x_10402:
        /* <DEDUP_REMOVED lines=17> */
[----:B------:R-:W-:Y:S02]  /*5510*/  @P5 HADD2.F32 R201, -RZ, R192.H0_H0 ;  /* 0x200000c0ffc95230 */ /* 0x000fe40000004100 */
[----:B------:R-:W-:-:S04]  /*5520*/  FMUL.FTZ R198, R198, UR22 ;  /* 0x00000016c6c67c20 */ /* 0x000fc80008410000 */
[----:B------:R-:W-:Y:S01]  /*5530*/  @P5 FMUL.FTZ R200, R201, R198 ;  /* 0x000000c6c9c85220 */ /* 0x000fe20000410000 */
[----:B------:R-:W-:-:S03]  /*5540*/  @P5 HADD2.F32 R201, -RZ, R40.H0_H0 ;  /* 0x20000028ffc95230 */ /* 0x000fc60000004100 */
[----:B------:R-:W-:Y:S01]  /*5550*/  FADD.FTZ R132, R132, R200 ;  /* 0x000000c884847221 */ /* 0x000fe20000010000 */
[----:B------:R-:W-:Y:S01]  /*5560*/  MOV R200, RZ ;  /* 0x000000ff00c87202 */ /* 0x000fe20000000f00 */
[----:B------:R-:W-:-:S05]  /*5570*/  @P5 FMUL.FTZ R200, R201, R198 ;  /* 0x000000c6c9c85220 */ /* 0x000fca0000410000 */
[----:B------:R-:W-:-:S04]  /*5580*/  F2FP.F16.F32.PACK_AB R198, RZ, R200 ;  /* 0x000000c8ffc6723e */ /* 0x000fc800000000ff */
[----:B------:R-:W-:-:S07]  /*5590*/  PRMT R104, R198, 0x7610, R104 ;  /* 0x00007610c6687816 */ /* 0x000fce0000000068 */
.L_x_10480:
        /* <DEDUP_REMOVED lines=12> */
[----:B------:R-:W-:Y:S02]  /*5660*/  @P5 HADD2.F32 R201, -RZ, R192.H1_H1 ;  /* 0x300000c0ffc95230 */ /* 0x000fe40000004100 */
[----:B------:R-:W-:-:S04]  /*5670*/  FMUL.FTZ R198, R198, UR22 ;  /* 0x00000016c6c67c20 */ /* 0x000fc80008410000 */
[----:B------:R-:W-:Y:S01]  /*5680*/  @P5 FMUL.FTZ R200, R201, R198 ;  /* 0x000000c6c9c85220 */ /* 0x000fe20000410000 */
[----:B------:R-:W-:-:S03]  /*5690*/  @P5 HADD2.F32 R201, -RZ, R40.H1_H1 ;  /* 0x30000028ffc95230 */ /* 0x000fc60000004100 */
[----:B------:R-:W-:Y:S01]  /*56a0*/  FADD.FTZ R133, R133, R200 ;  /* 0x000000c885857221 */ /* 0x000fe20000010000 */
[----:B------:R-:W-:Y:S01]  /*56b0*/  MOV R200, RZ ;  /* 0x000000ff00c87202 */ /* 0x000fe20000000f00 */
[----:B------:R-:W-:-:S05]  /*56c0*/  @P5 FMUL.FTZ R200, R201, R198 ;  /* 0x000000c6c9c85220 */ /* 0x000fca0000410000 */
[----:B------:R-:W-:-:S04]  /*56d0*/  F2FP.F16.F32.PACK_AB R198, RZ, R200 ;  /* 0x000000c8ffc6723e */ /* 0x000fc800000000ff */
[----:B------:R-:W-:-:S07]  /*56e0*/  PRMT R104, R104, 0x5410, R198 ;  /* 0x0000541068687816 */ /* 0x000fce00000000c6 */
.L_x_10481:
        /* <DEDUP_REMOVED lines=21> */
.L_x_10482:
        /* <DEDUP_REMOVED lines=21> */
.L_x_10483:
        /* <DEDUP_REMOVED lines=21> */
.L_x_10484:
        /* <DEDUP_REMOVED lines=21> */
.L_x_10485:
        /* <DEDUP_REMOVED lines=21> */
.L_x_10486:
[----:B------:R-:W-:Y:S05]  /*5d80*/  BRA.U !UP3, `(.L_x_10439) ;  /* 0x0000000d0b887547 */ /* 0x000fea000b800000 */
[----:B------:R-:W2:Y:S04]  /*5d90*/  LDL R201, [R1+0x20] ;  /* 0x0000200001c97983 */ /* 0x000ea80000100800 */
[----:B------:R-:W3:Y:S01]  /*5da0*/  LDL R200, [R1+0x1c] ;  /* 0x00001c0001c87983 */ /* 0x000ee20000100800 */
[----:B------:R-:W-:Y:S02]  /*5db0*/  PLOP3.LUT P0, PT, PT, PT, UP2, 0x80, 0x8 ;  /* 0x000000000008781c */ /* 0x000fe40003f0f028 */
[----:B------:R-:W-:Y:S02]  /*5dc0*/  PLOP3.LUT P6, PT, PT, PT, UP2, 0x80, 0x8 ;  /* 0x000000000008781c */ /* 0x000fe40003fcf028 */
[----:B------:R-:W-:Y:S02]  /*5dd0*/  MOV R198, UR8 ;  /* 0x0000000800c67c02 */ /* 0x000fe40008000f00 */
[----:B------:R-:W-:-:S07]  /*5de0*/  PLOP3.LUT P5, PT, PT, PT, UP2, 0x80, 0x8 ;  /* 0x000000000008781c */ /* 0x000fce0003faf028 */
[----:B--2---:R-:W-:Y:S01]  /*5df0*/  @P0 FFMA.FTZ R198, R201, R198, UR10 ;  /* 0x0000000ac9c60e23 */ /* 0x004fe200080100c6 */
[----:B-----5:R-:W-:-:S03]  /*5e00*/  ISETP.GE.U32.AND P0, PT, R16, RZ, PT ;  /* 0x000000ff1000720c */ /* 0x020fc60003f06070 */
[----:B---3--:R-:W-:Y:S01]  /*5e10*/  @P6 FADD.FTZ R198, R200, -R198 ;  /* 0x800000c6c8c66221 */ /* 0x008fe20000010000 */
[----:B------:R-:W-:Y:S02]  /*5e20*/  ISETP.GE.U32.AND.EX P0, PT, R17, 0x1000000, PT, P0 ;  /* 0x010000001100780c */ /* 0x000fe40003f06100 */
[----:B------:R-:W-:Y:S01]  /*5e30*/  MOV R200, R31 ;  /* 0x0000001f00c87202 */ /* 0x000fe20000000f00 */
[----:B------:R-:W-:-:S04]  /*5e40*/  @P5 FFMA.FTZ R200, R198, UR32, R31 ;  /* 0x00000020c6c85c23 */ /* 0x000fc8000801001f */
[----:B------:R-:W-:Y:S01]  /*5e50*/  FMUL.FTZ R198, R200, UR23 ;  /* 0x00000017c8c67c20 */ /* 0x000fe20008410000 */
[----:B------:R-:W-:-:S03]  /*5e60*/  HFMA2 R200, -RZ, RZ, 0, 0 ;  /* 0x00000000ffc87431 */ /* 0x000fc600000001ff */
[----:B------:R-:W-:Y:S02]  /*5e70*/  FMUL.FTZ R198, R198, UR22 ;  /* 0x00000016c6c67c20 */ /* 0x000fe40008410000 */
[----:B------:R-:W-:-:S05]  /*5e80*/  @P0 HADD2.F32 R201, -RZ, R195.H1_H1 ;  /* 0x300000c3ffc90230 */ /* 0x000fca0000004100 */
[----:B------:R-:W-:Y:S01]  /*5e90*/  @P0 FMUL.FTZ R200, R201, R198 ;  /* 0x000000c6c9c80220 */ /* 0x000fe20000410000 */
[----:B------:R-:W-:-:S03]  /*5ea0*/  @P0 HADD2.F32 R201, -RZ, R43.H1_H1 ;  /* 0x3000002bffc90230 */ /* 0x000fc60000004100 */
[----:B------:R-:W-:Y:S01]  /*5eb0*/  FADD.FTZ R139, R139, R200 ;  /* 0x000000c88b8b7221 */ /* 0x000fe20000010000 */
[----:B------:R-:W-:Y:S01]  /*5ec0*/  MOV R200, RZ ;  /* 0x000000ff00c87202 */ /* 0x000fe20000000f00 */
[----:B------:R-:W-:-:S05]  /*5ed0*/  @P0 FMUL.FTZ R200, R201, R198 ;  /* 0x000000c6c9c80220 */ /* 0x000fca0000410000 */
[----:B------:R-:W-:-:S04]  /*5ee0*/  F2FP.F16.F32.PACK_AB R198, RZ, R200 ;  /* 0x000000c8ffc6723e */ /* 0x000fc800000000ff */
[----:B------:R-:W-:Y:S01]  /*5ef0*/  PRMT R107, R107, 0x5410, R198 ;  /* 0x000054106b6b7816 */ /* 0x000fe200000000c6 */
[----:B------:R-:W-:Y:S06]  /*5f00*/  BRA `(.L_x_10439) ;  /* 0x0000000c00287947 */ /* 0x000fec0003800000 */
.L_x_10479:
        /* <DEDUP_REMOVED lines=13> */
[----:B------:R-:W-:Y:S02]  /*5fe0*/  @P5 HADD2.F32 R75, -RZ, R192.H0_H0 ;  /* 0x200000c0ff4b5230 */ /* 0x000fe40000004100 */
[----:B0-----:R-:W-:-:S04]  /*5ff0*/  @P5 FMUL.FTZ R73, R198, R73 ;  /* 0x00000049c6495220 */ /* 0x001fc80000410000 */
[----:B------:R-:W-:Y:S01]  /*6000*/  @P5 FMUL.FTZ R72, R73, R72 ;  /* 0x0000004849485220 */ /* 0x000fe20000410000 */
[----:B------:R-:W-:-:S03]  /*6010*/  HFMA2 R73, -RZ, RZ, 0, 0 ;  /* 0x00000000ff497431 */ /* 0x000fc600000001ff */
[----:B------:R-:W-:-:S04]  /*6020*/  @P5 FMUL.FTZ R73, R75, R72 ;  /* 0x000000484b495220 */ /* 0x000fc80000410000 */
[----:B------:R-:W-:Y:S02]  /*6030*/  FADD.FTZ R132, R132, R73 ;  /* 0x0000004984847221 */ /* 0x000fe40000010000 */
[----:B------:R-:W0:Y:S02]  /*6040*/  @P5 LDC.64 R72, c[0x0][0x408] ;  /* 0x00010200ff485b82 */ /* 0x000e240000000a00 */
[----:B0-----:R-:W-:-:S04]  /*6050*/  @P5 FMUL.FTZ R73, R198, R73 ;  /* 0x00000049c6495220 */ /* 0x001fc80000410000 */
[----:B------:R-:W-:Y:S01]  /*6060*/  @P5 FMUL.FTZ R74, R73, R72 ;  /* 0x00000048494a5220 */ /* 0x000fe20000410000 */
[----:B------:R-:W-:Y:S01]  /*6070*/  @P5 HADD2.F32 R73, -RZ, R40.H0_H0 ;  /* 0x20000028ff495230 */ /* 0x000fe20000004100 */
[----:B------:R-:W-:-:S04]  /*6080*/  MOV R72, RZ ;  /* 0x000000ff00487202 */ /* 0x000fc80000000f00 */
[----:B------:R-:W-:-:S05]  /*6090*/  @P5 FMUL.FTZ R72, R73, R74 ;  /* 0x0000004a49485220 */ /* 0x000fca0000410000 */
[----:B------:R-:W-:-:S04]  /*60a0*/  F2FP.F16.F32.PACK_AB R72, RZ, R72 ;  /* 0x00000048ff48723e */ /* 0x000fc800000000ff */
[----:B------:R-:W-:-:S07]  /*60b0*/  PRMT R104, R72, 0x7610, R104 ;  /* 0x0000761048687816 */ /* 0x000fce0000000068 */
.L_x_10487:
        /* <DEDUP_REMOVED lines=11> */
[----:B------:R-:W-:Y:S02]  /*6170*/  @P5 HADD2.F32 R74, -RZ, R192.H1_H1 ;  /* 0x300000c0ff4a5230 */ /* 0x000fe40000004100 */
        /* <DEDUP_REMOVED lines=8> */
[----:B------:R-:W-:Y:S01]  /*6200*/  @P5 HADD2.F32 R73, -RZ, R40.H1_H1 ;  /* 0x30000028ff495230 */ /* 0x000fe20000004100 */
[----:B------:R-:W-:-:S04]  /*6210*/  MOV R72, RZ ;  /* 0x000000ff00487202 */ /* 0x000fc80000000f00 */
[----:B------:R-:W-:-:S05]  /*6220*/  @P5 FMUL.FTZ R72, R73, R74 ;  /* 0x0000004a49485220 */ /* 0x000fca0000410000 */
[----:B------:R-:W-:-:S04]  /*6230*/  F2FP.F16.F32.PACK_AB R72, RZ, R72 ;  /* 0x00000048ff48723e */ /* 0x000fc800000000ff */
[----:B------:R-:W-:-:S07]  /*6240*/  PRMT R104, R104, 0x5410, R72 ;  /* 0x0000541068687816 */ /* 0x000fce0000000048 */
.L_x_10488:
        /* <DEDUP_REMOVED lines=25> */
.L_x_10489:
        /* <DEDUP_REMOVED lines=22> */
[----:B------:R-:W-:-:S05]  /*6540*/  @P5 FMUL.FTZ R73, R164, R72 ;  /* 0x00000048a4495220 */ /* 0x000fca0000410000 */
[----:B------:R-:W-:-:S04]  /*6550*/  F2FP.F16.F32.PACK_AB R73, RZ, R73 ;  /* 0x00000049ff49723e */ /* 0x000fc800000000ff */
[----:B------:R-:W-:-:S07]  /*6560*/  PRMT R105, R105, 0x5410, R73 ;  /* 0x0000541069697816 */ /* 0x000fce0000000049 */
.L_x_10490:
        /* <DEDUP_REMOVED lines=15> */
[----:B------:R-:W-:Y:S01]  /*6660*/  @P5 FMUL.FTZ R73, R165, R72 ;  /* 0x00000048a5495220 */ /* 0x000fe20000410000 */
[----:B------:R-:W-:-:S03]  /*6670*/  @P5 HADD2.F32 R165, -RZ, R42.H0_H0 ;  /* 0x2000002affa55230 */ /* 0x000fc60000004100 */
        /* <DEDUP_REMOVED lines=8> */
.L_x_10491:
        /* <DEDUP_REMOVED lines=25> */
.L_x_10492:
        /* <DEDUP_REMOVED lines=25> */
.L_x_10493:
        /* <DEDUP_REMOVED lines=17> */
[----:B------:R-:W-:-:S05]  /*6b30*/  @P0 HADD2.F32 R201, -RZ, R195.H1_H1 ;  /* 0x300000c3ffc90230 */ /* 0x000fca0000004100 */
[----:B------:R-:W-:Y:S01]  /*6b40*/  @P0 FMUL.FTZ R200, R201, R198 ;  /* 0x000000c6c9c80220 */ /* 0x000fe20000410000 */
[----:B------:R-:W-:-:S03]  /*6b50*/  @P0 HADD2.F32 R201, -RZ, R43.H1_H1 ;  /* 0x3000002bffc90230 */ /* 0x000fc60000004100 */
[----:B------:R-:W-:Y:S01]  /*6b60*/  FADD.FTZ R139, R139, R200 ;  /* 0x000000c88b8b7221 */ /* 0x000fe20000010000 */
[----:B------:R-:W-:Y:S01]  /*6b70*/  MOV R200, RZ ;  /* 0x000000ff00c87202 */ /* 0x000fe20000000f00 */
[----:B------:R-:W-:-:S05]  /*6b80*/  @P0 FMUL.FTZ R200, R201, R198 ;  /* 0x000000c6c9c80220 */ /* 0x000fca0000410000 */
[----:B------:R-:W-:-:S04]  /*6b90*/  F2FP.F16.F32.PACK_AB R198, RZ, R200 ;  /* 0x000000c8ffc6723e */ /* 0x000fc800000000ff */
[----:B------:R-:W-:-:S07]  /*6ba0*/  PRMT R107, R107, 0x5410, R198 ;  /* 0x000054106b6b7816 */ /* 0x000fce00000000c6 */
.L_x_10439:
        /* <DEDUP_REMOVED lines=8> */
[----:B------:R-:W-:Y:S04]  /*6c30*/  @P0 STG.E.128 desc[UR20][R198.64], R72 ;  /* 0x00000048c6000986 */ /* 0x000fe8000c101d14 */
[----:B------:R0:W-:Y:S01]  /*6c40*/  @P0 STG.E.128 desc[UR20][R198.64+0x10], R164 ;  /* 0x000010a4c6000986 */ /* 0x0001e2000c101d14 */
[----:B------:R-:W-:-:S13]  /*6c50*/  PLOP3.LUT P0, PT, PT, PT, UP3, 0x80, 0x8 ;  /* 0x000000000008781c */ /* 0x000fda0003f0f038 */
[C---:B0-----:R-:W-:Y:S01]  /*6c60*/  @P0 IMAD.WIDE.U32 R198, R15.reuse, R200, UR6 ;  /* 0x000000060fc60e25 */ /* 0x041fe2000f8e00c8 */
[----:B------:R-:W-:-:S04]  /*6c70*/  IADD3 R15, PT, PT, R15, 0x100, RZ ;  /* 0x000001000f0f7810 */ /* 0x000fc80007ffe0ff */
[----:B------:R0:W-:Y:S03]  /*6c80*/  @P5 STG.E.128 desc[UR20][R198.64], R104 ;  /* 0x00000068c6005986 */ /* 0x0001e6000c101d14 */
.L_x_10400:
[----:B------:R-:W-:Y:S05]  /*6c90*/  BSYNC.RECONVERGENT B0 ;  /* 0x0000000000007941 */ /* 0x000fea0003800200 */
.L_x_10399:
        /* <DEDUP_REMOVED lines=8> */
.L_x_10496:
[----:B------:R-:W-:Y:S05]  /*6d20*/  BRA.U !UP0, `(.L_x_10497) ;  /* 0x0000001508f47547 */ /* 0x000fea000b800000 */
[----:B------:R-:W-:-:S04]  /*6d30*/  UISETP.NE.U32.AND UP0, UPT, UR26, URZ, UPT ;  /* 0x000000ff1a00728c */ /* 0x000fc8000bf05070 */
[----:B------:R-:W-:-:S06]  /*6d40*/  UISETP.NE.AND.EX UP0, UPT, UR27, URZ, UPT, UP0 ;  /* 0x000000ff1b00728c */ /* 0x000fcc000bf05300 */
[----:B------:R-:W-:-:S13]  /*6d50*/  PLOP3.LUT P5, PT, PT, PT, UP0, 0x80, 0x8 ;  /* 0x000000000008781c */ /* 0x000fda0003faf008 */
[----:B------:R-:W-:Y:S05]  /*6d60*/  @!P5 BRA `(.L_x_10498) ;  /* 0x0000000c0030d947 */ /* 0x000fea0003800000 */
[----:B------:R-:W2:Y:S01]  /*6d70*/  LDL R197, [R1+0x4] ;  /* 0x0000040001c57983 */ /* 0x000ea20000100800 */
[----:B------:R-:W-:Y:S02]  /*6d80*/  PLOP3.LUT P0, PT, PT, PT, UP2, 0x80, 0x8 ;  /* 0x000000000008781c */ /* 0x000fe40003f0f028 */
[----:B------:R-:W-:Y:S02]  /*6d90*/  MOV R73, UR8 ;  /* 0x0000000800497c02 */ /* 0x000fe40008000f00 */
[----:B------:R-:W-:-:S09]  /*6da0*/  PLOP3.LUT P6, PT, PT, PT, UP2, 0x80, 0x8 ;  /* 0x000000000008781c */ /* 0x000fd20003fcf028 */
[----:B--2---:R-:W-:Y:S01]  /*6db0*/  @P0 FFMA.FTZ R73, R197, R73, UR10 ;  /* 0x0000000ac5490e23 */ /* 0x004fe20008010049 */
[----:B------:R-:W-:Y:S02]  /*6dc0*/  PLOP3.LUT P0, PT, PT, PT, UP2, 0x80, 0x8 ;  /* 0x000000000008781c */ /* 0x000fe40003f0f028 */
[----:B-----5:R-:W-:Y:S01]  /*6dd0*/  MOV R197, R168 ;  /* 0x000000a800c57202 */ /* 0x020fe20000000f00 */
[----:B------:R-:W-:Y:S01]  /*6de0*/  @P6 FADD.FTZ R73, R252, -R73 ;  /* 0x80000049fc496221 */ /* 0x000fe20000010000 */
[----:B------:R-:W-:-:S09]  /*6df0*/  PLOP3.LUT P6, PT, PT, PT, UP2, 0x80, 0x8 ;  /* 0x000000000008781c */ /* 0x000fd20003fcf028 */
[----:B------:R-:W-:Y:S01]  /*6e00*/  @P0 FFMA.FTZ R197, R73, UR32, R168 ;  /* 0x0000002049c50c23 */ /* 0x000fe200080100a8 */
[----:B------:R-:W-:Y:S06]  /*6e10*/  BRA.U !UP3, `(.L_x_10499) ;  /* 0x000000010b407547 */ /* 0x000fec000b800000 */
[----:B------:R-:W-:Y:S01]  /*6e20*/  LOP3.LUT P0, RZ, R18, 0xff, RZ, 0xc0, !PT ;  /* 0x000000ff12ff7812 */ /* 0x000fe2000780c0ff */
[----:B------:R-:W-:-:S12]  /*6e30*/  HFMA2 R75, -RZ, RZ, 0, 0 ;  /* 0x00000000ff4b7431 */ /* 0x000fd800000001ff */
[----:B------:R-:W1:Y:S02]  /*6e40*/  @P0 LDC.64 R72, c[0x0][0x408] ;  /* 0x00010200ff480b82 */ /* 0x000e640000000a00 */
[----:B-1----:R-:W-:-:S04]  /*6e50*/  @P0 FMUL.FTZ R73, R197, R73 ;  /* 0x00000049c5490220 */ /* 0x002fc80000410000 */
[----:B------:R-:W-:Y:S01]  /*6e60*/  @P0 FMUL.FTZ R72, R73, R72 ;  /* 0x0000004849480220 */ /* 0x000fe20000410000 */
[----:B------:R-:W-:-:S05]  /*6e70*/  @P0 HADD2.F32 R73, -RZ, R192.H0_H0 ;  /* 0x200000c0ff490230 */ /* 0x000fca0000004100 */
[----:B------:R-:W-:Y:S02]  /*6e80*/  @P0 FMUL.FTZ R75, R73, R72 ;  /* 0x00000048494b0220 */ /* 0x000fe40000410000 */
[----:B------:R-:W1:Y:S02]  /*6e90*/  @P0 LDC.64 R72, c[0x0][0x408] ;  /* 0x00010200ff480b82 */ /* 0x000e640000000a00 */
[----:B------:R-:W-:Y:S01]  /*6ea0*/  FADD.FTZ R140, R140, R75 ;  /* 0x0000004b8c8c7221 */ /* 0x000fe20000010000 */
[----:B-1----:R-:W-:-:S04]  /*6eb0*/  @P0 FMUL.FTZ R73, R197, R73 ;  /* 0x00000049c5490220 */ /* 0x002fc80000410000 */
[----:B------:R-:W-:Y:S01]  /*6ec0*/  @P0 FMUL.FTZ R74, R73, R72 ;  /* 0x00000048494a0220 */ /* 0x000fe20000410000 */
[----:B------:R-:W-:Y:S01]  /*6ed0*/  @P0 HADD2.F32 R73, -RZ, R48.H0_H0 ;  /* 0x20000030ff490230 */ /* 0x000fe20000004100 */
[----:B------:R-:W-:-:S04]  /*6ee0*/  MOV R72, RZ ;  /* 0x000000ff00487202 */ /* 0x000fc80000000f00 */
[----:B------:R-:W-:-:S05]  /*6ef0*/  @P0 FMUL.FTZ R72, R74, R73 ;  /* 0x000000494a480220 */ /* 0x000fca0000410000 */
[----:B------:R-:W-:-:S04]  /*6f00*/  F2FP.F16.F32.PACK_AB R72, RZ, R72 ;  /* 0x00000048ff48723e */ /* 0x000fc800000000ff */
[----:B0-----:R-:W-:-:S07]  /*6f10*/  PRMT R104, R72, 0x7610, R104 ;  /* 0x0000761048687816 */ /* 0x001fce0000000068 */
.L_x_10499:
        /* <DEDUP_REMOVED lines=11> */
[----:B------:R-:W1:Y:S02]  /*6fd0*/  @P6 LDC.64 R72, c[0x0][0x408] ;  /* 0x00010200ff486b82 */ /* 0x000e640000000a00 */
[----:B-1----:R-:W-:-:S04]  /*6fe0*/  @P6 FMUL.FTZ R73, R167, R73 ;  /* 0x00000049a7496220 */ /* 0x002fc80000410000 */
[----:B------:R-:W-:Y:S01]  /*6ff0*/  @P6 FMUL.FTZ R72, R73, R72 ;  /* 0x0000004849486220 */ /* 0x000fe20000410000 */
[----:B------:R-:W-:-:S05]  /*7000*/  @P6 HADD2.F32 R73, -RZ, R192.H1_H1 ;  /* 0x300000c0ff496230 */ /* 0x000fca0000004100 */
[----:B------:R-:W-:Y:S02]  /*7010*/  @P6 FMUL.FTZ R74, R73, R72 ;  /* 0x00000048494a6220 */ /* 0x000fe40000410000 */
[----:B------:R-:W1:Y:S02]  /*7020*/  @P6 LDC.64 R72, c[0x0][0x408] ;  /* 0x00010200ff486b82 */ /* 0x000e640000000a00 */
[----:B------:R-:W-:Y:S01]  /*7030*/  FADD.FTZ R141, R141, R74 ;  /* 0x0000004a8d8d7221 */ /* 0x000fe20000010000 */
[----:B-1----:R-:W-:-:S04]  /*7040*/  @P6 FMUL.FTZ R73, R167, R73 ;  /* 0x00000049a7496220 */ /* 0x002fc80000410000 */
[----:B------:R-:W-:Y:S01]  /*7050*/  @P6 FMUL.FTZ R164, R73, R72 ;  /* 0x0000004849a46220 */ /* 0x000fe20000410000 */
[----:B------:R-:W-:Y:S01]  /*7060*/  @P6 HADD2.F32 R73, -RZ, R48.H1_H1 ;  /* 0x30000030ff496230 */ /* 0x000fe20000004100 */
[----:B------:R-:W-:-:S04]  /*7070*/  MOV R72, RZ ;  /* 0x000000ff00487202 */ /* 0x000fc80000000f00 */
[----:B------:R-:W-:-:S05]  /*7080*/  @P6 FMUL.FTZ R72, R164, R73 ;  /* 0x00000049a4486220 */ /* 0x000fca0000410000 */
[----:B------:R-:W-:-:S04]  /*7090*/  F2FP.F16.F32.PACK_AB R72, RZ, R72 ;  /* 0x00000048ff48723e */ /* 0x000fc800000000ff */
[----:B0-----:R-:W-:-:S07]  /*70a0*/  PRMT R104, R104, 0x5410, R72 ;  /* 0x0000541068687816 */ /* 0x001fce0000000048 */
.L_x_10500:
        /* <DEDUP_REMOVED lines=10> */
[----:B------:R-:W1:Y:S01]  /*7150*/  @P0 LDC.64 R72, c[0x0][0x408] ;  /* 0x00010200ff480b82 */ /* 0x000e620000000a00 */
[----:B------:R-:W-:Y:S02]  /*7160*/  @P0 HADD2.F32 R75, -RZ, R193.H0_H0 ;  /* 0x200000c1ff4b0230 */ /* 0x000fe40000004100 */
[----:B-1----:R-:W-:-:S04]  /*7170*/  @P0 FMUL.FTZ R73, R74, R73 ;  /* 0x000000494a490220 */ /* 0x002fc80000410000 */
[----:B------:R-:W-:Y:S01]  /*7180*/  @P0 FMUL.FTZ R72, R73, R72 ;  /* 0x0000004849480220 */ /* 0x000fe20000410000 */
[----:B------:R-:W-:-:S03]  /*7190*/  HFMA2 R73, -RZ, RZ, 0, 0 ;  /* 0x00000000ff497431 */ /* 0x000fc600000001ff */
[----:B------:R-:W-:-:S04]  /*71a0*/  @P0 FMUL.FTZ R73, R75, R72 ;  /* 0x000000484b490220 */ /* 0x000fc80000410000 */
[----:B------:R-:W-:Y:S02]  /*71b0*/  FADD.FTZ R142, R142, R73 ;  /* 0x000000498e8e7221 */ /* 0x000fe40000010000 */
[----:B------:R-:W1:Y:S02]  /*71c0*/  @P0 LDC.64 R72, c[0x0][0x408] ;  /* 0x00010200ff480b82 */ /* 0x000e640000000a00 */
[----:B-1----:R-:W-:-:S04]  /*71d0*/  @P0 FMUL.FTZ R73, R74, R73 ;  /* 0x000000494a490220 */ /* 0x002fc80000410000 */
[----:B------:R-:W-:Y:S01]  /*71e0*/  @P0 FMUL.FTZ R164, R73, R72 ;  /* 0x0000004849a40220 */ /* 0x000fe20000410000 */
[----:B------:R-:W-:Y:S01]  /*71f0*/  @P0 HADD2.F32 R73, -RZ, R49.H0_H0 ;  /* 0x20000031ff490230 */ /* 0x000fe20000004100 */
[----:B------:R-:W-:-:S04]  /*7200*/  MOV R72, RZ ;  /* 0x000000ff00487202 */ /* 0x000fc80000000f00 */
[----:B------:R-:W-:-:S05]  /*7210*/  @P0 FMUL.FTZ R72, R164, R73 ;  /* 0x00000049a4480220 */ /* 0x000fca0000410000 */
[----:B------:R-:W-:-:S04]  /*7220*/  F2FP.F16.F32.PACK_AB R72, RZ, R72 ;  /* 0x00000048ff48723e */ /* 0x000fc800000000ff */
[----:B0-----:R-:W-:-:S07]  /*7230*/  PRMT R105, R72, 0x7610, R105 ;  /* 0x0000761048697816 */ /* 0x001fce0000000069 */
.L_x_10501:
        /* <DEDUP_REMOVED lines=11> */
[----:B------:R-:W-:Y:S02]  /*72f0*/  @P6 HADD2.F32 R164, -RZ, R193.H1_H1 ;  /* 0x300000c1ffa46230 */ /* 0x000fe40000004100 */
        /* <DEDUP_REMOVED lines=8> */
[----:B------:R-:W-:Y:S01]  /*7380*/  @P6 HADD2.F32 R73, -RZ, R49.H1_H1 ;  /* 0x30000031ff496230 */ /* 0x000fe20000004100 */
[----:B------:R-:W-:-:S04]  /*7390*/  MOV R72, RZ ;  /* 0x000000ff00487202 */ /* 0x000fc80000000f00 */
[----:B------:R-:W-:-:S05]  /*73a0*/  @P6 FMUL.FTZ R72, R164, R73 ;  /* 0x00000049a4486220 */ /* 0x000fca0000410000 */
[----:B------:R-:W-:-:S04]  /*73b0*/  F2FP.F16.F32.PACK_AB R72, RZ, R72 ;  /* 0x00000048ff48723e */ /* 0x000fc800000000ff */
[----:B0-----:R-:W-:-:S07]  /*73c0*/  PRMT R105, R105, 0x5410, R72 ;  /* 0x0000541069697816 */ /* 0x001fce0000000048 */
.L_x_10502:
        /* <DEDUP_REMOVED lines=25> */
.L_x_10503:
        /* <DEDUP_REMOVED lines=15> */
[----:B------:R-:W-:Y:S01]  /*7650*/  @P6 FMUL.FTZ R73, R166, R72 ;  /* 0x00000048a6496220 */ /* 0x000fe20000410000 */
[----:B------:R-:W-:-:S03]  /*7660*/  @P6 HADD2.F32 R166, -RZ, R50.H1_H1 ;  /* 0x30000032ffa66230 */ /* 0x000fc60000004100 */
[----:B------:R-:W-:Y:S02]  /*7670*/  FADD.FTZ R145, R145, R73 ;  /* 0x0000004991917221 */ /* 0x000fe40000010000 */
[----:B------:R-:W1:Y:S02]  /*7680*/  @P6 LDC.64 R72, c[0x0][0x408] ;  /* 0x00010200ff486b82 */ /* 0x000e640000000a00 */
[----:B-1----:R-:W-:-:S04]  /*7690*/  @P6 FMUL.FTZ R73, R165, R73 ;  /* 0x00000049a5496220 */ /* 0x002fc80000410000 */
[----:B------:R-:W-:Y:S01]  /*76a0*/  @P6 FMUL.FTZ R72, R73, R72 ;  /* 0x0000004849486220 */ /* 0x000fe20000410000 */
[----:B------:R-:W-:-:S03]  /*76b0*/  MOV R73, RZ ;  /* 0x000000ff00497202 */ /* 0x000fc60000000f00 */
[----:B------:R-:W-:-:S05]  /*76c0*/  @P6 FMUL.FTZ R73, R72, R166 ;  /* 0x000000a648496220 */ /* 0x000fca0000410000 */
[----:B------:R-:W-:-:S04]  /*76d0*/  F2FP.F16.F32.PACK_AB R73, RZ, R73 ;  /* 0x00000049ff49723e */ /* 0x000fc800000000ff */
[----:B0-----:R-:W-:-:S07]  /*76e0*/  PRMT R106, R106, 0x5410, R73 ;  /* 0x000054106a6a7816 */ /* 0x001fce0000000049 */
.L_x_10504:
        /* <DEDUP_REMOVED lines=10> */
[----:B------:R-:W1:Y:S01]  /*7790*/  @P6 LDC.64 R72, c[0x0][0x408] ;  /* 0x00010200ff486b82 */ /* 0x000e620000000a00 */
[----:B0-----:R-:W-:Y:S02]  /*77a0*/  @P6 HADD2.F32 R198, -RZ, R195.H0_H0 ;  /* 0x200000c3ffc66230 */ /* 0x001fe40000004100 */
[----:B-1----:R-:W-:-:S04]  /*77b0*/  @P6 FMUL.FTZ R73, R166, R73 ;  /* 0x00000049a6496220 */ /* 0x002fc80000410000 */
        /* <DEDUP_REMOVED lines=12> */
.L_x_10505:
[----:B0-----:R-:W2:Y:S04]  /*7880*/  LDL R198, [R1+0x10] ;  /* 0x0000100001c67983 */ /* 0x001ea80000100800 */
        /* <DEDUP_REMOVED lines=26> */
.L_x_10498:
[----:B------:R-:W-:Y:S05]  /*7a30*/  BRA.U !UP3, `(.L_x_10507) ;  /* 0x000000010b547547 */ /* 0x000fea000b800000 */
[----:B0-----:R-:W2:Y:S01]  /*7a40*/  LDL R198, [R1+0x4] ;  /* 0x0000040001c67983 */ /* 0x001ea20000100800 */
[----:B------:R-:W-:Y:S02]  /*7a50*/  PLOP3.LUT P0, PT, PT, PT, UP2, 0x80, 0x8 ;  /* 0x000000000008781c */ /* 0x000fe40003f0f028 */
[----:B------:R-:W-:Y:S02]  /*7a60*/  PLOP3.LUT P6, PT, PT, PT, UP2, 0x80, 0x8 ;  /* 0x000000000008781c */ /* 0x000fe40003fcf028 */
[----:B------:R-:W-:-:S09]  /*7a70*/  MOV R197, UR8 ;  /* 0x0000000800c57c02 */ /* 0x000fd20008000f00 */
[----:B--2---:R-:W-:Y:S01]  /*7a80*/  @P0 FFMA.FTZ R197, R198, R197, UR10 ;  /* 0x0000000ac6c50e23 */ /* 0x004fe200080100c5 */
[----:B------:R-:W-:Y:S02]  /*7a90*/  PLOP3.LUT P0, PT, PT, PT, UP2, 0x80, 0x8 ;  /* 0x000000000008781c */ /* 0x000fe40003f0f028 */
[----:B-----5:R-:W-:Y:S01]  /*7aa0*/  MOV R198, R168 ;  /* 0x000000a800c67202 */ /* 0x020fe20000000f00 */
[----:B------:R-:W-:Y:S01]  /*7ab0*/  @P6 FADD.FTZ R197, R252, -R197 ;  /* 0x800000c5fcc56221 */ /* 0x000fe20000010000 */
[----:B------:R-:W-:-:S09]  /*7ac0*/  LOP3.LUT P6, RZ, R18, 0xff, RZ, 0xc0, !PT ;  /* 0x000000ff12ff7812 */ /* 0x000fd200078cc0ff */
[----:B------:R-:W-:-:S04]  /*7ad0*/  @P0 FFMA.FTZ R198, R197, UR32, R168 ;  /* 0x00000020c5c60c23 */ /* 0x000fc800080100a8 */
[----:B------:R-:W-:Y:S01]  /*7ae0*/  FMUL.FTZ R197, R198, UR23 ;  /* 0x00000017c6c57c20 */ /* 0x000fe20008410000 */
[----:B------:R-:W-:Y:S02]  /*7af0*/  @P6 HADD2.F32 R199, -RZ, R192.H0_H0 ;  /* 0x200000c0ffc76230 */ /* 0x000fe40000004100 */
[----:B------:R-:W-:Y:S02]  /*7b00*/  HFMA2 R198, -RZ, RZ, 0, 0 ;  /* 0x00000000ffc67431 */ /* 0x000fe400000001ff */
        /* <DEDUP_REMOVED lines=8> */
.L_x_10507:
[----:B------:R-:W-:Y:S05]  /*7b90*/  BRA.U !UP3, `(.L_x_10508) ;  /* 0x000000010b507547 */ /* 0x000fea000b800000 */
[----:B------:R-:W-:Y:S02]  /*7ba0*/  PLOP3.LUT P0, PT, PT, PT, UP2, 0x80, 0x8 ;  /* 0x000000000008781c */ /* 0x000fe40003f0f028 */
[----:B------:R-:W-:Y:S02]  /*7bb0*/  PLOP3.LUT P6, PT, PT, PT, UP2, 0x80, 0x8 ;  /* 0x000000000008781c */ /* 0x000fe40003fcf028 */
[----:B------:R-:W-:Y:S02]  /*7bc0*/  MOV R197, UR8 ;  /* 0x0000000800c57c02 */ /* 0x000fe40008000f00 */
[----:B0----5:R-:W-:-:S07]  /*7bd0*/  MOV R198, R169 ;  /* 0x000000a900c67202 */ /* 0x021fce0000000f00 */
[----:B------:R-:W-:Y:S01]  /*7be0*/  @P0 FFMA.FTZ R197, R246, R197, UR10 ;  /* 0x0000000af6c50e23 */ /* 0x000fe200080100c5 */
[----:B------:R-:W-:-:S03]  /*7bf0*/  PLOP3.LUT P0, PT, PT, PT, UP2, 0x80, 0x8 ;  /* 0x000000000008781c */ /* 0x000fc60003f0f028 */
[----:B------:R-:W-:Y:S01]  /*7c00*/  @P6 FADD.FTZ R197, R242, -R197 ;  /* 0x800000c5f2c56221 */ /* 0x000fe20000010000 */
[----:B------:R-:W-:-:S09]  /*7c10*/  LOP3.LUT P6, RZ, R18, 0xff00, RZ, 0xc0, !PT ;  /* 0x0000ff0012ff7812 */ /* 0x000fd200078cc0ff */
[----:B------:R-:W-:-:S04]  /*7c20*/  @P0 FFMA.FTZ R198, R197, UR32, R169 ;  /* 0x00000020c5c60c23 */ /* 0x000fc800080100a9 */
[----:B------:R-:W-:Y:S01]  /*7c30*/  FMUL.FTZ R197, R198, UR23 ;  /* 0x00000017c6c57c20 */ /* 0x000fe20008410000 */
[----:B------:R-:W-:Y:S02]  /*7c40*/  @P6 HADD2.F32 R199, -RZ, R192.H1_H1 ;  /* 0x300000c0ffc76230 */ /* 0x000fe40000004100 */
[----:B------:R-:W-:Y:S02]  /*7c50*/  HFMA2 R198, -RZ, RZ, 0, 0 ;  /* 0x00000000ffc67431 */ /* 0x000fe400000001ff */
        /* <DEDUP_REMOVED lines=8> */
.L_x_10508:
        /* <DEDUP_REMOVED lines=21> */
.L_x_10509:
        /* <DEDUP_REMOVED lines=21> */
.L_x_10510:
        /* <DEDUP_REMOVED lines=21> */
.L_x_10511:
        /* <DEDUP_REMOVED lines=21> */
.L_x_10512:
        /* <DEDUP_REMOVED lines=21> */
.L_x_10513:
[----:B------:R-:W-:Y:S05]  /*8370*/  BRA.U !UP3, `(.L_x_10506) ;  /* 0x000000250b447547 */ /* 0x000fea000b800000 */
[----:B0-----:R-:W2:Y:S04]  /*8380*/  LDL R199, [R1+0x10] ;  /* 0x0000100001c77983 */ /* 0x001ea80000100800 */
[----:B------:R-:W3:Y:S01]  /*8390*/  LDL R198, [R1+0x18] ;  /* 0x0000180001c67983 */ /* 0x000ee20000100800 */
[----:B------:R-:W-:Y:S02]  /*83a0*/  PLOP3.LUT P6, PT, PT, PT, UP2, 0x80, 0x8 ;  /* 0x000000000008781c */ /* 0x000fe40003fcf028 */
[----:B------:R-:W-:Y:S02]  /*83b0*/  PLOP3.LUT P0, PT, PT, PT, UP2, 0x80, 0x8 ;  /* 0x000000000008781c */ /* 0x000fe40003f0f028 */
[----:B------:R-:W-:-:S09]  /*83c0*/  MOV R197, UR8 ;  /* 0x0000000800c57c02 */ /* 0x000fd20008000f00 */
[----:B--2---:R-:W-:Y:S01]  /*83d0*/  @P6 FFMA.FTZ R197, R199, R197, UR10 ;  /* 0x0000000ac7c56e23 */ /* 0x004fe200080100c5 */
[----:B------:R-:W-:-:S03]  /*83e0*/  PLOP3.LUT P6, PT, PT, PT, UP2, 0x80, 0x8 ;  /* 0x000000000008781c */ /* 0x000fc60003fcf028 */
[----:B---3--:R-:W-:Y:S01]  /*83f0*/  @P0 FADD.FTZ R197, R198, -R197 ;  /* 0x800000c5c6c50221 */ /* 0x008fe20000010000 */
[----:B-----5:R-:W-:Y:S02]  /*8400*/  ISETP.GE.U32.AND P0, PT, R18, RZ, PT ;  /* 0x000000ff1200720c */ /* 0x020fe40003f06070 */
[----:B------:R-:W-:Y:S02]  /*8410*/  MOV R198, R175 ;  /* 0x000000af00c67202 */ /* 0x000fe40000000f00 */
[----:B------:R-:W-:-:S05]  /*8420*/  ISETP.GE.U32.AND.EX P0, PT, R19, 0x1000000, PT, P0 ;  /* 0x010000001300780c */ /* 0x000fca0003f06100 */
[----:B------:R-:W-:-:S04]  /*8430*/  @P6 FFMA.FTZ R198, R197, UR32, R175 ;  /* 0x00000020c5c66c23 */ /* 0x000fc800080100af */
[----:B------:R-:W-:Y:S01]  /*8440*/  FMUL.FTZ R197, R198, UR23 ;  /* 0x00000017c6c57c20 */ /* 0x000fe20008410000 */
[----:B------:R-:W-:-:S03]  /*8450*/  HFMA2 R198, -RZ, RZ, 0, 0 ;  /* 0x00000000ffc67431 */ /* 0x000fc600000001ff */
        /* <DEDUP_REMOVED lines=10> */
.L_x_10497:
[----:B0-----:R0:W5:Y:S01]  /*8500*/  LDL R198, [R1+0x4] ;  /* 0x0000040001c67983 */ /* 0x0011620000100800 */
[----:B------:R-:W-:-:S04]  /*8510*/  UISETP.NE.U32.AND UP0, UPT, UR26, URZ, UPT ;  /* 0x000000ff1a00728c */ /* 0x000fc8000bf05070 */
[----:B------:R-:W-:-:S06]  /*8520*/  UISETP.NE.AND.EX UP0, UPT, UR27, URZ, UPT, UP0 ;  /* 0x000000ff1b00728c */ /* 0x000fcc000bf05300 */
[----:B------:R-:W-:-:S13]  /*8530*/  PLOP3.LUT P5, PT, PT, PT, UP0, 0x80, 0x8 ;  /* 0x000000000008781c */ /* 0x000fda0003faf008 */
[----:B0-----:R-:W-:Y:S05]  /*8540*/  @!P5 BRA `(.L_x_10514) ;  /* 0x0000001000a0d947 */ /* 0x001fea0003800000 */
        /* <DEDUP_REMOVED lines=8> */
[----:B------:R-:W-:Y:S01]  /*85d0*/  FADD.FTZ R72, R252, -R73 ;  /* 0x80000049fc487221 */ /* 0x000fe20000010000 */
[----:B------:R-:W-:-:S03]  /*85e0*/  HADD2.F32 R73, -RZ, R192.H0_H0 ;  /* 0x200000c0ff497230 */ /* 0x000fc60000004100 */
[----:B------:R-:W-:-:S05]  /*85f0*/  FMUL.FTZ R72, R72, UR32 ;  /* 0x0000002048487c20 */ /* 0x000fca0008410000 */
[----:B------:R-:W-:-:S05]  /*8600*/  FSEL R72, R72, RZ, P6 ;  /* 0x000000ff48487208 */ /* 0x000fca0003000000 */
[----:B------:R-:W-:-:S04]  /*8610*/  FMUL.FTZ R72, R72, UR23 ;  /* 0x0000001748487c20 */ /* 0x000fc80008410000 */
[----:B------:R-:W-:-:S04]  /*8620*/  FMUL.FTZ R72, R72, UR22 ;  /* 0x0000001648487c20 */ /* 0x000fc80008410000 */
[----:B------:R-:W-:-:S07]  /*8630*/  FMUL.FTZ R73, R73, R72 ;  /* 0x0000004849497220 */ /* 0x000fce0000410000 */
.L_x_10517:
[----:B------:R-:W-:Y:S05]  /*8640*/  BSYNC.RECONVERGENT B1 ;  /* 0x0000000000017941 */ /* 0x000fea0003800200 */
.L_x_10516:
        /* <DEDUP_REMOVED lines=14> */
.L_x_10519:
[----:B------:R-:W-:Y:S05]  /*8730*/  BSYNC.RECONVERGENT B1 ;  /* 0x0000000000017941 */ /* 0x000fea0003800200 */
.L_x_10518:
[----:B------:R-:W-:-:S04]  /*8740*/  F2FP.F16.F32.PACK_AB R72, RZ, R72 ;  /* 0x00000048ff48723e */ /* 0x000fc800000000ff */
[----:B------:R-:W-:-:S07]  /*8750*/  PRMT R104, R72, 0x7610, R104 ;  /* 0x0000761048687816 */ /* 0x000fce0000000068 */
.L_x_10515:
        /* <DEDUP_REMOVED lines=9> */
[----:B------:R-:W-:-:S03]  /*87f0*/  HADD2.F32 R73, -RZ, R192.H1_H1 ;  /* 0x300000c0ff497230 */ /* 0x000fc60000004100 */
[----:B------:R-:W-:-:S05]  /*8800*/  FMUL.FTZ R72, R72, UR32 ;  /* 0x0000002048487c20 */ /* 0x000fca0008410000 */
[----:B------:R-:W-:-:S05]  /*8810*/  FSEL R72, R72, RZ, P6 ;  /* 0x000000ff48487208 */ /* 0x000fca0003000000 */
[----:B------:R-:W-:-:S04]  /*8820*/  FMUL.FTZ R72, R72, UR23 ;  /* 0x0000001748487c20 */ /* 0x000fc80008410000 */
[----:B------:R-:W-:-:S04]  /*8830*/  FMUL.FTZ R72, R72, UR22 ;  /* 0x0000001648487c20 */ /* 0x000fc80008410000 */
[----:B------:R-:W-:-:S07]  /*8840*/  FMUL.FTZ R72, R73, R72 ;  /* 0x0000004849487220 */ /* 0x000fce0000410000 */
.L_x_10522:
[----:B------:R-:W-:Y:S05]  /*8850*/  BSYNC.RECONVERGENT B1 ;  /* 0x0000000000017941 */ /* 0x000fea0003800200 */
.L_x_10521:
        /* <DEDUP_REMOVED lines=14> */
.L_x_10524:
[----:B------:R-:W-:Y:S05]  /*8940*/  BSYNC.RECONVERGENT B1 ;  /* 0x0000000000017941 */ /* 0x000fea0003800200 */
.L_x_10523:
[----:B------:R-:W-:-:S04]  /*8950*/  F2FP.F16.F32.PACK_AB R72, RZ, R72 ;  /* 0x00000048ff48723e */ /* 0x000fc800000000ff */
[----:B------:R-:W-:-:S07]  /*8960*/  PRMT R104, R104, 0x5410, R72 ;  /* 0x0000541068687816 */ /* 0x000fce0000000048 */
.L_x_10520:
        /* <DEDUP_REMOVED lines=15> */
.L_x_10527:
[----:B------:R-:W-:Y:S05]  /*8a60*/  BSYNC.RECONVERGENT B1 ;  /* 0x0000000000017941 */ /* 0x000fea0003800200 */
.L_x_10526:
        /* <DEDUP_REMOVED lines=14> */
.L_x_10529:
[----:B------:R-:W-:Y:S05]  /*8b50*/  BSYNC.RECONVERGENT B1 ;  /* 0x0000000000017941 */ /* 0x000fea0003800200 */
.L_x_10528:
[----:B------:R-:W-:-:S04]  /*8b60*/  F2FP.F16.F32.PACK_AB R72, RZ, R72 ;  /* 0x00000048ff48723e */ /* 0x000fc800000000ff */
[----:B------:R-:W-:-:S07]  /*8b70*/  PRMT R105, R72, 0x7610, R105 ;  /* 0x0000761048697816 */ /* 0x000fce0000000069 */
.L_x_10525:
        /* <DEDUP_REMOVED lines=15> */
.L_x_10532:
[----:B------:R-:W-:Y:S05]  /*8c70*/  BSYNC.RECONVERGENT B1 ;  /* 0x0000000000017941 */ /* 0x000fea0003800200 */
.L_x_10531:
        /* <DEDUP_REMOVED lines=14> */
.L_x_10534:
[----:B------:R-:W-:Y:S05]  /*8d60*/  BSYNC.RECONVERGENT B1 ;  /* 0x0000000000017941 */ /* 0x000fea0003800200 */
.L_x_10533:
[----:B------:R-:W-:-:S04]  /*8d70*/  F2FP.F16.F32.PACK_AB R72, RZ, R72 ;  /* 0x00000048ff48723e */ /* 0x000fc800000000ff */
[----:B------:R-:W-:-:S07]  /*8d80*/  PRMT R105, R105, 0x5410, R72 ;  /* 0x0000541069697816 */ /* 0x000fce0000000048 */
.L_x_10530:
        /* <DEDUP_REMOVED lines=15> */
.L_x_10537:
[----:B------:R-:W-:Y:S05]  /*8e80*/  BSYNC.RECONVERGENT B1 ;  /* 0x0000000000017941 */ /* 0x000fea0003800200 */
.L_x_10536:
        /* <DEDUP_REMOVED lines=14> */
.L_x_10539:
[----:B------:R-:W-:Y:S05]  /*8f70*/  BSYNC.RECONVERGENT B1 ;  /* 0x0000000000017941 */ /* 0x000fea0003800200 */
.L_x_10538:
[----:B------:R-:W-:-:S04]  /*8f80*/  F2FP.F16.F32.PACK_AB R72, RZ, R72 ;  /* 0x00000048ff48723e */ /* 0x000fc800000000ff */
[----:B------:R-:W-:-:S07]  /*8f90*/  PRMT R106, R72, 0x7610, R106 ;  /* 0x00007610486a7816 */ /* 0x000fce000000006a */
.L_x_10535:
        /* <DEDUP_REMOVED lines=15> */
.L_x_10542:
[----:B------:R-:W-:Y:S05]  /*9090*/  BSYNC.RECONVERGENT B1 ;  /* 0x0000000000017941 */ /* 0x000fea0003800200 */
.L_x_10541:
        /* <DEDUP_REMOVED lines=14> */
.L_x_10544:
[----:B------:R-:W-:Y:S05]  /*9180*/  BSYNC.RECONVERGENT B1 ;  /* 0x0000000000017941 */ /* 0x000fea0003800200 */
.L_x_10543:
[----:B------:R-:W-:-:S04]  /*9190*/  F2FP.F16.F32.PACK_AB R72, RZ, R72 ;  /* 0x00000048ff48723e */ /* 0x000fc800000000ff */
[----:B------:R-:W-:-:S07]  /*91a0*/  PRMT R106, R106, 0x5410, R72 ;  /* 0x000054106a6a7816 */ /* 0x000fce0000000048 */
.L_x_10540:
        /* <DEDUP_REMOVED lines=15> */
.L_x_10547:
[----:B------:R-:W-:Y:S05]  /*92a0*/  BSYNC.RECONVERGENT B1 ;  /* 0x0000000000017941 */ /* 0x000fea0003800200 */
.L_x_10546:
        /* <DEDUP_REMOVED lines=14> */
.L_x_10549:
[----:B------:R-:W-:Y:S05]  /*9390*/  BSYNC.RECONVERGENT B1 ;  /* 0x0000000000017941 */ /* 0x000fea0003800200 */
.L_x_10548:
[----:B------:R-:W-:-:S04]  /*93a0*/  F2FP.F16.F32.PACK_AB R72, RZ, R72 ;  /* 0x00000048ff48723e */ /* 0x000fc800000000ff */
[----:B------:R-:W-:-:S07]  /*93b0*/  PRMT R107, R72, 0x7610, R107 ;  /* 0x00007610486b7816 */ /* 0x000fce000000006b */
.L_x_10545:
[----:B------:R-:W2:Y:S04]  /*93c0*/  LDL R166, [R1+0x10] ;  /* 0x0000100001a67983 */ /* 0x000ea80000100800 */
[----:B------:R-:W3:Y:S01]  /*93d0*/  LDL R200, [R1+0x18] ;  /* 0x0000180001c87983 */ /* 0x000ee20000100800 */
[----:B------:R-:W-:Y:S02]  /*93e0*/  MOV R73, UR8 ;  /* 0x0000000800497c02 */ /* 0x000fe40008000f00 */
[----:B------:R-:W-:Y:S02]  /*93f0*/  MOV R197, UR8 ;  /* 0x0000000800c57c02 */ /* 0x000fe40008000f00 */
[----:B------:R-:W-:Y:S01]  /*9400*/  MOV R72, UR8 ;  /* 0x0000000800487c02 */ /* 0x000fe20008000f00 */
[-C--:B------:R-:W-:Y:S01]  /*9410*/  FFMA.FTZ R164, R218, R73.reuse, UR10 ;  /* 0x0000000adaa47e23 */ /* 0x080fe20008010049 */
        /* <DEDUP_REMOVED lines=29> */
[----:B------:R-:W-:-:S02]  /*95f0*/  MOV R73, R198 ;  /* 0x000000c600497202 */ /* 0x000fc40000000f00 */
[----:B------:R-:W-:Y:S01]  /*9600*/  MOV R72, R197 ;  /* 0x000000c500487202 */ /* 0x000fe20000000f00 */
[----:B--2---:R-:W-:Y:S01]  /*9610*/  FFMA.FTZ R167, R166, R167, UR10 ;  /* 0x0000000aa6a77e23 */ /* 0x004fe200080100a7 */
[----:B------:R-:W-:-:S03]  /*9620*/  FADD.FTZ R166, R6, -R199 ;  /* 0x800000c706a67221 */ /* 0x000fc60000010000 */
[----:B---3--:R-:W-:Y:S01]  /*9630*/  FADD.FTZ R167, R200, -R167 ;  /* 0x800000a7c8a77221 */ /* 0x008fe20000010000 */
[----:B------:R-:W-:-:S03]  /*9640*/  FMUL.FTZ R166, R166, UR32 ;  /* 0x00000020a6a67c20 */ /* 0x000fc60008410000 */
[----:B------:R-:W-:Y:S02]  /*9650*/  FMUL.FTZ R167, R167, UR32 ;  /* 0x00000020a7a77c20 */ /* 0x000fe40008410000 */
[----:B------:R-:W-:-:S03]  /*9660*/  FSEL R166, R166, RZ, P0 ;  /* 0x000000ffa6a67208 */ /* 0x000fc60000000000 */
[----:B------:R-:W-:Y:S01]  /*9670*/  FSEL R167, R167, RZ, P0 ;  /* 0x000000ffa7a77208 */ /* 0x000fe20000000000 */
[----:B------:R-:W-:Y:S06]  /*9680*/  BRA.U !UP3, `(.L_x_10506) ;  /* 0x000000110b807547 */ /* 0x000fec000b800000 */
[----:B------:R-:W-:-:S04]  /*9690*/  ISETP.GE.U32.AND P0, PT, R18, RZ, PT ;  /* 0x000000ff1200720c */ /* 0x000fc80003f06070 */
        /* <DEDUP_REMOVED lines=19> */
.L_x_10514:
[----:B------:R-:W-:Y:S05]  /*97d0*/  BRA.U !UP3, `(.L_x_10550) ;  /* 0x000000010b847547 */ /* 0x000fea000b800000 */
[----:B------:R0:W5:Y:S02]  /*97e0*/  LDL R199, [R1+0x4] ;  /* 0x0000040001c77983 */ /* 0x0001640000100800 */
[----:B-----5:R-:W-:Y:S01]  /*97f0*/  LOP3.LUT P0, RZ, R18, 0xff, RZ, 0xc0, !PT ;  /* 0x000000ff12ff7812 */ /* 0x020fe2000780c0ff */
[----:B------:R-:W-:Y:S01]  /*9800*/  BSSY.RECONVERGENT B1, `(.L_x_10551) ;  /* 0x000000d000017945 */ /* 0x000fe20003800200 */
[----:B------:R-:W-:-:S11]  /*9810*/  HFMA2 R197, -RZ, RZ, 0, 0 ;  /* 0x00000000ffc57431 */ /* 0x000fd600000001ff */
[----:B0-----:R-:W-:Y:S05]  /*9820*/  @!P0 BRA `(.L_x_10552) ;  /* 0x0000000000288947 */ /* 0x001fea0003800000 */
        /* <DEDUP_REMOVED lines=10> */
.L_x_10552:
[----:B------:R-:W-:Y:S05]  /*98d0*/  BSYNC.RECONVERGENT B1 ;  /* 0x0000000000017941 */ /* 0x000fea0003800200 */
.L_x_10551:
        /* <DEDUP_REMOVED lines=14> */
.L_x_10554:
[----:B------:R-:W-:Y:S05]  /*99c0*/  BSYNC.RECONVERGENT B1 ;  /* 0x0000000000017941 */ /* 0x000fea0003800200 */
.L_x_10553:
[----:B------:R-:W-:-:S04]  /*99d0*/  F2FP.F16.F32.PACK_AB R197, RZ, R197 ;  /* 0x000000c5ffc5723e */ /* 0x000fc800000000ff */
[----:B------:R-:W-:-:S07]  /*99e0*/  PRMT R104, R197, 0x7610, R104 ;  /* 0x00007610c5687816 */ /* 0x000fce0000000068 */
.L_x_10550:
        /* <DEDUP_REMOVED lines=15> */
.L_x_10557:
[----:B------:R-:W-:Y:S05]  /*9ae0*/  BSYNC.RECONVERGENT B1 ;  /* 0x0000000000017941 */ /* 0x000fea0003800200 */
.L_x_10556:
        /* <DEDUP_REMOVED lines=14> */
.L_x_10559:
[----:B------:R-:W-:Y:S05]  /*9bd0*/  BSYNC.RECONVERGENT B1 ;  /* 0x0000000000017941 */ /* 0x000fea0003800200 */
.L_x_10558:
[----:B------:R-:W-:-:S04]  /*9be0*/  F2FP.F16.F32.PACK_AB R197, RZ, R197 ;  /* 0x000000c5ffc5723e */ /* 0x000fc800000000ff */
[----:B------:R-:W-:-:S07]  /*9bf0*/  PRMT R104, R104, 0x5410, R197 ;  /* 0x0000541068687816 */ /* 0x000fce00000000c5 */
.L_x_10555:
        /* <DEDUP_REMOVED lines=15> */
.L_x_10562:
[----:B------:R-:W-:Y:S05]  /*9cf0*/  BSYNC.RECONVERGENT B1 ;  /* 0x0000000000017941 */ /* 0x000fea0003800200 */
.L_x_10561:
        /* <DEDUP_REMOVED lines=14> */
.L_x_10564:
[----:B------:R-:W-:Y:S05]  /*9de0*/  BSYNC.RECONVERGENT B1 ;  /* 0x0000000000017941 */ /* 0x000fea0003800200 */
.L_x_10563:
[----:B------:R-:W-:-:S04]  /*9df0*/  F2FP.F16.F32.PACK_AB R197, RZ, R197 ;  /* 0x000000c5ffc5723e */ /* 0x000fc800000000ff */
[----:B------:R-:W-:-:S07]  /*9e00*/  PRMT R105, R197, 0x7610, R105 ;  /* 0x00007610c5697816 */ /* 0x000fce0000000069 */
.L_x_10560:
        /* <DEDUP_REMOVED lines=15> */
.L_x_10567:
[----:B------:R-:W-:Y:S05]  /*9f00*/  BSYNC.RECONVERGENT B1 ;  /* 0x0000000000017941 */ /* 0x000fea0003800200 */
.L_x_10566:
        /* <DEDUP_REMOVED lines=14> */
.L_x_10569:
[----:B------:R-:W-:Y:S05]  /*9ff0*/  BSYNC.RECONVERGENT B1 ;  /* 0x0000000000017941 */ /* 0x000fea0003800200 */
.L_x_10568:
[----:B------:R-:W-:-:S04]  /*a000*/  F2FP.F16.F32.PACK_AB R197, RZ, R197 ;  /* 0x000000c5ffc5723e */ /* 0x000fc800000000ff */
[----:B------:R-:W-:-:S07]  /*a010*/  PRMT R105, R105, 0x5410, R197 ;  /* 0x0000541069697816 */ /* 0x000fce00000000c5 */
.L_x_10565:
        /* <DEDUP_REMOVED lines=15> */
.L_x_10572:
[----:B------:R-:W-:Y:S05]  /*a110*/  BSYNC.RECONVERGENT B1 ;  /* 0x0000000000017941 */ /* 0x000fea0003800200 */
.L_x_10571:
        /* <DEDUP_REMOVED lines=14> */
.L_x_10574:
[----:B------:R-:W-:Y:S05]  /*a200*/  BSYNC.RECONVERGENT B1 ;  /* 0x0000000000017941 */ /* 0x000fea0003800200 */
.L_x_10573:
[----:B------:R-:W-:-:S04]  /*a210*/  F2FP.F16.F32.PACK_AB R197, RZ, R197 ;  /* 0x000000c5ffc5723e */ /* 0x000fc800000000ff */
[----:B------:R-:W-:-:S07]  /*a220*/  PRMT R106, R197, 0x7610, R106 ;  /* 0x00007610c56a7816 */ /* 0x000fce000000006a */
.L_x_10570:
        /* <DEDUP_REMOVED lines=15> */
.L_x_10577:
[----:B------:R-:W-:Y:S05]  /*a320*/  BSYNC.RECONVERGENT B1 ;  /* 0x0000000000017941 */ /* 0x000fea0003800200 */
.L_x_10576:
        /* <DEDUP_REMOVED lines=14> */
.L_x_10579:
[----:B------:R-:W-:Y:S05]  /*a410*/  BSYNC.RECONVERGENT B1 ;  /* 0x0000000000017941 */ /* 0x000fea0003800200 */
.L_x_10578:
[----:B------:R-:W-:-:S04]  /*a420*/  F2FP.F16.F32.PACK_AB R197, RZ, R197 ;  /* 0x000000c5ffc5723e */ /* 0x000fc800000000ff */
[----:B------:R-:W-:-:S07]  /*a430*/  PRMT R106, R106, 0x5410, R197 ;  /* 0x000054106a6a7816 */ /* 0x000fce00000000c5 */
.L_x_10575:
        /* <DEDUP_REMOVED lines=15> */
.L_x_10582:
[----:B------:R-:W-:Y:S05]  /*a530*/  BSYNC.RECONVERGENT B1 ;  /* 0x0000000000017941 */ /* 0x000fea0003800200 */
.L_x_10581:
        /* <DEDUP_REMOVED lines=14> */
.L_x_10584:
[----:B------:R-:W-:Y:S05]  /*a620*/  BSYNC.RECONVERGENT B1 ;  /* 0x0000000000017941 */ /* 0x000fea0003800200 */
.L_x_10583:
[----:B------:R-:W-:-:S04]  /*a630*/  F2FP.F16.F32.PACK_AB R197, RZ, R197 ;  /* 0x000000c5ffc5723e */ /* 0x000fc800000000ff */
[----:B------:R-:W-:-:S07]  /*a640*/  PRMT R107, R197, 0x7610, R107 ;  /* 0x00007610c56b7816 */ /* 0x000fce000000006b */
.L_x_10580:
        /* <DEDUP_REMOVED lines=18> */
.L_x_10586:
[----:B------:R-:W-:Y:S05]  /*a770*/  BSYNC.RECONVERGENT B1 ;  /* 0x0000000000017941 */ /* 0x000fea0003800200 */
.L_x_10585:
        /* <DEDUP_REMOVED lines=14> */
.L_x_10588:
[----:B------:R-:W-:Y:S05]  /*a860*/  BSYNC.RECONVERGENT B1 ;  /* 0x0000000000017941 */ /* 0x000fea0003800200 */
.L_x_10587:
[----:B------:R-:W-:-:S04]  /*a870*/  F2FP.F16.F32.PACK_AB R197, RZ, R197 ;  /* 0x000000c5ffc5723e */ /* 0x000fc800000000ff */
[----:B------:R-:W-:-:S07]  /*a880*/  PRMT R107, R107, 0x5410, R197 ;  /* 0x000054106b6b7816 */ /* 0x000fce00000000c5 */
.L_x_10506:
[----:B0----5:R-:W0:Y:S01]  /*a890*/  @P5 LDC.64 R198, c[0x0][0x478] ;  /* 0x00011e00ffc65b82 */ /* 0x021e220000000a00 */
        /* <DEDUP_REMOVED lines=11> */
.L_x_10495:
[----:B------:R-:W-:Y:S05]  /*a950*/  BSYNC.RECONVERGENT B0 ;  /* 0x0000000000007941 */ /* 0x000fea0003800200 */
.L_x_10494:
        /* <DEDUP_REMOVED lines=8> */
.L_x_10591:
[----:B------:R-:W-:Y:S05]  /*a9e0*/  BRA.U !UP0, `(.L_x_10592) ;  /* 0x0000001508f47547 */ /* 0x000fea000b800000 */
[----:B------:R-:W-:-:S04]  /*a9f0*/  UISETP.NE.U32.AND UP0, UPT, UR26, URZ, UPT ;  /* 0x000000ff1a00728c */ /* 0x000fc8000bf05070 */
[----:B------:R-:W-:-:S06]  /*aa00*/  UISETP.NE.AND.EX UP0, UPT, UR27, URZ, UPT, UP0 ;  /* 0x000000ff1b00728c */ /* 0x000fcc000bf05300 */
[----:B------:R-:W-:-:S13]  /*aa10*/  PLOP3.LUT P5, PT, PT, PT, UP0, 0x80, 0x8 ;  /* 0x000000000008781c */ /* 0x000fda0003faf008 */
[----:B------:R-:W-:Y:S05]  /*aa20*/  @!P5 BRA `(.L_x_10593) ;  /* 0x0000000c0030d947 */ /* 0x000fea0003800000 */
[----:B------:R-:W2:Y:S01]  /*aa30*/  LDL R197, [R1] ;  /* 0x0000000001c57983 */ /* 0x000ea20000100800 */
        /* <DEDUP_REMOVED lines=12> */
[----:B------:R-:W2:Y:S02]  /*ab00*/  @P0 LDC.64 R72, c[0x0][0x408] ;  /* 0x00010200ff480b82 */ /* 0x000ea40000000a00 */
[----:B--2---:R-:W-:-:S04]  /*ab10*/  @P0 FMUL.FTZ R73, R197, R73 ;  /* 0x00000049c5490220 */ /* 0x004fc80000410000 */
[----:B------:R-:W-:Y:S01]  /*ab20*/  @P0 FMUL.FTZ R72, R73, R72 ;  /* 0x0000004849480220 */ /* 0x000fe20000410000 */
[----:B------:R-:W-:-:S05]  /*ab30*/  @P0 HADD2.F32 R73, -RZ, R192.H0_H0 ;  /* 0x200000c0ff490230 */ /* 0x000fca0000004100 */
[----:B------:R-:W-:Y:S02]  /*ab40*/  @P0 FMUL.FTZ R75, R73, R72 ;  /* 0x00000048494b0220 */ /* 0x000fe40000410000 */
[----:B------:R-:W2:Y:S02]  /*ab50*/  @P0 LDC.64 R72, c[0x0][0x408] ;  /* 0x00010200ff480b82 */ /* 0x000ea40000000a00 */
[----:B------:R-:W-:Y:S01]  /*ab60*/  FADD.FTZ R148, R148, R75 ;  /* 0x0000004b94947221 */ /* 0x000fe20000010000 */
[----:B--2---:R-:W-:-:S04]  /*ab70*/  @P0 FMUL.FTZ R73, R197, R73 ;  /* 0x00000049c5490220 */ /* 0x004fc80000410000 */
[----:B------:R-:W-:Y:S01]  /*ab80*/  @P0 FMUL.FTZ R74, R73, R72 ;  /* 0x00000048494a0220 */ /* 0x000fe20000410000 */
[----:B------:R-:W-:Y:S01]  /*ab90*/  @P0 HADD2.F32 R73, -RZ, R56.H0_H0 ;  /* 0x20000038ff490230 */ /* 0x000fe20000004100 */
[----:B------:R-:W-:-:S04]  /*aba0*/  MOV R72, RZ ;  /* 0x000000ff00487202 */ /* 0x000fc80000000f00 */
[----:B------:R-:W-:-:S05]  /*abb0*/  @P0 FMUL.FTZ R72, R74, R73 ;  /* 0x000000494a480220 */ /* 0x000fca0000410000 */
[----:B------:R-:W-:-:S04]  /*abc0*/  F2FP.F16.F32.PACK_AB R72, RZ, R72 ;  /* 0x00000048ff48723e */ /* 0x000fc800000000ff */
[----:B01----:R-:W-:-:S07]  /*abd0*/  PRMT R104, R72, 0x7610, R104 ;  /* 0x0000761048687816 */ /* 0x003fce0000000068 */
.L_x_10594:
        /* <DEDUP_REMOVED lines=11> */
[----:B------:R-:W2:Y:S02]  /*ac90*/  @P6 LDC.64 R72, c[0x0][0x408] ;  /* 0x00010200ff486b82 */ /* 0x000ea40000000a00 */
[----:B--2---:R-:W-:-:S04]  /*aca0*/  @P6 FMUL.FTZ R73, R167, R73 ;  /* 0x00000049a7496220 */ /* 0x004fc80000410000 */
[----:B------:R-:W-:Y:S01]  /*acb0*/  @P6 FMUL.FTZ R72, R73, R72 ;  /* 0x0000004849486220 */ /* 0x000fe20000410000 */
[----:B------:R-:W-:-:S05]  /*acc0*/  @P6 HADD2.F32 R73, -RZ, R192.H1_H1 ;  /* 0x300000c0ff496230 */ /* 0x000fca0000004100 */
[----:B------:R-:W-:Y:S02]  /*acd0*/  @P6 FMUL.FTZ R74, R73, R72 ;  /* 0x00000048494a6220 */ /* 0x000fe40000410000 */
[----:B------:R-:W2:Y:S02]  /*ace0*/  @P6 LDC.64 R72, c[0x0][0x408] ;  /* 0x00010200ff486b82 */ /* 0x000ea40000000a00 */
[----:B------:R-:W-:Y:S01]  /*acf0*/  FADD.FTZ R149, R149, R74 ;  /* 0x0000004a95957221 */ /* 0x000fe20000010000 */
[----:B--2---:R-:W-:-:S04]  /*ad00*/  @P6 FMUL.FTZ R73, R167, R73 ;  /* 0x00000049a7496220 */ /* 0x004fc80000410000 */
[----:B------:R-:W-:Y:S01]  /*ad10*/  @P6 FMUL.FTZ R164, R73, R72 ;  /* 0x0000004849a46220 */ /* 0x000fe20000410000 */
[----:B------:R-:W-:Y:S01]  /*ad20*/  @P6 HADD2.F32 R73, -RZ, R56.H1_H1 ;  /* 0x30000038ff496230 */ /* 0x000fe20000004100 */
[----:B------:R-:W-:-:S04]  /*ad30*/  MOV R72, RZ ;  /* 0x000000ff00487202 */ /* 0x000fc80000000f00 */
[----:B------:R-:W-:-:S05]  /*ad40*/  @P6 FMUL.FTZ R72, R164, R73 ;  /* 0x00000049a4486220 */ /* 0x000fca0000410000 */
[----:B------:R-:W-:-:S04]  /*ad50*/  F2FP.F16.F32.PACK_AB R72, RZ, R72 ;  /* 0x00000048ff48723e */ /* 0x000fc800000000ff */
[----:B01----:R-:W-:-:S07]  /*ad60*/  PRMT R104, R104, 0x5410, R72 ;  /* 0x0000541068687816 */ /* 0x003fce0000000048 */
.L_x_10595:
        /* <DEDUP_REMOVED lines=10> */
[----:B------:R-:W2:Y:S01]  /*ae10*/  @P0 LDC.64 R72, c[0x0][0x408] ;  /* 0x00010200ff480b82 */ /* 0x000ea20000000a00 */
[----:B------:R-:W-:Y:S02]  /*ae20*/  @P0 HADD2.F32 R75, -RZ, R193.H0_H0 ;  /* 0x200000c1ff4b0230 */ /* 0x000fe40000004100 */
[----:B--2---:R-:W-:-:S04]  /*ae30*/  @P0 FMUL.FTZ R73, R74, R73 ;  /* 0x000000494a490220 */ /* 0x004fc80000410000 */
[----:B------:R-:W-:Y:S01]  /*ae40*/  @P0 FMUL.FTZ R72, R73, R72 ;  /* 0x0000004849480220 */ /* 0x000fe20000410000 */
[----:B------:R-:W-:-:S03]  /*ae50*/  HFMA2 R73, -RZ, RZ, 0, 0 ;  /* 0x00000000ff497431 */ /* 0x000fc600000001ff */
[----:B------:R-:W-:-:S04]  /*ae60*/  @P0 FMUL.FTZ R73, R75, R72 ;  /* 0x000000484b490220 */ /* 0x000fc80000410000 */
[----:B------:R-:W-:Y:S02]  /*ae70*/  FADD.FTZ R150, R150, R73 ;  /* 0x0000004996967221 */ /* 0x000fe40000010000 */
[----:B------:R-:W2:Y:S02]  /*ae80*/  @P0 LDC.64 R72, c[0x0][0x408] ;  /* 0x00010200ff480b82 */ /* 0x000ea40000000a00 */
[----:B--2---:R-:W-:-:S04]  /*ae90*/  @P0 FMUL.FTZ R73, R74, R73 ;  /* 0x000000494a490220 */ /* 0x004fc80000410000 */
[----:B------:R-:W-:Y:S01]  /*aea0*/  @P0 FMUL.FTZ R164, R73, R72 ;  /* 0x0000004849a40220 */ /* 0x000fe20000410000 */
[----:B------:R-:W-:Y:S01]  /*aeb0*/  @P0 HADD2.F32 R73, -RZ, R57.H0_H0 ;  /* 0x20000039ff490230 */ /* 0x000fe20000004100 */
[----:B------:R-:W-:-:S04]  /*aec0*/  MOV R72, RZ ;  /* 0x000000ff00487202 */ /* 0x000fc80000000f00 */
[----:B------:R-:W-:-:S05]  /*aed0*/  @P0 FMUL.FTZ R72, R164, R73 ;  /* 0x00000049a4480220 */ /* 0x000fca0000410000 */
[----:B------:R-:W-:-:S04]  /*aee0*/  F2FP.F16.F32.PACK_AB R72, RZ, R72 ;  /* 0x00000048ff48723e */ /* 0x000fc800000000ff */
[----:B01----:R-:W-:-:S07]  /*aef0*/  PRMT R105, R72, 0x7610, R105 ;  /* 0x0000761048697816 */ /* 0x003fce0000000069 */
.L_x_10596:
        /* <DEDUP_REMOVED lines=11> */
[----:B------:R-:W-:Y:S02]  /*afb0*/  @P6 HADD2.F32 R164, -RZ, R193.H1_H1 ;  /* 0x300000c1ffa46230 */ /* 0x000fe40000004100 */
        /* <DEDUP_REMOVED lines=8> */
[----:B------:R-:W-:Y:S01]  /*b040*/  @P6 HADD2.F32 R73, -RZ, R57.H1_H1 ;  /* 0x30000039ff496230 */ /* 0x000fe20000004100 */
[----:B------:R-:W-:-:S04]  /*b050*/  MOV R72, RZ ;  /* 0x000000ff00487202 */ /* 0x000fc80000000f00 */
[----:B------:R-:W-:-:S05]  /*b060*/  @P6 FMUL.FTZ R72, R164, R73 ;  /* 0x00000049a4486220 */ /* 0x000fca0000410000 */
[----:B------:R-:W-:-:S04]  /*b070*/  F2FP.F16.F32.PACK_AB R72, RZ, R72 ;  /* 0x00000048ff48723e */ /* 0x000fc800000000ff */
[----:B01----:R-:W-:-:S07]  /*b080*/  PRMT R105, R105, 0x5410, R72 ;  /* 0x0000541069697816 */ /* 0x003fce0000000048 */
.L_x_10597:
        /* <DEDUP_REMOVED lines=25> */
.L_x_10598:
        /* <DEDUP_REMOVED lines=15> */
[----:B------:R-:W-:Y:S01]  /*b310*/  @P6 FMUL.FTZ R73, R166, R72 ;  /* 0x00000048a6496220 */ /* 0x000fe20000410000 */
[----:B------:R-:W-:-:S03]  /*b320*/  @P6 HADD2.F32 R166, -RZ, R58.H1_H1 ;  /* 0x3000003affa66230 */ /* 0x000fc60000004100 */
[----:B------:R-:W-:Y:S02]  /*b330*/  FADD.FTZ R153, R153, R73 ;  /* 0x0000004999997221 */ /* 0x000fe40000010000 */
[----:B------:R-:W2:Y:S02]  /*b340*/  @P6 LDC.64 R72, c[0x0][0x408] ;  /* 0x00010200ff486b82 */ /* 0x000ea40000000a00 */
[----:B--2---:R-:W-:-:S04]  /*b350*/  @P6 FMUL.FTZ R73, R165, R73 ;  /* 0x00000049a5496220 */ /* 0x004fc80000410000 */
[----:B------:R-:W-:Y:S01]  /*b360*/  @P6 FMUL.FTZ R72, R73, R72 ;  /* 0x0000004849486220 */ /* 0x000fe20000410000 */
[----:B------:R-:W-:-:S03]  /*b370*/  MOV R73, RZ ;  /* 0x000000ff00497202 */ /* 0x000fc60000000f00 */
[----:B------:R-:W-:-:S05]  /*b380*/  @P6 FMUL.FTZ R73, R72, R166 ;  /* 0x000000a648496220 */ /* 0x000fca0000410000 */
[----:B------:R-:W-:-:S04]  /*b390*/  F2FP.F16.F32.PACK_AB R73, RZ, R73 ;  /* 0x00000049ff49723e */ /* 0x000fc800000000ff */
[----:B01----:R-:W-:-:S07]  /*b3a0*/  PRMT R106, R106, 0x5410, R73 ;  /* 0x000054106a6a7816 */ /* 0x003fce0000000049 */
.L_x_10599:
        /* <DEDUP_REMOVED lines=10> */
[----:B------:R-:W2:Y:S01]  /*b450*/  @P6 LDC.64 R72, c[0x0][0x408] ;  /* 0x00010200ff486b82 */ /* 0x000ea20000000a00 */
[----:B01----:R-:W-:Y:S02]  /*b460*/  @P6 HADD2.F32 R198, -RZ, R195.H0_H0 ;  /* 0x200000c3ffc66230 */ /* 0x003fe40000004100 */
[----:B--2---:R-:W-:-:S04]  /*b470*/  @P6 FMUL.FTZ R73, R166, R73 ;  /* 0x00000049a6496220 */ /* 0x004fc80000410000 */
        /* <DEDUP_REMOVED lines=12> */
.L_x_10600:
[----:B01----:R-:W2:Y:S04]  /*b540*/  LDL R198, [R1+0xc] ;  /* 0x00000c0001c67983 */ /* 0x003ea80000100800 */
        /* <DEDUP_REMOVED lines=26> */
.L_x_10593:
[----:B------:R-:W-:Y:S05]  /*b6f0*/  BRA.U !UP3, `(.L_x_10602) ;  /* 0x000000010b547547 */ /* 0x000fea000b800000 */
[----:B01----:R-:W2:Y:S01]  /*b700*/  LDL R198, [R1] ;  /* 0x0000000001c67983 */ /* 0x003ea20000100800 */
        /* <DEDUP_REMOVED lines=20> */
.L_x_10602:
[----:B------:R-:W-:Y:S05]  /*b850*/  BRA.U !UP3, `(.L_x_10603) ;  /* 0x000000010b507547 */ /* 0x000fea000b800000 */
[----:B------:R-:W-:Y:S02]  /*b860*/  PLOP3.LUT P0, PT, PT, PT, UP2, 0x80, 0x8 ;  /* 0x000000000008781c */ /* 0x000fe40003f0f028 */
[----:B------:R-:W-:Y:S02]  /*b870*/  PLOP3.LUT P6, PT, PT, PT, UP2, 0x80, 0x8 ;  /* 0x000000000008781c */ /* 0x000fe40003fcf028 */
[----:B------:R-:W-:Y:S02]  /*b880*/  MOV R197, UR8 ;  /* 0x0000000800c57c02 */ /* 0x000fe40008000f00 */
[----:B01---5:R-:W-:-:S07]  /*b890*/  MOV R198, R177 ;  /* 0x000000b100c67202 */ /* 0x023fce0000000f00 */
        /* <DEDUP_REMOVED lines=16> */
.L_x_10603:
        /* <DEDUP_REMOVED lines=21> */
.L_x_10604:
        /* <DEDUP_REMOVED lines=21> */
.L_x_10605:
        /* <DEDUP_REMOVED lines=21> */
.L_x_10606:
        /* <DEDUP_REMOVED lines=21> */
.L_x_10607:
        /* <DEDUP_REMOVED lines=21> */
.L_x_10608:
[----:B------:R-:W-:Y:S05]  /*c030*/  BRA.U !UP3, `(.L_x_10601) ;  /* 0x000000250b407547 */ /* 0x000fea000b800000 */
[----:B01----:R-:W2:Y:S04]  /*c040*/  LDL R199, [R1+0xc] ;  /* 0x00000c0001c77983 */ /* 0x003ea80000100800 */
        /* <DEDUP_REMOVED lines=23> */
.L_x_10592:
[----:B------:R2:W5:Y:S01]  /*c1c0*/  LDL R201, [R1] ;  /* 0x0000000001c97983 */ /* 0x0005620000100800 */
[----:B------:R-:W-:-:S04]  /*c1d0*/  UISETP.NE.U32.AND UP0, UPT, UR26, URZ, UPT ;  /* 0x000000ff1a00728c */ /* 0x000fc8000bf05070 */
[----:B------:R-:W-:-:S06]  /*c1e0*/  UISETP.NE.AND.EX UP0, UPT, UR27, URZ, UPT, UP0 ;  /* 0x000000ff1b00728c */ /* 0x000fcc000bf05300 */
[----:B------:R-:W-:-:S13]  /*c1f0*/  PLOP3.LUT P5, PT, PT, PT, UP0, 0x80, 0x8 ;  /* 0x000000000008781c */ /* 0x000fda0003faf008 */
[----:B--2---:R-:W-:Y:S05]  /*c200*/  @!P5 BRA `(.L_x_10609) ;  /* 0x00000010009cd947 */ /* 0x004fea0003800000 */
        /* <DEDUP_REMOVED lines=15> */
.L_x_10612:
[----:B------:R-:W-:Y:S05]  /*c300*/  BSYNC.RECONVERGENT B1 ;  /* 0x0000000000017941 */ /* 0x000fea0003800200 */
.L_x_10611:
        /* <DEDUP_REMOVED lines=14> */
.L_x_10614:
[----:B------:R-:W-:Y:S05]  /*c3f0*/  BSYNC.RECONVERGENT B1 ;  /* 0x0000000000017941 */ /* 0x000fea0003800200 */
.L_x_10613:
[----:B------:R-:W-:-:S04]  /*c400*/  F2FP.F16.F32.PACK_AB R72, RZ, R72 ;  /* 0x00000048ff48723e */ /* 0x000fc800000000ff */
[----:B01----:R-:W-:-:S07]  /*c410*/  PRMT R104, R72, 0x7610, R104 ;  /* 0x0000761048687816 */ /* 0x003fce0000000068 */
.L_x_10610:
        /* <DEDUP_REMOVED lines=15> */
.L_x_10617:
[----:B------:R-:W-:Y:S05]  /*c510*/  BSYNC.RECONVERGENT B1 ;  /* 0x0000000000017941 */ /* 0x000fea0003800200 */
.L_x_10616:
        /* <DEDUP_REMOVED lines=14> */
.L_x_10619:
[----:B------:R-:W-:Y:S05]  /*c600*/  BSYNC.RECONVERGENT B1 ;  /* 0x0000000000017941 */ /* 0x000fea0003800200 */
.L_x_10618:
[----:B------:R-:W-:-:S04]  /*c610*/  F2FP.F16.F32.PACK_AB R72, RZ, R72 ;  /* 0x00000048ff48723e */ /* 0x000fc800000000ff */
[----:B01----:R-:W-:-:S07]  /*c620*/  PRMT R104, R104, 0x5410, R72 ;  /* 0x0000541068687816 */ /* 0x003fce0000000048 */
.L_x_10615:
        /* <DEDUP_REMOVED lines=15> */
.L_x_10622:
[----:B------:R-:W-:Y:S05]  /*c720*/  BSYNC.RECONVERGENT B1 ;  /* 0x0000000000017941 */ /* 0x000fea0003800200 */
.L_x_10621:
        /* <DEDUP_REMOVED lines=14> */
.L_x_10624:
[----:B------:R-:W-:Y:S05]  /*c810*/  BSYNC.RECONVERGENT B1 ;  /* 0x0000000000017941 */ /* 0x000fea0003800200 */
.L_x_10623:
[----:B------:R-:W-:-:S04]  /*c820*/  F2FP.F16.F32.PACK_AB R72, RZ, R72 ;  /* 0x00000048ff48723e */ /* 0x000fc800000000ff */
[----:B01----:R-:W-:-:S07]  /*c830*/  PRMT R105, R72, 0x7610, R105 ;  /* 0x0000761048697816 */ /* 0x003fce0000000069 */
.L_x_10620:
        /* <DEDUP_REMOVED lines=15> */
.L_x_10627:
[----:B------:R-:W-:Y:S05]  /*c930*/  BSYNC.RECONVERGENT B1 ;  /* 0x0000000000017941 */ /* 0x000fea0003800200 */
.L_x_10626:
        /* <DEDUP_REMOVED lines=14> */
.L_x_10629:
[----:B------:R-:W-:Y:S05]  /*ca20*/  BSYNC.RECONVERGENT B1 ;  /* 0x0000000000017941 */ /* 0x000fea0003800200 */
.L_x_10628:
[----:B------:R-:W-:-:S04]  /*ca30*/  F2FP.F16.F32.PACK_AB R72, RZ, R72 ;  /* 0x00000048ff48723e */ /* 0x000fc800000000ff */
[----:B01----:R-:W-:-:S07]  /*ca40*/  PRMT R105, R105, 0x5410, R72 ;  /* 0x0000541069697816 */ /* 0x003fce0000000048 */
.L_x_10625:
        /* <DEDUP_REMOVED lines=15> */
.L_x_10632:
[----:B------:R-:W-:Y:S05]  /*cb40*/  BSYNC.RECONVERGENT B1 ;  /* 0x0000000000017941 */ /* 0x000fea0003800200 */
.L_x_10631:
        /* <DEDUP_REMOVED lines=14> */
.L_x_10634:
[----:B------:R-:W-:Y:S05]  /*cc30*/  BSYNC.RECONVERGENT B1 ;  /* 0x0000000000017941 */ /* 0x000fea0003800200 */
.L_x_10633:
[----:B------:R-:W-:-:S04]  /*cc40*/  F2FP.F16.F32.PACK_AB R72, RZ, R72 ;  /* 0x00000048ff48723e */ /* 0x000fc800000000ff */
[----:B01----:R-:W-:-:S07]  /*cc50*/  PRMT R106, R72, 0x7610, R106 ;  /* 0x00007610486a7816 */ /* 0x003fce000000006a */
.L_x_10630:
        /* <DEDUP_REMOVED lines=15> */
.L_x_10637:
[----:B------:R-:W-:Y:S05]  /*cd50*/  BSYNC.RECONVERGENT B1 ;  /* 0x0000000000017941 */ /* 0x000fea0003800200 */
.L_x_10636:
        /* <DEDUP_REMOVED lines=14> */
.L_x_10639:
[----:B------:R-:W-:Y:S05]  /*ce40*/  BSYNC.RECONVERGENT B1 ;  /* 0x0000000000017941 */ /* 0x000fea0003800200 */
.L_x_10638:
[----:B------:R-:W-:-:S04]  /*ce50*/  F2FP.F16.F32.PACK_AB R72, RZ, R72 ;  /* 0x00000048ff48723e */ /* 0x000fc800000000ff */
[----:B01----:R-:W-:-:S07]  /*ce60*/  PRMT R106, R106, 0x5410, R72 ;  /* 0x000054106a6a7816 */ /* 0x003fce0000000048 */
.L_x_10635:
        /* <DEDUP_REMOVED lines=15> */
.L_x_10642:
[----:B------:R-:W-:Y:S05]  /*cf60*/  BSYNC.RECONVERGENT B1 ;  /* 0x0000000000017941 */ /* 0x000fea0003800200 */
.L_x_10641:
        /* <DEDUP_REMOVED lines=14> */
.L_x_10644:
[----:B------:R-:W-:Y:S05]  /*d050*/  BSYNC.RECONVERGENT B1 ;  /* 0x0000000000017941 */ /* 0x000fea0003800200 */
.L_x_10643:
[----:B------:R-:W-:-:S04]  /*d060*/  F2FP.F16.F32.PACK_AB R72, RZ, R72 ;  /* 0x00000048ff48723e */ /* 0x000fc800000000ff */
[----:B01----:R-:W-:-:S07]  /*d070*/  PRMT R107, R72, 0x7610, R107 ;  /* 0x00007610486b7816 */ /* 0x003fce000000006b */
.L_x_10640:
[----:B------:R-:W2:Y:S04]  /*d080*/  LDL R200, [R1+0xc] ;  /* 0x00000c0001c87983 */ /* 0x000ea80000100800 */
[----:B01----:R-:W3:Y:S01]  /*d090*/  LDL R199, [R1+0x14] ;  /* 0x0000140001c77983 */ /* 0x003ee20000100800 */
[----:B------:R-:W-:Y:S02]  /*d0a0*/  MOV R72, UR8 ;  /* 0x0000000800487c02 */ /* 0x000fe40008000f00 */
[----:B------:R-:W-:Y:S02]  /*d0b0*/  MOV R198, UR8 ;  /* 0x0000000800c67c02 */ /* 0x000fe40008000f00 */
[----:B------:R-:W-:Y:S01]  /*d0c0*/  MOV R74, UR8 ;  /* 0x00000008004a7c02 */ /* 0x000fe20008000f00 */
[----:B------:R-:W-:Y:S01]  /*d0d0*/  FFMA.FTZ R197, R13, R72, UR10 ;  /* 0x0000000a0dc57e23 */ /* 0x000fe20008010048 */
[----:B------:R-:W-:Y:S01]  /*d0e0*/  MOV R164, UR8 ;  /* 0x0000000800a47c02 */ /* 0x000fe20008000f00 */
[----:B------:R-:W-:Y:S01]  /*d0f0*/  FFMA.FTZ R198, R245, R198, UR10 ;  /* 0x0000000af5c67e23 */ /* 0x000fe200080100c6 */
[----:B------:R-:W-:Y:S01]  /*d100*/  MOV R166, UR8 ;  /* 0x0000000800a67c02 */ /* 0x000fe20008000f00 */
[----:B-----5:R-:W-:Y:S01]  /*d110*/  FFMA.FTZ R72, R201, R72, UR10 ;  /* 0x0000000ac9487e23 */ /* 0x020fe20008010048 */
        /* <DEDUP_REMOVED lines=28> */
[----:B------:R-:W-:Y:S01]  /*d2e0*/  MOV R72, R197 ;  /* 0x000000c500487202 */ /* 0x000fe20000000f00 */
[----:B--2---:R-:W-:-:S04]  /*d2f0*/  FFMA.FTZ R167, R200, R167, UR10 ;  /* 0x0000000ac8a77e23 */ /* 0x004fc800080100a7 */
[----:B---3--:R-:W-:-:S04]  /*d300*/  FADD.FTZ R167, R199, -R167 ;  /* 0x800000a7c7a77221 */ /* 0x008fc80000010000 */
[----:B------:R-:W-:-:S05]  /*d310*/  FMUL.FTZ R167, R167, UR32 ;  /* 0x00000020a7a77c20 */ /* 0x000fca0008410000 */
        /* <DEDUP_REMOVED lines=22> */
.L_x_10609:
[----:B------:R-:W-:Y:S05]  /*d480*/  BRA.U !UP3, `(.L_x_10645) ;  /* 0x000000010b847547 */ /* 0x000fea000b800000 */
[----:B01----:R0:W5:Y:S02]  /*d490*/  LDL R199, [R1] ;  /* 0x0000000001c77983 */ /* 0x0031640000100800 */
        /* <DEDUP_REMOVED lines=14> */
.L_x_10647:
[----:B------:R-:W-:Y:S05]  /*d580*/  BSYNC.RECONVERGENT B1 ;  /* 0x0000000000017941 */ /* 0x000fea0003800200 */
.L_x_10646:
        /* <DEDUP_REMOVED lines=14> */
.L_x_10649:
[----:B------:R-:W-:Y:S05]  /*d670*/  BSYNC.RECONVERGENT B1 ;  /* 0x0000000000017941 */ /* 0x000fea0003800200 */
.L_x_10648:
[----:B------:R-:W-:-:S04]  /*d680*/  F2FP.F16.F32.PACK_AB R197, RZ, R197 ;  /* 0x000000c5ffc5723e */ /* 0x000fc800000000ff */
[----:B------:R-:W-:-:S07]  /*d690*/  PRMT R104, R197, 0x7610, R104 ;  /* 0x00007610c5687816 */ /* 0x000fce0000000068 */
.L_x_10645:
[----:B------:R-:W-:Y:S05]  /*d6a0*/  BRA.U !UP3, `(.L_x_10650) ;  /* 0x000000010b807547 */ /* 0x000fea000b800000 */
[----:B-----5:R-:W-:Y:S01]  /*d6b0*/  LOP3.LUT P0, RZ, R20, 0xff00, RZ, 0xc0, !PT ;  /* 0x0000ff0014ff7812 */ /* 0x020fe2000780c0ff */
[----:B------:R-:W-:Y:S01]  /*d6c0*/  BSSY.RECONVERGENT B1, `(.L_x_10651) ;  /* 0x000000d000017945 */ /* 0x000fe20003800200 */
[----:B------:R-:W-:-:S11]  /*d6d0*/  HFMA2 R197, -RZ, RZ, 0, 0 ;  /* 0x00000000ffc57431 */ /* 0x000fd600000001ff */
[----:B------:R-:W-:Y:S05]  /*d6e0*/  @!P0 BRA `(.L_x_10652) ;  /* 0x0000000000288947 */ /* 0x000fea0003800000 */
[----:B------:R-:W-:Y:S01]  /*d6f0*/  MOV R197, UR8 ;  /* 0x0000000800c57c02 */ /* 0x000fe20008000f00 */
[----:B01----:R-:W-:Y:S01]  /*d700*/  HADD2.F32 R198, -RZ, R192.H1_H1 ;  /* 0x300000c0ffc67230 */ /* 0x003fe20000004100 */
        /* <DEDUP_REMOVED lines=8> */
.L_x_10652:
[----:B------:R-:W-:Y:S05]  /*d790*/  BSYNC.RECONVERGENT B1 ;  /* 0x0000000000017941 */ /* 0x000fea0003800200 */
.L_x_10651:
[----:B------:R-:W-:Y:S01]  /*d7a0*/  BSSY.RECONVERGENT B1, `(.L_x_10653) ;  /* 0x000000e000017945 */ /* 0x000fe20003800200 */
[----:B------:R-:W-:Y:S01]  /*d7b0*/  FADD.FTZ R149, R149, R197 ;  /* 0x000000c595957221 */ /* 0x000fe20000010000 */
[----:B------:R-:W-:Y:S02]  /*d7c0*/  MOV R197, RZ ;  /* 0x000000ff00c57202 */ /* 0x000fe40000000f00 */
        /* <DEDUP_REMOVED lines=11> */
.L_x_10654:
[----:B------:R-:W-:Y:S05]  /*d880*/  BSYNC.RECONVERGENT B1 ;  /* 0x0000000000017941 */ /* 0x000fea0003800200 */
.L_x_10653:
[----:B------:R-:W-:-:S04]  /*d890*/  F2FP.F16.F32.PACK_AB R197, RZ, R197 ;  /* 0x000000c5ffc5723e */ /* 0x000fc800000000ff */
[----:B01----:R-:W-:-:S07]  /*d8a0*/  PRMT R104, R104, 0x5410, R197 ;  /* 0x0000541068687816 */ /* 0x003fce00000000c5 */
.L_x_10650:
[----:B------:R-:W-:Y:S05]  /*d8b0*/  BRA.U !UP3, `(.L_x_10655) ;  /* 0x000000010b807547 */ /* 0x000fea000b800000 */
[----:B-----5:R-:W-:Y:S01]  /*d8c0*/  LOP3.LUT P0, RZ, R20, 0xff0000, RZ, 0xc0, !PT ;  /* 0x00ff000014ff7812 */ /* 0x020fe2000780c0ff */
[----:B------:R-:W-:Y:S01]  /*d8d0*/  BSSY.RECONVERGENT B1, `(.L_x_10656) ;  /* 0x000000d000017945 */ /* 0x000fe20003800200 */
[----:B------:R-:W-:-:S11]  /*d8e0*/  HFMA2 R197, -RZ, RZ, 0, 0 ;  /* 0x00000000ffc57431 */ /* 0x000fd600000001ff */
[----:B------:R-:W-:Y:S05]  /*d8f0*/  @!P0 BRA `(.L_x_10657) ;  /* 0x0000000000288947 */ /* 0x000fea0003800000 */
[----:B------:R-:W-:Y:S01]  /*d900*/  MOV R197, UR8 ;  /* 0x0000000800c57c02 */ /* 0x000fe20008000f00 */
[----:B01----:R-:W-:Y:S01]  /*d910*/  HADD2.F32 R198, -RZ, R193.H0_H0 ;  /* 0x200000c1ffc67230 */ /* 0x003fe20000004100 */
        /* <DEDUP_REMOVED lines=8> */
.L_x_10657:
[----:B------:R-:W-:Y:S05]  /*d9a0*/  BSYNC.RECONVERGENT B1 ;  /* 0x0000000000017941 */ /* 0x000fea0003800200 */
.L_x_10656:
[----:B------:R-:W-:Y:S01]  /*d9b0*/  BSSY.RECONVERGENT B1, `(.L_x_10658) ;  /* 0x000000e000017945 */ /* 0x000fe20003800200 */
[----:B------:R-:W-:Y:S01]  /*d9c0*/  FADD.FTZ R150, R150, R197 ;  /* 0x000000c596967221 */ /* 0x000fe20000010000 */
[----:B------:R-:W-:Y:S02]  /*d9d0*/  MOV R197, RZ ;  /* 0x000000ff00c57202 */ /* 0x000fe40000000f00 */
        /* <DEDUP_REMOVED lines=11> */
.L_x_10659:
[----:B------:R-:W-:Y:S05]  /*da90*/  BSYNC.RECONVERGENT B1 ;  /* 0x0000000000017941 */ /* 0x000fea0003800200 */
.L_x_10658:
[----:B------:R-:W-:-:S04]  /*daa0*/  F2FP.F16.F32.PACK_AB R197, RZ, R197 ;  /* 0x000000c5ffc5723e */ /* 0x000fc800000000ff */
[----:B01----:R-:W-:-:S07]  /*dab0*/  PRMT R105, R197, 0x7610, R105 ;  /* 0x00007610c5697816 */ /* 0x003fce0000000069 */
.L_x_10655:
        /* <DEDUP_REMOVED lines=15> */
.L_x_10662:
[----:B------:R-:W-:Y:S05]  /*dbb0*/  BSYNC.RECONVERGENT B1 ;  /* 0x0000000000017941 */ /* 0x000fea0003800200 */
.L_x_10661:
        /* <DEDUP_REMOVED lines=14> */
.L_x_10664:
[----:B------:R-:W-:Y:S05]  /*dca0*/  BSYNC.RECONVERGENT B1 ;  /* 0x0000000000017941 */ /* 0x000fea0003800200 */
.L_x_10663:
[----:B------:R-:W-:-:S04]  /*dcb0*/  F2FP.F16.F32.PACK_AB R197, RZ, R197 ;  /* 0x000000c5ffc5723e */ /* 0x000fc800000000ff */
[----:B01----:R-:W-:-:S07]  /*dcc0*/  PRMT R105, R105, 0x5410, R197 ;  /* 0x0000541069697816 */ /* 0x003fce00000000c5 */
.L_x_10660:
        /* <DEDUP_REMOVED lines=15> */
.L_x_10667:
[----:B------:R-:W-:Y:S05]  /*ddc0*/  BSYNC.RECONVERGENT B1 ;  /* 0x0000000000017941 */ /* 0x000fea0003800200 */
.L_x_10666:
        /* <DEDUP_REMOVED lines=14> */
.L_x_10669:
[----:B------:R-:W-:Y:S05]  /*deb0*/  BSYNC.RECONVERGENT B1 ;  /* 0x0000000000017941 */ /* 0x000fea0003800200 */
.L_x_10668:
[----:B------:R-:W-:-:S04]  /*dec0*/  F2FP.F16.F32.PACK_AB R197, RZ, R197 ;  /* 0x000000c5ffc5723e */ /* 0x000fc800000000ff */
[----:B01----:R-:W-:-:S07]  /*ded0*/  PRMT R106, R197, 0x7610, R106 ;  /* 0x00007610c56a7816 */ /* 0x003fce000000006a */
.L_x_10665:
        /* <DEDUP_REMOVED lines=15> */
.L_x_10672:
[----:B------:R-:W-:Y:S05]  /*dfd0*/  BSYNC.RECONVERGENT B1 ;  /* 0x0000000000017941 */ /* 0x000fea0003800200 */
.L_x_10671:
        /* <DEDUP_REMOVED lines=14> */
.L_x_10674:
[----:B------:R-:W-:Y:S05]  /*e0c0*/  BSYNC.RECONVERGENT B1 ;  /* 0x0000000000017941 */ /* 0x000fea0003800200 */
.L_x_10673:
[----:B------:R-:W-:-:S04]  /*e0d0*/  F2FP.F16.F32.PACK_AB R197, RZ, R197 ;  /* 0x000000c5ffc5723e */ /* 0x000fc800000000ff */
[----:B01----:R-:W-:-:S07]  /*e0e0*/  PRMT R106, R106, 0x5410, R197 ;  /* 0x000054106a6a7816 */ /* 0x003fce00000000c5 */
.L_x_10670:
        /* <DEDUP_REMOVED lines=15> */
.L_x_10677:
[----:B------:R-:W-:Y:S05]  /*e1e0*/  BSYNC.RECONVERGENT B1 ;  /* 0x0000000000017941 */ /* 0x000fea0003800200 */
.L_x_10676:
        /* <DEDUP_REMOVED lines=14> */
.L_x_10679:
[----:B------:R-:W-:Y:S05]  /*e2d0*/  BSYNC.RECONVERGENT B1 ;  /* 0x0000000000017941 */ /* 0x000fea0003800200 */
.L_x_10678:
[----:B------:R-:W-:-:S04]  /*e2e0*/  F2FP.F16.F32.PACK_AB R197, RZ, R197 ;  /* 0x000000c5ffc5723e */ /* 0x000fc800000000ff */
[----:B01----:R-:W-:-:S07]  /*e2f0*/  PRMT R107, R197, 0x7610, R107 ;  /* 0x00007610c56b7816 */ /* 0x003fce000000006b */
.L_x_10675:
[----:B------:R-:W-:Y:S05]  /*e300*/  BRA.U !UP3, `(.L_x_10601) ;  /* 0x000000010b8c7547 */ /* 0x000fea000b800000 */
[----:B------:R2:W5:Y:S04]  /*e310*/  LDL R200, [R1+0xc] ;  /* 0x00000c0001c87983 */ /* 0x0005680000100800 */
[----:B01----:R2:W5:Y:S02]  /*e320*/  LDL R199, [R1+0x14] ;  /* 0x0000140001c77983 */ /* 0x0035640000100800 */
[----:B-----5:R-:W-:Y:S01]  /*e330*/  ISETP.GE.U32.AND P0, PT, R20, RZ, PT ;  /* 0x000000ff1400720c */ /* 0x020fe20003f06070 */
[----:B------:R-:W-:Y:S01]  /*e340*/  BSSY.RECONVERGENT B1, `(.L_x_10680) ;  /* 0x000000e000017945 */ /* 0x000fe20003800200 */
[----:B------:R-:W-:Y:S02]  /*e350*/  HFMA2 R197, -RZ, RZ, 0, 0 ;  /* 0x00000000ffc57431 */ /* 0x000fe400000001ff */
[----:B------:R-:W-:-:S13]  /*e360*/  ISETP.GE.U32.AND.EX P0, PT, R21, 0x1000000, PT, P0 ;  /* 0x010000001500780c */ /* 0x000fda0003f06100 */
[----:B--2---:R-:W-:Y:S05]  /*e370*/  @!P0 BRA `(.L_x_10681) ;  /* 0x0000000000288947 */ /* 0x004fea0003800000 */
        /* <DEDUP_REMOVED lines=10> */
.L_x_10681:
[----:B------:R-:W-:Y:S05]  /*e420*/  BSYNC.RECONVERGENT B1 ;  /* 0x0000000000017941 */ /* 0x000fea0003800200 */
.L_x_10680:
        /* <DEDUP_REMOVED lines=14> */
.L_x_10683:
[----:B------:R-:W-:Y:S05]  /*e510*/  BSYNC.RECONVERGENT B1 ;  /* 0x0000000000017941 */ /* 0x000fea0003800200 */
.L_x_10682:
[----:B------:R-:W-:-:S04]  /*e520*/  F2FP.F16.F32.PACK_AB R197, RZ, R197 ;  /* 0x000000c5ffc5723e */ /* 0x000fc800000000ff */
[----:B------:R-:W-:-:S07]  /*e530*/  PRMT R107, R107, 0x5410, R197 ;  /* 0x000054106b6b7816 */ /* 0x000fce00000000c5 */
.L_x_10601:
        /* <DEDUP_REMOVED lines=12> */
.L_x_10590:
[----:B------:R-:W-:Y:S05]  /*e600*/  BSYNC.RECONVERGENT B0 ;  /* 0x0000000000007941 */ /* 0x000fea0003800200 */
.L_x_10589:
        /* <DEDUP_REMOVED lines=8> */
.L_x_10686:
[----:B------:R-:W-:Y:S05]  /*e690*/  BRA.U !UP0, `(.L_x_10687) ;  /* 0x0000001508f47547 */ /* 0x000fea000b800000 */
[----:B------:R-:W-:-:S04]  /*e6a0*/  UISETP.NE.U32.AND UP0, UPT, UR26, URZ, UPT ;  /* 0x000000ff1a00728c */ /* 0x000fc8000bf05070 */
[----:B------:R-:W-:-:S06]  /*e6b0*/  UISETP.NE.AND.EX UP0, UPT, UR27, URZ, UPT, UP0 ;  /* 0x000000ff1b00728c */ /* 0x000fcc000bf05300 */
[----:B------:R-:W-:-:S13]  /*e6c0*/  PLOP3.LUT P5, PT, PT, PT, UP0, 0x80, 0x8 ;  /* 0x000000000008781c */ /* 0x000fda0003faf008 */
[----:B------:R-:W-:Y:S05]  /*e6d0*/  @!P5 BRA `(.L_x_10688) ;  /* 0x0000000c0030d947 */ /* 0x000fea0003800000 */
[----:B------:R-:W3:Y:S01]  /*e6e0*/  LDL R197, [R1+0x8] ;  /* 0x0000080001c57983 */ /* 0x000ee20000100800 */
[----:B------:R-:W-:Y:S02]  /*e6f0*/  PLOP3.LUT P0, PT, PT, PT, UP2, 0x80, 0x8 ;  /* 0x000000000008781c */ /* 0x000fe40003f0f028 */
[----:B------:R-:W-:Y:S02]  /*e700*/  MOV R73, UR8 ;  /* 0x0000000800497c02 */ /* 0x000fe40008000f00 */
[----:B------:R-:W-:-:S09]  /*e710*/  PLOP3.LUT P6, PT, PT, PT, UP2, 0x80, 0x8 ;  /* 0x000000000008781c */ /* 0x000fd20003fcf028 */
[----:B---3--:R-:W-:Y:S01]  /*e720*/  @P0 FFMA.FTZ R73, R197, R73, UR10 ;  /* 0x0000000ac5490e23 */ /* 0x008fe20008010049 */
        /* <DEDUP_REMOVED lines=8> */
[----:B------:R-:W3:Y:S02]  /*e7b0*/  @P0 LDC.64 R72, c[0x0][0x408] ;  /* 0x00010200ff480b82 */ /* 0x000ee40000000a00 */
[----:B---3--:R-:W-:-:S04]  /*e7c0*/  @P0 FMUL.FTZ R73, R197, R73 ;  /* 0x00000049c5490220 */ /* 0x008fc80000410000 */
[----:B------:R-:W-:Y:S01]  /*e7d0*/  @P0 FMUL.FTZ R72, R73, R72 ;  /* 0x0000004849480220 */ /* 0x000fe20000410000 */
[----:B------:R-:W-:-:S05]  /*e7e0*/  @P0 HADD2.F32 R73, -RZ, R192.H0_H0 ;  /* 0x200000c0ff490230 */ /* 0x000fca0000004100 */
[----:B------:R-:W-:Y:S02]  /*e7f0*/  @P0 FMUL.FTZ R75, R73, R72 ;  /* 0x00000048494b0220 */ /* 0x000fe40000410000 */
[----:B------:R-:W3:Y:S02]  /*e800*/  @P0 LDC.64 R72, c[0x0][0x408] ;  /* 0x00010200ff480b82 */ /* 0x000ee40000000a00 */
[----:B------:R-:W-:Y:S01]  /*e810*/  FADD.FTZ R156, R156, R75 ;  /* 0x0000004b9c9c7221 */ /* 0x000fe20000010000 */
[----:B---3--:R-:W-:-:S04]  /*e820*/  @P0 FMUL.FTZ R73, R197, R73 ;  /* 0x00000049c5490220 */ /* 0x008fc80000410000 */
[----:B------:R-:W-:Y:S01]  /*e830*/  @P0 FMUL.FTZ R74, R73, R72 ;  /* 0x00000048494a0220 */ /* 0x000fe20000410000 */
[----:B------:R-:W-:Y:S01]  /*e840*/  @P0 HADD2.F32 R73, -RZ, R64.H0_H0 ;  /* 0x20000040ff490230 */ /* 0x000fe20000004100 */
[----:B------:R-:W-:-:S04]  /*e850*/  MOV R72, RZ ;  /* 0x000000ff00487202 */ /* 0x000fc80000000f00 */
[----:B------:R-:W-:-:S05]  /*e860*/  @P0 FMUL.FTZ R72, R74, R73 ;  /* 0x000000494a480220 */ /* 0x000fca0000410000 */
[----:B------:R-:W-:-:S04]  /*e870*/  F2FP.F16.F32.PACK_AB R72, RZ, R72 ;  /* 0x00000048ff48723e */ /* 0x000fc800000000ff */
[----:B012---:R-:W-:-:S07]  /*e880*/  PRMT R104, R72, 0x7610, R104 ;  /* 0x0000761048687816 */ /* 0x007fce0000000068 */
.L_x_10689:
        /* <DEDUP_REMOVED lines=11> */
[----:B------:R-:W3:Y:S02]  /*e940*/  @P6 LDC.64 R72, c[0x0][0x408] ;  /* 0x00010200ff486b82 */ /* 0x000ee40000000a00 */
[----:B---3--:R-:W-:-:S04]  /*e950*/  @P6 FMUL.FTZ R73, R167, R73 ;  /* 0x00000049a7496220 */ /* 0x008fc80000410000 */
[----:B------:R-:W-:Y:S01]  /*e960*/  @P6 FMUL.FTZ R72, R73, R72 ;  /* 0x0000004849486220 */ /* 0x000fe20000410000 */
[----:B------:R-:W-:-:S05]  /*e970*/  @P6 HADD2.F32 R73, -RZ, R192.H1_H1 ;  /* 0x300000c0ff496230 */ /* 0x000fca0000004100 */
[----:B------:R-:W-:Y:S02]  /*e980*/  @P6 FMUL.FTZ R74, R73, R72 ;  /* 0x00000048494a6220 */ /* 0x000fe40000410000 */
[----:B------:R-:W3:Y:S02]  /*e990*/  @P6 LDC.64 R72, c[0x0][0x408] ;  /* 0x00010200ff486b82 */ /* 0x000ee40000000a00 */
[----:B------:R-:W-:Y:S01]  /*e9a0*/  FADD.FTZ R157, R157, R74 ;  /* 0x0000004a9d9d7221 */ /* 0x000fe20000010000 */
[----:B---3--:R-:W-:-:S04]  /*e9b0*/  @P6 FMUL.FTZ R73, R167, R73 ;  /* 0x00000049a7496220 */ /* 0x008fc80000410000 */
[----:B------:R-:W-:Y:S01]  /*e9c0*/  @P6 FMUL.FTZ R164, R73, R72 ;  /* 0x0000004849a46220 */ /* 0x000fe20000410000 */
[----:B------:R-:W-:Y:S01]  /*e9d0*/  @P6 HADD2.F32 R73, -RZ, R64.H1_H1 ;  /* 0x30000040ff496230 */ /* 0x000fe20000004100 */
[----:B------:R-:W-:-:S04]  /*e9e0*/  MOV R72, RZ ;  /* 0x000000ff00487202 */ /* 0x000fc80000000f00 */
[----:B------:R-:W-:-:S05]  /*e9f0*/  @P6 FMUL.FTZ R72, R164, R73 ;  /* 0x00000049a4486220 */ /* 0x000fca0000410000 */
[----:B------:R-:W-:-:S04]  /*ea00*/  F2FP.F16.F32.PACK_AB R72, RZ, R72 ;  /* 0x00000048ff48723e */ /* 0x000fc800000000ff */
[----:B012---:R-:W-:-:S07]  /*ea10*/  PRMT R104, R104, 0x5410, R72 ;  /* 0x0000541068687816 */ /* 0x007fce0000000048 */
.L_x_10690:
        /* <DEDUP_REMOVED lines=10> */
[----:B------:R-:W3:Y:S01]  /*eac0*/  @P0 LDC.64 R72, c[0x0][0x408] ;  /* 0x00010200ff480b82 */ /* 0x000ee20000000a00 */
[----:B------:R-:W-:Y:S02]  /*ead0*/  @P0 HADD2.F32 R75, -RZ, R193.H0_H0 ;  /* 0x200000c1ff4b0230 */ /* 0x000fe40000004100 */
[----:B---3--:R-:W-:-:S04]  /*eae0*/  @P0 FMUL.FTZ R73, R74, R73 ;  /* 0x000000494a490220 */ /* 0x008fc80000410000 */
[----:B------:R-:W-:Y:S01]  /*eaf0*/  @P0 FMUL.FTZ R72, R73, R72 ;  /* 0x0000004849480220 */ /* 0x000fe20000410000 */
[----:B------:R-:W-:-:S03]  /*eb00*/  HFMA2 R73, -RZ, RZ, 0, 0 ;  /* 0x00000000ff497431 */ /* 0x000fc600000001ff */
[----:B------:R-:W-:-:S04]  /*eb10*/  @P0 FMUL.FTZ R73, R75, R72 ;  /* 0x000000484b490220 */ /* 0x000fc80000410000 */
[----:B------:R-:W-:Y:S02]  /*eb20*/  FADD.FTZ R158, R158, R73 ;  /* 0x000000499e9e7221 */ /* 0x000fe40000010000 */
[----:B------:R-:W3:Y:S02]  /*eb30*/  @P0 LDC.64 R72, c[0x0][0x408] ;  /* 0x00010200ff480b82 */ /* 0x000ee40000000a00 */
[----:B---3--:R-:W-:-:S04]  /*eb40*/  @P0 FMUL.FTZ R73, R74, R73 ;  /* 0x000000494a490220 */ /* 0x008fc80000410000 */
[----:B------:R-:W-:Y:S01]  /*eb50*/  @P0 FMUL.FTZ R164, R73, R72 ;  /* 0x0000004849a40220 */ /* 0x000fe20000410000 */
[----:B------:R-:W-:Y:S01]  /*eb60*/  @P0 HADD2.F32 R73, -RZ, R65.H0_H0 ;  /* 0x20000041ff490230 */ /* 0x000fe20000004100 */
[----:B------:R-:W-:-:S04]  /*eb70*/  MOV R72, RZ ;  /* 0x000000ff00487202 */ /* 0x000fc80000000f00 */
[----:B------:R-:W-:-:S05]  /*eb80*/  @P0 FMUL.FTZ R72, R164, R73 ;  /* 0x00000049a4480220 */ /* 0x000fca0000410000 */
[----:B------:R-:W-:-:S04]  /*eb90*/  F2FP.F16.F32.PACK_AB R72, RZ, R72 ;  /* 0x00000048ff48723e */ /* 0x000fc800000000ff */
[----:B012---:R-:W-:-:S07]  /*eba0*/  PRMT R105, R72, 0x7610, R105 ;  /* 0x0000761048697816 */ /* 0x007fce0000000069 */
.L_x_10691:
        /* <DEDUP_REMOVED lines=11> */
[----:B------:R-:W-:Y:S02]  /*ec60*/  @P6 HADD2.F32 R164, -RZ, R193.H1_H1 ;  /* 0x300000c1ffa46230 */ /* 0x000fe40000004100 */
        /* <DEDUP_REMOVED lines=8> */
[----:B------:R-:W-:Y:S01]  /*ecf0*/  @P6 HADD2.F32 R73, -RZ, R65.H1_H1 ;  /* 0x30000041ff496230 */ /* 0x000fe20000004100 */
[----:B------:R-:W-:-:S04]  /*ed00*/  MOV R72, RZ ;  /* 0x000000ff00487202 */ /* 0x000fc80000000f00 */
[----:B------:R-:W-:-:S05]  /*ed10*/  @P6 FMUL.FTZ R72, R164, R73 ;  /* 0x00000049a4486220 */ /* 0x000fca0000410000 */
[----:B------:R-:W-:-:S04]  /*ed20*/  F2FP.F16.F32.PACK_AB R72, RZ, R72 ;  /* 0x00000048ff48723e */ /* 0x000fc800000000ff */
[----:B012---:R-:W-:-:S07]  /*ed30*/  PRMT R105, R105, 0x5410, R72 ;  /* 0x0000541069697816 */ /* 0x007fce0000000048 */
.L_x_10692:
        /* <DEDUP_REMOVED lines=25> */
.L_x_10693:
        /* <DEDUP_REMOVED lines=15> */
[----:B------:R-:W-:Y:S01]  /*efc0*/  @P6 FMUL.FTZ R73, R166, R72 ;  /* 0x00000048a6496220 */ /* 0x000fe20000410000 */
[----:B------:R-:W-:-:S03]  /*efd0*/  @P6 HADD2.F32 R166, -RZ, R66.H1_H1 ;  /* 0x30000042ffa66230 */ /* 0x000fc60000004100 */
[----:B------:R-:W-:Y:S02]  /*efe0*/  FADD.FTZ R161, R161, R73 ;  /* 0x00000049a1a17221 */ /* 0x000fe40000010000 */
[----:B------:R-:W3:Y:S02]  /*eff0*/  @P6 LDC.64 R72, c[0x0][0x408] ;  /* 0x00010200ff486b82 */ /* 0x000ee40000000a00 */
[----:B---3--:R-:W-:-:S04]  /*f000*/  @P6 FMUL.FTZ R73, R165, R73 ;  /* 0x00000049a5496220 */ /* 0x008fc80000410000 */
[----:B------:R-:W-:Y:S01]  /*f010*/  @P6 FMUL.FTZ R72, R73, R72 ;  /* 0x0000004849486220 */ /* 0x000fe20000410000 */
[----:B------:R-:W-:-:S03]  /*f020*/  MOV R73, RZ ;  /* 0x000000ff00497202 */ /* 0x000fc60000000f00 */
[----:B------:R-:W-:-:S05]  /*f030*/  @P6 FMUL.FTZ R73, R72, R166 ;  /* 0x000000a648496220 */ /* 0x000fca0000410000 */
[----:B------:R-:W-:-:S04]  /*f040*/  F2FP.F16.F32.PACK_AB R73, RZ, R73 ;  /* 0x00000049ff49723e */ /* 0x000fc800000000ff */
[----:B012---:R-:W-:-:S07]  /*f050*/  PRMT R106, R106, 0x5410, R73 ;  /* 0x000054106a6a7816 */ /* 0x007fce0000000049 */
.L_x_10694:
        /* <DEDUP_REMOVED lines=10> */
[----:B------:R-:W3:Y:S01]  /*f100*/  @P6 LDC.64 R72, c[0x0][0x408] ;  /* 0x00010200ff486b82 */ /* 0x000ee20000000a00 */
[----:B012---:R-:W-:Y:S02]  /*f110*/  @P6 HADD2.F32 R198, -RZ, R195.H0_H0 ;  /* 0x200000c3ffc66230 */ /* 0x007fe40000004100 */
[----:B---3--:R-:W-:-:S04]  /*f120*/  @P6 FMUL.FTZ R73, R166, R73 ;  /* 0x00000049a6496220 */ /* 0x008fc80000410000 */
        /* <DEDUP_REMOVED lines=12> */
.L_x_10695:
[----:B012---:R-:W2:Y:S04]  /*f1f0*/  LDL R198, [R1+0x2c] ;  /* 0x00002c0001c67983 */ /* 0x007ea80000100800 */
        /* <DEDUP_REMOVED lines=26> */
.L_x_10688:
[----:B------:R-:W-:Y:S05]  /*f3a0*/  BRA.U !UP3, `(.L_x_10697) ;  /* 0x000000010b547547 */ /* 0x000fea000b800000 */
[----:B012---:R-:W2:Y:S01]  /*f3b0*/  LDL R198, [R1+0x8] ;  /* 0x0000080001c67983 */ /* 0x007ea20000100800 */
        /* <DEDUP_REMOVED lines=20> */
.L_x_10697:
[----:B------:R-:W-:Y:S05]  /*f500*/  BRA.U !UP3, `(.L_x_10698) ;  /* 0x000000010b507547 */ /* 0x000fea000b800000 */
[----:B------:R-:W-:Y:S02]  /*f510*/  PLOP3.LUT P0, PT, PT, PT, UP2, 0x80, 0x8 ;  /* 0x000000000008781c */ /* 0x000fe40003f0f028 */
[----:B------:R-:W-:Y:S02]  /*f520*/  PLOP3.LUT P6, PT, PT, PT, UP2, 0x80, 0x8 ;  /* 0x000000000008781c */ /* 0x000fe40003fcf028 */
[----:B------:R-:W-:Y:S02]  /*f530*/  MOV R197, UR8 ;  /* 0x0000000800c57c02 */ /* 0x000fe40008000f00 */
[----:B012--5:R-:W-:-:S07]  /*f540*/  MOV R198, R185 ;  /* 0x000000b900c67202 */ /* 0x027fce0000000f00 */
        /* <DEDUP_REMOVED lines=16> */
.L_x_10698:
        /* <DEDUP_REMOVED lines=21> */
.L_x_10699:
        /* <DEDUP_REMOVED lines=21> */
.L_x_10700:
        /* <DEDUP_REMOVED lines=21> */
.L_x_10701:
        /* <DEDUP_REMOVED lines=21> */
.L_x_10702:
        /* <DEDUP_REMOVED lines=21> */
.L_x_10703:
[----:B------:R-:W-:Y:S05]  /*fce0*/  BRA.U !UP3, `(.L_x_10696) ;  /* 0x000000210be87547 */ /* 0x000fea000b800000 */
[----:B012---:R-:W2:Y:S04]  /*fcf0*/  LDL R199, [R1+0x2c] ;  /* 0x00002c0001c77983 */ /* 0x007ea80000100800 */
        /* <DEDUP_REMOVED lines=23> */
.L_x_10687:
[----:B------:R3:W5:Y:S01]  /*fe70*/  LDL R200, [R1+0x8] ;  /* 0x0000080001c87983 */ /* 0x0007620000100800 */
[----:B------:R-:W-:-:S04]  /*fe80*/  UISETP.NE.U32.AND UP0, UPT, UR26, URZ, UPT ;  /* 0x000000ff1a00728c */ /* 0x000fc8000bf05070 */
[----:B------:R-:W-:-:S06]  /*fe90*/  UISETP.NE.AND.EX UP0, UPT, UR27, URZ, UPT, UP0 ;  /* 0x000000ff1b00728c */ /* 0x000fcc000bf05300 */
[----:B------:R-:W-:-:S13]  /*fea0*/  PLOP3.LUT P5, PT, PT, PT, UP0, 0x80, 0x8 ;  /* 0x000000000008781c */ /* 0x000fda0003faf008 */
[----:B---3--:R-:W-:Y:S05]  /*feb0*/  @!P5 BRA `(.L_x_10704) ;  /* 0x00000010007cd947 */ /* 0x008fea0003800000 */
        /* <DEDUP_REMOVED lines=15> */
.L_x_10707:
[----:B------:R-:W-:Y:S05]  /*ffb0*/  BSYNC.RECONVERGENT B1 ;  /* 0x0000000000017941 */ /* 0x000fea0003800200 */
.L_x_10706:
        /* <DEDUP_REMOVED lines=14> */
.L_x_10709:
[----:B------:R-:W-:Y:S05]  /*100a0*/  BSYNC.RECONVERGENT B1 ;  /* 0x0000000000017941 */ /* 0x000fea0003800200 */
.L_x_10708:
[----:B------:R-:W-:-:S04]  /*100b0*/  F2FP.F16.F32.PACK_AB R72, RZ, R72 ;  /* 0x00000048ff48723e */ /* 0x000fc800000000ff */
[----:B012---:R-:W-:-:S07]  /*100c0*/  PRMT R104, R72, 0x7610, R104 ;  /* 0x0000761048687816 */ /* 0x007fce0000000068 */
.L_x_10705:
        /* <DEDUP_REMOVED lines=15> */
.L_x_10712:
[----:B------:R-:W-:Y:S05]  /*101c0*/  BSYNC.RECONVERGENT B1 ;  /* 0x0000000000017941 */ /* 0x000fea0003800200 */
.L_x_10711:
        /* <DEDUP_REMOVED lines=14> */
.L_x_10714:
[----:B------:R-:W-:Y:S05]  /*102b0*/  BSYNC.RECONVERGENT B1 ;  /* 0x0000000000017941 */ /* 0x000fea0003800200 */
.L_x_10713:
[----:B------:R-:W-:-:S04]  /*102c0*/  F2FP.F16.F32.PACK_AB R72, RZ, R72 ;  /* 0x00000048ff48723e */ /* 0x000fc800000000ff */
[----:B012---:R-:W-:-:S07]  /*102d0*/  PRMT R104, R104, 0x5410, R72 ;  /* 0x0000541068687816 */ /* 0x007fce0000000048 */
.L_x_10710:
        /* <DEDUP_REMOVED lines=15> */
.L_x_10717:
[----:B------:R-:W-:Y:S05]  /*103d0*/  BSYNC.RECONVERGENT B1 ;  /* 0x0000000000017941 */ /* 0x000fea0003800200 */
.L_x_10716:
        /* <DEDUP_REMOVED lines=14> */
.L_x_10719:
[----:B------:R-:W-:Y:S05]  /*104c0*/  BSYNC.RECONVERGENT B1 ;  /* 0x0000000000017941 */ /* 0x000fea0003800200 */
.L_x_10718:
[----:B------:R-:W-:-:S04]  /*104d0*/  F2FP.F16.F32.PACK_AB R72, RZ, R72 ;  /* 0x00000048ff48723e */ /* 0x000fc800000000ff */
[----:B012---:R-:W-:-:S07]  /*104e0*/  PRMT R105, R72, 0x7610, R105 ;  /* 0x0000761048697816 */ /* 0x007fce0000000069 */
.L_x_10715:
        /* <DEDUP_REMOVED lines=15> */
.L_x_10722:
[----:B------:R-:W-:Y:S05]  /*105e0*/  BSYNC.RECONVERGENT B1 ;  /* 0x0000000000017941 */ /* 0x000fea0003800200 */
.L_x_10721:
        /* <DEDUP_REMOVED lines=14> */
.L_x_10724:
[----:B------:R-:W-:Y:S05]  /*106d0*/  BSYNC.RECONVERGENT B1 ;  /* 0x0000000000017941 */ /* 0x000fea0003800200 */
.L_x_10723:
[----:B------:R-:W-:-:S04]  /*106e0*/  F2FP.F16.F32.PACK_AB R72, RZ, R72 ;  /* 0x00000048ff48723e */ /* 0x000fc800000000ff */
[----:B012---:R-:W-:-:S07]  /*106f0*/  PRMT R105, R105, 0x5410, R72 ;  /* 0x0000541069697816 */ /* 0x007fce0000000048 */
.L_x_10720:
        /* <DEDUP_REMOVED lines=15> */
.L_x_10727:
[----:B------:R-:W-:Y:S05]  /*107f0*/  BSYNC.RECONVERGENT B1 ;  /* 0x0000000000017941 */ /* 0x000fea0003800200 */
.L_x_10726:
        /* <DEDUP_REMOVED lines=14> */
.L_x_10729:
[----:B------:R-:W-:Y:S05]  /*108e0*/  BSYNC.RECONVERGENT B1 ;  /* 0x0000000000017941 */ /* 0x000fea0003800200 */
.L_x_10728:
[----:B------:R-:W-:-:S04]  /*108f0*/  F2FP.F16.F32.PACK_AB R72, RZ, R72 ;  /* 0x00000048ff48723e */ /* 0x000fc800000000ff */
[----:B012---:R-:W-:-:S07]  /*10900*/  PRMT R106, R72, 0x7610, R106 ;  /* 0x00007610486a7816 */ /* 0x007fce000000006a */
.L_x_10725:
        /* <DEDUP_REMOVED lines=15> */
.L_x_10732:
[----:B------:R-:W-:Y:S05]  /*10a00*/  BSYNC.RECONVERGENT B1 ;  /* 0x0000000000017941 */ /* 0x000fea0003800200 */
.L_x_10731:
        /* <DEDUP_REMOVED lines=14> */
.L_x_10734:
[----:B------:R-:W-:Y:S05]  /*10af0*/  BSYNC.RECONVERGENT B1 ;  /* 0x0000000000017941 */ /* 0x000fea0003800200 */
.L_x_10733:
[----:B------:R-:W-:-:S04]  /*10b00*/  F2FP.F16.F32.PACK_AB R72, RZ, R72 ;  /* 0x00000048ff48723e */ /* 0x000fc800000000ff */
[----:B012---:R-:W-:-:S07]  /*10b10*/  PRMT R106, R106, 0x5410, R72 ;  /* 0x000054106a6a7816 */ /* 0x007fce0000000048 */
.L_x_10730:
        /* <DEDUP_REMOVED lines=15> */
.L_x_10737:
[----:B------:R-:W-:Y:S05]  /*10c10*/  BSYNC.RECONVERGENT B1 ;  /* 0x0000000000017941 */ /* 0x000fea0003800200 */
.L_x_10736:
        /* <DEDUP_REMOVED lines=14> */
.L_x_10739:
[----:B------:R-:W-:Y:S05]  /*10d00*/  BSYNC.RECONVERGENT B1 ;  /* 0x0000000000017941 */ /* 0x000fea0003800200 */
.L_x_10738:
[----:B------:R-:W-:-:S04]  /*10d10*/  F2FP.F16.F32.PACK_AB R72, RZ, R72 ;  /* 0x00000048ff48723e */ /* 0x000fc800000000ff */
[----:B012---:R-:W-:-:S07]  /*10d20*/  PRMT R107, R72, 0x7610, R107 ;  /* 0x00007610486b7816 */ /* 0x007fce000000006b */
.L_x_10735:
[----:B------:R-:W3:Y:S04]  /*10d30*/  LDL R164, [R1+0x2c] ;  /* 0x00002c0001a47983 */ /* 0x000ee80000100800 */
[----:B012---:R-:W2:Y:S01]  /*10d40*/  LDL R198, [R1+0x28] ;  /* 0x0000280001c67983 */ /* 0x007ea20000100800 */
        /* <DEDUP_REMOVED lines=12> */
[----:B-----5:R-:W-:Y:S01]  /*10e10*/  FFMA.FTZ R197, R200, R197, UR10 ;  /* 0x0000000ac8c57e23 */ /* 0x020fe200080100c5 */
        /* <DEDUP_REMOVED lines=19> */
[----:B---3--:R-:W-:Y:S01]  /*10f50*/  FFMA.FTZ R167, R164, R167, UR10 ;  /* 0x0000000aa4a77e23 */ /* 0x008fe200080100a7 */
[----:B------:R-:W-:-:S03]  /*10f60*/  FADD.FTZ R164, R2, -R199 ;  /* 0x800000c702a47221 */ /* 0x000fc60000010000 */
[----:B--2---:R-:W-:Y:S01]  /*10f70*/  FADD.FTZ R167, R198, -R167 ;  /* 0x800000a7c6a77221 */ /* 0x004fe20000010000 */
[----:B------:R-:W-:-:S03]  /*10f80*/  FMUL.FTZ R164, R164, UR32 ;  /* 0x00000020a4a47c20 */ /* 0x000fc60008410000 */
[----:B------:R-:W-:Y:S02]  /*10f90*/  FMUL.FTZ R167, R167, UR32 ;  /* 0x00000020a7a77c20 */ /* 0x000fe40008410000 */
[----:B------:R-:W-:-:S03]  /*10fa0*/  FSEL R164, R164, RZ, P0 ;  /* 0x000000ffa4a47208 */ /* 0x000fc60000000000 */
[----:B------:R-:W-:Y:S01]  /*10fb0*/  FSEL R167, R167, RZ, P0 ;  /* 0x000000ffa7a77208 */ /* 0x000fe20000000000 */
        /* <DEDUP_REMOVED lines=15> */
.L_x_10704:
[----:B------:R-:W-:Y:S05]  /*110b0*/  BRA.U !UP3, `(.L_x_10740) ;  /* 0x000000010b847547 */ /* 0x000fea000b800000 */
[----:B012---:R0:W5:Y:S02]  /*110c0*/  LDL R199, [R1+0x8] ;  /* 0x0000080001c77983 */ /* 0x0071640000100800 */
        /* <DEDUP_REMOVED lines=14> */
.L_x_10742:
[----:B------:R-:W-:Y:S05]  /*111b0*/  BSYNC.RECONVERGENT B1 ;  /* 0x0000000000017941 */ /* 0x000fea0003800200 */
.L_x_10741:
        /* <DEDUP_REMOVED lines=14> */
.L_x_10744:
[----:B------:R-:W-:Y:S05]  /*112a0*/  BSYNC.RECONVERGENT B1 ;  /* 0x0000000000017941 */ /* 0x000fea0003800200 */
.L_x_10743:
[----:B------:R-:W-:-:S04]  /*112b0*/  F2FP.F16.F32.PACK_AB R197, RZ, R197 ;  /* 0x000000c5ffc5723e */ /* 0x000fc800000000ff */
[----:B------:R-:W-:-:S07]  /*112c0*/  PRMT R104, R197, 0x7610, R104 ;  /* 0x00007610c5687816 */ /* 0x000fce0000000068 */
.L_x_10740:
[----:B------:R-:W-:Y:S05]  /*112d0*/  BRA.U !UP3, `(.L_x_10745) ;  /* 0x000000010b807547 */ /* 0x000fea000b800000 */
[----:B-----5:R-:W-:Y:S01]  /*112e0*/  LOP3.LUT P0, RZ, R22, 0xff00, RZ, 0xc0, !PT ;  /* 0x0000ff0016ff7812 */ /* 0x020fe2000780c0ff */
[----:B------:R-:W-:Y:S01]  /*112f0*/  BSSY.RECONVERGENT B1, `(.L_x_10746) ;  /* 0x000000d000017945 */ /* 0x000fe20003800200 */
[----:B------:R-:W-:-:S11]  /*11300*/  HFMA2 R197, -RZ, RZ, 0, 0 ;  /* 0x00000000ffc57431 */ /* 0x000fd600000001ff */
[----:B------:R-:W-:Y:S05]  /*11310*/  @!P0 BRA `(.L_x_10747) ;  /* 0x0000000000288947 */ /* 0x000fea0003800000 */
[----:B------:R-:W-:Y:S01]  /*11320*/  MOV R197, UR8 ;  /* 0x0000000800c57c02 */ /* 0x000fe20008000f00 */
[----:B012---:R-:W-:Y:S01]  /*11330*/  HADD2.F32 R198, -RZ, R192.H1_H1 ;  /* 0x300000c0ffc67230 */ /* 0x007fe20000004100 */
        /* <DEDUP_REMOVED lines=8> */
.L_x_10747:
[----:B------:R-:W-:Y:S05]  /*113c0*/  BSYNC.RECONVERGENT B1 ;  /* 0x0000000000017941 */ /* 0x000fea0003800200 */
.L_x_10746:
[----:B------:R-:W-:Y:S01]  /*113d0*/  BSSY.RECONVERGENT B1, `(.L_x_10748) ;  /* 0x000000e000017945 */ /* 0x000fe20003800200 */
[----:B------:R-:W-:Y:S01]  /*113e0*/  FADD.FTZ R157, R157, R197 ;  /* 0x000000c59d9d7221 */ /* 0x000fe20000010000 */
[----:B------:R-:W-:Y:S02]  /*113f0*/  MOV R197, RZ ;  /* 0x000000ff00c57202 */ /* 0x000fe40000000f00 */
        /* <DEDUP_REMOVED lines=11> */
.L_x_10749:
[----:B------:R-:W-:Y:S05]  /*114b0*/  BSYNC.RECONVERGENT B1 ;  /* 0x0000000000017941 */ /* 0x000fea0003800200 */
.L_x_10748:
[----:B------:R-:W-:-:S04]  /*114c0*/  F2FP.F16.F32.PACK_AB R197, RZ, R197 ;  /* 0x000000c5ffc5723e */ /* 0x000fc800000000ff */
[----:B012---:R-:W-:-:S07]  /*114d0*/  PRMT R104, R104, 0x5410, R197 ;  /* 0x0000541068687816 */ /* 0x007fce00000000c5 */
.L_x_10745:
[----:B------:R-:W-:Y:S05]  /*114e0*/  BRA.U !UP3, `(.L_x_10750) ;  /* 0x000000010b807547 */ /* 0x000fea000b800000 */
[----:B-----5:R-:W-:Y:S01]  /*114f0*/  LOP3.LUT P0, RZ, R22, 0xff0000, RZ, 0xc0, !PT ;  /* 0x00ff000016ff7812 */ /* 0x020fe2000780c0ff */
[----:B------:R-:W-:Y:S01]  /*11500*/  BSSY.RECONVERGENT B1, `(.L_x_10751) ;  /* 0x000000d000017945 */ /* 0x000fe20003800200 */
[----:B------:R-:W-:-:S11]  /*11510*/  HFMA2 R197, -RZ, RZ, 0, 0 ;  /* 0x00000000ffc57431 */ /* 0x000fd600000001ff */
[----:B------:R-:W-:Y:S05]  /*11520*/  @!P0 BRA `(.L_x_10752) ;  /* 0x0000000000288947 */ /* 0x000fea0003800000 */
[----:B------:R-:W-:Y:S01]  /*11530*/  MOV R197, UR8 ;  /* 0x0000000800c57c02 */ /* 0x000fe20008000f00 */
[----:B012---:R-:W-:Y:S01]  /*11540*/  HADD2.F32 R198, -RZ, R193.H0_H0 ;  /* 0x200000c1ffc67230 */ /* 0x007fe20000004100 */
        /* <DEDUP_REMOVED lines=8> */
.L_x_10752:
[----:B------:R-:W-:Y:S05]  /*115d0*/  BSYNC.RECONVERGENT B1 ;  /* 0x0000000000017941 */ /* 0x000fea0003800200 */
.L_x_10751:
[----:B------:R-:W-:Y:S01]  /*115e0*/  BSSY.RECONVERGENT B1, `(.L_x_10753) ;  /* 0x000000e000017945 */ /* 0x000fe20003800200 */
[----:B------:R-:W-:Y:S01]  /*115f0*/  FADD.FTZ R158, R158, R197 ;  /* 0x000000c59e9e7221 */ /* 0x000fe20000010000 */
[----:B------:R-:W-:Y:S02]  /*11600*/  MOV R197, RZ ;  /* 0x000000ff00c57202 */ /* 0x000fe40000000f00 */
        /* <DEDUP_REMOVED lines=11> */
.L_x_10754:
[----:B------:R-:W-:Y:S05]  /*116c0*/  BSYNC.RECONVERGENT B1 ;  /* 0x0000000000017941 */ /* 0x000fea0003800200 */
.L_x_10753:
[----:B------:R-:W-:-:S04]  /*116d0*/  F2FP.F16.F32.PACK_AB R197, RZ, R197 ;  /* 0x000000c5ffc5723e */ /* 0x000fc800000000ff */
[----:B012---:R-:W-:-:S07]  /*116e0*/  PRMT R105, R197, 0x7610, R105 ;  /* 0x00007610c5697816 */ /* 0x007fce0000000069 */
.L_x_10750:
        /* <DEDUP_REMOVED lines=15> */
.L_x_10757:
[----:B------:R-:W-:Y:S05]  /*117e0*/  BSYNC.RECONVERGENT B1 ;  /* 0x0000000000017941 */ /* 0x000fea0003800200 */
.L_x_10756:
        /* <DEDUP_REMOVED lines=14> */
.L_x_10759:
[----:B------:R-:W-:Y:S05]  /*118d0*/  BSYNC.RECONVERGENT B1 ;  /* 0x0000000000017941 */ /* 0x000fea0003800200 */
.L_x_10758:
[----:B------:R-:W-:-:S04]  /*118e0*/  F2FP.F16.F32.PACK_AB R197, RZ, R197 ;  /* 0x000000c5ffc5723e */ /* 0x000fc800000000ff */
[----:B012---:R-:W-:-:S07]  /*118f0*/  PRMT R105, R105, 0x5410, R197 ;  /* 0x0000541069697816 */ /* 0x007fce00000000c5 */
.L_x_10755:
        /* <DEDUP_REMOVED lines=15> */
.L_x_10762:
[----:B------:R-:W-:Y:S05]  /*119f0*/  BSYNC.RECONVERGENT B1 ;  /* 0x0000000000017941 */ /* 0x000fea0003800200 */
.L_x_10761:
        /* <DEDUP_REMOVED lines=14> */
.L_x_10764:
[----:B------:R-:W-:Y:S05]  /*11ae0*/  BSYNC.RECONVERGENT B1 ;  /* 0x0000000000017941 */ /* 0x000fea0003800200 */
.L_x_10763:
[----:B------:R-:W-:-:S04]  /*11af0*/  F2FP.F16.F32.PACK_AB R197, RZ, R197 ;  /* 0x000000c5ffc5723e */ /* 0x000fc800000000ff */
[----:B012---:R-:W-:-:S07]  /*11b00*/  PRMT R106, R197, 0x7610, R106 ;  /* 0x00007610c56a7816 */ /* 0x007fce000000006a */
.L_x_10760:
        /* <DEDUP_REMOVED lines=15> */
.L_x_10767:
[----:B------:R-:W-:Y:S05]  /*11c00*/  BSYNC.RECONVERGENT B1 ;  /* 0x0000000000017941 */ /* 0x000fea0003800200 */
.L_x_10766:
        /* <DEDUP_REMOVED lines=14> */
.L_x_10769:
[----:B------:R-:W-:Y:S05]  /*11cf0*/  BSYNC.RECONVERGENT B1 ;  /* 0x0000000000017941 */ /* 0x000fea0003800200 */
.L_x_10768:
[----:B------:R-:W-:-:S04]  /*11d00*/  F2FP.F16.F32.PACK_AB R197, RZ, R197 ;  /* 0x000000c5ffc5723e */ /* 0x000fc800000000ff */
[----:B012---:R-:W-:-:S07]  /*11d10*/  PRMT R106, R106, 0x5410, R197 ;  /* 0x000054106a6a7816 */ /* 0x007fce00000000c5 */
.L_x_10765:
        /* <DEDUP_REMOVED lines=15> */
.L_x_10772:
[----:B------:R-:W-:Y:S05]  /*11e10*/  BSYNC.RECONVERGENT B1 ;  /* 0x0000000000017941 */ /* 0x000fea0003800200 */
.L_x_10771:
        /* <DEDUP_REMOVED lines=14> */
.L_x_10774:
[----:B------:R-:W-:Y:S05]  /*11f00*/  BSYNC.RECONVERGENT B1 ;  /* 0x0000000000017941 */ /* 0x000fea0003800200 */
.L_x_10773:
[----:B------:R-:W-:-:S04]  /*11f10*/  F2FP.F16.F32.PACK_AB R197, RZ, R197 ;  /* 0x000000c5ffc5723e */ /* 0x000fc800000000ff */
[----:B012---:R-:W-:-:S07]  /*11f20*/  PRMT R107, R197, 0x7610, R107 ;  /* 0x00007610c56b7816 */ /* 0x007fce000000006b */
.L_x_10770:
[----:B------:R-:W-:Y:S05]  /*11f30*/  BRA.U !UP3, `(.L_x_10696) ;  /* 0x000000010b547547 */ /* 0x000fea000b800000 */
[----:B012---:R-:W2:Y:S04]  /*11f40*/  LDL R199, [R1+0x2c] ;  /* 0x00002c0001c77983 */ /* 0x007ea80000100800 */
[----:B------:R-:W3:Y:S01]  /*11f50*/  LDL R198, [R1+0x28] ;  /* 0x0000280001c67983 */ /* 0x000ee20000100800 */
[----:B------:R-:W-:Y:S02]  /*11f60*/  MOV R197, UR8 ;  /* 0x0000000800c57c02 */ /* 0x000fe40008000f00 */
[----:B-----5:R-:W-:Y:S02]  /*11f70*/  ISETP.GE.U32.AND P0, PT, R22, RZ, PT ;  /* 0x000000ff1600720c */ /* 0x020fe40003f06070 */
[----:B------:R-:W-:Y:S02]  /*11f80*/  ISETP.LT.AND P6, PT, RZ, UR33, PT ;  /* 0x00000021ff007c0c */ /* 0x000fe4000bfc1270 */
[----:B------:R-:W-:Y:S01]  /*11f90*/  ISETP.GE.U32.AND.EX P0, PT, R23, 0x1000000, PT, P0 ;  /* 0x010000001700780c */ /* 0x000fe20003f06100 */
[----:B--2---:R-:W-:-:S12]  /*11fa0*/  FFMA.FTZ R197, R199, R197, UR10 ;  /* 0x0000000ac7c57e23 */ /* 0x004fd800080100c5 */
[----:B------:R-:W-:Y:S02]  /*11fb0*/  @P0 HADD2.F32 R199, -RZ, R195.H1_H1 ;  /* 0x300000c3ffc70230 */ /* 0x000fe40000004100 */
[----:B---3--:R-:W-:Y:S01]  /*11fc0*/  FADD.FTZ R197, R198, -R197 ;  /* 0x800000c5c6c57221 */ /* 0x008fe20000010000 */
[----:B------:R-:W-:-:S03]  /*11fd0*/  HFMA2 R198, -RZ, RZ, 0, 0 ;  /* 0x00000000ffc67431 */ /* 0x000fc600000001ff */
[----:B------:R-:W-:-:S05]  /*11fe0*/  FMUL.FTZ R197, R197, UR32 ;  /* 0x00000020c5c57c20 */ /* 0x000fca0008410000 */
[----:B------:R-:W-:-:S05]  /*11ff0*/  FSEL R197, R197, RZ, P6 ;  /* 0x000000ffc5c57208 */ /* 0x000fca0003000000 */
[----:B------:R-:W-:-:S04]  /*12000*/  FMUL.FTZ R197, R197, UR23 ;  /* 0x00000017c5c57c20 */ /* 0x000fc80008410000 */
        /* <DEDUP_REMOVED lines=8> */
.L_x_10696:
[----:B012---:R-:W0:Y:S01]  /*12090*/  @P5 LDC.64 R198, c[0x0][0x478] ;  /* 0x00011e00ffc65b82 */ /* 0x007e220000000a00 */
[----:B------:R-:W1:Y:S01]  /*120a0*/  @UP3 LDCU.64 UR6, c[0x0][0x468] ;  /* 0x00008d00ff0637ac */ /* 0x000e620008000a00 */
[----:B------:R-:W-:Y:S01]  /*120b0*/  PLOP3.LUT P0, PT, PT, PT, UP3, 0x80, 0x8 ;  /* 0x000000000008781c */ /* 0x000fe20003f0f038 */
[----:B0-----:R-:W-:Y:S01]  /*120c0*/  @P5 IMAD.WIDE.U32 R196, R196, 0x20, R198 ;  /* 0x00000020c4c45825 */ /* 0x001fe200078e00c6 */
[----:B------:R-:W-:-:S04]  /*120d0*/  MOV R198, 0x10 ;  /* 0x0000001000c67802 */ /* 0x000fc80000000f00 */
[----:B------:R-:W-:Y:S04]  /*120e0*/  @P5 STG.E.128 desc[UR20][R196.64], R72 ;  /* 0x00000048c4005986 */ /* 0x000fe8000c101d14 */
[----:B------:R1:W-:Y:S01]  /*120f0*/  @P5 STG.E.128 desc[UR20][R196.64+0x10], R164 ;  /* 0x000010a4c4005986 */ /* 0x0003e2000c101d14 */
[----:B------:R-:W-:Y:S02]  /*12100*/  PLOP3.LUT P5, PT, PT, PT, UP3, 0x80, 0x8 ;  /* 0x000000000008781c */ /* 0x000fe40003faf038 */
[----:B-1----:R-:W-:-:S11]  /*12110*/  @P0 IMAD.WIDE.U32 R196, R15, R198, UR6 ;  /* 0x000000060fc40e25 */ /* 0x002fd6000f8e00c6 */
[----:B------:R3:W-:Y:S02]  /*12120*/  @P5 STG.E.128 desc[UR20][R196.64], R104 ;  /* 0x00000068c4005986 */ /* 0x0007e4000c101d14 */
.L_x_10685:
[----:B------:R-:W-:Y:S05]  /*12130*/  BSYNC.RECONVERGENT B0 ;  /* 0x0000000000007941 */ /* 0x000fea0003800200 */
.L_x_10684:
[----:B------:R-:W-:Y:S02]  /*12140*/  UIADD3 UR11, UPT, UPT, UR11, UR28, URZ ;  /* 0x0000001c0b0b7290 */ /* 0x000fe4000fffe0ff */
[----:B------:R-:W-:Y:S02]  /*12150*/  UPLOP3.LUT UP1, UPT, UPT, UPT, UP1, 0x40, 0x4 ;  /* 0x000000000004789c */ /* 0x000fe40003f2e810 */
[----:B------:R-:W-:-:S09]  /*12160*/  UISETP.GE.AND UP0, UPT, UR11, UR29, UPT ;  /* 0x0000001d0b00728c */ /* 0x000fd2000bf06270 */
[----:B------:R-:W-:Y:S05]  /*12170*/  BRA.U !UP0, `(.L_x_10775) ;  /* 0xfffffee908107547 */ /* 0x000fea000b83ffff */
.L_x_10386:
[----:B------:R-:W4:Y:S01]  /*12180*/  S2UR UR4, SR_CTAID.X ;  /* 0x00000000000479c3 */ /* 0x000f220000002500 */
[----:B------:R-:W0:Y:S01]  /*12190*/  S2R R15, SR_TID.X ;  /* 0x00000000000f7919 */ /* 0x000e220000002100 */
[----:B------:R-:W-:Y:S01]  /*121a0*/  BSSY.RECONVERGENT B0, `(.L_x_10776) ;  /* 0x0000016000007945 */ /* 0x000fe20003800200 */
[----:B----4-:R-:W-:-:S06]  /*121b0*/  UIMAD UR4, UR4, UR9, URZ ;  /* 0x00000009040472a4 */ /* 0x010fcc000f8e02ff */
[----:B------:R-:W-:-:S04]  /*121c0*/  MOV R9, UR4 ;  /* 0x0000000400097c02 */ /* 0x000fc80008000f00 */
[----:B0-----:R-:W-:Y:S01]  /*121d0*/  LEA.HI R9, R9, R15, RZ, 0x1d ;  /* 0x0000000f09097211 */ /* 0x001fe200078fe8ff */
[----:B------:R-:W-:Y:S06]  /*121e0*/  @!P1 BRA `(.L_x_10777) ;  /* 0x0000000000449947 */ /* 0x000fec0003800000 */
[----:B---3--:R-:W3:Y:S01]  /*121f0*/  LDL.LU R196, [R1+0x30] ;  /* 0x0000300001c47983 */ /* 0x008ee20000300800 */
[----:B------:R-:W0:Y:S03]  /*12200*/  LDC.64 R2, c[0x0][0x440] ;  /* 0x00011000ff027b82 */ /* 0x000e260000000a00 */
[----:B------:R-:W3:Y:S04]  /*12210*/  LDL.LU R197, [R1+0x34] ;  /* 0x0000340001c57983 */ /* 0x000ee80000300800 */
[----:B-12---:R-:W3:Y:S01]  /*12220*/  LDL.LU R198, [R1+0x38] ;  /* 0x0000380001c67983 */ /* 0x006ee20000300800 */
[----:B------:R-:W1:Y:S03]  /*12230*/  LDC.64 R4, c[0x0][0x448] ;  /* 0x00011200ff047b82 */ /* 0x000e660000000a00 */
[----:B------:R-:W3:Y:S05]  /*12240*/  LDL.LU R199, [R1+0x3c] ;  /* 0x00003c0001c77983 */ /* 0x000eea0000300800 */
[----:B------:R-:W2:Y:S01]  /*12250*/  LDC.64 R6, c[0x0][0x460] ;  /* 0x00011800ff067b82 */ /* 0x000ea20000000a00 */
[----:B0-----:R-:W-:-:S05]  /*12260*/  IMAD.WIDE.U32 R2, R9, 0x20, R2 ;  /* 0x0000002009027825 */ /* 0x001fca00078e0002 */
[----:B------:R0:W-:Y:S01]  /*12270*/  STG.E.128 desc[UR20][R2.64], R24 ;  /* 0x0000001802007986 */ /* 0x0001e2000c101d14 */
[----:B-1----:R-:W-:-:S03]  /*12280*/  IMAD.WIDE.U32 R4, R9, 0x20, R4 ;  /* 0x0000002009047825 */ /* 0x002fc600078e0004 */
[----:B------:R0:W-:Y:S04]  /*12290*/  STG.E.128 desc[UR20][R2.64+0x10], R68 ;  /* 0x0000104402007986 */ /* 0x0001e8000c101d14 */
[----:B------:R0:W-:Y:S01]  /*122a0*/  STG.E.128 desc[UR20][R4.64+0x10], R100 ;  /* 0x0000106404007986 */ /* 0x0001e2000c101d14 */
[C---:B--2---:R-:W-:Y:S01]  /*122b0*/  IMAD.WIDE.U32 R6, R9.reuse, 0x20, R6 ;  /* 0x0000002009067825 */ /* 0x044fe200078e0006 */
[----:B------:R-:W-:Y:S02]  /*122c0*/  IADD3 R9, PT, PT, R9, 0x100, RZ ;  /* 0x0000010009097810 */ /* 0x000fe40007ffe0ff */
[----:B---3--:R0:W-:Y:S04]  /*122d0*/  STG.E.128 desc[UR20][R4.64], R196 ;  /* 0x000000c404007986 */ /* 0x0081e8000c101d14 */
[----:B------:R0:W-:Y:S04]  /*122e0*/  STG.E.128 desc[UR20][R6.64], R132 ;  /* 0x0000008406007986 */ /* 0x0001e8000c101d14 */
[----:B------:R0:W-:Y:S02]  /*122f0*/  STG.E.128 desc[UR20][R6.64+0x10], R136 ;  /* 0x0000108806007986 */ /* 0x0001e4000c101d14 */
.L_x_10777:
[----:B------:R-:W-:Y:S05]  /*12300*/  BSYNC.RECONVERGENT B0 ;  /* 0x0000000000007941 */ /* 0x000fea0003800200 */
.L_x_10776:
[----:B------:R-:W-:Y:S04]  /*12310*/  BSSY.RECONVERGENT B0, `(.L_x_10778) ;  /* 0x000000f000007945 */ /* 0x000fe80003800200 */
[----:B------:R-:W-:Y:S05]  /*12320*/  @!P2 BRA `(.L_x_10779) ;  /* 0x000000000034a947 */ /* 0x000fea0003800000 */
[----:B0-----:R-:W0:Y:S08]  /*12330*/  LDC.64 R2, c[0x0][0x440] ;  /* 0x00011000ff027b82 */ /* 0x001e300000000a00 */
[----:B------:R-:W4:Y:S08]  /*12340*/  LDC.64 R4, c[0x0][0x448] ;  /* 0x00011200ff047b82 */ /* 0x000f300000000a00 */
[----:B------:R-:W1:Y:S01]  /*12350*/  LDC.64 R6, c[0x0][0x460] ;  /* 0x00011800ff067b82 */ /* 0x000e620000000a00 */
[----:B0-----:R-:W-:-:S05]  /*12360*/  IMAD.WIDE.U32 R2, R9, 0x20, R2 ;  /* 0x0000002009027825 */ /* 0x001fca00078e0002 */
[----:B------:R0:W-:Y:S01]  /*12370*/  STG.E.128 desc[UR20][R2.64], R108 ;  /* 0x0000006c02007986 */ /* 0x0001e2000c101d14 */
[----:B----4-:R-:W-:-:S03]  /*12380*/  IMAD.WIDE.U32 R4, R9, 0x20, R4 ;  /* 0x0000002009047825 */ /* 0x010fc600078e0004 */
[----:B------:R0:W-:Y:S04]  /*12390*/  STG.E.128 desc[UR20][R2.64+0x10], R112 ;  /* 0x0000107002007986 */ /* 0x0001e8000c101d14 */
[----:B------:R0:W-:Y:S01]  /*123a0*/  STG.E.128 desc[UR20][R4.64], R76 ;  /* 0x0000004c04007986 */ /* 0x0001e2000c101d14 */
[----:B-1----:R-:W-:-:S03]  /*123b0*/  IMAD.WIDE.U32 R6, R9, 0x20, R6 ;  /* 0x0000002009067825 */ /* 0x002fc600078e0006 */
[----:B------:R0:W-:Y:S01]  /*123c0*/  STG.E.128 desc[UR20][R4.64+0x10], R80 ;  /* 0x0000105004007986 */ /* 0x0001e2000c101d14 */
[----:B------:R-:W-:-:S03]  /*123d0*/  IADD3 R9, PT, PT, R9, 0x100, RZ ;  /* 0x0000010009097810 */ /* 0x000fc60007ffe0ff */
[----:B------:R0:W-:Y:S04]  /*123e0*/  STG.E.128 desc[UR20][R6.64], R140 ;  /* 0x0000008c06007986 */ /* 0x0001e8000c101d14 */
[----:B------:R0:W-:Y:S02]  /*123f0*/  STG.E.128 desc[UR20][R6.64+0x10], R144 ;  /* 0x0000109006007986 */ /* 0x0001e4000c101d14 */
.L_x_10779:
[----:B------:R-:W-:Y:S05]  /*12400*/  BSYNC.RECONVERGENT B0 ;  /* 0x0000000000007941 */ /* 0x000fea0003800200 */
.L_x_10778:
        /* <DEDUP_REMOVED lines=15> */
.L_x_10781:
[----:B------:R-:W-:Y:S05]  /*12500*/  BSYNC.RECONVERGENT B0 ;  /* 0x0000000000007941 */ /* 0x000fea0003800200 */
.L_x_10780:
[----:B------:R-:W-:Y:S05]  /*12510*/  @!P4 EXIT ;  /* 0x000000000000c94d */ /* 0x000fea0003800000 */
[----:B0-----:R-:W0:Y:S08]  /*12520*/  LDC.64 R2, c[0x0][0x440] ;  /* 0x00011000ff027b82 */ /* 0x001e300000000a00 */
[----:B------:R-:W4:Y:S08]  /*12530*/  LDC.64 R4, c[0x0][0x448] ;  /* 0x00011200ff047b82 */ /* 0x000f300000000a00 */
[----:B------:R-:W1:Y:S01]  /*12540*/  LDC.64 R6, c[0x0][0x460] ;  /* 0x00011800ff067b82 */ /* 0x000e620000000a00 */
[----:B0-----:R-:W-:-:S05]  /*12550*/  IMAD.WIDE.U32 R2, R9, 0x20, R2 ;  /* 0x0000002009027825 */ /* 0x001fca00078e0002 */
[----:B------:R-:W-:Y:S01]  /*12560*/  STG.E.128 desc[UR20][R2.64], R124 ;  /* 0x0000007c02007986 */ /* 0x000fe2000c101d14 */
[----:B----4-:R-:W-:-:S03]  /*12570*/  IMAD.WIDE.U32 R4, R9, 0x20, R4 ;  /* 0x0000002009047825 */ /* 0x010fc600078e0004 */
[----:B------:R-:W-:Y:S04]  /*12580*/  STG.E.128 desc[UR20][R2.64+0x10], R128 ;  /* 0x0000108002007986 */ /* 0x000fe8000c101d14 */
[----:B------:R-:W-:Y:S01]  /*12590*/  STG.E.128 desc[UR20][R4.64], R92 ;  /* 0x0000005c04007986 */ /* 0x000fe2000c101d14 */
[----:B-1----:R-:W-:-:S03]  /*125a0*/  IMAD.WIDE.U32 R6, R9, 0x20, R6 ;  /* 0x0000002009067825 */ /* 0x002fc600078e0006 */
[----:B------:R-:W-:Y:S04]  /*125b0*/  STG.E.128 desc[UR20][R4.64+0x10], R96 ;  /* 0x0000106004007986 */ /* 0x000fe8000c101d14 */
[----:B------:R-:W-:Y:S04]  /*125c0*/  STG.E.128 desc[UR20][R6.64], R156 ;  /* 0x0000009c06007986 */ /* 0x000fe8000c101d14 */
[----:B------:R-:W-:Y:S01]  /*125d0*/  STG.E.128 desc[UR20][R6.64+0x10], R160 ;  /* 0x000010a006007986 */ /* 0x000fe2000c101d14 */
[----:B------:R-:W-:Y:S05]  /*125e0*/  EXIT ;  /* 0x000000000000794d */ /* 0x000fea0003800000 */
.L_x_10782:
        /* <DEDUP_REMOVED lines=9> */
.L_x_15715:


//--------------------- .text._ZN10layer_norm22ln_bwd_finalize_kernelINS_22Kernel_traits_finalizeILj8192E6__halfS2_fS2_fjLb1ELj1024ELj4ENS_18Kernel_traits_baseILj8192ES2_S2_fS2_fjLj1024EEEEELb1ELb1EEEvNS_9BwdParamsE --------------------------
	.section	.text._ZN10layer_norm22ln_bwd_finalize_kernelINS_22Kernel_traits_finalizeILj8192E6__halfS2_fS2_fjLb1ELj1024ELj4ENS_18Kernel_traits_baseILj8192ES2_S2_fS2_fjLj1024EEEEELb1ELb1EEEvNS_9BwdParamsE,"ax",@progbits
	.align	128
        .global         _ZN10layer_norm22ln_bwd_finalize_kernelINS_22Kernel_traits_finalizeILj8192E6__halfS2_fS2_fjLb1ELj1024ELj4ENS_18Kernel_traits_baseILj8192ES2_S2_fS2_fjLj1024EEEEELb1ELb1EEEvNS_9BwdParamsE
        .type           _ZN10layer_norm22ln_bwd_finalize_kernelINS_22Kernel_traits_finalizeILj8192E6__halfS2_fS2_fjLb1ELj1024ELj4ENS_18Kernel_traits_baseILj8192ES2_S2_fS2_fjLj1024EEEEELb1ELb1EEEvNS_9BwdParamsE,@function
        .size           _ZN10layer_norm22ln_bwd_finalize_kernelINS_22Kernel_traits_finalizeILj8192E6__halfS2_fS2_fjLb1ELj1024ELj4ENS_18Kernel_traits_baseILj8192ES2_S2_fS2_fjLj1024EEEEELb1ELb1EEEvNS_9BwdParamsE,(.L_x_15716 - _ZN10layer_norm22ln_bwd_finalize_kernelINS_22Kernel_traits_finalizeILj8192E6__halfS2_fS2_fjLb1ELj1024ELj4ENS_18Kernel_traits_baseILj8192ES2_S2_fS2_fjLj1024EEEEELb1ELb1EEEvNS_9BwdParamsE)
        .other          _ZN10layer_norm22ln_bwd_finalize_kernelINS_22Kernel_traits_finalizeILj8192E6__halfS2_fS2_fjLb1ELj1024ELj4ENS_18Kernel_traits_baseILj8192ES2_S2_fS2_fjLj1024EEEEELb1ELb1EEEvNS_9BwdParamsE,@"STO_CUDA_ENTRY STV_DEFAULT"
_ZN10layer_norm22ln_bwd_finalize_kernelINS_22Kernel_traits_finalizeILj8192E6__halfS2_fS2_fjLb1ELj1024ELj4ENS_18Kernel_traits_baseILj8192ES2_S2_fS2_fjLj1024EEEEELb1ELb1EEEvNS_9BwdParamsE:
.text._ZN10layer_norm22ln_bwd_finalize_kernelINS_22Kernel_traits_finalizeILj8192E6__halfS2_fS2_fjLb1ELj1024ELj4ENS_18Kernel_traits_baseILj8192ES2_S2_fS2_fjLj1024EEEEELb1ELb1EEEvNS_9BwdParamsE:
        /* <DEDUP_REMOVED lines=58> */
.L_x_10787:
        /* <DEDUP_REMOVED lines=87> */
.L_x_10786:
[----:B------:R-:W-:Y:S05]  /*0910*/  BSYNC.RECONVERGENT B1 ;  /* 0x0000000000017941 */ /* 0x000fea0003800200 */
.L_x_10785:
        /* <DEDUP_REMOVED lines=50> */
.L_x_10789:
[----:B------:R-:W-:Y:S05]  /*0c40*/  BSYNC.RECONVERGENT B1 ;  /* 0x0000000000017941 */ /* 0x000fea0003800200 */
.L_x_10788:
        /* <DEDUP_REMOVED lines=30> */
.L_x_10791:
[----:B------:R-:W-:Y:S05]  /*0e30*/  BSYNC.RECONVERGENT B1 ;  /* 0x0000000000017941 */ /* 0x000fea0003800200 */
.L_x_10790:
        /* <DEDUP_REMOVED lines=15> */
.L_x_10784:
[----:B------:R-:W-:Y:S05]  /*0f30*/  BSYNC.RECONVERGENT B0 ;  /* 0x0000000000007941 */ /* 0x000fea0003800200 */
.L_x_10783:
        /* <DEDUP_REMOVED lines=73> */
.L_x_10792:
        /* <DEDUP_REMOVED lines=11> */
.L_x_15716:


//--------------------- .text._ZN10layer_norm13ln_bwd_kernelINS_13Kernel_traitsI6__halfS2_fS2_fjLj8192ELj1ELj1ELj8ELj16ENS_18Kernel_traits_baseILj8192ES2_S2_fS2_fjLj256EEEEELb1ELb1ELb1ELb1EEEvNS_9BwdParamsE --------------------------
	.section	.text._ZN10layer_norm13ln_bwd_kernelINS_13Kernel_traitsI6__halfS2_fS2_fjLj8192ELj1ELj1ELj8ELj16ENS_18Kernel_traits_baseILj8192ES2_S2_fS2_fjLj256EEEEELb1ELb1ELb1ELb1EEEvNS_9BwdParamsE,"ax",@progbits
	.align	128
        .global         _ZN10layer_norm13ln_bwd_kernelINS_13Kernel_traitsI6__halfS2_fS2_fjLj8192ELj1ELj1ELj8ELj16ENS_18Kernel_traits_baseILj8192ES2_S2_fS2_fjLj256EEEEELb1ELb1ELb1ELb1EEEvNS_9BwdParamsE
        .type           _ZN10layer_norm13ln_bwd_kernelINS_13Kernel_traitsI6__halfS2_fS2_fjLj8192ELj1ELj1ELj8ELj16ENS_18Kernel_traits_baseILj8192ES2_S2_fS2_fjLj256EEEEELb1ELb1ELb1ELb1EEEvNS_9BwdParamsE,@function
        .size           _ZN10layer_norm13ln_bwd_kernelINS_13Kernel_traitsI6__halfS2_fS2_fjLj8192ELj1ELj1ELj8ELj16ENS_18Kernel_traits_baseILj8192ES2_S2_fS2_fjLj256EEEEELb1ELb1ELb1ELb1EEEvNS_9BwdParamsE,(.L_x_15717 - _ZN10layer_norm13ln_bwd_kernelINS_13Kernel_traitsI6__halfS2_fS2_fjLj8192ELj1ELj1ELj8ELj16ENS_18Kernel_traits_baseILj8192ES2_S2_fS2_fjLj256EEEEELb1ELb1ELb1ELb1EEEvNS_9BwdParamsE)
        .other          _ZN10layer_norm13ln_bwd_kernelINS_13Kernel_traitsI6__halfS2_fS2_fjLj8192ELj1ELj1ELj8ELj16ENS_18Kernel_traits_baseILj8192ES2_S2_fS2_fjLj256EEEEELb1ELb1ELb1ELb1EEEvNS_9BwdParamsE,@"STO_CUDA_ENTRY STV_DEFAULT"
_ZN10layer_norm13ln_bwd_kernelINS_13Kernel_traitsI6__halfS2_fS2_fjLj8192ELj1ELj1ELj8ELj16ENS_18Kernel_traits_baseILj8192ES2_S2_fS2_fjLj256EEEEELb1ELb1ELb1ELb1EEEvNS_9BwdParamsE:
.text._ZN10layer_norm13ln_bwd_kernelINS_13Kernel_traitsI6__halfS2_fS2_fjLj8192ELj1ELj1ELj8ELj16ENS_18Kernel_traits_baseILj8192ES2_S2_fS2_fjLj256EEEEELb1ELb1ELb1ELb1EEEvNS_9BwdParamsE:
        /* <DEDUP_REMOVED lines=66> */
[----:B0-----:R0:W5:Y:S01]  /*0420*/  LDG.E.128 R76, desc[UR20][R2.64+0x3000] ;  /* 0x00300014024c7981 */ /* 0x001162000c1e1d00 */
[----:B------:R-:W0:Y:S01]  /*0430*/  LDCU.128 UR16, c[0x0][0x3f0] ;  /* 0x00007e00ff1077ac */ /* 0x000e220008000c00 */
[----:B----4-:R-:W-:-:S02]  /*0440*/  IMAD.WIDE.U32 R4, R0, 0x10, R4 ;  /* 0x0000001000047825 */ /* 0x010fc400078e0004 */
[----:B------:R4:W5:Y:S01]  /*0450*/  LDG.E.128 R72, desc[UR20][R2.64+0x2000] ;  /* 0x0020001402487981 */ /* 0x000962000c1e1d00 */
[----:B------:R-:W0:Y:S03]  /*0460*/  LDCU.64 UR24, c[0x0][0x380] ;  /* 0x00007000ff1877ac */ /* 0x000e260008000a00 */
[----:B------:R4:W5:Y:S04]  /*0470*/  LDG.E.128 R68, desc[UR20][R2.64+0x1000] ;  /* 0x0010001402447981 */ /* 0x000968000c1e1d00 */
[----:B------:R4:W5:Y:S04]  /*0480*/  LDG.E.128 R64, desc[UR20][R2.64] ;  /* 0x0000001402407981 */ /* 0x000968000c1e1d00 */
[----:B------:R4:W5:Y:S04]  /*0490*/  LDG.E.128 R60, desc[UR20][R4.64+0x3000] ;  /* 0x00300014043c7981 */ /* 0x000968000c1e1d00 */
[----:B------:R4:W5:Y:S04]  /*04a0*/  LDG.E.128 R56, desc[UR20][R4.64+0x2000] ;  /* 0x0020001404387981 */ /* 0x000968000c1e1d00 */
[----:B------:R4:W5:Y:S04]  /*04b0*/  LDG.E.128 R52, desc[UR20][R4.64+0x1000] ;  /* 0x0010001404347981 */ /* 0x000968000c1e1d00 */
[----:B------:R4:W5:Y:S01]  /*04c0*/  LDG.E.128 R48, desc[UR20][R4.64] ;  /* 0x0000001404307981 */ /* 0x000962000c1e1d00 */
[----:B------:R-:W-:Y:S01]  /*04d0*/  HFMA2 R172, -RZ, RZ, 0, 0 ;  /* 0x00000000ffac7431 */ /* 0x000fe200000001ff */
[----:B0123--:R-:W-:-:S11]  /*04e0*/  UPLOP3.LUT UP1, UPT, UPT, UPT, UPT, 0x40, 0x4 ;  /* 0x000000000004789c */ /* 0x00ffd60003f2e870 */
.L_x_11167:
[----:B------:R-:W-:Y:S02]  /*04f0*/  UIMAD.WIDE UR30, UR8, 0x4, UR18 ;  /* 0x00000004081e78a5 */ /* 0x000fe4000f8e0212 */
[----:B------:R-:W-:-:S04]  /*0500*/  UIMAD.WIDE UR10, UR8, 0x4, UR14 ;  /* 0x00000004080a78a5 */ /* 0x000fc8000f8e020e */
[----:B-1----:R-:W-:Y:S02]  /*0510*/  MOV R196, UR30 ;  /* 0x0000001e00c47c02 */ /* 0x002fe40008000f00 */
[----:B------:R-:W-:Y:S01]  /*0520*/  MOV R197, UR31 ;  /* 0x0000001f00c57c02 */ /* 0x000fe20008000f00 */
[----:B------:R-:W-:-:S04]  /*0530*/  UIMAD.WIDE UR30, UR8, 0x4, UR16 ;  /* 0x00000004081e78a5 */ /* 0x000fc8000f8e0210 */
[----:B------:R0:W2:Y:S02]  /*0540*/  LDG.E R199, desc[UR20][R196.64] ;  /* 0x00000014c4c77981 */ /* 0x0000a4000c1e1900 */
[----:B0-----:R-:W-:Y:S02]  /*0550*/  MOV R196, UR10 ;  /* 0x0000000a00c47c02 */ /* 0x001fe40008000f00 */
[----:B------:R-:W-:-:S05]  /*0560*/  MOV R197, UR11 ;  /* 0x0000000b00c57c02 */ /* 0x000fca0008000f00 */
[----:B------:R0:W3:Y:S02]  /*0570*/  LDG.E R198, desc[UR20][R196.64] ;  /* 0x00000014c4c67981 */ /* 0x0000e4000c1e1900 */
[----:B0-----:R-:W-:Y:S02]  /*0580*/  MOV R196, UR30 ;  /* 0x0000001e00c47c02 */ /* 0x001fe40008000f00 */
[----:B------:R-:W-:-:S05]  /*0590*/  MOV R197, UR31 ;  /* 0x0000001f00c57c02 */ /* 0x000fca0008000f00 */
[----:B------:R-:W4:Y:S01]  /*05a0*/  LDG.E R206, desc[UR20][R196.64] ;  /* 0x00000014c4ce7981 */ /* 0x000f22000c1e1900 */
[----:B--2---:R-:W-:-:S13]  /*05b0*/  R2UR UR29, R199 ;  /* 0x00000000c71d72ca */ /* 0x004fda00000e0000 */
[----:B------:R-:W-:Y:S01]  /*05c0*/  UISETP.GE.AND UP2, UPT, UR29, 0x1, UPT ;  /* 0x000000011d00788c */ /* 0x000fe2000bf46270 */
[----:B---3--:R-:W-:Y:S02]  /*05d0*/  R2UR UR30, R198 ;  /* 0x00000000c61e72ca */ /* 0x008fe400000e0000 */
[----:B----4-:R-:W-:-:S06]  /*05e0*/  R2UR UR11, R206 ;  /* 0x00000000ce0b72ca */ /* 0x010fcc00000e0000 */
[----:B-----5:R-:W-:Y:S09]  /*05f0*/  BRA.U !UP2, `(.L_x_10794) ;  /* 0x000000190a547547 */ /* 0x020ff2000b800000 */
[----:B------:R-:W0:Y:S01]  /*0600*/  S2R R4, SR_TID.X ;  /* 0x0000000000047919 */ /* 0x000e220000002100 */
[----:B------:R-:W1:Y:S01]  /*0610*/  LDC.64 R194, c[0x0][0x3a8] ;  /* 0x0000ea00ffc27b82 */ /* 0x000e620000000a00 */
[----:B------:R-:W-:Y:S02]  /*0620*/  UIMAD UR9, UR8, UR26, URZ ;  /* 0x0000001a080972a4 */ /* 0x000fe4000f8e02ff */
[----:B------:R-:W-:Y:S02]  /*0630*/  UIMAD.WIDE UR32, UR8, 0x4, UR12 ;  /* 0x00000004082078a5 */ /* 0x000fe4000f8e020c */
[----:B------:R-:W-:Y:S01]  /*0640*/  USHF.R.S32.HI UR10, URZ, 0x1f, UR9 ;  /* 0x0000001fff0a7899 */ /* 0x000fe20008011409 */
[----:B------:R-:W-:Y:S01]  /*0650*/  ISETP.NE.U32.AND P0, PT, RZ, UR4, PT ;  /* 0x00000004ff007c0c */ /* 0x000fe2000bf05070 */
[----:B------:R-:W-:Y:S01]  /*0660*/  UISETP.GE.AND UP3, UPT, UR11, 0x1, UPT ;  /* 0x000000010b00788c */ /* 0x000fe2000bf66270 */
[----:B------:R-:W2:Y:S01]  /*0670*/  LDC.64 R234, c[0x0][0x3b0] ;  /* 0x0000ec00ffea7b82 */ /* 0x000ea20000000a00 */
[----:B------:R-:W-:Y:S01]  /*0680*/  ULEA.HI UR10, UR10, UR9, URZ, 0x3 ;  /* 0x000000090a0a7291 */ /* 0x000fe2000f8f18ff */
[----:B------:R-:W-:-:S02]  /*0690*/  MOV R6, UR32 ;  /* 0x0000002000067c02 */ /* 0x000fc40008000f00 */
[----:B------:R-:W-:-:S03]  /*06a0*/  MOV R7, UR33 ;  /* 0x0000002100077c02 */ /* 0x000fc60008000f00 */
[----:B------:R-:W-:-:S04]  /*06b0*/  MOV R3, UR10 ;  /* 0x0000000a00037c02 */ /* 0x000fc80008000f00 */
[----:B0-----:R-:W-:Y:S02]  /*06c0*/  LEA.HI.SX32 R12, R3, R4, 0x1d ;  /* 0x00000004030c7211 */ /* 0x001fe400078feaff */
[----:B------:R0:W3:Y:S02]  /*06d0*/  LDG.E R3, desc[UR20][R6.64] ;  /* 0x0000001406037981 */ /* 0x0000e4000c1e1900 */
[C---:B------:R-:W-:Y:S01]  /*06e0*/  IADD3 R5, PT, PT, R12.reuse, 0x100, RZ ;  /* 0x000001000c057810 */ /* 0x040fe20007ffe0ff */
[----:B-1----:R-:W-:-:S04]  /*06f0*/  IMAD.WIDE.U32 R14, R12, 0x20, R194 ;  /* 0x000000200c0e7825 */ /* 0x002fc800078e00c2 */
[----:B------:R-:W-:Y:S01]  /*0700*/  IMAD.WIDE.U32 R192, R5, 0x20, R194 ;  /* 0x0000002005c07825 */ /* 0x000fe200078e00c2 */
[----:B------:R-:W4:Y:S01]  /*0710*/  LDG.E.128 R8, desc[UR20][R14.64+0x10] ;  /* 0x000010140e087981 */ /* 0x000f22000c1e1d00 */
[----:B------:R-:W-:Y:S01]  /*0720*/  UIADD3 UR9, UPT, UPT, UR29, -0x1, URZ ;  /* 0xffffffff1d097890 */ /* 0x000fe2000fffe0ff */
[----:B0-----:R-:W0:Y:S02]  /*0730*/  LDC.64 R6, c[0x0][0x428] ;  /* 0x00010a00ff067b82 */ /* 0x001e240000000a00 */
[----:B------:R-:W2:Y:S01]  /*0740*/  LDG.E.128 R204, desc[UR20][R192.64] ;  /* 0x00000014c0cc7981 */ /* 0x000ea2000c1e1d00 */
[----:B------:R-:W-:-:S03]  /*0750*/  UIMAD UR9, UR9, UR26, URZ ;  /* 0x0000001a090972a4 */ /* 0x000fc6000f8e02ff */
[----:B------:R1:W2:Y:S01]  /*0760*/  LDG.E.128 R244, desc[UR20][R14.64] ;  /* 0x000000140ef47981 */ /* 0x0002a2000c1e1d00 */
[----:B------:R-:W-:-:S03]  /*0770*/  USHF.R.S32.HI UR10, URZ, 0x1f, UR9 ;  /* 0x0000001fff0a7899 */ /* 0x000fc60008011409 */
[----:B------:R0:W2:Y:S01]  /*0780*/  LDG.E.128 R208, desc[UR20][R192.64+0x10] ;  /* 0x00001014c0d07981 */ /* 0x0000a2000c1e1d00 */
[----:B------:R-:W-:Y:S01]  /*0790*/  ULEA.HI UR10, UR10, UR9, URZ, 0x3 ;  /* 0x000000090a0a7291 */ /* 0x000fe2000f8f18ff */
[C---:B------:R-:W-:Y:S02]  /*07a0*/  IADD3 R0, PT, PT, R12.reuse, 0x300, RZ ;  /* 0x000003000c007810 */ /* 0x040fe40007ffe0ff */
[----:B------:R-:W-:-:S03]  /*07b0*/  IADD3 R2, PT, PT, R12, 0x200, RZ ;  /* 0x000002000c027810 */ /* 0x000fc60007ffe0ff */
[----:B------:R-:W-:Y:S01]  /*07c0*/  MOV R201, UR10 ;  /* 0x0000000a00c97c02 */ /* 0x000fe20008000f00 */
[----:B-1----:R-:W-:-:S03]  /*07d0*/  IMAD.WIDE.U32 R14, R0, 0x20, R194 ;  /* 0x00000020000e7825 */ /* 0x002fc600078e00c2 */
[----:B------:R-:W-:Y:S01]  /*07e0*/  LEA.HI.SX32 R201, R201, R4, 0x1d ;  /* 0x00000004c9c97211 */ /* 0x000fe200078feaff */
[----:B------:R-:W-:Y:S01]  /*07f0*/  IMAD.WIDE.U32 R196, R2, 0x20, R194 ;  /* 0x0000002002c47825 */ /* 0x000fe200078e00c2 */
[----:B------:R-:W2:Y:S03]  /*0800*/  LDG.E.128 R220, desc[UR20][R14.64] ;  /* 0x000000140edc7981 */ /* 0x000ea6000c1e1d00 */
[C---:B0-----:R-:W-:Y:S01]  /*0810*/  IMAD.WIDE.U32 R228, R201.reuse, 0x10, R6 ;  /* 0x00000010c9e47825 */ /* 0x041fe200078e0006 */
[----:B------:R-:W2:Y:S04]  /*0820*/  LDG.E.128 R216, desc[UR20][R196.64+0x10] ;  /* 0x00001014c4d87981 */ /* 0x000ea8000c1e1d00 */
[----:B------:R0:W2:Y:S01]  /*0830*/  LDG.E.128 R212, desc[UR20][R196.64] ;  /* 0x00000014c4d47981 */ /* 0x0000a2000c1e1d00 */
[----:B------:R-:W-:-:S03]  /*0840*/  IADD3 R193, PT, PT, R201, 0x100, RZ ;  /* 0x00000100c9c17810 */ /* 0x000fc60007ffe0ff */
[----:B------:R-:W2:Y:S04]  /*0850*/  LDG.E.128 R228, desc[UR20][R228.64] ;  /* 0x00000014e4e47981 */ /* 0x000ea8000c1e1d00 */
[----:B------:R-:W2:Y:S01]  /*0860*/  LDG.E.128 R224, desc[UR20][R14.64+0x10] ;  /* 0x000010140ee07981 */ /* 0x000ea2000c1e1d00 */
[----:B------:R-:W-:-:S06]  /*0870*/  IMAD.WIDE.U32 R192, R193, 0x10, R6 ;  /* 0x00000010c1c07825 */ /* 0x000fcc00078e0006 */
[----:B------:R-:W2:Y:S01]  /*0880*/  LDG.E.128 R192, desc[UR20][R192.64] ;  /* 0x00000014c0c07981 */ /* 0x000ea2000c1e1d00 */
[----:B------:R-:W-:-:S05]  /*0890*/  IADD3 R13, PT, PT, R201, 0x200, RZ ;  /* 0x00000200c90d7810 */ /* 0x000fca0007ffe0ff */
[----:B0-----:R-:W-:-:S06]  /*08a0*/  IMAD.WIDE.U32 R196, R13, 0x10, R6 ;  /* 0x000000100dc47825 */ /* 0x001fcc00078e0006 */
        /* <DEDUP_REMOVED lines=10> */
[----:B------:R-:W-:Y:S01]  /*0950*/  @UP3 ULEA.HI UR10, UR10, UR9, URZ, 0x3 ;  /* 0x000000090a0a3291 */ /* 0x000fe2000f8f18ff */
[----:B------:R-:W-:Y:S02]  /*0960*/  ISETP.NE.AND P1, PT, RZ, UR27, PT ;  /* 0x0000001bff007c0c */ /* 0x000fe4000bf25270 */
[----:B------:R-:W-:Y:S01]  /*0970*/  MOV R233, RZ ;  /* 0x000000ff00e97202 */ /* 0x000fe20000000f00 */
[----:B------:R-:W1:Y:S02]  /*0980*/  @P0 LDC.64 R236, c[0x0][0x438] ;  /* 0x00010e00ffec0b82 */ /* 0x000e640000000a00 */
[----:B------:R-:W-:-:S04]  /*0990*/  MOV R13, UR10 ;  /* 0x0000000a000d7c02 */ /* 0x000fc80008000f00 */
[----:B------:R-:W-:Y:S01]  /*09a0*/  @P2 LEA.HI.SX32 R233, R13, R4, 0x1d ;  /* 0x000000040de92211 */ /* 0x000fe200078feaff */
[----:B0-----:R-:W-:-:S03]  /*09b0*/  @P0 IMAD.WIDE.U32 R12, R12, 0x20, R6 ;  /* 0x000000200c0c0825 */ /* 0x001fc600078e0006 */
[----:B------:R-:W-:Y:S02]  /*09c0*/  IADD3 R7, PT, PT, R233, 0x100, RZ ;  /* 0x00000100e9077810 */ /* 0x000fe40007ffe0ff */
[----:B------:R-:W5:Y:S01]  /*09d0*/  @P0 LDG.E.128 R44, desc[UR20][R12.64] ;  /* 0x000000140c2c0981 */ /* 0x000f62000c1e1d00 */
[----:B-1----:R-:W-:-:S03]  /*09e0*/  @P0 IMAD.WIDE.U32 R236, R0, 0x20, R236 ;  /* 0x0000002000ec0825 */ /* 0x002fc600078e00ec */
[----:B------:R0:W5:Y:S04]  /*09f0*/  @P0 LDG.E.128 R40, desc[UR20][R12.64+0x10] ;  /* 0x000010140c280981 */ /* 0x000168000c1e1d00 */
[----:B------:R-:W5:Y:S04]  /*0a00*/  @P0 LDG.E.128 R20, desc[UR20][R236.64] ;  /* 0x00000014ec140981 */ /* 0x000f68000c1e1d00 */
[----:B------:R1:W5:Y:S02]  /*0a10*/  @P0 LDG.E.128 R16, desc[UR20][R236.64+0x10] ;  /* 0x00001014ec100981 */ /* 0x000364000c1e1d00 */
[----:B0----5:R-:W-:-:S02]  /*0a20*/  HADD2.F32 R12, -RZ, R64.H0_H0 ;  /* 0x20000040ff0c7230 */ /* 0x021fc40000004100 */
[----:B------:R-:W-:Y:S01]  /*0a30*/  HADD2.F32 R13, -RZ, R68.H0_H0 ;  /* 0x20000044ff0d7230 */ /* 0x000fe20000004100 */
[----:B---3--:R-:W-:-:S05]  /*0a40*/  FSEL R3, R3, RZ, !P1 ;  /* 0x000000ff03037208 */ /* 0x008fca0004800000 */
[----:B----4-:R-:W-:Y:S01]  /*0a50*/  FADD.FTZ R6, -R3, R9 ;  /* 0x0000000903067221 */ /* 0x010fe20000010100 */
[----:B------:R-:W-:Y:S01]  /*0a60*/  IADD3 R9, PT, PT, R233, 0x300, RZ ;  /* 0x00000300e9097810 */ /* 0x000fe20007ffe0ff */
[C---:B--2---:R-:W-:Y:S01]  /*0a70*/  FADD.FTZ R239, -R3.reuse, R206 ;  /* 0x000000ce03ef7221 */ /* 0x044fe20000010100 */
[----:B------:R-:W-:-:S03]  /*0a80*/  FADD.FTZ R238, -R3, R207 ;  /* 0x000000cf03ee7221 */ /* 0x000fc60000010100 */
[----:B------:R-:W-:-:S06]  /*0a90*/  IMAD.WIDE.U32 R206, R9, 0x8, R234 ;  /* 0x0000000809ce7825 */ /* 0x000fcc00078e00ea */
[----:B------:R-:W5:Y:S01]  /*0aa0*/  LDG.E.64 R206, desc[UR20][R206.64] ;  /* 0x00000014cece7981 */ /* 0x000f62000c1e1b00 */
[C---:B------:R-:W-:Y:S01]  /*0ab0*/  FADD.FTZ R243, -R3.reuse, R246 ;  /* 0x000000f603f37221 */ /* 0x040fe20000010100 */
[C---:B------:R-:W-:Y:S01]  /*0ac0*/  FADD.FTZ R251, -R3.reuse, R11 ;  /* 0x0000000b03fb7221 */ /* 0x040fe20000010100 */
[C---:B------:R-:W-:Y:S01]  /*0ad0*/  FADD.FTZ R246, -R3.reuse, R208 ;  /* 0x000000d003f67221 */ /* 0x040fe20000010100 */
[----:B------:R-:W-:Y:S01]  /*0ae0*/  FADD.FTZ R240, -R3, R209 ;  /* 0x000000d103f07221 */ /* 0x000fe20000010100 */
[----:B------:R-:W-:Y:S01]  /*0af0*/  IADD3 R11, PT, PT, R233, 0x200, RZ ;  /* 0x00000200e90b7810 */ /* 0x000fe20007ffe0ff */
[----:B------:R-:W0:Y:S01]  /*0b00*/  @P0 LDC.64 R208, c[0x0][0x438] ;  /* 0x00010e00ffd00b82 */ /* 0x000e220000000a00 */
[C---:B------:R-:W-:Y:S01]  /*0b10*/  FADD.FTZ R4, -R3.reuse, R10 ;  /* 0x0000000a03047221 */ /* 0x040fe20000010100 */
[C---:B------:R-:W-:Y:S01]  /*0b20*/  FADD.FTZ R15, -R3.reuse, R204 ;  /* 0x000000cc030f7221 */ /* 0x040fe20000010100 */
[----:B------:R-:W-:Y:S01]  /*0b30*/  FADD.FTZ R14, -R3, R205 ;  /* 0x000000cd030e7221 */ /* 0x000fe20000010100 */
[----:B------:R-:W-:-:S04]  /*0b40*/  IMAD.WIDE.U32 R232, R233, 0x8, R234 ;  /* 0x00000008e9e87825 */ /* 0x000fc800078e00ea */
[----:B------:R-:W-:-:S04]  /*0b50*/  IMAD.WIDE.U32 R204, R7, 0x8, R234 ;  /* 0x0000000807cc7825 */ /* 0x000fc800078e00ea */
[----:B------:R-:W-:Y:S02]  /*0b60*/  IMAD.WIDE.U32 R10, R11, 0x8, R234 ;  /* 0x000000080b0a7825 */ /* 0x000fe400078e00ea */
[----:B------:R-:W2:Y:S02]  /*0b70*/  @P0 LDC.64 R234, c[0x0][0x438] ;  /* 0x00010e00ffea0b82 */ /* 0x000ea40000000a00 */
        /* <DEDUP_REMOVED lines=10> */
[----:B0-----:R-:W-:-:S04]  /*0c20*/  @P0 IMAD.WIDE.U32 R208, R2, 0x20, R208 ;  /* 0x0000002002d00825 */ /* 0x001fc800078e00d0 */
[C---:B------:R-:W-:Y:S01]  /*0c30*/  FADD.FTZ R8, -R3.reuse, R8 ;  /* 0x0000000803087221 */ /* 0x040fe20000010100 */
[C---:B------:R-:W-:Y:S01]  /*0c40*/  FADD.FTZ R242, -R3.reuse, R220 ;  /* 0x000000dc03f27221 */ /* 0x040fe20000010100 */
[C---:B------:R-:W-:Y:S01]  /*0c50*/  FADD.FTZ R9, -R3.reuse, R223 ;  /* 0x000000df03097221 */ /* 0x040fe20000010100 */
[----:B------:R-:W-:Y:S01]  /*0c60*/  MOV R221, R7 ;  /* 0x0000000700dd7202 */ /* 0x000fe20000000f00 */
[C---:B------:R-:W-:Y:S01]  /*0c70*/  FADD.FTZ R252, -R3.reuse, R212 ;  /* 0x000000d403fc7221 */ /* 0x040fe20000010100 */
[C---:B------:R-:W-:Y:S01]  /*0c80*/  FADD.FTZ R250, -R3.reuse, R217 ;  /* 0x000000d903fa7221 */ /* 0x040fe20000010100 */
[----:B------:R-:W-:Y:S01]  /*0c90*/  MOV R219, R211 ;  /* 0x000000d300db7202 */ /* 0x000fe20000000f00 */
[----:B------:R-:W-:Y:S01]  /*0ca0*/  HADD2.F32 R7, -RZ, R228.H0_H0 ;  /* 0x200000e4ff077230 */ /* 0x000fe20000004100 */
        /* <DEDUP_REMOVED lines=9> */
[----:B------:R0:W5:Y:S01]  /*0d40*/  LDG.E.64 R210, desc[UR20][R204.64] ;  /* 0x00000014ccd27981 */ /* 0x000162000c1e1b00 */
[----:B------:R-:W-:-:S02]  /*0d50*/  HADD2.F32 R3, -RZ, R230.H0_H0 ;  /* 0x200000e6ff037230 */ /* 0x000fc40000004100 */
[----:B------:R-:W-:Y:S01]  /*0d60*/  FMUL.FTZ R0, R244, UR30 ;  /* 0x0000001ef4007c20 */ /* 0x000fe20008410000 */
[----:B------:R-:W-:Y:S01]  /*0d70*/  FMUL.FTZ R8, R8, UR30 ;  /* 0x0000001e08087c20 */ /* 0x000fe20008410000 */
[----:B------:R-:W5:Y:S01]  /*0d80*/  @P0 LDG.E.128 R28, desc[UR20][R208.64] ;  /* 0x00000014d01c0981 */ /* 0x000f62000c1e1d00 */
[----:B--2---:R-:W-:Y:S01]  /*0d90*/  @P0 IMAD.WIDE.U32 R234, R5, 0x20, R234 ;  /* 0x0000002005ea0825 */ /* 0x004fe200078e00ea */
[----:B-1----:R-:W-:Y:S02]  /*0da0*/  MOV R237, R9 ;  /* 0x0000000900ed7202 */ /* 0x002fe40000000f00 */
[----:B------:R-:W5:Y:S01]  /*0db0*/  @P0 LDG.E.128 R24, desc[UR20][R208.64+0x10] ;  /* 0x00001014d0180981 */ /* 0x000f62000c1e1d00 */
[----:B0-----:R-:W-:Y:S02]  /*0dc0*/  HADD2.F32 R204, -RZ, R66.H0_H0 ;  /* 0x20000042ffcc7230 */ /* 0x001fe40000004100 */
[----:B------:R-:W-:Y:S01]  /*0dd0*/  FFMA.FTZ R80, R0, R7, R80 ;  /* 0x0000000700507223 */ /* 0x000fe20000010050 */
[----:B------:R-:W-:-:S02]  /*0de0*/  HADD2.F32 R228, -RZ, R228.H1_H1 ;  /* 0x300000e4ffe47230 */ /* 0x000fc40000004100 */
[----:B------:R-:W-:Y:S01]  /*0df0*/  FADD.FTZ R172, R172, R7 ;  /* 0x00000007acac7221 */ /* 0x000fe20000010000 */
[--C-:B------:R-:W-:Y:S02]  /*0e00*/  HADD2.F32 R5, -RZ, R229.reuse.H0_H0 ;  /* 0x200000e5ff057230 */ /* 0x100fe40000004100 */
[----:B------:R-:W-:Y:S01]  /*0e10*/  FADD.FTZ R168, R168, R3 ;  /* 0x00000003a8a87221 */ /* 0x000fe20000010000 */
[----:B------:R-:W-:Y:S02]  /*0e20*/  HADD2.F32 R9, -RZ, R64.H1_H1 ;  /* 0x30000040ff097230 */ /* 0x000fe40000004100 */
[----:B------:R-:W-:Y:S01]  /*0e30*/  FFMA.FTZ R84, R8, R3, R84 ;  /* 0x0000000308547223 */ /* 0x000fe20000010054 */
[----:B------:R0:W5:Y:S01]  /*0e40*/  LDG.E.64 R208, desc[UR20][R10.64] ;  /* 0x000000140ad07981 */ /* 0x000162000c1e1b00 */
[----:B------:R-:W-:Y:S02]  /*0e50*/  HADD2.F32 R229, -RZ, R229.H1_H1 ;  /* 0x300000e5ffe57230 */ /* 0x000fe40000004100 */
[----:B------:R-:W-:Y:S01]  /*0e60*/  FMUL.FTZ R4, R4, UR30 ;  /* 0x0000001e04047c20 */ /* 0x000fe20008410000 */
[----:B------:R-:W-:-:S02]  /*0e70*/  HADD2.F32 R2, -RZ, R231.H0_H0 ;  /* 0x200000e7ff027230 */ /* 0x000fc40000004100 */
[----:B------:R-:W-:Y:S01]  /*0e80*/  FMUL.FTZ R244, R9, R228 ;  /* 0x000000e409f47220 */ /* 0x000fe20000410000 */
[----:B------:R-:W-:Y:S01]  /*0e90*/  FMUL.FTZ R14, R14, UR30 ;  /* 0x0000001e0e0e7c20 */ /* 0x000fe20008410000 */
[----:B------:R-:W-:Y:S01]  /*0ea0*/  MOV R225, R219 ;  /* 0x000000db00e17202 */ /* 0x000fe20000000f00 */
[----:B------:R-:W-:Y:S01]  /*0eb0*/  FMUL.FTZ R241, R241, UR30 ;  /* 0x0000001ef1f17c20 */ /* 0x000fe20008410000 */
[----:B------:R-:W-:Y:S01]  /*0ec0*/  MOV R236, R216 ;  /* 0x000000d800ec7202 */ /* 0x000fe20000000f00 */
[----:B------:R-:W-:Y:S02]  /*0ed0*/  HADD2.F32 R205, -RZ, R194.H0_H0 ;  /* 0x200000c2ffcd7230 */ /* 0x000fe40000004100 */
[----:B0-----:R-:W-:Y:S01]  /*0ee0*/  FMUL.FTZ R10, R12, R7 ;  /* 0x000000070c0a7220 */ /* 0x001fe20000410000 */
[----:B------:R-:W-:Y:S02]  /*0ef0*/  HADD2.F32 R12, -RZ, R65.H1_H1 ;  /* 0x30000041ff0c7230 */ /* 0x000fe40000004100 */
[----:B------:R-:W-:Y:S01]  /*0f00*/  FMUL.FTZ R7, R204, R3 ;  /* 0x00000003cc077220 */ /* 0x000fe20000410000 */
[----:B------:R-:W-:Y:S01]  /*0f10*/  HADD2.F32 R3, -RZ, R67.H0_H0 ;  /* 0x20000043ff037230 */ /* 0x000fe20000004100 */
[----:B------:R-:W-:Y:S01]  /*0f20*/  MOV R226, R215 ;  /* 0x000000d700e27202 */ /* 0x000fe20000000f00 */
[----:B------:R-:W-:-:S02]  /*0f30*/  HADD2.F32 R11, -RZ, R192.H0_H0 ;  /* 0x200000c0ff0b7230 */ /* 0x000fc40000004100 */
[----:B------:R-:W-:Y:S01]  /*0f40*/  FMUL.FTZ R9, R12, R229 ;  /* 0x000000e50c097220 */ /* 0x000fe20000410000 */
[----:B------:R-:W-:Y:S02]  /*0f50*/  HADD2.F32 R12, -RZ, R68.H1_H1 ;  /* 0x30000044ff0c7230 */ /* 0x000fe40000004100 */
[-C--:B------:R-:W-:Y:S01]  /*0f60*/  FMUL.FTZ R3, R3, R2.reuse ;  /* 0x0000000203037220 */ /* 0x080fe20000410000 */
[----:B------:R-:W-:Y:S02]  /*0f70*/  HADD2.F32 R192, -RZ, R192.H1_H1 ;  /* 0x300000c0ffc07230 */ /* 0x000fe40000004100 */
[----:B------:R-:W-:Y:S01]  /*0f80*/  FADD.FTZ R170, R170, R2 ;  /* 0x00000002aaaa7221 */ /* 0x000fe20000010000 */
[----:B------:R-:W-:Y:S01]  /*0f90*/  FFMA.FTZ R86, R4, R2, R86 ;  /* 0x0000000204567223 */ /* 0x000fe20000010056 */
[----:B------:R-:W-:Y:S01]  /*0fa0*/  FMUL.FTZ R2, R15, UR30 ;  /* 0x0000001e0f027c20 */ /* 0x000fe20008410000 */
[----:B------:R-:W-:Y:S01]  /*0fb0*/  MOV R219, R214 ;  /* 0x000000d600db7202 */ /* 0x000fe20000000f00 */
[-C--:B------:R-:W-:Y:S01]  /*0fc0*/  FMUL.FTZ R12, R12, R192.reuse ;  /* 0x000000c00c0c7220 */ /* 0x080fe20000410000 */
[----:B------:R-:W-:Y:S01]  /*0fd0*/  FFMA.FTZ R89, R14, R192, R89 ;  /* 0x000000c00e597223 */ /* 0x000fe20000010059 */
[----:B------:R-:W-:Y:S01]  /*0fe0*/  FADD.FTZ R165, R165, R192 ;  /* 0x000000c0a5a57221 */ /* 0x000fe20000010000 */
[-C--:B------:R-:W-:Y:S01]  /*0ff0*/  FMUL.FTZ R13, R13, R11.reuse ;  /* 0x0000000b0d0d7220 */ /* 0x080fe20000410000 */
[----:B------:R-:W-:Y:S01]  /*1000*/  FFMA.FTZ R88, R2, R11, R88 ;  /* 0x0000000b02587223 */ /* 0x000fe20000010058 */
[----:B------:R-:W-:Y:S01]  /*1010*/  FADD.FTZ R164, R164, R11 ;  /* 0x0000000ba4a47221 */ /* 0x000fe20000010000 */
[----:B------:R-:W-:-:S02]  /*1020*/  HADD2.F32 R192, -RZ, R69.H0_H0 ;  /* 0x20000045ffc07230 */ /* 0x000fc40000004100 */
[----:B------:R-:W-:Y:S01]  /*1030*/  FMUL.FTZ R11, R239, UR30 ;  /* 0x0000001eef0b7c20 */ /* 0x000fe20008410000 */
[----:B------:R-:W-:Y:S01]  /*1040*/  HADD2.F32 R15, -RZ, R193.H0_H0 ;  /* 0x200000c1ff0f7230 */ /* 0x000fe20000004100 */
[----:B------:R-:W5:Y:S01]  /*1050*/  @P0 LDG.E.128 R36, desc[UR20][R234.64] ;  /* 0x00000014ea240981 */ /* 0x000f62000c1e1d00 */
[----:B------:R-:W-:Y:S02]  /*1060*/  HADD2.F32 R204, -RZ, R69.H1_H1 ;  /* 0x30000045ffcc7230 */ /* 0x000fe40000004100 */
[----:B------:R-:W-:Y:S02]  /*1070*/  HADD2.F32 R214, -RZ, R193.H1_H1 ;  /* 0x300000c1ffd67230 */ /* 0x000fe40000004100 */
[----:B------:R-:W-:Y:S01]  /*1080*/  FMUL.FTZ R193, R238, UR30 ;  /* 0x0000001eeec17c20 */ /* 0x000fe20008410000 */
        /* <DEDUP_REMOVED lines=8> */
[----:B------:R-:W-:Y:S01]  /*1110*/  HADD2.F32 R204, -RZ, R194.H1_H1 ;  /* 0x300000c2ffcc7230 */ /* 0x000fe20000004100 */
[----:B------:R0:W5:Y:S01]  /*1120*/  @P0 LDG.E.128 R32, desc[UR20][R234.64+0x10] ;  /* 0x00001014ea200981 */ /* 0x000162000c1e1d00 */
[----:B------:R-:W-:Y:S02]  /*1130*/  HADD2.F32 R194, -RZ, R70.H1_H1 ;  /* 0x30000046ffc27230 */ /* 0x000fe40000004100 */
[----:B------:R-:W-:Y:S01]  /*1140*/  FFMA.FTZ R83, R241, R229, R83 ;  /* 0x000000e5f1537223 */ /* 0x000fe20000010053 */
[----:B------:R-:W-:Y:S01]  /*1150*/  FADD.FTZ R175, R175, R229 ;  /* 0x000000e5afaf7221 */ /* 0x000fe20000010000 */
[----:B------:R-:W-:Y:S01]  /*1160*/  FMUL.FTZ R215, R240, UR30 ;  /* 0x0000001ef0d77c20 */ /* 0x000fe20008410000 */
[----:B------:R-:W-:Y:S01]  /*1170*/  MOV R229, R221 ;  /* 0x000000dd00e57202 */ /* 0x000fe20000000f00 */
[----:B------:R-:W-:Y:S01]  /*1180*/  FADD.FTZ R160, R160, R205 ;  /* 0x000000cda0a07221 */ /* 0x000fe20000010000 */
[----:B------:R-:W-:Y:S01]  /*1190*/  MOV R227, R218 ;  /* 0x000000da00e37202 */ /* 0x000fe20000000f00 */
[-C--:B------:R-:W-:Y:S01]  /*11a0*/  FFMA.FTZ R92, R216, R205.reuse, R92 ;  /* 0x000000cdd85c7223 */ /* 0x080fe2000001005c */
[----:B------:R-:W-:Y:S01]  /*11b0*/  MOV R221, R248 ;  /* 0x000000f800dd7202 */ /* 0x000fe20000000f00 */
[----:B------:R-:W-:Y:S01]  /*11c0*/  FMUL.FTZ R214, R214, R205 ;  /* 0x000000cdd6d67220 */ /* 0x000fe20000410000 */
[----:B0-----:R-:W-:Y:S01]  /*11d0*/  MOV R234, R212 ;  /* 0x000000d400ea7202 */ /* 0x001fe20000000f00 */
[----:B------:R-:W-:Y:S01]  /*11e0*/  FMUL.FTZ R205, R194, R204 ;  /* 0x000000ccc2cd7220 */ /* 0x000fe20000410000 */
[----:B------:R0:W5:Y:S01]  /*11f0*/  LDG.E.64 R212, desc[UR20][R232.64] ;  /* 0x00000014e8d47981 */ /* 0x000162000c1e1b00 */
[----:B------:R-:W-:Y:S01]  /*1200*/  MOV R235, R217 ;  /* 0x000000d900eb7202 */ /* 0x000fe20000000f00 */
[----:B------:R-:W-:-:S02]  /*1210*/  HADD2.F32 R218, -RZ, R195.H1_H1 ;  /* 0x300000c3ffda7230 */ /* 0x000fc40000004100 */
[----:B------:R-:W-:Y:S01]  /*1220*/  FADD.FTZ R161, R161, R204 ;  /* 0x000000cca1a17221 */ /* 0x000fe20000010000 */
[----:B------:R-:W-:Y:S02]  /*1230*/  HADD2.F32 R248, -RZ, R71.H1_H1 ;  /* 0x30000047fff87230 */ /* 0x000fe40000004100 */
[----:B------:R-:W-:Y:S01]  /*1240*/  FFMA.FTZ R93, R215, R204, R93 ;  /* 0x000000ccd75d7223 */ /* 0x000fe2000001005d */
[----:B------:R-:W-:Y:S02]  /*1250*/  HADD2.F32 R217, -RZ, R195.H0_H0 ;  /* 0x200000c3ffd97230 */ /* 0x000fe40000004100 */
[----:B------:R-:W-:Y:S01]  /*1260*/  FMUL.FTZ R249, R249, UR30 ;  /* 0x0000001ef9f97c20 */ /* 0x000fe20008410000 */
[----:B------:R-:W-:Y:S02]  /*1270*/  HADD2.F32 R194, -RZ, R71.H0_H0 ;  /* 0x20000047ffc27230 */ /* 0x000fe40000004100 */
[----:B------:R-:W-:Y:S01]  /*1280*/  FMUL.FTZ R204, R247, UR30 ;  /* 0x0000001ef7cc7c20 */ /* 0x000fe20008410000 */
[----:B0-----:R-:W-:Y:S01]  /*1290*/  MOV R233, R242 ;  /* 0x000000f200e97202 */ /* 0x001fe20000000f00 */
[----:B------:R-:W-:-:S02]  /*12a0*/  HADD2.F32 R242, -RZ, R65.H0_H0 ;  /* 0x20000041fff27230 */ /* 0x000fc40000004100 */
[----:B------:R-:W-:Y:S01]  /*12b0*/  FMUL.FTZ R243, R243, UR30 ;  /* 0x0000001ef3f37c20 */ /* 0x000fe20008410000 */
[----:B------:R-:W-:Y:S01]  /*12c0*/  FMUL.FTZ R245, R245, UR30 ;  /* 0x0000001ef5f57c20 */ /* 0x000fe20008410000 */
[----:B------:R-:W-:Y:S01]  /*12d0*/  MOV R224, R220 ;  /* 0x000000dc00e07202 */ /* 0x000fe20000000f00 */
[----:B------:R-:W-:Y:S01]  /*12e0*/  FADD.FTZ R163, R163, R218 ;  /* 0x000000daa3a37221 */ /* 0x000fe20000010000 */
[----:B------:R-:W-:Y:S01]  /*12f0*/  MOV R220, R250 ;  /* 0x000000fa00dc7202 */ /* 0x000fe20000000f00 */
[-C--:B------:R-:W-:Y:S01]  /*1300*/  FFMA.FTZ R95, R249, R218.reuse, R95 ;  /* 0x000000daf95f7223 */ /* 0x080fe2000001005f */
[----:B------:R-:W-:Y:S01]  /*1310*/  FMUL.FTZ R248, R248, R218 ;  /* 0x000000daf8f87220 */ /* 0x000fe20000410000 */
[----:B------:R-:W-:Y:S01]  /*1320*/  FADD.FTZ R162, R162, R217 ;  /* 0x000000d9a2a27221 */ /* 0x000fe20000010000 */
[-C--:B------:R-:W-:Y:S01]  /*1330*/  FFMA.FTZ R94, R204, R217.reuse, R94 ;  /* 0x000000d9cc5e7223 */ /* 0x080fe2000001005e */
[----:B------:R-:W-:Y:S01]  /*1340*/  FMUL.FTZ R194, R194, R217 ;  /* 0x000000d9c2c27220 */ /* 0x000fe20000410000 */
[----:B------:R-:W-:-:S02]  /*1350*/  HADD2.F32 R218, -RZ, R196.H0_H0 ;  /* 0x200000c4ffda7230 */ /* 0x000fc40000004100 */
[-C--:B------:R-:W-:Y:S01]  /*1360*/  FMUL.FTZ R242, R242, R5.reuse ;  /* 0x00000005f2f27220 */ /* 0x080fe20000410000 */
[----:B------:R-:W-:Y:S02]  /*1370*/  HADD2.F32 R195, -RZ, R72.H0_H0 ;  /* 0x20000048ffc37230 */ /* 0x000fe40000004100 */
[----:B------:R-:W-:Y:S01]  /*1380*/  FFMA.FTZ R82, R243, R5, R82 ;  /* 0x00000005f3527223 */ /* 0x000fe20000010052 */
[----:B------:R-:W-:Y:S01]  /*1390*/  FADD.FTZ R174, R174, R5 ;  /* 0x00000005aeae7221 */ /* 0x000fe20000010000 */
[----:B------:R-:W-:Y:S01]  /*13a0*/  FMUL.FTZ R217, R252, UR30 ;  /* 0x0000001efcd97c20 */ /* 0x000fe20008410000 */
[----:B------:R-:W-:Y:S02]  /*13b0*/  HADD2.F32 R230, -RZ, R230.H1_H1 ;  /* 0x300000e6ffe67230 */ /* 0x000fe40000004100 */
[----:B------:R-:W-:Y:S01]  /*13c0*/  FFMA.FTZ R81, R245, R228, R81 ;  /* 0x000000e4f5517223 */ /* 0x000fe20000010051 */
[----:B------:R-:W-:Y:S01]  /*13d0*/  FADD.FTZ R173, R173, R228 ;  /* 0x000000e4adad7221 */ /* 0x000fe20000010000 */
[----:B------:R-:W-:-:S02]  /*13e0*/  HADD2.F32 R5, -RZ, R66.H1_H1 ;  /* 0x30000042ff057230 */ /* 0x000fc40000004100 */
[----:B------:R-:W-:Y:S01]  /*13f0*/  FMUL.FTZ R6, R6, UR30 ;  /* 0x0000001e06067c20 */ /* 0x000fe20008410000 */
[----:B------:R-:W-:Y:S01]  /*1400*/  MOV R228, R220 ;  /* 0x000000dc00e47202 */ /* 0x000fe20000000f00 */
[----:B------:R-:W-:Y:S01]  /*1410*/  HADD2.F32 R196, -RZ, R196.H1_H1 ;  /* 0x300000c4ffc47230 */ /* 0x000fe20000004100 */
[----:B------:R-:W-:Y:S01]  /*1420*/  MOV R232, R236 ;  /* 0x000000ec00e87202 */ /* 0x000fe20000000f00 */
[----:B------:R-:W-:Y:S02]  /*1430*/  HADD2.F32 R220, -RZ, R72.H1_H1 ;  /* 0x30000048ffdc7230 */ /* 0x000fe40000004100 */
[-C--:B------:R-:W-:Y:S01]  /*1440*/  FFMA.FTZ R96, R217, R218.reuse, R96 ;  /* 0x000000dad9607223 */ /* 0x080fe20000010060 */
[----:B------:R-:W-:Y:S01]  /*1450*/  FADD.FTZ R156, R156, R218 ;  /* 0x000000da9c9c7221 */ /* 0x000fe20000010000 */
[----:B------:R-:W-:Y:S01]  /*1460*/  FMUL.FTZ R195, R195, R218 ;  /* 0x000000dac3c37220 */ /* 0x000fe20000410000 */
[----:B------:R-:W-:Y:S01]  /*1470*/  FMUL.FTZ R221, R221, UR30 ;  /* 0x0000001edddd7c20 */ /* 0x000fe20008410000 */
[----:B------:R-:W-:Y:S01]  /*1480*/  MOV R236, R223 ;  /* 0x000000df00ec7202 */ /* 0x000fe20000000f00 */
[----:B------:R-:W-:-:S02]  /*1490*/  HADD2.F32 R223, -RZ, R197.H0_H0 ;  /* 0x200000c5ffdf7230 */ /* 0x000fc40000004100 */
[-C--:B------:R-:W-:Y:S01]  /*14a0*/  FMUL.FTZ R5, R5, R230.reuse ;  /* 0x000000e605057220 */ /* 0x080fe20000410000 */
[----:B------:R-:W-:Y:S02]  /*14b0*/  HADD2.F32 R218, -RZ, R73.H0_H0 ;  /* 0x20000049ffda7230 */ /* 0x000fe40000004100 */
[----:B------:R-:W-:Y:S01]  /*14c0*/  FADD.FTZ R169, R169, R230 ;  /* 0x000000e6a9a97221 */ /* 0x000fe20000010000 */
[----:B------:R-:W-:Y:S01]  /*14d0*/  FFMA.FTZ R85, R6, R230, R85 ;  /* 0x000000e606557223 */ /* 0x000fe20000010055 */
[----:B------:R-:W-:Y:S01]  /*14e0*/  FMUL.FTZ R219, R219, UR30 ;  /* 0x0000001edbdb7c20 */ /* 0x000fe20008410000 */
[----:B------:R-:W-:Y:S01]  /*14f0*/  MOV R230, R233 ;  /* 0x000000e900e67202 */ /* 0x000fe20000000f00 */
[----:B------:R-:W-:Y:S02]  /*1500*/  HADD2.F32 R231, -RZ, R231.H1_H1 ;  /* 0x300000e7ffe77230 */ /* 0x000fe40000004100 */
[----:B------:R-:W-:Y:S01]  /*1510*/  FFMA.FTZ R97, R221, R196, R97 ;  /* 0x000000c4dd617223 */ /* 0x000fe20000010061 */
[----:B------:R-:W-:-:S02]  /*1520*/  HADD2.F32 R250, -RZ, R67.H1_H1 ;  /* 0x30000043fffa7230 */ /* 0x000fc40000004100 */
[----:B------:R-:W-:Y:S01]  /*1530*/  FADD.FTZ R157, R157, R196 ;  /* 0x000000c49d9d7221 */ /* 0x000fe20000010000 */
[----:B------:R-:W-:Y:S01]  /*1540*/  FMUL.FTZ R220, R220, R196 ;  /* 0x000000c4dcdc7220 */ /* 0x000fe20000410000 */
[----:B------:R-:W-:Y:S01]  /*1550*/  MOV R233, R234 ;  /* 0x000000ea00e97202 */ /* 0x000fe20000000f00 */
[----:B------:R-:W-:Y:S01]  /*1560*/  FMUL.FTZ R251, R251, UR30 ;  /* 0x0000001efbfb7c20 */ /* 0x000fe20008410000 */
[----:B------:R-:W-:Y:S01]  /*1570*/  HADD2.F32 R196, -RZ, R197.H1_H1 ;  /* 0x300000c5ffc47230 */ /* 0x000fe20000004100 */
[----:B------:R-:W-:Y:S01]  /*1580*/  MOV R234, R222 ;  /* 0x000000de00ea7202 */ /* 0x000fe20000000f00 */
[-C--:B------:R-:W-:Y:S01]  /*1590*/  FFMA.FTZ R98, R219, R223.reuse, R98 ;  /* 0x000000dfdb627223 */ /* 0x080fe20000010062 */
[----:B------:R-:W-:Y:S01]  /*15a0*/  FADD.FTZ R158, R158, R223 ;  /* 0x000000df9e9e7221 */ /* 0x000fe20000010000 */
[----:B------:R-:W-:Y:S01]  /*15b0*/  FMUL.FTZ R218, R218, R223 ;  /* 0x000000dfdada7220 */ /* 0x000fe20000410000 */
[----:B------:R-:W-:Y:S02]  /*15c0*/  HADD2.F32 R197, -RZ, R198.H0_H0 ;  /* 0x200000c6ffc57230 */ /* 0x000fe40000004100 */
[----:B------:R-:W-:Y:S01]  /*15d0*/  FMUL.FTZ R223, R229, UR30 ;  /* 0x0000001ee5df7c20 */ /* 0x000fe20008410000 */
[----:B------:R-:W-:-:S02]  /*15e0*/  HADD2.F32 R222, -RZ, R74.H0_H0 ;  /* 0x2000004affde7230 */ /* 0x000fc40000004100 */
[-C--:B------:R-:W-:Y:S01]  /*15f0*/  FMUL.FTZ R250, R250, R231.reuse ;  /* 0x000000e7fafa7220 */ /* 0x080fe20000410000 */
[----:B------:R-:W-:Y:S01]  /*1600*/  FADD.FTZ R171, R171, R231 ;  /* 0x000000e7abab7221 */ /* 0x000fe20000010000 */
[----:B------:R-:W-:Y:S01]  /*1610*/  FFMA.FTZ R87, R251, R231, R87 ;  /* 0x000000e7fb577223 */ /* 0x000fe20000010057 */
[----:B------:R-:W-:Y:S01]  /*1620*/  MOV R231, R224 ;  /* 0x000000e000e77202 */ /* 0x000fe20000000f00 */
[----:B------:R-:W-:Y:S01]  /*1630*/  HADD2.F32 R224, -RZ, R73.H1_H1 ;  /* 0x30000049ffe07230 */ /* 0x000fe20000004100 */
[----:B------:R-:W-:Y:S01]  /*1640*/  MOV R239, R232 ;  /* 0x000000e800ef7202 */ /* 0x000fe20000000f00 */
[----:B------:R-:W-:Y:S01]  /*1650*/  FADD.FTZ R152, R152, R197 ;  /* 0x000000c598987221 */ /* 0x000fe20000010000 */
[-C--:B------:R-:W-:Y:S01]  /*1660*/  FFMA.FTZ R100, R223, R197.reuse, R100 ;  /* 0x000000c5df647223 */ /* 0x080fe20000010064 */
[----:B------:R-:W-:Y:S01]  /*1670*/  FMUL.FTZ R222, R222, R197 ;  /* 0x000000c5dede7220 */ /* 0x000fe20000410000 */
[----:B------:R-:W-:Y:S01]  /*1680*/  MOV R232, R226 ;  /* 0x000000e200e87202 */ /* 0x000fe20000000f00 */
[----:B------:R-:W-:Y:S01]  /*1690*/  FMUL.FTZ R225, R225, UR30 ;  /* 0x0000001ee1e17c20 */ /* 0x000fe20008410000 */
[----:B------:R-:W-:-:S02]  /*16a0*/  HADD2.F32 R197, -RZ, R199.H0_H0 ;  /* 0x200000c7ffc57230 */ /* 0x000fc40000004100 */
[----:B------:R-:W-:Y:S01]  /*16b0*/  FMUL.FTZ R227, R227, UR30 ;  /* 0x0000001ee3e37c20 */ /* 0x000fe20008410000 */
[----:B------:R-:W-:Y:S02]  /*16c0*/  HADD2.F32 R226, -RZ, R75.H0_H0 ;  /* 0x2000004bffe27230 */ /* 0x000fe40000004100 */
[-C--:B------:R-:W-:Y:S01]  /*16d0*/  FFMA.FTZ R99, R225, R196.reuse, R99 ;  /* 0x000000c4e1637223 */ /* 0x080fe20000010063 */
[----:B------:R-:W-:Y:S01]  /*16e0*/  FADD.FTZ R159, R159, R196 ;  /* 0x000000c49f9f7221 */ /* 0x000fe20000010000 */
[----:B------:R-:W-:Y:S01]  /*16f0*/  FMUL.FTZ R224, R224, R196 ;  /* 0x000000c4e0e07220 */ /* 0x000fe20000410000 */
[----:B------:R-:W-:Y:S01]  /*1700*/  FMUL.FTZ R247, R231, UR30 ;  /* 0x0000001ee7f77c20 */ /* 0x000fe20008410000 */
[----:B------:R-:W-:Y:S01]  /*1710*/  FADD.FTZ R154, R154, R197 ;  /* 0x000000c59a9a7221 */ /* 0x000fe20000010000 */
[-C--:B------:R-:W-:Y:S01]  /*1720*/  FFMA.FTZ R102, R227, R197.reuse, R102 ;  /* 0x000000c5e3667223 */ /* 0x080fe20000010066 */
[----:B------:R-:W-:Y:S01]  /*1730*/  FMUL.FTZ R226, R226, R197 ;  /* 0x000000c5e2e27220 */ /* 0x000fe20000410000 */
[----:B------:R-:W-:-:S02]  /*1740*/  HADD2.F32 R196, -RZ, R199.H1_H1 ;  /* 0x300000c7ffc47230 */ /* 0x000fc40000004100 */
[----:B------:R-:W-:Y:S01]  /*1750*/  FMUL.FTZ R231, R230, UR30 ;  /* 0x0000001ee6e77c20 */ /* 0x000fe20008410000 */
[----:B------:R-:W-:Y:S02]  /*1760*/  HADD2.F32 R246, -RZ, R75.H1_H1 ;  /* 0x3000004bfff67230 */ /* 0x000fe40000004100 */
[----:B------:R-:W-:Y:S02]  /*1770*/  HADD2.F32 R197, -RZ, R200.H0_H0 ;  /* 0x200000c8ffc57230 */ /* 0x000fe40000004100 */
[----:B------:R-:W-:Y:S02]  /*1780*/  HADD2.F32 R230, -RZ, R76.H0_H0 ;  /* 0x2000004cffe67230 */ /* 0x000fe40000004100 */
        /* <DEDUP_REMOVED lines=8> */
[----:B------:R-:W-:Y:S01]  /*1810*/  FMUL.FTZ R229, R228, UR30 ;  /* 0x0000001ee4e57c20 */ /* 0x000fe20008410000 */
[----:B------:R-:W-:-:S02]  /*1820*/  HADD2.F32 R198, -RZ, R198.H1_H1 ;  /* 0x300000c6ffc67230 */ /* 0x000fc40000004100 */
[----:B------:R-:W-:Y:S01]  /*1830*/  FFMA.FTZ R196, R245, R244, R196 ;  /* 0x000000f4f5c47223 */ /* 0x000fe200000100c4 */
[----:B------:R-:W-:Y:S02]  /*1840*/  HADD2.F32 R228, -RZ, R74.H1_H1 ;  /* 0x3000004affe47230 */ /* 0x000fe40000004100 */
        /* <DEDUP_REMOVED lines=10> */
[----:B------:R-:W-:Y:S01]  /*18f0*/  MOV R240, R233 ;  /* 0x000000e900f07202 */ /* 0x000fe20000000f00 */
[----:B------:R-:W-:Y:S02]  /*1900*/  HADD2.F32 R200, -RZ, R200.H1_H1 ;  /* 0x300000c8ffc87230 */ /* 0x000fe40000004100 */
[----:B------:R-:W-:Y:S01]  /*1910*/  FFMA.FTZ R199, R6, R5, R199 ;  /* 0x0000000506c77223 */ /* 0x000fe200000100c7 */
[----:B------:R-:W-:Y:S02]  /*1920*/  HADD2.F32 R233, -RZ, R76.H1_H1 ;  /* 0x3000004cffe97230 */ /* 0x000fe40000004100 */
[----:B------:R-:W-:Y:S01]  /*1930*/  FADD.FTZ R198, R5, R198 ;  /* 0x000000c605c67221 */ /* 0x000fe20000010000 */
[----:B------:R-:W-:Y:S01]  /*1940*/  FMUL.FTZ R234, R234, UR30 ;  /* 0x0000001eeaea7c20 */ /* 0x000fe20008410000 */
[----:B------:R-:W-:Y:S01]  /*1950*/  MOV R252, R235 ;  /* 0x000000eb00fc7202 */ /* 0x000fe20000000f00 */
[----:B------:R-:W-:Y:S01]  /*1960*/  FFMA.FTZ R196, R4, R3, R199 ;  /* 0x0000000304c47223 */ /* 0x000fe200000100c7 */
[----:B------:R-:W-:Y:S01]  /*1970*/  FADD.FTZ R235, R3, R198 ;  /* 0x000000c603eb7221 */ /* 0x000fe20000010000 */
[-C--:B------:R-:W-:Y:S01]  /*1980*/  FFMA.FTZ R105, R234, R200.reuse, R105 ;  /* 0x000000c8ea697223 */ /* 0x080fe20000010069 */
[----:B------:R-:W-:Y:S01]  /*1990*/  FADD.FTZ R149, R149, R200 ;  /* 0x000000c895957221 */ /* 0x000fe20000010000 */
[----:B------:R-:W-:Y:S01]  /*19a0*/  FMUL.FTZ R233, R233, R200 ;  /* 0x000000c8e9e97220 */ /* 0x000fe20000410000 */
[----:B------:R-:W-:-:S02]  /*19b0*/  HADD2.F32 R197, -RZ, R201.H0_H0 ;  /* 0x200000c9ffc57230 */ /* 0x000fc40000004100 */
[----:B------:R-:W-:Y:S01]  /*19c0*/  FMUL.FTZ R232, R232, UR30 ;  /* 0x0000001ee8e87c20 */ /* 0x000fe20008410000 */
[----:B------:R-:W-:Y:S02]  /*19d0*/  HADD2.F32 R200, -RZ, R77.H0_H0 ;  /* 0x2000004dffc87230 */ /* 0x000fe40000004100 */
        /* <DEDUP_REMOVED lines=29> */
[----:B------:R-:W-:Y:S02]  /*1bb0*/  MOV R238, R239 ;  /* 0x000000ef00ee7202 */ /* 0x000fe40000000f00 */
[----:B------:R-:W-:Y:S01]  /*1bc0*/  MOV R239, R236 ;  /* 0x000000ec00ef7202 */ /* 0x000fe20000000f00 */
[----:B------:R-:W-:Y:S01]  /*1bd0*/  FFMA.FTZ R196, R223, R222, R196 ;  /* 0x000000dedfc47223 */ /* 0x000fe200000100c4 */
[----:B------:R-:W-:Y:S02]  /*1be0*/  HADD2.F32 R236, -RZ, R201.H1_H1 ;  /* 0x300000c9ffec7230 */ /* 0x000fe40000004100 */
[----:B------:R-:W-:Y:S01]  /*1bf0*/  FADD.FTZ R197, R222, R197 ;  /* 0x000000c5dec57221 */ /* 0x000fe20000010000 */
[----:B------:R-:W-:Y:S01]  /*1c00*/  FMUL.FTZ R237, R237, UR30 ;  /* 0x0000001eeded7c20 */ /* 0x000fe20008410000 */
[----:B------:R-:W-:-:S02]  /*1c10*/  HADD2.F32 R201, -RZ, R77.H1_H1 ;  /* 0x3000004dffc97230 */ /* 0x000fc40000004100 */
[----:B------:R-:W-:Y:S01]  /*1c20*/  FFMA.FTZ R196, R229, R228, R196 ;  /* 0x000000e4e5c47223 */ /* 0x000fe200000100c4 */
[----:B------:R-:W-:Y:S01]  /*1c30*/  FADD.FTZ R197, R228, R197 ;  /* 0x000000c5e4c57221 */ /* 0x000fe20000010000 */
[-C--:B------:R-:W-:Y:S01]  /*1c40*/  FFMA.FTZ R107, R237, R236.reuse, R107 ;  /* 0x000000eced6b7223 */ /* 0x080fe2000001006b */
[----:B------:R-:W-:Y:S01]  /*1c50*/  FADD.FTZ R151, R151, R236 ;  /* 0x000000ec97977221 */ /* 0x000fe20000010000 */
[----:B------:R-:W-:Y:S01]  /*1c60*/  FMUL.FTZ R236, R201, R236 ;  /* 0x000000ecc9ec7220 */ /* 0x000fe20000410000 */
[----:B------:R-:W-:Y:S01]  /*1c70*/  FMUL.FTZ R235, R252, UR30 ;  /* 0x0000001efceb7c20 */ /* 0x000fe20008410000 */
[----:B------:R-:W-:Y:S01]  /*1c80*/  MOV R252, R238 ;  /* 0x000000ee00fc7202 */ /* 0x000fe20000000f00 */
[----:B------:R-:W-:Y:S02]  /*1c90*/  HADD2.F32 R201, -RZ, R202.H0_H0 ;  /* 0x200000caffc97230 */ /* 0x000fe40000004100 */
[----:B------:R-:W-:Y:S01]  /*1ca0*/  FFMA.FTZ R196, R227, R226, R196 ;  /* 0x000000e2e3c47223 */ /* 0x000fe200000100c4 */
[----:B------:R-:W-:-:S02]  /*1cb0*/  HADD2.F32 R238, -RZ, R78.H0_H0 ;  /* 0x2000004effee7230 */ /* 0x000fc40000004100 */
[----:B------:R-:W-:Y:S01]  /*1cc0*/  FADD.FTZ R197, R226, R197 ;  /* 0x000000c5e2c57221 */ /* 0x000fe20000010000 */
[----:B------:R-:W-:Y:S01]  /*1cd0*/  FFMA.FTZ R196, R247, R246, R196 ;  /* 0x000000f6f7c47223 */ /* 0x000fe200000100c4 */
[-C--:B------:R-:W-:Y:S01]  /*1ce0*/  FFMA.FTZ R108, R235, R201.reuse, R108 ;  /* 0x000000c9eb6c7223 */ /* 0x080fe2000001006c */
[----:B------:R-:W-:Y:S01]  /*1cf0*/  FADD.FTZ R144, R144, R201 ;  /* 0x000000c990907221 */ /* 0x000fe20000010000 */
[----:B------:R-:W-:Y:S01]  /*1d00*/  FADD.FTZ R197, R246, R197 ;  /* 0x000000c5f6c57221 */ /* 0x000fe20000010000 */
[----:B------:R-:W-:Y:S01]  /*1d10*/  FMUL.FTZ R201, R238, R201 ;  /* 0x000000c9eec97220 */ /* 0x000fe20000410000 */
[----:B------:R-:W-:Y:S02]  /*1d20*/  HADD2.F32 R238, -RZ, R202.H1_H1 ;  /* 0x300000caffee7230 */ /* 0x000fe40000004100 */
[----:B------:R-:W-:Y:S01]  /*1d30*/  FMUL.FTZ R202, R240, UR30 ;  /* 0x0000001ef0ca7c20 */ /* 0x000fe20008410000 */
[----:B------:R-:W-:Y:S02]  /*1d40*/  HADD2.F32 R199, -RZ, R78.H1_H1 ;  /* 0x3000004effc77230 */ /* 0x000fe40000004100 */
[----:B------:R-:W-:Y:S01]  /*1d50*/  FFMA.FTZ R196, R231, R230, R196 ;  /* 0x000000e6e7c47223 */ /* 0x000fe200000100c4 */
[----:B------:R-:W-:Y:S01]  /*1d60*/  FADD.FTZ R198, R230, R197 ;  /* 0x000000c5e6c67221 */ /* 0x000fe20000010000 */
[-C--:B------:R-:W-:Y:S01]  /*1d70*/  FFMA.FTZ R109, R202, R238.reuse, R109 ;  /* 0x000000eeca6d7223 */ /* 0x080fe2000001006d */
[----:B------:R-:W-:Y:S01]  /*1d80*/  FADD.FTZ R145, R145, R238 ;  /* 0x000000ee91917221 */ /* 0x000fe20000010000 */
[----:B------:R-:W-:Y:S01]  /*1d90*/  FFMA.FTZ R196, R234, R233, R196 ;  /* 0x000000e9eac47223 */ /* 0x000fe200000100c4 */
[----:B------:R-:W-:Y:S01]  /*1da0*/  FMUL.FTZ R238, R199, R238 ;  /* 0x000000eec7ee7220 */ /* 0x000fe20000410000 */
[----:B------:R-:W-:Y:S01]  /*1db0*/  FADD.FTZ R197, R198, R233 ;  /* 0x000000e9c6c57221 */ /* 0x000fe20000010000 */
        /* <DEDUP_REMOVED lines=9> */
[----:B------:R-:W-:Y:S01]  /*1e50*/  FADD.FTZ R196, R197, R236 ;  /* 0x000000ecc5c47221 */ /* 0x000fe20000010000 */
[----:B------:R-:W-:-:S02]  /*1e60*/  HADD2.F32 R198, -RZ, R203.H1_H1 ;  /* 0x300000cbffc67230 */ /* 0x000fc40000004100 */
        /* <DEDUP_REMOVED lines=13> */
[----:B------:R-:W-:Y:S06]  /*1f40*/  BRA `(.L_x_10795) ;  /* 0x0000000000f47947 */ /* 0x000fec0003800000 */
.L_x_10794:
        /* <DEDUP_REMOVED lines=12> */
.L_x_10796:
        /* <DEDUP_REMOVED lines=15> */
.L_x_10797:
[----:B------:R-:W0:Y:S01]  /*2100*/  S2R R18, SR_TID.X ;  /* 0x0000000000127919 */ /* 0x000e220000002100 */
[----:B------:R-:W-:Y:S01]  /*2110*/  UIMAD UR9, UR8, UR26, URZ ;  /* 0x0000001a080972a4 */ /* 0x000fe2000f8e02ff */
[----:B------:R-:W1:Y:S01]  /*2120*/  LDC.64 R206, c[0x0][0x3b0] ;  /* 0x0000ec00ffce7b82 */ /* 0x000e620000000a00 */
[C---:B------:R-:W-:Y:S02]  /*2130*/  IADD3 R211, PT, PT, R213.reuse, 0x100, RZ ;  /* 0x00000100d5d37810 */ /* 0x040fe40007ffe0ff */
[----:B------:R-:W-:Y:S01]  /*2140*/  USHF.R.S32.HI UR10, URZ, 0x1f, UR9 ;  /* 0x0000001fff0a7899 */ /* 0x000fe20008011409 */
[C---:B------:R-:W-:Y:S02]  /*2150*/  IADD3 R209, PT, PT, R213.reuse, 0x200, RZ ;  /* 0x00000200d5d17810 */ /* 0x040fe40007ffe0ff */
[C---:B------:R-:W-:Y:S01]  /*2160*/  IADD3 R21, PT, PT, R213.reuse, 0x300, RZ ;  /* 0x00000300d5157810 */ /* 0x040fe20007ffe0ff */
        /* <DEDUP_REMOVED lines=27> */
.L_x_10795:
        /* <DEDUP_REMOVED lines=35> */
.L_x_10799:
[----:B------:R-:W-:Y:S05]  /*2550*/  BSYNC.RECONVERGENT B0 ;  /* 0x0000000000007941 */ /* 0x000fea0003800200 */
.L_x_10798:
        /* <DEDUP_REMOVED lines=83> */
.L_x_10804:
[----:B------:R-:W-:Y:S05]  /*2a90*/  BSYNC.RECONVERGENT B0 ;  /* 0x0000000000007941 */ /* 0x000fea0003800200 */
.L_x_10803:
[----:B------:R-:W-:Y:S01]  /*2aa0*/  FADD.FTZ R140, R140, R197 ;  /* 0x000000c58c8c7221 */ /* 0x000fe20000010000 */
[----:B------:R-:W-:Y:S01]  /*2ab0*/  BSSY.RECONVERGENT B0, `(.L_x_10805) ;  /* 0x000000d000007945 */ /* 0x000fe20003800200 */
[----:B------:R-:W-:-:S03]  /*2ac0*/  HFMA2 R197, -RZ, RZ, 0, 0 ;  /* 0x00000000ffc57431 */ /* 0x000fc600000001ff */
[----:B------:R-:W-:Y:S05]  /*2ad0*/  @!P1 BRA `(.L_x_10806) ;  /* 0x0000000000289947 */ /* 0x000fea0003800000 */
[----:B------:R-:W-:Y:S01]  /*2ae0*/  MOV R197, UR31 ;  /* 0x0000001f00c57c02 */ /* 0x000fe20008000f00 */
[----:B------:R-:W-:Y:S01]  /*2af0*/  HADD2.F32 R198, -RZ, R48.H0_H0 ;  /* 0x20000030ffc67230 */ /* 0x000fe20000004100 */
[----:B------:R-:W-:-:S03]  /*2b00*/  ISETP.LT.AND P0, PT, RZ, UR29, PT ;  /* 0x0000001dff007c0c */ /* 0x000fc6000bf01270 */
[----:B-----5:R-:W-:-:S04]  /*2b10*/  FFMA.FTZ R197, R0, R197, UR32 ;  /* 0x0000002000c57e23 */ /* 0x020fc800080100c5 */
[----:B------:R-:W-:-:S04]  /*2b20*/  FADD.FTZ R197, R10, -R197 ;  /* 0x800000c50ac57221 */ /* 0x000fc80000010000 */
[----:B------:R-:W-:-:S05]  /*2b30*/  FMUL.FTZ R197, R197, UR30 ;  /* 0x0000001ec5c57c20 */ /* 0x000fca0008410000 */
[----:B------:R-:W-:-:S05]  /*2b40*/  FSEL R197, R197, RZ, P0 ;  /* 0x000000ffc5c57208 */ /* 0x000fca0000000000 */
[----:B------:R-:W-:-:S04]  /*2b50*/  FMUL.FTZ R197, R197, UR23 ;  /* 0x00000017c5c57c20 */ /* 0x000fc80008410000 */
[----:B------:R-:W-:-:S04]  /*2b60*/  FMUL.FTZ R197, R197, UR22 ;  /* 0x00000016c5c57c20 */ /* 0x000fc80008410000 */
[----:B------:R-:W-:-:S07]  /*2b70*/  FMUL.FTZ R197, R197, R198 ;  /* 0x000000c6c5c57220 */ /* 0x000fce0000410000 */
.L_x_10806:
[----:B------:R-:W-:Y:S05]  /*2b80*/  BSYNC.RECONVERGENT B0 ;  /* 0x0000000000007941 */ /* 0x000fea0003800200 */
.L_x_10805:
[----:B------:R-:W-:-:S04]  /*2b90*/  F2FP.F16.F32.PACK_AB R197, RZ, R197 ;  /* 0x000000c5ffc5723e */ /* 0x000fc800000000ff */
[----:B------:R-:W-:-:S07]  /*2ba0*/  PRMT R180, R197, 0x7610, R180 ;  /* 0x00007610c5b47816 */ /* 0x000fce00000000b4 */
.L_x_10802:
[----:B------:R-:W-:Y:S05]  /*2bb0*/  BRA.U !UP3, `(.L_x_10807) ;  /* 0x000000010b807547 */ /* 0x000fea000b800000 */
[----:B------:R-:W-:Y:S01]  /*2bc0*/  LOP3.LUT P0, RZ, R212, 0xff00, RZ, 0xc0, !PT ;  /* 0x0000ff00d4ff7812 */ /* 0x000fe2000780c0ff */
[----:B------:R-:W-:Y:S01]  /*2bd0*/  BSSY.RECONVERGENT B0, `(.L_x_10808) ;  /* 0x000000d000007945 */ /* 0x000fe20003800200 */
[----:B------:R-:W-:-:S11]  /*2be0*/  MOV R198, RZ ;  /* 0x000000ff00c67202 */ /* 0x000fd60000000f00 */
[----:B------:R-:W-:Y:S05]  /*2bf0*/  @!P0 BRA `(.L_x_10809) ;  /* 0x0000000000288947 */ /* 0x000fea0003800000 */
[----:B------:R-:W-:Y:S02]  /*2c00*/  MOV R198, UR31 ;  /* 0x0000001f00c67c02 */ /* 0x000fe40008000f00 */
[----:B------:R-:W-:-:S03]  /*2c10*/  ISETP.LT.AND P1, PT, RZ, UR29, PT ;  /* 0x0000001dff007c0c */ /* 0x000fc6000bf21270 */
[----:B0-----:R-:W-:Y:S01]  /*2c20*/  FFMA.FTZ R197, R245, R198, UR32 ;  /* 0x00000020f5c57e23 */ /* 0x001fe200080100c6 */
[----:B-----5:R-:W-:-:S03]  /*2c30*/  HADD2.F32 R198, -RZ, R176.H1_H1 ;  /* 0x300000b0ffc67230 */ /* 0x020fc60000004100 */
[----:B------:R-:W-:-:S04]  /*2c40*/  FADD.FTZ R197, R244, -R197 ;  /* 0x800000c5f4c57221 */ /* 0x000fc80000010000 */
[----:B------:R-:W-:-:S05]  /*2c50*/  FMUL.FTZ R197, R197, UR30 ;  /* 0x0000001ec5c57c20 */ /* 0x000fca0008410000 */
[----:B------:R-:W-:-:S05]  /*2c60*/  FSEL R197, R197, RZ, P1 ;  /* 0x000000ffc5c57208 */ /* 0x000fca0000800000 */
[----:B------:R-:W-:-:S04]  /*2c70*/  FMUL.FTZ R197, R197, UR23 ;  /* 0x00000017c5c57c20 */ /* 0x000fc80008410000 */
[----:B------:R-:W-:-:S04]  /*2c80*/  FMUL.FTZ R197, R197, UR22 ;  /* 0x00000016c5c57c20 */ /* 0x000fc80008410000 */
[----:B------:R-:W-:-:S07]  /*2c90*/  FMUL.FTZ R198, R198, R197 ;  /* 0x000000c5c6c67220 */ /* 0x000fce0000410000 */
.L_x_10809:
[----:B------:R-:W-:Y:S05]  /*2ca0*/  BSYNC.RECONVERGENT B0 ;  /* 0x0000000000007941 */ /* 0x000fea0003800200 */
.L_x_10808:
[----:B------:R-:W-:Y:S01]  /*2cb0*/  BSSY.RECONVERGENT B0, `(.L_x_10810) ;  /* 0x000000e000007945 */ /* 0x000fe20003800200 */
[----:B0-----:R-:W-:Y:S02]  /*2cc0*/  HFMA2 R197, -RZ, RZ, 0, 0 ;  /* 0x00000000ffc57431 */ /* 0x001fe400000001ff */
[----:B------:R-:W-:Y:S01]  /*2cd0*/  FADD.FTZ R141, R141, R198 ;  /* 0x000000c68d8d7221 */ /* 0x000fe20000010000 */
[----:B------:R-:W-:Y:S06]  /*2ce0*/  @!P0 BRA `(.L_x_10811) ;  /* 0x0000000000288947 */ /* 0x000fec0003800000 */
        /* <DEDUP_REMOVED lines=10> */
.L_x_10811:
[----:B------:R-:W-:Y:S05]  /*2d90*/  BSYNC.RECONVERGENT B0 ;  /* 0x0000000000007941 */ /* 0x000fea0003800200 */
.L_x_10810:
[----:B------:R-:W-:-:S04]  /*2da0*/  F2FP.F16.F32.PACK_AB R197, RZ, R197 ;  /* 0x000000c5ffc5723e */ /* 0x000fc800000000ff */
[----:B------:R-:W-:-:S07]  /*2db0*/  PRMT R180, R180, 0x5410, R197 ;  /* 0x00005410b4b47816 */ /* 0x000fce00000000c5 */
.L_x_10807:
[----:B------:R-:W-:Y:S05]  /*2dc0*/  BRA.U !UP3, `(.L_x_10812) ;  /* 0x000000010b807547 */ /* 0x000fea000b800000 */
[----:B------:R-:W-:Y:S01]  /*2dd0*/  LOP3.LUT P0, RZ, R212, 0xff0000, RZ, 0xc0, !PT ;  /* 0x00ff0000d4ff7812 */ /* 0x000fe2000780c0ff */
[----:B------:R-:W-:Y:S01]  /*2de0*/  BSSY.RECONVERGENT B0, `(.L_x_10813) ;  /* 0x000000d000007945 */ /* 0x000fe20003800200 */
[----:B0-----:R-:W-:-:S11]  /*2df0*/  MOV R197, RZ ;  /* 0x000000ff00c57202 */ /* 0x001fd60000000f00 */
[----:B------:R-:W-:Y:S05]  /*2e00*/  @!P0 BRA `(.L_x_10814) ;  /* 0x0000000000288947 */ /* 0x000fea0003800000 */
[----:B------:R-:W-:Y:S02]  /*2e10*/  MOV R198, UR31 ;  /* 0x0000001f00c67c02 */ /* 0x000fe40008000f00 */
[----:B------:R-:W-:-:S03]  /*2e20*/  ISETP.LT.AND P1, PT, RZ, UR29, PT ;  /* 0x0000001dff007c0c */ /* 0x000fc6000bf21270 */
[----:B------:R-:W-:Y:S01]  /*2e30*/  FFMA.FTZ R197, R243, R198, UR32 ;  /* 0x00000020f3c57e23 */ /* 0x000fe200080100c6 */
[----:B-----5:R-:W-:-:S03]  /*2e40*/  HADD2.F32 R198, -RZ, R177.H0_H0 ;  /* 0x200000b1ffc67230 */ /* 0x020fc60000004100 */
[----:B------:R-:W-:-:S04]  /*2e50*/  FADD.FTZ R197, R242, -R197 ;  /* 0x800000c5f2c57221 */ /* 0x000fc80000010000 */
[----:B------:R-:W-:-:S05]  /*2e60*/  FMUL.FTZ R197, R197, UR30 ;  /* 0x0000001ec5c57c20 */ /* 0x000fca0008410000 */
[----:B------:R-:W-:-:S05]  /*2e70*/  FSEL R197, R197, RZ, P1 ;  /* 0x000000ffc5c57208 */ /* 0x000fca0000800000 */
[----:B------:R-:W-:-:S04]  /*2e80*/  FMUL.FTZ R197, R197, UR23 ;  /* 0x00000017c5c57c20 */ /* 0x000fc80008410000 */
[----:B------:R-:W-:-:S04]  /*2e90*/  FMUL.FTZ R197, R197, UR22 ;  /* 0x00000016c5c57c20 */ /* 0x000fc80008410000 */
[----:B------:R-:W-:-:S07]  /*2ea0*/  FMUL.FTZ R197, R198, R197 ;  /* 0x000000c5c6c57220 */ /* 0x000fce0000410000 */
.L_x_10814:
[----:B------:R-:W-:Y:S05]  /*2eb0*/  BSYNC.RECONVERGENT B0 ;  /* 0x0000000000007941 */ /* 0x000fea0003800200 */
.L_x_10813:
[----:B------:R-:W-:Y:S01]  /*2ec0*/  FADD.FTZ R142, R142, R197 ;  /* 0x000000c58e8e7221 */ /* 0x000fe20000010000 */
[----:B------:R-:W-:Y:S01]  /*2ed0*/  BSSY.RECONVERGENT B0, `(.L_x_10815) ;  /* 0x000000d000007945 */ /* 0x000fe20003800200 */
[----:B------:R-:W-:-:S03]  /*2ee0*/  HFMA2 R197, -RZ, RZ, 0, 0 ;  /* 0x00000000ffc57431 */ /* 0x000fc600000001ff */
        /* <DEDUP_REMOVED lines=11> */
.L_x_10816:
[----:B------:R-:W-:Y:S05]  /*2fa0*/  BSYNC.RECONVERGENT B0 ;  /* 0x0000000000007941 */ /* 0x000fea0003800200 */
.L_x_10815:
[----:B------:R-:W-:-:S04]  /*2fb0*/  F2FP.F16.F32.PACK_AB R197, RZ, R197 ;  /* 0x000000c5ffc5723e */ /* 0x000fc800000000ff */
[----:B------:R-:W-:-:S07]  /*2fc0*/  PRMT R181, R197, 0x7610, R181 ;  /* 0x00007610c5b57816 */ /* 0x000fce00000000b5 */
.L_x_10812:
        /* <DEDUP_REMOVED lines=8> */
[----:B------:R-:W-:-:S04]  /*3050*/  FADD.FTZ R198, R9, -R198 ;  /* 0x800000c609c67221 */ /* 0x000fc80000010000 */
[----:B------:R-:W-:-:S05]  /*3060*/  FMUL.FTZ R198, R198, UR30 ;  /* 0x0000001ec6c67c20 */ /* 0x000fca0008410000 */
[----:B------:R-:W-:-:S05]  /*3070*/  FSEL R198, R198, RZ, P1 ;  /* 0x000000ffc6c67208 */ /* 0x000fca0000800000 */
[----:B0-----:R-:W-:Y:S01]  /*3080*/  FMUL.FTZ R197, R198, UR23 ;  /* 0x00000017c6c57c20 */ /* 0x001fe20008410000 */
[----:B-----5:R-:W-:-:S03]  /*3090*/  HADD2.F32 R198, -RZ, R177.H1_H1 ;  /* 0x300000b1ffc67230 */ /* 0x020fc60000004100 */
[----:B------:R-:W-:-:S04]  /*30a0*/  FMUL.FTZ R197, R197, UR22 ;  /* 0x00000016c5c57c20 */ /* 0x000fc80008410000 */
[----:B------:R-:W-:-:S07]  /*30b0*/  FMUL.FTZ R198, R198, R197 ;  /* 0x000000c5c6c67220 */ /* 0x000fce0000410000 */
.L_x_10819:
[----:B------:R-:W-:Y:S05]  /*30c0*/  BSYNC.RECONVERGENT B0 ;  /* 0x0000000000007941 */ /* 0x000fea0003800200 */
.L_x_10818:
[----:B------:R-:W-:Y:S01]  /*30d0*/  BSSY.RECONVERGENT B0, `(.L_x_10820) ;  /* 0x000000e000007945 */ /* 0x000fe20003800200 */
[----:B0-----:R-:W-:Y:S02]  /*30e0*/  HFMA2 R197, -RZ, RZ, 0, 0 ;  /* 0x00000000ffc57431 */ /* 0x001fe400000001ff */
[----:B------:R-:W-:Y:S01]  /*30f0*/  FADD.FTZ R143, R143, R198 ;  /* 0x000000c68f8f7221 */ /* 0x000fe20000010000 */
[----:B------:R-:W-:Y:S06]  /*3100*/  @!P0 BRA `(.L_x_10821) ;  /* 0x0000000000288947 */ /* 0x000fec0003800000 */
[----:B------:R-:W-:Y:S02]  /*3110*/  MOV R198, UR31 ;  /* 0x0000001f00c67c02 */ /* 0x000fe40008000f00 */
[----:B------:R-:W-:-:S03]  /*3120*/  ISETP.LT.AND P0, PT, RZ, UR29, PT ;  /* 0x0000001dff007c0c */ /* 0x000fc6000bf01270 */
[----:B------:R-:W-:-:S04]  /*3130*/  FFMA.FTZ R198, R241, R198, UR32 ;  /* 0x00000020f1c67e23 */ /* 0x000fc800080100c6 */
[----:B------:R-:W-:-:S04]  /*3140*/  FADD.FTZ R198, R9, -R198 ;  /* 0x800000c609c67221 */ /* 0x000fc80000010000 */
[----:B------:R-:W-:-:S05]  /*3150*/  FMUL.FTZ R198, R198, UR30 ;  /* 0x0000001ec6c67c20 */ /* 0x000fca0008410000 */
[----:B------:R-:W-:-:S05]  /*3160*/  FSEL R198, R198, RZ, P0 ;  /* 0x000000ffc6c67208 */ /* 0x000fca0000000000 */
[----:B------:R-:W-:Y:S01]  /*3170*/  FMUL.FTZ R197, R198, UR23 ;  /* 0x00000017c6c57c20 */ /* 0x000fe20008410000 */
[----:B------:R-:W-:-:S03]  /*3180*/  HADD2.F32 R198, -RZ, R49.H1_H1 ;  /* 0x30000031ffc67230 */ /* 0x000fc60000004100 */
[----:B------:R-:W-:-:S04]  /*3190*/  FMUL.FTZ R197, R197, UR22 ;  /* 0x00000016c5c57c20 */ /* 0x000fc80008410000 */
[----:B------:R-:W-:-:S07]  /*31a0*/  FMUL.FTZ R197, R197, R198 ;  /* 0x000000c6c5c57220 */ /* 0x000fce0000410000 */
.L_x_10821:
[----:B------:R-:W-:Y:S05]  /*31b0*/  BSYNC.RECONVERGENT B0 ;  /* 0x0000000000007941 */ /* 0x000fea0003800200 */
.L_x_10820:
[----:B------:R-:W-:-:S04]  /*31c0*/  F2FP.F16.F32.PACK_AB R197, RZ, R197 ;  /* 0x000000c5ffc5723e */ /* 0x000fc800000000ff */
[----:B------:R-:W-:-:S07]  /*31d0*/  PRMT R181, R181, 0x5410, R197 ;  /* 0x00005410b5b57816 */ /* 0x000fce00000000c5 */
.L_x_10817:
[----:B------:R-:W-:Y:S05]  /*31e0*/  BRA.U !UP3, `(.L_x_10822) ;  /* 0x000000010b807547 */ /* 0x000fea000b800000 */
[----:B------:R-:W-:Y:S01]  /*31f0*/  LOP3.LUT P0, RZ, R213, 0xff, RZ, 0xc0, !PT ;  /* 0x000000ffd5ff7812 */ /* 0x000fe2000780c0ff */
[----:B------:R-:W-:Y:S01]  /*3200*/  BSSY.RECONVERGENT B0, `(.L_x_10823) ;  /* 0x000000d000007945 */ /* 0x000fe20003800200 */
[----:B0-----:R-:W-:-:S11]  /*3210*/  MOV R197, RZ ;  /* 0x000000ff00c57202 */ /* 0x001fd60000000f00 */
[----:B------:R-:W-:Y:S05]  /*3220*/  @!P0 BRA `(.L_x_10824) ;  /* 0x0000000000288947 */ /* 0x000fea0003800000 */
[----:B------:R-:W-:Y:S02]  /*3230*/  MOV R197, UR31 ;  /* 0x0000001f00c57c02 */ /* 0x000fe40008000f00 */
[----:B------:R-:W-:-:S03]  /*3240*/  ISETP.LT.AND P1, PT, RZ, UR29, PT ;  /* 0x0000001dff007c0c */ /* 0x000fc6000bf21270 */
[----:B------:R-:W-:-:S04]  /*3250*/  FFMA.FTZ R198, R8, R197, UR32 ;  /* 0x0000002008c67e23 */ /* 0x000fc800080100c5 */
[----:B------:R-:W-:-:S04]  /*3260*/  FADD.FTZ R198, R7, -R198 ;  /* 0x800000c607c67221 */ /* 0x000fc80000010000 */
[----:B------:R-:W-:-:S05]  /*3270*/  FMUL.FTZ R198, R198, UR30 ;  /* 0x0000001ec6c67c20 */ /* 0x000fca0008410000 */
[----:B------:R-:W-:-:S05]  /*3280*/  FSEL R198, R198, RZ, P1 ;  /* 0x000000ffc6c67208 */ /* 0x000fca0000800000 */
[----:B------:R-:W-:Y:S01]  /*3290*/  FMUL.FTZ R197, R198, UR23 ;  /* 0x00000017c6c57c20 */ /* 0x000fe20008410000 */
[----:B-----5:R-:W-:-:S03]  /*32a0*/  HADD2.F32 R198, -RZ, R178.H0_H0 ;  /* 0x200000b2ffc67230 */ /* 0x020fc60000004100 */
[----:B------:R-:W-:-:S04]  /*32b0*/  FMUL.FTZ R197, R197, UR22 ;  /* 0x00000016c5c57c20 */ /* 0x000fc80008410000 */
[----:B------:R-:W-:-:S07]  /*32c0*/  FMUL.FTZ R197, R198, R197 ;  /* 0x000000c5c6c57220 */ /* 0x000fce0000410000 */
.L_x_10824:
[----:B------:R-:W-:Y:S05]  /*32d0*/  BSYNC.RECONVERGENT B0 ;  /* 0x0000000000007941 */ /* 0x000fea0003800200 */
.L_x_10823:
[----:B------:R-:W-:Y:S01]  /*32e0*/  FADD.FTZ R136, R136, R197 ;  /* 0x000000c588887221 */ /* 0x000fe20000010000 */
[----:B------:R-:W-:Y:S01]  /*32f0*/  BSSY.RECONVERGENT B0, `(.L_x_10825) ;  /* 0x000000d000007945 */ /* 0x000fe20003800200 */
[----:B------:R-:W-:-:S03]  /*3300*/  HFMA2 R197, -RZ, RZ, 0, 0 ;  /* 0x00000000ffc57431 */ /* 0x000fc600000001ff */
        /* <DEDUP_REMOVED lines=8> */
[----:B------:R-:W-:-:S03]  /*3390*/  HADD2.F32 R198, -RZ, R50.H0_H0 ;  /* 0x20000032ffc67230 */ /* 0x000fc60000004100 */
[----:B------:R-:W-:-:S04]  /*33a0*/  FMUL.FTZ R197, R197, UR22 ;  /* 0x00000016c5c57c20 */ /* 0x000fc80008410000 */
[----:B------:R-:W-:-:S07]  /*33b0*/  FMUL.FTZ R197, R197, R198 ;  /* 0x000000c6c5c57220 */ /* 0x000fce0000410000 */
.L_x_10826:
[----:B------:R-:W-:Y:S05]  /*33c0*/  BSYNC.RECONVERGENT B0 ;  /* 0x0000000000007941 */ /* 0x000fea0003800200 */
.L_x_10825:
[----:B------:R-:W-:-:S04]  /*33d0*/  F2FP.F16.F32.PACK_AB R197, RZ, R197 ;  /* 0x000000c5ffc5723e */ /* 0x000fc800000000ff */
[----:B------:R-:W-:-:S07]  /*33e0*/  PRMT R182, R197, 0x7610, R182 ;  /* 0x00007610c5b67816 */ /* 0x000fce00000000b6 */
.L_x_10822:
[----:B------:R-:W-:Y:S05]  /*33f0*/  BRA.U !UP3, `(.L_x_10827) ;  /* 0x000000010b807547 */ /* 0x000fea000b800000 */
[----:B------:R-:W-:Y:S01]  /*3400*/  LOP3.LUT P0, RZ, R213, 0xff00, RZ, 0xc0, !PT ;  /* 0x0000ff00d5ff7812 */ /* 0x000fe2000780c0ff */
[----:B------:R-:W-:Y:S01]  /*3410*/  BSSY.RECONVERGENT B0, `(.L_x_10828) ;  /* 0x000000d000007945 */ /* 0x000fe20003800200 */
[----:B------:R-:W-:-:S11]  /*3420*/  MOV R198, RZ ;  /* 0x000000ff00c67202 */ /* 0x000fd60000000f00 */
[----:B------:R-:W-:Y:S05]  /*3430*/  @!P0 BRA `(.L_x_10829) ;  /* 0x0000000000288947 */ /* 0x000fea0003800000 */
[----:B0-----:R-:W-:Y:S02]  /*3440*/  MOV R197, UR31 ;  /* 0x0000001f00c57c02 */ /* 0x001fe40008000f00 */
[----:B------:R-:W-:-:S03]  /*3450*/  ISETP.LT.AND P1, PT, RZ, UR29, PT ;  /* 0x0000001dff007c0c */ /* 0x000fc6000bf21270 */
[----:B------:R-:W-:-:S04]  /*3460*/  FFMA.FTZ R198, R6, R197, UR32 ;  /* 0x0000002006c67e23 */ /* 0x000fc800080100c5 */
[----:B------:R-:W-:-:S04]  /*3470*/  FADD.FTZ R198, R5, -R198 ;  /* 0x800000c605c67221 */ /* 0x000fc80000010000 */
[----:B------:R-:W-:-:S05]  /*3480*/  FMUL.FTZ R198, R198, UR30 ;  /* 0x0000001ec6c67c20 */ /* 0x000fca0008410000 */
[----:B------:R-:W-:-:S05]  /*3490*/  FSEL R198, R198, RZ, P1 ;  /* 0x000000ffc6c67208 */ /* 0x000fca0000800000 */
[----:B------:R-:W-:Y:S01]  /*34a0*/  FMUL.FTZ R197, R198, UR23 ;  /* 0x00000017c6c57c20 */ /* 0x000fe20008410000 */
[----:B-----5:R-:W-:-:S03]  /*34b0*/  HADD2.F32 R198, -RZ, R178.H1_H1 ;  /* 0x300000b2ffc67230 */ /* 0x020fc60000004100 */
[----:B------:R-:W-:-:S04]  /*34c0*/  FMUL.FTZ R197, R197, UR22 ;  /* 0x00000016c5c57c20 */ /* 0x000fc80008410000 */
[----:B------:R-:W-:-:S07]  /*34d0*/  FMUL.FTZ R198, R198, R197 ;  /* 0x000000c5c6c67220 */ /* 0x000fce0000410000 */
.L_x_10829:
[----:B------:R-:W-:Y:S05]  /*34e0*/  BSYNC.RECONVERGENT B0 ;  /* 0x0000000000007941 */ /* 0x000fea0003800200 */
.L_x_10828:
        /* <DEDUP_REMOVED lines=14> */
.L_x_10831:
[----:B------:R-:W-:Y:S05]  /*35d0*/  BSYNC.RECONVERGENT B0 ;  /* 0x0000000000007941 */ /* 0x000fea0003800200 */
.L_x_10830:
[----:B------:R-:W-:-:S04]  /*35e0*/  F2FP.F16.F32.PACK_AB R197, RZ, R197 ;  /* 0x000000c5ffc5723e */ /* 0x000fc800000000ff */
[----:B------:R-:W-:-:S07]  /*35f0*/  PRMT R182, R182, 0x5410, R197 ;  /* 0x00005410b6b67816 */ /* 0x000fce00000000c5 */
.L_x_10827:
        /* <DEDUP_REMOVED lines=15> */
.L_x_10834:
[----:B------:R-:W-:Y:S05]  /*36f0*/  BSYNC.RECONVERGENT B0 ;  /* 0x0000000000007941 */ /* 0x000fea0003800200 */
.L_x_10833:
        /* <DEDUP_REMOVED lines=14> */
.L_x_10836:
[----:B------:R-:W-:Y:S05]  /*37e0*/  BSYNC.RECONVERGENT B0 ;  /* 0x0000000000007941 */ /* 0x000fea0003800200 */
.L_x_10835:
[----:B------:R-:W-:-:S04]  /*37f0*/  F2FP.F16.F32.PACK_AB R197, RZ, R197 ;  /* 0x000000c5ffc5723e */ /* 0x000fc800000000ff */
[----:B------:R-:W-:-:S07]  /*3800*/  PRMT R183, R197, 0x7610, R183 ;  /* 0x00007610c5b77816 */ /* 0x000fce00000000b7 */
.L_x_10832:
[----:B------:R-:W-:Y:S05]  /*3810*/  BRA.U !UP3, `(.L_x_10837) ;  /* 0x000000290b6c7547 */ /* 0x000fea000b800000 */
[----:B------:R-:W-:Y:S01]  /*3820*/  ISETP.GE.U32.AND P0, PT, R212, RZ, PT ;  /* 0x000000ffd400720c */ /* 0x000fe20003f06070 */
[----:B------:R-:W-:Y:S01]  /*3830*/  BSSY.RECONVERGENT B0, `(.L_x_10838) ;  /* 0x000000e000007945 */ /* 0x000fe20003800200 */
[----:B------:R-:W-:Y:S02]  /*3840*/  MOV R198, RZ ;  /* 0x000000ff00c67202 */ /* 0x000fe40000000f00 */
[----:B------:R-:W-:-:S13]  /*3850*/  ISETP.GE.U32.AND.EX P0, PT, R213, 0x1000000, PT, P0 ;  /* 0x01000000d500780c */ /* 0x000fda0003f06100 */
        /* <DEDUP_REMOVED lines=11> */
.L_x_10839:
[----:B------:R-:W-:Y:S05]  /*3910*/  BSYNC.RECONVERGENT B0 ;  /* 0x0000000000007941 */ /* 0x000fea0003800200 */
.L_x_10838:
        /* <DEDUP_REMOVED lines=14> */
.L_x_10841:
[----:B------:R-:W-:Y:S05]  /*3a00*/  BSYNC.RECONVERGENT B0 ;  /* 0x0000000000007941 */ /* 0x000fea0003800200 */
.L_x_10840:
[----:B------:R-:W-:-:S04]  /*3a10*/  F2FP.F16.F32.PACK_AB R197, RZ, R197 ;  /* 0x000000c5ffc5723e */ /* 0x000fc800000000ff */
[----:B------:R-:W-:Y:S01]  /*3a20*/  PRMT R183, R183, 0x5410, R197 ;  /* 0x00005410b7b77816 */ /* 0x000fe200000000c5 */
[----:B------:R-:W-:Y:S06]  /*3a30*/  BRA `(.L_x_10837) ;  /* 0x0000002400e47947 */ /* 0x000fec0003800000 */
.L_x_10801:
[----:B------:R-:W-:Y:S05]  /*3a40*/  BRA.U !UP3, `(.L_x_10842) ;  /* 0x000000010b807547 */ /* 0x000fea000b800000 */
[----:B------:R-:W-:Y:S01]  /*3a50*/  LOP3.LUT P0, RZ, R212, 0xff, RZ, 0xc0, !PT ;  /* 0x000000ffd4ff7812 */ /* 0x000fe2000780c0ff */
[----:B------:R-:W-:Y:S01]  /*3a60*/  BSSY.RECONVERGENT B0, `(.L_x_10843) ;  /* 0x000000d000007945 */ /* 0x000fe20003800200 */
[----:B------:R-:W-:-:S11]  /*3a70*/  MOV R185, RZ ;  /* 0x000000ff00b97202 */ /* 0x000fd60000000f00 */
[----:B------:R-:W-:Y:S05]  /*3a80*/  @!P0 BRA `(.L_x_10844) ;  /* 0x0000000000288947 */ /* 0x000fea0003800000 */
[----:B------:R-:W-:Y:S02]  /*3a90*/  MOV R185, UR31 ;  /* 0x0000001f00b97c02 */ /* 0x000fe40008000f00 */
[----:B------:R-:W-:-:S03]  /*3aa0*/  ISETP.LT.AND P1, PT, RZ, UR29, PT ;  /* 0x0000001dff007c0c */ /* 0x000fc6000bf21270 */
[----:B-----5:R-:W-:-:S04]  /*3ab0*/  FFMA.FTZ R185, R0, R185, UR32 ;  /* 0x0000002000b97e23 */ /* 0x020fc800080100b9 */
[----:B------:R-:W-:-:S04]  /*3ac0*/  FADD.FTZ R185, R10, -R185 ;  /* 0x800000b90ab97221 */ /* 0x000fc80000010000 */
[----:B------:R-:W-:-:S05]  /*3ad0*/  FMUL.FTZ R185, R185, UR30 ;  /* 0x0000001eb9b97c20 */ /* 0x000fca0008410000 */
[----:B------:R-:W-:-:S05]  /*3ae0*/  FSEL R185, R185, RZ, P1 ;  /* 0x000000ffb9b97208 */ /* 0x000fca0000800000 */
[----:B------:R-:W-:-:S04]  /*3af0*/  FMUL.FTZ R185, R185, UR23 ;  /* 0x00000017b9b97c20 */ /* 0x000fc80008410000 */
[----:B------:R-:W-:Y:S01]  /*3b00*/  FMUL.FTZ R184, R185, UR22 ;  /* 0x00000016b9b87c20 */ /* 0x000fe20008410000 */
[----:B------:R-:W-:-:S05]  /*3b10*/  HADD2.F32 R185, -RZ, R176.H0_H0 ;  /* 0x200000b0ffb97230 */ /* 0x000fca0000004100 */
[----:B------:R-:W-:-:S07]  /*3b20*/  FMUL.FTZ R185, R185, R184 ;  /* 0x000000b8b9b97220 */ /* 0x000fce0000410000 */
.L_x_10844:
[----:B------:R-:W-:Y:S05]  /*3b30*/  BSYNC.RECONVERGENT B0 ;  /* 0x0000000000007941 */ /* 0x000fea0003800200 */
.L_x_10843:
[----:B------:R-:W-:Y:S01]  /*3b40*/  BSSY.RECONVERGENT B0, `(.L_x_10845) ;  /* 0x000000e000007945 */ /* 0x000fe20003800200 */
[----:B------:R-:W-:Y:S02]  /*3b50*/  HFMA2 R184, -RZ, RZ, 0, 0 ;  /* 0x00000000ffb87431 */ /* 0x000fe400000001ff */
[----:B------:R-:W-:Y:S01]  /*3b60*/  FADD.FTZ R140, R140, R185 ;  /* 0x000000b98c8c7221 */ /* 0x000fe20000010000 */
[----:B------:R-:W-:Y:S06]  /*3b70*/  @!P0 BRA `(.L_x_10846) ;  /* 0x0000000000288947 */ /* 0x000fec0003800000 */
        /* <DEDUP_REMOVED lines=10> */
.L_x_10846:
[----:B------:R-:W-:Y:S05]  /*3c20*/  BSYNC.RECONVERGENT B0 ;  /* 0x0000000000007941 */ /* 0x000fea0003800200 */
.L_x_10845:
[----:B------:R-:W-:-:S04]  /*3c30*/  F2FP.F16.F32.PACK_AB R184, RZ, R184 ;  /* 0x000000b8ffb8723e */ /* 0x000fc800000000ff */
[----:B------:R-:W-:-:S07]  /*3c40*/  PRMT R180, R184, 0x7610, R180 ;  /* 0x00007610b8b47816 */ /* 0x000fce00000000b4 */
.L_x_10842:
[----:B------:R-:W-:Y:S05]  /*3c50*/  BRA.U !UP3, `(.L_x_10847) ;  /* 0x000000010b807547 */ /* 0x000fea000b800000 */
[----:B------:R-:W-:Y:S01]  /*3c60*/  LOP3.LUT P0, RZ, R212, 0xff00, RZ, 0xc0, !PT ;  /* 0x0000ff00d4ff7812 */ /* 0x000fe2000780c0ff */
[----:B------:R-:W-:Y:S01]  /*3c70*/  BSSY.RECONVERGENT B0, `(.L_x_10848) ;  /* 0x000000d000007945 */ /* 0x000fe20003800200 */
[----:B------:R-:W-:-:S11]  /*3c80*/  MOV R184, RZ ;  /* 0x000000ff00b87202 */ /* 0x000fd60000000f00 */
[----:B------:R-:W-:Y:S05]  /*3c90*/  @!P0 BRA `(.L_x_10849) ;  /* 0x0000000000288947 */ /* 0x000fea0003800000 */
[----:B------:R-:W-:Y:S02]  /*3ca0*/  MOV R184, UR31 ;  /* 0x0000001f00b87c02 */ /* 0x000fe40008000f00 */
[----:B------:R-:W-:-:S03]  /*3cb0*/  ISETP.LT.AND P1, PT, RZ, UR29, PT ;  /* 0x0000001dff007c0c */ /* 0x000fc6000bf21270 */
[----:B------:R-:W-:Y:S01]  /*3cc0*/  FFMA.FTZ R185, R245, R184, UR32 ;  /* 0x00000020f5b97e23 */ /* 0x000fe200080100b8 */
[----:B-----5:R-:W-:-:S03]  /*3cd0*/  HADD2.F32 R184, -RZ, R176.H1_H1 ;  /* 0x300000b0ffb87230 */ /* 0x020fc60000004100 */
[----:B------:R-:W-:-:S04]  /*3ce0*/  FADD.FTZ R185, R244, -R185 ;  /* 0x800000b9f4b97221 */ /* 0x000fc80000010000 */
[----:B------:R-:W-:-:S05]  /*3cf0*/  FMUL.FTZ R185, R185, UR30 ;  /* 0x0000001eb9b97c20 */ /* 0x000fca0008410000 */
[----:B------:R-:W-:-:S05]  /*3d00*/  FSEL R185, R185, RZ, P1 ;  /* 0x000000ffb9b97208 */ /* 0x000fca0000800000 */
[----:B------:R-:W-:-:S04]  /*3d10*/  FMUL.FTZ R185, R185, UR23 ;  /* 0x00000017b9b97c20 */ /* 0x000fc80008410000 */
[----:B------:R-:W-:-:S04]  /*3d20*/  FMUL.FTZ R185, R185, UR22 ;  /* 0x00000016b9b97c20 */ /* 0x000fc80008410000 */
[----:B------:R-:W-:-:S07]  /*3d30*/  FMUL.FTZ R184, R184, R185 ;  /* 0x000000b9b8b87220 */ /* 0x000fce0000410000 */
.L_x_10849:
[----:B------:R-:W-:Y:S05]  /*3d40*/  BSYNC.RECONVERGENT B0 ;  /* 0x0000000000007941 */ /* 0x000fea0003800200 */
.L_x_10848:
[----:B------:R-:W-:Y:S01]  /*3d50*/  FADD.FTZ R141, R141, R184 ;  /* 0x000000b88d8d7221 */ /* 0x000fe20000010000 */
[----:B------:R-:W-:Y:S01]  /*3d60*/  BSSY.RECONVERGENT B0, `(.L_x_10850) ;  /* 0x000000d000007945 */ /* 0x000fe20003800200 */
[----:B------:R-:W-:-:S03]  /*3d70*/  HFMA2 R184, -RZ, RZ, 0, 0 ;  /* 0x00000000ffb87431 */ /* 0x000fc600000001ff */
        /* <DEDUP_REMOVED lines=11> */
.L_x_10851:
[----:B------:R-:W-:Y:S05]  /*3e30*/  BSYNC.RECONVERGENT B0 ;  /* 0x0000000000007941 */ /* 0x000fea0003800200 */
.L_x_10850:
[----:B------:R-:W-:-:S04]  /*3e40*/  F2FP.F16.F32.PACK_AB R184, RZ, R184 ;  /* 0x000000b8ffb8723e */ /* 0x000fc800000000ff */
[----:B------:R-:W-:-:S07]  /*3e50*/  PRMT R180, R180, 0x5410, R184 ;  /* 0x00005410b4b47816 */ /* 0x000fce00000000b8 */
.L_x_10847:
        /* <DEDUP_REMOVED lines=13> */
[----:B-----5:R-:W-:-:S05]  /*3f30*/  HADD2.F32 R185, -RZ, R177.H0_H0 ;  /* 0x200000b1ffb97230 */ /* 0x020fca0000004100 */
[----:B------:R-:W-:-:S07]  /*3f40*/  FMUL.FTZ R185, R185, R184 ;  /* 0x000000b8b9b97220 */ /* 0x000fce0000410000 */
.L_x_10854:
[----:B------:R-:W-:Y:S05]  /*3f50*/  BSYNC.RECONVERGENT B0 ;  /* 0x0000000000007941 */ /* 0x000fea0003800200 */
.L_x_10853:
[----:B------:R-:W-:Y:S01]  /*3f60*/  BSSY.RECONVERGENT B0, `(.L_x_10855) ;  /* 0x000000e000007945 */ /* 0x000fe20003800200 */
[----:B------:R-:W-:Y:S02]  /*3f70*/  HFMA2 R184, -RZ, RZ, 0, 0 ;  /* 0x00000000ffb87431 */ /* 0x000fe400000001ff */
[----:B------:R-:W-:Y:S01]  /*3f80*/  FADD.FTZ R142, R142, R185 ;  /* 0x000000b98e8e7221 */ /* 0x000fe20000010000 */
[----:B------:R-:W-:Y:S06]  /*3f90*/  @!P0 BRA `(.L_x_10856) ;  /* 0x0000000000288947 */ /* 0x000fec0003800000 */
        /* <DEDUP_REMOVED lines=10> */
.L_x_10856:
[----:B------:R-:W-:Y:S05]  /*4040*/  BSYNC.RECONVERGENT B0 ;  /* 0x0000000000007941 */ /* 0x000fea0003800200 */
.L_x_10855:
[----:B------:R-:W-:-:S04]  /*4050*/  F2FP.F16.F32.PACK_AB R184, RZ, R184 ;  /* 0x000000b8ffb8723e */ /* 0x000fc800000000ff */
[----:B------:R-:W-:-:S07]  /*4060*/  PRMT R181, R184, 0x7610, R181 ;  /* 0x00007610b8b57816 */ /* 0x000fce00000000b5 */
.L_x_10852:
        /* <DEDUP_REMOVED lines=13> */
[----:B-----5:R-:W-:-:S05]  /*4140*/  HADD2.F32 R184, -RZ, R177.H1_H1 ;  /* 0x300000b1ffb87230 */ /* 0x020fca0000004100 */
[----:B------:R-:W-:-:S07]  /*4150*/  FMUL.FTZ R184, R184, R185 ;  /* 0x000000b9b8b87220 */ /* 0x000fce0000410000 */
.L_x_10859:
[----:B------:R-:W-:Y:S05]  /*4160*/  BSYNC.RECONVERGENT B0 ;  /* 0x0000000000007941 */ /* 0x000fea0003800200 */
.L_x_10858:
        /* <DEDUP_REMOVED lines=14> */
.L_x_10861:
[----:B------:R-:W-:Y:S05]  /*4250*/  BSYNC.RECONVERGENT B0 ;  /* 0x0000000000007941 */ /* 0x000fea0003800200 */
.L_x_10860:
[----:B------:R-:W-:-:S04]  /*4260*/  F2FP.F16.F32.PACK_AB R184, RZ, R184 ;  /* 0x000000b8ffb8723e */ /* 0x000fc800000000ff */
[----:B------:R-:W-:-:S07]  /*4270*/  PRMT R181, R181, 0x5410, R184 ;  /* 0x00005410b5b57816 */ /* 0x000fce00000000b8 */
.L_x_10857:
        /* <DEDUP_REMOVED lines=15> */
.L_x_10864:
[----:B------:R-:W-:Y:S05]  /*4370*/  BSYNC.RECONVERGENT B0 ;  /* 0x0000000000007941 */ /* 0x000fea0003800200 */
.L_x_10863:
[----:B------:R-:W-:Y:S01]  /*4380*/  BSSY.RECONVERGENT B0, `(.L_x_10865) ;  /* 0x000000e000007945 */ /* 0x000fe20003800200 */
[----:B------:R-:W-:Y:S02]  /*4390*/  HFMA2 R184, -RZ, RZ, 0, 0 ;  /* 0x00000000ffb87431 */ /* 0x000fe400000001ff */
        /* <DEDUP_REMOVED lines=12> */
.L_x_10866:
[----:B------:R-:W-:Y:S05]  /*4460*/  BSYNC.RECONVERGENT B0 ;  /* 0x0000000000007941 */ /* 0x000fea0003800200 */
.L_x_10865:
[----:B------:R-:W-:-:S04]  /*4470*/  F2FP.F16.F32.PACK_AB R184, RZ, R184 ;  /* 0x000000b8ffb8723e */ /* 0x000fc800000000ff */
[----:B------:R-:W-:-:S07]  /*4480*/  PRMT R182, R184, 0x7610, R182 ;  /* 0x00007610b8b67816 */ /* 0x000fce00000000b6 */
.L_x_10862:
        /* <DEDUP_REMOVED lines=15> */
.L_x_10869:
[----:B------:R-:W-:Y:S05]  /*4580*/  BSYNC.RECONVERGENT B0 ;  /* 0x0000000000007941 */ /* 0x000fea0003800200 */
.L_x_10868:
        /* <DEDUP_REMOVED lines=14> */
.L_x_10871:
[----:B------:R-:W-:Y:S05]  /*4670*/  BSYNC.RECONVERGENT B0 ;  /* 0x0000000000007941 */ /* 0x000fea0003800200 */
.L_x_10870:
[----:B------:R-:W-:-:S04]  /*4680*/  F2FP.F16.F32.PACK_AB R184, RZ, R184 ;  /* 0x000000b8ffb8723e */ /* 0x000fc800000000ff */
[----:B------:R-:W-:-:S07]  /*4690*/  PRMT R182, R182, 0x5410, R184 ;  /* 0x00005410b6b67816 */ /* 0x000fce00000000b8 */
.L_x_10867:
        /* <DEDUP_REMOVED lines=15> */
.L_x_10874:
[----:B------:R-:W-:Y:S05]  /*4790*/  BSYNC.RECONVERGENT B0 ;  /* 0x0000000000007941 */ /* 0x000fea0003800200 */
.L_x_10873:
        /* <DEDUP_REMOVED lines=14> */
.L_x_10876:
[----:B------:R-:W-:Y:S05]  /*4880*/  BSYNC.RECONVERGENT B0 ;  /* 0x0000000000007941 */ /* 0x000fea0003800200 */
.L_x_10875:
[----:B------:R-:W-:-:S04]  /*4890*/  F2FP.F16.F32.PACK_AB R184, RZ, R184 ;  /* 0x000000b8ffb8723e */ /* 0x000fc800000000ff */
[----:B------:R-:W-:-:S07]  /*48a0*/  PRMT R183, R184, 0x7610, R183 ;  /* 0x00007610b8b77816 */ /* 0x000fce00000000b7 */
.L_x_10872:
[----:B------:R-:W-:Y:S02]  /*48b0*/  MOV R185, UR31 ;  /* 0x0000001f00b97c02 */ /* 0x000fe40008000f00 */
[----:B0-----:R-:W-:Y:S02]  /*48c0*/  MOV R197, UR31 ;  /* 0x0000001f00c57c02 */ /* 0x001fe40008000f00 */
        /* <DEDUP_REMOVED lines=55> */
[----:B------:R-:W-:Y:S01]  /*4c40*/  @P0 FMUL.FTZ R184, R185, R212 ;  /* 0x000000d4b9b80220 */ /* 0x000fe20000410000 */
[----:B------:R-:W-:-:S04]  /*4c50*/  MOV R185, R198 ;  /* 0x000000c600b97202 */ /* 0x000fc80000000f00 */
[----:B------:R-:W-:-:S04]  /*4c60*/  F2FP.F16.F32.PACK_AB R184, RZ, R184 ;  /* 0x000000b8ffb8723e */ /* 0x000fc800000000ff */
[----:B------:R-:W-:Y:S02]  /*4c70*/  PRMT R183, R183, 0x5410, R184 ;  /* 0x00005410b7b77816 */ /* 0x000fe400000000b8 */
[----:B------:R-:W-:Y:S01]  /*4c80*/  MOV R184, R197 ;  /* 0x000000c500b87202 */ /* 0x000fe20000000f00 */
[----:B------:R-:W-:Y:S06]  /*4c90*/  BRA `(.L_x_10837) ;  /* 0x00000014004c7947 */ /* 0x000fec0003800000 */
.L_x_10800:
        /* <DEDUP_REMOVED lines=13> */
[----:B------:R-:W-:-:S03]  /*4d70*/  @P0 HADD2.F32 R198, -RZ, R176.H0_H0 ;  /* 0x200000b0ffc60230 */ /* 0x000fc60000004100 */
        /* <DEDUP_REMOVED lines=8> */
.L_x_10878:
[----:B------:R-:W-:Y:S05]  /*4e00*/  BRA.U !UP3, `(.L_x_10879) ;  /* 0x000000010b487547 */ /* 0x000fea000b800000 */
[----:B------:R-:W-:Y:S02]  /*4e10*/  PLOP3.LUT P1, PT, PT, PT, UP2, 0x80, 0x8 ;  /* 0x000000000008781c */ /* 0x000fe40003f2f028 */
[----:B------:R-:W-:Y:S02]  /*4e20*/  MOV R198, UR31 ;  /* 0x0000001f00c67c02 */ /* 0x000fe40008000f00 */
[----:B------:R-:W-:-:S09]  /*4e30*/  LOP3.LUT P0, RZ, R212, 0xff00, RZ, 0xc0, !PT ;  /* 0x0000ff00d4ff7812 */ /* 0x000fd2000780c0ff */
[----:B0-----:R-:W-:Y:S01]  /*4e40*/  @P1 FFMA.FTZ R197, R245, R198, UR32 ;  /* 0x00000020f5c51e23 */ /* 0x001fe200080100c6 */
[----:B------:R-:W-:-:S03]  /*4e50*/  MOV R198, R45 ;  /* 0x0000002d00c67202 */ /* 0x000fc60000000f00 */
[----:B------:R-:W-:-:S04]  /*4e60*/  @P1 FADD.FTZ R197, R244, -R197 ;  /* 0x800000c5f4c51221 */ /* 0x000fc80000010000 */
[----:B------:R-:W-:Y:S01]  /*4e70*/  @P1 FFMA.FTZ R198, R197, UR30, R45 ;  /* 0x0000001ec5c61c23 */ /* 0x000fe2000801002d */
[----:B------:R-:W-:-:S03]  /*4e80*/  HFMA2 R197, -RZ, RZ, 0, 0 ;  /* 0x00000000ffc57431 */ /* 0x000fc600000001ff */
[----:B------:R-:W-:Y:S01]  /*4e90*/  FMUL.FTZ R199, R198, UR23 ;  /* 0x00000017c6c77c20 */ /* 0x000fe20008410000 */
[----:B-----5:R-:W-:-:S03]  /*4ea0*/  @P0 HADD2.F32 R198, -RZ, R176.H1_H1 ;  /* 0x300000b0ffc60230 */ /* 0x020fc60000004100 */
        /* <DEDUP_REMOVED lines=8> */
.L_x_10879:
        /* <DEDUP_REMOVED lines=10> */
[----:B-----5:R-:W-:-:S03]  /*4fd0*/  @P0 HADD2.F32 R198, -RZ, R177.H0_H0 ;  /* 0x200000b1ffc60230 */ /* 0x020fc60000004100 */
        /* <DEDUP_REMOVED lines=8> */
.L_x_10880:
[----:B------:R-:W-:Y:S05]  /*5060*/  BRA.U !UP3, `(.L_x_10881) ;  /* 0x000000010b487547 */ /* 0x000fea000b800000 */
[----:B------:R-:W-:Y:S02]  /*5070*/  PLOP3.LUT P1, PT, PT, PT, UP2, 0x80, 0x8 ;  /* 0x000000000008781c */ /* 0x000fe40003f2f028 */
[----:B------:R-:W-:Y:S02]  /*5080*/  MOV R198, UR31 ;  /* 0x0000001f00c67c02 */ /* 0x000fe40008000f00 */
[----:B------:R-:W-:-:S09]  /*5090*/  LOP3.LUT P0, RZ, R212, 0xff000000, RZ, 0xc0, !PT ;  /* 0xff000000d4ff7812 */ /* 0x000fd2000780c0ff */
[----:B------:R-:W-:-:S04]  /*50a0*/  @P1 FFMA.FTZ R198, R241, R198, UR32 ;  /* 0x00000020f1c61e23 */ /* 0x000fc800080100c6 */
[----:B0-----:R-:W-:Y:S01]  /*50b0*/  @P1 FADD.FTZ R197, R9, -R198 ;  /* 0x800000c609c51221 */ /* 0x001fe20000010000 */
[----:B------:R-:W-:-:S03]  /*50c0*/  MOV R198, R47 ;  /* 0x0000002f00c67202 */ /* 0x000fc60000000f00 */
        /* <DEDUP_REMOVED lines=12> */
.L_x_10881:
[----:B------:R-:W-:Y:S05]  /*5190*/  BRA.U !UP3, `(.L_x_10882) ;  /* 0x000000010b487547 */ /* 0x000fea000b800000 */
[----:B------:R-:W-:Y:S02]  /*51a0*/  PLOP3.LUT P1, PT, PT, PT, UP2, 0x80, 0x8 ;  /* 0x000000000008781c */ /* 0x000fe40003f2f028 */
[----:B0-----:R-:W-:Y:S02]  /*51b0*/  MOV R197, UR31 ;  /* 0x0000001f00c57c02 */ /* 0x001fe40008000f00 */
[----:B------:R-:W-:-:S09]  /*51c0*/  LOP3.LUT P0, RZ, R213, 0xff, RZ, 0xc0, !PT ;  /* 0x000000ffd5ff7812 */ /* 0x000fd2000780c0ff */
[----:B------:R-:W-:-:S04]  /*51d0*/  @P1 FFMA.FTZ R198, R8, R197, UR32 ;  /* 0x0000002008c61e23 */ /* 0x000fc800080100c5 */
[----:B------:R-:W-:Y:S01]  /*51e0*/  @P1 FADD.FTZ R197, R7, -R198 ;  /* 0x800000c607c51221 */ /* 0x000fe20000010000 */
[----:B------:R-:W-:-:S03]  /*51f0*/  MOV R198, R40 ;  /* 0x0000002800c67202 */ /* 0x000fc60000000f00 */
        /* <DEDUP_REMOVED lines=12> */
.L_x_10882:
        /* <DEDUP_REMOVED lines=19> */
.L_x_10883:
        /* <DEDUP_REMOVED lines=19> */
.L_x_10884:
[----:B------:R-:W-:Y:S05]  /*5520*/  BRA.U !UP3, `(.L_x_10837) ;  /* 0x0000000d0b287547 */ /* 0x000fea000b800000 */
[----:B------:R-:W-:Y:S02]  /*5530*/  PLOP3.LUT P1, PT, PT, PT, UP2, 0x80, 0x8 ;  /* 0x000000000008781c */ /* 0x000fe40003f2f028 */
[----:B------:R-:W-:Y:S02]  /*5540*/  MOV R198, UR31 ;  /* 0x0000001f00c67c02 */ /* 0x000fe40008000f00 */
[----:B------:R-:W-:-:S04]  /*5550*/  ISETP.GE.U32.AND P0, PT, R212, RZ, PT ;  /* 0x000000ffd400720c */ /* 0x000fc80003f06070 */
[----:B------:R-:W-:-:S05]  /*5560*/  ISETP.GE.U32.AND.EX P0, PT, R213, 0x1000000, PT, P0 ;  /* 0x01000000d500780c */ /* 0x000fca0003f06100 */
[----:B0-----:R-:W-:-:S04]  /*5570*/  @P1 FFMA.FTZ R197, R251, R198, UR32 ;  /* 0x00000020fbc51e23 */ /* 0x001fc800080100c6 */
[----:B------:R-:W-:Y:S01]  /*5580*/  @P1 FADD.FTZ R198, R250, -R197 ;  /* 0x800000c5fac61221 */ /* 0x000fe20000010000 */
[----:B------:R-:W-:-:S03]  /*5590*/  MOV R197, R43 ;  /* 0x0000002b00c57202 */ /* 0x000fc60000000f00 */
[----:B------:R-:W-:Y:S01]  /*55a0*/  @P1 FFMA.FTZ R197, R198, UR30, R43 ;  /* 0x0000001ec6c51c23 */ /* 0x000fe2000801002b */
[----:B-----5:R-:W-:Y:S02]  /*55b0*/  @P0 HADD2.F32 R212, -RZ, R179.H1_H1 ;  /* 0x300000b3ffd40230 */ /* 0x020fe40000004100 */
[----:B------:R-:W-:Y:S02]  /*55c0*/  HFMA2 R198, -RZ, RZ, 0, 0 ;  /* 0x00000000ffc67431 */ /* 0x000fe400000001ff */
        /* <DEDUP_REMOVED lines=10> */
.L_x_10877:
        /* <DEDUP_REMOVED lines=9> */
[----:B------:R-:W-:-:S07]  /*5700*/  @P1 HADD2.F32 R189, -RZ, R176.H0_H0 ;  /* 0x200000b0ffbd1230 */ /* 0x000fce0000004100 */
[----:B------:R-:W2:Y:S01]  /*5710*/  @P1 LDC.64 R184, c[0x0][0x408] ;  /* 0x00010200ffb81b82 */ /* 0x000ea20000000a00 */
[----:B-1----:R-:W-:-:S04]  /*5720*/  @P1 FMUL.FTZ R187, R198, R187 ;  /* 0x000000bbc6bb1220 */ /* 0x002fc80000410000 */
[----:B------:R-:W-:Y:S01]  /*5730*/  @P1 FMUL.FTZ R186, R187, R186 ;  /* 0x000000babbba1220 */ /* 0x000fe20000410000 */
[----:B------:R-:W-:Y:S02]  /*5740*/  HFMA2 R187, -RZ, RZ, 0, 0 ;  /* 0x00000000ffbb7431 */ /* 0x000fe400000001ff */
[----:B--2---:R-:W-:Y:S01]  /*5750*/  @P1 FMUL.FTZ R185, R198, R185 ;  /* 0x000000b9c6b91220 */ /* 0x004fe20000410000 */
[----:B------:R-:W-:-:S03]  /*5760*/  @P1 FMUL.FTZ R187, R189, R186 ;  /* 0x000000babdbb1220 */ /* 0x000fc60000410000 */
[----:B------:R-:W-:Y:S01]  /*5770*/  @P1 FMUL.FTZ R186, R185, R184 ;  /* 0x000000b8b9ba1220 */ /* 0x000fe20000410000 */
[----:B------:R-:W-:Y:S01]  /*5780*/  @P1 HADD2.F32 R185, -RZ, R48.H0_H0 ;  /* 0x20000030ffb91230 */ /* 0x000fe20000004100 */
[----:B------:R-:W-:Y:S01]  /*5790*/  MOV R184, RZ ;  /* 0x000000ff00b87202 */ /* 0x000fe20000000f00 */
[----:B------:R-:W-:-:S03]  /*57a0*/  FADD.FTZ R140, R140, R187 ;  /* 0x000000bb8c8c7221 */ /* 0x000fc60000010000 */
[----:B------:R-:W-:-:S05]  /*57b0*/  @P1 FMUL.FTZ R184, R185, R186 ;  /* 0x000000bab9b81220 */ /* 0x000fca0000410000 */
[----:B------:R-:W-:-:S04]  /*57c0*/  F2FP.F16.F32.PACK_AB R184, RZ, R184 ;  /* 0x000000b8ffb8723e */ /* 0x000fc800000000ff */
[----:B------:R-:W-:-:S07]  /*57d0*/  PRMT R180, R184, 0x7610, R180 ;  /* 0x00007610b8b47816 */ /* 0x000fce00000000b4 */
.L_x_10885:
[----:B------:R-:W-:Y:S02]  /*57e0*/  MOV R184, UR31 ;  /* 0x0000001f00b87c02 */ /* 0x000fe40008000f00 */
[----:B0-----:R-:W-:-:S03]  /*57f0*/  MOV R197, R45 ;  /* 0x0000002d00c57202 */ /* 0x001fc60000000f00 */
        /* <DEDUP_REMOVED lines=9> */
[----:B------:R-:W-:-:S05]  /*5890*/  @P1 HADD2.F32 R185, -RZ, R176.H1_H1 ;  /* 0x300000b0ffb91230 */ /* 0x000fca0000004100 */
[----:B------:R-:W-:Y:S02]  /*58a0*/  @P1 FMUL.FTZ R186, R185, R184 ;  /* 0x000000b8b9ba1220 */ /* 0x000fe40000410000 */
[----:B------:R-:W0:Y:S02]  /*58b0*/  @P1 LDC.64 R184, c[0x0][0x408] ;  /* 0x00010200ffb81b82 */ /* 0x000e240000000a00 */
[----:B------:R-:W-:Y:S01]  /*58c0*/  FADD.FTZ R141, R141, R186 ;  /* 0x000000ba8d8d7221 */ /* 0x000fe20000010000 */
[----:B0-----:R-:W-:-:S04]  /*58d0*/  @P1 FMUL.FTZ R185, R197, R185 ;  /* 0x000000b9c5b91220 */ /* 0x001fc80000410000 */
[----:B------:R-:W-:Y:S01]  /*58e0*/  @P1 FMUL.FTZ R188, R185, R184 ;  /* 0x000000b8b9bc1220 */ /* 0x000fe20000410000 */
[----:B------:R-:W-:Y:S01]  /*58f0*/  @P1 HADD2.F32 R185, -RZ, R48.H1_H1 ;  /* 0x30000030ffb91230 */ /* 0x000fe20000004100 */
[----:B------:R-:W-:-:S04]  /*5900*/  MOV R184, RZ ;  /* 0x000000ff00b87202 */ /* 0x000fc80000000f00 */
[----:B------:R-:W-:-:S05]  /*5910*/  @P1 FMUL.FTZ R184, R185, R188 ;  /* 0x000000bcb9b81220 */ /* 0x000fca0000410000 */
[----:B------:R-:W-:-:S04]  /*5920*/  F2FP.F16.F32.PACK_AB R184, RZ, R184 ;  /* 0x000000b8ffb8723e */ /* 0x000fc800000000ff */
[----:B------:R-:W-:-:S07]  /*5930*/  PRMT R180, R180, 0x5410, R184 ;  /* 0x00005410b4b47816 */ /* 0x000fce00000000b8 */
.L_x_10886:
        /* <DEDUP_REMOVED lines=11> */
[----:B------:R-:W-:-:S05]  /*59f0*/  @P1 HADD2.F32 R185, -RZ, R177.H0_H0 ;  /* 0x200000b1ffb91230 */ /* 0x000fca0000004100 */
[----:B------:R-:W-:Y:S02]  /*5a00*/  @P1 FMUL.FTZ R187, R185, R184 ;  /* 0x000000b8b9bb1220 */ /* 0x000fe40000410000 */
[----:B------:R-:W0:Y:S02]  /*5a10*/  @P1 LDC.64 R184, c[0x0][0x408] ;  /* 0x00010200ffb81b82 */ /* 0x000e240000000a00 */
[----:B------:R-:W-:Y:S01]  /*5a20*/  FADD.FTZ R142, R142, R187 ;  /* 0x000000bb8e8e7221 */ /* 0x000fe20000010000 */
[----:B0-----:R-:W-:-:S04]  /*5a30*/  @P1 FMUL.FTZ R185, R191, R185 ;  /* 0x000000b9bfb91220 */ /* 0x001fc80000410000 */
[----:B------:R-:W-:Y:S01]  /*5a40*/  @P1 FMUL.FTZ R186, R185, R184 ;  /* 0x000000b8b9ba1220 */ /* 0x000fe20000410000 */
[----:B------:R-:W-:Y:S01]  /*5a50*/  @P1 HADD2.F32 R185, -RZ, R49.H0_H0 ;  /* 0x20000031ffb91230 */ /* 0x000fe20000004100 */
[----:B------:R-:W-:-:S04]  /*5a60*/  MOV R184, RZ ;  /* 0x000000ff00b87202 */ /* 0x000fc80000000f00 */
[----:B------:R-:W-:-:S05]  /*5a70*/  @P1 FMUL.FTZ R184, R185, R186 ;  /* 0x000000bab9b81220 */ /* 0x000fca0000410000 */
[----:B------:R-:W-:-:S04]  /*5a80*/  F2FP.F16.F32.PACK_AB R184, RZ, R184 ;  /* 0x000000b8ffb8723e */ /* 0x000fc800000000ff */
[----:B------:R-:W-:-:S07]  /*5a90*/  PRMT R181, R184, 0x7610, R181 ;  /* 0x00007610b8b57816 */ /* 0x000fce00000000b5 */
.L_x_10887:
        /* <DEDUP_REMOVED lines=22> */
.L_x_10888:
        /* <DEDUP_REMOVED lines=22> */
.L_x_10889:
        /* <DEDUP_REMOVED lines=22> */
.L_x_10890:
        /* <DEDUP_REMOVED lines=22> */
.L_x_10891:
        /* <DEDUP_REMOVED lines=27> */
.L_x_10837:
[----:B------:R-:W2:Y:S01]  /*61d0*/  LDL R213, [R1] ;  /* 0x0000000001d57983 */ /* 0x000ea20000100800 */
[----:B------:R-:W-:Y:S01]  /*61e0*/  ISETP.NE.U32.AND P0, PT, RZ, UR6, PT ;  /* 0x00000006ff007c0c */ /* 0x000fe2000bf05070 */
[----:B------:R-:W1:Y:S01]  /*61f0*/  @UP3 LDCU.64 UR10, c[0x0][0x468] ;  /* 0x00008d00ff0a37ac */ /* 0x000e620008000a00 */
[----:B------:R-:W-:Y:S02]  /*6200*/  PLOP3.LUT P1, PT, PT, PT, UP3, 0x80, 0x8 ;  /* 0x000000000008781c */ /* 0x000fe40003f2f038 */
[----:B------:R-:W-:Y:S01]  /*6210*/  ISETP.NE.AND.EX P0, PT, RZ, UR7, PT, P0 ;  /* 0x00000007ff007c0c */ /* 0x000fe2000bf05300 */
[----:B------:R-:W-:Y:S01]  /*6220*/  UISETP.NE.U32.AND UP0, UPT, UR4, URZ, UPT ;  /* 0x000000ff0400728c */ /* 0x000fe2000bf05070 */
[----:B0-----:R-:W-:-:S03]  /*6230*/  MOV R197, 0x10 ;  /* 0x0000001000c57802 */ /* 0x001fc60000000f00 */
[----:B------:R-:W-:-:S08]  /*6240*/  UISETP.NE.AND.EX UP0, UPT, UR5, URZ, UPT, UP0 ;  /* 0x000000ff0500728c */ /* 0x000fd0000bf05300 */
[----:B------:R-:W2:Y:S02]  /*6250*/  @P0 LDC.64 R198, c[0x0][0x478] ;  /* 0x00011e00ffc60b82 */ /* 0x000ea40000000a00 */
[----:B--2---:R-:W-:-:S05]  /*6260*/  @P0 IMAD.WIDE.U32 R198, R213, 0x20, R198 ;  /* 0x00000020d5c60825 */ /* 0x004fca00078e00c6 */
[----:B------:R-:W-:Y:S04]  /*6270*/  @P0 STG.E.128 desc[UR20][R198.64], R184 ;  /* 0x000000b8c6000986 */ /* 0x000fe8000c101d14 */
        /* <DEDUP_REMOVED lines=8> */
.L_x_10892:
[----:B------:R-:W-:Y:S05]  /*6300*/  BRA.U !UP0, `(.L_x_10893) ;  /* 0x0000001508487547 */ /* 0x000fea000b800000 */
[----:B------:R-:W-:Y:S05]  /*6310*/  @!P0 BRA `(.L_x_10894) ;  /* 0x0000000800dc8947 */ /* 0x000fea0003800000 */
[----:B------:R-:W-:Y:S02]  /*6320*/  PLOP3.LUT P1, PT, PT, PT, UP2, 0x80, 0x8 ;  /* 0x000000000008781c */ /* 0x000fe40003f2f028 */
[----:B------:R-:W-:Y:S02]  /*6330*/  MOV R185, UR31 ;  /* 0x0000001f00b97c02 */ /* 0x000fe40008000f00 */
[----:B0-----:R-:W-:-:S09]  /*6340*/  MOV R198, R36 ;  /* 0x0000002400c67202 */ /* 0x001fd20000000f00 */
[----:B-----5:R-:W-:-:S04]  /*6350*/  @P1 FFMA.FTZ R184, R2, R185, UR32 ;  /* 0x0000002002b81e23 */ /* 0x020fc800080100b9 */
[----:B------:R-:W-:-:S04]  /*6360*/  @P1 FADD.FTZ R185, R13, -R184 ;  /* 0x800000b80db91221 */ /* 0x000fc80000010000 */
[----:B------:R-:W-:Y:S01]  /*6370*/  @P1 FFMA.FTZ R198, R185, UR30, R36 ;  /* 0x0000001eb9c61c23 */ /* 0x000fe20008010024 */
[----:B------:R-:W-:Y:S06]  /*6380*/  BRA.U !UP3, `(.L_x_10895) ;  /* 0x000000010b407547 */ /* 0x000fec000b800000 */
[----:B------:R-:W-:-:S13]  /*6390*/  LOP3.LUT P2, RZ, R210, 0xff, RZ, 0xc0, !PT ;  /* 0x000000ffd2ff7812 */ /* 0x000fda000784c0ff */
[----:B------:R-:W0:Y:S01]  /*63a0*/  @P2 LDC.64 R186, c[0x0][0x408] ;  /* 0x00010200ffba2b82 */ /* 0x000e220000000a00 */
[----:B------:R-:W-:-:S07]  /*63b0*/  @P2 HADD2.F32 R189, -RZ, R176.H0_H0 ;  /* 0x200000b0ffbd2230 */ /* 0x000fce0000004100 */
[----:B------:R-:W1:Y:S01]  /*63c0*/  @P2 LDC.64 R184, c[0x0][0x408] ;  /* 0x00010200ffb82b82 */ /* 0x000e620000000a00 */
[----:B0-----:R-:W-:-:S04]  /*63d0*/  @P2 FMUL.FTZ R187, R198, R187 ;  /* 0x000000bbc6bb2220 */ /* 0x001fc80000410000 */
[----:B------:R-:W-:Y:S01]  /*63e0*/  @P2 FMUL.FTZ R186, R187, R186 ;  /* 0x000000babbba2220 */ /* 0x000fe20000410000 */
[----:B------:R-:W-:Y:S02]  /*63f0*/  HFMA2 R187, -RZ, RZ, 0, 0 ;  /* 0x00000000ffbb7431 */ /* 0x000fe400000001ff */
[----:B-1----:R-:W-:Y:S01]  /*6400*/  @P2 FMUL.FTZ R185, R198, R185 ;  /* 0x000000b9c6b92220 */ /* 0x002fe20000410000 */
        /* <DEDUP_REMOVED lines=8> */
.L_x_10895:
        /* <DEDUP_REMOVED lines=8> */
[----:B------:R-:W-:-:S07]  /*6510*/  @P2 HADD2.F32 R188, -RZ, R176.H1_H1 ;  /* 0x300000b0ffbc2230 */ /* 0x000fce0000004100 */
[----:B------:R-:W1:Y:S01]  /*6520*/  @P2 LDC.64 R184, c[0x0][0x408] ;  /* 0x00010200ffb82b82 */ /* 0x000e620000000a00 */
[----:B0-----:R-:W-:-:S04]  /*6530*/  @P2 FMUL.FTZ R187, R197, R187 ;  /* 0x000000bbc5bb2220 */ /* 0x001fc80000410000 */
[----:B------:R-:W-:Y:S01]  /*6540*/  @P2 FMUL.FTZ R187, R187, R186 ;  /* 0x000000babbbb2220 */ /* 0x000fe20000410000 */
[----:B------:R-:W-:Y:S02]  /*6550*/  HFMA2 R186, -RZ, RZ, 0, 0 ;  /* 0x00000000ffba7431 */ /* 0x000fe400000001ff */
[----:B-1----:R-:W-:Y:S01]  /*6560*/  @P2 FMUL.FTZ R185, R197, R185 ;  /* 0x000000b9c5b92220 */ /* 0x002fe20000410000 */
[----:B------:R-:W-:-:S03]  /*6570*/  @P2 FMUL.FTZ R186, R188, R187 ;  /* 0x000000bbbcba2220 */ /* 0x000fc60000410000 */
[----:B------:R-:W-:Y:S01]  /*6580*/  @P2 FMUL.FTZ R188, R185, R184 ;  /* 0x000000b8b9bc2220 */ /* 0x000fe20000410000 */
[----:B------:R-:W-:Y:S01]  /*6590*/  @P2 HADD2.F32 R185, -RZ, R52.H1_H1 ;  /* 0x30000034ffb92230 */ /* 0x000fe20000004100 */
[----:B------:R-:W-:Y:S01]  /*65a0*/  MOV R184, RZ ;  /* 0x000000ff00b87202 */ /* 0x000fe20000000f00 */
[----:B------:R-:W-:-:S03]  /*65b0*/  FADD.FTZ R133, R133, R186 ;  /* 0x000000ba85857221 */ /* 0x000fc60000010000 */
[----:B------:R-:W-:-:S05]  /*65c0*/  @P2 FMUL.FTZ R184, R188, R185 ;  /* 0x000000b9bcb82220 */ /* 0x000fca0000410000 */
[----:B------:R-:W-:-:S04]  /*65d0*/  F2FP.F16.F32.PACK_AB R184, RZ, R184 ;  /* 0x000000b8ffb8723e */ /* 0x000fc800000000ff */
[----:B------:R-:W-:-:S07]  /*65e0*/  PRMT R180, R180, 0x5410, R184 ;  /* 0x00005410b4b47816 */ /* 0x000fce00000000b8 */
.L_x_10896:
        /* <DEDUP_REMOVED lines=22> */
.L_x_10897:
        /* <DEDUP_REMOVED lines=22> */
.L_x_10898:
        /* <DEDUP_REMOVED lines=22> */
.L_x_10899:
        /* <DEDUP_REMOVED lines=22> */
.L_x_10900:
        /* <DEDUP_REMOVED lines=22> */
.L_x_10901:
        /* <DEDUP_REMOVED lines=19> */
[----:B------:R-:W-:-:S11]  /*6e00*/  MOV R197, RZ ;  /* 0x000000ff00c57202 */ /* 0x000fd60000000f00 */
[----:B------:R-:W-:-:S05]  /*6e10*/  @P1 HADD2.F32 R210, -RZ, R179.H1_H1 ;  /* 0x300000b3ffd21230 */ /* 0x000fca0000004100 */
[----:B------:R-:W-:-:S04]  /*6e20*/  @P1 FMUL.FTZ R198, R210, R199 ;  /* 0x000000c7d2c61220 */ /* 0x000fc80000410000 */
[----:B------:R-:W-:Y:S01]  /*6e30*/  FADD.FTZ R131, R131, R198 ;  /* 0x000000c683837221 */ /* 0x000fe20000010000 */
[----:B------:R-:W-:-:S05]  /*6e40*/  @P1 HADD2.F32 R198, -RZ, R55.H1_H1 ;  /* 0x30000037ffc61230 */ /* 0x000fca0000004100 */
[----:B------:R-:W-:-:S05]  /*6e50*/  @P1 FMUL.FTZ R197, R199, R198 ;  /* 0x000000c6c7c51220 */ /* 0x000fca0000410000 */
[----:B------:R-:W-:-:S04]  /*6e60*/  F2FP.F16.F32.PACK_AB R197, RZ, R197 ;  /* 0x000000c5ffc5723e */ /* 0x000fc800000000ff */
[----:B------:R-:W-:Y:S01]  /*6e70*/  PRMT R183, R183, 0x5410, R197 ;  /* 0x00005410b7b77816 */ /* 0x000fe200000000c5 */
[----:B------:R-:W-:Y:S06]  /*6e80*/  BRA `(.L_x_10902) ;  /* 0x0000002c00487947 */ /* 0x000fec0003800000 */
.L_x_10894:
[----:B------:R-:W-:Y:S05]  /*6e90*/  BRA.U !UP3, `(.L_x_10903) ;  /* 0x000000010b487547 */ /* 0x000fea000b800000 */
[----:B------:R-:W-:Y:S02]  /*6ea0*/  PLOP3.LUT P2, PT, PT, PT, UP2, 0x80, 0x8 ;  /* 0x000000000008781c */ /* 0x000fe40003f4f028 */
[----:B------:R-:W-:Y:S02]  /*6eb0*/  MOV R197, UR31 ;  /* 0x0000001f00c57c02 */ /* 0x000fe40008000f00 */
[----:B------:R-:W-:-:S09]  /*6ec0*/  LOP3.LUT P1, RZ, R210, 0xff, RZ, 0xc0, !PT ;  /* 0x000000ffd2ff7812 */ /* 0x000fd2000782c0ff */
[----:B0----5:R-:W-:Y:S01]  /*6ed0*/  @P2 FFMA.FTZ R198, R2, R197, UR32 ;  /* 0x0000002002c62e23 */ /* 0x021fe200080100c5 */
[----:B------:R-:W-:-:S03]  /*6ee0*/  MOV R197, R36 ;  /* 0x0000002400c57202 */ /* 0x000fc60000000f00 */
[----:B------:R-:W-:Y:S01]  /*6ef0*/  @P2 FADD.FTZ R199, R13, -R198 ;  /* 0x800000c60dc72221 */ /* 0x000fe20000010000 */
[----:B------:R-:W-:Y:S02]  /*6f00*/  @P1 HADD2.F32 R198, -RZ, R176.H0_H0 ;  /* 0x200000b0ffc61230 */ /* 0x000fe40000004100 */
[----:B------:R-:W-:Y:S02]  /*6f10*/  @P1 HADD2.F32 R212, -RZ, R52.H0_H0 ;  /* 0x20000034ffd41230 */ /* 0x000fe40000004100 */
[----:B------:R-:W-:Y:S01]  /*6f20*/  @P2 FFMA.FTZ R197, R199, UR30, R36 ;  /* 0x0000001ec7c52c23 */ /* 0x000fe20008010024 */
[----:B------:R-:W-:-:S03]  /*6f30*/  HFMA2 R199, -RZ, RZ, 0, 0 ;  /* 0x00000000ffc77431 */ /* 0x000fc600000001ff */
[----:B------:R-:W-:-:S04]  /*6f40*/  FMUL.FTZ R197, R197, UR23 ;  /* 0x00000017c5c57c20 */ /* 0x000fc80008410000 */
[----:B------:R-:W-:-:S04]  /*6f50*/  FMUL.FTZ R197, R197, UR22 ;  /* 0x00000016c5c57c20 */ /* 0x000fc80008410000 */
[-C--:B------:R-:W-:Y:S01]  /*6f60*/  @P1 FMUL.FTZ R199, R198, R197.reuse ;  /* 0x000000c5c6c71220 */ /* 0x080fe20000410000 */
[----:B------:R-:W-:Y:S01]  /*6f70*/  MOV R198, RZ ;  /* 0x000000ff00c67202 */ /* 0x000fe20000000f00 */
[----:B------:R-:W-:Y:S02]  /*6f80*/  @P1 FMUL.FTZ R198, R212, R197 ;  /* 0x000000c5d4c61220 */ /* 0x000fe40000410000 */
[----:B------:R-:W-:-:S03]  /*6f90*/  FADD.FTZ R132, R132, R199 ;  /* 0x000000c784847221 */ /* 0x000fc60000010000 */
[----:B------:R-:W-:-:S04]  /*6fa0*/  F2FP.F16.F32.PACK_AB R198, RZ, R198 ;  /* 0x000000c6ffc6723e */ /* 0x000fc800000000ff */
[----:B------:R-:W-:-:S07]  /*6fb0*/  PRMT R180, R198, 0x7610, R180 ;  /* 0x00007610c6b47816 */ /* 0x000fce00000000b4 */
.L_x_10903:
[----:B------:R-:W-:Y:S05]  /*6fc0*/  BRA.U !UP3, `(.L_x_10904) ;  /* 0x000000010b487547 */ /* 0x000fea000b800000 */
[----:B------:R-:W-:Y:S02]  /*6fd0*/  PLOP3.LUT P2, PT, PT, PT, UP2, 0x80, 0x8 ;  /* 0x000000000008781c */ /* 0x000fe40003f4f028 */
[----:B------:R-:W-:Y:S02]  /*6fe0*/  MOV R197, UR31 ;  /* 0x0000001f00c57c02 */ /* 0x000fe40008000f00 */
[----:B------:R-:W-:-:S09]  /*6ff0*/  LOP3.LUT P1, RZ, R210, 0xff00, RZ, 0xc0, !PT ;  /* 0x0000ff00d2ff7812 */ /* 0x000fd2000782c0ff */
[----:B------:R-:W-:-:S04]  /*7000*/  @P2 FFMA.FTZ R197, R14, R197, UR32 ;  /* 0x000000200ec52e23 */ /* 0x000fc800080100c5 */
[----:B0-----:R-:W-:Y:S01]  /*7010*/  @P2 FADD.FTZ R198, R12, -R197 ;  /* 0x800000c50cc62221 */ /* 0x001fe20000010000 */
[----:B------:R-:W-:Y:S01]  /*7020*/  MOV R197, R37 ;  /* 0x0000002500c57202 */ /* 0x000fe20000000f00 */
[----:B-----5:R-:W-:Y:S02]  /*7030*/  @P1 HADD2.F32 R212, -RZ, R176.H1_H1 ;  /* 0x300000b0ffd41230 */ /* 0x020fe40000004100 */
[----:B------:R-:W-:Y:S01]  /*7040*/  @P2 FFMA.FTZ R197, R198, UR30, R37 ;  /* 0x0000001ec6c52c23 */ /* 0x000fe20008010025 */
[----:B------:R-:W-:-:S03]  /*7050*/  HFMA2 R198, -RZ, RZ, 0, 0 ;  /* 0x00000000ffc67431 */ /* 0x000fc600000001ff */
        /* <DEDUP_REMOVED lines=9> */
.L_x_10904:
[----:B------:R-:W-:Y:S05]  /*70f0*/  BRA.U !UP3, `(.L_x_10905) ;  /* 0x000000010b487547 */ /* 0x000fea000b800000 */
[----:B------:R-:W-:Y:S02]  /*7100*/  PLOP3.LUT P2, PT, PT, PT, UP2, 0x80, 0x8 ;  /* 0x000000000008781c */ /* 0x000fe40003f4f028 */
[----:B0-----:R-:W-:Y:S02]  /*7110*/  MOV R198, UR31 ;  /* 0x0000001f00c67c02 */ /* 0x001fe40008000f00 */
[----:B------:R-:W-:-:S09]  /*7120*/  LOP3.LUT P1, RZ, R210, 0xff0000, RZ, 0xc0, !PT ;  /* 0x00ff0000d2ff7812 */ /* 0x000fd2000782c0ff */
[----:B------:R-:W-:-:S04]  /*7130*/  @P2 FFMA.FTZ R197, R11, R198, UR32 ;  /* 0x000000200bc52e23 */ /* 0x000fc800080100c6 */
[----:B------:R-:W-:Y:S01]  /*7140*/  @P2 FADD.FTZ R199, R192, -R197 ;  /* 0x800000c5c0c72221 */ /* 0x000fe20000010000 */
[----:B------:R-:W-:Y:S01]  /*7150*/  MOV R197, R38 ;  /* 0x0000002600c57202 */ /* 0x000fe20000000f00 */
[----:B-----5:R-:W-:Y:S02]  /*7160*/  @P1 HADD2.F32 R198, -RZ, R177.H0_H0 ;  /* 0x200000b1ffc61230 */ /* 0x020fe40000004100 */
[----:B------:R-:W-:Y:S01]  /*7170*/  @P2 FFMA.FTZ R197, R199, UR30, R38 ;  /* 0x0000001ec7c52c23 */ /* 0x000fe20008010026 */
[----:B------:R-:W-:Y:S02]  /*7180*/  @P1 HADD2.F32 R212, -RZ, R53.H0_H0 ;  /* 0x20000035ffd41230 */ /* 0x000fe40000004100 */
[----:B------:R-:W-:Y:S02]  /*7190*/  HFMA2 R199, -RZ, RZ, 0, 0 ;  /* 0x00000000ffc77431 */ /* 0x000fe400000001ff */
        /* <DEDUP_REMOVED lines=8> */
.L_x_10905:
[----:B------:R-:W-:Y:S05]  /*7220*/  BRA.U !UP3, `(.L_x_10906) ;  /* 0x000000010b487547 */ /* 0x000fea000b800000 */
[----:B------:R-:W-:Y:S02]  /*7230*/  PLOP3.LUT P2, PT, PT, PT, UP2, 0x80, 0x8 ;  /* 0x000000000008781c */ /* 0x000fe40003f4f028 */
[----:B0-----:R-:W-:Y:S02]  /*7240*/  MOV R198, UR31 ;  /* 0x0000001f00c67c02 */ /* 0x001fe40008000f00 */
[----:B------:R-:W-:Y:S02]  /*7250*/  LOP3.LUT P1, RZ, R210, 0xff000000, RZ, 0xc0, !PT ;  /* 0xff000000d2ff7812 */ /* 0x000fe4000782c0ff */
[----:B------:R-:W-:-:S07]  /*7260*/  MOV R197, R39 ;  /* 0x0000002700c57202 */ /* 0x000fce0000000f00 */
[----:B------:R-:W-:-:S04]  /*7270*/  @P2 FFMA.FTZ R198, R193, R198, UR32 ;  /* 0x00000020c1c62e23 */ /* 0x000fc800080100c6 */
[----:B------:R-:W-:Y:S01]  /*7280*/  @P2 FADD.FTZ R198, R15, -R198 ;  /* 0x800000c60fc62221 */ /* 0x000fe20000010000 */
[----:B-----5:R-:W-:-:S03]  /*7290*/  @P1 HADD2.F32 R212, -RZ, R177.H1_H1 ;  /* 0x300000b1ffd41230 */ /* 0x020fc60000004100 */
        /* <DEDUP_REMOVED lines=11> */
.L_x_10906:
[----:B------:R-:W-:Y:S05]  /*7350*/  BRA.U !UP3, `(.L_x_10907) ;  /* 0x000000010b487547 */ /* 0x000fea000b800000 */
[----:B------:R-:W-:Y:S02]  /*7360*/  PLOP3.LUT P2, PT, PT, PT, UP2, 0x80, 0x8 ;  /* 0x000000000008781c */ /* 0x000fe40003f4f028 */
[----:B------:R-:W-:Y:S02]  /*7370*/  MOV R197, UR31 ;  /* 0x0000001f00c57c02 */ /* 0x000fe40008000f00 */
[----:B------:R-:W-:-:S09]  /*7380*/  LOP3.LUT P1, RZ, R211, 0xff, RZ, 0xc0, !PT ;  /* 0x000000ffd3ff7812 */ /* 0x000fd2000782c0ff */
[----:B------:R-:W-:-:S04]  /*7390*/  @P2 FFMA.FTZ R197, R216, R197, UR32 ;  /* 0x00000020d8c52e23 */ /* 0x000fc800080100c5 */
[----:B0-----:R-:W-:Y:S01]  /*73a0*/  @P2 FADD.FTZ R199, R214, -R197 ;  /* 0x800000c5d6c72221 */ /* 0x001fe20000010000 */
        /* <DEDUP_REMOVED lines=13> */
.L_x_10907:
        /* <DEDUP_REMOVED lines=19> */
.L_x_10908:
        /* <DEDUP_REMOVED lines=19> */
.L_x_10909:
[----:B------:R-:W-:Y:S05]  /*76e0*/  BRA.U !UP3, `(.L_x_10902) ;  /* 0x000000250b307547 */ /* 0x000fea000b800000 */
[----:B------:R-:W-:Y:S02]  /*76f0*/  PLOP3.LUT P2, PT, PT, PT, UP2, 0x80, 0x8 ;  /* 0x000000000008781c */ /* 0x000fe40003f4f028 */
[----:B0-----:R-:W-:Y:S02]  /*7700*/  MOV R198, UR31 ;  /* 0x0000001f00c67c02 */ /* 0x001fe40008000f00 */
[----:B------:R-:W-:-:S04]  /*7710*/  ISETP.GE.U32.AND P1, PT, R210, RZ, PT ;  /* 0x000000ffd200720c */ /* 0x000fc80003f26070 */
[----:B------:R-:W-:-:S05]  /*7720*/  ISETP.GE.U32.AND.EX P1, PT, R211, 0x1000000, PT, P1 ;  /* 0x01000000d300780c */ /* 0x000fca0003f26110 */
[----:B------:R-:W-:-:S04]  /*7730*/  @P2 FFMA.FTZ R197, R249, R198, UR32 ;  /* 0x00000020f9c52e23 */ /* 0x000fc800080100c6 */
[----:B------:R-:W-:Y:S01]  /*7740*/  @P2 FADD.FTZ R198, R248, -R197 ;  /* 0x800000c5f8c62221 */ /* 0x000fe20000010000 */
[----:B------:R-:W-:-:S03]  /*7750*/  MOV R197, R35 ;  /* 0x0000002300c57202 */ /* 0x000fc60000000f00 */
[----:B------:R-:W-:Y:S01]  /*7760*/  @P2 FFMA.FTZ R197, R198, UR30, R35 ;  /* 0x0000001ec6c52c23 */ /* 0x000fe20008010023 */
[----:B-----5:R-:W-:Y:S02]  /*7770*/  @P1 HADD2.F32 R210, -RZ, R179.H1_H1 ;  /* 0x300000b3ffd21230 */ /* 0x020fe40000004100 */
[----:B------:R-:W-:Y:S02]  /*7780*/  HFMA2 R198, -RZ, RZ, 0, 0 ;  /* 0x00000000ffc67431 */ /* 0x000fe400000001ff */
[----:B------:R-:W-:-:S04]  /*7790*/  FMUL.FTZ R197, R197, UR23 ;  /* 0x00000017c5c57c20 */ /* 0x000fc80008410000 */
[----:B------:R-:W-:Y:S01]  /*77a0*/  FMUL.FTZ R199, R197, UR22 ;  /* 0x00000016c5c77c20 */ /* 0x000fe20008410000 */
[----:B------:R-:W-:-:S03]  /*77b0*/  MOV R197, RZ ;  /* 0x000000ff00c57202 */ /* 0x000fc60000000f00 */
[----:B------:R-:W-:-:S04]  /*77c0*/  @P1 FMUL.FTZ R198, R210, R199 ;  /* 0x000000c7d2c61220 */ /* 0x000fc80000410000 */
[----:B------:R-:W-:Y:S01]  /*77d0*/  FADD.FTZ R131, R131, R198 ;  /* 0x000000c683837221 */ /* 0x000fe20000010000 */
[----:B------:R-:W-:-:S05]  /*77e0*/  @P1 HADD2.F32 R198, -RZ, R55.H1_H1 ;  /* 0x30000037ffc61230 */ /* 0x000fca0000004100 */
[----:B------:R-:W-:-:S05]  /*77f0*/  @P1 FMUL.FTZ R197, R198, R199 ;  /* 0x000000c7c6c51220 */ /* 0x000fca0000410000 */
[----:B------:R-:W-:-:S04]  /*7800*/  F2FP.F16.F32.PACK_AB R197, RZ, R197 ;  /* 0x000000c5ffc5723e */ /* 0x000fc800000000ff */
[----:B------:R-:W-:Y:S01]  /*7810*/  PRMT R183, R183, 0x5410, R197 ;  /* 0x00005410b7b77816 */ /* 0x000fe200000000c5 */
[----:B------:R-:W-:Y:S06]  /*7820*/  BRA `(.L_x_10902) ;  /* 0x0000002000e07947 */ /* 0x000fec0003800000 */
.L_x_10893:
[----:B------:R-:W-:Y:S05]  /*7830*/  @!P0 BRA `(.L_x_10910) ;  /* 0x0000001000b88947 */ /* 0x000fea0003800000 */
[----:B------:R-:W-:Y:S05]  /*7840*/  BRA.U !UP3, `(.L_x_10911) ;  /* 0x000000010b847547 */ /* 0x000fea000b800000 */
[----:B------:R-:W-:Y:S01]  /*7850*/  LOP3.LUT P1, RZ, R210, 0xff, RZ, 0xc0, !PT ;  /* 0x000000ffd2ff7812 */ /* 0x000fe2000782c0ff */
[----:B------:R-:W-:Y:S01]  /*7860*/  BSSY.RECONVERGENT B0, `(.L_x_10912) ;  /* 0x000000d000007945 */ /* 0x000fe20003800200 */
[----:B------:R-:W-:-:S11]  /*7870*/  HFMA2 R185, -RZ, RZ, 0, 0 ;  /* 0x00000000ffb97431 */ /* 0x000fd600000001ff */
[----:B------:R-:W-:Y:S05]  /*7880*/  @!P1 BRA `(.L_x_10913) ;  /* 0x0000000000289947 */ /* 0x000fea0003800000 */
[----:B------:R-:W-:Y:S02]  /*7890*/  MOV R185, UR31 ;  /* 0x0000001f00b97c02 */ /* 0x000fe40008000f00 */
[----:B------:R-:W-:-:S03]  /*78a0*/  ISETP.LT.AND P2, PT, RZ, UR29, PT ;  /* 0x0000001dff007c0c */ /* 0x000fc6000bf41270 */
[----:B-----5:R-:W-:Y:S01]  /*78b0*/  FFMA.FTZ R184, R2, R185, UR32 ;  /* 0x0000002002b87e23 */ /* 0x020fe200080100b9 */
[----:B------:R-:W-:-:S03]  /*78c0*/  HADD2.F32 R185, -RZ, R176.H0_H0 ;  /* 0x200000b0ffb97230 */ /* 0x000fc60000004100 */
[----:B------:R-:W-:-:S04]  /*78d0*/  FADD.FTZ R184, R13, -R184 ;  /* 0x800000b80db87221 */ /* 0x000fc80000010000 */
[----:B------:R-:W-:-:S05]  /*78e0*/  FMUL.FTZ R184, R184, UR30 ;  /* 0x0000001eb8b87c20 */ /* 0x000fca0008410000 */
[----:B------:R-:W-:-:S05]  /*78f0*/  FSEL R184, R184, RZ, P2 ;  /* 0x000000ffb8b87208 */ /* 0x000fca0001000000 */
[----:B------:R-:W-:-:S04]  /*7900*/  FMUL.FTZ R184, R184, UR23 ;  /* 0x00000017b8b87c20 */ /* 0x000fc80008410000 */
[----:B------:R-:W-:-:S04]  /*7910*/  FMUL.FTZ R184, R184, UR22 ;  /* 0x00000016b8b87c20 */ /* 0x000fc80008410000 */
[----:B------:R-:W-:-:S07]  /*7920*/  FMUL.FTZ R185, R185, R184 ;  /* 0x000000b8b9b97220 */ /* 0x000fce0000410000 */
.L_x_10913:
[----:B------:R-:W-:Y:S05]  /*7930*/  BSYNC.RECONVERGENT B0 ;  /* 0x0000000000007941 */ /* 0x000fea0003800200 */
.L_x_10912:
[----:B------:R-:W-:Y:S01]  /*7940*/  BSSY.RECONVERGENT B0, `(.L_x_10914) ;  /* 0x000000e000007945 */ /* 0x000fe20003800200 */
[----:B------:R-:W-:Y:S01]  /*7950*/  FADD.FTZ R185, R132, R185 ;  /* 0x000000b984b97221 */ /* 0x000fe20000010000 */
[----:B------:R-:W-:Y:S02]  /*7960*/  MOV R132, RZ ;  /* 0x000000ff00847202 */ /* 0x000fe40000000f00 */
        /* <DEDUP_REMOVED lines=11> */
.L_x_10915:
[----:B------:R-:W-:Y:S05]  /*7a20*/  BSYNC.RECONVERGENT B0 ;  /* 0x0000000000007941 */ /* 0x000fea0003800200 */
.L_x_10914:
[----:B------:R-:W-:Y:S02]  /*7a30*/  F2FP.F16.F32.PACK_AB R184, RZ, R132 ;  /* 0x00000084ffb8723e */ /* 0x000fe400000000ff */
[----:B------:R-:W-:Y:S02]  /*7a40*/  MOV R132, R185 ;  /* 0x000000b900847202 */ /* 0x000fe40000000f00 */
[----:B0-----:R-:W-:-:S07]  /*7a50*/  PRMT R180, R184, 0x7610, R180 ;  /* 0x00007610b8b47816 */ /* 0x001fce00000000b4 */
.L_x_10911:
        /* <DEDUP_REMOVED lines=9> */
[----:B-----5:R-:W-:-:S03]  /*7af0*/  HADD2.F32 R185, -RZ, R176.H1_H1 ;  /* 0x300000b0ffb97230 */ /* 0x020fc60000004100 */
[----:B------:R-:W-:-:S05]  /*7b00*/  FMUL.FTZ R184, R184, UR30 ;  /* 0x0000001eb8b87c20 */ /* 0x000fca0008410000 */
[----:B------:R-:W-:-:S05]  /*7b10*/  FSEL R184, R184, RZ, P2 ;  /* 0x000000ffb8b87208 */ /* 0x000fca0001000000 */
[----:B------:R-:W-:-:S04]  /*7b20*/  FMUL.FTZ R184, R184, UR23 ;  /* 0x00000017b8b87c20 */ /* 0x000fc80008410000 */
[----:B------:R-:W-:-:S04]  /*7b30*/  FMUL.FTZ R184, R184, UR22 ;  /* 0x00000016b8b87c20 */ /* 0x000fc80008410000 */
[----:B------:R-:W-:-:S07]  /*7b40*/  FMUL.FTZ R184, R185, R184 ;  /* 0x000000b8b9b87220 */ /* 0x000fce0000410000 */
.L_x_10918:
[----:B------:R-:W-:Y:S05]  /*7b50*/  BSYNC.RECONVERGENT B0 ;  /* 0x0000000000007941 */ /* 0x000fea0003800200 */
.L_x_10917:
        /* <DEDUP_REMOVED lines=14> */
.L_x_10920:
[----:B------:R-:W-:Y:S05]  /*7c40*/  BSYNC.RECONVERGENT B0 ;  /* 0x0000000000007941 */ /* 0x000fea0003800200 */
.L_x_10919:
[----:B------:R-:W-:Y:S02]  /*7c50*/  F2FP.F16.F32.PACK_AB R184, RZ, R133 ;  /* 0x00000085ffb8723e */ /* 0x000fe400000000ff */
[----:B------:R-:W-:Y:S02]  /*7c60*/  MOV R133, R185 ;  /* 0x000000b900857202 */ /* 0x000fe40000000f00 */
[----:B0-----:R-:W-:-:S07]  /*7c70*/  PRMT R180, R180, 0x5410, R184 ;  /* 0x00005410b4b47816 */ /* 0x001fce00000000b8 */
.L_x_10916:
        /* <DEDUP_REMOVED lines=9> */
[----:B-----5:R-:W-:-:S03]  /*7d10*/  HADD2.F32 R185, -RZ, R177.H0_H0 ;  /* 0x200000b1ffb97230 */ /* 0x020fc60000004100 */
[----:B------:R-:W-:-:S05]  /*7d20*/  FMUL.FTZ R184, R184, UR30 ;  /* 0x0000001eb8b87c20 */ /* 0x000fca0008410000 */
[----:B------:R-:W-:-:S05]  /*7d30*/  FSEL R184, R184, RZ, P2 ;  /* 0x000000ffb8b87208 */ /* 0x000fca0001000000 */
[----:B------:R-:W-:-:S04]  /*7d40*/  FMUL.FTZ R184, R184, UR23 ;  /* 0x00000017b8b87c20 */ /* 0x000fc80008410000 */
[----:B------:R-:W-:-:S04]  /*7d50*/  FMUL.FTZ R184, R184, UR22 ;  /* 0x00000016b8b87c20 */ /* 0x000fc80008410000 */
[----:B------:R-:W-:-:S07]  /*7d60*/  FMUL.FTZ R185, R185, R184 ;  /* 0x000000b8b9b97220 */ /* 0x000fce0000410000 */
.L_x_10923:
[----:B------:R-:W-:Y:S05]  /*7d70*/  BSYNC.RECONVERGENT B0 ;  /* 0x0000000000007941 */ /* 0x000fea0003800200 */
.L_x_10922:
        /* <DEDUP_REMOVED lines=14> */
.L_x_10925:
[----:B------:R-:W-:Y:S05]  /*7e60*/  BSYNC.RECONVERGENT B0 ;  /* 0x0000000000007941 */ /* 0x000fea0003800200 */
.L_x_10924:
[----:B------:R-:W-:Y:S02]  /*7e70*/  F2FP.F16.F32.PACK_AB R184, RZ, R134 ;  /* 0x00000086ffb8723e */ /* 0x000fe400000000ff */
[----:B------:R-:W-:Y:S02]  /*7e80*/  MOV R134, R185 ;  /* 0x000000b900867202 */ /* 0x000fe40000000f00 */
[----:B0-----:R-:W-:-:S07]  /*7e90*/  PRMT R181, R184, 0x7610, R181 ;  /* 0x00007610b8b57816 */ /* 0x001fce00000000b5 */
.L_x_10921:
[----:B------:R-:W-:Y:S05]  /*7ea0*/  BRA.U !UP3, `(.L_x_10926) ;  /* 0x000000010b847547 */ /* 0x000fea000b800000 */
[----:B------:R-:W-:Y:S01]  /*7eb0*/  LOP3.LUT P1, RZ, R210, 0xff000000, RZ, 0xc0, !PT ;  /* 0xff000000d2ff7812 */ /* 0x000fe2000782c0ff */
[----:B------:R-:W-:Y:S01]  /*7ec0*/  BSSY.RECONVERGENT B0, `(.L_x_10927) ;  /* 0x000000d000007945 */ /* 0x000fe20003800200 */
[----:B------:R-:W-:-:S11]  /*7ed0*/  HFMA2 R184, -RZ, RZ, 0, 0 ;  /* 0x00000000ffb87431 */ /* 0x000fd600000001ff */
        /* <DEDUP_REMOVED lines=11> */
.L_x_10928:
[----:B------:R-:W-:Y:S05]  /*7f90*/  BSYNC.RECONVERGENT B0 ;  /* 0x0000000000007941 */ /* 0x000fea0003800200 */
.L_x_10927:
        /* <DEDUP_REMOVED lines=14> */
.L_x_10930:
[----:B------:R-:W-:Y:S05]  /*8080*/  BSYNC.RECONVERGENT B0 ;  /* 0x0000000000007941 */ /* 0x000fea0003800200 */
.L_x_10929:
[----:B------:R-:W-:Y:S02]  /*8090*/  F2FP.F16.F32.PACK_AB R184, RZ, R135 ;  /* 0x00000087ffb8723e */ /* 0x000fe400000000ff */
[----:B------:R-:W-:Y:S02]  /*80a0*/  MOV R135, R185 ;  /* 0x000000b900877202 */ /* 0x000fe40000000f00 */
[----:B0-----:R-:W-:-:S07]  /*80b0*/  PRMT R181, R181, 0x5410, R184 ;  /* 0x00005410b5b57816 */ /* 0x001fce00000000b8 */
.L_x_10926:
        /* <DEDUP_REMOVED lines=15> */
.L_x_10933:
[----:B------:R-:W-:Y:S05]  /*81b0*/  BSYNC.RECONVERGENT B0 ;  /* 0x0000000000007941 */ /* 0x000fea0003800200 */
.L_x_10932:
        /* <DEDUP_REMOVED lines=14> */
.L_x_10935:
[----:B------:R-:W-:Y:S05]  /*82a0*/  BSYNC.RECONVERGENT B0 ;  /* 0x0000000000007941 */ /* 0x000fea0003800200 */
.L_x_10934:
[----:B------:R-:W-:Y:S02]  /*82b0*/  F2FP.F16.F32.PACK_AB R184, RZ, R128 ;  /* 0x00000080ffb8723e */ /* 0x000fe400000000ff */
[----:B------:R-:W-:Y:S02]  /*82c0*/  MOV R128, R185 ;  /* 0x000000b900807202 */ /* 0x000fe40000000f00 */
[----:B0-----:R-:W-:-:S07]  /*82d0*/  PRMT R182, R184, 0x7610, R182 ;  /* 0x00007610b8b67816 */ /* 0x001fce00000000b6 */
.L_x_10931:
        /* <DEDUP_REMOVED lines=15> */
.L_x_10938:
[----:B------:R-:W-:Y:S05]  /*83d0*/  BSYNC.RECONVERGENT B0 ;  /* 0x0000000000007941 */ /* 0x000fea0003800200 */
.L_x_10937:
        /* <DEDUP_REMOVED lines=14> */
.L_x_10940:
[----:B------:R-:W-:Y:S05]  /*84c0*/  BSYNC.RECONVERGENT B0 ;  /* 0x0000000000007941 */ /* 0x000fea0003800200 */
.L_x_10939:
[----:B------:R-:W-:Y:S02]  /*84d0*/  F2FP.F16.F32.PACK_AB R184, RZ, R129 ;  /* 0x00000081ffb8723e */ /* 0x000fe400000000ff */
[----:B------:R-:W-:Y:S02]  /*84e0*/  MOV R129, R185 ;  /* 0x000000b900817202 */ /* 0x000fe40000000f00 */
[----:B0-----:R-:W-:-:S07]  /*84f0*/  PRMT R182, R182, 0x5410, R184 ;  /* 0x00005410b6b67816 */ /* 0x001fce00000000b8 */
.L_x_10936:
        /* <DEDUP_REMOVED lines=15> */
.L_x_10943:
[----:B------:R-:W-:Y:S05]  /*85f0*/  BSYNC.RECONVERGENT B0 ;  /* 0x0000000000007941 */ /* 0x000fea0003800200 */
.L_x_10942:
        /* <DEDUP_REMOVED lines=14> */
.L_x_10945:
[----:B------:R-:W-:Y:S05]  /*86e0*/  BSYNC.RECONVERGENT B0 ;  /* 0x0000000000007941 */ /* 0x000fea0003800200 */
.L_x_10944:
[----:B------:R-:W-:Y:S02]  /*86f0*/  F2FP.F16.F32.PACK_AB R184, RZ, R130 ;  /* 0x00000082ffb8723e */ /* 0x000fe400000000ff */
[----:B------:R-:W-:Y:S02]  /*8700*/  MOV R130, R185 ;  /* 0x000000b900827202 */ /* 0x000fe40000000f00 */
[----:B0-----:R-:W-:-:S07]  /*8710*/  PRMT R183, R184, 0x7610, R183 ;  /* 0x00007610b8b77816 */ /* 0x001fce00000000b7 */
.L_x_10941:
        /* <DEDUP_REMOVED lines=14> */
[----:B------:R-:W-:Y:S01]  /*8800*/  ISETP.LT.AND P1, PT, RZ, UR29, PT ;  /* 0x0000001dff007c0c */ /* 0x000fe2000bf21270 */
[----:B------:R-:W-:Y:S01]  /*8810*/  FFMA.FTZ R191, R249, R190, UR32 ;  /* 0x00000020f9bf7e23 */ /* 0x000fe200080100be */
[----:B------:R-:W-:Y:S01]  /*8820*/  FADD.FTZ R190, R194, -R189 ;  /* 0x800000bdc2be7221 */ /* 0x000fe20000010000 */
[----:B------:R-:W-:Y:S01]  /*8830*/  FFMA.FTZ R185, R14, R185, UR32 ;  /* 0x000000200eb97e23 */ /* 0x000fe200080100b9 */
[----:B------:R-:W-:Y:S01]  /*8840*/  FADD.FTZ R189, R205, -R188 ;  /* 0x800000bccdbd7221 */ /* 0x000fe20000010000 */
[----:B------:R-:W-:Y:S01]  /*8850*/  FADD.FTZ R188, R214, -R187 ;  /* 0x800000bbd6bc7221 */ /* 0x000fe20000010000 */
[----:B------:R-:W-:Y:S01]  /*8860*/  FADD.FTZ R187, R15, -R186 ;  /* 0x800000ba0fbb7221 */ /* 0x000fe20000010000 */
[----:B------:R-:W-:Y:S01]  /*8870*/  FADD.FTZ R186, R192, -R197 ;  /* 0x800000c5c0ba7221 */ /* 0x000fe20000010000 */
[----:B0-----:R-:W-:Y:S01]  /*8880*/  FADD.FTZ R198, R12, -R185 ;  /* 0x800000b90cc67221 */ /* 0x001fe20000010000 */
        /* <DEDUP_REMOVED lines=41> */
.L_x_10910:
[----:B------:R-:W-:Y:S05]  /*8b20*/  BRA.U !UP3, `(.L_x_10946) ;  /* 0x000000010b807547 */ /* 0x000fea000b800000 */
[----:B------:R-:W-:Y:S01]  /*8b30*/  LOP3.LUT P1, RZ, R210, 0xff, RZ, 0xc0, !PT ;  /* 0x000000ffd2ff7812 */ /* 0x000fe2000782c0ff */
[----:B------:R-:W-:Y:S01]  /*8b40*/  BSSY.RECONVERGENT B0, `(.L_x_10947) ;  /* 0x000000d000007945 */ /* 0x000fe20003800200 */
[----:B------:R-:W-:-:S11]  /*8b50*/  HFMA2 R197, -RZ, RZ, 0, 0 ;  /* 0x00000000ffc57431 */ /* 0x000fd600000001ff */
[----:B------:R-:W-:Y:S05]  /*8b60*/  @!P1 BRA `(.L_x_10948) ;  /* 0x0000000000289947 */ /* 0x000fea0003800000 */
[----:B------:R-:W-:Y:S02]  /*8b70*/  MOV R197, UR31 ;  /* 0x0000001f00c57c02 */ /* 0x000fe40008000f00 */
[----:B------:R-:W-:-:S03]  /*8b80*/  ISETP.LT.AND P2, PT, RZ, UR29, PT ;  /* 0x0000001dff007c0c */ /* 0x000fc6000bf41270 */
[----:B0----5:R-:W-:Y:S01]  /*8b90*/  FFMA.FTZ R198, R2, R197, UR32 ;  /* 0x0000002002c67e23 */ /* 0x021fe200080100c5 */
[----:B------:R-:W-:-:S03]  /*8ba0*/  HADD2.F32 R197, -RZ, R176.H0_H0 ;  /* 0x200000b0ffc57230 */ /* 0x000fc60000004100 */
[----:B------:R-:W-:-:S04]  /*8bb0*/  FADD.FTZ R198, R13, -R198 ;  /* 0x800000c60dc67221 */ /* 0x000fc80000010000 */
[----:B------:R-:W-:-:S05]  /*8bc0*/  FMUL.FTZ R198, R198, UR30 ;  /* 0x0000001ec6c67c20 */ /* 0x000fca0008410000 */
[----:B------:R-:W-:-:S05]  /*8bd0*/  FSEL R198, R198, RZ, P2 ;  /* 0x000000ffc6c67208 */ /* 0x000fca0001000000 */
[----:B------:R-:W-:-:S04]  /*8be0*/  FMUL.FTZ R198, R198, UR23 ;  /* 0x00000017c6c67c20 */ /* 0x000fc80008410000 */
[----:B------:R-:W-:-:S04]  /*8bf0*/  FMUL.FTZ R198, R198, UR22 ;  /* 0x00000016c6c67c20 */ /* 0x000fc80008410000 */
[----:B------:R-:W-:-:S07]  /*8c00*/  FMUL.FTZ R197, R197, R198 ;  /* 0x000000c6c5c57220 */ /* 0x000fce0000410000 */
.L_x_10948:
[----:B------:R-:W-:Y:S05]  /*8c10*/  BSYNC.RECONVERGENT B0 ;  /* 0x0000000000007941 */ /* 0x000fea0003800200 */
.L_x_10947:
[----:B------:R-:W-:Y:S01]  /*8c20*/  BSSY.RECONVERGENT B0, `(.L_x_10949) ;  /* 0x000000e000007945 */ /* 0x000fe20003800200 */
[----:B------:R-:W-:Y:S01]  /*8c30*/  FADD.FTZ R132, R132, R197 ;  /* 0x000000c584847221 */ /* 0x000fe20000010000 */
[----:B------:R-:W-:Y:S02]  /*8c40*/  MOV R197, RZ ;  /* 0x000000ff00c57202 */ /* 0x000fe40000000f00 */
        /* <DEDUP_REMOVED lines=11> */
.L_x_10950:
[----:B------:R-:W-:Y:S05]  /*8d00*/  BSYNC.RECONVERGENT B0 ;  /* 0x0000000000007941 */ /* 0x000fea0003800200 */
.L_x_10949:
[----:B------:R-:W-:-:S04]  /*8d10*/  F2FP.F16.F32.PACK_AB R197, RZ, R197 ;  /* 0x000000c5ffc5723e */ /* 0x000fc800000000ff */
[----:B0-----:R-:W-:-:S07]  /*8d20*/  PRMT R180, R197, 0x7610, R180 ;  /* 0x00007610c5b47816 */ /* 0x001fce00000000b4 */
.L_x_10946:
        /* <DEDUP_REMOVED lines=15> */
.L_x_10953:
[----:B------:R-:W-:Y:S05]  /*8e20*/  BSYNC.RECONVERGENT B0 ;  /* 0x0000000000007941 */ /* 0x000fea0003800200 */
.L_x_10952:
        /* <DEDUP_REMOVED lines=14> */
.L_x_10955:
[----:B------:R-:W-:Y:S05]  /*8f10*/  BSYNC.RECONVERGENT B0 ;  /* 0x0000000000007941 */ /* 0x000fea0003800200 */
.L_x_10954:
[----:B------:R-:W-:-:S04]  /*8f20*/  F2FP.F16.F32.PACK_AB R197, RZ, R197 ;  /* 0x000000c5ffc5723e */ /* 0x000fc800000000ff */
[----:B------:R-:W-:-:S07]  /*8f30*/  PRMT R180, R180, 0x5410, R197 ;  /* 0x00005410b4b47816 */ /* 0x000fce00000000c5 */
.L_x_10951:
[----:B------:R-:W-:Y:S05]  /*8f40*/  BRA.U !UP3, `(.L_x_10956) ;  /* 0x000000010b807547 */ /* 0x000fea000b800000 */
[----:B------:R-:W-:Y:S01]  /*8f50*/  LOP3.LUT P1, RZ, R210, 0xff0000, RZ, 0xc0, !PT ;  /* 0x00ff0000d2ff7812 */ /* 0x000fe2000782c0ff */
[----:B------:R-:W-:Y:S01]  /*8f60*/  BSSY.RECONVERGENT B0, `(.L_x_10957) ;  /* 0x000000d000007945 */ /* 0x000fe20003800200 */
[----:B------:R-:W-:-:S11]  /*8f70*/  HFMA2 R197, -RZ, RZ, 0, 0 ;  /* 0x00000000ffc57431 */ /* 0x000fd600000001ff */
[----:B------:R-:W-:Y:S05]  /*8f80*/  @!P1 BRA `(.L_x_10958) ;  /* 0x0000000000289947 */ /* 0x000fea0003800000 */
[----:B0-----:R-:W-:Y:S02]  /*8f90*/  MOV R198, UR31 ;  /* 0x0000001f00c67c02 */ /* 0x001fe40008000f00 */
        /* <DEDUP_REMOVED lines=9> */
.L_x_10958:
[----:B------:R-:W-:Y:S05]  /*9030*/  BSYNC.RECONVERGENT B0 ;  /* 0x0000000000007941 */ /* 0x000fea0003800200 */
.L_x_10957:
[----:B------:R-:W-:Y:S01]  /*9040*/  BSSY.RECONVERGENT B0, `(.L_x_10959) ;  /* 0x000000e000007945 */ /* 0x000fe20003800200 */
[----:B------:R-:W-:Y:S01]  /*9050*/  FADD.FTZ R134, R134, R197 ;  /* 0x000000c586867221 */ /* 0x000fe20000010000 */
[----:B------:R-:W-:Y:S02]  /*9060*/  MOV R197, RZ ;  /* 0x000000ff00c57202 */ /* 0x000fe40000000f00 */
        /* <DEDUP_REMOVED lines=11> */
.L_x_10960:
[----:B------:R-:W-:Y:S05]  /*9120*/  BSYNC.RECONVERGENT B0 ;  /* 0x0000000000007941 */ /* 0x000fea0003800200 */
.L_x_10959:
[----:B------:R-:W-:-:S04]  /*9130*/  F2FP.F16.F32.PACK_AB R197, RZ, R197 ;  /* 0x000000c5ffc5723e */ /* 0x000fc800000000ff */
[----:B0-----:R-:W-:-:S07]  /*9140*/  PRMT R181, R197, 0x7610, R181 ;  /* 0x00007610c5b57816 */ /* 0x001fce00000000b5 */
.L_x_10956:
[----:B------:R-:W-:Y:S05]  /*9150*/  BRA.U !UP3, `(.L_x_10961) ;  /* 0x000000010b807547 */ /* 0x000fea000b800000 */
[----:B------:R-:W-:Y:S01]  /*9160*/  LOP3.LUT P1, RZ, R210, 0xff000000, RZ, 0xc0, !PT ;  /* 0xff000000d2ff7812 */ /* 0x000fe2000782c0ff */
[----:B------:R-:W-:Y:S01]  /*9170*/  BSSY.RECONVERGENT B0, `(.L_x_10962) ;  /* 0x000000d000007945 */ /* 0x000fe20003800200 */
[----:B0-----:R-:W-:-:S11]  /*9180*/  HFMA2 R198, -RZ, RZ, 0, 0 ;  /* 0x00000000ffc67431 */ /* 0x001fd600000001ff */
        /* <DEDUP_REMOVED lines=11> */
.L_x_10963:
[----:B------:R-:W-:Y:S05]  /*9240*/  BSYNC.RECONVERGENT B0 ;  /* 0x0000000000007941 */ /* 0x000fea0003800200 */
.L_x_10962:
        /* <DEDUP_REMOVED lines=14> */
.L_x_10965:
[----:B------:R-:W-:Y:S05]  /*9330*/  BSYNC.RECONVERGENT B0 ;  /* 0x0000000000007941 */ /* 0x000fea0003800200 */
.L_x_10964:
[----:B------:R-:W-:-:S04]  /*9340*/  F2FP.F16.F32.PACK_AB R197, RZ, R197 ;  /* 0x000000c5ffc5723e */ /* 0x000fc800000000ff */
[----:B------:R-:W-:-:S07]  /*9350*/  PRMT R181, R181, 0x5410, R197 ;  /* 0x00005410b5b57816 */ /* 0x000fce00000000c5 */
.L_x_10961:
        /* <DEDUP_REMOVED lines=12> */
[----:B0-----:R-:W-:Y:S01]  /*9420*/  FMUL.FTZ R198, R197, UR22 ;  /* 0x00000016c5c67c20 */ /* 0x001fe20008410000 */
[----:B-----5:R-:W-:-:S05]  /*9430*/  HADD2.F32 R197, -RZ, R178.H0_H0 ;  /* 0x200000b2ffc57230 */ /* 0x020fca0000004100 */
[----:B------:R-:W-:-:S07]  /*9440*/  FMUL.FTZ R197, R197, R198 ;  /* 0x000000c6c5c57220 */ /* 0x000fce0000410000 */
.L_x_10968:
[----:B------:R-:W-:Y:S05]  /*9450*/  BSYNC.RECONVERGENT B0 ;  /* 0x0000000000007941 */ /* 0x000fea0003800200 */
.L_x_10967:
        /* <DEDUP_REMOVED lines=12> */
[----:B------:R-:W-:-:S05]  /*9520*/  HADD2.F32 R197, -RZ, R54.H0_H0 ;  /* 0x20000036ffc57230 */ /* 0x000fca0000004100 */
[----:B------:R-:W-:-:S07]  /*9530*/  FMUL.FTZ R197, R197, R198 ;  /* 0x000000c6c5c57220 */ /* 0x000fce0000410000 */
.L_x_10970:
[----:B------:R-:W-:Y:S05]  /*9540*/  BSYNC.RECONVERGENT B0 ;  /* 0x0000000000007941 */ /* 0x000fea0003800200 */
.L_x_10969:
[----:B------:R-:W-:-:S04]  /*9550*/  F2FP.F16.F32.PACK_AB R197, RZ, R197 ;  /* 0x000000c5ffc5723e */ /* 0x000fc800000000ff */
[----:B0-----:R-:W-:-:S07]  /*9560*/  PRMT R182, R197, 0x7610, R182 ;  /* 0x00007610c5b67816 */ /* 0x001fce00000000b6 */
.L_x_10966:
        /* <DEDUP_REMOVED lines=15> */
.L_x_10973:
[----:B------:R-:W-:Y:S05]  /*9660*/  BSYNC.RECONVERGENT B0 ;  /* 0x0000000000007941 */ /* 0x000fea0003800200 */
.L_x_10972:
        /* <DEDUP_REMOVED lines=14> */
.L_x_10975:
[----:B------:R-:W-:Y:S05]  /*9750*/  BSYNC.RECONVERGENT B0 ;  /* 0x0000000000007941 */ /* 0x000fea0003800200 */
.L_x_10974:
[----:B------:R-:W-:-:S04]  /*9760*/  F2FP.F16.F32.PACK_AB R197, RZ, R197 ;  /* 0x000000c5ffc5723e */ /* 0x000fc800000000ff */
[----:B------:R-:W-:-:S07]  /*9770*/  PRMT R182, R182, 0x5410, R197 ;  /* 0x00005410b6b67816 */ /* 0x000fce00000000c5 */
.L_x_10971:
        /* <DEDUP_REMOVED lines=15> */
.L_x_10978:
[----:B------:R-:W-:Y:S05]  /*9870*/  BSYNC.RECONVERGENT B0 ;  /* 0x0000000000007941 */ /* 0x000fea0003800200 */
.L_x_10977:
        /* <DEDUP_REMOVED lines=14> */
.L_x_10980:
[----:B------:R-:W-:Y:S05]  /*9960*/  BSYNC.RECONVERGENT B0 ;  /* 0x0000000000007941 */ /* 0x000fea0003800200 */
.L_x_10979:
[----:B------:R-:W-:-:S04]  /*9970*/  F2FP.F16.F32.PACK_AB R197, RZ, R197 ;  /* 0x000000c5ffc5723e */ /* 0x000fc800000000ff */
[----:B0-----:R-:W-:-:S07]  /*9980*/  PRMT R183, R197, 0x7610, R183 ;  /* 0x00007610c5b77816 */ /* 0x001fce00000000b7 */
.L_x_10976:
[----:B------:R-:W-:Y:S05]  /*9990*/  BRA.U !UP3, `(.L_x_10902) ;  /* 0x000000010b847547 */ /* 0x000fea000b800000 */
[----:B------:R-:W-:Y:S01]  /*99a0*/  ISETP.GE.U32.AND P1, PT, R210, RZ, PT ;  /* 0x000000ffd200720c */ /* 0x000fe20003f26070 */
[----:B------:R-:W-:Y:S01]  /*99b0*/  BSSY.RECONVERGENT B0, `(.L_x_10981) ;  /* 0x000000e000007945 */ /* 0x000fe20003800200 */
[----:B0-----:R-:W-:Y:S02]  /*99c0*/  HFMA2 R198, -RZ, RZ, 0, 0 ;  /* 0x00000000ffc67431 */ /* 0x001fe400000001ff */
[----:B------:R-:W-:-:S13]  /*99d0*/  ISETP.GE.U32.AND.EX P1, PT, R211, 0x1000000, PT, P1 ;  /* 0x01000000d300780c */ /* 0x000fda0003f26110 */
        /* <DEDUP_REMOVED lines=11> */
.L_x_10982:
[----:B------:R-:W-:Y:S05]  /*9a90*/  BSYNC.RECONVERGENT B0 ;  /* 0x0000000000007941 */ /* 0x000fea0003800200 */
.L_x_10981:
        /* <DEDUP_REMOVED lines=14> */
.L_x_10984:
[----:B------:R-:W-:Y:S05]  /*9b80*/  BSYNC.RECONVERGENT B0 ;  /* 0x0000000000007941 */ /* 0x000fea0003800200 */
.L_x_10983:
[----:B------:R-:W-:-:S04]  /*9b90*/  F2FP.F16.F32.PACK_AB R197, RZ, R197 ;  /* 0x000000c5ffc5723e */ /* 0x000fc800000000ff */
[----:B------:R-:W-:-:S07]  /*9ba0*/  PRMT R183, R183, 0x5410, R197 ;  /* 0x00005410b7b77816 */ /* 0x000fce00000000c5 */
.L_x_10902:
[----:B0-----:R-:W0:Y:S01]  /*9bb0*/  @P0 LDC.64 R198, c[0x0][0x478] ;  /* 0x00011e00ffc60b82 */ /* 0x001e220000000a00 */
[----:B------:R-:W-:Y:S01]  /*9bc0*/  PLOP3.LUT P1, PT, PT, PT, UP3, 0x80, 0x8 ;  /* 0x000000000008781c */ /* 0x000fe20003f2f038 */
[----:B------:R-:W1:Y:S01]  /*9bd0*/  @UP3 LDCU.64 UR10, c[0x0][0x468] ;  /* 0x00008d00ff0a37ac */ /* 0x000e620008000a00 */
[----:B------:R-:W-:Y:S02]  /*9be0*/  @P0 IADD3 R197, PT, PT, R213, 0x100, RZ ;  /* 0x00000100d5c50810 */ /* 0x000fe40007ffe0ff */
[----:B------:R-:W-:-:S03]  /*9bf0*/  MOV R210, 0x10 ;  /* 0x0000001000d27802 */ /* 0x000fc60000000f00 */
[----:B0-----:R-:W-:-:S06]  /*9c00*/  @P0 IMAD.WIDE.U32 R198, R197, 0x20, R198 ;  /* 0x00000020c5c60825 */ /* 0x001fcc00078e00c6 */
[----:B------:R-:W-:Y:S01]  /*9c10*/  @P1 IADD3 R197, PT, PT, R196, 0x100, RZ ;  /* 0x00000100c4c51810 */ /* 0x000fe20007ffe0ff */
        /* <DEDUP_REMOVED lines=9> */
.L_x_10985:
[----:B------:R-:W-:Y:S05]  /*9cb0*/  BRA.U !UP0, `(.L_x_10986) ;  /* 0x00000015083c7547 */ /* 0x000fea000b800000 */
[----:B------:R-:W-:Y:S05]  /*9cc0*/  @!P0 BRA `(.L_x_10987) ;  /* 0x0000000800d08947 */ /* 0x000fea0003800000 */
[----:B------:R-:W-:Y:S02]  /*9cd0*/  PLOP3.LUT P1, PT, PT, PT, UP2, 0x80, 0x8 ;  /* 0x000000000008781c */ /* 0x000fe40003f2f028 */
[----:B------:R-:W-:Y:S02]  /*9ce0*/  MOV R184, UR31 ;  /* 0x0000001f00b87c02 */ /* 0x000fe40008000f00 */
[----:B0-----:R-:W-:Y:S02]  /*9cf0*/  MOV R198, R29 ;  /* 0x0000001d00c67202 */ /* 0x001fe40000000f00 */
[----:B------:R-:W-:Y:S02]  /*9d00*/  MOV R197, R30 ;  /* 0x0000001e00c57202 */ /* 0x000fe40000000f00 */
[----:B------:R-:W-:-:S05]  /*9d10*/  MOV R199, R28 ;  /* 0x0000001c00c77202 */ /* 0x000fca0000000f00 */
[----:B------:R-:W-:-:S04]  /*9d20*/  @P1 FFMA.FTZ R185, R221, R184, UR32 ;  /* 0x00000020ddb91e23 */ /* 0x000fc800080100b8 */
[----:B------:R-:W-:-:S04]  /*9d30*/  @P1 FADD.FTZ R184, R220, -R185 ;  /* 0x800000b9dcb81221 */ /* 0x000fc80000010000 */
[----:B------:R-:W-:Y:S01]  /*9d40*/  @P1 FFMA.FTZ R198, R184, UR30, R29 ;  /* 0x0000001eb8c61c23 */ /* 0x000fe2000801001d */
[----:B------:R-:W-:-:S05]  /*9d50*/  MOV R184, UR31 ;  /* 0x0000001f00b87c02 */ /* 0x000fca0008000f00 */
[-C--:B------:R-:W-:Y:S01]  /*9d60*/  @P1 FFMA.FTZ R185, R219, R184.reuse, UR32 ;  /* 0x00000020dbb91e23 */ /* 0x080fe200080100b8 */
[----:B------:R-:W-:-:S03]  /*9d70*/  @P1 FFMA.FTZ R184, R217, R184, UR32 ;  /* 0x00000020d9b81e23 */ /* 0x000fc600080100b8 */
[----:B------:R-:W-:-:S04]  /*9d80*/  @P1 FADD.FTZ R185, R218, -R185 ;  /* 0x800000b9dab91221 */ /* 0x000fc80000010000 */
[----:B------:R-:W-:Y:S01]  /*9d90*/  @P1 FFMA.FTZ R197, R185, UR30, R30 ;  /* 0x0000001eb9c51c23 */ /* 0x000fe2000801001e */
[----:B------:R-:W-:-:S04]  /*9da0*/  @P1 FADD.FTZ R185, R195, -R184 ;  /* 0x800000b8c3b91221 */ /* 0x000fc80000010000 */
[----:B------:R-:W-:Y:S01]  /*9db0*/  @P1 FFMA.FTZ R199, R185, UR30, R28 ;  /* 0x0000001eb9c71c23 */ /* 0x000fe2000801001c */
[----:B------:R-:W-:Y:S06]  /*9dc0*/  BRA.U !UP3, `(.L_x_10988) ;  /* 0x000000010b407547 */ /* 0x000fec000b800000 */
[----:B------:R-:W-:-:S13]  /*9dd0*/  LOP3.LUT P2, RZ, R208, 0xff, RZ, 0xc0, !PT ;  /* 0x000000ffd0ff7812 */ /* 0x000fda000784c0ff */
[----:B------:R-:W0:Y:S01]  /*9de0*/  @P2 LDC.64 R186, c[0x0][0x408] ;  /* 0x00010200ffba2b82 */ /* 0x000e220000000a00 */
[----:B-----5:R-:W-:-:S07]  /*9df0*/  @P2 HADD2.F32 R189, -RZ, R176.H0_H0 ;  /* 0x200000b0ffbd2230 */ /* 0x020fce0000004100 */
        /* <DEDUP_REMOVED lines=13> */
.L_x_10988:
[----:B------:R-:W-:Y:S05]  /*9ed0*/  BRA.U !UP3, `(.L_x_10989) ;  /* 0x000000010b407547 */ /* 0x000fea000b800000 */
[----:B------:R-:W-:-:S13]  /*9ee0*/  LOP3.LUT P2, RZ, R208, 0xff00, RZ, 0xc0, !PT ;  /* 0x0000ff00d0ff7812 */ /* 0x000fda000784c0ff */
[----:B------:R-:W0:Y:S01]  /*9ef0*/  @P2 LDC.64 R186, c[0x0][0x408] ;  /* 0x00010200ffba2b82 */ /* 0x000e220000000a00 */
[----:B-----5:R-:W-:-:S07]  /*9f00*/  @P2 HADD2.F32 R188, -RZ, R176.H1_H1 ;  /* 0x300000b0ffbc2230 */ /* 0x020fce0000004100 */
        /* <DEDUP_REMOVED lines=13> */
.L_x_10989:
[----:B------:R-:W-:Y:S05]  /*9fe0*/  BRA.U !UP3, `(.L_x_10990) ;  /* 0x000000010b407547 */ /* 0x000fea000b800000 */
        /* <DEDUP_REMOVED lines=16> */
.L_x_10990:
        /* <DEDUP_REMOVED lines=22> */
.L_x_10991:
        /* <DEDUP_REMOVED lines=22> */
.L_x_10992:
        /* <DEDUP_REMOVED lines=11> */
[----:B-----5:R-:W-:-:S05]  /*a460*/  @P2 HADD2.F32 R185, -RZ, R178.H1_H1 ;  /* 0x300000b2ffb92230 */ /* 0x020fca0000004100 */
        /* <DEDUP_REMOVED lines=10> */
.L_x_10993:
        /* <DEDUP_REMOVED lines=11> */
[----:B-----5:R-:W-:-:S05]  /*a5c0*/  @P2 HADD2.F32 R185, -RZ, R179.H0_H0 ;  /* 0x200000b3ffb92230 */ /* 0x020fca0000004100 */
        /* <DEDUP_REMOVED lines=10> */
.L_x_10994:
[----:B------:R-:W-:Y:S02]  /*a670*/  MOV R184, UR31 ;  /* 0x0000001f00b87c02 */ /* 0x000fe40008000f00 */
[----:B------:R-:W-:Y:S02]  /*a680*/  MOV R210, R27 ;  /* 0x0000001b00d27202 */ /* 0x000fe40000000f00 */
[----:B------:R-:W-:Y:S01]  /*a690*/  MOV R189, R186 ;  /* 0x000000ba00bd7202 */ /* 0x000fe20000000f00 */
[----:B------:R-:W-:Y:S01]  /*a6a0*/  @P1 FFMA.FTZ R185, R247, R184, UR32 ;  /* 0x00000020f7b91e23 */ /* 0x000fe200080100b8 */
[----:B------:R-:W-:Y:S02]  /*a6b0*/  MOV R187, R191 ;  /* 0x000000bf00bb7202 */ /* 0x000fe40000000f00 */
[----:B------:R-:W-:Y:S01]  /*a6c0*/  MOV R186, R197 ;  /* 0x000000c500ba7202 */ /* 0x000fe20000000f00 */
[----:B------:R-:W-:Y:S01]  /*a6d0*/  @P1 FADD.FTZ R184, R246, -R185 ;  /* 0x800000b9f6b81221 */ /* 0x000fe20000010000 */
        /* <DEDUP_REMOVED lines=10> */
[----:B-----5:R-:W-:Y:S02]  /*a780*/  @P1 HADD2.F32 R197, -RZ, R179.H1_H1 ;  /* 0x300000b3ffc51230 */ /* 0x020fe40000004100 */
[----:B------:R-:W-:-:S03]  /*a790*/  @P1 HADD2.F32 R199, -RZ, R59.H1_H1 ;  /* 0x3000003bffc71230 */ /* 0x000fc60000004100 */
[----:B------:R-:W-:Y:S01]  /*a7a0*/  @P1 FMUL.FTZ R198, R197, R208 ;  /* 0x000000d0c5c61220 */ /* 0x000fe20000410000 */
[----:B------:R-:W-:Y:S01]  /*a7b0*/  MOV R197, RZ ;  /* 0x000000ff00c57202 */ /* 0x000fe20000000f00 */
[----:B------:R-:W-:Y:S02]  /*a7c0*/  @P1 FMUL.FTZ R197, R208, R199 ;  /* 0x000000c7d0c51220 */ /* 0x000fe40000410000 */
[----:B------:R-:W-:-:S03]  /*a7d0*/  FADD.FTZ R123, R123, R198 ;  /* 0x000000c67b7b7221 */ /* 0x000fc60000010000 */
[----:B------:R-:W-:-:S04]  /*a7e0*/  F2FP.F16.F32.PACK_AB R197, RZ, R197 ;  /* 0x000000c5ffc5723e */ /* 0x000fc800000000ff */
[----:B------:R-:W-:Y:S01]  /*a7f0*/  PRMT R183, R183, 0x5410, R197 ;  /* 0x00005410b7b77816 */ /* 0x000fe200000000c5 */
[----:B------:R-:W-:Y:S06]  /*a800*/  BRA `(.L_x_10995) ;  /* 0x0000002c003c7947 */ /* 0x000fec0003800000 */
.L_x_10987:
        /* <DEDUP_REMOVED lines=8> */
[----:B-----5:R-:W-:-:S03]  /*a890*/  @P1 HADD2.F32 R199, -RZ, R176.H0_H0 ;  /* 0x200000b0ffc71230 */ /* 0x020fc60000004100 */
[----:B------:R-:W-:-:S04]  /*a8a0*/  FMUL.FTZ R197, R197, UR23 ;  /* 0x00000017c5c57c20 */ /* 0x000fc80008410000 */
[----:B------:R-:W-:Y:S01]  /*a8b0*/  FMUL.FTZ R198, R197, UR22 ;  /* 0x00000016c5c67c20 */ /* 0x000fe20008410000 */
[----:B------:R-:W-:-:S03]  /*a8c0*/  HFMA2 R197, -RZ, RZ, 0, 0 ;  /* 0x00000000ffc57431 */ /* 0x000fc600000001ff */
[----:B------:R-:W-:Y:S01]  /*a8d0*/  @P1 FMUL.FTZ R197, R199, R198 ;  /* 0x000000c6c7c51220 */ /* 0x000fe20000410000 */
[----:B------:R-:W-:-:S03]  /*a8e0*/  @P1 HADD2.F32 R199, -RZ, R56.H0_H0 ;  /* 0x20000038ffc71230 */ /* 0x000fc60000004100 */
[----:B------:R-:W-:Y:S01]  /*a8f0*/  FADD.FTZ R124, R124, R197 ;  /* 0x000000c57c7c7221 */ /* 0x000fe20000010000 */
[----:B------:R-:W-:Y:S01]  /*a900*/  MOV R197, RZ ;  /* 0x000000ff00c57202 */ /* 0x000fe20000000f00 */
[----:B------:R-:W-:-:S05]  /*a910*/  @P1 FMUL.FTZ R197, R199, R198 ;  /* 0x000000c6c7c51220 */ /* 0x000fca0000410000 */
[----:B------:R-:W-:-:S04]  /*a920*/  F2FP.F16.F32.PACK_AB R197, RZ, R197 ;  /* 0x000000c5ffc5723e */ /* 0x000fc800000000ff */
[----:B------:R-:W-:-:S07]  /*a930*/  PRMT R180, R197, 0x7610, R180 ;  /* 0x00007610c5b47816 */ /* 0x000fce00000000b4 */
.L_x_10996:
[----:B------:R-:W-:Y:S05]  /*a940*/  BRA.U !UP3, `(.L_x_10997) ;  /* 0x000000010b487547 */ /* 0x000fea000b800000 */
[----:B------:R-:W-:Y:S02]  /*a950*/  PLOP3.LUT P2, PT, PT, PT, UP2, 0x80, 0x8 ;  /* 0x000000000008781c */ /* 0x000fe40003f4f028 */
[----:B0-----:R-:W-:Y:S02]  /*a960*/  MOV R198, UR31 ;  /* 0x0000001f00c67c02 */ /* 0x001fe40008000f00 */
[----:B------:R-:W-:-:S09]  /*a970*/  LOP3.LUT P1, RZ, R208, 0xff00, RZ, 0xc0, !PT ;  /* 0x0000ff00d0ff7812 */ /* 0x000fd2000782c0ff */
[----:B------:R-:W-:-:S04]  /*a980*/  @P2 FFMA.FTZ R197, R221, R198, UR32 ;  /* 0x00000020ddc52e23 */ /* 0x000fc800080100c6 */
[----:B------:R-:W-:Y:S01]  /*a990*/  @P2 FADD.FTZ R198, R220, -R197 ;  /* 0x800000c5dcc62221 */ /* 0x000fe20000010000 */
[----:B------:R-:W-:Y:S01]  /*a9a0*/  MOV R197, R29 ;  /* 0x0000001d00c57202 */ /* 0x000fe20000000f00 */
[----:B-----5:R-:W-:Y:S02]  /*a9b0*/  @P1 HADD2.F32 R210, -RZ, R176.H1_H1 ;  /* 0x300000b0ffd21230 */ /* 0x020fe40000004100 */
[----:B------:R-:W-:Y:S01]  /*a9c0*/  @P2 FFMA.FTZ R197, R198, UR30, R29 ;  /* 0x0000001ec6c52c23 */ /* 0x000fe2000801001d */
[----:B------:R-:W-:-:S03]  /*a9d0*/  HFMA2 R198, -RZ, RZ, 0, 0 ;  /* 0x00000000ffc67431 */ /* 0x000fc600000001ff */
        /* <DEDUP_REMOVED lines=8> */
[----:B------:R-:W-:-:S07]  /*aa60*/  PRMT R180, R180, 0x5410, R197 ;  /* 0x00005410b4b47816 */ /* 0x000fce00000000c5 */
.L_x_10997:
        /* <DEDUP_REMOVED lines=19> */
.L_x_10998:
        /* <DEDUP_REMOVED lines=19> */
.L_x_10999:
        /* <DEDUP_REMOVED lines=19> */
.L_x_11000:
        /* <DEDUP_REMOVED lines=19> */
.L_x_11001:
        /* <DEDUP_REMOVED lines=19> */
.L_x_11002:
        /* <DEDUP_REMOVED lines=14> */
[----:B------:R-:W-:Y:S01]  /*b140*/  @P1 FMUL.FTZ R198, R208, R199 ;  /* 0x000000c7d0c61220 */ /* 0x000fe20000410000 */
[----:B------:R-:W-:-:S03]  /*b150*/  @P1 HADD2.F32 R208, -RZ, R59.H1_H1 ;  /* 0x3000003bffd01230 */ /* 0x000fc60000004100 */
[----:B------:R-:W-:Y:S02]  /*b160*/  FADD.FTZ R123, R123, R198 ;  /* 0x000000c67b7b7221 */ /* 0x000fe40000010000 */
[----:B------:R-:W-:-:S05]  /*b170*/  @P1 FMUL.FTZ R197, R208, R199 ;  /* 0x000000c7d0c51220 */ /* 0x000fca0000410000 */
[----:B------:R-:W-:-:S04]  /*b180*/  F2FP.F16.F32.PACK_AB R197, RZ, R197 ;  /* 0x000000c5ffc5723e */ /* 0x000fc800000000ff */
[----:B------:R-:W-:Y:S01]  /*b190*/  PRMT R183, R183, 0x5410, R197 ;  /* 0x00005410b7b77816 */ /* 0x000fe200000000c5 */
[----:B------:R-:W-:Y:S06]  /*b1a0*/  BRA `(.L_x_10995) ;  /* 0x0000002000d47947 */ /* 0x000fec0003800000 */
.L_x_10986:
[----:B------:R-:W-:Y:S05]  /*b1b0*/  @!P0 BRA `(.L_x_11003) ;  /* 0x0000001000ac8947 */ /* 0x000fea0003800000 */
[----:B------:R-:W-:Y:S05]  /*b1c0*/  BRA.U !UP3, `(.L_x_11004) ;  /* 0x000000010b847547 */ /* 0x000fea000b800000 */
[----:B------:R-:W-:Y:S01]  /*b1d0*/  LOP3.LUT P1, RZ, R208, 0xff, RZ, 0xc0, !PT ;  /* 0x000000ffd0ff7812 */ /* 0x000fe2000782c0ff */
[----:B------:R-:W-:Y:S01]  /*b1e0*/  BSSY.RECONVERGENT B0, `(.L_x_11005) ;  /* 0x000000d000007945 */ /* 0x000fe20003800200 */
[----:B------:R-:W-:-:S11]  /*b1f0*/  HFMA2 R185, -RZ, RZ, 0, 0 ;  /* 0x00000000ffb97431 */ /* 0x000fd600000001ff */
        /* <DEDUP_REMOVED lines=11> */
.L_x_11006:
[----:B------:R-:W-:Y:S05]  /*b2b0*/  BSYNC.RECONVERGENT B0 ;  /* 0x0000000000007941 */ /* 0x000fea0003800200 */
.L_x_11005:
        /* <DEDUP_REMOVED lines=14> */
.L_x_11008:
[----:B------:R-:W-:Y:S05]  /*b3a0*/  BSYNC.RECONVERGENT B0 ;  /* 0x0000000000007941 */ /* 0x000fea0003800200 */
.L_x_11007:
[----:B------:R-:W-:Y:S02]  /*b3b0*/  F2FP.F16.F32.PACK_AB R184, RZ, R124 ;  /* 0x0000007cffb8723e */ /* 0x000fe400000000ff */
[----:B------:R-:W-:Y:S02]  /*b3c0*/  MOV R124, R185 ;  /* 0x000000b9007c7202 */ /* 0x000fe40000000f00 */
[----:B0-----:R-:W-:-:S07]  /*b3d0*/  PRMT R180, R184, 0x7610, R180 ;  /* 0x00007610b8b47816 */ /* 0x001fce00000000b4 */
.L_x_11004:
        /* <DEDUP_REMOVED lines=15> */
.L_x_11011:
[----:B------:R-:W-:Y:S05]  /*b4d0*/  BSYNC.RECONVERGENT B0 ;  /* 0x0000000000007941 */ /* 0x000fea0003800200 */
.L_x_11010:
        /* <DEDUP_REMOVED lines=14> */
.L_x_11013:
[----:B------:R-:W-:Y:S05]  /*b5c0*/  BSYNC.RECONVERGENT B0 ;  /* 0x0000000000007941 */ /* 0x000fea0003800200 */
.L_x_11012:
[----:B------:R-:W-:Y:S02]  /*b5d0*/  F2FP.F16.F32.PACK_AB R184, RZ, R125 ;  /* 0x0000007dffb8723e */ /* 0x000fe400000000ff */
[----:B------:R-:W-:Y:S02]  /*b5e0*/  MOV R125, R185 ;  /* 0x000000b9007d7202 */ /* 0x000fe40000000f00 */
[----:B0-----:R-:W-:-:S07]  /*b5f0*/  PRMT R180, R180, 0x5410, R184 ;  /* 0x00005410b4b47816 */ /* 0x001fce00000000b8 */
.L_x_11009:
        /* <DEDUP_REMOVED lines=15> */
.L_x_11016:
[----:B------:R-:W-:Y:S05]  /*b6f0*/  BSYNC.RECONVERGENT B0 ;  /* 0x0000000000007941 */ /* 0x000fea0003800200 */
.L_x_11015:
        /* <DEDUP_REMOVED lines=14> */
.L_x_11018:
[----:B------:R-:W-:Y:S05]  /*b7e0*/  BSYNC.RECONVERGENT B0 ;  /* 0x0000000000007941 */ /* 0x000fea0003800200 */
.L_x_11017:
[----:B------:R-:W-:Y:S02]  /*b7f0*/  F2FP.F16.F32.PACK_AB R184, RZ, R126 ;  /* 0x0000007effb8723e */ /* 0x000fe400000000ff */
[----:B------:R-:W-:Y:S02]  /*b800*/  MOV R126, R185 ;  /* 0x000000b9007e7202 */ /* 0x000fe40000000f00 */
[----:B0-----:R-:W-:-:S07]  /*b810*/  PRMT R181, R184, 0x7610, R181 ;  /* 0x00007610b8b57816 */ /* 0x001fce00000000b5 */
.L_x_11014:
        /* <DEDUP_REMOVED lines=15> */
.L_x_11021:
[----:B------:R-:W-:Y:S05]  /*b910*/  BSYNC.RECONVERGENT B0 ;  /* 0x0000000000007941 */ /* 0x000fea0003800200 */
.L_x_11020:
        /* <DEDUP_REMOVED lines=14> */
.L_x_11023:
[----:B------:R-:W-:Y:S05]  /*ba00*/  BSYNC.RECONVERGENT B0 ;  /* 0x0000000000007941 */ /* 0x000fea0003800200 */
.L_x_11022:
[----:B------:R-:W-:Y:S02]  /*ba10*/  F2FP.F16.F32.PACK_AB R184, RZ, R127 ;  /* 0x0000007fffb8723e */ /* 0x000fe400000000ff */
[----:B------:R-:W-:Y:S02]  /*ba20*/  MOV R127, R185 ;  /* 0x000000b9007f7202 */ /* 0x000fe40000000f00 */
[----:B0-----:R-:W-:-:S07]  /*ba30*/  PRMT R181, R181, 0x5410, R184 ;  /* 0x00005410b5b57816 */ /* 0x001fce00000000b8 */
.L_x_11019:
        /* <DEDUP_REMOVED lines=15> */
.L_x_11026:
[----:B------:R-:W-:Y:S05]  /*bb30*/  BSYNC.RECONVERGENT B0 ;  /* 0x0000000000007941 */ /* 0x000fea0003800200 */
.L_x_11025:
        /* <DEDUP_REMOVED lines=14> */
.L_x_11028:
[----:B------:R-:W-:Y:S05]  /*bc20*/  BSYNC.RECONVERGENT B0 ;  /* 0x0000000000007941 */ /* 0x000fea0003800200 */
.L_x_11027:
[----:B------:R-:W-:Y:S02]  /*bc30*/  F2FP.F16.F32.PACK_AB R184, RZ, R120 ;  /* 0x00000078ffb8723e */ /* 0x000fe400000000ff */
[----:B------:R-:W-:Y:S02]  /*bc40*/  MOV R120, R185 ;  /* 0x000000b900787202 */ /* 0x000fe40000000f00 */
[----:B0-----:R-:W-:-:S07]  /*bc50*/  PRMT R182, R184, 0x7610, R182 ;  /* 0x00007610b8b67816 */ /* 0x001fce00000000b6 */
.L_x_11024:
        /* <DEDUP_REMOVED lines=15> */
.L_x_11031:
[----:B------:R-:W-:Y:S05]  /*bd50*/  BSYNC.RECONVERGENT B0 ;  /* 0x0000000000007941 */ /* 0x000fea0003800200 */
.L_x_11030:
        /* <DEDUP_REMOVED lines=14> */
.L_x_11033:
[----:B------:R-:W-:Y:S05]  /*be40*/  BSYNC.RECONVERGENT B0 ;  /* 0x0000000000007941 */ /* 0x000fea0003800200 */
.L_x_11032:
[----:B------:R-:W-:Y:S02]  /*be50*/  F2FP.F16.F32.PACK_AB R184, RZ, R121 ;  /* 0x00000079ffb8723e */ /* 0x000fe400000000ff */
[----:B------:R-:W-:Y:S02]  /*be60*/  MOV R121, R185 ;  /* 0x000000b900797202 */ /* 0x000fe40000000f00 */
[----:B0-----:R-:W-:-:S07]  /*be70*/  PRMT R182, R182, 0x5410, R184 ;  /* 0x00005410b6b67816 */ /* 0x001fce00000000b8 */
.L_x_11029:
        /* <DEDUP_REMOVED lines=15> */
.L_x_11036:
[----:B------:R-:W-:Y:S05]  /*bf70*/  BSYNC.RECONVERGENT B0 ;  /* 0x0000000000007941 */ /* 0x000fea0003800200 */
.L_x_11035:
        /* <DEDUP_REMOVED lines=14> */
.L_x_11038:
[----:B------:R-:W-:Y:S05]  /*c060*/  BSYNC.RECONVERGENT B0 ;  /* 0x0000000000007941 */ /* 0x000fea0003800200 */
.L_x_11037:
[----:B------:R-:W-:Y:S02]  /*c070*/  F2FP.F16.F32.PACK_AB R184, RZ, R122 ;  /* 0x0000007affb8723e */ /* 0x000fe400000000ff */
[----:B------:R-:W-:Y:S02]  /*c080*/  MOV R122, R185 ;  /* 0x000000b9007a7202 */ /* 0x000fe40000000f00 */
[----:B0-----:R-:W-:-:S07]  /*c090*/  PRMT R183, R184, 0x7610, R183 ;  /* 0x00007610b8b77816 */ /* 0x001fce00000000b7 */
.L_x_11034:
[----:B------:R-:W-:Y:S02]  /*c0a0*/  MOV R188, UR31 ;  /* 0x0000001f00bc7c02 */ /* 0x000fe40008000f00 */
[----:B------:R-:W-:Y:S02]  /*c0b0*/  MOV R186, UR31 ;  /* 0x0000001f00ba7c02 */ /* 0x000fe40008000f00 */
[----:B0-----:R-:W-:Y:S01]  /*c0c0*/  MOV R198, UR31 ;  /* 0x0000001f00c67c02 */ /* 0x001fe20008000f00 */
[----:B------:R-:W-:Y:S01]  /*c0d0*/  FFMA.FTZ R197, R223, R188, UR32 ;  /* 0x00000020dfc57e23 */ /* 0x000fe200080100bc */
[----:B------:R-:W-:Y:S01]  /*c0e0*/  MOV R184, UR31 ;  /* 0x0000001f00b87c02 */ /* 0x000fe20008000f00 */
[----:B------:R-:W-:Y:S01]  /*c0f0*/  FFMA.FTZ R211, R221, R186, UR32 ;  /* 0x00000020ddd37e23 */ /* 0x000fe200080100ba */
[----:B------:R-:W-:Y:S01]  /*c100*/  MOV R190, UR31 ;  /* 0x0000001f00be7c02 */ /* 0x000fe20008000f00 */
[----:B------:R-:W-:Y:S01]  /*c110*/  FFMA.FTZ R198, R217, R198, UR32 ;  /* 0x00000020d9c67e23 */ /* 0x000fe200080100c6 */
[----:B------:R-:W-:Y:S01]  /*c120*/  FFMA.FTZ R191, R247, R188, UR32 ;  /* 0x00000020f7bf7e23 */ /* 0x000fe200080100bc */
[----:B------:R-:W-:Y:S01]  /*c130*/  FADD.FTZ R188, R222, -R197 ;  /* 0x800000c5debc7221 */ /* 0x000fe20000010000 */
        /* <DEDUP_REMOVED lines=33> */
[----:B------:R-:W-:-:S13]  /*c350*/  ISETP.GE.U32.AND.EX P1, PT, R209, 0x1000000, PT, P1 ;  /* 0x01000000d100780c */ /* 0x000fda0003f26110 */
        /* <DEDUP_REMOVED lines=17> */
.L_x_11003:
[----:B------:R-:W-:Y:S05]  /*c470*/  BRA.U !UP3, `(.L_x_11039) ;  /* 0x000000010b807547 */ /* 0x000fea000b800000 */
[----:B------:R-:W-:Y:S01]  /*c480*/  LOP3.LUT P1, RZ, R208, 0xff, RZ, 0xc0, !PT ;  /* 0x000000ffd0ff7812 */ /* 0x000fe2000782c0ff */
[----:B------:R-:W-:Y:S01]  /*c490*/  BSSY.RECONVERGENT B0, `(.L_x_11040) ;  /* 0x000000d000007945 */ /* 0x000fe20003800200 */
[----:B------:R-:W-:-:S11]  /*c4a0*/  HFMA2 R197, -RZ, RZ, 0, 0 ;  /* 0x00000000ffc57431 */ /* 0x000fd600000001ff */
[----:B------:R-:W-:Y:S05]  /*c4b0*/  @!P1 BRA `(.L_x_11041) ;  /* 0x0000000000289947 */ /* 0x000fea0003800000 */
[----:B0-----:R-:W-:Y:S01]  /*c4c0*/  MOV R198, UR31 ;  /* 0x0000001f00c67c02 */ /* 0x001fe20008000f00 */
        /* <DEDUP_REMOVED lines=9> */
.L_x_11041:
[----:B------:R-:W-:Y:S05]  /*c560*/  BSYNC.RECONVERGENT B0 ;  /* 0x0000000000007941 */ /* 0x000fea0003800200 */
.L_x_11040:
[----:B------:R-:W-:Y:S01]  /*c570*/  BSSY.RECONVERGENT B0, `(.L_x_11042) ;  /* 0x000000e000007945 */ /* 0x000fe20003800200 */
[----:B------:R-:W-:Y:S01]  /*c580*/  FADD.FTZ R124, R124, R197 ;  /* 0x000000c57c7c7221 */ /* 0x000fe20000010000 */
[----:B------:R-:W-:Y:S02]  /*c590*/  MOV R197, RZ ;  /* 0x000000ff00c57202 */ /* 0x000fe40000000f00 */
[----:B------:R-:W-:Y:S05]  /*c5a0*/  @!P1 BRA `(.L_x_11043) ;  /* 0x0000000000289947 */ /* 0x000fea0003800000 */
[----:B0-----:R-:W-:Y:S01]  /*c5b0*/  MOV R198, UR31 ;  /* 0x0000001f00c67c02 */ /* 0x001fe20008000f00 */
        /* <DEDUP_REMOVED lines=9> */
.L_x_11043:
[----:B------:R-:W-:Y:S05]  /*c650*/  BSYNC.RECONVERGENT B0 ;  /* 0x0000000000007941 */ /* 0x000fea0003800200 */
.L_x_11042:
[----:B------:R-:W-:-:S04]  /*c660*/  F2FP.F16.F32.PACK_AB R197, RZ, R197 ;  /* 0x000000c5ffc5723e */ /* 0x000fc800000000ff */
[----:B0-----:R-:W-:-:S07]  /*c670*/  PRMT R180, R197, 0x7610, R180 ;  /* 0x00007610c5b47816 */ /* 0x001fce00000000b4 */
.L_x_11039:
[----:B------:R-:W-:Y:S05]  /*c680*/  BRA.U !UP3, `(.L_x_11044) ;  /* 0x000000010b807547 */ /* 0x000fea000b800000 */
[----:B------:R-:W-:Y:S01]  /*c690*/  LOP3.LUT P1, RZ, R208, 0xff00, RZ, 0xc0, !PT ;  /* 0x0000ff00d0ff7812 */ /* 0x000fe2000782c0ff */
[----:B------:R-:W-:Y:S01]  /*c6a0*/  BSSY.RECONVERGENT B0, `(.L_x_11045) ;  /* 0x000000d000007945 */ /* 0x000fe20003800200 */
[----:B0-----:R-:W-:-:S11]  /*c6b0*/  HFMA2 R198, -RZ, RZ, 0, 0 ;  /* 0x00000000ffc67431 */ /* 0x001fd600000001ff */
        /* <DEDUP_REMOVED lines=11> */
.L_x_11046:
[----:B------:R-:W-:Y:S05]  /*c770*/  BSYNC.RECONVERGENT B0 ;  /* 0x0000000000007941 */ /* 0x000fea0003800200 */
.L_x_11045:
        /* <DEDUP_REMOVED lines=14> */
.L_x_11048:
[----:B------:R-:W-:Y:S05]  /*c860*/  BSYNC.RECONVERGENT B0 ;  /* 0x0000000000007941 */ /* 0x000fea0003800200 */
.L_x_11047:
[----:B------:R-:W-:-:S04]  /*c870*/  F2FP.F16.F32.PACK_AB R197, RZ, R197 ;  /* 0x000000c5ffc5723e */ /* 0x000fc800000000ff */
[----:B------:R-:W-:-:S07]  /*c880*/  PRMT R180, R180, 0x5410, R197 ;  /* 0x00005410b4b47816 */ /* 0x000fce00000000c5 */
.L_x_11044:
        /* <DEDUP_REMOVED lines=15> */
.L_x_11051:
[----:B------:R-:W-:Y:S05]  /*c980*/  BSYNC.RECONVERGENT B0 ;  /* 0x0000000000007941 */ /* 0x000fea0003800200 */
.L_x_11050:
        /* <DEDUP_REMOVED lines=14> */
.L_x_11053:
[----:B------:R-:W-:Y:S05]  /*ca70*/  BSYNC.RECONVERGENT B0 ;  /* 0x0000000000007941 */ /* 0x000fea0003800200 */
.L_x_11052:
[----:B------:R-:W-:-:S04]  /*ca80*/  F2FP.F16.F32.PACK_AB R197, RZ, R197 ;  /* 0x000000c5ffc5723e */ /* 0x000fc800000000ff */
[----:B0-----:R-:W-:-:S07]  /*ca90*/  PRMT R181, R197, 0x7610, R181 ;  /* 0x00007610c5b57816 */ /* 0x001fce00000000b5 */
.L_x_11049:
        /* <DEDUP_REMOVED lines=15> */
.L_x_11056:
[----:B------:R-:W-:Y:S05]  /*cb90*/  BSYNC.RECONVERGENT B0 ;  /* 0x0000000000007941 */ /* 0x000fea0003800200 */
.L_x_11055:
        /* <DEDUP_REMOVED lines=14> */
.L_x_11058:
[----:B------:R-:W-:Y:S05]  /*cc80*/  BSYNC.RECONVERGENT B0 ;  /* 0x0000000000007941 */ /* 0x000fea0003800200 */
.L_x_11057:
[----:B------:R-:W-:-:S04]  /*cc90*/  F2FP.F16.F32.PACK_AB R197, RZ, R197 ;  /* 0x000000c5ffc5723e */ /* 0x000fc800000000ff */
[----:B------:R-:W-:-:S07]  /*cca0*/  PRMT R181, R181, 0x5410, R197 ;  /* 0x00005410b5b57816 */ /* 0x000fce00000000c5 */
.L_x_11054:
        /* <DEDUP_REMOVED lines=15> */
.L_x_11061:
[----:B------:R-:W-:Y:S05]  /*cda0*/  BSYNC.RECONVERGENT B0 ;  /* 0x0000000000007941 */ /* 0x000fea0003800200 */
.L_x_11060:
        /* <DEDUP_REMOVED lines=14> */
.L_x_11063:
[----:B------:R-:W-:Y:S05]  /*ce90*/  BSYNC.RECONVERGENT B0 ;  /* 0x0000000000007941 */ /* 0x000fea0003800200 */
.L_x_11062:
[----:B------:R-:W-:-:S04]  /*cea0*/  F2FP.F16.F32.PACK_AB R197, RZ, R197 ;  /* 0x000000c5ffc5723e */ /* 0x000fc800000000ff */
[----:B0-----:R-:W-:-:S07]  /*ceb0*/  PRMT R182, R197, 0x7610, R182 ;  /* 0x00007610c5b67816 */ /* 0x001fce00000000b6 */
.L_x_11059:
        /* <DEDUP_REMOVED lines=15> */
.L_x_11066:
[----:B------:R-:W-:Y:S05]  /*cfb0*/  BSYNC.RECONVERGENT B0 ;  /* 0x0000000000007941 */ /* 0x000fea0003800200 */
.L_x_11065:
        /* <DEDUP_REMOVED lines=14> */
.L_x_11068:
[----:B------:R-:W-:Y:S05]  /*d0a0*/  BSYNC.RECONVERGENT B0 ;  /* 0x0000000000007941 */ /* 0x000fea0003800200 */
.L_x_11067:
[----:B------:R-:W-:-:S04]  /*d0b0*/  F2FP.F16.F32.PACK_AB R197, RZ, R197 ;  /* 0x000000c5ffc5723e */ /* 0x000fc800000000ff */
[----:B------:R-:W-:-:S07]  /*d0c0*/  PRMT R182, R182, 0x5410, R197 ;  /* 0x00005410b6b67816 */ /* 0x000fce00000000c5 */
.L_x_11064:
        /* <DEDUP_REMOVED lines=15> */
.L_x_11071:
[----:B------:R-:W-:Y:S05]  /*d1c0*/  BSYNC.RECONVERGENT B0 ;  /* 0x0000000000007941 */ /* 0x000fea0003800200 */
.L_x_11070:
        /* <DEDUP_REMOVED lines=14> */
.L_x_11073:
[----:B------:R-:W-:Y:S05]  /*d2b0*/  BSYNC.RECONVERGENT B0 ;  /* 0x0000000000007941 */ /* 0x000fea0003800200 */
.L_x_11072:
[----:B------:R-:W-:-:S04]  /*d2c0*/  F2FP.F16.F32.PACK_AB R197, RZ, R197 ;  /* 0x000000c5ffc5723e */ /* 0x000fc800000000ff */
[----:B0-----:R-:W-:-:S07]  /*d2d0*/  PRMT R183, R197, 0x7610, R183 ;  /* 0x00007610c5b77816 */ /* 0x001fce00000000b7 */
.L_x_11069:
        /* <DEDUP_REMOVED lines=16> */
.L_x_11075:
[----:B------:R-:W-:Y:S05]  /*d3e0*/  BSYNC.RECONVERGENT B0 ;  /* 0x0000000000007941 */ /* 0x000fea0003800200 */
.L_x_11074:
        /* <DEDUP_REMOVED lines=14> */
.L_x_11077:
[----:B------:R-:W-:Y:S05]  /*d4d0*/  BSYNC.RECONVERGENT B0 ;  /* 0x0000000000007941 */ /* 0x000fea0003800200 */
.L_x_11076:
[----:B------:R-:W-:-:S04]  /*d4e0*/  F2FP.F16.F32.PACK_AB R197, RZ, R197 ;  /* 0x000000c5ffc5723e */ /* 0x000fc800000000ff */
[----:B------:R-:W-:-:S07]  /*d4f0*/  PRMT R183, R183, 0x5410, R197 ;  /* 0x00005410b7b77816 */ /* 0x000fce00000000c5 */
.L_x_10995:
        /* <DEDUP_REMOVED lines=10> */
[----:B------:R0:W-:Y:S02]  /*d5a0*/  @P1 STG.E.128 desc[UR20][R198.64], R180 ;  /* 0x000000b4c6001986 */ /* 0x0001e4000c101d14 */
[----:B0-----:R-:W-:Y:S01]  /*d5b0*/  IADD3 R199, PT, PT, R196, 0x300, RZ ;  /* 0x00000300c4c77810 */ /* 0x001fe20007ffe0ff */
[----:B------:R-:W-:Y:S06]  /*d5c0*/  BRA.U !UP3, `(.L_x_11078) ;  /* 0x000000010b0c7547 */ /* 0x000fec000b800000 */
[----:B-----5:R-:W0:Y:S02]  /*d5d0*/  LDC.64 R176, c[0x0][0x390] ;  /* 0x0000e400ffb07b82 */ /* 0x020e240000000a00 */
[----:B0-----:R-:W-:-:S06]  /*d5e0*/  IMAD.WIDE.U32 R176, R199, 0x10, R176 ;  /* 0x00000010c7b07825 */ /* 0x001fcc00078e00b0 */
[----:B------:R-:W5:Y:S02]  /*d5f0*/  LDG.E.128 R176, desc[UR20][R176.64] ;  /* 0x00000014b0b07981 */ /* 0x000f64000c1e1d00 */
.L_x_11078:
[----:B------:R-:W-:Y:S05]  /*d600*/  BRA.U !UP0, `(.L_x_11079) ;  /* 0x0000001508247547 */ /* 0x000fea000b800000 */
[----:B------:R-:W-:Y:S05]  /*d610*/  @!P0 BRA `(.L_x_11080) ;  /* 0x0000000800cc8947 */ /* 0x000fea0003800000 */
[----:B------:R-:W-:Y:S02]  /*d620*/  PLOP3.LUT P1, PT, PT, PT, UP2, 0x80, 0x8 ;  /* 0x000000000008781c */ /* 0x000fe40003f2f028 */
[----:B------:R-:W-:Y:S02]  /*d630*/  MOV R185, UR31 ;  /* 0x0000001f00b97c02 */ /* 0x000fe40008000f00 */
[----:B------:R-:W-:Y:S02]  /*d640*/  MOV R197, R21 ;  /* 0x0000001500c57202 */ /* 0x000fe40000000f00 */
[----:B------:R-:W-:Y:S02]  /*d650*/  MOV R191, R23 ;  /* 0x0000001700bf7202 */ /* 0x000fe40000000f00 */
[----:B------:R-:W-:Y:S02]  /*d660*/  MOV R186, UR31 ;  /* 0x0000001f00ba7c02 */ /* 0x000fe40008000f00 */
[----:B------:R-:W-:-:S02]  /*d670*/  MOV R196, R22 ;  /* 0x0000001600c47202 */ /* 0x000fc40000000f00 */
[----:B------:R-:W-:Y:S01]  /*d680*/  MOV R188, R16 ;  /* 0x0000001000bc7202 */ /* 0x000fe20000000f00 */
[-C--:B------:R-:W-:Y:S01]  /*d690*/  @P1 FFMA.FTZ R184, R234, R185.reuse, UR32 ;  /* 0x00000020eab81e23 */ /* 0x080fe200080100b9 */
[----:B------:R-:W-:Y:S01]  /*d6a0*/  @P1 FFMA.FTZ R185, R232, R185, UR32 ;  /* 0x00000020e8b91e23 */ /* 0x000fe200080100b9 */
[----:B------:R-:W-:Y:S02]  /*d6b0*/  MOV R198, R20 ;  /* 0x0000001400c67202 */ /* 0x000fe40000000f00 */
[----:B------:R-:W-:Y:S01]  /*d6c0*/  @P1 FADD.FTZ R184, R233, -R184 ;  /* 0x800000b8e9b81221 */ /* 0x000fe20000010000 */
[----:B------:R-:W-:-:S03]  /*d6d0*/  @P1 FADD.FTZ R185, R200, -R185 ;  /* 0x800000b9c8b91221 */ /* 0x000fc60000010000 */
[----:B------:R-:W-:Y:S01]  /*d6e0*/  @P1 FFMA.FTZ R197, R184, UR30, R21 ;  /* 0x0000001eb8c51c23 */ /* 0x000fe20008010015 */
[----:B------:R-:W-:Y:S01]  /*d6f0*/  MOV R184, UR31 ;  /* 0x0000001f00b87c02 */ /* 0x000fe20008000f00 */
[----:B------:R-:W-:Y:S01]  /*d700*/  @P1 FFMA.FTZ R196, R185, UR30, R22 ;  /* 0x0000001eb9c41c23 */ /* 0x000fe20008010016 */
[----:B------:R-:W-:-:S03]  /*d710*/  @P1 FFMA.FTZ R185, R231, R186, UR32 ;  /* 0x00000020e7b91e23 */ /* 0x000fc600080100ba */
[----:B------:R-:W-:Y:S01]  /*d720*/  @P1 FFMA.FTZ R187, R237, R184, UR32 ;  /* 0x00000020edbb1e23 */ /* 0x000fe200080100b8 */
[----:B------:R-:W-:-:S03]  /*d730*/  @P1 FADD.FTZ R185, R230, -R185 ;  /* 0x800000b9e6b91221 */ /* 0x000fc60000010000 */
[----:B------:R-:W-:Y:S01]  /*d740*/  @P1 FADD.FTZ R184, R236, -R187 ;  /* 0x800000bbecb81221 */ /* 0x000fe20000010000 */
[----:B------:R-:W-:-:S03]  /*d750*/  @P1 FFMA.FTZ R198, R185, UR30, R20 ;  /* 0x0000001eb9c61c23 */ /* 0x000fc60008010014 */
[----:B------:R-:W-:Y:S01]  /*d760*/  @P1 FFMA.FTZ R191, R184, UR30, R23 ;  /* 0x0000001eb8bf1c23 */ /* 0x000fe20008010017 */
[----:B------:R-:W-:-:S05]  /*d770*/  MOV R184, UR31 ;  /* 0x0000001f00b87c02 */ /* 0x000fca0008000f00 */
        /* <DEDUP_REMOVED lines=20> */
.L_x_11081:
        /* <DEDUP_REMOVED lines=17> */
.L_x_11082:
        /* <DEDUP_REMOVED lines=17> */
.L_x_11083:
        /* <DEDUP_REMOVED lines=17> */
.L_x_11084:
        /* <DEDUP_REMOVED lines=17> */
.L_x_11085:
        /* <DEDUP_REMOVED lines=22> */
.L_x_11086:
        /* <DEDUP_REMOVED lines=22> */
.L_x_11087:
[----:B------:R-:W-:Y:S02]  /*dfc0*/  MOV R185, UR31 ;  /* 0x0000001f00b97c02 */ /* 0x000fe40008000f00 */
[----:B------:R-:W-:Y:S02]  /*dfd0*/  MOV R208, R19 ;  /* 0x0000001300d07202 */ /* 0x000fe40000000f00 */
[----:B------:R-:W-:Y:S01]  /*dfe0*/  MOV R187, R191 ;  /* 0x000000bf00bb7202 */ /* 0x000fe20000000f00 */
[----:B------:R-:W-:Y:S01]  /*dff0*/  @P1 FFMA.FTZ R184, R252, R185, UR32 ;  /* 0x00000020fcb81e23 */ /* 0x000fe200080100b9 */
[----:B------:R-:W-:Y:S02]  /*e000*/  MOV R186, R196 ;  /* 0x000000c400ba7202 */ /* 0x000fe40000000f00 */
[----:B------:R-:W-:Y:S01]  /*e010*/  MOV R185, R197 ;  /* 0x000000c500b97202 */ /* 0x000fe20000000f00 */
[----:B------:R-:W-:-:S04]  /*e020*/  @P1 FADD.FTZ R184, R203, -R184 ;  /* 0x800000b8cbb81221 */ /* 0x000fc80000010000 */
        /* <DEDUP_REMOVED lines=9> */
[----:B------:R-:W-:Y:S02]  /*e0c0*/  @P1 HADD2.F32 R196, -RZ, R63.H1_H1 ;  /* 0x3000003fffc41230 */ /* 0x000fe40000004100 */
[----:B-----5:R-:W-:-:S03]  /*e0d0*/  @P1 HADD2.F32 R198, -RZ, R179.H1_H1 ;  /* 0x300000b3ffc61230 */ /* 0x020fc60000004100 */
[----:B------:R-:W-:Y:S01]  /*e0e0*/  @P1 FMUL.FTZ R197, R207, R196 ;  /* 0x000000c4cfc51220 */ /* 0x000fe20000410000 */
[----:B------:R-:W-:Y:S01]  /*e0f0*/  MOV R196, RZ ;  /* 0x000000ff00c47202 */ /* 0x000fe20000000f00 */
[----:B------:R-:W-:-:S03]  /*e100*/  @P1 FMUL.FTZ R196, R198, R207 ;  /* 0x000000cfc6c41220 */ /* 0x000fc60000410000 */
[----:B------:R-:W-:Y:S01]  /*e110*/  F2FP.F16.F32.PACK_AB R197, RZ, R197 ;  /* 0x000000c5ffc5723e */ /* 0x000fe200000000ff */
[----:B------:R-:W-:-:S03]  /*e120*/  FADD.FTZ R115, R115, R196 ;  /* 0x000000c473737221 */ /* 0x000fc60000010000 */
[----:B------:R-:W-:Y:S01]  /*e130*/  PRMT R183, R183, 0x5410, R197 ;  /* 0x00005410b7b77816 */ /* 0x000fe200000000c5 */
[----:B------:R-:W-:Y:S06]  /*e140*/  BRA `(.L_x_11088) ;  /* 0x0000002800d07947 */ /* 0x000fec0003800000 */
.L_x_11080:
[----:B------:R-:W-:Y:S05]  /*e150*/  BRA.U !UP3, `(.L_x_11089) ;  /* 0x000000010b447547 */ /* 0x000fea000b800000 */
[----:B------:R-:W-:Y:S02]  /*e160*/  PLOP3.LUT P2, PT, PT, PT, UP2, 0x80, 0x8 ;  /* 0x000000000008781c */ /* 0x000fe40003f4f028 */
[----:B------:R-:W-:Y:S02]  /*e170*/  MOV R196, UR31 ;  /* 0x0000001f00c47c02 */ /* 0x000fe40008000f00 */
[----:B------:R-:W-:-:S09]  /*e180*/  LOP3.LUT P1, RZ, R206, 0xff, RZ, 0xc0, !PT ;  /* 0x000000ffceff7812 */ /* 0x000fd2000782c0ff */
[----:B------:R-:W-:Y:S01]  /*e190*/  @P2 FFMA.FTZ R197, R231, R196, UR32 ;  /* 0x00000020e7c52e23 */ /* 0x000fe200080100c4 */
[----:B------:R-:W-:-:S03]  /*e1a0*/  MOV R196, R20 ;  /* 0x0000001400c47202 */ /* 0x000fc60000000f00 */
[----:B------:R-:W-:Y:S01]  /*e1b0*/  @P2 FADD.FTZ R197, R230, -R197 ;  /* 0x800000c5e6c52221 */ /* 0x000fe20000010000 */
[----:B-----5:R-:W-:-:S03]  /*e1c0*/  @P1 HADD2.F32 R209, -RZ, R176.H0_H0 ;  /* 0x200000b0ffd11230 */ /* 0x020fc60000004100 */
[----:B------:R-:W-:-:S04]  /*e1d0*/  @P2 FFMA.FTZ R196, R197, UR30, R20 ;  /* 0x0000001ec5c42c23 */ /* 0x000fc80008010014 */
[----:B------:R-:W-:-:S04]  /*e1e0*/  FMUL.FTZ R196, R196, UR23 ;  /* 0x00000017c4c47c20 */ /* 0x000fc80008410000 */
[----:B------:R-:W-:Y:S01]  /*e1f0*/  FMUL.FTZ R198, R196, UR22 ;  /* 0x00000016c4c67c20 */ /* 0x000fe20008410000 */
[----:B------:R-:W-:-:S03]  /*e200*/  CS2R R196, SRZ ;  /* 0x0000000000c47805 */ /* 0x000fc6000001ff00 */
[----:B------:R-:W-:Y:S01]  /*e210*/  @P1 FMUL.FTZ R197, R209, R198 ;  /* 0x000000c6d1c51220 */ /* 0x000fe20000410000 */
[----:B------:R-:W-:-:S03]  /*e220*/  @P1 HADD2.F32 R209, -RZ, R60.H0_H0 ;  /* 0x2000003cffd11230 */ /* 0x000fc60000004100 */
[----:B------:R-:W-:Y:S02]  /*e230*/  FADD.FTZ R116, R116, R197 ;  /* 0x000000c574747221 */ /* 0x000fe40000010000 */
[----:B------:R-:W-:-:S05]  /*e240*/  @P1 FMUL.FTZ R196, R209, R198 ;  /* 0x000000c6d1c41220 */ /* 0x000fca0000410000 */
[----:B------:R-:W-:-:S04]  /*e250*/  F2FP.F16.F32.PACK_AB R196, RZ, R196 ;  /* 0x000000c4ffc4723e */ /* 0x000fc800000000ff */
[----:B------:R-:W-:-:S07]  /*e260*/  PRMT R180, R196, 0x7610, R180 ;  /* 0x00007610c4b47816 */ /* 0x000fce00000000b4 */
.L_x_11089:
[----:B------:R-:W-:Y:S05]  /*e270*/  BRA.U !UP3, `(.L_x_11090) ;  /* 0x000000010b487547 */ /* 0x000fea000b800000 */
[----:B------:R-:W-:Y:S02]  /*e280*/  PLOP3.LUT P2, PT, PT, PT, UP2, 0x80, 0x8 ;  /* 0x000000000008781c */ /* 0x000fe40003f4f028 */
[----:B------:R-:W-:Y:S02]  /*e290*/  MOV R197, UR31 ;  /* 0x0000001f00c57c02 */ /* 0x000fe40008000f00 */
[----:B------:R-:W-:-:S09]  /*e2a0*/  LOP3.LUT P1, RZ, R206, 0xff00, RZ, 0xc0, !PT ;  /* 0x0000ff00ceff7812 */ /* 0x000fd2000782c0ff */
[----:B------:R-:W-:-:S04]  /*e2b0*/  @P2 FFMA.FTZ R196, R234, R197, UR32 ;  /* 0x00000020eac42e23 */ /* 0x000fc800080100c5 */
[----:B------:R-:W-:Y:S01]  /*e2c0*/  @P2 FADD.FTZ R198, R233, -R196 ;  /* 0x800000c4e9c62221 */ /* 0x000fe20000010000 */
[----:B------:R-:W-:Y:S01]  /*e2d0*/  MOV R196, R21 ;  /* 0x0000001500c47202 */ /* 0x000fe20000000f00 */
[----:B-----5:R-:W-:Y:S02]  /*e2e0*/  @P1 HADD2.F32 R197, -RZ, R176.H1_H1 ;  /* 0x300000b0ffc51230 */ /* 0x020fe40000004100 */
[----:B------:R-:W-:Y:S01]  /*e2f0*/  @P2 FFMA.FTZ R196, R198, UR30, R21 ;  /* 0x0000001ec6c42c23 */ /* 0x000fe20008010015 */
[----:B------:R-:W-:-:S03]  /*e300*/  @P1 HADD2.F32 R209, -RZ, R60.H1_H1 ;  /* 0x3000003cffd11230 */ /* 0x000fc60000004100 */
[----:B------:R-:W-:-:S04]  /*e310*/  FMUL.FTZ R196, R196, UR23 ;  /* 0x00000017c4c47c20 */ /* 0x000fc80008410000 */
[----:B------:R-:W-:Y:S01]  /*e320*/  FMUL.FTZ R198, R196, UR22 ;  /* 0x00000016c4c67c20 */ /* 0x000fe20008410000 */
[----:B------:R-:W-:-:S03]  /*e330*/  HFMA2 R196, -RZ, RZ, 0, 0 ;  /* 0x00000000ffc47431 */ /* 0x000fc600000001ff */
[-C--:B------:R-:W-:Y:S01]  /*e340*/  @P1 FMUL.FTZ R196, R197, R198.reuse ;  /* 0x000000c6c5c41220 */ /* 0x080fe20000410000 */
[----:B------:R-:W-:Y:S01]  /*e350*/  MOV R197, RZ ;  /* 0x000000ff00c57202 */ /* 0x000fe20000000f00 */
[----:B------:R-:W-:Y:S02]  /*e360*/  @P1 FMUL.FTZ R197, R209, R198 ;  /* 0x000000c6d1c51220 */ /* 0x000fe40000410000 */
[----:B------:R-:W-:-:S03]  /*e370*/  FADD.FTZ R117, R117, R196 ;  /* 0x000000c475757221 */ /* 0x000fc60000010000 */
[----:B------:R-:W-:-:S04]  /*e380*/  F2FP.F16.F32.PACK_AB R197, RZ, R197 ;  /* 0x000000c5ffc5723e */ /* 0x000fc800000000ff */
[----:B------:R-:W-:-:S07]  /*e390*/  PRMT R180, R180, 0x5410, R197 ;  /* 0x00005410b4b47816 */ /* 0x000fce00000000c5 */
.L_x_11090:
[----:B------:R-:W-:Y:S05]  /*e3a0*/  BRA.U !UP3, `(.L_x_11091) ;  /* 0x000000010b447547 */ /* 0x000fea000b800000 */
[----:B------:R-:W-:Y:S02]  /*e3b0*/  PLOP3.LUT P2, PT, PT, PT, UP2, 0x80, 0x8 ;  /* 0x000000000008781c */ /* 0x000fe40003f4f028 */
[----:B------:R-:W-:Y:S02]  /*e3c0*/  MOV R197, UR31 ;  /* 0x0000001f00c57c02 */ /* 0x000fe40008000f00 */
[----:B------:R-:W-:Y:S02]  /*e3d0*/  LOP3.LUT P1, RZ, R206, 0xff0000, RZ, 0xc0, !PT ;  /* 0x00ff0000ceff7812 */ /* 0x000fe4000782c0ff */
[----:B------:R-:W-:-:S07]  /*e3e0*/  MOV R196, R22 ;  /* 0x0000001600c47202 */ /* 0x000fce0000000f00 */
[----:B------:R-:W-:-:S04]  /*e3f0*/  @P2 FFMA.FTZ R197, R232, R197, UR32 ;  /* 0x00000020e8c52e23 */ /* 0x000fc800080100c5 */
        /* <DEDUP_REMOVED lines=12> */
.L_x_11091:
[----:B------:R-:W-:Y:S05]  /*e4c0*/  BRA.U !UP3, `(.L_x_11092) ;  /* 0x000000010b487547 */ /* 0x000fea000b800000 */
[----:B------:R-:W-:Y:S02]  /*e4d0*/  PLOP3.LUT P2, PT, PT, PT, UP2, 0x80, 0x8 ;  /* 0x000000000008781c */ /* 0x000fe40003f4f028 */
[----:B------:R-:W-:Y:S02]  /*e4e0*/  MOV R196, UR31 ;  /* 0x0000001f00c47c02 */ /* 0x000fe40008000f00 */
[----:B------:R-:W-:-:S09]  /*e4f0*/  LOP3.LUT P1, RZ, R206, 0xff000000, RZ, 0xc0, !PT ;  /* 0xff000000ceff7812 */ /* 0x000fd2000782c0ff */
[----:B------:R-:W-:Y:S01]  /*e500*/  @P2 FFMA.FTZ R197, R237, R196, UR32 ;  /* 0x00000020edc52e23 */ /* 0x000fe200080100c4 */
[----:B------:R-:W-:-:S03]  /*e510*/  MOV R196, R23 ;  /* 0x0000001700c47202 */ /* 0x000fc60000000f00 */
[----:B------:R-:W-:Y:S01]  /*e520*/  @P2 FADD.FTZ R198, R236, -R197 ;  /* 0x800000c5ecc62221 */ /* 0x000fe20000010000 */
[----:B-----5:R-:W-:Y:S02]  /*e530*/  @P1 HADD2.F32 R197, -RZ, R177.H1_H1 ;  /* 0x300000b1ffc51230 */ /* 0x020fe40000004100 */
[----:B------:R-:W-:Y:S02]  /*e540*/  @P1 HADD2.F32 R209, -RZ, R61.H1_H1 ;  /* 0x3000003dffd11230 */ /* 0x000fe40000004100 */
[----:B------:R-:W-:-:S04]  /*e550*/  @P2 FFMA.FTZ R196, R198, UR30, R23 ;  /* 0x0000001ec6c42c23 */ /* 0x000fc80008010017 */
        /* <DEDUP_REMOVED lines=9> */
.L_x_11092:
[----:B------:R-:W-:Y:S05]  /*e5f0*/  BRA.U !UP3, `(.L_x_11093) ;  /* 0x000000010b447547 */ /* 0x000fea000b800000 */
[----:B------:R-:W-:Y:S02]  /*e600*/  PLOP3.LUT P2, PT, PT, PT, UP2, 0x80, 0x8 ;  /* 0x000000000008781c */ /* 0x000fe40003f4f028 */
[----:B------:R-:W-:Y:S02]  /*e610*/  MOV R196, UR31 ;  /* 0x0000001f00c47c02 */ /* 0x000fe40008000f00 */
[----:B------:R-:W-:-:S09]  /*e620*/  LOP3.LUT P1, RZ, R207, 0xff, RZ, 0xc0, !PT ;  /* 0x000000ffcfff7812 */ /* 0x000fd2000782c0ff */
[----:B------:R-:W-:-:S04]  /*e630*/  @P2 FFMA.FTZ R196, R235, R196, UR32 ;  /* 0x00000020ebc42e23 */ /* 0x000fc800080100c4 */
[----:B------:R-:W-:Y:S01]  /*e640*/  @P2 FADD.FTZ R197, R201, -R196 ;  /* 0x800000c4c9c52221 */ /* 0x000fe20000010000 */
[----:B------:R-:W-:Y:S01]  /*e650*/  MOV R196, R16 ;  /* 0x0000001000c47202 */ /* 0x000fe20000000f00 */
[----:B-----5:R-:W-:Y:S02]  /*e660*/  @P1 HADD2.F32 R209, -RZ, R178.H0_H0 ;  /* 0x200000b2ffd11230 */ /* 0x020fe40000004100 */
        /* <DEDUP_REMOVED lines=10> */
.L_x_11093:
[----:B------:R-:W-:Y:S05]  /*e710*/  BRA.U !UP3, `(.L_x_11094) ;  /* 0x000000010b487547 */ /* 0x000fea000b800000 */
[----:B------:R-:W-:Y:S02]  /*e720*/  PLOP3.LUT P2, PT, PT, PT, UP2, 0x80, 0x8 ;  /* 0x000000000008781c */ /* 0x000fe40003f4f028 */
[----:B------:R-:W-:Y:S02]  /*e730*/  MOV R197, UR31 ;  /* 0x0000001f00c57c02 */ /* 0x000fe40008000f00 */
[----:B------:R-:W-:Y:S02]  /*e740*/  LOP3.LUT P1, RZ, R207, 0xff00, RZ, 0xc0, !PT ;  /* 0x0000ff00cfff7812 */ /* 0x000fe4000782c0ff */
[----:B------:R-:W-:-:S07]  /*e750*/  MOV R196, R17 ;  /* 0x0000001100c47202 */ /* 0x000fce0000000f00 */
[----:B------:R-:W-:-:S04]  /*e760*/  @P2 FFMA.FTZ R197, R202, R197, UR32 ;  /* 0x00000020cac52e23 */ /* 0x000fc800080100c5 */
        /* <DEDUP_REMOVED lines=13> */
.L_x_11094:
        /* <DEDUP_REMOVED lines=18> */
.L_x_11095:
[----:B------:R-:W-:Y:S05]  /*e960*/  BRA.U !UP3, `(.L_x_11088) ;  /* 0x000000210bc87547 */ /* 0x000fea000b800000 */
[----:B------:R-:W-:Y:S02]  /*e970*/  PLOP3.LUT P2, PT, PT, PT, UP2, 0x80, 0x8 ;  /* 0x000000000008781c */ /* 0x000fe40003f4f028 */
[----:B------:R-:W-:Y:S02]  /*e980*/  MOV R197, UR31 ;  /* 0x0000001f00c57c02 */ /* 0x000fe40008000f00 */
[----:B------:R-:W-:-:S04]  /*e990*/  ISETP.GE.U32.AND P1, PT, R206, RZ, PT ;  /* 0x000000ffce00720c */ /* 0x000fc80003f26070 */
[----:B------:R-:W-:-:S05]  /*e9a0*/  ISETP.GE.U32.AND.EX P1, PT, R207, 0x1000000, PT, P1 ;  /* 0x01000000cf00780c */ /* 0x000fca0003f26110 */
[----:B------:R-:W-:-:S04]  /*e9b0*/  @P2 FFMA.FTZ R196, R252, R197, UR32 ;  /* 0x00000020fcc42e23 */ /* 0x000fc800080100c5 */
[----:B------:R-:W-:Y:S01]  /*e9c0*/  @P2 FADD.FTZ R198, R203, -R196 ;  /* 0x800000c4cbc62221 */ /* 0x000fe20000010000 */
[----:B------:R-:W-:-:S03]  /*e9d0*/  MOV R196, R19 ;  /* 0x0000001300c47202 */ /* 0x000fc60000000f00 */
[----:B------:R-:W-:Y:S01]  /*e9e0*/  @P2 FFMA.FTZ R196, R198, UR30, R19 ;  /* 0x0000001ec6c42c23 */ /* 0x000fe20008010013 */
[----:B------:R-:W-:-:S03]  /*e9f0*/  @P1 HADD2.F32 R207, -RZ, R63.H1_H1 ;  /* 0x3000003fffcf1230 */ /* 0x000fc60000004100 */
[----:B------:R-:W-:-:S04]  /*ea00*/  FMUL.FTZ R196, R196, UR23 ;  /* 0x00000017c4c47c20 */ /* 0x000fc80008410000 */
[----:B------:R-:W-:Y:S01]  /*ea10*/  FMUL.FTZ R198, R196, UR22 ;  /* 0x00000016c4c67c20 */ /* 0x000fe20008410000 */
[----:B------:R-:W-:-:S03]  /*ea20*/  CS2R R196, SRZ ;  /* 0x0000000000c47805 */ /* 0x000fc6000001ff00 */
[----:B------:R-:W-:Y:S01]  /*ea30*/  @P1 FMUL.FTZ R197, R207, R198 ;  /* 0x000000c6cfc51220 */ /* 0x000fe20000410000 */
[----:B-----5:R-:W-:-:S04]  /*ea40*/  @P1 HADD2.F32 R207, -RZ, R179.H1_H1 ;  /* 0x300000b3ffcf1230 */ /* 0x020fc80000004100 */
[----:B------:R-:W-:Y:S01]  /*ea50*/  F2FP.F16.F32.PACK_AB R197, RZ, R197 ;  /* 0x000000c5ffc5723e */ /* 0x000fe200000000ff */
[----:B------:R-:W-:-:S03]  /*ea60*/  @P1 FMUL.FTZ R196, R207, R198 ;  /* 0x000000c6cfc41220 */ /* 0x000fc60000410000 */
[----:B------:R-:W-:Y:S01]  /*ea70*/  PRMT R183, R183, 0x5410, R197 ;  /* 0x00005410b7b77816 */ /* 0x000fe200000000c5 */
[----:B------:R-:W-:Y:S01]  /*ea80*/  FADD.FTZ R115, R115, R196 ;  /* 0x000000c473737221 */ /* 0x000fe20000010000 */
[----:B------:R-:W-:Y:S06]  /*ea90*/  BRA `(.L_x_11088) ;  /* 0x00000020007c7947 */ /* 0x000fec0003800000 */
.L_x_11079:
        /* <DEDUP_REMOVED lines=16> */
.L_x_11099:
[----:B------:R-:W-:Y:S05]  /*eba0*/  BSYNC.RECONVERGENT B0 ;  /* 0x0000000000007941 */ /* 0x000fea0003800200 */
.L_x_11098:
        /* <DEDUP_REMOVED lines=14> */
.L_x_11101:
[----:B------:R-:W-:Y:S05]  /*ec90*/  BSYNC.RECONVERGENT B0 ;  /* 0x0000000000007941 */ /* 0x000fea0003800200 */
.L_x_11100:
[----:B------:R-:W-:Y:S02]  /*eca0*/  F2FP.F16.F32.PACK_AB R184, RZ, R116 ;  /* 0x00000074ffb8723e */ /* 0x000fe400000000ff */
[----:B------:R-:W-:Y:S02]  /*ecb0*/  MOV R116, R185 ;  /* 0x000000b900747202 */ /* 0x000fe40000000f00 */
[----:B------:R-:W-:-:S07]  /*ecc0*/  PRMT R180, R184, 0x7610, R180 ;  /* 0x00007610b8b47816 */ /* 0x000fce00000000b4 */
.L_x_11097:
[----:B------:R-:W-:Y:S05]  /*ecd0*/  BRA.U !UP3, `(.L_x_11102) ;  /* 0x000000010b847547 */ /* 0x000fea000b800000 */
[----:B------:R-:W-:Y:S01]  /*ece0*/  LOP3.LUT P1, RZ, R206, 0xff00, RZ, 0xc0, !PT ;  /* 0x0000ff00ceff7812 */ /* 0x000fe2000782c0ff */
[----:B------:R-:W-:Y:S01]  /*ecf0*/  BSSY.RECONVERGENT B0, `(.L_x_11103) ;  /* 0x000000d000007945 */ /* 0x000fe20003800200 */
[----:B------:R-:W-:-:S11]  /*ed00*/  HFMA2 R184, -RZ, RZ, 0, 0 ;  /* 0x00000000ffb87431 */ /* 0x000fd600000001ff */
        /* <DEDUP_REMOVED lines=11> */
.L_x_11104:
[----:B------:R-:W-:Y:S05]  /*edc0*/  BSYNC.RECONVERGENT B0 ;  /* 0x0000000000007941 */ /* 0x000fea0003800200 */
.L_x_11103:
        /* <DEDUP_REMOVED lines=14> */
.L_x_11106:
[----:B------:R-:W-:Y:S05]  /*eeb0*/  BSYNC.RECONVERGENT B0 ;  /* 0x0000000000007941 */ /* 0x000fea0003800200 */
.L_x_11105:
[----:B------:R-:W-:Y:S02]  /*eec0*/  F2FP.F16.F32.PACK_AB R184, RZ, R117 ;  /* 0x00000075ffb8723e */ /* 0x000fe400000000ff */
[----:B------:R-:W-:Y:S02]  /*eed0*/  MOV R117, R185 ;  /* 0x000000b900757202 */ /* 0x000fe40000000f00 */
[----:B------:R-:W-:-:S07]  /*eee0*/  PRMT R180, R180, 0x5410, R184 ;  /* 0x00005410b4b47816 */ /* 0x000fce00000000b8 */
.L_x_11102:
        /* <DEDUP_REMOVED lines=15> */
.L_x_11109:
[----:B------:R-:W-:Y:S05]  /*efe0*/  BSYNC.RECONVERGENT B0 ;  /* 0x0000000000007941 */ /* 0x000fea0003800200 */
.L_x_11108:
        /* <DEDUP_REMOVED lines=14> */
.L_x_11111:
[----:B------:R-:W-:Y:S05]  /*f0d0*/  BSYNC.RECONVERGENT B0 ;  /* 0x0000000000007941 */ /* 0x000fea0003800200 */
.L_x_11110:
[----:B------:R-:W-:Y:S02]  /*f0e0*/  F2FP.F16.F32.PACK_AB R184, RZ, R118 ;  /* 0x00000076ffb8723e */ /* 0x000fe400000000ff */
[----:B------:R-:W-:Y:S02]  /*f0f0*/  MOV R118, R185 ;  /* 0x000000b900767202 */ /* 0x000fe40000000f00 */
[----:B------:R-:W-:-:S07]  /*f100*/  PRMT R181, R184, 0x7610, R181 ;  /* 0x00007610b8b57816 */ /* 0x000fce00000000b5 */
.L_x_11107:
        /* <DEDUP_REMOVED lines=15> */
.L_x_11114:
[----:B------:R-:W-:Y:S05]  /*f200*/  BSYNC.RECONVERGENT B0 ;  /* 0x0000000000007941 */ /* 0x000fea0003800200 */
.L_x_11113:
        /* <DEDUP_REMOVED lines=14> */
.L_x_11116:
[----:B------:R-:W-:Y:S05]  /*f2f0*/  BSYNC.RECONVERGENT B0 ;  /* 0x0000000000007941 */ /* 0x000fea0003800200 */
.L_x_11115:
[----:B------:R-:W-:Y:S02]  /*f300*/  F2FP.F16.F32.PACK_AB R184, RZ, R119 ;  /* 0x00000077ffb8723e */ /* 0x000fe400000000ff */
[----:B------:R-:W-:Y:S02]  /*f310*/  MOV R119, R185 ;  /* 0x000000b900777202 */ /* 0x000fe40000000f00 */
[----:B------:R-:W-:-:S07]  /*f320*/  PRMT R181, R181, 0x5410, R184 ;  /* 0x00005410b5b57816 */ /* 0x000fce00000000b8 */
.L_x_11112:
        /* <DEDUP_REMOVED lines=15> */
.L_x_11119:
[----:B------:R-:W-:Y:S05]  /*f420*/  BSYNC.RECONVERGENT B0 ;  /* 0x0000000000007941 */ /* 0x000fea0003800200 */
.L_x_11118:
        /* <DEDUP_REMOVED lines=14> */
.L_x_11121:
[----:B------:R-:W-:Y:S05]  /*f510*/  BSYNC.RECONVERGENT B0 ;  /* 0x0000000000007941 */ /* 0x000fea0003800200 */
.L_x_11120:
[----:B------:R-:W-:Y:S02]  /*f520*/  F2FP.F16.F32.PACK_AB R184, RZ, R112 ;  /* 0x00000070ffb8723e */ /* 0x000fe400000000ff */
[----:B------:R-:W-:Y:S02]  /*f530*/  MOV R112, R185 ;  /* 0x000000b900707202 */ /* 0x000fe40000000f00 */
[----:B------:R-:W-:-:S07]  /*f540*/  PRMT R182, R184, 0x7610, R182 ;  /* 0x00007610b8b67816 */ /* 0x000fce00000000b6 */
.L_x_11117:
        /* <DEDUP_REMOVED lines=15> */
.L_x_11124:
[----:B------:R-:W-:Y:S05]  /*f640*/  BSYNC.RECONVERGENT B0 ;  /* 0x0000000000007941 */ /* 0x000fea0003800200 */
.L_x_11123:
        /* <DEDUP_REMOVED lines=14> */
.L_x_11126:
[----:B------:R-:W-:Y:S05]  /*f730*/  BSYNC.RECONVERGENT B0 ;  /* 0x0000000000007941 */ /* 0x000fea0003800200 */
.L_x_11125:
[----:B------:R-:W-:Y:S02]  /*f740*/  F2FP.F16.F32.PACK_AB R184, RZ, R113 ;  /* 0x00000071ffb8723e */ /* 0x000fe400000000ff */
[----:B------:R-:W-:Y:S02]  /*f750*/  MOV R113, R185 ;  /* 0x000000b900717202 */ /* 0x000fe40000000f00 */
[----:B------:R-:W-:-:S07]  /*f760*/  PRMT R182, R182, 0x5410, R184 ;  /* 0x00005410b6b67816 */ /* 0x000fce00000000b8 */
.L_x_11122:
        /* <DEDUP_REMOVED lines=15> */
.L_x_11129:
[----:B------:R-:W-:Y:S05]  /*f860*/  BSYNC.RECONVERGENT B0 ;  /* 0x0000000000007941 */ /* 0x000fea0003800200 */
.L_x_11128:
        /* <DEDUP_REMOVED lines=14> */
.L_x_11131:
[----:B------:R-:W-:Y:S05]  /*f950*/  BSYNC.RECONVERGENT B0 ;  /* 0x0000000000007941 */ /* 0x000fea0003800200 */
.L_x_11130:
[----:B------:R-:W-:Y:S02]  /*f960*/  F2FP.F16.F32.PACK_AB R184, RZ, R114 ;  /* 0x00000072ffb8723e */ /* 0x000fe400000000ff */
[----:B------:R-:W-:Y:S02]  /*f970*/  MOV R114, R185 ;  /* 0x000000b900727202 */ /* 0x000fe40000000f00 */
[----:B------:R-:W-:-:S07]  /*f980*/  PRMT R183, R184, 0x7610, R183 ;  /* 0x00007610b8b77816 */ /* 0x000fce00000000b7 */
.L_x_11127:
        /* <DEDUP_REMOVED lines=9> */
[-C--:B------:R-:W-:Y:S01]  /*fa20*/  FFMA.FTZ R191, R237, R188.reuse, UR32 ;  /* 0x00000020edbf7e23 */ /* 0x080fe200080100bc */
        /* <DEDUP_REMOVED lines=31> */
[----:B------:R-:W-:Y:S01]  /*fc20*/  ISETP.GE.U32.AND P1, PT, R206, RZ, PT ;  /* 0x000000ffce00720c */ /* 0x000fe20003f26070 */
[----:B------:R-:W-:-:S03]  /*fc30*/  FMUL.FTZ R196, R191, UR23 ;  /* 0x00000017bfc47c20 */ /* 0x000fc60008410000 */
[----:B------:R-:W-:Y:S01]  /*fc40*/  ISETP.GE.U32.AND.EX P1, PT, R207, 0x1000000, PT, P1 ;  /* 0x01000000cf00780c */ /* 0x000fe20003f26110 */
[----:B------:R-:W-:Y:S01]  /*fc50*/  FMUL.FTZ R198, R196, UR22 ;  /* 0x00000016c4c67c20 */ /* 0x000fe20008410000 */
[----:B------:R-:W-:-:S11]  /*fc60*/  CS2R R196, SRZ ;  /* 0x0000000000c47805 */ /* 0x000fd6000001ff00 */
[----:B------:R-:W-:-:S05]  /*fc70*/  @P1 HADD2.F32 R207, -RZ, R63.H1_H1 ;  /* 0x3000003fffcf1230 */ /* 0x000fca0000004100 */
[----:B------:R-:W-:Y:S01]  /*fc80*/  @P1 FMUL.FTZ R197, R207, R198 ;  /* 0x000000c6cfc51220 */ /* 0x000fe20000410000 */
[----:B-----5:R-:W-:-:S04]  /*fc90*/  @P1 HADD2.F32 R207, -RZ, R179.H1_H1 ;  /* 0x300000b3ffcf1230 */ /* 0x020fc80000004100 */
[----:B------:R-:W-:Y:S01]  /*fca0*/  F2FP.F16.F32.PACK_AB R197, RZ, R197 ;  /* 0x000000c5ffc5723e */ /* 0x000fe200000000ff */
[----:B------:R-:W-:-:S03]  /*fcb0*/  @P1 FMUL.FTZ R196, R207, R198 ;  /* 0x000000c6cfc41220 */ /* 0x000fc60000410000 */
[----:B------:R-:W-:Y:S01]  /*fcc0*/  PRMT R183, R183, 0x5410, R197 ;  /* 0x00005410b7b77816 */ /* 0x000fe200000000c5 */
[----:B------:R-:W-:Y:S01]  /*fcd0*/  FADD.FTZ R115, R115, R196 ;  /* 0x000000c473737221 */ /* 0x000fe20000010000 */
[----:B------:R-:W-:Y:S06]  /*fce0*/  BRA `(.L_x_11088) ;  /* 0x0000000c00e87947 */ /* 0x000fec0003800000 */
.L_x_11096:
        /* <DEDUP_REMOVED lines=15> */
.L_x_11134:
[----:B------:R-:W-:Y:S05]  /*fde0*/  BSYNC.RECONVERGENT B0 ;  /* 0x0000000000007941 */ /* 0x000fea0003800200 */
.L_x_11133:
        /* <DEDUP_REMOVED lines=14> */
.L_x_11136:
[----:B------:R-:W-:Y:S05]  /*fed0*/  BSYNC.RECONVERGENT B0 ;  /* 0x0000000000007941 */ /* 0x000fea0003800200 */
.L_x_11135:
[----:B------:R-:W-:-:S04]  /*fee0*/  F2FP.F16.F32.PACK_AB R196, RZ, R196 ;  /* 0x000000c4ffc4723e */ /* 0x000fc800000000ff */
[----:B------:R-:W-:-:S07]  /*fef0*/  PRMT R180, R196, 0x7610, R180 ;  /* 0x00007610c4b47816 */ /* 0x000fce00000000b4 */
.L_x_11132:
        /* <DEDUP_REMOVED lines=15> */
.L_x_11139:
[----:B------:R-:W-:Y:S05]  /*fff0*/  BSYNC.RECONVERGENT B0 ;  /* 0x0000000000007941 */ /* 0x000fea0003800200 */
.L_x_11138:
        /* <DEDUP_REMOVED lines=14> */
.L_x_11141:
[----:B------:R-:W-:Y:S05]  /*100e0*/  BSYNC.RECONVERGENT B0 ;  /* 0x0000000000007941 */ /* 0x000fea0003800200 */
.L_x_11140:
[----:B------:R-:W-:-:S04]  /*100f0*/  F2FP.F16.F32.PACK_AB R196, RZ, R196 ;  /* 0x000000c4ffc4723e */ /* 0x000fc800000000ff */
[----:B------:R-:W-:-:S07]  /*10100*/  PRMT R180, R180, 0x5410, R196 ;  /* 0x00005410b4b47816 */ /* 0x000fce00000000c4 */
.L_x_11137:
        /* <DEDUP_REMOVED lines=15> */
.L_x_11144:
[----:B------:R-:W-:Y:S05]  /*10200*/  BSYNC.RECONVERGENT B0 ;  /* 0x0000000000007941 */ /* 0x000fea0003800200 */
.L_x_11143:
        /* <DEDUP_REMOVED lines=14> */
.L_x_11146:
[----:B------:R-:W-:Y:S05]  /*102f0*/  BSYNC.RECONVERGENT B0 ;  /* 0x0000000000007941 */ /* 0x000fea0003800200 */
.L_x_11145:
[----:B------:R-:W-:-:S04]  /*10300*/  F2FP.F16.F32.PACK_AB R196, RZ, R196 ;  /* 0x000000c4ffc4723e */ /* 0x000fc800000000ff */
[----:B------:R-:W-:-:S07]  /*10310*/  PRMT R181, R196, 0x7610, R181 ;  /* 0x00007610c4b57816 */ /* 0x000fce00000000b5 */
.L_x_11142:
        /* <DEDUP_REMOVED lines=15> */
.L_x_11149:
[----:B------:R-:W-:Y:S05]  /*10410*/  BSYNC.RECONVERGENT B0 ;  /* 0x0000000000007941 */ /* 0x000fea0003800200 */
.L_x_11148:
        /* <DEDUP_REMOVED lines=14> */
.L_x_11151:
[----:B------:R-:W-:Y:S05]  /*10500*/  BSYNC.RECONVERGENT B0 ;  /* 0x0000000000007941 */ /* 0x000fea0003800200 */
.L_x_11150:
[----:B------:R-:W-:-:S04]  /*10510*/  F2FP.F16.F32.PACK_AB R196, RZ, R196 ;  /* 0x000000c4ffc4723e */ /* 0x000fc800000000ff */
[----:B------:R-:W-:-:S07]  /*10520*/  PRMT R181, R181, 0x5410, R196 ;  /* 0x00005410b5b57816 */ /* 0x000fce00000000c4 */
.L_x_11147:
        /* <DEDUP_REMOVED lines=15> */
.L_x_11154:
[----:B------:R-:W-:Y:S05]  /*10620*/  BSYNC.RECONVERGENT B0 ;  /* 0x0000000000007941 */ /* 0x000fea0003800200 */
.L_x_11153:
        /* <DEDUP_REMOVED lines=14> */
.L_x_11156:
[----:B------:R-:W-:Y:S05]  /*10710*/  BSYNC.RECONVERGENT B0 ;  /* 0x0000000000007941 */ /* 0x000fea0003800200 */
.L_x_11155:
[----:B------:R-:W-:-:S04]  /*10720*/  F2FP.F16.F32.PACK_AB R196, RZ, R196 ;  /* 0x000000c4ffc4723e */ /* 0x000fc800000000ff */
[----:B------:R-:W-:-:S07]  /*10730*/  PRMT R182, R196, 0x7610, R182 ;  /* 0x00007610c4b67816 */ /* 0x000fce00000000b6 */
.L_x_11152:
        /* <DEDUP_REMOVED lines=15> */
.L_x_11159:
[----:B------:R-:W-:Y:S05]  /*10830*/  BSYNC.RECONVERGENT B0 ;  /* 0x0000000000007941 */ /* 0x000fea0003800200 */
.L_x_11158:
        /* <DEDUP_REMOVED lines=14> */
.L_x_11161:
[----:B------:R-:W-:Y:S05]  /*10920*/  BSYNC.RECONVERGENT B0 ;  /* 0x0000000000007941 */ /* 0x000fea0003800200 */
.L_x_11160:
[----:B------:R-:W-:-:S04]  /*10930*/  F2FP.F16.F32.PACK_AB R196, RZ, R196 ;  /* 0x000000c4ffc4723e */ /* 0x000fc800000000ff */
[----:B------:R-:W-:-:S07]  /*10940*/  PRMT R182, R182, 0x5410, R196 ;  /* 0x00005410b6b67816 */ /* 0x000fce00000000c4 */
.L_x_11157:
        /* <DEDUP_REMOVED lines=15> */
.L_x_11164:
[----:B------:R-:W-:Y:S05]  /*10a40*/  BSYNC.RECONVERGENT B0 ;  /* 0x0000000000007941 */ /* 0x000fea0003800200 */
.L_x_11163:
        /* <DEDUP_REMOVED lines=14> */
.L_x_11166:
[----:B------:R-:W-:Y:S05]  /*10b30*/  BSYNC.RECONVERGENT B0 ;  /* 0x0000000000007941 */ /* 0x000fea0003800200 */
.L_x_11165:
[----:B------:R-:W-:-:S04]  /*10b40*/  F2FP.F16.F32.PACK_AB R196, RZ, R196 ;  /* 0x000000c4ffc4723e */ /* 0x000fc800000000ff */
[----:B------:R-:W-:-:S07]  /*10b50*/  PRMT R183, R196, 0x7610, R183 ;  /* 0x00007610c4b77816 */ /* 0x000fce00000000b7 */
.L_x_11162:
[----:B------:R-:W-:Y:S05]  /*10b60*/  BRA.U !UP3, `(.L_x_11088) ;  /* 0x000000010b487547 */ /* 0x000fea000b800000 */
[----:B------:R-:W-:Y:S02]  /*10b70*/  MOV R197, UR31 ;  /* 0x0000001f00c57c02 */ /* 0x000fe40008000f00 */
[----:B------:R-:W-:Y:S02]  /*10b80*/  ISETP.GE.U32.AND P1, PT, R206, RZ, PT ;  /* 0x000000ffce00720c */ /* 0x000fe40003f26070 */
[----:B------:R-:W-:Y:S01]  /*10b90*/  ISETP.LT.AND P2, PT, RZ, UR29, PT ;  /* 0x0000001dff007c0c */ /* 0x000fe2000bf41270 */
[----:B------:R-:W-:Y:S01]  /*10ba0*/  FFMA.FTZ R196, R252, R197, UR32 ;  /* 0x00000020fcc47e23 */ /* 0x000fe200080100c5 */
[----:B------:R-:W-:-:S03]  /*10bb0*/  ISETP.GE.U32.AND.EX P1, PT, R207, 0x1000000, PT, P1 ;  /* 0x01000000cf00780c */ /* 0x000fc60003f26110 */
[----:B------:R-:W-:-:S04]  /*10bc0*/  FADD.FTZ R196, R203, -R196 ;  /* 0x800000c4cbc47221 */ /* 0x000fc80000010000 */
[----:B------:R-:W-:-:S05]  /*10bd0*/  FMUL.FTZ R196, R196, UR30 ;  /* 0x0000001ec4c47c20 */ /* 0x000fca0008410000 */
[----:B------:R-:W-:Y:S01]  /*10be0*/  FSEL R196, R196, RZ, P2 ;  /* 0x000000ffc4c47208 */ /* 0x000fe20001000000 */
[----:B------:R-:W-:Y:S02]  /*10bf0*/  @P1 HADD2.F32 R209, -RZ, R63.H1_H1 ;  /* 0x3000003fffd11230 */ /* 0x000fe40000004100 */
[----:B-----5:R-:W-:Y:S02]  /*10c00*/  @P1 HADD2.F32 R207, -RZ, R179.H1_H1 ;  /* 0x300000b3ffcf1230 */ /* 0x020fe40000004100 */
[----:B------:R-:W-:-:S04]  /*10c10*/  FMUL.FTZ R196, R196, UR23 ;  /* 0x00000017c4c47c20 */ /* 0x000fc80008410000 */
[----:B------:R-:W-:Y:S01]  /*10c20*/  FMUL.FTZ R198, R196, UR22 ;  /* 0x00000016c4c67c20 */ /* 0x000fe20008410000 */
[----:B------:R-:W-:-:S03]  /*10c30*/  CS2R R196, SRZ ;  /* 0x0000000000c47805 */ /* 0x000fc6000001ff00 */
[-C--:B------:R-:W-:Y:S01]  /*10c40*/  @P1 FMUL.FTZ R197, R209, R198.reuse ;  /* 0x000000c6d1c51220 */ /* 0x080fe20000410000 */
[----:B------:R-:W-:-:S04]  /*10c50*/  @P1 FMUL.FTZ R196, R207, R198 ;  /* 0x000000c6cfc41220 */ /* 0x000fc80000410000 */
[----:B------:R-:W-:Y:S01]  /*10c60*/  F2FP.F16.F32.PACK_AB R197, RZ, R197 ;  /* 0x000000c5ffc5723e */ /* 0x000fe200000000ff */
[----:B------:R-:W-:-:S03]  /*10c70*/  FADD.FTZ R115, R115, R196 ;  /* 0x000000c473737221 */ /* 0x000fc60000010000 */
[----:B------:R-:W-:-:S07]  /*10c80*/  PRMT R183, R183, 0x5410, R197 ;  /* 0x00005410b7b77816 */ /* 0x000fce00000000c5 */
.L_x_11088:
[----:B------:R-:W0:Y:S01]  /*10c90*/  @P0 LDC.64 R196, c[0x0][0x478] ;  /* 0x00011e00ffc40b82 */ /* 0x000e220000000a00 */
[----:B------:R-:W1:Y:S01]  /*10ca0*/  @UP3 LDCU.64 UR10, c[0x0][0x468] ;  /* 0x00008d00ff0a37ac */ /* 0x000e620008000a00 */
[----:B------:R-:W-:Y:S02]  /*10cb0*/  PLOP3.LUT P1, PT, PT, PT, UP3, 0x80, 0x8 ;  /* 0x000000000008781c */ /* 0x000fe40003f2f038 */
[----:B------:R-:W-:Y:S01]  /*10cc0*/  @P0 IADD3 R207, PT, PT, R213, 0x300, RZ ;  /* 0x00000300d5cf0810 */ /* 0x000fe20007ffe0ff */
[----:B------:R-:W-:Y:S01]  /*10cd0*/  UIADD3 UR8, UPT, UPT, UR8, UR24, URZ ;  /* 0x0000001808087290 */ /* 0x000fe2000fffe0ff */
[----:B------:R-:W-:Y:S01]  /*10ce0*/  MOV R198, 0x10 ;  /* 0x0000001000c67802 */ /* 0x000fe20000000f00 */
[----:B------:R-:W-:Y:S02]  /*10cf0*/  UPLOP3.LUT UP1, UPT, UPT, UPT, UP1, 0x40, 0x4 ;  /* 0x000000000004789c */ /* 0x000fe40003f2e810 */
[----:B------:R-:W-:Y:S01]  /*10d00*/  UISETP.GE.AND UP0, UPT, UR8, UR25, UPT ;  /* 0x000000190800728c */ /* 0x000fe2000bf06270 */
[----:B0-----:R-:W-:-:S05]  /*10d10*/  @P0 IMAD.WIDE.U32 R196, R207, 0x20, R196 ;  /* 0x00000020cfc40825 */ /* 0x001fca00078e00c4 */
[----:B------:R-:W-:Y:S04]  /*10d20*/  @P0 STG.E.128 desc[UR20][R196.64], R184 ;  /* 0x000000b8c4000986 */ /* 0x000fe8000c101d14 */
[----:B------:R1:W-:Y:S02]  /*10d30*/  @P0 STG.E.128 desc[UR20][R196.64+0x10], R188 ;  /* 0x000010bcc4000986 */ /* 0x0003e4000c101d14 */
[----:B-1----:R-:W-:-:S05]  /*10d40*/  @P1 IMAD.WIDE.U32 R196, R199, R198, UR10 ;  /* 0x0000000ac7c41e25 */ /* 0x002fca000f8e00c6 */
[----:B------:R1:W-:Y:S01]  /*10d50*/  @P1 STG.E.128 desc[UR20][R196.64], R180 ;  /* 0x000000b4c4001986 */ /* 0x0003e2000c101d14 */
[----:B------:R-:W-:Y:S05]  /*10d60*/  BRA.U !UP0, `(.L_x_11167) ;  /* 0xfffffef508e07547 */ /* 0x000fea000b83ffff */
.L_x_10793:
        /* <DEDUP_REMOVED lines=36> */
.L_x_11168:
        /* <DEDUP_REMOVED lines=13> */
.L_x_15717:


//--------------------- .text._ZN10layer_norm13ln_bwd_kernelINS_13Kernel_traitsIf6__halffS2_fjLj8192ELj1ELj1ELj8ELj16ENS_18Kernel_traits_baseILj8192EfS2_fS2_fjLj256EEEEELb0ELb0ELb0ELb0EEEvNS_9BwdParamsE --------------------------
	.section	.text._ZN10layer_norm13ln_bwd_kernelINS_13Kernel_traitsIf6__halffS2_fjLj8192ELj1ELj1ELj8ELj16ENS_18Kernel_traits_baseILj8192EfS2_fS2_fjLj256EEEEELb0ELb0ELb0ELb0EEEvNS_9BwdParamsE,"ax",@progbits
	.align	128
        .global         _ZN10layer_norm13ln_bwd_kernelINS_13Kernel_traitsIf6__halffS2_fjLj8192ELj1ELj1ELj8ELj16ENS_18Kernel_traits_baseILj8192EfS2_fS2_fjLj256EEEEELb0ELb0ELb0ELb0EEEvNS_9BwdParamsE
        .type           _ZN10layer_norm13ln_bwd_kernelINS_13Kernel_traitsIf6__halffS2_fjLj8192ELj1ELj1ELj8ELj16ENS_18Kernel_traits_baseILj8192EfS2_fS2_fjLj256EEEEELb0ELb0ELb0ELb0EEEvNS_9BwdParamsE,@function
        .size           _ZN10layer_norm13ln_bwd_kernelINS_13Kernel_traitsIf6__halffS2_fjLj8192ELj1ELj1ELj8ELj16ENS_18Kernel_traits_baseILj8192EfS2_fS2_fjLj256EEEEELb0ELb0ELb0ELb0EEEvNS_9BwdParamsE,(.L_x_15718 - _ZN10layer_norm13ln_bwd_kernelINS_13Kernel_traitsIf6__halffS2_fjLj8192ELj1ELj1ELj8ELj16ENS_18Kernel_traits_baseILj8192EfS2_fS2_fjLj256EEEEELb0ELb0ELb0ELb0EEEvNS_9BwdParamsE)
        .other          _ZN10layer_norm13ln_bwd_kernelINS_13Kernel_traitsIf6__halffS2_fjLj8192ELj1ELj1ELj8ELj16ENS_18Kernel_traits_baseILj8192EfS2_fS2_fjLj256EEEEELb0ELb0ELb0ELb0EEEvNS_9BwdParamsE,@"STO_CUDA_ENTRY STV_DEFAULT"
_ZN10layer_norm13ln_bwd_kernelINS_13Kernel_traitsIf6__halffS2_fjLj8192ELj1ELj1ELj8ELj16ENS_18Kernel_traits_baseILj8192EfS2_fS2_fjLj256EEEEELb0ELb0ELb0ELb0EEEvNS_9BwdParamsE:
.text._ZN10layer_norm13ln_bwd_kernelINS_13Kernel_traitsIf6__halffS2_fjLj8192ELj1ELj1ELj8ELj16ENS_18Kernel_traits_baseILj8192EfS2_fS2_fjLj256EEEEELb0ELb0ELb0ELb0EEEvNS_9BwdParamsE:
        /* <DEDUP_REMOVED lines=110> */
.L_x_11211:
        /* <DEDUP_REMOVED lines=39> */
[----:B--2---:R-:W-:-:S04]  /*0950*/  FADD.FTZ R164, -R176, R164 ;  /* 0x000000a4b0a47221 */ /* 0x004fc80000010100 */
[----:B-----5:R-:W-:Y:S01]  /*0960*/  FMUL.FTZ R223, R189, R164 ;  /* 0x000000a4bddf7220 */ /* 0x020fe20000410000 */
[--C-:B----4-:R-:W-:Y:S02]  /*0970*/  HADD2.F32 R221, -RZ, R168.reuse.H0_H0 ;  /* 0x200000a8ffdd7230 */ /* 0x110fe40000004100 */
[C---:B------:R-:W-:Y:S01]  /*0980*/  FADD.FTZ R166, -R176.reuse, R166 ;  /* 0x000000a6b0a67221 */ /* 0x040fe20000010100 */
[----:B------:R-:W-:Y:S02]  /*0990*/  HADD2.F32 R168, -RZ, R168.H1_H1 ;  /* 0x300000a8ffa87230 */ /* 0x000fe40000004100 */
[----:B------:R-:W-:Y:S01]  /*09a0*/  FADD.FTZ R220, -R176, R165 ;  /* 0x000000a5b0dc7221 */ /* 0x000fe20000010100 */
[----:B------:R-:W-:Y:S01]  /*09b0*/  FADD.FTZ R80, R80, R221 ;  /* 0x000000dd50507221 */ /* 0x000fe20000010000 */
[-C--:B------:R-:W-:Y:S01]  /*09c0*/  FFMA.FTZ R112, R223, R221.reuse, R112 ;  /* 0x000000dddf707223 */ /* 0x080fe20000010070 */
[----:B------:R-:W-:Y:S01]  /*09d0*/  FMUL.FTZ R221, R144, R221 ;  /* 0x000000dd90dd7220 */ /* 0x000fe20000410000 */
[----:B------:R-:W-:-:S02]  /*09e0*/  HADD2.F32 R217, -RZ, R169.H0_H0 ;  /* 0x200000a9ffd97230 */ /* 0x000fc40000004100 */
[C---:B------:R-:W-:Y:S01]  /*09f0*/  FADD.FTZ R216, -R176.reuse, R167 ;  /* 0x000000a7b0d87221 */ /* 0x040fe20000010100 */
[C---:B------:R-:W-:Y:S01]  /*0a00*/  FMUL.FTZ R219, R189.reuse, R166 ;  /* 0x000000a6bddb7220 */ /* 0x040fe20000410000 */
[----:B------:R-:W-:Y:S01]  /*0a10*/  FMUL.FTZ R220, R189, R220 ;  /* 0x000000dcbddc7220 */ /* 0x000fe20000410000 */
[----:B------:R-:W-:Y:S01]  /*0a20*/  FMUL.FTZ R218, R145, R168 ;  /* 0x000000a891da7220 */ /* 0x000fe20000410000 */
[----:B------:R-:W-:Y:S01]  /*0a30*/  FADD.FTZ R165, RZ, R221 ;  /* 0x000000ddffa57221 */ /* 0x000fe20000010000 */
[----:B------:R-:W-:Y:S01]  /*0a40*/  FFMA.FTZ R167, R223, R221, RZ ;  /* 0x000000dddfa77223 */ /* 0x000fe200000100ff */
[----:B------:R-:W-:Y:S02]  /*0a50*/  HADD2.F32 R214, -RZ, R169.H1_H1 ;  /* 0x300000a9ffd67230 */ /* 0x000fe40000004100 */
[----:B------:R-:W-:Y:S01]  /*0a60*/  FADD.FTZ R172, -R176, R172 ;  /* 0x000000acb0ac7221 */ /* 0x000fe20000010100 */
        /* <DEDUP_REMOVED lines=14> */
[----:B------:R-:W-:Y:S01]  /*0b50*/  FADD.FTZ R174, -R176, R174 ;  /* 0x000000aeb0ae7221 */ /* 0x000fe20000010100 */
[----:B------:R-:W-:Y:S01]  /*0b60*/  FADD.FTZ R76, R76, R213 ;  /* 0x000000d54c4c7221 */ /* 0x000fe20000010000 */
[-C--:B------:R-:W-:Y:S01]  /*0b70*/  FFMA.FTZ R108, R215, R213.reuse, R108 ;  /* 0x000000d5d76c7223 */ /* 0x080fe2000001006c */
[----:B------:R-:W-:Y:S01]  /*0b80*/  FADD.FTZ R212, -R176, R173 ;  /* 0x000000adb0d47221 */ /* 0x000fe20000010100 */
[----:B------:R-:W-:Y:S01]  /*0b90*/  FMUL.FTZ R213, R140, R213 ;  /* 0x000000d58cd57220 */ /* 0x000fe20000410000 */
[----:B------:R-:W-:Y:S01]  /*0ba0*/  FADD.FTZ R164, R165, R214 ;  /* 0x000000d6a5a47221 */ /* 0x000fe20000010000 */
[----:B------:R-:W-:Y:S01]  /*0bb0*/  FFMA.FTZ R166, R216, R214, R167 ;  /* 0x000000d6d8a67223 */ /* 0x000fe200000100a7 */
[----:B------:R-:W-:-:S02]  /*0bc0*/  HADD2.F32 R209, -RZ, R171.H0_H0 ;  /* 0x200000abffd17230 */ /* 0x000fc40000004100 */
[C---:B------:R-:W-:Y:S01]  /*0bd0*/  FMUL.FTZ R211, R189.reuse, R174 ;  /* 0x000000aebdd37220 */ /* 0x040fe20000410000 */
[----:B------:R-:W-:Y:S01]  /*0be0*/  FMUL.FTZ R212, R189, R212 ;  /* 0x000000d4bdd47220 */ /* 0x000fe20000410000 */
[----:B------:R-:W-:Y:S01]  /*0bf0*/  FMUL.FTZ R210, R141, R170 ;  /* 0x000000aa8dd27220 */ /* 0x000fe20000410000 */
[----:B------:R-:W-:Y:S01]  /*0c00*/  FADD.FTZ R165, R164, R213 ;  /* 0x000000d5a4a57221 */ /* 0x000fe20000010000 */
[----:B------:R-:W-:Y:S01]  /*0c10*/  FFMA.FTZ R167, R215, R213, R166 ;  /* 0x000000d5d7a77223 */ /* 0x000fe200000100a6 */
[----:B0-----:R-:W-:Y:S02]  /*0c20*/  HADD2.F32 R178, -RZ, R171.H1_H1 ;  /* 0x300000abffb27230 */ /* 0x001fe40000004100 */
[----:B------:R-:W-:Y:S01]  /*0c30*/  FADD.FTZ R208, -R176, R175 ;  /* 0x000000afb0d07221 */ /* 0x000fe20000010100 */
[----:B------:R-:W-:Y:S01]  /*0c40*/  FADD.FTZ R78, R78, R209 ;  /* 0x000000d14e4e7221 */ /* 0x000fe20000010000 */
[-C--:B------:R-:W-:Y:S01]  /*0c50*/  FFMA.FTZ R110, R211, R209.reuse, R110 ;  /* 0x000000d1d36e7223 */ /* 0x080fe2000001006e */
        /* <DEDUP_REMOVED lines=15> */
.L_x_11171:
[----:B---3--:R-:W-:Y:S05]  /*0d50*/  BSYNC.RECONVERGENT B0 ;  /* 0x0000000000007941 */ /* 0x008fea0003800200 */
.L_x_11170:
        /* <DEDUP_REMOVED lines=30> */
[----:B------:R-:W-:Y:S01]  /*0f40*/  FADD.FTZ R179, R179, R205 ;  /* 0x000000cdb3b37221 */ /* 0x000fe20000010000 */
[----:B------:R-:W-:Y:S01]  /*0f50*/  FFMA.FTZ R165, R207, R205, R178 ;  /* 0x000000cdcfa57223 */ /* 0x000fe200000100b2 */
[----:B------:R-:W-:Y:S02]  /*0f60*/  HADD2.F32 R198, -RZ, R169.H1_H1 ;  /* 0x300000a9ffc67230 */ /* 0x000fe40000004100 */
[----:B---3--:R-:W-:Y:S01]  /*0f70*/  FADD.FTZ R172, -R176, R172 ;  /* 0x000000acb0ac7221 */ /* 0x008fe20000010100 */
        /* <DEDUP_REMOVED lines=22> */
[C---:B0-----:R-:W-:Y:S01]  /*10e0*/  FMUL.FTZ R193, R189.reuse, R174 ;  /* 0x000000aebdc17220 */ /* 0x041fe20000410000 */
[----:B------:R-:W-:Y:S01]  /*10f0*/  FMUL.FTZ R196, R189, R196 ;  /* 0x000000c4bdc47220 */ /* 0x000fe20000410000 */
[----:B------:R-:W-:Y:S01]  /*1100*/  FMUL.FTZ R195, R133, R170 ;  /* 0x000000aa85c37220 */ /* 0x000fe20000410000 */
[----:B------:R-:W-:Y:S01]  /*1110*/  FADD.FTZ R164, R164, R197 ;  /* 0x000000c5a4a47221 */ /* 0x000fe20000010000 */
[----:B------:R-:W-:Y:S01]  /*1120*/  FFMA.FTZ R165, R199, R197, R166 ;  /* 0x000000c5c7a57223 */ /* 0x000fe200000100a6 */
[----:B------:R-:W-:Y:S02]  /*1130*/  HADD2.F32 R224, -RZ, R171.H1_H1 ;  /* 0x300000abffe07230 */ /* 0x000fe40000004100 */
[----:B------:R-:W-:Y:S01]  /*1140*/  FADD.FTZ R70, R70, R191 ;  /* 0x000000bf46467221 */ /* 0x000fe20000010000 */
[-C--:B------:R-:W-:Y:S01]  /*1150*/  FFMA.FTZ R102, R193, R191.reuse, R102 ;  /* 0x000000bfc1667223 */ /* 0x080fe20000010066 */
        /* <DEDUP_REMOVED lines=16> */
.L_x_11173:
[----:B------:R-:W-:Y:S05]  /*1260*/  BSYNC.RECONVERGENT B0 ;  /* 0x0000000000007941 */ /* 0x000fea0003800200 */
.L_x_11172:
        /* <DEDUP_REMOVED lines=17> */
[C---:B------:R-:W-:Y:S01]  /*1380*/  FADD.FTZ R182, -R176.reuse, R27 ;  /* 0x0000001bb0b67221 */ /* 0x040fe20000010100 */
[C---:B------:R-:W-:Y:S01]  /*1390*/  FADD.FTZ R180, -R176.reuse, R25 ;  /* 0x00000019b0b47221 */ /* 0x040fe20000010100 */
[----:B------:R-:W-:Y:S01]  /*13a0*/  FADD.FTZ R26, -R176, R26 ;  /* 0x0000001ab01a7221 */ /* 0x000fe20000010100 */
[----:B0----5:R-:W-:Y:S01]  /*13b0*/  FMUL.FTZ R23, R189, R24 ;  /* 0x00000018bd177220 */ /* 0x021fe20000410000 */
[----:B----4-:R-:W-:-:S02]  /*13c0*/  HADD2.F32 R27, -RZ, R164.H0_H0 ;  /* 0x200000a4ff1b7230 */ /* 0x010fc40000004100 */
[C---:B------:R-:W-:Y:S01]  /*13d0*/  FMUL.FTZ R22, R189.reuse, R180 ;  /* 0x000000b4bd167220 */ /* 0x040fe20000410000 */
[----:B------:R-:W-:Y:S02]  /*13e0*/  HADD2.F32 R164, -RZ, R164.H1_H1 ;  /* 0x300000a4ffa47230 */ /* 0x000fe40000004100 */
[----:B------:R-:W-:Y:S01]  /*13f0*/  FMUL.FTZ R25, R189, R26 ;  /* 0x0000001abd197220 */ /* 0x000fe20000410000 */
[-C--:B------:R-:W-:Y:S01]  /*1400*/  FMUL.FTZ R26, R128, R27.reuse ;  /* 0x0000001b801a7220 */ /* 0x080fe20000410000 */
[----:B------:R-:W-:Y:S01]  /*1410*/  FADD.FTZ R64, R64, R27 ;  /* 0x0000001b40407221 */ /* 0x000fe20000010000 */
[----:B------:R-:W-:Y:S01]  /*1420*/  FFMA.FTZ R96, R23, R27, R96 ;  /* 0x0000001b17607223 */ /* 0x000fe20000010060 */
[----:B------:R-:W-:Y:S01]  /*1430*/  FADD.FTZ R65, R65, R164 ;  /* 0x000000a441417221 */ /* 0x000fe20000010000 */
[-C--:B------:R-:W-:Y:S01]  /*1440*/  FFMA.FTZ R97, R22, R164.reuse, R97 ;  /* 0x000000a416617223 */ /* 0x080fe20000010061 */
[----:B------:R-:W-:Y:S01]  /*1450*/  FMUL.FTZ R27, R129, R164 ;  /* 0x000000a4811b7220 */ /* 0x000fe20000410000 */
[----:B------:R-:W-:-:S02]  /*1460*/  HADD2.F32 R173, -RZ, R165.H0_H0 ;  /* 0x200000a5ffad7230 */ /* 0x000fc40000004100 */
[----:B------:R-:W-:Y:S01]  /*1470*/  FADD.FTZ R164, R179, R26 ;  /* 0x0000001ab3a47221 */ /* 0x000fe20000010000 */
[----:B------:R-:W-:Y:S02]  /*1480*/  HADD2.F32 R172, -RZ, R165.H1_H1 ;  /* 0x300000a5ffac7230 */ /* 0x000fe40000004100 */
[----:B------:R-:W-:Y:S01]  /*1490*/  FFMA.FTZ R165, R23, R26, R178 ;  /* 0x0000001a17a57223 */ /* 0x000fe200000100b2 */
[--C-:B------:R-:W-:Y:S02]  /*14a0*/  HADD2.F32 R225, -RZ, R167.reuse.H0_H0 ;  /* 0x200000a7ffe17230 */ /* 0x100fe40000004100 */
[----:B------:R-:W-:Y:S02]  /*14b0*/  HADD2.F32 R224, -RZ, R167.H1_H1 ;  /* 0x300000a7ffe07230 */ /* 0x000fe40000004100 */
[----:B------:R-:W-:Y:S01]  /*14c0*/  FADD.FTZ R167, R164, R27 ;  /* 0x0000001ba4a77221 */ /* 0x000fe20000010000 */
[----:B------:R-:W-:Y:S01]  /*14d0*/  FMUL.FTZ R180, R130, R173 ;  /* 0x000000ad82b47220 */ /* 0x000fe20000410000 */
[----:B------:R-:W-:Y:S01]  /*14e0*/  FFMA.FTZ R164, R22, R27, R165 ;  /* 0x0000001b16a47223 */ /* 0x000fe200000100a5 */
[----:B------:R-:W-:-:S02]  /*14f0*/  HADD2.F32 R175, -RZ, R166.H0_H0 ;  /* 0x200000a6ffaf7230 */ /* 0x000fc40000004100 */
[C---:B---3--:R-:W-:Y:S01]  /*1500*/  FADD.FTZ R168, -R176.reuse, R168 ;  /* 0x000000a8b0a87221 */ /* 0x048fe20000010100 */
[----:B------:R-:W-:Y:S02]  /*1510*/  HADD2.F32 R174, -RZ, R166.H1_H1 ;  /* 0x300000a6ffae7230 */ /* 0x000fe40000004100 */
        /* <DEDUP_REMOVED lines=9> */
[C---:B------:R-:W-:Y:S01]  /*15b0*/  FADD.FTZ R170, -R176.reuse, R170 ;  /* 0x000000aab0aa7221 */ /* 0x040fe20000010100 */
        /* <DEDUP_REMOVED lines=27> */
.L_x_11175:
[----:B------:R-:W-:Y:S05]  /*1770*/  BSYNC.RECONVERGENT B0 ;  /* 0x0000000000007941 */ /* 0x000fea0003800200 */
.L_x_11174:
        /* <DEDUP_REMOVED lines=17> */
[C---:B---3--:R-:W-:Y:S01]  /*1890*/  FADD.FTZ R12, -R176.reuse, R12 ;  /* 0x0000000cb00c7221 */ /* 0x048fe20000010100 */
[C---:B------:R-:W-:Y:S01]  /*18a0*/  FADD.FTZ R14, -R176.reuse, R14 ;  /* 0x0000000eb00e7221 */ /* 0x040fe20000010100 */
[----:B------:R-:W-:Y:S01]  /*18b0*/  FADD.FTZ R4, -R176, R13 ;  /* 0x0000000db0047221 */ /* 0x000fe20000010100 */
[----:B----4-:R-:W-:-:S02]  /*18c0*/  HADD2.F32 R17, -RZ, R164.H0_H0 ;  /* 0x200000a4ff117230 */ /* 0x010fc40000004100 */
[----:B------:R-:W-:Y:S01]  /*18d0*/  FADD.FTZ R18, -R176, R18 ;  /* 0x00000012b0127221 */ /* 0x000fe20000010100 */
[----:B------:R-:W-:Y:S02]  /*18e0*/  HADD2.F32 R164, -RZ, R164.H1_H1 ;  /* 0x300000a4ffa47230 */ /* 0x000fe40000004100 */
[C---:B-----5:R-:W-:Y:S01]  /*18f0*/  FMUL.FTZ R9, R189.reuse, R12 ;  /* 0x0000000cbd097220 */ /* 0x060fe20000410000 */
[--C-:B0-----:R-:W-:Y:S02]  /*1900*/  HADD2.F32 R7, -RZ, R165.reuse.H0_H0 ;  /* 0x200000a5ff077230 */ /* 0x101fe40000004100 */
[C---:B------:R-:W-:Y:S01]  /*1910*/  FMUL.FTZ R13, R189.reuse, R16 ;  /* 0x00000010bd0d7220 */ /* 0x040fe20000410000 */
[C---:B------:R-:W-:Y:S01]  /*1920*/  FMUL.FTZ R11, R189.reuse, R14 ;  /* 0x0000000ebd0b7220 */ /* 0x040fe20000410000 */
[-C--:B------:R-:W-:Y:S01]  /*1930*/  FMUL.FTZ R16, R120, R17.reuse ;  /* 0x0000001178107220 */ /* 0x080fe20000410000 */
[----:B------:R-:W-:Y:S01]  /*1940*/  FADD.FTZ R20, -R176, R15 ;  /* 0x0000000fb0147221 */ /* 0x000fe20000010100 */
[C---:B------:R-:W-:Y:S01]  /*1950*/  FMUL.FTZ R10, R189.reuse, R4 ;  /* 0x00000004bd0a7220 */ /* 0x040fe20000410000 */
[----:B------:R-:W-:Y:S01]  /*1960*/  FMUL.FTZ R15, R189, R18 ;  /* 0x00000012bd0f7220 */ /* 0x000fe20000410000 */
        /* <DEDUP_REMOVED lines=13> */
[--C-:B------:R-:W-:Y:S02]  /*1a40*/  HADD2.F32 R165, -RZ, R166.reuse.H0_H0 ;  /* 0x200000a6ffa57230 */ /* 0x100fe40000004100 */
        /* <DEDUP_REMOVED lines=13> */
[----:B------:R-:W-:Y:S01]  /*1b20*/  FADD.FTZ R6, R165, R20 ;  /* 0x00000014a5067221 */ /* 0x000fe20000010000 */
[----:B------:R-:W-:Y:S01]  /*1b30*/  FMUL.FTZ R21, R117, R166 ;  /* 0x000000a675157220 */ /* 0x000fe20000410000 */
[----:B------:R-:W-:Y:S01]  /*1b40*/  FFMA.FTZ R165, R13, R20, R4 ;  /* 0x000000140da57223 */ /* 0x000fe20000010004 */
[----:B------:R-:W-:Y:S02]  /*1b50*/  HADD2.F32 R170, -RZ, R167.H1_H1 ;  /* 0x300000a7ffaa7230 */ /* 0x000fe40000004100 */
[----:B------:R-:W-:Y:S01]  /*1b60*/  FADD.FTZ R57, R57, R164 ;  /* 0x000000a439397221 */ /* 0x000fe20000010000 */
[----:B------:R-:W-:Y:S01]  /*1b70*/  FFMA.FTZ R89, R10, R164, R89 ;  /* 0x000000a40a597223 */ /* 0x000fe20000010059 */
[----:B------:R-:W-:Y:S01]  /*1b80*/  FADD.FTZ R53, R53, R166 ;  /* 0x000000a635357221 */ /* 0x000fe20000010000 */
[----:B------:R-:W-:Y:S01]  /*1b90*/  FFMA.FTZ R85, R14, R166, R85 ;  /* 0x000000a60e557223 */ /* 0x000fe20000010055 */
        /* <DEDUP_REMOVED lines=13> */
.L_x_11177:
[----:B------:R-:W-:Y:S05]  /*1c70*/  BSYNC.RECONVERGENT B0 ;  /* 0x0000000000007941 */ /* 0x000fea0003800200 */
.L_x_11176:
        /* <DEDUP_REMOVED lines=31> */
.L_x_11179:
[----:B------:R-:W-:Y:S05]  /*1e70*/  BSYNC.RECONVERGENT B0 ;  /* 0x0000000000007941 */ /* 0x000fea0003800200 */
.L_x_11178:
        /* <DEDUP_REMOVED lines=83> */
.L_x_11184:
        /* <DEDUP_REMOVED lines=36> */
.L_x_11185:
        /* <DEDUP_REMOVED lines=8> */
.L_x_11183:
[----:B------:R-:W-:Y:S05]  /*2670*/  BSYNC.RECONVERGENT B1 ;  /* 0x0000000000017941 */ /* 0x000fea0003800200 */
.L_x_11182:
        /* <DEDUP_REMOVED lines=42> */
.L_x_11188:
        /* <DEDUP_REMOVED lines=36> */
.L_x_11189:
        /* <DEDUP_REMOVED lines=8> */
.L_x_11187:
[----:B------:R-:W-:Y:S05]  /*2be0*/  BSYNC.RECONVERGENT B1 ;  /* 0x0000000000017941 */ /* 0x000fea0003800200 */
.L_x_11186:
        /* <DEDUP_REMOVED lines=42> */
.L_x_11192:
        /* <DEDUP_REMOVED lines=36> */
.L_x_11193:
        /* <DEDUP_REMOVED lines=8> */
.L_x_11191:
[----:B------:R-:W-:Y:S05]  /*3150*/  BSYNC.RECONVERGENT B1 ;  /* 0x0000000000017941 */ /* 0x000fea0003800200 */
.L_x_11190:
        /* <DEDUP_REMOVED lines=41> */
.L_x_11195:
        /* <DEDUP_REMOVED lines=36> */
.L_x_11196:
        /* <DEDUP_REMOVED lines=8> */
.L_x_11181:
        /* <DEDUP_REMOVED lines=42> */
.L_x_11199:
        /* <DEDUP_REMOVED lines=36> */
.L_x_11200:
        /* <DEDUP_REMOVED lines=10> */
.L_x_11198:
[----:B------:R-:W-:Y:S05]  /*3c30*/  BSYNC.RECONVERGENT B1 ;  /* 0x0000000000017941 */ /* 0x000fea0003800200 */
.L_x_11197:
        /* <DEDUP_REMOVED lines=42> */
.L_x_11203:
        /* <DEDUP_REMOVED lines=36> */
.L_x_11204:
        /* <DEDUP_REMOVED lines=8> */
.L_x_11202:
[----:B------:R-:W-:Y:S05]  /*41a0*/  BSYNC.RECONVERGENT B1 ;  /* 0x0000000000017941 */ /* 0x000fea0003800200 */
.L_x_11201:
        /* <DEDUP_REMOVED lines=42> */
.L_x_11207:
        /* <DEDUP_REMOVED lines=36> */
.L_x_11208:
        /* <DEDUP_REMOVED lines=8> */
.L_x_11206:
[----:B------:R-:W-:Y:S05]  /*4710*/  BSYNC.RECONVERGENT B1 ;  /* 0x0000000000017941 */ /* 0x000fea0003800200 */
.L_x_11205:
        /* <DEDUP_REMOVED lines=41> */
.L_x_11209:
        /* <DEDUP_REMOVED lines=36> */
.L_x_11210:
[----:B------:R-:W0:Y:S08]  /*4bf0*/  @P1 LDC.64 R170, c[0x0][0x478] ;  /* 0x00011e00ffaa1b82 */ /* 0x000e300000000a00 */
[----:B------:R-:W1:Y:S01]  /*4c00*/  LDC.64 R168, c[0x0][0x468] ;  /* 0x00011a00ffa87b82 */ /* 0x000e620000000a00 */
[----:B0-----:R-:W-:-:S05]  /*4c10*/  @P1 IMAD.WIDE.U32 R170, R8, 0x20, R170 ;  /* 0x0000002008aa1825 */ /* 0x001fca00078e00aa */
[----:B------:R0:W-:Y:S01]  /*4c20*/  @P1 STG.E.128 desc[UR8][R170.64], R160 ;  /* 0x000000a0aa001986 */ /* 0x0001e2000c101d08 */
[----:B-1----:R-:W-:-:S03]  /*4c30*/  IMAD.WIDE.U32 R168, R8, 0x10, R168 ;  /* 0x0000001008a87825 */ /* 0x002fc600078e00a8 */
[----:B------:R0:W-:Y:S04]  /*4c40*/  @P1 STG.E.128 desc[UR8][R170.64+0x10], R156 ;  /* 0x0000109caa001986 */ /* 0x0001e8000c101d08 */
[----:B------:R0:W-:Y:S02]  /*4c50*/  STG.E.128 desc[UR8][R168.64], R164 ;  /* 0x000000a4a8007986 */ /* 0x0001e4000c101d08 */
.L_x_11194:
[----:B------:R-:W-:Y:S05]  /*4c60*/  BSYNC.RECONVERGENT B0 ;  /* 0x0000000000007941 */ /* 0x000fea0003800200 */
.L_x_11180:
[----:B0-234-:R-:W0:Y:S01]  /*4c70*/  LDC.64 R164, c[0x0][0x380] ;  /* 0x0000e000ffa47b82 */ /* 0x01de220000000a00 */
[----:B------:R-:W-:Y:S01]  /*4c80*/  UPLOP3.LUT UP1, UPT, UPT, UPT, UP1, 0x40, 0x4 ;  /* 0x000000000004789c */ /* 0x000fe20003f2e810 */
[----:B0-----:R-:W-:-:S04]  /*4c90*/  IADD3 R5, PT, PT, R5, R164, RZ ;  /* 0x000000a405057210 */ /* 0x001fc80007ffe0ff */
[----:B------:R-:W-:-:S13]  /*4ca0*/  ISETP.GE.AND P1, PT, R5, R165, PT ;  /* 0x000000a50500720c */ /* 0x000fda0003f26270 */
[----:B------:R-:W-:Y:S05]  /*4cb0*/  @!P1 BRA `(.L_x_11211) ;  /* 0xffffffb800889947 */ /* 0x000fea000383ffff */
.L_x_11169:
        /* <DEDUP_REMOVED lines=40> */
.L_x_11212:
        /* <DEDUP_REMOVED lines=12> */
.L_x_15718:


//--------------------- .text._ZN10layer_norm13ln_bwd_kernelINS_13Kernel_traitsIf6__halffS2_fjLj8192ELj1ELj1ELj8ELj16ENS_18Kernel_traits_baseILj8192EfS2_fS2_fjLj256EEEEELb0ELb0ELb0ELb1EEEvNS_9BwdParamsE --------------------------
	.section	.text._ZN10layer_norm13ln_bwd_kernelINS_13Kernel_traitsIf6__halffS2_fjLj8192ELj1ELj1ELj8ELj16ENS_18Kernel_traits_baseILj8192EfS2_fS2_fjLj256EEEEELb0ELb0ELb0ELb1EEEvNS_9BwdParamsE,"ax",@progbits
	.align	128
        .global         _ZN10layer_norm13ln_bwd_kernelINS_13Kernel_traitsIf6__halffS2_fjLj8192ELj1ELj1ELj8ELj16ENS_18Kernel_traits_baseILj8192EfS2_fS2_fjLj256EEEEELb0ELb0ELb0ELb1EEEvNS_9BwdParamsE
        .type           _ZN10layer_norm13ln_bwd_kernelINS_13Kernel_traitsIf6__halffS2_fjLj8192ELj1ELj1ELj8ELj16ENS_18Kernel_traits_baseILj8192EfS2_fS2_fjLj256EEEEELb0ELb0ELb0ELb1EEEvNS_9BwdParamsE,@function
        .size           _ZN10layer_norm13ln_bwd_kernelINS_13Kernel_traitsIf6__halffS2_fjLj8192ELj1ELj1ELj8ELj16ENS_18Kernel_traits_baseILj8192EfS2_fS2_fjLj256EEEEELb0ELb0ELb0ELb1EEEvNS_9BwdParamsE,(.L_x_15719 - _ZN10layer_norm13ln_bwd_kernelINS_13Kernel_traitsIf6__halffS2_fjLj8192ELj1ELj1ELj8ELj16ENS_18Kernel_traits_baseILj8192EfS2_fS2_fjLj256EEEEELb0ELb0ELb0ELb1EEEvNS_9BwdParamsE)
        .other          _ZN10layer_norm13ln_bwd_kernelINS_13Kernel_traitsIf6__halffS2_fjLj8192ELj1ELj1ELj8ELj16ENS_18Kernel_traits_baseILj8192EfS2_fS2_fjLj256EEEEELb0ELb0ELb0ELb1EEEvNS_9BwdParamsE,@"STO_CUDA_ENTRY STV_DEFAULT"
_ZN10layer_norm13ln_bwd_kernelINS_13Kernel_traitsIf6__halffS2_fjLj8192ELj1ELj1ELj8ELj16ENS_18Kernel_traits_baseILj8192EfS2_fS2_fjLj256EEEEELb0ELb0ELb0ELb1EEEvNS_9BwdParamsE:
.text._ZN10layer_norm13ln_bwd_kernelINS_13Kernel_traitsIf6__halffS2_fjLj8192ELj1ELj1ELj8ELj16ENS_18Kernel_traits_baseILj8192EfS2_fS2_fjLj256EEEEELb0ELb0ELb0ELb1EEEvNS_9BwdParamsE:
        /* <DEDUP_REMOVED lines=42> */
[----:B------:R-:W-:Y:S01]  /*02a0*/  MOV R187, UR4 ;  /* 0x0000000400bb7c02 */ /* 0x000fe20008000f00 */
        /* <DEDUP_REMOVED lines=20> */
[----:B------:R-:W-:Y:S02]  /*03f0*/  MOV R184, RZ ;  /* 0x000000ff00b87202 */ /* 0x000fe40000000f00 */
[----:B------:R-:W-:-:S02]  /*0400*/  CS2R R26, SRZ ;  /* 0x00000000001a7805 */ /* 0x000fc4000001ff00 */
[----:B--2---:R-:W-:Y:S01]  /*0410*/  ISETP.NE.U32.AND P0, PT, R4, RZ, PT ;  /* 0x000000ff0400720c */ /* 0x004fe20003f05070 */
[----:B------:R-:W5:Y:S01]  /*0420*/  LDG.E.128 R60, desc[UR8][R2.64+0x10] ;  /* 0x00001008023c7981 */ /* 0x000f62000c1e1d00 */
[----:B------:R-:W-:Y:S02]  /*0430*/  CS2R R24, SRZ ;  /* 0x0000000000187805 */ /* 0x000fe4000001ff00 */
[----:B------:R-:W-:Y:S02]  /*0440*/  CS2R R22, SRZ ;  /* 0x0000000000167805 */ /* 0x000fe4000001ff00 */
[----:B------:R-:W-:Y:S01]  /*0450*/  ISETP.NE.AND.EX P0, PT, R5, RZ, PT, P0 ;  /* 0x000000ff0500720c */ /* 0x000fe20003f05300 */
[----:B------:R-:W5:Y:S01]  /*0460*/  LDG.E.128 R56, desc[UR8][R2.64+0x2000] ;  /* 0x0020000802387981 */ /* 0x000f62000c1e1d00 */
[----:B------:R-:W-:Y:S02]  /*0470*/  CS2R R20, SRZ ;  /* 0x0000000000147805 */ /* 0x000fe4000001ff00 */
[----:B------:R-:W-:-:S02]  /*0480*/  CS2R R18, SRZ ;  /* 0x0000000000127805 */ /* 0x000fc4000001ff00 */
[----:B------:R-:W-:Y:S01]  /*0490*/  CS2R R16, SRZ ;  /* 0x0000000000107805 */ /* 0x000fe2000001ff00 */
[----:B------:R-:W5:Y:S01]  /*04a0*/  LDG.E.128 R52, desc[UR8][R2.64+0x2010] ;  /* 0x0020100802347981 */ /* 0x000f62000c1e1d00 */
[----:B------:R-:W-:Y:S02]  /*04b0*/  CS2R R14, SRZ ;  /* 0x00000000000e7805 */ /* 0x000fe4000001ff00 */
[----:B------:R-:W-:Y:S02]  /*04c0*/  CS2R R12, SRZ ;  /* 0x00000000000c7805 */ /* 0x000fe4000001ff00 */
[----:B------:R-:W-:Y:S01]  /*04d0*/  CS2R R10, SRZ ;  /* 0x00000000000a7805 */ /* 0x000fe2000001ff00 */
[----:B------:R-:W5:Y:S01]  /*04e0*/  LDG.E.128 R48, desc[UR8][R2.64+0x4000] ;  /* 0x0040000802307981 */ /* 0x000f62000c1e1d00 */
[----:B------:R-:W-:Y:S02]  /*04f0*/  CS2R R8, SRZ ;  /* 0x0000000000087805 */ /* 0x000fe4000001ff00 */
[----:B------:R-:W-:-:S02]  /*0500*/  CS2R R6, SRZ ;  /* 0x0000000000067805 */ /* 0x000fc4000001ff00 */
[----:B------:R-:W-:Y:S01]  /*0510*/  CS2R R4, SRZ ;  /* 0x0000000000047805 */ /* 0x000fe2000001ff00 */
[----:B------:R-:W5:Y:S01]  /*0520*/  LDG.E.128 R44, desc[UR8][R2.64+0x4010] ;  /* 0x00401008022c7981 */ /* 0x000f62000c1e1d00 */
[----:B------:R-:W-:Y:S01]  /*0530*/  MOV R186, RZ ;  /* 0x000000ff00ba7202 */ /* 0x000fe20000000f00 */
[----:B------:R-:W-:Y:S02]  /*0540*/  UPLOP3.LUT UP1, UPT, UPT, UPT, UPT, 0x40, 0x4 ;  /* 0x000000000004789c */ /* 0x000fe40003f2e870 */
[----:B------:R-:W5:Y:S01]  /*0550*/  LDG.E.128 R40, desc[UR8][R2.64+0x6000] ;  /* 0x0060000802287981 */ /* 0x000f62000c1e1d00 */
[----:B------:R-:W0:Y:S03]  /*0560*/  LDCU UR12, c[0x0][0x388] ;  /* 0x00007100ff0c77ac */ /* 0x000e260008000800 */
[----:B------:R1:W5:Y:S01]  /*0570*/  LDG.E.128 R36, desc[UR8][R2.64+0x6010] ;  /* 0x0060100802247981 */ /* 0x000362000c1e1d00 */
[----:B------:R-:W2:Y:S01]  /*0580*/  LDCU.U8 UR7, c[0x0][0x410] ;  /* 0x00008200ff0777ac */ /* 0x000ea20008000000 */
[----:B------:R-:W3:Y:S01]  /*0590*/  LDCU UR13, c[0x0][0x400] ;  /* 0x00008000ff0d77ac */ /* 0x000ee20008000800 */
[----:B------:R-:W4:Y:S01]  /*05a0*/  LDCU.64 UR14, c[0x0][0x478] ;  /* 0x00008f00ff0e77ac */ /* 0x000f220008000a00 */
[----:B-1----:R-:W-:Y:S01]  /*05b0*/  CS2R R2, SRZ ;  /* 0x0000000000027805 */ /* 0x002fe2000001ff00 */
[----:B------:R-:W1:Y:S06]  /*05c0*/  LDCU.64 UR10, c[0x0][0x438] ;  /* 0x00008700ff0a77ac */ /* 0x000e6c0008000a00 */
.L_x_11234:
[----:B------:R-:W2:Y:S01]  /*05d0*/  S2R R177, SR_TID.X ;  /* 0x0000000000b17919 */ /* 0x000ea20000002100 */
[----:B------:R-:W3:Y:S01]  /*05e0*/  LDC.64 R128, c[0x0][0x3c0] ;  /* 0x0000f000ff807b82 */ /* 0x000ee20000000a00 */
[----:B0-----:R-:W-:-:S05]  /*05f0*/  IMAD R108, R187, UR12, RZ ;  /* 0x0000000cbb6c7c24 */ /* 0x001fca000f8e02ff */
[----:B------:R-:W-:Y:S02]  /*0600*/  SHF.R.S32.HI R109, RZ, 0x1f, R108 ;  /* 0x0000001fff6d7819 */ /* 0x000fe4000001146c */
[----:B------:R-:W0:Y:S02]  /*0610*/  LDC.64 R200, c[0x0][0x3a8] ;  /* 0x0000ea00ffc87b82 */ /* 0x000e240000000a00 */
[----:B------:R-:W-:-:S06]  /*0620*/  LEA.HI R108, R109, R108, RZ, 0x3 ;  /* 0x0000006c6d6c7211 */ /* 0x000fcc00078f18ff */
[----:B------:R-:W4:Y:S01]  /*0630*/  LDC.64 R152, c[0x0][0x428] ;  /* 0x00010a00ff987b82 */ /* 0x000f220000000a00 */
[----:B---3--:R-:W-:-:S07]  /*0640*/  IMAD.WIDE R128, R187, 0x4, R128 ;  /* 0x00000004bb807825 */ /* 0x008fce00078e0280 */
[----:B------:R-:W3:Y:S01]  /*0650*/  LDC.64 R198, c[0x0][0x3c8] ;  /* 0x0000f200ffc67b82 */ /* 0x000ee20000000a00 */
[----:B------:R-:W3:Y:S01]  /*0660*/  LDG.E R197, desc[UR8][R128.64] ;  /* 0x0000000880c57981 */ /* 0x000ee2000c1e1900 */
[----:B--2---:R-:W-:-:S06]  /*0670*/  LEA.HI.SX32 R191, R108, R177, 0x1d ;  /* 0x000000b16cbf7211 */ /* 0x004fcc00078feaff */
[----:B------:R-:W2:Y:S01]  /*0680*/  @P0 LDC.64 R194, c[0x0][0x3e0] ;  /* 0x0000f800ffc20b82 */ /* 0x000ea20000000a00 */
[C---:B------:R-:W-:Y:S01]  /*0690*/  IADD3 R190, PT, PT, R191.reuse, 0x100, RZ ;  /* 0x00000100bfbe7810 */ /* 0x040fe20007ffe0ff */
[----:B0-----:R-:W-:-:S04]  /*06a0*/  IMAD.WIDE.U32 R140, R191, 0x20, R200 ;  /* 0x00000020bf8c7825 */ /* 0x001fc800078e00c8 */
[C-C-:B----4-:R-:W-:Y:S01]  /*06b0*/  IMAD.WIDE.U32 R124, R190.reuse, 0x10, R152.reuse ;  /* 0x00000010be7c7825 */ /* 0x150fe200078e0098 */
[----:B------:R-:W4:Y:S03]  /*06c0*/  LDG.E.128 R116, desc[UR8][R140.64+0x10] ;  /* 0x000010088c747981 */ /* 0x000f26000c1e1d00 */
[C---:B------:R-:W-:Y:S01]  /*06d0*/  IMAD.WIDE.U32 R112, R191.reuse, 0x10, R152 ;  /* 0x00000010bf707825 */ /* 0x040fe200078e0098 */
[----:B------:R-:W4:Y:S04]  /*06e0*/  LDG.E.128 R108, desc[UR8][R140.64] ;  /* 0x000000088c6c7981 */ /* 0x000f28000c1e1d00 */
[----:B------:R-:W4:Y:S04]  /*06f0*/  LDG.E.128 R124, desc[UR8][R124.64] ;  /* 0x000000087c7c7981 */ /* 0x000f28000c1e1d00 */
[----:B------:R-:W4:Y:S01]  /*0700*/  LDG.E.128 R112, desc[UR8][R112.64] ;  /* 0x0000000870707981 */ /* 0x000f22000c1e1d00 */
[C---:B------:R-:W-:Y:S01]  /*0710*/  IADD3 R188, PT, PT, R191.reuse, 0x200, RZ ;  /* 0x00000200bfbc7810 */ /* 0x040fe20007ffe0ff */
[----:B------:R-:W-:Y:S01]  /*0720*/  IMAD.WIDE.U32 R148, R190, 0x20, R200 ;  /* 0x00000020be947825 */ /* 0x000fe200078e00c8 */
[----:B------:R-:W-:-:S03]  /*0730*/  IADD3 R185, PT, PT, R191, 0x300, RZ ;  /* 0x00000300bfb97810 */ /* 0x000fc60007ffe0ff */
[C---:B------:R-:W-:Y:S01]  /*0740*/  IMAD.WIDE.U32 R192, R188.reuse, 0x20, R200 ;  /* 0x00000020bcc07825 */ /* 0x040fe200078e00c8 */
[----:B------:R-:W4:Y:S03]  /*0750*/  LDG.E.128 R120, desc[UR8][R148.64] ;  /* 0x0000000894787981 */ /* 0x000f26000c1e1d00 */
[----:B---3--:R-:W-:Y:S01]  /*0760*/  IMAD.WIDE R198, R187, 0x4, R198 ;  /* 0x00000004bbc67825 */ /* 0x008fe200078e02c6 */
[----:B------:R-:W3:Y:S03]  /*0770*/  LDG.E.128 R140, desc[UR8][R192.64+0x10] ;  /* 0x00001008c08c7981 */ /* 0x000ee6000c1e1d00 */
[C---:B------:R-:W-:Y:S01]  /*0780*/  IMAD.WIDE.U32 R200, R185.reuse, 0x20, R200 ;  /* 0x00000020b9c87825 */ /* 0x040fe200078e00c8 */
[----:B------:R-:W3:Y:S03]  /*0790*/  LDG.E R189, desc[UR8][R198.64] ;  /* 0x00000008c6bd7981 */ /* 0x000ee6000c1e1900 */
[--C-:B------:R-:W-:Y:S01]  /*07a0*/  IMAD.WIDE.U32 R136, R188, 0x10, R152.reuse ;  /* 0x00000010bc887825 */ /* 0x100fe200078e0098 */
[----:B------:R-:W3:Y:S04]  /*07b0*/  LDG.E.128 R128, desc[UR8][R148.64+0x10] ;  /* 0x0000100894807981 */ /* 0x000ee8000c1e1d00 */
[----:B------:R-:W3:Y:S04]  /*07c0*/  LDG.E.128 R144, desc[UR8][R200.64] ;  /* 0x00000008c8907981 */ /* 0x000ee8000c1e1d00 */
[----:B------:R-:W3:Y:S04]  /*07d0*/  LDG.E.128 R136, desc[UR8][R136.64] ;  /* 0x0000000888887981 */ /* 0x000ee8000c1e1d00 */
[----:B------:R0:W3:Y:S01]  /*07e0*/  LDG.E.128 R132, desc[UR8][R192.64] ;  /* 0x00000008c0847981 */ /* 0x0000e2000c1e1d00 */
[----:B------:R-:W-:-:S03]  /*07f0*/  IMAD.WIDE.U32 R152, R185, 0x10, R152 ;  /* 0x00000010b9987825 */ /* 0x000fc600078e0098 */
[----:B------:R-:W3:Y:S04]  /*0800*/  LDG.E.128 R148, desc[UR8][R200.64+0x10] ;  /* 0x00001008c8947981 */ /* 0x000ee8000c1e1d00 */
[----:B------:R-:W3:Y:S01]  /*0810*/  LDG.E.128 R152, desc[UR8][R152.64] ;  /* 0x0000000898987981 */ /* 0x000ee2000c1e1d00 */
[----:B-1----:R-:W-:-:S04]  /*0820*/  ISETP.NE.U32.AND P1, PT, RZ, UR10, PT ;  /* 0x0000000aff007c0c */ /* 0x002fc8000bf25070 */
[----:B------:R-:W-:Y:S02]  /*0830*/  ISETP.NE.AND.EX P1, PT, RZ, UR11, PT, P1 ;  /* 0x0000000bff007c0c */ /* 0x000fe4000bf25310 */
[----:B------:R-:W-:Y:S01]  /*0840*/  ISETP.NE.AND P2, PT, RZ, UR7, PT ;  /* 0x00000007ff007c0c */ /* 0x000fe2000bf45270 */
[----:B--2---:R-:W-:-:S05]  /*0850*/  @P0 IMAD.WIDE R194, R187, 0x2, R194 ;  /* 0x00000002bbc20825 */ /* 0x004fca00078e02c2 */
[----:B-----5:R1:W5:Y:S05]  /*0860*/  @P0 LDG.E.U16 R192, desc[UR8][R194.64] ;  /* 0x00000008c2c00981 */ /* 0x02036a000c1e1500 */
[----:B------:R-:W2:Y:S08]  /*0870*/  @P1 LDC.64 R238, c[0x0][0x438] ;  /* 0x00010e00ffee1b82 */ /* 0x000eb00000000a00 */
[----:B------:R-:W3:Y:S01]  /*0880*/  @P1 LDC.64 R222, c[0x0][0x438] ;  /* 0x00010e00ffde1b82 */ /* 0x000ee20000000a00 */
[----:B--2---:R-:W-:-:S05]  /*0890*/  @P1 IMAD.WIDE.U32 R238, R190, 0x20, R238 ;  /* 0x00000020beee1825 */ /* 0x004fca00078e00ee */
[----:B------:R-:W5:Y:S04]  /*08a0*/  @P1 LDG.E.128 R76, desc[UR8][R238.64] ;  /* 0x00000008ee4c1981 */ /* 0x000f68000c1e1d00 */
[----:B------:R2:W5:Y:S01]  /*08b0*/  @P1 LDG.E.128 R80, desc[UR8][R238.64+0x10] ;  /* 0x00001008ee501981 */ /* 0x000562000c1e1d00 */
[----:B------:R-:W-:-:S05]  /*08c0*/  FSEL R197, R197, RZ, !P2 ;  /* 0x000000ffc5c57208 */ /* 0x000fca0005000000 */
[C---:B----4-:R-:W-:Y:S01]  /*08d0*/  FADD.FTZ R230, -R197.reuse, R116 ;  /* 0x00000074c5e67221 */ /* 0x050fe20000010100 */
[C---:B------:R-:W-:Y:S01]  /*08e0*/  FADD.FTZ R232, -R197.reuse, R117 ;  /* 0x00000075c5e87221 */ /* 0x040fe20000010100 */
[C---:B------:R-:W-:Y:S01]  /*08f0*/  FADD.FTZ R234, -R197.reuse, R118 ;  /* 0x00000076c5ea7221 */ /* 0x040fe20000010100 */
[C---:B------:R-:W-:Y:S01]  /*0900*/  FADD.FTZ R208, -R197.reuse, R119 ;  /* 0x00000077c5d07221 */ /* 0x040fe20000010100 */
[C---:B------:R-:W-:Y:S01]  /*0910*/  FADD.FTZ R224, -R197.reuse, R108 ;  /* 0x0000006cc5e07221 */ /* 0x040fe20000010100 */
[C---:B------:R-:W-:Y:S01]  /*0920*/  FADD.FTZ R228, -R197.reuse, R111 ;  /* 0x0000006fc5e47221 */ /* 0x040fe20000010100 */
[----:B------:R-:W-:Y:S01]  /*0930*/  FADD.FTZ R226, -R197, R110 ;  /* 0x0000006ec5e27221 */ /* 0x000fe20000010100 */
[--C-:B------:R-:W-:Y:S02]  /*0940*/  HADD2.F32 R116, -RZ, R126.reuse.H0_H0 ;  /* 0x2000007eff747230 */ /* 0x100fe40000004100 */
[----:B------:R-:W-:Y:S02]  /*0950*/  HADD2.F32 R119, -RZ, R126.H1_H1 ;  /* 0x3000007eff777230 */ /* 0x000fe40000004100 */
[----:B------:R-:W-:-:S02]  /*0960*/  HADD2.F32 R118, -RZ, R127.H0_H0 ;  /* 0x2000007fff767230 */ /* 0x000fc40000004100 */
[----:B------:R-:W-:Y:S02]  /*0970*/  HADD2.F32 R117, -RZ, R127.H1_H1 ;  /* 0x3000007fff757230 */ /* 0x000fe40000004100 */
[----:B------:R-:W4:Y:S01]  /*0980*/  @P1 LDC.64 R126, c[0x0][0x438] ;  /* 0x00010e00ff7e1b82 */ /* 0x000f220000000a00 */
[--C-:B------:R-:W-:Y:S02]  /*0990*/  HADD2.F32 R111, -RZ, R113.reuse.H0_H0 ;  /* 0x20000071ff6f7230 */ /* 0x100fe40000004100 */
[----:B------:R-:W-:Y:S02]  /*09a0*/  HADD2.F32 R108, -RZ, R113.H1_H1 ;  /* 0x30000071ff6c7230 */ /* 0x000fe40000004100 */
[--C-:B------:R-:W-:Y:S02]  /*09b0*/  HADD2.F32 R113, -RZ, R114.reuse.H0_H0 ;  /* 0x20000072ff717230 */ /* 0x100fe40000004100 */
[----:B0-----:R-:W-:Y:S02]  /*09c0*/  HADD2.F32 R193, -RZ, R114.H1_H1 ;  /* 0x30000072ffc17230 */ /* 0x001fe40000004100 */
[----:B------:R-:W-:-:S02]  /*09d0*/  HADD2.F32 R110, -RZ, R115.H0_H0 ;  /* 0x20000073ff6e7230 */ /* 0x000fc40000004100 */
[----:B-1----:R-:W-:Y:S02]  /*09e0*/  HADD2.F32 R195, -RZ, R115.H1_H1 ;  /* 0x30000073ffc37230 */ /* 0x002fe40000004100 */
[----:B------:R-:W0:Y:S01]  /*09f0*/  @P1 LDC.64 R114, c[0x0][0x438] ;  /* 0x00010e00ff721b82 */ /* 0x000e220000000a00 */
[C---:B------:R-:W-:Y:S01]  /*0a00*/  FADD.FTZ R236, -R197.reuse, R109 ;  /* 0x0000006dc5ec7221 */ /* 0x040fe20000010100 */
[--C-:B------:R-:W-:Y:S02]  /*0a10*/  HADD2.F32 R109, -RZ, R112.reuse.H0_H0 ;  /* 0x20000070ff6d7230 */ /* 0x100fe40000004100 */
[C---:B------:R-:W-:Y:S01]  /*0a20*/  FADD.FTZ R250, -R197.reuse, R120 ;  /* 0x00000078c5fa7221 */ /* 0x040fe20000010100 */
[----:B------:R-:W-:Y:S02]  /*0a30*/  HADD2.F32 R112, -RZ, R112.H1_H1 ;  /* 0x30000070ff707230 */ /* 0x000fe40000004100 */
[----:B------:R-:W-:Y:S01]  /*0a40*/  FADD.FTZ R214, -R197, R123 ;  /* 0x0000007bc5d67221 */ /* 0x000fe20000010100 */
[----:B------:R-:W-:-:S02]  /*0a50*/  HADD2.F32 R120, -RZ, R124.H0_H0 ;  /* 0x2000007cff787230 */ /* 0x000fc40000004100 */
[C---:B---3--:R-:W-:Y:S01]  /*0a60*/  FADD.FTZ R244, -R197.reuse, R140 ;  /* 0x0000008cc5f47221 */ /* 0x048fe20000010100 */
[----:B------:R-:W-:Y:S02]  /*0a70*/  HADD2.F32 R123, -RZ, R124.H1_H1 ;  /* 0x3000007cff7b7230 */ /* 0x000fe40000004100 */
[----:B--2---:R-:W-:Y:S01]  /*0a80*/  FMUL.FTZ R238, R64, R109 ;  /* 0x0000006d40ee7220 */ /* 0x004fe20000410000 */
[C---:B------:R-:W-:Y:S01]  /*0a90*/  FADD.FTZ R140, -R197.reuse, R142 ;  /* 0x0000008ec58c7221 */ /* 0x040fe20000010100 */
[----:B------:R-:W-:Y:S01]  /*0aa0*/  FADD.FTZ R124, -R197, R143 ;  /* 0x0000008fc57c7221 */ /* 0x000fe20000010100 */
[----:B----4-:R-:W-:-:S04]  /*0ab0*/  @P1 IMAD.WIDE.U32 R142, R191, 0x20, R126 ;  /* 0x00000020bf8e1825 */ /* 0x010fc800078e007e */
[----:B------:R-:W-:Y:S01]  /*0ac0*/  FMUL.FTZ R239, R189, R224 ;  /* 0x000000e0bdef7220 */ /* 0x000fe20000410000 */
[C---:B------:R-:W-:Y:S01]  /*0ad0*/  FADD.FTZ R216, -R197.reuse, R128 ;  /* 0x00000080c5d87221 */ /* 0x040fe20000010100 */
[C---:B------:R-:W-:Y:S01]  /*0ae0*/  FADD.FTZ R220, -R197.reuse, R130 ;  /* 0x00000082c5dc7221 */ /* 0x040fe20000010100 */
[--C-:B------:R-:W-:Y:S02]  /*0af0*/  HADD2.F32 R204, -RZ, R125.reuse.H0_H0 ;  /* 0x2000007dffcc7230 */ /* 0x100fe40000004100 */
[C---:B------:R-:W-:Y:S01]  /*0b00*/  FADD.FTZ R128, -R197.reuse, R146 ;  /* 0x00000092c5807221 */ /* 0x040fe20000010100 */
[----:B------:R-:W-:Y:S02]  /*0b10*/  HADD2.F32 R205, -RZ, R125.H1_H1 ;  /* 0x3000007dffcd7230 */ /* 0x000fe40000004100 */
[----:B------:R-:W-:Y:S01]  /*0b20*/  FADD.FTZ R130, -R197, R147 ;  /* 0x00000093c5827221 */ /* 0x000fe20000010100 */
[----:B------:R-:W-:Y:S01]  /*0b30*/  FMUL.FTZ R224, R65, R112 ;  /* 0x0000007041e07220 */ /* 0x000fe20000410000 */
[----:B------:R-:W-:Y:S01]  /*0b40*/  FADD.FTZ R125, RZ, R238 ;  /* 0x000000eeff7d7221 */ /* 0x000fe20000010000 */
[----:B------:R-:W-:Y:S01]  /*0b50*/  FMUL.FTZ R236, R189, R236 ;  /* 0x000000ecbdec7220 */ /* 0x000fe20000410000 */
[----:B------:R-:W5:Y:S01]  /*0b60*/  @P1 LDG.E.128 R68, desc[UR8][R142.64] ;  /* 0x000000088e441981 */ /* 0x000f62000c1e1d00 */
[----:B0-----:R-:W-:-:S04]  /*0b70*/  @P1 IMAD.WIDE.U32 R146, R185, 0x20, R114 ;  /* 0x00000020b9921825 */ /* 0x001fc800078e0072 */
[----:B------:R-:W-:Y:S01]  /*0b80*/  FFMA.FTZ R115, R239, R238, RZ ;  /* 0x000000eeef737223 */ /* 0x000fe200000100ff */
[----:B------:R-:W-:Y:S01]  /*0b90*/  FMUL.FTZ R225, R66, R111 ;  /* 0x0000006f42e17220 */ /* 0x000fe20000410000 */
[----:B------:R0:W5:Y:S01]  /*0ba0*/  @P1 LDG.E.128 R72, desc[UR8][R142.64+0x10] ;  /* 0x000010088e481981 */ /* 0x000162000c1e1d00 */
[--C-:B------:R-:W-:Y:S02]  /*0bb0*/  HADD2.F32 R198, -RZ, R138.reuse.H0_H0 ;  /* 0x2000008affc67230 */ /* 0x100fe40000004100 */
[C---:B------:R-:W-:Y:S01]  /*0bc0*/  FADD.FTZ R126, -R197.reuse, R145 ;  /* 0x00000091c57e7221 */ /* 0x040fe20000010100 */
[----:B------:R-:W-:Y:S02]  /*0bd0*/  HADD2.F32 R202, -RZ, R138.H1_H1 ;  /* 0x3000008affca7230 */ /* 0x000fe40000004100 */
[----:B------:R-:W-:Y:S01]  /*0be0*/  FADD.FTZ R138, -R197, R144 ;  /* 0x00000090c58a7221 */ /* 0x000fe20000010100 */
[----:B------:R-:W-:-:S04]  /*0bf0*/  @P1 IMAD.WIDE.U32 R144, R188, 0x20, R222 ;  /* 0x00000020bc901825 */ /* 0x000fc800078e00de */
[----:B------:R-:W-:Y:S01]  /*0c00*/  FMUL.FTZ R226, R189, R226 ;  /* 0x000000e2bde27220 */ /* 0x000fe20000410000 */
[----:B------:R-:W-:Y:S01]  /*0c10*/  FFMA.FTZ R115, R236, R224, R115 ;  /* 0x000000e0ec737223 */ /* 0x000fe20000010073 */
[----:B------:R-:W-:Y:S01]  /*0c20*/  FMUL.FTZ R227, R67, R108 ;  /* 0x0000006c43e37220 */ /* 0x000fe20000410000 */
[----:B------:R-:W-:Y:S01]  /*0c30*/  FMUL.FTZ R228, R189, R228 ;  /* 0x000000e4bde47220 */ /* 0x000fe20000410000 */
[----:B0-----:R-:W-:Y:S01]  /*0c40*/  FADD.FTZ R142, R224, R125 ;  /* 0x0000007de08e7221 */ /* 0x001fe20000010000 */
[----:B------:R-:W-:Y:S01]  /*0c50*/  FFMA.FTZ R115, R226, R225, R115 ;  /* 0x000000e1e2737223 */ /* 0x000fe20000010073 */
[----:B------:R-:W5:Y:S02]  /*0c60*/  @P1 LDG.E.128 R84, desc[UR8][R144.64] ;  /* 0x0000000890541981 */ /* 0x000f64000c1e1d00 */
[----:B------:R-:W-:Y:S01]  /*0c70*/  FADD.FTZ R142, R225, R142 ;  /* 0x0000008ee18e7221 */ /* 0x000fe20000010000 */
[----:B------:R-:W-:Y:S01]  /*0c80*/  FMUL.FTZ R229, R60, R113 ;  /* 0x000000713ce57220 */ /* 0x000fe20000410000 */
[----:B------:R0:W5:Y:S01]  /*0c90*/  @P1 LDG.E.128 R88, desc[UR8][R144.64+0x10] ;  /* 0x0000100890581981 */ /* 0x000162000c1e1d00 */
[----:B------:R-:W-:Y:S01]  /*0ca0*/  FMUL.FTZ R231, R189, R230 ;  /* 0x000000e6bde77220 */ /* 0x000fe20000410000 */
[----:B------:R-:W-:Y:S01]  /*0cb0*/  FMUL.FTZ R230, R61, R193 ;  /* 0x000000c13de67220 */ /* 0x000fe20000410000 */
[C---:B------:R-:W-:Y:S01]  /*0cc0*/  FMUL.FTZ R233, R189.reuse, R232 ;  /* 0x000000e8bde97220 */ /* 0x040fe20000410000 */
[----:B------:R-:W-:Y:S01]  /*0cd0*/  FMUL.FTZ R234, R189, R234 ;  /* 0x000000eabdea7220 */ /* 0x000fe20000410000 */
[----:B------:R-:W-:Y:S01]  /*0ce0*/  FMUL.FTZ R235, R63, R195 ;  /* 0x000000c33feb7220 */ /* 0x000fe20000410000 */
[----:B------:R-:W-:Y:S01]  /*0cf0*/  FMUL.FTZ R237, R189, R208 ;  /* 0x000000d0bded7220 */ /* 0x000fe20000410000 */
[C---:B------:R-:W-:Y:S01]  /*0d00*/  FADD.FTZ R210, -R197.reuse, R121 ;  /* 0x00000079c5d27221 */ /* 0x040fe20000010100 */
        /* <DEDUP_REMOVED lines=32> */
[----:B------:R-:W-:Y:S01]  /*0f10*/  HADD2.F32 R206, -RZ, R136.H0_H0 ;  /* 0x20000088ffce7230 */ /* 0x000fe20000004100 */
[----:B------:R-:W5:Y:S01]  /*0f20*/  @P1 LDG.E.128 R92, desc[UR8][R146.64] ;  /* 0x00000008925c1981 */ /* 0x000f62000c1e1d00 */
[----:B------:R-:W-:Y:S01]  /*0f30*/  FADD.FTZ R144, R214, R125 ;  /* 0x0000007dd6907221 */ /* 0x000fe20000010000 */
[----:B------:R-:W-:Y:S01]  /*0f40*/  FFMA.FTZ R115, R213, R214, R142 ;  /* 0x000000d6d5737223 */ /* 0x000fe2000001008e */
[----:B------:R-:W-:Y:S01]  /*0f50*/  FMUL.FTZ R219, R189, R218 ;  /* 0x000000dabddb7220 */ /* 0x000fe20000410000 */
[----:B------:R0:W5:Y:S01]  /*0f60*/  @P1 LDG.E.128 R96, desc[UR8][R146.64+0x10] ;  /* 0x0000100892601981 */ /* 0x000162000c1e1d00 */
[----:B------:R-:W-:Y:S01]  /*0f70*/  FADD.FTZ R144, R215, R144 ;  /* 0x00000090d7907221 */ /* 0x000fe20000010000 */
[----:B------:R-:W-:Y:S01]  /*0f80*/  FFMA.FTZ R142, R216, R215, R115 ;  /* 0x000000d7d88e7223 */ /* 0x000fe20000010073 */
[----:B------:R-:W-:-:S02]  /*0f90*/  FMUL.FTZ R218, R54, R118 ;  /* 0x0000007636da7220 */ /* 0x000fc40000410000 */
[----:B------:R-:W-:Y:S01]  /*0fa0*/  FADD.FTZ R125, R217, R144 ;  /* 0x00000090d97d7221 */ /* 0x000fe20000010000 */
[----:B------:R-:W-:Y:S01]  /*0fb0*/  FFMA.FTZ R115, R219, R217, R142 ;  /* 0x000000d9db737223 */ /* 0x000fe2000001008e */
[----:B------:R-:W-:Y:S01]  /*0fc0*/  FMUL.FTZ R221, R55, R117 ;  /* 0x0000007537dd7220 */ /* 0x000fe20000410000 */
[----:B------:R-:W-:Y:S01]  /*0fd0*/  FADD.FTZ R248, -R197, R132 ;  /* 0x00000084c5f87221 */ /* 0x000fe20000010100 */
[----:B0-----:R-:W-:Y:S01]  /*0fe0*/  FADD.FTZ R146, R218, R125 ;  /* 0x0000007dda927221 */ /* 0x001fe20000010000 */
[----:B------:R-:W-:Y:S01]  /*0ff0*/  FMUL.FTZ R223, R189, R246 ;  /* 0x000000f6bddf7220 */ /* 0x000fe20000410000 */
[----:B------:R-:W-:Y:S01]  /*1000*/  FFMA.FTZ R144, R220, R218, R115 ;  /* 0x000000dadc907223 */ /* 0x000fe20000010073 */
[----:B------:R-:W-:Y:S02]  /*1010*/  HADD2.F32 R122, -RZ, R136.H1_H1 ;  /* 0x30000088ff7a7230 */ /* 0x000fe40000004100 */
[----:B------:R-:W-:Y:S01]  /*1020*/  FADD.FTZ R240, -R197, R141 ;  /* 0x0000008dc5f07221 */ /* 0x000fe20000010100 */
        /* <DEDUP_REMOVED lines=9> */
[----:B------:R-:W-:Y:S01]  /*10c0*/  FADD.FTZ R196, -R197, R134 ;  /* 0x00000086c5c47221 */ /* 0x000fe20000010100 */
[----:B------:R-:W-:Y:S01]  /*10d0*/  FMUL.FTZ R143, R189, R242 ;  /* 0x000000f2bd8f7220 */ /* 0x000fe20000410000 */
[----:B------:R-:W-:Y:S01]  /*10e0*/  FFMA.FTZ R148, R142, R141, R125 ;  /* 0x0000008d8e947223 */ /* 0x000fe2000001007d */
[----:B------:R-:W-:Y:S02]  /*10f0*/  HADD2.F32 R200, -RZ, R137.H1_H1 ;  /* 0x30000089ffc87230 */ /* 0x000fe40000004100 */
[C---:B------:R-:W-:Y:S01]  /*1100*/  FADD.FTZ R136, -R197.reuse, R150 ;  /* 0x00000096c5887221 */ /* 0x040fe20000010100 */
[----:B------:R-:W-:Y:S01]  /*1110*/  FMUL.FTZ R145, R50, R121 ;  /* 0x0000007932917220 */ /* 0x000fe20000410000 */
[----:B------:R-:W-:Y:S01]  /*1120*/  FADD.FTZ R150, R144, R115 ;  /* 0x0000007390967221 */ /* 0x000fe20000010000 */
[----:B------:R-:W-:Y:S01]  /*1130*/  FADD.FTZ R194, -R197, R135 ;  /* 0x00000087c5c27221 */ /* 0x000fe20000010100 */
[----:B------:R-:W-:Y:S01]  /*1140*/  FMUL.FTZ R146, R189, R196 ;  /* 0x000000c4bd927220 */ /* 0x000fe20000410000 */
[----:B------:R-:W-:Y:S01]  /*1150*/  FFMA.FTZ R115, R143, R144, R148 ;  /* 0x000000908f737223 */ /* 0x000fe20000010094 */
[----:B------:R-:W-:Y:S01]  /*1160*/  FMUL.FTZ R148, R51, R200 ;  /* 0x000000c833947220 */ /* 0x000fe20000410000 */
[----:B------:R-:W-:Y:S01]  /*1170*/  FADD.FTZ R125, R145, R150 ;  /* 0x00000096917d7221 */ /* 0x000fe20000010000 */
[----:B------:R-:W-:-:S02]  /*1180*/  HADD2.F32 R222, -RZ, R152.H0_H0 ;  /* 0x20000098ffde7230 */ /* 0x000fc40000004100 */
[----:B------:R-:W-:Y:S01]  /*1190*/  FMUL.FTZ R147, R189, R194 ;  /* 0x000000c2bd937220 */ /* 0x000fe20000410000 */
[----:B------:R-:W-:Y:S02]  /*11a0*/  HADD2.F32 R241, -RZ, R152.H1_H1 ;  /* 0x30000098fff17230 */ /* 0x000fe40000004100 */
[----:B------:R-:W-:Y:S01]  /*11b0*/  FFMA.FTZ R152, R146, R145, R115 ;  /* 0x0000009192987223 */ /* 0x000fe20000010073 */
[C---:B------:R-:W-:Y:S01]  /*11c0*/  FADD.FTZ R134, -R197.reuse, R149 ;  /* 0x00000095c5867221 */ /* 0x040fe20000010100 */
[----:B------:R-:W-:Y:S01]  /*11d0*/  FMUL.FTZ R149, R44, R198 ;  /* 0x000000c62c957220 */ /* 0x000fe20000410000 */
[----:B------:R-:W-:Y:S01]  /*11e0*/  FADD.FTZ R194, R148, R125 ;  /* 0x0000007d94c27221 */ /* 0x000fe20000010000 */
[----:B------:R-:W-:Y:S01]  /*11f0*/  FADD.FTZ R114, -R197, R151 ;  /* 0x00000097c5727221 */ /* 0x000fe20000010100 */
[----:B------:R-:W-:Y:S01]  /*1200*/  FMUL.FTZ R150, R189, R244 ;  /* 0x000000f4bd967220 */ /* 0x000fe20000410000 */
        /* <DEDUP_REMOVED lines=86> */
.L_x_11215:
[----:B------:R-:W-:Y:S05]  /*1770*/  BSYNC.RECONVERGENT B0 ;  /* 0x0000000000007941 */ /* 0x000fea0003800200 */
.L_x_11214:
        /* <DEDUP_REMOVED lines=142> */
.L_x_11217:
        /* <DEDUP_REMOVED lines=36> */
.L_x_11218:
        /* <DEDUP_REMOVED lines=47> */
.L_x_11219:
        /* <DEDUP_REMOVED lines=36> */
.L_x_11220:
        /* <DEDUP_REMOVED lines=44> */
.L_x_11221:
        /* <DEDUP_REMOVED lines=36> */
.L_x_11222:
        /* <DEDUP_REMOVED lines=44> */
.L_x_11223:
        /* <DEDUP_REMOVED lines=36> */
.L_x_11224:
[----:B------:R-:W0:Y:S01]  /*31d0*/  @P1 LDC.64 R114, c[0x0][0x478] ;  /* 0x00011e00ff721b82 */ /* 0x000e220000000a00 */
[----:B------:R-:W-:-:S04]  /*31e0*/  IMAD.WIDE.U32 R112, R185, 0x10, R112 ;  /* 0x00000010b9707825 */ /* 0x000fc800078e0070 */
[----:B0-----:R-:W-:-:S05]  /*31f0*/  @P1 IMAD.WIDE.U32 R114, R185, 0x20, R114 ;  /* 0x00000020b9721825 */ /* 0x001fca00078e0072 */
[----:B------:R1:W-:Y:S04]  /*3200*/  @P1 STG.E.128 desc[UR8][R114.64], R100 ;  /* 0x0000006472001986 */ /* 0x0003e8000c101d08 */
[----:B------:R1:W-:Y:S04]  /*3210*/  @P1 STG.E.128 desc[UR8][R114.64+0x10], R104 ;  /* 0x0000106872001986 */ /* 0x0003e8000c101d08 */
[----:B------:R1:W-:Y:S01]  /*3220*/  STG.E.128 desc[UR8][R112.64], R108 ;  /* 0x0000006c70007986 */ /* 0x0003e2000c101d08 */
[----:B------:R-:W-:Y:S05]  /*3230*/  BRA `(.L_x_11225) ;  /* 0x00000014000c7947 */ /* 0x000fea0003800000 */
.L_x_11216:
        /* <DEDUP_REMOVED lines=40> */
.L_x_11226:
        /* <DEDUP_REMOVED lines=36> */
.L_x_11227:
        /* <DEDUP_REMOVED lines=45> */
.L_x_11228:
        /* <DEDUP_REMOVED lines=36> */
.L_x_11229:
        /* <DEDUP_REMOVED lines=44> */
.L_x_11230:
        /* <DEDUP_REMOVED lines=36> */
.L_x_11231:
        /* <DEDUP_REMOVED lines=44> */
.L_x_11232:
        /* <DEDUP_REMOVED lines=36> */
.L_x_11233:
[----:B------:R-:W0:Y:S01]  /*4610*/  @P1 LDC.64 R114, c[0x0][0x478] ;  /* 0x00011e00ff721b82 */ /* 0x000e220000000a00 */
[----:B------:R-:W-:-:S04]  /*4620*/  IMAD.WIDE.U32 R112, R185, 0x10, R112 ;  /* 0x00000010b9707825 */ /* 0x000fc800078e0070 */
[----:B0-----:R-:W-:-:S05]  /*4630*/  @P1 IMAD.WIDE.U32 R114, R185, 0x20, R114 ;  /* 0x00000020b9721825 */ /* 0x001fca00078e0072 */
[----:B------:R0:W-:Y:S04]  /*4640*/  @P1 STG.E.128 desc[UR8][R114.64], R100 ;  /* 0x0000006472001986 */ /* 0x0001e8000c101d08 */
[----:B------:R0:W-:Y:S04]  /*4650*/  @P1 STG.E.128 desc[UR8][R114.64+0x10], R104 ;  /* 0x0000106872001986 */ /* 0x0001e8000c101d08 */
[----:B------:R0:W-:Y:S02]  /*4660*/  STG.E.128 desc[UR8][R112.64], R108 ;  /* 0x0000006c70007986 */ /* 0x0001e4000c101d08 */
.L_x_11225:
        /* <DEDUP_REMOVED lines=69> */
.L_x_11213:
        /* <DEDUP_REMOVED lines=25> */
.L_x_11235:
        /* <DEDUP_REMOVED lines=11> */
.L_x_15719:


//--------------------- .text._ZN10layer_norm13ln_bwd_kernelINS_13Kernel_traitsIf6__halffS2_fjLj8192ELj1ELj1ELj8ELj16ENS_18Kernel_traits_baseILj8192EfS2_fS2_fjLj256EEEEELb0ELb0ELb1ELb0EEEvNS_9BwdParamsE --------------------------
	.section	.text._ZN10layer_norm13ln_bwd_kernelINS_13Kernel_traitsIf6__halffS2_fjLj8192ELj1ELj1ELj8ELj16ENS_18Kernel_traits_baseILj8192EfS2_fS2_fjLj256EEEEELb0ELb0ELb1ELb0EEEvNS_9BwdParamsE,"ax",@progbits
	.align	128
        .global         _ZN10layer_norm13ln_bwd_kernelINS_13Kernel_traitsIf6__halffS2_fjLj8192ELj1ELj1ELj8ELj16ENS_18Kernel_traits_baseILj8192EfS2_fS2_fjLj256EEEEELb0ELb0ELb1ELb0EEEvNS_9BwdParamsE
        .type           _ZN10layer_norm13ln_bwd_kernelINS_13Kernel_traitsIf6__halffS2_fjLj8192ELj1ELj1ELj8ELj16ENS_18Kernel_traits_baseILj8192EfS2_fS2_fjLj256EEEEELb0ELb0ELb1ELb0EEEvNS_9BwdParamsE,@function
        .size           _ZN10layer_norm13ln_bwd_kernelINS_13Kernel_traitsIf6__halffS2_fjLj8192ELj1ELj1ELj8ELj16ENS_18Kernel_traits_baseILj8192EfS2_fS2_fjLj256EEEEELb0ELb0ELb1ELb0EEEvNS_9BwdParamsE,(.L_x_15720 - _ZN10layer_norm13ln_bwd_kernelINS_13Kernel_traitsIf6__halffS2_fjLj8192ELj1ELj1ELj8ELj16ENS_18Kernel_traits_baseILj8192EfS2_fS2_fjLj256EEEEELb0ELb0ELb1ELb0EEEvNS_9BwdParamsE)
        .other          _ZN10layer_norm13ln_bwd_kernelINS_13Kernel_traitsIf6__halffS2_fjLj8192ELj1ELj1ELj8ELj16ENS_18Kernel_traits_baseILj8192EfS2_fS2_fjLj256EEEEELb0ELb0ELb1ELb0EEEvNS_9BwdParamsE,@"STO_CUDA_ENTRY STV_DEFAULT"
_ZN10layer_norm13ln_bwd_kernelINS_13Kernel_traitsIf6__halffS2_fjLj8192ELj1ELj1ELj8ELj16ENS_18Kernel_traits_baseILj8192EfS2_fS2_fjLj256EEEEELb0ELb0ELb1ELb0EEEvNS_9BwdParamsE:
.text._ZN10layer_norm13ln_bwd_kernelINS_13Kernel_traitsIf6__halffS2_fjLj8192ELj1ELj1ELj8ELj16ENS_18Kernel_traits_baseILj8192EfS2_fS2_fjLj256EEEEELb0ELb0ELb1ELb0EEEvNS_9BwdParamsE:
        /* <DEDUP_REMOVED lines=108> */
.L_x_11328:
        /* <DEDUP_REMOVED lines=79> */
[----:B------:R-:W-:Y:S01]  /*0bb0*/  FMUL.FTZ R221, R3, R176 ;  /* 0x000000b003dd7220 */ /* 0x000fe20000410000 */
[----:B------:R-:W-:Y:S01]  /*0bc0*/  FADD.FTZ R75, R75, R220 ;  /* 0x000000dc4b4b7221 */ /* 0x000fe20000010000 */
[-C--:B------:R-:W-:Y:S01]  /*0bd0*/  FFMA.FTZ R107, R222, R220.reuse, R107 ;  /* 0x000000dcde6b7223 */ /* 0x080fe2000001006b */
        /* <DEDUP_REMOVED lines=11> */
[----:B0-----:R-:W-:-:S02]  /*0c90*/  HADD2.F32 R215, -RZ, R175.H0_H0 ;  /* 0x200000afffd77230 */ /* 0x001fc40000004100 */
[C---:B------:R-:W-:Y:S01]  /*0ca0*/  FMUL.FTZ R217, R3.reuse, R178 ;  /* 0x000000b203d97220 */ /* 0x040fe20000410000 */
        /* <DEDUP_REMOVED lines=23> */
.L_x_11240:
[----:B----4-:R-:W-:Y:S05]  /*0e20*/  BSYNC.RECONVERGENT B1 ;  /* 0x0000000000017941 */ /* 0x010fea0003800200 */
.L_x_11239:
        /* <DEDUP_REMOVED lines=19> */
[----:B------:R-:W-:-:S03]  /*0f60*/  FADD.FTZ R14, -R180, R14 ;  /* 0x0000000eb40e7221 */ /* 0x000fc60000010100 */
[C---:B-----5:R-:W-:Y:S01]  /*0f70*/  FMUL.FTZ R9, R3.reuse, R12 ;  /* 0x0000000c03097220 */ /* 0x060fe20000410000 */
[--C-:B----4-:R-:W-:Y:S02]  /*0f80*/  HADD2.F32 R13, -RZ, R16.reuse.H0_H0 ;  /* 0x20000010ff0d7230 */ /* 0x110fe40000004100 */
[C---:B0-----:R-:W-:Y:S01]  /*0f90*/  FMUL.FTZ R11, R3.reuse, R14 ;  /* 0x0000000e030b7220 */ /* 0x041fe20000410000 */
[----:B------:R-:W-:Y:S02]  /*0fa0*/  HADD2.F32 R16, -RZ, R16.H1_H1 ;  /* 0x30000010ff107230 */ /* 0x000fe40000004100 */
[----:B------:R-:W-:Y:S01]  /*0fb0*/  FADD.FTZ R174, -R180, R15 ;  /* 0x0000000fb4ae7221 */ /* 0x000fe20000010100 */
[-C--:B------:R-:W-:Y:S01]  /*0fc0*/  FMUL.FTZ R14, R128, R13.reuse ;  /* 0x0000000d800e7220 */ /* 0x080fe20000410000 */
[----:B------:R-:W-:Y:S02]  /*0fd0*/  HADD2.F32 R15, -RZ, R17.H0_H0 ;  /* 0x20000011ff0f7230 */ /* 0x000fe40000004100 */
[----:B---3--:R-:W-:Y:S01]  /*0fe0*/  FADD.FTZ R178, -R180, R22 ;  /* 0x00000016b4b27221 */ /* 0x008fe20000010100 */
[----:B------:R-:W-:Y:S01]  /*0ff0*/  FMUL.FTZ R10, R3, R172 ;  /* 0x000000ac030a7220 */ /* 0x000fe20000410000 */
[----:B------:R-:W-:Y:S01]  /*1000*/  FADD.FTZ R64, R64, R13 ;  /* 0x0000000d40407221 */ /* 0x000fe20000010000 */
[----:B------:R-:W-:Y:S01]  /*1010*/  FFMA.FTZ R96, R9, R13, R96 ;  /* 0x0000000d09607223 */ /* 0x000fe20000010060 */
[----:B------:R-:W-:-:S02]  /*1020*/  HADD2.F32 R171, -RZ, R19.H0_H0 ;  /* 0x20000013ffab7230 */ /* 0x000fc40000004100 */
[----:B------:R-:W-:Y:S01]  /*1030*/  FMUL.FTZ R13, R129, R16 ;  /* 0x00000010810d7220 */ /* 0x000fe20000410000 */
[----:B------:R-:W-:Y:S02]  /*1040*/  HADD2.F32 R170, -RZ, R19.H1_H1 ;  /* 0x30000013ffaa7230 */ /* 0x000fe40000004100 */
[----:B------:R-:W-:Y:S01]  /*1050*/  FADD.FTZ R22, R183, R14 ;  /* 0x0000000eb7167221 */ /* 0x000fe20000010000 */
[----:B------:R-:W-:Y:S01]  /*1060*/  FFMA.FTZ R19, R9, R14, R228 ;  /* 0x0000000e09137223 */ /* 0x000fe200000100e4 */
[----:B------:R-:W-:Y:S02]  /*1070*/  HADD2.F32 R24, -RZ, R17.H1_H1 ;  /* 0x30000011ff187230 */ /* 0x000fe40000004100 */
[C---:B------:R-:W-:Y:S01]  /*1080*/  FADD.FTZ R20, -R180.reuse, R20 ;  /* 0x00000014b4147221 */ /* 0x040fe20000010100 */
[----:B------:R-:W-:Y:S01]  /*1090*/  FADD.FTZ R176, -R180, R21 ;  /* 0x00000015b4b07221 */ /* 0x000fe20000010100 */
[----:B------:R-:W-:Y:S01]  /*10a0*/  FMUL.FTZ R12, R3, R174 ;  /* 0x000000ae030c7220 */ /* 0x000fe20000410000 */
[----:B------:R-:W-:Y:S01]  /*10b0*/  FADD.FTZ R65, R65, R16 ;  /* 0x0000001041417221 */ /* 0x000fe20000010000 */
[----:B------:R-:W-:Y:S01]  /*10c0*/  FFMA.FTZ R97, R10, R16, R97 ;  /* 0x000000100a617223 */ /* 0x000fe20000010061 */
[----:B------:R-:W-:Y:S01]  /*10d0*/  FMUL.FTZ R16, R130, R15 ;  /* 0x0000000f82107220 */ /* 0x000fe20000410000 */
[----:B------:R-:W-:Y:S01]  /*10e0*/  FADD.FTZ R21, R22, R13 ;  /* 0x0000000d16157221 */ /* 0x000fe20000010000 */
[----:B------:R-:W-:Y:S01]  /*10f0*/  FFMA.FTZ R22, R10, R13, R19 ;  /* 0x0000000d0a167223 */ /* 0x000fe20000010013 */
[----:B------:R-:W-:-:S02]  /*1100*/  HADD2.F32 R169, -RZ, R18.H0_H0 ;  /* 0x20000012ffa97230 */ /* 0x000fc40000004100 */
[----:B------:R-:W-:Y:S01]  /*1110*/  FADD.FTZ R66, R66, R15 ;  /* 0x0000000f42427221 */ /* 0x000fe20000010000 */
[----:B------:R-:W-:Y:S01]  /*1120*/  FFMA.FTZ R98, R11, R15, R98 ;  /* 0x0000000f0b627223 */ /* 0x000fe20000010062 */
[----:B------:R-:W-:Y:S01]  /*1130*/  FMUL.FTZ R15, R3, R20 ;  /* 0x00000014030f7220 */ /* 0x000fe20000410000 */
[----:B------:R-:W-:Y:S01]  /*1140*/  FADD.FTZ R67, R67, R24 ;  /* 0x0000001843437221 */ /* 0x000fe20000010000 */
[-C--:B------:R-:W-:Y:S01]  /*1150*/  FFMA.FTZ R99, R12, R24.reuse, R99 ;  /* 0x000000180c637223 */ /* 0x080fe20000010063 */
[----:B------:R-:W-:Y:S01]  /*1160*/  FMUL.FTZ R17, R131, R24 ;  /* 0x0000001883117220 */ /* 0x000fe20000410000 */
[----:B------:R-:W-:Y:S01]  /*1170*/  FADD.FTZ R230, -R180, R23 ;  /* 0x00000017b4e67221 */ /* 0x000fe20000010100 */
[----:B------:R-:W-:Y:S01]  /*1180*/  FADD.FTZ R24, R21, R16 ;  /* 0x0000001015187221 */ /* 0x000fe20000010000 */
        /* <DEDUP_REMOVED lines=27> */
.L_x_11242:
[----:B------:R-:W-:Y:S05]  /*1340*/  BSYNC.RECONVERGENT B1 ;  /* 0x0000000000017941 */ /* 0x000fea0003800200 */
.L_x_11241:
        /* <DEDUP_REMOVED lines=23> */
[C---:B0-----:R-:W-:Y:S01]  /*14c0*/  FMUL.FTZ R184, R3.reuse, R190 ;  /* 0x000000be03b87220 */ /* 0x041fe20000410000 */
[--C-:B------:R-:W-:Y:S02]  /*14d0*/  HADD2.F32 R168, -RZ, R173.reuse.H1_H1 ;  /* 0x300000adffa87230 */ /* 0x100fe40000004100 */
[----:B------:R-:W-:Y:S02]  /*14e0*/  HADD2.F32 R172, -RZ, R172.H1_H1 ;  /* 0x300000acffac7230 */ /* 0x000fe40000004100 */
[-C--:B------:R-:W-:Y:S01]  /*14f0*/  FMUL.FTZ R186, R120, R169.reuse ;  /* 0x000000a978ba7220 */ /* 0x080fe20000410000 */
[----:B------:R-:W-:Y:S02]  /*1500*/  HADD2.F32 R171, -RZ, R173.H0_H0 ;  /* 0x200000adffab7230 */ /* 0x000fe40000004100 */
[----:B-1----:R-:W-:Y:S01]  /*1510*/  FMUL.FTZ R27, R3, R170 ;  /* 0x000000aa031b7220 */ /* 0x002fe20000410000 */
        /* <DEDUP_REMOVED lines=25> */
[C---:B------:R-:W-:Y:S01]  /*16b0*/  FADD.FTZ R178, -R180.reuse, R178 ;  /* 0x000000b2b4b27221 */ /* 0x040fe20000010100 */
[----:B------:R-:W-:Y:S01]  /*16c0*/  FMUL.FTZ R192, R3, R192 ;  /* 0x000000c003c07220 */ /* 0x000fe20000410000 */
[----:B------:R-:W-:Y:S01]  /*16d0*/  FMUL.FTZ R191, R117, R174 ;  /* 0x000000ae75bf7220 */ /* 0x000fe20000410000 */
[----:B------:R-:W-:Y:S01]  /*16e0*/  FADD.FTZ R170, R171, R190 ;  /* 0x000000beabaa7221 */ /* 0x000fe20000010000 */
[----:B------:R-:W-:Y:S01]  /*16f0*/  FFMA.FTZ R169, R187, R190, R168 ;  /* 0x000000bebba97223 */ /* 0x000fe200000100a8 */
[----:B------:R-:W-:Y:S02]  /*1700*/  HADD2.F32 R230, -RZ, R175.H1_H1 ;  /* 0x300000afffe67230 */ /* 0x000fe40000004100 */
        /* <DEDUP_REMOVED lines=21> */
.L_x_11244:
[----:B------:R-:W-:Y:S05]  /*1860*/  BSYNC.RECONVERGENT B1 ;  /* 0x0000000000017941 */ /* 0x000fea0003800200 */
.L_x_11243:
        /* <DEDUP_REMOVED lines=16> */
[C---:B------:R-:W-:Y:S01]  /*1970*/  FADD.FTZ R170, -R180.reuse, R170 ;  /* 0x000000aab4aa7221 */ /* 0x040fe20000010100 */
[C---:B0-----:R-:W-:Y:S01]  /*1980*/  FADD.FTZ R200, -R180.reuse, R171 ;  /* 0x000000abb4c87221 */ /* 0x041fe20000010100 */
[C---:B---3--:R-:W-:Y:S01]  /*1990*/  FADD.FTZ R202, -R180.reuse, R172 ;  /* 0x000000acb4ca7221 */ /* 0x048fe20000010100 */
[----:B------:R-:W-:Y:S01]  /*19a0*/  FADD.FTZ R204, -R180, R173 ;  /* 0x000000adb4cc7221 */ /* 0x000fe20000010100 */
[C---:B-----5:R-:W-:Y:S01]  /*19b0*/  FMUL.FTZ R197, R3.reuse, R168 ;  /* 0x000000a803c57220 */ /* 0x060fe20000410000 */
[C---:B-1----:R-:W-:Y:S01]  /*19c0*/  FMUL.FTZ R199, R3.reuse, R170 ;  /* 0x000000aa03c77220 */ /* 0x042fe20000410000 */
[----:B------:R-:W-:Y:S01]  /*19d0*/  FMUL.FTZ R201, R3, R202 ;  /* 0x000000ca03c97220 */ /* 0x000fe20000410000 */
[----:B----4-:R-:W-:-:S02]  /*19e0*/  HADD2.F32 R169, -RZ, R176.H0_H0 ;  /* 0x200000b0ffa97230 */ /* 0x010fc40000004100 */
[C---:B------:R-:W-:Y:S01]  /*19f0*/  FMUL.FTZ R202, R3.reuse, R204 ;  /* 0x000000cc03ca7220 */ /* 0x040fe20000410000 */
[----:B------:R-:W-:Y:S02]  /*1a00*/  HADD2.F32 R176, -RZ, R176.H1_H1 ;  /* 0x300000b0ffb07230 */ /* 0x000fe40000004100 */
[----:B------:R-:W-:Y:S01]  /*1a10*/  FMUL.FTZ R198, R3, R182 ;  /* 0x000000b603c67220 */ /* 0x000fe20000410000 */
[--C-:B------:R-:W-:Y:S02]  /*1a20*/  HADD2.F32 R171, -RZ, R177.reuse.H0_H0 ;  /* 0x200000b1ffab7230 */ /* 0x100fe40000004100 */
[-C--:B------:R-:W-:Y:S01]  /*1a30*/  FMUL.FTZ R204, R112, R169.reuse ;  /* 0x000000a970cc7220 */ /* 0x080fe20000410000 */
        /* <DEDUP_REMOVED lines=21> */
[----:B------:R-:W-:-:S02]  /*1b90*/  HADD2.F32 R175, -RZ, R179.H0_H0 ;  /* 0x200000b3ffaf7230 */ /* 0x000fc40000004100 */
[----:B------:R-:W-:Y:S01]  /*1ba0*/  FADD.FTZ R174, -R180, R174 ;  /* 0x000000aeb4ae7221 */ /* 0x000fe20000010100 */
[----:B------:R-:W-:Y:S01]  /*1bb0*/  FMUL.FTZ R209, R109, R178 ;  /* 0x000000b26dd17220 */ /* 0x000fe20000410000 */
[----:B------:R-:W-:Y:S01]  /*1bc0*/  FADD.FTZ R170, R171, R208 ;  /* 0x000000d0abaa7221 */ /* 0x000fe20000010000 */
[----:B------:R-:W-:Y:S01]  /*1bd0*/  FFMA.FTZ R169, R201, R208, R168 ;  /* 0x000000d0c9a97223 */ /* 0x000fe200000100a8 */
[----:B------:R-:W-:Y:S02]  /*1be0*/  HADD2.F32 R180, -RZ, R179.H1_H1 ;  /* 0x300000b3ffb47230 */ /* 0x000fe40000004100 */
        /* <DEDUP_REMOVED lines=23> */
.L_x_11238:
        /* <DEDUP_REMOVED lines=33> */
.L_x_11245:
[----:B----4-:R-:W-:Y:S05]  /*1f70*/  BSYNC.RECONVERGENT B0 ;  /* 0x0000000000007941 */ /* 0x010fea0003800200 */
.L_x_11237:
        /* <DEDUP_REMOVED lines=31> */
.L_x_11247:
[----:B------:R-:W-:Y:S05]  /*2170*/  BSYNC.RECONVERGENT B0 ;  /* 0x0000000000007941 */ /* 0x000fea0003800200 */
.L_x_11246:
        /* <DEDUP_REMOVED lines=63> */
.L_x_11252:
        /* <DEDUP_REMOVED lines=9> */
.L_x_11253:
        /* <DEDUP_REMOVED lines=9> */
.L_x_11254:
        /* <DEDUP_REMOVED lines=9> */
.L_x_11255:
        /* <DEDUP_REMOVED lines=9> */
.L_x_11256:
        /* <DEDUP_REMOVED lines=9> */
.L_x_11257:
        /* <DEDUP_REMOVED lines=9> */
.L_x_11258:
        /* <DEDUP_REMOVED lines=10> */
.L_x_11251:
        /* <DEDUP_REMOVED lines=42> */
.L_x_11260:
        /* <DEDUP_REMOVED lines=9> */
.L_x_11261:
        /* <DEDUP_REMOVED lines=9> */
.L_x_11262:
        /* <DEDUP_REMOVED lines=9> */
.L_x_11263:
        /* <DEDUP_REMOVED lines=9> */
.L_x_11264:
        /* <DEDUP_REMOVED lines=9> */
.L_x_11265:
        /* <DEDUP_REMOVED lines=9> */
.L_x_11266:
[----:B------:R-:W-:Y:S05]  /*2f70*/  @!P3 BRA `(.L_x_11259) ;  /* 0x000000080028b947 */ /* 0x000fea0003800000 */
[----:B------:R-:W-:-:S05]  /*2f80*/  FMUL.FTZ R168, R167, UR15 ;  /* 0x0000000fa7a87c20 */ /* 0x000fca0008410000 */
[----:B------:R-:W-:-:S04]  /*2f90*/  F2FP.F16.F32.PACK_AB R168, RZ, R168 ;  /* 0x000000a8ffa8723e */ /* 0x000fc800000000ff */
[----:B------:R-:W-:Y:S01]  /*2fa0*/  PRMT R159, R159, 0x5410, R168 ;  /* 0x000054109f9f7816 */ /* 0x000fe200000000a8 */
[----:B------:R-:W-:Y:S06]  /*2fb0*/  BRA `(.L_x_11259) ;  /* 0x0000000800187947 */ /* 0x000fec0003800000 */
.L_x_11250:
        /* <DEDUP_REMOVED lines=70> */
.L_x_11267:
        /* <DEDUP_REMOVED lines=51> */
[----:B------:R-:W-:Y:S02]  /*3750*/  @P3 PRMT R159, R159, 0x5410, R176 ;  /* 0x000054109f9f3816 */ /* 0x000fe400000000b0 */
[----:B------:R-:W-:Y:S01]  /*3760*/  @P3 F2FP.F16.F32.PACK_AB R170, RZ, R170 ;  /* 0x000000aaffaa323e */ /* 0x000fe200000000ff */
[----:B-1----:R-:W-:Y:S01]  /*3770*/  @P3 FMUL.FTZ R172, R164, R179 ;  /* 0x000000b3a4ac3220 */ /* 0x002fe20000410000 */
[----:B------:R-:W-:Y:S02]  /*3780*/  @P3 PRMT R156, R156, 0x5410, R169 ;  /* 0x000054109c9c3816 */ /* 0x000fe400000000a9 */
        /* <DEDUP_REMOVED lines=8> */
[----:B------:R-:W-:-:S07]  /*3810*/  @P3 PRMT R158, R158, 0x5410, R174 ;  /* 0x000054109e9e3816 */ /* 0x000fce00000000ae */
.L_x_11259:
        /* <DEDUP_REMOVED lines=11> */
.L_x_11249:
[----:B------:R-:W-:Y:S05]  /*38d0*/  BSYNC.RECONVERGENT B0 ;  /* 0x0000000000007941 */ /* 0x000fea0003800200 */
.L_x_11248:
        /* <DEDUP_REMOVED lines=76> */
.L_x_11271:
        /* <DEDUP_REMOVED lines=65> */
.L_x_11270:
        /* <DEDUP_REMOVED lines=46> */
.L_x_11274:
        /* <DEDUP_REMOVED lines=9> */
.L_x_11275:
        /* <DEDUP_REMOVED lines=9> */
.L_x_11276:
        /* <DEDUP_REMOVED lines=9> */
.L_x_11277:
        /* <DEDUP_REMOVED lines=9> */
.L_x_11278:
        /* <DEDUP_REMOVED lines=9> */
.L_x_11279:
        /* <DEDUP_REMOVED lines=9> */
.L_x_11280:
[----:B------:R-:W-:Y:S05]  /*47f0*/  @!P3 BRA `(.L_x_11272) ;  /* 0x000000040030b947 */ /* 0x000fea0003800000 */
[----:B------:R-:W-:-:S05]  /*4800*/  FMUL.FTZ R168, R167, UR15 ;  /* 0x0000000fa7a87c20 */ /* 0x000fca0008410000 */
[----:B------:R-:W-:-:S04]  /*4810*/  F2FP.F16.F32.PACK_AB R168, RZ, R168 ;  /* 0x000000a8ffa8723e */ /* 0x000fc800000000ff */
[----:B------:R-:W-:Y:S01]  /*4820*/  PRMT R159, R159, 0x5410, R168 ;  /* 0x000054109f9f7816 */ /* 0x000fe200000000a8 */
[----:B------:R-:W-:Y:S06]  /*4830*/  BRA `(.L_x_11272) ;  /* 0x0000000400207947 */ /* 0x000fec0003800000 */
.L_x_11273:
        /* <DEDUP_REMOVED lines=9> */
.L_x_11281:
        /* <DEDUP_REMOVED lines=9> */
.L_x_11282:
        /* <DEDUP_REMOVED lines=9> */
.L_x_11283:
        /* <DEDUP_REMOVED lines=9> */
.L_x_11284:
        /* <DEDUP_REMOVED lines=9> */
.L_x_11285:
        /* <DEDUP_REMOVED lines=9> */
.L_x_11286:
        /* <DEDUP_REMOVED lines=9> */
.L_x_11287:
        /* <DEDUP_REMOVED lines=9> */
.L_x_11272:
        /* <DEDUP_REMOVED lines=9> */
.L_x_11269:
[----:B------:R-:W-:Y:S05]  /*4d50*/  BSYNC.RECONVERGENT B0 ;  /* 0x0000000000007941 */ /* 0x000fea0003800200 */
.L_x_11268:
        /* <DEDUP_REMOVED lines=76> */
.L_x_11291:
        /* <DEDUP_REMOVED lines=65> */
.L_x_11290:
        /* <DEDUP_REMOVED lines=46> */
.L_x_11294:
        /* <DEDUP_REMOVED lines=9> */
.L_x_11295:
        /* <DEDUP_REMOVED lines=9> */
.L_x_11296:
        /* <DEDUP_REMOVED lines=9> */
.L_x_11297:
        /* <DEDUP_REMOVED lines=9> */
.L_x_11298:
        /* <DEDUP_REMOVED lines=9> */
.L_x_11299:
        /* <DEDUP_REMOVED lines=9> */
.L_x_11300:
[----:B------:R-:W-:Y:S05]  /*5c70*/  @!P3 BRA `(.L_x_11292) ;  /* 0x000000040030b947 */ /* 0x000fea0003800000 */
[----:B------:R-:W-:-:S05]  /*5c80*/  FMUL.FTZ R168, R167, UR15 ;  /* 0x0000000fa7a87c20 */ /* 0x000fca0008410000 */
[----:B------:R-:W-:-:S04]  /*5c90*/  F2FP.F16.F32.PACK_AB R168, RZ, R168 ;  /* 0x000000a8ffa8723e */ /* 0x000fc800000000ff */
[----:B------:R-:W-:Y:S01]  /*5ca0*/  PRMT R159, R159, 0x5410, R168 ;  /* 0x000054109f9f7816 */ /* 0x000fe200000000a8 */
[----:B------:R-:W-:Y:S06]  /*5cb0*/  BRA `(.L_x_11292) ;  /* 0x0000000400207947 */ /* 0x000fec0003800000 */
.L_x_11293:
        /* <DEDUP_REMOVED lines=9> */
.L_x_11301:
        /* <DEDUP_REMOVED lines=9> */
.L_x_11302:
        /* <DEDUP_REMOVED lines=9> */
.L_x_11303:
        /* <DEDUP_REMOVED lines=9> */
.L_x_11304:
        /* <DEDUP_REMOVED lines=9> */
.L_x_11305:
        /* <DEDUP_REMOVED lines=9> */
.L_x_11306:
        /* <DEDUP_REMOVED lines=9> */
.L_x_11307:
        /* <DEDUP_REMOVED lines=9> */
.L_x_11292:
        /* <DEDUP_REMOVED lines=9> */
.L_x_11289:
[----:B------:R-:W-:Y:S05]  /*61d0*/  BSYNC.RECONVERGENT B0 ;  /* 0x0000000000007941 */ /* 0x000fea0003800200 */
.L_x_11288:
        /* <DEDUP_REMOVED lines=76> */
.L_x_11311:
        /* <DEDUP_REMOVED lines=65> */
.L_x_11310:
        /* <DEDUP_REMOVED lines=46> */
.L_x_11314:
        /* <DEDUP_REMOVED lines=9> */
.L_x_11315:
        /* <DEDUP_REMOVED lines=9> */
.L_x_11316:
        /* <DEDUP_REMOVED lines=9> */
.L_x_11317:
        /* <DEDUP_REMOVED lines=9> */
.L_x_11318:
        /* <DEDUP_REMOVED lines=9> */
.L_x_11319:
        /* <DEDUP_REMOVED lines=9> */
.L_x_11320:
[----:B------:R-:W-:Y:S05]  /*70f0*/  @!P3 BRA `(.L_x_11312) ;  /* 0x000000040030b947 */ /* 0x000fea0003800000 */
[----:B------:R-:W-:-:S05]  /*7100*/  FMUL.FTZ R2, R167, UR15 ;  /* 0x0000000fa7027c20 */ /* 0x000fca0008410000 */
[----:B------:R-:W-:-:S04]  /*7110*/  F2FP.F16.F32.PACK_AB R2, RZ, R2 ;  /* 0x00000002ff02723e */ /* 0x000fc800000000ff */
[----:B------:R-:W-:Y:S01]  /*7120*/  PRMT R159, R159, 0x5410, R2 ;  /* 0x000054109f9f7816 */ /* 0x000fe20000000002 */
[----:B------:R-:W-:Y:S06]  /*7130*/  BRA `(.L_x_11312) ;  /* 0x0000000400207947 */ /* 0x000fec0003800000 */
.L_x_11313:
        /* <DEDUP_REMOVED lines=16> */
.L_x_11321:
        /* <DEDUP_REMOVED lines=9> */
.L_x_11322:
        /* <DEDUP_REMOVED lines=9> */
.L_x_11323:
        /* <DEDUP_REMOVED lines=9> */
.L_x_11324:
        /* <DEDUP_REMOVED lines=9> */
.L_x_11325:
        /* <DEDUP_REMOVED lines=9> */
.L_x_11326:
        /* <DEDUP_REMOVED lines=9> */
.L_x_11327:
[----:B------:R-:W-:-:S04]  /*75a0*/  @P3 F2FP.F16.F32.PACK_AB R168, RZ, R168 ;  /* 0x000000a8ffa8323e */ /* 0x000fc800000000ff */
[----:B------:R-:W-:-:S07]  /*75b0*/  @P3 PRMT R159, R159, 0x5410, R168 ;  /* 0x000054109f9f3816 */ /* 0x000fce00000000a8 */
.L_x_11312:
[----:B------:R-:W0:Y:S08]  /*75c0*/  @P0 LDC.64 R168, c[0x0][0x478] ;  /* 0x00011e00ffa80b82 */ /* 0x000e300000000a00 */
[----:B------:R-:W1:Y:S01]  /*75d0*/  @P3 LDC.64 R2, c[0x0][0x468] ;  /* 0x00011a00ff023b82 */ /* 0x000e620000000a00 */
[----:B0-----:R-:W-:-:S05]  /*75e0*/  @P0 IMAD.WIDE.U32 R168, R0, 0x20, R168 ;  /* 0x0000002000a80825 */ /* 0x001fca00078e00a8 */
[----:B------:R4:W-:Y:S01]  /*75f0*/  @P0 STG.E.128 desc[UR10][R168.64], R160 ;  /* 0x000000a0a8000986 */ /* 0x0009e2000c101d0a */
[----:B-1----:R-:W-:-:S03]  /*7600*/  @P3 IMAD.WIDE.U32 R2, R173, 0x10, R2 ;  /* 0x00000010ad023825 */ /* 0x002fc600078e0002 */
[----:B------:R4:W-:Y:S04]  /*7610*/  @P0 STG.E.128 desc[UR10][R168.64+0x10], R164 ;  /* 0x000010a4a8000986 */ /* 0x0009e8000c101d0a */
[----:B------:R4:W-:Y:S02]  /*7620*/  @P3 STG.E.128 desc[UR10][R2.64], R156 ;  /* 0x0000009c02003986 */ /* 0x0009e4000c101d0a */
.L_x_11309:
[----:B------:R-:W-:Y:S05]  /*7630*/  BSYNC.RECONVERGENT B0 ;  /* 0x0000000000007941 */ /* 0x000fea0003800200 */
.L_x_11308:
[----:B----4-:R-:W1:Y:S01]  /*7640*/  LDC.64 R2, c[0x0][0x380] ;  /* 0x0000e000ff027b82 */ /* 0x010e620000000a00 */
[----:B------:R-:W-:Y:S01]  /*7650*/  UPLOP3.LUT UP1, UPT, UPT, UPT, UP1, 0x40, 0x4 ;  /* 0x000000000004789c */ /* 0x000fe20003f2e810 */
[----:B-1----:R-:W-:-:S04]  /*7660*/  IADD3 R5, PT, PT, R5, R2, RZ ;  /* 0x0000000205057210 */ /* 0x002fc80007ffe0ff */
[----:B------:R-:W-:-:S13]  /*7670*/  ISETP.GE.AND P0, PT, R5, R3, PT ;  /* 0x000000030500720c */ /* 0x000fda0003f06270 */
[----:B------:R-:W-:Y:S05]  /*7680*/  @!P0 BRA `(.L_x_11328) ;  /* 0xffffff90000c8947 */ /* 0x000fea000383ffff */
.L_x_11236:
        /* <DEDUP_REMOVED lines=40> */
.L_x_11329:
        /* <DEDUP_REMOVED lines=15> */
.L_x_15720:


//--------------------- .text._ZN10layer_norm13ln_bwd_kernelINS_13Kernel_traitsIf6__halffS2_fjLj8192ELj1ELj1ELj8ELj16ENS_18Kernel_traits_baseILj8192EfS2_fS2_fjLj256EEEEELb0ELb0ELb1ELb1EEEvNS_9BwdParamsE --------------------------
	.section	.text._ZN10layer_norm13ln_bwd_kernelINS_13Kernel_traitsIf6__halffS2_fjLj8192ELj1ELj1ELj8ELj16ENS_18Kernel_traits_baseILj8192EfS2_fS2_fjLj256EEEEELb0ELb0ELb1ELb1EEEvNS_9BwdParamsE,"ax",@progbits
	.align	128
        .global         _ZN10layer_norm13ln_bwd_kernelINS_13Kernel_traitsIf6__halffS2_fjLj8192ELj1ELj1ELj8ELj16ENS_18Kernel_traits_baseILj8192EfS2_fS2_fjLj256EEEEELb0ELb0ELb1ELb1EEEvNS_9BwdParamsE
        .type           _ZN10layer_norm13ln_bwd_kernelINS_13Kernel_traitsIf6__halffS2_fjLj8192ELj1ELj1ELj8ELj16ENS_18Kernel_traits_baseILj8192EfS2_fS2_fjLj256EEEEELb0ELb0ELb1ELb1EEEvNS_9BwdParamsE,@function
        .size           _ZN10layer_norm13ln_bwd_kernelINS_13Kernel_traitsIf6__halffS2_fjLj8192ELj1ELj1ELj8ELj16ENS_18Kernel_traits_baseILj8192EfS2_fS2_fjLj256EEEEELb0ELb0ELb1ELb1EEEvNS_9BwdParamsE,(.L_x_15721 - _ZN10layer_norm13ln_bwd_kernelINS_13Kernel_traitsIf6__halffS2_fjLj8192ELj1ELj1ELj8ELj16ENS_18Kernel_traits_baseILj8192EfS2_fS2_fjLj256EEEEELb0ELb0ELb1ELb1EEEvNS_9BwdParamsE)
        .other          _ZN10layer_norm13ln_bwd_kernelINS_13Kernel_traitsIf6__halffS2_fjLj8192ELj1ELj1ELj8ELj16ENS_18Kernel_traits_baseILj8192EfS2_fS2_fjLj256EEEEELb0ELb0ELb1ELb1EEEvNS_9BwdParamsE,@"STO_CUDA_ENTRY STV_DEFAULT"
_ZN10layer_norm13ln_bwd_kernelINS_13Kernel_traitsIf6__halffS2_fjLj8192ELj1ELj1ELj8ELj16ENS_18Kernel_traits_baseILj8192EfS2_fS2_fjLj256EEEEELb0ELb0ELb1ELb1EEEvNS_9BwdParamsE:
.text._ZN10layer_norm13ln_bwd_kernelINS_13Kernel_traitsIf6__halffS2_fjLj8192ELj1ELj1ELj8ELj16ENS_18Kernel_traits_baseILj8192EfS2_fS2_fjLj256EEEEELb0ELb0ELb1ELb1EEEvNS_9BwdParamsE:
        /* <DEDUP_REMOVED lines=58> */
.L_x_11407:
        /* <DEDUP_REMOVED lines=28> */
[C---:B------:R-:W-:Y:S02]  /*0560*/  IADD3 R3, PT, PT, R201.reuse, 0x100, RZ ;  /* 0x00000100c9037810 */ /* 0x040fe40007ffe0ff */
[----:B------:R-:W-:Y:S01]  /*0570*/  IADD3 R199, PT, PT, R201, 0x200, RZ ;  /* 0x00000200c9c77810 */ /* 0x000fe20007ffe0ff */
[----:B--2---:R-:W-:Y:S01]  /*0580*/  IMAD.WIDE.U32 R184, R9, 0x10, R12 ;  /* 0x0000001009b87825 */ /* 0x004fe200078e000c */
[----:B------:R-:W-:Y:S02]  /*0590*/  IADD3 R203, PT, PT, R201, 0x300, RZ ;  /* 0x00000300c9cb7810 */ /* 0x000fe40007ffe0ff */
[----:B------:R-:W-:Y:S01]  /*05a0*/  IADD3 R173, PT, PT, R9, 0x100, RZ ;  /* 0x0000010009ad7810 */ /* 0x000fe20007ffe0ff */
[--C-:B---3--:R-:W-:Y:S01]  /*05b0*/  IMAD.WIDE.U32 R6, R201, 0x20, R196.reuse ;  /* 0x00000020c9067825 */ /* 0x108fe200078e00c4 */
[C---:B------:R-:W-:Y:S01]  /*05c0*/  IADD3 R21, PT, PT, R9.reuse, 0x200, RZ ;  /* 0x0000020009157810 */ /* 0x040fe20007ffe0ff */
[----:B------:R-:W2:Y:S01]  /*05d0*/  LDG.E.128 R184, desc[UR12][R184.64] ;  /* 0x0000000cb8b87981 */ /* 0x000ea2000c1e1d00 */
[----:B0-----:R-:W-:Y:S01]  /*05e0*/  IADD3 R5, PT, PT, R9, 0x300, RZ ;  /* 0x0000030009057810 */ /* 0x001fe20007ffe0ff */
[----:B------:R-:W-:-:S02]  /*05f0*/  IMAD.WIDE.U32 R192, R3, 0x20, R196 ;  /* 0x0000002003c07825 */ /* 0x000fc400078e00c4 */
[----:B------:R-:W3:Y:S02]  /*0600*/  LDG.E.128 R188, desc[UR12][R6.64] ;  /* 0x0000000c06bc7981 */ /* 0x000ee4000c1e1d00 */
[--C-:B------:R-:W-:Y:S02]  /*0610*/  IMAD.WIDE.U32 R194, R199, 0x20, R196.reuse ;  /* 0x00000020c7c27825 */ /* 0x100fe400078e00c4 */
[----:B------:R-:W3:Y:S02]  /*0620*/  LDG.E.128 R180, desc[UR12][R6.64+0x10] ;  /* 0x0000100c06b47981 */ /* 0x000ee4000c1e1d00 */
[----:B------:R-:W-:Y:S02]  /*0630*/  IMAD.WIDE.U32 R196, R203, 0x20, R196 ;  /* 0x00000020cbc47825 */ /* 0x000fe400078e00c4 */
[----:B------:R-:W3:Y:S02]  /*0640*/  LDG.E.128 R176, desc[UR12][R192.64] ;  /* 0x0000000cc0b07981 */ /* 0x000ee4000c1e1d00 */
[----:B------:R-:W-:-:S02]  /*0650*/  IMAD.WIDE.U32 R172, R173, 0x10, R12 ;  /* 0x00000010adac7825 */ /* 0x000fc400078e000c */
[----:B------:R-:W3:Y:S02]  /*0660*/  LDG.E.128 R164, desc[UR12][R194.64] ;  /* 0x0000000cc2a47981 */ /* 0x000ee4000c1e1d00 */
[--C-:B------:R-:W-:Y:S02]  /*0670*/  IMAD.WIDE.U32 R20, R21, 0x10, R12.reuse ;  /* 0x0000001015147825 */ /* 0x100fe400078e000c */
[----:B------:R-:W3:Y:S02]  /*0680*/  LDG.E.128 R172, desc[UR12][R172.64] ;  /* 0x0000000cacac7981 */ /* 0x000ee4000c1e1d00 */
[----:B------:R-:W-:Y:S02]  /*0690*/  IMAD.WIDE.U32 R4, R5, 0x10, R12 ;  /* 0x0000001005047825 */ /* 0x000fe400078e000c */
[----:B------:R-:W3:Y:S04]  /*06a0*/  LDG.E.128 R12, desc[UR12][R196.64+0x10] ;  /* 0x0000100cc40c7981 */ /* 0x000ee8000c1e1d00 */
[----:B------:R0:W3:Y:S04]  /*06b0*/  LDG.E.128 R168, desc[UR12][R192.64+0x10] ;  /* 0x0000100cc0a87981 */ /* 0x0000e8000c1e1d00 */
[----:B------:R-:W3:Y:S04]  /*06c0*/  LDG.E.128 R20, desc[UR12][R20.64] ;  /* 0x0000000c14147981 */ /* 0x000ee8000c1e1d00 */
[----:B------:R-:W3:Y:S04]  /*06d0*/  LDG.E.128 R8, desc[UR12][R196.64] ;  /* 0x0000000cc4087981 */ /* 0x000ee8000c1e1d00 */
[----:B------:R-:W3:Y:S04]  /*06e0*/  LDG.E.128 R4, desc[UR12][R4.64] ;  /* 0x0000000c04047981 */ /* 0x000ee8000c1e1d00 */
[----:B------:R1:W3:Y:S01]  /*06f0*/  LDG.E.128 R16, desc[UR12][R194.64+0x10] ;  /* 0x0000100cc2107981 */ /* 0x0002e2000c1e1d00 */
        /* <DEDUP_REMOVED lines=20> */
[----:B----4-:R-:W-:Y:S01]  /*0840*/  FSEL R222, R0, RZ, !P1 ;  /* 0x000000ff00de7208 */ /* 0x010fe20004800000 */
[----:B--2---:R-:W-:-:S04]  /*0850*/  HADD2.F32 R193, -RZ, R184.H0_H0 ;  /* 0x200000b8ffc17230 */ /* 0x004fc80000004100 */
[C---:B---3--:R-:W-:Y:S01]  /*0860*/  FADD.FTZ R196, -R222.reuse, R188 ;  /* 0x000000bcdec47221 */ /* 0x048fe20000010100 */
[C---:B------:R-:W-:Y:S01]  /*0870*/  FADD.FTZ R200, -R222.reuse, R190 ;  /* 0x000000bedec87221 */ /* 0x040fe20000010100 */
[----:B------:R-:W-:Y:S02]  /*0880*/  HADD2.F32 R190, -RZ, R184.H1_H1 ;  /* 0x300000b8ffbe7230 */ /* 0x000fe40000004100 */
[C---:B------:R-:W-:Y:S01]  /*0890*/  FADD.FTZ R198, -R222.reuse, R189 ;  /* 0x000000bddec67221 */ /* 0x040fe20000010100 */
[C---:B------:R-:W-:Y:S01]  /*08a0*/  FADD.FTZ R230, -R222.reuse, R180 ;  /* 0x000000b4dee67221 */ /* 0x040fe20000010100 */
[C---:B------:R-:W-:Y:S01]  /*08b0*/  FADD.FTZ R202, -R222.reuse, R191 ;  /* 0x000000bfdeca7221 */ /* 0x040fe20000010100 */
[----:B-----5:R-:W-:Y:S01]  /*08c0*/  FMUL.FTZ R3, R225, R196 ;  /* 0x000000c4e1037220 */ /* 0x020fe20000410000 */
[C---:B0-----:R-:W-:Y:S01]  /*08d0*/  FADD.FTZ R194, -R222.reuse, R179 ;  /* 0x000000b3dec27221 */ /* 0x041fe20000010100 */
[C---:B------:R-:W-:Y:S01]  /*08e0*/  FADD.FTZ R180, -R222.reuse, R176 ;  /* 0x000000b0deb47221 */ /* 0x040fe20000010100 */
[C---:B------:R-:W-:Y:S01]  /*08f0*/  FADD.FTZ R192, -R222.reuse, R178 ;  /* 0x000000b2dec07221 */ /* 0x040fe20000010100 */
[C---:B------:R-:W-:Y:S01]  /*0900*/  FADD.FTZ R226, -R222.reuse, R166 ;  /* 0x000000a6dee27221 */ /* 0x040fe20000010100 */
[----:B------:R-:W-:Y:S01]  /*0910*/  FADD.FTZ R228, -R222, R167 ;  /* 0x000000a7dee47221 */ /* 0x000fe20000010100 */
[----:B------:R-:W-:-:S02]  /*0920*/  HADD2.F32 R191, -RZ, R185.H0_H0 ;  /* 0x200000b9ffbf7230 */ /* 0x000fc40000004100 */
[--C-:B------:R-:W-:Y:S02]  /*0930*/  HADD2.F32 R199, -RZ, R172.reuse.H0_H0 ;  /* 0x200000acffc77230 */ /* 0x100fe40000004100 */
[----:B------:R-:W-:Y:S02]  /*0940*/  HADD2.F32 R176, -RZ, R172.H1_H1 ;  /* 0x300000acffb07230 */ /* 0x000fe40000004100 */
[----:B------:R-:W-:Y:S01]  /*0950*/  FADD.FTZ R195, -R222, R12 ;  /* 0x0000000cdec37221 */ /* 0x000fe20000010100 */
[----:B------:R-:W-:Y:S01]  /*0960*/  FMUL.FTZ R12, R84, R193 ;  /* 0x000000c1540c7220 */ /* 0x000fe20000410000 */
[C---:B------:R-:W-:Y:S01]  /*0970*/  FADD.FTZ R197, -R222.reuse, R13 ;  /* 0x0000000ddec57221 */ /* 0x040fe20000010100 */
[----:B------:R-:W-:Y:S02]  /*0980*/  HADD2.F32 R172, -RZ, R173.H1_H1 ;  /* 0x300000adffac7230 */ /* 0x000fe40000004100 */
[C---:B-1----:R-:W-:Y:S01]  /*0990*/  FADD.FTZ R204, -R222.reuse, R168 ;  /* 0x000000a8decc7221 */ /* 0x042fe20000010100 */
[C---:B------:R-:W-:Y:S01]  /*09a0*/  FADD.FTZ R206, -R222.reuse, R169 ;  /* 0x000000a9dece7221 */ /* 0x040fe20000010100 */
[C---:B------:R-:W-:Y:S01]  /*09b0*/  FADD.FTZ R201, -R222.reuse, R14 ;  /* 0x0000000edec97221 */ /* 0x040fe20000010100 */
[----:B------:R-:W-:Y:S01]  /*09c0*/  FADD.FTZ R234, -R222, R182 ;  /* 0x000000b6deea7221 */ /* 0x000fe20000010100 */
[----:B------:R-:W-:-:S02]  /*09d0*/  HADD2.F32 R167, -RZ, R22.H0_H0 ;  /* 0x20000016ffa77230 */ /* 0x000fc40000004100 */
[----:B------:R-:W-:Y:S02]  /*09e0*/  HADD2.F32 R166, -RZ, R22.H1_H1 ;  /* 0x30000016ffa67230 */ /* 0x000fe40000004100 */
[----:B------:R-:W-:Y:S01]  /*09f0*/  FMUL.FTZ R22, R225, R194 ;  /* 0x000000c2e1167220 */ /* 0x000fe20000410000 */
[----:B------:R-:W-:Y:S02]  /*0a00*/  HADD2.F32 R179, -RZ, R173.H0_H0 ;  /* 0x200000adffb37230 */ /* 0x000fe40000004100 */
[C---:B------:R-:W-:Y:S01]  /*0a10*/  FADD.FTZ R252, -R222.reuse, R11 ;  /* 0x0000000bdefc7221 */ /* 0x040fe20000010100 */
        /* <DEDUP_REMOVED lines=8> */
[--C-:B------:R-:W-:Y:S02]  /*0aa0*/  HADD2.F32 R219, -RZ, R6.reuse.H0_H0 ;  /* 0x20000006ffdb7230 */ /* 0x100fe40000004100 */
[----:B------:R-:W-:Y:S01]  /*0ab0*/  FFMA.FTZ R203, R3, R12, RZ ;  /* 0x0000000c03cb7223 */ /* 0x000fe200000100ff */
[----:B------:R-:W-:Y:S02]  /*0ac0*/  HADD2.F32 R220, -RZ, R6.H1_H1 ;  /* 0x30000006ffdc7230 */ /* 0x000fe40000004100 */
[C---:B------:R-:W-:Y:S01]  /*0ad0*/  FMUL.FTZ R6, R225.reuse, R202 ;  /* 0x000000cae1067220 */ /* 0x040fe20000410000 */
[C---:B------:R-:W-:Y:S01]  /*0ae0*/  FADD.FTZ R212, -R222.reuse, R164 ;  /* 0x000000a4ded47221 */ /* 0x040fe20000010100 */
[----:B------:R-:W-:Y:S01]  /*0af0*/  FADD.FTZ R214, -R222, R165 ;  /* 0x000000a5ded67221 */ /* 0x000fe20000010100 */
[----:B------:R-:W-:Y:S01]  /*0b00*/  FMUL.FTZ R196, R225, R197 ;  /* 0x000000c5e1c47220 */ /* 0x000fe20000410000 */
[----:B------:R-:W-:Y:S01]  /*0b10*/  FADD.FTZ R202, RZ, R12 ;  /* 0x0000000cffca7221 */ /* 0x000fe20000010000 */
[----:B------:R-:W-:-:S02]  /*0b20*/  HADD2.F32 R177, -RZ, R174.H0_H0 ;  /* 0x200000aeffb17230 */ /* 0x000fc40000004100 */
[C---:B------:R-:W-:Y:S01]  /*0b30*/  FADD.FTZ R208, -R222.reuse, R170 ;  /* 0x000000aaded07221 */ /* 0x040fe20000010100 */
[C---:B------:R-:W-:Y:S01]  /*0b40*/  FADD.FTZ R210, -R222.reuse, R171 ;  /* 0x000000abded27221 */ /* 0x040fe20000010100 */
[--C-:B------:R-:W-:Y:S02]  /*0b50*/  HADD2.F32 R165, -RZ, R23.reuse.H0_H0 ;  /* 0x20000017ffa57230 */ /* 0x100fe40000004100 */
[----:B------:R-:W-:Y:S01]  /*0b60*/  FADD.FTZ R244, -R222, R19 ;  /* 0x00000013def47221 */ /* 0x000fe20000010100 */
[----:B------:R-:W-:Y:S02]  /*0b70*/  HADD2.F32 R164, -RZ, R23.H1_H1 ;  /* 0x30000017ffa47230 */ /* 0x000fe40000004100 */
[C---:B------:R-:W-:Y:S01]  /*0b80*/  FMUL.FTZ R197, R225.reuse, R201 ;  /* 0x000000c9e1c57220 */ /* 0x040fe20000410000 */
[--C-:B------:R-:W-:Y:S02]  /*0b90*/  HADD2.F32 R217, -RZ, R5.reuse.H0_H0 ;  /* 0x20000005ffd97230 */ /* 0x100fe40000004100 */
[----:B------:R-:W-:Y:S01]  /*0ba0*/  FMUL.FTZ R19, R225, R180 ;  /* 0x000000b4e1137220 */ /* 0x000fe20000410000 */
[----:B------:R-:W-:-:S02]  /*0bb0*/  HADD2.F32 R218, -RZ, R5.H1_H1 ;  /* 0x30000005ffda7230 */ /* 0x000fc40000004100 */
[C---:B------:R-:W-:Y:S01]  /*0bc0*/  FMUL.FTZ R5, R225.reuse, R200 ;  /* 0x000000c8e1057220 */ /* 0x040fe20000410000 */
[----:B------:R-:W-:Y:S02]  /*0bd0*/  HADD2.F32 R188, -RZ, R185.H1_H1 ;  /* 0x300000b9ffbc7230 */ /* 0x000fe40000004100 */
[----:B------:R-:W-:Y:S01]  /*0be0*/  FMUL.FTZ R23, R225, R204 ;  /* 0x000000cce1177220 */ /* 0x000fe20000410000 */
[--C-:B------:R-:W-:Y:S02]  /*0bf0*/  HADD2.F32 R171, -RZ, R20.reuse.H0_H0 ;  /* 0x20000014ffab7230 */ /* 0x100fe40000004100 */
[-C--:B------:R-:W-:Y:S01]  /*0c00*/  FFMA.FTZ R99, R22, R172.reuse, R99 ;  /* 0x000000ac16637223 */ /* 0x080fe20000010063 */
[----:B------:R-:W-:Y:S02]  /*0c10*/  HADD2.F32 R170, -RZ, R20.H1_H1 ;  /* 0x30000014ffaa7230 */ /* 0x000fe40000004100 */
[----:B------:R-:W-:Y:S01]  /*0c20*/  FADD.FTZ R143, R143, R172 ;  /* 0x000000ac8f8f7221 */ /* 0x000fe20000010000 */
[----:B------:R-:W-:Y:S01]  /*0c30*/  FMUL.FTZ R201, R79, R172 ;  /* 0x000000ac4fc97220 */ /* 0x000fe20000410000 */
[----:B------:R-:W-:Y:S01]  /*0c40*/  FMUL.FTZ R14, R86, R191 ;  /* 0x000000bf560e7220 */ /* 0x000fe20000410000 */
[----:B------:R-:W-:Y:S01]  /*0c50*/  FMUL.FTZ R20, R225, R182 ;  /* 0x000000b6e1147220 */ /* 0x000fe20000410000 */
[-C--:B------:R-:W-:Y:S01]  /*0c60*/  FFMA.FTZ R98, R21, R179.reuse, R98 ;  /* 0x000000b315627223 */ /* 0x080fe20000010062 */
[----:B------:R-:W-:Y:S01]  /*0c70*/  FADD.FTZ R142, R142, R179 ;  /* 0x000000b38e8e7221 */ /* 0x000fe20000010000 */
[----:B------:R-:W-:Y:S01]  /*0c80*/  FMUL.FTZ R200, R78, R179 ;  /* 0x000000b34ec87220 */ /* 0x000fe20000410000 */
[----:B------:R-:W-:Y:S01]  /*0c90*/  FFMA.FTZ R172, R4, R11, R203 ;  /* 0x0000000b04ac7223 */ /* 0x000fe200000100cb */
[----:B------:R-:W-:Y:S01]  /*0ca0*/  FADD.FTZ R179, R11, R202 ;  /* 0x000000ca0bb37221 */ /* 0x000fe20000010000 */
[----:B------:R-:W-:-:S02]  /*0cb0*/  HADD2.F32 R189, -RZ, R186.H0_H0 ;  /* 0x200000baffbd7230 */ /* 0x000fc40000004100 */
[-C--:B------:R-:W-:Y:S01]  /*0cc0*/  FFMA.FTZ R96, R19, R199.reuse, R96 ;  /* 0x000000c713607223 */ /* 0x080fe20000010060 */
[----:B------:R-:W-:Y:S01]  /*0cd0*/  FADD.FTZ R140, R140, R199 ;  /* 0x000000c78c8c7221 */ /* 0x000fe20000010000 */
[----:B------:R-:W-:Y:S01]  /*0ce0*/  FMUL.FTZ R198, R76, R199 ;  /* 0x000000c74cc67220 */ /* 0x000fe20000410000 */
[----:B------:R-:W-:Y:S01]  /*0cf0*/  FADD.FTZ R136, R136, R177 ;  /* 0x000000b188887221 */ /* 0x000fe20000010000 */
[-C--:B------:R-:W-:Y:S01]  /*0d00*/  FFMA.FTZ R100, R23, R177.reuse, R100 ;  /* 0x000000b117647223 */ /* 0x080fe20000010064 */
        /* <DEDUP_REMOVED lines=8> */
[C---:B------:R-:W-:Y:S01]  /*0d90*/  FADD.FTZ R238, -R222.reuse, R16 ;  /* 0x00000010deee7221 */ /* 0x040fe20000010100 */
[----:B------:R-:W-:Y:S02]  /*0da0*/  HADD2.F32 R0, -RZ, R175.H1_H1 ;  /* 0x300000afff007230 */ /* 0x000fe40000004100 */
[----:B------:R-:W-:Y:S01]  /*0db0*/  FADD.FTZ R232, -R222, R181 ;  /* 0x000000b5dee87221 */ /* 0x000fe20000010100 */
[----:B------:R-:W-:Y:S02]  /*0dc0*/  HADD2.F32 R186, -RZ, R186.H1_H1 ;  /* 0x300000baffba7230 */ /* 0x000fe40000004100 */
[----:B------:R-:W-:Y:S01]  /*0dd0*/  FMUL.FTZ R16, R80, R189 ;  /* 0x000000bd50107220 */ /* 0x000fe20000410000 */
[----:B------:R-:W-:Y:S02]  /*0de0*/  HADD2.F32 R174, -RZ, R174.H1_H1 ;  /* 0x300000aeffae7230 */ /* 0x000fe40000004100 */
[----:B------:R-:W-:Y:S01]  /*0df0*/  FMUL.FTZ R180, R225, R206 ;  /* 0x000000cee1b47220 */ /* 0x000fe20000410000 */
[----:B------:R-:W-:-:S02]  /*0e00*/  HADD2.F32 R175, -RZ, R7.H0_H0 ;  /* 0x20000007ffaf7230 */ /* 0x000fc40000004100 */
[----:B------:R-:W-:Y:S01]  /*0e10*/  FFMA.FTZ R172, R6, R13, R177 ;  /* 0x0000000d06ac7223 */ /* 0x000fe200000100b1 */
[----:B------:R-:W-:Y:S02]  /*0e20*/  HADD2.F32 R178, -RZ, R7.H1_H1 ;  /* 0x30000007ffb27230 */ /* 0x000fe40000004100 */
[----:B------:R-:W-:Y:S01]  /*0e30*/  FMUL.FTZ R7, R225, R230 ;  /* 0x000000e6e1077220 */ /* 0x000fe20000410000 */
[----:B------:R-:W-:Y:S01]  /*0e40*/  FADD.FTZ R179, R13, R176 ;  /* 0x000000b00db37221 */ /* 0x000fe20000010000 */
[C---:B------:R-:W-:Y:S01]  /*0e50*/  FADD.FTZ R236, -R222.reuse, R183 ;  /* 0x000000b7deec7221 */ /* 0x040fe20000010100 */
[C---:B------:R-:W-:Y:S01]  /*0e60*/  FADD.FTZ R240, -R222.reuse, R17 ;  /* 0x00000011def07221 */ /* 0x040fe20000010100 */
[C---:B------:R-:W-:Y:S01]  /*0e70*/  FADD.FTZ R242, -R222.reuse, R18 ;  /* 0x00000012def27221 */ /* 0x040fe20000010100 */
[C---:B------:R-:W-:Y:S01]  /*0e80*/  FADD.FTZ R246, -R222.reuse, R8 ;  /* 0x00000008def67221 */ /* 0x040fe20000010100 */
[C---:B------:R-:W-:Y:S01]  /*0e90*/  FADD.FTZ R248, -R222.reuse, R9 ;  /* 0x00000009def87221 */ /* 0x040fe20000010100 */
[----:B------:R-:W-:Y:S01]  /*0ea0*/  FADD.FTZ R250, -R222, R10 ;  /* 0x0000000adefa7221 */ /* 0x000fe20000010100 */
[----:B------:R-:W-:-:S02]  /*0eb0*/  HADD2.F32 R185, -RZ, R187.H0_H0 ;  /* 0x200000bbffb97230 */ /* 0x000fc40000004100 */
[----:B------:R-:W-:Y:S01]  /*0ec0*/  FADD.FTZ R222, -R222, R15 ;  /* 0x0000000fdede7221 */ /* 0x000fe20000010100 */
[----:B------:R-:W-:Y:S01]  /*0ed0*/  FMUL.FTZ R8, R225, R232 ;  /* 0x000000e8e1087220 */ /* 0x000fe20000410000 */
[----:B------:R-:W-:Y:S01]  /*0ee0*/  FMUL.FTZ R15, R81, R186 ;  /* 0x000000ba510f7220 */ /* 0x000fe20000410000 */
[----:B------:R-:W-:Y:S01]  /*0ef0*/  FADD.FTZ R137, R137, R174 ;  /* 0x000000ae89897221 */ /* 0x000fe20000010000 */
[-C--:B------:R-:W-:Y:S01]  /*0f00*/  FFMA.FTZ R101, R180, R174.reuse, R101 ;  /* 0x000000aeb4657223 */ /* 0x080fe20000010065 */
[----:B------:R-:W-:Y:S01]  /*0f10*/  FMUL.FTZ R203, R73, R174 ;  /* 0x000000ae49cb7220 */ /* 0x000fe20000410000 */
[----:B------:R-:W-:Y:S01]  /*0f20*/  FFMA.FTZ R177, R7, R16, R172 ;  /* 0x0000001007b17223 */ /* 0x000fe200000100ac */
[----:B------:R-:W-:Y:S01]  /*0f30*/  FADD.FTZ R174, R16, R179 ;  /* 0x000000b310ae7221 */ /* 0x000fe20000010000 */
[----:B------:R-:W-:Y:S02]  /*0f40*/  HADD2.F32 R184, -RZ, R187.H1_H1 ;  /* 0x300000bbffb87230 */ /* 0x000fe40000004100 */
[C---:B------:R-:W-:Y:S01]  /*0f50*/  FMUL.FTZ R181, R225.reuse, R208 ;  /* 0x000000d0e1b57220 */ /* 0x040fe20000410000 */
[----:B------:R-:W-:Y:S01]  /*0f60*/  FMUL.FTZ R9, R225, R234 ;  /* 0x000000eae1097220 */ /* 0x000fe20000410000 */
[----:B------:R-:W-:Y:S01]  /*0f70*/  FMUL.FTZ R18, R82, R185 ;  /* 0x000000b952127220 */ /* 0x000fe20000410000 */
[----:B------:R-:W-:Y:S01]  /*0f80*/  FFMA.FTZ R172, R8, R15, R177 ;  /* 0x0000000f08ac7223 */ /* 0x000fe200000100b1 */
        /* <DEDUP_REMOVED lines=13> */
[----:B------:R-:W-:Y:S01]  /*1060*/  FFMA.FTZ R0, R10, R17, R173 ;  /* 0x000000110a007223 */ /* 0x000fe200000100ad */
[----:B------:R-:W-:Y:S01]  /*1070*/  FADD.FTZ R173, R17, R172 ;  /* 0x000000ac11ad7221 */ /* 0x000fe20000010000 */
[-C--:B------:R-:W-:Y:S01]  /*1080*/  FFMA.FTZ R104, R183, R171.reuse, R104 ;  /* 0x000000abb7687223 */ /* 0x080fe20000010068 */
[----:B------:R-:W-:Y:S01]  /*1090*/  FADD.FTZ R132, R132, R171 ;  /* 0x000000ab84847221 */ /* 0x000fe20000010000 */
[----:B------:R-:W-:Y:S01]  /*10a0*/  FMUL.FTZ R206, R68, R171 ;  /* 0x000000ab44ce7220 */ /* 0x000fe20000410000 */
[----:B------:R-:W-:Y:S01]  /*10b0*/  FFMA.FTZ R171, R19, R198, R0 ;  /* 0x000000c613ab7223 */ /* 0x000fe20000010000 */
[----:B------:R-:W-:Y:S01]  /*10c0*/  FADD.FTZ R172, R198, R173 ;  /* 0x000000adc6ac7221 */ /* 0x000fe20000010000 */
[----:B------:R-:W-:Y:S01]  /*10d0*/  FADD.FTZ R147, R147, R184 ;  /* 0x000000b893937221 */ /* 0x000fe20000010000 */
[----:B------:R-:W-:Y:S01]  /*10e0*/  FFMA.FTZ R95, R10, R184, R95 ;  /* 0x000000b80a5f7223 */ /* 0x000fe2000001005f */
        /* <DEDUP_REMOVED lines=18> */
[----:B------:R-:W-:-:S02]  /*1210*/  FMUL.FTZ R187, R225, R238 ;  /* 0x000000eee1bb7220 */ /* 0x000fc40000410000 */
[----:B------:R-:W-:Y:S01]  /*1220*/  FFMA.FTZ R0, R180, R203, R169 ;  /* 0x000000cbb4007223 */ /* 0x000fe200000100a9 */
[----:B------:R-:W-:Y:S01]  /*1230*/  FADD.FTZ R169, R203, R170 ;  /* 0x000000aacba97221 */ /* 0x000fe20000010000 */
[----:B------:R-:W-:Y:S01]  /*1240*/  FADD.FTZ R145, R145, R186 ;  /* 0x000000ba91917221 */ /* 0x000fe20000010000 */
[----:B------:R-:W-:Y:S01]  /*1250*/  FFMA.FTZ R93, R8, R186, R93 ;  /* 0x000000ba085d7223 */ /* 0x000fe2000001005d */
[----:B------:R-:W-:Y:S01]  /*1260*/  FMUL.FTZ R186, R225, R228 ;  /* 0x000000e4e1ba7220 */ /* 0x000fe20000410000 */
[----:B------:R-:W-:Y:S01]  /*1270*/  FADD.FTZ R128, R128, R167 ;  /* 0x000000a780807221 */ /* 0x000fe20000010000 */
[-C--:B------:R-:W-:Y:S01]  /*1280*/  FFMA.FTZ R108, R187, R167.reuse, R108 ;  /* 0x000000a7bb6c7223 */ /* 0x080fe2000001006c */
[----:B------:R-:W-:Y:S01]  /*1290*/  FMUL.FTZ R210, R64, R167 ;  /* 0x000000a740d27220 */ /* 0x000fe20000410000 */
[----:B------:R-:W-:Y:S01]  /*12a0*/  FFMA.FTZ R167, R181, R204, R0 ;  /* 0x000000ccb5a77223 */ /* 0x000fe20000010000 */
[----:B------:R-:W-:Y:S01]  /*12b0*/  FADD.FTZ R0, R204, R169 ;  /* 0x000000a9cc007221 */ /* 0x000fe20000010000 */
[----:B------:R-:W-:Y:S01]  /*12c0*/  FFMA.FTZ R91, R6, R188, R91 ;  /* 0x000000bc065b7223 */ /* 0x000fe2000001005b */
[----:B------:R-:W-:Y:S01]  /*12d0*/  FADD.FTZ R151, R151, R188 ;  /* 0x000000bc97977221 */ /* 0x000fe20000010000 */
[-C--:B------:R-:W-:Y:S01]  /*12e0*/  FFMA.FTZ R107, R186, R168.reuse, R107 ;  /* 0x000000a8ba6b7223 */ /* 0x080fe2000001006b */
[----:B------:R-:W-:Y:S01]  /*12f0*/  FADD.FTZ R135, R135, R168 ;  /* 0x000000a887877221 */ /* 0x000fe20000010000 */
[----:B------:R-:W-:Y:S01]  /*1300*/  FMUL.FTZ R209, R71, R168 ;  /* 0x000000a847d17220 */ /* 0x000fe20000410000 */
        /* <DEDUP_REMOVED lines=33> */
[----:B------:R-:W-:Y:S01]  /*1520*/  FADD.FTZ R150, R150, R191 ;  /* 0x000000bf96967221 */ /* 0x000fe20000010000 */
[----:B------:R-:W-:Y:S01]  /*1530*/  FMUL.FTZ R191, R225, R246 ;  /* 0x000000f6e1bf7220 */ /* 0x000fe20000410000 */
[----:B------:R-:W-:Y:S01]  /*1540*/  FFMA.FTZ R164, R190, R213, R165 ;  /* 0x000000d5bea47223 */ /* 0x000fe200000100a5 */
[-C--:B------:R-:W-:Y:S01]  /*1550*/  FMUL.FTZ R214, R60, R215.reuse ;  /* 0x000000d73cd67220 */ /* 0x080fe20000410000 */
[----:B------:R-:W-:Y:S01]  /*1560*/  FADD.FTZ R165, R213, R0 ;  /* 0x00000000d5a57221 */ /* 0x000fe20000010000 */
[----:B------:R-:W-:Y:S01]  /*1570*/  FMUL.FTZ R192, R225, R248 ;  /* 0x000000f8e1c07220 */ /* 0x000fe20000410000 */
[----:B------:R-:W-:Y:S01]  /*1580*/  FFMA.FTZ R112, R191, R215, R112 ;  /* 0x000000d7bf707223 */ /* 0x000fe20000010070 */
        /* <DEDUP_REMOVED lines=45> */
.L_x_11331:
        /* <DEDUP_REMOVED lines=24> */
.L_x_11332:
        /* <DEDUP_REMOVED lines=32> */
.L_x_11334:
[----:B------:R-:W-:Y:S05]  /*1be0*/  BSYNC.RECONVERGENT B0 ;  /* 0x0000000000007941 */ /* 0x000fea0003800200 */
.L_x_11333:
        /* <DEDUP_REMOVED lines=65> */
.L_x_11337:
        /* <DEDUP_REMOVED lines=9> */
.L_x_11338:
        /* <DEDUP_REMOVED lines=9> */
.L_x_11339:
        /* <DEDUP_REMOVED lines=9> */
.L_x_11340:
        /* <DEDUP_REMOVED lines=9> */
.L_x_11341:
        /* <DEDUP_REMOVED lines=9> */
.L_x_11342:
        /* <DEDUP_REMOVED lines=9> */
.L_x_11343:
        /* <DEDUP_REMOVED lines=10> */
.L_x_11336:
        /* <DEDUP_REMOVED lines=42> */
.L_x_11345:
        /* <DEDUP_REMOVED lines=9> */
.L_x_11346:
        /* <DEDUP_REMOVED lines=9> */
.L_x_11347:
        /* <DEDUP_REMOVED lines=9> */
.L_x_11348:
        /* <DEDUP_REMOVED lines=9> */
.L_x_11349:
        /* <DEDUP_REMOVED lines=9> */
.L_x_11350:
        /* <DEDUP_REMOVED lines=9> */
.L_x_11351:
[----:B------:R-:W-:Y:S05]  /*2a00*/  @!P3 BRA `(.L_x_11344) ;  /* 0x00000008002cb947 */ /* 0x000fea0003800000 */
[----:B------:R-:W-:-:S05]  /*2a10*/  FMUL.FTZ R164, R163, UR16 ;  /* 0x00000010a3a47c20 */ /* 0x000fca0008410000 */
[----:B------:R-:W-:-:S04]  /*2a20*/  F2FP.F16.F32.PACK_AB R164, RZ, R164 ;  /* 0x000000a4ffa4723e */ /* 0x000fc800000000ff */
[----:B------:R-:W-:Y:S01]  /*2a30*/  PRMT R155, R155, 0x5410, R164 ;  /* 0x000054109b9b7816 */ /* 0x000fe200000000a4 */
[----:B------:R-:W-:Y:S06]  /*2a40*/  BRA `(.L_x_11344) ;  /* 0x00000008001c7947 */ /* 0x000fec0003800000 */
.L_x_11335:
        /* <DEDUP_REMOVED lines=70> */
.L_x_11352:
        /* <DEDUP_REMOVED lines=65> */
.L_x_11344:
        /* <DEDUP_REMOVED lines=77> */
.L_x_11354:
        /* <DEDUP_REMOVED lines=65> */
.L_x_11353:
        /* <DEDUP_REMOVED lines=43> */
.L_x_11357:
        /* <DEDUP_REMOVED lines=9> */
.L_x_11358:
        /* <DEDUP_REMOVED lines=9> */
.L_x_11359:
        /* <DEDUP_REMOVED lines=9> */
.L_x_11360:
        /* <DEDUP_REMOVED lines=9> */
.L_x_11361:
        /* <DEDUP_REMOVED lines=9> */
.L_x_11362:
        /* <DEDUP_REMOVED lines=9> */
.L_x_11363:
[----:B------:R-:W-:Y:S05]  /*41b0*/  @!P3 BRA `(.L_x_11355) ;  /* 0x000000040030b947 */ /* 0x000fea0003800000 */
[----:B------:R-:W-:-:S05]  /*41c0*/  FMUL.FTZ R164, R163, UR16 ;  /* 0x00000010a3a47c20 */ /* 0x000fca0008410000 */
[----:B------:R-:W-:-:S04]  /*41d0*/  F2FP.F16.F32.PACK_AB R164, RZ, R164 ;  /* 0x000000a4ffa4723e */ /* 0x000fc800000000ff */
[----:B------:R-:W-:Y:S01]  /*41e0*/  PRMT R155, R155, 0x5410, R164 ;  /* 0x000054109b9b7816 */ /* 0x000fe200000000a4 */
[----:B------:R-:W-:Y:S06]  /*41f0*/  BRA `(.L_x_11355) ;  /* 0x0000000400207947 */ /* 0x000fec0003800000 */
.L_x_11356:
        /* <DEDUP_REMOVED lines=9> */
.L_x_11364:
        /* <DEDUP_REMOVED lines=9> */
.L_x_11365:
        /* <DEDUP_REMOVED lines=9> */
.L_x_11366:
        /* <DEDUP_REMOVED lines=9> */
.L_x_11367:
        /* <DEDUP_REMOVED lines=9> */
.L_x_11368:
        /* <DEDUP_REMOVED lines=9> */
.L_x_11369:
        /* <DEDUP_REMOVED lines=9> */
.L_x_11370:
        /* <DEDUP_REMOVED lines=9> */
.L_x_11355:
        /* <DEDUP_REMOVED lines=77> */
.L_x_11372:
        /* <DEDUP_REMOVED lines=65> */
.L_x_11371:
        /* <DEDUP_REMOVED lines=43> */
.L_x_11375:
        /* <DEDUP_REMOVED lines=9> */
.L_x_11376:
        /* <DEDUP_REMOVED lines=9> */
.L_x_11377:
        /* <DEDUP_REMOVED lines=9> */
.L_x_11378:
        /* <DEDUP_REMOVED lines=9> */
.L_x_11379:
        /* <DEDUP_REMOVED lines=9> */
.L_x_11380:
        /* <DEDUP_REMOVED lines=9> */
.L_x_11381:
[----:B------:R-:W-:Y:S05]  /*5570*/  @!P3 BRA `(.L_x_11373) ;  /* 0x000000040030b947 */ /* 0x000fea0003800000 */
[----:B------:R-:W-:-:S05]  /*5580*/  FMUL.FTZ R164, R163, UR16 ;  /* 0x00000010a3a47c20 */ /* 0x000fca0008410000 */
[----:B------:R-:W-:-:S04]  /*5590*/  F2FP.F16.F32.PACK_AB R164, RZ, R164 ;  /* 0x000000a4ffa4723e */ /* 0x000fc800000000ff */
[----:B------:R-:W-:Y:S01]  /*55a0*/  PRMT R155, R155, 0x5410, R164 ;  /* 0x000054109b9b7816 */ /* 0x000fe200000000a4 */
[----:B------:R-:W-:Y:S06]  /*55b0*/  BRA `(.L_x_11373) ;  /* 0x0000000400207947 */ /* 0x000fec0003800000 */
.L_x_11374:
        /* <DEDUP_REMOVED lines=9> */
.L_x_11382:
        /* <DEDUP_REMOVED lines=9> */
.L_x_11383:
        /* <DEDUP_REMOVED lines=9> */
.L_x_11384:
        /* <DEDUP_REMOVED lines=9> */
.L_x_11385:
        /* <DEDUP_REMOVED lines=9> */
.L_x_11386:
        /* <DEDUP_REMOVED lines=9> */
.L_x_11387:
        /* <DEDUP_REMOVED lines=9> */
.L_x_11388:
        /* <DEDUP_REMOVED lines=9> */
.L_x_11373:
        /* <DEDUP_REMOVED lines=77> */
.L_x_11390:
        /* <DEDUP_REMOVED lines=65> */
.L_x_11389:
        /* <DEDUP_REMOVED lines=35> */
.L_x_11393:
        /* <DEDUP_REMOVED lines=9> */
.L_x_11394:
        /* <DEDUP_REMOVED lines=9> */
.L_x_11395:
        /* <DEDUP_REMOVED lines=9> */
.L_x_11396:
        /* <DEDUP_REMOVED lines=9> */
.L_x_11397:
        /* <DEDUP_REMOVED lines=9> */
.L_x_11398:
        /* <DEDUP_REMOVED lines=9> */
.L_x_11399:
        /* <DEDUP_REMOVED lines=13> */
.L_x_11392:
        /* <DEDUP_REMOVED lines=16> */
.L_x_11400:
        /* <DEDUP_REMOVED lines=9> */
.L_x_11401:
        /* <DEDUP_REMOVED lines=9> */
.L_x_11402:
        /* <DEDUP_REMOVED lines=9> */
.L_x_11403:
        /* <DEDUP_REMOVED lines=9> */
.L_x_11404:
        /* <DEDUP_REMOVED lines=9> */
.L_x_11405:
        /* <DEDUP_REMOVED lines=9> */
.L_x_11406:
[----:B------:R-:W-:-:S04]  /*6de0*/  @P3 F2FP.F16.F32.PACK_AB R164, RZ, R164 ;  /* 0x000000a4ffa4323e */ /* 0x000fc800000000ff */
[----:B------:R-:W-:-:S07]  /*6df0*/  @P3 PRMT R155, R155, 0x5410, R164 ;  /* 0x000054109b9b3816 */ /* 0x000fce00000000a4 */
.L_x_11391:
        /* <DEDUP_REMOVED lines=14> */
.L_x_11330:
        /* <DEDUP_REMOVED lines=25> */
.L_x_11408:
        /* <DEDUP_REMOVED lines=9> */
.L_x_15721:


//--------------------- .text._ZN10layer_norm13ln_bwd_kernelINS_13Kernel_traitsIf6__halffS2_fjLj8192ELj1ELj1ELj8ELj16ENS_18Kernel_traits_baseILj8192EfS2_fS2_fjLj256EEEEELb0ELb1ELb0ELb0EEEvNS_9BwdParamsE --------------------------
	.section	.text._ZN10layer_norm13ln_bwd_kernelINS_13Kernel_traitsIf6__halffS2_fjLj8192ELj1ELj1ELj8ELj16ENS_18Kernel_traits_baseILj8192EfS2_fS2_fjLj256EEEEELb0ELb1ELb0ELb0EEEvNS_9BwdParamsE,"ax",@progbits
	.align	128
        .global         _ZN10layer_norm13ln_bwd_kernelINS_13Kernel_traitsIf6__halffS2_fjLj8192ELj1ELj1ELj8ELj16ENS_18Kernel_traits_baseILj8192EfS2_fS2_fjLj256EEEEELb0ELb1ELb0ELb0EEEvNS_9BwdParamsE
        .type           _ZN10layer_norm13ln_bwd_kernelINS_13Kernel_traitsIf6__halffS2_fjLj8192ELj1ELj1ELj8ELj16ENS_18Kernel_traits_baseILj8192EfS2_fS2_fjLj256EEEEELb0ELb1ELb0ELb0EEEvNS_9BwdParamsE,@function
        .size           _ZN10layer_norm13ln_bwd_kernelINS_13Kernel_traitsIf6__halffS2_fjLj8192ELj1ELj1ELj8ELj16ENS_18Kernel_traits_baseILj8192EfS2_fS2_fjLj256EEEEELb0ELb1ELb0ELb0EEEvNS_9BwdParamsE,(.L_x_15722 - _ZN10layer_norm13ln_bwd_kernelINS_13Kernel_traitsIf6__halffS2_fjLj8192ELj1ELj1ELj8ELj16ENS_18Kernel_traits_baseILj8192EfS2_fS2_fjLj256EEEEELb0ELb1ELb0ELb0EEEvNS_9BwdParamsE)
        .other          _ZN10layer_norm13ln_bwd_kernelINS_13Kernel_traitsIf6__halffS2_fjLj8192ELj1ELj1ELj8ELj16ENS_18Kernel_traits_baseILj8192EfS2_fS2_fjLj256EEEEELb0ELb1ELb0ELb0EEEvNS_9BwdParamsE,@"STO_CUDA_ENTRY STV_DEFAULT"
_ZN10layer_norm13ln_bwd_kernelINS_13Kernel_traitsIf6__halffS2_fjLj8192ELj1ELj1ELj8ELj16ENS_18Kernel_traits_baseILj8192EfS2_fS2_fjLj256EEEEELb0ELb1ELb0ELb0EEEvNS_9BwdParamsE:
.text._ZN10layer_norm13ln_bwd_kernelINS_13Kernel_traitsIf6__halffS2_fjLj8192ELj1ELj1ELj8ELj16ENS_18Kernel_traits_baseILj8192EfS2_fS2_fjLj256EEEEELb0ELb1ELb0ELb0EEEvNS_9BwdParamsE:
        /* <DEDUP_REMOVED lines=193> */
.L_x_11444:
[----:B------:R-:W1:Y:S01]  /*0c10*/  @UP0 LDCU.64 UR4, c[0x0][0x3e0] ;  /* 0x00007c00ff0407ac */ /* 0x000e620008000a00 */
[----:B------:R-:W-:Y:S01]  /*0c20*/  PLOP3.LUT P0, PT, PT, PT, UP0, 0x80, 0x8 ;  /* 0x000000000008781c */ /* 0x000fe20003f0f008 */
[----:B0-----:R-:W-:-:S06]  /*0c30*/  UIMAD.WIDE UR16, UR7, 0x4, UR12 ;  /* 0x00000004071078a5 */ /* 0x001fcc000f8e020c */
[----:B------:R-:W-:Y:S02]  /*0c40*/  MOV R188, UR16 ;  /* 0x0000001000bc7c02 */ /* 0x000fe40008000f00 */
[----:B------:R-:W-:-:S05]  /*0c50*/  MOV R189, UR17 ;  /* 0x0000001100bd7c02 */ /* 0x000fca0008000f00 */
[----:B------:R0:W2:Y:S01]  /*0c60*/  LDG.E R2, desc[UR10][R188.64] ;  /* 0x0000000abc027981 */ /* 0x0000a2000c1e1900 */
[----:B-1----:R-:W-:-:S06]  /*0c70*/  @UP0 UIMAD.WIDE UR4, UR7, 0x2, UR4 ;  /* 0x00000002070408a5 */ /* 0x002fcc000f8e0204 */
[----:B0-----:R-:W-:Y:S02]  /*0c80*/  MOV R188, UR4 ;  /* 0x0000000400bc7c02 */ /* 0x001fe40008000f00 */
[----:B------:R-:W-:-:S05]  /*0c90*/  MOV R189, UR5 ;  /* 0x0000000500bd7c02 */ /* 0x000fca0008000f00 */
[----:B------:R0:W3:Y:S01]  /*0ca0*/  @P0 LDG.E.U16 R190, desc[UR10][R188.64] ;  /* 0x0000000abcbe0981 */ /* 0x0000e2000c1e1500 */
[----:B------:R-:W-:-:S06]  /*0cb0*/  UIMAD.WIDE UR16, UR7, 0x4, UR14 ;  /* 0x00000004071078a5 */ /* 0x000fcc000f8e020e */
[----:B0-----:R-:W-:Y:S02]  /*0cc0*/  MOV R188, UR16 ;  /* 0x0000001000bc7c02 */ /* 0x001fe40008000f00 */
[----:B------:R-:W-:-:S05]  /*0cd0*/  MOV R189, UR17 ;  /* 0x0000001100bd7c02 */ /* 0x000fca0008000f00 */
[----:B------:R-:W4:Y:S01]  /*0ce0*/  LDG.E R188, desc[UR10][R188.64] ;  /* 0x0000000abcbc7981 */ /* 0x000f22000c1e1900 */
[----:B------:R-:W0:Y:S01]  /*0cf0*/  S2R R251, SR_TID.X ;  /* 0x0000000000fb7919 */ /* 0x000e220000002100 */
[----:B------:R-:W-:Y:S01]  /*0d00*/  ISETP.NE.AND P5, PT, RZ, UR18, PT ;  /* 0x00000012ff007c0c */ /* 0x000fe2000bfa5270 */
[----:B------:R-:W-:Y:S01]  /*0d10*/  UIMAD UR4, UR7, UR6, URZ ;  /* 0x00000006070472a4 */ /* 0x000fe2000f8e02ff */
[----:B------:R-:W-:-:S03]  /*0d20*/  ISETP.GE.U32.AND P4, PT, R249, 0x100, PT ;  /* 0x00000100f900780c */ /* 0x000fc60003f86070 */
[----:B------:R-:W-:-:S04]  /*0d30*/  USHF.R.S32.HI UR5, URZ, 0x1f, UR4 ;  /* 0x0000001fff057899 */ /* 0x000fc80008011404 */
        /* <DEDUP_REMOVED lines=9> */
[----:B------:R-:W-:Y:S01]  /*0dd0*/  R2UR UR25, R2 ;  /* 0x00000000021972ca */ /* 0x000fe200000e0000 */
[----:B---3--:R-:W-:-:S05]  /*0de0*/  @P0 HADD2.F32 R2, -RZ, R190.H0_H0 ;  /* 0x200000beff020230 */ /* 0x008fca0000004100 */
        /* <DEDUP_REMOVED lines=31> */
[----:B------:R-:W-:Y:S02]  /*0fe0*/  FADD.FTZ R209, R191, -UR25 ;  /* 0x80000019bfd17e21 */ /* 0x000fe40008010000 */
[----:B------:R-:W-:Y:S01]  /*0ff0*/  FMUL.FTZ R211, R211, UR24 ;  /* 0x00000018d3d37c20 */ /* 0x000fe20008410000 */
[----:B------:R-:W-:Y:S01]  /*1000*/  FADD.FTZ R210, R190, -UR25 ;  /* 0x80000019bed27e21 */ /* 0x000fe20008010000 */
[----:B---3--:R-:W-:-:S02]  /*1010*/  HADD2.F32 R208, -RZ, R192.H1_H1 ;  /* 0x300000c0ffd07230 */ /* 0x008fc40000004100 */
[--C-:B------:R-:W-:Y:S02]  /*1020*/  HADD2.F32 R18, -RZ, R195.reuse.H0_H0 ;  /* 0x200000c3ff127230 */ /* 0x100fe40000004100 */
[----:B------:R-:W-:Y:S02]  /*1030*/  HADD2.F32 R188, -RZ, R195.H1_H1 ;  /* 0x300000c3ffbc7230 */ /* 0x000fe40000004100 */
[----:B----4-:R-:W-:Y:S01]  /*1040*/  FADD.FTZ R195, R196, -UR25 ;  /* 0x80000019c4c37e21 */ /* 0x010fe20008010000 */
[----:B0-----:R-:W-:Y:S02]  /*1050*/  HADD2.F32 R207, -RZ, R192.H0_H0 ;  /* 0x200000c0ffcf7230 */ /* 0x001fe40000004100 */
[----:B------:R-:W-:Y:S01]  /*1060*/  FADD.FTZ R89, R89, R208 ;  /* 0x000000d059597221 */ /* 0x000fe20000010000 */
[--C-:B------:R-:W-:Y:S02]  /*1070*/  HADD2.F32 R206, -RZ, R193.reuse.H0_H0 ;  /* 0x200000c1ffce7230 */ /* 0x100fe40000004100 */
[----:B------:R-:W-:Y:S01]  /*1080*/  FFMA.FTZ R121, R211, R208, R121 ;  /* 0x000000d0d3797223 */ /* 0x000fe20000010079 */
[----:B------:R-:W-:-:S02]  /*1090*/  HADD2.F32 R191, -RZ, R193.H1_H1 ;  /* 0x300000c1ffbf7230 */ /* 0x000fc40000004100 */
[----:B------:R-:W-:Y:S01]  /*10a0*/  FMUL.FTZ R235, R233, R208 ;  /* 0x000000d0e9eb7220 */ /* 0x000fe20000410000 */
[--C-:B------:R-:W-:Y:S02]  /*10b0*/  HADD2.F32 R190, -RZ, R194.reuse.H0_H0 ;  /* 0x200000c2ffbe7230 */ /* 0x100fe40000004100 */
[----:B------:R-:W-:Y:S01]  /*10c0*/  FMUL.FTZ R209, R209, UR24 ;  /* 0x00000018d1d17c20 */ /* 0x000fe20008410000 */
[----:B------:R-:W-:Y:S01]  /*10d0*/  FMUL.FTZ R208, R195, UR24 ;  /* 0x00000018c3d07c20 */ /* 0x000fe20008410000 */
[----:B------:R-:W-:Y:S01]  /*10e0*/  FMUL.FTZ R0, R0, UR24 ;  /* 0x0000001800007c20 */ /* 0x000fe20008410000 */
[----:B------:R-:W-:Y:S01]  /*10f0*/  FMUL.FTZ R214, R234, R207 ;  /* 0x000000cfead67220 */ /* 0x000fe20000410000 */
[----:B------:R-:W-:Y:S02]  /*1100*/  HADD2.F32 R189, -RZ, R194.H1_H1 ;  /* 0x300000c2ffbd7230 */ /* 0x000fe40000004100 */
[----:B------:R-:W-:Y:S01]  /*1110*/  FMUL.FTZ R234, R230, R206 ;  /* 0x000000cee6ea7220 */ /* 0x000fe20000410000 */
[----:B------:R-:W-:Y:S01]  /*1120*/  FADD.FTZ R194, R197, -UR25 ;  /* 0x80000019c5c27e21 */ /* 0x000fe20008010000 */
[----:B------:R-:W-:Y:S01]  /*1130*/  FADD.FTZ R91, R91, R191 ;  /* 0x000000bf5b5b7221 */ /* 0x000fe20000010000 */
[-C--:B------:R-:W-:Y:S01]  /*1140*/  FFMA.FTZ R123, R209, R191.reuse, R123 ;  /* 0x000000bfd17b7223 */ /* 0x080fe2000001007b */
[----:B------:R-:W-:Y:S01]  /*1150*/  FMUL.FTZ R233, R229, R191 ;  /* 0x000000bfe5e97220 */ /* 0x000fe20000410000 */
[----:B------:R-:W-:Y:S01]  /*1160*/  FADD.FTZ R84, R84, R190 ;  /* 0x000000be54547221 */ /* 0x000fe20000010000 */
[-C--:B------:R-:W-:Y:S01]  /*1170*/  FFMA.FTZ R116, R208, R190.reuse, R116 ;  /* 0x000000bed0747223 */ /* 0x080fe20000010074 */
[----:B------:R-:W-:Y:S01]  /*1180*/  FMUL.FTZ R230, R228, R190 ;  /* 0x000000bee4e67220 */ /* 0x000fe20000410000 */
[----:B------:R-:W-:Y:S01]  /*1190*/  FADD.FTZ R191, RZ, R214 ;  /* 0x000000d6ffbf7221 */ /* 0x000fe20000010000 */
[----:B------:R-:W-:Y:S01]  /*11a0*/  FFMA.FTZ R190, R0, R214, RZ ;  /* 0x000000d600be7223 */ /* 0x000fe200000100ff */
[----:B------:R-:W-:Y:S01]  /*11b0*/  FADD.FTZ R88, R88, R207 ;  /* 0x000000cf58587221 */ /* 0x000fe20000010000 */
[----:B------:R-:W-:Y:S01]  /*11c0*/  FFMA.FTZ R120, R0, R207, R120 ;  /* 0x000000cf00787223 */ /* 0x000fe20000010078 */
        /* <DEDUP_REMOVED lines=14> */
[----:B------:R-:W-:Y:S01]  /*12b0*/  FADD.FTZ R90, R90, R206 ;  /* 0x000000ce5a5a7221 */ /* 0x000fe20000010000 */
[----:B------:R-:W-:Y:S01]  /*12c0*/  FFMA.FTZ R122, R210, R206, R122 ;  /* 0x000000ced27a7223 */ /* 0x000fe2000001007a */
[----:B------:R-:W-:Y:S01]  /*12d0*/  FMUL.FTZ R206, R193, UR24 ;  /* 0x00000018c1ce7c20 */ /* 0x000fe20008410000 */
[----:B------:R-:W-:Y:S01]  /*12e0*/  FADD.FTZ R192, R199, -UR25 ;  /* 0x80000019c7c07e21 */ /* 0x000fe20008010000 */
[-C--:B------:R-:W-:Y:S01]  /*12f0*/  FMUL.FTZ R228, R252, R18.reuse ;  /* 0x00000012fce47220 */ /* 0x080fe20000410000 */
[----:B------:R-:W-:Y:S01]  /*1300*/  FADD.FTZ R189, R189, R229 ;  /* 0x000000e5bdbd7221 */ /* 0x000fe20000010000 */
[----:B------:R-:W-:Y:S01]  /*1310*/  FFMA.FTZ R190, R207, R229, R190 ;  /* 0x000000e5cfbe7223 */ /* 0x000fe200000100be */
        /* <DEDUP_REMOVED lines=9> */
[----:B------:R-:W-:-:S07]  /*13b0*/  FFMA.FTZ R225, R18, R224, R190 ;  /* 0x000000e012e17223 */ /* 0x000fce00000100be */
.L_x_11411:
[----:B------:R-:W-:Y:S05]  /*13c0*/  BSYNC.RECONVERGENT B0 ;  /* 0x0000000000007941 */ /* 0x000fea0003800200 */
.L_x_11410:
        /* <DEDUP_REMOVED lines=16> */
[----:B------:R-:W3:Y:S01]  /*14d0*/  LDG.E.128 R188, desc[UR10][R188.64] ;  /* 0x0000000abcbc7981 */ /* 0x000ee2000c1e1d00 */
        /* <DEDUP_REMOVED lines=11> */
[----:B------:R-:W-:-:S02]  /*1590*/  FMUL.FTZ R205, R198, UR24 ;  /* 0x00000018c6cd7c20 */ /* 0x000fc40008410000 */
[----:B------:R-:W-:Y:S01]  /*15a0*/  FMUL.FTZ R4, R4, UR24 ;  /* 0x0000001804047c20 */ /* 0x000fe20008410000 */
[----:B------:R-:W-:Y:S01]  /*15b0*/  FMUL.FTZ R5, R5, UR24 ;  /* 0x0000001805057c20 */ /* 0x000fe20008410000 */
[--C-:B---3--:R-:W-:Y:S02]  /*15c0*/  HADD2.F32 R196, -RZ, R188.reuse.H0_H0 ;  /* 0x200000bcffc47230 */ /* 0x108fe40000004100 */
[----:B------:R-:W-:Y:S02]  /*15d0*/  HADD2.F32 R197, -RZ, R188.H1_H1 ;  /* 0x300000bcffc57230 */ /* 0x000fe40000004100 */
[--C-:B------:R-:W-:Y:S02]  /*15e0*/  HADD2.F32 R6, -RZ, R189.reuse.H0_H0 ;  /* 0x200000bdff067230 */ /* 0x100fe40000004100 */
[----:B0-----:R-:W-:Y:S02]  /*15f0*/  HADD2.F32 R8, -RZ, R189.H1_H1 ;  /* 0x300000bdff087230 */ /* 0x001fe40000004100 */
[----:B------:R-:W-:-:S02]  /*1600*/  HADD2.F32 R7, -RZ, R190.H0_H0 ;  /* 0x200000beff077230 */ /* 0x000fc40000004100 */
[----:B------:R-:W-:Y:S02]  /*1610*/  HADD2.F32 R199, -RZ, R190.H1_H1 ;  /* 0x300000beffc77230 */ /* 0x000fe40000004100 */
[----:B------:R-:W-:Y:S01]  /*1620*/  FADD.FTZ R190, R192, -UR25 ;  /* 0x80000019c0be7e21 */ /* 0x000fe20008010000 */
[----:B------:R-:W-:Y:S01]  /*1630*/  FMUL.FTZ R248, R247, R196 ;  /* 0x000000c4f7f87220 */ /* 0x000fe20000410000 */
[----:B------:R-:W-:Y:S01]  /*1640*/  FMUL.FTZ R247, R246, R197 ;  /* 0x000000c5f6f77220 */ /* 0x000fe20000410000 */
[----:B------:R-:W-:Y:S01]  /*1650*/  FADD.FTZ R82, R82, R6 ;  /* 0x0000000652527221 */ /* 0x000fe20000010000 */
[-C--:B------:R-:W-:Y:S01]  /*1660*/  FFMA.FTZ R114, R4, R6.reuse, R114 ;  /* 0x0000000604727223 */ /* 0x080fe20000010072 */
[----:B----4-:R-:W-:Y:S01]  /*1670*/  FMUL.FTZ R246, R245, R6 ;  /* 0x00000006f5f67220 */ /* 0x010fe20000410000 */
[----:B------:R-:W-:Y:S01]  /*1680*/  FMUL.FTZ R6, R190, UR24 ;  /* 0x00000018be067c20 */ /* 0x000fe20008410000 */
[----:B------:R-:W-:Y:S01]  /*1690*/  FADD.FTZ R83, R83, R8 ;  /* 0x0000000853537221 */ /* 0x000fe20000010000 */
[-C--:B------:R-:W-:Y:S01]  /*16a0*/  FFMA.FTZ R115, R5, R8.reuse, R115 ;  /* 0x0000000805737223 */ /* 0x080fe20000010073 */
[----:B------:R-:W-:Y:S01]  /*16b0*/  FMUL.FTZ R245, R244, R8 ;  /* 0x00000008f4f57220 */ /* 0x000fe20000410000 */
[----:B------:R-:W-:Y:S01]  /*16c0*/  FMUL.FTZ R3, R3, UR24 ;  /* 0x0000001803037c20 */ /* 0x000fe20008410000 */
[----:B------:R-:W-:Y:S01]  /*16d0*/  FADD.FTZ R8, R227, R248 ;  /* 0x000000f8e3087221 */ /* 0x000fe20000010000 */
[----:B------:R-:W-:Y:S01]  /*16e0*/  FFMA.FTZ R190, R205, R248, R225 ;  /* 0x000000f8cdbe7223 */ /* 0x000fe200000100e1 */
[----:B------:R-:W-:-:S02]  /*16f0*/  FADD.FTZ R189, R193, -UR25 ;  /* 0x80000019c1bd7e21 */ /* 0x000fc40008010000 */
        /* <DEDUP_REMOVED lines=8> */
[----:B------:R-:W-:Y:S02]  /*1780*/  FADD.FTZ R188, R194, -UR25 ;  /* 0x80000019c2bc7e21 */ /* 0x000fe40008010000 */
[----:B------:R-:W-:Y:S01]  /*1790*/  FADD.FTZ R189, R189, R245 ;  /* 0x000000f5bdbd7221 */ /* 0x000fe20000010000 */
[----:B------:R-:W-:Y:S01]  /*17a0*/  FFMA.FTZ R190, R5, R245, R190 ;  /* 0x000000f505be7223 */ /* 0x000fe200000100be */
[----:B------:R-:W-:-:S02]  /*17b0*/  HADD2.F32 R242, -RZ, R191.H0_H0 ;  /* 0x200000bffff27230 */ /* 0x000fc40000004100 */
[----:B------:R-:W-:Y:S01]  /*17c0*/  FMUL.FTZ R8, R188, UR24 ;  /* 0x00000018bc087c20 */ /* 0x000fe20008410000 */
[----:B------:R-:W-:Y:S01]  /*17d0*/  FMUL.FTZ R243, R241, R199 ;  /* 0x000000c7f1f37220 */ /* 0x000fe20000410000 */
[----:B------:R-:W-:Y:S01]  /*17e0*/  FADD.FTZ R189, R189, R244 ;  /* 0x000000f4bdbd7221 */ /* 0x000fe20000010000 */
[----:B------:R-:W-:Y:S01]  /*17f0*/  FFMA.FTZ R190, R6, R244, R190 ;  /* 0x000000f406be7223 */ /* 0x000fe200000100be */
[----:B------:R-:W-:Y:S02]  /*1800*/  HADD2.F32 R191, -RZ, R191.H1_H1 ;  /* 0x300000bfffbf7230 */ /* 0x000fe40000004100 */
[----:B------:R-:W-:Y:S01]  /*1810*/  FADD.FTZ R78, R78, R242 ;  /* 0x000000f24e4e7221 */ /* 0x000fe20000010000 */
[-C--:B------:R-:W-:Y:S01]  /*1820*/  FFMA.FTZ R110, R8, R242.reuse, R110 ;  /* 0x000000f2086e7223 */ /* 0x080fe2000001006e */
[----:B------:R-:W-:Y:S01]  /*1830*/  FADD.FTZ R9, R195, -UR25 ;  /* 0x80000019c3097e21 */ /* 0x000fe20008010000 */
        /* <DEDUP_REMOVED lines=17> */
.L_x_11413:
[----:B------:R-:W-:Y:S05]  /*1950*/  BSYNC.RECONVERGENT B0 ;  /* 0x0000000000007941 */ /* 0x000fea0003800200 */
.L_x_11412:
        /* <DEDUP_REMOVED lines=16> */
[----:B------:R-:W3:Y:S01]  /*1a60*/  LDL R250, [R1+0x2c] ;  /* 0x00002c0001fa7983 */ /* 0x000ee20000100800 */
        /* <DEDUP_REMOVED lines=11> */
[----:B----4-:R-:W-:-:S02]  /*1b20*/  HADD2.F32 R196, -RZ, R188.H0_H0 ;  /* 0x200000bcffc47230 */ /* 0x010fc40000004100 */
[----:B------:R-:W-:Y:S01]  /*1b30*/  FMUL.FTZ R12, R12, UR24 ;  /* 0x000000180c0c7c20 */ /* 0x000fe20008410000 */
[----:B------:R-:W-:Y:S02]  /*1b40*/  HADD2.F32 R197, -RZ, R188.H1_H1 ;  /* 0x300000bcffc57230 */ /* 0x000fe40000004100 */
[--C-:B------:R-:W-:Y:S02]  /*1b50*/  HADD2.F32 R14, -RZ, R189.reuse.H0_H0 ;  /* 0x200000bdff0e7230 */ /* 0x100fe40000004100 */
[----:B------:R-:W-:Y:S01]  /*1b60*/  FMUL.FTZ R13, R13, UR24 ;  /* 0x000000180d0d7c20 */ /* 0x000fe20008410000 */
[----:B------:R-:W-:Y:S02]  /*1b70*/  HADD2.F32 R16, -RZ, R189.H1_H1 ;  /* 0x300000bdff107230 */ /* 0x000fe40000004100 */
[--C-:B------:R-:W-:Y:S02]  /*1b80*/  HADD2.F32 R15, -RZ, R190.reuse.H0_H0 ;  /* 0x200000beff0f7230 */ /* 0x100fe40000004100 */
[----:B------:R-:W-:-:S02]  /*1b90*/  HADD2.F32 R198, -RZ, R190.H1_H1 ;  /* 0x300000beffc67230 */ /* 0x000fc40000004100 */
[----:B---3--:R-:W-:Y:S01]  /*1ba0*/  FADD.FTZ R190, R192, -UR25 ;  /* 0x80000019c0be7e21 */ /* 0x008fe20008010000 */
[----:B------:R-:W-:Y:S01]  /*1bb0*/  FMUL.FTZ R10, R10, UR24 ;  /* 0x000000180a0a7c20 */ /* 0x000fe20008410000 */
[----:B------:R-:W-:Y:S01]  /*1bc0*/  FMUL.FTZ R240, R238, R196 ;  /* 0x000000c4eef07220 */ /* 0x000fe20000410000 */
[----:B------:R-:W-:Y:S01]  /*1bd0*/  FMUL.FTZ R239, R237, R197 ;  /* 0x000000c5edef7220 */ /* 0x000fe20000410000 */
        /* <DEDUP_REMOVED lines=21> */
[--C-:B------:R-:W-:Y:S02]  /*1d30*/  HADD2.F32 R199, -RZ, R191.reuse.H0_H0 ;  /* 0x200000bfffc77230 */ /* 0x100fe40000004100 */
[----:B------:R-:W-:Y:S01]  /*1d40*/  FADD.FTZ R188, R194, -UR25 ;  /* 0x80000019c2bc7e21 */ /* 0x000fe20008010000 */
[----:B------:R-:W-:Y:S01]  /*1d50*/  FMUL.FTZ R223, R221, R198 ;  /* 0x000000c6dddf7220 */ /* 0x000fe20000410000 */
[----:B------:R-:W-:Y:S01]  /*1d60*/  FADD.FTZ R189, R189, R236 ;  /* 0x000000ecbdbd7221 */ /* 0x000fe20000010000 */
[----:B------:R-:W-:Y:S01]  /*1d70*/  FFMA.FTZ R190, R14, R236, R190 ;  /* 0x000000ec0ebe7223 */ /* 0x000fe200000100be */
[----:B------:R-:W-:Y:S02]  /*1d80*/  HADD2.F32 R191, -RZ, R191.H1_H1 ;  /* 0x300000bfffbf7230 */ /* 0x000fe40000004100 */
        /* <DEDUP_REMOVED lines=21> */
.L_x_11415:
[----:B------:R-:W-:Y:S05]  /*1ee0*/  BSYNC.RECONVERGENT B0 ;  /* 0x0000000000007941 */ /* 0x000fea0003800200 */
.L_x_11414:
        /* <DEDUP_REMOVED lines=24> */
[----:B0-----:R-:W-:Y:S01]  /*2070*/  FADD.FTZ R200, R189, -UR25 ;  /* 0x80000019bdc87e21 */ /* 0x001fe20008010000 */
[----:B------:R-:W-:Y:S01]  /*2080*/  FADD.FTZ R201, R190, -UR25 ;  /* 0x80000019bec97e21 */ /* 0x000fe20008010000 */
[----:B------:R-:W-:Y:S01]  /*2090*/  FADD.FTZ R204, R191, -UR25 ;  /* 0x80000019bfcc7e21 */ /* 0x000fe20008010000 */
[----:B------:R-:W-:Y:S01]  /*20a0*/  FMUL.FTZ R19, R19, UR24 ;  /* 0x0000001813137c20 */ /* 0x000fe20008410000 */
[----:B------:R-:W-:Y:S01]  /*20b0*/  FMUL.FTZ R213, R200, UR24 ;  /* 0x00000018c8d57c20 */ /* 0x000fe20008410000 */
[----:B---3--:R-:W-:-:S02]  /*20c0*/  HADD2.F32 R202, -RZ, R192.H0_H0 ;  /* 0x200000c0ffca7230 */ /* 0x008fc40000004100 */
[--C-:B------:R-:W-:Y:S02]  /*20d0*/  HADD2.F32 R215, -RZ, R195.reuse.H0_H0 ;  /* 0x200000c3ffd77230 */ /* 0x100fe40000004100 */
[----:B------:R-:W-:Y:S02]  /*20e0*/  HADD2.F32 R226, -RZ, R195.H1_H1 ;  /* 0x300000c3ffe27230 */ /* 0x000fe40000004100 */
[----:B----4-:R-:W-:Y:S01]  /*20f0*/  FADD.FTZ R195, R196, -UR25 ;  /* 0x80000019c4c37e21 */ /* 0x010fe20008010000 */
[----:B------:R-:W-:Y:S02]  /*2100*/  HADD2.F32 R203, -RZ, R192.H1_H1 ;  /* 0x300000c0ffcb7230 */ /* 0x000fe40000004100 */
[----:B------:R-:W-:Y:S01]  /*2110*/  FMUL.FTZ R200, R201, UR24 ;  /* 0x00000018c9c87c20 */ /* 0x000fe20008410000 */
[--C-:B------:R-:W-:Y:S02]  /*2120*/  HADD2.F32 R192, -RZ, R193.reuse.H0_H0 ;  /* 0x200000c1ffc07230 */ /* 0x100fe40000004100 */
[----:B------:R-:W-:Y:S01]  /*2130*/  FADD.FTZ R64, R64, R202 ;  /* 0x000000ca40407221 */ /* 0x000fe20000010000 */
[----:B------:R-:W-:-:S02]  /*2140*/  HADD2.F32 R190, -RZ, R193.H1_H1 ;  /* 0x300000c1ffbe7230 */ /* 0x000fc40000004100 */
[-C--:B------:R-:W-:Y:S01]  /*2150*/  FFMA.FTZ R96, R19, R202.reuse, R96 ;  /* 0x000000ca13607223 */ /* 0x080fe20000010060 */
[----:B------:R-:W-:Y:S02]  /*2160*/  HADD2.F32 R189, -RZ, R194.H0_H0 ;  /* 0x200000c2ffbd7230 */ /* 0x000fe40000004100 */
[----:B------:R-:W-:Y:S01]  /*2170*/  FMUL.FTZ R232, R220, R202 ;  /* 0x000000cadce87220 */ /* 0x000fe20000410000 */
[----:B------:R-:W-:Y:S01]  /*2180*/  FMUL.FTZ R201, R204, UR24 ;  /* 0x00000018ccc97c20 */ /* 0x000fe20008410000 */
[----:B------:R-:W-:Y:S01]  /*2190*/  FMUL.FTZ R202, R195, UR24 ;  /* 0x00000018c3ca7c20 */ /* 0x000fe20008410000 */
[----:B------:R-:W-:Y:S01]  /*21a0*/  FMUL.FTZ R231, R219, R203 ;  /* 0x000000cbdbe77220 */ /* 0x000fe20000410000 */
        /* <DEDUP_REMOVED lines=14> */
[----:B------:R-:W-:Y:S01]  /*2290*/  FADD.FTZ R194, R197, -UR25 ;  /* 0x80000019c5c27e21 */ /* 0x000fe20008010000 */
[----:B------:R-:W-:Y:S01]  /*22a0*/  FADD.FTZ R189, R189, R219 ;  /* 0x000000dbbdbd7221 */ /* 0x000fe20000010000 */
[----:B------:R-:W-:Y:S01]  /*22b0*/  FFMA.FTZ R190, R201, R219, R190 ;  /* 0x000000dbc9be7223 */ /* 0x000fe200000100be */
[----:B------:R-:W-:Y:S01]  /*22c0*/  FADD.FTZ R193, R198, -UR25 ;  /* 0x80000019c6c17e21 */ /* 0x000fe20008010000 */
[----:B------:R-:W-:Y:S01]  /*22d0*/  FADD.FTZ R65, R65, R203 ;  /* 0x000000cb41417221 */ /* 0x000fe20000010000 */
[----:B------:R-:W-:Y:S01]  /*22e0*/  FFMA.FTZ R97, R213, R203, R97 ;  /* 0x000000cbd5617223 */ /* 0x000fe20000010061 */
[----:B------:R-:W-:Y:S01]  /*22f0*/  FMUL.FTZ R203, R194, UR24 ;  /* 0x00000018c2cb7c20 */ /* 0x000fe20008410000 */
[----:B------:R-:W-:Y:S01]  /*2300*/  FMUL.FTZ R217, R216, R188 ;  /* 0x000000bcd8d97220 */ /* 0x000fe20000410000 */
[----:B------:R-:W-:Y:S01]  /*2310*/  FADD.FTZ R189, R189, R218 ;  /* 0x000000dabdbd7221 */ /* 0x000fe20000010000 */
[----:B------:R-:W-:Y:S01]  /*2320*/  FFMA.FTZ R190, R202, R218, R190 ;  /* 0x000000dacabe7223 */ /* 0x000fe200000100be */
[----:B------:R-:W-:Y:S01]  /*2330*/  FMUL.FTZ R212, R193, UR24 ;  /* 0x00000018c1d47c20 */ /* 0x000fe20008410000 */
[----:B------:R-:W-:Y:S01]  /*2340*/  FADD.FTZ R191, R199, -UR25 ;  /* 0x80000019c7bf7e21 */ /* 0x000fe20008010000 */
[----:B------:R-:W-:Y:S01]  /*2350*/  FMUL.FTZ R216, R252, R215 ;  /* 0x000000d7fcd87220 */ /* 0x000fe20000410000 */
        /* <DEDUP_REMOVED lines=16> */
.L_x_11417:
[----:B------:R-:W-:Y:S05]  /*2460*/  BSYNC.RECONVERGENT B0 ;  /* 0x0000000000007941 */ /* 0x000fea0003800200 */
.L_x_11416:
        /* <DEDUP_REMOVED lines=31> */
.L_x_11419:
[----:B------:R-:W-:Y:S05]  /*2660*/  BSYNC.RECONVERGENT B0 ;  /* 0x0000000000007941 */ /* 0x000fea0003800200 */
.L_x_11418:
        /* <DEDUP_REMOVED lines=50> */
[--C-:B-----5:R-:W-:Y:S02]  /*2990*/  HADD2.F32 R194, -RZ, R191.reuse.H0_H0 ;  /* 0x200000bfffc27230 */ /* 0x120fe40000004100 */
[----:B------:R-:W-:Y:S02]  /*29a0*/  HADD2.F32 R191, -RZ, R191.H1_H1 ;  /* 0x300000bfffbf7230 */ /* 0x000fe40000004100 */
[----:B------:R-:W-:-:S04]  /*29b0*/  FADD.FTZ R193, R228, -R193 ;  /* 0x800000c1e4c17221 */ /* 0x000fc80000010000 */
        /* <DEDUP_REMOVED lines=12> */
[----:B------:R-:W-:Y:S02]  /*2a80*/  F2FP.F16.F32.PACK_AB R191, R194, R191 ;  /* 0x000000bfc2bf723e */ /* 0x000fe400000000ff */
[----:B------:R-:W-:-:S04]  /*2a90*/  FMUL.FTZ R193, R193, UR24 ;  /* 0x00000018c1c17c20 */ /* 0x000fc80008410000 */
[----:B------:R-:W-:Y:S01]  /*2aa0*/  FMUL.FTZ R195, R193, UR16 ;  /* 0x00000010c1c37c20 */ /* 0x000fe20008410000 */
[--C-:B------:R-:W-:Y:S02]  /*2ab0*/  HADD2.F32 R193, -RZ, R190.reuse.H0_H0 ;  /* 0x200000beffc17230 */ /* 0x100fe40000004100 */
        /* <DEDUP_REMOVED lines=9> */
[----:B------:R-:W-:Y:S01]  /*2b50*/  F2FP.F16.F32.PACK_AB R190, R52, R53 ;  /* 0x0000003534be723e */ /* 0x000fe200000000ff */
[----:B------:R-:W-:Y:S01]  /*2b60*/  FFMA.FTZ R52, R210, UR17, R192 ;  /* 0x00000011d2347c23 */ /* 0x000fe200080100c0 */
[--C-:B------:R-:W-:Y:S02]  /*2b70*/  HADD2.F32 R53, -RZ, R189.reuse.H0_H0 ;  /* 0x200000bdff357230 */ /* 0x100fe40000004100 */
[----:B------:R-:W-:Y:S02]  /*2b80*/  HADD2.F32 R189, -RZ, R189.H1_H1 ;  /* 0x300000bdffbd7230 */ /* 0x000fe40000004100 */
        /* <DEDUP_REMOVED lines=28> */
.L_x_11423:
        /* <DEDUP_REMOVED lines=8> */
[----:B------:R-:W-:-:S02]  /*2dd0*/  HADD2.F32 R185, -RZ, R189.H0_H0 ;  /* 0x200000bdffb97230 */ /* 0x000fc40000004100 */
[----:B------:R-:W-:Y:S01]  /*2de0*/  FMUL.FTZ R182, R180, UR16 ;  /* 0x00000010b4b67c20 */ /* 0x000fe20008410000 */
[----:B------:R-:W-:Y:S02]  /*2df0*/  HADD2.F32 R186, -RZ, R189.H1_H1 ;  /* 0x300000bdffba7230 */ /* 0x000fe40000004100 */
[----:B------:R-:W-:Y:S02]  /*2e00*/  HADD2.F32 R187, -RZ, R190.H1_H1 ;  /* 0x300000beffbb7230 */ /* 0x000fe40000004100 */
[----:B------:R-:W-:Y:S01]  /*2e10*/  FFMA.FTZ R56, R182, R183, R56 ;  /* 0x000000b7b6387223 */ /* 0x000fe20000010038 */
[----:B------:R-:W-:Y:S01]  /*2e20*/  FMUL.FTZ R183, R181, UR16 ;  /* 0x00000010b5b77c20 */ /* 0x000fe20008410000 */
[----:B------:R-:W-:-:S03]  /*2e30*/  FMUL.FTZ R182, R152, R182 ;  /* 0x000000b698b67220 */ /* 0x000fc60000410000 */
[----:B------:R-:W-:Y:S01]  /*2e40*/  FFMA.FTZ R57, R183, R184, R57 ;  /* 0x000000b8b7397223 */ /* 0x000fe20000010039 */
[----:B------:R-:W-:-:S05]  /*2e50*/  FMUL.FTZ R183, R153, R183 ;  /* 0x000000b799b77220 */ /* 0x000fca0000410000 */
[----:B------:R-:W-:Y:S01]  /*2e60*/  F2FP.F16.F32.PACK_AB R188, R183, R182 ;  /* 0x000000b6b7bc723e */ /* 0x000fe200000000ff */
        /* <DEDUP_REMOVED lines=8> */
[----:B------:R-:W-:Y:S01]  /*2ef0*/  FMUL.FTZ R185, R183, UR16 ;  /* 0x00000010b7b97c20 */ /* 0x000fe20008410000 */
[----:B------:R-:W-:-:S03]  /*2f00*/  FMUL.FTZ R184, R154, R184 ;  /* 0x000000b89ab87220 */ /* 0x000fc60000410000 */
[----:B------:R-:W-:Y:S01]  /*2f10*/  FFMA.FTZ R59, R185, R186, R59 ;  /* 0x000000bab93b7223 */ /* 0x000fe2000001003b */
[----:B------:R-:W-:Y:S01]  /*2f20*/  FFMA.FTZ R186, R208, UR17, R192 ;  /* 0x00000011d0ba7c23 */ /* 0x000fe200080100c0 */
[----:B------:R-:W-:-:S03]  /*2f30*/  FMUL.FTZ R185, R155, R185 ;  /* 0x000000b99bb97220 */ /* 0x000fc60000410000 */
[----:B------:R-:W-:Y:S02]  /*2f40*/  FADD.FTZ R186, R230, -R186 ;  /* 0x800000bae6ba7221 */ /* 0x000fe40000010000 */
[----:B------:R-:W-:Y:S01]  /*2f50*/  F2FP.F16.F32.PACK_AB R189, R185, R184 ;  /* 0x000000b8b9bd723e */ /* 0x000fe200000000ff */
[----:B------:R-:W-:Y:S02]  /*2f60*/  HADD2.F32 R185, -RZ, R190.H0_H0 ;  /* 0x200000beffb97230 */ /* 0x000fe40000004100 */
        /* <DEDUP_REMOVED lines=27> */
.L_x_11422:
        /* <DEDUP_REMOVED lines=21> */
[----:B------:R-:W-:Y:S02]  /*3270*/  F2FP.F16.F32.PACK_AB R191, R194, R191 ;  /* 0x000000bfc2bf723e */ /* 0x000fe400000000ff */
[----:B------:R-:W-:-:S04]  /*3280*/  FFMA.FTZ R193, R193, UR24, R20 ;  /* 0x00000018c1c17c23 */ /* 0x000fc80008010014 */
[----:B------:R-:W-:Y:S01]  /*3290*/  FMUL.FTZ R195, R193, UR16 ;  /* 0x00000010c1c37c20 */ /* 0x000fe20008410000 */
[--C-:B------:R-:W-:Y:S02]  /*32a0*/  HADD2.F32 R193, -RZ, R190.reuse.H0_H0 ;  /* 0x200000beffc17230 */ /* 0x100fe40000004100 */
[----:B------:R-:W-:-:S03]  /*32b0*/  HADD2.F32 R190, -RZ, R190.H1_H1 ;  /* 0x300000beffbe7230 */ /* 0x000fc60000004100 */
[----:B------:R-:W-:Y:S01]  /*32c0*/  FFMA.FTZ R193, R193, R195, R52 ;  /* 0x000000c3c1c17223 */ /* 0x000fe20000010034 */
[----:B------:R-:W-:-:S04]  /*32d0*/  FFMA.FTZ R52, R207, UR17, R192 ;  /* 0x00000011cf347c23 */ /* 0x000fc800080100c0 */
[----:B------:R-:W-:-:S04]  /*32e0*/  FADD.FTZ R52, R229, -R52 ;  /* 0x80000034e5347221 */ /* 0x000fc80000010000 */
[----:B------:R-:W-:-:S04]  /*32f0*/  FFMA.FTZ R52, R52, UR24, R21 ;  /* 0x0000001834347c23 */ /* 0x000fc80008010015 */
[----:B------:R-:W-:-:S04]  /*3300*/  FMUL.FTZ R52, R52, UR16 ;  /* 0x0000001034347c20 */ /* 0x000fc80008410000 */
[-C--:B------:R-:W-:Y:S01]  /*3310*/  FFMA.FTZ R194, R190, R52.reuse, R53 ;  /* 0x00000034bec27223 */ /* 0x080fe20000010035 */
[----:B------:R-:W-:Y:S01]  /*3320*/  FMUL.FTZ R53, R148, R195 ;  /* 0x000000c394357220 */ /* 0x000fe20000410000 */
[----:B------:R-:W-:-:S05]  /*3330*/  FMUL.FTZ R52, R149, R52 ;  /* 0x0000003495347220 */ /* 0x000fca0000410000 */
[----:B------:R-:W-:Y:S01]  /*3340*/  F2FP.F16.F32.PACK_AB R190, R52, R53 ;  /* 0x0000003534be723e */ /* 0x000fe200000000ff */
[----:B------:R-:W-:Y:S01]  /*3350*/  FFMA.FTZ R52, R210, UR17, R192 ;  /* 0x00000011d2347c23 */ /* 0x000fe200080100c0 */
[--C-:B------:R-:W-:Y:S02]  /*3360*/  HADD2.F32 R53, -RZ, R189.reuse.H0_H0 ;  /* 0x200000bdff357230 */ /* 0x100fe40000004100 */
[----:B------:R-:W-:Y:S02]  /*3370*/  HADD2.F32 R189, -RZ, R189.H1_H1 ;  /* 0x300000bdffbd7230 */ /* 0x000fe40000004100 */
[----:B------:R-:W-:-:S04]  /*3380*/  FADD.FTZ R52, R234, -R52 ;  /* 0x80000034ea347221 */ /* 0x000fc80000010000 */
        /* <DEDUP_REMOVED lines=26> */
[----:B------:R-:W-:Y:S06]  /*3530*/  BRA `(.L_x_11424) ;  /* 0x0000000000f07947 */ /* 0x000fec0003800000 */
.L_x_11425:
        /* <DEDUP_REMOVED lines=10> */
[----:B------:R-:W-:Y:S02]  /*35e0*/  HADD2.F32 R186, -RZ, R189.H1_H1 ;  /* 0x300000bdffba7230 */ /* 0x000fe40000004100 */
[----:B------:R-:W-:Y:S02]  /*35f0*/  HADD2.F32 R187, -RZ, R190.H1_H1 ;  /* 0x300000beffbb7230 */ /* 0x000fe40000004100 */
[-C--:B------:R-:W-:Y:S01]  /*3600*/  FFMA.FTZ R56, R183, R182.reuse, R56 ;  /* 0x000000b6b7387223 */ /* 0x080fe20000010038 */
[----:B------:R-:W-:Y:S01]  /*3610*/  FMUL.FTZ R183, R181, UR16 ;  /* 0x00000010b5b77c20 */ /* 0x000fe20008410000 */
[----:B------:R-:W-:-:S03]  /*3620*/  FMUL.FTZ R182, R152, R182 ;  /* 0x000000b698b67220 */ /* 0x000fc60000410000 */
[-C--:B------:R-:W-:Y:S01]  /*3630*/  FFMA.FTZ R57, R184, R183.reuse, R57 ;  /* 0x000000b7b8397223 */ /* 0x080fe20000010039 */
[----:B------:R-:W-:-:S05]  /*3640*/  FMUL.FTZ R183, R153, R183 ;  /* 0x000000b799b77220 */ /* 0x000fca0000410000 */
[----:B------:R-:W-:Y:S01]  /*3650*/  F2FP.F16.F32.PACK_AB R188, R183, R182 ;  /* 0x000000b6b7bc723e */ /* 0x000fe200000000ff */
        /* <DEDUP_REMOVED lines=8> */
[----:B------:R-:W-:Y:S01]  /*36e0*/  FMUL.FTZ R185, R183, UR16 ;  /* 0x00000010b7b97c20 */ /* 0x000fe20008410000 */
[----:B------:R-:W-:-:S03]  /*36f0*/  FMUL.FTZ R184, R154, R184 ;  /* 0x000000b89ab87220 */ /* 0x000fc60000410000 */
[-C--:B------:R-:W-:Y:S01]  /*3700*/  FFMA.FTZ R59, R186, R185.reuse, R59 ;  /* 0x000000b9ba3b7223 */ /* 0x080fe2000001003b */
[----:B------:R-:W-:Y:S01]  /*3710*/  FFMA.FTZ R186, R208, UR17, R192 ;  /* 0x00000011d0ba7c23 */ /* 0x000fe200080100c0 */
[----:B------:R-:W-:-:S03]  /*3720*/  FMUL.FTZ R185, R155, R185 ;  /* 0x000000b99bb97220 */ /* 0x000fc60000410000 */
[----:B------:R-:W-:Y:S02]  /*3730*/  FADD.FTZ R186, R230, -R186 ;  /* 0x800000bae6ba7221 */ /* 0x000fe40000010000 */
[----:B------:R-:W-:Y:S01]  /*3740*/  F2FP.F16.F32.PACK_AB R189, R185, R184 ;  /* 0x000000b8b9bd723e */ /* 0x000fe200000000ff */
[----:B------:R-:W-:Y:S02]  /*3750*/  HADD2.F32 R185, -RZ, R190.H0_H0 ;  /* 0x200000beffb97230 */ /* 0x000fe40000004100 */
        /* <DEDUP_REMOVED lines=25> */
[----:B------:R-:W-:-:S07]  /*38f0*/  F2FP.F16.F32.PACK_AB R191, R53, R52 ;  /* 0x0000003435bf723e */ /* 0x000fce00000000ff */
.L_x_11424:
        /* <DEDUP_REMOVED lines=12> */
.L_x_11421:
[----:B------:R-:W-:Y:S05]  /*39c0*/  BSYNC.RECONVERGENT B0 ;  /* 0x0000000000007941 */ /* 0x000fea0003800200 */
.L_x_11420:
        /* <DEDUP_REMOVED lines=71> */
[----:B------:R-:W-:Y:S01]  /*3e40*/  F2FP.F16.F32.PACK_AB R191, R45, R44 ;  /* 0x0000002c2dbf723e */ /* 0x000fe200000000ff */
[----:B------:R-:W-:Y:S06]  /*3e50*/  BRA `(.L_x_11430) ;  /* 0x0000000800e87947 */ /* 0x000fec0003800000 */
.L_x_11429:
        /* <DEDUP_REMOVED lines=61> */
.L_x_11428:
[----:B------:R-:W0:Y:S02]  /*4230*/  LDC.64 R194, c[0x0][0x478] ;  /* 0x00011e00ffc27b82 */ /* 0x000e240000000a00 */
[----:B0-----:R-:W-:-:S04]  /*4240*/  ISETP.NE.U32.AND P0, PT, R194, RZ, PT ;  /* 0x000000ffc200720c */ /* 0x001fc80003f05070 */
[----:B------:R-:W-:-:S13]  /*4250*/  ISETP.NE.AND.EX P0, PT, R195, RZ, PT, P0 ;  /* 0x000000ffc300720c */ /* 0x000fda0003f05300 */
        /* <DEDUP_REMOVED lines=60> */
[----:B------:R-:W-:Y:S01]  /*4620*/  F2FP.F16.F32.PACK_AB R191, R45, R44 ;  /* 0x0000002c2dbf723e */ /* 0x000fe200000000ff */
[----:B------:R-:W-:Y:S06]  /*4630*/  BRA `(.L_x_11430) ;  /* 0x0000000000f07947 */ /* 0x000fec0003800000 */
.L_x_11431:
        /* <DEDUP_REMOVED lines=59> */
[----:B------:R-:W-:-:S07]  /*49f0*/  F2FP.F16.F32.PACK_AB R188, R45, R44 ;  /* 0x0000002c2dbc723e */ /* 0x000fce00000000ff */
.L_x_11430:
        /* <DEDUP_REMOVED lines=10> */
.L_x_11427:
[----:B------:R-:W-:Y:S05]  /*4aa0*/  BSYNC.RECONVERGENT B0 ;  /* 0x0000000000007941 */ /* 0x000fea0003800200 */
.L_x_11426:
        /* <DEDUP_REMOVED lines=73> */
.L_x_11435:
        /* <DEDUP_REMOVED lines=61> */
.L_x_11434:
        /* <DEDUP_REMOVED lines=65> */
.L_x_11437:
        /* <DEDUP_REMOVED lines=60> */
.L_x_11436:
        /* <DEDUP_REMOVED lines=10> */
.L_x_11433:
[----:B------:R-:W-:Y:S05]  /*5b80*/  BSYNC.RECONVERGENT B0 ;  /* 0x0000000000007941 */ /* 0x000fea0003800200 */
.L_x_11432:
        /* <DEDUP_REMOVED lines=58> */
[----:B------:R-:W-:Y:S01]  /*5f30*/  F2FP.F16.F32.PACK_AB R190, R28, R29 ;  /* 0x0000001d1cbe723e */ /* 0x000fe200000000ff */
[--C-:B------:R-:W-:Y:S02]  /*5f40*/  HADD2.F32 R29, -RZ, R191.reuse.H1_H1 ;  /* 0x300000bfff1d7230 */ /* 0x100fe40000004100 */
[----:B------:R-:W-:Y:S01]  /*5f50*/  FFMA.FTZ R187, R186, UR24, R179 ;  /* 0x00000018babb7c23 */ /* 0x000fe200080100b3 */
[----:B------:R-:W-:-:S03]  /*5f60*/  HADD2.F32 R191, -RZ, R191.H0_H0 ;  /* 0x200000bfffbf7230 */ /* 0x000fc60000004100 */
        /* <DEDUP_REMOVED lines=11> */
.L_x_11441:
[----:B------:R-:W-:Y:S01]  /*6020*/  FFMA.FTZ R193, R204, UR17, R192 ;  /* 0x00000011ccc17c23 */ /* 0x000fe200080100c0 */
[--C-:B-----5:R-:W-:Y:S02]  /*6030*/  HADD2.F32 R194, -RZ, R191.reuse.H1_H1 ;  /* 0x300000bfffc27230 */ /* 0x120fe40000004100 */
[----:B------:R-:W-:Y:S02]  /*6040*/  HADD2.F32 R191, -RZ, R191.H0_H0 ;  /* 0x200000bfffbf7230 */ /* 0x000fe40000004100 */
        /* <DEDUP_REMOVED lines=58> */
.L_x_11440:
        /* <DEDUP_REMOVED lines=52> */
[----:B------:R-:W-:Y:S01]  /*6730*/  FMUL.FTZ R187, R186, UR24 ;  /* 0x00000018babb7c20 */ /* 0x000fe20008410000 */
[----:B------:R-:W-:-:S03]  /*6740*/  HADD2.F32 R191, -RZ, R191.H0_H0 ;  /* 0x200000bfffbf7230 */ /* 0x000fc60000004100 */
        /* <DEDUP_REMOVED lines=11> */
.L_x_11443:
[----:B------:R-:W-:Y:S01]  /*6800*/  FFMA.FTZ R193, R204, UR17, R192 ;  /* 0x00000011ccc17c23 */ /* 0x000fe200080100c0 */
[--C-:B-----5:R-:W-:Y:S02]  /*6810*/  HADD2.F32 R194, -RZ, R191.reuse.H1_H1 ;  /* 0x300000bfffc27230 */ /* 0x120fe40000004100 */
[----:B------:R-:W-:Y:S02]  /*6820*/  HADD2.F32 R191, -RZ, R191.H0_H0 ;  /* 0x200000bfffbf7230 */ /* 0x000fe40000004100 */
        /* <DEDUP_REMOVED lines=57> */
.L_x_11442:
        /* <DEDUP_REMOVED lines=9> */
.L_x_11439:
[----:B------:R-:W-:Y:S05]  /*6c50*/  BSYNC.RECONVERGENT B0 ;  /* 0x0000000000007941 */ /* 0x000fea0003800200 */
.L_x_11438:
[----:B------:R-:W-:Y:S02]  /*6c60*/  UIADD3 UR7, UPT, UPT, UR7, UR22, URZ ;  /* 0x0000001607077290 */ /* 0x000fe4000fffe0ff */
[----:B------:R-:W-:Y:S02]  /*6c70*/  UPLOP3.LUT UP2, UPT, UPT, UPT, UP2, 0x40, 0x4 ;  /* 0x000000000004789c */ /* 0x000fe40003f4e820 */
[----:B------:R-:W-:-:S09]  /*6c80*/  UISETP.GE.AND UP1, UPT, UR7, UR23, UPT ;  /* 0x000000170700728c */ /* 0x000fd2000bf26270 */
[----:B------:R-:W-:Y:S05]  /*6c90*/  BRA.U !UP1, `(.L_x_11444) ;  /* 0xffffff9d09dc7547 */ /* 0x000fea000b83ffff */
.L_x_11409:
        /* <DEDUP_REMOVED lines=19> */
.L_x_11446:
[----:B------:R-:W-:Y:S05]  /*6dd0*/  BSYNC.RECONVERGENT B0 ;  /* 0x0000000000007941 */ /* 0x000fea0003800200 */
.L_x_11445:
        /* <DEDUP_REMOVED lines=15> */
.L_x_11448:
[----:B------:R-:W-:Y:S05]  /*6ed0*/  BSYNC.RECONVERGENT B0 ;  /* 0x0000000000007941 */ /* 0x000fea0003800200 */
.L_x_11447:
        /* <DEDUP_REMOVED lines=15> */
.L_x_11450:
[----:B------:R-:W-:Y:S05]  /*6fd0*/  BSYNC.RECONVERGENT B0 ;  /* 0x0000000000007941 */ /* 0x000fea0003800200 */
.L_x_11449:
        /* <DEDUP_REMOVED lines=14> */
.L_x_11451:
        /* <DEDUP_REMOVED lines=12> */
.L_x_15722:


//--------------------- .text._ZN10layer_norm13ln_bwd_kernelINS_13Kernel_traitsIf6__halffS2_fjLj8192ELj1ELj1ELj8ELj16ENS_18Kernel_traits_baseILj8192EfS2_fS2_fjLj256EEEEELb0ELb1ELb0ELb1EEEvNS_9BwdParamsE --------------------------
	.section	.text._ZN10layer_norm13ln_bwd_kernelINS_13Kernel_traitsIf6__halffS2_fjLj8192ELj1ELj1ELj8ELj16ENS_18Kernel_traits_baseILj8192EfS2_fS2_fjLj256EEEEELb0ELb1ELb0ELb1EEEvNS_9BwdParamsE,"ax",@progbits
	.align	128
        .global         _ZN10layer_norm13ln_bwd_kernelINS_13Kernel_traitsIf6__halffS2_fjLj8192ELj1ELj1ELj8ELj16ENS_18Kernel_traits_baseILj8192EfS2_fS2_fjLj256EEEEELb0ELb1ELb0ELb1EEEvNS_9BwdParamsE
        .type           _ZN10layer_norm13ln_bwd_kernelINS_13Kernel_traitsIf6__halffS2_fjLj8192ELj1ELj1ELj8ELj16ENS_18Kernel_traits_baseILj8192EfS2_fS2_fjLj256EEEEELb0ELb1ELb0ELb1EEEvNS_9BwdParamsE,@function
        .size           _ZN10layer_norm13ln_bwd_kernelINS_13Kernel_traitsIf6__halffS2_fjLj8192ELj1ELj1ELj8ELj16ENS_18Kernel_traits_baseILj8192EfS2_fS2_fjLj256EEEEELb0ELb1ELb0ELb1EEEvNS_9BwdParamsE,(.L_x_15723 - _ZN10layer_norm13ln_bwd_kernelINS_13Kernel_traitsIf6__halffS2_fjLj8192ELj1ELj1ELj8ELj16ENS_18Kernel_traits_baseILj8192EfS2_fS2_fjLj256EEEEELb0ELb1ELb0ELb1EEEvNS_9BwdParamsE)
        .other          _ZN10layer_norm13ln_bwd_kernelINS_13Kernel_traitsIf6__halffS2_fjLj8192ELj1ELj1ELj8ELj16ENS_18Kernel_traits_baseILj8192EfS2_fS2_fjLj256EEEEELb0ELb1ELb0ELb1EEEvNS_9BwdParamsE,@"STO_CUDA_ENTRY STV_DEFAULT"
_ZN10layer_norm13ln_bwd_kernelINS_13Kernel_traitsIf6__halffS2_fjLj8192ELj1ELj1ELj8ELj16ENS_18Kernel_traits_baseILj8192EfS2_fS2_fjLj256EEEEELb0ELb1ELb0ELb1EEEvNS_9BwdParamsE:
.text._ZN10layer_norm13ln_bwd_kernelINS_13Kernel_traitsIf6__halffS2_fjLj8192ELj1ELj1ELj8ELj16ENS_18Kernel_traits_baseILj8192EfS2_fS2_fjLj256EEEEELb0ELb1ELb0ELb1EEEvNS_9BwdParamsE:
        /* <DEDUP_REMOVED lines=75> */
[----:B------:R-:W-:Y:S01]  /*04b0*/  CS2R R232, SRZ ;  /* 0x0000000000e87805 */ /* 0x000fe2000001ff00 */
[----:B--2---:R-:W-:Y:S01]  /*04c0*/  IMAD.WIDE.U32 R2, R0, 0x20, R2 ;  /* 0x0000002000027825 */ /* 0x004fe200078e0002 */
[----:B------:R1:W-:Y:S01]  /*04d0*/  STL [R1+0x10], RZ ;  /* 0x000010ff01007387 */ /* 0x0003e20000100800 */
[----:B------:R-:W-:Y:S02]  /*04e0*/  CS2R R230, SRZ ;  /* 0x0000000000e67805 */ /* 0x000fe4000001ff00 */
[----:B------:R-:W-:Y:S02]  /*04f0*/  CS2R R212, SRZ ;  /* 0x0000000000d47805 */ /* 0x000fe4000001ff00 */
[----:B------:R-:W-:Y:S01]  /*0500*/  CS2R R210, SRZ ;  /* 0x0000000000d27805 */ /* 0x000fe2000001ff00 */
[----:B------:R1:W-:Y:S01]  /*0510*/  STL [R1+0x24], RZ ;  /* 0x000024ff01007387 */ /* 0x0003e20000100800 */
[----:B------:R-:W-:-:S02]  /*0520*/  CS2R R208, SRZ ;  /* 0x0000000000d07805 */ /* 0x000fc4000001ff00 */
[----:B------:R-:W-:Y:S01]  /*0530*/  CS2R R206, SRZ ;  /* 0x0000000000ce7805 */ /* 0x000fe2000001ff00 */
[----:B----4-:R-:W-:Y:S01]  /*0540*/  IMAD.WIDE.U32 R4, R0, 0x20, R4 ;  /* 0x0000002000047825 */ /* 0x010fe200078e0004 */
[----:B------:R1:W-:Y:S01]  /*0550*/  STL [R1+0x20], RZ ;  /* 0x000020ff01007387 */ /* 0x0003e20000100800 */
[----:B------:R-:W-:Y:S02]  /*0560*/  CS2R R204, SRZ ;  /* 0x0000000000cc7805 */ /* 0x000fe4000001ff00 */
[----:B------:R-:W-:Y:S02]  /*0570*/  CS2R R202, SRZ ;  /* 0x0000000000ca7805 */ /* 0x000fe4000001ff00 */
[----:B------:R-:W-:Y:S01]  /*0580*/  CS2R R200, SRZ ;  /* 0x0000000000c87805 */ /* 0x000fe2000001ff00 */
[----:B------:R1:W-:Y:S01]  /*0590*/  STL [R1+0x1c], RZ ;  /* 0x00001cff01007387 */ /* 0x0003e20000100800 */
[----:B------:R-:W-:Y:S02]  /*05a0*/  CS2R R198, SRZ ;  /* 0x0000000000c67805 */ /* 0x000fe4000001ff00 */
[----:B------:R-:W-:-:S02]  /*05b0*/  MOV R24, RZ ;  /* 0x000000ff00187202 */ /* 0x000fc40000000f00 */
[----:B------:R-:W-:Y:S01]  /*05c0*/  CS2R R22, SRZ ;  /* 0x0000000000167805 */ /* 0x000fe2000001ff00 */
[----:B------:R1:W-:Y:S01]  /*05d0*/  STL [R1+0x30], RZ ;  /* 0x000030ff01007387 */ /* 0x0003e20000100800 */
[----:B------:R-:W-:Y:S02]  /*05e0*/  CS2R R20, SRZ ;  /* 0x0000000000147805 */ /* 0x000fe4000001ff00 */
[----:B------:R-:W-:Y:S02]  /*05f0*/  CS2R R18, SRZ ;  /* 0x0000000000127805 */ /* 0x000fe4000001ff00 */
[----:B------:R-:W-:Y:S01]  /*0600*/  CS2R R16, SRZ ;  /* 0x0000000000107805 */ /* 0x000fe2000001ff00 */
[----:B------:R1:W-:Y:S01]  /*0610*/  STL [R1+0x2c], RZ ;  /* 0x00002cff01007387 */ /* 0x0003e20000100800 */
[----:B------:R-:W-:Y:S01]  /*0620*/  CS2R R14, SRZ ;  /* 0x00000000000e7805 */ /* 0x000fe2000001ff00 */
[----:B------:R-:W-:Y:S02]  /*0630*/  UPLOP3.LUT UP2, UPT, UPT, UPT, UPT, 0x40, 0x4 ;  /* 0x000000000004789c */ /* 0x000fe40003f4e870 */
[----:B------:R1:W-:Y:S01]  /*0640*/  STL [R1+0x28], RZ ;  /* 0x000028ff01007387 */ /* 0x0003e20000100800 */
[----:B------:R-:W2:Y:S03]  /*0650*/  LDCU UR20, c[0x0][0x388] ;  /* 0x00007100ff1477ac */ /* 0x000ea60008000800 */
        /* <DEDUP_REMOVED lines=30> */
[----:B---3--:R-:W-:-:S03]  /*0840*/  UISETP.NE.U32.AND UP0, UPT, UR4, URZ, UPT ;  /* 0x000000ff0400728c */ /* 0x008fc6000bf05070 */
[----:B0-----:R-:W5:Y:S01]  /*0850*/  LDG.E.128 R88, desc[UR10][R2.64] ;  /* 0x0000000a02587981 */ /* 0x001f62000c1e1d00 */
[----:B------:R-:W-:-:S03]  /*0860*/  CS2R R12, SRZ ;  /* 0x00000000000c7805 */ /* 0x000fc6000001ff00 */
[----:B------:R-:W5:Y:S01]  /*0870*/  LDG.E.128 R84, desc[UR10][R2.64+0x10] ;  /* 0x0000100a02547981 */ /* 0x000f62000c1e1d00 */
[----:B------:R-:W-:-:S03]  /*0880*/  CS2R R10, SRZ ;  /* 0x00000000000a7805 */ /* 0x000fc6000001ff00 */
[----:B------:R-:W5:Y:S01]  /*0890*/  LDG.E.128 R80, desc[UR10][R2.64+0x2000] ;  /* 0x0020000a02507981 */ /* 0x000f62000c1e1d00 */
[----:B------:R-:W-:-:S03]  /*08a0*/  CS2R R8, SRZ ;  /* 0x0000000000087805 */ /* 0x000fc6000001ff00 */
[----:B------:R-:W5:Y:S01]  /*08b0*/  LDG.E.128 R76, desc[UR10][R2.64+0x2010] ;  /* 0x0020100a024c7981 */ /* 0x000f62000c1e1d00 */
[----:B------:R-:W-:-:S03]  /*08c0*/  CS2R R6, SRZ ;  /* 0x0000000000067805 */ /* 0x000fc6000001ff00 */
[----:B------:R-:W5:Y:S04]  /*08d0*/  LDG.E.128 R72, desc[UR10][R2.64+0x4000] ;  /* 0x0040000a02487981 */ /* 0x000f68000c1e1d00 */
[----:B------:R-:W5:Y:S04]  /*08e0*/  LDG.E.128 R68, desc[UR10][R2.64+0x4010] ;  /* 0x0040100a02447981 */ /* 0x000f68000c1e1d00 */
[----:B------:R-:W5:Y:S04]  /*08f0*/  LDG.E.128 R64, desc[UR10][R2.64+0x6000] ;  /* 0x0060000a02407981 */ /* 0x000f68000c1e1d00 */
[----:B------:R0:W5:Y:S04]  /*0900*/  LDG.E.128 R60, desc[UR10][R2.64+0x6010] ;  /* 0x0060100a023c7981 */ /* 0x000168000c1e1d00 */
[----:B------:R-:W5:Y:S04]  /*0910*/  LDG.E.128 R56, desc[UR10][R4.64+0x6010] ;  /* 0x0060100a04387981 */ /* 0x000f68000c1e1d00 */
[----:B------:R-:W5:Y:S01]  /*0920*/  LDG.E.128 R52, desc[UR10][R4.64+0x6000] ;  /* 0x0060000a04347981 */ /* 0x000f62000c1e1d00 */
[----:B0-----:R-:W-:-:S03]  /*0930*/  HFMA2 R3, -RZ, RZ, 0, 0 ;  /* 0x00000000ff037431 */ /* 0x001fc600000001ff */
        /* <DEDUP_REMOVED lines=8> */
.L_x_11473:
[----:B0-----:R-:W0:Y:S01]  /*09c0*/  S2R R2, SR_TID.X ;  /* 0x0000000000027919 */ /* 0x001e220000002100 */
[----:B------:R-:W1:Y:S01]  /*09d0*/  @UP0 LDCU.64 UR4, c[0x0][0x3e0] ;  /* 0x00007c00ff0407ac */ /* 0x000e620008000a00 */
[----:B------:R-:W2:Y:S01]  /*09e0*/  LDC.64 R172, c[0x0][0x428] ;  /* 0x00010a00ffac7b82 */ /* 0x000ea20000000a00 */
[----:B------:R-:W-:Y:S01]  /*09f0*/  PLOP3.LUT P1, PT, PT, PT, UP0, 0x80, 0x8 ;  /* 0x000000000008781c */ /* 0x000fe20003f2f008 */
[----:B------:R-:W-:Y:S02]  /*0a00*/  UIMAD UR7, UR6, UR20, URZ ;  /* 0x00000014060772a4 */ /* 0x000fe4000f8e02ff */
[----:B------:R-:W-:Y:S02]  /*0a10*/  UIMAD.WIDE UR16, UR6, 0x4, UR12 ;  /* 0x00000004061078a5 */ /* 0x000fe4000f8e020c */
[----:B------:R-:W-:Y:S02]  /*0a20*/  USHF.R.S32.HI UR8, URZ, 0x1f, UR7 ;  /* 0x0000001fff087899 */ /* 0x000fe40008011407 */
[----:B------:R-:W3:Y:S02]  /*0a30*/  LDC.64 R176, c[0x0][0x3a8] ;  /* 0x0000ea00ffb07b82 */ /* 0x000ee40000000a00 */
[----:B------:R-:W-:Y:S01]  /*0a40*/  ULEA.HI UR8, UR8, UR7, URZ, 0x3 ;  /* 0x0000000708087291 */ /* 0x000fe2000f8f18ff */
[----:B------:R-:W-:-:S02]  /*0a50*/  MOV R27, UR17 ;  /* 0x00000011001b7c02 */ /* 0x000fc40008000f00 */
[----:B------:R-:W-:Y:S01]  /*0a60*/  MOV R26, UR16 ;  /* 0x00000010001a7c02 */ /* 0x000fe20008000f00 */
[----:B-1----:R-:W-:Y:S02]  /*0a70*/  @UP0 UIMAD.WIDE UR4, UR6, 0x2, UR4 ;  /* 0x00000002060408a5 */ /* 0x002fe4000f8e0204 */
[----:B------:R-:W-:Y:S02]  /*0a80*/  MOV R0, UR8 ;  /* 0x0000000800007c02 */ /* 0x000fe40008000f00 */
[----:B------:R0:W4:Y:S01]  /*0a90*/  LDG.E R27, desc[UR10][R26.64] ;  /* 0x0000000a1a1b7981 */ /* 0x000122000c1e1900 */
[----:B------:R-:W-:Y:S01]  /*0aa0*/  UIMAD.WIDE UR16, UR6, 0x4, UR14 ;  /* 0x00000004061078a5 */ /* 0x000fe2000f8e020e */
[----:B------:R-:W-:Y:S02]  /*0ab0*/  MOV R132, UR4 ;  /* 0x0000000400847c02 */ /* 0x000fe40008000f00 */
[----:B------:R-:W-:Y:S02]  /*0ac0*/  MOV R133, UR5 ;  /* 0x0000000500857c02 */ /* 0x000fe40008000f00 */
[----:B0-----:R-:W-:-:S03]  /*0ad0*/  LEA.HI.SX32 R26, R0, R2, 0x1d ;  /* 0x00000002001a7211 */ /* 0x001fc600078feaff */
[----:B------:R0:W4:Y:S01]  /*0ae0*/  @P1 LDG.E.U16 R182, desc[UR10][R132.64] ;  /* 0x0000000a84b61981 */ /* 0x000122000c1e1500 */
[C---:B------:R-:W-:Y:S01]  /*0af0*/  IADD3 R2, PT, PT, R26.reuse, 0x200, RZ ;  /* 0x000002001a027810 */ /* 0x040fe20007ffe0ff */
[----:B--2---:R-:W-:-:S04]  /*0b00*/  IMAD.WIDE.U32 R136, R26, 0x10, R172 ;  /* 0x000000101a887825 */ /* 0x004fc800078e00ac */
[----:B---3--:R-:W-:Y:S01]  /*0b10*/  IMAD.WIDE.U32 R140, R26, 0x20, R176 ;  /* 0x000000201a8c7825 */ /* 0x008fe200078e00b0 */
[----:B0-----:R-:W-:Y:S01]  /*0b20*/  MOV R132, UR16 ;  /* 0x0000001000847c02 */ /* 0x001fe20008000f00 */
[----:B------:R-:W2:Y:S01]  /*0b30*/  LDG.E.128 R136, desc[UR10][R136.64] ;  /* 0x0000000a88887981 */ /* 0x000ea2000c1e1d00 */
[----:B------:R-:W-:Y:S01]  /*0b40*/  MOV R133, UR17 ;  /* 0x0000001100857c02 */ /* 0x000fe20008000f00 */
[----:B------:R-:W-:-:S04]  /*0b50*/  IMAD.WIDE.U32 R160, R2, 0x10, R172 ;  /* 0x0000001002a07825 */ /* 0x000fc800078e00ac */
[----:B------:R-:W3:Y:S04]  /*0b60*/  LDG.E R183, desc[UR10][R132.64] ;  /* 0x0000000a84b77981 */ /* 0x000ee8000c1e1900 */
[----:B------:R-:W3:Y:S04]  /*0b70*/  LDG.E.128 R160, desc[UR10][R160.64] ;  /* 0x0000000aa0a07981 */ /* 0x000ee8000c1e1d00 */
[----:B------:R-:W3:Y:S01]  /*0b80*/  LDG.E.128 R132, desc[UR10][R140.64] ;  /* 0x0000000a8c847981 */ /* 0x000ee2000c1e1d00 */
[----:B------:R-:W-:Y:S01]  /*0b90*/  IMAD.WIDE.U32 R164, R2, 0x20, R176 ;  /* 0x0000002002a47825 */ /* 0x000fe200078e00b0 */
[----:B------:R-:W-:-:S04]  /*0ba0*/  IADD3 R25, PT, PT, R26, 0x100, RZ ;  /* 0x000001001a197810 */ /* 0x000fc80007ffe0ff */
[----:B------:R-:W3:Y:S04]  /*0bb0*/  LDG.E.128 R156, desc[UR10][R164.64] ;  /* 0x0000000aa49c7981 */ /* 0x000ee8000c1e1d00 */
[----:B------:R-:W3:Y:S01]  /*0bc0*/  LDG.E.128 R140, desc[UR10][R140.64+0x10] ;  /* 0x0000100a8c8c7981 */ /* 0x000ee2000c1e1d00 */
[----:B------:R-:W-:-:S03]  /*0bd0*/  IMAD.WIDE.U32 R152, R25, 0x20, R176 ;  /* 0x0000002019987825 */ /* 0x000fc600078e00b0 */
[----:B------:R-:W3:Y:S01]  /*0be0*/  LDG.E.128 R164, desc[UR10][R164.64+0x10] ;  /* 0x0000100aa4a47981 */ /* 0x000ee2000c1e1d00 */
[----:B------:R-:W-:Y:S01]  /*0bf0*/  IMAD.WIDE.U32 R148, R25, 0x10, R172 ;  /* 0x0000001019947825 */ /* 0x000fe200078e00ac */
[----:B------:R-:W-:Y:S02]  /*0c00*/  ISETP.NE.AND P2, PT, RZ, UR9, PT ;  /* 0x00000009ff007c0c */ /* 0x000fe4000bf45270 */
[----:B------:R-:W3:Y:S01]  /*0c10*/  LDG.E.128 R144, desc[UR10][R152.64] ;  /* 0x0000000a98907981 */ /* 0x000ee2000c1e1d00 */
[----:B------:R-:W-:-:S03]  /*0c20*/  IADD3 R0, PT, PT, R26, 0x300, RZ ;  /* 0x000003001a007810 */ /* 0x000fc60007ffe0ff */
[----:B------:R-:W3:Y:S02]  /*0c30*/  LDG.E.128 R148, desc[UR10][R148.64] ;  /* 0x0000000a94947981 */ /* 0x000ee4000c1e1d00 */
[----:B------:R-:W-:Y:S02]  /*0c40*/  IMAD.WIDE.U32 R176, R0, 0x20, R176 ;  /* 0x0000002000b07825 */ /* 0x000fe400078e00b0 */
[----:B------:R-:W3:Y:S04]  /*0c50*/  LDG.E.128 R152, desc[UR10][R152.64+0x10] ;  /* 0x0000100a98987981 */ /* 0x000ee8000c1e1d00 */
[----:B------:R-:W3:Y:S01]  /*0c60*/  LDG.E.128 R168, desc[UR10][R176.64] ;  /* 0x0000000ab0a87981 */ /* 0x000ee2000c1e1d00 */
[----:B----4-:R-:W-:Y:S01]  /*0c70*/  FSEL R27, R27, RZ, !P2 ;  /* 0x000000ff1b1b7208 */ /* 0x010fe20005000000 */
[----:B--2---:R-:W-:-:S03]  /*0c80*/  HADD2.F32 R218, -RZ, R136.H0_H0 ;  /* 0x20000088ffda7230 */ /* 0x004fc60000004100 */
[----:B------:R-:W-:Y:S01]  /*0c90*/  R2UR UR5, R27 ;  /* 0x000000001b0572ca */ /* 0x000fe200000e0000 */
[----:B------:R-:W-:Y:S01]  /*0ca0*/  HADD2.F32 R219, -RZ, R136.H1_H1 ;  /* 0x30000088ffdb7230 */ /* 0x000fe20000004100 */
[----:B------:R-:W-:Y:S02]  /*0cb0*/  ISETP.NE.U32.AND P0, PT, RZ, UR18, PT ;  /* 0x00000012ff007c0c */ /* 0x000fe4000bf05070 */
[----:B---3--:R-:W-:Y:S01]  /*0cc0*/  R2UR UR8, R183 ;  /* 0x00000000b70872ca */ /* 0x008fe200000e0000 */
[----:B------:R-:W-:Y:S01]  /*0cd0*/  @P1 HADD2.F32 R182, -RZ, R182.H0_H0 ;  /* 0x200000b6ffb61230 */ /* 0x000fe20000004100 */
[----:B------:R-:W2:Y:S01]  /*0ce0*/  LDG.E.128 R176, desc[UR10][R176.64+0x10] ;  /* 0x0000100ab0b07981 */ /* 0x000ea2000c1e1d00 */
[----:B------:R-:W-:-:S06]  /*0cf0*/  HADD2.F32 R136, -RZ, R162.H0_H0 ;  /* 0x200000a2ff887230 */ /* 0x000fcc0000004100 */
[----:B------:R-:W-:Y:S01]  /*0d00*/  FADD.FTZ R214, R132, -UR5 ;  /* 0x8000000584d67e21 */ /* 0x000fe20008010000 */
[----:B------:R-:W-:Y:S02]  /*0d10*/  HADD2.F32 R132, -RZ, R162.H1_H1 ;  /* 0x300000a2ff847230 */ /* 0x000fe40000004100 */
[----:B------:R-:W3:Y:S01]  /*0d20*/  LDL.LU R162, [R1+0x58] ;  /* 0x0000580001a27983 */ /* 0x000ee20000300800 */
[----:B------:R-:W-:Y:S01]  /*0d30*/  ISETP.NE.AND.EX P0, PT, RZ, UR19, PT, P0 ;  /* 0x00000013ff007c0c */ /* 0x000fe2000bf05300 */
[----:B------:R-:W-:Y:S01]  /*0d40*/  FADD.FTZ R133, R133, -UR5 ;  /* 0x8000000585857e21 */ /* 0x000fe20008010000 */
[----:B------:R-:W-:-:S11]  /*0d50*/  FMUL.FTZ R214, R214, UR8 ;  /* 0x00000008d6d67c20 */ /* 0x000fd60008410000 */
[----:B------:R-:W0:Y:S01]  /*0d60*/  @P0 LDC.64 R180, c[0x0][0x438] ;  /* 0x00010e00ffb40b82 */ /* 0x000e220000000a00 */
[----:B------:R-:W-:Y:S01]  /*0d70*/  @P1 R2UR UR4, R182 ;  /* 0x00000000b60412ca */ /* 0x000fe200000e0000 */
[----:B------:R-:W-:Y:S01]  /*0d80*/  FADD.FTZ R134, R134, -UR5 ;  /* 0x8000000586867e21 */ /* 0x000fe20008010000 */
[----:B------:R-:W-:Y:S01]  /*0d90*/  FMUL.FTZ R215, R133, UR8 ;  /* 0x0000000885d77c20 */ /* 0x000fe20008410000 */
[----:B------:R-:W-:Y:S01]  /*0da0*/  FADD.FTZ R208, R218, R208 ;  /* 0x000000d0dad07221 */ /* 0x000fe20000010000 */
[----:B------:R-:W-:-:S03]  /*0db0*/  FFMA.FTZ R3, R214, R218, R3 ;  /* 0x000000dad6037223 */ /* 0x000fc60000010003 */
[----:B------:R-:W1:Y:S01]  /*0dc0*/  @P0 LDC.64 R186, c[0x0][0x438] ;  /* 0x00010e00ffba0b82 */ /* 0x000e620000000a00 */
[----:B-----5:R-:W-:Y:S01]  /*0dd0*/  FMUL.FTZ R218, R88, R218 ;  /* 0x000000da58da7220 */ /* 0x020fe20000410000 */
[----:B------:R-:W-:-:S06]  /*0de0*/  HADD2.F32 R220, -RZ, R137.H0_H0 ;  /* 0x20000089ffdc7230 */ /* 0x000fcc0000004100 */
[----:B------:R-:W4:Y:S01]  /*0df0*/  @P0 LDC.64 R182, c[0x0][0x438] ;  /* 0x00010e00ffb60b82 */ /* 0x000f220000000a00 */
[----:B------:R-:W-:Y:S01]  /*0e00*/  FADD.FTZ R135, R135, -UR5 ;  /* 0x8000000587877e21 */ /* 0x000fe20008010000 */
[----:B------:R-:W-:Y:S01]  /*0e10*/  FMUL.FTZ R216, R134, UR8 ;  /* 0x0000000886d87c20 */ /* 0x000fe20008410000 */
[----:B------:R-:W-:Y:S01]  /*0e20*/  FADD.FTZ R209, R219, R209 ;  /* 0x000000d1dbd17221 */ /* 0x000fe20000010000 */
[-C--:B------:R-:W-:Y:S01]  /*0e30*/  FFMA.FTZ R4, R215, R219.reuse, R4 ;  /* 0x000000dbd7047223 */ /* 0x080fe20000010004 */
[----:B------:R-:W-:Y:S01]  /*0e40*/  FMUL.FTZ R219, R89, R219 ;  /* 0x000000db59db7220 */ /* 0x000fe20000410000 */
[----:B------:R-:W-:Y:S01]  /*0e50*/  FADD.FTZ R133, RZ, R218 ;  /* 0x000000daff857221 */ /* 0x000fe20000010000 */
[----:B------:R-:W-:Y:S01]  /*0e60*/  HADD2.F32 R222, -RZ, R137.H1_H1 ;  /* 0x30000089ffde7230 */ /* 0x000fe20000004100 */
[----:B------:R-:W4:Y:S01]  /*0e70*/  @P0 LDC.64 R184, c[0x0][0x438] ;  /* 0x00010e00ffb80b82 */ /* 0x000f220000000a00 */
[----:B------:R-:W-:Y:S01]  /*0e80*/  FADD.FTZ R221, R140, -UR5 ;  /* 0x800000058cdd7e21 */ /* 0x000fe20008010000 */
[----:B------:R-:W-:Y:S01]  /*0e90*/  FMUL.FTZ R217, R135, UR8 ;  /* 0x0000000887d97c20 */ /* 0x000fe20008410000 */
[----:B------:R-:W-:Y:S01]  /*0ea0*/  FADD.FTZ R210, R220, R210 ;  /* 0x000000d2dcd27221 */ /* 0x000fe20000010000 */
[----:B------:R-:W-:Y:S01]  /*0eb0*/  FFMA.FTZ R5, R216, R220, R5 ;  /* 0x000000dcd8057223 */ /* 0x000fe20000010005 */
[----:B0-----:R-:W-:-:S04]  /*0ec0*/  @P0 IMAD.WIDE.U32 R180, R25, 0x20, R180 ;  /* 0x0000002019b40825 */ /* 0x001fc800078e00b4 */
[----:B------:R-:W-:Y:S01]  /*0ed0*/  FMUL.FTZ R220, R90, R220 ;  /* 0x000000dc5adc7220 */ /* 0x000fe20000410000 */
[----:B------:R-:W-:Y:S01]  /*0ee0*/  FADD.FTZ R133, R219, R133 ;  /* 0x00000085db857221 */ /* 0x000fe20000010000 */
[----:B------:R-:W-:Y:S01]  /*0ef0*/  FADD.FTZ R211, R222, R211 ;  /* 0x000000d3ded37221 */ /* 0x000fe20000010000 */
[----:B------:R-:W-:Y:S02]  /*0f00*/  HADD2.F32 R224, -RZ, R138.H0_H0 ;  /* 0x2000008affe07230 */ /* 0x000fe40000004100 */
[----:B------:R-:W-:Y:S01]  /*0f10*/  FMUL.FTZ R221, R221, UR8 ;  /* 0x00000008dddd7c20 */ /* 0x000fe20008410000 */
[-C--:B------:R-:W-:Y:S01]  /*0f20*/  FFMA.FTZ R6, R217, R222.reuse, R6 ;  /* 0x000000ded9067223 */ /* 0x080fe20000010006 */
[----:B------:R-:W-:Y:S01]  /*0f30*/  FMUL.FTZ R222, R91, R222 ;  /* 0x000000de5bde7220 */ /* 0x000fe20000410000 */
[----:B------:R-:W-:Y:S01]  /*0f40*/  FADD.FTZ R133, R220, R133 ;  /* 0x00000085dc857221 */ /* 0x000fe20000010000 */
[----:B------:R-:W5:Y:S01]  /*0f50*/  @P0 LDG.E.128 R100, desc[UR10][R180.64] ;  /* 0x0000000ab4640981 */ /* 0x000f62000c1e1d00 */
[----:B------:R-:W-:-:S02]  /*0f60*/  HADD2.F32 R27, -RZ, R163.H0_H0 ;  /* 0x200000a3ff1b7230 */ /* 0x000fc40000004100 */
[----:B------:R-:W-:Y:S01]  /*0f70*/  FADD.FTZ R225, R142, -UR5 ;  /* 0x800000058ee17e21 */ /* 0x000fe20008010000 */
[----:B------:R0:W5:Y:S01]  /*0f80*/  @P0 LDG.E.128 R104, desc[UR10][R180.64+0x10] ;  /* 0x0000100ab4680981 */ /* 0x000162000c1e1d00 */
[----:B------:R-:W-:Y:S02]  /*0f90*/  HADD2.F32 R138, -RZ, R138.H1_H1 ;  /* 0x3000008aff8a7230 */ /* 0x000fe40000004100 */
[----:B------:R-:W-:Y:S01]  /*0fa0*/  FADD.FTZ R212, R224, R212 ;  /* 0x000000d4e0d47221 */ /* 0x000fe20000010000 */
[-C--:B------:R-:W-:Y:S01]  /*0fb0*/  FFMA.FTZ R7, R221, R224.reuse, R7 ;  /* 0x000000e0dd077223 */ /* 0x080fe20000010007 */
[----:B------:R-:W-:Y:S01]  /*0fc0*/  FADD.FTZ R142, R166, -UR5 ;  /* 0x80000005a68e7e21 */ /* 0x000fe20008010000 */
[----:B------:R-:W-:Y:S01]  /*0fd0*/  FMUL.FTZ R224, R84, R224 ;  /* 0x000000e054e07220 */ /* 0x000fe20000410000 */
[----:B------:R-:W-:Y:S01]  /*0fe0*/  FADD.FTZ R133, R222, R133 ;  /* 0x00000085de857221 */ /* 0x000fe20000010000 */
[----:B0-----:R-:W-:Y:S02]  /*0ff0*/  HADD2.F32 R181, -RZ, R163.H1_H1 ;  /* 0x300000a3ffb57230 */ /* 0x001fe40000004100 */
[----:B------:R-:W-:-:S02]  /*1000*/  FADD.FTZ R163, R164, -UR5 ;  /* 0x80000005a4a37e21 */ /* 0x000fc40008010000 */
[----:B------:R-:W2:Y:S01]  /*1010*/  LDL.LU R164, [R1+0x5c] ;  /* 0x00005c0001a47983 */ /* 0x000ea20000300800 */
[----:B------:R-:W-:Y:S02]  /*1020*/  HADD2.F32 R228, -RZ, R139.H0_H0 ;  /* 0x2000008bffe47230 */ /* 0x000fe40000004100 */
[----:B------:R-:W-:Y:S01]  /*1030*/  FMUL.FTZ R225, R225, UR8 ;  /* 0x00000008e1e17c20 */ /* 0x000fe20008410000 */
[----:B------:R-:W2:Y:S01]  /*1040*/  LDL.LU R166, [R1+0x60] ;  /* 0x0000600001a67983 */ /* 0x000ea20000300800 */
[----:B-1----:R-:W-:-:S04]  /*1050*/  @P0 IMAD.WIDE.U32 R186, R26, 0x20, R186 ;  /* 0x000000201aba0825 */ /* 0x002fc800078e00ba */
[----:B------:R-:W-:Y:S01]  /*1060*/  FMUL.FTZ R226, R85, R138 ;  /* 0x0000008a55e27220 */ /* 0x000fe20000410000 */
[----:B------:R-:W-:Y:S01]  /*1070*/  FADD.FTZ R133, R224, R133 ;  /* 0x00000085e0857221 */ /* 0x000fe20000010000 */
[----:B----4-:R-:W-:-:S04]  /*1080*/  @P0 IMAD.WIDE.U32 R182, R2, 0x20, R182 ;  /* 0x0000002002b60825 */ /* 0x010fc800078e00b6 */
[----:B------:R-:W-:Y:S01]  /*1090*/  FADD.FTZ R144, R144, -UR5 ;  /* 0x8000000590907e21 */ /* 0x000fe20008010000 */
[----:B------:R-:W-:Y:S01]  /*10a0*/  FADD.FTZ R230, R228, R230 ;  /* 0x000000e6e4e67221 */ /* 0x000fe20000010000 */
[-C--:B------:R-:W-:Y:S01]  /*10b0*/  FFMA.FTZ R9, R225, R228.reuse, R9 ;  /* 0x000000e4e1097223 */ /* 0x080fe20000010009 */
[----:B------:R-:W-:Y:S02]  /*10c0*/  HADD2.F32 R139, -RZ, R139.H1_H1 ;  /* 0x3000008bff8b7230 */ /* 0x000fe40000004100 */
[----:B------:R-:W-:Y:S01]  /*10d0*/  FMUL.FTZ R228, R86, R228 ;  /* 0x000000e456e47220 */ /* 0x000fe20000410000 */
[----:B------:R-:W-:Y:S01]  /*10e0*/  FADD.FTZ R133, R226, R133 ;  /* 0x00000085e2857221 */ /* 0x000fe20000010000 */
[----:B------:R-:W5:Y:S01]  /*10f0*/  @P0 LDG.E.128 R92, desc[UR10][R186.64] ;  /* 0x0000000aba5c0981 */ /* 0x000f62000c1e1d00 */
[----:B------:R-:W-:-:S03]  /*1100*/  FFMA.FTZ R134, R214, R218, RZ ;  /* 0x000000dad6867223 */ /* 0x000fc600000100ff */
[----:B------:R0:W5:Y:S01]  /*1110*/  @P0 LDG.E.128 R96, desc[UR10][R186.64+0x10] ;  /* 0x0000100aba600981 */ /* 0x000162000c1e1d00 */
[----:B------:R-:W-:Y:S01]  /*1120*/  FMUL.FTZ R229, R87, R139 ;  /* 0x0000008b57e57220 */ /* 0x000fe20000410000 */
[----:B------:R-:W-:Y:S02]  /*1130*/  FADD.FTZ R133, R228, R133 ;  /* 0x00000085e4857221 */ /* 0x000fe40000010000 */
[----:B------:R-:W5:Y:S01]  /*1140*/  @P0 LDG.E.128 R108, desc[UR10][R182.64] ;  /* 0x0000000ab66c0981 */ /* 0x000f62000c1e1d00 */
[----:B------:R-:W-:-:S03]  /*1150*/  @P0 IMAD.WIDE.U32 R184, R0, 0x20, R184 ;  /* 0x0000002000b80825 */ /* 0x000fc600078e00b8 */
[----:B------:R1:W5:Y:S01]  /*1160*/  @P0 LDG.E.128 R112, desc[UR10][R182.64+0x10] ;  /* 0x0000100ab6700981 */ /* 0x000362000c1e1d00 */
[--C-:B0-----:R-:W-:Y:S02]  /*1170*/  HADD2.F32 R186, -RZ, R148.reuse.H0_H0 ;  /* 0x20000094ffba7230 */ /* 0x101fe40000004100 */
[----:B------:R-:W-:Y:S01]  /*1180*/  FADD.FTZ R146, R146, -UR5 ;  /* 0x8000000592927e21 */ /* 0x000fe20008010000 */
[----:B------:R-:W-:Y:S02]  /*1190*/  HADD2.F32 R148, -RZ, R148.H1_H1 ;  /* 0x30000094ff947230 */ /* 0x000fe40000004100 */
[----:B------:R-:W-:Y:S01]  /*11a0*/  FFMA.FTZ R134, R215, R219, R134 ;  /* 0x000000dbd7867223 */ /* 0x000fe20000010086 */
[----:B------:R-:W-:Y:S01]  /*11b0*/  FADD.FTZ R133, R229, R133 ;  /* 0x00000085e5857221 */ /* 0x000fe20000010000 */
[----:B------:R-:W5:Y:S01]  /*11c0*/  @P0 LDG.E.128 R116, desc[UR10][R184.64] ;  /* 0x0000000ab8740981 */ /* 0x000f62000c1e1d00 */
[----:B-1----:R-:W-:Y:S01]  /*11d0*/  FMUL.FTZ R182, R144, UR8 ;  /* 0x0000000890b67c20 */ /* 0x002fe20008410000 */
[----:B------:R-:W-:-:S02]  /*11e0*/  FADD.FTZ R232, R186, R232 ;  /* 0x000000e8bae87221 */ /* 0x000fc40000010000 */
[----:B------:R0:W5:Y:S01]  /*11f0*/  @P0 LDG.E.128 R120, desc[UR10][R184.64+0x10] ;  /* 0x0000100ab8780981 */ /* 0x000162000c1e1d00 */
[-C--:B------:R-:W-:Y:S01]  /*1200*/  FFMA.FTZ R11, R182, R186.reuse, R11 ;  /* 0x000000bab60b7223 */ /* 0x080fe2000001000b */
[----:B------:R-:W-:Y:S01]  /*1210*/  FMUL.FTZ R186, R80, R186 ;  /* 0x000000ba50ba7220 */ /* 0x000fe20000410000 */
[----:B------:R-:W-:Y:S02]  /*1220*/  HADD2.F32 R188, -RZ, R149.H0_H0 ;  /* 0x20000095ffbc7230 */ /* 0x000fe40000004100 */
[----:B------:R-:W-:Y:S01]  /*1230*/  FFMA.FTZ R134, R216, R220, R134 ;  /* 0x000000dcd8867223 */ /* 0x000fe20000010086 */
[----:B------:R-:W-:Y:S01]  /*1240*/  FADD.FTZ R137, R168, -UR5 ;  /* 0x80000005a8897e21 */ /* 0x000fe20008010000 */
[----:B------:R-:W-:Y:S01]  /*1250*/  FMUL.FTZ R187, R81, R148 ;  /* 0x0000009451bb7220 */ /* 0x000fe20000410000 */
[----:B------:R-:W-:Y:S01]  /*1260*/  FADD.FTZ R133, R186, R133 ;  /* 0x00000085ba857221 */ /* 0x000fe20000010000 */
[----:B------:R-:W-:Y:S01]  /*1270*/  FADD.FTZ R195, R155, -UR5 ;  /* 0x800000059bc37e21 */ /* 0x000fe20008010000 */
[----:B0-----:R-:W-:Y:S01]  /*1280*/  FMUL.FTZ R184, R146, UR8 ;  /* 0x0000000892b87c20 */ /* 0x001fe20008410000 */
[----:B------:R-:W4:Y:S01]  /*1290*/  LDL.LU R168, [R1+0x64] ;  /* 0x0000640001a87983 */ /* 0x000f220000300800 */
[----:B------:R-:W-:Y:S01]  /*12a0*/  FADD.FTZ R223, R141, -UR5 ;  /* 0x800000058ddf7e21 */ /* 0x000fe20008010000 */
[----:B------:R-:W-:Y:S01]  /*12b0*/  FADD.FTZ R155, R156, -UR5 ;  /* 0x800000059c9b7e21 */ /* 0x000fe20008010000 */
[----:B------:R-:W-:-:S04]  /*12c0*/  IMAD.WIDE.U32 R172, R0, 0x10, R172 ;  /* 0x0000001000ac7825 */ /* 0x000fc800078e00ac */
[----:B------:R-:W-:Y:S01]  /*12d0*/  FADD.FTZ R156, R157, -UR5 ;  /* 0x800000059d9c7e21 */ /* 0x000fe20008010000 */
[----:B------:R-:W-:Y:S01]  /*12e0*/  FADD.FTZ R234, R188, R234 ;  /* 0x000000eabcea7221 */ /* 0x000fe20000010000 */
[----:B------:R-:W-:Y:S01]  /*12f0*/  FFMA.FTZ R13, R184, R188, R13 ;  /* 0x000000bcb80d7223 */ /* 0x000fe2000001000d */
[----:B------:R-:W-:Y:S02]  /*1300*/  HADD2.F32 R141, -RZ, R161.H1_H1 ;  /* 0x300000a1ff8d7230 */ /* 0x000fe40000004100 */
[----:B------:R-:W-:Y:S01]  /*1310*/  FFMA.FTZ R134, R217, R222, R134 ;  /* 0x000000ded9867223 */ /* 0x000fe20000010086 */
[----:B------:R-:W-:Y:S02]  /*1320*/  HADD2.F32 R149, -RZ, R149.H1_H1 ;  /* 0x30000095ff957230 */ /* 0x000fe40000004100 */
[----:B------:R-:W-:Y:S01]  /*1330*/  FADD.FTZ R157, R158, -UR5 ;  /* 0x800000059e9d7e21 */ /* 0x000fe20008010000 */
[----:B------:R-:W-:Y:S01]  /*1340*/  FMUL.FTZ R188, R82, R188 ;  /* 0x000000bc52bc7220 */ /* 0x000fe20000410000 */
[----:B------:R-:W-:Y:S01]  /*1350*/  FADD.FTZ R135, R187, R133 ;  /* 0x00000085bb877221 */ /* 0x000fe20000010000 */
[----:B------:R-:W-:-:S02]  /*1360*/  HADD2.F32 R140, -RZ, R161.H0_H0 ;  /* 0x200000a1ff8c7230 */ /* 0x000fc40000004100 */
[----:B------:R-:W-:Y:S01]  /*1370*/  FFMA.FTZ R133, R221, R224, R134 ;  /* 0x000000e0dd857223 */ /* 0x000fe20000010086 */
[----:B------:R-:W-:Y:S01]  /*1380*/  FMUL.FTZ R157, R157, UR8 ;  /* 0x000000089d9d7c20 */ /* 0x000fe20008410000 */
[----:B------:R-:W-:Y:S01]  /*1390*/  FADD.FTZ R134, R188, R135 ;  /* 0x00000087bc867221 */ /* 0x000fe20000010000 */
[----:B------:R-:W4:Y:S01]  /*13a0*/  LDG.E.128 R172, desc[UR10][R172.64] ;  /* 0x0000000aacac7981 */ /* 0x000f22000c1e1d00 */
[----:B------:R-:W-:Y:S01]  /*13b0*/  FMUL.FTZ R190, R83, R149 ;  /* 0x0000009553be7220 */ /* 0x000fe20000410000 */
[----:B------:R-:W-:Y:S02]  /*13c0*/  FADD.FTZ R242, R140, R242 ;  /* 0x000000f28cf27221 */ /* 0x000fe40000010000 */
[----:B------:R-:W4:Y:S01]  /*13d0*/  LDL.LU R135, [R1+0x68] ;  /* 0x0000680001877983 */ /* 0x000f220000300800 */
[-C--:B------:R-:W-:Y:S01]  /*13e0*/  FFMA.FTZ R21, R157, R140.reuse, R21 ;  /* 0x0000008c9d157223 */ /* 0x080fe20000010015 */
[----:B------:R-:W-:Y:S01]  /*13f0*/  FMUL.FTZ R161, R74, R140 ;  /* 0x0000008c4aa17220 */ /* 0x000fe20000410000 */
[----:B------:R-:W-:Y:S01]  /*1400*/  FADD.FTZ R140, R190, R134 ;  /* 0x00000086be8c7221 */ /* 0x000fe20000010000 */
[----:B---3--:R-:W-:-:S05]  /*1410*/  FADD.FTZ R162, R141, R162 ;  /* 0x000000a28da27221 */ /* 0x008fca0000010000 */
[----:B------:R-:W-:Y:S04]  /*1420*/  STL [R1+0x58], R162 ;  /* 0x000058a201007387 */ /* 0x000fe80000100800 */
[----:B------:R-:W3:Y:S01]  /*1430*/  LDL.LU R134, [R1+0x6c] ;  /* 0x00006c0001867983 */ /* 0x000ee20000300800 */
[----:B------:R-:W-:Y:S01]  /*1440*/  FADD.FTZ R152, R152, -UR5 ;  /* 0x8000000598987e21 */ /* 0x000fe20008010000 */
[--C-:B------:R-:W-:Y:S02]  /*1450*/  HADD2.F32 R192, -RZ, R150.reuse.H0_H0 ;  /* 0x20000096ffc07230 */ /* 0x100fe40000004100 */
[----:B------:R-:W-:Y:S01]  /*1460*/  FMUL.FTZ R223, R223, UR8 ;  /* 0x00000008dfdf7c20 */ /* 0x000fe20008410000 */
[----:B------:R-:W-:Y:S01]  /*1470*/  FMUL.FTZ R189, R152, UR8 ;  /* 0x0000000898bd7c20 */ /* 0x000fe20008410000 */
[----:B------:R-:W-:-:S02]  /*1480*/  HADD2.F32 R150, -RZ, R150.H1_H1 ;  /* 0x30000096ff967230 */ /* 0x000fc40000004100 */
[----:B------:R-:W-:Y:S01]  /*1490*/  FADD.FTZ R154, R154, -UR5 ;  /* 0x800000059a9a7e21 */ /* 0x000fe20008010000 */
[----:B------:R-:W-:Y:S01]  /*14a0*/  FADD.FTZ R236, R192, R236 ;  /* 0x000000ecc0ec7221 */ /* 0x000fe20000010000 */
[-C--:B------:R-:W-:Y:S01]  /*14b0*/  FFMA.FTZ R15, R189, R192.reuse, R15 ;  /* 0x000000c0bd0f7223 */ /* 0x080fe2000001000f */
[----:B------:R-:W-:Y:S01]  /*14c0*/  FMUL.FTZ R192, R76, R192 ;  /* 0x000000c04cc07220 */ /* 0x000fe20000410000 */
[----:B------:R-:W-:Y:S01]  /*14d0*/  FADD.FTZ R143, R143, -UR5 ;  /* 0x800000058f8f7e21 */ /* 0x000fe20008010000 */
[----:B------:R-:W-:Y:S01]  /*14e0*/  FFMA.FTZ R133, R223, R226, R133 ;  /* 0x000000e2df857223 */ /* 0x000fe20000010085 */
[--C-:B------:R-:W-:Y:S02]  /*14f0*/  HADD2.F32 R196, -RZ, R151.reuse.H0_H0 ;  /* 0x20000097ffc47230 */ /* 0x100fe40000004100 */
[----:B------:R-:W-:Y:S01]  /*1500*/  FMUL.FTZ R194, R154, UR8 ;  /* 0x000000089ac27c20 */ /* 0x000fe20008410000 */
[----:B------:R-:W-:Y:S01]  /*1510*/  FMUL.FTZ R193, R77, R150 ;  /* 0x000000964dc17220 */ /* 0x000fe20000410000 */
[----:B------:R-:W-:Y:S01]  /*1520*/  FADD.FTZ R140, R192, R140 ;  /* 0x0000008cc08c7221 */ /* 0x000fe20000010000 */
[----:B------:R-:W-:Y:S01]  /*1530*/  FMUL.FTZ R227, R143, UR8 ;  /* 0x000000088fe37c20 */ /* 0x000fe20008410000 */
[----:B------:R-:W-:Y:S01]  /*1540*/  FFMA.FTZ R133, R225, R228, R133 ;  /* 0x000000e4e1857223 */ /* 0x000fe20000010085 */
[----:B------:R-:W-:-:S02]  /*1550*/  HADD2.F32 R151, -RZ, R151.H1_H1 ;  /* 0x30000097ff977230 */ /* 0x000fc40000004100 */
[----:B------:R-:W-:Y:S01]  /*1560*/  FADD.FTZ R238, R196, R238 ;  /* 0x000000eec4ee7221 */ /* 0x000fe20000010000 */
[-C--:B------:R-:W-:Y:S01]  /*1570*/  FFMA.FTZ R17, R194, R196.reuse, R17 ;  /* 0x000000c4c2117223 */ /* 0x080fe20000010011 */
[----:B------:R-:W-:Y:S01]  /*1580*/  FMUL.FTZ R196, R78, R196 ;  /* 0x000000c44ec47220 */ /* 0x000fe20000410000 */
[----:B------:R-:W-:Y:S01]  /*1590*/  FADD.FTZ R140, R193, R140 ;  /* 0x0000008cc18c7221 */ /* 0x000fe20000010000 */
[----:B------:R-:W-:Y:S01]  /*15a0*/  FADD.FTZ R145, R145, -UR5 ;  /* 0x8000000591917e21 */ /* 0x000fe20008010000 */
[----:B------:R-:W-:Y:S01]  /*15b0*/  FADD.FTZ R158, R159, -UR5 ;  /* 0x800000059f9e7e21 */ /* 0x000fe20008010000 */
[----:B------:R-:W-:Y:S01]  /*15c0*/  FFMA.FTZ R133, R227, R229, R133 ;  /* 0x000000e5e3857223 */ /* 0x000fe20000010085 */
[--C-:B------:R-:W-:Y:S02]  /*15d0*/  HADD2.F32 R159, -RZ, R160.reuse.H0_H0 ;  /* 0x200000a0ff9f7230 */ /* 0x100fe40000004100 */
[----:B------:R-:W-:Y:S01]  /*15e0*/  FMUL.FTZ R155, R155, UR8 ;  /* 0x000000089b9b7c20 */ /* 0x000fe20008410000 */
[----:B------:R-:W-:Y:S01]  /*15f0*/  FADD.FTZ R165, R165, -UR5 ;  /* 0x80000005a5a57e21 */ /* 0x000fe20008010000 */
[----:B------:R-:W-:Y:S01]  /*1600*/  FMUL.FTZ R197, R79, R151 ;  /* 0x000000974fc57220 */ /* 0x000fe20000410000 */
[----:B------:R-:W-:Y:S01]  /*1610*/  FADD.FTZ R140, R196, R140 ;  /* 0x0000008cc48c7221 */ /* 0x000fe20000010000 */
[----:B------:R-:W-:Y:S01]  /*1620*/  FMUL.FTZ R183, R145, UR8 ;  /* 0x0000000891b77c20 */ /* 0x000fe20008410000 */
[----:B------:R-:W-:Y:S01]  /*1630*/  FFMA.FTZ R133, R182, R186, R133 ;  /* 0x000000bab6857223 */ /* 0x000fe20000010085 */
[----:B------:R-:W-:-:S02]  /*1640*/  HADD2.F32 R160, -RZ, R160.H1_H1 ;  /* 0x300000a0ffa07230 */ /* 0x000fc40000004100 */
[----:B------:R-:W-:Y:S01]  /*1650*/  FMUL.FTZ R156, R156, UR8 ;  /* 0x000000089c9c7c20 */ /* 0x000fe20008410000 */
[----:B------:R-:W-:Y:S01]  /*1660*/  FADD.FTZ R240, R159, R240 ;  /* 0x000000f09ff07221 */ /* 0x000fe20000010000 */
[-C--:B------:R-:W-:Y:S01]  /*1670*/  FFMA.FTZ R19, R155, R159.reuse, R19 ;  /* 0x0000009f9b137223 */ /* 0x080fe20000010013 */
[----:B------:R-:W-:Y:S01]  /*1680*/  FMUL.FTZ R159, R72, R159 ;  /* 0x0000009f489f7220 */ /* 0x000fe20000410000 */
[----:B------:R-:W-:Y:S01]  /*1690*/  FMUL.FTZ R165, R165, UR8 ;  /* 0x00000008a5a57c20 */ /* 0x000fe20008410000 */
[----:B------:R-:W-:Y:S01]  /*16a0*/  FADD.FTZ R140, R197, R140 ;  /* 0x0000008cc58c7221 */ /* 0x000fe20000010000 */
[----:B------:R-:W-:Y:S01]  /*16b0*/  FADD.FTZ R147, R147, -UR5 ;  /* 0x8000000593937e21 */ /* 0x000fe20008010000 */
[----:B------:R-:W-:Y:S01]  /*16c0*/  FFMA.FTZ R133, R183, R187, R133 ;  /* 0x000000bbb7857223 */ /* 0x000fe20000010085 */
[----:B------:R-:W-:Y:S01]  /*16d0*/  FADD.FTZ R241, R160, R241 ;  /* 0x000000f1a0f17221 */ /* 0x000fe20000010000 */
[-C--:B------:R-:W-:Y:S01]  /*16e0*/  FFMA.FTZ R20, R156, R160.reuse, R20 ;  /* 0x000000a09c147223 */ /* 0x080fe20000010014 */
[----:B------:R-:W-:Y:S01]  /*16f0*/  FMUL.FTZ R160, R73, R160 ;  /* 0x000000a049a07220 */ /* 0x000fe20000410000 */
[----:B------:R-:W-:Y:S01]  /*1700*/  FFMA.FTZ R24, R165, R132, R24 ;  /* 0x00000084a5187223 */ /* 0x000fe20000010018 */
[----:B------:R-:W-:Y:S01]  /*1710*/  FADD.FTZ R140, R159, R140 ;  /* 0x0000008c9f8c7221 */ /* 0x000fe20000010000 */
[----:B------:R-:W-:Y:S01]  /*1720*/  FMUL.FTZ R185, R147, UR8 ;  /* 0x0000000893b97c20 */ /* 0x000fe20008410000 */
[----:B------:R-:W-:Y:S01]  /*1730*/  FADD.FTZ R180, R167, -UR5 ;  /* 0x80000005a7b47e21 */ /* 0x000fe20008010000 */
[----:B--2---:R-:W-:Y:S01]  /*1740*/  FADD.FTZ R164, R136, R164 ;  /* 0x000000a488a47221 */ /* 0x004fe20000010000 */
[----:B------:R-:W-:-:S04]  /*1750*/  FADD.FTZ R166, R132, R166 ;  /* 0x000000a684a67221 */ /* 0x000fc80000010000 */
[----:B------:R-:W-:Y:S04]  /*1760*/  STL [R1+0x5c], R164 ;  /* 0x00005ca401007387 */ /* 0x000fe80000100800 */
[----:B------:R0:W-:Y:S01]  /*1770*/  STL [R1+0x60], R166 ;  /* 0x000060a601007387 */ /* 0x0001e20000100800 */
[----:B------:R-:W-:Y:S01]  /*1780*/  FMUL.FTZ R167, R142, UR8 ;  /* 0x000000088ea77c20 */ /* 0x000fe20008410000 */
[----:B------:R-:W-:Y:S01]  /*1790*/  FADD.FTZ R140, R160, R140 ;  /* 0x0000008ca08c7221 */ /* 0x000fe20000010000 */
[----:B------:R-:W-:Y:S01]  /*17a0*/  FADD.FTZ R153, R153, -UR5 ;  /* 0x8000000599997e21 */ /* 0x000fe20008010000 */
[----:B0-----:R-:W-:Y:S01]  /*17b0*/  FMUL.FTZ R166, R69, R132 ;  /* 0x0000008445a67220 */ /* 0x001fe20000410000 */
[----:B------:R-:W-:Y:S01]  /*17c0*/  FFMA.FTZ R132, R184, R188, R133 ;  /* 0x000000bcb8847223 */ /* 0x000fe20000010085 */
[----:B------:R-:W-:-:S03]  /*17d0*/  FMUL.FTZ R162, R75, R141 ;  /* 0x0000008d4ba27220 */ /* 0x000fc60000410000 */
[----:B------:R-:W-:Y:S01]  /*17e0*/  FFMA.FTZ R142, R185, R190, R132 ;  /* 0x000000beb98e7223 */ /* 0x000fe20000010084 */
[----:B------:R-:W-:Y:S01]  /*17f0*/  FADD.FTZ R140, R161, R140 ;  /* 0x0000008ca18c7221 */ /* 0x000fe20000010000 */
[----:B------:R-:W-:Y:S02]  /*1800*/  FMUL.FTZ R191, R153, UR8 ;  /* 0x0000000899bf7c20 */ /* 0x000fe40008410000 */
[----:B------:R-:W-:Y:S01]  /*1810*/  FFMA.FTZ R142, R189, R192, R142 ;  /* 0x000000c0bd8e7223 */ /* 0x000fe2000001008e */
[----:B------:R-:W-:Y:S01]  /*1820*/  FMUL.FTZ R164, R68, R136 ;  /* 0x0000008844a47220 */ /* 0x000fe20000410000 */
[----:B------:R-:W-:Y:S02]  /*1830*/  FADD.FTZ R140, R162, R140 ;  /* 0x0000008ca28c7221 */ /* 0x000fe40000010000 */
[----:B------:R-:W-:Y:S01]  /*1840*/  FFMA.FTZ R142, R191, R193, R142 ;  /* 0x000000c1bf8e7223 */ /* 0x000fe2000001008e */
[----:B------:R-:W-:Y:S01]  /*1850*/  FMUL.FTZ R195, R195, UR8 ;  /* 0x00000008c3c37c20 */ /* 0x000fe20008410000 */
[----:B------:R-:W-:-:S02]  /*1860*/  FADD.FTZ R140, R164, R140 ;  /* 0x0000008ca48c7221 */ /* 0x000fc40000010000 */
[----:B------:R-:W-:Y:S01]  /*1870*/  FFMA.FTZ R142, R194, R196, R142 ;  /* 0x000000c4c28e7223 */ /* 0x000fe2000001008e */
[----:B------:R-:W-:Y:S01]  /*1880*/  FMUL.FTZ R180, R180, UR8 ;  /* 0x00000008b4b47c20 */ /* 0x000fe20008410000 */
[----:B------:R-:W-:Y:S01]  /*1890*/  FADD.FTZ R140, R166, R140 ;  /* 0x0000008ca68c7221 */ /* 0x000fe20000010000 */
[----:B------:R-:W-:Y:S01]  /*18a0*/  FFMA.FTZ R198, R167, R27, R198 ;  /* 0x0000001ba7c67223 */ /* 0x000fe200000100c6 */
[----:B------:R-:W-:Y:S01]  /*18b0*/  FFMA.FTZ R142, R195, R197, R142 ;  /* 0x000000c5c38e7223 */ /* 0x000fe2000001008e */
[----:B------:R-:W-:Y:S01]  /*18c0*/  FFMA.FTZ R199, R180, R181, R199 ;  /* 0x000000b5b4c77223 */ /* 0x000fe200000100c7 */
[----:B----4-:R-:W-:-:S05]  /*18d0*/  FADD.FTZ R168, R27, R168 ;  /* 0x000000a81ba87221 */ /* 0x010fca0000010000 */
[----:B------:R0:W-:Y:S01]  /*18e0*/  STL [R1+0x64], R168 ;  /* 0x000064a801007387 */ /* 0x0001e20000100800 */
[----:B------:R-:W-:Y:S01]  /*18f0*/  FFMA.FTZ R142, R155, R159, R142 ;  /* 0x0000009f9b8e7223 */ /* 0x000fe2000001008e */
[----:B0-----:R-:W-:Y:S01]  /*1900*/  FMUL.FTZ R168, R70, R27 ;  /* 0x0000001b46a87220 */ /* 0x001fe20000410000 */
[----:B------:R-:W-:Y:S01]  /*1910*/  FMUL.FTZ R27, R137, UR8 ;  /* 0x00000008891b7c20 */ /* 0x000fe20008410000 */
[--C-:B------:R-:W-:Y:S02]  /*1920*/  HADD2.F32 R132, -RZ, R172.reuse.H0_H0 ;  /* 0x200000acff847230 */ /* 0x100fe40000004100 */
[----:B------:R-:W-:Y:S01]  /*1930*/  FADD.FTZ R140, R168, R140 ;  /* 0x0000008ca88c7221 */ /* 0x000fe20000010000 */
[----:B------:R-:W-:Y:S01]  /*1940*/  FADD.FTZ R135, R181, R135 ;  /* 0x00000087b5877221 */ /* 0x000fe20000010000 */
[----:B------:R-:W-:Y:S01]  /*1950*/  FMUL.FTZ R181, R71, R181 ;  /* 0x000000b547b57220 */ /* 0x000fe20000410000 */
[----:B------:R-:W-:Y:S01]  /*1960*/  FFMA.FTZ R200, R27, R132, R200 ;  /* 0x000000841bc87223 */ /* 0x000fe200000100c8 */
[----:B------:R-:W-:-:S02]  /*1970*/  HADD2.F32 R172, -RZ, R172.H1_H1 ;  /* 0x300000acffac7230 */ /* 0x000fc40000004100 */
[----:B------:R-:W-:Y:S01]  /*1980*/  FFMA.FTZ R142, R156, R160, R142 ;  /* 0x000000a09c8e7223 */ /* 0x000fe2000001008e */
[----:B------:R-:W-:Y:S01]  /*1990*/  FADD.FTZ R140, R181, R140 ;  /* 0x0000008cb58c7221 */ /* 0x000fe20000010000 */
[--C-:B------:R-:W-:Y:S02]  /*19a0*/  HADD2.F32 R145, -RZ, R173.reuse.H0_H0 ;  /* 0x200000adff917230 */ /* 0x100fe40000004100 */
[----:B------:R-:W-:Y:S01]  /*19b0*/  FMUL.FTZ R158, R158, UR8 ;  /* 0x000000089e9e7c20 */ /* 0x000fe20008410000 */
[----:B------:R-:W-:Y:S01]  /*19c0*/  FMUL.FTZ R133, R65, R172 ;  /* 0x000000ac41857220 */ /* 0x000fe20000410000 */
[----:B------:R-:W-:Y:S01]  /*19d0*/  FFMA.FTZ R142, R157, R161, R142 ;  /* 0x000000a19d8e7223 */ /* 0x000fe2000001008e */
[----:B------:R0:W-:Y:S01]  /*19e0*/  STL [R1+0x68], R135 ;  /* 0x0000688701007387 */ /* 0x0001e20000100800 */
[----:B------:R-:W-:Y:S02]  /*19f0*/  HADD2.F32 R173, -RZ, R173.H1_H1 ;  /* 0x300000adffad7230 */ /* 0x000fe40000004100 */
[----:B------:R-:W-:Y:S01]  /*1a00*/  FMUL.FTZ R163, R163, UR8 ;  /* 0x00000008a3a37c20 */ /* 0x000fe20008410000 */
[----:B------:R-:W-:Y:S01]  /*1a10*/  FFMA.FTZ R142, R158, R162, R142 ;  /* 0x000000a29e8e7223 */ /* 0x000fe2000001008e */
[----:B------:R-:W-:-:S03]  /*1a20*/  HADD2.F32 R144, -RZ, R174.H0_H0 ;  /* 0x200000aeff907230 */ /* 0x000fc60000004100 */
[----:B------:R-:W-:Y:S01]  /*1a30*/  FFMA.FTZ R142, R163, R164, R142 ;  /* 0x000000a4a38e7223 */ /* 0x000fe2000001008e */
[----:B0-----:R-:W-:Y:S01]  /*1a40*/  FMUL.FTZ R135, R67, R173 ;  /* 0x000000ad43877220 */ /* 0x001fe20000410000 */
[----:B------:R-:W-:Y:S01]  /*1a50*/  FFMA.FTZ R23, R163, R136, R23 ;  /* 0x00000088a3177223 */ /* 0x000fe20000010017 */
[----:B------:R-:W-:Y:S02]  /*1a60*/  HADD2.F32 R174, -RZ, R174.H1_H1 ;  /* 0x300000aeffae7230 */ /* 0x000fe40000004100 */
[----:B------:R-:W-:Y:S01]  /*1a70*/  FMUL.FTZ R136, R60, R144 ;  /* 0x000000903c887220 */ /* 0x000fe20000410000 */
[----:B------:R-:W-:Y:S01]  /*1a80*/  FADD.FTZ R231, R139, R231 ;  /* 0x000000e78be77221 */ /* 0x000fe20000010000 */
[----:B------:R-:W-:Y:S01]  /*1a90*/  FFMA.FTZ R10, R227, R139, R10 ;  /* 0x0000008be30a7223 */ /* 0x000fe2000001000a */
[----:B------:R-:W-:Y:S01]  /*1aa0*/  FFMA.FTZ R142, R165, R166, R142 ;  /* 0x000000a6a58e7223 */ /* 0x000fe2000001008e */
[----:B------:R-:W-:Y:S01]  /*1ab0*/  FADD.FTZ R139, R169, -UR5 ;  /* 0x80000005a98b7e21 */ /* 0x000fe20008010000 */
[----:B------:R-:W-:-:S02]  /*1ac0*/  HADD2.F32 R169, -RZ, R175.H0_H0 ;  /* 0x200000afffa97230 */ /* 0x000fc40000004100 */
[----:B------:R-:W-:Y:S01]  /*1ad0*/  FMUL.FTZ R137, R61, R174 ;  /* 0x000000ae3d897220 */ /* 0x000fe20000410000 */
[----:B------:R-:W-:Y:S01]  /*1ae0*/  FFMA.FTZ R142, R167, R168, R142 ;  /* 0x000000a8a78e7223 */ /* 0x000fe2000001008e */
[----:B------:R-:W-:Y:S01]  /*1af0*/  FADD.FTZ R213, R138, R213 ;  /* 0x000000d58ad57221 */ /* 0x000fe20000010000 */
[----:B------:R-:W-:Y:S01]  /*1b00*/  FFMA.FTZ R8, R223, R138, R8 ;  /* 0x0000008adf087223 */ /* 0x000fe20000010008 */
[----:B------:R-:W-:Y:S02]  /*1b10*/  HADD2.F32 R175, -RZ, R175.H1_H1 ;  /* 0x300000afffaf7230 */ /* 0x000fe40000004100 */
[----:B------:R-:W-:Y:S01]  /*1b20*/  FMUL.FTZ R138, R62, R169 ;  /* 0x000000a93e8a7220 */ /* 0x000fe20000410000 */
[----:B------:R-:W-:Y:S01]  /*1b30*/  FFMA.FTZ R142, R180, R181, R142 ;  /* 0x000000b5b48e7223 */ /* 0x000fe2000001008e */
        /* <DEDUP_REMOVED lines=21> */
[----:B------:R-:W-:Y:S02]  /*1c90*/  FMUL.FTZ R153, R153, UR8 ;  /* 0x0000000899997c20 */ /* 0x000fe40008410000 */
[----:B------:R-:W-:Y:S01]  /*1ca0*/  FMUL.FTZ R154, R154, UR8 ;  /* 0x000000089a9a7c20 */ /* 0x000fe20008410000 */
[----:B---3--:R-:W-:Y:S01]  /*1cb0*/  FADD.FTZ R134, R132, R134 ;  /* 0x0000008684867221 */ /* 0x008fe20000010000 */
[----:B------:R-:W-:-:S04]  /*1cc0*/  FMUL.FTZ R132, R64, R132 ;  /* 0x0000008440847220 */ /* 0x000fc80000410000 */
[----:B------:R-:W-:Y:S01]  /*1cd0*/  FADD.FTZ R140, R132, R140 ;  /* 0x0000008c848c7221 */ /* 0x000fe20000010000 */
[----:B------:R0:W-:Y:S03]  /*1ce0*/  STL [R1+0x6c], R134 ;  /* 0x00006c8601007387 */ /* 0x0001e60000100800 */
[----:B------:R-:W-:Y:S01]  /*1cf0*/  FADD.FTZ R140, R140, R133 ;  /* 0x000000858c8c7221 */ /* 0x000fe20000010000 */
[----:B0-----:R-:W-:-:S04]  /*1d00*/  FMUL.FTZ R134, R66, R145 ;  /* 0x0000009142867220 */ /* 0x001fc80000410000 */
        /* <DEDUP_REMOVED lines=48> */
.L_x_11454:
[----:B------:R-:W-:Y:S05]  /*2010*/  BSYNC.RECONVERGENT B0 ;  /* 0x0000000000007941 */ /* 0x000fea0003800200 */
.L_x_11453:
[----:B0-----:R-:W2:Y:S04]  /*2020*/  LDL.LU R140, [R1+0x70] ;  /* 0x00007000018c7983 */ /* 0x001ea80000300800 */
[----:B------:R-:W3:Y:S04]  /*2030*/  LDL.LU R170, [R1+0x74] ;  /* 0x0000740001aa7983 */ /* 0x000ee80000300800 */
[----:B------:R-:W4:Y:S04]  /*2040*/  LDL.LU R146, [R1+0x78] ;  /* 0x0000780001927983 */ /* 0x000f280000300800 */
[----:B------:R-:W4:Y:S01]  /*2050*/  LDL.LU R147, [R1+0x7c] ;  /* 0x00007c0001937983 */ /* 0x000f220000300800 */
[----:B------:R-:W-:Y:S01]  /*2060*/  FFMA.FTZ R201, R139, R172, R201 ;  /* 0x000000ac8bc97223 */ /* 0x000fe200000100c9 */
[----:B------:R-:W0:Y:S01]  /*2070*/  S2UR UR5, SR_CgaCtaId ;  /* 0x00000000000579c3 */ /* 0x000e220000008800 */
[----:B------:R-:W-:-:S02]  /*2080*/  UMOV UR4, 0x400 ;  /* 0x0000040000047882 */ /* 0x000fc40000000000 */
[----:B0-----:R-:W-:-:S04]  /*2090*/  ULEA UR4, UR5, UR4, 0x18 ;  /* 0x0000000405047291 */ /* 0x001fc8000f8ec0ff */
[----:B------:R-:W-:Y:S02]  /*20a0*/  UIADD3 UR5, UPT, UPT, UR4, 0x8040, URZ ;  /* 0x0000804004057890 */ /* 0x000fe4000fffe0ff */
[----:B------:R-:W-:Y:S01]  /*20b0*/  @!UP2 UIADD3 UR5, UPT, UPT, UR4, 0x8000, URZ ;  /* 0x000080000405a890 */ /* 0x000fe2000fffe0ff */
[----:B------:R-:W-:Y:S01]  /*20c0*/  FFMA.FTZ R202, R149, R145, R202 ;  /* 0x0000009195ca7223 */ /* 0x000fe200000100ca */
[----:B------:R-:W-:Y:S01]  /*20d0*/  BAR.SYNC.DEFER_BLOCKING 0x0 ;  /* 0x0000000000007b1d */ /* 0x000fe20000010000 */
[----:B--2---:R-:W-:Y:S01]  /*20e0*/  FADD.FTZ R140, R172, R140 ;  /* 0x0000008cac8c7221 */ /* 0x004fe20000010000 */
[----:B---3--:R-:W-:-:S04]  /*20f0*/  FADD.FTZ R170, R145, R170 ;  /* 0x000000aa91aa7221 */ /* 0x008fc80000010000 */
[----:B------:R-:W-:Y:S04]  /*2100*/  STL [R1+0x70], R140 ;  /* 0x0000708c01007387 */ /* 0x000fe80000100800 */
[----:B------:R-:W2:Y:S04]  /*2110*/  LDL.LU R172, [R1+0x80] ;  /* 0x0000800001ac7983 */ /* 0x000ea80000300800 */
[----:B------:R0:W-:Y:S04]  /*2120*/  STL [R1+0x74], R170 ;  /* 0x000074aa01007387 */ /* 0x0001e80000100800 */
[----:B------:R-:W3:Y:S04]  /*2130*/  LDL.LU R171, [R1+0x84] ;  /* 0x0000840001ab7983 */ /* 0x000ee80000300800 */
[----:B------:R-:W1:Y:S04]  /*2140*/  LDS.128 R140, [UR5] ;  /* 0x00000005ff8c7984 */ /* 0x000e680008000c00 */
[----:B0-----:R-:W3:Y:S01]  /*2150*/  LDL.LU R170, [R1+0x88] ;  /* 0x0000880001aa7983 */ /* 0x001ee20000300800 */
[----:B------:R-:W-:-:S02]  /*2160*/  UIADD3 UR5, UPT, UPT, UR4, 0x8050, URZ ;  /* 0x0000805004057890 */ /* 0x000fc4000fffe0ff */
[----:B------:R-:W-:Y:S01]  /*2170*/  @!UP2 UIADD3 UR5, UPT, UPT, UR4, 0x8010, URZ ;  /* 0x000080100405a890 */ /* 0x000fe2000fffe0ff */
[----:B----4-:R-:W-:-:S05]  /*2180*/  FADD.FTZ R146, R173, R146 ;  /* 0x00000092ad927221 */ /* 0x010fca0000010000 */
[----:B------:R0:W-:Y:S01]  /*2190*/  STL [R1+0x78], R146 ;  /* 0x0000789201007387 */ /* 0x0001e20000100800 */
[----:B-1----:R-:W-:Y:S01]  /*21a0*/  FADD.FTZ R140, RZ, R140 ;  /* 0x0000008cff8c7221 */ /* 0x002fe20000010000 */
[----:B------:R-:W-:-:S03]  /*21b0*/  FADD.FTZ R141, RZ, R141 ;  /* 0x0000008dff8d7221 */ /* 0x000fc60000010000 */
[----:B------:R-:W-:Y:S01]  /*21c0*/  FADD.FTZ R145, R142, R140 ;  /* 0x0000008c8e917221 */ /* 0x000fe20000010000 */
[----:B0-----:R-:W-:Y:S02]  /*21d0*/  FADD.FTZ R146, R143, R141 ;  /* 0x0000008d8f927221 */ /* 0x001fe40000010000 */
        /* <DEDUP_REMOVED lines=10> */
[----:B------:R-:W-:Y:S01]  /*2280*/  FADD.FTZ R147, R144, R147 ;  /* 0x0000009390937221 */ /* 0x000fe20000010000 */
[----:B------:R-:W-:-:S04]  /*2290*/  FFMA.FTZ R204, R151, R144, R204 ;  /* 0x0000009097cc7223 */ /* 0x000fc800000100cc */
[----:B------:R-:W-:Y:S01]  /*22a0*/  STL [R1+0x7c], R147 ;  /* 0x00007c9301007387 */ /* 0x000fe20000100800 */
[----:B0-----:R-:W-:Y:S01]  /*22b0*/  FADD.FTZ R141, R146, R141 ;  /* 0x0000008d928d7221 */ /* 0x001fe20000010000 */
[----:B------:R-:W-:Y:S02]  /*22c0*/  FADD.FTZ R140, R145, R140 ;  /* 0x0000008c918c7221 */ /* 0x000fe40000010000 */
[----:B------:R-:W0:Y:S01]  /*22d0*/  LDS.128 R144, [UR5] ;  /* 0x00000005ff907984 */ /* 0x000e220008000c00 */
[----:B------:R-:W-:Y:S01]  /*22e0*/  FADD.FTZ R141, R143, R141 ;  /* 0x0000008d8f8d7221 */ /* 0x000fe20000010000 */
[----:B------:R-:W-:Y:S01]  /*22f0*/  FADD.FTZ R140, R142, R140 ;  /* 0x0000008c8e8c7221 */ /* 0x000fe20000010000 */
[----:B------:R-:W-:-:S04]  /*2300*/  UISETP.NE.U32.AND UP1, UPT, UR18, URZ, UPT ;  /* 0x000000ff1200728c */ /* 0x000fc8000bf25070 */
[----:B------:R-:W-:Y:S01]  /*2310*/  UISETP.NE.AND.EX UP1, UPT, UR19, URZ, UPT, UP1 ;  /* 0x000000ff1300728c */ /* 0x000fe2000bf25310 */
[----:B------:R-:W-:Y:S01]  /*2320*/  FFMA.FTZ R203, R150, R173, R203 ;  /* 0x000000ad96cb7223 */ /* 0x000fe200000100cb */
        /* <DEDUP_REMOVED lines=11> */
[----:B--2---:R-:W-:Y:S01]  /*23e0*/  FADD.FTZ R172, R174, R172 ;  /* 0x000000acaeac7221 */ /* 0x004fe20000010000 */
[----:B---3--:R-:W-:-:S04]  /*23f0*/  FADD.FTZ R171, R169, R171 ;  /* 0x000000aba9ab7221 */ /* 0x008fc80000010000 */
[----:B------:R0:W-:Y:S01]  /*2400*/  STL [R1+0x80], R172 ;  /* 0x000080ac01007387 */ /* 0x0001e20000100800 */
[----:B------:R-:W-:-:S03]  /*2410*/  FADD.FTZ R170, R175, R170 ;  /* 0x000000aaafaa7221 */ /* 0x000fc60000010000 */
[----:B------:R0:W-:Y:S04]  /*2420*/  STL [R1+0x84], R171 ;  /* 0x000084ab01007387 */ /* 0x0001e80000100800 */
[----:B------:R0:W-:Y:S01]  /*2430*/  STL [R1+0x88], R170 ;  /* 0x000088aa01007387 */ /* 0x0001e20000100800 */
[----:B------:R-:W-:Y:S05]  /*2440*/  BRA.U UP1, `(.L_x_11455) ;  /* 0x0000002101487547 */ /* 0x000fea000b800000 */
[----:B------:R-:W-:-:S05]  /*2450*/  MOV R141, 0x10 ;  /* 0x00000010008d7802 */ /* 0x000fca0000000f00 */
[----:B------:R-:W-:-:S06]  /*2460*/  IMAD.WIDE.U32 R140, R26, R141, UR24 ;  /* 0x000000181a8c7e25 */ /* 0x000fcc000f8e008d */
        /* <DEDUP_REMOVED lines=12> */
[----:B------:R-:W-:Y:S01]  /*2530*/  FMUL.FTZ R146, R214, UR8 ;  /* 0x00000008d6927c20 */ /* 0x000fe20008410000 */
[----:B------:R-:W-:Y:S01]  /*2540*/  FMUL.FTZ R145, R219, UR8 ;  /* 0x00000008db917c20 */ /* 0x000fe20008410000 */
[----:B------:R-:W-:Y:S01]  /*2550*/  FADD.FTZ R220, R220, -R216 ;  /* 0x800000d8dcdc7221 */ /* 0x000fe20000010000 */
[--C-:B------:R-:W-:Y:S01]  /*2560*/  FFMA.FTZ R223, R223, UR4, R144.reuse ;  /* 0x00000004dfdf7c23 */ /* 0x100fe20008010090 */
[----:B------:R-:W-:Y:S01]  /*2570*/  FMUL.FTZ R146, R146, UR7 ;  /* 0x0000000792927c20 */ /* 0x000fe20008410000 */
[----:B------:R-:W-:Y:S01]  /*2580*/  FMUL.FTZ R145, R145, UR7 ;  /* 0x0000000791917c20 */ /* 0x000fe20008410000 */
[----:B------:R-:W-:Y:S01]  /*2590*/  FADD.FTZ R222, R222, -R217 ;  /* 0x800000d9dede7221 */ /* 0x000fe20000010000 */
[--C-:B------:R-:W-:Y:S01]  /*25a0*/  FFMA.FTZ R225, R225, UR4, R144.reuse ;  /* 0x00000004e1e17c23 */ /* 0x100fe20008010090 */
[----:B------:R-:W-:Y:S01]  /*25b0*/  FFMA.FTZ R227, R227, UR4, R144 ;  /* 0x00000004e3e37c23 */ /* 0x000fe20008010090 */
[----:B------:R-:W-:-:S02]  /*25c0*/  HADD2.F32 R147, -RZ, R140.H1_H1 ;  /* 0x3000008cff937230 */ /* 0x000fc40000004100 */
[----:B------:R-:W-:Y:S01]  /*25d0*/  FADD.FTZ R224, R224, -R221 ;  /* 0x800000dde0e07221 */ /* 0x000fe20000010000 */
[----:B------:R-:W-:Y:S01]  /*25e0*/  FMUL.FTZ R169, R146, R169 ;  /* 0x000000a992a97220 */ /* 0x000fe20000410000 */
[----:B------:R-:W-:Y:S01]  /*25f0*/  FMUL.FTZ R140, R28, R146 ;  /* 0x000000921c8c7220 */ /* 0x000fe20000410000 */
[----:B------:R-:W-:Y:S01]  /*2600*/  FADD.FTZ R226, R226, -R223 ;  /* 0x800000dfe2e27221 */ /* 0x000fe20000010000 */
[----:B------:R-:W-:Y:S01]  /*2610*/  FMUL.FTZ R146, R29, R145 ;  /* 0x000000911d927220 */ /* 0x000fe20000410000 */
[----:B0-----:R-:W-:Y:S01]  /*2620*/  FMUL.FTZ R170, R220, UR8 ;  /* 0x00000008dcaa7c20 */ /* 0x001fe20008410000 */
[----:B------:R-:W-:Y:S01]  /*2630*/  FMUL.FTZ R176, R222, UR8 ;  /* 0x00000008deb07c20 */ /* 0x000fe20008410000 */
[----:B------:R-:W-:Y:S01]  /*2640*/  FADD.FTZ R228, R228, -R225 ;  /* 0x800000e1e4e47221 */ /* 0x000fe20000010000 */
[----:B------:R-:W-:Y:S01]  /*2650*/  FADD.FTZ R229, R229, -R227 ;  /* 0x800000e3e5e57221 */ /* 0x000fe20000010000 */
[--C-:B------:R-:W-:Y:S02]  /*2660*/  HADD2.F32 R171, -RZ, R141.reuse.H0_H0 ;  /* 0x2000008dffab7230 */ /* 0x100fe40000004100 */
[----:B------:R-:W-:Y:S01]  /*2670*/  FMUL.FTZ R172, R224, UR8 ;  /* 0x00000008e0ac7c20 */ /* 0x000fe20008410000 */
[----:B------:R-:W-:-:S02]  /*2680*/  HADD2.F32 R141, -RZ, R141.H1_H1 ;  /* 0x3000008dff8d7230 */ /* 0x000fc40000004100 */
[----:B------:R-:W-:Y:S01]  /*2690*/  FMUL.FTZ R175, R226, UR8 ;  /* 0x00000008e2af7c20 */ /* 0x000fe20008410000 */
[----:B------:R-:W-:Y:S01]  /*26a0*/  FMUL.FTZ R170, R170, UR7 ;  /* 0x00000007aaaa7c20 */ /* 0x000fe20008410000 */
[----:B------:R-:W-:Y:S01]  /*26b0*/  FMUL.FTZ R145, R145, R147 ;  /* 0x0000009391917220 */ /* 0x000fe20000410000 */
[----:B------:R-:W-:Y:S01]  /*26c0*/  F2FP.F16.F32.PACK_AB R140, R146, R140 ;  /* 0x0000008c928c723e */ /* 0x000fe200000000ff */
[----:B------:R-:W-:Y:S01]  /*26d0*/  FMUL.FTZ R176, R176, UR7 ;  /* 0x00000007b0b07c20 */ /* 0x000fe20008410000 */
[--C-:B------:R-:W-:Y:S02]  /*26e0*/  HADD2.F32 R173, -RZ, R142.reuse.H0_H0 ;  /* 0x2000008effad7230 */ /* 0x100fe40000004100 */
[----:B------:R-:W-:Y:S01]  /*26f0*/  FMUL.FTZ R147, R228, UR8 ;  /* 0x00000008e4937c20 */ /* 0x000fe20008410000 */
[----:B------:R-:W-:Y:S01]  /*2700*/  FMUL.FTZ R146, R229, UR8 ;  /* 0x00000008e5927c20 */ /* 0x000fe20008410000 */
[----:B------:R-:W-:Y:S02]  /*2710*/  HADD2.F32 R142, -RZ, R142.H1_H1 ;  /* 0x3000008eff8e7230 */ /* 0x000fe40000004100 */
[----:B------:R-:W-:Y:S01]  /*2720*/  FMUL.FTZ R172, R172, UR7 ;  /* 0x00000007acac7c20 */ /* 0x000fe20008410000 */
[----:B------:R-:W-:-:S02]  /*2730*/  HADD2.F32 R174, -RZ, R143.H0_H0 ;  /* 0x2000008fffae7230 */ /* 0x000fc40000004100 */
[----:B------:R-:W-:Y:S01]  /*2740*/  FMUL.FTZ R175, R175, UR7 ;  /* 0x00000007afaf7c20 */ /* 0x000fe20008410000 */
[----:B------:R-:W-:Y:S01]  /*2750*/  FMUL.FTZ R171, R170, R171 ;  /* 0x000000abaaab7220 */ /* 0x000fe20000410000 */
        /* <DEDUP_REMOVED lines=18> */
.L_x_11456:
[--C-:B------:R-:W-:Y:S01]  /*2880*/  FFMA.FTZ R125, R215, UR4, R144.reuse ;  /* 0x00000004d77d7c23 */ /* 0x100fe20008010090 */
[--C-:B------:R-:W-:Y:S01]  /*2890*/  FFMA.FTZ R126, R216, UR4, R144.reuse ;  /* 0x00000004d87e7c23 */ /* 0x100fe20008010090 */
[--C-:B------:R-:W-:Y:S01]  /*28a0*/  FFMA.FTZ R127, R217, UR4, R144.reuse ;  /* 0x00000004d97f7c23 */ /* 0x100fe20008010090 */
[----:B------:R-:W-:Y:S01]  /*28b0*/  FFMA.FTZ R124, R214, UR4, R144 ;  /* 0x00000004d67c7c23 */ /* 0x000fe20008010090 */
[----:B------:R-:W-:Y:S01]  /*28c0*/  FADD.FTZ R125, R219, -R125 ;  /* 0x8000007ddb7d7221 */ /* 0x000fe20000010000 */
[----:B------:R-:W-:Y:S01]  /*28d0*/  FADD.FTZ R126, R220, -R126 ;  /* 0x8000007edc7e7221 */ /* 0x000fe20000010000 */
[----:B------:R-:W-:Y:S01]  /*28e0*/  FADD.FTZ R127, R222, -R127 ;  /* 0x8000007fde7f7221 */ /* 0x000fe20000010000 */
[--C-:B-----5:R-:W-:Y:S02]  /*28f0*/  HADD2.F32 R169, -RZ, R140.reuse.H0_H0 ;  /* 0x2000008cffa97230 */ /* 0x120fe40000004100 */
[----:B------:R-:W-:Y:S01]  /*2900*/  FMUL.FTZ R125, R125, UR8 ;  /* 0x000000087d7d7c20 */ /* 0x000fe20008410000 */
[----:B------:R-:W-:Y:S01]  /*2910*/  FADD.FTZ R124, R218, -R124 ;  /* 0x8000007cda7c7221 */ /* 0x000fe20000010000 */
[----:B------:R-:W-:-:S02]  /*2920*/  HADD2.F32 R140, -RZ, R140.H1_H1 ;  /* 0x3000008cff8c7230 */ /* 0x000fc40000004100 */
[----:B------:R-:W-:Y:S01]  /*2930*/  FMUL.FTZ R126, R126, UR8 ;  /* 0x000000087e7e7c20 */ /* 0x000fe20008410000 */
[----:B------:R-:W-:Y:S01]  /*2940*/  FMUL.FTZ R147, R125, UR7 ;  /* 0x000000077d937c20 */ /* 0x000fe20008410000 */
[----:B------:R-:W-:Y:S01]  /*2950*/  FMUL.FTZ R127, R127, UR8 ;  /* 0x000000087f7f7c20 */ /* 0x000fe20008410000 */
[----:B------:R-:W-:Y:S01]  /*2960*/  FMUL.FTZ R124, R124, UR8 ;  /* 0x000000087c7c7c20 */ /* 0x000fe20008410000 */
[--C-:B0-----:R-:W-:Y:S02]  /*2970*/  HADD2.F32 R171, -RZ, R141.reuse.H0_H0 ;  /* 0x2000008dffab7230 */ /* 0x101fe40000004100 */
[----:B------:R-:W-:Y:S01]  /*2980*/  FMUL.FTZ R145, R147, R140 ;  /* 0x0000008c93917220 */ /* 0x000fe20000410000 */
[----:B------:R-:W-:Y:S02]  /*2990*/  HADD2.F32 R141, -RZ, R141.H1_H1 ;  /* 0x3000008dff8d7230 */ /* 0x000fe40000004100 */
[----:B------:R-:W-:Y:S01]  /*29a0*/  FMUL.FTZ R140, R29, R147 ;  /* 0x000000931d8c7220 */ /* 0x000fe20000410000 */
[--C-:B------:R-:W-:Y:S01]  /*29b0*/  FFMA.FTZ R128, R221, UR4, R144.reuse ;  /* 0x00000004dd807c23 */ /* 0x100fe20008010090 */
[----:B------:R-:W-:Y:S01]  /*29c0*/  FFMA.FTZ R129, R223, UR4, R144 ;  /* 0x00000004df817c23 */ /* 0x000fe20008010090 */
[----:B------:R-:W-:Y:S01]  /*29d0*/  FMUL.FTZ R172, R126, UR7 ;  /* 0x000000077eac7c20 */ /* 0x000fe20008410000 */
[----:B------:R-:W-:Y:S01]  /*29e0*/  FMUL.FTZ R147, R127, UR7 ;  /* 0x000000077f937c20 */ /* 0x000fe20008410000 */
[----:B------:R-:W-:Y:S01]  /*29f0*/  FMUL.FTZ R146, R124, UR7 ;  /* 0x000000077c927c20 */ /* 0x000fe20008410000 */
[----:B------:R-:W-:Y:S01]  /*2a00*/  FADD.FTZ R128, R224, -R128 ;  /* 0x80000080e0807221 */ /* 0x000fe20000010000 */
[----:B------:R-:W-:Y:S01]  /*2a10*/  FADD.FTZ R129, R226, -R129 ;  /* 0x80000081e2817221 */ /* 0x000fe20000010000 */
[----:B------:R-:W-:Y:S01]  /*2a20*/  FMUL.FTZ R171, R172, R171 ;  /* 0x000000abacab7220 */ /* 0x000fe20000410000 */
[----:B------:R-:W-:Y:S01]  /*2a30*/  FMUL.FTZ R170, R147, R141 ;  /* 0x0000008d93aa7220 */ /* 0x000fe20000410000 */
[----:B------:R-:W-:Y:S01]  /*2a40*/  FMUL.FTZ R169, R146, R169 ;  /* 0x000000a992a97220 */ /* 0x000fe20000410000 */
[----:B------:R-:W-:Y:S01]  /*2a50*/  FMUL.FTZ R172, R30, R172 ;  /* 0x000000ac1eac7220 */ /* 0x000fe20000410000 */
[----:B------:R-:W-:Y:S01]  /*2a60*/  FMUL.FTZ R141, R31, R147 ;  /* 0x000000931f8d7220 */ /* 0x000fe20000410000 */
[----:B------:R-:W-:Y:S01]  /*2a70*/  FMUL.FTZ R146, R28, R146 ;  /* 0x000000921c927220 */ /* 0x000fe20000410000 */
[----:B------:R-:W-:Y:S01]  /*2a80*/  FMUL.FTZ R128, R128, UR8 ;  /* 0x0000000880807c20 */ /* 0x000fe20008410000 */
[----:B------:R-:W-:Y:S01]  /*2a90*/  FMUL.FTZ R129, R129, UR8 ;  /* 0x0000000881817c20 */ /* 0x000fe20008410000 */
[--C-:B------:R-:W-:Y:S01]  /*2aa0*/  FFMA.FTZ R130, R225, UR4, R144.reuse ;  /* 0x00000004e1827c23 */ /* 0x100fe20008010090 */
[----:B------:R-:W-:Y:S01]  /*2ab0*/  F2FP.F16.F32.PACK_AB R141, R141, R172 ;  /* 0x000000ac8d8d723e */ /* 0x000fe200000000ff */
[----:B------:R-:W-:Y:S01]  /*2ac0*/  FFMA.FTZ R131, R227, UR4, R144 ;  /* 0x00000004e3837c23 */ /* 0x000fe20008010090 */
[----:B------:R-:W-:Y:S01]  /*2ad0*/  F2FP.F16.F32.PACK_AB R140, R140, R146 ;  /* 0x000000928c8c723e */ /* 0x000fe200000000ff */
[----:B------:R-:W-:-:S02]  /*2ae0*/  HADD2.F32 R173, -RZ, R142.H0_H0 ;  /* 0x2000008effad7230 */ /* 0x000fc40000004100 */
[----:B------:R-:W-:Y:S01]  /*2af0*/  FMUL.FTZ R146, R128, UR7 ;  /* 0x0000000780927c20 */ /* 0x000fe20008410000 */
[----:B------:R-:W-:Y:S02]  /*2b00*/  HADD2.F32 R172, -RZ, R142.H1_H1 ;  /* 0x3000008effac7230 */ /* 0x000fe40000004100 */
[----:B------:R-:W-:Y:S01]  /*2b10*/  FMUL.FTZ R142, R129, UR7 ;  /* 0x00000007818e7c20 */ /* 0x000fe20008410000 */
[----:B------:R-:W-:Y:S01]  /*2b20*/  FADD.FTZ R130, R228, -R130 ;  /* 0x80000082e4827221 */ /* 0x000fe20000010000 */
[----:B------:R-:W-:Y:S01]  /*2b30*/  FADD.FTZ R131, R229, -R131 ;  /* 0x80000083e5837221 */ /* 0x000fe20000010000 */
[----:B------:R-:W-:Y:S01]  /*2b40*/  FMUL.FTZ R173, R146, R173 ;  /* 0x000000ad92ad7220 */ /* 0x000fe20000410000 */
[----:B------:R-:W-:Y:S01]  /*2b50*/  FMUL.FTZ R172, R142, R172 ;  /* 0x000000ac8eac7220 */ /* 0x000fe20000410000 */
[----:B------:R-:W-:Y:S01]  /*2b60*/  FMUL.FTZ R146, R32, R146 ;  /* 0x0000009220927220 */ /* 0x000fe20000410000 */
[----:B------:R-:W-:Y:S01]  /*2b70*/  FMUL.FTZ R142, R33, R142 ;  /* 0x0000008e218e7220 */ /* 0x000fe20000410000 */
[----:B------:R-:W-:Y:S01]  /*2b80*/  FMUL.FTZ R130, R130, UR8 ;  /* 0x0000000882827c20 */ /* 0x000fe20008410000 */
[----:B------:R-:W-:Y:S01]  /*2b90*/  FMUL.FTZ R131, R131, UR8 ;  /* 0x0000000883837c20 */ /* 0x000fe20008410000 */
[----:B------:R-:W-:-:S02]  /*2ba0*/  HADD2.F32 R174, -RZ, R143.H0_H0 ;  /* 0x2000008fffae7230 */ /* 0x000fc40000004100 */
[----:B------:R-:W-:Y:S01]  /*2bb0*/  F2FP.F16.F32.PACK_AB R142, R142, R146 ;  /* 0x000000928e8e723e */ /* 0x000fe200000000ff */
[----:B------:R-:W-:Y:S02]  /*2bc0*/  HADD2.F32 R175, -RZ, R143.H1_H1 ;  /* 0x3000008fffaf7230 */ /* 0x000fe40000004100 */
[----:B------:R-:W-:Y:S01]  /*2bd0*/  FMUL.FTZ R146, R130, UR7 ;  /* 0x0000000782927c20 */ /* 0x000fe20008410000 */
[----:B------:R-:W-:-:S03]  /*2be0*/  FMUL.FTZ R143, R131, UR7 ;  /* 0x00000007838f7c20 */ /* 0x000fc60008410000 */
[----:B------:R-:W-:Y:S01]  /*2bf0*/  FMUL.FTZ R174, R146, R174 ;  /* 0x000000ae92ae7220 */ /* 0x000fe20000410000 */
[----:B------:R-:W-:Y:S01]  /*2c00*/  FMUL.FTZ R175, R143, R175 ;  /* 0x000000af8faf7220 */ /* 0x000fe20000410000 */
[----:B------:R-:W-:Y:S01]  /*2c10*/  FMUL.FTZ R146, R34, R146 ;  /* 0x0000009222927220 */ /* 0x000fe20000410000 */
[----:B------:R-:W-:-:S05]  /*2c20*/  FMUL.FTZ R143, R35, R143 ;  /* 0x0000008f238f7220 */ /* 0x000fca0000410000 */
[----:B------:R-:W-:-:S07]  /*2c30*/  F2FP.F16.F32.PACK_AB R143, R143, R146 ;  /* 0x000000928f8f723e */ /* 0x000fce00000000ff */
.L_x_11457:
        /* <DEDUP_REMOVED lines=25> */
[----:B------:R-:W-:Y:S01]  /*2dd0*/  FADD.FTZ R130, R196, -R131 ;  /* 0x80000083c4827221 */ /* 0x000fe20000010000 */
[----:B-----5:R-:W-:-:S02]  /*2de0*/  HADD2.F32 R177, -RZ, R141.H0_H0 ;  /* 0x2000008dffb17230 */ /* 0x020fc40000004100 */
[----:B------:R-:W-:Y:S01]  /*2df0*/  FADD.FTZ R131, R197, -R26 ;  /* 0x8000001ac5837221 */ /* 0x000fe20000010000 */
[----:B------:R-:W-:Y:S02]  /*2e00*/  HADD2.F32 R141, -RZ, R141.H1_H1 ;  /* 0x3000008dff8d7230 */ /* 0x000fe40000004100 */
[--C-:B------:R-:W-:Y:S01]  /*2e10*/  FFMA.FTZ R128, R189, UR4, R144.reuse ;  /* 0x00000004bd807c23 */ /* 0x100fe20008010090 */
[----:B------:R-:W-:Y:S01]  /*2e20*/  FFMA.FTZ R129, R191, UR4, R144 ;  /* 0x00000004bf817c23 */ /* 0x000fe20008010090 */
[--C-:B------:R-:W-:Y:S02]  /*2e30*/  HADD2.F32 R176, -RZ, R140.reuse.H0_H0 ;  /* 0x2000008cffb07230 */ /* 0x100fe40000004100 */
[----:B------:R-:W-:Y:S01]  /*2e40*/  FMUL.FTZ R179, R126, UR7 ;  /* 0x000000077eb37c20 */ /* 0x000fe20008410000 */
[----:B------:R-:W-:Y:S02]  /*2e50*/  HADD2.F32 R26, -RZ, R140.H1_H1 ;  /* 0x3000008cff1a7230 */ /* 0x000fe40000004100 */
        /* <DEDUP_REMOVED lines=15> */
[----:B------:R-:W-:Y:S01]  /*2f50*/  F2FP.F16.F32.PACK_AB R141, R141, R179 ;  /* 0x000000b38d8d723e */ /* 0x000fe200000000ff */
[--C-:B------:R-:W-:Y:S01]  /*2f60*/  HADD2.F32 R179, -RZ, R142.reuse.H0_H0 ;  /* 0x2000008effb37230 */ /* 0x100fe20000004100 */
[----:B------:R-:W-:Y:S01]  /*2f70*/  F2FP.F16.F32.PACK_AB R140, R146, R140 ;  /* 0x0000008c928c723e */ /* 0x000fe200000000ff */
[----:B------:R-:W-:-:S02]  /*2f80*/  HADD2.F32 R182, -RZ, R142.H1_H1 ;  /* 0x3000008effb67230 */ /* 0x000fc40000004100 */
        /* <DEDUP_REMOVED lines=8> */
[--C-:B------:R-:W-:Y:S02]  /*3010*/  HADD2.F32 R183, -RZ, R143.reuse.H0_H0 ;  /* 0x2000008fffb77230 */ /* 0x100fe40000004100 */
[----:B------:R-:W-:-:S02]  /*3020*/  HADD2.F32 R184, -RZ, R143.H1_H1 ;  /* 0x3000008fffb87230 */ /* 0x000fc40000004100 */
[----:B------:R-:W-:Y:S01]  /*3030*/  FMUL.FTZ R143, R131, UR7 ;  /* 0x00000007838f7c20 */ /* 0x000fe20008410000 */
[----:B------:R-:W-:Y:S01]  /*3040*/  F2FP.F16.F32.PACK_AB R142, R142, R146 ;  /* 0x000000928e8e723e */ /* 0x000fe200000000ff */
[----:B------:R-:W-:Y:S02]  /*3050*/  FMUL.FTZ R146, R130, UR7 ;  /* 0x0000000782927c20 */ /* 0x000fe40008410000 */
[----:B------:R-:W-:Y:S01]  /*3060*/  FMUL.FTZ R184, R143, R184 ;  /* 0x000000b88fb87220 */ /* 0x000fe20000410000 */
[----:B------:R-:W-:Y:S01]  /*3070*/  FMUL.FTZ R143, R43, R143 ;  /* 0x0000008f2b8f7220 */ /* 0x000fe20000410000 */
[----:B------:R-:W-:Y:S01]  /*3080*/  FMUL.FTZ R183, R146, R183 ;  /* 0x000000b792b77220 */ /* 0x000fe20000410000 */
[----:B------:R-:W-:-:S05]  /*3090*/  FMUL.FTZ R146, R42, R146 ;  /* 0x000000922a927220 */ /* 0x000fca0000410000 */
[----:B------:R-:W-:Y:S01]  /*30a0*/  F2FP.F16.F32.PACK_AB R143, R143, R146 ;  /* 0x000000928f8f723e */ /* 0x000fe200000000ff */
[----:B------:R-:W-:Y:S06]  /*30b0*/  BRA `(.L_x_11459) ;  /* 0x0000000000f07947 */ /* 0x000fec0003800000 */
.L_x_11458:
        /* <DEDUP_REMOVED lines=23> */
[----:B------:R-:W-:Y:S01]  /*3230*/  FMUL.FTZ R178, R188, UR8 ;  /* 0x00000008bcb27c20 */ /* 0x000fe20008410000 */
        /* <DEDUP_REMOVED lines=36> */
.L_x_11459:
        /* <DEDUP_REMOVED lines=20> */
[----:B------:R-:W-:Y:S01]  /*35c0*/  FADD.FTZ R129, R166, -R129 ;  /* 0x80000081a6817221 */ /* 0x000fe20000010000 */
[----:B------:R-:W-:Y:S01]  /*35d0*/  FMUL.FTZ R125, R125, UR8 ;  /* 0x000000087d7d7c20 */ /* 0x000fe20008410000 */
[----:B------:R-:W-:Y:S01]  /*35e0*/  FADD.FTZ R126, R161, -R126 ;  /* 0x8000007ea17e7221 */ /* 0x000fe20000010000 */
[----:B------:R-:W-:Y:S01]  /*35f0*/  FMUL.FTZ R127, R127, UR8 ;  /* 0x000000087f7f7c20 */ /* 0x000fe20008410000 */
[----:B------:R-:W-:Y:S01]  /*3600*/  FADD.FTZ R124, R159, -R124 ;  /* 0x8000007c9f7c7221 */ /* 0x000fe20000010000 */
[----:B-----5:R-:W-:-:S02]  /*3610*/  HADD2.F32 R25, -RZ, R140.H1_H1 ;  /* 0x3000008cff197230 */ /* 0x020fc40000004100 */
[----:B------:R-:W-:Y:S01]  /*3620*/  FMUL.FTZ R128, R128, UR8 ;  /* 0x0000000880807c20 */ /* 0x000fe20008410000 */
[--C-:B------:R-:W-:Y:S02]  /*3630*/  HADD2.F32 R159, -RZ, R141.reuse.H0_H0 ;  /* 0x2000008dff9f7230 */ /* 0x100fe40000004100 */
[----:B------:R-:W-:Y:S01]  /*3640*/  FMUL.FTZ R129, R129, UR8 ;  /* 0x0000000881817c20 */ /* 0x000fe20008410000 */
[----:B------:R-:W-:Y:S01]  /*3650*/  FMUL.FTZ R146, R125, UR7 ;  /* 0x000000077d927c20 */ /* 0x000fe20008410000 */
[----:B------:R-:W-:Y:S02]  /*3660*/  HADD2.F32 R141, -RZ, R141.H1_H1 ;  /* 0x3000008dff8d7230 */ /* 0x000fe40000004100 */
[----:B------:R-:W-:Y:S01]  /*3670*/  FMUL.FTZ R126, R126, UR8 ;  /* 0x000000087e7e7c20 */ /* 0x000fe20008410000 */
[--C-:B------:R-:W-:Y:S02]  /*3680*/  HADD2.F32 R157, -RZ, R142.reuse.H0_H0 ;  /* 0x2000008eff9d7230 */ /* 0x100fe40000004100 */
[----:B------:R-:W-:Y:S01]  /*3690*/  FMUL.FTZ R156, R127, UR7 ;  /* 0x000000077f9c7c20 */ /* 0x000fe20008410000 */
[----:B------:R-:W-:-:S02]  /*36a0*/  HADD2.F32 R142, -RZ, R142.H1_H1 ;  /* 0x3000008eff8e7230 */ /* 0x000fc40000004100 */
[--C-:B------:R-:W-:Y:S01]  /*36b0*/  FFMA.FTZ R167, R167, UR4, R144.reuse ;  /* 0x00000004a7a77c23 */ /* 0x100fe20008010090 */
[----:B------:R-:W-:Y:S01]  /*36c0*/  FFMA.FTZ R180, R180, UR4, R144 ;  /* 0x00000004b4b47c23 */ /* 0x000fe20008010090 */
[----:B------:R-:W-:Y:S01]  /*36d0*/  FMUL.FTZ R25, R146, R25 ;  /* 0x0000001992197220 */ /* 0x000fe20000410000 */
[----:B------:R-:W-:Y:S01]  /*36e0*/  FMUL.FTZ R147, R45, R146 ;  /* 0x000000922d937220 */ /* 0x000fe20000410000 */
[----:B------:R-:W-:Y:S01]  /*36f0*/  FMUL.FTZ R160, R128, UR7 ;  /* 0x0000000780a07c20 */ /* 0x000fe20008410000 */
[----:B------:R-:W-:Y:S01]  /*3700*/  FMUL.FTZ R161, R129, UR7 ;  /* 0x0000000781a17c20 */ /* 0x000fe20008410000 */
[----:B------:R-:W-:Y:S01]  /*3710*/  FMUL.FTZ R146, R126, UR7 ;  /* 0x000000077e927c20 */ /* 0x000fe20008410000 */
[----:B------:R-:W-:Y:S01]  /*3720*/  FMUL.FTZ R158, R156, R141 ;  /* 0x0000008d9c9e7220 */ /* 0x000fe20000410000 */
        /* <DEDUP_REMOVED lines=11> */
[----:B------:R-:W-:Y:S01]  /*37e0*/  FMUL.FTZ R131, R131, UR8 ;  /* 0x0000000883837c20 */ /* 0x000fe20008410000 */
[----:B------:R-:W-:Y:S01]  /*37f0*/  F2FP.F16.F32.PACK_AB R142, R161, R160 ;  /* 0x000000a0a18e723e */ /* 0x000fe200000000ff */
[----:B------:R-:W-:Y:S01]  /*3800*/  HADD2.F32 R155, -RZ, R140.H0_H0 ;  /* 0x2000008cff9b7230 */ /* 0x000fe20000004100 */
[----:B------:R-:W-:Y:S01]  /*3810*/  F2FP.F16.F32.PACK_AB R141, R141, R146 ;  /* 0x000000928d8d723e */ /* 0x000fe200000000ff */
[----:B------:R-:W-:-:S02]  /*3820*/  HADD2.F32 R160, -RZ, R143.H0_H0 ;  /* 0x2000008fffa07230 */ /* 0x000fc40000004100 */
[----:B------:R-:W-:Y:S01]  /*3830*/  FMUL.FTZ R140, R124, UR7 ;  /* 0x000000077c8c7c20 */ /* 0x000fe20008410000 */
[----:B------:R-:W-:Y:S02]  /*3840*/  HADD2.F32 R161, -RZ, R143.H1_H1 ;  /* 0x3000008fffa17230 */ /* 0x000fe40000004100 */
        /* <DEDUP_REMOVED lines=8> */
[----:B------:R-:W-:-:S04]  /*38d0*/  F2FP.F16.F32.PACK_AB R140, R147, R140 ;  /* 0x0000008c938c723e */ /* 0x000fc800000000ff */
[----:B------:R-:W-:Y:S01]  /*38e0*/  F2FP.F16.F32.PACK_AB R143, R146, R143 ;  /* 0x0000008f928f723e */ /* 0x000fe200000000ff */
[----:B------:R-:W-:Y:S06]  /*38f0*/  BRA `(.L_x_11461) ;  /* 0x0000000000f07947 */ /* 0x000fec0003800000 */
.L_x_11460:
[--C-:B------:R-:W-:Y:S01]  /*3900*/  FFMA.FTZ R155, R155, UR4, R144.reuse ;  /* 0x000000049b9b7c23 */ /* 0x100fe20008010090 */
[--C-:B------:R-:W-:Y:S01]  /*3910*/  FFMA.FTZ R156, R156, UR4, R144.reuse ;  /* 0x000000049c9c7c23 */ /* 0x100fe20008010090 */
[--C-:B------:R-:W-:Y:S01]  /*3920*/  FFMA.FTZ R157, R157, UR4, R144.reuse ;  /* 0x000000049d9d7c23 */ /* 0x100fe20008010090 */
[----:B------:R-:W-:Y:S01]  /*3930*/  FFMA.FTZ R158, R158, UR4, R144 ;  /* 0x000000049e9e7c23 */ /* 0x000fe20008010090 */
[----:B------:R-:W-:Y:S01]  /*3940*/  FADD.FTZ R155, R159, -R155 ;  /* 0x8000009b9f9b7221 */ /* 0x000fe20000010000 */
[----:B------:R-:W-:Y:S01]  /*3950*/  FADD.FTZ R160, R160, -R156 ;  /* 0x8000009ca0a07221 */ /* 0x000fe20000010000 */
[--C-:B------:R-:W-:Y:S01]  /*3960*/  FFMA.FTZ R163, R163, UR4, R144.reuse ;  /* 0x00000004a3a37c23 */ /* 0x100fe20008010090 */
[----:B------:R-:W-:Y:S01]  /*3970*/  FADD.FTZ R161, R161, -R157 ;  /* 0x8000009da1a17221 */ /* 0x000fe20000010000 */
[----:B------:R-:W-:Y:S01]  /*3980*/  FMUL.FTZ R155, R155, UR8 ;  /* 0x000000089b9b7c20 */ /* 0x000fe20008410000 */
[----:B------:R-:W-:Y:S01]  /*3990*/  FMUL.FTZ R146, R160, UR8 ;  /* 0x00000008a0927c20 */ /* 0x000fe20008410000 */
[----:B------:R-:W-:Y:S01]  /*39a0*/  FFMA.FTZ R165, R165, UR4, R144 ;  /* 0x00000004a5a57c23 */ /* 0x000fe20008010090 */
[----:B------:R-:W-:Y:S01]  /*39b0*/  FADD.FTZ R162, R162, -R158 ;  /* 0x8000009ea2a27221 */ /* 0x000fe20000010000 */
[----:B------:R-:W-:Y:S01]  /*39c0*/  FMUL.FTZ R25, R155, UR7 ;  /* 0x000000079b197c20 */ /* 0x000fe20008410000 */
[----:B------:R-:W-:Y:S01]  /*39d0*/  FMUL.FTZ R146, R146, UR7 ;  /* 0x0000000792927c20 */ /* 0x000fe20008410000 */
[----:B-----5:R-:W-:-:S02]  /*39e0*/  HADD2.F32 R156, -RZ, R140.H0_H0 ;  /* 0x2000008cff9c7230 */ /* 0x020fc40000004100 */
[--C-:B------:R-:W-:Y:S01]  /*39f0*/  FFMA.FTZ R167, R167, UR4, R144.reuse ;  /* 0x00000004a7a77c23 */ /* 0x100fe20008010090 */
[----:B------:R-:W-:Y:S01]  /*3a00*/  FFMA.FTZ R180, R180, UR4, R144 ;  /* 0x00000004b4b47c23 */ /* 0x000fe20008010090 */
[----:B------:R-:W-:Y:S01]  /*3a10*/  FADD.FTZ R164, R164, -R163 ;  /* 0x800000a3a4a47221 */ /* 0x000fe20000010000 */
[----:B------:R-:W-:Y:S02]  /*3a20*/  HADD2.F32 R147, -RZ, R140.H1_H1 ;  /* 0x3000008cff937230 */ /* 0x000fe40000004100 */
[----:B------:R-:W-:Y:S01]  /*3a30*/  FADD.FTZ R166, R166, -R165 ;  /* 0x800000a5a6a67221 */ /* 0x000fe20000010000 */
[----:B------:R-:W-:Y:S01]  /*3a40*/  FMUL.FTZ R140, R44, R25 ;  /* 0x000000192c8c7220 */ /* 0x000fe20000410000 */
[----:B------:R-:W-:Y:S01]  /*3a50*/  FMUL.FTZ R157, R45, R146 ;  /* 0x000000922d9d7220 */ /* 0x000fe20000410000 */
[----:B------:R-:W-:Y:S01]  /*3a60*/  FMUL.FTZ R158, R161, UR8 ;  /* 0x00000008a19e7c20 */ /* 0x000fe20008410000 */
[----:B------:R-:W-:Y:S01]  /*3a70*/  FMUL.FTZ R162, R162, UR8 ;  /* 0x00000008a2a27c20 */ /* 0x000fe20008410000 */
[----:B------:R-:W-:Y:S01]  /*3a80*/  FADD.FTZ R168, R168, -R167 ;  /* 0x800000a7a8a87221 */ /* 0x000fe20000010000 */
[----:B------:R-:W-:Y:S01]  /*3a90*/  FADD.FTZ R181, R181, -R180 ;  /* 0x800000b4b5b57221 */ /* 0x000fe20000010000 */
[----:B------:R-:W-:Y:S01]  /*3aa0*/  FMUL.FTZ R155, R25, R156 ;  /* 0x0000009c199b7220 */ /* 0x000fe20000410000 */
[----:B------:R-:W-:-:S02]  /*3ab0*/  HADD2.F32 R159, -RZ, R141.H0_H0 ;  /* 0x2000008dff9f7230 */ /* 0x000fc40000004100 */
[----:B------:R-:W-:Y:S01]  /*3ac0*/  FMUL.FTZ R156, R164, UR8 ;  /* 0x00000008a49c7c20 */ /* 0x000fe20008410000 */
[----:B------:R-:W-:Y:S02]  /*3ad0*/  HADD2.F32 R141, -RZ, R141.H1_H1 ;  /* 0x3000008dff8d7230 */ /* 0x000fe40000004100 */
        /* <DEDUP_REMOVED lines=8> */
[----:B------:R-:W-:-:S02]  /*3b60*/  HADD2.F32 R142, -RZ, R142.H1_H1 ;  /* 0x3000008eff8e7230 */ /* 0x000fc40000004100 */
[----:B------:R-:W-:Y:S01]  /*3b70*/  FMUL.FTZ R156, R156, UR7 ;  /* 0x000000079c9c7c20 */ /* 0x000fe20008410000 */
[--C-:B------:R-:W-:Y:S02]  /*3b80*/  HADD2.F32 R160, -RZ, R143.reuse.H0_H0 ;  /* 0x2000008fffa07230 */ /* 0x100fe40000004100 */
        /* <DEDUP_REMOVED lines=19> */
.L_x_11461:
        /* <DEDUP_REMOVED lines=18> */
[----:B------:R-:W-:Y:S01]  /*3de0*/  FMUL.FTZ R124, R27, UR8 ;  /* 0x000000081b7c7c20 */ /* 0x000fe20008410000 */
[----:B------:R-:W-:Y:S01]  /*3df0*/  FMUL.FTZ R125, R2, UR8 ;  /* 0x00000008027d7c20 */ /* 0x000fe20008410000 */
[----:B-----5:R-:W-:-:S02]  /*3e00*/  HADD2.F32 R2, -RZ, R140.H0_H0 ;  /* 0x2000008cff027230 */ /* 0x020fc40000004100 */
[--C-:B------:R-:W-:Y:S01]  /*3e10*/  FFMA.FTZ R153, R153, UR4, R144.reuse ;  /* 0x0000000499997c23 */ /* 0x100fe20008010090 */
[----:B------:R-:W-:Y:S01]  /*3e20*/  FMUL.FTZ R131, R124, UR7 ;  /* 0x000000077c837c20 */ /* 0x000fe20008410000 */
[----:B------:R-:W-:Y:S01]  /*3e30*/  FMUL.FTZ R130, R125, UR7 ;  /* 0x000000077d827c20 */ /* 0x000fe20008410000 */
[----:B------:R-:W-:Y:S01]  /*3e40*/  FFMA.FTZ R139, R154, UR4, R144 ;  /* 0x000000049a8b7c23 */ /* 0x000fe20008010090 */
[----:B------:R-:W-:Y:S01]  /*3e50*/  FADD.FTZ R126, R134, -R149 ;  /* 0x80000095867e7221 */ /* 0x000fe20000010000 */
[----:B------:R-:W-:Y:S01]  /*3e60*/  FMUL.FTZ R27, R131, R2 ;  /* 0x00000002831b7220 */ /* 0x000fe20000410000 */
[----:B------:R-:W-:Y:S01]  /*3e70*/  FMUL.FTZ R132, R52, R131 ;  /* 0x0000008334847220 */ /* 0x000fe20000410000 */
[----:B------:R-:W-:Y:S01]  /*3e80*/  FADD.FTZ R127, R135, -R150 ;  /* 0x80000096877f7221 */ /* 0x000fe20000010000 */
[----:B------:R-:W-:Y:S02]  /*3e90*/  HADD2.F32 R133, -RZ, R140.H1_H1 ;  /* 0x3000008cff857230 */ /* 0x000fe40000004100 */
[----:B------:R-:W-:Y:S01]  /*3ea0*/  FMUL.FTZ R131, R53, R130 ;  /* 0x0000008235837220 */ /* 0x000fe20000410000 */
[----:B------:R-:W-:Y:S01]  /*3eb0*/  FADD.FTZ R128, R136, -R151 ;  /* 0x8000009788807221 */ /* 0x000fe20000010000 */
[----:B------:R-:W-:Y:S01]  /*3ec0*/  FADD.FTZ R129, R137, -R152 ;  /* 0x8000009889817221 */ /* 0x000fe20000010000 */
[----:B------:R-:W-:Y:S01]  /*3ed0*/  FADD.FTZ R153, R138, -R153 ;  /* 0x800000998a997221 */ /* 0x000fe20000010000 */
[----:B------:R-:W-:Y:S01]  /*3ee0*/  FADD.FTZ R148, R148, -R139 ;  /* 0x8000008b94947221 */ /* 0x000fe20000010000 */
[----:B------:R-:W-:Y:S01]  /*3ef0*/  FMUL.FTZ R126, R126, UR8 ;  /* 0x000000087e7e7c20 */ /* 0x000fe20008410000 */
[----:B------:R-:W-:Y:S01]  /*3f00*/  FMUL.FTZ R127, R127, UR8 ;  /* 0x000000087f7f7c20 */ /* 0x000fe20008410000 */
[----:B------:R-:W-:Y:S01]  /*3f10*/  FMUL.FTZ R2, R130, R133 ;  /* 0x0000008582027220 */ /* 0x000fe20000410000 */
[----:B------:R-:W-:Y:S01]  /*3f20*/  F2FP.F16.F32.PACK_AB R132, R131, R132 ;  /* 0x000000848384723e */ /* 0x000fe200000000ff */
        /* <DEDUP_REMOVED lines=32> */
.L_x_11462:
        /* <DEDUP_REMOVED lines=11> */
[--C-:B------:R-:W-:Y:S01]  /*41e0*/  FFMA.FTZ R150, R150, UR4, R144.reuse ;  /* 0x0000000496967c23 */ /* 0x100fe20008010090 */
[----:B------:R-:W-:Y:S01]  /*41f0*/  FMUL.FTZ R133, R27, UR7 ;  /* 0x000000071b857c20 */ /* 0x000fe20008410000 */
[----:B------:R-:W-:Y:S01]  /*4200*/  FMUL.FTZ R136, R132, UR7 ;  /* 0x0000000784887c20 */ /* 0x000fe20008410000 */
[--C-:B------:R-:W-:Y:S01]  /*4210*/  FFMA.FTZ R153, R153, UR4, R144.reuse ;  /* 0x0000000499997c23 */ /* 0x100fe20008010090 */
[----:B------:R-:W-:Y:S01]  /*4220*/  FFMA.FTZ R139, R154, UR4, R144 ;  /* 0x000000049a8b7c23 */ /* 0x000fe20008010090 */
[----:B------:R-:W-:Y:S01]  /*4230*/  FADD.FTZ R152, R137, -R152 ;  /* 0x8000009889987221 */ /* 0x000fe20000010000 */
[----:B------:R-:W-:Y:S02]  /*4240*/  HADD2.F32 R137, -RZ, R140.H1_H1 ;  /* 0x3000008cff897230 */ /* 0x000fe40000004100 */
[----:B------:R-:W-:Y:S01]  /*4250*/  FMUL.FTZ R27, R133, R2 ;  /* 0x00000002851b7220 */ /* 0x000fe20000410000 */
[----:B------:R-:W-:Y:S01]  /*4260*/  FMUL.FTZ R132, R52, R133 ;  /* 0x0000008534847220 */ /* 0x000fe20000410000 */
[----:B------:R-:W-:Y:S01]  /*4270*/  FMUL.FTZ R133, R53, R136 ;  /* 0x0000008835857220 */ /* 0x000fe20000410000 */
        /* <DEDUP_REMOVED lines=34> */
[----:B------:R-:W-:Y:S01]  /*44a0*/  F2FP.F16.F32.PACK_AB R133, R136, R135 ;  /* 0x000000878885723e */ /* 0x000fe200000000ff */
[----:B------:R-:W-:Y:S01]  /*44b0*/  FMUL.FTZ R140, R151, R140 ;  /* 0x0000008c978c7220 */ /* 0x000fe20000410000 */
[----:B------:R-:W-:Y:S01]  /*44c0*/  FMUL.FTZ R141, R152, R141 ;  /* 0x0000008d988d7220 */ /* 0x000fe20000410000 */
[----:B------:R-:W-:-:S02]  /*44d0*/  F2FP.F16.F32.PACK_AB R134, R137, R134 ;  /* 0x000000868986723e */ /* 0x000fc400000000ff */
[----:B------:R-:W-:-:S07]  /*44e0*/  F2FP.F16.F32.PACK_AB R135, R144, R153 ;  /* 0x000000999087723e */ /* 0x000fce00000000ff */
.L_x_11463:
        /* <DEDUP_REMOVED lines=8> */
.L_x_11455:
        /* <DEDUP_REMOVED lines=29> */
[----:B0-----:R-:W-:Y:S01]  /*4740*/  FFMA.FTZ R170, R220, UR8, R94 ;  /* 0x00000008dcaa7c23 */ /* 0x001fe2000801005e */
[----:B------:R-:W-:Y:S01]  /*4750*/  FFMA.FTZ R176, R222, UR8, R95 ;  /* 0x00000008deb07c23 */ /* 0x000fe2000801005f */
[----:B------:R-:W-:Y:S01]  /*4760*/  FADD.FTZ R228, R228, -R225 ;  /* 0x800000e1e4e47221 */ /* 0x000fe20000010000 */
[----:B------:R-:W-:Y:S01]  /*4770*/  FADD.FTZ R229, R229, -R227 ;  /* 0x800000e3e5e57221 */ /* 0x000fe20000010000 */
[--C-:B------:R-:W-:Y:S02]  /*4780*/  HADD2.F32 R171, -RZ, R141.reuse.H0_H0 ;  /* 0x2000008dffab7230 */ /* 0x100fe40000004100 */
[----:B------:R-:W-:Y:S01]  /*4790*/  FFMA.FTZ R172, R224, UR8, R96 ;  /* 0x00000008e0ac7c23 */ /* 0x000fe20008010060 */
[----:B------:R-:W-:-:S02]  /*47a0*/  HADD2.F32 R141, -RZ, R141.H1_H1 ;  /* 0x3000008dff8d7230 */ /* 0x000fc40000004100 */
[----:B------:R-:W-:Y:S01]  /*47b0*/  FFMA.FTZ R175, R226, UR8, R97 ;  /* 0x00000008e2af7c23 */ /* 0x000fe20008010061 */
[----:B------:R-:W-:Y:S01]  /*47c0*/  FMUL.FTZ R170, R170, UR7 ;  /* 0x00000007aaaa7c20 */ /* 0x000fe20008410000 */
[----:B------:R-:W-:Y:S01]  /*47d0*/  FMUL.FTZ R145, R145, R147 ;  /* 0x0000009391917220 */ /* 0x000fe20000410000 */
[----:B------:R-:W-:Y:S01]  /*47e0*/  F2FP.F16.F32.PACK_AB R140, R146, R140 ;  /* 0x0000008c928c723e */ /* 0x000fe200000000ff */
[----:B------:R-:W-:Y:S01]  /*47f0*/  FMUL.FTZ R176, R176, UR7 ;  /* 0x00000007b0b07c20 */ /* 0x000fe20008410000 */
[--C-:B------:R-:W-:Y:S02]  /*4800*/  HADD2.F32 R173, -RZ, R142.reuse.H0_H0 ;  /* 0x2000008effad7230 */ /* 0x100fe40000004100 */
[----:B------:R-:W-:Y:S01]  /*4810*/  FFMA.FTZ R147, R228, UR8, R98 ;  /* 0x00000008e4937c23 */ /* 0x000fe20008010062 */
[----:B------:R-:W-:Y:S01]  /*4820*/  FFMA.FTZ R146, R229, UR8, R99 ;  /* 0x00000008e5927c23 */ /* 0x000fe20008010063 */
        /* <DEDUP_REMOVED lines=23> */
.L_x_11465:
        /* <DEDUP_REMOVED lines=8> */
[----:B------:R-:W-:Y:S01]  /*4a20*/  FFMA.FTZ R125, R125, UR8, R93 ;  /* 0x000000087d7d7c23 */ /* 0x000fe2000801005d */
[----:B------:R-:W-:Y:S01]  /*4a30*/  FADD.FTZ R124, R218, -R124 ;  /* 0x8000007cda7c7221 */ /* 0x000fe20000010000 */
[----:B------:R-:W-:-:S02]  /*4a40*/  HADD2.F32 R140, -RZ, R140.H1_H1 ;  /* 0x3000008cff8c7230 */ /* 0x000fc40000004100 */
[----:B------:R-:W-:Y:S01]  /*4a50*/  FFMA.FTZ R126, R126, UR8, R94 ;  /* 0x000000087e7e7c23 */ /* 0x000fe2000801005e */
[----:B------:R-:W-:Y:S01]  /*4a60*/  FMUL.FTZ R147, R125, UR7 ;  /* 0x000000077d937c20 */ /* 0x000fe20008410000 */
[----:B------:R-:W-:Y:S01]  /*4a70*/  FFMA.FTZ R127, R127, UR8, R95 ;  /* 0x000000087f7f7c23 */ /* 0x000fe2000801005f */
[----:B------:R-:W-:Y:S01]  /*4a80*/  FFMA.FTZ R124, R124, UR8, R92 ;  /* 0x000000087c7c7c23 */ /* 0x000fe2000801005c */
        /* <DEDUP_REMOVED lines=17> */
[----:B------:R-:W-:Y:S01]  /*4ba0*/  FFMA.FTZ R128, R128, UR8, R96 ;  /* 0x0000000880807c23 */ /* 0x000fe20008010060 */
[----:B------:R-:W-:Y:S01]  /*4bb0*/  FFMA.FTZ R129, R129, UR8, R97 ;  /* 0x0000000881817c23 */ /* 0x000fe20008010061 */
        /* <DEDUP_REMOVED lines=14> */
[----:B------:R-:W-:Y:S01]  /*4ca0*/  FFMA.FTZ R130, R130, UR8, R98 ;  /* 0x0000000882827c23 */ /* 0x000fe20008010062 */
[----:B------:R-:W-:Y:S01]  /*4cb0*/  FFMA.FTZ R131, R131, UR8, R99 ;  /* 0x0000000883837c23 */ /* 0x000fe20008010063 */
        /* <DEDUP_REMOVED lines=10> */
.L_x_11466:
[----:B------:R-:W-:-:S04]  /*4d60*/  ISETP.NE.U32.AND P0, PT, RZ, UR22, PT ;  /* 0x00000016ff007c0c */ /* 0x000fc8000bf05070 */
[----:B------:R-:W-:-:S13]  /*4d70*/  ISETP.NE.AND.EX P0, PT, RZ, UR23, PT, P0 ;  /* 0x00000017ff007c0c */ /* 0x000fda000bf05300 */
        /* <DEDUP_REMOVED lines=21> */
[----:B------:R-:W-:Y:S01]  /*4ed0*/  FFMA.FTZ R126, R126, UR8, R102 ;  /* 0x000000087e7e7c23 */ /* 0x000fe20008010066 */
[----:B------:R-:W-:Y:S01]  /*4ee0*/  FFMA.FTZ R127, R127, UR8, R103 ;  /* 0x000000087f7f7c23 */ /* 0x000fe20008010067 */
[----:B------:R-:W-:Y:S01]  /*4ef0*/  FFMA.FTZ R124, R124, UR8, R100 ;  /* 0x000000087c7c7c23 */ /* 0x000fe20008010064 */
[----:B------:R-:W-:Y:S01]  /*4f00*/  FFMA.FTZ R125, R125, UR8, R101 ;  /* 0x000000087d7d7c23 */ /* 0x000fe20008010065 */
        /* <DEDUP_REMOVED lines=24> */
[----:B------:R-:W-:Y:S01]  /*5090*/  F2FP.F16.F32.PACK_AB R141, R141, R179 ;  /* 0x000000b38d8d723e */ /* 0x000fe200000000ff */
[--C-:B------:R-:W-:Y:S01]  /*50a0*/  HADD2.F32 R179, -RZ, R142.reuse.H0_H0 ;  /* 0x2000008effb37230 */ /* 0x100fe20000004100 */
[----:B------:R-:W-:Y:S01]  /*50b0*/  F2FP.F16.F32.PACK_AB R140, R146, R140 ;  /* 0x0000008c928c723e */ /* 0x000fe200000000ff */
[----:B------:R-:W-:-:S02]  /*50c0*/  HADD2.F32 R182, -RZ, R142.H1_H1 ;  /* 0x3000008effb67230 */ /* 0x000fc40000004100 */
[----:B------:R-:W-:Y:S01]  /*50d0*/  FMUL.FTZ R146, R128, UR7 ;  /* 0x0000000780927c20 */ /* 0x000fe20008410000 */
[----:B------:R-:W-:Y:S01]  /*50e0*/  FMUL.FTZ R142, R129, UR7 ;  /* 0x00000007818e7c20 */ /* 0x000fe20008410000 */
[----:B------:R-:W-:Y:S01]  /*50f0*/  FFMA.FTZ R130, R130, UR8, R106 ;  /* 0x0000000882827c23 */ /* 0x000fe2000801006a */
[----:B------:R-:W-:Y:S01]  /*5100*/  FFMA.FTZ R131, R131, UR8, R107 ;  /* 0x0000000883837c23 */ /* 0x000fe2000801006b */
        /* <DEDUP_REMOVED lines=15> */
.L_x_11467:
        /* <DEDUP_REMOVED lines=23> */
[----:B------:R-:W-:Y:S01]  /*5370*/  FFMA.FTZ R178, R188, UR8, R102 ;  /* 0x00000008bcb27c23 */ /* 0x000fe20008010066 */
        /* <DEDUP_REMOVED lines=36> */
.L_x_11468:
        /* <DEDUP_REMOVED lines=14> */
[--C-:B-----5:R-:W-:Y:S02]  /*56a0*/  HADD2.F32 R155, -RZ, R140.reuse.H0_H0 ;  /* 0x2000008cff9b7230 */ /* 0x120fe40000004100 */
[----:B------:R-:W-:Y:S01]  /*56b0*/  FADD.FTZ R160, R160, -R25 ;  /* 0x80000019a0a07221 */ /* 0x000fe20000010000 */
[----:B------:R-:W-:Y:S01]  /*56c0*/  FFMA.FTZ R25, R158, UR4, R144 ;  /* 0x000000049e197c23 */ /* 0x000fe20008010090 */
[----:B------:R-:W-:Y:S01]  /*56d0*/  FADD.FTZ R159, R159, -R124 ;  /* 0x8000007c9f9f7221 */ /* 0x000fe20000010000 */
[--C-:B------:R-:W-:Y:S01]  /*56e0*/  FFMA.FTZ R124, R157, UR4, R144.reuse ;  /* 0x000000049d7c7c23 */ /* 0x100fe20008010090 */
[----:B------:R-:W-:Y:S01]  /*56f0*/  FFMA.FTZ R125, R160, UR8, R109 ;  /* 0x00000008a07d7c23 */ /* 0x000fe2000801006d */
[----:B------:R-:W-:Y:S01]  /*5700*/  FADD.FTZ R162, R162, -R25 ;  /* 0x80000019a2a27221 */ /* 0x000fe20000010000 */
[----:B------:R-:W-:Y:S01]  /*5710*/  FFMA.FTZ R25, R163, UR4, R144 ;  /* 0x00000004a3197c23 */ /* 0x000fe20008010090 */
[----:B------:R-:W-:Y:S01]  /*5720*/  FADD.FTZ R161, R161, -R124 ;  /* 0x8000007ca1a17221 */ /* 0x000fe20000010000 */
[----:B------:R-:W-:-:S02]  /*5730*/  HADD2.F32 R140, -RZ, R140.H1_H1 ;  /* 0x3000008cff8c7230 */ /* 0x000fc40000004100 */
[----:B------:R-:W-:Y:S01]  /*5740*/  FMUL.FTZ R156, R125, UR7 ;  /* 0x000000077d9c7c20 */ /* 0x000fe20008410000 */
[----:B------:R-:W-:Y:S01]  /*5750*/  FADD.FTZ R25, R164, -R25 ;  /* 0x80000019a4197221 */ /* 0x000fe20000010000 */
[----:B------:R-:W-:Y:S01]  /*5760*/  FFMA.FTZ R126, R161, UR8, R110 ;  /* 0x00000008a17e7c23 */ /* 0x000fe2000801006e */
[----:B------:R-:W-:Y:S01]  /*5770*/  FADD.FTZ R166, R166, -R165 ;  /* 0x800000a5a6a67221 */ /* 0x000fe20000010000 */
[----:B------:R-:W-:Y:S01]  /*5780*/  FFMA.FTZ R127, R162, UR8, R111 ;  /* 0x00000008a27f7c23 */ /* 0x000fe2000801006f */
[--C-:B------:R-:W-:Y:S02]  /*5790*/  HADD2.F32 R130, -RZ, R141.reuse.H0_H0 ;  /* 0x2000008dff827230 */ /* 0x100fe40000004100 */
[----:B------:R-:W-:Y:S01]  /*57a0*/  FFMA.FTZ R128, R25, UR8, R112 ;  /* 0x0000000819807c23 */ /* 0x000fe20008010070 */
[----:B------:R-:W-:Y:S01]  /*57b0*/  FMUL.FTZ R25, R156, R140 ;  /* 0x0000008c9c197220 */ /* 0x000fe20000410000 */
[----:B------:R-:W-:Y:S01]  /*57c0*/  FMUL.FTZ R161, R126, UR7 ;  /* 0x000000077ea17c20 */ /* 0x000fe20008410000 */
[----:B------:R-:W-:-:S02]  /*57d0*/  HADD2.F32 R141, -RZ, R141.H1_H1 ;  /* 0x3000008dff8d7230 */ /* 0x000fc40000004100 */
[----:B------:R-:W-:Y:S01]  /*57e0*/  FMUL.FTZ R140, R45, R156 ;  /* 0x0000009c2d8c7220 */ /* 0x000fe20000410000 */
[----:B------:R-:W-:Y:S01]  /*57f0*/  FFMA.FTZ R129, R166, UR8, R113 ;  /* 0x00000008a6817c23 */ /* 0x000fe20008010071 */
[----:B------:R-:W-:Y:S01]  /*5800*/  FMUL.FTZ R156, R127, UR7 ;  /* 0x000000077f9c7c20 */ /* 0x000fe20008410000 */
[----:B------:R-:W-:Y:S01]  /*5810*/  FFMA.FTZ R124, R159, UR8, R108 ;  /* 0x000000089f7c7c23 */ /* 0x000fe2000801006c */
[--C-:B------:R-:W-:Y:S02]  /*5820*/  HADD2.F32 R157, -RZ, R142.reuse.H0_H0 ;  /* 0x2000008eff9d7230 */ /* 0x100fe40000004100 */
[----:B------:R-:W-:Y:S01]  /*5830*/  FMUL.FTZ R159, R161, R130 ;  /* 0x00000082a19f7220 */ /* 0x000fe20000410000 */
[--C-:B------:R-:W-:Y:S01]  /*5840*/  FFMA.FTZ R131, R167, UR4, R144.reuse ;  /* 0x00000004a7837c23 */ /* 0x100fe20008010090 */
[----:B------:R-:W-:Y:S02]  /*5850*/  HADD2.F32 R142, -RZ, R142.H1_H1 ;  /* 0x3000008eff8e7230 */ /* 0x000fe40000004100 */
[----:B------:R-:W-:Y:S01]  /*5860*/  FMUL.FTZ R130, R46, R161 ;  /* 0x000000a12e827220 */ /* 0x000fe20000410000 */
[----:B------:R-:W-:Y:S01]  /*5870*/  FFMA.FTZ R146, R180, UR4, R144 ;  /* 0x00000004b4927c23 */ /* 0x000fe20008010090 */
[----:B------:R-:W-:Y:S01]  /*5880*/  FMUL.FTZ R158, R156, R141 ;  /* 0x0000008d9c9e7220 */ /* 0x000fe20000410000 */
[----:B------:R-:W-:Y:S01]  /*5890*/  FMUL.FTZ R160, R128, UR7 ;  /* 0x0000000780a07c20 */ /* 0x000fe20008410000 */
        /* <DEDUP_REMOVED lines=8> */
[----:B------:R-:W-:Y:S01]  /*5920*/  F2FP.F16.F32.PACK_AB R141, R141, R130 ;  /* 0x000000828d8d723e */ /* 0x000fe200000000ff */
[----:B------:R-:W-:Y:S01]  /*5930*/  FFMA.FTZ R130, R131, UR8, R114 ;  /* 0x0000000883827c23 */ /* 0x000fe20008010072 */
[----:B------:R-:W-:Y:S01]  /*5940*/  FFMA.FTZ R131, R146, UR8, R115 ;  /* 0x0000000892837c23 */ /* 0x000fe20008010073 */
[----:B------:R-:W-:Y:S01]  /*5950*/  FMUL.FTZ R147, R124, UR7 ;  /* 0x000000077c937c20 */ /* 0x000fe20008410000 */
[----:B------:R-:W-:Y:S01]  /*5960*/  F2FP.F16.F32.PACK_AB R142, R161, R160 ;  /* 0x000000a0a18e723e */ /* 0x000fe200000000ff */
[----:B------:R-:W-:-:S02]  /*5970*/  HADD2.F32 R160, -RZ, R143.H0_H0 ;  /* 0x2000008fffa07230 */ /* 0x000fc40000004100 */
[----:B------:R-:W-:Y:S01]  /*5980*/  FMUL.FTZ R146, R131, UR7 ;  /* 0x0000000783927c20 */ /* 0x000fe20008410000 */
[----:B------:R-:W-:Y:S02]  /*5990*/  HADD2.F32 R161, -RZ, R143.H1_H1 ;  /* 0x3000008fffa17230 */ /* 0x000fe40000004100 */
[----:B------:R-:W-:Y:S01]  /*59a0*/  FMUL.FTZ R143, R130, UR7 ;  /* 0x00000007828f7c20 */ /* 0x000fe20008410000 */
[----:B------:R-:W-:Y:S01]  /*59b0*/  FMUL.FTZ R155, R147, R155 ;  /* 0x0000009b939b7220 */ /* 0x000fe20000410000 */
[----:B------:R-:W-:Y:S02]  /*59c0*/  FMUL.FTZ R147, R44, R147 ;  /* 0x000000932c937220 */ /* 0x000fe40000410000 */
[----:B------:R-:W-:Y:S01]  /*59d0*/  FMUL.FTZ R160, R143, R160 ;  /* 0x000000a08fa07220 */ /* 0x000fe20000410000 */
[----:B------:R-:W-:Y:S01]  /*59e0*/  FMUL.FTZ R161, R146, R161 ;  /* 0x000000a192a17220 */ /* 0x000fe20000410000 */
[----:B------:R-:W-:Y:S01]  /*59f0*/  FMUL.FTZ R143, R50, R143 ;  /* 0x0000008f328f7220 */ /* 0x000fe20000410000 */
[----:B------:R-:W-:Y:S01]  /*5a00*/  FMUL.FTZ R146, R51, R146 ;  /* 0x0000009233927220 */ /* 0x000fe20000410000 */
[----:B------:R-:W-:-:S04]  /*5a10*/  F2FP.F16.F32.PACK_AB R140, R140, R147 ;  /* 0x000000938c8c723e */ /* 0x000fc800000000ff */
[----:B------:R-:W-:Y:S01]  /*5a20*/  F2FP.F16.F32.PACK_AB R143, R146, R143 ;  /* 0x0000008f928f723e */ /* 0x000fe200000000ff */
[----:B------:R-:W-:Y:S06]  /*5a30*/  BRA `(.L_x_11470) ;  /* 0x0000000000f07947 */ /* 0x000fec0003800000 */
.L_x_11469:
        /* <DEDUP_REMOVED lines=22> */
[----:B------:R-:W-:Y:S01]  /*5ba0*/  FFMA.FTZ R158, R161, UR8, R110 ;  /* 0x00000008a19e7c23 */ /* 0x000fe2000801006e */
[----:B------:R-:W-:Y:S01]  /*5bb0*/  FFMA.FTZ R162, R162, UR8, R111 ;  /* 0x00000008a2a27c23 */ /* 0x000fe2000801006f */
[----:B------:R-:W-:Y:S01]  /*5bc0*/  FADD.FTZ R168, R168, -R167 ;  /* 0x800000a7a8a87221 */ /* 0x000fe20000010000 */
[----:B------:R-:W-:Y:S01]  /*5bd0*/  FADD.FTZ R181, R181, -R180 ;  /* 0x800000b4b5b57221 */ /* 0x000fe20000010000 */
[----:B------:R-:W-:Y:S01]  /*5be0*/  FMUL.FTZ R155, R25, R156 ;  /* 0x0000009c199b7220 */ /* 0x000fe20000410000 */
[----:B------:R-:W-:-:S02]  /*5bf0*/  HADD2.F32 R159, -RZ, R141.H0_H0 ;  /* 0x2000008dff9f7230 */ /* 0x000fc40000004100 */
[----:B------:R-:W-:Y:S01]  /*5c00*/  FFMA.FTZ R156, R164, UR8, R112 ;  /* 0x00000008a49c7c23 */ /* 0x000fe20008010070 */
[----:B------:R-:W-:Y:S02]  /*5c10*/  HADD2.F32 R141, -RZ, R141.H1_H1 ;  /* 0x3000008dff8d7230 */ /* 0x000fe40000004100 */
        /* <DEDUP_REMOVED lines=30> */
.L_x_11470:
        /* <DEDUP_REMOVED lines=17> */
[--C-:B-----5:R-:W-:Y:S02]  /*5f10*/  HADD2.F32 R133, -RZ, R140.reuse.H1_H1 ;  /* 0x3000008cff857230 */ /* 0x120fe40000004100 */
[----:B------:R-:W-:Y:S01]  /*5f20*/  FFMA.FTZ R124, R27, UR8, R116 ;  /* 0x000000081b7c7c23 */ /* 0x000fe20008010074 */
[----:B------:R-:W-:Y:S01]  /*5f30*/  FFMA.FTZ R125, R2, UR8, R117 ;  /* 0x00000008027d7c23 */ /* 0x000fe20008010075 */
[----:B------:R-:W-:-:S02]  /*5f40*/  HADD2.F32 R2, -RZ, R140.H0_H0 ;  /* 0x2000008cff027230 */ /* 0x000fc40000004100 */
[--C-:B------:R-:W-:Y:S01]  /*5f50*/  FFMA.FTZ R130, R152, UR4, R144.reuse ;  /* 0x0000000498827c23 */ /* 0x100fe20008010090 */
[----:B------:R-:W-:Y:S01]  /*5f60*/  FMUL.FTZ R131, R124, UR7 ;  /* 0x000000077c837c20 */ /* 0x000fe20008410000 */
[----:B------:R-:W-:Y:S01]  /*5f70*/  FMUL.FTZ R126, R125, UR7 ;  /* 0x000000077d7e7c20 */ /* 0x000fe20008410000 */
[--C-:B------:R-:W-:Y:S01]  /*5f80*/  FFMA.FTZ R153, R153, UR4, R144.reuse ;  /* 0x0000000499997c23 */ /* 0x100fe20008010090 */
[----:B------:R-:W-:Y:S01]  /*5f90*/  FFMA.FTZ R139, R154, UR4, R144 ;  /* 0x000000049a8b7c23 */ /* 0x000fe20008010090 */
[----:B------:R-:W-:Y:S01]  /*5fa0*/  FADD.FTZ R127, R134, -R127 ;  /* 0x8000007f867f7221 */ /* 0x000fe20000010000 */
[----:B------:R-:W-:Y:S01]  /*5fb0*/  FADD.FTZ R128, R135, -R128 ;  /* 0x8000008087807221 */ /* 0x000fe20000010000 */
[----:B------:R-:W-:Y:S01]  /*5fc0*/  FMUL.FTZ R27, R131, R2 ;  /* 0x00000002831b7220 */ /* 0x000fe20000410000 */
[----:B------:R-:W-:Y:S01]  /*5fd0*/  FMUL.FTZ R132, R52, R131 ;  /* 0x0000008334847220 */ /* 0x000fe20000410000 */
[----:B------:R-:W-:Y:S01]  /*5fe0*/  FADD.FTZ R129, R136, -R129 ;  /* 0x8000008188817221 */ /* 0x000fe20000010000 */
[----:B------:R-:W-:Y:S01]  /*5ff0*/  FMUL.FTZ R131, R53, R126 ;  /* 0x0000007e35837220 */ /* 0x000fe20000410000 */
[----:B------:R-:W-:Y:S01]  /*6000*/  FADD.FTZ R130, R137, -R130 ;  /* 0x8000008289827221 */ /* 0x000fe20000010000 */
[----:B------:R-:W-:Y:S01]  /*6010*/  FMUL.FTZ R2, R126, R133 ;  /* 0x000000857e027220 */ /* 0x000fe20000410000 */
[----:B------:R-:W-:Y:S01]  /*6020*/  FADD.FTZ R153, R138, -R153 ;  /* 0x800000998a997221 */ /* 0x000fe20000010000 */
[----:B------:R-:W-:Y:S01]  /*6030*/  FADD.FTZ R148, R148, -R139 ;  /* 0x8000008b94947221 */ /* 0x000fe20000010000 */
[----:B------:R-:W-:Y:S01]  /*6040*/  FFMA.FTZ R126, R127, UR8, R118 ;  /* 0x000000087f7e7c23 */ /* 0x000fe20008010076 */
[----:B------:R-:W-:Y:S01]  /*6050*/  FFMA.FTZ R127, R128, UR8, R119 ;  /* 0x00000008807f7c23 */ /* 0x000fe20008010077 */
[----:B------:R-:W-:Y:S01]  /*6060*/  FFMA.FTZ R128, R129, UR8, R120 ;  /* 0x0000000881807c23 */ /* 0x000fe20008010078 */
[----:B------:R-:W-:Y:S01]  /*6070*/  F2FP.F16.F32.PACK_AB R132, R131, R132 ;  /* 0x000000848384723e */ /* 0x000fe200000000ff */
[----:B------:R-:W-:Y:S01]  /*6080*/  FFMA.FTZ R129, R130, UR8, R121 ;  /* 0x0000000882817c23 */ /* 0x000fe20008010079 */
[----:B------:R-:W-:-:S02]  /*6090*/  HADD2.F32 R138, -RZ, R141.H0_H0 ;  /* 0x2000008dff8a7230 */ /* 0x000fc40000004100 */
[----:B------:R-:W-:Y:S01]  /*60a0*/  FFMA.FTZ R130, R153, UR8, R122 ;  /* 0x0000000899827c23 */ /* 0x000fe2000801007a */
[----:B------:R-:W-:Y:S02]  /*60b0*/  HADD2.F32 R139, -RZ, R141.H1_H1 ;  /* 0x3000008dff8b7230 */ /* 0x000fe40000004100 */
[----:B------:R-:W-:Y:S01]  /*60c0*/  FFMA.FTZ R131, R148, UR8, R123 ;  /* 0x0000000894837c23 */ /* 0x000fe2000801007b */
        /* <DEDUP_REMOVED lines=26> */
.L_x_11471:
[--C-:B------:R-:W-:Y:S01]  /*6270*/  FFMA.FTZ R27, R27, UR4, R144.reuse ;  /* 0x000000041b1b7c23 */ /* 0x100fe20008010090 */
[--C-:B------:R-:W-:Y:S01]  /*6280*/  FFMA.FTZ R2, R139, UR4, R144.reuse ;  /* 0x000000048b027c23 */ /* 0x100fe20008010090 */
[--C-:B------:R-:W-:Y:S01]  /*6290*/  FFMA.FTZ R149, R149, UR4, R144.reuse ;  /* 0x0000000495957c23 */ /* 0x100fe20008010090 */
[----:B------:R-:W-:Y:S01]  /*62a0*/  FFMA.FTZ R150, R150, UR4, R144 ;  /* 0x0000000496967c23 */ /* 0x000fe20008010090 */
[----:B------:R-:W-:Y:S01]  /*62b0*/  FADD.FTZ R27, R132, -R27 ;  /* 0x8000001b841b7221 */ /* 0x000fe20000010000 */
[----:B------:R-:W-:Y:S01]  /*62c0*/  FADD.FTZ R2, R133, -R2 ;  /* 0x8000000285027221 */ /* 0x000fe20000010000 */
        /* <DEDUP_REMOVED lines=13> */
[----:B------:R-:W-:Y:S01]  /*63a0*/  FMUL.FTZ R135, R27, UR7 ;  /* 0x000000071b877c20 */ /* 0x000fe20008410000 */
[----:B------:R-:W-:Y:S01]  /*63b0*/  FMUL.FTZ R136, R132, UR7 ;  /* 0x0000000784887c20 */ /* 0x000fe20008410000 */
[----:B------:R-:W-:Y:S01]  /*63c0*/  FFMA.FTZ R133, R133, UR8, R118 ;  /* 0x0000000885857c23 */ /* 0x000fe20008010076 */
[----:B------:R-:W-:Y:S01]  /*63d0*/  FFMA.FTZ R134, R134, UR8, R119 ;  /* 0x0000000886867c23 */ /* 0x000fe20008010077 */
[----:B------:R-:W-:Y:S02]  /*63e0*/  HADD2.F32 R137, -RZ, R140.H1_H1 ;  /* 0x3000008cff897230 */ /* 0x000fe40000004100 */
[----:B------:R-:W-:Y:S01]  /*63f0*/  FFMA.FTZ R151, R151, UR8, R120 ;  /* 0x0000000897977c23 */ /* 0x000fe20008010078 */
[--C-:B------:R-:W-:Y:S02]  /*6400*/  HADD2.F32 R138, -RZ, R141.reuse.H0_H0 ;  /* 0x2000008dff8a7230 */ /* 0x100fe40000004100 */
[----:B------:R-:W-:Y:S01]  /*6410*/  FFMA.FTZ R152, R152, UR8, R121 ;  /* 0x0000000898987c23 */ /* 0x000fe20008010079 */
[----:B------:R-:W-:-:S02]  /*6420*/  HADD2.F32 R139, -RZ, R141.H1_H1 ;  /* 0x3000008dff8b7230 */ /* 0x000fc40000004100 */
[----:B------:R-:W-:Y:S01]  /*6430*/  FFMA.FTZ R148, R148, UR8, R123 ;  /* 0x0000000894947c23 */ /* 0x000fe2000801007b */
[--C-:B------:R-:W-:Y:S02]  /*6440*/  HADD2.F32 R140, -RZ, R142.reuse.H0_H0 ;  /* 0x2000008eff8c7230 */ /* 0x100fe40000004100 */
[----:B------:R-:W-:Y:S01]  /*6450*/  FFMA.FTZ R153, R153, UR8, R122 ;  /* 0x0000000899997c23 */ /* 0x000fe2000801007a */
[----:B------:R-:W-:Y:S02]  /*6460*/  HADD2.F32 R141, -RZ, R142.H1_H1 ;  /* 0x3000008eff8d7230 */ /* 0x000fe40000004100 */
[----:B------:R-:W-:Y:S01]  /*6470*/  FMUL.FTZ R27, R135, R2 ;  /* 0x00000002871b7220 */ /* 0x000fe20000410000 */
[----:B------:R-:W-:Y:S01]  /*6480*/  FMUL.FTZ R132, R52, R135 ;  /* 0x0000008734847220 */ /* 0x000fe20000410000 */
[--C-:B------:R-:W-:Y:S02]  /*6490*/  HADD2.F32 R142, -RZ, R143.reuse.H0_H0 ;  /* 0x2000008fff8e7230 */ /* 0x100fe40000004100 */
[----:B------:R-:W-:Y:S01]  /*64a0*/  FMUL.FTZ R135, R53, R136 ;  /* 0x0000008835877220 */ /* 0x000fe20000410000 */
[----:B------:R-:W-:-:S02]  /*64b0*/  HADD2.F32 R143, -RZ, R143.H1_H1 ;  /* 0x3000008fff8f7230 */ /* 0x000fc40000004100 */
[----:B------:R-:W-:Y:S01]  /*64c0*/  FMUL.FTZ R133, R133, UR7 ;  /* 0x0000000785857c20 */ /* 0x000fe20008410000 */
[----:B------:R-:W-:Y:S01]  /*64d0*/  FMUL.FTZ R134, R134, UR7 ;  /* 0x0000000786867c20 */ /* 0x000fe20008410000 */
[----:B------:R-:W-:Y:S01]  /*64e0*/  FMUL.FTZ R151, R151, UR7 ;  /* 0x0000000797977c20 */ /* 0x000fe20008410000 */
[----:B------:R-:W-:Y:S01]  /*64f0*/  FMUL.FTZ R152, R152, UR7 ;  /* 0x0000000798987c20 */ /* 0x000fe20008410000 */
        /* <DEDUP_REMOVED lines=19> */
.L_x_11472:
[----:B------:R-:W0:Y:S01]  /*6630*/  @P0 LDC.64 R136, c[0x0][0x478] ;  /* 0x00011e00ff880b82 */ /* 0x000e220000000a00 */
[----:B------:R-:W-:Y:S02]  /*6640*/  HFMA2 R147, -RZ, RZ, 0, 9.5367431640625e-07 ;  /* 0x00000010ff937431 */ /* 0x000fe400000001ff */
[----:B0-----:R-:W-:-:S05]  /*6650*/  @P0 IMAD.WIDE.U32 R136, R0, 0x20, R136 ;  /* 0x0000002000880825 */ /* 0x001fca00078e0088 */
[----:B------:R-:W-:Y:S04]  /*6660*/  @P0 STG.E.128 desc[UR10][R136.64], R124 ;  /* 0x0000007c88000986 */ /* 0x000fe8000c101d0a */
[----:B------:R0:W-:Y:S02]  /*6670*/  @P0 STG.E.128 desc[UR10][R136.64+0x10], R128 ;  /* 0x0000108088000986 */ /* 0x0001e4000c101d0a */
[----:B0-----:R-:W-:-:S05]  /*6680*/  IMAD.WIDE.U32 R136, R0, R147, UR26 ;  /* 0x0000001a00887e25 */ /* 0x001fca000f8e0093 */
[----:B------:R0:W-:Y:S02]  /*6690*/  STG.E.128 desc[UR10][R136.64], R132 ;  /* 0x0000008488007986 */ /* 0x0001e4000c101d0a */
.L_x_11464:
        /* <DEDUP_REMOVED lines=147> */
.L_x_11452:
[----:B------:R-:W1:Y:S01]  /*6fd0*/  S2R R64, SR_TID.X ;  /* 0x0000000000407919 */ /* 0x000e620000002100 */
[----:B------:R-:W2:Y:S08]  /*6fe0*/  S2UR UR4, SR_CTAID.X ;  /* 0x00000000000479c3 */ /* 0x000eb00000002500 */
[----:B0-----:R-:W2:Y:S08]  /*6ff0*/  LDC R0, c[0x0][0x388] ;  /* 0x0000e200ff007b82 */ /* 0x001eb00000000800 */
[----:B------:R-:W0:Y:S08]  /*7000*/  LDC.64 R2, c[0x0][0x440] ;  /* 0x00011000ff027b82 */ /* 0x000e300000000a00 */
        /* <DEDUP_REMOVED lines=32> */
.L_x_11474:
        /* <DEDUP_REMOVED lines=15> */
.L_x_15723:


//--------------------- .text._ZN10layer_norm13ln_bwd_kernelINS_13Kernel_traitsIf6__halffS2_fjLj8192ELj1ELj1ELj8ELj16ENS_18Kernel_traits_baseILj8192EfS2_fS2_fjLj256EEEEELb0ELb1ELb1ELb0EEEvNS_9BwdParamsE --------------------------
	.section	.text._ZN10layer_norm13ln_bwd_kernelINS_13Kernel_traitsIf6__halffS2_fjLj8192ELj1ELj1ELj8ELj16ENS_18Kernel_traits_baseILj8192EfS2_fS2_fjLj256EEEEELb0ELb1ELb1ELb0EEEvNS_9BwdParamsE,"ax",@progbits
	.align	128
        .global         _ZN10layer_norm13ln_bwd_kernelINS_13Kernel_traitsIf6__halffS2_fjLj8192ELj1ELj1ELj8ELj16ENS_18Kernel_traits_baseILj8192EfS2_fS2_fjLj256EEEEELb0ELb1ELb1ELb0EEEvNS_9BwdParamsE
        .type           _ZN10layer_norm13ln_bwd_kernelINS_13Kernel_traitsIf6__halffS2_fjLj8192ELj1ELj1ELj8ELj16ENS_18Kernel_traits_baseILj8192EfS2_fS2_fjLj256EEEEELb0ELb1ELb1ELb0EEEvNS_9BwdParamsE,@function
        .size           _ZN10layer_norm13ln_bwd_kernelINS_13Kernel_traitsIf6__halffS2_fjLj8192ELj1ELj1ELj8ELj16ENS_18Kernel_traits_baseILj8192EfS2_fS2_fjLj256EEEEELb0ELb1ELb1ELb0EEEvNS_9BwdParamsE,(.L_x_15724 - _ZN10layer_norm13ln_bwd_kernelINS_13Kernel_traitsIf6__halffS2_fjLj8192ELj1ELj1ELj8ELj16ENS_18Kernel_traits_baseILj8192EfS2_fS2_fjLj256EEEEELb0ELb1ELb1ELb0EEEvNS_9BwdParamsE)
        .other          _ZN10layer_norm13ln_bwd_kernelINS_13Kernel_traitsIf6__halffS2_fjLj8192ELj1ELj1ELj8ELj16ENS_18Kernel_traits_baseILj8192EfS2_fS2_fjLj256EEEEELb0ELb1ELb1ELb0EEEvNS_9BwdParamsE,@"STO_CUDA_ENTRY STV_DEFAULT"
_ZN10layer_norm13ln_bwd_kernelINS_13Kernel_traitsIf6__halffS2_fjLj8192ELj1ELj1ELj8ELj16ENS_18Kernel_traits_baseILj8192EfS2_fS2_fjLj256EEEEELb0ELb1ELb1ELb0EEEvNS_9BwdParamsE:
.text._ZN10layer_norm13ln_bwd_kernelINS_13Kernel_traitsIf6__halffS2_fjLj8192ELj1ELj1ELj8ELj16ENS_18Kernel_traits_baseILj8192EfS2_fS2_fjLj256EEEEELb0ELb1ELb1ELb0EEEvNS_9BwdParamsE:
        /* <DEDUP_REMOVED lines=193> */
.L_x_11627:
        /* <DEDUP_REMOVED lines=53> */
[----:B------:R-:W-:Y:S01]  /*0f60*/  ISETP.NE.U32.AND P0, PT, RZ, UR22, PT ;  /* 0x00000016ff007c0c */ /* 0x000fe2000bf05070 */
[----:B------:R-:W4:Y:S04]  /*0f70*/  LDL R244, [R1+0x94] ;  /* 0x0000940001f47983 */ /* 0x000f280000100800 */
[----:B------:R-:W4:Y:S04]  /*0f80*/  LDL R243, [R1+0x90] ;  /* 0x0000900001f37983 */ /* 0x000f280000100800 */
[----:B------:R-:W4:Y:S01]  /*0f90*/  LDL R241, [R1+0x78] ;  /* 0x0000780001f17983 */ /* 0x000f220000100800 */
[----:B0-----:R-:W-:-:S06]  /*0fa0*/  IMAD.WIDE.U32 R196, R226, 0x10, R196 ;  /* 0x00000010e2c47825 */ /* 0x001fcc00078e00c4 */
[----:B------:R-:W2:Y:S01]  /*0fb0*/  LDG.E.128 R196, desc[UR16][R196.64] ;  /* 0x00000010c4c47981 */ /* 0x000ea2000c1e1d00 */
[----:B-1----:R-:W-:-:S05]  /*0fc0*/  IMAD.WIDE.U32 R200, R216, 0x20, R200 ;  /* 0x00000020d8c87825 */ /* 0x002fca00078e00c8 */
[----:B------:R-:W3:Y:S04]  /*0fd0*/  LDG.E.128 R192, desc[UR16][R200.64] ;  /* 0x00000010c8c07981 */ /* 0x000ee8000c1e1d00 */
[----:B------:R-:W4:Y:S01]  /*0fe0*/  LDG.E.128 R200, desc[UR16][R200.64+0x10] ;  /* 0x00001010c8c87981 */ /* 0x000f22000c1e1d00 */
[----:B------:R-:W-:-:S13]  /*0ff0*/  ISETP.NE.AND.EX P0, PT, RZ, UR23, PT, P0 ;  /* 0x00000017ff007c0c */ /* 0x000fda000bf05300 */
[----:B------:R-:W0:Y:S02]  /*1000*/  @P0 LDC.64 R238, c[0x0][0x438] ;  /* 0x00010e00ffee0b82 */ /* 0x000e240000000a00 */
[----:B0-----:R-:W-:-:S05]  /*1010*/  @P0 IMAD.WIDE.U32 R238, R216, 0x20, R238 ;  /* 0x00000020d8ee0825 */ /* 0x001fca00078e00ee */
[----:B------:R-:W5:Y:S04]  /*1020*/  @P0 LDG.E.128 R28, desc[UR16][R238.64] ;  /* 0x00000010ee1c0981 */ /* 0x000f68000c1e1d00 */
[----:B------:R2:W5:Y:S02]  /*1030*/  @P0 LDG.E.128 R24, desc[UR16][R238.64+0x10] ;  /* 0x00001010ee180981 */ /* 0x000564000c1e1d00 */
[--C-:B--2---:R-:W-:Y:S02]  /*1040*/  HADD2.F32 R238, -RZ, R197.reuse.H0_H0 ;  /* 0x200000c5ffee7230 */ /* 0x104fe40000004100 */
[----:B------:R-:W-:Y:S02]  /*1050*/  HADD2.F32 R239, -RZ, R197.H1_H1 ;  /* 0x300000c5ffef7230 */ /* 0x000fe40000004100 */
[----:B------:R-:W-:-:S02]  /*1060*/  HADD2.F32 R240, -RZ, R199.H0_H0 ;  /* 0x200000c7fff07230 */ /* 0x000fc40000004100 */
[----:B----4-:R-:W-:Y:S02]  /*1070*/  FADD.FTZ R197, R200, -UR32 ;  /* 0x80000020c8c57e21 */ /* 0x010fe40008010000 */
[----:B------:R-:W2:Y:S01]  /*1080*/  LDL R200, [R1+0x84] ;  /* 0x0000840001c87983 */ /* 0x000ea20000100800 */
[----:B---3--:R-:W-:Y:S01]  /*1090*/  FADD.FTZ R205, R193, -UR32 ;  /* 0x80000020c1cd7e21 */ /* 0x008fe20008010000 */
[----:B------:R-:W-:Y:S01]  /*10a0*/  FADD.FTZ R193, R202, -UR32 ;  /* 0x80000020cac17e21 */ /* 0x000fe20008010000 */
[----:B------:R-:W-:Y:S01]  /*10b0*/  MOV R202, R240 ;  /* 0x000000f000ca7202 */ /* 0x000fe20000000f00 */
[----:B------:R-:W-:Y:S01]  /*10c0*/  FADD.FTZ R227, R194, -UR32 ;  /* 0x80000020c2e37e21 */ /* 0x000fe20008010000 */
[----:B------:R-:W3:Y:S01]  /*10d0*/  LDL R240, [R1+0x7c] ;  /* 0x00007c0001f07983 */ /* 0x000ee20000100800 */
[----:B------:R-:W-:Y:S01]  /*10e0*/  FADD.FTZ R228, R195, -UR32 ;  /* 0x80000020c3e47e21 */ /* 0x000fe20008010000 */
[--C-:B------:R-:W-:Y:S02]  /*10f0*/  HADD2.F32 R194, -RZ, R196.reuse.H0_H0 ;  /* 0x200000c4ffc27230 */ /* 0x100fe40000004100 */
[----:B------:R-:W-:-:S02]  /*1100*/  HADD2.F32 R195, -RZ, R196.H1_H1 ;  /* 0x300000c4ffc37230 */ /* 0x000fc40000004100 */
[----:B------:R-:W-:Y:S02]  /*1110*/  FADD.FTZ R196, R201, -UR32 ;  /* 0x80000020c9c47e21 */ /* 0x000fe40008010000 */
[----:B------:R-:W4:Y:S01]  /*1120*/  LDL R201, [R1+0x80] ;  /* 0x0000800001c97983 */ /* 0x000f220000100800 */
[----:B------:R-:W-:Y:S01]  /*1130*/  FADD.FTZ R0, R192, -UR32 ;  /* 0x80000020c0007e21 */ /* 0x000fe20008010000 */
[----:B------:R-:W-:Y:S01]  /*1140*/  FMUL.FTZ R249, R205, UR30 ;  /* 0x0000001ecdf97c20 */ /* 0x000fe20008410000 */
[-C--:B------:R-:W-:Y:S02]  /*1150*/  FMUL.FTZ R205, R248, R194.reuse ;  /* 0x000000c2f8cd7220 */ /* 0x080fe40000410000 */
[----:B------:R-:W-:Y:S01]  /*1160*/  FMUL.FTZ R0, R0, UR30 ;  /* 0x0000001e00007c20 */ /* 0x000fe20008410000 */
[----:B------:R-:W-:Y:S01]  /*1170*/  FMUL.FTZ R245, R228, UR30 ;  /* 0x0000001ee4f57c20 */ /* 0x000fe20008410000 */
[----:B------:R-:W-:Y:S02]  /*1180*/  HADD2.F32 R199, -RZ, R199.H1_H1 ;  /* 0x300000c7ffc77230 */ /* 0x000fe40000004100 */
[----:B------:R-:W-:Y:S01]  /*1190*/  FADD.FTZ R192, R203, -UR32 ;  /* 0x80000020cbc07e21 */ /* 0x000fe20008010000 */
[----:B------:R-:W-:Y:S01]  /*11a0*/  FADD.FTZ R92, R92, R194 ;  /* 0x000000c25c5c7221 */ /* 0x000fe20000010000 */
[----:B------:R-:W-:Y:S01]  /*11b0*/  FFMA.FTZ R124, R0, R194, R124 ;  /* 0x000000c2007c7223 */ /* 0x000fe2000001007c */
        /* <DEDUP_REMOVED lines=9> */
[----:B------:R-:W-:Y:S01]  /*1250*/  FMUL.FTZ R192, R192, UR30 ;  /* 0x0000001ec0c07c20 */ /* 0x000fe20008410000 */
[----:B------:R-:W-:Y:S01]  /*1260*/  FMUL.FTZ R247, R227, UR30 ;  /* 0x0000001ee3f77c20 */ /* 0x000fe20008410000 */
[----:B------:R-:W-:Y:S01]  /*1270*/  FMUL.FTZ R246, R243, R238 ;  /* 0x000000eef3f67220 */ /* 0x000fe20000410000 */
[----:B------:R-:W-:Y:S01]  /*1280*/  FADD.FTZ R194, R194, R248 ;  /* 0x000000f8c2c27221 */ /* 0x000fe20000010000 */
[----:B------:R-:W-:Y:S01]  /*1290*/  FFMA.FTZ R195, R249, R248, R195 ;  /* 0x000000f8f9c37223 */ /* 0x000fe200000100c3 */
[----:B------:R-:W-:-:S02]  /*12a0*/  HADD2.F32 R242, -RZ, R198.H0_H0 ;  /* 0x200000c6fff27230 */ /* 0x000fc40000004100 */
[----:B------:R-:W-:Y:S01]  /*12b0*/  FMUL.FTZ R243, R197, UR30 ;  /* 0x0000001ec5f37c20 */ /* 0x000fe20008410000 */
[----:B------:R0:W-:Y:S01]  /*12c0*/  STL [R1+0x10], R192 ;  /* 0x000010c001007387 */ /* 0x0001e20000100800 */
        /* <DEDUP_REMOVED lines=21> */
[----:B--2---:R-:W-:-:S05]  /*1420*/  FMUL.FTZ R193, R200, R199 ;  /* 0x000000c7c8c17220 */ /* 0x004fca0000410000 */
[----:B------:R0:W-:Y:S01]  /*1430*/  STL [R1+0xc], R193 ;  /* 0x00000cc101007387 */ /* 0x0001e20000100800 */
[----:B---3--:R-:W-:-:S04]  /*1440*/  FMUL.FTZ R240, R240, R198 ;  /* 0x000000c6f0f07220 */ /* 0x008fc80000410000 */
[----:B------:R-:W-:Y:S01]  /*1450*/  FADD.FTZ R194, R194, R240 ;  /* 0x000000f0c2c27221 */ /* 0x000fe20000010000 */
[----:B------:R-:W-:Y:S01]  /*1460*/  FFMA.FTZ R195, R241, R240, R195 ;  /* 0x000000f0f1c37223 */ /* 0x000fe200000100c3 */
[----:B----4-:R-:W-:-:S04]  /*1470*/  FMUL.FTZ R238, R201, R202 ;  /* 0x000000cac9ee7220 */ /* 0x010fc80000410000 */
[----:B------:R-:W-:Y:S01]  /*1480*/  FADD.FTZ R194, R194, R238 ;  /* 0x000000eec2c27221 */ /* 0x000fe20000010000 */
[----:B------:R-:W-:-:S03]  /*1490*/  FFMA.FTZ R195, R239, R238, R195 ;  /* 0x000000eeefc37223 */ /* 0x000fc600000100c3 */
[----:B------:R-:W-:Y:S01]  /*14a0*/  FADD.FTZ R228, R194, R193 ;  /* 0x000000c1c2e47221 */ /* 0x000fe20000010000 */
[----:B0-----:R-:W-:-:S07]  /*14b0*/  FFMA.FTZ R227, R192, R193, R195 ;  /* 0x000000c1c0e37223 */ /* 0x001fce00000100c3 */
.L_x_11479:
[----:B------:R-:W-:Y:S05]  /*14c0*/  BSYNC.RECONVERGENT B1 ;  /* 0x0000000000017941 */ /* 0x000fea0003800200 */
.L_x_11478:
        /* <DEDUP_REMOVED lines=8> */
[----:B------:R-:W4:Y:S01]  /*1550*/  LDL R234, [R1+0x74] ;  /* 0x0000740001ea7983 */ /* 0x000f220000100800 */
[----:B0-----:R-:W-:-:S06]  /*1560*/  IMAD.WIDE.U32 R192, R226, 0x10, R192 ;  /* 0x00000010e2c07825 */ /* 0x001fcc00078e00c0 */
[----:B------:R-:W2:Y:S01]  /*1570*/  LDG.E.128 R192, desc[UR16][R192.64] ;  /* 0x00000010c0c07981 */ /* 0x000ea2000c1e1d00 */
[----:B-1----:R-:W-:-:S05]  /*1580*/  IMAD.WIDE.U32 R10, R216, 0x20, R10 ;  /* 0x00000020d80a7825 */ /* 0x002fca00078e000a */
[----:B------:R-:W3:Y:S01]  /*1590*/  LDG.E.128 R196, desc[UR16][R10.64+0x10] ;  /* 0x000010100ac47981 */ /* 0x000ee2000c1e1d00 */
[----:B------:R-:W-:-:S03]  /*15a0*/  ISETP.NE.U32.AND P0, PT, RZ, UR22, PT ;  /* 0x00000016ff007c0c */ /* 0x000fc6000bf05070 */
[----:B------:R0:W4:Y:S01]  /*15b0*/  LDG.E.128 R12, desc[UR16][R10.64] ;  /* 0x000000100a0c7981 */ /* 0x000122000c1e1d00 */
[----:B------:R-:W-:-:S13]  /*15c0*/  ISETP.NE.AND.EX P0, PT, RZ, UR23, PT, P0 ;  /* 0x00000017ff007c0c */ /* 0x000fda000bf05300 */
[----:B0-----:R-:W0:Y:S02]  /*15d0*/  @P0 LDC.64 R10, c[0x0][0x438] ;  /* 0x00010e00ff0a0b82 */ /* 0x001e240000000a00 */
[----:B0-----:R-:W-:-:S05]  /*15e0*/  @P0 IMAD.WIDE.U32 R10, R216, 0x20, R10 ;  /* 0x00000020d80a0825 */ /* 0x001fca00078e000a */
[----:B------:R-:W5:Y:S04]  /*15f0*/  @P0 LDG.E.128 R20, desc[UR16][R10.64] ;  /* 0x000000100a140981 */ /* 0x000f68000c1e1d00 */
[----:B------:R0:W5:Y:S01]  /*1600*/  @P0 LDG.E.128 R16, desc[UR16][R10.64+0x10] ;  /* 0x000010100a100981 */ /* 0x000162000c1e1d00 */
[--C-:B--2---:R-:W-:Y:S02]  /*1610*/  HADD2.F32 R203, -RZ, R193.reuse.H0_H0 ;  /* 0x200000c1ffcb7230 */ /* 0x104fe40000004100 */
[----:B------:R-:W-:Y:S02]  /*1620*/  HADD2.F32 R231, -RZ, R193.H1_H1 ;  /* 0x300000c1ffe77230 */ /* 0x000fe40000004100 */
[----:B---3--:R-:W-:Y:S02]  /*1630*/  FADD.FTZ R193, R196, -UR32 ;  /* 0x80000020c4c17e21 */ /* 0x008fe40008010000 */
[----:B------:R-:W2:Y:S01]  /*1640*/  LDL R196, [R1+0x58] ;  /* 0x0000580001c47983 */ /* 0x000ea20000100800 */
[----:B0-----:R-:W-:-:S03]  /*1650*/  FADD.FTZ R11, R197, -UR32 ;  /* 0x80000020c50b7e21 */ /* 0x001fc60008010000 */
[----:B------:R-:W3:Y:S01]  /*1660*/  LDL R197, [R1+0x64] ;  /* 0x0000640001c57983 */ /* 0x000ee20000100800 */
[----:B------:R-:W-:-:S03]  /*1670*/  FADD.FTZ R10, R198, -UR32 ;  /* 0x80000020c60a7e21 */ /* 0x000fc60008010000 */
[----:B------:R-:W3:Y:S01]  /*1680*/  LDL R198, [R1+0x60] ;  /* 0x0000600001c67983 */ /* 0x000ee20000100800 */
[----:B----4-:R-:W-:Y:S01]  /*1690*/  FADD.FTZ R200, R12, -UR32 ;  /* 0x800000200cc87e21 */ /* 0x010fe20008010000 */
[----:B------:R-:W-:Y:S01]  /*16a0*/  FADD.FTZ R13, R13, -UR32 ;  /* 0x800000200d0d7e21 */ /* 0x000fe20008010000 */
[----:B------:R-:W-:Y:S01]  /*16b0*/  FADD.FTZ R12, R15, -UR32 ;  /* 0x800000200f0c7e21 */ /* 0x000fe20008010000 */
[----:B------:R-:W-:Y:S02]  /*16c0*/  HADD2.F32 R202, -RZ, R192.H0_H0 ;  /* 0x200000c0ffca7230 */ /* 0x000fe40000004100 */
[----:B------:R-:W-:Y:S01]  /*16d0*/  FMUL.FTZ R15, R13, UR30 ;  /* 0x0000001e0d0f7c20 */ /* 0x000fe20008410000 */
[----:B------:R-:W-:Y:S02]  /*16e0*/  HADD2.F32 R233, -RZ, R194.H0_H0 ;  /* 0x200000c2ffe97230 */ /* 0x000fe40000004100 */
[----:B------:R-:W-:Y:S01]  /*16f0*/  FMUL.FTZ R13, R12, UR30 ;  /* 0x0000001e0c0d7c20 */ /* 0x000fe20008410000 */
[----:B------:R-:W-:Y:S01]  /*1700*/  FMUL.FTZ R12, R193, UR30 ;  /* 0x0000001ec10c7c20 */ /* 0x000fe20008410000 */
[----:B------:R-:W-:-:S02]  /*1710*/  HADD2.F32 R201, -RZ, R192.H1_H1 ;  /* 0x300000c0ffc97230 */ /* 0x000fc40000004100 */
[----:B------:R-:W-:Y:S01]  /*1720*/  FMUL.FTZ R204, R200, UR30 ;  /* 0x0000001ec8cc7c20 */ /* 0x000fe20008410000 */
[----:B------:R-:W-:Y:S01]  /*1730*/  FMUL.FTZ R237, R237, R202 ;  /* 0x000000caeded7220 */ /* 0x000fe20000410000 */
[----:B------:R-:W-:Y:S01]  /*1740*/  FADD.FTZ R80, R80, R233 ;  /* 0x000000e950507221 */ /* 0x000fe20000010000 */
[----:B------:R-:W-:Y:S01]  /*1750*/  FFMA.FTZ R112, R12, R233, R112 ;  /* 0x000000e90c707223 */ /* 0x000fe20000010070 */
[----:B------:R-:W-:Y:S01]  /*1760*/  FADD.FTZ R14, R14, -UR32 ;  /* 0x800000200e0e7e21 */ /* 0x000fe20008010000 */
[----:B------:R-:W-:Y:S01]  /*1770*/  FMUL.FTZ R236, R236, R201 ;  /* 0x000000c9ecec7220 */ /* 0x000fe20000410000 */
[----:B------:R-:W-:Y:S02]  /*1780*/  HADD2.F32 R194, -RZ, R194.H1_H1 ;  /* 0x300000c2ffc27230 */ /* 0x000fe40000004100 */
[----:B------:R-:W-:Y:S01]  /*1790*/  FMUL.FTZ R11, R11, UR30 ;  /* 0x0000001e0b0b7c20 */ /* 0x000fe20008410000 */
[--C-:B------:R-:W-:Y:S02]  /*17a0*/  HADD2.F32 R251, -RZ, R195.reuse.H0_H0 ;  /* 0x200000c3fffb7230 */ /* 0x100fe40000004100 */
[----:B------:R-:W-:Y:S01]  /*17b0*/  FMUL.FTZ R14, R14, UR30 ;  /* 0x0000001e0e0e7c20 */ /* 0x000fe20008410000 */
[----:B------:R-:W-:-:S02]  /*17c0*/  HADD2.F32 R195, -RZ, R195.H1_H1 ;  /* 0x300000c3ffc37230 */ /* 0x000fc40000004100 */
[----:B------:R-:W-:Y:S01]  /*17d0*/  FMUL.FTZ R235, R235, R203 ;  /* 0x000000cbebeb7220 */ /* 0x000fe20000410000 */
[----:B------:R-:W-:Y:S01]  /*17e0*/  FADD.FTZ R193, R228, R237 ;  /* 0x000000ede4c17221 */ /* 0x000fe20000010000 */
[----:B------:R-:W-:Y:S01]  /*17f0*/  FADD.FTZ R81, R81, R194 ;  /* 0x000000c251517221 */ /* 0x000fe20000010000 */
[-C--:B------:R-:W-:Y:S01]  /*1800*/  FFMA.FTZ R113, R11, R194.reuse, R113 ;  /* 0x000000c20b717223 */ /* 0x080fe20000010071 */
[----:B------:R-:W-:Y:S01]  /*1810*/  FMUL.FTZ R232, R232, R194 ;  /* 0x000000c2e8e87220 */ /* 0x000fe20000410000 */
[----:B------:R-:W-:Y:S01]  /*1820*/  FADD.FTZ R193, R193, R236 ;  /* 0x000000ecc1c17221 */ /* 0x000fe20000010000 */
[----:B------:R-:W-:-:S03]  /*1830*/  FMUL.FTZ R234, R234, R231 ;  /* 0x000000e7eaea7220 */ /* 0x000fc60000410000 */
[----:B------:R-:W-:-:S04]  /*1840*/  FADD.FTZ R193, R193, R235 ;  /* 0x000000ebc1c17221 */ /* 0x000fc80000010000 */
[----:B------:R-:W-:Y:S01]  /*1850*/  FADD.FTZ R193, R193, R234 ;  /* 0x000000eac1c17221 */ /* 0x000fe20000010000 */
[----:B------:R-:W-:Y:S01]  /*1860*/  FADD.FTZ R87, R87, R231 ;  /* 0x000000e757577221 */ /* 0x000fe20000010000 */
[----:B------:R-:W-:Y:S01]  /*1870*/  FFMA.FTZ R119, R13, R231, R119 ;  /* 0x000000e70d777223 */ /* 0x000fe20000010077 */
[----:B------:R-:W-:Y:S01]  /*1880*/  FMUL.FTZ R10, R10, UR30 ;  /* 0x0000001e0a0a7c20 */ /* 0x000fe20008410000 */
[----:B------:R-:W-:Y:S01]  /*1890*/  FADD.FTZ R192, R199, -UR32 ;  /* 0x80000020c7c07e21 */ /* 0x000fe20008010000 */
[----:B------:R-:W-:Y:S02]  /*18a0*/  FADD.FTZ R82, R82, R251 ;  /* 0x000000fb52527221 */ /* 0x000fe40000010000 */
        /* <DEDUP_REMOVED lines=8> */
[----:B------:R-:W-:-:S02]  /*1930*/  IADD3 R226, PT, PT, R226, 0x100, RZ ;  /* 0x00000100e2e27810 */ /* 0x000fc40007ffe0ff */
[----:B------:R-:W-:Y:S01]  /*1940*/  IADD3 R216, PT, PT, R216, 0x100, RZ ;  /* 0x00000100d8d87810 */ /* 0x000fe20007ffe0ff */
[----:B--2---:R-:W-:Y:S01]  /*1950*/  FMUL.FTZ R233, R196, R233 ;  /* 0x000000e9c4e97220 */ /* 0x004fe20000410000 */
[----:B------:R-:W-:-:S04]  /*1960*/  FFMA.FTZ R196, R204, R237, R227 ;  /* 0x000000edccc47223 */ /* 0x000fc800000100e3 */
[----:B------:R-:W-:-:S04]  /*1970*/  FFMA.FTZ R196, R15, R236, R196 ;  /* 0x000000ec0fc47223 */ /* 0x000fc800000100c4 */
[----:B------:R-:W-:Y:S01]  /*1980*/  FFMA.FTZ R194, R14, R235, R196 ;  /* 0x000000eb0ec27223 */ /* 0x000fe200000100c4 */
[----:B---3--:R-:W-:-:S05]  /*1990*/  FMUL.FTZ R196, R197, R195 ;  /* 0x000000c3c5c47220 */ /* 0x008fca0000410000 */
[----:B------:R0:W-:Y:S01]  /*19a0*/  STL [R1+0x8], R196 ;  /* 0x000008c401007387 */ /* 0x0001e20000100800 */
[----:B------:R-:W-:Y:S01]  /*19b0*/  FFMA.FTZ R194, R13, R234, R194 ;  /* 0x000000ea0dc27223 */ /* 0x000fe200000100c2 */
[----:B------:R-:W-:-:S03]  /*19c0*/  FADD.FTZ R193, R193, R233 ;  /* 0x000000e9c1c17221 */ /* 0x000fc60000010000 */
[----:B------:R-:W-:Y:S01]  /*19d0*/  FFMA.FTZ R194, R12, R233, R194 ;  /* 0x000000e90cc27223 */ /* 0x000fe200000100c2 */
[----:B------:R-:W-:Y:S01]  /*19e0*/  FMUL.FTZ R231, R198, R251 ;  /* 0x000000fbc6e77220 */ /* 0x000fe20000410000 */
[----:B------:R-:W-:Y:S02]  /*19f0*/  FADD.FTZ R193, R193, R232 ;  /* 0x000000e8c1c17221 */ /* 0x000fe40000010000 */
[----:B------:R-:W-:Y:S01]  /*1a00*/  FFMA.FTZ R194, R11, R232, R194 ;  /* 0x000000e80bc27223 */ /* 0x000fe200000100c2 */
[----:B------:R-:W-:Y:S01]  /*1a10*/  FMUL.FTZ R251, R192, UR30 ;  /* 0x0000001ec0fb7c20 */ /* 0x000fe20008410000 */
[----:B------:R-:W-:Y:S02]  /*1a20*/  FADD.FTZ R193, R193, R231 ;  /* 0x000000e7c1c17221 */ /* 0x000fe40000010000 */
[----:B------:R-:W-:Y:S01]  /*1a30*/  FFMA.FTZ R194, R10, R231, R194 ;  /* 0x000000e70ac27223 */ /* 0x000fe200000100c2 */
[----:B------:R-:W-:Y:S01]  /*1a40*/  FFMA.FTZ R115, R251, R195, R115 ;  /* 0x000000c3fb737223 */ /* 0x000fe20000010073 */
[----:B------:R-:W-:-:S02]  /*1a50*/  FADD.FTZ R228, R193, R196 ;  /* 0x000000c4c1e47221 */ /* 0x000fc40000010000 */
[----:B0-----:R-:W-:-:S07]  /*1a60*/  FFMA.FTZ R227, R251, R196, R194 ;  /* 0x000000c4fbe37223 */ /* 0x001fce00000100c2 */
.L_x_11481:
[----:B------:R-:W-:Y:S05]  /*1a70*/  BSYNC.RECONVERGENT B1 ;  /* 0x0000000000017941 */ /* 0x000fea0003800200 */
.L_x_11480:
        /* <DEDUP_REMOVED lines=12> */
[----:B------:R-:W3:Y:S04]  /*1b40*/  LDG.E.128 R196, desc[UR16][R8.64+0x10] ;  /* 0x0000101008c47981 */ /* 0x000ee8000c1e1d00 */
[----:B------:R0:W4:Y:S01]  /*1b50*/  LDG.E.128 R4, desc[UR16][R8.64] ;  /* 0x0000001008047981 */ /* 0x000122000c1e1d00 */
[----:B------:R-:W-:-:S04]  /*1b60*/  ISETP.NE.U32.AND P0, PT, RZ, UR22, PT ;  /* 0x00000016ff007c0c */ /* 0x000fc8000bf05070 */
        /* <DEDUP_REMOVED lines=9> */
[----:B----4-:R-:W-:Y:S01]  /*1c00*/  FADD.FTZ R9, R4, -UR32 ;  /* 0x8000002004097e21 */ /* 0x010fe20008010000 */
[----:B------:R-:W-:-:S02]  /*1c10*/  FADD.FTZ R4, R197, -UR32 ;  /* 0x80000020c5047e21 */ /* 0x000fc40008010000 */
[----:B------:R-:W3:Y:S01]  /*1c20*/  LDL R197, [R1+0x44] ;  /* 0x0000440001c57983 */ /* 0x000ee20000100800 */
[----:B------:R-:W-:-:S03]  /*1c30*/  FADD.FTZ R3, R198, -UR32 ;  /* 0x80000020c6037e21 */ /* 0x000fc60008010000 */
[----:B------:R-:W4:Y:S01]  /*1c40*/  LDL R198, [R1+0x40] ;  /* 0x0000400001c67983 */ /* 0x000f220000100800 */
[----:B------:R-:W-:Y:S01]  /*1c50*/  FADD.FTZ R5, R5, -UR32 ;  /* 0x8000002005057e21 */ /* 0x000fe20008010000 */
[----:B------:R-:W-:Y:S02]  /*1c60*/  HADD2.F32 R202, -RZ, R192.H0_H0 ;  /* 0x200000c0ffca7230 */ /* 0x000fe40000004100 */
[----:B------:R-:W-:Y:S02]  /*1c70*/  HADD2.F32 R223, -RZ, R194.H0_H0 ;  /* 0x200000c2ffdf7230 */ /* 0x000fe40000004100 */
[----:B------:R-:W-:Y:S01]  /*1c80*/  FMUL.FTZ R8, R5, UR30 ;  /* 0x0000001e05087c20 */ /* 0x000fe20008410000 */
[----:B------:R-:W-:Y:S01]  /*1c90*/  FMUL.FTZ R5, R193, UR30 ;  /* 0x0000001ec1057c20 */ /* 0x000fe20008410000 */
[----:B------:R-:W-:Y:S02]  /*1ca0*/  HADD2.F32 R201, -RZ, R192.H1_H1 ;  /* 0x300000c0ffc97230 */ /* 0x000fe40000004100 */
[----:B------:R-:W-:Y:S01]  /*1cb0*/  FMUL.FTZ R9, R9, UR30 ;  /* 0x0000001e09097c20 */ /* 0x000fe20008410000 */
[----:B------:R-:W-:Y:S01]  /*1cc0*/  FMUL.FTZ R230, R230, R202 ;  /* 0x000000cae6e67220 */ /* 0x000fe20000410000 */
[----:B------:R-:W-:Y:S01]  /*1cd0*/  FADD.FTZ R72, R72, R223 ;  /* 0x000000df48487221 */ /* 0x000fe20000010000 */
[----:B------:R-:W-:Y:S01]  /*1ce0*/  FFMA.FTZ R104, R5, R223, R104 ;  /* 0x000000df05687223 */ /* 0x000fe20000010068 */
[----:B------:R-:W-:Y:S01]  /*1cf0*/  FADD.FTZ R6, R6, -UR32 ;  /* 0x8000002006067e21 */ /* 0x000fe20008010000 */
[----:B------:R-:W-:Y:S01]  /*1d00*/  FMUL.FTZ R229, R229, R201 ;  /* 0x000000c9e5e57220 */ /* 0x000fe20000410000 */
[----:B------:R-:W-:-:S02]  /*1d10*/  HADD2.F32 R194, -RZ, R194.H1_H1 ;  /* 0x300000c2ffc27230 */ /* 0x000fc40000004100 */
[----:B------:R-:W-:Y:S01]  /*1d20*/  FADD.FTZ R200, R7, -UR32 ;  /* 0x8000002007c87e21 */ /* 0x000fe20008010000 */
[--C-:B------:R-:W-:Y:S02]  /*1d30*/  HADD2.F32 R250, -RZ, R195.reuse.H0_H0 ;  /* 0x200000c3fffa7230 */ /* 0x100fe40000004100 */
[----:B------:R-:W-:Y:S01]  /*1d40*/  FMUL.FTZ R4, R4, UR30 ;  /* 0x0000001e04047c20 */ /* 0x000fe20008410000 */
[----:B------:R-:W-:Y:S02]  /*1d50*/  HADD2.F32 R195, -RZ, R195.H1_H1 ;  /* 0x300000c3ffc37230 */ /* 0x000fe40000004100 */
[----:B------:R-:W-:Y:S01]  /*1d60*/  FMUL.FTZ R7, R6, UR30 ;  /* 0x0000001e06077c20 */ /* 0x000fe20008410000 */
[----:B------:R-:W-:Y:S01]  /*1d70*/  FMUL.FTZ R225, R225, R203 ;  /* 0x000000cbe1e17220 */ /* 0x000fe20000410000 */
[----:B------:R-:W-:Y:S01]  /*1d80*/  FADD.FTZ R193, R228, R230 ;  /* 0x000000e6e4c17221 */ /* 0x000fe20000010000 */
[----:B------:R-:W-:Y:S01]  /*1d90*/  FADD.FTZ R73, R73, R194 ;  /* 0x000000c249497221 */ /* 0x000fe20000010000 */
[-C--:B------:R-:W-:Y:S01]  /*1da0*/  FFMA.FTZ R105, R4, R194.reuse, R105 ;  /* 0x000000c204697223 */ /* 0x080fe20000010069 */
[----:B------:R-:W-:Y:S01]  /*1db0*/  FMUL.FTZ R222, R222, R194 ;  /* 0x000000c2dede7220 */ /* 0x000fe20000410000 */
[----:B------:R-:W-:Y:S01]  /*1dc0*/  FADD.FTZ R193, R193, R229 ;  /* 0x000000e5c1c17221 */ /* 0x000fe20000010000 */
[----:B------:R-:W-:Y:S01]  /*1dd0*/  FMUL.FTZ R6, R200, UR30 ;  /* 0x0000001ec8067c20 */ /* 0x000fe20008410000 */
[----:B------:R-:W-:-:S02]  /*1de0*/  FMUL.FTZ R224, R224, R221 ;  /* 0x000000dde0e07220 */ /* 0x000fc40000410000 */
        /* <DEDUP_REMOVED lines=26> */
[----:B----4-:R-:W-:Y:S01]  /*1f90*/  FMUL.FTZ R221, R198, R250 ;  /* 0x000000fac6dd7220 */ /* 0x010fe20000410000 */
        /* <DEDUP_REMOVED lines=8> */
.L_x_11483:
[----:B------:R-:W-:Y:S05]  /*2020*/  BSYNC.RECONVERGENT B1 ;  /* 0x0000000000017941 */ /* 0x000fea0003800200 */
.L_x_11482:
        /* <DEDUP_REMOVED lines=22> */
[----:B---3--:R-:W-:Y:S02]  /*2190*/  HADD2.F32 R194, -RZ, R196.H0_H0 ;  /* 0x200000c4ffc27230 */ /* 0x008fe40000004100 */
[----:B----4-:R-:W-:-:S02]  /*21a0*/  FADD.FTZ R193, R202, -UR32 ;  /* 0x80000020cac17e21 */ /* 0x010fc40008010000 */
[----:B------:R-:W2:Y:S01]  /*21b0*/  LDL R202, [R1+0x34] ;  /* 0x0000340001ca7983 */ /* 0x000ea20000100800 */
[----:B------:R-:W-:Y:S02]  /*21c0*/  HADD2.F32 R195, -RZ, R196.H1_H1 ;  /* 0x300000c4ffc37230 */ /* 0x000fe40000004100 */
[----:B------:R-:W-:Y:S02]  /*21d0*/  FADD.FTZ R196, R201, -UR32 ;  /* 0x80000020c9c47e21 */ /* 0x000fe40008010000 */
[----:B------:R-:W3:Y:S01]  /*21e0*/  LDL R201, [R1+0x18] ;  /* 0x0000180001c97983 */ /* 0x000ee20000100800 */
[--C-:B------:R-:W-:Y:S02]  /*21f0*/  HADD2.F32 R210, -RZ, R197.reuse.H0_H0 ;  /* 0x200000c5ffd27230 */ /* 0x100fe40000004100 */
[----:B------:R-:W-:Y:S02]  /*2200*/  HADD2.F32 R211, -RZ, R197.H1_H1 ;  /* 0x300000c5ffd37230 */ /* 0x000fe40000004100 */
[----:B------:R-:W-:-:S02]  /*2210*/  FADD.FTZ R197, R200, -UR32 ;  /* 0x80000020c8c57e21 */ /* 0x000fc40008010000 */
[----:B------:R-:W4:Y:S01]  /*2220*/  LDL R200, [R1+0x1c] ;  /* 0x00001c0001c87983 */ /* 0x000f220000100800 */
[----:B------:R-:W-:Y:S01]  /*2230*/  FADD.FTZ R209, R192, -UR32 ;  /* 0x80000020c0d17e21 */ /* 0x000fe20008010000 */
[----:B------:R-:W-:Y:S01]  /*2240*/  FMUL.FTZ R218, R206, UR30 ;  /* 0x0000001eceda7c20 */ /* 0x000fe20008410000 */
[-C--:B------:R-:W-:Y:S02]  /*2250*/  FMUL.FTZ R219, R219, R194.reuse ;  /* 0x000000c2dbdb7220 */ /* 0x080fe40000410000 */
[----:B------:R-:W-:Y:S01]  /*2260*/  FMUL.FTZ R220, R209, UR30 ;  /* 0x0000001ed1dc7c20 */ /* 0x000fe20008410000 */
[----:B------:R-:W-:Y:S01]  /*2270*/  FADD.FTZ R192, R203, -UR32 ;  /* 0x80000020cbc07e21 */ /* 0x000fe20008010000 */
[----:B------:R-:W-:Y:S01]  /*2280*/  FADD.FTZ R68, R68, R194 ;  /* 0x000000c244447221 */ /* 0x000fe20000010000 */
[----:B------:R-:W-:Y:S01]  /*2290*/  FADD.FTZ R69, R69, R195 ;  /* 0x000000c345457221 */ /* 0x000fe20000010000 */
[----:B------:R-:W-:Y:S01]  /*22a0*/  FFMA.FTZ R100, R220, R194, R100 ;  /* 0x000000c2dc647223 */ /* 0x000fe20000010064 */
[-C--:B------:R-:W-:Y:S01]  /*22b0*/  FFMA.FTZ R101, R218, R195.reuse, R101 ;  /* 0x000000c3da657223 */ /* 0x080fe20000010065 */
[----:B------:R-:W-:Y:S01]  /*22c0*/  FMUL.FTZ R217, R217, R195 ;  /* 0x000000c3d9d97220 */ /* 0x000fe20000410000 */
[----:B------:R-:W-:Y:S01]  /*22d0*/  FADD.FTZ R194, R228, R219 ;  /* 0x000000dbe4c27221 */ /* 0x000fe20000010000 */
[----:B------:R-:W-:Y:S01]  /*22e0*/  FFMA.FTZ R195, R220, R219, R227 ;  /* 0x000000dbdcc37223 */ /* 0x000fe200000100e3 */
[----:B------:R-:W-:Y:S01]  /*22f0*/  FMUL.FTZ R192, R192, UR30 ;  /* 0x0000001ec0c07c20 */ /* 0x000fe20008410000 */
[----:B------:R-:W-:Y:S01]  /*2300*/  FMUL.FTZ R215, R207, UR30 ;  /* 0x0000001ecfd77c20 */ /* 0x000fe20008410000 */
[----:B------:R-:W-:Y:S01]  /*2310*/  FMUL.FTZ R214, R214, R210 ;  /* 0x000000d2d6d67220 */ /* 0x000fe20000410000 */
[----:B------:R-:W-:Y:S01]  /*2320*/  FADD.FTZ R194, R194, R217 ;  /* 0x000000d9c2c27221 */ /* 0x000fe20000010000 */
[----:B------:R-:W-:Y:S01]  /*2330*/  FFMA.FTZ R195, R218, R217, R195 ;  /* 0x000000d9dac37223 */ /* 0x000fe200000100c3 */
[----:B------:R-:W-:-:S02]  /*2340*/  HADD2.F32 R212, -RZ, R198.H0_H0 ;  /* 0x200000c6ffd47230 */ /* 0x000fc40000004100 */
[----:B------:R-:W-:Y:S01]  /*2350*/  FMUL.FTZ R213, R208, UR30 ;  /* 0x0000001ed0d57c20 */ /* 0x000fe20008410000 */
[----:B------:R-:W-:Y:S01]  /*2360*/  FADD.FTZ R194, R194, R214 ;  /* 0x000000d6c2c27221 */ /* 0x000fe20000010000 */
[----:B------:R-:W-:Y:S01]  /*2370*/  FFMA.FTZ R195, R215, R214, R195 ;  /* 0x000000d6d7c37223 */ /* 0x000fe200000100c3 */
[----:B------:R0:W-:Y:S01]  /*2380*/  STL [R1], R192 ;  /* 0x000000c001007387 */ /* 0x0001e20000100800 */
[----:B------:R-:W-:Y:S02]  /*2390*/  HADD2.F32 R198, -RZ, R198.H1_H1 ;  /* 0x300000c6ffc67230 */ /* 0x000fe40000004100 */
[----:B------:R-:W-:Y:S01]  /*23a0*/  FMUL.FTZ R206, R197, UR30 ;  /* 0x0000001ec5ce7c20 */ /* 0x000fe20008410000 */
[--C-:B------:R-:W-:Y:S02]  /*23b0*/  HADD2.F32 R216, -RZ, R199.reuse.H0_H0 ;  /* 0x200000c7ffd87230 */ /* 0x100fe40000004100 */
[----:B------:R-:W-:Y:S01]  /*23c0*/  FADD.FTZ R70, R70, R210 ;  /* 0x000000d246467221 */ /* 0x000fe20000010000 */
[----:B------:R-:W-:Y:S01]  /*23d0*/  FFMA.FTZ R102, R215, R210, R102 ;  /* 0x000000d2d7667223 */ /* 0x000fe20000010066 */
[----:B------:R-:W-:Y:S01]  /*23e0*/  FMUL.FTZ R209, R196, UR30 ;  /* 0x0000001ec4d17c20 */ /* 0x000fe20008410000 */
[----:B------:R-:W-:-:S02]  /*23f0*/  HADD2.F32 R199, -RZ, R199.H1_H1 ;  /* 0x300000c7ffc77230 */ /* 0x000fc40000004100 */
        /* <DEDUP_REMOVED lines=8> */
[----:B------:R-:W-:Y:S01]  /*2480*/  FADD.FTZ R67, R67, R199 ;  /* 0x000000c743437221 */ /* 0x000fe20000010000 */
[----:B------:R-:W-:Y:S01]  /*2490*/  FFMA.FTZ R99, R192, R199, R99 ;  /* 0x000000c7c0637223 */ /* 0x000fe20000010063 */
[----:B--2---:R-:W-:Y:S01]  /*24a0*/  FMUL.FTZ R207, R202, R211 ;  /* 0x000000d3cacf7220 */ /* 0x004fe20000410000 */
[----:B---3--:R-:W-:-:S03]  /*24b0*/  FMUL.FTZ R208, R201, R212 ;  /* 0x000000d4c9d07220 */ /* 0x008fc60000410000 */
[----:B------:R-:W-:Y:S01]  /*24c0*/  FADD.FTZ R194, R194, R207 ;  /* 0x000000cfc2c27221 */ /* 0x000fe20000010000 */
[----:B------:R-:W-:-:S03]  /*24d0*/  FFMA.FTZ R195, R213, R207, R195 ;  /* 0x000000cfd5c37223 */ /* 0x000fc600000100c3 */
[----:B------:R-:W-:Y:S01]  /*24e0*/  FADD.FTZ R194, R194, R208 ;  /* 0x000000d0c2c27221 */ /* 0x000fe20000010000 */
[----:B----4-:R-:W-:Y:S01]  /*24f0*/  FMUL.FTZ R210, R200, R198 ;  /* 0x000000c6c8d27220 */ /* 0x010fe20000410000 */
[----:B------:R-:W-:Y:S01]  /*2500*/  FFMA.FTZ R195, R206, R208, R195 ;  /* 0x000000d0cec37223 */ /* 0x000fe200000100c3 */
[----:B------:R-:W-:Y:S01]  /*2510*/  FMUL.FTZ R211, R193, UR30 ;  /* 0x0000001ec1d37c20 */ /* 0x000fe20008410000 */
[----:B------:R-:W-:Y:S01]  /*2520*/  FMUL.FTZ R212, R226, R216 ;  /* 0x000000d8e2d47220 */ /* 0x000fe20000410000 */
[----:B------:R-:W-:Y:S01]  /*2530*/  FADD.FTZ R194, R194, R210 ;  /* 0x000000d2c2c27221 */ /* 0x000fe20000010000 */
[----:B------:R-:W-:-:S03]  /*2540*/  FFMA.FTZ R195, R209, R210, R195 ;  /* 0x000000d2d1c37223 */ /* 0x000fc600000100c3 */
[----:B------:R-:W-:Y:S01]  /*2550*/  FADD.FTZ R194, R194, R212 ;  /* 0x000000d4c2c27221 */ /* 0x000fe20000010000 */
[C---:B------:R-:W-:Y:S01]  /*2560*/  FFMA.FTZ R195, R211.reuse, R212, R195 ;  /* 0x000000d4d3c37223 */ /* 0x040fe200000100c3 */
[----:B------:R-:W-:Y:S02]  /*2570*/  FFMA.FTZ R98, R211, R216, R98 ;  /* 0x000000d8d3627223 */ /* 0x000fe40000010062 */
[----:B------:R-:W-:Y:S01]  /*2580*/  FADD.FTZ R228, R194, R252 ;  /* 0x000000fcc2e47221 */ /* 0x000fe20000010000 */
[----:B------:R-:W-:Y:S01]  /*2590*/  FFMA.FTZ R227, R192, R252, R195 ;  /* 0x000000fcc0e37223 */ /* 0x000fe200000100c3 */
[----:B0-----:R-:W-:Y:S06]  /*25a0*/  BRA `(.L_x_11484) ;  /* 0x0000000000847947 */ /* 0x001fec0003800000 */
.L_x_11477:
        /* <DEDUP_REMOVED lines=33> */
.L_x_11484:
[----:B----4-:R-:W-:Y:S05]  /*27c0*/  BSYNC.RECONVERGENT B0 ;  /* 0x0000000000007941 */ /* 0x010fea0003800200 */
.L_x_11476:
        /* <DEDUP_REMOVED lines=32> */
.L_x_11486:
[----:B------:R-:W-:Y:S05]  /*29d0*/  BSYNC.RECONVERGENT B0 ;  /* 0x0000000000007941 */ /* 0x000fea0003800200 */
.L_x_11485:
        /* <DEDUP_REMOVED lines=58> */
.L_x_11489:
        /* <DEDUP_REMOVED lines=17> */
.L_x_11492:
        /* <DEDUP_REMOVED lines=13> */
.L_x_11493:
        /* <DEDUP_REMOVED lines=13> */
.L_x_11494:
        /* <DEDUP_REMOVED lines=13> */
.L_x_11495:
        /* <DEDUP_REMOVED lines=13> */
.L_x_11496:
        /* <DEDUP_REMOVED lines=13> */
.L_x_11497:
        /* <DEDUP_REMOVED lines=13> */
.L_x_11498:
[----:B------:R-:W-:Y:S05]  /*3370*/  BRA.U !UP3, `(.L_x_11499) ;  /* 0x000000150bac7547 */ /* 0x000fea000b800000 */
[----:B------:R-:W2:Y:S04]  /*3380*/  LDL R196, [R1+0x10] ;  /* 0x0000100001c47983 */ /* 0x000ea80000100800 */
[----:B------:R-:W3:Y:S01]  /*3390*/  LDL R193, [R1+0xc] ;  /* 0x00000c0001c17983 */ /* 0x000ee20000100800 */
[----:B------:R-:W-:Y:S02]  /*33a0*/  MOV R192, UR8 ;  /* 0x0000000800c07c02 */ /* 0x000fe40008000f00 */
[----:B------:R-:W-:-:S03]  /*33b0*/  ISETP.LT.AND P0, PT, RZ, UR31, PT ;  /* 0x0000001fff007c0c */ /* 0x000fc6000bf01270 */
[----:B--2---:R-:W-:-:S04]  /*33c0*/  FFMA.FTZ R192, R196, R192, UR9 ;  /* 0x00000009c4c07e23 */ /* 0x004fc800080100c0 */
[----:B---3--:R-:W-:Y:S01]  /*33d0*/  FADD.FTZ R192, R193, -R192 ;  /* 0x800000c0c1c07221 */ /* 0x008fe20000010000 */
[----:B-----5:R-:W-:-:S03]  /*33e0*/  HADD2.F32 R193, -RZ, R179.H1_H1 ;  /* 0x300000b3ffc17230 */ /* 0x020fc60000004100 */
        /* <DEDUP_REMOVED lines=8> */
.L_x_11491:
        /* <DEDUP_REMOVED lines=53> */
.L_x_11500:
        /* <DEDUP_REMOVED lines=13> */
.L_x_11501:
        /* <DEDUP_REMOVED lines=13> */
.L_x_11502:
        /* <DEDUP_REMOVED lines=13> */
.L_x_11503:
        /* <DEDUP_REMOVED lines=13> */
.L_x_11504:
        /* <DEDUP_REMOVED lines=13> */
.L_x_11505:
        /* <DEDUP_REMOVED lines=13> */
.L_x_11506:
[----:B------:R-:W-:Y:S05]  /*3ca0*/  BRA.U !UP3, `(.L_x_11499) ;  /* 0x0000000d0b607547 */ /* 0x000fea000b800000 */
[----:B-----5:R-:W-:Y:S02]  /*3cb0*/  HADD2.F32 R192, -RZ, R179.H1_H1 ;  /* 0x300000b3ffc07230 */ /* 0x020fe40000004100 */
[----:B------:R-:W-:-:S04]  /*3cc0*/  FMUL.FTZ R193, R191, UR29 ;  /* 0x0000001dbfc17c20 */ /* 0x000fc80008410000 */
[-C--:B------:R-:W-:Y:S01]  /*3cd0*/  FFMA.FTZ R59, R192, R193.reuse, R59 ;  /* 0x000000c1c03b7223 */ /* 0x080fe2000001003b */
[----:B------:R-:W-:-:S05]  /*3ce0*/  FMUL.FTZ R192, R155, R193 ;  /* 0x000000c19bc07220 */ /* 0x000fca0000410000 */
[----:B------:R-:W-:-:S04]  /*3cf0*/  F2FP.F16.F32.PACK_AB R192, RZ, R192 ;  /* 0x000000c0ffc0723e */ /* 0x000fc800000000ff */
[----:B------:R-:W-:Y:S01]  /*3d00*/  PRMT R183, R183, 0x5410, R192 ;  /* 0x00005410b7b77816 */ /* 0x000fe200000000c0 */
[----:B------:R-:W-:Y:S06]  /*3d10*/  BRA `(.L_x_11499) ;  /* 0x0000000c00447947 */ /* 0x000fec0003800000 */
.L_x_11490:
        /* <DEDUP_REMOVED lines=11> */
[----:B------:R-:W-:-:S05]  /*3dd0*/  HADD2.F32 R193, -RZ, R176.H0_H0 ;  /* 0x200000b0ffc17230 */ /* 0x000fca0000004100 */
[-C--:B------:R-:W-:Y:S01]  /*3de0*/  FFMA.FTZ R60, R193, R192.reuse, R60 ;  /* 0x000000c0c13c7223 */ /* 0x080fe2000001003c */
[----:B------:R-:W-:-:S05]  /*3df0*/  FMUL.FTZ R192, R156, R192 ;  /* 0x000000c09cc07220 */ /* 0x000fca0000410000 */
[----:B------:R-:W-:-:S04]  /*3e00*/  F2FP.F16.F32.PACK_AB R192, RZ, R192 ;  /* 0x000000c0ffc0723e */ /* 0x000fc800000000ff */
[----:B------:R-:W-:-:S07]  /*3e10*/  PRMT R180, R192, 0x7610, R180 ;  /* 0x00007610c0b47816 */ /* 0x000fce00000000b4 */
.L_x_11508:
        /* <DEDUP_REMOVED lines=8> */
[----:B------:R-:W-:-:S05]  /*3ea0*/  HADD2.F32 R193, -RZ, R176.H1_H1 ;  /* 0x300000b0ffc17230 */ /* 0x000fca0000004100 */
[-C--:B------:R-:W-:Y:S01]  /*3eb0*/  FFMA.FTZ R61, R193, R192.reuse, R61 ;  /* 0x000000c0c13d7223 */ /* 0x080fe2000001003d */
[----:B------:R-:W-:-:S05]  /*3ec0*/  FMUL.FTZ R192, R157, R192 ;  /* 0x000000c09dc07220 */ /* 0x000fca0000410000 */
[----:B------:R-:W-:-:S04]  /*3ed0*/  F2FP.F16.F32.PACK_AB R192, RZ, R192 ;  /* 0x000000c0ffc0723e */ /* 0x000fc800000000ff */
[----:B------:R-:W-:-:S07]  /*3ee0*/  PRMT R180, R180, 0x5410, R192 ;  /* 0x00005410b4b47816 */ /* 0x000fce00000000c0 */
.L_x_11509:
        /* <DEDUP_REMOVED lines=13> */
.L_x_11510:
        /* <DEDUP_REMOVED lines=13> */
.L_x_11511:
        /* <DEDUP_REMOVED lines=13> */
.L_x_11512:
        /* <DEDUP_REMOVED lines=13> */
.L_x_11513:
        /* <DEDUP_REMOVED lines=13> */
.L_x_11514:
        /* <DEDUP_REMOVED lines=8> */
[----:B------:R-:W-:-:S04]  /*4380*/  @P0 FFMA.FTZ R193, R192, UR30, R27 ;  /* 0x0000001ec0c10c23 */ /* 0x000fc8000801001b */
[----:B------:R-:W-:Y:S01]  /*4390*/  FMUL.FTZ R192, R193, UR29 ;  /* 0x0000001dc1c07c20 */ /* 0x000fe20008410000 */
[----:B------:R-:W-:-:S05]  /*43a0*/  HADD2.F32 R193, -RZ, R179.H1_H1 ;  /* 0x300000b3ffc17230 */ /* 0x000fca0000004100 */
[-C--:B------:R-:W-:Y:S01]  /*43b0*/  FFMA.FTZ R59, R193, R192.reuse, R59 ;  /* 0x000000c0c13b7223 */ /* 0x080fe2000001003b */
[----:B------:R-:W-:-:S05]  /*43c0*/  FMUL.FTZ R192, R155, R192 ;  /* 0x000000c09bc07220 */ /* 0x000fca0000410000 */
[----:B------:R-:W-:-:S04]  /*43d0*/  F2FP.F16.F32.PACK_AB R192, RZ, R192 ;  /* 0x000000c0ffc0723e */ /* 0x000fc800000000ff */
[----:B------:R-:W-:Y:S01]  /*43e0*/  PRMT R183, R183, 0x5410, R192 ;  /* 0x00005410b7b77816 */ /* 0x000fe200000000c0 */
[----:B------:R-:W-:Y:S06]  /*43f0*/  BRA `(.L_x_11499) ;  /* 0x00000004008c7947 */ /* 0x000fec0003800000 */
.L_x_11507:
        /* <DEDUP_REMOVED lines=28> */
.L_x_11515:
[----:B------:R-:W-:Y:S05]  /*45c0*/  BRA.U !UP3, `(.L_x_11516) ;  /* 0x000000010b187547 */ /* 0x000fea000b800000 */
[----:B------:R-:W-:Y:S02]  /*45d0*/  HADD2.F32 R188, -RZ, R176.H1_H1 ;  /* 0x300000b0ffbc7230 */ /* 0x000fe40000004100 */
[----:B------:R-:W-:-:S04]  /*45e0*/  FMUL.FTZ R189, R185, UR29 ;  /* 0x0000001db9bd7c20 */ /* 0x000fc80008410000 */
[-C--:B------:R-:W-:Y:S01]  /*45f0*/  FFMA.FTZ R61, R188, R189.reuse, R61 ;  /* 0x000000bdbc3d7223 */ /* 0x080fe2000001003d */
[----:B------:R-:W-:-:S05]  /*4600*/  FMUL.FTZ R188, R157, R189 ;  /* 0x000000bd9dbc7220 */ /* 0x000fca0000410000 */
[----:B------:R-:W-:-:S04]  /*4610*/  F2FP.F16.F32.PACK_AB R188, RZ, R188 ;  /* 0x000000bcffbc723e */ /* 0x000fc800000000ff */
[----:B------:R-:W-:-:S07]  /*4620*/  PRMT R180, R180, 0x5410, R188 ;  /* 0x00005410b4b47816 */ /* 0x000fce00000000bc */
.L_x_11516:
[----:B------:R-:W-:Y:S05]  /*4630*/  BRA.U !UP3, `(.L_x_11517) ;  /* 0x000000010b187547 */ /* 0x000fea000b800000 */
[----:B------:R-:W-:Y:S02]  /*4640*/  HADD2.F32 R188, -RZ, R177.H0_H0 ;  /* 0x200000b1ffbc7230 */ /* 0x000fe40000004100 */
[----:B------:R-:W-:-:S04]  /*4650*/  FMUL.FTZ R189, R186, UR29 ;  /* 0x0000001dbabd7c20 */ /* 0x000fc80008410000 */
[-C--:B------:R-:W-:Y:S01]  /*4660*/  FFMA.FTZ R62, R188, R189.reuse, R62 ;  /* 0x000000bdbc3e7223 */ /* 0x080fe2000001003e */
[----:B------:R-:W-:-:S05]  /*4670*/  FMUL.FTZ R188, R158, R189 ;  /* 0x000000bd9ebc7220 */ /* 0x000fca0000410000 */
[----:B------:R-:W-:-:S04]  /*4680*/  F2FP.F16.F32.PACK_AB R188, RZ, R188 ;  /* 0x000000bcffbc723e */ /* 0x000fc800000000ff */
[----:B------:R-:W-:-:S07]  /*4690*/  PRMT R181, R188, 0x7610, R181 ;  /* 0x00007610bcb57816 */ /* 0x000fce00000000b5 */
.L_x_11517:
[----:B------:R-:W-:Y:S05]  /*46a0*/  BRA.U !UP3, `(.L_x_11518) ;  /* 0x000000010b187547 */ /* 0x000fea000b800000 */
[----:B------:R-:W-:Y:S02]  /*46b0*/  HADD2.F32 R188, -RZ, R177.H1_H1 ;  /* 0x300000b1ffbc7230 */ /* 0x000fe40000004100 */
[----:B------:R-:W-:-:S04]  /*46c0*/  FMUL.FTZ R189, R187, UR29 ;  /* 0x0000001dbbbd7c20 */ /* 0x000fc80008410000 */
[-C--:B------:R-:W-:Y:S01]  /*46d0*/  FFMA.FTZ R63, R188, R189.reuse, R63 ;  /* 0x000000bdbc3f7223 */ /* 0x080fe2000001003f */
[----:B------:R-:W-:-:S05]  /*46e0*/  FMUL.FTZ R188, R159, R189 ;  /* 0x000000bd9fbc7220 */ /* 0x000fca0000410000 */
[----:B------:R-:W-:-:S04]  /*46f0*/  F2FP.F16.F32.PACK_AB R188, RZ, R188 ;  /* 0x000000bcffbc723e */ /* 0x000fc800000000ff */
[----:B------:R-:W-:-:S07]  /*4700*/  PRMT R181, R181, 0x5410, R188 ;  /* 0x00005410b5b57816 */ /* 0x000fce00000000bc */
.L_x_11518:
[----:B------:R-:W-:-:S05]  /*4710*/  MOV R188, UR8 ;  /* 0x0000000800bc7c02 */ /* 0x000fca0008000f00 */
[----:B------:R-:W-:-:S04]  /*4720*/  @P0 FFMA.FTZ R188, R243, R188, UR9 ;  /* 0x00000009f3bc0e23 */ /* 0x000fc800080100bc */
[----:B------:R-:W-:Y:S01]  /*4730*/  @P0 FADD.FTZ R189, R242, -R188 ;  /* 0x800000bcf2bd0221 */ /* 0x000fe20000010000 */
[----:B------:R-:W-:-:S03]  /*4740*/  MOV R188, R24 ;  /* 0x0000001800bc7202 */ /* 0x000fc60000000f00 */
        /* <DEDUP_REMOVED lines=8> */
.L_x_11519:
[----:B------:R-:W-:-:S05]  /*47d0*/  MOV R189, UR8 ;  /* 0x0000000800bd7c02 */ /* 0x000fca0008000f00 */
[----:B------:R-:W-:-:S04]  /*47e0*/  @P0 FFMA.FTZ R189, R241, R189, UR9 ;  /* 0x00000009f1bd0e23 */ /* 0x000fc800080100bd */
[----:B------:R-:W-:Y:S01]  /*47f0*/  @P0 FADD.FTZ R190, R240, -R189 ;  /* 0x800000bdf0be0221 */ /* 0x000fe20000010000 */
[----:B------:R-:W-:-:S03]  /*4800*/  MOV R189, R25 ;  /* 0x0000001900bd7202 */ /* 0x000fc60000000f00 */
        /* <DEDUP_REMOVED lines=8> */
.L_x_11520:
        /* <DEDUP_REMOVED lines=12> */
.L_x_11521:
        /* <DEDUP_REMOVED lines=14> */
.L_x_11499:
        /* <DEDUP_REMOVED lines=12> */
.L_x_11488:
[----:B------:R-:W-:Y:S05]  /*4af0*/  BSYNC.RECONVERGENT B0 ;  /* 0x0000000000007941 */ /* 0x000fea0003800200 */
.L_x_11487:
        /* <DEDUP_REMOVED lines=9> */
.L_x_11524:
        /* <DEDUP_REMOVED lines=33> */
.L_x_11527:
[----:B------:R-:W-:Y:S05]  /*4da0*/  BRA.U !UP3, `(.L_x_11528) ;  /* 0x000000010b187547 */ /* 0x000fea000b800000 */
[----:B------:R-:W-:Y:S02]  /*4db0*/  HADD2.F32 R188, -RZ, R176.H1_H1 ;  /* 0x300000b0ffbc7230 */ /* 0x000fe40000004100 */
[----:B------:R-:W-:-:S04]  /*4dc0*/  FMUL.FTZ R189, R185, UR29 ;  /* 0x0000001db9bd7c20 */ /* 0x000fc80008410000 */
[-C--:B------:R-:W-:Y:S01]  /*4dd0*/  FFMA.FTZ R53, R188, R189.reuse, R53 ;  /* 0x000000bdbc357223 */ /* 0x080fe20000010035 */
[----:B------:R-:W-:-:S05]  /*4de0*/  FMUL.FTZ R188, R149, R189 ;  /* 0x000000bd95bc7220 */ /* 0x000fca0000410000 */
[----:B------:R-:W-:-:S04]  /*4df0*/  F2FP.F16.F32.PACK_AB R188, RZ, R188 ;  /* 0x000000bcffbc723e */ /* 0x000fc800000000ff */
[----:B0-----:R-:W-:-:S07]  /*4e00*/  PRMT R180, R180, 0x5410, R188 ;  /* 0x00005410b4b47816 */ /* 0x001fce00000000bc */
.L_x_11528:
[----:B------:R-:W-:Y:S05]  /*4e10*/  BRA.U !UP3, `(.L_x_11529) ;  /* 0x000000010b187547 */ /* 0x000fea000b800000 */
[----:B------:R-:W-:Y:S02]  /*4e20*/  HADD2.F32 R188, -RZ, R177.H0_H0 ;  /* 0x200000b1ffbc7230 */ /* 0x000fe40000004100 */
[----:B------:R-:W-:-:S04]  /*4e30*/  FMUL.FTZ R189, R186, UR29 ;  /* 0x0000001dbabd7c20 */ /* 0x000fc80008410000 */
[-C--:B------:R-:W-:Y:S01]  /*4e40*/  FFMA.FTZ R54, R188, R189.reuse, R54 ;  /* 0x000000bdbc367223 */ /* 0x080fe20000010036 */
[----:B------:R-:W-:-:S05]  /*4e50*/  FMUL.FTZ R188, R150, R189 ;  /* 0x000000bd96bc7220 */ /* 0x000fca0000410000 */
[----:B------:R-:W-:-:S04]  /*4e60*/  F2FP.F16.F32.PACK_AB R188, RZ, R188 ;  /* 0x000000bcffbc723e */ /* 0x000fc800000000ff */
[----:B0-----:R-:W-:-:S07]  /*4e70*/  PRMT R181, R188, 0x7610, R181 ;  /* 0x00007610bcb57816 */ /* 0x001fce00000000b5 */
.L_x_11529:
[----:B------:R-:W-:Y:S05]  /*4e80*/  BRA.U !UP3, `(.L_x_11530) ;  /* 0x000000010b187547 */ /* 0x000fea000b800000 */
[----:B------:R-:W-:Y:S02]  /*4e90*/  HADD2.F32 R188, -RZ, R177.H1_H1 ;  /* 0x300000b1ffbc7230 */ /* 0x000fe40000004100 */
[----:B------:R-:W-:-:S04]  /*4ea0*/  FMUL.FTZ R189, R187, UR29 ;  /* 0x0000001dbbbd7c20 */ /* 0x000fc80008410000 */
[-C--:B------:R-:W-:Y:S01]  /*4eb0*/  FFMA.FTZ R55, R188, R189.reuse, R55 ;  /* 0x000000bdbc377223 */ /* 0x080fe20000010037 */
[----:B------:R-:W-:-:S05]  /*4ec0*/  FMUL.FTZ R188, R151, R189 ;  /* 0x000000bd97bc7220 */ /* 0x000fca0000410000 */
[----:B------:R-:W-:-:S04]  /*4ed0*/  F2FP.F16.F32.PACK_AB R188, RZ, R188 ;  /* 0x000000bcffbc723e */ /* 0x000fc800000000ff */
[----:B0-----:R-:W-:-:S07]  /*4ee0*/  PRMT R181, R181, 0x5410, R188 ;  /* 0x00005410b5b57816 */ /* 0x001fce00000000bc */
.L_x_11530:
        /* <DEDUP_REMOVED lines=12> */
.L_x_11531:
        /* <DEDUP_REMOVED lines=12> */
.L_x_11532:
[----:B------:R-:W-:-:S05]  /*5070*/  MOV R190, UR8 ;  /* 0x0000000800be7c02 */ /* 0x000fca0008000f00 */
[----:B------:R-:W-:-:S04]  /*5080*/  @P4 FFMA.FTZ R190, R10, R190, UR9 ;  /* 0x000000090abe4e23 */ /* 0x000fc800080100be */
[----:B------:R-:W-:Y:S01]  /*5090*/  @P4 FADD.FTZ R191, R231, -R190 ;  /* 0x800000bee7bf4221 */ /* 0x000fe20000010000 */
[----:B------:R-:W-:-:S03]  /*50a0*/  MOV R190, R18 ;  /* 0x0000001200be7202 */ /* 0x000fc60000000f00 */
[----:B------:R-:W-:Y:S01]  /*50b0*/  @P4 FFMA.FTZ R190, R191, UR30, R18 ;  /* 0x0000001ebfbe4c23 */ /* 0x000fe20008010012 */
[----:B------:R-:W-:Y:S06]  /*50c0*/  BRA.U !UP3, `(.L_x_11533) ;  /* 0x000000010b187547 */ /* 0x000fec000b800000 */
[----:B------:R-:W-:Y:S02]  /*50d0*/  HADD2.F32 R191, -RZ, R179.H0_H0 ;  /* 0x200000b3ffbf7230 */ /* 0x000fe40000004100 */
[----:B0-----:R-:W-:-:S04]  /*50e0*/  FMUL.FTZ R192, R190, UR29 ;  /* 0x0000001dbec07c20 */ /* 0x001fc80008410000 */
[-C--:B------:R-:W-:Y:S01]  /*50f0*/  FFMA.FTZ R50, R191, R192.reuse, R50 ;  /* 0x000000c0bf327223 */ /* 0x080fe20000010032 */
[----:B------:R-:W-:-:S05]  /*5100*/  FMUL.FTZ R191, R146, R192 ;  /* 0x000000c092bf7220 */ /* 0x000fca0000410000 */
[----:B------:R-:W-:-:S04]  /*5110*/  F2FP.F16.F32.PACK_AB R191, RZ, R191 ;  /* 0x000000bfffbf723e */ /* 0x000fc800000000ff */
[----:B------:R-:W-:-:S07]  /*5120*/  PRMT R183, R191, 0x7610, R183 ;  /* 0x00007610bfb77816 */ /* 0x000fce00000000b7 */
.L_x_11533:
[----:B0-----:R-:W2:Y:S01]  /*5130*/  LDL R192, [R1+0x8] ;  /* 0x0000080001c07983 */ /* 0x001ea20000100800 */
[----:B------:R-:W-:-:S05]  /*5140*/  MOV R191, UR8 ;  /* 0x0000000800bf7c02 */ /* 0x000fca0008000f00 */
[----:B------:R-:W-:-:S04]  /*5150*/  @P4 FFMA.FTZ R191, R251, R191, UR9 ;  /* 0x00000009fbbf4e23 */ /* 0x000fc800080100bf */
[----:B--2---:R-:W-:Y:S01]  /*5160*/  @P4 FADD.FTZ R192, R192, -R191 ;  /* 0x800000bfc0c04221 */ /* 0x004fe20000010000 */
        /* <DEDUP_REMOVED lines=10> */
.L_x_11526:
        /* <DEDUP_REMOVED lines=13> */
.L_x_11535:
        /* <DEDUP_REMOVED lines=13> */
.L_x_11536:
        /* <DEDUP_REMOVED lines=13> */
.L_x_11537:
        /* <DEDUP_REMOVED lines=13> */
.L_x_11538:
        /* <DEDUP_REMOVED lines=13> */
.L_x_11539:
        /* <DEDUP_REMOVED lines=13> */
.L_x_11540:
        /* <DEDUP_REMOVED lines=13> */
.L_x_11541:
[----:B------:R-:W-:Y:S05]  /*57c0*/  BRA.U !UP3, `(.L_x_11534) ;  /* 0x000000110b147547 */ /* 0x000fea000b800000 */
[----:B0-----:R-:W2:Y:S01]  /*57d0*/  LDL R193, [R1+0x8] ;  /* 0x0000080001c17983 */ /* 0x001ea20000100800 */
[----:B------:R-:W-:Y:S02]  /*57e0*/  PLOP3.LUT P4, PT, PT, PT, UP2, 0x80, 0x8 ;  /* 0x000000000008781c */ /* 0x000fe40003f8f028 */
[----:B------:R-:W-:-:S11]  /*57f0*/  MOV R192, UR8 ;  /* 0x0000000800c07c02 */ /* 0x000fd60008000f00 */
[----:B------:R-:W-:-:S04]  /*5800*/  @P4 FFMA.FTZ R192, R251, R192, UR9 ;  /* 0x00000009fbc04e23 */ /* 0x000fc800080100c0 */
[----:B--2---:R-:W-:Y:S01]  /*5810*/  @P4 FADD.FTZ R192, R193, -R192 ;  /* 0x800000c0c1c04221 */ /* 0x004fe20000010000 */
        /* <DEDUP_REMOVED lines=9> */
.L_x_11525:
        /* <DEDUP_REMOVED lines=56> */
.L_x_11543:
        /* <DEDUP_REMOVED lines=13> */
.L_x_11544:
        /* <DEDUP_REMOVED lines=13> */
.L_x_11545:
        /* <DEDUP_REMOVED lines=13> */
.L_x_11546:
        /* <DEDUP_REMOVED lines=13> */
.L_x_11547:
        /* <DEDUP_REMOVED lines=13> */
.L_x_11548:
        /* <DEDUP_REMOVED lines=13> */
.L_x_11549:
        /* <DEDUP_REMOVED lines=8> */
.L_x_11542:
        /* <DEDUP_REMOVED lines=13> */
.L_x_11550:
        /* <DEDUP_REMOVED lines=13> */
.L_x_11551:
        /* <DEDUP_REMOVED lines=13> */
.L_x_11552:
        /* <DEDUP_REMOVED lines=13> */
.L_x_11553:
        /* <DEDUP_REMOVED lines=13> */
.L_x_11554:
        /* <DEDUP_REMOVED lines=13> */
.L_x_11555:
        /* <DEDUP_REMOVED lines=13> */
.L_x_11556:
[----:B------:R-:W-:Y:S05]  /*6740*/  BRA.U !UP3, `(.L_x_11534) ;  /* 0x000000010b347547 */ /* 0x000fea000b800000 */
[----:B------:R-:W2:Y:S01]  /*6750*/  LDL R193, [R1+0x8] ;  /* 0x0000080001c17983 */ /* 0x000ea20000100800 */
[----:B------:R-:W-:Y:S02]  /*6760*/  MOV R192, UR8 ;  /* 0x0000000800c07c02 */ /* 0x000fe40008000f00 */
[----:B------:R-:W-:-:S03]  /*6770*/  ISETP.LT.AND P4, PT, RZ, UR31, PT ;  /* 0x0000001fff007c0c */ /* 0x000fc6000bf81270 */
[----:B------:R-:W-:-:S04]  /*6780*/  FFMA.FTZ R192, R251, R192, UR9 ;  /* 0x00000009fbc07e23 */ /* 0x000fc800080100c0 */
[----:B--2---:R-:W-:Y:S01]  /*6790*/  FADD.FTZ R192, R193, -R192 ;  /* 0x800000c0c1c07221 */ /* 0x004fe20000010000 */
[----:B-----5:R-:W-:-:S03]  /*67a0*/  HADD2.F32 R193, -RZ, R179.H1_H1 ;  /* 0x300000b3ffc17230 */ /* 0x020fc60000004100 */
[----:B------:R-:W-:-:S05]  /*67b0*/  FMUL.FTZ R192, R192, UR30 ;  /* 0x0000001ec0c07c20 */ /* 0x000fca0008410000 */
[----:B------:R-:W-:-:S05]  /*67c0*/  FSEL R192, R192, RZ, P4 ;  /* 0x000000ffc0c07208 */ /* 0x000fca0002000000 */
[----:B------:R-:W-:-:S04]  /*67d0*/  FMUL.FTZ R192, R192, UR29 ;  /* 0x0000001dc0c07c20 */ /* 0x000fc80008410000 */
[-C--:B------:R-:W-:Y:S01]  /*67e0*/  FFMA.FTZ R51, R193, R192.reuse, R51 ;  /* 0x000000c0c1337223 */ /* 0x080fe20000010033 */
[----:B------:R-:W-:-:S05]  /*67f0*/  FMUL.FTZ R192, R147, R192 ;  /* 0x000000c093c07220 */ /* 0x000fca0000410000 */
[----:B------:R-:W-:-:S04]  /*6800*/  F2FP.F16.F32.PACK_AB R192, RZ, R192 ;  /* 0x000000c0ffc0723e */ /* 0x000fc800000000ff */
[----:B------:R-:W-:-:S07]  /*6810*/  PRMT R183, R183, 0x5410, R192 ;  /* 0x00005410b7b77816 */ /* 0x000fce00000000c0 */
.L_x_11534:
        /* <DEDUP_REMOVED lines=10> */
.L_x_11523:
[----:B------:R-:W-:Y:S05]  /*68c0*/  BSYNC.RECONVERGENT B0 ;  /* 0x0000000000007941 */ /* 0x000fea0003800200 */
.L_x_11522:
        /* <DEDUP_REMOVED lines=9> */
.L_x_11559:
        /* <DEDUP_REMOVED lines=32> */
[----:B01----:R-:W-:-:S07]  /*6b60*/  PRMT R180, R188, 0x7610, R180 ;  /* 0x00007610bcb47816 */ /* 0x003fce00000000b4 */
.L_x_11562:
[----:B------:R-:W-:Y:S05]  /*6b70*/  BRA.U !UP3, `(.L_x_11563) ;  /* 0x000000010b187547 */ /* 0x000fea000b800000 */
[----:B------:R-:W-:Y:S02]  /*6b80*/  HADD2.F32 R188, -RZ, R176.H1_H1 ;  /* 0x300000b0ffbc7230 */ /* 0x000fe40000004100 */
[----:B------:R-:W-:-:S04]  /*6b90*/  FMUL.FTZ R189, R185, UR29 ;  /* 0x0000001db9bd7c20 */ /* 0x000fc80008410000 */
[-C--:B------:R-:W-:Y:S01]  /*6ba0*/  FFMA.FTZ R45, R188, R189.reuse, R45 ;  /* 0x000000bdbc2d7223 */ /* 0x080fe2000001002d */
[----:B------:R-:W-:-:S05]  /*6bb0*/  FMUL.FTZ R188, R141, R189 ;  /* 0x000000bd8dbc7220 */ /* 0x000fca0000410000 */
[----:B------:R-:W-:-:S04]  /*6bc0*/  F2FP.F16.F32.PACK_AB R188, RZ, R188 ;  /* 0x000000bcffbc723e */ /* 0x000fc800000000ff */
[----:B01----:R-:W-:-:S07]  /*6bd0*/  PRMT R180, R180, 0x5410, R188 ;  /* 0x00005410b4b47816 */ /* 0x003fce00000000bc */
.L_x_11563:
[----:B------:R-:W-:Y:S05]  /*6be0*/  BRA.U !UP3, `(.L_x_11564) ;  /* 0x000000010b187547 */ /* 0x000fea000b800000 */
[----:B------:R-:W-:Y:S02]  /*6bf0*/  HADD2.F32 R188, -RZ, R177.H0_H0 ;  /* 0x200000b1ffbc7230 */ /* 0x000fe40000004100 */
[----:B------:R-:W-:-:S04]  /*6c00*/  FMUL.FTZ R189, R186, UR29 ;  /* 0x0000001dbabd7c20 */ /* 0x000fc80008410000 */
[-C--:B------:R-:W-:Y:S01]  /*6c10*/  FFMA.FTZ R46, R188, R189.reuse, R46 ;  /* 0x000000bdbc2e7223 */ /* 0x080fe2000001002e */
[----:B------:R-:W-:-:S05]  /*6c20*/  FMUL.FTZ R188, R142, R189 ;  /* 0x000000bd8ebc7220 */ /* 0x000fca0000410000 */
[----:B------:R-:W-:-:S04]  /*6c30*/  F2FP.F16.F32.PACK_AB R188, RZ, R188 ;  /* 0x000000bcffbc723e */ /* 0x000fc800000000ff */
[----:B01----:R-:W-:-:S07]  /*6c40*/  PRMT R181, R188, 0x7610, R181 ;  /* 0x00007610bcb57816 */ /* 0x003fce00000000b5 */
.L_x_11564:
[----:B------:R-:W-:Y:S05]  /*6c50*/  BRA.U !UP3, `(.L_x_11565) ;  /* 0x000000010b187547 */ /* 0x000fea000b800000 */
[----:B------:R-:W-:Y:S02]  /*6c60*/  HADD2.F32 R188, -RZ, R177.H1_H1 ;  /* 0x300000b1ffbc7230 */ /* 0x000fe40000004100 */
[----:B------:R-:W-:-:S04]  /*6c70*/  FMUL.FTZ R189, R187, UR29 ;  /* 0x0000001dbbbd7c20 */ /* 0x000fc80008410000 */
[-C--:B------:R-:W-:Y:S01]  /*6c80*/  FFMA.FTZ R47, R188, R189.reuse, R47 ;  /* 0x000000bdbc2f7223 */ /* 0x080fe2000001002f */
[----:B------:R-:W-:-:S05]  /*6c90*/  FMUL.FTZ R188, R143, R189 ;  /* 0x000000bd8fbc7220 */ /* 0x000fca0000410000 */
[----:B------:R-:W-:-:S04]  /*6ca0*/  F2FP.F16.F32.PACK_AB R188, RZ, R188 ;  /* 0x000000bcffbc723e */ /* 0x000fc800000000ff */
[----:B01----:R-:W-:-:S07]  /*6cb0*/  PRMT R181, R181, 0x5410, R188 ;  /* 0x00005410b5b57816 */ /* 0x003fce00000000bc */
.L_x_11565:
        /* <DEDUP_REMOVED lines=12> */
.L_x_11566:
        /* <DEDUP_REMOVED lines=11> */
[----:B01----:R-:W-:-:S07]  /*6e30*/  PRMT R182, R182, 0x5410, R190 ;  /* 0x00005410b6b67816 */ /* 0x003fce00000000be */
.L_x_11567:
[----:B------:R-:W-:-:S05]  /*6e40*/  MOV R190, UR8 ;  /* 0x0000000800be7c02 */ /* 0x000fca0008000f00 */
[----:B------:R-:W-:-:S04]  /*6e50*/  @P5 FFMA.FTZ R190, R3, R190, UR9 ;  /* 0x0000000903be5e23 */ /* 0x000fc800080100be */
[----:B------:R-:W-:Y:S01]  /*6e60*/  @P5 FADD.FTZ R191, R221, -R190 ;  /* 0x800000beddbf5221 */ /* 0x000fe20000010000 */
[----:B------:R-:W-:-:S03]  /*6e70*/  MOV R190, R166 ;  /* 0x000000a600be7202 */ /* 0x000fc60000000f00 */
[----:B------:R-:W-:Y:S01]  /*6e80*/  @P5 FFMA.FTZ R190, R191, UR30, R166 ;  /* 0x0000001ebfbe5c23 */ /* 0x000fe200080100a6 */
[----:B------:R-:W-:Y:S06]  /*6e90*/  BRA.U !UP3, `(.L_x_11568) ;  /* 0x000000010b187547 */ /* 0x000fec000b800000 */
[----:B------:R-:W-:Y:S02]  /*6ea0*/  HADD2.F32 R191, -RZ, R179.H0_H0 ;  /* 0x200000b3ffbf7230 */ /* 0x000fe40000004100 */
[----:B01----:R-:W-:-:S04]  /*6eb0*/  FMUL.FTZ R192, R190, UR29 ;  /* 0x0000001dbec07c20 */ /* 0x003fc80008410000 */
[-C--:B------:R-:W-:Y:S01]  /*6ec0*/  FFMA.FTZ R42, R191, R192.reuse, R42 ;  /* 0x000000c0bf2a7223 */ /* 0x080fe2000001002a */
[----:B------:R-:W-:-:S05]  /*6ed0*/  FMUL.FTZ R191, R138, R192 ;  /* 0x000000c08abf7220 */ /* 0x000fca0000410000 */
[----:B------:R-:W-:-:S04]  /*6ee0*/  F2FP.F16.F32.PACK_AB R191, RZ, R191 ;  /* 0x000000bfffbf723e */ /* 0x000fc800000000ff */
[----:B------:R-:W-:-:S07]  /*6ef0*/  PRMT R183, R191, 0x7610, R183 ;  /* 0x00007610bfb77816 */ /* 0x000fce00000000b7 */
.L_x_11568:
[----:B01----:R-:W2:Y:S01]  /*6f00*/  LDL R192, [R1+0x4] ;  /* 0x0000040001c07983 */ /* 0x003ea20000100800 */
        /* <DEDUP_REMOVED lines=13> */
.L_x_11561:
        /* <DEDUP_REMOVED lines=13> */
.L_x_11570:
        /* <DEDUP_REMOVED lines=13> */
.L_x_11571:
        /* <DEDUP_REMOVED lines=13> */
.L_x_11572:
        /* <DEDUP_REMOVED lines=13> */
.L_x_11573:
        /* <DEDUP_REMOVED lines=13> */
.L_x_11574:
        /* <DEDUP_REMOVED lines=13> */
.L_x_11575:
        /* <DEDUP_REMOVED lines=13> */
.L_x_11576:
[----:B------:R-:W-:Y:S05]  /*7590*/  BRA.U !UP3, `(.L_x_11569) ;  /* 0x000000110b147547 */ /* 0x000fea000b800000 */
[----:B01----:R-:W2:Y:S01]  /*75a0*/  LDL R193, [R1+0x4] ;  /* 0x0000040001c17983 */ /* 0x003ea20000100800 */
        /* <DEDUP_REMOVED lines=13> */
.L_x_11560:
        /* <DEDUP_REMOVED lines=56> */
.L_x_11578:
        /* <DEDUP_REMOVED lines=13> */
.L_x_11579:
        /* <DEDUP_REMOVED lines=13> */
.L_x_11580:
        /* <DEDUP_REMOVED lines=13> */
.L_x_11581:
        /* <DEDUP_REMOVED lines=13> */
.L_x_11582:
        /* <DEDUP_REMOVED lines=13> */
.L_x_11583:
        /* <DEDUP_REMOVED lines=13> */
.L_x_11584:
        /* <DEDUP_REMOVED lines=8> */
.L_x_11577:
        /* <DEDUP_REMOVED lines=13> */
.L_x_11585:
        /* <DEDUP_REMOVED lines=13> */
.L_x_11586:
        /* <DEDUP_REMOVED lines=13> */
.L_x_11587:
        /* <DEDUP_REMOVED lines=13> */
.L_x_11588:
        /* <DEDUP_REMOVED lines=13> */
.L_x_11589:
        /* <DEDUP_REMOVED lines=13> */
.L_x_11590:
        /* <DEDUP_REMOVED lines=13> */
.L_x_11591:
        /* <DEDUP_REMOVED lines=14> */
.L_x_11569:
        /* <DEDUP_REMOVED lines=10> */
.L_x_11558:
[----:B------:R-:W-:Y:S05]  /*8690*/  BSYNC.RECONVERGENT B0 ;  /* 0x0000000000007941 */ /* 0x000fea0003800200 */
.L_x_11557:
        /* <DEDUP_REMOVED lines=9> */
.L_x_11594:
        /* <DEDUP_REMOVED lines=32> */
[----:B012---:R-:W-:-:S07]  /*8930*/  PRMT R180, R188, 0x7610, R180 ;  /* 0x00007610bcb47816 */ /* 0x007fce00000000b4 */
.L_x_11597:
[----:B------:R-:W-:Y:S05]  /*8940*/  BRA.U !UP3, `(.L_x_11598) ;  /* 0x000000010b187547 */ /* 0x000fea000b800000 */
[----:B------:R-:W-:Y:S02]  /*8950*/  HADD2.F32 R188, -RZ, R176.H1_H1 ;  /* 0x300000b0ffbc7230 */ /* 0x000fe40000004100 */
[----:B------:R-:W-:-:S04]  /*8960*/  FMUL.FTZ R189, R185, UR29 ;  /* 0x0000001db9bd7c20 */ /* 0x000fc80008410000 */
[-C--:B------:R-:W-:Y:S01]  /*8970*/  FFMA.FTZ R37, R188, R189.reuse, R37 ;  /* 0x000000bdbc257223 */ /* 0x080fe20000010025 */
[----:B------:R-:W-:-:S05]  /*8980*/  FMUL.FTZ R188, R133, R189 ;  /* 0x000000bd85bc7220 */ /* 0x000fca0000410000 */
[----:B------:R-:W-:-:S04]  /*8990*/  F2FP.F16.F32.PACK_AB R188, RZ, R188 ;  /* 0x000000bcffbc723e */ /* 0x000fc800000000ff */
[----:B012---:R-:W-:-:S07]  /*89a0*/  PRMT R180, R180, 0x5410, R188 ;  /* 0x00005410b4b47816 */ /* 0x007fce00000000bc */
.L_x_11598:
[----:B------:R-:W-:Y:S05]  /*89b0*/  BRA.U !UP3, `(.L_x_11599) ;  /* 0x000000010b187547 */ /* 0x000fea000b800000 */
[----:B------:R-:W-:Y:S02]  /*89c0*/  HADD2.F32 R188, -RZ, R177.H0_H0 ;  /* 0x200000b1ffbc7230 */ /* 0x000fe40000004100 */
[----:B------:R-:W-:-:S04]  /*89d0*/  FMUL.FTZ R189, R186, UR29 ;  /* 0x0000001dbabd7c20 */ /* 0x000fc80008410000 */
[-C--:B------:R-:W-:Y:S01]  /*89e0*/  FFMA.FTZ R38, R188, R189.reuse, R38 ;  /* 0x000000bdbc267223 */ /* 0x080fe20000010026 */
[----:B------:R-:W-:-:S05]  /*89f0*/  FMUL.FTZ R188, R134, R189 ;  /* 0x000000bd86bc7220 */ /* 0x000fca0000410000 */
[----:B------:R-:W-:-:S04]  /*8a00*/  F2FP.F16.F32.PACK_AB R188, RZ, R188 ;  /* 0x000000bcffbc723e */ /* 0x000fc800000000ff */
[----:B012---:R-:W-:-:S07]  /*8a10*/  PRMT R181, R188, 0x7610, R181 ;  /* 0x00007610bcb57816 */ /* 0x007fce00000000b5 */
.L_x_11599:
[----:B------:R-:W-:Y:S05]  /*8a20*/  BRA.U !UP3, `(.L_x_11600) ;  /* 0x000000010b187547 */ /* 0x000fea000b800000 */
[----:B------:R-:W-:Y:S02]  /*8a30*/  HADD2.F32 R188, -RZ, R177.H1_H1 ;  /* 0x300000b1ffbc7230 */ /* 0x000fe40000004100 */
[----:B------:R-:W-:-:S04]  /*8a40*/  FMUL.FTZ R189, R187, UR29 ;  /* 0x0000001dbbbd7c20 */ /* 0x000fc80008410000 */
[-C--:B------:R-:W-:Y:S01]  /*8a50*/  FFMA.FTZ R39, R188, R189.reuse, R39 ;  /* 0x000000bdbc277223 */ /* 0x080fe20000010027 */
[----:B------:R-:W-:-:S05]  /*8a60*/  FMUL.FTZ R188, R135, R189 ;  /* 0x000000bd87bc7220 */ /* 0x000fca0000410000 */
[----:B------:R-:W-:-:S04]  /*8a70*/  F2FP.F16.F32.PACK_AB R188, RZ, R188 ;  /* 0x000000bcffbc723e */ /* 0x000fc800000000ff */
[----:B012---:R-:W-:-:S07]  /*8a80*/  PRMT R181, R181, 0x5410, R188 ;  /* 0x00005410b5b57816 */ /* 0x007fce00000000bc */
.L_x_11600:
        /* <DEDUP_REMOVED lines=12> */
.L_x_11601:
        /* <DEDUP_REMOVED lines=11> */
[----:B012---:R-:W-:-:S07]  /*8c00*/  PRMT R182, R182, 0x5410, R190 ;  /* 0x00005410b6b67816 */ /* 0x007fce00000000be */
.L_x_11602:
[----:B------:R-:W-:-:S05]  /*8c10*/  MOV R190, UR8 ;  /* 0x0000000800be7c02 */ /* 0x000fca0008000f00 */
[----:B------:R-:W-:-:S04]  /*8c20*/  @P6 FFMA.FTZ R190, R211, R190, UR9 ;  /* 0x00000009d3be6e23 */ /* 0x000fc800080100be */
[----:B------:R-:W-:Y:S01]  /*8c30*/  @P6 FADD.FTZ R191, R212, -R190 ;  /* 0x800000bed4bf6221 */ /* 0x000fe20000010000 */
[----:B------:R-:W-:-:S03]  /*8c40*/  MOV R190, R174 ;  /* 0x000000ae00be7202 */ /* 0x000fc60000000f00 */
[----:B------:R-:W-:Y:S01]  /*8c50*/  @P6 FFMA.FTZ R190, R191, UR30, R174 ;  /* 0x0000001ebfbe6c23 */ /* 0x000fe200080100ae */
[----:B------:R-:W-:Y:S06]  /*8c60*/  BRA.U !UP3, `(.L_x_11603) ;  /* 0x000000010b187547 */ /* 0x000fec000b800000 */
[----:B------:R-:W-:Y:S02]  /*8c70*/  HADD2.F32 R191, -RZ, R179.H0_H0 ;  /* 0x200000b3ffbf7230 */ /* 0x000fe40000004100 */
[----:B012---:R-:W-:-:S04]  /*8c80*/  FMUL.FTZ R192, R190, UR29 ;  /* 0x0000001dbec07c20 */ /* 0x007fc80008410000 */
[-C--:B------:R-:W-:Y:S01]  /*8c90*/  FFMA.FTZ R34, R191, R192.reuse, R34 ;  /* 0x000000c0bf227223 */ /* 0x080fe20000010022 */
[----:B------:R-:W-:-:S05]  /*8ca0*/  FMUL.FTZ R191, R130, R192 ;  /* 0x000000c082bf7220 */ /* 0x000fca0000410000 */
[----:B------:R-:W-:-:S04]  /*8cb0*/  F2FP.F16.F32.PACK_AB R191, RZ, R191 ;  /* 0x000000bfffbf723e */ /* 0x000fc800000000ff */
[----:B------:R-:W-:-:S07]  /*8cc0*/  PRMT R183, R191, 0x7610, R183 ;  /* 0x00007610bfb77816 */ /* 0x000fce00000000b7 */
.L_x_11603:
[----:B012---:R-:W2:Y:S01]  /*8cd0*/  LDL R192, [R1] ;  /* 0x0000000001c07983 */ /* 0x007ea20000100800 */
[----:B------:R-:W-:-:S05]  /*8ce0*/  MOV R191, UR8 ;  /* 0x0000000800bf7c02 */ /* 0x000fca0008000f00 */
[----:B--2---:R-:W-:-:S04]  /*8cf0*/  @P6 FFMA.FTZ R191, R192, R191, UR9 ;  /* 0x00000009c0bf6e23 */ /* 0x004fc800080100bf */
        /* <DEDUP_REMOVED lines=11> */
.L_x_11596:
        /* <DEDUP_REMOVED lines=13> */
.L_x_11605:
        /* <DEDUP_REMOVED lines=13> */
.L_x_11606:
        /* <DEDUP_REMOVED lines=13> */
.L_x_11607:
        /* <DEDUP_REMOVED lines=13> */
.L_x_11608:
        /* <DEDUP_REMOVED lines=13> */
.L_x_11609:
        /* <DEDUP_REMOVED lines=13> */
.L_x_11610:
        /* <DEDUP_REMOVED lines=13> */
.L_x_11611:
[----:B------:R-:W-:Y:S05]  /*9360*/  BRA.U !UP3, `(.L_x_11604) ;  /* 0x000000110b147547 */ /* 0x000fea000b800000 */
[----:B012---:R-:W2:Y:S01]  /*9370*/  LDL R193, [R1] ;  /* 0x0000000001c17983 */ /* 0x007ea20000100800 */
[----:B------:R-:W-:Y:S02]  /*9380*/  PLOP3.LUT P6, PT, PT, PT, UP2, 0x80, 0x8 ;  /* 0x000000000008781c */ /* 0x000fe40003fcf028 */
[----:B------:R-:W-:-:S11]  /*9390*/  MOV R192, UR8 ;  /* 0x0000000800c07c02 */ /* 0x000fd60008000f00 */
[----:B--2---:R-:W-:Y:S01]  /*93a0*/  @P6 FFMA.FTZ R192, R193, R192, UR9 ;  /* 0x00000009c1c06e23 */ /* 0x004fe200080100c0 */
[----:B-----5:R-:W-:-:S03]  /*93b0*/  MOV R193, R175 ;  /* 0x000000af00c17202 */ /* 0x020fc60000000f00 */
[----:B------:R-:W-:-:S04]  /*93c0*/  @P6 FADD.FTZ R192, R252, -R192 ;  /* 0x800000c0fcc06221 */ /* 0x000fc80000010000 */
        /* <DEDUP_REMOVED lines=8> */
.L_x_11595:
[----:B012---:R-:W0:Y:S02]  /*9450*/  LDC.64 R192, c[0x0][0x478] ;  /* 0x00011e00ffc07b82 */ /* 0x007e240000000a00 */
[----:B0-----:R-:W-:-:S04]  /*9460*/  ISETP.NE.U32.AND P0, PT, R192, RZ, PT ;  /* 0x000000ffc000720c */ /* 0x001fc80003f05070 */
[----:B------:R-:W-:-:S13]  /*9470*/  ISETP.NE.AND.EX P0, PT, R193, RZ, PT, P0 ;  /* 0x000000ffc100720c */ /* 0x000fda0003f05300 */
[----:B------:R-:W-:Y:S05]  /*9480*/  @!P0 BRA `(.L_x_11612) ;  /* 0x0000000800288947 */ /* 0x000fea0003800000 */
        /* <DEDUP_REMOVED lines=13> */
.L_x_11613:
        /* <DEDUP_REMOVED lines=13> */
.L_x_11614:
        /* <DEDUP_REMOVED lines=13> */
.L_x_11615:
        /* <DEDUP_REMOVED lines=13> */
.L_x_11616:
        /* <DEDUP_REMOVED lines=13> */
.L_x_11617:
        /* <DEDUP_REMOVED lines=13> */
.L_x_11618:
        /* <DEDUP_REMOVED lines=13> */
.L_x_11619:
        /* <DEDUP_REMOVED lines=47> */
.L_x_11612:
        /* <DEDUP_REMOVED lines=13> */
.L_x_11620:
        /* <DEDUP_REMOVED lines=13> */
.L_x_11621:
        /* <DEDUP_REMOVED lines=13> */
.L_x_11622:
        /* <DEDUP_REMOVED lines=13> */
.L_x_11623:
        /* <DEDUP_REMOVED lines=13> */
.L_x_11624:
        /* <DEDUP_REMOVED lines=13> */
.L_x_11625:
        /* <DEDUP_REMOVED lines=13> */
.L_x_11626:
[----:B------:R-:W-:Y:S05]  /*a2e0*/  BRA.U !UP3, `(.L_x_11604) ;  /* 0x000000010b347547 */ /* 0x000fea000b800000 */
[----:B------:R-:W2:Y:S01]  /*a2f0*/  LDL R193, [R1] ;  /* 0x0000000001c17983 */ /* 0x000ea20000100800 */
[----:B------:R-:W-:Y:S02]  /*a300*/  MOV R192, UR8 ;  /* 0x0000000800c07c02 */ /* 0x000fe40008000f00 */
[----:B------:R-:W-:-:S03]  /*a310*/  ISETP.LT.AND P6, PT, RZ, UR31, PT ;  /* 0x0000001fff007c0c */ /* 0x000fc6000bfc1270 */
[----:B--2---:R-:W-:Y:S01]  /*a320*/  FFMA.FTZ R192, R193, R192, UR9 ;  /* 0x00000009c1c07e23 */ /* 0x004fe200080100c0 */
[----:B-----5:R-:W-:-:S03]  /*a330*/  HADD2.F32 R193, -RZ, R179.H1_H1 ;  /* 0x300000b3ffc17230 */ /* 0x020fc60000004100 */
        /* <DEDUP_REMOVED lines=8> */
.L_x_11604:
        /* <DEDUP_REMOVED lines=8> */
.L_x_11593:
[----:B------:R-:W-:Y:S05]  /*a440*/  BSYNC.RECONVERGENT B0 ;  /* 0x0000000000007941 */ /* 0x000fea0003800200 */
.L_x_11592:
[----:B------:R-:W-:Y:S02]  /*a450*/  UIADD3 UR26, UPT, UPT, UR26, UR24, URZ ;  /* 0x000000181a1a7290 */ /* 0x000fe4000fffe0ff */
[----:B------:R-:W-:Y:S02]  /*a460*/  UPLOP3.LUT UP1, UPT, UPT, UPT, UP1, 0x40, 0x4 ;  /* 0x000000000004789c */ /* 0x000fe40003f2e810 */
[----:B------:R-:W-:-:S09]  /*a470*/  UISETP.GE.AND UP0, UPT, UR26, UR25, UPT ;  /* 0x000000191a00728c */ /* 0x000fd2000bf06270 */
[----:B------:R-:W-:Y:S05]  /*a480*/  BRA.U !UP0, `(.L_x_11627) ;  /* 0xffffff6508e07547 */ /* 0x000fea000b83ffff */
.L_x_11475:
        /* <DEDUP_REMOVED lines=20> */
.L_x_11629:
[----:B------:R-:W-:Y:S05]  /*a5d0*/  BSYNC.RECONVERGENT B0 ;  /* 0x0000000000007941 */ /* 0x000fea0003800200 */
.L_x_11628:
        /* <DEDUP_REMOVED lines=15> */
.L_x_11631:
[----:B------:R-:W-:Y:S05]  /*a6d0*/  BSYNC.RECONVERGENT B0 ;  /* 0x0000000000007941 */ /* 0x000fea0003800200 */
.L_x_11630:
        /* <DEDUP_REMOVED lines=15> */
.L_x_11633:
[----:B------:R-:W-:Y:S05]  /*a7d0*/  BSYNC.RECONVERGENT B0 ;  /* 0x0000000000007941 */ /* 0x000fea0003800200 */
.L_x_11632:
        /* <DEDUP_REMOVED lines=14> */
.L_x_11634:
        /* <DEDUP_REMOVED lines=12> */
.L_x_15724:


//--------------------- .text._ZN10layer_norm13ln_bwd_kernelINS_13Kernel_traitsIf6__halffS2_fjLj8192ELj1ELj1ELj8ELj16ENS_18Kernel_traits_baseILj8192EfS2_fS2_fjLj256EEEEELb0ELb1ELb1ELb1EEEvNS_9BwdParamsE --------------------------
	.section	.text._ZN10layer_norm13ln_bwd_kernelINS_13Kernel_traitsIf6__halffS2_fjLj8192ELj1ELj1ELj8ELj16ENS_18Kernel_traits_baseILj8192EfS2_fS2_fjLj256EEEEELb0ELb1ELb1ELb1EEEvNS_9BwdParamsE,"ax",@progbits
	.align	128
        .global         _ZN10layer_norm13ln_bwd_kernelINS_13Kernel_traitsIf6__halffS2_fjLj8192ELj1ELj1ELj8ELj16ENS_18Kernel_traits_baseILj8192EfS2_fS2_fjLj256EEEEELb0ELb1ELb1ELb1EEEvNS_9BwdParamsE
        .type           _ZN10layer_norm13ln_bwd_kernelINS_13Kernel_traitsIf6__halffS2_fjLj8192ELj1ELj1ELj8ELj16ENS_18Kernel_traits_baseILj8192EfS2_fS2_fjLj256EEEEELb0ELb1ELb1ELb1EEEvNS_9BwdParamsE,@function
        .size           _ZN10layer_norm13ln_bwd_kernelINS_13Kernel_traitsIf6__halffS2_fjLj8192ELj1ELj1ELj8ELj16ENS_18Kernel_traits_baseILj8192EfS2_fS2_fjLj256EEEEELb0ELb1ELb1ELb1EEEvNS_9BwdParamsE,(.L_x_15725 - _ZN10layer_norm13ln_bwd_kernelINS_13Kernel_traitsIf6__halffS2_fjLj8192ELj1ELj1ELj8ELj16ENS_18Kernel_traits_baseILj8192EfS2_fS2_fjLj256EEEEELb0ELb1ELb1ELb1EEEvNS_9BwdParamsE)
        .other          _ZN10layer_norm13ln_bwd_kernelINS_13Kernel_traitsIf6__halffS2_fjLj8192ELj1ELj1ELj8ELj16ENS_18Kernel_traits_baseILj8192EfS2_fS2_fjLj256EEEEELb0ELb1ELb1ELb1EEEvNS_9BwdParamsE,@"STO_CUDA_ENTRY STV_DEFAULT"
_ZN10layer_norm13ln_bwd_kernelINS_13Kernel_traitsIf6__halffS2_fjLj8192ELj1ELj1ELj8ELj16ENS_18Kernel_traits_baseILj8192EfS2_fS2_fjLj256EEEEELb0ELb1ELb1ELb1EEEvNS_9BwdParamsE:
.text._ZN10layer_norm13ln_bwd_kernelINS_13Kernel_traitsIf6__halffS2_fjLj8192ELj1ELj1ELj8ELj16ENS_18Kernel_traits_baseILj8192EfS2_fS2_fjLj256EEEEELb0ELb1ELb1ELb1EEEvNS_9BwdParamsE:
        /* <DEDUP_REMOVED lines=102> */
.L_x_11771:
        /* <DEDUP_REMOVED lines=22> */
[----:B------:R2:W-:Y:S01]  /*07c0*/  STL [R1+0x78], R22 ;  /* 0x0000781601007387 */ /* 0x0005e20000100800 */
[----:B------:R-:W-:Y:S02]  /*07d0*/  USHF.R.S32.HI UR10, URZ, 0x1f, UR9 ;  /* 0x0000001fff0a7899 */ /* 0x000fe40008011409 */
[----:B------:R-:W-:Y:S02]  /*07e0*/  UIMAD UR11, UR11, UR27, URZ ;  /* 0x0000001b0b0b72a4 */ /* 0x000fe4000f8e02ff */
[----:B------:R-:W-:Y:S01]  /*07f0*/  USHF.R.S32.HI UR16, URZ, 0x1f, UR8 ;  /* 0x0000001fff107899 */ /* 0x000fe20008011408 */
[----:B------:R-:W3:Y:S01]  /*0800*/  LDC.64 R200, c[0x0][0x428] ;  /* 0x00010a00ffc87b82 */ /* 0x000ee20000000a00 */
        /* <DEDUP_REMOVED lines=9> */
[----:B------:R4:W-:Y:S03]  /*08a0*/  STL [R1+0x70], R20 ;  /* 0x0000701401007387 */ /* 0x0009e60000100800 */
[----:B------:R-:W-:-:S02]  /*08b0*/  MOV R197, UR16 ;  /* 0x0000001000c57c02 */ /* 0x000fc40008000f00 */
[----:B------:R-:W-:-:S03]  /*08c0*/  MOV R3, UR9 ;  /* 0x0000000900037c02 */ /* 0x000fc60008000f00 */
[----:B------:R-:W2:Y:S01]  /*08d0*/  LDG.E R2, desc[UR18][R196.64] ;  /* 0x00000012c4027981 */ /* 0x000ea2000c1e1900 */
[-C--:B0-----:R-:W-:Y:S02]  /*08e0*/  LEA.HI.SX32 R237, R237, R14.reuse, 0x1d ;  /* 0x0000000eeded7211 */ /* 0x081fe400078feaff */
[----:B------:R-:W-:Y:S02]  /*08f0*/  LEA.HI.SX32 R14, R3, R14, 0x1d ;  /* 0x0000000e030e7211 */ /* 0x000fe400078feaff */
[C---:B------:R-:W-:Y:S01]  /*0900*/  IADD3 R236, PT, PT, R237.reuse, 0x100, RZ ;  /* 0x00000100edec7810 */ /* 0x040fe20007ffe0ff */
[C-C-:B-1----:R-:W-:Y:S01]  /*0910*/  IMAD.WIDE.U32 R12, R237.reuse, 0x20, R16.reuse ;  /* 0x00000020ed0c7825 */ /* 0x142fe200078e0010 */
[----:B------:R-:W-:Y:S02]  /*0920*/  IADD3 R15, PT, PT, R14, 0x100, RZ ;  /* 0x000001000e0f7810 */ /* 0x000fe40007ffe0ff */
[C---:B------:R-:W-:Y:S01]  /*0930*/  IADD3 R3, PT, PT, R237.reuse, 0x200, RZ ;  /* 0x00000200ed037810 */ /* 0x040fe20007ffe0ff */
[----:B------:R-:W-:Y:S01]  /*0940*/  IMAD.WIDE.U32 R18, R236, 0x20, R16 ;  /* 0x00000020ec127825 */ /* 0x000fe200078e0010 */
[----:B------:R-:W4:Y:S01]  /*0950*/  LDG.E.128 R8, desc[UR18][R12.64] ;  /* 0x000000120c087981 */ /* 0x000f22000c1e1d00 */
[----:B------:R-:W-:-:S03]  /*0960*/  IADD3 R0, PT, PT, R237, 0x300, RZ ;  /* 0x00000300ed007810 */ /* 0x000fc60007ffe0ff */
[----:B------:R3:W4:Y:S01]  /*0970*/  LDG.E.128 R4, desc[UR18][R12.64+0x10] ;  /* 0x000010120c047981 */ /* 0x000722000c1e1d00 */
[----:B------:R-:W-:-:S03]  /*0980*/  IMAD.WIDE.U32 R202, R3, 0x20, R16 ;  /* 0x0000002003ca7825 */ /* 0x000fc600078e0010 */
[----:B------:R-:W4:Y:S01]  /*0990*/  LDG.E.128 R204, desc[UR18][R18.64] ;  /* 0x0000001212cc7981 */ /* 0x000f22000c1e1d00 */
[----:B------:R-:W-:-:S03]  /*09a0*/  IMAD.WIDE.U32 R16, R0, 0x20, R16 ;  /* 0x0000002000107825 */ /* 0x000fc600078e0010 */
[----:B------:R-:W4:Y:S01]  /*09b0*/  LDG.E.128 R208, desc[UR18][R18.64+0x10] ;  /* 0x0000101212d07981 */ /* 0x000f22000c1e1d00 */
[--C-:B---3--:R-:W-:Y:S01]  /*09c0*/  IMAD.WIDE.U32 R12, R15, 0x10, R200.reuse ;  /* 0x000000100f0c7825 */ /* 0x108fe200078e00c8 */
[----:B------:R-:W-:Y:S02]  /*09d0*/  IADD3 R15, PT, PT, R14, 0x200, RZ ;  /* 0x000002000e0f7810 */ /* 0x000fe40007ffe0ff */
[----:B------:R-:W3:Y:S04]  /*09e0*/  LDG.E.128 R216, desc[UR18][R202.64+0x10] ;  /* 0x00001012cad87981 */ /* 0x000ee8000c1e1d00 */
[----:B------:R0:W3:Y:S04]  /*09f0*/  LDG.E.128 R196, desc[UR18][R12.64] ;  /* 0x000000120cc47981 */ /* 0x0000e8000c1e1d00 */
[----:B------:R-:W3:Y:S04]  /*0a00*/  LDG.E.128 R212, desc[UR18][R202.64] ;  /* 0x00000012cad47981 */ /* 0x000ee8000c1e1d00 */
[----:B------:R-:W3:Y:S01]  /*0a10*/  LDG.E.128 R220, desc[UR18][R16.64] ;  /* 0x0000001210dc7981 */ /* 0x000ee2000c1e1d00 */
[----:B0-----:R-:W-:-:S03]  /*0a20*/  IMAD.WIDE.U32 R12, R15, 0x10, R200 ;  /* 0x000000100f0c7825 */ /* 0x001fc600078e00c8 */
[----:B------:R-:W3:Y:S04]  /*0a30*/  LDG.E.128 R224, desc[UR18][R16.64+0x10] ;  /* 0x0000101210e07981 */ /* 0x000ee8000c1e1d00 */
[----:B------:R0:W4:Y:S01]  /*0a40*/  LDG.E.128 R16, desc[UR18][R12.64] ;  /* 0x000000120c107981 */ /* 0x000122000c1e1d00 */
[----:B------:R-:W-:Y:S01]  /*0a50*/  IMAD.WIDE.U32 R228, R14, 0x10, R200 ;  /* 0x000000100ee47825 */ /* 0x000fe200078e00c8 */
[----:B------:R-:W-:-:S05]  /*0a60*/  UISETP.NE.U32.AND UP0, UPT, UR4, URZ, UPT ;  /* 0x000000ff0400728c */ /* 0x000fca000bf05070 */
[----:B------:R-:W3:Y:S01]  /*0a70*/  LDG.E.128 R228, desc[UR18][R228.64] ;  /* 0x00000012e4e47981 */ /* 0x000ee2000c1e1d00 */
[----:B------:R-:W-:-:S06]  /*0a80*/  UISETP.NE.AND.EX UP0, UPT, UR5, URZ, UPT, UP0 ;  /* 0x000000ff0500728c */ /* 0x000fcc000bf05300 */
[----:B------:R-:W-:Y:S02]  /*0a90*/  PLOP3.LUT P0, PT, PT, PT, UP0, 0x80, 0x8 ;  /* 0x000000000008781c */ /* 0x000fe40003f0f008 */
[----:B------:R-:W-:-:S11]  /*0aa0*/  IADD3 R14, PT, PT, R14, 0x300, RZ ;  /* 0x000003000e0e7810 */ /* 0x000fd60007ffe0ff */
[----:B------:R-:W1:Y:S01]  /*0ab0*/  @P0 LDC.64 R232, c[0x0][0x438] ;  /* 0x00010e00ffe80b82 */ /* 0x000e620000000a00 */
[----:B0-----:R-:W-:-:S05]  /*0ac0*/  IMAD.WIDE.U32 R12, R14, 0x10, R200 ;  /* 0x000000100e0c7825 */ /* 0x001fca00078e00c8 */
[----:B------:R0:W3:Y:S02]  /*0ad0*/  LDG.E.128 R200, desc[UR18][R12.64] ;  /* 0x000000120cc87981 */ /* 0x0000e4000c1e1d00 */
[----:B------:R-:W2:Y:S08]  /*0ae0*/  @P0 LDC.64 R234, c[0x0][0x438] ;  /* 0x00010e00ffea0b82 */ /* 0x000eb00000000a00 */
[----:B0-----:R-:W0:Y:S01]  /*0af0*/  @P0 LDC.64 R12, c[0x0][0x438] ;  /* 0x00010e00ff0c0b82 */ /* 0x001e220000000a00 */
[----:B-1----:R-:W-:-:S07]  /*0b00*/  @P0 IMAD.WIDE.U32 R232, R236, 0x20, R232 ;  /* 0x00000020ece80825 */ /* 0x002fce00078e00e8 */
[----:B------:R-:W1:Y:S01]  /*0b10*/  @P0 LDC.64 R14, c[0x0][0x438] ;  /* 0x00010e00ff0e0b82 */ /* 0x000e620000000a00 */
[----:B------:R-:W5:Y:S01]  /*0b20*/  @P0 LDG.E.128 R156, desc[UR18][R232.64] ;  /* 0x00000012e89c0981 */ /* 0x000f62000c1e1d00 */
[----:B--2---:R-:W-:Y:S01]  /*0b30*/  FSEL R2, R2, RZ, !P1 ;  /* 0x000000ff02027208 */ /* 0x004fe20004800000 */
[----:B------:R-:W-:Y:S02]  /*0b40*/  @P0 IMAD.WIDE.U32 R234, R237, 0x20, R234 ;  /* 0x00000020edea0825 */ /* 0x000fe400078e00ea */
[----:B------:R2:W5:Y:S04]  /*0b50*/  @P0 LDG.E.128 R160, desc[UR18][R232.64+0x10] ;  /* 0x00001012e8a00981 */ /* 0x000568000c1e1d00 */
[----:B------:R-:W5:Y:S01]  /*0b60*/  @P0 LDG.E.128 R148, desc[UR18][R234.64] ;  /* 0x00000012ea940981 */ /* 0x000f62000c1e1d00 */
[----:B----4-:R-:W-:-:S02]  /*0b70*/  HADD2.F32 R236, -RZ, R19.H1_H1 ;  /* 0x30000013ffec7230 */ /* 0x010fc40000004100 */
[C---:B------:R-:W-:Y:S01]  /*0b80*/  FADD.FTZ R242, -R2.reuse, R207 ;  /* 0x000000cf02f27221 */ /* 0x040fe20000010100 */
[C---:B------:R-:W-:Y:S01]  /*0b90*/  FADD.FTZ R238, -R2.reuse, R204 ;  /* 0x000000cc02ee7221 */ /* 0x040fe20000010100 */
[C---:B------:R-:W-:Y:S01]  /*0ba0*/  FADD.FTZ R207, -R2.reuse, R208 ;  /* 0x000000d002cf7221 */ /* 0x040fe20000010100 */
[C---:B---3--:R-:W-:Y:S01]  /*0bb0*/  FADD.FTZ R216, -R2.reuse, R216 ;  /* 0x000000d802d87221 */ /* 0x048fe20000010100 */
[C---:B------:R-:W-:Y:S01]  /*0bc0*/  FADD.FTZ R22, -R2.reuse, R215 ;  /* 0x000000d702167221 */ /* 0x040fe20000010100 */
[----:B------:R-:W-:Y:S01]  /*0bd0*/  MOV R208, R242 ;  /* 0x000000f200d07202 */ /* 0x000fe20000000f00 */
[----:B------:R-:W-:Y:S01]  /*0be0*/  FADD.FTZ R242, -R2, R211 ;  /* 0x000000d302f27221 */ /* 0x000fe20000010100 */
[----:B------:R-:W-:Y:S01]  /*0bf0*/  MOV R211, R238 ;  /* 0x000000ee00d37202 */ /* 0x000fe20000000f00 */
[----:B------:R-:W-:Y:S01]  /*0c00*/  HADD2.F32 R238, -RZ, R19.H0_H0 ;  /* 0x20000013ffee7230 */ /* 0x000fe20000004100 */
[----:B------:R-:W3:Y:S01]  /*0c10*/  LDL R215, [R1+0x6c] ;  /* 0x00006c0001d77983 */ /* 0x000ee20000100800 */
[----:B------:R-:W-:-:S03]  /*0c20*/  MOV R19, R216 ;  /* 0x000000d800137202 */ /* 0x000fc60000000f00 */
[----:B------:R-:W4:Y:S01]  /*0c30*/  LDL R216, [R1+0x68] ;  /* 0x0000680001d87983 */ /* 0x000f220000100800 */
[----:B------:R-:W-:Y:S01]  /*0c40*/  FADD.FTZ R217, -R2, R217 ;  /* 0x000000d902d97221 */ /* 0x000fe20000010100 */
[----:B--2---:R-:W-:Y:S02]  /*0c50*/  HADD2.F32 R233, -RZ, R18.H1_H1 ;  /* 0x30000012ffe97230 */ /* 0x004fe40000004100 */
[----:B------:R2:W5:Y:S01]  /*0c60*/  @P0 LDG.E.128 R152, desc[UR18][R234.64+0x10] ;  /* 0x00001012ea980981 */ /* 0x000562000c1e1d00 */
[----:B0-----:R-:W-:-:S04]  /*0c70*/  @P0 IMAD.WIDE.U32 R12, R3, 0x20, R12 ;  /* 0x00000020030c0825 */ /* 0x001fc800078e000c */
[----:B------:R-:W-:Y:S01]  /*0c80*/  FADD.FTZ R241, -R2, R206 ;  /* 0x000000ce02f17221 */ /* 0x000fe20000010100 */
[----:B-1----:R-:W-:-:S04]  /*0c90*/  @P0 IMAD.WIDE.U32 R14, R0, 0x20, R14 ;  /* 0x00000020000e0825 */ /* 0x002fc800078e000e */
[----:B--2---:R-:W-:Y:S01]  /*0ca0*/  HADD2.F32 R235, -RZ, R18.H0_H0 ;  /* 0x20000012ffeb7230 */ /* 0x004fe20000004100 */
[----:B------:R-:W-:Y:S01]  /*0cb0*/  MOV R18, R217 ;  /* 0x000000d900127202 */ /* 0x000fe20000000f00 */
[C---:B------:R-:W-:Y:S01]  /*0cc0*/  FADD.FTZ R234, -R2.reuse, R9 ;  /* 0x0000000902ea7221 */ /* 0x040fe20000010100 */
[----:B------:R-:W2:Y:S01]  /*0cd0*/  LDL R217, [R1+0x64] ;  /* 0x0000640001d97983 */ /* 0x000ea20000100800 */
[C---:B------:R-:W-:Y:S01]  /*0ce0*/  FADD.FTZ R237, -R2.reuse, R10 ;  /* 0x0000000a02ed7221 */ /* 0x040fe20000010100 */
[C---:B------:R-:W-:Y:S01]  /*0cf0*/  FADD.FTZ R206, -R2.reuse, R209 ;  /* 0x000000d102ce7221 */ /* 0x040fe20000010100 */
[C---:B------:R-:W-:Y:S01]  /*0d00*/  FADD.FTZ R240, -R2.reuse, R11 ;  /* 0x0000000b02f07221 */ /* 0x040fe20000010100 */
[----:B------:R-:W5:Y:S01]  /*0d10*/  @P0 LDG.E.128 R164, desc[UR18][R12.64] ;  /* 0x000000120ca40981 */ /* 0x000f62000c1e1d00 */
[--C-:B------:R-:W-:Y:S01]  /*0d20*/  HADD2.F32 R10, -RZ, R231.reuse.H0_H0 ;  /* 0x200000e7ff0a7230 */ /* 0x100fe20000004100 */
[----:B------:R-:W-:Y:S01]  /*0d30*/  MOV R209, R241 ;  /* 0x000000f100d17202 */ /* 0x000fe20000000f00 */
[----:B------:R-:W-:Y:S01]  /*0d40*/  HADD2.F32 R9, -RZ, R231.H1_H1 ;  /* 0x300000e7ff097230 */ /* 0x000fe20000004100 */
[----:B------:R0:W5:Y:S01]  /*0d50*/  @P0 LDG.E.128 R168, desc[UR18][R12.64+0x10] ;  /* 0x000010120ca80981 */ /* 0x000162000c1e1d00 */
[C---:B------:R-:W-:Y:S01]  /*0d60*/  FADD.FTZ R218, -R2.reuse, R218 ;  /* 0x000000da02da7221 */ /* 0x040fe20000010100 */
[----:B------:R-:W-:Y:S01]  /*0d70*/  FADD.FTZ R0, -R2, R8 ;  /* 0x0000000802007221 */ /* 0x000fe20000010100 */
[----:B------:R-:W-:Y:S01]  /*0d80*/  HADD2.F32 R232, -RZ, R228.H0_H0 ;  /* 0x200000e4ffe87230 */ /* 0x000fe20000004100 */
[----:B------:R-:W5:Y:S01]  /*0d90*/  @P0 LDG.E.128 R172, desc[UR18][R14.64] ;  /* 0x000000120eac0981 */ /* 0x000f62000c1e1d00 */
[----:B------:R-:W-:-:S02]  /*0da0*/  HADD2.F32 R11, -RZ, R230.H1_H1 ;  /* 0x300000e6ff0b7230 */ /* 0x000fc40000004100 */
[C---:B------:R-:W-:Y:S01]  /*0db0*/  FADD.FTZ R231, -R2.reuse, R7 ;  /* 0x0000000702e77221 */ /* 0x040fe20000010100 */
[C---:B------:R-:W-:Y:S01]  /*0dc0*/  FADD.FTZ R239, -R2.reuse, R205 ;  /* 0x000000cd02ef7221 */ /* 0x040fe20000010100 */
[----:B------:R1:W5:Y:S01]  /*0dd0*/  @P0 LDG.E.128 R176, desc[UR18][R14.64+0x10] ;  /* 0x000010120eb00981 */ /* 0x000362000c1e1d00 */
[C---:B------:R-:W-:Y:S01]  /*0de0*/  FADD.FTZ R204, -R2.reuse, R212 ;  /* 0x000000d402cc7221 */ /* 0x040fe20000010100 */
[----:B0-----:R-:W-:Y:S02]  /*0df0*/  HADD2.F32 R13, -RZ, R229.H1_H1 ;  /* 0x300000e5ff0d7230 */ /* 0x001fe40000004100 */
[C---:B------:R-:W-:Y:S01]  /*0e00*/  FADD.FTZ R20, -R2.reuse, R213 ;  /* 0x000000d502147221 */ /* 0x040fe20000010100 */
[----:B------:R-:W-:Y:S02]  /*0e10*/  HADD2.F32 R12, -RZ, R230.H0_H0 ;  /* 0x200000e6ff0c7230 */ /* 0x000fe40000004100 */
[C---:B------:R-:W-:Y:S01]  /*0e20*/  FADD.FTZ R21, -R2.reuse, R214 ;  /* 0x000000d602157221 */ /* 0x040fe20000010100 */
[C---:B------:R-:W-:Y:S01]  /*0e30*/  FADD.FTZ R241, -R2.reuse, R225 ;  /* 0x000000e102f17221 */ /* 0x040fe20000010100 */
[C---:B------:R-:W-:Y:S01]  /*0e40*/  FADD.FTZ R230, -R2.reuse, R6 ;  /* 0x0000000602e67221 */ /* 0x040fe20000010100 */
[C---:B------:R-:W-:Y:S01]  /*0e50*/  FADD.FTZ R205, -R2.reuse, R210 ;  /* 0x000000d202cd7221 */ /* 0x040fe20000010100 */
[----:B------:R-:W-:Y:S01]  /*0e60*/  FADD.FTZ R219, -R2, R219 ;  /* 0x000000db02db7221 */ /* 0x000fe20000010100 */
[----:B-1----:R-:W-:-:S02]  /*0e70*/  HADD2.F32 R15, -RZ, R228.H1_H1 ;  /* 0x300000e4ff0f7230 */ /* 0x002fc40000004100 */
[C---:B------:R-:W-:Y:S01]  /*0e80*/  FADD.FTZ R228, -R2.reuse, R4 ;  /* 0x0000000402e47221 */ /* 0x040fe20000010100 */
        /* <DEDUP_REMOVED lines=14> */
[----:B------:R-:W-:Y:S01]  /*0f70*/  HADD2.F32 R199, -RZ, R17.H1_H1 ;  /* 0x30000011ffc77230 */ /* 0x000fe20000004100 */
[----:B------:R-:W-:Y:S02]  /*0f80*/  MOV R17, R218 ;  /* 0x000000da00117202 */ /* 0x000fe40000000f00 */
[----:B------:R-:W2:Y:S01]  /*0f90*/  LDL R218, [R1+0x60] ;  /* 0x0000600001da7983 */ /* 0x000ea20000100800 */
[----:B------:R-:W-:Y:S01]  /*0fa0*/  MOV R210, R239 ;  /* 0x000000ef00d27202 */ /* 0x000fe20000000f00 */
[----:B------:R-:W-:-:S02]  /*0fb0*/  HADD2.F32 R245, -RZ, R200.H0_H0 ;  /* 0x200000c8fff57230 */ /* 0x000fc40000004100 */
[----:B------:R-:W-:Y:S01]  /*0fc0*/  HADD2.F32 R239, -RZ, R200.H1_H1 ;  /* 0x300000c8ffef7230 */ /* 0x000fe20000004100 */
[----:B------:R-:W-:Y:S01]  /*0fd0*/  MOV R200, R22 ;  /* 0x0000001600c87202 */ /* 0x000fe20000000f00 */
[--C-:B------:R-:W-:Y:S02]  /*0fe0*/  HADD2.F32 R247, -RZ, R201.reuse.H0_H0 ;  /* 0x200000c9fff77230 */ /* 0x100fe40000004100 */
[----:B------:R-:W-:Y:S01]  /*0ff0*/  HADD2.F32 R246, -RZ, R201.H1_H1 ;  /* 0x300000c9fff67230 */ /* 0x000fe20000004100 */
[----:B------:R-:W-:Y:S01]  /*1000*/  MOV R201, R21 ;  /* 0x0000001500c97202 */ /* 0x000fe20000000f00 */
[--C-:B------:R-:W-:Y:S02]  /*1010*/  HADD2.F32 R22, -RZ, R202.reuse.H0_H0 ;  /* 0x200000caff167230 */ /* 0x100fe40000004100 */
[----:B------:R-:W-:Y:S01]  /*1020*/  HADD2.F32 R252, -RZ, R202.H1_H1 ;  /* 0x300000cafffc7230 */ /* 0x000fe20000004100 */
[----:B------:R-:W-:Y:S01]  /*1030*/  MOV R202, R20 ;  /* 0x0000001400ca7202 */ /* 0x000fe20000000f00 */
[----:B------:R-:W-:-:S02]  /*1040*/  HADD2.F32 R21, -RZ, R203.H0_H0 ;  /* 0x200000cbff157230 */ /* 0x000fc40000004100 */
[----:B------:R-:W-:Y:S01]  /*1050*/  FMUL.FTZ R222, R240, UR31 ;  /* 0x0000001ff0de7c20 */ /* 0x000fe20008410000 */
[----:B------:R-:W-:Y:S01]  /*1060*/  HADD2.F32 R20, -RZ, R203.H1_H1 ;  /* 0x300000cbff147230 */ /* 0x000fe20000004100 */
[----:B------:R-:W-:Y:S01]  /*1070*/  MOV R203, R223 ;  /* 0x000000df00cb7202 */ /* 0x000fe20000000f00 */
[----:B------:R-:W-:Y:S01]  /*1080*/  FMUL.FTZ R223, R237, UR31 ;  /* 0x0000001feddf7c20 */ /* 0x000fe20008410000 */
[--C-:B------:R-:W-:Y:S02]  /*1090*/  HADD2.F32 R6, -RZ, R197.reuse.H0_H0 ;  /* 0x200000c5ff067230 */ /* 0x100fe40000004100 */
[----:B------:R-:W-:Y:S01]  /*10a0*/  FMUL.FTZ R224, R234, UR31 ;  /* 0x0000001feae07c20 */ /* 0x000fe20008410000 */
[----:B------:R-:W-:Y:S02]  /*10b0*/  HADD2.F32 R5, -RZ, R197.H1_H1 ;  /* 0x300000c5ff057230 */ /* 0x000fe40000004100 */
[----:B------:R-:W-:Y:S01]  /*10c0*/  FFMA.FTZ R115, R222, R13, R115 ;  /* 0x0000000dde737223 */ /* 0x000fe20000010073 */
[----:B------:R-:W-:-:S02]  /*10d0*/  HADD2.F32 R4, -RZ, R198.H0_H0 ;  /* 0x200000c6ff047230 */ /* 0x000fc40000004100 */
[----:B------:R-:W-:Y:S01]  /*10e0*/  FADD.FTZ R83, R83, R13 ;  /* 0x0000000d53537221 */ /* 0x000fe20000010000 */
[----:B------:R-:W-:Y:S01]  /*10f0*/  HADD2.F32 R3, -RZ, R198.H1_H1 ;  /* 0x300000c6ff037230 */ /* 0x000fe20000004100 */
[----:B------:R-:W-:Y:S01]  /*1100*/  MOV R234, R212 ;  /* 0x000000d400ea7202 */ /* 0x000fe20000000f00 */
[--C-:B------:R-:W-:Y:S02]  /*1110*/  HADD2.F32 R198, -RZ, R16.reuse.H0_H0 ;  /* 0x20000010ffc67230 */ /* 0x100fe40000004100 */
[----:B------:R-:W-:Y:S01]  /*1120*/  FFMA.FTZ R114, R223, R14, R114 ;  /* 0x0000000edf727223 */ /* 0x000fe20000010072 */
[----:B------:R-:W-:Y:S01]  /*1130*/  HADD2.F32 R197, -RZ, R16.H1_H1 ;  /* 0x30000010ffc57230 */ /* 0x000fe20000004100 */
[----:B------:R-:W-:Y:S01]  /*1140*/  MOV R16, R219 ;  /* 0x000000db00107202 */ /* 0x000fe20000000f00 */
[----:B------:R-:W-:Y:S01]  /*1150*/  FMUL.FTZ R219, R230, UR31 ;  /* 0x0000001fe6db7c20 */ /* 0x000fe20008410000 */
[----:B------:R-:W-:Y:S01]  /*1160*/  FADD.FTZ R82, R82, R14 ;  /* 0x0000000e52527221 */ /* 0x000fe20000010000 */
[----:B------:R-:W2:Y:S04]  /*1170*/  LDL R212, [R1+0x50] ;  /* 0x0000500001d47983 */ /* 0x000ea80000100800 */
[----:B------:R-:W2:Y:S01]  /*1180*/  LDL R230, [R1+0x48] ;  /* 0x0000480001e67983 */ /* 0x000ea20000100800 */
[----:B---3--:R-:W-:-:S03]  /*1190*/  FMUL.FTZ R215, R215, R13 ;  /* 0x0000000dd7d77220 */ /* 0x008fc60000410000 */
[----:B------:R-:W3:Y:S01]  /*11a0*/  LDL R13, [R1+0x5c] ;  /* 0x00005c00010d7983 */ /* 0x000ee20000100800 */
[----:B----4-:R-:W-:-:S03]  /*11b0*/  FMUL.FTZ R216, R216, R14 ;  /* 0x0000000ed8d87220 */ /* 0x010fc60000410000 */
[----:B------:R-:W4:Y:S01]  /*11c0*/  LDL R14, [R1+0x58] ;  /* 0x00005800010e7983 */ /* 0x000f220000100800 */
[-C--:B------:R-:W-:Y:S01]  /*11d0*/  FFMA.FTZ R113, R224, R15.reuse, R113 ;  /* 0x0000000fe0717223 */ /* 0x080fe20000010071 */
[----:B------:R-:W-:Y:S01]  /*11e0*/  FADD.FTZ R81, R81, R15 ;  /* 0x0000000f51517221 */ /* 0x000fe20000010000 */
[----:B------:R-:W-:Y:S01]  /*11f0*/  FMUL.FTZ R0, R0, UR31 ;  /* 0x0000001f00007c20 */ /* 0x000fe20008410000 */
[----:B------:R-:W-:Y:S01]  /*1200*/  FADD.FTZ R80, R80, R232 ;  /* 0x000000e850507221 */ /* 0x000fe20000010000 */
[----:B--2---:R-:W-:Y:S02]  /*1210*/  FMUL.FTZ R217, R217, R15 ;  /* 0x0000000fd9d97220 */ /* 0x004fe40000410000 */
[----:B------:R-:W2:Y:S01]  /*1220*/  LDL R15, [R1+0x54] ;  /* 0x00005400010f7983 */ /* 0x000ea20000100800 */
[----:B------:R-:W-:Y:S01]  /*1230*/  FFMA.FTZ R112, R0, R232, R112 ;  /* 0x000000e800707223 */ /* 0x000fe20000010070 */
[----:B------:R-:W-:Y:S02]  /*1240*/  FMUL.FTZ R244, R231, UR31 ;  /* 0x0000001fe7f47c20 */ /* 0x000fe40008410000 */
[----:B------:R-:W2:Y:S01]  /*1250*/  LDL R231, [R1+0x44] ;  /* 0x0000440001e77983 */ /* 0x000ea20000100800 */
[----:B------:R-:W-:-:S02]  /*1260*/  MOV R237, R203 ;  /* 0x000000cb00ed7202 */ /* 0x000fc40000000f00 */
[----:B------:R-:W-:Y:S02]  /*1270*/  MOV R203, R202 ;  /* 0x000000ca00cb7202 */ /* 0x000fe40000000f00 */
[----:B------:R-:W-:Y:S02]  /*1280*/  MOV R202, R201 ;  /* 0x000000c900ca7202 */ /* 0x000fe40000000f00 */
[----:B------:R-:W-:Y:S01]  /*1290*/  MOV R201, R200 ;  /* 0x000000c800c97202 */ /* 0x000fe20000000f00 */
[----:B------:R-:W-:Y:S02]  /*12a0*/  FMUL.FTZ R218, R218, R232 ;  /* 0x000000e8dada7220 */ /* 0x000fe40000410000 */
[----:B------:R-:W2:Y:S01]  /*12b0*/  LDL R232, [R1+0x40] ;  /* 0x0000400001e87983 */ /* 0x000ea20000100800 */
[----:B------:R-:W-:Y:S01]  /*12c0*/  MOV R200, R19 ;  /* 0x0000001300c87202 */ /* 0x000fe20000000f00 */
[----:B------:R-:W-:Y:S01]  /*12d0*/  FMUL.FTZ R221, R228, UR31 ;  /* 0x0000001fe4dd7c20 */ /* 0x000fe20008410000 */
[----:B------:R-:W-:Y:S01]  /*12e0*/  MOV R19, R18 ;  /* 0x0000001200137202 */ /* 0x000fe20000000f00 */
[----:B------:R-:W-:Y:S01]  /*12f0*/  FMUL.FTZ R209, R209, UR31 ;  /* 0x0000001fd1d17c20 */ /* 0x000fe20008410000 */
[----:B------:R-:W-:-:S02]  /*1300*/  MOV R18, R17 ;  /* 0x0000001100127202 */ /* 0x000fc40000000f00 */
[----:B------:R-:W-:Y:S01]  /*1310*/  MOV R240, R213 ;  /* 0x000000d500f07202 */ /* 0x000fe20000000f00 */
[----:B------:R-:W-:Y:S01]  /*1320*/  FMUL.FTZ R220, R229, UR31 ;  /* 0x0000001fe5dc7c20 */ /* 0x000fe20008410000 */
[----:B------:R-:W-:Y:S02]  /*1330*/  MOV R17, R16 ;  /* 0x0000001000117202 */ /* 0x000fe40000000f00 */
[----:B------:R-:W-:Y:S01]  /*1340*/  MOV R228, R243 ;  /* 0x000000f300e47202 */ /* 0x000fe20000000f00 */
[----:B------:R-:W-:Y:S01]  /*1350*/  FADD.FTZ R76, R76, R12 ;  /* 0x0000000c4c4c7221 */ /* 0x000fe20000010000 */
[----:B------:R-:W-:Y:S01]  /*1360*/  MOV R16, R214 ;  /* 0x000000d600107202 */ /* 0x000fe20000000f00 */
[----:B------:R-:W-:Y:S01]  /*1370*/  FFMA.FTZ R108, R221, R12, R108 ;  /* 0x0000000cdd6c7223 */ /* 0x000fe2000001006c */
[----:B------:R-:W2:Y:S01]  /*1380*/  LDL R229, [R1+0x3c] ;  /* 0x00003c0001e57983 */ /* 0x000ea20000100800 */
[----:B------:R-:W-:Y:S01]  /*1390*/  FFMA.FTZ R106, R209, R6, R106 ;  /* 0x00000006d16a7223 */ /* 0x000fe2000001006a */
[----:B------:R-:W-:Y:S01]  /*13a0*/  FADD.FTZ R74, R74, R6 ;  /* 0x000000064a4a7221 */ /* 0x000fe20000010000 */
[----:B------:R-:W-:Y:S01]  /*13b0*/  FMUL.FTZ R214, R212, R12 ;  /* 0x0000000cd4d67220 */ /* 0x000fe20000410000 */
[----:B------:R-:W-:-:S02]  /*13c0*/  FMUL.FTZ R12, R234, UR31 ;  /* 0x0000001fea0c7c20 */ /* 0x000fc40008410000 */
[----:B------:R-:W2:Y:S01]  /*13d0*/  LDL R234, [R1+0x38] ;  /* 0x0000380001ea7983 */ /* 0x000ea20000100800 */
[----:B------:R-:W-:-:S03]  /*13e0*/  FMUL.FTZ R6, R230, R6 ;  /* 0x00000006e6067220 */ /* 0x000fc60000410000 */
[----:B------:R-:W2:Y:S01]  /*13f0*/  LDL R230, [R1+0x28] ;  /* 0x0000280001e67983 */ /* 0x000ea20000100800 */
[----:B---3--:R-:W-:Y:S01]  /*1400*/  FMUL.FTZ R243, R13, R9 ;  /* 0x000000090df37220 */ /* 0x008fe20000410000 */
[----:B------:R-:W-:Y:S02]  /*1410*/  FMUL.FTZ R13, R237, UR31 ;  /* 0x0000001fed0d7c20 */ /* 0x000fe40008410000 */
[----:B------:R-:W3:Y:S01]  /*1420*/  LDL R237, [R1+0x34] ;  /* 0x0000340001ed7983 */ /* 0x000ee20000100800 */
[----:B----4-:R-:W-:Y:S01]  /*1430*/  FMUL.FTZ R212, R14, R10 ;  /* 0x0000000a0ed47220 */ /* 0x010fe20000410000 */
[----:B------:R-:W-:Y:S02]  /*1440*/  FMUL.FTZ R14, R240, UR31 ;  /* 0x0000001ff00e7c20 */ /* 0x000fe40008410000 */
[----:B------:R-:W4:Y:S01]  /*1450*/  LDL R240, [R1+0x30] ;  /* 0x0000300001f07983 */ /* 0x000f220000100800 */
[----:B------:R-:W-:Y:S01]  /*1460*/  FMUL.FTZ R211, R211, UR31 ;  /* 0x0000001fd3d37c20 */ /* 0x000fe20008410000 */
[----:B------:R-:W-:Y:S01]  /*1470*/  FMUL.FTZ R210, R210, UR31 ;  /* 0x0000001fd2d27c20 */ /* 0x000fe20008410000 */
[----:B------:R-:W-:Y:S01]  /*1480*/  FADD.FTZ R72, R72, R8 ;  /* 0x0000000848487221 */ /* 0x000fe20000010000 */
[----:B--2---:R-:W-:Y:S01]  /*1490*/  FMUL.FTZ R213, R15, R11 ;  /* 0x0000000b0fd57220 */ /* 0x004fe20000410000 */
[----:B------:R-:W-:-:S02]  /*14a0*/  FMUL.FTZ R15, R228, UR31 ;  /* 0x0000001fe40f7c20 */ /* 0x000fc40008410000 */
[----:B------:R-:W2:Y:S01]  /*14b0*/  LDL R228, [R1+0x4c] ;  /* 0x00004c0001e47983 */ /* 0x000ea20000100800 */
[-C--:B------:R-:W-:Y:S01]  /*14c0*/  FFMA.FTZ R104, R211, R8.reuse, R104 ;  /* 0x00000008d3687223 */ /* 0x080fe20000010068 */
[-C--:B------:R-:W-:Y:S01]  /*14d0*/  FFMA.FTZ R105, R210, R7.reuse, R105 ;  /* 0x00000007d2697223 */ /* 0x080fe20000010069 */
[----:B------:R-:W-:Y:S01]  /*14e0*/  FADD.FTZ R73, R73, R7 ;  /* 0x0000000749497221 */ /* 0x000fe20000010000 */
[----:B------:R-:W-:Y:S02]  /*14f0*/  FMUL.FTZ R7, R231, R7 ;  /* 0x00000007e7077220 */ /* 0x000fe40000410000 */
[----:B------:R-:W2:Y:S01]  /*1500*/  LDL R231, [R1+0x24] ;  /* 0x0000240001e77983 */ /* 0x000ea20000100800 */
[----:B------:R-:W-:Y:S01]  /*1510*/  FMUL.FTZ R206, R206, UR31 ;  /* 0x0000001fcece7c20 */ /* 0x000fe20008410000 */
[----:B------:R-:W-:Y:S01]  /*1520*/  FMUL.FTZ R205, R205, UR31 ;  /* 0x0000001fcdcd7c20 */ /* 0x000fe20008410000 */
[----:B------:R-:W-:Y:S02]  /*1530*/  FMUL.FTZ R8, R232, R8 ;  /* 0x00000008e8087220 */ /* 0x000fe40000410000 */
[----:B------:R-:W2:Y:S01]  /*1540*/  LDL R232, [R1+0x20] ;  /* 0x0000200001e87983 */ /* 0x000ea20000100800 */
[----:B------:R-:W-:Y:S01]  /*1550*/  FMUL.FTZ R202, R202, UR31 ;  /* 0x0000001fcaca7c20 */ /* 0x000fe20008410000 */
[----:B------:R-:W-:Y:S01]  /*1560*/  FADD.FTZ R77, R77, R11 ;  /* 0x0000000b4d4d7221 */ /* 0x000fe20000010000 */
[----:B------:R-:W-:Y:S01]  /*1570*/  FFMA.FTZ R109, R220, R11, R109 ;  /* 0x0000000bdc6d7223 */ /* 0x000fe2000001006d */
[----:B------:R-:W-:Y:S01]  /*1580*/  FMUL.FTZ R207, R207, UR31 ;  /* 0x0000001fcfcf7c20 */ /* 0x000fe20008410000 */
[----:B------:R-:W-:Y:S01]  /*1590*/  FMUL.FTZ R11, R241, UR31 ;  /* 0x0000001ff10b7c20 */ /* 0x000fe20008410000 */
[----:B------:R-:W-:Y:S01]  /*15a0*/  FADD.FTZ R69, R69, R3 ;  /* 0x0000000345457221 */ /* 0x000fe20000010000 */
[----:B------:R-:W-:Y:S01]  /*15b0*/  FFMA.FTZ R101, R206, R3, R101 ;  /* 0x00000003ce657223 */ /* 0x000fe20000010065 */
[----:B------:R-:W-:Y:S01]  /*15c0*/  FADD.FTZ R70, R70, R2 ;  /* 0x0000000246467221 */ /* 0x000fe20000010000 */
[----:B------:R-:W-:Y:S01]  /*15d0*/  FFMA.FTZ R102, R205, R2, R102 ;  /* 0x00000002cd667223 */ /* 0x000fe20000010066 */
[----:B------:R-:W-:Y:S01]  /*15e0*/  FFMA.FTZ R98, R202, R227, R98 ;  /* 0x000000e3ca627223 */ /* 0x000fe20000010062 */
[----:B------:R-:W-:Y:S01]  /*15f0*/  FADD.FTZ R66, R66, R227 ;  /* 0x000000e342427221 */ /* 0x000fe20000010000 */
[----:B------:R-:W-:Y:S01]  /*1600*/  FMUL.FTZ R241, R229, R196 ;  /* 0x000000c4e5f17220 */ /* 0x000fe20000410000 */
[----:B------:R-:W-:Y:S01]  /*1610*/  FADD.FTZ R68, R68, R4 ;  /* 0x0000000444447221 */ /* 0x000fe20000010000 */
[----:B------:R-:W2:Y:S01]  /*1620*/  LDL R229, [R1+0x10] ;  /* 0x0000100001e57983 */ /* 0x000ea20000100800 */
[----:B------:R-:W-:Y:S01]  /*1630*/  FFMA.FTZ R100, R207, R4, R100 ;  /* 0x00000004cf647223 */ /* 0x000fe20000010064 */
[----:B------:R-:W-:-:S02]  /*1640*/  FMUL.FTZ R2, R234, R2 ;  /* 0x00000002ea027220 */ /* 0x000fc40000410000 */
[----:B------:R-:W2:Y:S01]  /*1650*/  LDL R234, [R1+0x4] ;  /* 0x0000040001ea7983 */ /* 0x000ea20000100800 */
[----:B------:R-:W-:-:S03]  /*1660*/  FMUL.FTZ R227, R230, R227 ;  /* 0x000000e3e6e37220 */ /* 0x000fc60000410000 */
[----:B------:R-:W2:Y:S01]  /*1670*/  LDL R230, [R1+0x14] ;  /* 0x0000140001e67983 */ /* 0x000ea20000100800 */
[----:B---3--:R-:W-:-:S03]  /*1680*/  FMUL.FTZ R3, R237, R3 ;  /* 0x00000003ed037220 */ /* 0x008fc60000410000 */
[----:B------:R-:W3:Y:S01]  /*1690*/  LDL R237, [R1+0x8] ;  /* 0x0000080001ed7983 */ /* 0x000ee20000100800 */
[----:B----4-:R-:W-:-:S03]  /*16a0*/  FMUL.FTZ R4, R240, R4 ;  /* 0x00000004f0047220 */ /* 0x010fc60000410000 */
[----:B------:R-:W4:Y:S01]  /*16b0*/  LDL R240, [R1] ;  /* 0x0000000001f07983 */ /* 0x000f220000100800 */
[----:B------:R-:W-:Y:S01]  /*16c0*/  FADD.FTZ R78, R78, R10 ;  /* 0x0000000a4e4e7221 */ /* 0x000fe20000010000 */
[----:B------:R-:W-:Y:S01]  /*16d0*/  FFMA.FTZ R110, R219, R10, R110 ;  /* 0x0000000adb6e7223 */ /* 0x000fe2000001006e */
[----:B------:R-:W-:Y:S01]  /*16e0*/  FMUL.FTZ R10, R226, UR31 ;  /* 0x0000001fe20a7c20 */ /* 0x000fe20008410000 */
[----:B------:R-:W-:Y:S01]  /*16f0*/  FADD.FTZ R226, RZ, R218 ;  /* 0x000000daffe27221 */ /* 0x000fe20000010000 */
[----:B------:R-:W-:Y:S01]  /*1700*/  FADD.FTZ R79, R79, R9 ;  /* 0x000000094f4f7221 */ /* 0x000fe20000010000 */
[----:B------:R-:W-:Y:S01]  /*1710*/  FFMA.FTZ R111, R244, R9, R111 ;  /* 0x00000009f46f7223 */ /* 0x000fe2000001006f */
[----:B------:R-:W-:Y:S01]  /*1720*/  FMUL.FTZ R9, R225, UR31 ;  /* 0x0000001fe1097c20 */ /* 0x000fe20008410000 */
[----:B------:R-:W-:Y:S01]  /*1730*/  FADD.FTZ R226, R217, R226 ;  /* 0x000000e2d9e27221 */ /* 0x000fe20000010000 */
[----:B------:R-:W-:-:S03]  /*1740*/  FFMA.FTZ R225, R0, R218, RZ ;  /* 0x000000da00e17223 */ /* 0x000fc600000100ff */
[----:B------:R-:W-:Y:S01]  /*1750*/  FADD.FTZ R226, R216, R226 ;  /* 0x000000e2d8e27221 */ /* 0x000fe20000010000 */
[----:B------:R-:W-:-:S03]  /*1760*/  FFMA.FTZ R225, R224, R217, R225 ;  /* 0x000000d9e0e17223 */ /* 0x000fc600000100e1 */
[----:B------:R-:W-:Y:S01]  /*1770*/  FADD.FTZ R226, R215, R226 ;  /* 0x000000e2d7e27221 */ /* 0x000fe20000010000 */
[----:B------:R-:W-:Y:S01]  /*1780*/  FFMA.FTZ R225, R223, R216, R225 ;  /* 0x000000d8dfe17223 */ /* 0x000fe200000100e1 */
[----:B------:R-:W-:Y:S02]  /*1790*/  FMUL.FTZ R208, R208, UR31 ;  /* 0x0000001fd0d07c20 */ /* 0x000fe40008410000 */
[----:B------:R-:W-:Y:S01]  /*17a0*/  FADD.FTZ R226, R214, R226 ;  /* 0x000000e2d6e27221 */ /* 0x000fe20000010000 */
[----:B------:R-:W-:Y:S01]  /*17b0*/  FFMA.FTZ R225, R222, R215, R225 ;  /* 0x000000d7dee17223 */ /* 0x000fe200000100e1 */
[-C--:B------:R-:W-:Y:S01]  /*17c0*/  FFMA.FTZ R107, R208, R5.reuse, R107 ;  /* 0x00000005d06b7223 */ /* 0x080fe2000001006b */
[----:B------:R-:W-:Y:S01]  /*17d0*/  FADD.FTZ R75, R75, R5 ;  /* 0x000000054b4b7221 */ /* 0x000fe20000010000 */
[----:B------:R-:W-:Y:S01]  /*17e0*/  FADD.FTZ R226, R213, R226 ;  /* 0x000000e2d5e27221 */ /* 0x000fe20000010000 */
[----:B--2---:R-:W-:Y:S01]  /*17f0*/  FMUL.FTZ R5, R228, R5 ;  /* 0x00000005e4057220 */ /* 0x004fe20000410000 */
[----:B------:R-:W-:Y:S01]  /*1800*/  FFMA.FTZ R225, R221, R214, R225 ;  /* 0x000000d6dde17223 */ /* 0x000fe200000100e1 */
[----:B------:R-:W2:Y:S01]  /*1810*/  LDL R228, [R1+0x2c] ;  /* 0x00002c0001e47983 */ /* 0x000ea20000100800 */
        /* <DEDUP_REMOVED lines=8> */
[----:B------:R-:W-:Y:S01]  /*18a0*/  FFMA.FTZ R96, R204, R198, R96 ;  /* 0x000000c6cc607223 */ /* 0x000fe20000010060 */
[----:B------:R-:W-:Y:S01]  /*18b0*/  FADD.FTZ R64, R64, R198 ;  /* 0x000000c640407221 */ /* 0x000fe20000010000 */
[----:B------:R-:W-:Y:S01]  /*18c0*/  FMUL.FTZ R203, R203, UR31 ;  /* 0x0000001fcbcb7c20 */ /* 0x000fe20008410000 */
[----:B------:R-:W-:-:S03]  /*18d0*/  FADD.FTZ R65, R65, R197 ;  /* 0x000000c541417221 */ /* 0x000fc60000010000 */
[-C--:B------:R-:W-:Y:S01]  /*18e0*/  FFMA.FTZ R97, R203, R197.reuse, R97 ;  /* 0x000000c5cb617223 */ /* 0x080fe20000010061 */
[----:B------:R-:W-:Y:S01]  /*18f0*/  FMUL.FTZ R225, R232, R198 ;  /* 0x000000c6e8e17220 */ /* 0x000fe20000410000 */
[----:B------:R-:W-:Y:S01]  /*1900*/  FADD.FTZ R198, R8, R226 ;  /* 0x000000e208c67221 */ /* 0x000fe20000010000 */
[----:B------:R-:W-:Y:S01]  /*1910*/  FMUL.FTZ R226, R231, R197 ;  /* 0x000000c5e7e27220 */ /* 0x000fe20000410000 */
[----:B------:R-:W2:Y:S04]  /*1920*/  LDL R232, [R1+0x1c] ;  /* 0x00001c0001e87983 */ /* 0x000ea80000100800 */
[----:B------:R-:W2:Y:S01]  /*1930*/  LDL R231, [R1+0x18] ;  /* 0x0000180001e77983 */ /* 0x000ea20000100800 */
[----:B------:R-:W-:-:S03]  /*1940*/  FADD.FTZ R197, R7, R198 ;  /* 0x000000c607c57221 */ /* 0x000fc60000010000 */
[----:B------:R-:W2:Y:S01]  /*1950*/  LDL R198, [R1+0xc] ;  /* 0x00000c0001c67983 */ /* 0x000ea20000100800 */
[----:B------:R-:W-:Y:S01]  /*1960*/  FMUL.FTZ R200, R200, UR31 ;  /* 0x0000001fc8c87c20 */ /* 0x000fe20008410000 */
[----:B------:R-:W-:Y:S01]  /*1970*/  FMUL.FTZ R19, R19, UR31 ;  /* 0x0000001f13137c20 */ /* 0x000fe20008410000 */
[----:B------:R-:W-:Y:S01]  /*1980*/  FADD.FTZ R60, R60, R235 ;  /* 0x000000eb3c3c7221 */ /* 0x000fe20000010000 */
[-C--:B------:R-:W-:Y:S01]  /*1990*/  FMUL.FTZ R229, R229, R235.reuse ;  /* 0x000000ebe5e57220 */ /* 0x080fe20000410000 */
        /* <DEDUP_REMOVED lines=11> */
[----:B------:R-:W-:Y:S01]  /*1a50*/  FMUL.FTZ R234, R234, R239 ;  /* 0x000000efeaea7220 */ /* 0x000fe20000410000 */
[----:B-----5:R-:W-:Y:S01]  /*1a60*/  FMUL.FTZ R239, R250, R21 ;  /* 0x00000015faef7220 */ /* 0x020fe20000410000 */
[----:B------:R-:W-:Y:S01]  /*1a70*/  FMUL.FTZ R230, R230, R233 ;  /* 0x000000e9e6e67220 */ /* 0x000fe20000410000 */
[----:B---3--:R-:W-:Y:S01]  /*1a80*/  FMUL.FTZ R235, R237, R247 ;  /* 0x000000f7edeb7220 */ /* 0x008fe20000410000 */
[----:B------:R-:W-:-:S02]  /*1a90*/  FMUL.FTZ R237, R248, R22 ;  /* 0x00000016f8ed7220 */ /* 0x000fc40000410000 */
[----:B------:R0:W5:Y:S01]  /*1aa0*/  LDL.LU R22, [R1+0x78] ;  /* 0x0000780001167983 */ /* 0x0001620000300800 */
[----:B----4-:R-:W-:Y:S01]  /*1ab0*/  FMUL.FTZ R233, R240, R245 ;  /* 0x000000f5f0e97220 */ /* 0x010fe20000410000 */
[----:B------:R-:W-:Y:S02]  /*1ac0*/  FMUL.FTZ R240, R251, R20 ;  /* 0x00000014fbf07220 */ /* 0x000fe40000410000 */
[----:B------:R0:W5:Y:S04]  /*1ad0*/  LDL.LU R21, [R1+0x74] ;  /* 0x0000740001157983 */ /* 0x0001680000300800 */
[----:B------:R0:W5:Y:S01]  /*1ae0*/  LDL.LU R20, [R1+0x70] ;  /* 0x0000700001147983 */ /* 0x0001620000300800 */
        /* <DEDUP_REMOVED lines=19> */
[----:B------:R-:W-:Y:S01]  /*1c20*/  FMUL.FTZ R201, R201, UR31 ;  /* 0x0000001fc9c97c20 */ /* 0x000fe20008410000 */
[----:B--2---:R-:W-:Y:S01]  /*1c30*/  FMUL.FTZ R228, R228, R199 ;  /* 0x000000c7e4e47220 */ /* 0x004fe20000410000 */
[----:B------:R-:W-:Y:S01]  /*1c40*/  FADD.FTZ R197, R227, R197 ;  /* 0x000000c5e3c57221 */ /* 0x000fe20000010000 */
[----:B------:R-:W-:-:S03]  /*1c50*/  FFMA.FTZ R196, R202, R227, R196 ;  /* 0x000000e3cac47223 */ /* 0x000fc600000100c4 */
[----:B------:R-:W-:Y:S01]  /*1c60*/  FADD.FTZ R197, R228, R197 ;  /* 0x000000c5e4c57221 */ /* 0x000fe20000010000 */
[----:B------:R-:W-:-:S03]  /*1c70*/  FFMA.FTZ R196, R201, R228, R196 ;  /* 0x000000e4c9c47223 */ /* 0x000fc600000100c4 */
[----:B------:R-:W-:Y:S01]  /*1c80*/  FADD.FTZ R197, R229, R197 ;  /* 0x000000c5e5c57221 */ /* 0x000fe20000010000 */
[----:B------:R-:W-:Y:S01]  /*1c90*/  FFMA.FTZ R196, R200, R229, R196 ;  /* 0x000000e5c8c47223 */ /* 0x000fe200000100c4 */
[----:B------:R-:W-:Y:S02]  /*1ca0*/  FMUL.FTZ R18, R18, UR31 ;  /* 0x0000001f12127c20 */ /* 0x000fe40008410000 */
[----:B------:R-:W-:Y:S01]  /*1cb0*/  FADD.FTZ R197, R230, R197 ;  /* 0x000000c5e6c57221 */ /* 0x000fe20000010000 */
[----:B------:R-:W-:Y:S01]  /*1cc0*/  FFMA.FTZ R196, R19, R230, R196 ;  /* 0x000000e613c47223 */ /* 0x000fe200000100c4 */
[----:B------:R-:W-:Y:S01]  /*1cd0*/  FMUL.FTZ R17, R17, UR31 ;  /* 0x0000001f11117c20 */ /* 0x000fe20008410000 */
[----:B------:R-:W-:Y:S01]  /*1ce0*/  FMUL.FTZ R232, R232, R236 ;  /* 0x000000ece8e87220 */ /* 0x000fe20000410000 */
[----:B------:R-:W-:-:S04]  /*1cf0*/  FMUL.FTZ R231, R231, R238 ;  /* 0x000000eee7e77220 */ /* 0x000fc80000410000 */
[----:B------:R-:W-:Y:S01]  /*1d00*/  FFMA.FTZ R196, R18, R231, R196 ;  /* 0x000000e712c47223 */ /* 0x000fe200000100c4 */
[----:B------:R-:W-:Y:S01]  /*1d10*/  FADD.FTZ R197, R231, R197 ;  /* 0x000000c5e7c57221 */ /* 0x000fe20000010000 */
[----:B------:R-:W-:Y:S02]  /*1d20*/  FMUL.FTZ R16, R16, UR31 ;  /* 0x0000001f10107c20 */ /* 0x000fe40008410000 */
[----:B------:R-:W-:Y:S01]  /*1d30*/  FFMA.FTZ R196, R17, R232, R196 ;  /* 0x000000e811c47223 */ /* 0x000fe200000100c4 */
[----:B------:R-:W-:-:S03]  /*1d40*/  FADD.FTZ R197, R232, R197 ;  /* 0x000000c5e8c57221 */ /* 0x000fc60000010000 */
[----:B------:R-:W-:Y:S01]  /*1d50*/  FFMA.FTZ R196, R16, R233, R196 ;  /* 0x000000e910c47223 */ /* 0x000fe200000100c4 */
[----:B------:R-:W-:-:S03]  /*1d60*/  FADD.FTZ R197, R233, R197 ;  /* 0x000000c5e9c57221 */ /* 0x000fc60000010000 */
[----:B------:R-:W-:Y:S01]  /*1d70*/  FFMA.FTZ R196, R15, R234, R196 ;  /* 0x000000ea0fc47223 */ /* 0x000fe200000100c4 */
[----:B------:R-:W-:Y:S01]  /*1d80*/  FADD.FTZ R197, R197, R234 ;  /* 0x000000eac5c57221 */ /* 0x000fe20000010000 */
[----:B------:R-:W-:Y:S01]  /*1d90*/  FADD.FTZ R63, R63, R236 ;  /* 0x000000ec3f3f7221 */ /* 0x000fe20000010000 */
[----:B------:R-:W-:Y:S01]  /*1da0*/  FFMA.FTZ R95, R17, R236, R95 ;  /* 0x000000ec115f7223 */ /* 0x000fe2000001005f */
[----:B------:R-:W-:Y:S01]  /*1db0*/  FMUL.FTZ R236, R198, R246 ;  /* 0x000000f6c6ec7220 */ /* 0x000fe20000410000 */
        /* <DEDUP_REMOVED lines=25> */
[----:B0-----:R-:W-:Y:S06]  /*1f50*/  BRA `(.L_x_11637) ;  /* 0x0000000000647947 */ /* 0x001fec0003800000 */
.L_x_11636:
        /* <DEDUP_REMOVED lines=25> */
.L_x_11637:
        /* <DEDUP_REMOVED lines=32> */
.L_x_11639:
[----:B------:R-:W-:Y:S05]  /*22f0*/  BSYNC.RECONVERGENT B0 ;  /* 0x0000000000007941 */ /* 0x000fea0003800200 */
.L_x_11638:
        /* <DEDUP_REMOVED lines=75> */
.L_x_11642:
        /* <DEDUP_REMOVED lines=13> */
.L_x_11643:
        /* <DEDUP_REMOVED lines=13> */
.L_x_11644:
        /* <DEDUP_REMOVED lines=13> */
.L_x_11645:
        /* <DEDUP_REMOVED lines=13> */
.L_x_11646:
        /* <DEDUP_REMOVED lines=13> */
.L_x_11647:
        /* <DEDUP_REMOVED lines=13> */
.L_x_11648:
        /* <DEDUP_REMOVED lines=14> */
.L_x_11641:
        /* <DEDUP_REMOVED lines=53> */
.L_x_11650:
        /* <DEDUP_REMOVED lines=13> */
.L_x_11651:
        /* <DEDUP_REMOVED lines=13> */
.L_x_11652:
        /* <DEDUP_REMOVED lines=13> */
.L_x_11653:
        /* <DEDUP_REMOVED lines=13> */
.L_x_11654:
        /* <DEDUP_REMOVED lines=13> */
.L_x_11655:
        /* <DEDUP_REMOVED lines=13> */
.L_x_11656:
        /* <DEDUP_REMOVED lines=8> */
.L_x_11640:
        /* <DEDUP_REMOVED lines=16> */
.L_x_11658:
        /* <DEDUP_REMOVED lines=13> */
.L_x_11659:
        /* <DEDUP_REMOVED lines=13> */
.L_x_11660:
        /* <DEDUP_REMOVED lines=13> */
.L_x_11661:
        /* <DEDUP_REMOVED lines=13> */
.L_x_11662:
        /* <DEDUP_REMOVED lines=13> */
.L_x_11663:
        /* <DEDUP_REMOVED lines=13> */
.L_x_11664:
        /* <DEDUP_REMOVED lines=14> */
.L_x_11657:
        /* <DEDUP_REMOVED lines=28> */
.L_x_11665:
[----:B------:R-:W-:Y:S05]  /*3ea0*/  BRA.U !UP3, `(.L_x_11666) ;  /* 0x000000010b187547 */ /* 0x000fea000b800000 */
[----:B------:R-:W-:Y:S02]  /*3eb0*/  HADD2.F32 R188, -RZ, R180.H1_H1 ;  /* 0x300000b4ffbc7230 */ /* 0x000fe40000004100 */
[----:B------:R-:W-:-:S04]  /*3ec0*/  FMUL.FTZ R189, R193, UR26 ;  /* 0x0000001ac1bd7c20 */ /* 0x000fc80008410000 */
[-C--:B------:R-:W-:Y:S01]  /*3ed0*/  FFMA.FTZ R21, R188, R189.reuse, R21 ;  /* 0x000000bdbc157223 */ /* 0x080fe20000010015 */
[----:B------:R-:W-:-:S05]  /*3ee0*/  FMUL.FTZ R188, R145, R189 ;  /* 0x000000bd91bc7220 */ /* 0x000fca0000410000 */
[----:B------:R-:W-:-:S04]  /*3ef0*/  F2FP.F16.F32.PACK_AB R188, RZ, R188 ;  /* 0x000000bcffbc723e */ /* 0x000fc800000000ff */
[----:B------:R-:W-:-:S07]  /*3f00*/  PRMT R184, R184, 0x5410, R188 ;  /* 0x00005410b8b87816 */ /* 0x000fce00000000bc */
.L_x_11666:
[----:B------:R-:W-:Y:S05]  /*3f10*/  BRA.U !UP3, `(.L_x_11667) ;  /* 0x000000010b187547 */ /* 0x000fea000b800000 */
[----:B------:R-:W-:Y:S02]  /*3f20*/  HADD2.F32 R188, -RZ, R181.H0_H0 ;  /* 0x200000b5ffbc7230 */ /* 0x000fe40000004100 */
[----:B------:R-:W-:-:S04]  /*3f30*/  FMUL.FTZ R189, R194, UR26 ;  /* 0x0000001ac2bd7c20 */ /* 0x000fc80008410000 */
[-C--:B------:R-:W-:Y:S01]  /*3f40*/  FFMA.FTZ R22, R188, R189.reuse, R22 ;  /* 0x000000bdbc167223 */ /* 0x080fe20000010016 */
[----:B------:R-:W-:-:S05]  /*3f50*/  FMUL.FTZ R188, R146, R189 ;  /* 0x000000bd92bc7220 */ /* 0x000fca0000410000 */
[----:B------:R-:W-:-:S04]  /*3f60*/  F2FP.F16.F32.PACK_AB R188, RZ, R188 ;  /* 0x000000bcffbc723e */ /* 0x000fc800000000ff */
[----:B------:R-:W-:-:S07]  /*3f70*/  PRMT R185, R188, 0x7610, R185 ;  /* 0x00007610bcb97816 */ /* 0x000fce00000000b9 */
.L_x_11667:
[----:B------:R-:W-:Y:S05]  /*3f80*/  BRA.U !UP3, `(.L_x_11668) ;  /* 0x000000010b187547 */ /* 0x000fea000b800000 */
[----:B------:R-:W-:Y:S02]  /*3f90*/  HADD2.F32 R188, -RZ, R181.H1_H1 ;  /* 0x300000b5ffbc7230 */ /* 0x000fe40000004100 */
[----:B------:R-:W-:-:S04]  /*3fa0*/  FMUL.FTZ R189, R195, UR26 ;  /* 0x0000001ac3bd7c20 */ /* 0x000fc80008410000 */
[-C--:B------:R-:W-:Y:S01]  /*3fb0*/  FFMA.FTZ R23, R188, R189.reuse, R23 ;  /* 0x000000bdbc177223 */ /* 0x080fe20000010017 */
[----:B------:R-:W-:-:S05]  /*3fc0*/  FMUL.FTZ R188, R147, R189 ;  /* 0x000000bd93bc7220 */ /* 0x000fca0000410000 */
[----:B------:R-:W-:-:S04]  /*3fd0*/  F2FP.F16.F32.PACK_AB R188, RZ, R188 ;  /* 0x000000bcffbc723e */ /* 0x000fc800000000ff */
[----:B------:R-:W-:-:S07]  /*3fe0*/  PRMT R185, R185, 0x5410, R188 ;  /* 0x00005410b9b97816 */ /* 0x000fce00000000bc */
.L_x_11668:
        /* <DEDUP_REMOVED lines=12> */
.L_x_11669:
        /* <DEDUP_REMOVED lines=12> */
.L_x_11670:
        /* <DEDUP_REMOVED lines=12> */
.L_x_11671:
        /* <DEDUP_REMOVED lines=12> */
.L_x_11649:
        /* <DEDUP_REMOVED lines=15> */
.L_x_11672:
        /* <DEDUP_REMOVED lines=30> */
.L_x_11675:
[----:B------:R-:W-:Y:S05]  /*45c0*/  BRA.U !UP3, `(.L_x_11676) ;  /* 0x000000010b187547 */ /* 0x000fea000b800000 */
[----:B------:R-:W-:Y:S02]  /*45d0*/  HADD2.F32 R188, -RZ, R180.H1_H1 ;  /* 0x300000b4ffbc7230 */ /* 0x000fe40000004100 */
[----:B------:R-:W-:-:S04]  /*45e0*/  FMUL.FTZ R189, R193, UR26 ;  /* 0x0000001ac1bd7c20 */ /* 0x000fc80008410000 */
[-C--:B------:R-:W-:Y:S01]  /*45f0*/  FFMA.FTZ R29, R188, R189.reuse, R29 ;  /* 0x000000bdbc1d7223 */ /* 0x080fe2000001001d */
[----:B------:R-:W-:-:S05]  /*4600*/  FMUL.FTZ R188, R137, R189 ;  /* 0x000000bd89bc7220 */ /* 0x000fca0000410000 */
[----:B------:R-:W-:-:S04]  /*4610*/  F2FP.F16.F32.PACK_AB R188, RZ, R188 ;  /* 0x000000bcffbc723e */ /* 0x000fc800000000ff */
[----:B0-----:R-:W-:-:S07]  /*4620*/  PRMT R184, R184, 0x5410, R188 ;  /* 0x00005410b8b87816 */ /* 0x001fce00000000bc */
.L_x_11676:
[----:B------:R-:W-:Y:S05]  /*4630*/  BRA.U !UP3, `(.L_x_11677) ;  /* 0x000000010b187547 */ /* 0x000fea000b800000 */
[----:B------:R-:W-:Y:S02]  /*4640*/  HADD2.F32 R188, -RZ, R181.H0_H0 ;  /* 0x200000b5ffbc7230 */ /* 0x000fe40000004100 */
[----:B------:R-:W-:-:S04]  /*4650*/  FMUL.FTZ R189, R194, UR26 ;  /* 0x0000001ac2bd7c20 */ /* 0x000fc80008410000 */
[-C--:B------:R-:W-:Y:S01]  /*4660*/  FFMA.FTZ R30, R188, R189.reuse, R30 ;  /* 0x000000bdbc1e7223 */ /* 0x080fe2000001001e */
[----:B------:R-:W-:-:S05]  /*4670*/  FMUL.FTZ R188, R138, R189 ;  /* 0x000000bd8abc7220 */ /* 0x000fca0000410000 */
[----:B------:R-:W-:-:S04]  /*4680*/  F2FP.F16.F32.PACK_AB R188, RZ, R188 ;  /* 0x000000bcffbc723e */ /* 0x000fc800000000ff */
[----:B0-----:R-:W-:-:S07]  /*4690*/  PRMT R185, R188, 0x7610, R185 ;  /* 0x00007610bcb97816 */ /* 0x001fce00000000b9 */
.L_x_11677:
[----:B------:R-:W-:Y:S05]  /*46a0*/  BRA.U !UP3, `(.L_x_11678) ;  /* 0x000000010b187547 */ /* 0x000fea000b800000 */
[----:B------:R-:W-:Y:S02]  /*46b0*/  HADD2.F32 R188, -RZ, R181.H1_H1 ;  /* 0x300000b5ffbc7230 */ /* 0x000fe40000004100 */
[----:B------:R-:W-:-:S04]  /*46c0*/  FMUL.FTZ R189, R195, UR26 ;  /* 0x0000001ac3bd7c20 */ /* 0x000fc80008410000 */
[-C--:B------:R-:W-:Y:S01]  /*46d0*/  FFMA.FTZ R31, R188, R189.reuse, R31 ;  /* 0x000000bdbc1f7223 */ /* 0x080fe2000001001f */
[----:B------:R-:W-:-:S05]  /*46e0*/  FMUL.FTZ R188, R139, R189 ;  /* 0x000000bd8bbc7220 */ /* 0x000fca0000410000 */
[----:B------:R-:W-:-:S04]  /*46f0*/  F2FP.F16.F32.PACK_AB R188, RZ, R188 ;  /* 0x000000bcffbc723e */ /* 0x000fc800000000ff */
[----:B0-----:R-:W-:-:S07]  /*4700*/  PRMT R185, R185, 0x5410, R188 ;  /* 0x00005410b9b97816 */ /* 0x001fce00000000bc */
.L_x_11678:
        /* <DEDUP_REMOVED lines=12> */
.L_x_11679:
        /* <DEDUP_REMOVED lines=12> */
.L_x_11680:
        /* <DEDUP_REMOVED lines=12> */
.L_x_11681:
[----:B------:R-:W-:-:S05]  /*4950*/  MOV R191, UR30 ;  /* 0x0000001e00bf7c02 */ /* 0x000fca0008000f00 */
[----:B------:R-:W-:-:S04]  /*4960*/  @P3 FFMA.FTZ R191, R242, R191, UR16 ;  /* 0x00000010f2bf3e23 */ /* 0x000fc800080100bf */
[----:B0-----:R-:W-:Y:S01]  /*4970*/  @P3 FADD.FTZ R196, R241, -R191 ;  /* 0x800000bff1c43221 */ /* 0x001fe20000010000 */
        /* <DEDUP_REMOVED lines=10> */
.L_x_11674:
        /* <DEDUP_REMOVED lines=13> */
.L_x_11683:
        /* <DEDUP_REMOVED lines=13> */
.L_x_11684:
        /* <DEDUP_REMOVED lines=13> */
.L_x_11685:
        /* <DEDUP_REMOVED lines=13> */
.L_x_11686:
        /* <DEDUP_REMOVED lines=13> */
.L_x_11687:
        /* <DEDUP_REMOVED lines=13> */
.L_x_11688:
        /* <DEDUP_REMOVED lines=13> */
.L_x_11689:
        /* <DEDUP_REMOVED lines=14> */
.L_x_11673:
        /* <DEDUP_REMOVED lines=54> */
.L_x_11691:
[----:B------:R-:W-:Y:S05]  /*5410*/  BRA.U !UP3, `(.L_x_11692) ;  /* 0x000000010b307547 */ /* 0x000fea000b800000 */
[----:B0-----:R-:W-:Y:S01]  /*5420*/  MOV R196, UR30 ;  /* 0x0000001e00c47c02 */ /* 0x001fe20008000f00 */
        /* <DEDUP_REMOVED lines=11> */
.L_x_11692:
[----:B------:R-:W-:Y:S05]  /*54e0*/  BRA.U !UP3, `(.L_x_11693) ;  /* 0x000000010b307547 */ /* 0x000fea000b800000 */
        /* <DEDUP_REMOVED lines=12> */
.L_x_11693:
        /* <DEDUP_REMOVED lines=13> */
.L_x_11694:
        /* <DEDUP_REMOVED lines=13> */
.L_x_11695:
        /* <DEDUP_REMOVED lines=13> */
.L_x_11696:
        /* <DEDUP_REMOVED lines=13> */
.L_x_11697:
[----:B------:R-:W-:Y:S05]  /*58f0*/  BRA.U !UP3, `(.L_x_11682) ;  /* 0x000000050bbc7547 */ /* 0x000fea000b800000 */
[----:B0----5:R-:W-:Y:S02]  /*5900*/  HADD2.F32 R196, -RZ, R183.H1_H1 ;  /* 0x300000b7ffc47230 */ /* 0x021fe40000004100 */
[----:B------:R-:W-:-:S04]  /*5910*/  FMUL.FTZ R197, R191, UR26 ;  /* 0x0000001abfc57c20 */ /* 0x000fc80008410000 */
[-C--:B------:R-:W-:Y:S01]  /*5920*/  FFMA.FTZ R35, R196, R197.reuse, R35 ;  /* 0x000000c5c4237223 */ /* 0x080fe20000010023 */
[----:B------:R-:W-:-:S05]  /*5930*/  FMUL.FTZ R196, R135, R197 ;  /* 0x000000c587c47220 */ /* 0x000fca0000410000 */
[----:B------:R-:W-:-:S04]  /*5940*/  F2FP.F16.F32.PACK_AB R196, RZ, R196 ;  /* 0x000000c4ffc4723e */ /* 0x000fc800000000ff */
[----:B------:R-:W-:Y:S01]  /*5950*/  PRMT R187, R187, 0x5410, R196 ;  /* 0x00005410bbbb7816 */ /* 0x000fe200000000c4 */
[----:B------:R-:W-:Y:S06]  /*5960*/  BRA `(.L_x_11682) ;  /* 0x0000000400a07947 */ /* 0x000fec0003800000 */
.L_x_11690:
        /* <DEDUP_REMOVED lines=13> */
.L_x_11698:
        /* <DEDUP_REMOVED lines=13> */
.L_x_11699:
        /* <DEDUP_REMOVED lines=13> */
.L_x_11700:
        /* <DEDUP_REMOVED lines=13> */
.L_x_11701:
        /* <DEDUP_REMOVED lines=13> */
.L_x_11702:
        /* <DEDUP_REMOVED lines=13> */
.L_x_11703:
        /* <DEDUP_REMOVED lines=13> */
.L_x_11704:
        /* <DEDUP_REMOVED lines=13> */
.L_x_11682:
        /* <DEDUP_REMOVED lines=15> */
.L_x_11705:
        /* <DEDUP_REMOVED lines=30> */
.L_x_11708:
[----:B------:R-:W-:Y:S05]  /*62c0*/  BRA.U !UP3, `(.L_x_11709) ;  /* 0x000000010b187547 */ /* 0x000fea000b800000 */
[----:B------:R-:W-:Y:S02]  /*62d0*/  HADD2.F32 R188, -RZ, R180.H1_H1 ;  /* 0x300000b4ffbc7230 */ /* 0x000fe40000004100 */
[----:B------:R-:W-:-:S04]  /*62e0*/  FMUL.FTZ R189, R193, UR26 ;  /* 0x0000001ac1bd7c20 */ /* 0x000fc80008410000 */
[-C--:B------:R-:W-:Y:S01]  /*62f0*/  FFMA.FTZ R37, R188, R189.reuse, R37 ;  /* 0x000000bdbc257223 */ /* 0x080fe20000010025 */
[----:B------:R-:W-:-:S05]  /*6300*/  FMUL.FTZ R188, R129, R189 ;  /* 0x000000bd81bc7220 */ /* 0x000fca0000410000 */
[----:B------:R-:W-:-:S04]  /*6310*/  F2FP.F16.F32.PACK_AB R188, RZ, R188 ;  /* 0x000000bcffbc723e */ /* 0x000fc800000000ff */
[----:B0-----:R-:W-:-:S07]  /*6320*/  PRMT R184, R184, 0x5410, R188 ;  /* 0x00005410b8b87816 */ /* 0x001fce00000000bc */
.L_x_11709:
[----:B------:R-:W-:Y:S05]  /*6330*/  BRA.U !UP3, `(.L_x_11710) ;  /* 0x000000010b187547 */ /* 0x000fea000b800000 */
[----:B------:R-:W-:Y:S02]  /*6340*/  HADD2.F32 R188, -RZ, R181.H0_H0 ;  /* 0x200000b5ffbc7230 */ /* 0x000fe40000004100 */
[----:B------:R-:W-:-:S04]  /*6350*/  FMUL.FTZ R189, R194, UR26 ;  /* 0x0000001ac2bd7c20 */ /* 0x000fc80008410000 */
[-C--:B------:R-:W-:Y:S01]  /*6360*/  FFMA.FTZ R38, R188, R189.reuse, R38 ;  /* 0x000000bdbc267223 */ /* 0x080fe20000010026 */
[----:B------:R-:W-:-:S05]  /*6370*/  FMUL.FTZ R188, R130, R189 ;  /* 0x000000bd82bc7220 */ /* 0x000fca0000410000 */
[----:B------:R-:W-:-:S04]  /*6380*/  F2FP.F16.F32.PACK_AB R188, RZ, R188 ;  /* 0x000000bcffbc723e */ /* 0x000fc800000000ff */
[----:B0-----:R-:W-:-:S07]  /*6390*/  PRMT R185, R188, 0x7610, R185 ;  /* 0x00007610bcb97816 */ /* 0x001fce00000000b9 */
.L_x_11710:
[----:B------:R-:W-:Y:S05]  /*63a0*/  BRA.U !UP3, `(.L_x_11711) ;  /* 0x000000010b187547 */ /* 0x000fea000b800000 */
[----:B------:R-:W-:Y:S02]  /*63b0*/  HADD2.F32 R188, -RZ, R181.H1_H1 ;  /* 0x300000b5ffbc7230 */ /* 0x000fe40000004100 */
[----:B------:R-:W-:-:S04]  /*63c0*/  FMUL.FTZ R189, R195, UR26 ;  /* 0x0000001ac3bd7c20 */ /* 0x000fc80008410000 */
[-C--:B------:R-:W-:Y:S01]  /*63d0*/  FFMA.FTZ R39, R188, R189.reuse, R39 ;  /* 0x000000bdbc277223 */ /* 0x080fe20000010027 */
[----:B------:R-:W-:-:S05]  /*63e0*/  FMUL.FTZ R188, R131, R189 ;  /* 0x000000bd83bc7220 */ /* 0x000fca0000410000 */
[----:B------:R-:W-:-:S04]  /*63f0*/  F2FP.F16.F32.PACK_AB R188, RZ, R188 ;  /* 0x000000bcffbc723e */ /* 0x000fc800000000ff */
[----:B0-----:R-:W-:-:S07]  /*6400*/  PRMT R185, R185, 0x5410, R188 ;  /* 0x00005410b9b97816 */ /* 0x001fce00000000bc */
.L_x_11711:
        /* <DEDUP_REMOVED lines=12> */
.L_x_11712:
        /* <DEDUP_REMOVED lines=12> */
.L_x_11713:
        /* <DEDUP_REMOVED lines=12> */
.L_x_11714:
        /* <DEDUP_REMOVED lines=13> */
.L_x_11707:
        /* <DEDUP_REMOVED lines=13> */
.L_x_11716:
        /* <DEDUP_REMOVED lines=13> */
.L_x_11717:
        /* <DEDUP_REMOVED lines=13> */
.L_x_11718:
        /* <DEDUP_REMOVED lines=13> */
.L_x_11719:
        /* <DEDUP_REMOVED lines=13> */
.L_x_11720:
        /* <DEDUP_REMOVED lines=13> */
.L_x_11721:
        /* <DEDUP_REMOVED lines=13> */
.L_x_11722:
        /* <DEDUP_REMOVED lines=14> */
.L_x_11706:
        /* <DEDUP_REMOVED lines=54> */
.L_x_11724:
        /* <DEDUP_REMOVED lines=13> */
.L_x_11725:
        /* <DEDUP_REMOVED lines=13> */
.L_x_11726:
        /* <DEDUP_REMOVED lines=13> */
.L_x_11727:
        /* <DEDUP_REMOVED lines=13> */
.L_x_11728:
        /* <DEDUP_REMOVED lines=13> */
.L_x_11729:
        /* <DEDUP_REMOVED lines=13> */
.L_x_11730:
        /* <DEDUP_REMOVED lines=8> */
.L_x_11723:
        /* <DEDUP_REMOVED lines=13> */
.L_x_11731:
        /* <DEDUP_REMOVED lines=13> */
.L_x_11732:
        /* <DEDUP_REMOVED lines=13> */
.L_x_11733:
        /* <DEDUP_REMOVED lines=13> */
.L_x_11734:
        /* <DEDUP_REMOVED lines=13> */
.L_x_11735:
        /* <DEDUP_REMOVED lines=13> */
.L_x_11736:
        /* <DEDUP_REMOVED lines=13> */
.L_x_11737:
        /* <DEDUP_REMOVED lines=13> */
.L_x_11715:
        /* <DEDUP_REMOVED lines=15> */
.L_x_11738:
        /* <DEDUP_REMOVED lines=30> */
.L_x_11741:
[----:B------:R-:W-:Y:S05]  /*7fc0*/  BRA.U !UP3, `(.L_x_11742) ;  /* 0x000000010b187547 */ /* 0x000fea000b800000 */
[----:B------:R-:W-:Y:S02]  /*7fd0*/  HADD2.F32 R188, -RZ, R180.H1_H1 ;  /* 0x300000b4ffbc7230 */ /* 0x000fe40000004100 */
[----:B------:R-:W-:-:S04]  /*7fe0*/  FMUL.FTZ R189, R193, UR26 ;  /* 0x0000001ac1bd7c20 */ /* 0x000fc80008410000 */
[-C--:B------:R-:W-:Y:S01]  /*7ff0*/  FFMA.FTZ R45, R188, R189.reuse, R45 ;  /* 0x000000bdbc2d7223 */ /* 0x080fe2000001002d */
[----:B------:R-:W-:-:S05]  /*8000*/  FMUL.FTZ R188, R121, R189 ;  /* 0x000000bd79bc7220 */ /* 0x000fca0000410000 */
[----:B------:R-:W-:-:S04]  /*8010*/  F2FP.F16.F32.PACK_AB R188, RZ, R188 ;  /* 0x000000bcffbc723e */ /* 0x000fc800000000ff */
[----:B0-----:R-:W-:-:S07]  /*8020*/  PRMT R184, R184, 0x5410, R188 ;  /* 0x00005410b8b87816 */ /* 0x001fce00000000bc */
.L_x_11742:
[----:B------:R-:W-:Y:S05]  /*8030*/  BRA.U !UP3, `(.L_x_11743) ;  /* 0x000000010b187547 */ /* 0x000fea000b800000 */
[----:B------:R-:W-:Y:S02]  /*8040*/  HADD2.F32 R188, -RZ, R181.H0_H0 ;  /* 0x200000b5ffbc7230 */ /* 0x000fe40000004100 */
[----:B------:R-:W-:-:S04]  /*8050*/  FMUL.FTZ R189, R194, UR26 ;  /* 0x0000001ac2bd7c20 */ /* 0x000fc80008410000 */
[-C--:B------:R-:W-:Y:S01]  /*8060*/  FFMA.FTZ R46, R188, R189.reuse, R46 ;  /* 0x000000bdbc2e7223 */ /* 0x080fe2000001002e */
[----:B------:R-:W-:-:S05]  /*8070*/  FMUL.FTZ R188, R122, R189 ;  /* 0x000000bd7abc7220 */ /* 0x000fca0000410000 */
[----:B------:R-:W-:-:S04]  /*8080*/  F2FP.F16.F32.PACK_AB R188, RZ, R188 ;  /* 0x000000bcffbc723e */ /* 0x000fc800000000ff */
[----:B0-----:R-:W-:-:S07]  /*8090*/  PRMT R185, R188, 0x7610, R185 ;  /* 0x00007610bcb97816 */ /* 0x001fce00000000b9 */
.L_x_11743:
[----:B------:R-:W-:Y:S05]  /*80a0*/  BRA.U !UP3, `(.L_x_11744) ;  /* 0x000000010b187547 */ /* 0x000fea000b800000 */
[----:B------:R-:W-:Y:S02]  /*80b0*/  HADD2.F32 R188, -RZ, R181.H1_H1 ;  /* 0x300000b5ffbc7230 */ /* 0x000fe40000004100 */
[----:B------:R-:W-:-:S04]  /*80c0*/  FMUL.FTZ R189, R195, UR26 ;  /* 0x0000001ac3bd7c20 */ /* 0x000fc80008410000 */
[-C--:B------:R-:W-:Y:S01]  /*80d0*/  FFMA.FTZ R47, R188, R189.reuse, R47 ;  /* 0x000000bdbc2f7223 */ /* 0x080fe2000001002f */
[----:B------:R-:W-:-:S05]  /*80e0*/  FMUL.FTZ R188, R123, R189 ;  /* 0x000000bd7bbc7220 */ /* 0x000fca0000410000 */
[----:B------:R-:W-:-:S04]  /*80f0*/  F2FP.F16.F32.PACK_AB R188, RZ, R188 ;  /* 0x000000bcffbc723e */ /* 0x000fc800000000ff */
[----:B0-----:R-:W-:-:S07]  /*8100*/  PRMT R185, R185, 0x5410, R188 ;  /* 0x00005410b9b97816 */ /* 0x001fce00000000bc */
.L_x_11744:
        /* <DEDUP_REMOVED lines=12> */
.L_x_11745:
        /* <DEDUP_REMOVED lines=12> */
.L_x_11746:
        /* <DEDUP_REMOVED lines=12> */
.L_x_11747:
        /* <DEDUP_REMOVED lines=13> */
.L_x_11740:
        /* <DEDUP_REMOVED lines=13> */
.L_x_11749:
        /* <DEDUP_REMOVED lines=13> */
.L_x_11750:
        /* <DEDUP_REMOVED lines=13> */
.L_x_11751:
        /* <DEDUP_REMOVED lines=13> */
.L_x_11752:
        /* <DEDUP_REMOVED lines=13> */
.L_x_11753:
        /* <DEDUP_REMOVED lines=13> */
.L_x_11754:
        /* <DEDUP_REMOVED lines=13> */
.L_x_11755:
        /* <DEDUP_REMOVED lines=14> */
.L_x_11739:
        /* <DEDUP_REMOVED lines=23> */
.L_x_11757:
        /* <DEDUP_REMOVED lines=13> */
.L_x_11758:
        /* <DEDUP_REMOVED lines=13> */
.L_x_11759:
        /* <DEDUP_REMOVED lines=13> */
.L_x_11760:
        /* <DEDUP_REMOVED lines=13> */
.L_x_11761:
        /* <DEDUP_REMOVED lines=13> */
.L_x_11762:
        /* <DEDUP_REMOVED lines=13> */
.L_x_11763:
        /* <DEDUP_REMOVED lines=33> */
[----:B0----5:R-:W-:Y:S02]  /*9310*/  HADD2.F32 R197, -RZ, R183.H1_H1 ;  /* 0x300000b7ffc57230 */ /* 0x021fe40000004100 */
[----:B------:R-:W-:-:S04]  /*9320*/  FMUL.FTZ R196, R191, UR26 ;  /* 0x0000001abfc47c20 */ /* 0x000fc80008410000 */
[-C--:B------:R-:W-:Y:S01]  /*9330*/  FFMA.FTZ R51, R197, R196.reuse, R51 ;  /* 0x000000c4c5337223 */ /* 0x080fe20000010033 */
[----:B------:R-:W-:-:S05]  /*9340*/  FMUL.FTZ R196, R119, R196 ;  /* 0x000000c477c47220 */ /* 0x000fca0000410000 */
[----:B------:R-:W-:-:S04]  /*9350*/  F2FP.F16.F32.PACK_AB R196, RZ, R196 ;  /* 0x000000c4ffc4723e */ /* 0x000fc800000000ff */
[----:B------:R-:W-:Y:S01]  /*9360*/  PRMT R187, R187, 0x5410, R196 ;  /* 0x00005410bbbb7816 */ /* 0x000fe200000000c4 */
[----:B------:R-:W-:Y:S06]  /*9370*/  BRA `(.L_x_11748) ;  /* 0x0000000400a07947 */ /* 0x000fec0003800000 */
.L_x_11756:
        /* <DEDUP_REMOVED lines=13> */
.L_x_11764:
        /* <DEDUP_REMOVED lines=13> */
.L_x_11765:
        /* <DEDUP_REMOVED lines=13> */
.L_x_11766:
        /* <DEDUP_REMOVED lines=13> */
.L_x_11767:
        /* <DEDUP_REMOVED lines=13> */
.L_x_11768:
        /* <DEDUP_REMOVED lines=13> */
.L_x_11769:
        /* <DEDUP_REMOVED lines=13> */
.L_x_11770:
        /* <DEDUP_REMOVED lines=13> */
.L_x_11748:
        /* <DEDUP_REMOVED lines=13> */
.L_x_11635:
        /* <DEDUP_REMOVED lines=35> */
.L_x_11772:
        /* <DEDUP_REMOVED lines=16> */
.L_x_15725:


//--------------------- .text._ZN10layer_norm13ln_bwd_kernelINS_13Kernel_traitsIf6__halffS2_fjLj8192ELj1ELj1ELj8ELj16ENS_18Kernel_traits_baseILj8192EfS2_fS2_fjLj256EEEEELb1ELb0ELb0ELb0EEEvNS_9BwdParamsE --------------------------
	.section	.text._ZN10layer_norm13ln_bwd_kernelINS_13Kernel_traitsIf6__halffS2_fjLj8192ELj1ELj1ELj8ELj16ENS_18Kernel_traits_baseILj8192EfS2_fS2_fjLj256EEEEELb1ELb0ELb0ELb0EEEvNS_9BwdParamsE,"ax",@progbits
	.align	128
        .global         _ZN10layer_norm13ln_bwd_kernelINS_13Kernel_traitsIf6__halffS2_fjLj8192ELj1ELj1ELj8ELj16ENS_18Kernel_traits_baseILj8192EfS2_fS2_fjLj256EEEEELb1ELb0ELb0ELb0EEEvNS_9BwdParamsE
        .type           _ZN10layer_norm13ln_bwd_kernelINS_13Kernel_traitsIf6__halffS2_fjLj8192ELj1ELj1ELj8ELj16ENS_18Kernel_traits_baseILj8192EfS2_fS2_fjLj256EEEEELb1ELb0ELb0ELb0EEEvNS_9BwdParamsE,@function
        .size           _ZN10layer_norm13ln_bwd_kernelINS_13Kernel_traitsIf6__halffS2_fjLj8192ELj1ELj1ELj8ELj16ENS_18Kernel_traits_baseILj8192EfS2_fS2_fjLj256EEEEELb1ELb0ELb0ELb0EEEvNS_9BwdParamsE,(.L_x_15726 - _ZN10layer_norm13ln_bwd_kernelINS_13Kernel_traitsIf6__halffS2_fjLj8192ELj1ELj1ELj8ELj16ENS_18Kernel_traits_baseILj8192EfS2_fS2_fjLj256EEEEELb1ELb0ELb0ELb0EEEvNS_9BwdParamsE)
        .other          _ZN10layer_norm13ln_bwd_kernelINS_13Kernel_traitsIf6__halffS2_fjLj8192ELj1ELj1ELj8ELj16ENS_18Kernel_traits_baseILj8192EfS2_fS2_fjLj256EEEEELb1ELb0ELb0ELb0EEEvNS_9BwdParamsE,@"STO_CUDA_ENTRY STV_DEFAULT"
_ZN10layer_norm13ln_bwd_kernelINS_13Kernel_traitsIf6__halffS2_fjLj8192ELj1ELj1ELj8ELj16ENS_18Kernel_traits_baseILj8192EfS2_fS2_fjLj256EEEEELb1ELb0ELb0ELb0EEEvNS_9BwdParamsE:
.text._ZN10layer_norm13ln_bwd_kernelINS_13Kernel_traitsIf6__halffS2_fjLj8192ELj1ELj1ELj8ELj16ENS_18Kernel_traits_baseILj8192EfS2_fS2_fjLj256EEEEELb1ELb0ELb0ELb0EEEvNS_9BwdParamsE:
        /* <DEDUP_REMOVED lines=113> */
.L_x_11813:
        /* <DEDUP_REMOVED lines=35> */
[----:B------:R-:W5:Y:S01]  /*0940*/  LDG.E.64 R232, desc[UR4][R178.64] ;  /* 0x00000004b2e87981 */ /* 0x000f62000c1e1b00 */
[----:B0-----:R-:W-:-:S05]  /*0950*/  @P0 IMAD.WIDE.U32 R210, R8, 0x20, R210 ;  /* 0x0000002008d20825 */ /* 0x001fca00078e00d2 */
[----:B------:R-:W5:Y:S04]  /*0960*/  @P0 LDG.E.128 R48, desc[UR4][R210.64] ;  /* 0x00000004d2300981 */ /* 0x000f68000c1e1d00 */
[----:B------:R0:W5:Y:S01]  /*0970*/  @P0 LDG.E.128 R44, desc[UR4][R210.64+0x10] ;  /* 0x00001004d22c0981 */ /* 0x000162000c1e1d00 */
[----:B----4-:R-:W-:-:S04]  /*0980*/  FADD.FTZ R225, -R176, R164 ;  /* 0x000000a4b0e17221 */ /* 0x010fc80000010100 */
[----:B-----5:R-:W-:Y:S01]  /*0990*/  FMUL.FTZ R225, R194, R225 ;  /* 0x000000e1c2e17220 */ /* 0x020fe20000410000 */
[--C-:B---3--:R-:W-:Y:S02]  /*09a0*/  HADD2.F32 R223, -RZ, R168.reuse.H0_H0 ;  /* 0x200000a8ffdf7230 */ /* 0x108fe40000004100 */
[C---:B------:R-:W-:Y:S01]  /*09b0*/  FADD.FTZ R165, -R176.reuse, R165 ;  /* 0x000000a5b0a57221 */ /* 0x040fe20000010100 */
[C---:B------:R-:W-:Y:S01]  /*09c0*/  FADD.FTZ R221, -R176.reuse, R166 ;  /* 0x000000a6b0dd7221 */ /* 0x040fe20000010100 */
[----:B------:R-:W-:Y:S01]  /*09d0*/  FADD.FTZ R167, -R176, R167 ;  /* 0x000000a7b0a77221 */ /* 0x000fe20000010100 */
[----:B------:R-:W-:Y:S02]  /*09e0*/  HADD2.F32 R168, -RZ, R168.H1_H1 ;  /* 0x300000a8ffa87230 */ /* 0x000fe40000004100 */
[----:B------:R-:W-:Y:S01]  /*09f0*/  FADD.FTZ R80, R80, R223 ;  /* 0x000000df50507221 */ /* 0x000fe20000010000 */
[-C--:B------:R-:W-:Y:S01]  /*0a00*/  FFMA.FTZ R112, R225, R223.reuse, R112 ;  /* 0x000000dfe1707223 */ /* 0x080fe20000010070 */
[----:B------:R-:W-:Y:S01]  /*0a10*/  FMUL.FTZ R223, R120, R223 ;  /* 0x000000df78df7220 */ /* 0x000fe20000410000 */
[----:B------:R-:W-:-:S02]  /*0a20*/  HADD2.F32 R219, -RZ, R169.H0_H0 ;  /* 0x200000a9ffdb7230 */ /* 0x000fc40000004100 */
[C---:B------:R-:W-:Y:S01]  /*0a30*/  FMUL.FTZ R222, R194.reuse, R165 ;  /* 0x000000a5c2de7220 */ /* 0x040fe20000410000 */
[C---:B------:R-:W-:Y:S01]  /*0a40*/  FMUL.FTZ R221, R194.reuse, R221 ;  /* 0x000000ddc2dd7220 */ /* 0x040fe20000410000 */
[----:B------:R-:W-:Y:S01]  /*0a50*/  FMUL.FTZ R218, R194, R167 ;  /* 0x000000a7c2da7220 */ /* 0x000fe20000410000 */
[----:B------:R-:W-:Y:S01]  /*0a60*/  FMUL.FTZ R220, R121, R168 ;  /* 0x000000a879dc7220 */ /* 0x000fe20000410000 */
[----:B------:R-:W-:Y:S01]  /*0a70*/  FADD.FTZ R165, RZ, R223 ;  /* 0x000000dfffa57221 */ /* 0x000fe20000010000 */
[----:B------:R-:W-:Y:S01]  /*0a80*/  FFMA.FTZ R167, R225, R223, RZ ;  /* 0x000000dfe1a77223 */ /* 0x000fe200000100ff */
[----:B------:R-:W-:Y:S02]  /*0a90*/  HADD2.F32 R216, -RZ, R169.H1_H1 ;  /* 0x300000a9ffd87230 */ /* 0x000fe40000004100 */
[----:B------:R-:W-:Y:S01]  /*0aa0*/  FADD.FTZ R217, -R176, R172 ;  /* 0x000000acb0d97221 */ /* 0x000fe20000010100 */
[----:B------:R-:W-:Y:S01]  /*0ab0*/  FADD.FTZ R82, R82, R219 ;  /* 0x000000db52527221 */ /* 0x000fe20000010000 */
[-C--:B------:R-:W-:Y:S01]  /*0ac0*/  FFMA.FTZ R114, R221, R219.reuse, R114 ;  /* 0x000000dbdd727223 */ /* 0x080fe20000010072 */
[----:B------:R-:W-:Y:S01]  /*0ad0*/  FMUL.FTZ R219, R122, R219 ;  /* 0x000000db7adb7220 */ /* 0x000fe20000410000 */
[----:B------:R-:W-:Y:S01]  /*0ae0*/  FADD.FTZ R164, R165, R220 ;  /* 0x000000dca5a47221 */ /* 0x000fe20000010000 */
[----:B------:R-:W-:Y:S01]  /*0af0*/  FFMA.FTZ R166, R222, R220, R167 ;  /* 0x000000dcdea67223 */ /* 0x000fe200000100a7 */
[----:B------:R-:W-:-:S02]  /*0b00*/  HADD2.F32 R215, -RZ, R170.H0_H0 ;  /* 0x200000aaffd77230 */ /* 0x000fc40000004100 */
[----:B------:R-:W-:Y:S01]  /*0b10*/  FADD.FTZ R83, R83, R216 ;  /* 0x000000d853537221 */ /* 0x000fe20000010000 */
[-C--:B------:R-:W-:Y:S01]  /*0b20*/  FFMA.FTZ R115, R218, R216.reuse, R115 ;  /* 0x000000d8da737223 */ /* 0x080fe20000010073 */
        /* <DEDUP_REMOVED lines=38> */
.L_x_11775:
[----:B---34-:R-:W-:Y:S05]  /*0d90*/  BSYNC.RECONVERGENT B0 ;  /* 0x0000000000007941 */ /* 0x018fea0003800200 */
.L_x_11774:
        /* <DEDUP_REMOVED lines=13> */
[----:B--2---:R-:W-:-:S05]  /*0e70*/  IMAD.WIDE.U32 R196, R178, 0x8, R196 ;  /* 0x00000008b2c47825 */ /* 0x004fca00078e00c4 */
[----:B------:R-:W5:Y:S01]  /*0e80*/  LDG.E.64 R230, desc[UR4][R196.64] ;  /* 0x00000004c4e67981 */ /* 0x000f62000c1e1b00 */
[----:B-1----:R-:W-:-:S05]  /*0e90*/  @P0 IMAD.WIDE.U32 R198, R178, 0x20, R198 ;  /* 0x00000020b2c60825 */ /* 0x002fca00078e00c6 */
[----:B------:R-:W5:Y:S04]  /*0ea0*/  @P0 LDG.E.128 R40, desc[UR4][R198.64] ;  /* 0x00000004c6280981 */ /* 0x000f68000c1e1d00 */
[----:B------:R1:W5:Y:S01]  /*0eb0*/  @P0 LDG.E.128 R36, desc[UR4][R198.64+0x10] ;  /* 0x00001004c6240981 */ /* 0x000362000c1e1d00 */
[----:B------:R-:W-:Y:S01]  /*0ec0*/  IADD3 R178, PT, PT, R178, 0x100, RZ ;  /* 0x00000100b2b27810 */ /* 0x000fe20007ffe0ff */
[----:B---3--:R-:W-:-:S04]  /*0ed0*/  FADD.FTZ R209, -R176, R164 ;  /* 0x000000a4b0d17221 */ /* 0x008fc80000010100 */
[----:B-----5:R-:W-:Y:S01]  /*0ee0*/  FMUL.FTZ R209, R194, R209 ;  /* 0x000000d1c2d17220 */ /* 0x020fe20000410000 */
[--C-:B----4-:R-:W-:Y:S02]  /*0ef0*/  HADD2.F32 R207, -RZ, R168.reuse.H0_H0 ;  /* 0x200000a8ffcf7230 */ /* 0x110fe40000004100 */
[C---:B------:R-:W-:Y:S01]  /*0f00*/  FADD.FTZ R165, -R176.reuse, R165 ;  /* 0x000000a5b0a57221 */ /* 0x040fe20000010100 */
[----:B------:R-:W-:Y:S01]  /*0f10*/  FADD.FTZ R205, -R176, R166 ;  /* 0x000000a6b0cd7221 */ /* 0x000fe20000010100 */
[----:B------:R-:W-:Y:S02]  /*0f20*/  HADD2.F32 R168, -RZ, R168.H1_H1 ;  /* 0x300000a8ffa87230 */ /* 0x000fe40000004100 */
[----:B------:R-:W-:Y:S01]  /*0f30*/  FADD.FTZ R72, R72, R207 ;  /* 0x000000cf48487221 */ /* 0x000fe20000010000 */
[-C--:B------:R-:W-:Y:S01]  /*0f40*/  FFMA.FTZ R104, R209, R207.reuse, R104 ;  /* 0x000000cfd1687223 */ /* 0x080fe20000010068 */
[----:B------:R-:W-:Y:S01]  /*0f50*/  FMUL.FTZ R207, R144, R207 ;  /* 0x000000cf90cf7220 */ /* 0x000fe20000410000 */
[----:B------:R-:W-:-:S02]  /*0f60*/  HADD2.F32 R203, -RZ, R169.H0_H0 ;  /* 0x200000a9ffcb7230 */ /* 0x000fc40000004100 */
[----:B------:R-:W-:Y:S01]  /*0f70*/  FADD.FTZ R167, -R176, R167 ;  /* 0x000000a7b0a77221 */ /* 0x000fe20000010100 */
[C---:B------:R-:W-:Y:S01]  /*0f80*/  FMUL.FTZ R206, R194.reuse, R165 ;  /* 0x000000a5c2ce7220 */ /* 0x040fe20000410000 */
[C---:B------:R-:W-:Y:S01]  /*0f90*/  FMUL.FTZ R205, R194.reuse, R205 ;  /* 0x000000cdc2cd7220 */ /* 0x040fe20000410000 */
[-C--:B------:R-:W-:Y:S01]  /*0fa0*/  FMUL.FTZ R204, R145, R168.reuse ;  /* 0x000000a891cc7220 */ /* 0x080fe20000410000 */
[----:B------:R-:W-:Y:S01]  /*0fb0*/  FADD.FTZ R179, R179, R207 ;  /* 0x000000cfb3b37221 */ /* 0x000fe20000010000 */
[----:B------:R-:W-:Y:S01]  /*0fc0*/  FFMA.FTZ R165, R209, R207, R224 ;  /* 0x000000cfd1a57223 */ /* 0x000fe200000100e0 */
[----:B0-----:R-:W-:Y:S02]  /*0fd0*/  HADD2.F32 R200, -RZ, R169.H1_H1 ;  /* 0x300000a9ffc87230 */ /* 0x001fe40000004100 */
        /* <DEDUP_REMOVED lines=11> */
[----:B------:R-:W-:Y:S01]  /*1090*/  FADD.FTZ R201, -R176, R172 ;  /* 0x000000acb0c97221 */ /* 0x000fe20000010100 */
[----:B------:R-:W-:Y:S01]  /*10a0*/  FMUL.FTZ R200, R147, R200 ;  /* 0x000000c893c87220 */ /* 0x000fe20000410000 */
[----:B------:R-:W-:Y:S01]  /*10b0*/  FADD.FTZ R165, R166, R203 ;  /* 0x000000cba6a57221 */ /* 0x000fe20000010000 */
[----:B------:R-:W-:Y:S01]  /*10c0*/  FFMA.FTZ R167, R205, R203, R168 ;  /* 0x000000cbcda77223 */ /* 0x000fe200000100a8 */
[----:B------:R-:W-:Y:S02]  /*10d0*/  HADD2.F32 R170, -RZ, R170.H1_H1 ;  /* 0x300000aaffaa7230 */ /* 0x000fe40000004100 */
[C---:B------:R-:W-:Y:S01]  /*10e0*/  FADD.FTZ R195, -R176.reuse, R174 ;  /* 0x000000aeb0c37221 */ /* 0x040fe20000010100 */
[----:B------:R-:W-:Y:S01]  /*10f0*/  FADD.FTZ R173, -R176, R173 ;  /* 0x000000adb0ad7221 */ /* 0x000fe20000010100 */
[----:B------:R-:W-:Y:S01]  /*1100*/  FMUL.FTZ R201, R194, R201 ;  /* 0x000000c9c2c97220 */ /* 0x000fe20000410000 */
[----:B-1----:R-:W-:Y:S01]  /*1110*/  FMUL.FTZ R199, R140, R169 ;  /* 0x000000a98cc77220 */ /* 0x002fe20000410000 */
        /* <DEDUP_REMOVED lines=27> */
.L_x_11777:
[----:B------:R-:W-:Y:S05]  /*12d0*/  BSYNC.RECONVERGENT B0 ;  /* 0x0000000000007941 */ /* 0x000fea0003800200 */
.L_x_11776:
        /* <DEDUP_REMOVED lines=18> */
[----:B------:R-:W-:Y:S01]  /*1400*/  IADD3 R178, PT, PT, R178, 0x100, RZ ;  /* 0x00000100b2b27810 */ /* 0x000fe20007ffe0ff */
[--C-:B---3--:R-:W-:Y:S02]  /*1410*/  HADD2.F32 R175, -RZ, R164.reuse.H0_H0 ;  /* 0x200000a4ffaf7230 */ /* 0x108fe40000004100 */
[----:B------:R-:W-:Y:S02]  /*1420*/  HADD2.F32 R174, -RZ, R164.H1_H1 ;  /* 0x300000a4ffae7230 */ /* 0x000fe40000004100 */
[----:B------:R-:W-:-:S02]  /*1430*/  HADD2.F32 R183, -RZ, R165.H0_H0 ;  /* 0x200000a5ffb77230 */ /* 0x000fc40000004100 */
[C---:B----4-:R-:W-:Y:S01]  /*1440*/  FADD.FTZ R181, -R176.reuse, R24 ;  /* 0x00000018b0b57221 */ /* 0x050fe20000010100 */
[----:B------:R-:W-:Y:S01]  /*1450*/  FADD.FTZ R185, -R176, R25 ;  /* 0x00000019b0b97221 */ /* 0x000fe20000010100 */
[----:B------:R-:W-:Y:S02]  /*1460*/  HADD2.F32 R184, -RZ, R165.H1_H1 ;  /* 0x300000a5ffb87230 */ /* 0x000fe40000004100 */
[----:B------:R-:W-:Y:S01]  /*1470*/  FMUL.FTZ R180, R136, R175 ;  /* 0x000000af88b47220 */ /* 0x000fe20000410000 */
[----:B------:R-:W-:Y:S01]  /*1480*/  FADD.FTZ R165, -R176, R168 ;  /* 0x000000a8b0a57221 */ /* 0x000fe20000010100 */
[C---:B-----5:R-:W-:Y:S01]  /*1490*/  FMUL.FTZ R25, R194.reuse, R181 ;  /* 0x000000b5c2197220 */ /* 0x060fe20000410000 */
[--C-:B------:R-:W-:Y:S02]  /*14a0*/  HADD2.F32 R187, -RZ, R166.reuse.H0_H0 ;  /* 0x200000a6ffbb7230 */ /* 0x100fe40000004100 */
[----:B------:R-:W-:Y:S01]  /*14b0*/  FMUL.FTZ R24, R194, R185 ;  /* 0x000000b9c2187220 */ /* 0x000fe20000410000 */
[----:B0-----:R-:W-:-:S02]  /*14c0*/  HADD2.F32 R172, -RZ, R166.H1_H1 ;  /* 0x300000a6ffac7230 */ /* 0x001fc40000004100 */
[----:B------:R-:W-:Y:S01]  /*14d0*/  FADD.FTZ R189, -R176, R26 ;  /* 0x0000001ab0bd7221 */ /* 0x000fe20000010100 */
[----:B------:R-:W-:Y:S01]  /*14e0*/  FMUL.FTZ R181, R137, R174 ;  /* 0x000000ae89b57220 */ /* 0x000fe20000410000 */
[----:B------:R-:W-:Y:S01]  /*14f0*/  FMUL.FTZ R185, R194, R165 ;  /* 0x000000a5c2b97220 */ /* 0x000fe20000410000 */
[----:B------:R-:W-:Y:S01]  /*1500*/  FADD.FTZ R166, R179, R180 ;  /* 0x000000b4b3a67221 */ /* 0x000fe20000010000 */
[----:B------:R-:W-:Y:S01]  /*1510*/  FFMA.FTZ R165, R25, R180, R224 ;  /* 0x000000b419a57223 */ /* 0x000fe200000100e0 */
[----:B------:R-:W-:Y:S01]  /*1520*/  FADD.FTZ R235, -R176, R27 ;  /* 0x0000001bb0eb7221 */ /* 0x000fe20000010100 */
[--C-:B------:R-:W-:Y:S02]  /*1530*/  HADD2.F32 R173, -RZ, R167.reuse.H0_H0 ;  /* 0x200000a7ffad7230 */ /* 0x100fe40000004100 */
[----:B------:R-:W-:Y:S01]  /*1540*/  FMUL.FTZ R27, R194, R189 ;  /* 0x000000bdc21b7220 */ /* 0x000fe20000410000 */
[----:B------:R-:W-:Y:S02]  /*1550*/  HADD2.F32 R164, -RZ, R167.H1_H1 ;  /* 0x300000a7ffa47230 */ /* 0x000fe40000004100 */
[----:B------:R-:W-:Y:S01]  /*1560*/  FADD.FTZ R167, R166, R181 ;  /* 0x000000b5a6a77221 */ /* 0x000fe20000010000 */
[----:B------:R-:W-:Y:S01]  /*1570*/  FMUL.FTZ R182, R138, R183 ;  /* 0x000000b78ab67220 */ /* 0x000fe20000410000 */
[----:B------:R-:W-:Y:S01]  /*1580*/  FFMA.FTZ R166, R24, R181, R165 ;  /* 0x000000b518a67223 */ /* 0x000fe200000100a5 */
[----:B------:R-:W-:Y:S01]  /*1590*/  FMUL.FTZ R26, R194, R235 ;  /* 0x000000ebc21a7220 */ /* 0x000fe20000410000 */
        /* <DEDUP_REMOVED lines=39> */
.L_x_11779:
[----:B------:R-:W-:Y:S05]  /*1810*/  BSYNC.RECONVERGENT B0 ;  /* 0x0000000000007941 */ /* 0x000fea0003800200 */
.L_x_11778:
        /* <DEDUP_REMOVED lines=17> */
[----:B------:R1:W5:Y:S01]  /*1930*/  @P0 LDG.E.128 R152, desc[UR4][R166.64+0x10] ;  /* 0x00001004a6980981 */ /* 0x000362000c1e1d00 */
[----:B0-----:R-:W-:-:S05]  /*1940*/  IMAD.WIDE.U32 R4, R178, 0x8, R4 ;  /* 0x00000008b2047825 */ /* 0x001fca00078e0004 */
[----:B------:R0:W5:Y:S01]  /*1950*/  LDG.E.64 R228, desc[UR4][R4.64] ;  /* 0x0000000404e47981 */ /* 0x000162000c1e1b00 */
[C---:B---3--:R-:W-:Y:S01]  /*1960*/  FADD.FTZ R11, -R176.reuse, R12 ;  /* 0x0000000cb00b7221 */ /* 0x048fe20000010100 */
[C---:B------:R-:W-:Y:S01]  /*1970*/  FADD.FTZ R13, -R176.reuse, R13 ;  /* 0x0000000db00d7221 */ /* 0x040fe20000010100 */
[C---:B-1----:R-:W-:Y:S01]  /*1980*/  FADD.FTZ R167, -R176.reuse, R14 ;  /* 0x0000000eb0a77221 */ /* 0x042fe20000010100 */
[----:B----4-:R-:W-:Y:S01]  /*1990*/  FADD.FTZ R175, -R176, R19 ;  /* 0x00000013b0af7221 */ /* 0x010fe20000010100 */
[----:B-----5:R-:W-:Y:S01]  /*19a0*/  FMUL.FTZ R11, R194, R11 ;  /* 0x0000000bc20b7220 */ /* 0x020fe20000410000 */
[--C-:B------:R-:W-:Y:S02]  /*19b0*/  HADD2.F32 R19, -RZ, R20.reuse.H0_H0 ;  /* 0x20000014ff137230 */ /* 0x100fe40000004100 */
[----:B------:R-:W-:Y:S01]  /*19c0*/  FADD.FTZ R171, -R176, R18 ;  /* 0x00000012b0ab7221 */ /* 0x000fe20000010100 */
[----:B------:R-:W-:Y:S02]  /*19d0*/  HADD2.F32 R20, -RZ, R20.H1_H1 ;  /* 0x30000014ff147230 */ /* 0x000fe40000004100 */
[----:B------:R-:W-:Y:S01]  /*19e0*/  FMUL.FTZ R12, R194, R13 ;  /* 0x0000000dc20c7220 */ /* 0x000fe20000410000 */
[----:B0-----:R-:W-:-:S02]  /*19f0*/  HADD2.F32 R5, -RZ, R21.H0_H0 ;  /* 0x20000015ff057230 */ /* 0x001fc40000004100 */
[----:B------:R-:W-:Y:S01]  /*1a00*/  FMUL.FTZ R13, R194, R167 ;  /* 0x000000a7c20d7220 */ /* 0x000fe20000410000 */
[-C--:B------:R-:W-:Y:S01]  /*1a10*/  FMUL.FTZ R18, R128, R19.reuse ;  /* 0x0000001380127220 */ /* 0x080fe20000410000 */
[----:B------:R-:W-:Y:S01]  /*1a20*/  FADD.FTZ R56, R56, R19 ;  /* 0x0000001338387221 */ /* 0x000fe20000010000 */
[----:B------:R-:W-:Y:S01]  /*1a30*/  FFMA.FTZ R88, R11, R19, R88 ;  /* 0x000000130b587223 */ /* 0x000fe20000010058 */
[----:B------:R-:W-:Y:S01]  /*1a40*/  FADD.FTZ R15, -R176, R15 ;  /* 0x0000000fb00f7221 */ /* 0x000fe20000010100 */
        /* <DEDUP_REMOVED lines=8> */
[----:B------:R-:W-:-:S02]  /*1ad0*/  HADD2.F32 R6, -RZ, R21.H1_H1 ;  /* 0x30000015ff067230 */ /* 0x000fc40000004100 */
[----:B------:R-:W-:Y:S01]  /*1ae0*/  FADD.FTZ R169, -R176, R16 ;  /* 0x00000010b0a97221 */ /* 0x000fe20000010100 */
[--C-:B------:R-:W-:Y:S02]  /*1af0*/  HADD2.F32 R173, -RZ, R23.reuse.H0_H0 ;  /* 0x20000017ffad7230 */ /* 0x100fe40000004100 */
[----:B------:R-:W-:Y:S01]  /*1b00*/  FMUL.FTZ R14, R194, R15 ;  /* 0x0000000fc20e7220 */ /* 0x000fe20000410000 */
[----:B------:R-:W-:Y:S02]  /*1b10*/  HADD2.F32 R170, -RZ, R23.H1_H1 ;  /* 0x30000017ffaa7230 */ /* 0x000fe40000004100 */
[----:B------:R-:W-:Y:S01]  /*1b20*/  FADD.FTZ R23, R4, R19 ;  /* 0x0000001304177221 */ /* 0x000fe20000010000 */
[----:B------:R-:W-:Y:S01]  /*1b30*/  FFMA.FTZ R4, R12, R19, R5 ;  /* 0x000000130c047223 */ /* 0x000fe20000010005 */
[--C-:B------:R-:W-:Y:S02]  /*1b40*/  HADD2.F32 R165, -RZ, R22.reuse.H0_H0 ;  /* 0x20000016ffa57230 */ /* 0x100fe40000004100 */
[----:B------:R-:W-:Y:S01]  /*1b50*/  FMUL.FTZ R15, R194, R169 ;  /* 0x000000a9c20f7220 */ /* 0x000fe20000410000 */
[----:B------:R-:W-:Y:S01]  /*1b60*/  FADD.FTZ R59, R59, R6 ;  /* 0x000000063b3b7221 */ /* 0x000fe20000010000 */
[-C--:B------:R-:W-:Y:S01]  /*1b70*/  FFMA.FTZ R91, R14, R6.reuse, R91 ;  /* 0x000000060e5b7223 */ /* 0x080fe2000001005b */
[----:B------:R-:W-:Y:S01]  /*1b80*/  FMUL.FTZ R21, R131, R6 ;  /* 0x0000000683157220 */ /* 0x000fe20000410000 */
[----:B------:R-:W-:Y:S01]  /*1b90*/  FADD.FTZ R6, R23, R20 ;  /* 0x0000001417067221 */ /* 0x000fe20000010000 */
[----:B------:R-:W-:Y:S01]  /*1ba0*/  FFMA.FTZ R5, R13, R20, R4 ;  /* 0x000000140d057223 */ /* 0x000fe20000010004 */
[----:B------:R-:W-:-:S02]  /*1bb0*/  HADD2.F32 R164, -RZ, R22.H1_H1 ;  /* 0x30000016ffa47230 */ /* 0x000fc40000004100 */
[----:B------:R-:W-:Y:S01]  /*1bc0*/  FADD.FTZ R52, R52, R165 ;  /* 0x000000a534347221 */ /* 0x000fe20000010000 */
[-C--:B------:R-:W-:Y:S01]  /*1bd0*/  FFMA.FTZ R84, R15, R165.reuse, R84 ;  /* 0x000000a50f547223 */ /* 0x080fe20000010054 */
        /* <DEDUP_REMOVED lines=24> */
.L_x_11781:
[----:B------:R-:W-:Y:S05]  /*1d60*/  BSYNC.RECONVERGENT B0 ;  /* 0x0000000000007941 */ /* 0x000fea0003800200 */
.L_x_11780:
        /* <DEDUP_REMOVED lines=138> */
.L_x_11786:
        /* <DEDUP_REMOVED lines=61> */
.L_x_11787:
        /* <DEDUP_REMOVED lines=8> */
.L_x_11785:
[----:B------:R-:W-:Y:S05]  /*2a60*/  BSYNC.RECONVERGENT B1 ;  /* 0x0000000000017941 */ /* 0x000fea0003800200 */
.L_x_11784:
        /* <DEDUP_REMOVED lines=8> */
[----:B------:R-:W-:Y:S01]  /*2af0*/  FFMA.FTZ R176, R196, R173, R174 ;  /* 0x000000adc4b07223 */ /* 0x000fe200000100ae */
        /* <DEDUP_REMOVED lines=56> */
[----:B------:R-:W-:Y:S01]  /*2e80*/  F2FP.F16.F32.PACK_AB R167, R171, R170 ;  /* 0x000000aaaba7723e */ /* 0x000fe200000000ff */
[----:B------:R-:W-:Y:S06]  /*2e90*/  BRA `(.L_x_11791) ;  /* 0x0000000000f47947 */ /* 0x000fec0003800000 */
.L_x_11790:
        /* <DEDUP_REMOVED lines=61> */
.L_x_11791:
        /* <DEDUP_REMOVED lines=8> */
.L_x_11789:
[----:B------:R-:W-:Y:S05]  /*32f0*/  BSYNC.RECONVERGENT B1 ;  /* 0x0000000000017941 */ /* 0x000fea0003800200 */
.L_x_11788:
        /* <DEDUP_REMOVED lines=16> */
[----:B------:R-:W-:Y:S01]  /*3400*/  FFMA.FTZ R163, R189, R173, R174 ;  /* 0x000000adbda37223 */ /* 0x000fe200000100ae */
[----:B------:R-:W-:-:S03]  /*3410*/  FMUL.FTZ R157, R156, R172 ;  /* 0x000000ac9c9d7220 */ /* 0x000fc60000410000 */
        /* <DEDUP_REMOVED lines=49> */
.L_x_11794:
[-CC-:B0-2---:R-:W-:Y:S01]  /*3730*/  FFMA.FTZ R165, R189, R173.reuse, R174.reuse ;  /* 0x000000adbda57223 */ /* 0x185fe200000100ae */
[----:B------:R-:W-:Y:S01]  /*3740*/  LOP3.LUT P0, RZ, R227, 0xff0000, RZ, 0xc0, !PT ;  /* 0x00ff0000e3ff7812 */ /* 0x000fe2000780c0ff */
[----:B------:R-:W-:Y:S02]  /*3750*/  FFMA.FTZ R168, R186, R173, R174 ;  /* 0x000000adbaa87223 */ /* 0x000fe400000100ae */
        /* <DEDUP_REMOVED lines=58> */
.L_x_11795:
        /* <DEDUP_REMOVED lines=8> */
.L_x_11793:
[----:B------:R-:W-:Y:S05]  /*3b80*/  BSYNC.RECONVERGENT B1 ;  /* 0x0000000000017941 */ /* 0x000fea0003800200 */
.L_x_11792:
        /* <DEDUP_REMOVED lines=19> */
[----:B------:R-:W-:Y:S01]  /*3cc0*/  FMUL.FTZ R157, R157, UR11 ;  /* 0x0000000b9d9d7c20 */ /* 0x000fe20008410000 */
[----:B------:R-:W-:Y:S02]  /*3cd0*/  FADD.FTZ R171, R5, -R174 ;  /* 0x800000ae05ab7221 */ /* 0x000fe40000010000 */
[----:B------:R-:W-:Y:S02]  /*3ce0*/  FMUL.FTZ R163, R194, R163 ;  /* 0x000000a3c2a37220 */ /* 0x000fe40000410000 */
        /* <DEDUP_REMOVED lines=32> */
[----:B------:R-:W-:Y:S02]  /*3ef0*/  ISETP.GE.U32.AND P0, PT, R228, RZ, PT ;  /* 0x000000ffe400720c */ /* 0x000fe40003f06070 */
[----:B------:R-:W-:Y:S01]  /*3f00*/  F2FP.F16.F32.PACK_AB R166, R169, R168 ;  /* 0x000000a8a9a6723e */ /* 0x000fe200000000ff */
[----:B------:R-:W-:Y:S01]  /*3f10*/  FMUL.FTZ R162, R162, UR11 ;  /* 0x0000000ba2a27c20 */ /* 0x000fe20008410000 */
[----:B------:R-:W-:-:S04]  /*3f20*/  ISETP.GE.U32.AND.EX P0, PT, R229, 0x1000000, PT, P0 ;  /* 0x01000000e500780c */ /* 0x000fc80003f06100 */
        /* <DEDUP_REMOVED lines=8> */
.L_x_11797:
[-CC-:B0-23--:R-:W-:Y:S01]  /*3fb0*/  FFMA.FTZ R164, R17, R173.reuse, R174.reuse ;  /* 0x000000ad11a47223 */ /* 0x18dfe200000100ae */
        /* <DEDUP_REMOVED lines=60> */
.L_x_11798:
        /* <DEDUP_REMOVED lines=8> */
.L_x_11783:
        /* <DEDUP_REMOVED lines=37> */
[----:B------:R-:W-:Y:S01]  /*4650*/  F2FP.F16.F32.PACK_AB R167, R164, R167 ;  /* 0x000000a7a4a7723e */ /* 0x000fe200000000ff */
        /* <DEDUP_REMOVED lines=13> */
[----:B------:R-:W-:Y:S01]  /*4730*/  F2FP.F16.F32.PACK_AB R166, R175, R166 ;  /* 0x000000a6afa6723e */ /* 0x000fe200000000ff */
        /* <DEDUP_REMOVED lines=12> */
[----:B------:R-:W-:Y:S02]  /*4800*/  F2FP.F16.F32.PACK_AB R165, R171, R170 ;  /* 0x000000aaaba5723e */ /* 0x000fe400000000ff */
[----:B------:R-:W-:Y:S01]  /*4810*/  F2FP.F16.F32.PACK_AB R164, R169, R168 ;  /* 0x000000a8a9a4723e */ /* 0x000fe200000000ff */
[----:B------:R-:W-:Y:S06]  /*4820*/  BRA `(.L_x_11802) ;  /* 0x0000000000f47947 */ /* 0x000fec0003800000 */
.L_x_11801:
        /* <DEDUP_REMOVED lines=61> */
.L_x_11802:
        /* <DEDUP_REMOVED lines=10> */
.L_x_11800:
[----:B------:R-:W-:Y:S05]  /*4ca0*/  BSYNC.RECONVERGENT B1 ;  /* 0x0000000000017941 */ /* 0x000fea0003800200 */
.L_x_11799:
        /* <DEDUP_REMOVED lines=9> */
[----:B------:R-:W-:Y:S02]  /*4d40*/  FADD.FTZ R157, R207, -R156 ;  /* 0x8000009ccf9d7221 */ /* 0x000fe40000010000 */
[----:B------:R-:W-:Y:S01]  /*4d50*/  FADD.FTZ R162, R197, -R162 ;  /* 0x800000a2c5a27221 */ /* 0x000fe20000010000 */
[----:B------:R-:W-:Y:S01]  /*4d60*/  FADD.FTZ R176, R191, -R176 ;  /* 0x800000b0bfb07221 */ /* 0x000fe20000010000 */
        /* <DEDUP_REMOVED lines=53> */
[----:B------:R-:W-:Y:S01]  /*50c0*/  F2FP.F16.F32.PACK_AB R167, R171, R170 ;  /* 0x000000aaaba7723e */ /* 0x000fe200000000ff */
[----:B------:R-:W-:Y:S06]  /*50d0*/  BRA `(.L_x_11806) ;  /* 0x0000000000f47947 */ /* 0x000fec0003800000 */
.L_x_11805:
[-CC-:B0-----:R-:W-:Y:S01]  /*50e0*/  FFMA.FTZ R164, R195, R173.reuse, R174.reuse ;  /* 0x000000adc3a47223 */ /* 0x181fe200000100ae */
        /* <DEDUP_REMOVED lines=19> */
[----:B------:R-:W-:Y:S01]  /*5220*/  F2FP.F16.F32.PACK_AB R167, R167, R164 ;  /* 0x000000a4a7a7723e */ /* 0x000fe200000000ff */
        /* <DEDUP_REMOVED lines=11> */
[----:B------:R-:W-:Y:S01]  /*52e0*/  LOP3.LUT P0, RZ, R230, 0xff0000, RZ, 0xc0, !PT ;  /* 0x00ff0000e6ff7812 */ /* 0x000fe2000780c0ff */
[----:B------:R-:W-:Y:S01]  /*52f0*/  FFMA.FTZ R168, R209, R173, R174 ;  /* 0x000000add1a87223 */ /* 0x000fe200000100ae */
[----:B------:R-:W-:Y:S01]  /*5300*/  F2FP.F16.F32.PACK_AB R166, R175, R166 ;  /* 0x000000a6afa6723e */ /* 0x000fe200000000ff */
        /* <DEDUP_REMOVED lines=26> */
.L_x_11806:
        /* <DEDUP_REMOVED lines=8> */
.L_x_11804:
[----:B------:R-:W-:Y:S05]  /*5530*/  BSYNC.RECONVERGENT B1 ;  /* 0x0000000000017941 */ /* 0x000fea0003800200 */
.L_x_11803:
        /* <DEDUP_REMOVED lines=19> */
[----:B------:R-:W-:Y:S01]  /*5670*/  FFMA.FTZ R163, R189, R173, R174 ;  /* 0x000000adbda37223 */ /* 0x000fe200000100ae */
[----:B------:R-:W-:Y:S01]  /*5680*/  FADD.FTZ R162, R187, -R162 ;  /* 0x800000a2bba27221 */ /* 0x000fe20000010000 */
[----:B------:R-:W-:-:S02]  /*5690*/  FMUL.FTZ R157, R157, UR11 ;  /* 0x0000000b9d9d7c20 */ /* 0x000fc40008410000 */
[----:B------:R-:W-:-:S03]  /*56a0*/  FADD.FTZ R163, R188, -R163 ;  /* 0x800000a3bca37221 */ /* 0x000fc60000010000 */
        /* <DEDUP_REMOVED lines=44> */
.L_x_11809:
[-CC-:B0-2---:R-:W-:Y:S01]  /*5970*/  FFMA.FTZ R165, R189, R173.reuse, R174.reuse ;  /* 0x000000adbda57223 */ /* 0x185fe200000100ae */
[----:B------:R-:W-:Y:S01]  /*5980*/  LOP3.LUT P0, RZ, R227, 0xff0000, RZ, 0xc0, !PT ;  /* 0x00ff0000e3ff7812 */ /* 0x000fe2000780c0ff */
[----:B------:R-:W-:Y:S02]  /*5990*/  FFMA.FTZ R168, R186, R173, R174 ;  /* 0x000000adbaa87223 */ /* 0x000fe400000100ae */
[----:B------:R-:W-:Y:S02]  /*59a0*/  FADD.FTZ R165, R188, -R165 ;  /* 0x800000a5bca57221 */ /* 0x000fe40000010000 */
[----:B------:R-:W-:Y:S02]  /*59b0*/  FADD.FTZ R168, R187, -R168 ;  /* 0x800000a8bba87221 */ /* 0x000fe40000010000 */
[----:B-----5:R-:W-:-:S04]  /*59c0*/  FFMA.FTZ R165, R194, R165, R30 ;  /* 0x000000a5c2a57223 */ /* 0x020fc8000001001e */
[----:B------:R-:W-:-:S04]  /*59d0*/  FMUL.FTZ R165, R165, R172 ;  /* 0x000000aca5a57220 */ /* 0x000fc80000410000 */
[----:B------:R-:W-:Y:S01]  /*59e0*/  FMUL.FTZ R164, R165, UR11 ;  /* 0x0000000ba5a47c20 */ /* 0x000fe20008410000 */
[----:B------:R-:W-:-:S04]  /*59f0*/  FFMA.FTZ R165, R192, R173, R174 ;  /* 0x000000adc0a57223 */ /* 0x000fc800000100ae */
[----:B------:R-:W-:Y:S01]  /*5a00*/  FADD.FTZ R165, R190, -R165 ;  /* 0x800000a5bea57221 */ /* 0x000fe20000010000 */
[----:B------:R-:W-:Y:S02]  /*5a10*/  FSEL R164, R164, RZ, P0 ;  /* 0x000000ffa4a47208 */ /* 0x000fe40000000000 */
[----:B------:R-:W-:Y:S01]  /*5a20*/  ISETP.GE.U32.AND P0, PT, R226, RZ, PT ;  /* 0x000000ffe200720c */ /* 0x000fe20003f06070 */
[----:B------:R-:W-:-:S03]  /*5a30*/  FFMA.FTZ R165, R194, R165, R31 ;  /* 0x000000a5c2a57223 */ /* 0x000fc6000001001f */
        /* <DEDUP_REMOVED lines=48> */
.L_x_11810:
        /* <DEDUP_REMOVED lines=8> */
.L_x_11808:
[----:B------:R-:W-:Y:S05]  /*5dc0*/  BSYNC.RECONVERGENT B1 ;  /* 0x0000000000017941 */ /* 0x000fea0003800200 */
.L_x_11807:
        /* <DEDUP_REMOVED lines=26> */
[----:B------:R-:W-:Y:S01]  /*5f70*/  FFMA.FTZ R163, R194, R163, R155 ;  /* 0x000000a3c2a37223 */ /* 0x000fe2000001009b */
[----:B------:R-:W-:Y:S01]  /*5f80*/  FADD.FTZ R173, R5, -R174 ;  /* 0x800000ae05ad7221 */ /* 0x000fe20000010000 */
        /* <DEDUP_REMOVED lines=38> */
.L_x_11811:
[-CC-:B0-23--:R-:W-:Y:S01]  /*61f0*/  FFMA.FTZ R164, R17, R173.reuse, R174.reuse ;  /* 0x000000ad11a47223 */ /* 0x18dfe200000100ae */
        /* <DEDUP_REMOVED lines=60> */
.L_x_11812:
[----:B------:R-:W0:Y:S08]  /*65c0*/  @P6 LDC.64 R170, c[0x0][0x478] ;  /* 0x00011e00ffaa6b82 */ /* 0x000e300000000a00 */
[----:B------:R-:W1:Y:S01]  /*65d0*/  LDC.64 R168, c[0x0][0x468] ;  /* 0x00011a00ffa87b82 */ /* 0x000e620000000a00 */
[----:B0-----:R-:W-:-:S05]  /*65e0*/  @P6 IMAD.WIDE.U32 R170, R8, 0x20, R170 ;  /* 0x0000002008aa6825 */ /* 0x001fca00078e00aa */
[----:B------:R4:W-:Y:S01]  /*65f0*/  @P6 STG.E.128 desc[UR4][R170.64], R156 ;  /* 0x0000009caa006986 */ /* 0x0009e2000c101d04 */
[----:B-1----:R-:W-:-:S03]  /*6600*/  IMAD.WIDE.U32 R168, R8, 0x10, R168 ;  /* 0x0000001008a87825 */ /* 0x002fc600078e00a8 */
[----:B------:R4:W-:Y:S04]  /*6610*/  @P6 STG.E.128 desc[UR4][R170.64+0x10], R160 ;  /* 0x000010a0aa006986 */ /* 0x0009e8000c101d04 */
[----:B------:R4:W-:Y:S02]  /*6620*/  STG.E.128 desc[UR4][R168.64], R164 ;  /* 0x000000a4a8007986 */ /* 0x0009e4000c101d04 */
.L_x_11796:
[----:B------:R-:W-:Y:S05]  /*6630*/  BSYNC.RECONVERGENT B0 ;  /* 0x0000000000007941 */ /* 0x000fea0003800200 */
.L_x_11782:
[----:B0-234-:R-:W0:Y:S01]  /*6640*/  LDC.64 R164, c[0x0][0x380] ;  /* 0x0000e000ffa47b82 */ /* 0x01de220000000a00 */
[----:B------:R-:W-:Y:S02]  /*6650*/  PLOP3.LUT P1, PT, P1, PT, PT, 0x8, 0x80 ;  /* 0x000000000080781c */ /* 0x000fe40000f2e170 */
[----:B0-----:R-:W-:-:S04]  /*6660*/  IADD3 R9, PT, PT, R9, R164, RZ ;  /* 0x000000a409097210 */ /* 0x001fc80007ffe0ff */
[----:B------:R-:W-:-:S13]  /*6670*/  ISETP.GE.AND P0, PT, R9, R165, PT ;  /* 0x000000a50900720c */ /* 0x000fda0003f06270 */
[----:B------:R-:W-:Y:S05]  /*6680*/  @!P0 BRA `(.L_x_11813) ;  /* 0xffffffa000208947 */ /* 0x000fea000383ffff */
.L_x_11773:
        /* <DEDUP_REMOVED lines=39> */
.L_x_11814:
        /* <DEDUP_REMOVED lines=16> */
.L_x_15726:


//--------------------- .text._ZN10layer_norm13ln_bwd_kernelINS_13Kernel_traitsIf6__halffS2_fjLj8192ELj1ELj1ELj8ELj16ENS_18Kernel_traits_baseILj8192EfS2_fS2_fjLj256EEEEELb1ELb0ELb0ELb1EEEvNS_9BwdParamsE --------------------------
	.section	.text._ZN10layer_norm13ln_bwd_kernelINS_13Kernel_traitsIf6__halffS2_fjLj8192ELj1ELj1ELj8ELj16ENS_18Kernel_traits_baseILj8192EfS2_fS2_fjLj256EEEEELb1ELb0ELb0ELb1EEEvNS_9BwdParamsE,"ax",@progbits
	.align	128
        .global         _ZN10layer_norm13ln_bwd_kernelINS_13Kernel_traitsIf6__halffS2_fjLj8192ELj1ELj1ELj8ELj16ENS_18Kernel_traits_baseILj8192EfS2_fS2_fjLj256EEEEELb1ELb0ELb0ELb1EEEvNS_9BwdParamsE
        .type           _ZN10layer_norm13ln_bwd_kernelINS_13Kernel_traitsIf6__halffS2_fjLj8192ELj1ELj1ELj8ELj16ENS_18Kernel_traits_baseILj8192EfS2_fS2_fjLj256EEEEELb1ELb0ELb0ELb1EEEvNS_9BwdParamsE,@function
        .size           _ZN10layer_norm13ln_bwd_kernelINS_13Kernel_traitsIf6__halffS2_fjLj8192ELj1ELj1ELj8ELj16ENS_18Kernel_traits_baseILj8192EfS2_fS2_fjLj256EEEEELb1ELb0ELb0ELb1EEEvNS_9BwdParamsE,(.L_x_15727 - _ZN10layer_norm13ln_bwd_kernelINS_13Kernel_traitsIf6__halffS2_fjLj8192ELj1ELj1ELj8ELj16ENS_18Kernel_traits_baseILj8192EfS2_fS2_fjLj256EEEEELb1ELb0ELb0ELb1EEEvNS_9BwdParamsE)
        .other          _ZN10layer_norm13ln_bwd_kernelINS_13Kernel_traitsIf6__halffS2_fjLj8192ELj1ELj1ELj8ELj16ENS_18Kernel_traits_baseILj8192EfS2_fS2_fjLj256EEEEELb1ELb0ELb0ELb1EEEvNS_9BwdParamsE,@"STO_CUDA_ENTRY STV_DEFAULT"
_ZN10layer_norm13ln_bwd_kernelINS_13Kernel_traitsIf6__halffS2_fjLj8192ELj1ELj1ELj8ELj16ENS_18Kernel_traits_baseILj8192EfS2_fS2_fjLj256EEEEELb1ELb0ELb0ELb1EEEvNS_9BwdParamsE:
.text._ZN10layer_norm13ln_bwd_kernelINS_13Kernel_traitsIf6__halffS2_fjLj8192ELj1ELj1ELj8ELj16ENS_18Kernel_traits_baseILj8192EfS2_fS2_fjLj256EEEEELb1ELb0ELb0ELb1EEEvNS_9BwdParamsE:
        /* <DEDUP_REMOVED lines=44> */
[----:B------:R-:W3:Y:S01]  /*02c0*/  LDCU.U8 UR8, c[0x0][0x410] ;  /* 0x00008200ff0877ac */ /* 0x000ee20008000000 */
[----:B------:R-:W-:Y:S01]  /*02d0*/  HFMA2 R172, -RZ, RZ, 0, 0 ;  /* 0x00000000ffac7431 */ /* 0x000fe200000001ff */
[----:B------:R-:W-:-:S02]  /*02e0*/  CS2R R228, SRZ ;  /* 0x0000000000e47805 */ /* 0x000fc4000001ff00 */
[----:B------:R-:W-:Y:S02]  /*02f0*/  CS2R R226, SRZ ;  /* 0x0000000000e27805 */ /* 0x000fe4000001ff00 */
[----:B------:R-:W-:Y:S02]  /*0300*/  CS2R R224, SRZ ;  /* 0x0000000000e07805 */ /* 0x000fe4000001ff00 */
[----:B------:R-:W-:Y:S02]  /*0310*/  CS2R R222, SRZ ;  /* 0x0000000000de7805 */ /* 0x000fe4000001ff00 */
[----:B------:R-:W-:Y:S02]  /*0320*/  CS2R R220, SRZ ;  /* 0x0000000000dc7805 */ /* 0x000fe4000001ff00 */
[----:B------:R-:W-:Y:S02]  /*0330*/  MOV R219, RZ ;  /* 0x000000ff00db7202 */ /* 0x000fe40000000f00 */
[----:B------:R-:W-:-:S02]  /*0340*/  CS2R R170, SRZ ;  /* 0x0000000000aa7805 */ /* 0x000fc4000001ff00 */
[----:B------:R-:W-:Y:S02]  /*0350*/  MOV R185, RZ ;  /* 0x000000ff00b97202 */ /* 0x000fe40000000f00 */
        /* <DEDUP_REMOVED lines=10> */
[----:B--2---:R-:W-:Y:S01]  /*0400*/  ISETP.NE.U32.AND P1, PT, R4, RZ, PT ;  /* 0x000000ff0400720c */ /* 0x004fe20003f25070 */
[----:B------:R-:W5:Y:S01]  /*0410*/  LDG.E.128 R60, desc[UR6][R2.64+0x10] ;  /* 0x00001006023c7981 */ /* 0x000f62000c1e1d00 */
[----:B------:R-:W-:Y:S02]  /*0420*/  CS2R R32, SRZ ;  /* 0x0000000000207805 */ /* 0x000fe4000001ff00 */
[----:B------:R-:W-:-:S02]  /*0430*/  CS2R R30, SRZ ;  /* 0x00000000001e7805 */ /* 0x000fc4000001ff00 */
[----:B------:R-:W-:Y:S01]  /*0440*/  ISETP.NE.AND.EX P1, PT, R5, RZ, PT, P1 ;  /* 0x000000ff0500720c */ /* 0x000fe20003f25310 */
        /* <DEDUP_REMOVED lines=17> */
[----:B------:R-:W-:Y:S01]  /*0560*/  CS2R R4, SRZ ;  /* 0x0000000000047805 */ /* 0x000fe2000001ff00 */
[----:B------:R-:W0:Y:S02]  /*0570*/  LDCU UR4, c[0x0][0x408] ;  /* 0x00008100ff0477ac */ /* 0x000e240008000800 */
[----:B------:R1:W5:Y:S01]  /*0580*/  LDG.E.128 R36, desc[UR6][R2.64+0x6010] ;  /* 0x0060100602247981 */ /* 0x000362000c1e1d00 */
[----:B------:R-:W2:Y:S01]  /*0590*/  LDCU UR9, c[0x0][0x388] ;  /* 0x00007100ff0977ac */ /* 0x000ea20008000800 */
[----:B------:R-:W4:Y:S01]  /*05a0*/  LDCU UR12, c[0x0][0x400] ;  /* 0x00008000ff0c77ac */ /* 0x000f220008000800 */
[----:B-1----:R-:W-:Y:S01]  /*05b0*/  MOV R3, RZ ;  /* 0x000000ff00037202 */ /* 0x002fe20000000f00 */
[----:B------:R-:W1:Y:S01]  /*05c0*/  LDCU.64 UR14, c[0x0][0x478] ;  /* 0x00008f00ff0e77ac */ /* 0x000e620008000a00 */
[----:B------:R-:W-:Y:S01]  /*05d0*/  MOV R2, UR5 ;  /* 0x0000000500027c02 */ /* 0x000fe20008000f00 */
[----:B---3--:R-:W0:Y:S06]  /*05e0*/  LDCU.64 UR10, c[0x0][0x438] ;  /* 0x00008700ff0a77ac */ /* 0x008e2c0008000a00 */
.L_x_11834:
[----:B------:R-:W3:Y:S01]  /*05f0*/  S2R R108, SR_TID.X ;  /* 0x00000000006c7919 */ /* 0x000ee20000002100 */
[----:B------:R-:W4:Y:S01]  /*0600*/  LDC.64 R128, c[0x0][0x3c0] ;  /* 0x0000f000ff807b82 */ /* 0x000f220000000a00 */
[----:B--2---:R-:W-:-:S05]  /*0610*/  IMAD R0, R2, UR9, RZ ;  /* 0x0000000902007c24 */ /* 0x004fca000f8e02ff */
[----:B------:R-:W-:Y:S02]  /*0620*/  SHF.R.S32.HI R109, RZ, 0x1f, R0 ;  /* 0x0000001fff6d7819 */ /* 0x000fe40000011400 */
[----:B------:R-:W2:Y:S02]  /*0630*/  LDC.64 R152, c[0x0][0x428] ;  /* 0x00010a00ff987b82 */ /* 0x000ea40000000a00 */
[----:B------:R-:W-:-:S06]  /*0640*/  LEA.HI R109, R109, R0, RZ, 0x3 ;  /* 0x000000006d6d7211 */ /* 0x000fcc00078f18ff */
[----:B------:R-:W1:Y:S08]  /*0650*/  LDC.64 R148, c[0x0][0x3a8] ;  /* 0x0000ea00ff947b82 */ /* 0x000e700000000a00 */
[----:B------:R-:W0:Y:S01]  /*0660*/  LDC.64 R178, c[0x0][0x3c8] ;  /* 0x0000f200ffb27b82 */ /* 0x000e220000000a00 */
[----:B----4-:R-:W-:-:S05]  /*0670*/  IMAD.WIDE R128, R2, 0x4, R128 ;  /* 0x0000000402807825 */ /* 0x010fca00078e0280 */
[----:B------:R-:W4:Y:S01]  /*0680*/  LDG.E R177, desc[UR6][R128.64] ;  /* 0x0000000680b17981 */ /* 0x000f22000c1e1900 */
[----:B---3--:R-:W-:-:S05]  /*0690*/  LEA.HI.SX32 R176, R109, R108, 0x1d ;  /* 0x0000006c6db07211 */ /* 0x008fca00078feaff */
[C---:B--2---:R-:W-:Y:S01]  /*06a0*/  IMAD.WIDE.U32 R112, R176.reuse, 0x10, R152 ;  /* 0x00000010b0707825 */ /* 0x044fe200078e0098 */
[C---:B------:R-:W-:Y:S02]  /*06b0*/  IADD3 R175, PT, PT, R176.reuse, 0x100, RZ ;  /* 0x00000100b0af7810 */ /* 0x040fe40007ffe0ff */
[C---:B------:R-:W-:Y:S01]  /*06c0*/  IADD3 R173, PT, PT, R176.reuse, 0x200, RZ ;  /* 0x00000200b0ad7810 */ /* 0x040fe20007ffe0ff */
[C-C-:B-1----:R-:W-:Y:S01]  /*06d0*/  IMAD.WIDE.U32 R142, R176.reuse, 0x20, R148.reuse ;  /* 0x00000020b08e7825 */ /* 0x142fe200078e0094 */
[----:B------:R-:W-:Y:S01]  /*06e0*/  IADD3 R0, PT, PT, R176, 0x300, RZ ;  /* 0x00000300b0007810 */ /* 0x000fe20007ffe0ff */
[----:B------:R-:W2:Y:S02]  /*06f0*/  LDG.E.128 R112, desc[UR6][R112.64] ;  /* 0x0000000670707981 */ /* 0x000ea4000c1e1d00 */
[----:B------:R-:W-:Y:S02]  /*0700*/  IMAD.WIDE.U32 R154, R175, 0x20, R148 ;  /* 0x00000020af9a7825 */ /* 0x000fe400078e0094 */
[----:B------:R-:W3:Y:S02]  /*0710*/  LDG.E.128 R108, desc[UR6][R142.64] ;  /* 0x000000068e6c7981 */ /* 0x000ee4000c1e1d00 */
[----:B0-----:R-:W-:-:S02]  /*0720*/  IMAD.WIDE R178, R2, 0x4, R178 ;  /* 0x0000000402b27825 */ /* 0x001fc400078e02b2 */
[----:B------:R-:W3:Y:S02]  /*0730*/  LDG.E.128 R128, desc[UR6][R154.64+0x10] ;  /* 0x000010069a807981 */ /* 0x000ee4000c1e1d00 */
[--C-:B------:R-:W-:Y:S02]  /*0740*/  IMAD.WIDE.U32 R140, R173, 0x20, R148.reuse ;  /* 0x00000020ad8c7825 */ /* 0x100fe400078e0094 */
[----:B------:R-:W3:Y:S02]  /*0750*/  LDG.E R174, desc[UR6][R178.64] ;  /* 0x00000006b2ae7981 */ /* 0x000ee4000c1e1900 */
[----:B------:R-:W-:Y:S02]  /*0760*/  IMAD.WIDE.U32 R148, R0, 0x20, R148 ;  /* 0x0000002000947825 */ /* 0x000fe400078e0094 */
[----:B------:R-:W3:Y:S04]  /*0770*/  LDG.E.128 R116, desc[UR6][R142.64+0x10] ;  /* 0x000010068e747981 */ /* 0x000ee8000c1e1d00 */
[----:B------:R-:W3:Y:S01]  /*0780*/  LDG.E.128 R144, desc[UR6][R148.64] ;  /* 0x0000000694907981 */ /* 0x000ee2000c1e1d00 */
[----:B------:R-:W-:-:S03]  /*0790*/  IMAD.WIDE.U32 R124, R175, 0x10, R152 ;  /* 0x00000010af7c7825 */ /* 0x000fc600078e0098 */
[----:B------:R-:W3:Y:S04]  /*07a0*/  LDG.E.128 R120, desc[UR6][R154.64] ;  /* 0x000000069a787981 */ /* 0x000ee8000c1e1d00 */
[----:B------:R-:W3:Y:S01]  /*07b0*/  LDG.E.128 R124, desc[UR6][R124.64] ;  /* 0x000000067c7c7981 */ /* 0x000ee2000c1e1d00 */
[----:B------:R-:W-:-:S03]  /*07c0*/  IMAD.WIDE.U32 R136, R173, 0x10, R152 ;  /* 0x00000010ad887825 */ /* 0x000fc600078e0098 */
[----:B------:R-:W3:Y:S04]  /*07d0*/  LDG.E.128 R132, desc[UR6][R140.64] ;  /* 0x000000068c847981 */ /* 0x000ee8000c1e1d00 */
[----:B------:R-:W3:Y:S01]  /*07e0*/  LDG.E.128 R136, desc[UR6][R136.64] ;  /* 0x0000000688887981 */ /* 0x000ee2000c1e1d00 */
[----:B------:R-:W-:-:S03]  /*07f0*/  IMAD.WIDE.U32 R152, R0, 0x10, R152 ;  /* 0x0000001000987825 */ /* 0x000fc600078e0098 */
[----:B------:R-:W3:Y:S04]  /*0800*/  LDG.E.128 R148, desc[UR6][R148.64+0x10] ;  /* 0x0000100694947981 */ /* 0x000ee8000c1e1d00 */
[----:B------:R-:W3:Y:S04]  /*0810*/  LDG.E.128 R140, desc[UR6][R140.64+0x10] ;  /* 0x000010068c8c7981 */ /* 0x000ee8000c1e1d00 */
[----:B------:R-:W3:Y:S01]  /*0820*/  LDG.E.128 R152, desc[UR6][R152.64] ;  /* 0x0000000698987981 */ /* 0x000ee2000c1e1d00 */
[----:B------:R-:W-:-:S04]  /*0830*/  ISETP.NE.AND P5, PT, RZ, UR8, PT ;  /* 0x00000008ff007c0c */ /* 0x000fc8000bfa5270 */
[----:B----4-:R-:W-:Y:S01]  /*0840*/  FSEL R180, R177, RZ, !P5 ;  /* 0x000000ffb1b47208 */ /* 0x010fe20006800000 */
[--C-:B--2---:R-:W-:Y:S02]  /*0850*/  HADD2.F32 R239, -RZ, R112.reuse.H0_H0 ;  /* 0x20000070ffef7230 */ /* 0x104fe40000004100 */
[--C-:B------:R-:W-:Y:S02]  /*0860*/  HADD2.F32 R181, -RZ, R113.reuse.H0_H0 ;  /* 0x20000071ffb57230 */ /* 0x100fe40000004100 */
[C---:B---3--:R-:W-:Y:S01]  /*0870*/  FADD.FTZ R203, -R180.reuse, R108 ;  /* 0x0000006cb4cb7221 */ /* 0x048fe20000010100 */
[----:B------:R-:W-:Y:S01]  /*0880*/  FADD.FTZ R109, -R180, R109 ;  /* 0x0000006db46d7221 */ /* 0x000fe20000010100 */
[----:B------:R-:W-:Y:S02]  /*0890*/  HADD2.F32 R240, -RZ, R112.H1_H1 ;  /* 0x30000070fff07230 */ /* 0x000fe40000004100 */
[----:B-----5:R-:W-:Y:S01]  /*08a0*/  FMUL.FTZ R204, R64, R239 ;  /* 0x000000ef40cc7220 */ /* 0x020fe20000410000 */
[----:B------:R-:W-:Y:S01]  /*08b0*/  FADD.FTZ R201, -R180, R131 ;  /* 0x00000083b4c97221 */ /* 0x000fe20000010100 */
[C---:B------:R-:W-:Y:S01]  /*08c0*/  FMUL.FTZ R203, R174.reuse, R203 ;  /* 0x000000cbaecb7220 */ /* 0x040fe20000410000 */
[----:B------:R-:W-:Y:S01]  /*08d0*/  FMUL.FTZ R206, R174, R109 ;  /* 0x0000006daece7220 */ /* 0x000fe20000410000 */
[C---:B------:R-:W-:Y:S01]  /*08e0*/  FADD.FTZ R110, -R180.reuse, R110 ;  /* 0x0000006eb46e7221 */ /* 0x040fe20000010100 */
[----:B------:R-:W-:Y:S01]  /*08f0*/  FMUL.FTZ R205, R65, R240 ;  /* 0x000000f041cd7220 */ /* 0x000fe20000410000 */
[----:B------:R-:W-:Y:S01]  /*0900*/  FADD.FTZ R112, RZ, R204 ;  /* 0x000000ccff707221 */ /* 0x000fe20000010000 */
[----:B------:R-:W-:Y:S01]  /*0910*/  FFMA.FTZ R109, R203, R204, RZ ;  /* 0x000000cccb6d7223 */ /* 0x000fe200000100ff */
[----:B------:R-:W-:Y:S01]  /*0920*/  FADD.FTZ R131, -R180, R147 ;  /* 0x00000093b4837221 */ /* 0x000fe20000010100 */
[----:B------:R-:W-:Y:S01]  /*0930*/  MOV R147, R181 ;  /* 0x000000b500937202 */ /* 0x000fe20000000f00 */
[----:B------:R-:W-:-:S02]  /*0940*/  HADD2.F32 R251, -RZ, R113.H1_H1 ;  /* 0x30000071fffb7230 */ /* 0x000fc40000004100 */
[----:B------:R-:W-:Y:S01]  /*0950*/  FADD.FTZ R111, -R180, R111 ;  /* 0x0000006fb46f7221 */ /* 0x000fe20000010100 */
[----:B------:R-:W-:Y:S01]  /*0960*/  FADD.FTZ R112, R112, R205 ;  /* 0x000000cd70707221 */ /* 0x000fe20000010000 */
[----:B------:R-:W-:Y:S01]  /*0970*/  FMUL.FTZ R208, R174, R110 ;  /* 0x0000006eaed07220 */ /* 0x000fe20000410000 */
[----:B------:R-:W-:Y:S01]  /*0980*/  FMUL.FTZ R207, R66, R147 ;  /* 0x0000009342cf7220 */ /* 0x000fe20000410000 */
[----:B------:R-:W-:Y:S01]  /*0990*/  FFMA.FTZ R109, R206, R205, R109 ;  /* 0x000000cdce6d7223 */ /* 0x000fe2000001006d */
[--C-:B------:R-:W-:Y:S02]  /*09a0*/  HADD2.F32 R183, -RZ, R114.reuse.H1_H1 ;  /* 0x30000072ffb77230 */ /* 0x100fe40000004100 */
[----:B------:R-:W-:Y:S01]  /*09b0*/  FADD.FTZ R213, -R180, R116 ;  /* 0x00000074b4d57221 */ /* 0x000fe20000010100 */
[----:B------:R-:W-:Y:S02]  /*09c0*/  HADD2.F32 R250, -RZ, R114.H0_H0 ;  /* 0x20000072fffa7230 */ /* 0x000fe40000004100 */
[----:B------:R-:W-:Y:S01]  /*09d0*/  FMUL.FTZ R209, R67, R251 ;  /* 0x000000fb43d17220 */ /* 0x000fe20000410000 */
[----:B------:R-:W-:Y:S01]  /*09e0*/  FADD.FTZ R112, R112, R207 ;  /* 0x000000cf70707221 */ /* 0x000fe20000010000 */
[----:B------:R-:W-:Y:S01]  /*09f0*/  FMUL.FTZ R210, R174, R111 ;  /* 0x0000006faed27220 */ /* 0x000fe20000410000 */
[----:B------:R-:W-:Y:S01]  /*0a00*/  FFMA.FTZ R109, R208, R207, R109 ;  /* 0x000000cfd06d7223 */ /* 0x000fe2000001006d */
[C---:B------:R-:W-:Y:S01]  /*0a10*/  FADD.FTZ R198, -R180.reuse, R129 ;  /* 0x00000081b4c67221 */ /* 0x040fe20000010100 */
[C---:B------:R-:W-:Y:S01]  /*0a20*/  FADD.FTZ R129, -R180.reuse, R146 ;  /* 0x00000092b4817221 */ /* 0x040fe20000010100 */
[----:B------:R-:W-:Y:S01]  /*0a30*/  MOV R146, R183 ;  /* 0x000000b700927202 */ /* 0x000fe20000000f00 */
[----:B------:R-:W-:Y:S01]  /*0a40*/  FADD.FTZ R215, -R180, R117 ;  /* 0x00000075b4d77221 */ /* 0x000fe20000010100 */
[----:B------:R-:W-:Y:S01]  /*0a50*/  FMUL.FTZ R211, R60, R250 ;  /* 0x000000fa3cd37220 */ /* 0x000fe20000410000 */
[----:B------:R-:W-:Y:S01]  /*0a60*/  FADD.FTZ R112, R112, R209 ;  /* 0x000000d170707221 */ /* 0x000fe20000010000 */
[----:B------:R-:W-:Y:S01]  /*0a70*/  FMUL.FTZ R213, R174, R213 ;  /* 0x000000d5aed57220 */ /* 0x000fe20000410000 */
[----:B------:R-:W-:Y:S01]  /*0a80*/  FFMA.FTZ R110, R210, R209, R109 ;  /* 0x000000d1d26e7223 */ /* 0x000fe2000001006d */
[----:B------:R-:W-:-:S02]  /*0a90*/  HADD2.F32 R252, -RZ, R115.H0_H0 ;  /* 0x20000073fffc7230 */ /* 0x000fc40000004100 */
[----:B------:R-:W-:Y:S01]  /*0aa0*/  FADD.FTZ R217, -R180, R118 ;  /* 0x00000076b4d97221 */ /* 0x000fe20000010100 */
[----:B------:R-:W-:Y:S01]  /*0ab0*/  FMUL.FTZ R212, R61, R146 ;  /* 0x000000923dd47220 */ /* 0x000fe20000410000 */
[----:B------:R-:W-:Y:S01]  /*0ac0*/  FADD.FTZ R109, R112, R211 ;  /* 0x000000d3706d7221 */ /* 0x000fe20000010000 */
[----:B------:R-:W-:Y:S01]  /*0ad0*/  FMUL.FTZ R215, R174, R215 ;  /* 0x000000d7aed77220 */ /* 0x000fe20000410000 */
[----:B------:R-:W-:Y:S01]  /*0ae0*/  FFMA.FTZ R110, R213, R211, R110 ;  /* 0x000000d3d56e7223 */ /* 0x000fe2000001006e */
[----:B------:R-:W-:Y:S02]  /*0af0*/  HADD2.F32 R249, -RZ, R115.H1_H1 ;  /* 0x30000073fff97230 */ /* 0x000fe40000004100 */
        /* <DEDUP_REMOVED lines=57> */
[C---:B------:R-:W-:Y:S01]  /*0e90*/  FADD.FTZ R108, -R180.reuse, R133 ;  /* 0x00000085b46c7221 */ /* 0x040fe20000010100 */
[----:B------:R-:W-:Y:S02]  /*0ea0*/  HADD2.F32 R117, -RZ, R136.H1_H1 ;  /* 0x30000088ff757230 */ /* 0x000fe40000004100 */
[C---:B------:R-:W-:Y:S01]  /*0eb0*/  FADD.FTZ R125, -R180.reuse, R144 ;  /* 0x00000090b47d7221 */ /* 0x040fe20000010100 */
[----:B------:R-:W-:Y:S01]  /*0ec0*/  FADD.FTZ R127, -R180, R145 ;  /* 0x00000091b47f7221 */ /* 0x000fe20000010100 */
[----:B------:R-:W-:Y:S01]  /*0ed0*/  FMUL.FTZ R144, R48, R118 ;  /* 0x0000007630907220 */ /* 0x000fe20000410000 */
[----:B------:R-:W-:Y:S01]  /*0ee0*/  FADD.FTZ R109, R110, R199 ;  /* 0x000000c76e6d7221 */ /* 0x000fe20000010000 */
[----:B------:R-:W-:Y:S01]  /*0ef0*/  FMUL.FTZ R145, R174, R132 ;  /* 0x00000084ae917220 */ /* 0x000fe20000410000 */
[----:B------:R-:W-:Y:S01]  /*0f00*/  FFMA.FTZ R112, R201, R199, R112 ;  /* 0x000000c7c9707223 */ /* 0x000fe20000010070 */
[C---:B------:R-:W-:Y:S01]  /*0f10*/  FADD.FTZ R177, -R180.reuse, R135 ;  /* 0x00000087b4b17221 */ /* 0x040fe20000010100 */
[----:B------:R-:W-:Y:S01]  /*0f20*/  FADD.FTZ R135, -R180, R149 ;  /* 0x00000095b4877221 */ /* 0x000fe20000010100 */
[----:B------:R-:W-:-:S02]  /*0f30*/  HADD2.F32 R116, -RZ, R137.H0_H0 ;  /* 0x20000089ff747230 */ /* 0x000fc40000004100 */
[----:B------:R-:W-:Y:S01]  /*0f40*/  FADD.FTZ R133, -R180, R148 ;  /* 0x00000094b4857221 */ /* 0x000fe20000010100 */
[----:B------:R-:W-:Y:S01]  /*0f50*/  FMUL.FTZ R149, R174, R108 ;  /* 0x0000006cae957220 */ /* 0x000fe20000410000 */
[C---:B------:R-:W-:Y:S01]  /*0f60*/  FADD.FTZ R134, -R180.reuse, R134 ;  /* 0x00000086b4867221 */ /* 0x040fe20000010100 */
[----:B------:R-:W-:Y:S01]  /*0f70*/  FMUL.FTZ R148, R49, R117 ;  /* 0x0000007531947220 */ /* 0x000fe20000410000 */
[----:B------:R-:W-:Y:S01]  /*0f80*/  FADD.FTZ R109, R109, R144 ;  /* 0x000000906d6d7221 */ /* 0x000fe20000010000 */
[----:B------:R-:W-:Y:S01]  /*0f90*/  FFMA.FTZ R108, R145, R144, R112 ;  /* 0x00000090916c7223 */ /* 0x000fe20000010070 */
[--C-:B------:R-:W-:Y:S02]  /*0fa0*/  HADD2.F32 R246, -RZ, R139.reuse.H0_H0 ;  /* 0x2000008bfff67230 */ /* 0x100fe40000004100 */
[C---:B------:R-:W-:Y:S01]  /*0fb0*/  FADD.FTZ R182, -R180.reuse, R141 ;  /* 0x0000008db4b67221 */ /* 0x040fe20000010100 */
[----:B------:R-:W-:Y:S02]  /*0fc0*/  HADD2.F32 R244, -RZ, R139.H1_H1 ;  /* 0x3000008bfff47230 */ /* 0x000fe40000004100 */
[----:B------:R-:W-:Y:S01]  /*0fd0*/  FADD.FTZ R139, -R180, R150 ;  /* 0x00000096b48b7221 */ /* 0x000fe20000010100 */
[----:B------:R-:W-:-:S02]  /*0fe0*/  HADD2.F32 R119, -RZ, R137.H1_H1 ;  /* 0x30000089ff777230 */ /* 0x000fc40000004100 */
[----:B------:R-:W-:Y:S01]  /*0ff0*/  FADD.FTZ R141, -R180, R151 ;  /* 0x00000097b48d7221 */ /* 0x000fe20000010100 */
[----:B------:R-:W-:Y:S01]  /*1000*/  FMUL.FTZ R150, R50, R116 ;  /* 0x0000007432967220 */ /* 0x000fe20000410000 */
[----:B------:R-:W-:Y:S01]  /*1010*/  FADD.FTZ R109, R109, R148 ;  /* 0x000000946d6d7221 */ /* 0x000fe20000010000 */
[----:B------:R-:W-:Y:S01]  /*1020*/  FMUL.FTZ R151, R174, R134 ;  /* 0x00000086ae977220 */ /* 0x000fe20000410000 */
[----:B------:R-:W-:Y:S01]  /*1030*/  FFMA.FTZ R108, R149, R148, R108 ;  /* 0x00000094956c7223 */ /* 0x000fe2000001006c */
[----:B------:R-:W-:Y:S02]  /*1040*/  HADD2.F32 R248, -RZ, R138.H0_H0 ;  /* 0x2000008afff87230 */ /* 0x000fe40000004100 */
[----:B------:R-:W-:Y:S01]  /*1050*/  FADD.FTZ R140, -R180, R140 ;  /* 0x0000008cb48c7221 */ /* 0x000fe20000010100 */
[--C-:B------:R-:W-:Y:S02]  /*1060*/  HADD2.F32 R234, -RZ, R154.reuse.H0_H0 ;  /* 0x2000009affea7230 */ /* 0x100fe40000004100 */
[----:B------:R-:W-:Y:S01]  /*1070*/  FADD.FTZ R109, R109, R150 ;  /* 0x000000966d6d7221 */ /* 0x000fe20000010000 */
[----:B------:R-:W-:-:S02]  /*1080*/  HADD2.F32 R233, -RZ, R154.H1_H1 ;  /* 0x3000009affe97230 */ /* 0x000fc40000004100 */
[----:B------:R-:W-:Y:S01]  /*1090*/  FMUL.FTZ R154, R51, R119 ;  /* 0x00000077339a7220 */ /* 0x000fe20000410000 */
[----:B------:R-:W-:Y:S01]  /*10a0*/  FMUL.FTZ R177, R174, R177 ;  /* 0x000000b1aeb17220 */ /* 0x000fe20000410000 */
[----:B------:R-:W-:Y:S01]  /*10b0*/  FFMA.FTZ R108, R151, R150, R108 ;  /* 0x00000096976c7223 */ /* 0x000fe2000001006c */
[----:B------:R-:W-:Y:S02]  /*10c0*/  HADD2.F32 R247, -RZ, R138.H1_H1 ;  /* 0x3000008afff77230 */ /* 0x000fe40000004100 */
[C---:B------:R-:W-:Y:S01]  /*10d0*/  FADD.FTZ R142, -R180.reuse, R142 ;  /* 0x0000008eb48e7221 */ /* 0x040fe20000010100 */
[----:B------:R-:W-:Y:S01]  /*10e0*/  FADD.FTZ R143, -R180, R143 ;  /* 0x0000008fb48f7221 */ /* 0x000fe20000010100 */
        /* <DEDUP_REMOVED lines=14> */
[--C-:B------:R-:W-:Y:S02]  /*11d0*/  HADD2.F32 R232, -RZ, R155.reuse.H0_H0 ;  /* 0x2000009bffe87230 */ /* 0x100fe40000004100 */
[----:B------:R-:W-:Y:S01]  /*11e0*/  FMUL.FTZ R184, R47, R244 ;  /* 0x000000f42fb87220 */ /* 0x000fe20000410000 */
[----:B------:R-:W-:Y:S02]  /*11f0*/  HADD2.F32 R231, -RZ, R155.H1_H1 ;  /* 0x3000009bffe77230 */ /* 0x000fe40000004100 */
[----:B------:R-:W-:Y:S01]  /*1200*/  FMUL.FTZ R155, R174, R143 ;  /* 0x0000008fae9b7220 */ /* 0x000fe20000410000 */
[----:B------:R-:W-:Y:S01]  /*1210*/  FFMA.FTZ R110, R183, R181, R110 ;  /* 0x000000b5b76e7223 */ /* 0x000fe2000001006e */
[----:B------:R-:W-:Y:S02]  /*1220*/  HADD2.F32 R237, -RZ, R152.H1_H1 ;  /* 0x30000098ffed7230 */ /* 0x000fe40000004100 */
[----:B------:R-:W-:Y:S01]  /*1230*/  FADD.FTZ R109, R109, R184 ;  /* 0x000000b86d6d7221 */ /* 0x000fe20000010000 */
[----:B------:R-:W-:Y:S01]  /*1240*/  FMUL.FTZ R124, R40, R238 ;  /* 0x000000ee287c7220 */ /* 0x000fe20000410000 */
        /* <DEDUP_REMOVED lines=64> */
[----:B------:R-:W-:Y:S02]  /*1650*/  SHF.R.U32.HI R152, RZ, 0x5, R152 ;  /* 0x00000005ff987819 */ /* 0x000fe40000011698 */
[----:B------:R-:W-:Y:S01]  /*1660*/  @!P4 MOV R136, R108 ;  /* 0x0000006c0088c202 */ /* 0x000fe20000000f00 */
[----:B0-----:R-:W-:-:S03]  /*1670*/  FADD.FTZ R108, R110, R113 ;  /* 0x000000716e6c7221 */ /* 0x001fc60000010000 */
[----:B------:R-:W-:Y:S01]  /*1680*/  @!P4 LEA R136, R152, R136, 0x3 ;  /* 0x000000889888c211 */ /* 0x000fe200078e18ff */
[----:B-1----:R-:W-:Y:S01]  /*1690*/  FADD.FTZ R109, R111, R112 ;  /* 0x000000706f6d7221 */ /* 0x002fe20000010000 */
[----:B------:R-:W-:Y:S01]  /*16a0*/  FADD.FTZ R35, R239, R35 ;  /* 0x00000023ef237221 */ /* 0x000fe20000010000 */
[----:B------:R-:W-:Y:S02]  /*16b0*/  FFMA.FTZ R3, R203, R239, R3 ;  /* 0x000000efcb037223 */ /* 0x000fe40000010003 */
        /* <DEDUP_REMOVED lines=15> */
[----:B--2---:R-:W-:-:S05]  /*17b0*/  @P0 IMAD.WIDE.U32 R112, R176, 0x20, R112 ;  /* 0x00000020b0700825 */ /* 0x004fca00078e0070 */
[----:B------:R-:W5:Y:S01]  /*17c0*/  @P0 LDG.E.128 R68, desc[UR6][R112.64] ;  /* 0x0000000670440981 */ /* 0x000f62000c1e1d00 */
[----:B0-----:R-:W-:-:S03]  /*17d0*/  IMAD.WIDE.U32 R152, R176, 0x8, R136 ;  /* 0x00000008b0987825 */ /* 0x001fc600078e0088 */
[----:B------:R0:W5:Y:S01]  /*17e0*/  @P0 LDG.E.128 R72, desc[UR6][R112.64+0x10] ;  /* 0x0000100670480981 */ /* 0x000162000c1e1d00 */
[----:B------:R-:W-:-:S03]  /*17f0*/  IMAD.WIDE.U32 R142, R173, 0x8, R136 ;  /* 0x00000008ad8e7825 */ /* 0x000fc600078e0088 */
[----:B------:R-:W5:Y:S01]  /*1800*/  LDG.E.64 R152, desc[UR6][R152.64] ;  /* 0x0000000698987981 */ /* 0x000f62000c1e1b00 */
[----:B-1----:R-:W-:-:S03]  /*1810*/  @P0 IMAD.WIDE.U32 R110, R0, 0x20, R110 ;  /* 0x00000020006e0825 */ /* 0x002fc600078e006e */
[----:B------:R-:W5:Y:S01]  /*1820*/  LDG.E.64 R142, desc[UR6][R142.64] ;  /* 0x000000068e8e7981 */ /* 0x000f62000c1e1b00 */
[----:B0-----:R-:W-:Y:S02]  /*1830*/  MOV R112, R147 ;  /* 0x0000009300707202 */ /* 0x001fe40000000f00 */
[----:B------:R-:W-:Y:S01]  /*1840*/  MOV R113, R146 ;  /* 0x0000009200717202 */ /* 0x000fe20000000f00 */
[--C-:B------:R-:W-:Y:S01]  /*1850*/  IMAD.WIDE.U32 R146, R175, 0x8, R136.reuse ;  /* 0x00000008af927825 */ /* 0x100fe200078e0088 */
[----:B------:R-:W5:Y:S03]  /*1860*/  @P0 LDG.E.128 R92, desc[UR6][R110.64] ;  /* 0x000000066e5c0981 */ /* 0x000f66000c1e1d00 */
[----:B------:R-:W-:Y:S01]  /*1870*/  IMAD.WIDE.U32 R136, R0, 0x8, R136 ;  /* 0x0000000800887825 */ /* 0x000fe200078e0088 */
[----:B------:R0:W5:Y:S04]  /*1880*/  @P0 LDG.E.128 R96, desc[UR6][R110.64+0x10] ;  /* 0x000010066e600981 */ /* 0x000168000c1e1d00 */
[----:B------:R-:W5:Y:S04]  /*1890*/  LDG.E.64 R146, desc[UR6][R146.64] ;  /* 0x0000000692927981 */ /* 0x000f68000c1e1b00 */
[----:B------:R-:W5:Y:S01]  /*18a0*/  LDG.E.64 R136, desc[UR6][R136.64] ;  /* 0x0000000688887981 */ /* 0x000f62000c1e1b00 */
[----:B------:R-:W-:Y:S01]  /*18b0*/  @!P3 IADD3 R115, PT, PT, R114, 0x8000, RZ ;  /* 0x000080007273b810 */ /* 0x000fe20007ffe0ff */
[----:B------:R-:W-:Y:S01]  /*18c0*/  BAR.SYNC.DEFER_BLOCKING 0x0 ;  /* 0x0000000000007b1d */ /* 0x000fe20000010000 */
[----:B------:R-:W-:Y:S01]  /*18d0*/  FADD.FTZ R157, R112, R157 ;  /* 0x0000009d709d7221 */ /* 0x000fe20000010000 */
[----:B------:R-:W-:Y:S01]  /*18e0*/  FFMA.FTZ R5, R208, R112, R5 ;  /* 0x00000070d0057223 */ /* 0x000fe20000010005 */
[----:B------:R-:W-:-:S02]  /*18f0*/  IADD3 R112, PT, PT, R114, 0x8050, RZ ;  /* 0x0000805072707810 */ /* 0x000fc40007ffe0ff */
[----:B------:R-:W-:Y:S01]  /*1900*/  @!P3 IADD3 R112, PT, PT, R114, 0x8010, RZ ;  /* 0x000080107270b810 */ /* 0x000fe20007ffe0ff */
[----:B------:R-:W-:Y:S01]  /*1910*/  FADD.FTZ R156, R240, R156 ;  /* 0x0000009cf09c7221 */ /* 0x000fe20000010000 */
[----:B------:R-:W-:Y:S01]  /*1920*/  FFMA.FTZ R4, R206, R240, R4 ;  /* 0x000000f0ce047223 */ /* 0x000fe20000010004 */
[----:B------:R-:W-:Y:S01]  /*1930*/  FADD.FTZ R159, R250, R159 ;  /* 0x0000009ffa9f7221 */ /* 0x000fe20000010000 */
[----:B------:R-:W-:Y:S01]  /*1940*/  FFMA.FTZ R7, R213, R250, R7 ;  /* 0x000000fad5077223 */ /* 0x000fe20000010007 */
[C---:B------:R-:W-:Y:S01]  /*1950*/  IADD3 R250, PT, PT, R114.reuse, 0x8060, RZ ;  /* 0x0000806072fa7810 */ /* 0x040fe20007ffe0ff */
[----:B------:R-:W-:Y:S01]  /*1960*/  FADD.FTZ R160, R113, R160 ;  /* 0x000000a071a07221 */ /* 0x000fe20000010000 */
[C---:B------:R-:W-:Y:S01]  /*1970*/  IADD3 R240, PT, PT, R114.reuse, 0x8070, RZ ;  /* 0x0000807072f07810 */ /* 0x040fe20007ffe0ff */
[----:B------:R-:W-:Y:S01]  /*1980*/  FFMA.FTZ R8, R215, R113, R8 ;  /* 0x00000071d7087223 */ /* 0x000fe20000010008 */
[C---:B------:R-:W-:Y:S02]  /*1990*/  @!P3 IADD3 R250, PT, PT, R114.reuse, 0x8020, RZ ;  /* 0x0000802072fab810 */ /* 0x040fe40007ffe0ff */
        /* <DEDUP_REMOVED lines=144> */
[----:B------:R-:W-:Y:S01]  /*22a0*/  F2FP.F16.F32.PACK_AB R108, R113, R108 ;  /* 0x0000006c716c723e */ /* 0x000fe200000000ff */
[----:B------:R-:W-:Y:S06]  /*22b0*/  BRA `(.L_x_11818) ;  /* 0x0000000000f47947 */ /* 0x000fec0003800000 */
.L_x_11817:
        /* <DEDUP_REMOVED lines=19> */
[----:B------:R-:W-:Y:S01]  /*23f0*/  LOP3.LUT P5, RZ, R153, 0xff, RZ, 0xc0, !PT ;  /* 0x000000ff99ff7812 */ /* 0x000fe200078ac0ff */
[----:B------:R-:W-:Y:S01]  /*2400*/  FMUL.FTZ R104, R104, UR4 ;  /* 0x0000000468687c20 */ /* 0x000fe20008410000 */
[----:B------:R-:W-:Y:S01]  /*2410*/  FMUL.FTZ R105, R105, UR4 ;  /* 0x0000000469697c20 */ /* 0x000fe20008410000 */
[C---:B------:R-:W-:Y:S01]  /*2420*/  LOP3.LUT P6, RZ, R153.reuse, 0xff0000, RZ, 0xc0, !PT ;  /* 0x00ff000099ff7812 */ /* 0x040fe200078cc0ff */
[----:B------:R-:W-:Y:S01]  /*2430*/  FADD.FTZ R212, R212, -R215 ;  /* 0x800000d7d4d47221 */ /* 0x000fe20000010000 */
[----:B------:R-:W-:Y:S01]  /*2440*/  ISETP.GE.U32.AND.EX P0, PT, R153, 0x1000000, PT, P0 ;  /* 0x010000009900780c */ /* 0x000fe20003f06100 */
[----:B------:R-:W-:Y:S01]  /*2450*/  FADD.FTZ R206, R205, -R206 ;  /* 0x800000cecdce7221 */ /* 0x000fe20000010000 */
[----:B------:R-:W-:Y:S01]  /*2460*/  FADD.FTZ R207, R207, -R208 ;  /* 0x800000d0cfcf7221 */ /* 0x000fe20000010000 */
[----:B------:R-:W-:Y:S01]  /*2470*/  FADD.FTZ R210, R209, -R210 ;  /* 0x800000d2d1d27221 */ /* 0x000fe20000010000 */
[----:B------:R-:W-:Y:S01]  /*2480*/  FADD.FTZ R203, R204, -R203 ;  /* 0x800000cbcccb7221 */ /* 0x000fe20000010000 */
[----:B------:R-:W-:Y:S01]  /*2490*/  FSEL R114, R101, RZ, P5 ;  /* 0x000000ff65727208 */ /* 0x000fe20002800000 */
[----:B------:R-:W-:Y:S01]  /*24a0*/  FFMA.FTZ R101, R174, R212, R73 ;  /* 0x000000d4ae657223 */ /* 0x000fe20000010049 */
[----:B------:R-:W-:Y:S01]  /*24b0*/  FSEL R119, R104, RZ, P6 ;  /* 0x000000ff68777208 */ /* 0x000fe20003000000 */
[C---:B------:R-:W-:Y:S01]  /*24c0*/  FFMA.FTZ R106, R174.reuse, R207, R70 ;  /* 0x000000cfae6a7223 */ /* 0x040fe20000010046 */
        /* <DEDUP_REMOVED lines=28> */
.L_x_11818:
        /* <DEDUP_REMOVED lines=18> */
[C---:B------:R-:W-:Y:S01]  /*27b0*/  FFMA.FTZ R103, R174.reuse, R100, R83 ;  /* 0x00000064ae677223 */ /* 0x040fe20000010053 */
[C---:B------:R-:W-:Y:S01]  /*27c0*/  FFMA.FTZ R100, R174.reuse, R101, R80 ;  /* 0x00000065ae647223 */ /* 0x040fe20000010050 */
[----:B------:R-:W-:Y:S01]  /*27d0*/  FFMA.FTZ R102, R174, R197, R82 ;  /* 0x000000c5ae667223 */ /* 0x000fe20000010052 */
[----:B------:R-:W-:Y:S01]  /*27e0*/  FADD.FTZ R198, R195, -R198 ;  /* 0x800000c6c3c67221 */ /* 0x000fe20000010000 */
[-C--:B------:R-:W-:Y:S01]  /*27f0*/  FMUL.FTZ R105, R103, R116.reuse ;  /* 0x0000007467697220 */ /* 0x080fe20000410000 */
[-C--:B------:R-:W-:Y:S01]  /*2800*/  FMUL.FTZ R101, R100, R116.reuse ;  /* 0x0000007464657220 */ /* 0x080fe20000410000 */
[----:B------:R-:W-:Y:S01]  /*2810*/  FMUL.FTZ R104, R102, R116 ;  /* 0x0000007466687220 */ /* 0x000fe20000410000 */
[----:B------:R-:W-:Y:S01]  /*2820*/  ISETP.GE.U32.AND P2, PT, R146, RZ, PT ;  /* 0x000000ff9200720c */ /* 0x000fe20003f46070 */
[-CC-:B------:R-:W-:Y:S01]  /*2830*/  FFMA.FTZ R189, R189, R118.reuse, R120.reuse ;  /* 0x00000076bdbd7223 */ /* 0x180fe20000010078 */
[----:B------:R-:W-:Y:S01]  /*2840*/  FMUL.FTZ R101, R101, UR4 ;  /* 0x0000000465657c20 */ /* 0x000fe20008410000 */
[-CC-:B------:R-:W-:Y:S01]  /*2850*/  FFMA.FTZ R191, R191, R118.reuse, R120.reuse ;  /* 0x00000076bfbf7223 */ /* 0x180fe20000010078 */
[-CC-:B------:R-:W-:Y:S01]  /*2860*/  FFMA.FTZ R193, R193, R118.reuse, R120.reuse ;  /* 0x00000076c1c17223 */ /* 0x180fe20000010078 */
[----:B------:R-:W-:Y:S01]  /*2870*/  FFMA.FTZ R187, R187, R118, R120 ;  /* 0x00000076bbbb7223 */ /* 0x000fe20000010078 */
[----:B------:R-:W-:Y:S01]  /*2880*/  FMUL.FTZ R104, R104, UR4 ;  /* 0x0000000468687c20 */ /* 0x000fe20008410000 */
[----:B------:R-:W-:Y:S01]  /*2890*/  FMUL.FTZ R105, R105, UR4 ;  /* 0x0000000469697c20 */ /* 0x000fe20008410000 */
[----:B------:R-:W-:Y:S01]  /*28a0*/  FSEL R114, R101, RZ, P5 ;  /* 0x000000ff65727208 */ /* 0x000fe20002800000 */
[----:B------:R-:W-:Y:S01]  /*28b0*/  FFMA.FTZ R101, R174, R198, R81 ;  /* 0x000000c6ae657223 */ /* 0x000fe20000010051 */
[C---:B------:R-:W-:Y:S01]  /*28c0*/  LOP3.LUT P6, RZ, R147.reuse, 0xff0000, RZ, 0xc0, !PT ;  /* 0x00ff000093ff7812 */ /* 0x040fe200078cc0ff */
[----:B------:R-:W-:Y:S01]  /*28d0*/  FADD.FTZ R189, R188, -R189 ;  /* 0x800000bdbcbd7221 */ /* 0x000fe20000010000 */
[----:B------:R-:W-:Y:S01]  /*28e0*/  ISETP.GE.U32.AND.EX P2, PT, R147, 0x1000000, PT, P2 ;  /* 0x010000009300780c */ /* 0x000fe20003f46120 */
[----:B------:R-:W-:Y:S01]  /*28f0*/  FADD.FTZ R191, R190, -R191 ;  /* 0x800000bfbebf7221 */ /* 0x000fe20000010000 */
        /* <DEDUP_REMOVED lines=33> */
.L_x_11819:
[-CC-:B------:R-:W-:Y:S01]  /*2b10*/  FFMA.FTZ R189, R189, R118.reuse, R120.reuse ;  /* 0x00000076bdbd7223 */ /* 0x180fe20000010078 */
[-CC-:B0-----:R-:W-:Y:S01]  /*2b20*/  FFMA.FTZ R109, R196, R118.reuse, R120.reuse ;  /* 0x00000076c46d7223 */ /* 0x181fe20000010078 */
[-CC-:B------:R-:W-:Y:S01]  /*2b30*/  FFMA.FTZ R191, R191, R118.reuse, R120.reuse ;  /* 0x00000076bfbf7223 */ /* 0x180fe20000010078 */
[-CC-:B------:R-:W-:Y:S01]  /*2b40*/  FFMA.FTZ R200, R200, R118.reuse, R120.reuse ;  /* 0x00000076c8c87223 */ /* 0x180fe20000010078 */
        /* <DEDUP_REMOVED lines=57> */
.L_x_11820:
        /* <DEDUP_REMOVED lines=23> */
[----:B------:R-:W-:Y:S01]  /*3050*/  FMUL.FTZ R101, R101, UR4 ;  /* 0x0000000465657c20 */ /* 0x000fe20008410000 */
[-CC-:B------:R-:W-:Y:S01]  /*3060*/  FFMA.FTZ R149, R149, R118.reuse, R120.reuse ;  /* 0x0000007695957223 */ /* 0x180fe20000010078 */
        /* <DEDUP_REMOVED lines=44> */
.L_x_11821:
        /* <DEDUP_REMOVED lines=61> */
.L_x_11822:
        /* <DEDUP_REMOVED lines=69> */
.L_x_11823:
[-CC-:B------:R-:W-:Y:S01]  /*3b50*/  FFMA.FTZ R127, R127, R118.reuse, R120.reuse ;  /* 0x000000767f7f7223 */ /* 0x180fe20000010078 */
[-CC-:B------:R-:W-:Y:S01]  /*3b60*/  FFMA.FTZ R133, R133, R118.reuse, R120.reuse ;  /* 0x0000007685857223 */ /* 0x180fe20000010078 */
[-CC-:B------:R-:W-:Y:S01]  /*3b70*/  FFMA.FTZ R129, R129, R118.reuse, R120.reuse ;  /* 0x0000007681817223 */ /* 0x180fe20000010078 */
[-CC-:B------:R-:W-:Y:S01]  /*3b80*/  FFMA.FTZ R139, R139, R118.reuse, R120.reuse ;  /* 0x000000768b8b7223 */ /* 0x180fe20000010078 */
[----:B------:R-:W-:Y:S01]  /*3b90*/  FADD.FTZ R127, R126, -R127 ;  /* 0x8000007f7e7f7221 */ /* 0x000fe20000010000 */
[----:B------:R-:W-:Y:S01]  /*3ba0*/  FADD.FTZ R133, R132, -R133 ;  /* 0x8000008584857221 */ /* 0x000fe20000010000 */
[-CC-:B------:R-:W-:Y:S01]  /*3bb0*/  FFMA.FTZ R131, R131, R118.reuse, R120.reuse ;  /* 0x0000007683837223 */ /* 0x180fe20000010078 */
[-C--:B------:R-:W-:Y:S01]  /*3bc0*/  FFMA.FTZ R141, R141, R118.reuse, R120 ;  /* 0x000000768d8d7223 */ /* 0x080fe20000010078 */
[C---:B------:R-:W-:Y:S01]  /*3bd0*/  FFMA.FTZ R127, R174.reuse, R127, R93 ;  /* 0x0000007fae7f7223 */ /* 0x040fe2000001005d */
[----:B------:R-:W-:Y:S01]  /*3be0*/  FFMA.FTZ R133, R174, R133, R96 ;  /* 0x00000085ae857223 */ /* 0x000fe20000010060 */
[----:B------:R-:W-:Y:S01]  /*3bf0*/  FADD.FTZ R129, R128, -R129 ;  /* 0x8000008180817221 */ /* 0x000fe20000010000 */
[----:B------:R-:W-:Y:S01]  /*3c00*/  FADD.FTZ R139, R138, -R139 ;  /* 0x8000008b8a8b7221 */ /* 0x000fe20000010000 */
[-CC-:B------:R-:W-:Y:S01]  /*3c10*/  FFMA.FTZ R135, R135, R118.reuse, R120.reuse ;  /* 0x0000007687877223 */ /* 0x180fe20000010078 */
[----:B------:R-:W-:Y:S01]  /*3c20*/  FFMA.FTZ R125, R125, R118, R120 ;  /* 0x000000767d7d7223 */ /* 0x000fe20000010078 */
[-C--:B------:R-:W-:Y:S01]  /*3c30*/  FMUL.FTZ R127, R127, R116.reuse ;  /* 0x000000747f7f7220 */ /* 0x080fe20000410000 */
[----:B------:R-:W-:Y:S01]  /*3c40*/  FMUL.FTZ R133, R133, R116 ;  /* 0x0000007485857220 */ /* 0x000fe20000410000 */
[----:B------:R-:W-:Y:S01]  /*3c50*/  FADD.FTZ R130, R130, -R131 ;  /* 0x8000008382827221 */ /* 0x000fe20000010000 */
[----:B------:R-:W-:Y:S01]  /*3c60*/  FADD.FTZ R140, R140, -R141 ;  /* 0x8000008d8c8c7221 */ /* 0x000fe20000010000 */
[C---:B------:R-:W-:Y:S01]  /*3c70*/  FFMA.FTZ R129, R174.reuse, R129, R94 ;  /* 0x00000081ae817223 */ /* 0x040fe2000001005e */
[----:B------:R-:W-:Y:S01]  /*3c80*/  FFMA.FTZ R139, R174, R139, R98 ;  /* 0x0000008bae8b7223 */ /* 0x000fe20000010062 */
[----:B------:R-:W-:Y:S01]  /*3c90*/  FADD.FTZ R134, R134, -R135 ;  /* 0x8000008786867221 */ /* 0x000fe20000010000 */
[----:B------:R-:W-:Y:S01]  /*3ca0*/  FADD.FTZ R125, R124, -R125 ;  /* 0x8000007d7c7d7221 */ /* 0x000fe20000010000 */
[----:B------:R-:W-:Y:S01]  /*3cb0*/  FMUL.FTZ R127, R127, UR4 ;  /* 0x000000047f7f7c20 */ /* 0x000fe20008410000 */
[----:B------:R-:W-:Y:S01]  /*3cc0*/  FMUL.FTZ R133, R133, UR4 ;  /* 0x0000000485857c20 */ /* 0x000fe20008410000 */
[C---:B0-----:R-:W-:Y:S01]  /*3cd0*/  FFMA.FTZ R109, R174.reuse, R130, R95 ;  /* 0x00000082ae6d7223 */ /* 0x041fe2000001005f */
[----:B------:R-:W-:Y:S01]  /*3ce0*/  FFMA.FTZ R113, R174, R140, R99 ;  /* 0x0000008cae717223 */ /* 0x000fe20000010063 */
[-C--:B------:R-:W-:Y:S01]  /*3cf0*/  FMUL.FTZ R129, R129, R116.reuse ;  /* 0x0000007481817220 */ /* 0x080fe20000410000 */
[----:B------:R-:W-:Y:S01]  /*3d00*/  FMUL.FTZ R139, R139, R116 ;  /* 0x000000748b8b7220 */ /* 0x000fe20000410000 */
[----:B------:R-:W-:Y:S01]  /*3d10*/  LOP3.LUT P2, RZ, R136, 0xff00, RZ, 0xc0, !PT ;  /* 0x0000ff0088ff7812 */ /* 0x000fe2000784c0ff */
[C---:B------:R-:W-:Y:S01]  /*3d20*/  FFMA.FTZ R111, R174.reuse, R134, R97 ;  /* 0x00000086ae6f7223 */ /* 0x040fe20000010061 */
[----:B------:R-:W-:Y:S01]  /*3d30*/  LOP3.LUT P6, RZ, R137, 0xff, RZ, 0xc0, !PT ;  /* 0x000000ff89ff7812 */ /* 0x000fe200078cc0ff */
[----:B------:R-:W-:Y:S01]  /*3d40*/  FFMA.FTZ R125, R174, R125, R92 ;  /* 0x0000007dae7d7223 */ /* 0x000fe2000001005c */
[-C--:B------:R-:W-:Y:S01]  /*3d50*/  FMUL.FTZ R108, R109, R116.reuse ;  /* 0x000000746d6c7220 */ /* 0x080fe20000410000 */
[-C--:B------:R-:W-:Y:S01]  /*3d60*/  FMUL.FTZ R113, R113, R116.reuse ;  /* 0x0000007471717220 */ /* 0x080fe20000410000 */
[----:B------:R-:W-:Y:S01]  /*3d70*/  FMUL.FTZ R129, R129, UR4 ;  /* 0x0000000481817c20 */ /* 0x000fe20008410000 */
[----:B------:R-:W-:Y:S01]  /*3d80*/  FSEL R127, R127, RZ, P2 ;  /* 0x000000ff7f7f7208 */ /* 0x000fe20001000000 */
[----:B------:R-:W-:Y:S01]  /*3d90*/  FMUL.FTZ R139, R139, UR4 ;  /* 0x000000048b8b7c20 */ /* 0x000fe20008410000 */
[----:B------:R-:W-:Y:S01]  /*3da0*/  FSEL R110, R133, RZ, P6 ;  /* 0x000000ff856e7208 */ /* 0x000fe20003000000 */
[-C--:B------:R-:W-:Y:S01]  /*3db0*/  FMUL.FTZ R111, R111, R116.reuse ;  /* 0x000000746f6f7220 */ /* 0x080fe20000410000 */
[----:B------:R-:W-:Y:S01]  /*3dc0*/  FMUL.FTZ R125, R125, R116 ;  /* 0x000000747d7d7220 */ /* 0x000fe20000410000 */
[----:B------:R-:W-:Y:S01]  /*3dd0*/  LOP3.LUT P5, RZ, R136, 0xff0000, RZ, 0xc0, !PT ;  /* 0x00ff000088ff7812 */ /* 0x000fe200078ac0ff */
[----:B------:R-:W-:Y:S01]  /*3de0*/  FMUL.FTZ R108, R108, UR4 ;  /* 0x000000046c6c7c20 */ /* 0x000fe20008410000 */
[C---:B------:R-:W-:Y:S01]  /*3df0*/  ISETP.GE.U32.AND P2, PT, R136.reuse, RZ, PT ;  /* 0x000000ff8800720c */ /* 0x040fe20003f46070 */
[----:B------:R-:W-:Y:S01]  /*3e00*/  FMUL.FTZ R113, R113, UR4 ;  /* 0x0000000471717c20 */ /* 0x000fe20008410000 */
[----:B------:R-:W-:Y:S01]  /*3e10*/  LOP3.LUT P6, RZ, R137, 0xff0000, RZ, 0xc0, !PT ;  /* 0x00ff000089ff7812 */ /* 0x000fe200078cc0ff */
[----:B------:R-:W-:Y:S01]  /*3e20*/  FMUL.FTZ R111, R111, UR4 ;  /* 0x000000046f6f7c20 */ /* 0x000fe20008410000 */
[----:B------:R-:W-:Y:S01]  /*3e30*/  LOP3.LUT P4, RZ, R136, 0xff000000, RZ, 0xc0, !PT ;  /* 0xff00000088ff7812 */ /* 0x000fe2000788c0ff */
[----:B------:R-:W-:Y:S01]  /*3e40*/  FMUL.FTZ R125, R125, UR4 ;  /* 0x000000047d7d7c20 */ /* 0x000fe20008410000 */
[----:B------:R-:W-:-:S02]  /*3e50*/  FSEL R109, R129, RZ, P5 ;  /* 0x000000ff816d7208 */ /* 0x000fc40002800000 */
[----:B------:R-:W-:Y:S02]  /*3e60*/  ISETP.GE.U32.AND.EX P2, PT, R137, 0x1000000, PT, P2 ;  /* 0x010000008900780c */ /* 0x000fe40003f46120 */
[----:B------:R-:W-:Y:S02]  /*3e70*/  FSEL R139, R139, RZ, P6 ;  /* 0x000000ff8b8b7208 */ /* 0x000fe40003000000 */
        /* <DEDUP_REMOVED lines=10> */
.L_x_11824:
[----:B------:R-:W0:Y:S01]  /*3f20*/  @P0 LDC.64 R112, c[0x0][0x478] ;  /* 0x00011e00ff700b82 */ /* 0x000e220000000a00 */
[----:B------:R-:W-:-:S04]  /*3f30*/  IMAD.WIDE.U32 R122, R0, 0x10, R122 ;  /* 0x00000010007a7825 */ /* 0x000fc800078e007a */
[----:B0-----:R-:W-:-:S05]  /*3f40*/  @P0 IMAD.WIDE.U32 R112, R0, 0x20, R112 ;  /* 0x0000002000700825 */ /* 0x001fca00078e0070 */
[----:B------:R0:W-:Y:S04]  /*3f50*/  @P0 STG.E.128 desc[UR6][R112.64], R104 ;  /* 0x0000006870000986 */ /* 0x0001e8000c101d06 */
[----:B------:R0:W-:Y:S04]  /*3f60*/  @P0 STG.E.128 desc[UR6][R112.64+0x10], R100 ;  /* 0x0000106470000986 */ /* 0x0001e8000c101d06 */
[----:B------:R0:W-:Y:S01]  /*3f70*/  STG.E.128 desc[UR6][R122.64], R108 ;  /* 0x0000006c7a007986 */ /* 0x0001e2000c101d06 */
[----:B------:R-:W-:Y:S05]  /*3f80*/  BRA `(.L_x_11825) ;  /* 0x00000020002c7947 */ /* 0x000fea0003800000 */
.L_x_11816:
        /* <DEDUP_REMOVED lines=65> */
.L_x_11826:
[-CC-:B------:R-:W-:Y:S01]  /*43a0*/  FFMA.FTZ R100, R213, R118.reuse, R120.reuse ;  /* 0x00000076d5647223 */ /* 0x180fe20000010078 */
[-CC-:B------:R-:W-:Y:S01]  /*43b0*/  FFMA.FTZ R101, R218, R118.reuse, R120.reuse ;  /* 0x00000076da657223 */ /* 0x180fe20000010078 */
[-CC-:B------:R-:W-:Y:S01]  /*43c0*/  FFMA.FTZ R217, R217, R118.reuse, R120.reuse ;  /* 0x00000076d9d97223 */ /* 0x180fe20000010078 */
[----:B------:R-:W-:Y:S01]  /*43d0*/  FFMA.FTZ R215, R215, R118, R120 ;  /* 0x00000076d7d77223 */ /* 0x000fe20000010078 */
[----:B------:R-:W-:Y:S01]  /*43e0*/  FADD.FTZ R211, R211, -R100 ;  /* 0x80000064d3d37221 */ /* 0x000fe20000010000 */
[----:B------:R-:W-:Y:S01]  /*43f0*/  FADD.FTZ R101, R216, -R101 ;  /* 0x80000065d8657221 */ /* 0x000fe20000010000 */
[----:B------:R-:W-:Y:S01]  /*4400*/  FADD.FTZ R217, R214, -R217 ;  /* 0x800000d9d6d97221 */ /* 0x000fe20000010000 */
[----:B-----5:R-:W-:Y:S01]  /*4410*/  LOP3.LUT P5, RZ, R153, 0xff, RZ, 0xc0, !PT ;  /* 0x000000ff99ff7812 */ /* 0x020fe200078ac0ff */
[C---:B------:R-:W-:Y:S01]  /*4420*/  FMUL.FTZ R100, R174.reuse, R211 ;  /* 0x000000d3ae647220 */ /* 0x040fe20000410000 */
[C---:B------:R-:W-:Y:S01]  /*4430*/  FMUL.FTZ R103, R174.reuse, R101 ;  /* 0x00000065ae677220 */ /* 0x040fe20000410000 */
[----:B------:R-:W-:Y:S01]  /*4440*/  FMUL.FTZ R102, R174, R217 ;  /* 0x000000d9ae667220 */ /* 0x000fe20000410000 */
        /* <DEDUP_REMOVED lines=50> */
.L_x_11827:
        /* <DEDUP_REMOVED lines=70> */
.L_x_11828:
        /* <DEDUP_REMOVED lines=61> */
.L_x_11829:
        /* <DEDUP_REMOVED lines=69> */
.L_x_11830:
        /* <DEDUP_REMOVED lines=61> */
.L_x_11831:
        /* <DEDUP_REMOVED lines=69> */
.L_x_11832:
[-CC-:B------:R-:W-:Y:S01]  /*5c10*/  FFMA.FTZ R133, R133, R118.reuse, R120.reuse ;  /* 0x0000007685857223 */ /* 0x180fe20000010078 */
[-CC-:B------:R-:W-:Y:S01]  /*5c20*/  FFMA.FTZ R127, R127, R118.reuse, R120.reuse ;  /* 0x000000767f7f7223 */ /* 0x180fe20000010078 */
[-CC-:B------:R-:W-:Y:S01]  /*5c30*/  FFMA.FTZ R129, R129, R118.reuse, R120.reuse ;  /* 0x0000007681817223 */ /* 0x180fe20000010078 */
[-CC-:B------:R-:W-:Y:S01]  /*5c40*/  FFMA.FTZ R139, R139, R118.reuse, R120.reuse ;  /* 0x000000768b8b7223 */ /* 0x180fe20000010078 */
[----:B------:R-:W-:Y:S01]  /*5c50*/  FADD.FTZ R133, R132, -R133 ;  /* 0x8000008584857221 */ /* 0x000fe20000010000 */
[----:B------:R-:W-:Y:S01]  /*5c60*/  FADD.FTZ R127, R126, -R127 ;  /* 0x8000007f7e7f7221 */ /* 0x000fe20000010000 */
[----:B------:R-:W-:Y:S01]  /*5c70*/  FADD.FTZ R129, R128, -R129 ;  /* 0x8000008180817221 */ /* 0x000fe20000010000 */
[----:B------:R-:W-:Y:S01]  /*5c80*/  FADD.FTZ R139, R138, -R139 ;  /* 0x8000008b8a8b7221 */ /* 0x000fe20000010000 */
[C---:B------:R-:W-:Y:S01]  /*5c90*/  FMUL.FTZ R133, R174.reuse, R133 ;  /* 0x00000085ae857220 */ /* 0x040fe20000410000 */
[C---:B------:R-:W-:Y:S01]  /*5ca0*/  FMUL.FTZ R127, R174.reuse, R127 ;  /* 0x0000007fae7f7220 */ /* 0x040fe20000410000 */
[-CC-:B------:R-:W-:Y:S01]  /*5cb0*/  FFMA.FTZ R131, R131, R118.reuse, R120.reuse ;  /* 0x0000007683837223 */ /* 0x180fe20000010078 */
[-CC-:B------:R-:W-:Y:S01]  /*5cc0*/  FFMA.FTZ R135, R135, R118.reuse, R120.reuse ;  /* 0x0000007687877223 */ /* 0x180fe20000010078 */
[-CC-:B------:R-:W-:Y:S01]  /*5cd0*/  FFMA.FTZ R141, R141, R118.reuse, R120.reuse ;  /* 0x000000768d8d7223 */ /* 0x180fe20000010078 */
        /* <DEDUP_REMOVED lines=48> */
.L_x_11833:
[----:B------:R-:W0:Y:S01]  /*5fe0*/  @P0 LDC.64 R112, c[0x0][0x478] ;  /* 0x00011e00ff700b82 */ /* 0x000e220000000a00 */
[----:B------:R-:W-:-:S04]  /*5ff0*/  IMAD.WIDE.U32 R122, R0, 0x10, R122 ;  /* 0x00000010007a7825 */ /* 0x000fc800078e007a */
[----:B0-----:R-:W-:-:S05]  /*6000*/  @P0 IMAD.WIDE.U32 R112, R0, 0x20, R112 ;  /* 0x0000002000700825 */ /* 0x001fca00078e0070 */
[----:B------:R1:W-:Y:S04]  /*6010*/  @P0 STG.E.128 desc[UR6][R112.64], R104 ;  /* 0x0000006870000986 */ /* 0x0003e8000c101d06 */
[----:B------:R1:W-:Y:S04]  /*6020*/  @P0 STG.E.128 desc[UR6][R112.64+0x10], R100 ;  /* 0x0000106470000986 */ /* 0x0003e8000c101d06 */
[----:B------:R1:W-:Y:S02]  /*6030*/  STG.E.128 desc[UR6][R122.64], R108 ;  /* 0x0000006c7a007986 */ /* 0x0003e4000c101d06 */
.L_x_11825:
        /* <DEDUP_REMOVED lines=69> */
.L_x_11815:
        /* <DEDUP_REMOVED lines=25> */
.L_x_11835:
        /* <DEDUP_REMOVED lines=14> */
.L_x_15727:


//--------------------- .text._ZN10layer_norm22ln_bwd_finalize_kernelINS_22Kernel_traits_finalizeILj8192Ef6__halffS2_fjLb0ELj1024ELj4ENS_18Kernel_traits_baseILj8192EfS2_fS2_fjLj1024EEEEELb0ELb0EEEvNS_9BwdParamsE --------------------------
	.section	.text._ZN10layer_norm22ln_bwd_finalize_kernelINS_22Kernel_traits_finalizeILj8192Ef6__halffS2_fjLb0ELj1024ELj4ENS_18Kernel_traits_baseILj8192EfS2_fS2_fjLj1024EEEEELb0ELb0EEEvNS_9BwdParamsE,"ax",@progbits
	.align	128
        .global         _ZN10layer_norm22ln_bwd_finalize_kernelINS_22Kernel_traits_finalizeILj8192Ef6__halffS2_fjLb0ELj1024ELj4ENS_18Kernel_traits_baseILj8192EfS2_fS2_fjLj1024EEEEELb0ELb0EEEvNS_9BwdParamsE
        .type           _ZN10layer_norm22ln_bwd_finalize_kernelINS_22Kernel_traits_finalizeILj8192Ef6__halffS2_fjLb0ELj1024ELj4ENS_18Kernel_traits_baseILj8192EfS2_fS2_fjLj1024EEEEELb0ELb0EEEvNS_9BwdParamsE,@function
        .size           _ZN10layer_norm22ln_bwd_finalize_kernelINS_22Kernel_traits_finalizeILj8192Ef6__halffS2_fjLb0ELj1024ELj4ENS_18Kernel_traits_baseILj8192EfS2_fS2_fjLj1024EEEEELb0ELb0EEEvNS_9BwdParamsE,(.L_x_15728 - _ZN10layer_norm22ln_bwd_finalize_kernelINS_22Kernel_traits_finalizeILj8192Ef6__halffS2_fjLb0ELj1024ELj4ENS_18Kernel_traits_baseILj8192EfS2_fS2_fjLj1024EEEEELb0ELb0EEEvNS_9BwdParamsE)
        .other          _ZN10layer_norm22ln_bwd_finalize_kernelINS_22Kernel_traits_finalizeILj8192Ef6__halffS2_fjLb0ELj1024ELj4ENS_18Kernel_traits_baseILj8192EfS2_fS2_fjLj1024EEEEELb0ELb0EEEvNS_9BwdParamsE,@"STO_CUDA_ENTRY STV_DEFAULT"
_ZN10layer_norm22ln_bwd_finalize_kernelINS_22Kernel_traits_finalizeILj8192Ef6__halffS2_fjLb0ELj1024ELj4ENS_18Kernel_traits_baseILj8192EfS2_fS2_fjLj1024EEEEELb0ELb0EEEvNS_9BwdParamsE:
.text._ZN10layer_norm22ln_bwd_finalize_kernelINS_22Kernel_traits_finalizeILj8192Ef6__halffS2_fjLb0ELj1024ELj4ENS_18Kernel_traits_baseILj8192EfS2_fS2_fjLj1024EEEEELb0ELb0EEEvNS_9BwdParamsE:
        /* <DEDUP_REMOVED lines=82> */
.L_x_11840:
        /* <DEDUP_REMOVED lines=118> */
.L_x_11839:
[----:B------:R-:W-:Y:S05]  /*0c80*/  BSYNC.RECONVERGENT B1 ;  /* 0x0000000000017941 */ /* 0x000fea0003800200 */
.L_x_11838:
        /* <DEDUP_REMOVED lines=75> */
.L_x_11842:
[----:B------:R-:W-:Y:S05]  /*1140*/  BSYNC.RECONVERGENT B1 ;  /* 0x0000000000017941 */ /* 0x000fea0003800200 */
.L_x_11841:
        /* <DEDUP_REMOVED lines=37> */
.L_x_11844:
[----:B------:R-:W-:Y:S05]  /*13a0*/  BSYNC.RECONVERGENT B1 ;  /* 0x0000000000017941 */ /* 0x000fea0003800200 */
.L_x_11843:
[----:B------:R-:W-:Y:S05]  /*13b0*/  @!P1 BRA `(.L_x_11837) ;  /* 0x0000000000409947 */ /* 0x000fea0003800000 */
[----:B------:R-:W0:Y:S01]  /*13c0*/  LDC.64 R6, c[0x0][0x440] ;  /* 0x00011000ff067b82 */ /* 0x000e220000000a00 */
[----:B------:R-:W-:Y:S01]  /*13d0*/  IMAD R59, R2, R56, R59 ;  /* 0x00000038023b7224 */ /* 0x000fe200078e023b */
[----:B------:R-:W-:Y:S02]  /*13e0*/  LOP3.LUT R8, R8, 0x1f, RZ, 0xc0, !PT ;  /* 0x0000001f08087812 */ /* 0x000fe400078ec0ff */
[----:B------:R-:W-:Y:S02]  /*13f0*/  IADD3 R9, PT, PT, -R9, RZ, RZ ;  /* 0x000000ff09097210 */ /* 0x000fe40007ffe1ff */
[----:B------:R-:W-:Y:S02]  /*1400*/  IADD3 R59, PT, PT, R8, R59, RZ ;  /* 0x0000003b083b7210 */ /* 0x000fe40007ffe0ff */
[----:B------:R-:W1:Y:S05]  /*1410*/  LDC.64 R10, c[0x0][0x448] ;  /* 0x00011200ff0a7b82 */ /* 0x000e6a0000000a00 */
.L_x_11845:
        /* <DEDUP_REMOVED lines=10> */
.L_x_11837:
[----:B------:R-:W-:Y:S05]  /*14c0*/  BSYNC.RECONVERGENT B0 ;  /* 0x0000000000007941 */ /* 0x000fea0003800200 */
.L_x_11836:
        /* <DEDUP_REMOVED lines=57> */
.L_x_11846:
        /* <DEDUP_REMOVED lines=10> */
.L_x_15728:


//--------------------- .text._ZN10layer_norm13ln_bwd_kernelINS_13Kernel_traitsIf6__halffS2_fjLj8192ELj1ELj1ELj8ELj16ENS_18Kernel_traits_baseILj8192EfS2_fS2_fjLj256EEEEELb1ELb0ELb1ELb0EEEvNS_9BwdParamsE --------------------------
	.section	.text._ZN10layer_norm13ln_bwd_kernelINS_13Kernel_traitsIf6__halffS2_fjLj8192ELj1ELj1ELj8ELj16ENS_18Kernel_traits_baseILj8192EfS2_fS2_fjLj256EEEEELb1ELb0ELb1ELb0EEEvNS_9BwdParamsE,"ax",@progbits
	.align	128
        .global         _ZN10layer_norm13ln_bwd_kernelINS_13Kernel_traitsIf6__halffS2_fjLj8192ELj1ELj1ELj8ELj16ENS_18Kernel_traits_baseILj8192EfS2_fS2_fjLj256EEEEELb1ELb0ELb1ELb0EEEvNS_9BwdParamsE
        .type           _ZN10layer_norm13ln_bwd_kernelINS_13Kernel_traitsIf6__halffS2_fjLj8192ELj1ELj1ELj8ELj16ENS_18Kernel_traits_baseILj8192EfS2_fS2_fjLj256EEEEELb1ELb0ELb1ELb0EEEvNS_9BwdParamsE,@function
        .size           _ZN10layer_norm13ln_bwd_kernelINS_13Kernel_traitsIf6__halffS2_fjLj8192ELj1ELj1ELj8ELj16ENS_18Kernel_traits_baseILj8192EfS2_fS2_fjLj256EEEEELb1ELb0ELb1ELb0EEEvNS_9BwdParamsE,(.L_x_15729 - _ZN10layer_norm13ln_bwd_kernelINS_13Kernel_traitsIf6__halffS2_fjLj8192ELj1ELj1ELj8ELj16ENS_18Kernel_traits_baseILj8192EfS2_fS2_fjLj256EEEEELb1ELb0ELb1ELb0EEEvNS_9BwdParamsE)
        .other          _ZN10layer_norm13ln_bwd_kernelINS_13Kernel_traitsIf6__halffS2_fjLj8192ELj1ELj1ELj8ELj16ENS_18Kernel_traits_baseILj8192EfS2_fS2_fjLj256EEEEELb1ELb0ELb1ELb0EEEvNS_9BwdParamsE,@"STO_CUDA_ENTRY STV_DEFAULT"
_ZN10layer_norm13ln_bwd_kernelINS_13Kernel_traitsIf6__halffS2_fjLj8192ELj1ELj1ELj8ELj16ENS_18Kernel_traits_baseILj8192EfS2_fS2_fjLj256EEEEELb1ELb0ELb1ELb0EEEvNS_9BwdParamsE:
.text._ZN10layer_norm13ln_bwd_kernelINS_13Kernel_traitsIf6__halffS2_fjLj8192ELj1ELj1ELj8ELj16ENS_18Kernel_traits_baseILj8192EfS2_fS2_fjLj256EEEEELb1ELb0ELb1ELb0EEEvNS_9BwdParamsE:
        /* <DEDUP_REMOVED lines=8> */
[----:B------:R-:W-:Y:S01]  /*0080*/  IMAD.MOV.U32 R15, RZ, RZ, R3 ;  /* 0x000000ffff0f7224 */ /* 0x000fe200078e0003 */
[----:B------:R-:W0:Y:S01]  /*0090*/  S2UR UR6, SR_CTAID.X ;  /* 0x00000000000679c3 */ /* 0x000e220000002500 */
        /* <DEDUP_REMOVED lines=102> */
.L_x_11996:
[----:B0-----:R-:W-:Y:S02]  /*0700*/  UIMAD.WIDE UR10, UR7, 0x4, UR14 ;  /* 0x00000004070a78a5 */ /* 0x001fe4000f8e020e */
[----:B------:R-:W-:-:S04]  /*0710*/  UIMAD.WIDE UR20, UR7, 0x4, UR12 ;  /* 0x00000004071478a5 */ /* 0x000fc8000f8e020c */
[----:B------:R-:W-:Y:S01]  /*0720*/  MOV R168, UR10 ;  /* 0x0000000a00a87c02 */ /* 0x000fe20008000f00 */
[----:B------:R-:W-:Y:S01]  /*0730*/  IMAD.U32 R169, RZ, RZ, UR11 ;  /* 0x0000000bffa97e24 */ /* 0x000fe2000f8e00ff */
[----:B------:R-:W-:-:S04]  /*0740*/  UIMAD.WIDE UR10, UR7, 0x4, UR18 ;  /* 0x00000004070a78a5 */ /* 0x000fc8000f8e0212 */
[----:B--2---:R-:W2:Y:S01]  /*0750*/  LDG.E R168, desc[UR22][R168.64] ;  /* 0x00000016a8a87981 */ /* 0x004ea2000c1e1900 */
[----:B-1-3--:R-:W-:Y:S01]  /*0760*/  MOV R164, UR20 ;  /* 0x0000001400a47c02 */ /* 0x00afe20008000f00 */
[----:B------:R-:W-:Y:S01]  /*0770*/  IMAD.U32 R167, RZ, RZ, UR11 ;  /* 0x0000000bffa77e24 */ /* 0x000fe2000f8e00ff */
[----:B------:R-:W-:Y:S01]  /*0780*/  MOV R166, UR10 ;  /* 0x0000000a00a67c02 */ /* 0x000fe20008000f00 */
[----:B------:R-:W-:-:S05]  /*0790*/  IMAD.U32 R165, RZ, RZ, UR21 ;  /* 0x00000015ffa57e24 */ /* 0x000fca000f8e00ff */
        /* <DEDUP_REMOVED lines=9> */
[----:B------:R-:W-:Y:S01]  /*0830*/  MOV R164, UR10 ;  /* 0x0000000a00a47c02 */ /* 0x000fe20008000f00 */
[----:B------:R-:W-:-:S05]  /*0840*/  IMAD.U32 R165, RZ, RZ, UR11 ;  /* 0x0000000bffa57e24 */ /* 0x000fca000f8e00ff */
[----:B------:R0:W2:Y:S01]  /*0850*/  LDG.E R176, desc[UR22][R164.64] ;  /* 0x00000016a4b07981 */ /* 0x0000a2000c1e1900 */
[----:B------:R-:W-:Y:S01]  /*0860*/  UISETP.GE.AND UP3, UPT, UR20, 0x1, UPT ;  /* 0x000000011400788c */ /* 0x000fe2000bf66270 */
[C---:B------:R-:W-:Y:S01]  /*0870*/  ISETP.GE.U32.AND P4, PT, R2.reuse, 0x100, PT ;  /* 0x000001000200780c */ /* 0x040fe20003f86070 */
[----:B------:R-:W-:Y:S01]  /*0880*/  UIADD3 UR11, UPT, UPT, UR33, -0x1, URZ ;  /* 0xffffffff210b7890 */ /* 0x000fe2000fffe0ff */
[----:B------:R-:W-:Y:S01]  /*0890*/  IMAD.MOV.U32 R177, RZ, RZ, RZ ;  /* 0x000000ffffb17224 */ /* 0x000fe200078e00ff */
[----:B------:R-:W-:Y:S01]  /*08a0*/  BSSY.RECONVERGENT B1, `(.L_x_11850) ;  /* 0x000006d000017945 */ /* 0x000fe20003800200 */
[----:B------:R-:W-:Y:S02]  /*08b0*/  ISETP.GE.U32.AND P1, PT, R2, 0x200, PT ;  /* 0x000002000200780c */ /* 0x000fe40003f26070 */
[----:B------:R-:W-:Y:S02]  /*08c0*/  CS2R R232, SRZ ;  /* 0x0000000000e87805 */ /* 0x000fe4000001ff00 */
[----:B------:R-:W-:-:S02]  /*08d0*/  PLOP3.LUT P0, PT, PT, PT, UP3, 0x80, 0x8 ;  /* 0x000000000008781c */ /* 0x000fc40003f0f038 */
[----:B------:R-:W-:Y:S01]  /*08e0*/  MOV R0, UR11 ;  /* 0x0000000b00007c02 */ /* 0x000fe20008000f00 */
[----:B------:R-:W-:Y:S01]  /*08f0*/  @UP3 UIADD3 UR9, UPT, UPT, UR20, -0x1, URZ ;  /* 0xffffffff14093890 */ /* 0x000fe2000fffe0ff */
[----:B------:R-:W-:-:S03]  /*0900*/  ISETP.GE.U32.AND P2, PT, R2, 0x300, PT ;  /* 0x000003000200780c */ /* 0x000fc60003f46070 */
[----:B-1----:R-:W-:Y:S01]  /*0910*/  IMAD R0, R0, UR8, RZ ;  /* 0x0000000800007c24 */ /* 0x002fe2000f8e02ff */
[----:B------:R-:W-:Y:S01]  /*0920*/  @UP3 UIMAD UR10, UR9, UR8, URZ ;  /* 0x00000008090a32a4 */ /* 0x000fe2000f8e02ff */
[----:B------:R-:W-:Y:S01]  /*0930*/  ISETP.GE.U32.AND P3, PT, R2, 0x400, PT ;  /* 0x000004000200780c */ /* 0x000fe20003f66070 */
[----:B------:R-:W-:Y:S02]  /*0940*/  UIMAD UR9, UR7, UR8, URZ ;  /* 0x00000008070972a4 */ /* 0x000fe4000f8e02ff */
[----:B------:R-:W-:Y:S01]  /*0950*/  @UP3 USHF.R.S32.HI UR11, URZ, 0x1f, UR10 ;  /* 0x0000001fff0b3899 */ /* 0x000fe2000801140a */
[----:B0-----:R-:W-:-:S03]  /*0960*/  SHF.R.S32.HI R165, RZ, 0x1f, R0 ;  /* 0x0000001fffa57819 */ /* 0x001fc60000011400 */
[----:B------:R-:W-:Y:S01]  /*0970*/  @UP3 ULEA.HI UR11, UR11, UR10, URZ, 0x3 ;  /* 0x0000000a0b0b3291 */ /* 0x000fe2000f8f18ff */
[----:B------:R-:W-:Y:S01]  /*0980*/  LEA.HI R164, R165, R0, RZ, 0x3 ;  /* 0x00000000a5a47211 */ /* 0x000fe200078f18ff */
[----:B------:R-:W-:-:S03]  /*0990*/  USHF.R.S32.HI UR10, URZ, 0x1f, UR9 ;  /* 0x0000001fff0a7899 */ /* 0x000fc60008011409 */
[----:B------:R-:W-:Y:S01]  /*09a0*/  LEA.HI.SX32 R179, R164, R3, 0x1d ;  /* 0x00000003a4b37211 */ /* 0x000fe200078feaff */
[----:B------:R-:W-:Y:S01]  /*09b0*/  ULEA.HI UR10, UR10, UR9, URZ, 0x3 ;  /* 0x000000090a0a7291 */ /* 0x000fe2000f8f18ff */
[----:B------:R-:W-:-:S04]  /*09c0*/  MOV R166, UR11 ;  /* 0x0000000b00a67c02 */ /* 0x000fc80008000f00 */
[----:B------:R-:W-:Y:S01]  /*09d0*/  @P0 LEA.HI.SX32 R177, R166, R3, 0x1d ;  /* 0x00000003a6b10211 */ /* 0x000fe200078feaff */
[----:B------:R-:W-:Y:S01]  /*09e0*/  IMAD.U32 R0, RZ, RZ, UR10 ;  /* 0x0000000aff007e24 */ /* 0x000fe2000f8e00ff */
[----:B------:R-:W-:-:S04]  /*09f0*/  ISETP.NE.AND P0, PT, RZ, UR30, PT ;  /* 0x0000001eff007c0c */ /* 0x000fc8000bf05270 */
[----:B------:R-:W-:-:S04]  /*0a00*/  LEA.HI.SX32 R0, R0, R3, 0x1d ;  /* 0x0000000300007211 */ /* 0x000fc800078feaff */
[----:B------:R-:W-:Y:S02]  /*0a10*/  MOV R178, R0 ;  /* 0x0000000000b27202 */ /* 0x000fe40000000f00 */
[----:B--2---:R-:W-:Y:S01]  /*0a20*/  FSEL R176, R176, RZ, !P0 ;  /* 0x000000ffb0b07208 */ /* 0x004fe20004000000 */
[----:B------:R-:W-:Y:S06]  /*0a30*/  @!P4 BRA `(.L_x_11851) ;  /* 0x00000004004cc947 */ /* 0x000fec0003800000 */
        /* <DEDUP_REMOVED lines=13> */
[----:B------:R-:W-:Y:S01]  /*0b10*/  VIADD R179, R179, 0x100 ;  /* 0x00000100b3b37836 */ /* 0x000fe20000000000 */
[----:B------:R-:W-:Y:S01]  /*0b20*/  IADD3 R177, PT, PT, R177, 0x100, RZ ;  /* 0x00000100b1b17810 */ /* 0x000fe20007ffe0ff */
[----:B0-----:R-:W-:-:S05]  /*0b30*/  @P0 IMAD.WIDE.U32 R216, R178, 0x20, R216 ;  /* 0x00000020b2d80825 */ /* 0x001fca00078e00d8 */
[----:B------:R-:W5:Y:S04]  /*0b40*/  @P0 LDG.E.128 R44, desc[UR22][R216.64] ;  /* 0x00000016d82c0981 */ /* 0x000f68000c1e1d00 */
[----:B------:R0:W5:Y:S01]  /*0b50*/  @P0 LDG.E.128 R40, desc[UR22][R216.64+0x10] ;  /* 0x00001016d8280981 */ /* 0x000162000c1e1d00 */
[----:B------:R-:W-:Y:S02]  /*0b60*/  VIADD R178, R178, 0x100 ;  /* 0x00000100b2b27836 */ /* 0x000fe40000000000 */
[----:B---3--:R-:W-:-:S04]  /*0b70*/  FADD.FTZ R164, -R176, R164 ;  /* 0x000000a4b0a47221 */ /* 0x008fc80000010100 */
[----:B------:R-:W-:Y:S01]  /*0b80*/  FMUL.FTZ R231, R164, UR32 ;  /* 0x00000020a4e77c20 */ /* 0x000fe20008410000 */
[--C-:B----4-:R-:W-:Y:S02]  /*0b90*/  HADD2.F32 R229, -RZ, R168.reuse.H0_H0 ;  /* 0x200000a8ffe57230 */ /* 0x110fe40000004100 */
[C---:B------:R-:W-:Y:S01]  /*0ba0*/  FADD.FTZ R165, -R176.reuse, R165 ;  /* 0x000000a5b0a57221 */ /* 0x040fe20000010100 */
[C---:B------:R-:W-:Y:S01]  /*0bb0*/  FADD.FTZ R166, -R176.reuse, R166 ;  /* 0x000000a6b0a67221 */ /* 0x040fe20000010100 */
[----:B------:R-:W-:Y:S01]  /*0bc0*/  FADD.FTZ R167, -R176, R167 ;  /* 0x000000a7b0a77221 */ /* 0x000fe20000010100 */
[----:B------:R-:W-:Y:S02]  /*0bd0*/  HADD2.F32 R168, -RZ, R168.H1_H1 ;  /* 0x300000a8ffa87230 */ /* 0x000fe40000004100 */
[----:B------:R-:W-:Y:S01]  /*0be0*/  FADD.FTZ R76, R76, R229 ;  /* 0x000000e54c4c7221 */ /* 0x000fe20000010000 */
[-C--:B------:R-:W-:Y:S01]  /*0bf0*/  FFMA.FTZ R108, R231, R229.reuse, R108 ;  /* 0x000000e5e76c7223 */ /* 0x080fe2000001006c */
[----:B-----5:R-:W-:Y:S01]  /*0c00*/  FMUL.FTZ R229, R116, R229 ;  /* 0x000000e574e57220 */ /* 0x020fe20000410000 */
[----:B------:R-:W-:-:S02]  /*0c10*/  HADD2.F32 R225, -RZ, R169.H0_H0 ;  /* 0x200000a9ffe17230 */ /* 0x000fc40000004100 */
[----:B------:R-:W-:Y:S01]  /*0c20*/  FMUL.FTZ R230, R165, UR32 ;  /* 0x00000020a5e67c20 */ /* 0x000fe20008410000 */
[----:B------:R-:W-:Y:S01]  /*0c30*/  FMUL.FTZ R227, R166, UR32 ;  /* 0x00000020a6e37c20 */ /* 0x000fe20008410000 */
[----:B------:R-:W-:Y:S01]  /*0c40*/  FMUL.FTZ R226, R167, UR32 ;  /* 0x00000020a7e27c20 */ /* 0x000fe20008410000 */
        /* <DEDUP_REMOVED lines=11> */
[----:B------:R-:W-:Y:S01]  /*0d00*/  FMUL.FTZ R223, R172, UR32 ;  /* 0x00000020acdf7c20 */ /* 0x000fe20008410000 */
        /* <DEDUP_REMOVED lines=14> */
[----:B------:R-:W-:Y:S01]  /*0df0*/  FADD.FTZ R175, -R176, R175 ;  /* 0x000000afb0af7221 */ /* 0x000fe20000010100 */
[----:B------:R-:W-:Y:S01]  /*0e00*/  FMUL.FTZ R219, R174, UR32 ;  /* 0x00000020aedb7c20 */ /* 0x000fe20008410000 */
[----:B------:R-:W-:Y:S01]  /*0e10*/  FMUL.FTZ R222, R173, UR32 ;  /* 0x00000020adde7c20 */ /* 0x000fe20008410000 */
[----:B------:R-:W-:Y:S01]  /*0e20*/  FMUL.FTZ R220, R113, R170 ;  /* 0x000000aa71dc7220 */ /* 0x000fe20000410000 */
[----:B------:R-:W-:Y:S01]  /*0e30*/  FADD.FTZ R165, R164, R221 ;  /* 0x000000dda4a57221 */ /* 0x000fe20000010000 */
[----:B------:R-:W-:Y:S01]  /*0e40*/  FFMA.FTZ R167, R223, R221, R166 ;  /* 0x000000dddfa77223 */ /* 0x000fe200000100a6 */
[----:B------:R-:W-:Y:S02]  /*0e50*/  HADD2.F32 R216, -RZ, R171.H1_H1 ;  /* 0x300000abffd87230 */ /* 0x000fe40000004100 */
        /* <DEDUP_REMOVED lines=17> */
.L_x_11851:
[----:B------:R-:W-:Y:S05]  /*0f70*/  BSYNC.RECONVERGENT B1 ;  /* 0x0000000000017941 */ /* 0x000fea0003800200 */
.L_x_11850:
        /* <DEDUP_REMOVED lines=19> */
[----:B------:R-:W-:Y:S01]  /*10b0*/  VIADD R177, R177, 0x100 ;  /* 0x00000100b1b17836 */ /* 0x000fe20000000000 */
[----:B------:R-:W-:Y:S01]  /*10c0*/  IADD3 R178, PT, PT, R178, 0x100, RZ ;  /* 0x00000100b2b27810 */ /* 0x000fe20007ffe0ff */
[--C-:B---3--:R-:W-:Y:S02]  /*10d0*/  HADD2.F32 R19, -RZ, R8.reuse.H0_H0 ;  /* 0x20000008ff137230 */ /* 0x108fe40000004100 */
[----:B------:R-:W-:-:S02]  /*10e0*/  HADD2.F32 R8, -RZ, R8.H1_H1 ;  /* 0x30000008ff087230 */ /* 0x000fc40000004100 */
[C---:B----4-:R-:W-:Y:S01]  /*10f0*/  FADD.FTZ R4, -R176.reuse, R4 ;  /* 0x00000004b0047221 */ /* 0x050fe20000010100 */
[C---:B------:R-:W-:Y:S01]  /*1100*/  FADD.FTZ R5, -R176.reuse, R5 ;  /* 0x00000005b0057221 */ /* 0x040fe20000010100 */
[----:B------:R-:W-:Y:S01]  /*1110*/  FADD.FTZ R170, -R176, R7 ;  /* 0x00000007b0aa7221 */ /* 0x000fe20000010100 */
[----:B-----5:R-:W-:Y:S01]  /*1120*/  FMUL.FTZ R214, R140, R19 ;  /* 0x000000138cd67220 */ /* 0x020fe20000410000 */
[--C-:B------:R-:W-:Y:S02]  /*1130*/  HADD2.F32 R169, -RZ, R11.reuse.H0_H0 ;  /* 0x2000000bffa97230 */ /* 0x100fe40000004100 */
[----:B------:R-:W-:Y:S01]  /*1140*/  FMUL.FTZ R7, R4, UR32 ;  /* 0x0000002004077c20 */ /* 0x000fe20008410000 */
[----:B------:R-:W-:Y:S02]  /*1150*/  HADD2.F32 R166, -RZ, R11.H1_H1 ;  /* 0x3000000bffa67230 */ /* 0x000fe40000004100 */
[C---:B------:R-:W-:Y:S01]  /*1160*/  FADD.FTZ R168, -R176.reuse, R6 ;  /* 0x00000006b0a87221 */ /* 0x040fe20000010100 */
[----:B------:R-:W-:Y:S01]  /*1170*/  FADD.FTZ R11, -R176, R12 ;  /* 0x0000000cb00b7221 */ /* 0x000fe20000010100 */
[----:B------:R-:W-:-:S02]  /*1180*/  HADD2.F32 R165, -RZ, R9.H0_H0 ;  /* 0x20000009ffa57230 */ /* 0x000fc40000004100 */
[C---:B------:R-:W-:Y:S01]  /*1190*/  FADD.FTZ R12, -R176.reuse, R13 ;  /* 0x0000000db00c7221 */ /* 0x040fe20000010100 */
[----:B------:R-:W-:Y:S02]  /*11a0*/  HADD2.F32 R164, -RZ, R9.H1_H1 ;  /* 0x30000009ffa47230 */ /* 0x000fe40000004100 */
[C---:B------:R-:W-:Y:S01]  /*11b0*/  FADD.FTZ R171, -R176.reuse, R14 ;  /* 0x0000000eb0ab7221 */ /* 0x040fe20000010100 */
[----:B------:R-:W-:Y:S01]  /*11c0*/  FMUL.FTZ R6, R5, UR32 ;  /* 0x0000002005067c20 */ /* 0x000fe20008410000 */
[----:B------:R-:W-:Y:S01]  /*11d0*/  FADD.FTZ R172, -R176, R15 ;  /* 0x0000000fb0ac7221 */ /* 0x000fe20000010100 */
[----:B------:R-:W-:Y:S01]  /*11e0*/  FMUL.FTZ R9, R141, R8 ;  /* 0x000000088d097220 */ /* 0x000fe20000410000 */
[----:B------:R-:W-:Y:S01]  /*11f0*/  FADD.FTZ R14, R233, R214 ;  /* 0x000000d6e90e7221 */ /* 0x000fe20000010000 */
[----:B------:R-:W-:Y:S01]  /*1200*/  FFMA.FTZ R15, R7, R214, R232 ;  /* 0x000000d6070f7223 */ /* 0x000fe200000100e8 */
[--C-:B0-----:R-:W-:Y:S02]  /*1210*/  HADD2.F32 R16, -RZ, R10.reuse.H1_H1 ;  /* 0x3000000aff107230 */ /* 0x101fe40000004100 */
[----:B------:R-:W-:Y:S01]  /*1220*/  FADD.FTZ R69, R69, R8 ;  /* 0x0000000845457221 */ /* 0x000fe20000010000 */
[----:B------:R-:W-:Y:S01]  /*1230*/  FFMA.FTZ R101, R6, R8, R101 ;  /* 0x0000000806657223 */ /* 0x000fe20000010065 */
[----:B------:R-:W-:Y:S01]  /*1240*/  FMUL.FTZ R12, R12, UR32 ;  /* 0x000000200c0c7c20 */ /* 0x000fe20008410000 */
[----:B------:R-:W-:Y:S01]  /*1250*/  FMUL.FTZ R8, R142, R165 ;  /* 0x000000a58e087220 */ /* 0x000fe20000410000 */
[----:B------:R-:W-:Y:S01]  /*1260*/  FADD.FTZ R17, R14, R9 ;  /* 0x000000090e117221 */ /* 0x000fe20000010000 */
[----:B------:R-:W-:Y:S01]  /*1270*/  FMUL.FTZ R5, R168, UR32 ;  /* 0x00000020a8057c20 */ /* 0x000fe20008410000 */
[----:B------:R-:W-:Y:S01]  /*1280*/  FFMA.FTZ R14, R6, R9, R15 ;  /* 0x00000009060e7223 */ /* 0x000fe2000001000f */
[----:B------:R-:W-:-:S02]  /*1290*/  HADD2.F32 R167, -RZ, R10.H0_H0 ;  /* 0x2000000affa77230 */ /* 0x000fc40000004100 */
[----:B------:R-:W-:Y:S01]  /*12a0*/  FADD.FTZ R65, R65, R16 ;  /* 0x0000001041417221 */ /* 0x000fe20000010000 */
[-C--:B------:R-:W-:Y:S01]  /*12b0*/  FFMA.FTZ R97, R12, R16.reuse, R97 ;  /* 0x000000100c617223 */ /* 0x080fe20000010061 */
[----:B------:R-:W-:Y:S01]  /*12c0*/  FMUL.FTZ R15, R137, R16 ;  /* 0x00000010890f7220 */ /* 0x000fe20000410000 */
[----:B------:R-:W-:Y:S01]  /*12d0*/  FADD.FTZ R68, R68, R19 ;  /* 0x0000001344447221 */ /* 0x000fe20000010000 */
[----:B------:R-:W-:Y:S01]  /*12e0*/  FFMA.FTZ R100, R7, R19, R100 ;  /* 0x0000001307647223 */ /* 0x000fe20000010064 */
[----:B------:R-:W-:Y:S01]  /*12f0*/  FMUL.FTZ R13, R143, R164 ;  /* 0x000000a48f0d7220 */ /* 0x000fe20000410000 */
[----:B------:R-:W-:Y:S01]  /*1300*/  FADD.FTZ R16, R17, R8 ;  /* 0x0000000811107221 */ /* 0x000fe20000010000 */
[----:B------:R-:W-:Y:S01]  /*1310*/  FMUL.FTZ R4, R170, UR32 ;  /* 0x00000020aa047c20 */ /* 0x000fe20008410000 */
[C---:B------:R-:W-:Y:S01]  /*1320*/  FFMA.FTZ R19, R5.reuse, R8, R14 ;  /* 0x0000000805137223 */ /* 0x040fe2000001000e */
        /* <DEDUP_REMOVED lines=8> */
[----:B------:R-:W-:Y:S01]  /*13b0*/  FADD.FTZ R164, R165, R10 ;  /* 0x0000000aa5a47221 */ /* 0x000fe20000010000 */
[----:B------:R-:W-:Y:S01]  /*13c0*/  FFMA.FTZ R19, R11, R10, R16 ;  /* 0x0000000a0b137223 */ /* 0x000fe20000010010 */
        /* <DEDUP_REMOVED lines=16> */
.L_x_11853:
[----:B------:R-:W-:Y:S05]  /*14d0*/  BSYNC.RECONVERGENT B1 ;  /* 0x0000000000017941 */ /* 0x000fea0003800200 */
.L_x_11852:
        /* <DEDUP_REMOVED lines=18> */
[----:B------:R-:W-:Y:S01]  /*1600*/  VIADD R179, R179, 0x100 ;  /* 0x00000100b3b37836 */ /* 0x000fe20000000000 */
[----:B------:R-:W-:Y:S01]  /*1610*/  IADD3 R177, PT, PT, R177, 0x100, RZ ;  /* 0x00000100b1b17810 */ /* 0x000fe20007ffe0ff */
[----:B------:R-:W-:Y:S02]  /*1620*/  VIADD R178, R178, 0x100 ;  /* 0x00000100b2b27836 */ /* 0x000fe40000000000 */
[C---:B---3--:R-:W-:Y:S01]  /*1630*/  FADD.FTZ R22, -R176.reuse, R22 ;  /* 0x00000016b0167221 */ /* 0x048fe20000010100 */
[C---:B------:R-:W-:Y:S01]  /*1640*/  FADD.FTZ R20, -R176.reuse, R20 ;  /* 0x00000014b0147221 */ /* 0x040fe20000010100 */
[C---:B------:R-:W-:Y:S01]  /*1650*/  FADD.FTZ R180, -R176.reuse, R23 ;  /* 0x00000017b0b47221 */ /* 0x040fe20000010100 */
[----:B------:R-:W-:Y:S01]  /*1660*/  FADD.FTZ R18, -R176, R21 ;  /* 0x00000015b0127221 */ /* 0x000fe20000010100 */
[----:B------:R-:W-:Y:S01]  /*1670*/  FMUL.FTZ R23, R22, UR32 ;  /* 0x0000002016177c20 */ /* 0x000fe20008410000 */
[----:B----4-:R-:W-:Y:S01]  /*1680*/  FADD.FTZ R168, -R176, R168 ;  /* 0x000000a8b0a87221 */ /* 0x010fe20000010100 */
[----:B------:R-:W-:Y:S01]  /*1690*/  FMUL.FTZ R21, R20, UR32 ;  /* 0x0000002014157c20 */ /* 0x000fe20008410000 */
[----:B------:R-:W-:-:S02]  /*16a0*/  HADD2.F32 R183, -RZ, R165.H0_H0 ;  /* 0x200000a5ffb77230 */ /* 0x000fc40000004100 */
[--C-:B------:R-:W-:Y:S02]  /*16b0*/  HADD2.F32 R175, -RZ, R164.reuse.H0_H0 ;  /* 0x200000a4ffaf7230 */ /* 0x100fe40000004100 */
[----:B------:R-:W-:Y:S01]  /*16c0*/  FMUL.FTZ R20, R180, UR32 ;  /* 0x00000020b4147c20 */ /* 0x000fe20008410000 */
[----:B------:R-:W-:Y:S02]  /*16d0*/  HADD2.F32 R164, -RZ, R164.H1_H1 ;  /* 0x300000a4ffa47230 */ /* 0x000fe40000004100 */
[----:B------:R-:W-:Y:S01]  /*16e0*/  FMUL.FTZ R18, R18, UR32 ;  /* 0x0000002012127c20 */ /* 0x000fe20008410000 */
[----:B------:R-:W-:Y:S02]  /*16f0*/  HADD2.F32 R174, -RZ, R165.H1_H1 ;  /* 0x300000a5ffae7230 */ /* 0x000fe40000004100 */
[----:B------:R-:W-:Y:S01]  /*1700*/  FADD.FTZ R62, R62, R183 ;  /* 0x000000b73e3e7221 */ /* 0x000fe20000010000 */
[--C-:B------:R-:W-:Y:S02]  /*1710*/  HADD2.F32 R165, -RZ, R166.reuse.H0_H0 ;  /* 0x200000a6ffa57230 */ /* 0x100fe40000004100 */
[-C--:B------:R-:W-:Y:S01]  /*1720*/  FFMA.FTZ R94, R23, R183.reuse, R94 ;  /* 0x000000b7175e7223 */ /* 0x080fe2000001005e */
[----:B-----5:R-:W-:Y:S01]  /*1730*/  FMUL.FTZ R180, R134, R183 ;  /* 0x000000b786b47220 */ /* 0x020fe20000410000 */
[----:B------:R-:W-:Y:S01]  /*1740*/  FMUL.FTZ R22, R132, R175 ;  /* 0x000000af84167220 */ /* 0x000fe20000410000 */
[----:B------:R-:W-:Y:S01]  /*1750*/  FMUL.FTZ R183, R168, UR32 ;  /* 0x00000020a8b77c20 */ /* 0x000fe20008410000 */
        /* <DEDUP_REMOVED lines=9> */
[----:B------:R-:W-:-:S02]  /*17f0*/  HADD2.F32 R166, -RZ, R166.H1_H1 ;  /* 0x300000a6ffa67230 */ /* 0x000fc40000004100 */
[----:B------:R-:W-:Y:S01]  /*1800*/  FMUL.FTZ R184, R169, UR32 ;  /* 0x00000020a9b87c20 */ /* 0x000fe20008410000 */
[--C-:B0-----:R-:W-:Y:S02]  /*1810*/  HADD2.F32 R173, -RZ, R167.reuse.H0_H0 ;  /* 0x200000a7ffad7230 */ /* 0x101fe40000004100 */
        /* <DEDUP_REMOVED lines=8> */
[----:B------:R-:W-:-:S03]  /*18a0*/  FFMA.FTZ R165, R23, R180, R164 ;  /* 0x000000b417a57223 */ /* 0x000fc600000100a4 */
[----:B------:R-:W-:Y:S01]  /*18b0*/  FADD.FTZ R167, R166, R185 ;  /* 0x000000b9a6a77221 */ /* 0x000fe20000010000 */
[----:B------:R-:W-:Y:S01]  /*18c0*/  FFMA.FTZ R164, R20, R185, R165 ;  /* 0x000000b914a47223 */ /* 0x000fe200000100a5 */
[C---:B------:R-:W-:Y:S02]  /*18d0*/  FADD.FTZ R170, -R176.reuse, R170 ;  /* 0x000000aab0aa7221 */ /* 0x040fe40000010100 */
[----:B------:R-:W-:Y:S01]  /*18e0*/  FADD.FTZ R166, R167, R182 ;  /* 0x000000b6a7a67221 */ /* 0x000fe20000010000 */
[----:B------:R-:W-:Y:S01]  /*18f0*/  FFMA.FTZ R165, R183, R182, R164 ;  /* 0x000000b6b7a57223 */ /* 0x000fe200000100a4 */
[----:B------:R-:W-:Y:S01]  /*1900*/  FADD.FTZ R171, -R176, R171 ;  /* 0x000000abb0ab7221 */ /* 0x000fe20000010100 */
        /* <DEDUP_REMOVED lines=18> */
.L_x_11855:
[----:B------:R-:W-:Y:S05]  /*1a30*/  BSYNC.RECONVERGENT B1 ;  /* 0x0000000000017941 */ /* 0x000fea0003800200 */
.L_x_11854:
        /* <DEDUP_REMOVED lines=13> */
[----:B------:R-:W0:Y:S02]  /*1b10*/  @P0 LDC.64 R200, c[0x0][0x438] ;  /* 0x00010e00ffc80b82 */ /* 0x000e240000000a00 */
[----:B0-----:R-:W-:-:S05]  /*1b20*/  @P0 IMAD.WIDE.U32 R200, R178, 0x20, R200 ;  /* 0x00000020b2c80825 */ /* 0x001fca00078e00c8 */
[----:B------:R-:W5:Y:S04]  /*1b30*/  @P0 LDG.E.128 R144, desc[UR22][R200.64] ;  /* 0x00000016c8900981 */ /* 0x000f68000c1e1d00 */
[----:B------:R0:W5:Y:S01]  /*1b40*/  @P0 LDG.E.128 R148, desc[UR22][R200.64+0x10] ;  /* 0x00001016c8940981 */ /* 0x000162000c1e1d00 */
[C---:B---3--:R-:W-:Y:S01]  /*1b50*/  FADD.FTZ R198, -R176.reuse, R165 ;  /* 0x000000a5b0c67221 */ /* 0x048fe20000010100 */
[C---:B------:R-:W-:Y:S01]  /*1b60*/  FADD.FTZ R164, -R176.reuse, R164 ;  /* 0x000000a4b0a47221 */ /* 0x040fe20000010100 */
[C---:B------:R-:W-:Y:S01]  /*1b70*/  FADD.FTZ R166, -R176.reuse, R166 ;  /* 0x000000a6b0a67221 */ /* 0x040fe20000010100 */
[----:B------:R-:W-:Y:S01]  /*1b80*/  FADD.FTZ R177, -R176, R167 ;  /* 0x000000a7b0b17221 */ /* 0x000fe20000010100 */
[--C-:B----4-:R-:W-:Y:S02]  /*1b90*/  HADD2.F32 R165, -RZ, R172.reuse.H0_H0 ;  /* 0x200000acffa57230 */ /* 0x110fe40000004100 */
[----:B0-----:R-:W-:Y:S01]  /*1ba0*/  FMUL.FTZ R201, R164, UR32 ;  /* 0x00000020a4c97c20 */ /* 0x001fe20008410000 */
[----:B------:R-:W-:-:S02]  /*1bb0*/  HADD2.F32 R172, -RZ, R172.H1_H1 ;  /* 0x300000acffac7230 */ /* 0x000fc40000004100 */
[-C--:B-----5:R-:W-:Y:S01]  /*1bc0*/  FMUL.FTZ R204, R124, R165.reuse ;  /* 0x000000a57ccc7220 */ /* 0x0a0fe20000410000 */
[--C-:B------:R-:W-:Y:S02]  /*1bd0*/  HADD2.F32 R167, -RZ, R173.reuse.H0_H0 ;  /* 0x200000adffa77230 */ /* 0x100fe40000004100 */
[----:B------:R-:W-:Y:S01]  /*1be0*/  FMUL.FTZ R203, R166, UR32 ;  /* 0x00000020a6cb7c20 */ /* 0x000fe20008410000 */
[----:B------:R-:W-:Y:S01]  /*1bf0*/  FADD.FTZ R52, R52, R165 ;  /* 0x000000a534347221 */ /* 0x000fe20000010000 */
[----:B------:R-:W-:Y:S01]  /*1c00*/  FFMA.FTZ R84, R201, R165, R84 ;  /* 0x000000a5c9547223 */ /* 0x000fe20000010054 */
[----:B------:R-:W-:Y:S01]  /*1c10*/  FMUL.FTZ R209, R125, R172 ;  /* 0x000000ac7dd17220 */ /* 0x000fe20000410000 */
[----:B------:R-:W-:Y:S01]  /*1c20*/  FADD.FTZ R164, R233, R204 ;  /* 0x000000cce9a47221 */ /* 0x000fe20000010000 */
[----:B------:R-:W-:Y:S01]  /*1c30*/  FMUL.FTZ R198, R198, UR32 ;  /* 0x00000020c6c67c20 */ /* 0x000fe20008410000 */
[----:B------:R-:W-:Y:S01]  /*1c40*/  FFMA.FTZ R165, R201, R204, R232 ;  /* 0x000000ccc9a57223 */ /* 0x000fe200000100e8 */
[----:B------:R-:W-:Y:S01]  /*1c50*/  FADD.FTZ R205, -R176, R168 ;  /* 0x000000a8b0cd7221 */ /* 0x000fe20000010100 */
[----:B------:R-:W-:Y:S01]  /*1c60*/  FADD.FTZ R54, R54, R167 ;  /* 0x000000a736367221 */ /* 0x000fe20000010000 */
[-C--:B------:R-:W-:Y:S01]  /*1c70*/  FFMA.FTZ R86, R203, R167.reuse, R86 ;  /* 0x000000a7cb567223 */ /* 0x080fe20000010056 */
[----:B------:R-:W-:Y:S01]  /*1c80*/  FMUL.FTZ R206, R126, R167 ;  /* 0x000000a77ece7220 */ /* 0x000fe20000410000 */
[----:B------:R-:W-:-:S02]  /*1c90*/  HADD2.F32 R168, -RZ, R173.H1_H1 ;  /* 0x300000adffa87230 */ /* 0x000fc40000004100 */
[----:B------:R-:W-:Y:S01]  /*1ca0*/  FADD.FTZ R167, R164, R209 ;  /* 0x000000d1a4a77221 */ /* 0x000fe20000010000 */
[----:B------:R-:W-:Y:S01]  /*1cb0*/  FFMA.FTZ R164, R198, R209, R165 ;  /* 0x000000d1c6a47223 */ /* 0x000fe200000100a5 */
[----:B------:R-:W-:Y:S01]  /*1cc0*/  FADD.FTZ R202, -R176, R169 ;  /* 0x000000a9b0ca7221 */ /* 0x000fe20000010100 */
[--C-:B------:R-:W-:Y:S02]  /*1cd0*/  HADD2.F32 R169, -RZ, R174.reuse.H0_H0 ;  /* 0x200000aeffa97230 */ /* 0x100fe40000004100 */
[----:B------:R-:W-:Y:S01]  /*1ce0*/  FMUL.FTZ R200, R177, UR32 ;  /* 0x00000020b1c87c20 */ /* 0x000fe20008410000 */
[----:B------:R-:W-:Y:S01]  /*1cf0*/  FMUL.FTZ R211, R127, R168 ;  /* 0x000000a87fd37220 */ /* 0x000fe20000410000 */
[----:B------:R-:W-:Y:S01]  /*1d00*/  FADD.FTZ R166, R167, R206 ;  /* 0x000000cea7a67221 */ /* 0x000fe20000010000 */
[----:B------:R-:W-:Y:S01]  /*1d10*/  FFMA.FTZ R165, R203, R206, R164 ;  /* 0x000000cecba57223 */ /* 0x000fe200000100a4 */
[----:B------:R-:W-:Y:S02]  /*1d20*/  HADD2.F32 R174, -RZ, R174.H1_H1 ;  /* 0x300000aeffae7230 */ /* 0x000fe40000004100 */
[----:B------:R-:W-:Y:S01]  /*1d30*/  FMUL.FTZ R205, R205, UR32 ;  /* 0x00000020cdcd7c20 */ /* 0x000fe20008410000 */
[----:B------:R-:W-:Y:S01]  /*1d40*/  FMUL.FTZ R208, R120, R169 ;  /* 0x000000a978d07220 */ /* 0x000fe20000410000 */
[----:B------:R-:W-:Y:S01]  /*1d50*/  FADD.FTZ R167, R166, R211 ;  /* 0x000000d3a6a77221 */ /* 0x000fe20000010000 */
[----:B------:R-:W-:Y:S01]  /*1d60*/  FFMA.FTZ R164, R200, R211, R165 ;  /* 0x000000d3c8a47223 */ /* 0x000fe200000100a5 */
[----:B------:R-:W-:Y:S01]  /*1d70*/  FADD.FTZ R212, -R176, R171 ;  /* 0x000000abb0d47221 */ /* 0x000fe20000010100 */
[----:B------:R-:W-:-:S02]  /*1d80*/  HADD2.F32 R171, -RZ, R175.H0_H0 ;  /* 0x200000afffab7230 */ /* 0x000fc40000004100 */
[----:B------:R-:W-:Y:S01]  /*1d90*/  FADD.FTZ R170, -R176, R170 ;  /* 0x000000aab0aa7221 */ /* 0x000fe20000010100 */
        /* <DEDUP_REMOVED lines=28> */
.L_x_11849:
[----:B------:R-:W-:Y:S01]  /*1f60*/  UISETP.GE.AND UP3, UPT, UR20, 0x1, UPT ;  /* 0x000000011400788c */ /* 0x000fe2000bf66270 */
[----:B------:R-:W-:Y:S01]  /*1f70*/  IMAD.MOV.U32 R235, RZ, RZ, RZ ;  /* 0x000000ffffeb7224 */ /* 0x000fe200078e00ff */
        /* <DEDUP_REMOVED lines=31> */
[----:B------:R-:W-:Y:S02]  /*2170*/  CS2R R232, SRZ ;  /* 0x0000000000e87805 */ /* 0x000fe4000001ff00 */
[----:B------:R-:W-:-:S09]  /*2180*/  @P2 IADD3 R235, PT, PT, R235, 0x100, RZ ;  /* 0x00000100ebeb2810 */ /* 0x000fd20007ffe0ff */
[----:B---3--:R-:W-:Y:S05]  /*2190*/  @!P3 BRA `(.L_x_11856) ;  /* 0x0000000000acb947 */ /* 0x008fea0003800000 */
[----:B------:R-:W0:Y:S02]  /*21a0*/  LDC.64 R164, c[0x0][0x3b0] ;  /* 0x0000ec00ffa47b82 */ /* 0x000e240000000a00 */
[----:B0-----:R-:W-:-:S05]  /*21b0*/  IMAD.WIDE.U32 R164, R235, 0x8, R164 ;  /* 0x00000008eba47825 */ /* 0x001fca00078e00a4 */
[----:B------:R1:W5:Y:S01]  /*21c0*/  LDG.E.64 R196, desc[UR22][R164.64] ;  /* 0x00000016a4c47981 */ /* 0x000362000c1e1b00 */
[----:B------:R-:W-:Y:S05]  /*21d0*/  BRA `(.L_x_11856) ;  /* 0x00000000009c7947 */ /* 0x000fea0003800000 */
.L_x_11857:
        /* <DEDUP_REMOVED lines=13> */
[----:B------:R0:W5:Y:S03]  /*22b0*/  @P4 LDG.E.128 R40, desc[UR22][R178.64+0x10] ;  /* 0x00001016b2284981 */ /* 0x000166000c1e1d00 */
[----:B------:R-:W-:Y:S01]  /*22c0*/  @P4 VIADD R235, R235, 0x100 ;  /* 0x00000100ebeb4836 */ /* 0x000fe20000000000 */
[----:B------:R0:W5:Y:S02]  /*22d0*/  @P4 LDG.E.64 R194, desc[UR22][R176.64] ;  /* 0x00000016b0c24981 */ /* 0x000164000c1e1b00 */
[----:B------:R-:W1:Y:S01]  /*22e0*/  @P2 LDC.64 R168, c[0x0][0x3b0] ;  /* 0x0000ec00ffa82b82 */ /* 0x000e620000000a00 */
[C---:B--2---:R-:W-:Y:S01]  /*22f0*/  @P1 IMAD.WIDE.U32 R174, R233.reuse, 0x20, R174 ;  /* 0x00000020e9ae1825 */ /* 0x044fe200078e00ae */
[----:B------:R-:W-:-:S04]  /*2300*/  @P1 IADD3 R233, PT, PT, R233, 0x100, RZ ;  /* 0x00000100e9e91810 */ /* 0x000fc80007ffe0ff */
[----:B------:R0:W5:Y:S02]  /*2310*/  @P1 LDG.E.128 R36, desc[UR22][R174.64] ;  /* 0x00000016ae241981 */ /* 0x000164000c1e1d00 */
[----:B------:R-:W2:Y:S01]  /*2320*/  @P3 LDC.64 R164, c[0x0][0x3b0] ;  /* 0x0000ec00ffa43b82 */ /* 0x000ea20000000a00 */
[C---:B---3--:R-:W-:Y:S01]  /*2330*/  @P1 IMAD.WIDE.U32 R172, R235.reuse, 0x8, R172 ;  /* 0x00000008ebac1825 */ /* 0x048fe200078e00ac */
[----:B------:R0:W5:Y:S03]  /*2340*/  @P1 LDG.E.128 R32, desc[UR22][R174.64+0x10] ;  /* 0x00001016ae201981 */ /* 0x000166000c1e1d00 */
[----:B------:R-:W-:Y:S01]  /*2350*/  @P1 VIADD R235, R235, 0x100 ;  /* 0x00000100ebeb1836 */ /* 0x000fe20000000000 */
[----:B------:R0:W5:Y:S02]  /*2360*/  @P1 LDG.E.64 R192, desc[UR22][R172.64] ;  /* 0x00000016acc01981 */ /* 0x000164000c1e1b00 */
        /* <DEDUP_REMOVED lines=14> */
.L_x_11856:
[----:B------:R-:W-:Y:S05]  /*2450*/  BSYNC.RECONVERGENT B0 ;  /* 0x0000000000007941 */ /* 0x000fea0003800200 */
.L_x_11848:
        /* <DEDUP_REMOVED lines=32> */
.L_x_11859:
[----:B------:R-:W-:Y:S05]  /*2660*/  BSYNC.RECONVERGENT B0 ;  /* 0x0000000000007941 */ /* 0x000fea0003800200 */
.L_x_11858:
        /* <DEDUP_REMOVED lines=25> */
[----:B------:R-:W-:Y:S02]  /*2800*/  MOV R164, UR9 ;  /* 0x0000000900a47c02 */ /* 0x000fe40008000f00 */
[----:B------:R-:W-:Y:S01]  /*2810*/  FADD.FTZ R232, R167, R232 ;  /* 0x000000e8a7e87221 */ /* 0x000fe20000010000 */
[----:B------:R-:W-:-:S03]  /*2820*/  FADD.FTZ R165, R166, R165 ;  /* 0x000000a5a6a57221 */ /* 0x000fc60000010000 */
[----:B-1----:R-:W-:Y:S01]  /*2830*/  FADD.FTZ R232, R232, R169 ;  /* 0x000000a9e8e87221 */ /* 0x002fe20000010000 */
[----:B------:R-:W-:Y:S01]  /*2840*/  FADD.FTZ R165, R165, R168 ;  /* 0x000000a8a5a57221 */ /* 0x000fe20000010000 */
[----:B------:R-:W-:Y:S01]  /*2850*/  IMAD.MOV.U32 R168, RZ, RZ, RZ ;  /* 0x000000ffffa87224 */ /* 0x000fe200078e00ff */
        /* <DEDUP_REMOVED lines=32> */
[----:B------:R-:W-:-:S04]  /*2a60*/  F2FP.F16.F32.PACK_AB R164, RZ, R164 ;  /* 0x000000a4ffa4723e */ /* 0x000fc800000000ff */
[----:B------:R-:W-:-:S07]  /*2a70*/  PRMT R152, R164, 0x7610, R152 ;  /* 0x00007610a4987816 */ /* 0x000fce0000000098 */
.L_x_11864:
        /* <DEDUP_REMOVED lines=12> */
.L_x_11865:
        /* <DEDUP_REMOVED lines=12> */
.L_x_11866:
        /* <DEDUP_REMOVED lines=12> */
.L_x_11867:
        /* <DEDUP_REMOVED lines=12> */
.L_x_11868:
        /* <DEDUP_REMOVED lines=12> */
.L_x_11869:
        /* <DEDUP_REMOVED lines=12> */
.L_x_11870:
        /* <DEDUP_REMOVED lines=14> */
.L_x_11863:
        /* <DEDUP_REMOVED lines=38> */
[----:B------:R-:W-:-:S04]  /*3240*/  F2FP.F16.F32.PACK_AB R156, RZ, R156 ;  /* 0x0000009cff9c723e */ /* 0x000fc800000000ff */
[----:B------:R-:W-:-:S07]  /*3250*/  PRMT R152, R156, 0x7610, R152 ;  /* 0x000076109c987816 */ /* 0x000fce0000000098 */
.L_x_11872:
[----:B------:R-:W-:Y:S05]  /*3260*/  BRA.U !UP3, `(.L_x_11873) ;  /* 0x000000010b187547 */ /* 0x000fea000b800000 */
[----:B------:R-:W-:Y:S01]  /*3270*/  FMUL.FTZ R156, R157, UR25 ;  /* 0x000000199d9c7c20 */ /* 0x000fe20008410000 */
[----:B-----5:R-:W-:-:S03]  /*3280*/  LOP3.LUT P0, RZ, R194, 0xff00, RZ, 0xc0, !PT ;  /* 0x0000ff00c2ff7812 */ /* 0x020fc6000780c0ff */
[----:B------:R-:W-:-:S05]  /*3290*/  FMUL.FTZ R156, R156, UR24 ;  /* 0x000000189c9c7c20 */ /* 0x000fca0008410000 */
[----:B------:R-:W-:-:S04]  /*32a0*/  FSEL R156, R156, RZ, P0 ;  /* 0x000000ff9c9c7208 */ /* 0x000fc80000000000 */
[----:B------:R-:W-:-:S04]  /*32b0*/  F2FP.F16.F32.PACK_AB R156, RZ, R156 ;  /* 0x0000009cff9c723e */ /* 0x000fc800000000ff */
[----:B------:R-:W-:-:S07]  /*32c0*/  PRMT R152, R152, 0x5410, R156 ;  /* 0x0000541098987816 */ /* 0x000fce000000009c */
.L_x_11873:
[----:B------:R-:W-:Y:S05]  /*32d0*/  BRA.U !UP3, `(.L_x_11874) ;  /* 0x000000010b187547 */ /* 0x000fea000b800000 */
[----:B------:R-:W-:Y:S01]  /*32e0*/  FMUL.FTZ R156, R158, UR25 ;  /* 0x000000199e9c7c20 */ /* 0x000fe20008410000 */
[----:B-----5:R-:W-:-:S03]  /*32f0*/  LOP3.LUT P0, RZ, R194, 0xff0000, RZ, 0xc0, !PT ;  /* 0x00ff0000c2ff7812 */ /* 0x020fc6000780c0ff */
[----:B------:R-:W-:-:S05]  /*3300*/  FMUL.FTZ R156, R156, UR24 ;  /* 0x000000189c9c7c20 */ /* 0x000fca0008410000 */
[----:B------:R-:W-:-:S04]  /*3310*/  FSEL R156, R156, RZ, P0 ;  /* 0x000000ff9c9c7208 */ /* 0x000fc80000000000 */
[----:B------:R-:W-:-:S04]  /*3320*/  F2FP.F16.F32.PACK_AB R156, RZ, R156 ;  /* 0x0000009cff9c723e */ /* 0x000fc800000000ff */
[----:B------:R-:W-:-:S07]  /*3330*/  PRMT R153, R156, 0x7610, R153 ;  /* 0x000076109c997816 */ /* 0x000fce0000000099 */
.L_x_11874:
[----:B------:R-:W-:Y:S05]  /*3340*/  BRA.U !UP3, `(.L_x_11875) ;  /* 0x000000010b187547 */ /* 0x000fea000b800000 */
[----:B------:R-:W-:Y:S01]  /*3350*/  FMUL.FTZ R156, R159, UR25 ;  /* 0x000000199f9c7c20 */ /* 0x000fe20008410000 */
[----:B-----5:R-:W-:-:S03]  /*3360*/  LOP3.LUT P0, RZ, R194, 0xff000000, RZ, 0xc0, !PT ;  /* 0xff000000c2ff7812 */ /* 0x020fc6000780c0ff */
[----:B------:R-:W-:-:S05]  /*3370*/  FMUL.FTZ R156, R156, UR24 ;  /* 0x000000189c9c7c20 */ /* 0x000fca0008410000 */
[----:B------:R-:W-:-:S04]  /*3380*/  FSEL R156, R156, RZ, P0 ;  /* 0x000000ff9c9c7208 */ /* 0x000fc80000000000 */
[----:B------:R-:W-:-:S04]  /*3390*/  F2FP.F16.F32.PACK_AB R156, RZ, R156 ;  /* 0x0000009cff9c723e */ /* 0x000fc800000000ff */
[----:B------:R-:W-:-:S07]  /*33a0*/  PRMT R153, R153, 0x5410, R156 ;  /* 0x0000541099997816 */ /* 0x000fce000000009c */
.L_x_11875:
[----:B------:R-:W-:Y:S05]  /*33b0*/  BRA.U !UP3, `(.L_x_11876) ;  /* 0x000000010b187547 */ /* 0x000fea000b800000 */
[----:B------:R-:W-:Y:S01]  /*33c0*/  FMUL.FTZ R156, R160, UR25 ;  /* 0x00000019a09c7c20 */ /* 0x000fe20008410000 */
[----:B-----5:R-:W-:-:S03]  /*33d0*/  LOP3.LUT P0, RZ, R195, 0xff, RZ, 0xc0, !PT ;  /* 0x000000ffc3ff7812 */ /* 0x020fc6000780c0ff */
[----:B------:R-:W-:-:S05]  /*33e0*/  FMUL.FTZ R156, R156, UR24 ;  /* 0x000000189c9c7c20 */ /* 0x000fca0008410000 */
[----:B------:R-:W-:-:S04]  /*33f0*/  FSEL R156, R156, RZ, P0 ;  /* 0x000000ff9c9c7208 */ /* 0x000fc80000000000 */
[----:B------:R-:W-:-:S04]  /*3400*/  F2FP.F16.F32.PACK_AB R156, RZ, R156 ;  /* 0x0000009cff9c723e */ /* 0x000fc800000000ff */
[----:B------:R-:W-:-:S07]  /*3410*/  PRMT R154, R156, 0x7610, R154 ;  /* 0x000076109c9a7816 */ /* 0x000fce000000009a */
.L_x_11876:
[----:B------:R-:W-:Y:S05]  /*3420*/  BRA.U !UP3, `(.L_x_11877) ;  /* 0x000000010b187547 */ /* 0x000fea000b800000 */
[----:B------:R-:W-:Y:S01]  /*3430*/  FMUL.FTZ R156, R161, UR25 ;  /* 0x00000019a19c7c20 */ /* 0x000fe20008410000 */
[----:B-----5:R-:W-:-:S03]  /*3440*/  LOP3.LUT P0, RZ, R195, 0xff00, RZ, 0xc0, !PT ;  /* 0x0000ff00c3ff7812 */ /* 0x020fc6000780c0ff */
[----:B------:R-:W-:-:S05]  /*3450*/  FMUL.FTZ R156, R156, UR24 ;  /* 0x000000189c9c7c20 */ /* 0x000fca0008410000 */
[----:B------:R-:W-:-:S04]  /*3460*/  FSEL R156, R156, RZ, P0 ;  /* 0x000000ff9c9c7208 */ /* 0x000fc80000000000 */
[----:B------:R-:W-:-:S04]  /*3470*/  F2FP.F16.F32.PACK_AB R156, RZ, R156 ;  /* 0x0000009cff9c723e */ /* 0x000fc800000000ff */
[----:B------:R-:W-:-:S07]  /*3480*/  PRMT R154, R154, 0x5410, R156 ;  /* 0x000054109a9a7816 */ /* 0x000fce000000009c */
.L_x_11877:
[----:B------:R-:W-:Y:S05]  /*3490*/  BRA.U !UP3, `(.L_x_11878) ;  /* 0x000000010b187547 */ /* 0x000fea000b800000 */
[----:B------:R-:W-:Y:S01]  /*34a0*/  FMUL.FTZ R156, R162, UR25 ;  /* 0x00000019a29c7c20 */ /* 0x000fe20008410000 */
[----:B-----5:R-:W-:-:S03]  /*34b0*/  LOP3.LUT P0, RZ, R195, 0xff0000, RZ, 0xc0, !PT ;  /* 0x00ff0000c3ff7812 */ /* 0x020fc6000780c0ff */
[----:B------:R-:W-:-:S05]  /*34c0*/  FMUL.FTZ R156, R156, UR24 ;  /* 0x000000189c9c7c20 */ /* 0x000fca0008410000 */
[----:B------:R-:W-:-:S04]  /*34d0*/  FSEL R156, R156, RZ, P0 ;  /* 0x000000ff9c9c7208 */ /* 0x000fc80000000000 */
[----:B------:R-:W-:-:S04]  /*34e0*/  F2FP.F16.F32.PACK_AB R156, RZ, R156 ;  /* 0x0000009cff9c723e */ /* 0x000fc800000000ff */
[----:B------:R-:W-:-:S07]  /*34f0*/  PRMT R155, R156, 0x7610, R155 ;  /* 0x000076109c9b7816 */ /* 0x000fce000000009b */
.L_x_11878:
[----:B------:R-:W-:Y:S01]  /*3500*/  IMAD.MOV.U32 R156, RZ, RZ, R164 ;  /* 0x000000ffff9c7224 */ /* 0x000fe200078e00a4 */
[----:B------:R-:W-:Y:S06]  /*3510*/  BRA.U !UP3, `(.L_x_11871) ;  /* 0x0000000d0bb87547 */ /* 0x000fec000b800000 */
        /* <DEDUP_REMOVED lines=8> */
.L_x_11862:
        /* <DEDUP_REMOVED lines=15> */
[----:B------:R-:W-:-:S04]  /*3690*/  F2FP.F16.F32.PACK_AB R164, RZ, R164 ;  /* 0x000000a4ffa4723e */ /* 0x000fc800000000ff */
[----:B------:R-:W-:-:S07]  /*36a0*/  PRMT R152, R164, 0x7610, R152 ;  /* 0x00007610a4987816 */ /* 0x000fce0000000098 */
.L_x_11880:
        /* <DEDUP_REMOVED lines=14> */
.L_x_11881:
        /* <DEDUP_REMOVED lines=14> */
.L_x_11882:
        /* <DEDUP_REMOVED lines=14> */
.L_x_11883:
        /* <DEDUP_REMOVED lines=14> */
.L_x_11884:
        /* <DEDUP_REMOVED lines=14> */
.L_x_11885:
        /* <DEDUP_REMOVED lines=14> */
.L_x_11886:
        /* <DEDUP_REMOVED lines=13> */
[----:B------:R-:W-:-:S04]  /*3cc0*/  F2FP.F16.F32.PACK_AB R164, RZ, R164 ;  /* 0x000000a4ffa4723e */ /* 0x000fc800000000ff */
[----:B------:R-:W-:Y:S01]  /*3cd0*/  PRMT R155, R155, 0x5410, R164 ;  /* 0x000054109b9b7816 */ /* 0x000fe200000000a4 */
[----:B------:R-:W-:Y:S06]  /*3ce0*/  BRA `(.L_x_11871) ;  /* 0x0000000400c47947 */ /* 0x000fec0003800000 */
.L_x_11879:
        /* <DEDUP_REMOVED lines=61> */
[----:B------:R-:W-:-:S04]  /*40c0*/  F2FP.F16.F32.PACK_AB R164, RZ, R164 ;  /* 0x000000a4ffa4723e */ /* 0x000fc800000000ff */
[----:B------:R-:W-:-:S07]  /*40d0*/  PRMT R152, R164, 0x7610, R152 ;  /* 0x00007610a4987816 */ /* 0x000fce0000000098 */
.L_x_11887:
[----:B------:R-:W-:Y:S05]  /*40e0*/  BRA.U !UP3, `(.L_x_11888) ;  /* 0x000000010b187547 */ /* 0x000fea000b800000 */
[----:B------:R-:W-:Y:S01]  /*40f0*/  FMUL.FTZ R164, R157, UR25 ;  /* 0x000000199da47c20 */ /* 0x000fe20008410000 */
[----:B------:R-:W-:-:S03]  /*4100*/  LOP3.LUT P0, RZ, R194, 0xff00, RZ, 0xc0, !PT ;  /* 0x0000ff00c2ff7812 */ /* 0x000fc6000780c0ff */
[----:B------:R-:W-:-:S05]  /*4110*/  FMUL.FTZ R164, R164, UR24 ;  /* 0x00000018a4a47c20 */ /* 0x000fca0008410000 */
[----:B------:R-:W-:-:S04]  /*4120*/  FSEL R164, R164, RZ, P0 ;  /* 0x000000ffa4a47208 */ /* 0x000fc80000000000 */
[----:B------:R-:W-:-:S04]  /*4130*/  F2FP.F16.F32.PACK_AB R164, RZ, R164 ;  /* 0x000000a4ffa4723e */ /* 0x000fc800000000ff */
[----:B------:R-:W-:-:S07]  /*4140*/  PRMT R152, R152, 0x5410, R164 ;  /* 0x0000541098987816 */ /* 0x000fce00000000a4 */
.L_x_11888:
[----:B------:R-:W-:Y:S05]  /*4150*/  BRA.U !UP3, `(.L_x_11889) ;  /* 0x000000010b187547 */ /* 0x000fea000b800000 */
[----:B------:R-:W-:Y:S01]  /*4160*/  FMUL.FTZ R164, R158, UR25 ;  /* 0x000000199ea47c20 */ /* 0x000fe20008410000 */
[----:B------:R-:W-:-:S03]  /*4170*/  LOP3.LUT P0, RZ, R194, 0xff0000, RZ, 0xc0, !PT ;  /* 0x00ff0000c2ff7812 */ /* 0x000fc6000780c0ff */
[----:B------:R-:W-:-:S05]  /*4180*/  FMUL.FTZ R164, R164, UR24 ;  /* 0x00000018a4a47c20 */ /* 0x000fca0008410000 */
[----:B------:R-:W-:-:S04]  /*4190*/  FSEL R164, R164, RZ, P0 ;  /* 0x000000ffa4a47208 */ /* 0x000fc80000000000 */
[----:B------:R-:W-:-:S04]  /*41a0*/  F2FP.F16.F32.PACK_AB R164, RZ, R164 ;  /* 0x000000a4ffa4723e */ /* 0x000fc800000000ff */
[----:B------:R-:W-:-:S07]  /*41b0*/  PRMT R153, R164, 0x7610, R153 ;  /* 0x00007610a4997816 */ /* 0x000fce0000000099 */
.L_x_11889:
[----:B------:R-:W-:Y:S05]  /*41c0*/  BRA.U !UP3, `(.L_x_11890) ;  /* 0x000000010b187547 */ /* 0x000fea000b800000 */
[----:B------:R-:W-:Y:S01]  /*41d0*/  FMUL.FTZ R164, R159, UR25 ;  /* 0x000000199fa47c20 */ /* 0x000fe20008410000 */
[----:B------:R-:W-:-:S03]  /*41e0*/  LOP3.LUT P0, RZ, R194, 0xff000000, RZ, 0xc0, !PT ;  /* 0xff000000c2ff7812 */ /* 0x000fc6000780c0ff */
[----:B------:R-:W-:-:S05]  /*41f0*/  FMUL.FTZ R164, R164, UR24 ;  /* 0x00000018a4a47c20 */ /* 0x000fca0008410000 */
[----:B------:R-:W-:-:S04]  /*4200*/  FSEL R164, R164, RZ, P0 ;  /* 0x000000ffa4a47208 */ /* 0x000fc80000000000 */
[----:B------:R-:W-:-:S04]  /*4210*/  F2FP.F16.F32.PACK_AB R164, RZ, R164 ;  /* 0x000000a4ffa4723e */ /* 0x000fc800000000ff */
[----:B------:R-:W-:-:S07]  /*4220*/  PRMT R153, R153, 0x5410, R164 ;  /* 0x0000541099997816 */ /* 0x000fce00000000a4 */
.L_x_11890:
[----:B------:R-:W-:Y:S05]  /*4230*/  BRA.U !UP3, `(.L_x_11891) ;  /* 0x000000010b187547 */ /* 0x000fea000b800000 */
[----:B------:R-:W-:Y:S01]  /*4240*/  FMUL.FTZ R164, R160, UR25 ;  /* 0x00000019a0a47c20 */ /* 0x000fe20008410000 */
[----:B------:R-:W-:-:S03]  /*4250*/  LOP3.LUT P0, RZ, R195, 0xff, RZ, 0xc0, !PT ;  /* 0x000000ffc3ff7812 */ /* 0x000fc6000780c0ff */
[----:B------:R-:W-:-:S05]  /*4260*/  FMUL.FTZ R164, R164, UR24 ;  /* 0x00000018a4a47c20 */ /* 0x000fca0008410000 */
[----:B------:R-:W-:-:S04]  /*4270*/  FSEL R164, R164, RZ, P0 ;  /* 0x000000ffa4a47208 */ /* 0x000fc80000000000 */
[----:B------:R-:W-:-:S04]  /*4280*/  F2FP.F16.F32.PACK_AB R164, RZ, R164 ;  /* 0x000000a4ffa4723e */ /* 0x000fc800000000ff */
[----:B------:R-:W-:-:S07]  /*4290*/  PRMT R154, R164, 0x7610, R154 ;  /* 0x00007610a49a7816 */ /* 0x000fce000000009a */
.L_x_11891:
[----:B------:R-:W-:Y:S05]  /*42a0*/  BRA.U !UP3, `(.L_x_11892) ;  /* 0x000000010b187547 */ /* 0x000fea000b800000 */
[----:B------:R-:W-:Y:S01]  /*42b0*/  FMUL.FTZ R164, R161, UR25 ;  /* 0x00000019a1a47c20 */ /* 0x000fe20008410000 */
[----:B------:R-:W-:-:S03]  /*42c0*/  LOP3.LUT P0, RZ, R195, 0xff00, RZ, 0xc0, !PT ;  /* 0x0000ff00c3ff7812 */ /* 0x000fc6000780c0ff */
[----:B------:R-:W-:-:S05]  /*42d0*/  FMUL.FTZ R164, R164, UR24 ;  /* 0x00000018a4a47c20 */ /* 0x000fca0008410000 */
[----:B------:R-:W-:-:S04]  /*42e0*/  FSEL R164, R164, RZ, P0 ;  /* 0x000000ffa4a47208 */ /* 0x000fc80000000000 */
[----:B------:R-:W-:-:S04]  /*42f0*/  F2FP.F16.F32.PACK_AB R164, RZ, R164 ;  /* 0x000000a4ffa4723e */ /* 0x000fc800000000ff */
[----:B------:R-:W-:-:S07]  /*4300*/  PRMT R154, R154, 0x5410, R164 ;  /* 0x000054109a9a7816 */ /* 0x000fce00000000a4 */
.L_x_11892:
[----:B------:R-:W-:Y:S05]  /*4310*/  BRA.U !UP3, `(.L_x_11893) ;  /* 0x000000010b187547 */ /* 0x000fea000b800000 */
[----:B------:R-:W-:Y:S01]  /*4320*/  FMUL.FTZ R164, R162, UR25 ;  /* 0x00000019a2a47c20 */ /* 0x000fe20008410000 */
[----:B------:R-:W-:-:S03]  /*4330*/  LOP3.LUT P0, RZ, R195, 0xff0000, RZ, 0xc0, !PT ;  /* 0x00ff0000c3ff7812 */ /* 0x000fc6000780c0ff */
[----:B------:R-:W-:-:S05]  /*4340*/  FMUL.FTZ R164, R164, UR24 ;  /* 0x00000018a4a47c20 */ /* 0x000fca0008410000 */
[----:B------:R-:W-:-:S04]  /*4350*/  FSEL R164, R164, RZ, P0 ;  /* 0x000000ffa4a47208 */ /* 0x000fc80000000000 */
[----:B------:R-:W-:-:S04]  /*4360*/  F2FP.F16.F32.PACK_AB R164, RZ, R164 ;  /* 0x000000a4ffa4723e */ /* 0x000fc800000000ff */
[----:B------:R-:W-:-:S07]  /*4370*/  PRMT R155, R164, 0x7610, R155 ;  /* 0x00007610a49b7816 */ /* 0x000fce000000009b */
.L_x_11893:
[----:B------:R-:W-:Y:S05]  /*4380*/  BRA.U !UP3, `(.L_x_11871) ;  /* 0x000000010b1c7547 */ /* 0x000fea000b800000 */
[----:B------:R-:W-:Y:S01]  /*4390*/  FMUL.FTZ R164, R163, UR25 ;  /* 0x00000019a3a47c20 */ /* 0x000fe20008410000 */
[----:B------:R-:W-:-:S03]  /*43a0*/  ISETP.GE.U32.AND P0, PT, R194, RZ, PT ;  /* 0x000000ffc200720c */ /* 0x000fc60003f06070 */
[----:B------:R-:W-:Y:S01]  /*43b0*/  FMUL.FTZ R164, R164, UR24 ;  /* 0x00000018a4a47c20 */ /* 0x000fe20008410000 */
[----:B------:R-:W-:-:S04]  /*43c0*/  ISETP.GE.U32.AND.EX P0, PT, R195, 0x1000000, PT, P0 ;  /* 0x01000000c300780c */ /* 0x000fc80003f06100 */
[----:B------:R-:W-:-:S04]  /*43d0*/  FSEL R164, R164, RZ, P0 ;  /* 0x000000ffa4a47208 */ /* 0x000fc80000000000 */
[----:B------:R-:W-:-:S04]  /*43e0*/  F2FP.F16.F32.PACK_AB R164, RZ, R164 ;  /* 0x000000a4ffa4723e */ /* 0x000fc800000000ff */
[----:B------:R-:W-:-:S07]  /*43f0*/  PRMT R155, R155, 0x5410, R164 ;  /* 0x000054109b9b7816 */ /* 0x000fce00000000a4 */
.L_x_11871:
        /* <DEDUP_REMOVED lines=14> */
.L_x_11861:
[----:B------:R-:W-:Y:S05]  /*44e0*/  BSYNC.RECONVERGENT B0 ;  /* 0x0000000000007941 */ /* 0x000fea0003800200 */
.L_x_11860:
        /* <DEDUP_REMOVED lines=72> */
.L_x_11898:
[----:B------:R-:W-:Y:S05]  /*4970*/  BRA.U !UP3, `(.L_x_11899) ;  /* 0x000000010b187547 */ /* 0x000fea000b800000 */
[----:B------:R-:W-:Y:S01]  /*4980*/  FMUL.FTZ R161, R157, UR25 ;  /* 0x000000199da17c20 */ /* 0x000fe20008410000 */
[----:B------:R-:W-:-:S03]  /*4990*/  LOP3.LUT P5, RZ, R192, 0xff00, RZ, 0xc0, !PT ;  /* 0x0000ff00c0ff7812 */ /* 0x000fc600078ac0ff */
[----:B------:R-:W-:-:S05]  /*49a0*/  FMUL.FTZ R161, R161, UR24 ;  /* 0x00000018a1a17c20 */ /* 0x000fca0008410000 */
[----:B------:R-:W-:-:S04]  /*49b0*/  FSEL R161, R161, RZ, P5 ;  /* 0x000000ffa1a17208 */ /* 0x000fc80002800000 */
[----:B------:R-:W-:-:S04]  /*49c0*/  F2FP.F16.F32.PACK_AB R161, RZ, R161 ;  /* 0x000000a1ffa1723e */ /* 0x000fc800000000ff */
[----:B------:R-:W-:-:S07]  /*49d0*/  PRMT R152, R152, 0x5410, R161 ;  /* 0x0000541098987816 */ /* 0x000fce00000000a1 */
.L_x_11899:
[----:B------:R-:W-:Y:S05]  /*49e0*/  BRA.U !UP3, `(.L_x_11900) ;  /* 0x000000010b187547 */ /* 0x000fea000b800000 */
[----:B------:R-:W-:Y:S01]  /*49f0*/  FMUL.FTZ R161, R158, UR25 ;  /* 0x000000199ea17c20 */ /* 0x000fe20008410000 */
[----:B------:R-:W-:-:S03]  /*4a00*/  LOP3.LUT P5, RZ, R192, 0xff0000, RZ, 0xc0, !PT ;  /* 0x00ff0000c0ff7812 */ /* 0x000fc600078ac0ff */
[----:B------:R-:W-:-:S05]  /*4a10*/  FMUL.FTZ R161, R161, UR24 ;  /* 0x00000018a1a17c20 */ /* 0x000fca0008410000 */
[----:B------:R-:W-:-:S04]  /*4a20*/  FSEL R161, R161, RZ, P5 ;  /* 0x000000ffa1a17208 */ /* 0x000fc80002800000 */
[----:B------:R-:W-:-:S04]  /*4a30*/  F2FP.F16.F32.PACK_AB R161, RZ, R161 ;  /* 0x000000a1ffa1723e */ /* 0x000fc800000000ff */
[----:B------:R-:W-:-:S07]  /*4a40*/  PRMT R153, R161, 0x7610, R153 ;  /* 0x00007610a1997816 */ /* 0x000fce0000000099 */
.L_x_11900:
[----:B------:R-:W-:Y:S05]  /*4a50*/  BRA.U !UP3, `(.L_x_11901) ;  /* 0x000000010b187547 */ /* 0x000fea000b800000 */
[----:B------:R-:W-:Y:S01]  /*4a60*/  FMUL.FTZ R161, R159, UR25 ;  /* 0x000000199fa17c20 */ /* 0x000fe20008410000 */
[----:B------:R-:W-:-:S03]  /*4a70*/  LOP3.LUT P5, RZ, R192, 0xff000000, RZ, 0xc0, !PT ;  /* 0xff000000c0ff7812 */ /* 0x000fc600078ac0ff */
[----:B------:R-:W-:-:S05]  /*4a80*/  FMUL.FTZ R161, R161, UR24 ;  /* 0x00000018a1a17c20 */ /* 0x000fca0008410000 */
[----:B------:R-:W-:-:S04]  /*4a90*/  FSEL R161, R161, RZ, P5 ;  /* 0x000000ffa1a17208 */ /* 0x000fc80002800000 */
[----:B------:R-:W-:-:S04]  /*4aa0*/  F2FP.F16.F32.PACK_AB R161, RZ, R161 ;  /* 0x000000a1ffa1723e */ /* 0x000fc800000000ff */
[----:B------:R-:W-:-:S07]  /*4ab0*/  PRMT R153, R153, 0x5410, R161 ;  /* 0x0000541099997816 */ /* 0x000fce00000000a1 */
.L_x_11901:
[----:B------:R-:W-:Y:S05]  /*4ac0*/  BRA.U !UP3, `(.L_x_11902) ;  /* 0x000000010b187547 */ /* 0x000fea000b800000 */
[----:B------:R-:W-:Y:S01]  /*4ad0*/  FMUL.FTZ R161, R160, UR25 ;  /* 0x00000019a0a17c20 */ /* 0x000fe20008410000 */
[----:B------:R-:W-:-:S03]  /*4ae0*/  LOP3.LUT P5, RZ, R193, 0xff, RZ, 0xc0, !PT ;  /* 0x000000ffc1ff7812 */ /* 0x000fc600078ac0ff */
[----:B------:R-:W-:-:S05]  /*4af0*/  FMUL.FTZ R161, R161, UR24 ;  /* 0x00000018a1a17c20 */ /* 0x000fca0008410000 */
[----:B------:R-:W-:-:S04]  /*4b00*/  FSEL R161, R161, RZ, P5 ;  /* 0x000000ffa1a17208 */ /* 0x000fc80002800000 */
[----:B------:R-:W-:-:S04]  /*4b10*/  F2FP.F16.F32.PACK_AB R161, RZ, R161 ;  /* 0x000000a1ffa1723e */ /* 0x000fc800000000ff */
[----:B------:R-:W-:-:S07]  /*4b20*/  PRMT R154, R161, 0x7610, R154 ;  /* 0x00007610a19a7816 */ /* 0x000fce000000009a */
.L_x_11902:
[----:B------:R-:W-:Y:S05]  /*4b30*/  BRA.U !UP3, `(.L_x_11903) ;  /* 0x000000010b187547 */ /* 0x000fea000b800000 */
[----:B------:R-:W-:Y:S01]  /*4b40*/  FMUL.FTZ R161, R164, UR25 ;  /* 0x00000019a4a17c20 */ /* 0x000fe20008410000 */
[----:B------:R-:W-:-:S03]  /*4b50*/  LOP3.LUT P5, RZ, R193, 0xff00, RZ, 0xc0, !PT ;  /* 0x0000ff00c1ff7812 */ /* 0x000fc600078ac0ff */
[----:B------:R-:W-:-:S05]  /*4b60*/  FMUL.FTZ R161, R161, UR24 ;  /* 0x00000018a1a17c20 */ /* 0x000fca0008410000 */
[----:B------:R-:W-:-:S04]  /*4b70*/  FSEL R161, R161, RZ, P5 ;  /* 0x000000ffa1a17208 */ /* 0x000fc80002800000 */
[----:B------:R-:W-:-:S04]  /*4b80*/  F2FP.F16.F32.PACK_AB R161, RZ, R161 ;  /* 0x000000a1ffa1723e */ /* 0x000fc800000000ff */
[----:B------:R-:W-:-:S07]  /*4b90*/  PRMT R154, R154, 0x5410, R161 ;  /* 0x000054109a9a7816 */ /* 0x000fce00000000a1 */
.L_x_11903:
[----:B------:R-:W-:Y:S05]  /*4ba0*/  BRA.U !UP3, `(.L_x_11904) ;  /* 0x000000010b187547 */ /* 0x000fea000b800000 */
[----:B------:R-:W-:Y:S01]  /*4bb0*/  FMUL.FTZ R161, R162, UR25 ;  /* 0x00000019a2a17c20 */ /* 0x000fe20008410000 */
[----:B------:R-:W-:-:S03]  /*4bc0*/  LOP3.LUT P5, RZ, R193, 0xff0000, RZ, 0xc0, !PT ;  /* 0x00ff0000c1ff7812 */ /* 0x000fc600078ac0ff */
[----:B------:R-:W-:-:S05]  /*4bd0*/  FMUL.FTZ R161, R161, UR24 ;  /* 0x00000018a1a17c20 */ /* 0x000fca0008410000 */
[----:B------:R-:W-:-:S04]  /*4be0*/  FSEL R161, R161, RZ, P5 ;  /* 0x000000ffa1a17208 */ /* 0x000fc80002800000 */
[----:B------:R-:W-:-:S04]  /*4bf0*/  F2FP.F16.F32.PACK_AB R161, RZ, R161 ;  /* 0x000000a1ffa1723e */ /* 0x000fc800000000ff */
[----:B------:R-:W-:-:S07]  /*4c00*/  PRMT R155, R161, 0x7610, R155 ;  /* 0x00007610a19b7816 */ /* 0x000fce000000009b */
.L_x_11904:
[----:B------:R-:W-:Y:S01]  /*4c10*/  IMAD.MOV.U32 R161, RZ, RZ, R164 ;  /* 0x000000ffffa17224 */ /* 0x000fe200078e00a4 */
[----:B------:R-:W-:Y:S06]  /*4c20*/  BRA.U !UP3, `(.L_x_11905) ;  /* 0x000000110bec7547 */ /* 0x000fec000b800000 */
        /* <DEDUP_REMOVED lines=8> */
.L_x_11897:
        /* <DEDUP_REMOVED lines=12> */
[----:B------:R-:W-:-:S04]  /*4d70*/  F2FP.F16.F32.PACK_AB R164, RZ, R164 ;  /* 0x000000a4ffa4723e */ /* 0x000fc800000000ff */
[----:B------:R-:W-:-:S07]  /*4d80*/  PRMT R152, R164, 0x7610, R152 ;  /* 0x00007610a4987816 */ /* 0x000fce0000000098 */
.L_x_11906:
        /* <DEDUP_REMOVED lines=14> */
.L_x_11907:
        /* <DEDUP_REMOVED lines=14> */
.L_x_11908:
        /* <DEDUP_REMOVED lines=14> */
.L_x_11909:
        /* <DEDUP_REMOVED lines=14> */
.L_x_11910:
        /* <DEDUP_REMOVED lines=14> */
.L_x_11911:
        /* <DEDUP_REMOVED lines=14> */
.L_x_11912:
        /* <DEDUP_REMOVED lines=13> */
[----:B------:R-:W-:-:S04]  /*53a0*/  F2FP.F16.F32.PACK_AB R164, RZ, R164 ;  /* 0x000000a4ffa4723e */ /* 0x000fc800000000ff */
[----:B------:R-:W-:Y:S01]  /*53b0*/  PRMT R155, R155, 0x5410, R164 ;  /* 0x000054109b9b7816 */ /* 0x000fe200000000a4 */
[----:B------:R-:W-:Y:S06]  /*53c0*/  BRA `(.L_x_11905) ;  /* 0x0000000c00047947 */ /* 0x000fec0003800000 */
.L_x_11896:
        /* <DEDUP_REMOVED lines=44> */
.L_x_11914:
[----:B------:R-:W-:Y:S05]  /*5690*/  BRA.U !UP3, `(.L_x_11915) ;  /* 0x000000010b187547 */ /* 0x000fea000b800000 */
[----:B------:R-:W-:Y:S01]  /*56a0*/  FMUL.FTZ R156, R157, UR25 ;  /* 0x000000199d9c7c20 */ /* 0x000fe20008410000 */
[----:B-----5:R-:W-:-:S03]  /*56b0*/  LOP3.LUT P5, RZ, R192, 0xff00, RZ, 0xc0, !PT ;  /* 0x0000ff00c0ff7812 */ /* 0x020fc600078ac0ff */
[----:B------:R-:W-:-:S05]  /*56c0*/  FMUL.FTZ R156, R156, UR24 ;  /* 0x000000189c9c7c20 */ /* 0x000fca0008410000 */
[----:B------:R-:W-:-:S04]  /*56d0*/  FSEL R156, R156, RZ, P5 ;  /* 0x000000ff9c9c7208 */ /* 0x000fc80002800000 */
[----:B------:R-:W-:-:S04]  /*56e0*/  F2FP.F16.F32.PACK_AB R156, RZ, R156 ;  /* 0x0000009cff9c723e */ /* 0x000fc800000000ff */
[----:B------:R-:W-:-:S07]  /*56f0*/  PRMT R152, R152, 0x5410, R156 ;  /* 0x0000541098987816 */ /* 0x000fce000000009c */
.L_x_11915:
[----:B------:R-:W-:Y:S05]  /*5700*/  BRA.U !UP3, `(.L_x_11916) ;  /* 0x000000010b187547 */ /* 0x000fea000b800000 */
[----:B------:R-:W-:Y:S01]  /*5710*/  FMUL.FTZ R156, R158, UR25 ;  /* 0x000000199e9c7c20 */ /* 0x000fe20008410000 */
[----:B-----5:R-:W-:-:S03]  /*5720*/  LOP3.LUT P5, RZ, R192, 0xff0000, RZ, 0xc0, !PT ;  /* 0x00ff0000c0ff7812 */ /* 0x020fc600078ac0ff */
[----:B------:R-:W-:-:S05]  /*5730*/  FMUL.FTZ R156, R156, UR24 ;  /* 0x000000189c9c7c20 */ /* 0x000fca0008410000 */
[----:B------:R-:W-:-:S04]  /*5740*/  FSEL R156, R156, RZ, P5 ;  /* 0x000000ff9c9c7208 */ /* 0x000fc80002800000 */
[----:B------:R-:W-:-:S04]  /*5750*/  F2FP.F16.F32.PACK_AB R156, RZ, R156 ;  /* 0x0000009cff9c723e */ /* 0x000fc800000000ff */
[----:B------:R-:W-:-:S07]  /*5760*/  PRMT R153, R156, 0x7610, R153 ;  /* 0x000076109c997816 */ /* 0x000fce0000000099 */
.L_x_11916:
[----:B------:R-:W-:Y:S05]  /*5770*/  BRA.U !UP3, `(.L_x_11917) ;  /* 0x000000010b187547 */ /* 0x000fea000b800000 */
[----:B------:R-:W-:Y:S01]  /*5780*/  FMUL.FTZ R156, R159, UR25 ;  /* 0x000000199f9c7c20 */ /* 0x000fe20008410000 */
[----:B-----5:R-:W-:-:S03]  /*5790*/  LOP3.LUT P5, RZ, R192, 0xff000000, RZ, 0xc0, !PT ;  /* 0xff000000c0ff7812 */ /* 0x020fc600078ac0ff */
[----:B------:R-:W-:-:S05]  /*57a0*/  FMUL.FTZ R156, R156, UR24 ;  /* 0x000000189c9c7c20 */ /* 0x000fca0008410000 */
[----:B------:R-:W-:-:S04]  /*57b0*/  FSEL R156, R156, RZ, P5 ;  /* 0x000000ff9c9c7208 */ /* 0x000fc80002800000 */
[----:B------:R-:W-:-:S04]  /*57c0*/  F2FP.F16.F32.PACK_AB R156, RZ, R156 ;  /* 0x0000009cff9c723e */ /* 0x000fc800000000ff */
[----:B------:R-:W-:-:S07]  /*57d0*/  PRMT R153, R153, 0x5410, R156 ;  /* 0x0000541099997816 */ /* 0x000fce000000009c */
.L_x_11917:
[----:B------:R-:W-:Y:S05]  /*57e0*/  BRA.U !UP3, `(.L_x_11918) ;  /* 0x000000010b187547 */ /* 0x000fea000b800000 */
[----:B------:R-:W-:Y:S01]  /*57f0*/  FMUL.FTZ R156, R160, UR25 ;  /* 0x00000019a09c7c20 */ /* 0x000fe20008410000 */
[----:B-----5:R-:W-:-:S03]  /*5800*/  LOP3.LUT P5, RZ, R193, 0xff, RZ, 0xc0, !PT ;  /* 0x000000ffc1ff7812 */ /* 0x020fc600078ac0ff */
[----:B------:R-:W-:-:S05]  /*5810*/  FMUL.FTZ R156, R156, UR24 ;  /* 0x000000189c9c7c20 */ /* 0x000fca0008410000 */
[----:B------:R-:W-:-:S04]  /*5820*/  FSEL R156, R156, RZ, P5 ;  /* 0x000000ff9c9c7208 */ /* 0x000fc80002800000 */
[----:B------:R-:W-:-:S04]  /*5830*/  F2FP.F16.F32.PACK_AB R156, RZ, R156 ;  /* 0x0000009cff9c723e */ /* 0x000fc800000000ff */
[----:B------:R-:W-:-:S07]  /*5840*/  PRMT R154, R156, 0x7610, R154 ;  /* 0x000076109c9a7816 */ /* 0x000fce000000009a */
.L_x_11918:
[----:B------:R-:W-:Y:S05]  /*5850*/  BRA.U !UP3, `(.L_x_11919) ;  /* 0x000000010b187547 */ /* 0x000fea000b800000 */
[----:B------:R-:W-:Y:S01]  /*5860*/  FMUL.FTZ R156, R161, UR25 ;  /* 0x00000019a19c7c20 */ /* 0x000fe20008410000 */
[----:B-----5:R-:W-:-:S03]  /*5870*/  LOP3.LUT P5, RZ, R193, 0xff00, RZ, 0xc0, !PT ;  /* 0x0000ff00c1ff7812 */ /* 0x020fc600078ac0ff */
[----:B------:R-:W-:-:S05]  /*5880*/  FMUL.FTZ R156, R156, UR24 ;  /* 0x000000189c9c7c20 */ /* 0x000fca0008410000 */
[----:B------:R-:W-:-:S04]  /*5890*/  FSEL R156, R156, RZ, P5 ;  /* 0x000000ff9c9c7208 */ /* 0x000fc80002800000 */
[----:B------:R-:W-:-:S04]  /*58a0*/  F2FP.F16.F32.PACK_AB R156, RZ, R156 ;  /* 0x0000009cff9c723e */ /* 0x000fc800000000ff */
[----:B------:R-:W-:-:S07]  /*58b0*/  PRMT R154, R154, 0x5410, R156 ;  /* 0x000054109a9a7816 */ /* 0x000fce000000009c */
.L_x_11919:
[----:B------:R-:W-:Y:S05]  /*58c0*/  BRA.U !UP3, `(.L_x_11920) ;  /* 0x000000010b187547 */ /* 0x000fea000b800000 */
[----:B------:R-:W-:Y:S01]  /*58d0*/  FMUL.FTZ R156, R162, UR25 ;  /* 0x00000019a29c7c20 */ /* 0x000fe20008410000 */
[----:B-----5:R-:W-:-:S03]  /*58e0*/  LOP3.LUT P5, RZ, R193, 0xff0000, RZ, 0xc0, !PT ;  /* 0x00ff0000c1ff7812 */ /* 0x020fc600078ac0ff */
[----:B------:R-:W-:-:S05]  /*58f0*/  FMUL.FTZ R156, R156, UR24 ;  /* 0x000000189c9c7c20 */ /* 0x000fca0008410000 */
[----:B------:R-:W-:-:S04]  /*5900*/  FSEL R156, R156, RZ, P5 ;  /* 0x000000ff9c9c7208 */ /* 0x000fc80002800000 */
[----:B------:R-:W-:-:S04]  /*5910*/  F2FP.F16.F32.PACK_AB R156, RZ, R156 ;  /* 0x0000009cff9c723e */ /* 0x000fc800000000ff */
[----:B------:R-:W-:-:S07]  /*5920*/  PRMT R155, R156, 0x7610, R155 ;  /* 0x000076109c9b7816 */ /* 0x000fce000000009b */
.L_x_11920:
[----:B------:R-:W-:Y:S01]  /*5930*/  MOV R156, R164 ;  /* 0x000000a4009c7202 */ /* 0x000fe20000000f00 */
        /* <DEDUP_REMOVED lines=9> */
.L_x_11913:
        /* <DEDUP_REMOVED lines=12> */
.L_x_11921:
        /* <DEDUP_REMOVED lines=12> */
.L_x_11922:
        /* <DEDUP_REMOVED lines=12> */
.L_x_11923:
        /* <DEDUP_REMOVED lines=12> */
.L_x_11924:
        /* <DEDUP_REMOVED lines=12> */
.L_x_11925:
        /* <DEDUP_REMOVED lines=12> */
.L_x_11926:
        /* <DEDUP_REMOVED lines=12> */
.L_x_11927:
        /* <DEDUP_REMOVED lines=13> */
.L_x_11905:
[----:B0-----:R-:W0:Y:S01]  /*5fe0*/  @P0 LDC.64 R166, c[0x0][0x478] ;  /* 0x00011e00ffa60b82 */ /* 0x001e220000000a00 */
[----:B------:R-:W1:Y:S01]  /*5ff0*/  @UP3 LDCU.64 UR10, c[0x0][0x468] ;  /* 0x00008d00ff0a37ac */ /* 0x000e620008000a00 */
[----:B------:R-:W-:Y:S01]  /*6000*/  PLOP3.LUT P5, PT, PT, PT, UP3, 0x80, 0x8 ;  /* 0x000000000008781c */ /* 0x000fe20003faf038 */
[----:B------:R-:W-:Y:S01]  /*6010*/  IMAD.MOV.U32 R165, RZ, RZ, 0x10 ;  /* 0x00000010ffa57424 */ /* 0x000fe200078e00ff */
[----:B------:R-:W-:-:S11]  /*6020*/  PLOP3.LUT P6, PT, PT, PT, UP3, 0x80, 0x8 ;  /* 0x000000000008781c */ /* 0x000fd60003fcf038 */
[C---:B-1----:R-:W-:Y:S01]  /*6030*/  @P5 IMAD.WIDE.U32 R164, R168.reuse, R165, UR10 ;  /* 0x0000000aa8a45e25 */ /* 0x042fe2000f8e00a5 */
[----:B------:R-:W-:-:S03]  /*6040*/  IADD3 R168, PT, PT, R168, 0x100, RZ ;  /* 0x00000100a8a87810 */ /* 0x000fc60007ffe0ff */
[C---:B0-----:R-:W-:Y:S01]  /*6050*/  @P0 IMAD.WIDE.U32 R166, R0.reuse, 0x20, R166 ;  /* 0x0000002000a60825 */ /* 0x041fe200078e00a6 */
[----:B------:R-:W-:-:S04]  /*6060*/  IADD3 R0, PT, PT, R0, 0x100, RZ ;  /* 0x0000010000007810 */ /* 0x000fc80007ffe0ff */
[----:B------:R1:W-:Y:S04]  /*6070*/  @P0 STG.E.128 desc[UR22][R166.64], R156 ;  /* 0x0000009ca6000986 */ /* 0x0003e8000c101d16 */
[----:B------:R1:W-:Y:S04]  /*6080*/  @P0 STG.E.128 desc[UR22][R166.64+0x10], R160 ;  /* 0x000010a0a6000986 */ /* 0x0003e8000c101d16 */
[----:B------:R1:W-:Y:S02]  /*6090*/  @P6 STG.E.128 desc[UR22][R164.64], R152 ;  /* 0x00000098a4006986 */ /* 0x0003e4000c101d16 */
.L_x_11895:
[----:B------:R-:W-:Y:S05]  /*60a0*/  BSYNC.RECONVERGENT B0 ;  /* 0x0000000000007941 */ /* 0x000fea0003800200 */
.L_x_11894:
        /* <DEDUP_REMOVED lines=72> */
.L_x_11932:
[----:B------:R-:W-:Y:S05]  /*6530*/  BRA.U !UP3, `(.L_x_11933) ;  /* 0x000000010b187547 */ /* 0x000fea000b800000 */
[----:B------:R-:W-:Y:S01]  /*6540*/  FMUL.FTZ R161, R157, UR25 ;  /* 0x000000199da17c20 */ /* 0x000fe20008410000 */
[----:B------:R-:W-:-:S03]  /*6550*/  LOP3.LUT P5, RZ, R190, 0xff00, RZ, 0xc0, !PT ;  /* 0x0000ff00beff7812 */ /* 0x000fc600078ac0ff */
[----:B------:R-:W-:-:S05]  /*6560*/  FMUL.FTZ R161, R161, UR24 ;  /* 0x00000018a1a17c20 */ /* 0x000fca0008410000 */
[----:B------:R-:W-:-:S04]  /*6570*/  FSEL R161, R161, RZ, P5 ;  /* 0x000000ffa1a17208 */ /* 0x000fc80002800000 */
[----:B------:R-:W-:-:S04]  /*6580*/  F2FP.F16.F32.PACK_AB R161, RZ, R161 ;  /* 0x000000a1ffa1723e */ /* 0x000fc800000000ff */
[----:B------:R-:W-:-:S07]  /*6590*/  PRMT R152, R152, 0x5410, R161 ;  /* 0x0000541098987816 */ /* 0x000fce00000000a1 */
.L_x_11933:
[----:B------:R-:W-:Y:S05]  /*65a0*/  BRA.U !UP3, `(.L_x_11934) ;  /* 0x000000010b187547 */ /* 0x000fea000b800000 */
[----:B------:R-:W-:Y:S01]  /*65b0*/  FMUL.FTZ R161, R158, UR25 ;  /* 0x000000199ea17c20 */ /* 0x000fe20008410000 */
[----:B------:R-:W-:-:S03]  /*65c0*/  LOP3.LUT P5, RZ, R190, 0xff0000, RZ, 0xc0, !PT ;  /* 0x00ff0000beff7812 */ /* 0x000fc600078ac0ff */
[----:B------:R-:W-:-:S05]  /*65d0*/  FMUL.FTZ R161, R161, UR24 ;  /* 0x00000018a1a17c20 */ /* 0x000fca0008410000 */
[----:B------:R-:W-:-:S04]  /*65e0*/  FSEL R161, R161, RZ, P5 ;  /* 0x000000ffa1a17208 */ /* 0x000fc80002800000 */
[----:B------:R-:W-:-:S04]  /*65f0*/  F2FP.F16.F32.PACK_AB R161, RZ, R161 ;  /* 0x000000a1ffa1723e */ /* 0x000fc800000000ff */
[----:B------:R-:W-:-:S07]  /*6600*/  PRMT R153, R161, 0x7610, R153 ;  /* 0x00007610a1997816 */ /* 0x000fce0000000099 */
.L_x_11934:
[----:B------:R-:W-:Y:S05]  /*6610*/  BRA.U !UP3, `(.L_x_11935) ;  /* 0x000000010b187547 */ /* 0x000fea000b800000 */
[----:B------:R-:W-:Y:S01]  /*6620*/  FMUL.FTZ R161, R159, UR25 ;  /* 0x000000199fa17c20 */ /* 0x000fe20008410000 */
[----:B------:R-:W-:-:S03]  /*6630*/  LOP3.LUT P5, RZ, R190, 0xff000000, RZ, 0xc0, !PT ;  /* 0xff000000beff7812 */ /* 0x000fc600078ac0ff */
[----:B------:R-:W-:-:S05]  /*6640*/  FMUL.FTZ R161, R161, UR24 ;  /* 0x00000018a1a17c20 */ /* 0x000fca0008410000 */
[----:B------:R-:W-:-:S04]  /*6650*/  FSEL R161, R161, RZ, P5 ;  /* 0x000000ffa1a17208 */ /* 0x000fc80002800000 */
[----:B------:R-:W-:-:S04]  /*6660*/  F2FP.F16.F32.PACK_AB R161, RZ, R161 ;  /* 0x000000a1ffa1723e */ /* 0x000fc800000000ff */
[----:B------:R-:W-:-:S07]  /*6670*/  PRMT R153, R153, 0x5410, R161 ;  /* 0x0000541099997816 */ /* 0x000fce00000000a1 */
.L_x_11935:
[----:B------:R-:W-:Y:S05]  /*6680*/  BRA.U !UP3, `(.L_x_11936) ;  /* 0x000000010b187547 */ /* 0x000fea000b800000 */
[----:B------:R-:W-:Y:S01]  /*6690*/  FMUL.FTZ R161, R160, UR25 ;  /* 0x00000019a0a17c20 */ /* 0x000fe20008410000 */
[----:B------:R-:W-:-:S03]  /*66a0*/  LOP3.LUT P5, RZ, R191, 0xff, RZ, 0xc0, !PT ;  /* 0x000000ffbfff7812 */ /* 0x000fc600078ac0ff */
[----:B------:R-:W-:-:S05]  /*66b0*/  FMUL.FTZ R161, R161, UR24 ;  /* 0x00000018a1a17c20 */ /* 0x000fca0008410000 */
[----:B------:R-:W-:-:S04]  /*66c0*/  FSEL R161, R161, RZ, P5 ;  /* 0x000000ffa1a17208 */ /* 0x000fc80002800000 */
[----:B------:R-:W-:-:S04]  /*66d0*/  F2FP.F16.F32.PACK_AB R161, RZ, R161 ;  /* 0x000000a1ffa1723e */ /* 0x000fc800000000ff */
[----:B------:R-:W-:-:S07]  /*66e0*/  PRMT R154, R161, 0x7610, R154 ;  /* 0x00007610a19a7816 */ /* 0x000fce000000009a */
.L_x_11936:
[----:B------:R-:W-:Y:S05]  /*66f0*/  BRA.U !UP3, `(.L_x_11937) ;  /* 0x000000010b187547 */ /* 0x000fea000b800000 */
[----:B------:R-:W-:Y:S01]  /*6700*/  FMUL.FTZ R161, R164, UR25 ;  /* 0x00000019a4a17c20 */ /* 0x000fe20008410000 */
[----:B------:R-:W-:-:S03]  /*6710*/  LOP3.LUT P5, RZ, R191, 0xff00, RZ, 0xc0, !PT ;  /* 0x0000ff00bfff7812 */ /* 0x000fc600078ac0ff */
[----:B------:R-:W-:-:S05]  /*6720*/  FMUL.FTZ R161, R161, UR24 ;  /* 0x00000018a1a17c20 */ /* 0x000fca0008410000 */
[----:B------:R-:W-:-:S04]  /*6730*/  FSEL R161, R161, RZ, P5 ;  /* 0x000000ffa1a17208 */ /* 0x000fc80002800000 */
[----:B------:R-:W-:-:S04]  /*6740*/  F2FP.F16.F32.PACK_AB R161, RZ, R161 ;  /* 0x000000a1ffa1723e */ /* 0x000fc800000000ff */
[----:B------:R-:W-:-:S07]  /*6750*/  PRMT R154, R154, 0x5410, R161 ;  /* 0x000054109a9a7816 */ /* 0x000fce00000000a1 */
.L_x_11937:
[----:B------:R-:W-:Y:S05]  /*6760*/  BRA.U !UP3, `(.L_x_11938) ;  /* 0x000000010b187547 */ /* 0x000fea000b800000 */
[----:B------:R-:W-:Y:S01]  /*6770*/  FMUL.FTZ R161, R162, UR25 ;  /* 0x00000019a2a17c20 */ /* 0x000fe20008410000 */
[----:B------:R-:W-:-:S03]  /*6780*/  LOP3.LUT P5, RZ, R191, 0xff0000, RZ, 0xc0, !PT ;  /* 0x00ff0000bfff7812 */ /* 0x000fc600078ac0ff */
[----:B------:R-:W-:-:S05]  /*6790*/  FMUL.FTZ R161, R161, UR24 ;  /* 0x00000018a1a17c20 */ /* 0x000fca0008410000 */
[----:B------:R-:W-:-:S04]  /*67a0*/  FSEL R161, R161, RZ, P5 ;  /* 0x000000ffa1a17208 */ /* 0x000fc80002800000 */
[----:B------:R-:W-:-:S04]  /*67b0*/  F2FP.F16.F32.PACK_AB R161, RZ, R161 ;  /* 0x000000a1ffa1723e */ /* 0x000fc800000000ff */
[----:B------:R-:W-:-:S07]  /*67c0*/  PRMT R155, R161, 0x7610, R155 ;  /* 0x00007610a19b7816 */ /* 0x000fce000000009b */
.L_x_11938:
[----:B------:R-:W-:Y:S01]  /*67d0*/  MOV R161, R164 ;  /* 0x000000a400a17202 */ /* 0x000fe20000000f00 */
        /* <DEDUP_REMOVED lines=9> */
.L_x_11931:
        /* <DEDUP_REMOVED lines=14> */
.L_x_11940:
        /* <DEDUP_REMOVED lines=14> */
.L_x_11941:
        /* <DEDUP_REMOVED lines=14> */
.L_x_11942:
        /* <DEDUP_REMOVED lines=14> */
.L_x_11943:
        /* <DEDUP_REMOVED lines=14> */
.L_x_11944:
        /* <DEDUP_REMOVED lines=14> */
.L_x_11945:
        /* <DEDUP_REMOVED lines=14> */
.L_x_11946:
        /* <DEDUP_REMOVED lines=16> */
.L_x_11930:
        /* <DEDUP_REMOVED lines=44> */
.L_x_11948:
[----:B------:R-:W-:Y:S05]  /*7250*/  BRA.U !UP3, `(.L_x_11949) ;  /* 0x000000010b187547 */ /* 0x000fea000b800000 */
[----:B------:R-:W-:Y:S01]  /*7260*/  FMUL.FTZ R156, R157, UR25 ;  /* 0x000000199d9c7c20 */ /* 0x000fe20008410000 */
[----:B-----5:R-:W-:-:S03]  /*7270*/  LOP3.LUT P5, RZ, R190, 0xff00, RZ, 0xc0, !PT ;  /* 0x0000ff00beff7812 */ /* 0x020fc600078ac0ff */
[----:B------:R-:W-:-:S05]  /*7280*/  FMUL.FTZ R156, R156, UR24 ;  /* 0x000000189c9c7c20 */ /* 0x000fca0008410000 */
[----:B------:R-:W-:-:S04]  /*7290*/  FSEL R156, R156, RZ, P5 ;  /* 0x000000ff9c9c7208 */ /* 0x000fc80002800000 */
[----:B------:R-:W-:-:S04]  /*72a0*/  F2FP.F16.F32.PACK_AB R156, RZ, R156 ;  /* 0x0000009cff9c723e */ /* 0x000fc800000000ff */
[----:B------:R-:W-:-:S07]  /*72b0*/  PRMT R152, R152, 0x5410, R156 ;  /* 0x0000541098987816 */ /* 0x000fce000000009c */
.L_x_11949:
[----:B------:R-:W-:Y:S05]  /*72c0*/  BRA.U !UP3, `(.L_x_11950) ;  /* 0x000000010b187547 */ /* 0x000fea000b800000 */
[----:B------:R-:W-:Y:S01]  /*72d0*/  FMUL.FTZ R156, R158, UR25 ;  /* 0x000000199e9c7c20 */ /* 0x000fe20008410000 */
[----:B-----5:R-:W-:-:S03]  /*72e0*/  LOP3.LUT P5, RZ, R190, 0xff0000, RZ, 0xc0, !PT ;  /* 0x00ff0000beff7812 */ /* 0x020fc600078ac0ff */
[----:B------:R-:W-:-:S05]  /*72f0*/  FMUL.FTZ R156, R156, UR24 ;  /* 0x000000189c9c7c20 */ /* 0x000fca0008410000 */
[----:B------:R-:W-:-:S04]  /*7300*/  FSEL R156, R156, RZ, P5 ;  /* 0x000000ff9c9c7208 */ /* 0x000fc80002800000 */
[----:B------:R-:W-:-:S04]  /*7310*/  F2FP.F16.F32.PACK_AB R156, RZ, R156 ;  /* 0x0000009cff9c723e */ /* 0x000fc800000000ff */
[----:B------:R-:W-:-:S07]  /*7320*/  PRMT R153, R156, 0x7610, R153 ;  /* 0x000076109c997816 */ /* 0x000fce0000000099 */
.L_x_11950:
[----:B------:R-:W-:Y:S05]  /*7330*/  BRA.U !UP3, `(.L_x_11951) ;  /* 0x000000010b187547 */ /* 0x000fea000b800000 */
[----:B------:R-:W-:Y:S01]  /*7340*/  FMUL.FTZ R156, R159, UR25 ;  /* 0x000000199f9c7c20 */ /* 0x000fe20008410000 */
[----:B-----5:R-:W-:-:S03]  /*7350*/  LOP3.LUT P5, RZ, R190, 0xff000000, RZ, 0xc0, !PT ;  /* 0xff000000beff7812 */ /* 0x020fc600078ac0ff */
[----:B------:R-:W-:-:S05]  /*7360*/  FMUL.FTZ R156, R156, UR24 ;  /* 0x000000189c9c7c20 */ /* 0x000fca0008410000 */
[----:B------:R-:W-:-:S04]  /*7370*/  FSEL R156, R156, RZ, P5 ;  /* 0x000000ff9c9c7208 */ /* 0x000fc80002800000 */
[----:B------:R-:W-:-:S04]  /*7380*/  F2FP.F16.F32.PACK_AB R156, RZ, R156 ;  /* 0x0000009cff9c723e */ /* 0x000fc800000000ff */
[----:B------:R-:W-:-:S07]  /*7390*/  PRMT R153, R153, 0x5410, R156 ;  /* 0x0000541099997816 */ /* 0x000fce000000009c */
.L_x_11951:
[----:B------:R-:W-:Y:S05]  /*73a0*/  BRA.U !UP3, `(.L_x_11952) ;  /* 0x000000010b187547 */ /* 0x000fea000b800000 */
[----:B------:R-:W-:Y:S01]  /*73b0*/  FMUL.FTZ R156, R160, UR25 ;  /* 0x00000019a09c7c20 */ /* 0x000fe20008410000 */
[----:B-----5:R-:W-:-:S03]  /*73c0*/  LOP3.LUT P5, RZ, R191, 0xff, RZ, 0xc0, !PT ;  /* 0x000000ffbfff7812 */ /* 0x020fc600078ac0ff */
[----:B------:R-:W-:-:S05]  /*73d0*/  FMUL.FTZ R156, R156, UR24 ;  /* 0x000000189c9c7c20 */ /* 0x000fca0008410000 */
[----:B------:R-:W-:-:S04]  /*73e0*/  FSEL R156, R156, RZ, P5 ;  /* 0x000000ff9c9c7208 */ /* 0x000fc80002800000 */
[----:B------:R-:W-:-:S04]  /*73f0*/  F2FP.F16.F32.PACK_AB R156, RZ, R156 ;  /* 0x0000009cff9c723e */ /* 0x000fc800000000ff */
[----:B------:R-:W-:-:S07]  /*7400*/  PRMT R154, R156, 0x7610, R154 ;  /* 0x000076109c9a7816 */ /* 0x000fce000000009a */
.L_x_11952:
[----:B------:R-:W-:Y:S05]  /*7410*/  BRA.U !UP3, `(.L_x_11953) ;  /* 0x000000010b187547 */ /* 0x000fea000b800000 */
[----:B------:R-:W-:Y:S01]  /*7420*/  FMUL.FTZ R156, R161, UR25 ;  /* 0x00000019a19c7c20 */ /* 0x000fe20008410000 */
[----:B-----5:R-:W-:-:S03]  /*7430*/  LOP3.LUT P5, RZ, R191, 0xff00, RZ, 0xc0, !PT ;  /* 0x0000ff00bfff7812 */ /* 0x020fc600078ac0ff */
[----:B------:R-:W-:-:S05]  /*7440*/  FMUL.FTZ R156, R156, UR24 ;  /* 0x000000189c9c7c20 */ /* 0x000fca0008410000 */
[----:B------:R-:W-:-:S04]  /*7450*/  FSEL R156, R156, RZ, P5 ;  /* 0x000000ff9c9c7208 */ /* 0x000fc80002800000 */
[----:B------:R-:W-:-:S04]  /*7460*/  F2FP.F16.F32.PACK_AB R156, RZ, R156 ;  /* 0x0000009cff9c723e */ /* 0x000fc800000000ff */
[----:B------:R-:W-:-:S07]  /*7470*/  PRMT R154, R154, 0x5410, R156 ;  /* 0x000054109a9a7816 */ /* 0x000fce000000009c */
.L_x_11953:
[----:B------:R-:W-:Y:S05]  /*7480*/  BRA.U !UP3, `(.L_x_11954) ;  /* 0x000000010b187547 */ /* 0x000fea000b800000 */
[----:B------:R-:W-:Y:S01]  /*7490*/  FMUL.FTZ R156, R162, UR25 ;  /* 0x00000019a29c7c20 */ /* 0x000fe20008410000 */
[----:B-----5:R-:W-:-:S03]  /*74a0*/  LOP3.LUT P5, RZ, R191, 0xff0000, RZ, 0xc0, !PT ;  /* 0x00ff0000bfff7812 */ /* 0x020fc600078ac0ff */
[----:B------:R-:W-:-:S05]  /*74b0*/  FMUL.FTZ R156, R156, UR24 ;  /* 0x000000189c9c7c20 */ /* 0x000fca0008410000 */
[----:B------:R-:W-:-:S04]  /*74c0*/  FSEL R156, R156, RZ, P5 ;  /* 0x000000ff9c9c7208 */ /* 0x000fc80002800000 */
[----:B------:R-:W-:-:S04]  /*74d0*/  F2FP.F16.F32.PACK_AB R156, RZ, R156 ;  /* 0x0000009cff9c723e */ /* 0x000fc800000000ff */
[----:B------:R-:W-:-:S07]  /*74e0*/  PRMT R155, R156, 0x7610, R155 ;  /* 0x000076109c9b7816 */ /* 0x000fce000000009b */
.L_x_11954:
        /* <DEDUP_REMOVED lines=10> */
.L_x_11947:
        /* <DEDUP_REMOVED lines=12> */
.L_x_11955:
        /* <DEDUP_REMOVED lines=12> */
.L_x_11956:
        /* <DEDUP_REMOVED lines=12> */
.L_x_11957:
        /* <DEDUP_REMOVED lines=12> */
.L_x_11958:
        /* <DEDUP_REMOVED lines=12> */
.L_x_11959:
        /* <DEDUP_REMOVED lines=12> */
.L_x_11960:
        /* <DEDUP_REMOVED lines=12> */
.L_x_11961:
        /* <DEDUP_REMOVED lines=13> */
.L_x_11939:
[----:B01----:R-:W0:Y:S01]  /*7ba0*/  @P0 LDC.64 R166, c[0x0][0x478] ;  /* 0x00011e00ffa60b82 */ /* 0x003e220000000a00 */
        /* <DEDUP_REMOVED lines=11> */
.L_x_11929:
[----:B------:R-:W-:Y:S05]  /*7c60*/  BSYNC.RECONVERGENT B0 ;  /* 0x0000000000007941 */ /* 0x000fea0003800200 */
.L_x_11928:
        /* <DEDUP_REMOVED lines=72> */
.L_x_11966:
[----:B------:R-:W-:Y:S05]  /*80f0*/  BRA.U !UP3, `(.L_x_11967) ;  /* 0x000000010b187547 */ /* 0x000fea000b800000 */
[----:B------:R-:W-:Y:S01]  /*8100*/  FMUL.FTZ R161, R157, UR25 ;  /* 0x000000199da17c20 */ /* 0x000fe20008410000 */
[----:B------:R-:W-:-:S03]  /*8110*/  LOP3.LUT P5, RZ, R196, 0xff00, RZ, 0xc0, !PT ;  /* 0x0000ff00c4ff7812 */ /* 0x000fc600078ac0ff */
[----:B------:R-:W-:-:S05]  /*8120*/  FMUL.FTZ R161, R161, UR24 ;  /* 0x00000018a1a17c20 */ /* 0x000fca0008410000 */
[----:B------:R-:W-:-:S04]  /*8130*/  FSEL R161, R161, RZ, P5 ;  /* 0x000000ffa1a17208 */ /* 0x000fc80002800000 */
[----:B------:R-:W-:-:S04]  /*8140*/  F2FP.F16.F32.PACK_AB R161, RZ, R161 ;  /* 0x000000a1ffa1723e */ /* 0x000fc800000000ff */
[----:B------:R-:W-:-:S07]  /*8150*/  PRMT R152, R152, 0x5410, R161 ;  /* 0x0000541098987816 */ /* 0x000fce00000000a1 */
.L_x_11967:
[----:B------:R-:W-:Y:S05]  /*8160*/  BRA.U !UP3, `(.L_x_11968) ;  /* 0x000000010b187547 */ /* 0x000fea000b800000 */
[----:B------:R-:W-:Y:S01]  /*8170*/  FMUL.FTZ R161, R158, UR25 ;  /* 0x000000199ea17c20 */ /* 0x000fe20008410000 */
[----:B------:R-:W-:-:S03]  /*8180*/  LOP3.LUT P5, RZ, R196, 0xff0000, RZ, 0xc0, !PT ;  /* 0x00ff0000c4ff7812 */ /* 0x000fc600078ac0ff */
[----:B------:R-:W-:-:S05]  /*8190*/  FMUL.FTZ R161, R161, UR24 ;  /* 0x00000018a1a17c20 */ /* 0x000fca0008410000 */
[----:B------:R-:W-:-:S04]  /*81a0*/  FSEL R161, R161, RZ, P5 ;  /* 0x000000ffa1a17208 */ /* 0x000fc80002800000 */
[----:B------:R-:W-:-:S04]  /*81b0*/  F2FP.F16.F32.PACK_AB R161, RZ, R161 ;  /* 0x000000a1ffa1723e */ /* 0x000fc800000000ff */
[----:B------:R-:W-:-:S07]  /*81c0*/  PRMT R153, R161, 0x7610, R153 ;  /* 0x00007610a1997816 */ /* 0x000fce0000000099 */
.L_x_11968:
[----:B------:R-:W-:Y:S05]  /*81d0*/  BRA.U !UP3, `(.L_x_11969) ;  /* 0x000000010b187547 */ /* 0x000fea000b800000 */
[----:B------:R-:W-:Y:S01]  /*81e0*/  FMUL.FTZ R161, R159, UR25 ;  /* 0x000000199fa17c20 */ /* 0x000fe20008410000 */
[----:B------:R-:W-:-:S03]  /*81f0*/  LOP3.LUT P5, RZ, R196, 0xff000000, RZ, 0xc0, !PT ;  /* 0xff000000c4ff7812 */ /* 0x000fc600078ac0ff */
[----:B------:R-:W-:-:S05]  /*8200*/  FMUL.FTZ R161, R161, UR24 ;  /* 0x00000018a1a17c20 */ /* 0x000fca0008410000 */
[----:B------:R-:W-:-:S04]  /*8210*/  FSEL R161, R161, RZ, P5 ;  /* 0x000000ffa1a17208 */ /* 0x000fc80002800000 */
[----:B------:R-:W-:-:S04]  /*8220*/  F2FP.F16.F32.PACK_AB R161, RZ, R161 ;  /* 0x000000a1ffa1723e */ /* 0x000fc800000000ff */
[----:B------:R-:W-:-:S07]  /*8230*/  PRMT R153, R153, 0x5410, R161 ;  /* 0x0000541099997816 */ /* 0x000fce00000000a1 */
.L_x_11969:
[----:B------:R-:W-:Y:S05]  /*8240*/  BRA.U !UP3, `(.L_x_11970) ;  /* 0x000000010b187547 */ /* 0x000fea000b800000 */
[----:B------:R-:W-:Y:S01]  /*8250*/  FMUL.FTZ R161, R160, UR25 ;  /* 0x00000019a0a17c20 */ /* 0x000fe20008410000 */
[----:B------:R-:W-:-:S03]  /*8260*/  LOP3.LUT P5, RZ, R197, 0xff, RZ, 0xc0, !PT ;  /* 0x000000ffc5ff7812 */ /* 0x000fc600078ac0ff */
[----:B------:R-:W-:-:S05]  /*8270*/  FMUL.FTZ R161, R161, UR24 ;  /* 0x00000018a1a17c20 */ /* 0x000fca0008410000 */
[----:B------:R-:W-:-:S04]  /*8280*/  FSEL R161, R161, RZ, P5 ;  /* 0x000000ffa1a17208 */ /* 0x000fc80002800000 */
[----:B------:R-:W-:-:S04]  /*8290*/  F2FP.F16.F32.PACK_AB R161, RZ, R161 ;  /* 0x000000a1ffa1723e */ /* 0x000fc800000000ff */
[----:B------:R-:W-:-:S07]  /*82a0*/  PRMT R154, R161, 0x7610, R154 ;  /* 0x00007610a19a7816 */ /* 0x000fce000000009a */
.L_x_11970:
[----:B------:R-:W-:Y:S05]  /*82b0*/  BRA.U !UP3, `(.L_x_11971) ;  /* 0x000000010b187547 */ /* 0x000fea000b800000 */
[----:B------:R-:W-:Y:S01]  /*82c0*/  FMUL.FTZ R161, R164, UR25 ;  /* 0x00000019a4a17c20 */ /* 0x000fe20008410000 */
[----:B------:R-:W-:-:S03]  /*82d0*/  LOP3.LUT P5, RZ, R197, 0xff00, RZ, 0xc0, !PT ;  /* 0x0000ff00c5ff7812 */ /* 0x000fc600078ac0ff */
[----:B------:R-:W-:-:S05]  /*82e0*/  FMUL.FTZ R161, R161, UR24 ;  /* 0x00000018a1a17c20 */ /* 0x000fca0008410000 */
[----:B------:R-:W-:-:S04]  /*82f0*/  FSEL R161, R161, RZ, P5 ;  /* 0x000000ffa1a17208 */ /* 0x000fc80002800000 */
[----:B------:R-:W-:-:S04]  /*8300*/  F2FP.F16.F32.PACK_AB R161, RZ, R161 ;  /* 0x000000a1ffa1723e */ /* 0x000fc800000000ff */
[----:B------:R-:W-:-:S07]  /*8310*/  PRMT R154, R154, 0x5410, R161 ;  /* 0x000054109a9a7816 */ /* 0x000fce00000000a1 */
.L_x_11971:
[----:B------:R-:W-:Y:S05]  /*8320*/  BRA.U !UP3, `(.L_x_11972) ;  /* 0x000000010b187547 */ /* 0x000fea000b800000 */
[----:B------:R-:W-:Y:S01]  /*8330*/  FMUL.FTZ R161, R162, UR25 ;  /* 0x00000019a2a17c20 */ /* 0x000fe20008410000 */
[----:B------:R-:W-:-:S03]  /*8340*/  LOP3.LUT P5, RZ, R197, 0xff0000, RZ, 0xc0, !PT ;  /* 0x00ff0000c5ff7812 */ /* 0x000fc600078ac0ff */
[----:B------:R-:W-:-:S05]  /*8350*/  FMUL.FTZ R161, R161, UR24 ;  /* 0x00000018a1a17c20 */ /* 0x000fca0008410000 */
[----:B------:R-:W-:-:S04]  /*8360*/  FSEL R161, R161, RZ, P5 ;  /* 0x000000ffa1a17208 */ /* 0x000fc80002800000 */
[----:B------:R-:W-:-:S04]  /*8370*/  F2FP.F16.F32.PACK_AB R161, RZ, R161 ;  /* 0x000000a1ffa1723e */ /* 0x000fc800000000ff */
[----:B------:R-:W-:-:S07]  /*8380*/  PRMT R155, R161, 0x7610, R155 ;  /* 0x00007610a19b7816 */ /* 0x000fce000000009b */
.L_x_11972:
        /* <DEDUP_REMOVED lines=10> */
.L_x_11965:
        /* <DEDUP_REMOVED lines=14> */
.L_x_11974:
        /* <DEDUP_REMOVED lines=14> */
.L_x_11975:
        /* <DEDUP_REMOVED lines=14> */
.L_x_11976:
        /* <DEDUP_REMOVED lines=14> */
.L_x_11977:
        /* <DEDUP_REMOVED lines=14> */
.L_x_11978:
        /* <DEDUP_REMOVED lines=14> */
.L_x_11979:
        /* <DEDUP_REMOVED lines=14> */
.L_x_11980:
[----:B------:R-:W-:Y:S05]  /*8a50*/  BRA.U !UP3, `(.L_x_11973) ;  /* 0x0000000d0b447547 */ /* 0x000fea000b800000 */
[----:B------:R-:W-:Y:S02]  /*8a60*/  PLOP3.LUT P6, PT, PT, PT, UP2, 0x80, 0x8 ;  /* 0x000000000008781c */ /* 0x000fe40003fcf028 */
[----:B------:R-:W-:Y:S02]  /*8a70*/  PLOP3.LUT P5, PT, PT, PT, UP2, 0x80, 0x8 ;  /* 0x000000000008781c */ /* 0x000fe40003faf028 */
[----:B012--5:R-:W-:-:S09]  /*8a80*/  MOV R164, R151 ;  /* 0x0000009700a47202 */ /* 0x027fd20000000f00 */
        /* <DEDUP_REMOVED lines=12> */
.L_x_11964:
        /* <DEDUP_REMOVED lines=44> */
.L_x_11982:
[----:B------:R-:W-:Y:S05]  /*8e10*/  BRA.U !UP3, `(.L_x_11983) ;  /* 0x000000010b187547 */ /* 0x000fea000b800000 */
[----:B------:R-:W-:Y:S01]  /*8e20*/  FMUL.FTZ R156, R157, UR25 ;  /* 0x000000199d9c7c20 */ /* 0x000fe20008410000 */
[----:B-----5:R-:W-:-:S03]  /*8e30*/  LOP3.LUT P5, RZ, R196, 0xff00, RZ, 0xc0, !PT ;  /* 0x0000ff00c4ff7812 */ /* 0x020fc600078ac0ff */
[----:B------:R-:W-:-:S05]  /*8e40*/  FMUL.FTZ R156, R156, UR24 ;  /* 0x000000189c9c7c20 */ /* 0x000fca0008410000 */
[----:B------:R-:W-:-:S04]  /*8e50*/  FSEL R156, R156, RZ, P5 ;  /* 0x000000ff9c9c7208 */ /* 0x000fc80002800000 */
[----:B------:R-:W-:-:S04]  /*8e60*/  F2FP.F16.F32.PACK_AB R156, RZ, R156 ;  /* 0x0000009cff9c723e */ /* 0x000fc800000000ff */
[----:B------:R-:W-:-:S07]  /*8e70*/  PRMT R152, R152, 0x5410, R156 ;  /* 0x0000541098987816 */ /* 0x000fce000000009c */
.L_x_11983:
[----:B------:R-:W-:Y:S05]  /*8e80*/  BRA.U !UP3, `(.L_x_11984) ;  /* 0x000000010b187547 */ /* 0x000fea000b800000 */
[----:B------:R-:W-:Y:S01]  /*8e90*/  FMUL.FTZ R156, R158, UR25 ;  /* 0x000000199e9c7c20 */ /* 0x000fe20008410000 */
[----:B-----5:R-:W-:-:S03]  /*8ea0*/  LOP3.LUT P5, RZ, R196, 0xff0000, RZ, 0xc0, !PT ;  /* 0x00ff0000c4ff7812 */ /* 0x020fc600078ac0ff */
[----:B------:R-:W-:-:S05]  /*8eb0*/  FMUL.FTZ R156, R156, UR24 ;  /* 0x000000189c9c7c20 */ /* 0x000fca0008410000 */
[----:B------:R-:W-:-:S04]  /*8ec0*/  FSEL R156, R156, RZ, P5 ;  /* 0x000000ff9c9c7208 */ /* 0x000fc80002800000 */
[----:B------:R-:W-:-:S04]  /*8ed0*/  F2FP.F16.F32.PACK_AB R156, RZ, R156 ;  /* 0x0000009cff9c723e */ /* 0x000fc800000000ff */
[----:B------:R-:W-:-:S07]  /*8ee0*/  PRMT R153, R156, 0x7610, R153 ;  /* 0x000076109c997816 */ /* 0x000fce0000000099 */
.L_x_11984:
[----:B------:R-:W-:Y:S05]  /*8ef0*/  BRA.U !UP3, `(.L_x_11985) ;  /* 0x000000010b187547 */ /* 0x000fea000b800000 */
[----:B------:R-:W-:Y:S01]  /*8f00*/  FMUL.FTZ R156, R159, UR25 ;  /* 0x000000199f9c7c20 */ /* 0x000fe20008410000 */
[----:B-----5:R-:W-:-:S03]  /*8f10*/  LOP3.LUT P5, RZ, R196, 0xff000000, RZ, 0xc0, !PT ;  /* 0xff000000c4ff7812 */ /* 0x020fc600078ac0ff */
[----:B------:R-:W-:-:S05]  /*8f20*/  FMUL.FTZ R156, R156, UR24 ;  /* 0x000000189c9c7c20 */ /* 0x000fca0008410000 */
[----:B------:R-:W-:-:S04]  /*8f30*/  FSEL R156, R156, RZ, P5 ;  /* 0x000000ff9c9c7208 */ /* 0x000fc80002800000 */
[----:B------:R-:W-:-:S04]  /*8f40*/  F2FP.F16.F32.PACK_AB R156, RZ, R156 ;  /* 0x0000009cff9c723e */ /* 0x000fc800000000ff */
[----:B------:R-:W-:-:S07]  /*8f50*/  PRMT R153, R153, 0x5410, R156 ;  /* 0x0000541099997816 */ /* 0x000fce000000009c */
.L_x_11985:
[----:B------:R-:W-:Y:S05]  /*8f60*/  BRA.U !UP3, `(.L_x_11986) ;  /* 0x000000010b187547 */ /* 0x000fea000b800000 */
[----:B------:R-:W-:Y:S01]  /*8f70*/  FMUL.FTZ R156, R160, UR25 ;  /* 0x00000019a09c7c20 */ /* 0x000fe20008410000 */
[----:B-----5:R-:W-:-:S03]  /*8f80*/  LOP3.LUT P5, RZ, R197, 0xff, RZ, 0xc0, !PT ;  /* 0x000000ffc5ff7812 */ /* 0x020fc600078ac0ff */
[----:B------:R-:W-:-:S05]  /*8f90*/  FMUL.FTZ R156, R156, UR24 ;  /* 0x000000189c9c7c20 */ /* 0x000fca0008410000 */
[----:B------:R-:W-:-:S04]  /*8fa0*/  FSEL R156, R156, RZ, P5 ;  /* 0x000000ff9c9c7208 */ /* 0x000fc80002800000 */
[----:B------:R-:W-:-:S04]  /*8fb0*/  F2FP.F16.F32.PACK_AB R156, RZ, R156 ;  /* 0x0000009cff9c723e */ /* 0x000fc800000000ff */
[----:B------:R-:W-:-:S07]  /*8fc0*/  PRMT R154, R156, 0x7610, R154 ;  /* 0x000076109c9a7816 */ /* 0x000fce000000009a */
.L_x_11986:
[----:B------:R-:W-:Y:S05]  /*8fd0*/  BRA.U !UP3, `(.L_x_11987) ;  /* 0x000000010b187547 */ /* 0x000fea000b800000 */
[----:B------:R-:W-:Y:S01]  /*8fe0*/  FMUL.FTZ R156, R161, UR25 ;  /* 0x00000019a19c7c20 */ /* 0x000fe20008410000 */
[----:B-----5:R-:W-:-:S03]  /*8ff0*/  LOP3.LUT P5, RZ, R197, 0xff00, RZ, 0xc0, !PT ;  /* 0x0000ff00c5ff7812 */ /* 0x020fc600078ac0ff */
[----:B------:R-:W-:-:S05]  /*9000*/  FMUL.FTZ R156, R156, UR24 ;  /* 0x000000189c9c7c20 */ /* 0x000fca0008410000 */
[----:B------:R-:W-:-:S04]  /*9010*/  FSEL R156, R156, RZ, P5 ;  /* 0x000000ff9c9c7208 */ /* 0x000fc80002800000 */
[----:B------:R-:W-:-:S04]  /*9020*/  F2FP.F16.F32.PACK_AB R156, RZ, R156 ;  /* 0x0000009cff9c723e */ /* 0x000fc800000000ff */
[----:B------:R-:W-:-:S07]  /*9030*/  PRMT R154, R154, 0x5410, R156 ;  /* 0x000054109a9a7816 */ /* 0x000fce000000009c */
.L_x_11987:
[----:B------:R-:W-:Y:S05]  /*9040*/  BRA.U !UP3, `(.L_x_11988) ;  /* 0x000000010b187547 */ /* 0x000fea000b800000 */
[----:B------:R-:W-:Y:S01]  /*9050*/  FMUL.FTZ R156, R162, UR25 ;  /* 0x00000019a29c7c20 */ /* 0x000fe20008410000 */
[----:B-----5:R-:W-:-:S03]  /*9060*/  LOP3.LUT P5, RZ, R197, 0xff0000, RZ, 0xc0, !PT ;  /* 0x00ff0000c5ff7812 */ /* 0x020fc600078ac0ff */
[----:B------:R-:W-:-:S05]  /*9070*/  FMUL.FTZ R156, R156, UR24 ;  /* 0x000000189c9c7c20 */ /* 0x000fca0008410000 */
[----:B------:R-:W-:-:S04]  /*9080*/  FSEL R156, R156, RZ, P5 ;  /* 0x000000ff9c9c7208 */ /* 0x000fc80002800000 */
[----:B------:R-:W-:-:S04]  /*9090*/  F2FP.F16.F32.PACK_AB R156, RZ, R156 ;  /* 0x0000009cff9c723e */ /* 0x000fc800000000ff */
[----:B------:R-:W-:-:S07]  /*90a0*/  PRMT R155, R156, 0x7610, R155 ;  /* 0x000076109c9b7816 */ /* 0x000fce000000009b */
.L_x_11988:
        /* <DEDUP_REMOVED lines=11> */
.L_x_11981:
        /* <DEDUP_REMOVED lines=12> */
.L_x_11989:
        /* <DEDUP_REMOVED lines=12> */
.L_x_11990:
        /* <DEDUP_REMOVED lines=12> */
.L_x_11991:
        /* <DEDUP_REMOVED lines=12> */
.L_x_11992:
        /* <DEDUP_REMOVED lines=12> */
.L_x_11993:
        /* <DEDUP_REMOVED lines=12> */
.L_x_11994:
        /* <DEDUP_REMOVED lines=12> */
.L_x_11995:
        /* <DEDUP_REMOVED lines=13> */
.L_x_11973:
        /* <DEDUP_REMOVED lines=10> */
.L_x_11963:
[----:B------:R-:W-:Y:S05]  /*9810*/  BSYNC.RECONVERGENT B0 ;  /* 0x0000000000007941 */ /* 0x000fea0003800200 */
.L_x_11962:
[----:B------:R-:W-:Y:S02]  /*9820*/  UIADD3 UR7, UPT, UPT, UR7, UR28, URZ ;  /* 0x0000001c07077290 */ /* 0x000fe4000fffe0ff */
[----:B------:R-:W-:Y:S02]  /*9830*/  UPLOP3.LUT UP1, UPT, UPT, UPT, UP1, 0x40, 0x4 ;  /* 0x000000000004789c */ /* 0x000fe40003f2e810 */
[----:B------:R-:W-:-:S09]  /*9840*/  UISETP.GE.AND UP0, UPT, UR7, UR29, UPT ;  /* 0x0000001d0700728c */ /* 0x000fd2000bf06270 */
[----:B------:R-:W-:Y:S05]  /*9850*/  BRA.U !UP0, `(.L_x_11996) ;  /* 0xffffff6d08a87547 */ /* 0x000fea000b83ffff */
.L_x_11847:
[----:B------:R-:W4:Y:S01]  /*9860*/  LDC.64 R4, c[0x0][0x440] ;  /* 0x00011000ff047b82 */ /* 0x000f220000000a00 */
[----:B------:R-:W-:-:S06]  /*9870*/  UIMAD UR9, UR6, UR8, URZ ;  /* 0x00000008060972a4 */ /* 0x000fcc000f8e02ff */
[----:B------:R-:W-:Y:S01]  /*9880*/  MOV R0, UR9 ;  /* 0x0000000900007c02 */ /* 0x000fe20008000f00 */
[----:B------:R-:W0:Y:S03]  /*9890*/  LDC.64 R6, c[0x0][0x448] ;  /* 0x00011200ff067b82 */ /* 0x000e260000000a00 */
[----:B------:R-:W-:-:S05]  /*98a0*/  LEA.HI R17, R0, R3, RZ, 0x1d ;  /* 0x0000000300117211 */ /* 0x000fca00078fe8ff */
[----:B------:R-:W1:Y:S08]  /*98b0*/  LDC.64 R8, c[0x0][0x440] ;  /* 0x00011000ff087b82 */ /* 0x000e700000000a00 */
[----:B------:R-:W2:Y:S01]  /*98c0*/  LDC.64 R10, c[0x0][0x448] ;  /* 0x00011200ff0a7b82 */ /* 0x000ea20000000a00 */
[----:B----4-:R-:W-:-:S05]  /*98d0*/  @P4 IMAD.WIDE.U32 R2, R17, 0x20, R4 ;  /* 0x0000002011024825 */ /* 0x010fca00078e0004 */
[----:B------:R4:W-:Y:S02]  /*98e0*/  @P4 STG.E.128 desc[UR22][R2.64], R76 ;  /* 0x0000004c02004986 */ /* 0x0009e4000c101d16 */
[----:B------:R-:W3:Y:S01]  /*98f0*/  LDC.64 R12, c[0x0][0x440] ;  /* 0x00011000ff0c7b82 */ /* 0x000ee20000000a00 */
[C---:B0-----:R-:W-:Y:S01]  /*9900*/  @P4 IMAD.WIDE.U32 R4, R17.reuse, 0x20, R6 ;  /* 0x0000002011044825 */ /* 0x041fe200078e0006 */
[----:B------:R4:W-:Y:S03]  /*9910*/  @P4 STG.E.128 desc[UR22][R2.64+0x10], R72 ;  /* 0x0000104802004986 */ /* 0x0009e6000c101d16 */
[----:B------:R-:W-:Y:S01]  /*9920*/  @P4 VIADD R17, R17, 0x100 ;  /* 0x0000010011114836 */ /* 0x000fe20000000000 */
[----:B------:R4:W-:Y:S02]  /*9930*/  @P4 STG.E.128 desc[UR22][R4.64], R108 ;  /* 0x0000006c04004986 */ /* 0x0009e4000c101d16 */
[----:B------:R-:W0:Y:S01]  /*9940*/  LDC.64 R14, c[0x0][0x448] ;  /* 0x00011200ff0e7b82 */ /* 0x000e220000000a00 */
[C---:B-1----:R-:W-:Y:S01]  /*9950*/  @P1 IMAD.WIDE.U32 R8, R17.reuse, 0x20, R8 ;  /* 0x0000002011081825 */ /* 0x042fe200078e0008 */
[----:B------:R4:W-:Y:S04]  /*9960*/  @P4 STG.E.128 desc[UR22][R4.64+0x10], R104 ;  /* 0x0000106804004986 */ /* 0x0009e8000c101d16 */
[----:B------:R4:W-:Y:S01]  /*9970*/  @P1 STG.E.128 desc[UR22][R8.64], R68 ;  /* 0x0000004408001986 */ /* 0x0009e2000c101d16 */
[C---:B--2---:R-:W-:Y:S01]  /*9980*/  @P1 IMAD.WIDE.U32 R10, R17.reuse, 0x20, R10 ;  /* 0x00000020110a1825 */ /* 0x044fe200078e000a */
[----:B------:R-:W-:-:S02]  /*9990*/  @P1 IADD3 R17, PT, PT, R17, 0x100, RZ ;  /* 0x0000010011111810 */ /* 0x000fc40007ffe0ff */
[----:B------:R4:W-:Y:S04]  /*99a0*/  @P1 STG.E.128 desc[UR22][R8.64+0x10], R64 ;  /* 0x0000104008001986 */ /* 0x0009e8000c101d16 */
        /* <DEDUP_REMOVED lines=19> */
.L_x_11997:
        /* <DEDUP_REMOVED lines=10> */
.L_x_15729:


//--------------------- .text._ZN10layer_norm22ln_bwd_finalize_kernelINS_22Kernel_traits_finalizeILj8192Ef6__halffS2_fjLb0ELj1024ELj4ENS_18Kernel_traits_baseILj8192EfS2_fS2_fjLj1024EEEEELb0ELb1EEEvNS_9BwdParamsE --------------------------
	.section	.text._ZN10layer_norm22ln_bwd_finalize_kernelINS_22Kernel_traits_finalizeILj8192Ef6__halffS2_fjLb0ELj1024ELj4ENS_18Kernel_traits_baseILj8192EfS2_fS2_fjLj1024EEEEELb0ELb1EEEvNS_9BwdParamsE,"ax",@progbits
	.align	128
        .global         _ZN10layer_norm22ln_bwd_finalize_kernelINS_22Kernel_traits_finalizeILj8192Ef6__halffS2_fjLb0ELj1024ELj4ENS_18Kernel_traits_baseILj8192EfS2_fS2_fjLj1024EEEEELb0ELb1EEEvNS_9BwdParamsE
        .type           _ZN10layer_norm22ln_bwd_finalize_kernelINS_22Kernel_traits_finalizeILj8192Ef6__halffS2_fjLb0ELj1024ELj4ENS_18Kernel_traits_baseILj8192EfS2_fS2_fjLj1024EEEEELb0ELb1EEEvNS_9BwdParamsE,@function
        .size           _ZN10layer_norm22ln_bwd_finalize_kernelINS_22Kernel_traits_finalizeILj8192Ef6__halffS2_fjLb0ELj1024ELj4ENS_18Kernel_traits_baseILj8192EfS2_fS2_fjLj1024EEEEELb0ELb1EEEvNS_9BwdParamsE,(.L_x_15730 - _ZN10layer_norm22ln_bwd_finalize_kernelINS_22Kernel_traits_finalizeILj8192Ef6__halffS2_fjLb0ELj1024ELj4ENS_18Kernel_traits_baseILj8192EfS2_fS2_fjLj1024EEEEELb0ELb1EEEvNS_9BwdParamsE)
        .other          _ZN10layer_norm22ln_bwd_finalize_kernelINS_22Kernel_traits_finalizeILj8192Ef6__halffS2_fjLb0ELj1024ELj4ENS_18Kernel_traits_baseILj8192EfS2_fS2_fjLj1024EEEEELb0ELb1EEEvNS_9BwdParamsE,@"STO_CUDA_ENTRY STV_DEFAULT"
_ZN10layer_norm22ln_bwd_finalize_kernelINS_22Kernel_traits_finalizeILj8192Ef6__halffS2_fjLb0ELj1024ELj4ENS_18Kernel_traits_baseILj8192EfS2_fS2_fjLj1024EEEEELb0ELb1EEEvNS_9BwdParamsE:
.text._ZN10layer_norm22ln_bwd_finalize_kernelINS_22Kernel_traits_finalizeILj8192Ef6__halffS2_fjLb0ELj1024ELj4ENS_18Kernel_traits_baseILj8192EfS2_fS2_fjLj1024EEEEELb0ELb1EEEvNS_9BwdParamsE:
        /* <DEDUP_REMOVED lines=81> */
.L_x_12002:
        /* <DEDUP_REMOVED lines=118> */
.L_x_12001:
[----:B------:R-:W-:Y:S05]  /*0c70*/  BSYNC.RECONVERGENT B1 ;  /* 0x0000000000017941 */ /* 0x000fea0003800200 */
.L_x_12000:
        /* <DEDUP_REMOVED lines=77> */
.L_x_12004:
[----:B------:R-:W-:Y:S05]  /*1150*/  BSYNC.RECONVERGENT B1 ;  /* 0x0000000000017941 */ /* 0x000fea0003800200 */
.L_x_12003:
        /* <DEDUP_REMOVED lines=38> */
.L_x_12006:
[----:B------:R-:W-:Y:S05]  /*13c0*/  BSYNC.RECONVERGENT B1 ;  /* 0x0000000000017941 */ /* 0x000fea0003800200 */
.L_x_12005:
        /* <DEDUP_REMOVED lines=8> */
.L_x_12007:
        /* <DEDUP_REMOVED lines=10> */
.L_x_11999:
[----:B------:R-:W-:Y:S05]  /*14f0*/  BSYNC.RECONVERGENT B0 ;  /* 0x0000000000007941 */ /* 0x000fea0003800200 */
.L_x_11998:
        /* <DEDUP_REMOVED lines=55> */
.L_x_12008:
        /* <DEDUP_REMOVED lines=9> */
.L_x_15730:


//--------------------- .text._ZN10layer_norm13ln_bwd_kernelINS_13Kernel_traitsIf6__halffS2_fjLj8192ELj1ELj1ELj8ELj16ENS_18Kernel_traits_baseILj8192EfS2_fS2_fjLj256EEEEELb1ELb0ELb1ELb1EEEvNS_9BwdParamsE --------------------------
	.section	.text._ZN10layer_norm13ln_bwd_kernelINS_13Kernel_traitsIf6__halffS2_fjLj8192ELj1ELj1ELj8ELj16ENS_18Kernel_traits_baseILj8192EfS2_fS2_fjLj256EEEEELb1ELb0ELb1ELb1EEEvNS_9BwdParamsE,"ax",@progbits
	.align	128
        .global         _ZN10layer_norm13ln_bwd_kernelINS_13Kernel_traitsIf6__halffS2_fjLj8192ELj1ELj1ELj8ELj16ENS_18Kernel_traits_baseILj8192EfS2_fS2_fjLj256EEEEELb1ELb0ELb1ELb1EEEvNS_9BwdParamsE
        .type           _ZN10layer_norm13ln_bwd_kernelINS_13Kernel_traitsIf6__halffS2_fjLj8192ELj1ELj1ELj8ELj16ENS_18Kernel_traits_baseILj8192EfS2_fS2_fjLj256EEEEELb1ELb0ELb1ELb1EEEvNS_9BwdParamsE,@function
        .size           _ZN10layer_norm13ln_bwd_kernelINS_13Kernel_traitsIf6__halffS2_fjLj8192ELj1ELj1ELj8ELj16ENS_18Kernel_traits_baseILj8192EfS2_fS2_fjLj256EEEEELb1ELb0ELb1ELb1EEEvNS_9BwdParamsE,(.L_x_15731 - _ZN10layer_norm13ln_bwd_kernelINS_13Kernel_traitsIf6__halffS2_fjLj8192ELj1ELj1ELj8ELj16ENS_18Kernel_traits_baseILj8192EfS2_fS2_fjLj256EEEEELb1ELb0ELb1ELb1EEEvNS_9BwdParamsE)
        .other          _ZN10layer_norm13ln_bwd_kernelINS_13Kernel_traitsIf6__halffS2_fjLj8192ELj1ELj1ELj8ELj16ENS_18Kernel_traits_baseILj8192EfS2_fS2_fjLj256EEEEELb1ELb0ELb1ELb1EEEvNS_9BwdParamsE,@"STO_CUDA_ENTRY STV_DEFAULT"
_ZN10layer_norm13ln_bwd_kernelINS_13Kernel_traitsIf6__halffS2_fjLj8192ELj1ELj1ELj8ELj16ENS_18Kernel_traits_baseILj8192EfS2_fS2_fjLj256EEEEELb1ELb0ELb1ELb1EEEvNS_9BwdParamsE:
.text._ZN10layer_norm13ln_bwd_kernelINS_13Kernel_traitsIf6__halffS2_fjLj8192ELj1ELj1ELj8ELj16ENS_18Kernel_traits_baseILj8192EfS2_fS2_fjLj256EEEEELb1ELb0ELb1ELb1EEEvNS_9BwdParamsE:
        /* <DEDUP_REMOVED lines=58> */
.L_x_12143:
        /* <DEDUP_REMOVED lines=26> */
[C---:B--2---:R-:W-:Y:S01]  /*0540*/  IADD3 R15, PT, PT, R213.reuse, 0x200, RZ ;  /* 0x00000200d50f7810 */ /* 0x044fe20007ffe0ff */
[--C-:B-1----:R-:W-:Y:S01]  /*0550*/  IMAD.WIDE.U32 R8, R213, 0x20, R204.reuse ;  /* 0x00000020d5087825 */ /* 0x102fe200078e00cc */
[----:B------:R-:W-:Y:S02]  /*0560*/  IADD3 R161, PT, PT, R5, 0x300, RZ ;  /* 0x0000030005a17810 */ /* 0x000fe40007ffe0ff */
[----:B------:R-:W-:Y:S02]  /*0570*/  IADD3 R215, PT, PT, R213, 0x100, RZ ;  /* 0x00000100d5d77810 */ /* 0x000fe40007ffe0ff */
[C---:B------:R-:W-:Y:S01]  /*0580*/  IADD3 R165, PT, PT, R5.reuse, 0x100, RZ ;  /* 0x0000010005a57810 */ /* 0x040fe20007ffe0ff */
[----:B------:R-:W2:Y:S01]  /*0590*/  LDG.E.128 R200, desc[UR12][R8.64] ;  /* 0x0000000c08c87981 */ /* 0x000ea2000c1e1d00 */
[----:B------:R-:W-:Y:S01]  /*05a0*/  IADD3 R185, PT, PT, R5, 0x200, RZ ;  /* 0x0000020005b97810 */ /* 0x000fe20007ffe0ff */
[----:B------:R-:W-:Y:S02]  /*05b0*/  IMAD.WIDE.U32 R12, R15, 0x20, R204 ;  /* 0x000000200f0c7825 */ /* 0x000fe400078e00cc */
[----:B------:R0:W2:Y:S02]  /*05c0*/  LDG.E.128 R168, desc[UR12][R8.64+0x10] ;  /* 0x0000100c08a87981 */ /* 0x0000a4000c1e1d00 */
[----:B----4-:R-:W-:-:S02]  /*05d0*/  IMAD.WIDE.U32 R160, R161, 0x10, R162 ;  /* 0x00000010a1a07825 */ /* 0x010fc400078e00a2 */
[----:B------:R-:W4:Y:S02]  /*05e0*/  LDG.E.128 R180, desc[UR12][R12.64] ;  /* 0x0000000c0cb47981 */ /* 0x000f24000c1e1d00 */
[----:B------:R-:W-:Y:S02]  /*05f0*/  IMAD.WIDE.U32 R16, R5, 0x10, R162 ;  /* 0x0000001005107825 */ /* 0x000fe400078e00a2 */
[----:B------:R-:W4:Y:S01]  /*0600*/  LDG.E.128 R188, desc[UR12][R12.64+0x10] ;  /* 0x0000100c0cbc7981 */ /* 0x000f22000c1e1d00 */
[----:B0-----:R-:W-:Y:S01]  /*0610*/  IADD3 R9, PT, PT, R213, 0x300, RZ ;  /* 0x00000300d5097810 */ /* 0x001fe20007ffe0ff */
[----:B------:R-:W-:Y:S02]  /*0620*/  IMAD.WIDE.U32 R10, R215, 0x20, R204 ;  /* 0x00000020d70a7825 */ /* 0x000fe400078e00cc */
[----:B------:R-:W4:Y:S02]  /*0630*/  LDG.E.128 R16, desc[UR12][R16.64] ;  /* 0x0000000c10107981 */ /* 0x000f24000c1e1d00 */
[----:B------:R-:W-:-:S02]  /*0640*/  IMAD.WIDE.U32 R164, R165, 0x10, R162 ;  /* 0x00000010a5a47825 */ /* 0x000fc400078e00a2 */
[----:B------:R-:W4:Y:S02]  /*0650*/  LDG.E.128 R172, desc[UR12][R10.64] ;  /* 0x0000000c0aac7981 */ /* 0x000f24000c1e1d00 */
[----:B------:R-:W-:Y:S02]  /*0660*/  IMAD.WIDE.U32 R184, R185, 0x10, R162 ;  /* 0x00000010b9b87825 */ /* 0x000fe400078e00a2 */
[----:B------:R0:W4:Y:S02]  /*0670*/  LDG.E.128 R176, desc[UR12][R10.64+0x10] ;  /* 0x0000100c0ab07981 */ /* 0x000124000c1e1d00 */
[----:B------:R-:W-:Y:S02]  /*0680*/  IMAD.WIDE.U32 R204, R9, 0x20, R204 ;  /* 0x0000002009cc7825 */ /* 0x000fe400078e00cc */
[----:B------:R-:W4:Y:S04]  /*0690*/  LDG.E.128 R160, desc[UR12][R160.64] ;  /* 0x0000000ca0a07981 */ /* 0x000f28000c1e1d00 */
[----:B------:R-:W4:Y:S01]  /*06a0*/  LDG.E.128 R164, desc[UR12][R164.64] ;  /* 0x0000000ca4a47981 */ /* 0x000f22000c1e1d00 */
[----:B------:R-:W-:Y:S01]  /*06b0*/  MOV R8, UR7 ;  /* 0x0000000700087c02 */ /* 0x000fe20008000f00 */
[----:B0-----:R-:W0:Y:S02]  /*06c0*/  LDC.64 R10, c[0x0][0x3b0] ;  /* 0x0000ec00ff0a7b82 */ /* 0x001e240000000a00 */
[----:B------:R-:W4:Y:S04]  /*06d0*/  LDG.E.128 R184, desc[UR12][R184.64] ;  /* 0x0000000cb8b87981 */ /* 0x000f28000c1e1d00 */
[----:B------:R-:W4:Y:S04]  /*06e0*/  LDG.E.128 R192, desc[UR12][R204.64] ;  /* 0x0000000cccc07981 */ /* 0x000f28000c1e1d00 */
[----:B------:R1:W4:Y:S01]  /*06f0*/  LDG.E.128 R196, desc[UR12][R204.64+0x10] ;  /* 0x0000100cccc47981 */ /* 0x000322000c1e1d00 */
[----:B------:R-:W-:-:S04]  /*0700*/  ISETP.NE.U32.AND P0, PT, RZ, UR6, PT ;  /* 0x00000006ff007c0c */ /* 0x000fc8000bf05070 */
[----:B------:R-:W-:Y:S02]  /*0710*/  ISETP.NE.AND.EX P0, PT, R8, RZ, PT, P0 ;  /* 0x000000ff0800720c */ /* 0x000fe40003f05300 */
[----:B-----5:R-:W-:-:S11]  /*0720*/  ISETP.GE.AND P3, PT, R7, 0x1, PT ;  /* 0x000000010700780c */ /* 0x020fd60003f66270 */
[----:B------:R-:W0:Y:S02]  /*0730*/  @P0 LDC.64 R12, c[0x0][0x438] ;  /* 0x00010e00ff0c0b82 */ /* 0x000e240000000a00 */
[----:B------:R-:W-:-:S06]  /*0740*/  @P3 IADD3 R3, PT, PT, R7, -0x1, RZ ;  /* 0xffffffff07033810 */ /* 0x000fcc0007ffe0ff */
[----:B------:R-:W0:Y:S01]  /*0750*/  @P0 LDC.64 R206, c[0x0][0x438] ;  /* 0x00010e00ffce0b82 */ /* 0x000e220000000a00 */
[----:B------:R-:W-:-:S07]  /*0760*/  @P3 IMAD R3, R3, R212, RZ ;  /* 0x000000d403033224 */ /* 0x000fce00078e02ff */
[----:B------:R-:W0:Y:S08]  /*0770*/  @P0 LDC.64 R208, c[0x0][0x438] ;  /* 0x00010e00ffd00b82 */ /* 0x000e300000000a00 */
[----:B------:R-:W0:Y:S01]  /*0780*/  @P0 LDC.64 R210, c[0x0][0x438] ;  /* 0x00010e00ffd20b82 */ /* 0x000e220000000a00 */
[----:B-1----:R-:W-:-:S04]  /*0790*/  @P3 SHF.R.S32.HI R204, RZ, 0x1f, R3 ;  /* 0x0000001fffcc3819 */ /* 0x002fc80000011403 */
[----:B------:R-:W-:Y:S02]  /*07a0*/  @P3 LEA.HI R5, R204, R3, RZ, 0x3 ;  /* 0x00000003cc053211 */ /* 0x000fe400078f18ff */
[----:B------:R-:W-:Y:S02]  /*07b0*/  MOV R3, RZ ;  /* 0x000000ff00037202 */ /* 0x000fe40000000f00 */
[----:B------:R-:W-:Y:S01]  /*07c0*/  @P3 LEA.HI.SX32 R3, R5, R0, 0x1d ;  /* 0x0000000005033211 */ /* 0x000fe200078feaff */
[----:B0-----:R-:W-:-:S03]  /*07d0*/  @P0 IMAD.WIDE.U32 R12, R213, 0x20, R12 ;  /* 0x00000020d50c0825 */ /* 0x001fc600078e000c */
[----:B------:R-:W-:Y:S01]  /*07e0*/  IADD3 R213, PT, PT, R3, 0x100, RZ ;  /* 0x0000010003d57810 */ /* 0x000fe20007ffe0ff */
[----:B------:R-:W-:Y:S01]  /*07f0*/  @P0 IMAD.WIDE.U32 R204, R215, 0x20, R206 ;  /* 0x00000020d7cc0825 */ /* 0x000fe200078e00ce */
[C---:B------:R-:W-:Y:S01]  /*0800*/  IADD3 R215, PT, PT, R3.reuse, 0x200, RZ ;  /* 0x0000020003d77810 */ /* 0x040fe20007ffe0ff */
[----:B------:R-:W5:Y:S01]  /*0810*/  @P0 LDG.E.128 R48, desc[UR12][R12.64] ;  /* 0x0000000c0c300981 */ /* 0x000f62000c1e1d00 */
[----:B------:R-:W-:Y:S01]  /*0820*/  IADD3 R217, PT, PT, R3, 0x300, RZ ;  /* 0x0000030003d97810 */ /* 0x000fe20007ffe0ff */
[----:B------:R-:W-:Y:S02]  /*0830*/  @P0 IMAD.WIDE.U32 R206, R15, 0x20, R208 ;  /* 0x000000200fce0825 */ /* 0x000fe400078e00d0 */
[----:B------:R2:W5:Y:S02]  /*0840*/  @P0 LDG.E.128 R44, desc[UR12][R12.64+0x10] ;  /* 0x0000100c0c2c0981 */ /* 0x000564000c1e1d00 */
[----:B------:R-:W-:Y:S02]  /*0850*/  IMAD.WIDE.U32 R212, R213, 0x8, R10 ;  /* 0x00000008d5d47825 */ /* 0x000fe400078e000a */
[----:B------:R-:W5:Y:S02]  /*0860*/  @P0 LDG.E.128 R40, desc[UR12][R204.64] ;  /* 0x0000000ccc280981 */ /* 0x000f64000c1e1d00 */
[----:B------:R-:W-:-:S02]  /*0870*/  @P0 IMAD.WIDE.U32 R208, R9, 0x20, R210 ;  /* 0x0000002009d00825 */ /* 0x000fc400078e00d2 */
[----:B------:R-:W5:Y:S02]  /*0880*/  LDG.E.64 R212, desc[UR12][R212.64] ;  /* 0x0000000cd4d47981 */ /* 0x000f64000c1e1b00 */
[--C-:B------:R-:W-:Y:S02]  /*0890*/  IMAD.WIDE.U32 R210, R3, 0x8, R10.reuse ;  /* 0x0000000803d27825 */ /* 0x100fe400078e000a */
[----:B------:R-:W5:Y:S02]  /*08a0*/  @P0 LDG.E.128 R36, desc[UR12][R204.64+0x10] ;  /* 0x0000100ccc240981 */ /* 0x000f64000c1e1d00 */
[--C-:B------:R-:W-:Y:S02]  /*08b0*/  IMAD.WIDE.U32 R214, R215, 0x8, R10.reuse ;  /* 0x00000008d7d67825 */ /* 0x100fe400078e000a */
[----:B------:R-:W5:Y:S02]  /*08c0*/  LDG.E.64 R210, desc[UR12][R210.64] ;  /* 0x0000000cd2d27981 */ /* 0x000f64000c1e1b00 */
[----:B------:R-:W-:-:S02]  /*08d0*/  IMAD.WIDE.U32 R216, R217, 0x8, R10 ;  /* 0x00000008d9d87825 */ /* 0x000fc400078e000a */
[----:B------:R-:W5:Y:S04]  /*08e0*/  LDG.E.64 R214, desc[UR12][R214.64] ;  /* 0x0000000cd6d67981 */ /* 0x000f68000c1e1b00 */
[----:B------:R-:W5:Y:S04]  /*08f0*/  LDG.E.64 R216, desc[UR12][R216.64] ;  /* 0x0000000cd8d87981 */ /* 0x000f68000c1e1b00 */
[----:B------:R-:W5:Y:S04]  /*0900*/  @P0 LDG.E.128 R32, desc[UR12][R206.64] ;  /* 0x0000000cce200981 */ /* 0x000f68000c1e1d00 */
[----:B------:R0:W5:Y:S04]  /*0910*/  @P0 LDG.E.128 R28, desc[UR12][R206.64+0x10] ;  /* 0x0000100cce1c0981 */ /* 0x000168000c1e1d00 */
[----:B------:R-:W5:Y:S04]  /*0920*/  @P0 LDG.E.128 R24, desc[UR12][R208.64] ;  /* 0x0000000cd0180981 */ /* 0x000f68000c1e1d00 */
[----:B------:R1:W5:Y:S01]  /*0930*/  @P0 LDG.E.128 R20, desc[UR12][R208.64+0x10] ;  /* 0x0000100cd0140981 */ /* 0x000362000c1e1d00 */
[----:B------:R-:W-:-:S04]  /*0940*/  ISETP.NE.AND P0, PT, RZ, UR14, PT ;  /* 0x0000000eff007c0c */ /* 0x000fc8000bf05270 */
[----:B---3--:R-:W-:-:S05]  /*0950*/  FSEL R14, R14, RZ, !P0 ;  /* 0x000000ff0e0e7208 */ /* 0x008fca0004000000 */
[C---:B--2---:R-:W-:Y:S01]  /*0960*/  FADD.FTZ R13, -R14.reuse, R203 ;  /* 0x000000cb0e0d7221 */ /* 0x044fe20000010100 */
[C---:B------:R-:W-:Y:S01]  /*0970*/  FADD.FTZ R9, -R14.reuse, R201 ;  /* 0x000000c90e097221 */ /* 0x040fe20000010100 */
[C---:B------:R-:W-:Y:S01]  /*0980*/  FADD.FTZ R3, -R14.reuse, R200 ;  /* 0x000000c80e037221 */ /* 0x040fe20000010100 */
[C---:B------:R-:W-:Y:S01]  /*0990*/  FADD.FTZ R203, -R14.reuse, R170 ;  /* 0x000000aa0ecb7221 */ /* 0x040fe20000010100 */
[C---:B----4-:R-:W-:Y:S01]  /*09a0*/  FADD.FTZ R225, -R14.reuse, R180 ;  /* 0x000000b40ee17221 */ /* 0x050fe20000010100 */
[C---:B------:R-:W-:Y:S01]  /*09b0*/  FADD.FTZ R227, -R14.reuse, R182 ;  /* 0x000000b60ee37221 */ /* 0x040fe20000010100 */
[C---:B------:R-:W-:Y:S01]  /*09c0*/  FADD.FTZ R169, -R14.reuse, R169 ;  /* 0x000000a90ea97221 */ /* 0x040fe20000010100 */
[C---:B------:R-:W-:Y:S01]  /*09d0*/  FADD.FTZ R11, -R14.reuse, R202 ;  /* 0x000000ca0e0b7221 */ /* 0x040fe20000010100 */
[C---:B------:R-:W-:Y:S01]  /*09e0*/  FADD.FTZ R171, -R14.reuse, R171 ;  /* 0x000000ab0eab7221 */ /* 0x040fe20000010100 */
[----:B------:R-:W-:Y:S01]  /*09f0*/  FADD.FTZ R181, -R14, R181 ;  /* 0x000000b50eb57221 */ /* 0x000fe20000010100 */
[----:B------:R-:W-:-:S02]  /*0a00*/  HADD2.F32 R12, -RZ, R17.H1_H1 ;  /* 0x30000011ff0c7230 */ /* 0x000fc40000004100 */
[--C-:B------:R-:W-:Y:S02]  /*0a10*/  HADD2.F32 R5, -RZ, R16.reuse.H0_H0 ;  /* 0x20000010ff057230 */ /* 0x100fe40000004100 */
[----:B------:R-:W-:Y:S02]  /*0a20*/  HADD2.F32 R10, -RZ, R16.H1_H1 ;  /* 0x30000010ff0a7230 */ /* 0x000fe40000004100 */
[C---:B0-----:R-:W-:Y:S01]  /*0a30*/  FADD.FTZ R207, -R14.reuse, R174 ;  /* 0x000000ae0ecf7221 */ /* 0x041fe20000010100 */
[--C-:B------:R-:W-:Y:S02]  /*0a40*/  HADD2.F32 R201, -RZ, R19.reuse.H0_H0 ;  /* 0x20000013ffc97230 */ /* 0x100fe40000004100 */
[----:B------:R-:W-:Y:S01]  /*0a50*/  FADD.FTZ R205, -R14, R172 ;  /* 0x000000ac0ecd7221 */ /* 0x000fe20000010100 */
[----:B------:R-:W-:Y:S02]  /*0a60*/  HADD2.F32 R16, -RZ, R19.H1_H1 ;  /* 0x30000013ff107230 */ /* 0x000fe40000004100 */
[----:B------:R-:W-:-:S02]  /*0a70*/  HADD2.F32 R247, -RZ, R161.H0_H0 ;  /* 0x200000a1fff77230 */ /* 0x000fc40000004100 */
[----:B------:R-:W-:Y:S02]  /*0a80*/  HADD2.F32 R180, -RZ, R161.H1_H1 ;  /* 0x300000a1ffb47230 */ /* 0x000fe40000004100 */
[--C-:B------:R-:W-:Y:S02]  /*0a90*/  HADD2.F32 R161, -RZ, R162.reuse.H0_H0 ;  /* 0x200000a2ffa17230 */ /* 0x100fe40000004100 */
[----:B------:R-:W-:Y:S02]  /*0aa0*/  HADD2.F32 R182, -RZ, R162.H1_H1 ;  /* 0x300000a2ffb67230 */ /* 0x000fe40000004100 */
[----:B------:R-:W-:Y:S01]  /*0ab0*/  FMUL.FTZ R162, R6, R13 ;  /* 0x0000000d06a27220 */ /* 0x000fe20000410000 */
        /* <DEDUP_REMOVED lines=26> */
[----:B------:R-:W-:Y:S01]  /*0c60*/  FMUL.FTZ R14, R6, R9 ;  /* 0x00000009060e7220 */ /* 0x000fe20000410000 */
[----:B------:R-:W-:Y:S02]  /*0c70*/  HADD2.F32 R18, -RZ, R18.H1_H1 ;  /* 0x30000012ff127230 */ /* 0x000fe40000004100 */
        /* <DEDUP_REMOVED lines=13> */
[----:B------:R-:W-:-:S02]  /*0d50*/  HADD2.F32 R219, -RZ, R165.H0_H0 ;  /* 0x200000a5ffdb7230 */ /* 0x000fc40000004100 */
[----:B------:R-:W-:Y:S01]  /*0d60*/  FADD.FTZ R141, R141, R10 ;  /* 0x0000000a8d8d7221 */ /* 0x000fe20000010000 */
[----:B------:R-:W-:Y:S02]  /*0d70*/  HADD2.F32 R168, -RZ, R165.H1_H1 ;  /* 0x300000a5ffa87230 */ /* 0x000fe40000004100 */
[-C--:B------:R-:W-:Y:S01]  /*0d80*/  FFMA.FTZ R53, R14, R10.reuse, R53 ;  /* 0x0000000a0e357223 */ /* 0x080fe20000010035 */
[----:B------:R-:W-:Y:S01]  /*0d90*/  FMUL.FTZ R5, R105, R10 ;  /* 0x0000000a69057220 */ /* 0x000fe20000410000 */
[----:B-1----:R-:W-:Y:S02]  /*0da0*/  HADD2.F32 R209, -RZ, R164.H0_H0 ;  /* 0x200000a4ffd17230 */ /* 0x002fe40000004100 */
[----:B------:R-:W-:Y:S01]  /*0db0*/  FADD.FTZ R142, R142, R15 ;  /* 0x0000000f8e8e7221 */ /* 0x000fe20000010000 */
[----:B------:R-:W-:Y:S02]  /*0dc0*/  HADD2.F32 R165, -RZ, R166.H0_H0 ;  /* 0x200000a6ffa57230 */ /* 0x000fe40000004100 */
[----:B------:R-:W-:Y:S01]  /*0dd0*/  FFMA.FTZ R54, R11, R15, R54 ;  /* 0x0000000f0b367223 */ /* 0x000fe20000010036 */
[----:B------:R-:W-:-:S02]  /*0de0*/  HADD2.F32 R249, -RZ, R163.H0_H0 ;  /* 0x200000a3fff97230 */ /* 0x000fc40000004100 */
[----:B------:R-:W-:Y:S01]  /*0df0*/  FMUL.FTZ R10, R106, R15 ;  /* 0x0000000f6a0a7220 */ /* 0x000fe20000410000 */
[----:B------:R-:W-:Y:S02]  /*0e00*/  HADD2.F32 R190, -RZ, R163.H1_H1 ;  /* 0x300000a3ffbe7230 */ /* 0x000fe40000004100 */
[----:B------:R-:W-:Y:S01]  /*0e10*/  FMUL.FTZ R19, R6, R19 ;  /* 0x0000001306137220 */ /* 0x000fe20000410000 */
[----:B------:R-:W-:Y:S02]  /*0e20*/  HADD2.F32 R164, -RZ, R164.H1_H1 ;  /* 0x300000a4ffa47230 */ /* 0x000fe40000004100 */
[----:B------:R-:W-:Y:S01]  /*0e30*/  FADD.FTZ R151, R151, R16 ;  /* 0x0000001097977221 */ /* 0x000fe20000010000 */
[-C--:B------:R-:W-:Y:S01]  /*0e40*/  FFMA.FTZ R59, R18, R16.reuse, R59 ;  /* 0x00000010123b7223 */ /* 0x080fe2000001003b */
[----:B------:R-:W-:Y:S01]  /*0e50*/  FMUL.FTZ R15, R111, R16 ;  /* 0x000000106f0f7220 */ /* 0x000fe20000410000 */
[C---:B------:R-:W-:Y:S01]  /*0e60*/  FMUL.FTZ R163, R6.reuse, R167 ;  /* 0x000000a706a37220 */ /* 0x040fe20000410000 */
[----:B------:R-:W-:Y:S01]  /*0e70*/  FADD.FTZ R218, RZ, R176 ;  /* 0x000000b0ffda7221 */ /* 0x000fe20000010000 */
[----:B------:R-:W-:Y:S01]  /*0e80*/  FMUL.FTZ R16, R6, R173 ;  /* 0x000000ad06107220 */ /* 0x000fe20000410000 */
[----:B------:R-:W-:Y:S01]  /*0e90*/  FFMA.FTZ R169, R3, R176, RZ ;  /* 0x000000b003a97223 */ /* 0x000fe200000100ff */
[----:B------:R-:W-:-:S02]  /*0ea0*/  HADD2.F32 R166, -RZ, R166.H1_H1 ;  /* 0x300000a6ffa67230 */ /* 0x000fc40000004100 */
        /* <DEDUP_REMOVED lines=42> */
[----:B------:R-:W-:-:S02]  /*1150*/  FFMA.FTZ R165, R207, R196, R164 ;  /* 0x000000c4cfa57223 */ /* 0x000fc400000100a4 */
[----:B------:R-:W-:Y:S02]  /*1160*/  FADD.FTZ R167, R166, R201 ;  /* 0x000000c9a6a77221 */ /* 0x000fe40000010000 */
[----:B------:R-:W-:Y:S02]  /*1170*/  FFMA.FTZ R164, R192, R201, R165 ;  /* 0x000000c9c0a47223 */ /* 0x000fe400000100a5 */
[----:B------:R-:W-:Y:S02]  /*1180*/  FADD.FTZ R166, R167, R200 ;  /* 0x000000c8a7a67221 */ /* 0x000fe40000010000 */
[----:B------:R-:W-:Y:S01]  /*1190*/  FFMA.FTZ R165, R163, R200, R164 ;  /* 0x000000c8a3a57223 */ /* 0x000fe200000100a4 */
[----:B------:R-:W-:Y:S01]  /*11a0*/  FMUL.FTZ R204, R118, R221 ;  /* 0x000000dd76cc7220 */ /* 0x000fe20000410000 */
[----:B------:R-:W-:Y:S01]  /*11b0*/  FADD.FTZ R167, R166, R177 ;  /* 0x000000b1a6a77221 */ /* 0x000fe20000010000 */
        /* <DEDUP_REMOVED lines=20> */
[----:B------:R-:W-:Y:S01]  /*1300*/  FADD.FTZ R73, R73, R184 ;  /* 0x000000b849497221 */ /* 0x000fe20000010000 */
        /* <DEDUP_REMOVED lines=9> */
[----:B------:R-:W-:Y:S01]  /*13a0*/  FADD.FTZ R166, R167, R184 ;  /* 0x000000b8a7a67221 */ /* 0x000fe20000010000 */
[C---:B------:R-:W-:Y:S01]  /*13b0*/  FMUL.FTZ R208, R6.reuse, R183 ;  /* 0x000000b706d07220 */ /* 0x040fe20000410000 */
        /* <DEDUP_REMOVED lines=91> */
.L_x_12010:
        /* <DEDUP_REMOVED lines=26> */
.L_x_12012:
        /* <DEDUP_REMOVED lines=32> */
.L_x_12011:
        /* <DEDUP_REMOVED lines=32> */
.L_x_12014:
[----:B------:R-:W-:Y:S05]  /*1f10*/  BSYNC.RECONVERGENT B0 ;  /* 0x0000000000007941 */ /* 0x000fea0003800200 */
.L_x_12013:
        /* <DEDUP_REMOVED lines=28> */
[----:B------:R-:W-:Y:S01]  /*20e0*/  SHF.R.S32.HI R165, RZ, 0x1f, R164 ;  /* 0x0000001fffa57819 */ /* 0x000fe200000114a4 */
[----:B------:R-:W-:Y:S02]  /*20f0*/  @P3 IMAD R166, R166, R199, RZ ;  /* 0x000000c7a6a63224 */ /* 0x000fe400078e02ff */
        /* <DEDUP_REMOVED lines=8> */
[----:B------:R-:W-:Y:S02]  /*2180*/  LEA.HI.SX32 R167, R165, R0, 0x1d ;  /* 0x00000000a5a77211 */ /* 0x000fe400078feaff */
[----:B----4-:R-:W-:Y:S01]  /*2190*/  FADD.FTZ R161, R161, R180 ;  /* 0x000000b4a1a17221 */ /* 0x010fe20000010000 */
[----:B------:R-:W-:-:S03]  /*21a0*/  FADD.FTZ R160, R160, R181 ;  /* 0x000000b5a0a07221 */ /* 0x000fc60000010000 */
[----:B------:R-:W-:Y:S01]  /*21b0*/  FADD.FTZ R7, R182, R161 ;  /* 0x000000a1b6077221 */ /* 0x000fe20000010000 */
[----:B------:R-:W-:Y:S01]  /*21c0*/  @P3 SHF.R.S32.HI R161, RZ, 0x1f, R166 ;  /* 0x0000001fffa13819 */ /* 0x000fe200000114a6 */
[----:B------:R-:W-:Y:S02]  /*21d0*/  FADD.FTZ R160, R183, R160 ;  /* 0x000000a0b7a07221 */ /* 0x000fe40000010000 */
[----:B------:R-:W-:Y:S01]  /*21e0*/  FMUL.FTZ R7, R7, UR15 ;  /* 0x0000000f07077c20 */ /* 0x000fe20008410000 */
[----:B------:R-:W-:Y:S01]  /*21f0*/  @P3 LEA.HI R161, R161, R166, RZ, 0x3 ;  /* 0x000000a6a1a13211 */ /* 0x000fe200078f18ff */
[----:B------:R-:W-:-:S03]  /*2200*/  FMUL.FTZ R166, R160, UR15 ;  /* 0x0000000fa0a67c20 */ /* 0x000fc60008410000 */
[----:B------:R-:W-:Y:S02]  /*2210*/  @P3 LEA.HI.SX32 R169, R161, R0, 0x1d ;  /* 0x00000000a1a93211 */ /* 0x000fe400078feaff */
        /* <DEDUP_REMOVED lines=19> */
.L_x_12017:
        /* <DEDUP_REMOVED lines=12> */
.L_x_12018:
        /* <DEDUP_REMOVED lines=12> */
.L_x_12019:
        /* <DEDUP_REMOVED lines=12> */
.L_x_12020:
        /* <DEDUP_REMOVED lines=12> */
.L_x_12021:
        /* <DEDUP_REMOVED lines=12> */
.L_x_12022:
        /* <DEDUP_REMOVED lines=12> */
.L_x_12023:
        /* <DEDUP_REMOVED lines=14> */
.L_x_12016:
        /* <DEDUP_REMOVED lines=40> */
.L_x_12025:
[----:B------:R-:W-:Y:S05]  /*2b30*/  @!P3 BRA `(.L_x_12026) ;  /* 0x000000000018b947 */ /* 0x000fea0003800000 */
[----:B------:R-:W-:Y:S01]  /*2b40*/  FMUL.FTZ R81, R137, UR17 ;  /* 0x0000001189517c20 */ /* 0x000fe20008410000 */
[----:B-----5:R-:W-:-:S03]  /*2b50*/  LOP3.LUT P0, RZ, R210, 0xff00, RZ, 0xc0, !PT ;  /* 0x0000ff00d2ff7812 */ /* 0x020fc6000780c0ff */
[----:B------:R-:W-:-:S05]  /*2b60*/  FMUL.FTZ R81, R81, UR16 ;  /* 0x0000001051517c20 */ /* 0x000fca0008410000 */
[----:B------:R-:W-:-:S04]  /*2b70*/  FSEL R81, R81, RZ, P0 ;  /* 0x000000ff51517208 */ /* 0x000fc80000000000 */
[----:B------:R-:W-:-:S04]  /*2b80*/  F2FP.F16.F32.PACK_AB R81, RZ, R81 ;  /* 0x00000051ff51723e */ /* 0x000fc800000000ff */
[----:B------:R-:W-:-:S07]  /*2b90*/  PRMT R100, R100, 0x5410, R81 ;  /* 0x0000541064647816 */ /* 0x000fce0000000051 */
.L_x_12026:
[----:B------:R-:W-:Y:S05]  /*2ba0*/  @!P3 BRA `(.L_x_12027) ;  /* 0x000000000018b947 */ /* 0x000fea0003800000 */
[----:B------:R-:W-:Y:S01]  /*2bb0*/  FMUL.FTZ R81, R138, UR17 ;  /* 0x000000118a517c20 */ /* 0x000fe20008410000 */
[----:B-----5:R-:W-:-:S03]  /*2bc0*/  LOP3.LUT P0, RZ, R210, 0xff0000, RZ, 0xc0, !PT ;  /* 0x00ff0000d2ff7812 */ /* 0x020fc6000780c0ff */
[----:B------:R-:W-:-:S05]  /*2bd0*/  FMUL.FTZ R81, R81, UR16 ;  /* 0x0000001051517c20 */ /* 0x000fca0008410000 */
[----:B------:R-:W-:-:S04]  /*2be0*/  FSEL R81, R81, RZ, P0 ;  /* 0x000000ff51517208 */ /* 0x000fc80000000000 */
[----:B------:R-:W-:-:S04]  /*2bf0*/  F2FP.F16.F32.PACK_AB R81, RZ, R81 ;  /* 0x00000051ff51723e */ /* 0x000fc800000000ff */
[----:B------:R-:W-:-:S07]  /*2c00*/  PRMT R101, R81, 0x7610, R101 ;  /* 0x0000761051657816 */ /* 0x000fce0000000065 */
.L_x_12027:
[----:B------:R-:W-:Y:S05]  /*2c10*/  @!P3 BRA `(.L_x_12028) ;  /* 0x000000000018b947 */ /* 0x000fea0003800000 */
[----:B------:R-:W-:Y:S01]  /*2c20*/  FMUL.FTZ R81, R139, UR17 ;  /* 0x000000118b517c20 */ /* 0x000fe20008410000 */
[----:B-----5:R-:W-:-:S03]  /*2c30*/  LOP3.LUT P0, RZ, R210, 0xff000000, RZ, 0xc0, !PT ;  /* 0xff000000d2ff7812 */ /* 0x020fc6000780c0ff */
[----:B------:R-:W-:-:S05]  /*2c40*/  FMUL.FTZ R81, R81, UR16 ;  /* 0x0000001051517c20 */ /* 0x000fca0008410000 */
[----:B------:R-:W-:-:S04]  /*2c50*/  FSEL R81, R81, RZ, P0 ;  /* 0x000000ff51517208 */ /* 0x000fc80000000000 */
[----:B------:R-:W-:-:S04]  /*2c60*/  F2FP.F16.F32.PACK_AB R81, RZ, R81 ;  /* 0x00000051ff51723e */ /* 0x000fc800000000ff */
[----:B------:R-:W-:-:S07]  /*2c70*/  PRMT R101, R101, 0x5410, R81 ;  /* 0x0000541065657816 */ /* 0x000fce0000000051 */
.L_x_12028:
[----:B------:R-:W-:Y:S05]  /*2c80*/  @!P3 BRA `(.L_x_12029) ;  /* 0x000000000018b947 */ /* 0x000fea0003800000 */
[----:B------:R-:W-:Y:S01]  /*2c90*/  FMUL.FTZ R81, R80, UR17 ;  /* 0x0000001150517c20 */ /* 0x000fe20008410000 */
[----:B-----5:R-:W-:-:S03]  /*2ca0*/  LOP3.LUT P0, RZ, R211, 0xff, RZ, 0xc0, !PT ;  /* 0x000000ffd3ff7812 */ /* 0x020fc6000780c0ff */
[----:B------:R-:W-:-:S05]  /*2cb0*/  FMUL.FTZ R81, R81, UR16 ;  /* 0x0000001051517c20 */ /* 0x000fca0008410000 */
[----:B------:R-:W-:-:S04]  /*2cc0*/  FSEL R81, R81, RZ, P0 ;  /* 0x000000ff51517208 */ /* 0x000fc80000000000 */
[----:B------:R-:W-:-:S04]  /*2cd0*/  F2FP.F16.F32.PACK_AB R81, RZ, R81 ;  /* 0x00000051ff51723e */ /* 0x000fc800000000ff */
[----:B------:R-:W-:-:S07]  /*2ce0*/  PRMT R102, R81, 0x7610, R102 ;  /* 0x0000761051667816 */ /* 0x000fce0000000066 */
.L_x_12029:
[----:B------:R-:W-:Y:S05]  /*2cf0*/  @!P3 BRA `(.L_x_12030) ;  /* 0x000000000018b947 */ /* 0x000fea0003800000 */
[----:B------:R-:W-:Y:S01]  /*2d00*/  FMUL.FTZ R81, R160, UR17 ;  /* 0x00000011a0517c20 */ /* 0x000fe20008410000 */
[----:B-----5:R-:W-:-:S03]  /*2d10*/  LOP3.LUT P0, RZ, R211, 0xff00, RZ, 0xc0, !PT ;  /* 0x0000ff00d3ff7812 */ /* 0x020fc6000780c0ff */
[----:B------:R-:W-:-:S05]  /*2d20*/  FMUL.FTZ R81, R81, UR16 ;  /* 0x0000001051517c20 */ /* 0x000fca0008410000 */
[----:B------:R-:W-:-:S04]  /*2d30*/  FSEL R81, R81, RZ, P0 ;  /* 0x000000ff51517208 */ /* 0x000fc80000000000 */
[----:B------:R-:W-:-:S04]  /*2d40*/  F2FP.F16.F32.PACK_AB R81, RZ, R81 ;  /* 0x00000051ff51723e */ /* 0x000fc800000000ff */
[----:B------:R-:W-:-:S07]  /*2d50*/  PRMT R102, R102, 0x5410, R81 ;  /* 0x0000541066667816 */ /* 0x000fce0000000051 */
.L_x_12030:
[----:B------:R-:W-:Y:S05]  /*2d60*/  @!P3 BRA `(.L_x_12031) ;  /* 0x000000000018b947 */ /* 0x000fea0003800000 */
[----:B------:R-:W-:Y:S01]  /*2d70*/  FMUL.FTZ R81, R82, UR17 ;  /* 0x0000001152517c20 */ /* 0x000fe20008410000 */
[----:B-----5:R-:W-:-:S03]  /*2d80*/  LOP3.LUT P0, RZ, R211, 0xff0000, RZ, 0xc0, !PT ;  /* 0x00ff0000d3ff7812 */ /* 0x020fc6000780c0ff */
[----:B------:R-:W-:-:S05]  /*2d90*/  FMUL.FTZ R81, R81, UR16 ;  /* 0x0000001051517c20 */ /* 0x000fca0008410000 */
[----:B------:R-:W-:-:S04]  /*2da0*/  FSEL R81, R81, RZ, P0 ;  /* 0x000000ff51517208 */ /* 0x000fc80000000000 */
[----:B------:R-:W-:-:S04]  /*2db0*/  F2FP.F16.F32.PACK_AB R81, RZ, R81 ;  /* 0x00000051ff51723e */ /* 0x000fc800000000ff */
[----:B------:R-:W-:-:S07]  /*2dc0*/  PRMT R103, R81, 0x7610, R103 ;  /* 0x0000761051677816 */ /* 0x000fce0000000067 */
.L_x_12031:
        /* <DEDUP_REMOVED lines=10> */
.L_x_12015:
        /* <DEDUP_REMOVED lines=16> */
.L_x_12033:
        /* <DEDUP_REMOVED lines=11> */
.L_x_12034:
        /* <DEDUP_REMOVED lines=11> */
.L_x_12035:
        /* <DEDUP_REMOVED lines=11> */
.L_x_12036:
        /* <DEDUP_REMOVED lines=11> */
.L_x_12037:
        /* <DEDUP_REMOVED lines=11> */
.L_x_12038:
        /* <DEDUP_REMOVED lines=11> */
.L_x_12039:
        /* <DEDUP_REMOVED lines=13> */
.L_x_12032:
[-CC-:B------:R-:W-:Y:S01]  /*3460*/  @P2 FFMA.FTZ R136, R162, R166.reuse, R7.reuse ;  /* 0x000000a6a2882223 */ /* 0x180fe20000010007 */
[-CC-:B------:R-:W-:Y:S01]  /*3470*/  @P2 FFMA.FTZ R161, R203, R166.reuse, R7.reuse ;  /* 0x000000a6cba12223 */ /* 0x180fe20000010007 */
[-CC-:B------:R-:W-:Y:S01]  /*3480*/  @P2 FFMA.FTZ R80, R14, R166.reuse, R7.reuse ;  /* 0x000000a60e502223 */ /* 0x180fe20000010007 */
[-C--:B------:R-:W-:Y:S01]  /*3490*/  @P2 FFMA.FTZ R81, R11, R166.reuse, R7 ;  /* 0x000000a60b512223 */ /* 0x080fe20000010007 */
[----:B------:R-:W-:Y:S01]  /*34a0*/  @P2 FADD.FTZ R136, R9, -R136 ;  /* 0x8000008809882221 */ /* 0x000fe20000010000 */
[----:B------:R-:W-:Y:S01]  /*34b0*/  @P2 FADD.FTZ R161, R188, -R161 ;  /* 0x800000a1bca12221 */ /* 0x000fe20000010000 */
[----:B-----5:R-:W-:Y:S01]  /*34c0*/  MOV R139, R51 ;  /* 0x00000033008b7202 */ /* 0x020fe20000000f00 */
[----:B------:R-:W-:Y:S01]  /*34d0*/  @P2 FFMA.FTZ R83, R19, R166, R7 ;  /* 0x000000a613532223 */ /* 0x000fe20000010007 */
[----:B------:R-:W-:Y:S01]  /*34e0*/  MOV R82, R46 ;  /* 0x0000002e00527202 */ /* 0x000fe20000000f00 */
[C---:B------:R-:W-:Y:S01]  /*34f0*/  @P2 FFMA.FTZ R139, R6.reuse, R136, R51 ;  /* 0x00000088068b2223 */ /* 0x040fe20000010033 */
[----:B------:R-:W-:Y:S01]  /*3500*/  @P2 FFMA.FTZ R82, R6, R161, R46 ;  /* 0x000000a106522223 */ /* 0x000fe2000001002e */
[----:B------:R-:W-:Y:S01]  /*3510*/  @P2 FADD.FTZ R80, R5, -R80 ;  /* 0x8000005005502221 */ /* 0x000fe20000010000 */
[-CC-:B------:R-:W-:Y:S01]  /*3520*/  @P2 FFMA.FTZ R161, R3, R166.reuse, R7.reuse ;  /* 0x000000a603a12223 */ /* 0x180fe20000010007 */
[-CC-:B------:R-:W-:Y:S01]  /*3530*/  @P2 FFMA.FTZ R136, R12, R166.reuse, R7.reuse ;  /* 0x000000a60c882223 */ /* 0x180fe20000010007 */
[----:B------:R-:W-:Y:S01]  /*3540*/  @P2 FFMA.FTZ R164, R18, R166, R7 ;  /* 0x000000a612a42223 */ /* 0x000fe20000010007 */
[----:B------:R-:W-:Y:S01]  /*3550*/  @P2 FADD.FTZ R81, R10, -R81 ;  /* 0x800000510a512221 */ /* 0x000fe20000010000 */
[----:B------:R-:W-:Y:S01]  /*3560*/  @P2 FADD.FTZ R83, R178, -R83 ;  /* 0x80000053b2532221 */ /* 0x000fe20000010000 */
[----:B------:R-:W-:Y:S01]  /*3570*/  MOV R137, R49 ;  /* 0x0000003100897202 */ /* 0x000fe20000000f00 */
        /* <DEDUP_REMOVED lines=21> */
.L_x_12040:
[----:B------:R-:W-:Y:S05]  /*36d0*/  @!P3 BRA `(.L_x_12041) ;  /* 0x000000000018b947 */ /* 0x000fea0003800000 */
[----:B------:R-:W-:Y:S01]  /*36e0*/  FMUL.FTZ R160, R137, UR17 ;  /* 0x0000001189a07c20 */ /* 0x000fe20008410000 */
[----:B------:R-:W-:-:S03]  /*36f0*/  LOP3.LUT P0, RZ, R210, 0xff00, RZ, 0xc0, !PT ;  /* 0x0000ff00d2ff7812 */ /* 0x000fc6000780c0ff */
[----:B------:R-:W-:-:S05]  /*3700*/  FMUL.FTZ R160, R160, UR16 ;  /* 0x00000010a0a07c20 */ /* 0x000fca0008410000 */
[----:B------:R-:W-:-:S04]  /*3710*/  FSEL R160, R160, RZ, P0 ;  /* 0x000000ffa0a07208 */ /* 0x000fc80000000000 */
[----:B------:R-:W-:-:S04]  /*3720*/  F2FP.F16.F32.PACK_AB R160, RZ, R160 ;  /* 0x000000a0ffa0723e */ /* 0x000fc800000000ff */
[----:B------:R-:W-:-:S07]  /*3730*/  PRMT R100, R100, 0x5410, R160 ;  /* 0x0000541064647816 */ /* 0x000fce00000000a0 */
.L_x_12041:
[----:B------:R-:W-:Y:S05]  /*3740*/  @!P3 BRA `(.L_x_12042) ;  /* 0x000000000018b947 */ /* 0x000fea0003800000 */
[----:B------:R-:W-:Y:S01]  /*3750*/  FMUL.FTZ R160, R138, UR17 ;  /* 0x000000118aa07c20 */ /* 0x000fe20008410000 */
[----:B------:R-:W-:-:S03]  /*3760*/  LOP3.LUT P0, RZ, R210, 0xff0000, RZ, 0xc0, !PT ;  /* 0x00ff0000d2ff7812 */ /* 0x000fc6000780c0ff */
[----:B------:R-:W-:-:S05]  /*3770*/  FMUL.FTZ R160, R160, UR16 ;  /* 0x00000010a0a07c20 */ /* 0x000fca0008410000 */
[----:B------:R-:W-:-:S04]  /*3780*/  FSEL R160, R160, RZ, P0 ;  /* 0x000000ffa0a07208 */ /* 0x000fc80000000000 */
[----:B------:R-:W-:-:S04]  /*3790*/  F2FP.F16.F32.PACK_AB R160, RZ, R160 ;  /* 0x000000a0ffa0723e */ /* 0x000fc800000000ff */
[----:B------:R-:W-:-:S07]  /*37a0*/  PRMT R101, R160, 0x7610, R101 ;  /* 0x00007610a0657816 */ /* 0x000fce0000000065 */
.L_x_12042:
[----:B------:R-:W-:Y:S05]  /*37b0*/  @!P3 BRA `(.L_x_12043) ;  /* 0x000000000018b947 */ /* 0x000fea0003800000 */
[----:B------:R-:W-:Y:S01]  /*37c0*/  FMUL.FTZ R160, R139, UR17 ;  /* 0x000000118ba07c20 */ /* 0x000fe20008410000 */
[----:B------:R-:W-:-:S03]  /*37d0*/  LOP3.LUT P0, RZ, R210, 0xff000000, RZ, 0xc0, !PT ;  /* 0xff000000d2ff7812 */ /* 0x000fc6000780c0ff */
[----:B------:R-:W-:-:S05]  /*37e0*/  FMUL.FTZ R160, R160, UR16 ;  /* 0x00000010a0a07c20 */ /* 0x000fca0008410000 */
[----:B------:R-:W-:-:S04]  /*37f0*/  FSEL R160, R160, RZ, P0 ;  /* 0x000000ffa0a07208 */ /* 0x000fc80000000000 */
[----:B------:R-:W-:-:S04]  /*3800*/  F2FP.F16.F32.PACK_AB R160, RZ, R160 ;  /* 0x000000a0ffa0723e */ /* 0x000fc800000000ff */
[----:B------:R-:W-:-:S07]  /*3810*/  PRMT R101, R101, 0x5410, R160 ;  /* 0x0000541065657816 */ /* 0x000fce00000000a0 */
.L_x_12043:
[----:B------:R-:W-:Y:S05]  /*3820*/  @!P3 BRA `(.L_x_12044) ;  /* 0x000000000018b947 */ /* 0x000fea0003800000 */
[----:B------:R-:W-:Y:S01]  /*3830*/  FMUL.FTZ R160, R80, UR17 ;  /* 0x0000001150a07c20 */ /* 0x000fe20008410000 */
[----:B------:R-:W-:-:S03]  /*3840*/  LOP3.LUT P0, RZ, R211, 0xff, RZ, 0xc0, !PT ;  /* 0x000000ffd3ff7812 */ /* 0x000fc6000780c0ff */
[----:B------:R-:W-:-:S05]  /*3850*/  FMUL.FTZ R160, R160, UR16 ;  /* 0x00000010a0a07c20 */ /* 0x000fca0008410000 */
[----:B------:R-:W-:-:S04]  /*3860*/  FSEL R160, R160, RZ, P0 ;  /* 0x000000ffa0a07208 */ /* 0x000fc80000000000 */
[----:B------:R-:W-:-:S04]  /*3870*/  F2FP.F16.F32.PACK_AB R160, RZ, R160 ;  /* 0x000000a0ffa0723e */ /* 0x000fc800000000ff */
[----:B------:R-:W-:-:S07]  /*3880*/  PRMT R102, R160, 0x7610, R102 ;  /* 0x00007610a0667816 */ /* 0x000fce0000000066 */
.L_x_12044:
[----:B------:R-:W-:Y:S05]  /*3890*/  @!P3 BRA `(.L_x_12045) ;  /* 0x000000000018b947 */ /* 0x000fea0003800000 */
[----:B------:R-:W-:Y:S01]  /*38a0*/  FMUL.FTZ R160, R81, UR17 ;  /* 0x0000001151a07c20 */ /* 0x000fe20008410000 */
[----:B------:R-:W-:-:S03]  /*38b0*/  LOP3.LUT P0, RZ, R211, 0xff00, RZ, 0xc0, !PT ;  /* 0x0000ff00d3ff7812 */ /* 0x000fc6000780c0ff */
[----:B------:R-:W-:-:S05]  /*38c0*/  FMUL.FTZ R160, R160, UR16 ;  /* 0x00000010a0a07c20 */ /* 0x000fca0008410000 */
[----:B------:R-:W-:-:S04]  /*38d0*/  FSEL R160, R160, RZ, P0 ;  /* 0x000000ffa0a07208 */ /* 0x000fc80000000000 */
[----:B------:R-:W-:-:S04]  /*38e0*/  F2FP.F16.F32.PACK_AB R160, RZ, R160 ;  /* 0x000000a0ffa0723e */ /* 0x000fc800000000ff */
[----:B------:R-:W-:-:S07]  /*38f0*/  PRMT R102, R102, 0x5410, R160 ;  /* 0x0000541066667816 */ /* 0x000fce00000000a0 */
.L_x_12045:
[----:B------:R-:W-:Y:S05]  /*3900*/  @!P3 BRA `(.L_x_12046) ;  /* 0x000000000018b947 */ /* 0x000fea0003800000 */
[----:B------:R-:W-:Y:S01]  /*3910*/  FMUL.FTZ R160, R82, UR17 ;  /* 0x0000001152a07c20 */ /* 0x000fe20008410000 */
[----:B------:R-:W-:-:S03]  /*3920*/  LOP3.LUT P0, RZ, R211, 0xff0000, RZ, 0xc0, !PT ;  /* 0x00ff0000d3ff7812 */ /* 0x000fc6000780c0ff */
[----:B------:R-:W-:-:S05]  /*3930*/  FMUL.FTZ R160, R160, UR16 ;  /* 0x00000010a0a07c20 */ /* 0x000fca0008410000 */
[----:B------:R-:W-:-:S04]  /*3940*/  FSEL R160, R160, RZ, P0 ;  /* 0x000000ffa0a07208 */ /* 0x000fc80000000000 */
[----:B------:R-:W-:-:S04]  /*3950*/  F2FP.F16.F32.PACK_AB R160, RZ, R160 ;  /* 0x000000a0ffa0723e */ /* 0x000fc800000000ff */
[----:B------:R-:W-:-:S07]  /*3960*/  PRMT R103, R160, 0x7610, R103 ;  /* 0x00007610a0677816 */ /* 0x000fce0000000067 */
.L_x_12046:
[----:B------:R-:W-:Y:S05]  /*3970*/  @!P3 BRA `(.L_x_12024) ;  /* 0x00000000001cb947 */ /* 0x000fea0003800000 */
[----:B------:R-:W-:Y:S01]  /*3980*/  FMUL.FTZ R160, R83, UR17 ;  /* 0x0000001153a07c20 */ /* 0x000fe20008410000 */
[----:B------:R-:W-:-:S03]  /*3990*/  ISETP.GE.U32.AND P0, PT, R210, RZ, PT ;  /* 0x000000ffd200720c */ /* 0x000fc60003f06070 */
[----:B------:R-:W-:Y:S01]  /*39a0*/  FMUL.FTZ R160, R160, UR16 ;  /* 0x00000010a0a07c20 */ /* 0x000fe20008410000 */
[----:B------:R-:W-:-:S04]  /*39b0*/  ISETP.GE.U32.AND.EX P0, PT, R211, 0x1000000, PT, P0 ;  /* 0x01000000d300780c */ /* 0x000fc80003f06100 */
[----:B------:R-:W-:-:S04]  /*39c0*/  FSEL R160, R160, RZ, P0 ;  /* 0x000000ffa0a07208 */ /* 0x000fc80000000000 */
[----:B------:R-:W-:-:S04]  /*39d0*/  F2FP.F16.F32.PACK_AB R160, RZ, R160 ;  /* 0x000000a0ffa0723e */ /* 0x000fc800000000ff */
[----:B------:R-:W-:-:S07]  /*39e0*/  PRMT R103, R103, 0x5410, R160 ;  /* 0x0000541067677816 */ /* 0x000fce00000000a0 */
.L_x_12024:
        /* <DEDUP_REMOVED lines=13> */
[-CC-:B------:R-:W-:Y:S01]  /*3ac0*/  @P2 FFMA.FTZ R8, R16, R166.reuse, R7.reuse ;  /* 0x000000a610082223 */ /* 0x180fe20000010007 */
[----:B0----5:R-:W-:Y:S01]  /*3ad0*/  MOV R137, R41 ;  /* 0x0000002900897202 */ /* 0x021fe20000000f00 */
        /* <DEDUP_REMOVED lines=37> */
.L_x_12049:
[----:B------:R-:W-:Y:S05]  /*3d30*/  @!P3 BRA `(.L_x_12050) ;  /* 0x000000000018b947 */ /* 0x000fea0003800000 */
[----:B------:R-:W-:Y:S01]  /*3d40*/  FMUL.FTZ R8, R137, UR17 ;  /* 0x0000001189087c20 */ /* 0x000fe20008410000 */
[----:B------:R-:W-:-:S03]  /*3d50*/  LOP3.LUT P4, RZ, R212, 0xff00, RZ, 0xc0, !PT ;  /* 0x0000ff00d4ff7812 */ /* 0x000fc6000788c0ff */
[----:B------:R-:W-:-:S05]  /*3d60*/  FMUL.FTZ R8, R8, UR16 ;  /* 0x0000001008087c20 */ /* 0x000fca0008410000 */
[----:B------:R-:W-:-:S04]  /*3d70*/  FSEL R8, R8, RZ, P4 ;  /* 0x000000ff08087208 */ /* 0x000fc80002000000 */
[----:B------:R-:W-:-:S04]  /*3d80*/  F2FP.F16.F32.PACK_AB R8, RZ, R8 ;  /* 0x00000008ff08723e */ /* 0x000fc800000000ff */
[----:B------:R-:W-:-:S07]  /*3d90*/  PRMT R100, R100, 0x5410, R8 ;  /* 0x0000541064647816 */ /* 0x000fce0000000008 */
.L_x_12050:
[----:B------:R-:W-:Y:S05]  /*3da0*/  @!P3 BRA `(.L_x_12051) ;  /* 0x000000000018b947 */ /* 0x000fea0003800000 */
[----:B------:R-:W-:Y:S01]  /*3db0*/  FMUL.FTZ R8, R138, UR17 ;  /* 0x000000118a087c20 */ /* 0x000fe20008410000 */
[----:B------:R-:W-:-:S03]  /*3dc0*/  LOP3.LUT P4, RZ, R212, 0xff0000, RZ, 0xc0, !PT ;  /* 0x00ff0000d4ff7812 */ /* 0x000fc6000788c0ff */
[----:B------:R-:W-:-:S05]  /*3dd0*/  FMUL.FTZ R8, R8, UR16 ;  /* 0x0000001008087c20 */ /* 0x000fca0008410000 */
[----:B------:R-:W-:-:S04]  /*3de0*/  FSEL R8, R8, RZ, P4 ;  /* 0x000000ff08087208 */ /* 0x000fc80002000000 */
[----:B------:R-:W-:-:S04]  /*3df0*/  F2FP.F16.F32.PACK_AB R8, RZ, R8 ;  /* 0x00000008ff08723e */ /* 0x000fc800000000ff */
[----:B------:R-:W-:-:S07]  /*3e00*/  PRMT R101, R8, 0x7610, R101 ;  /* 0x0000761008657816 */ /* 0x000fce0000000065 */
.L_x_12051:
[----:B------:R-:W-:Y:S05]  /*3e10*/  @!P3 BRA `(.L_x_12052) ;  /* 0x000000000018b947 */ /* 0x000fea0003800000 */
[----:B------:R-:W-:Y:S01]  /*3e20*/  FMUL.FTZ R8, R139, UR17 ;  /* 0x000000118b087c20 */ /* 0x000fe20008410000 */
[----:B------:R-:W-:-:S03]  /*3e30*/  LOP3.LUT P4, RZ, R212, 0xff000000, RZ, 0xc0, !PT ;  /* 0xff000000d4ff7812 */ /* 0x000fc6000788c0ff */
[----:B------:R-:W-:-:S05]  /*3e40*/  FMUL.FTZ R8, R8, UR16 ;  /* 0x0000001008087c20 */ /* 0x000fca0008410000 */
[----:B------:R-:W-:-:S04]  /*3e50*/  FSEL R8, R8, RZ, P4 ;  /* 0x000000ff08087208 */ /* 0x000fc80002000000 */
[----:B------:R-:W-:-:S04]  /*3e60*/  F2FP.F16.F32.PACK_AB R8, RZ, R8 ;  /* 0x00000008ff08723e */ /* 0x000fc800000000ff */
[----:B------:R-:W-:-:S07]  /*3e70*/  PRMT R101, R101, 0x5410, R8 ;  /* 0x0000541065657816 */ /* 0x000fce0000000008 */
.L_x_12052:
[----:B------:R-:W-:Y:S05]  /*3e80*/  @!P3 BRA `(.L_x_12053) ;  /* 0x000000000018b947 */ /* 0x000fea0003800000 */
[----:B------:R-:W-:Y:S01]  /*3e90*/  FMUL.FTZ R8, R80, UR17 ;  /* 0x0000001150087c20 */ /* 0x000fe20008410000 */
[----:B------:R-:W-:-:S03]  /*3ea0*/  LOP3.LUT P4, RZ, R213, 0xff, RZ, 0xc0, !PT ;  /* 0x000000ffd5ff7812 */ /* 0x000fc6000788c0ff */
[----:B------:R-:W-:-:S05]  /*3eb0*/  FMUL.FTZ R8, R8, UR16 ;  /* 0x0000001008087c20 */ /* 0x000fca0008410000 */
[----:B------:R-:W-:-:S04]  /*3ec0*/  FSEL R8, R8, RZ, P4 ;  /* 0x000000ff08087208 */ /* 0x000fc80002000000 */
[----:B------:R-:W-:-:S04]  /*3ed0*/  F2FP.F16.F32.PACK_AB R8, RZ, R8 ;  /* 0x00000008ff08723e */ /* 0x000fc800000000ff */
[----:B------:R-:W-:-:S07]  /*3ee0*/  PRMT R102, R8, 0x7610, R102 ;  /* 0x0000761008667816 */ /* 0x000fce0000000066 */
.L_x_12053:
[----:B------:R-:W-:Y:S05]  /*3ef0*/  @!P3 BRA `(.L_x_12054) ;  /* 0x000000000018b947 */ /* 0x000fea0003800000 */
[----:B------:R-:W-:Y:S01]  /*3f00*/  FMUL.FTZ R8, R81, UR17 ;  /* 0x0000001151087c20 */ /* 0x000fe20008410000 */
[----:B------:R-:W-:-:S03]  /*3f10*/  LOP3.LUT P4, RZ, R213, 0xff00, RZ, 0xc0, !PT ;  /* 0x0000ff00d5ff7812 */ /* 0x000fc6000788c0ff */
[----:B------:R-:W-:-:S05]  /*3f20*/  FMUL.FTZ R8, R8, UR16 ;  /* 0x0000001008087c20 */ /* 0x000fca0008410000 */
[----:B------:R-:W-:-:S04]  /*3f30*/  FSEL R8, R8, RZ, P4 ;  /* 0x000000ff08087208 */ /* 0x000fc80002000000 */
[----:B------:R-:W-:-:S04]  /*3f40*/  F2FP.F16.F32.PACK_AB R8, RZ, R8 ;  /* 0x00000008ff08723e */ /* 0x000fc800000000ff */
[----:B------:R-:W-:-:S07]  /*3f50*/  PRMT R102, R102, 0x5410, R8 ;  /* 0x0000541066667816 */ /* 0x000fce0000000008 */
.L_x_12054:
[----:B------:R-:W-:Y:S05]  /*3f60*/  @!P3 BRA `(.L_x_12055) ;  /* 0x000000000018b947 */ /* 0x000fea0003800000 */
[----:B------:R-:W-:Y:S01]  /*3f70*/  FMUL.FTZ R8, R82, UR17 ;  /* 0x0000001152087c20 */ /* 0x000fe20008410000 */
[----:B------:R-:W-:-:S03]  /*3f80*/  LOP3.LUT P4, RZ, R213, 0xff0000, RZ, 0xc0, !PT ;  /* 0x00ff0000d5ff7812 */ /* 0x000fc6000788c0ff */
[----:B------:R-:W-:-:S05]  /*3f90*/  FMUL.FTZ R8, R8, UR16 ;  /* 0x0000001008087c20 */ /* 0x000fca0008410000 */
[----:B------:R-:W-:-:S04]  /*3fa0*/  FSEL R8, R8, RZ, P4 ;  /* 0x000000ff08087208 */ /* 0x000fc80002000000 */
[----:B------:R-:W-:-:S04]  /*3fb0*/  F2FP.F16.F32.PACK_AB R8, RZ, R8 ;  /* 0x00000008ff08723e */ /* 0x000fc800000000ff */
[----:B------:R-:W-:-:S07]  /*3fc0*/  PRMT R103, R8, 0x7610, R103 ;  /* 0x0000761008677816 */ /* 0x000fce0000000067 */
.L_x_12055:
[----:B------:R-:W-:Y:S05]  /*3fd0*/  @!P3 BRA `(.L_x_12056) ;  /* 0x00000010007cb947 */ /* 0x000fea0003800000 */
        /* <DEDUP_REMOVED lines=8> */
.L_x_12048:
        /* <DEDUP_REMOVED lines=11> */
.L_x_12057:
        /* <DEDUP_REMOVED lines=11> */
.L_x_12058:
        /* <DEDUP_REMOVED lines=11> */
.L_x_12059:
        /* <DEDUP_REMOVED lines=11> */
.L_x_12060:
        /* <DEDUP_REMOVED lines=11> */
.L_x_12061:
        /* <DEDUP_REMOVED lines=11> */
.L_x_12062:
        /* <DEDUP_REMOVED lines=11> */
.L_x_12063:
        /* <DEDUP_REMOVED lines=13> */
.L_x_12047:
        /* <DEDUP_REMOVED lines=41> */
.L_x_12065:
[----:B------:R-:W-:Y:S05]  /*4890*/  @!P3 BRA `(.L_x_12066) ;  /* 0x000000000018b947 */ /* 0x000fea0003800000 */
[----:B------:R-:W-:Y:S01]  /*48a0*/  FMUL.FTZ R8, R137, UR17 ;  /* 0x0000001189087c20 */ /* 0x000fe20008410000 */
[----:B-----5:R-:W-:-:S03]  /*48b0*/  LOP3.LUT P4, RZ, R212, 0xff00, RZ, 0xc0, !PT ;  /* 0x0000ff00d4ff7812 */ /* 0x020fc6000788c0ff */
[----:B------:R-:W-:-:S05]  /*48c0*/  FMUL.FTZ R8, R8, UR16 ;  /* 0x0000001008087c20 */ /* 0x000fca0008410000 */
[----:B------:R-:W-:-:S04]  /*48d0*/  FSEL R8, R8, RZ, P4 ;  /* 0x000000ff08087208 */ /* 0x000fc80002000000 */
[----:B------:R-:W-:-:S04]  /*48e0*/  F2FP.F16.F32.PACK_AB R8, RZ, R8 ;  /* 0x00000008ff08723e */ /* 0x000fc800000000ff */
[----:B------:R-:W-:-:S07]  /*48f0*/  PRMT R100, R100, 0x5410, R8 ;  /* 0x0000541064647816 */ /* 0x000fce0000000008 */
.L_x_12066:
[----:B------:R-:W-:Y:S05]  /*4900*/  @!P3 BRA `(.L_x_12067) ;  /* 0x000000000018b947 */ /* 0x000fea0003800000 */
[----:B------:R-:W-:Y:S01]  /*4910*/  FMUL.FTZ R8, R138, UR17 ;  /* 0x000000118a087c20 */ /* 0x000fe20008410000 */
[----:B-----5:R-:W-:-:S03]  /*4920*/  LOP3.LUT P4, RZ, R212, 0xff0000, RZ, 0xc0, !PT ;  /* 0x00ff0000d4ff7812 */ /* 0x020fc6000788c0ff */
[----:B------:R-:W-:-:S05]  /*4930*/  FMUL.FTZ R8, R8, UR16 ;  /* 0x0000001008087c20 */ /* 0x000fca0008410000 */
[----:B------:R-:W-:-:S04]  /*4940*/  FSEL R8, R8, RZ, P4 ;  /* 0x000000ff08087208 */ /* 0x000fc80002000000 */
[----:B------:R-:W-:-:S04]  /*4950*/  F2FP.F16.F32.PACK_AB R8, RZ, R8 ;  /* 0x00000008ff08723e */ /* 0x000fc800000000ff */
[----:B------:R-:W-:-:S07]  /*4960*/  PRMT R101, R8, 0x7610, R101 ;  /* 0x0000761008657816 */ /* 0x000fce0000000065 */
.L_x_12067:
[----:B------:R-:W-:Y:S05]  /*4970*/  @!P3 BRA `(.L_x_12068) ;  /* 0x000000000018b947 */ /* 0x000fea0003800000 */
[----:B------:R-:W-:Y:S01]  /*4980*/  FMUL.FTZ R8, R139, UR17 ;  /* 0x000000118b087c20 */ /* 0x000fe20008410000 */
[----:B-----5:R-:W-:-:S03]  /*4990*/  LOP3.LUT P4, RZ, R212, 0xff000000, RZ, 0xc0, !PT ;  /* 0xff000000d4ff7812 */ /* 0x020fc6000788c0ff */
[----:B------:R-:W-:-:S05]  /*49a0*/  FMUL.FTZ R8, R8, UR16 ;  /* 0x0000001008087c20 */ /* 0x000fca0008410000 */
[----:B------:R-:W-:-:S04]  /*49b0*/  FSEL R8, R8, RZ, P4 ;  /* 0x000000ff08087208 */ /* 0x000fc80002000000 */
[----:B------:R-:W-:-:S04]  /*49c0*/  F2FP.F16.F32.PACK_AB R8, RZ, R8 ;  /* 0x00000008ff08723e */ /* 0x000fc800000000ff */
[----:B------:R-:W-:-:S07]  /*49d0*/  PRMT R101, R101, 0x5410, R8 ;  /* 0x0000541065657816 */ /* 0x000fce0000000008 */
.L_x_12068:
[----:B------:R-:W-:Y:S05]  /*49e0*/  @!P3 BRA `(.L_x_12069) ;  /* 0x000000000018b947 */ /* 0x000fea0003800000 */
[----:B------:R-:W-:Y:S01]  /*49f0*/  FMUL.FTZ R8, R80, UR17 ;  /* 0x0000001150087c20 */ /* 0x000fe20008410000 */
[----:B-----5:R-:W-:-:S03]  /*4a00*/  LOP3.LUT P4, RZ, R213, 0xff, RZ, 0xc0, !PT ;  /* 0x000000ffd5ff7812 */ /* 0x020fc6000788c0ff */
[----:B------:R-:W-:-:S05]  /*4a10*/  FMUL.FTZ R8, R8, UR16 ;  /* 0x0000001008087c20 */ /* 0x000fca0008410000 */
[----:B------:R-:W-:-:S04]  /*4a20*/  FSEL R8, R8, RZ, P4 ;  /* 0x000000ff08087208 */ /* 0x000fc80002000000 */
[----:B------:R-:W-:-:S04]  /*4a30*/  F2FP.F16.F32.PACK_AB R8, RZ, R8 ;  /* 0x00000008ff08723e */ /* 0x000fc800000000ff */
[----:B------:R-:W-:-:S07]  /*4a40*/  PRMT R102, R8, 0x7610, R102 ;  /* 0x0000761008667816 */ /* 0x000fce0000000066 */
.L_x_12069:
[----:B------:R-:W-:Y:S05]  /*4a50*/  @!P3 BRA `(.L_x_12070) ;  /* 0x000000000018b947 */ /* 0x000fea0003800000 */
[----:B------:R-:W-:Y:S01]  /*4a60*/  FMUL.FTZ R8, R81, UR17 ;  /* 0x0000001151087c20 */ /* 0x000fe20008410000 */
[----:B-----5:R-:W-:-:S03]  /*4a70*/  LOP3.LUT P4, RZ, R213, 0xff00, RZ, 0xc0, !PT ;  /* 0x0000ff00d5ff7812 */ /* 0x020fc6000788c0ff */
[----:B------:R-:W-:-:S05]  /*4a80*/  FMUL.FTZ R8, R8, UR16 ;  /* 0x0000001008087c20 */ /* 0x000fca0008410000 */
[----:B------:R-:W-:-:S04]  /*4a90*/  FSEL R8, R8, RZ, P4 ;  /* 0x000000ff08087208 */ /* 0x000fc80002000000 */
[----:B------:R-:W-:-:S04]  /*4aa0*/  F2FP.F16.F32.PACK_AB R8, RZ, R8 ;  /* 0x00000008ff08723e */ /* 0x000fc800000000ff */
[----:B------:R-:W-:-:S07]  /*4ab0*/  PRMT R102, R102, 0x5410, R8 ;  /* 0x0000541066667816 */ /* 0x000fce0000000008 */
.L_x_12070:
[----:B------:R-:W-:Y:S05]  /*4ac0*/  @!P3 BRA `(.L_x_12071) ;  /* 0x000000000018b947 */ /* 0x000fea0003800000 */
[----:B------:R-:W-:Y:S01]  /*4ad0*/  FMUL.FTZ R8, R82, UR17 ;  /* 0x0000001152087c20 */ /* 0x000fe20008410000 */
[----:B-----5:R-:W-:-:S03]  /*4ae0*/  LOP3.LUT P4, RZ, R213, 0xff0000, RZ, 0xc0, !PT ;  /* 0x00ff0000d5ff7812 */ /* 0x020fc6000788c0ff */
[----:B------:R-:W-:-:S05]  /*4af0*/  FMUL.FTZ R8, R8, UR16 ;  /* 0x0000001008087c20 */ /* 0x000fca0008410000 */
[----:B------:R-:W-:-:S04]  /*4b00*/  FSEL R8, R8, RZ, P4 ;  /* 0x000000ff08087208 */ /* 0x000fc80002000000 */
[----:B------:R-:W-:-:S04]  /*4b10*/  F2FP.F16.F32.PACK_AB R8, RZ, R8 ;  /* 0x00000008ff08723e */ /* 0x000fc800000000ff */
[----:B------:R-:W-:-:S07]  /*4b20*/  PRMT R103, R8, 0x7610, R103 ;  /* 0x0000761008677816 */ /* 0x000fce0000000067 */
.L_x_12071:
[----:B------:R-:W-:Y:S05]  /*4b30*/  @!P3 BRA `(.L_x_12056) ;  /* 0x0000000400a4b947 */ /* 0x000fea0003800000 */
        /* <DEDUP_REMOVED lines=8> */
.L_x_12064:
        /* <DEDUP_REMOVED lines=12> */
.L_x_12072:
[----:B------:R-:W-:Y:S05]  /*4c80*/  @!P3 BRA `(.L_x_12073) ;  /* 0x00000000002cb947 */ /* 0x000fea0003800000 */
[----:B------:R-:W-:Y:S01]  /*4c90*/  FFMA.FTZ R8, R16, R166, R7 ;  /* 0x000000a610087223 */ /* 0x000fe20000010007 */
[----:B------:R-:W-:-:S03]  /*4ca0*/  ISETP.GT.AND P4, PT, R4, RZ, PT ;  /* 0x000000ff0400720c */ /* 0x000fc60003f84270 */
[----:B0-----:R-:W-:-:S04]  /*4cb0*/  FADD.FTZ R161, R17, -R8 ;  /* 0x8000000811a17221 */ /* 0x001fc80000010000 */
        /* <DEDUP_REMOVED lines=8> */
.L_x_12073:
        /* <DEDUP_REMOVED lines=12> */
.L_x_12074:
        /* <DEDUP_REMOVED lines=12> */
.L_x_12075:
        /* <DEDUP_REMOVED lines=12> */
.L_x_12076:
        /* <DEDUP_REMOVED lines=12> */
.L_x_12077:
        /* <DEDUP_REMOVED lines=12> */
.L_x_12078:
        /* <DEDUP_REMOVED lines=13> */
.L_x_12056:
        /* <DEDUP_REMOVED lines=11> */
[-CC-:B------:R-:W-:Y:S01]  /*5280*/  @P2 FFMA.FTZ R8, R206, R166.reuse, R7.reuse ;  /* 0x000000a6ce082223 */ /* 0x180fe20000010007 */
[----:B0----5:R-:W-:Y:S01]  /*5290*/  MOV R137, R33 ;  /* 0x0000002100897202 */ /* 0x021fe20000000f00 */
        /* <DEDUP_REMOVED lines=37> */
.L_x_12081:
[----:B------:R-:W-:Y:S05]  /*54f0*/  @!P3 BRA `(.L_x_12082) ;  /* 0x000000000018b947 */ /* 0x000fea0003800000 */
[----:B------:R-:W-:Y:S01]  /*5500*/  FMUL.FTZ R8, R137, UR17 ;  /* 0x0000001189087c20 */ /* 0x000fe20008410000 */
[----:B------:R-:W-:-:S03]  /*5510*/  LOP3.LUT P4, RZ, R214, 0xff00, RZ, 0xc0, !PT ;  /* 0x0000ff00d6ff7812 */ /* 0x000fc6000788c0ff */
[----:B------:R-:W-:-:S05]  /*5520*/  FMUL.FTZ R8, R8, UR16 ;  /* 0x0000001008087c20 */ /* 0x000fca0008410000 */
[----:B------:R-:W-:-:S04]  /*5530*/  FSEL R8, R8, RZ, P4 ;  /* 0x000000ff08087208 */ /* 0x000fc80002000000 */
[----:B------:R-:W-:-:S04]  /*5540*/  F2FP.F16.F32.PACK_AB R8, RZ, R8 ;  /* 0x00000008ff08723e */ /* 0x000fc800000000ff */
[----:B------:R-:W-:-:S07]  /*5550*/  PRMT R100, R100, 0x5410, R8 ;  /* 0x0000541064647816 */ /* 0x000fce0000000008 */
.L_x_12082:
[----:B------:R-:W-:Y:S05]  /*5560*/  @!P3 BRA `(.L_x_12083) ;  /* 0x000000000018b947 */ /* 0x000fea0003800000 */
[----:B------:R-:W-:Y:S01]  /*5570*/  FMUL.FTZ R8, R138, UR17 ;  /* 0x000000118a087c20 */ /* 0x000fe20008410000 */
[----:B------:R-:W-:-:S03]  /*5580*/  LOP3.LUT P4, RZ, R214, 0xff0000, RZ, 0xc0, !PT ;  /* 0x00ff0000d6ff7812 */ /* 0x000fc6000788c0ff */
[----:B------:R-:W-:-:S05]  /*5590*/  FMUL.FTZ R8, R8, UR16 ;  /* 0x0000001008087c20 */ /* 0x000fca0008410000 */
[----:B------:R-:W-:-:S04]  /*55a0*/  FSEL R8, R8, RZ, P4 ;  /* 0x000000ff08087208 */ /* 0x000fc80002000000 */
[----:B------:R-:W-:-:S04]  /*55b0*/  F2FP.F16.F32.PACK_AB R8, RZ, R8 ;  /* 0x00000008ff08723e */ /* 0x000fc800000000ff */
[----:B------:R-:W-:-:S07]  /*55c0*/  PRMT R101, R8, 0x7610, R101 ;  /* 0x0000761008657816 */ /* 0x000fce0000000065 */
.L_x_12083:
[----:B------:R-:W-:Y:S05]  /*55d0*/  @!P3 BRA `(.L_x_12084) ;  /* 0x000000000018b947 */ /* 0x000fea0003800000 */
[----:B------:R-:W-:Y:S01]  /*55e0*/  FMUL.FTZ R8, R139, UR17 ;  /* 0x000000118b087c20 */ /* 0x000fe20008410000 */
[----:B------:R-:W-:-:S03]  /*55f0*/  LOP3.LUT P4, RZ, R214, 0xff000000, RZ, 0xc0, !PT ;  /* 0xff000000d6ff7812 */ /* 0x000fc6000788c0ff */
[----:B------:R-:W-:-:S05]  /*5600*/  FMUL.FTZ R8, R8, UR16 ;  /* 0x0000001008087c20 */ /* 0x000fca0008410000 */
[----:B------:R-:W-:-:S04]  /*5610*/  FSEL R8, R8, RZ, P4 ;  /* 0x000000ff08087208 */ /* 0x000fc80002000000 */
[----:B------:R-:W-:-:S04]  /*5620*/  F2FP.F16.F32.PACK_AB R8, RZ, R8 ;  /* 0x00000008ff08723e */ /* 0x000fc800000000ff */
[----:B------:R-:W-:-:S07]  /*5630*/  PRMT R101, R101, 0x5410, R8 ;  /* 0x0000541065657816 */ /* 0x000fce0000000008 */
.L_x_12084:
[----:B------:R-:W-:Y:S05]  /*5640*/  @!P3 BRA `(.L_x_12085) ;  /* 0x000000000018b947 */ /* 0x000fea0003800000 */
[----:B------:R-:W-:Y:S01]  /*5650*/  FMUL.FTZ R8, R80, UR17 ;  /* 0x0000001150087c20 */ /* 0x000fe20008410000 */
[----:B------:R-:W-:-:S03]  /*5660*/  LOP3.LUT P4, RZ, R215, 0xff, RZ, 0xc0, !PT ;  /* 0x000000ffd7ff7812 */ /* 0x000fc6000788c0ff */
[----:B------:R-:W-:-:S05]  /*5670*/  FMUL.FTZ R8, R8, UR16 ;  /* 0x0000001008087c20 */ /* 0x000fca0008410000 */
[----:B------:R-:W-:-:S04]  /*5680*/  FSEL R8, R8, RZ, P4 ;  /* 0x000000ff08087208 */ /* 0x000fc80002000000 */
[----:B------:R-:W-:-:S04]  /*5690*/  F2FP.F16.F32.PACK_AB R8, RZ, R8 ;  /* 0x00000008ff08723e */ /* 0x000fc800000000ff */
[----:B------:R-:W-:-:S07]  /*56a0*/  PRMT R102, R8, 0x7610, R102 ;  /* 0x0000761008667816 */ /* 0x000fce0000000066 */
.L_x_12085:
[----:B------:R-:W-:Y:S05]  /*56b0*/  @!P3 BRA `(.L_x_12086) ;  /* 0x000000000018b947 */ /* 0x000fea0003800000 */
[----:B------:R-:W-:Y:S01]  /*56c0*/  FMUL.FTZ R8, R160, UR17 ;  /* 0x00000011a0087c20 */ /* 0x000fe20008410000 */
[----:B------:R-:W-:-:S03]  /*56d0*/  LOP3.LUT P4, RZ, R215, 0xff00, RZ, 0xc0, !PT ;  /* 0x0000ff00d7ff7812 */ /* 0x000fc6000788c0ff */
[----:B------:R-:W-:-:S05]  /*56e0*/  FMUL.FTZ R8, R8, UR16 ;  /* 0x0000001008087c20 */ /* 0x000fca0008410000 */
[----:B------:R-:W-:-:S04]  /*56f0*/  FSEL R8, R8, RZ, P4 ;  /* 0x000000ff08087208 */ /* 0x000fc80002000000 */
[----:B------:R-:W-:-:S04]  /*5700*/  F2FP.F16.F32.PACK_AB R8, RZ, R8 ;  /* 0x00000008ff08723e */ /* 0x000fc800000000ff */
[----:B------:R-:W-:-:S07]  /*5710*/  PRMT R102, R102, 0x5410, R8 ;  /* 0x0000541066667816 */ /* 0x000fce0000000008 */
.L_x_12086:
[----:B------:R-:W-:Y:S05]  /*5720*/  @!P3 BRA `(.L_x_12087) ;  /* 0x000000000018b947 */ /* 0x000fea0003800000 */
[----:B------:R-:W-:Y:S01]  /*5730*/  FMUL.FTZ R8, R82, UR17 ;  /* 0x0000001152087c20 */ /* 0x000fe20008410000 */
[----:B------:R-:W-:-:S03]  /*5740*/  LOP3.LUT P4, RZ, R215, 0xff0000, RZ, 0xc0, !PT ;  /* 0x00ff0000d7ff7812 */ /* 0x000fc6000788c0ff */
[----:B------:R-:W-:-:S05]  /*5750*/  FMUL.FTZ R8, R8, UR16 ;  /* 0x0000001008087c20 */ /* 0x000fca0008410000 */
[----:B------:R-:W-:-:S04]  /*5760*/  FSEL R8, R8, RZ, P4 ;  /* 0x000000ff08087208 */ /* 0x000fc80002000000 */
[----:B------:R-:W-:-:S04]  /*5770*/  F2FP.F16.F32.PACK_AB R8, RZ, R8 ;  /* 0x00000008ff08723e */ /* 0x000fc800000000ff */
[----:B------:R-:W-:-:S07]  /*5780*/  PRMT R103, R8, 0x7610, R103 ;  /* 0x0000761008677816 */ /* 0x000fce0000000067 */
.L_x_12087:
        /* <DEDUP_REMOVED lines=10> */
.L_x_12080:
        /* <DEDUP_REMOVED lines=11> */
.L_x_12089:
        /* <DEDUP_REMOVED lines=11> */
.L_x_12090:
        /* <DEDUP_REMOVED lines=11> */
.L_x_12091:
        /* <DEDUP_REMOVED lines=11> */
.L_x_12092:
        /* <DEDUP_REMOVED lines=11> */
.L_x_12093:
        /* <DEDUP_REMOVED lines=11> */
.L_x_12094:
        /* <DEDUP_REMOVED lines=11> */
.L_x_12095:
        /* <DEDUP_REMOVED lines=13> */
.L_x_12079:
        /* <DEDUP_REMOVED lines=42> */
.L_x_12097:
[----:B------:R-:W-:Y:S05]  /*6070*/  @!P3 BRA `(.L_x_12098) ;  /* 0x000000000018b947 */ /* 0x000fea0003800000 */
[----:B------:R-:W-:Y:S01]  /*6080*/  FMUL.FTZ R8, R137, UR17 ;  /* 0x0000001189087c20 */ /* 0x000fe20008410000 */
[----:B-----5:R-:W-:-:S03]  /*6090*/  LOP3.LUT P4, RZ, R214, 0xff00, RZ, 0xc0, !PT ;  /* 0x0000ff00d6ff7812 */ /* 0x020fc6000788c0ff */
[----:B------:R-:W-:-:S05]  /*60a0*/  FMUL.FTZ R8, R8, UR16 ;  /* 0x0000001008087c20 */ /* 0x000fca0008410000 */
[----:B------:R-:W-:-:S04]  /*60b0*/  FSEL R8, R8, RZ, P4 ;  /* 0x000000ff08087208 */ /* 0x000fc80002000000 */
[----:B------:R-:W-:-:S04]  /*60c0*/  F2FP.F16.F32.PACK_AB R8, RZ, R8 ;  /* 0x00000008ff08723e */ /* 0x000fc800000000ff */
[----:B------:R-:W-:-:S07]  /*60d0*/  PRMT R100, R100, 0x5410, R8 ;  /* 0x0000541064647816 */ /* 0x000fce0000000008 */
.L_x_12098:
[----:B------:R-:W-:Y:S05]  /*60e0*/  @!P3 BRA `(.L_x_12099) ;  /* 0x000000000018b947 */ /* 0x000fea0003800000 */
[----:B------:R-:W-:Y:S01]  /*60f0*/  FMUL.FTZ R8, R138, UR17 ;  /* 0x000000118a087c20 */ /* 0x000fe20008410000 */
[----:B-----5:R-:W-:-:S03]  /*6100*/  LOP3.LUT P4, RZ, R214, 0xff0000, RZ, 0xc0, !PT ;  /* 0x00ff0000d6ff7812 */ /* 0x020fc6000788c0ff */
[----:B------:R-:W-:-:S05]  /*6110*/  FMUL.FTZ R8, R8, UR16 ;  /* 0x0000001008087c20 */ /* 0x000fca0008410000 */
[----:B------:R-:W-:-:S04]  /*6120*/  FSEL R8, R8, RZ, P4 ;  /* 0x000000ff08087208 */ /* 0x000fc80002000000 */
[----:B------:R-:W-:-:S04]  /*6130*/  F2FP.F16.F32.PACK_AB R8, RZ, R8 ;  /* 0x00000008ff08723e */ /* 0x000fc800000000ff */
[----:B------:R-:W-:-:S07]  /*6140*/  PRMT R101, R8, 0x7610, R101 ;  /* 0x0000761008657816 */ /* 0x000fce0000000065 */
.L_x_12099:
[----:B------:R-:W-:Y:S05]  /*6150*/  @!P3 BRA `(.L_x_12100) ;  /* 0x000000000018b947 */ /* 0x000fea0003800000 */
[----:B------:R-:W-:Y:S01]  /*6160*/  FMUL.FTZ R8, R139, UR17 ;  /* 0x000000118b087c20 */ /* 0x000fe20008410000 */
[----:B-----5:R-:W-:-:S03]  /*6170*/  LOP3.LUT P4, RZ, R214, 0xff000000, RZ, 0xc0, !PT ;  /* 0xff000000d6ff7812 */ /* 0x020fc6000788c0ff */
[----:B------:R-:W-:-:S05]  /*6180*/  FMUL.FTZ R8, R8, UR16 ;  /* 0x0000001008087c20 */ /* 0x000fca0008410000 */
[----:B------:R-:W-:-:S04]  /*6190*/  FSEL R8, R8, RZ, P4 ;  /* 0x000000ff08087208 */ /* 0x000fc80002000000 */
[----:B------:R-:W-:-:S04]  /*61a0*/  F2FP.F16.F32.PACK_AB R8, RZ, R8 ;  /* 0x00000008ff08723e */ /* 0x000fc800000000ff */
[----:B------:R-:W-:-:S07]  /*61b0*/  PRMT R101, R101, 0x5410, R8 ;  /* 0x0000541065657816 */ /* 0x000fce0000000008 */
.L_x_12100:
[----:B------:R-:W-:Y:S05]  /*61c0*/  @!P3 BRA `(.L_x_12101) ;  /* 0x000000000018b947 */ /* 0x000fea0003800000 */
[----:B------:R-:W-:Y:S01]  /*61d0*/  FMUL.FTZ R8, R80, UR17 ;  /* 0x0000001150087c20 */ /* 0x000fe20008410000 */
[----:B-----5:R-:W-:-:S03]  /*61e0*/  LOP3.LUT P4, RZ, R215, 0xff, RZ, 0xc0, !PT ;  /* 0x000000ffd7ff7812 */ /* 0x020fc6000788c0ff */
[----:B------:R-:W-:-:S05]  /*61f0*/  FMUL.FTZ R8, R8, UR16 ;  /* 0x0000001008087c20 */ /* 0x000fca0008410000 */
[----:B------:R-:W-:-:S04]  /*6200*/  FSEL R8, R8, RZ, P4 ;  /* 0x000000ff08087208 */ /* 0x000fc80002000000 */
[----:B------:R-:W-:-:S04]  /*6210*/  F2FP.F16.F32.PACK_AB R8, RZ, R8 ;  /* 0x00000008ff08723e */ /* 0x000fc800000000ff */
[----:B------:R-:W-:-:S07]  /*6220*/  PRMT R102, R8, 0x7610, R102 ;  /* 0x0000761008667816 */ /* 0x000fce0000000066 */
.L_x_12101:
[----:B------:R-:W-:Y:S05]  /*6230*/  @!P3 BRA `(.L_x_12102) ;  /* 0x000000000018b947 */ /* 0x000fea0003800000 */
[----:B------:R-:W-:Y:S01]  /*6240*/  FMUL.FTZ R8, R81, UR17 ;  /* 0x0000001151087c20 */ /* 0x000fe20008410000 */
[----:B-----5:R-:W-:-:S03]  /*6250*/  LOP3.LUT P4, RZ, R215, 0xff00, RZ, 0xc0, !PT ;  /* 0x0000ff00d7ff7812 */ /* 0x020fc6000788c0ff */
[----:B------:R-:W-:-:S05]  /*6260*/  FMUL.FTZ R8, R8, UR16 ;  /* 0x0000001008087c20 */ /* 0x000fca0008410000 */
[----:B------:R-:W-:-:S04]  /*6270*/  FSEL R8, R8, RZ, P4 ;  /* 0x000000ff08087208 */ /* 0x000fc80002000000 */
[----:B------:R-:W-:-:S04]  /*6280*/  F2FP.F16.F32.PACK_AB R8, RZ, R8 ;  /* 0x00000008ff08723e */ /* 0x000fc800000000ff */
[----:B------:R-:W-:-:S07]  /*6290*/  PRMT R102, R102, 0x5410, R8 ;  /* 0x0000541066667816 */ /* 0x000fce0000000008 */
.L_x_12102:
[----:B------:R-:W-:Y:S05]  /*62a0*/  @!P3 BRA `(.L_x_12103) ;  /* 0x000000000018b947 */ /* 0x000fea0003800000 */
[----:B------:R-:W-:Y:S01]  /*62b0*/  FMUL.FTZ R8, R83, UR17 ;  /* 0x0000001153087c20 */ /* 0x000fe20008410000 */
[----:B-----5:R-:W-:-:S03]  /*62c0*/  LOP3.LUT P4, RZ, R215, 0xff0000, RZ, 0xc0, !PT ;  /* 0x00ff0000d7ff7812 */ /* 0x020fc6000788c0ff */
[----:B------:R-:W-:-:S05]  /*62d0*/  FMUL.FTZ R8, R8, UR16 ;  /* 0x0000001008087c20 */ /* 0x000fca0008410000 */
[----:B------:R-:W-:-:S04]  /*62e0*/  FSEL R8, R8, RZ, P4 ;  /* 0x000000ff08087208 */ /* 0x000fc80002000000 */
[----:B------:R-:W-:-:S04]  /*62f0*/  F2FP.F16.F32.PACK_AB R8, RZ, R8 ;  /* 0x00000008ff08723e */ /* 0x000fc800000000ff */
[----:B------:R-:W-:-:S07]  /*6300*/  PRMT R103, R8, 0x7610, R103 ;  /* 0x0000761008677816 */ /* 0x000fce0000000067 */
.L_x_12103:
        /* <DEDUP_REMOVED lines=10> */
.L_x_12096:
        /* <DEDUP_REMOVED lines=12> */
.L_x_12104:
        /* <DEDUP_REMOVED lines=12> */
.L_x_12105:
        /* <DEDUP_REMOVED lines=12> */
.L_x_12106:
        /* <DEDUP_REMOVED lines=12> */
.L_x_12107:
        /* <DEDUP_REMOVED lines=12> */
.L_x_12108:
        /* <DEDUP_REMOVED lines=12> */
.L_x_12109:
        /* <DEDUP_REMOVED lines=12> */
.L_x_12110:
        /* <DEDUP_REMOVED lines=13> */
.L_x_12088:
        /* <DEDUP_REMOVED lines=20> */
[----:B-----5:R-:W-:Y:S01]  /*6b00*/  MOV R160, R22 ;  /* 0x0000001600a07202 */ /* 0x020fe20000000f00 */
[----:B------:R-:W-:Y:S01]  /*6b10*/  @P2 FADD.FTZ R83, R234, -R83 ;  /* 0x80000053ea532221 */ /* 0x000fe20000010000 */
[----:B------:R-:W-:Y:S01]  /*6b20*/  @P2 FFMA.FTZ R160, R6, R165, R22 ;  /* 0x000000a506a02223 */ /* 0x000fe20000010016 */
[----:B------:R-:W-:Y:S01]  /*6b30*/  @P2 FADD.FTZ R82, R195, -R82 ;  /* 0x80000052c3522221 */ /* 0x000fe20000010000 */
        /* <DEDUP_REMOVED lines=27> */
.L_x_12113:
[----:B------:R-:W-:Y:S05]  /*6cf0*/  @!P3 BRA `(.L_x_12114) ;  /* 0x000000000018b947 */ /* 0x000fea0003800000 */
[----:B------:R-:W-:Y:S01]  /*6d00*/  FMUL.FTZ R4, R137, UR17 ;  /* 0x0000001189047c20 */ /* 0x000fe20008410000 */
[----:B------:R-:W-:-:S03]  /*6d10*/  LOP3.LUT P1, RZ, R216, 0xff00, RZ, 0xc0, !PT ;  /* 0x0000ff00d8ff7812 */ /* 0x000fc6000782c0ff */
[----:B------:R-:W-:-:S05]  /*6d20*/  FMUL.FTZ R4, R4, UR16 ;  /* 0x0000001004047c20 */ /* 0x000fca0008410000 */
[----:B------:R-:W-:-:S04]  /*6d30*/  FSEL R4, R4, RZ, P1 ;  /* 0x000000ff04047208 */ /* 0x000fc80000800000 */
[----:B------:R-:W-:-:S04]  /*6d40*/  F2FP.F16.F32.PACK_AB R4, RZ, R4 ;  /* 0x00000004ff04723e */ /* 0x000fc800000000ff */
[----:B------:R-:W-:-:S07]  /*6d50*/  PRMT R100, R100, 0x5410, R4 ;  /* 0x0000541064647816 */ /* 0x000fce0000000004 */
.L_x_12114:
[----:B------:R-:W-:Y:S05]  /*6d60*/  @!P3 BRA `(.L_x_12115) ;  /* 0x000000000018b947 */ /* 0x000fea0003800000 */
[----:B------:R-:W-:Y:S01]  /*6d70*/  FMUL.FTZ R4, R138, UR17 ;  /* 0x000000118a047c20 */ /* 0x000fe20008410000 */
[----:B------:R-:W-:-:S03]  /*6d80*/  LOP3.LUT P1, RZ, R216, 0xff0000, RZ, 0xc0, !PT ;  /* 0x00ff0000d8ff7812 */ /* 0x000fc6000782c0ff */
[----:B------:R-:W-:-:S05]  /*6d90*/  FMUL.FTZ R4, R4, UR16 ;  /* 0x0000001004047c20 */ /* 0x000fca0008410000 */
[----:B------:R-:W-:-:S04]  /*6da0*/  FSEL R4, R4, RZ, P1 ;  /* 0x000000ff04047208 */ /* 0x000fc80000800000 */
[----:B------:R-:W-:-:S04]  /*6db0*/  F2FP.F16.F32.PACK_AB R4, RZ, R4 ;  /* 0x00000004ff04723e */ /* 0x000fc800000000ff */
[----:B------:R-:W-:-:S07]  /*6dc0*/  PRMT R101, R4, 0x7610, R101 ;  /* 0x0000761004657816 */ /* 0x000fce0000000065 */
.L_x_12115:
[----:B------:R-:W-:Y:S05]  /*6dd0*/  @!P3 BRA `(.L_x_12116) ;  /* 0x000000000018b947 */ /* 0x000fea0003800000 */
[----:B------:R-:W-:Y:S01]  /*6de0*/  FMUL.FTZ R4, R139, UR17 ;  /* 0x000000118b047c20 */ /* 0x000fe20008410000 */
[----:B------:R-:W-:-:S03]  /*6df0*/  LOP3.LUT P1, RZ, R216, 0xff000000, RZ, 0xc0, !PT ;  /* 0xff000000d8ff7812 */ /* 0x000fc6000782c0ff */
[----:B------:R-:W-:-:S05]  /*6e00*/  FMUL.FTZ R4, R4, UR16 ;  /* 0x0000001004047c20 */ /* 0x000fca0008410000 */
[----:B------:R-:W-:-:S04]  /*6e10*/  FSEL R4, R4, RZ, P1 ;  /* 0x000000ff04047208 */ /* 0x000fc80000800000 */
[----:B------:R-:W-:-:S04]  /*6e20*/  F2FP.F16.F32.PACK_AB R4, RZ, R4 ;  /* 0x00000004ff04723e */ /* 0x000fc800000000ff */
[----:B------:R-:W-:-:S07]  /*6e30*/  PRMT R101, R101, 0x5410, R4 ;  /* 0x0000541065657816 */ /* 0x000fce0000000004 */
.L_x_12116:
[----:B------:R-:W-:Y:S05]  /*6e40*/  @!P3 BRA `(.L_x_12117) ;  /* 0x000000000018b947 */ /* 0x000fea0003800000 */
[----:B------:R-:W-:Y:S01]  /*6e50*/  FMUL.FTZ R4, R80, UR17 ;  /* 0x0000001150047c20 */ /* 0x000fe20008410000 */
[----:B------:R-:W-:-:S03]  /*6e60*/  LOP3.LUT P1, RZ, R217, 0xff, RZ, 0xc0, !PT ;  /* 0x000000ffd9ff7812 */ /* 0x000fc6000782c0ff */
[----:B------:R-:W-:-:S05]  /*6e70*/  FMUL.FTZ R4, R4, UR16 ;  /* 0x0000001004047c20 */ /* 0x000fca0008410000 */
[----:B------:R-:W-:-:S04]  /*6e80*/  FSEL R4, R4, RZ, P1 ;  /* 0x000000ff04047208 */ /* 0x000fc80000800000 */
[----:B------:R-:W-:-:S04]  /*6e90*/  F2FP.F16.F32.PACK_AB R4, RZ, R4 ;  /* 0x00000004ff04723e */ /* 0x000fc800000000ff */
[----:B------:R-:W-:-:S07]  /*6ea0*/  PRMT R102, R4, 0x7610, R102 ;  /* 0x0000761004667816 */ /* 0x000fce0000000066 */
.L_x_12117:
[----:B------:R-:W-:Y:S05]  /*6eb0*/  @!P3 BRA `(.L_x_12118) ;  /* 0x000000000018b947 */ /* 0x000fea0003800000 */
[----:B------:R-:W-:Y:S01]  /*6ec0*/  FMUL.FTZ R4, R7, UR17 ;  /* 0x0000001107047c20 */ /* 0x000fe20008410000 */
[----:B------:R-:W-:-:S03]  /*6ed0*/  LOP3.LUT P1, RZ, R217, 0xff00, RZ, 0xc0, !PT ;  /* 0x0000ff00d9ff7812 */ /* 0x000fc6000782c0ff */
[----:B------:R-:W-:-:S05]  /*6ee0*/  FMUL.FTZ R4, R4, UR16 ;  /* 0x0000001004047c20 */ /* 0x000fca0008410000 */
[----:B------:R-:W-:-:S04]  /*6ef0*/  FSEL R4, R4, RZ, P1 ;  /* 0x000000ff04047208 */ /* 0x000fc80000800000 */
[----:B------:R-:W-:-:S04]  /*6f00*/  F2FP.F16.F32.PACK_AB R4, RZ, R4 ;  /* 0x00000004ff04723e */ /* 0x000fc800000000ff */
[----:B------:R-:W-:-:S07]  /*6f10*/  PRMT R102, R102, 0x5410, R4 ;  /* 0x0000541066667816 */ /* 0x000fce0000000004 */
.L_x_12118:
[----:B------:R-:W-:Y:S05]  /*6f20*/  @!P3 BRA `(.L_x_12119) ;  /* 0x000000000018b947 */ /* 0x000fea0003800000 */
[----:B------:R-:W-:Y:S01]  /*6f30*/  FMUL.FTZ R4, R160, UR17 ;  /* 0x00000011a0047c20 */ /* 0x000fe20008410000 */
[----:B------:R-:W-:-:S03]  /*6f40*/  LOP3.LUT P1, RZ, R217, 0xff0000, RZ, 0xc0, !PT ;  /* 0x00ff0000d9ff7812 */ /* 0x000fc6000782c0ff */
[----:B------:R-:W-:-:S05]  /*6f50*/  FMUL.FTZ R4, R4, UR16 ;  /* 0x0000001004047c20 */ /* 0x000fca0008410000 */
[----:B------:R-:W-:-:S04]  /*6f60*/  FSEL R4, R4, RZ, P1 ;  /* 0x000000ff04047208 */ /* 0x000fc80000800000 */
[----:B------:R-:W-:-:S04]  /*6f70*/  F2FP.F16.F32.PACK_AB R4, RZ, R4 ;  /* 0x00000004ff04723e */ /* 0x000fc800000000ff */
[----:B------:R-:W-:-:S07]  /*6f80*/  PRMT R103, R4, 0x7610, R103 ;  /* 0x0000761004677816 */ /* 0x000fce0000000067 */
.L_x_12119:
        /* <DEDUP_REMOVED lines=10> */
.L_x_12112:
        /* <DEDUP_REMOVED lines=11> */
.L_x_12121:
        /* <DEDUP_REMOVED lines=10> */
[----:B0-----:R-:W-:-:S07]  /*7180*/  PRMT R100, R100, 0x5410, R4 ;  /* 0x0000541064647816 */ /* 0x001fce0000000004 */
.L_x_12122:
        /* <DEDUP_REMOVED lines=11> */
.L_x_12123:
        /* <DEDUP_REMOVED lines=11> */
.L_x_12124:
        /* <DEDUP_REMOVED lines=11> */
.L_x_12125:
        /* <DEDUP_REMOVED lines=11> */
.L_x_12126:
        /* <DEDUP_REMOVED lines=11> */
.L_x_12127:
        /* <DEDUP_REMOVED lines=11> */
[----:B0-----:R-:W-:Y:S01]  /*75b0*/  PRMT R103, R103, 0x5410, R4 ;  /* 0x0000541067677816 */ /* 0x001fe20000000004 */
[----:B------:R-:W-:Y:S06]  /*75c0*/  BRA `(.L_x_12120) ;  /* 0x0000000800fc7947 */ /* 0x000fec0003800000 */
.L_x_12111:
[----:B------:R-:W-:Y:S05]  /*75d0*/  @!P0 BRA `(.L_x_12128) ;  /* 0x0000000400748947 */ /* 0x000fea0003800000 */
[-CC-:B0-----:R-:W-:Y:S01]  /*75e0*/  FFMA.FTZ R83, R239, R166.reuse, R7.reuse ;  /* 0x000000a6ef537223 */ /* 0x181fe20000010007 */
[-CC-:B------:R-:W-:Y:S01]  /*75f0*/  FFMA.FTZ R165, R243, R166.reuse, R7.reuse ;  /* 0x000000a6f3a57223 */ /* 0x180fe20000010007 */
[-CC-:B------:R-:W-:Y:S01]  /*7600*/  FFMA.FTZ R81, R237, R166.reuse, R7.reuse ;  /* 0x000000a6ed517223 */ /* 0x180fe20000010007 */
[-CC-:B------:R-:W-:Y:S01]  /*7610*/  FFMA.FTZ R8, R228, R166.reuse, R7.reuse ;  /* 0x000000a6e4087223 */ /* 0x180fe20000010007 */
[----:B------:R-:W-:Y:S01]  /*7620*/  ISETP.GT.AND P1, PT, R4, RZ, PT ;  /* 0x000000ff0400720c */ /* 0x000fe20003f24270 */
        /* <DEDUP_REMOVED lines=36> */
.L_x_12129:
[----:B------:R-:W-:Y:S05]  /*7870*/  @!P3 BRA `(.L_x_12130) ;  /* 0x000000000018b947 */ /* 0x000fea0003800000 */
[----:B------:R-:W-:Y:S01]  /*7880*/  FMUL.FTZ R4, R137, UR17 ;  /* 0x0000001189047c20 */ /* 0x000fe20008410000 */
[----:B-----5:R-:W-:-:S03]  /*7890*/  LOP3.LUT P1, RZ, R216, 0xff00, RZ, 0xc0, !PT ;  /* 0x0000ff00d8ff7812 */ /* 0x020fc6000782c0ff */
[----:B------:R-:W-:-:S05]  /*78a0*/  FMUL.FTZ R4, R4, UR16 ;  /* 0x0000001004047c20 */ /* 0x000fca0008410000 */
[----:B------:R-:W-:-:S04]  /*78b0*/  FSEL R4, R4, RZ, P1 ;  /* 0x000000ff04047208 */ /* 0x000fc80000800000 */
[----:B------:R-:W-:-:S04]  /*78c0*/  F2FP.F16.F32.PACK_AB R4, RZ, R4 ;  /* 0x00000004ff04723e */ /* 0x000fc800000000ff */
[----:B------:R-:W-:-:S07]  /*78d0*/  PRMT R100, R100, 0x5410, R4 ;  /* 0x0000541064647816 */ /* 0x000fce0000000004 */
.L_x_12130:
[----:B------:R-:W-:Y:S05]  /*78e0*/  @!P3 BRA `(.L_x_12131) ;  /* 0x000000000018b947 */ /* 0x000fea0003800000 */
[----:B------:R-:W-:Y:S01]  /*78f0*/  FMUL.FTZ R4, R138, UR17 ;  /* 0x000000118a047c20 */ /* 0x000fe20008410000 */
[----:B-----5:R-:W-:-:S03]  /*7900*/  LOP3.LUT P1, RZ, R216, 0xff0000, RZ, 0xc0, !PT ;  /* 0x00ff0000d8ff7812 */ /* 0x020fc6000782c0ff */
[----:B------:R-:W-:-:S05]  /*7910*/  FMUL.FTZ R4, R4, UR16 ;  /* 0x0000001004047c20 */ /* 0x000fca0008410000 */
[----:B------:R-:W-:-:S04]  /*7920*/  FSEL R4, R4, RZ, P1 ;  /* 0x000000ff04047208 */ /* 0x000fc80000800000 */
[----:B------:R-:W-:-:S04]  /*7930*/  F2FP.F16.F32.PACK_AB R4, RZ, R4 ;  /* 0x00000004ff04723e */ /* 0x000fc800000000ff */
[----:B------:R-:W-:-:S07]  /*7940*/  PRMT R101, R4, 0x7610, R101 ;  /* 0x0000761004657816 */ /* 0x000fce0000000065 */
.L_x_12131:
[----:B------:R-:W-:Y:S05]  /*7950*/  @!P3 BRA `(.L_x_12132) ;  /* 0x000000000018b947 */ /* 0x000fea0003800000 */
[----:B------:R-:W-:Y:S01]  /*7960*/  FMUL.FTZ R4, R139, UR17 ;  /* 0x000000118b047c20 */ /* 0x000fe20008410000 */
[----:B-----5:R-:W-:-:S03]  /*7970*/  LOP3.LUT P1, RZ, R216, 0xff000000, RZ, 0xc0, !PT ;  /* 0xff000000d8ff7812 */ /* 0x020fc6000782c0ff */
[----:B------:R-:W-:-:S05]  /*7980*/  FMUL.FTZ R4, R4, UR16 ;  /* 0x0000001004047c20 */ /* 0x000fca0008410000 */
[----:B------:R-:W-:-:S04]  /*7990*/  FSEL R4, R4, RZ, P1 ;  /* 0x000000ff04047208 */ /* 0x000fc80000800000 */
[----:B------:R-:W-:-:S04]  /*79a0*/  F2FP.F16.F32.PACK_AB R4, RZ, R4 ;  /* 0x00000004ff04723e */ /* 0x000fc800000000ff */
[----:B------:R-:W-:-:S07]  /*79b0*/  PRMT R101, R101, 0x5410, R4 ;  /* 0x0000541065657816 */ /* 0x000fce0000000004 */
.L_x_12132:
[----:B------:R-:W-:Y:S05]  /*79c0*/  @!P3 BRA `(.L_x_12133) ;  /* 0x000000000018b947 */ /* 0x000fea0003800000 */
[----:B------:R-:W-:Y:S01]  /*79d0*/  FMUL.FTZ R4, R80, UR17 ;  /* 0x0000001150047c20 */ /* 0x000fe20008410000 */
[----:B-----5:R-:W-:-:S03]  /*79e0*/  LOP3.LUT P1, RZ, R217, 0xff, RZ, 0xc0, !PT ;  /* 0x000000ffd9ff7812 */ /* 0x020fc6000782c0ff */
[----:B------:R-:W-:-:S05]  /*79f0*/  FMUL.FTZ R4, R4, UR16 ;  /* 0x0000001004047c20 */ /* 0x000fca0008410000 */
[----:B------:R-:W-:-:S04]  /*7a00*/  FSEL R4, R4, RZ, P1 ;  /* 0x000000ff04047208 */ /* 0x000fc80000800000 */
[----:B------:R-:W-:-:S04]  /*7a10*/  F2FP.F16.F32.PACK_AB R4, RZ, R4 ;  /* 0x00000004ff04723e */ /* 0x000fc800000000ff */
[----:B------:R-:W-:-:S07]  /*7a20*/  PRMT R102, R4, 0x7610, R102 ;  /* 0x0000761004667816 */ /* 0x000fce0000000066 */
.L_x_12133:
[----:B------:R-:W-:Y:S05]  /*7a30*/  @!P3 BRA `(.L_x_12134) ;  /* 0x000000000018b947 */ /* 0x000fea0003800000 */
[----:B------:R-:W-:Y:S01]  /*7a40*/  FMUL.FTZ R4, R81, UR17 ;  /* 0x0000001151047c20 */ /* 0x000fe20008410000 */
[----:B-----5:R-:W-:-:S03]  /*7a50*/  LOP3.LUT P1, RZ, R217, 0xff00, RZ, 0xc0, !PT ;  /* 0x0000ff00d9ff7812 */ /* 0x020fc6000782c0ff */
[----:B------:R-:W-:-:S05]  /*7a60*/  FMUL.FTZ R4, R4, UR16 ;  /* 0x0000001004047c20 */ /* 0x000fca0008410000 */
[----:B------:R-:W-:-:S04]  /*7a70*/  FSEL R4, R4, RZ, P1 ;  /* 0x000000ff04047208 */ /* 0x000fc80000800000 */
[----:B------:R-:W-:-:S04]  /*7a80*/  F2FP.F16.F32.PACK_AB R4, RZ, R4 ;  /* 0x00000004ff04723e */ /* 0x000fc800000000ff */
[----:B------:R-:W-:-:S07]  /*7a90*/  PRMT R102, R102, 0x5410, R4 ;  /* 0x0000541066667816 */ /* 0x000fce0000000004 */
.L_x_12134:
[----:B------:R-:W-:Y:S05]  /*7aa0*/  @!P3 BRA `(.L_x_12135) ;  /* 0x000000000018b947 */ /* 0x000fea0003800000 */
[----:B------:R-:W-:Y:S01]  /*7ab0*/  FMUL.FTZ R4, R83, UR17 ;  /* 0x0000001153047c20 */ /* 0x000fe20008410000 */
[----:B-----5:R-:W-:-:S03]  /*7ac0*/  LOP3.LUT P1, RZ, R217, 0xff0000, RZ, 0xc0, !PT ;  /* 0x00ff0000d9ff7812 */ /* 0x020fc6000782c0ff */
[----:B------:R-:W-:-:S05]  /*7ad0*/  FMUL.FTZ R4, R4, UR16 ;  /* 0x0000001004047c20 */ /* 0x000fca0008410000 */
[----:B------:R-:W-:-:S04]  /*7ae0*/  FSEL R4, R4, RZ, P1 ;  /* 0x000000ff04047208 */ /* 0x000fc80000800000 */
[----:B------:R-:W-:-:S04]  /*7af0*/  F2FP.F16.F32.PACK_AB R4, RZ, R4 ;  /* 0x00000004ff04723e */ /* 0x000fc800000000ff */
[----:B------:R-:W-:-:S07]  /*7b00*/  PRMT R103, R4, 0x7610, R103 ;  /* 0x0000761004677816 */ /* 0x000fce0000000067 */
.L_x_12135:
        /* <DEDUP_REMOVED lines=10> */
.L_x_12128:
        /* <DEDUP_REMOVED lines=12> */
.L_x_12136:
        /* <DEDUP_REMOVED lines=12> */
.L_x_12137:
        /* <DEDUP_REMOVED lines=12> */
.L_x_12138:
        /* <DEDUP_REMOVED lines=12> */
.L_x_12139:
        /* <DEDUP_REMOVED lines=12> */
.L_x_12140:
        /* <DEDUP_REMOVED lines=12> */
.L_x_12141:
        /* <DEDUP_REMOVED lines=12> */
.L_x_12142:
        /* <DEDUP_REMOVED lines=12> */
[----:B0-----:R-:W-:-:S07]  /*81b0*/  PRMT R103, R103, 0x5410, R4 ;  /* 0x0000541067677816 */ /* 0x001fce0000000004 */
.L_x_12120:
        /* <DEDUP_REMOVED lines=14> */
.L_x_12009:
        /* <DEDUP_REMOVED lines=24> */
.L_x_12144:
        /* <DEDUP_REMOVED lines=14> */
.L_x_15731:


//--------------------- .text._ZN10layer_norm13ln_bwd_kernelINS_13Kernel_traitsIf6__halffS2_fjLj8192ELj1ELj1ELj8ELj16ENS_18Kernel_traits_baseILj8192EfS2_fS2_fjLj256EEEEELb1ELb1ELb0ELb0EEEvNS_9BwdParamsE --------------------------
	.section	.text._ZN10layer_norm13ln_bwd_kernelINS_13Kernel_traitsIf6__halffS2_fjLj8192ELj1ELj1ELj8ELj16ENS_18Kernel_traits_baseILj8192EfS2_fS2_fjLj256EEEEELb1ELb1ELb0ELb0EEEvNS_9BwdParamsE,"ax",@progbits
	.align	128
        .global         _ZN10layer_norm13ln_bwd_kernelINS_13Kernel_traitsIf6__halffS2_fjLj8192ELj1ELj1ELj8ELj16ENS_18Kernel_traits_baseILj8192EfS2_fS2_fjLj256EEEEELb1ELb1ELb0ELb0EEEvNS_9BwdParamsE
        .type           _ZN10layer_norm13ln_bwd_kernelINS_13Kernel_traitsIf6__halffS2_fjLj8192ELj1ELj1ELj8ELj16ENS_18Kernel_traits_baseILj8192EfS2_fS2_fjLj256EEEEELb1ELb1ELb0ELb0EEEvNS_9BwdParamsE,@function
        .size           _ZN10layer_norm13ln_bwd_kernelINS_13Kernel_traitsIf6__halffS2_fjLj8192ELj1ELj1ELj8ELj16ENS_18Kernel_traits_baseILj8192EfS2_fS2_fjLj256EEEEELb1ELb1ELb0ELb0EEEvNS_9BwdParamsE,(.L_x_15732 - _ZN10layer_norm13ln_bwd_kernelINS_13Kernel_traitsIf6__halffS2_fjLj8192ELj1ELj1ELj8ELj16ENS_18Kernel_traits_baseILj8192EfS2_fS2_fjLj256EEEEELb1ELb1ELb0ELb0EEEvNS_9BwdParamsE)
        .other          _ZN10layer_norm13ln_bwd_kernelINS_13Kernel_traitsIf6__halffS2_fjLj8192ELj1ELj1ELj8ELj16ENS_18Kernel_traits_baseILj8192EfS2_fS2_fjLj256EEEEELb1ELb1ELb0ELb0EEEvNS_9BwdParamsE,@"STO_CUDA_ENTRY STV_DEFAULT"
_ZN10layer_norm13ln_bwd_kernelINS_13Kernel_traitsIf6__halffS2_fjLj8192ELj1ELj1ELj8ELj16ENS_18Kernel_traits_baseILj8192EfS2_fS2_fjLj256EEEEELb1ELb1ELb0ELb0EEEvNS_9BwdParamsE:
.text._ZN10layer_norm13ln_bwd_kernelINS_13Kernel_traitsIf6__halffS2_fjLj8192ELj1ELj1ELj8ELj16ENS_18Kernel_traits_baseILj8192EfS2_fS2_fjLj256EEEEELb1ELb1ELb0ELb0EEEvNS_9BwdParamsE:
        /* <DEDUP_REMOVED lines=199> */
.L_x_12180:
        /* <DEDUP_REMOVED lines=15> */
[----:B--2---:R-:W-:Y:S01]  /*0d60*/  ISETP.NE.AND P3, PT, RZ, UR18, PT ;  /* 0x00000012ff007c0c */ /* 0x004fe2000bf65270 */
[----:B------:R-:W-:Y:S01]  /*0d70*/  UIMAD UR4, UR7, UR6, URZ ;  /* 0x00000006070472a4 */ /* 0x000fe2000f8e02ff */
[----:B------:R-:W-:Y:S01]  /*0d80*/  BSSY.RECONVERGENT B0, `(.L_x_12146) ;  /* 0x0000072000007945 */ /* 0x000fe20003800200 */
[----:B------:R-:W0:Y:S01]  /*0d90*/  S2R R175, SR_TID.X ;  /* 0x0000000000af7919 */ /* 0x000e220000002100 */
[----:B------:R-:W-:Y:S01]  /*0da0*/  UMOV UR16, 0x3f800000 ;  /* 0x3f80000000107882 */ /* 0x000fe20000000000 */
[----:B------:R-:W-:Y:S01]  /*0db0*/  USHF.R.S32.HI UR5, URZ, 0x1f, UR4 ;  /* 0x0000001fff057899 */ /* 0x000fe20008011404 */
[----:B------:R-:W-:Y:S01]  /*0dc0*/  HFMA2 R223, -RZ, RZ, 0, 0 ;  /* 0x00000000ffdf7431 */ /* 0x000fe200000001ff */
[----:B------:R-:W-:Y:S02]  /*0dd0*/  MOV R221, RZ ;  /* 0x000000ff00dd7202 */ /* 0x000fe40000000f00 */
[----:B------:R-:W-:Y:S01]  /*0de0*/  ULEA.HI UR5, UR5, UR4, URZ, 0x3 ;  /* 0x0000000405057291 */ /* 0x000fe2000f8f18ff */
[----:B---3--:R-:W-:-:S02]  /*0df0*/  ISETP.GE.U32.AND P4, PT, R180, 0x100, PT ;  /* 0x00000100b400780c */ /* 0x008fc40003f86070 */
[C---:B------:R-:W-:Y:S02]  /*0e00*/  ISETP.GE.U32.AND P5, PT, R180.reuse, 0x400, PT ;  /* 0x00000400b400780c */ /* 0x040fe40003fa6070 */
[----:B------:R-:W-:Y:S02]  /*0e10*/  ISETP.GE.U32.AND P1, PT, R180, 0x300, PT ;  /* 0x00000300b400780c */ /* 0x000fe40003f26070 */
[----:B----4-:R-:W-:-:S04]  /*0e20*/  FSEL R0, R0, RZ, !P3 ;  /* 0x000000ff00007208 */ /* 0x010fc80005800000 */
[----:B------:R-:W-:Y:S01]  /*0e30*/  R2UR UR26, R0 ;  /* 0x00000000001a72ca */ /* 0x000fe200000e0000 */
[----:B------:R-:W-:-:S05]  /*0e40*/  @P0 HADD2.F32 R0, -RZ, R174.H0_H0 ;  /* 0x200000aeff000230 */ /* 0x000fca0000004100 */
[----:B------:R-:W-:Y:S02]  /*0e50*/  @P0 R2UR UR17, R0 ;  /* 0x00000000001102ca */ /* 0x000fe400000e0000 */
[----:B------:R-:W-:Y:S02]  /*0e60*/  MOV R0, UR5 ;  /* 0x0000000500007c02 */ /* 0x000fe40008000f00 */
[----:B------:R-:W-:Y:S02]  /*0e70*/  ISETP.GE.U32.AND P0, PT, R180, 0x200, PT ;  /* 0x00000200b400780c */ /* 0x000fe40003f06070 */
[----:B0-----:R-:W-:-:S04]  /*0e80*/  LEA.HI.SX32 R0, R0, R175, 0x1d ;  /* 0x000000af00007211 */ /* 0x001fc800078feaff */
[----:B------:R-:W-:Y:S02]  /*0e90*/  MOV R222, R0 ;  /* 0x0000000000de7202 */ /* 0x000fe40000000f00 */
[----:B------:R-:W-:Y:S01]  /*0ea0*/  R2UR UR23, R172 ;  /* 0x00000000ac1772ca */ /* 0x000fe200000e0000 */
[----:B------:R-:W-:Y:S01]  /*0eb0*/  @UP0 UMOV UR16, UR17 ;  /* 0x0000001100100c82 */ /* 0x000fe20008000000 */
[----:B------:R-:W-:-:S05]  /*0ec0*/  P2R R172, PR, RZ, 0x10 ;  /* 0x00000010ffac7803 */ /* 0x000fca0000000000 */
[----:B------:R0:W-:Y:S02]  /*0ed0*/  STL [R1+0xc], R172 ;  /* 0x00000cac01007387 */ /* 0x0001e40000100800 */
[----:B0-----:R-:W-:-:S05]  /*0ee0*/  P2R R172, PR, RZ, 0x20 ;  /* 0x00000020ffac7803 */ /* 0x001fca0000000000 */
[----:B------:R0:W-:Y:S01]  /*0ef0*/  STL [R1+0x8], R172 ;  /* 0x000008ac01007387 */ /* 0x0001e20000100800 */
[----:B-----5:R-:W-:Y:S05]  /*0f00*/  @!P4 BRA `(.L_x_12147) ;  /* 0x000000040064c947 */ /* 0x020fea0003800000 */
[----:B------:R-:W1:Y:S01]  /*0f10*/  LDC.64 R180, c[0x0][0x3a8] ;  /* 0x0000ea00ffb47b82 */ /* 0x000e620000000a00 */
[----:B------:R-:W2:Y:S04]  /*0f20*/  LDL R251, [R1+0x88] ;  /* 0x0000880001fb7983 */ /* 0x000ea80000100800 */
[----:B------:R-:W3:Y:S03]  /*0f30*/  LDL R223, [R1+0x80] ;  /* 0x0000800001df7983 */ /* 0x000ee60000100800 */
[----:B------:R-:W4:Y:S01]  /*0f40*/  LDC.64 R176, c[0x0][0x428] ;  /* 0x00010a00ffb07b82 */ /* 0x000f220000000a00 */
[----:B------:R-:W-:Y:S01]  /*0f50*/  ISETP.NE.U32.AND P2, PT, RZ, UR20, PT ;  /* 0x00000014ff007c0c */ /* 0x000fe2000bf45070 */
[----:B------:R-:W3:Y:S03]  /*0f60*/  LDL R250, [R1+0x8c] ;  /* 0x00008c0001fa7983 */ /* 0x000ee60000100800 */
[----:B------:R-:W-:Y:S01]  /*0f70*/  ISETP.NE.AND.EX P2, PT, RZ, UR21, PT, P2 ;  /* 0x00000015ff007c0c */ /* 0x000fe2000bf45320 */
[----:B------:R-:W3:Y:S02]  /*0f80*/  LDL R249, [R1+0x70] ;  /* 0x0000700001f97983 */ /* 0x000ee40000100800 */
[----:B------:R-:W4:Y:S02]  /*0f90*/  LDC.64 R214, c[0x0][0x3b0] ;  /* 0x0000ec00ffd67b82 */ /* 0x000f240000000a00 */
[----:B------:R-:W3:Y:S04]  /*0fa0*/  LDL R252, [R1+0x84] ;  /* 0x0000840001fc7983 */ /* 0x000ee80000100800 */
[----:B------:R-:W3:Y:S01]  /*0fb0*/  LDL R248, [R1+0x74] ;  /* 0x0000740001f87983 */ /* 0x000ee20000100800 */
[----:B-1----:R-:W-:-:S03]  /*0fc0*/  IMAD.WIDE.U32 R180, R0, 0x20, R180 ;  /* 0x0000002000b47825 */ /* 0x002fc600078e00b4 */
[----:B------:R-:W1:Y:S01]  /*0fd0*/  @P2 LDC.64 R188, c[0x0][0x438] ;  /* 0x00010e00ffbc2b82 */ /* 0x000e620000000a00 */
[----:B------:R-:W3:Y:S04]  /*0fe0*/  LDL R247, [R1+0x78] ;  /* 0x0000780001f77983 */ /* 0x000ee80000100800 */
[----:B0-----:R-:W2:Y:S01]  /*0ff0*/  LDG.E.128 R172, desc[UR10][R180.64] ;  /* 0x0000000ab4ac7981 */ /* 0x001ea2000c1e1d00 */
[----:B----4-:R-:W-:-:S03]  /*1000*/  IMAD.WIDE.U32 R176, R0, 0x10, R176 ;  /* 0x0000001000b07825 */ /* 0x010fc600078e00b0 */
[----:B------:R-:W4:Y:S04]  /*1010*/  LDL R246, [R1+0x7c] ;  /* 0x00007c0001f67983 */ /* 0x000f280000100800 */
[----:B------:R-:W3:Y:S04]  /*1020*/  LDG.E.128 R176, desc[UR10][R176.64] ;  /* 0x0000000ab0b07981 */ /* 0x000ee8000c1e1d00 */
[----:B------:R-:W4:Y:S01]  /*1030*/  LDG.E.128 R180, desc[UR10][R180.64+0x10] ;  /* 0x0000100ab4b47981 */ /* 0x000f22000c1e1d00 */
[----:B-1----:R-:W-:-:S05]  /*1040*/  @P2 IMAD.WIDE.U32 R188, R0, 0x20, R188 ;  /* 0x0000002000bc2825 */ /* 0x002fca00078e00bc */
[----:B------:R-:W5:Y:S04]  /*1050*/  @P2 LDG.E.128 R24, desc[UR10][R188.64] ;  /* 0x0000000abc182981 */ /* 0x000f68000c1e1d00 */
[----:B------:R0:W5:Y:S02]  /*1060*/  @P2 LDG.E.128 R20, desc[UR10][R188.64+0x10] ;  /* 0x0000100abc142981 */ /* 0x000164000c1e1d00 */
[----:B0-----:R-:W-:-:S06]  /*1070*/  IMAD.WIDE.U32 R188, R0, 0x8, R214 ;  /* 0x0000000800bc7825 */ /* 0x001fcc00078e00d6 */
[----:B------:R-:W5:Y:S01]  /*1080*/  LDG.E.64 R188, desc[UR10][R188.64] ;  /* 0x0000000abcbc7981 */ /* 0x000f62000c1e1b00 */
[----:B--2---:R-:W-:Y:S01]  /*1090*/  FADD.FTZ R215, R174, -UR26 ;  /* 0x8000001aaed77e21 */ /* 0x004fe20008010000 */
[----:B------:R-:W-:Y:S01]  /*10a0*/  FADD.FTZ R216, R172, -UR26 ;  /* 0x8000001aacd87e21 */ /* 0x000fe20008010000 */
[----:B------:R-:W-:Y:S01]  /*10b0*/  FADD.FTZ R214, R173, -UR26 ;  /* 0x8000001aadd67e21 */ /* 0x000fe20008010000 */
[----:B------:R-:W-:Y:S01]  /*10c0*/  FADD.FTZ R222, R175, -UR26 ;  /* 0x8000001aafde7e21 */ /* 0x000fe20008010000 */
[----:B------:R-:W-:Y:S01]  /*10d0*/  FMUL.FTZ R215, R215, UR23 ;  /* 0x00000017d7d77c20 */ /* 0x000fe20008410000 */
[----:B---3--:R-:W-:Y:S02]  /*10e0*/  HADD2.F32 R213, -RZ, R177.H0_H0 ;  /* 0x200000b1ffd57230 */ /* 0x008fe40000004100 */
[--C-:B------:R-:W-:Y:S02]  /*10f0*/  HADD2.F32 R217, -RZ, R176.reuse.H0_H0 ;  /* 0x200000b0ffd97230 */ /* 0x100fe40000004100 */
[----:B------:R-:W-:-:S02]  /*1100*/  HADD2.F32 R221, -RZ, R176.H1_H1 ;  /* 0x300000b0ffdd7230 */ /* 0x000fc40000004100 */
[----:B----4-:R-:W-:Y:S01]  /*1110*/  FADD.FTZ R180, R180, -UR26 ;  /* 0x8000001ab4b47e21 */ /* 0x010fe20008010000 */
[----:B------:R-:W-:Y:S01]  /*1120*/  FMUL.FTZ R176, R216, UR23 ;  /* 0x00000017d8b07c20 */ /* 0x000fe20008410000 */
[----:B------:R-:W-:Y:S02]  /*1130*/  HADD2.F32 R177, -RZ, R177.H1_H1 ;  /* 0x300000b1ffb17230 */ /* 0x000fe40000004100 */
[----:B------:R-:W-:Y:S01]  /*1140*/  FMUL.FTZ R216, R214, UR23 ;  /* 0x00000017d6d87c20 */ /* 0x000fe20008410000 */
[----:B------:R-:W-:Y:S02]  /*1150*/  HADD2.F32 R175, -RZ, R178.H0_H0 ;  /* 0x200000b2ffaf7230 */ /* 0x000fe40000004100 */
[----:B------:R-:W-:Y:S01]  /*1160*/  FADD.FTZ R90, R90, R213 ;  /* 0x000000d55a5a7221 */ /* 0x000fe20000010000 */
[-C--:B------:R-:W-:Y:S01]  /*1170*/  FFMA.FTZ R122, R215, R213.reuse, R122 ;  /* 0x000000d5d77a7223 */ /* 0x080fe2000001007a */
[----:B------:R-:W-:Y:S01]  /*1180*/  FMUL.FTZ R251, R251, R213 ;  /* 0x000000d5fbfb7220 */ /* 0x000fe20000410000 */
[----:B------:R-:W-:Y:S01]  /*1190*/  FMUL.FTZ R214, R222, UR23 ;  /* 0x00000017ded67c20 */ /* 0x000fe20008410000 */
[----:B------:R-:W-:Y:S01]  /*11a0*/  FADD.FTZ R88, R88, R217 ;  /* 0x000000d958587221 */ /* 0x000fe20000010000 */
[-C--:B------:R-:W-:Y:S01]  /*11b0*/  FFMA.FTZ R120, R176, R217.reuse, R120 ;  /* 0x000000d9b0787223 */ /* 0x080fe20000010078 */
[----:B------:R-:W-:Y:S01]  /*11c0*/  FMUL.FTZ R213, R180, UR23 ;  /* 0x00000017b4d57c20 */ /* 0x000fe20008410000 */
[----:B------:R-:W-:Y:S01]  /*11d0*/  FMUL.FTZ R217, R223, R217 ;  /* 0x000000d9dfd97220 */ /* 0x000fe20000410000 */
[----:B------:R-:W-:-:S02]  /*11e0*/  HADD2.F32 R173, -RZ, R179.H0_H0 ;  /* 0x200000b3ffad7230 */ /* 0x000fc40000004100 */
[----:B------:R-:W-:Y:S01]  /*11f0*/  FADD.FTZ R91, R91, R177 ;  /* 0x000000b15b5b7221 */ /* 0x000fe20000010000 */
[----:B------:R-:W-:Y:S02]  /*1200*/  HADD2.F32 R172, -RZ, R179.H1_H1 ;  /* 0x300000b3ffac7230 */ /* 0x000fe40000004100 */
[----:B------:R-:W-:Y:S01]  /*1210*/  FADD.FTZ R179, R181, -UR26 ;  /* 0x8000001ab5b37e21 */ /* 0x000fe20008010000 */
[-C--:B------:R-:W-:Y:S01]  /*1220*/  FFMA.FTZ R123, R214, R177.reuse, R123 ;  /* 0x000000b1d67b7223 */ /* 0x080fe2000001007b */
[----:B------:R-:W-:Y:S01]  /*1230*/  FMUL.FTZ R250, R250, R177 ;  /* 0x000000b1fafa7220 */ /* 0x000fe20000410000 */
[----:B------:R-:W-:Y:S01]  /*1240*/  FADD.FTZ R84, R84, R175 ;  /* 0x000000af54547221 */ /* 0x000fe20000010000 */
[-C--:B------:R-:W-:Y:S01]  /*1250*/  FFMA.FTZ R116, R213, R175.reuse, R116 ;  /* 0x000000afd5747223 */ /* 0x080fe20000010074 */
[----:B------:R-:W-:Y:S01]  /*1260*/  FMUL.FTZ R249, R249, R175 ;  /* 0x000000aff9f97220 */ /* 0x000fe20000410000 */
[----:B------:R-:W-:Y:S01]  /*1270*/  FMUL.FTZ R252, R252, R221 ;  /* 0x000000ddfcfc7220 */ /* 0x000fe20000410000 */
[----:B------:R-:W-:Y:S01]  /*1280*/  FADD.FTZ R177, RZ, R217 ;  /* 0x000000d9ffb17221 */ /* 0x000fe20000010000 */
[----:B------:R-:W-:Y:S01]  /*1290*/  FFMA.FTZ R175, R176, R217, RZ ;  /* 0x000000d9b0af7223 */ /* 0x000fe200000100ff */
[----:B------:R-:W-:-:S02]  /*12a0*/  HADD2.F32 R174, -RZ, R178.H1_H1 ;  /* 0x300000b2ffae7230 */ /* 0x000fc40000004100 */
        /* <DEDUP_REMOVED lines=31> */
.L_x_12147:
[----:B------:R-:W-:Y:S05]  /*14a0*/  BSYNC.RECONVERGENT B0 ;  /* 0x0000000000007941 */ /* 0x000fea0003800200 */
.L_x_12146:
        /* <DEDUP_REMOVED lines=9> */
[----:B------:R-:W0:Y:S01]  /*1540*/  LDC.64 R190, c[0x0][0x3b0] ;  /* 0x0000ec00ffbe7b82 */ /* 0x000e220000000a00 */
[----:B-1----:R-:W-:-:S06]  /*1550*/  IMAD.WIDE.U32 R180, R222, 0x10, R180 ;  /* 0x00000010deb47825 */ /* 0x002fcc00078e00b4 */
[----:B------:R-:W2:Y:S01]  /*1560*/  LDG.E.128 R180, desc[UR10][R180.64] ;  /* 0x0000000ab4b47981 */ /* 0x000ea2000c1e1d00 */
[----:B----4-:R-:W-:-:S05]  /*1570*/  IMAD.WIDE.U32 R186, R222, 0x20, R186 ;  /* 0x00000020deba7825 */ /* 0x010fca00078e00ba */
[----:B0-----:R-:W4:Y:S04]  /*1580*/  LDG.E.128 R172, desc[UR10][R186.64] ;  /* 0x0000000abaac7981 */ /* 0x001f28000c1e1d00 */
[----:B------:R0:W3:Y:S01]  /*1590*/  LDG.E.128 R208, desc[UR10][R186.64+0x10] ;  /* 0x0000100abad07981 */ /* 0x0000e2000c1e1d00 */
[----:B------:R-:W-:-:S13]  /*15a0*/  ISETP.NE.AND.EX P2, PT, RZ, UR21, PT, P2 ;  /* 0x00000015ff007c0c */ /* 0x000fda000bf45320 */
[----:B0-----:R-:W0:Y:S02]  /*15b0*/  @P2 LDC.64 R186, c[0x0][0x438] ;  /* 0x00010e00ffba2b82 */ /* 0x001e240000000a00 */
[----:B0-----:R-:W-:-:S05]  /*15c0*/  @P2 IMAD.WIDE.U32 R186, R222, 0x20, R186 ;  /* 0x00000020deba2825 */ /* 0x001fca00078e00ba */
[----:B------:R-:W5:Y:S04]  /*15d0*/  @P2 LDG.E.128 R16, desc[UR10][R186.64] ;  /* 0x0000000aba102981 */ /* 0x000f68000c1e1d00 */
[----:B------:R0:W5:Y:S02]  /*15e0*/  @P2 LDG.E.128 R12, desc[UR10][R186.64+0x10] ;  /* 0x0000100aba0c2981 */ /* 0x000164000c1e1d00 */
[----:B0-----:R-:W-:-:S06]  /*15f0*/  IMAD.WIDE.U32 R186, R222, 0x8, R190 ;  /* 0x00000008deba7825 */ /* 0x001fcc00078e00be */
[----:B------:R-:W5:Y:S01]  /*1600*/  LDG.E.64 R186, desc[UR10][R186.64] ;  /* 0x0000000ababa7981 */ /* 0x000f62000c1e1b00 */
[----:B--2---:R-:W-:Y:S02]  /*1610*/  HADD2.F32 R241, -RZ, R183.H0_H0 ;  /* 0x200000b7fff17230 */ /* 0x004fe40000004100 */
[----:B----4-:R-:W-:Y:S01]  /*1620*/  FADD.FTZ R193, R174, -UR26 ;  /* 0x8000001aaec17e21 */ /* 0x010fe20008010000 */
[----:B------:R-:W-:Y:S01]  /*1630*/  FADD.FTZ R192, R173, -UR26 ;  /* 0x8000001aadc07e21 */ /* 0x000fe20008010000 */
[----:B------:R-:W-:Y:S01]  /*1640*/  FADD.FTZ R238, R175, -UR26 ;  /* 0x8000001aafee7e21 */ /* 0x000fe20008010000 */
[--C-:B------:R-:W-:Y:S02]  /*1650*/  HADD2.F32 R175, -RZ, R181.reuse.H0_H0 ;  /* 0x200000b5ffaf7230 */ /* 0x100fe40000004100 */
[----:B------:R-:W-:Y:S02]  /*1660*/  HADD2.F32 R173, -RZ, R181.H1_H1 ;  /* 0x300000b5ffad7230 */ /* 0x000fe40000004100 */
[----:B---3--:R-:W-:Y:S01]  /*1670*/  FADD.FTZ R181, R209, -UR26 ;  /* 0x8000001ad1b57e21 */ /* 0x008fe20008010000 */
[----:B------:R-:W-:Y:S01]  /*1680*/  FMUL.FTZ R209, R193, UR23 ;  /* 0x00000017c1d17c20 */ /* 0x000fe20008410000 */
[----:B------:R-:W-:-:S02]  /*1690*/  MOV R193, R241 ;  /* 0x000000f100c17202 */ /* 0x000fc40000000f00 */
[----:B------:R-:W2:Y:S01]  /*16a0*/  LDL R241, [R1+0x50] ;  /* 0x0000500001f17983 */ /* 0x000ea20000100800 */
[--C-:B------:R-:W-:Y:S02]  /*16b0*/  HADD2.F32 R190, -RZ, R180.reuse.H0_H0 ;  /* 0x200000b4ffbe7230 */ /* 0x100fe40000004100 */
[----:B------:R-:W-:Y:S01]  /*16c0*/  FADD.FTZ R239, R172, -UR26 ;  /* 0x8000001aacef7e21 */ /* 0x000fe20008010000 */
[----:B------:R-:W-:Y:S02]  /*16d0*/  HADD2.F32 R191, -RZ, R180.H1_H1 ;  /* 0x300000b4ffbf7230 */ /* 0x000fe40000004100 */
[----:B------:R-:W-:Y:S01]  /*16e0*/  FADD.FTZ R180, R210, -UR26 ;  /* 0x8000001ad2b47e21 */ /* 0x000fe20008010000 */
[----:B------:R-:W-:Y:S02]  /*16f0*/  FMUL.FTZ R210, R192, UR23 ;  /* 0x00000017c0d27c20 */ /* 0x000fe40008410000 */
[----:B------:R-:W3:Y:S01]  /*1700*/  LDL R192, [R1+0x54] ;  /* 0x0000540001c07983 */ /* 0x000ee20000100800 */
[----:B------:R-:W-:Y:S01]  /*1710*/  FADD.FTZ R174, R211, -UR26 ;  /* 0x8000001ad3ae7e21 */ /* 0x000fe20008010000 */
[----:B------:R-:W-:-:S02]  /*1720*/  FMUL.FTZ R211, R239, UR23 ;  /* 0x00000017efd37c20 */ /* 0x000fc40008410000 */
[----:B------:R-:W4:Y:S01]  /*1730*/  LDL R239, [R1+0x58] ;  /* 0x0000580001ef7983 */ /* 0x000f220000100800 */
[----:B------:R-:W-:Y:S01]  /*1740*/  FADD.FTZ R82, R82, R175 ;  /* 0x000000af52527221 */ /* 0x000fe20000010000 */
[-C--:B------:R-:W-:Y:S01]  /*1750*/  FFMA.FTZ R114, R209, R175.reuse, R114 ;  /* 0x000000afd1727223 */ /* 0x080fe20000010072 */
[----:B------:R-:W-:Y:S02]  /*1760*/  FMUL.FTZ R243, R243, R175 ;  /* 0x000000aff3f37220 */ /* 0x000fe40000410000 */
[----:B------:R-:W4:Y:S01]  /*1770*/  LDL R175, [R1+0x5c] ;  /* 0x00005c0001af7983 */ /* 0x000f220000100800 */
[--C-:B------:R-:W-:Y:S02]  /*1780*/  HADD2.F32 R172, -RZ, R182.reuse.H0_H0 ;  /* 0x200000b6ffac7230 */ /* 0x100fe40000004100 */
[----:B------:R-:W-:Y:S02]  /*1790*/  HADD2.F32 R240, -RZ, R182.H1_H1 ;  /* 0x300000b6fff07230 */ /* 0x000fe40000004100 */
[----:B------:R-:W-:Y:S01]  /*17a0*/  FADD.FTZ R182, R208, -UR26 ;  /* 0x8000001ad0b67e21 */ /* 0x000fe20008010000 */
[----:B------:R-:W-:Y:S01]  /*17b0*/  FADD.FTZ R80, R80, R190 ;  /* 0x000000be50507221 */ /* 0x000fe20000010000 */
[-C--:B------:R-:W-:Y:S01]  /*17c0*/  FFMA.FTZ R112, R211, R190.reuse, R112 ;  /* 0x000000bed3707223 */ /* 0x080fe20000010070 */
[----:B------:R-:W-:Y:S01]  /*17d0*/  FMUL.FTZ R245, R245, R190 ;  /* 0x000000bef5f57220 */ /* 0x000fe20000410000 */
[----:B------:R-:W-:Y:S01]  /*17e0*/  FMUL.FTZ R208, R238, UR23 ;  /* 0x00000017eed07c20 */ /* 0x000fe20008410000 */
[----:B------:R-:W-:Y:S01]  /*17f0*/  FMUL.FTZ R190, R182, UR23 ;  /* 0x00000017b6be7c20 */ /* 0x000fe20008410000 */
[----:B------:R-:W-:Y:S01]  /*1800*/  FADD.FTZ R83, R83, R173 ;  /* 0x000000ad53537221 */ /* 0x000fe20000010000 */
[-C--:B------:R-:W-:Y:S01]  /*1810*/  FMUL.FTZ R242, R242, R173.reuse ;  /* 0x000000adf2f27220 */ /* 0x080fe20000410000 */
[----:B------:R-:W-:Y:S01]  /*1820*/  FFMA.FTZ R115, R208, R173, R115 ;  /* 0x000000add0737223 */ /* 0x000fe20000010073 */
[----:B------:R-:W-:Y:S01]  /*1830*/  FADD.FTZ R76, R76, R172 ;  /* 0x000000ac4c4c7221 */ /* 0x000fe20000010000 */
[----:B------:R-:W-:Y:S01]  /*1840*/  FFMA.FTZ R108, R190, R172, R108 ;  /* 0x000000acbe6c7223 */ /* 0x000fe2000001006c */
[----:B------:R-:W-:Y:S01]  /*1850*/  FMUL.FTZ R244, R244, R191 ;  /* 0x000000bff4f47220 */ /* 0x000fe20000410000 */
[----:B------:R-:W-:-:S04]  /*1860*/  FFMA.FTZ R173, R211, R245, R221 ;  /* 0x000000f5d3ad7223 */ /* 0x000fc800000100dd */
[C---:B------:R-:W-:Y:S01]  /*1870*/  FFMA.FTZ R173, R210.reuse, R244, R173 ;  /* 0x000000f4d2ad7223 */ /* 0x040fe200000100ad */
[----:B------:R-:W-:Y:S01]  /*1880*/  FADD.FTZ R81, R81, R191 ;  /* 0x000000bf51517221 */ /* 0x000fe20000010000 */
[----:B------:R-:W-:Y:S02]  /*1890*/  FFMA.FTZ R113, R210, R191, R113 ;  /* 0x000000bfd2717223 */ /* 0x000fe40000010071 */
[----:B------:R-:W-:Y:S01]  /*18a0*/  FFMA.FTZ R173, R209, R243, R173 ;  /* 0x000000f3d1ad7223 */ /* 0x000fe200000100ad */
[----:B------:R-:W-:-:S03]  /*18b0*/  FMUL.FTZ R191, R181, UR23 ;  /* 0x00000017b5bf7c20 */ /* 0x000fc60008410000 */
[----:B------:R-:W-:Y:S01]  /*18c0*/  FFMA.FTZ R173, R208, R242, R173 ;  /* 0x000000f2d0ad7223 */ /* 0x000fe200000100ad */
[----:B------:R-:W-:Y:S01]  /*18d0*/  FADD.FTZ R77, R77, R240 ;  /* 0x000000f04d4d7221 */ /* 0x000fe20000010000 */
[----:B------:R-:W-:Y:S01]  /*18e0*/  FFMA.FTZ R109, R191, R240, R109 ;  /* 0x000000f0bf6d7223 */ /* 0x000fe2000001006d */
[----:B------:R-:W-:Y:S02]  /*18f0*/  HADD2.F32 R183, -RZ, R183.H1_H1 ;  /* 0x300000b7ffb77230 */ /* 0x000fe40000004100 */
[----:B------:R-:W-:Y:S01]  /*1900*/  FADD.FTZ R78, R78, R193 ;  /* 0x000000c14e4e7221 */ /* 0x000fe20000010000 */
[----:B------:R-:W-:Y:S02]  /*1910*/  IADD3 R222, PT, PT, R222, 0x100, RZ ;  /* 0x00000100dede7810 */ /* 0x000fe40007ffe0ff */
[----:B------:R-:W-:Y:S01]  /*1920*/  FADD.FTZ R79, R79, R183 ;  /* 0x000000b74f4f7221 */ /* 0x000fe20000010000 */
[----:B--2---:R-:W-:Y:S01]  /*1930*/  FMUL.FTZ R241, R241, R172 ;  /* 0x000000acf1f17220 */ /* 0x004fe20000410000 */
[----:B------:R-:W-:-:S04]  /*1940*/  FADD.FTZ R172, R223, R245 ;  /* 0x000000f5dfac7221 */ /* 0x000fc80000010000 */
[----:B------:R-:W-:-:S04]  /*1950*/  FADD.FTZ R172, R172, R244 ;  /* 0x000000f4acac7221 */ /* 0x000fc80000010000 */
[----:B------:R-:W-:-:S04]  /*1960*/  FADD.FTZ R172, R172, R243 ;  /* 0x000000f3acac7221 */ /* 0x000fc80000010000 */
[----:B------:R-:W-:Y:S01]  /*1970*/  FADD.FTZ R172, R172, R242 ;  /* 0x000000f2acac7221 */ /* 0x000fe20000010000 */
[----:B---3--:R-:W-:Y:S01]  /*1980*/  FMUL.FTZ R240, R192, R240 ;  /* 0x000000f0c0f07220 */ /* 0x008fe20000410000 */
[----:B------:R-:W-:Y:S02]  /*1990*/  FFMA.FTZ R173, R190, R241, R173 ;  /* 0x000000f1bead7223 */ /* 0x000fe400000100ad */
[----:B------:R-:W-:Y:S01]  /*19a0*/  FADD.FTZ R172, R172, R241 ;  /* 0x000000f1acac7221 */ /* 0x000fe20000010000 */
[----:B------:R-:W-:Y:S01]  /*19b0*/  FMUL.FTZ R192, R180, UR23 ;  /* 0x00000017b4c07c20 */ /* 0x000fe20008410000 */
[-C--:B----4-:R-:W-:Y:S01]  /*19c0*/  FMUL.FTZ R239, R239, R193.reuse ;  /* 0x000000c1efef7220 */ /* 0x090fe20000410000 */
[----:B------:R-:W-:Y:S01]  /*19d0*/  FFMA.FTZ R173, R191, R240, R173 ;  /* 0x000000f0bfad7223 */ /* 0x000fe200000100ad */
[----:B------:R-:W-:Y:S01]  /*19e0*/  FADD.FTZ R172, R172, R240 ;  /* 0x000000f0acac7221 */ /* 0x000fe20000010000 */
[----:B------:R-:W-:Y:S01]  /*19f0*/  FFMA.FTZ R110, R192, R193, R110 ;  /* 0x000000c1c06e7223 */ /* 0x000fe2000001006e */
[----:B------:R-:W-:Y:S01]  /*1a00*/  FMUL.FTZ R193, R174, UR23 ;  /* 0x00000017aec17c20 */ /* 0x000fe20008410000 */
[----:B------:R-:W-:Y:S01]  /*1a10*/  FMUL.FTZ R238, R175, R183 ;  /* 0x000000b7afee7220 */ /* 0x000fe20000410000 */
[----:B------:R-:W-:Y:S01]  /*1a20*/  FADD.FTZ R172, R172, R239 ;  /* 0x000000efacac7221 */ /* 0x000fe20000010000 */
[----:B------:R-:W-:Y:S01]  /*1a30*/  FFMA.FTZ R173, R192, R239, R173 ;  /* 0x000000efc0ad7223 */ /* 0x000fe200000100ad */
[----:B------:R-:W-:-:S02]  /*1a40*/  FFMA.FTZ R111, R193, R183, R111 ;  /* 0x000000b7c16f7223 */ /* 0x000fc4000001006f */
[----:B------:R-:W-:Y:S01]  /*1a50*/  FADD.FTZ R223, R172, R238 ;  /* 0x000000eeacdf7221 */ /* 0x000fe20000010000 */
[----:B------:R-:W-:-:S07]  /*1a60*/  FFMA.FTZ R221, R193, R238, R173 ;  /* 0x000000eec1dd7223 */ /* 0x000fce00000100ad */
.L_x_12149:
[----:B------:R-:W-:Y:S05]  /*1a70*/  BSYNC.RECONVERGENT B0 ;  /* 0x0000000000007941 */ /* 0x000fea0003800200 */
.L_x_12148:
        /* <DEDUP_REMOVED lines=26> */
[----:B---3--:R-:W-:Y:S02]  /*1c20*/  HADD2.F32 R174, -RZ, R183.H0_H0 ;  /* 0x200000b7ffae7230 */ /* 0x008fe40000004100 */
[--C-:B------:R-:W-:Y:S02]  /*1c30*/  HADD2.F32 R175, -RZ, R181.reuse.H0_H0 ;  /* 0x200000b5ffaf7230 */ /* 0x100fe40000004100 */
[----:B------:R-:W-:Y:S02]  /*1c40*/  HADD2.F32 R173, -RZ, R181.H1_H1 ;  /* 0x300000b5ffad7230 */ /* 0x000fe40000004100 */
[----:B----4-:R-:W-:Y:S01]  /*1c50*/  FADD.FTZ R181, R197, -UR26 ;  /* 0x8000001ac5b57e21 */ /* 0x010fe20008010000 */
[----:B------:R-:W-:Y:S01]  /*1c60*/  MOV R197, R174 ;  /* 0x000000ae00c57202 */ /* 0x000fe20000000f00 */
[----:B------:R-:W-:Y:S01]  /*1c70*/  FADD.FTZ R174, R199, -UR26 ;  /* 0x8000001ac7ae7e21 */ /* 0x000fe20008010000 */
[----:B------:R-:W-:Y:S01]  /*1c80*/  FADD.FTZ R212, R172, -UR26 ;  /* 0x8000001aacd47e21 */ /* 0x000fe20008010000 */
[----:B------:R-:W2:Y:S01]  /*1c90*/  LDL R199, [R1+0x34] ;  /* 0x0000340001c77983 */ /* 0x000ea20000100800 */
[----:B------:R-:W-:-:S02]  /*1ca0*/  HADD2.F32 R172, -RZ, R182.H0_H0 ;  /* 0x200000b6ffac7230 */ /* 0x000fc40000004100 */
[----:B------:R-:W-:Y:S02]  /*1cb0*/  HADD2.F32 R228, -RZ, R182.H1_H1 ;  /* 0x300000b6ffe47230 */ /* 0x000fe40000004100 */
[----:B------:R-:W-:Y:S01]  /*1cc0*/  FADD.FTZ R182, R196, -UR26 ;  /* 0x8000001ac4b67e21 */ /* 0x000fe20008010000 */
[----:B------:R-:W-:Y:S01]  /*1cd0*/  FMUL.FTZ R195, R195, UR23 ;  /* 0x00000017c3c37c20 */ /* 0x000fe20008410000 */
[----:B------:R-:W-:Y:S02]  /*1ce0*/  FMUL.FTZ R196, R225, UR23 ;  /* 0x00000017e1c47c20 */ /* 0x000fe40008410000 */
[----:B------:R-:W3:Y:S01]  /*1cf0*/  LDL R225, [R1+0x38] ;  /* 0x0000380001e17983 */ /* 0x000ee20000100800 */
[----:B------:R-:W-:Y:S01]  /*1d00*/  FADD.FTZ R74, R74, R175 ;  /* 0x000000af4a4a7221 */ /* 0x000fe20000010000 */
[-C--:B------:R-:W-:Y:S01]  /*1d10*/  FFMA.FTZ R106, R195, R175.reuse, R106 ;  /* 0x000000afc36a7223 */ /* 0x080fe2000001006a */
[----:B------:R-:W-:Y:S02]  /*1d20*/  FMUL.FTZ R235, R235, R175 ;  /* 0x000000afebeb7220 */ /* 0x000fe40000410000 */
[----:B------:R-:W4:Y:S01]  /*1d30*/  LDL R175, [R1+0x3c] ;  /* 0x00003c0001af7983 */ /* 0x000f220000100800 */
[----:B------:R-:W-:-:S02]  /*1d40*/  HADD2.F32 R200, -RZ, R180.H0_H0 ;  /* 0x200000b4ffc87230 */ /* 0x000fc40000004100 */
[----:B------:R-:W-:Y:S01]  /*1d50*/  FMUL.FTZ R212, R212, UR23 ;  /* 0x00000017d4d47c20 */ /* 0x000fe20008410000 */
[----:B------:R-:W-:Y:S02]  /*1d60*/  HADD2.F32 R224, -RZ, R180.H1_H1 ;  /* 0x300000b4ffe07230 */ /* 0x000fe40000004100 */
[----:B------:R-:W-:Y:S01]  /*1d70*/  FADD.FTZ R72, R72, R200 ;  /* 0x000000c848487221 */ /* 0x000fe20000010000 */
[-C--:B------:R-:W-:Y:S01]  /*1d80*/  FFMA.FTZ R104, R212, R200.reuse, R104 ;  /* 0x000000c8d4687223 */ /* 0x080fe20000010068 */
[----:B------:R-:W-:Y:S01]  /*1d90*/  FMUL.FTZ R237, R237, R200 ;  /* 0x000000c8eded7220 */ /* 0x000fe20000410000 */
[----:B------:R-:W-:Y:S01]  /*1da0*/  MOV R200, R197 ;  /* 0x000000c500c87202 */ /* 0x000fe20000000f00 */
        /* <DEDUP_REMOVED lines=23> */
[----:B------:R-:W-:-:S02]  /*1f20*/  HADD2.F32 R183, -RZ, R183.H1_H1 ;  /* 0x300000b7ffb77230 */ /* 0x000fc40000004100 */
[----:B------:R-:W-:Y:S01]  /*1f30*/  FADD.FTZ R73, R73, R224 ;  /* 0x000000e049497221 */ /* 0x000fe20000010000 */
[----:B------:R-:W-:Y:S01]  /*1f40*/  FFMA.FTZ R105, R194, R224, R105 ;  /* 0x000000e0c2697223 */ /* 0x000fe20000010069 */
[----:B------:R-:W-:Y:S01]  /*1f50*/  FADD.FTZ R70, R70, R200 ;  /* 0x000000c846467221 */ /* 0x000fe20000010000 */
[----:B------:R-:W-:Y:S01]  /*1f60*/  IADD3 R222, PT, PT, R222, 0x100, RZ ;  /* 0x00000100dede7810 */ /* 0x000fe20007ffe0ff */
[----:B------:R-:W-:Y:S01]  /*1f70*/  FADD.FTZ R71, R71, R183 ;  /* 0x000000b747477221 */ /* 0x000fe20000010000 */
[----:B--2---:R-:W-:Y:S01]  /*1f80*/  FMUL.FTZ R228, R199, R228 ;  /* 0x000000e4c7e47220 */ /* 0x004fe20000410000 */
[----:B------:R-:W-:-:S03]  /*1f90*/  FMUL.FTZ R199, R180, UR23 ;  /* 0x00000017b4c77c20 */ /* 0x000fc60008410000 */
[----:B------:R-:W-:Y:S01]  /*1fa0*/  FADD.FTZ R172, R172, R228 ;  /* 0x000000e4acac7221 */ /* 0x000fe20000010000 */
[----:B------:R-:W-:Y:S01]  /*1fb0*/  FFMA.FTZ R173, R198, R228, R173 ;  /* 0x000000e4c6ad7223 */ /* 0x000fe200000100ad */
[-C--:B---3--:R-:W-:Y:S01]  /*1fc0*/  FMUL.FTZ R225, R225, R200.reuse ;  /* 0x000000c8e1e17220 */ /* 0x088fe20000410000 */
[----:B------:R-:W-:Y:S01]  /*1fd0*/  FFMA.FTZ R102, R199, R200, R102 ;  /* 0x000000c8c7667223 */ /* 0x000fe20000010066 */
[----:B------:R-:W-:Y:S02]  /*1fe0*/  FMUL.FTZ R200, R174, UR23 ;  /* 0x00000017aec87c20 */ /* 0x000fe40008410000 */
[----:B------:R-:W-:Y:S01]  /*1ff0*/  FADD.FTZ R172, R172, R225 ;  /* 0x000000e1acac7221 */ /* 0x000fe20000010000 */
[----:B----4-:R-:W-:Y:S01]  /*2000*/  FMUL.FTZ R224, R175, R183 ;  /* 0x000000b7afe07220 */ /* 0x010fe20000410000 */
[----:B------:R-:W-:Y:S01]  /*2010*/  FFMA.FTZ R173, R199, R225, R173 ;  /* 0x000000e1c7ad7223 */ /* 0x000fe200000100ad */
[----:B------:R-:W-:Y:S02]  /*2020*/  FFMA.FTZ R103, R200, R183, R103 ;  /* 0x000000b7c8677223 */ /* 0x000fe40000010067 */
[----:B------:R-:W-:Y:S01]  /*2030*/  FADD.FTZ R223, R172, R224 ;  /* 0x000000e0acdf7221 */ /* 0x000fe20000010000 */
[----:B------:R-:W-:-:S07]  /*2040*/  FFMA.FTZ R221, R200, R224, R173 ;  /* 0x000000e0c8dd7223 */ /* 0x000fce00000100ad */
.L_x_12151:
[----:B------:R-:W-:Y:S05]  /*2050*/  BSYNC.RECONVERGENT B0 ;  /* 0x0000000000007941 */ /* 0x000fea0003800200 */
.L_x_12150:
[----:B------:R-:W-:Y:S04]  /*2060*/  BSSY.RECONVERGENT B0, `(.L_x_12152) ;  /* 0x000005b000007945 */ /* 0x000fe80003800200 */
[----:B------:R-:W-:Y:S05]  /*2070*/  @!P5 BRA `(.L_x_12153) ;  /* 0x000000040064d947 */ /* 0x000fea0003800000 */
[----:B------:R-:W1:Y:S01]  /*2080*/  LDC.64 R180, c[0x0][0x428] ;  /* 0x00010a00ffb47b82 */ /* 0x000e620000000a00 */
[----:B------:R-:W2:Y:S04]  /*2090*/  LDL R231, [R1+0x20] ;  /* 0x0000200001e77983 */ /* 0x000ea80000100800 */
[----:B------:R-:W3:Y:S03]  /*20a0*/  LDL R230, [R1+0x24] ;  /* 0x0000240001e67983 */ /* 0x000ee60000100800 */
[----:B------:R-:W4:Y:S01]  /*20b0*/  LDC.64 R2, c[0x0][0x3a8] ;  /* 0x0000ea00ff027b82 */ /* 0x000f220000000a00 */
[----:B------:R-:W3:Y:S01]  /*20c0*/  LDL R227, [R1+0x28] ;  /* 0x0000280001e37983 */ /* 0x000ee20000100800 */
[----:B------:R-:W-:-:S06]  /*20d0*/  ISETP.NE.U32.AND P2, PT, RZ, UR20, PT ;  /* 0x00000014ff007c0c */ /* 0x000fcc000bf45070 */
[----:B------:R-:W0:Y:S01]  /*20e0*/  LDC.64 R202, c[0x0][0x3b0] ;  /* 0x0000ec00ffca7b82 */ /* 0x000e220000000a00 */
[----:B-1----:R-:W-:-:S06]  /*20f0*/  IMAD.WIDE.U32 R180, R222, 0x10, R180 ;  /* 0x00000010deb47825 */ /* 0x002fcc00078e00b4 */
[----:B------:R-:W2:Y:S01]  /*2100*/  LDG.E.128 R180, desc[UR10][R180.64] ;  /* 0x0000000ab4b47981 */ /* 0x000ea2000c1e1d00 */
[----:B----4-:R-:W-:-:S05]  /*2110*/  IMAD.WIDE.U32 R2, R222, 0x20, R2 ;  /* 0x00000020de027825 */ /* 0x010fca00078e0002 */
[----:B0-----:R-:W4:Y:S04]  /*2120*/  LDG.E.128 R172, desc[UR10][R2.64] ;  /* 0x0000000a02ac7981 */ /* 0x001f28000c1e1d00 */
[----:B------:R0:W3:Y:S01]  /*2130*/  LDG.E.128 R204, desc[UR10][R2.64+0x10] ;  /* 0x0000100a02cc7981 */ /* 0x0000e2000c1e1d00 */
[----:B------:R-:W-:-:S13]  /*2140*/  ISETP.NE.AND.EX P2, PT, RZ, UR21, PT, P2 ;  /* 0x00000015ff007c0c */ /* 0x000fda000bf45320 */
[----:B0-----:R-:W0:Y:S01]  /*2150*/  @P2 LDC.64 R2, c[0x0][0x438] ;  /* 0x00010e00ff022b82 */ /* 0x001e220000000a00 */
[----:B------:R-:W-:-:S04]  /*2160*/  IMAD.WIDE.U32 R202, R222, 0x8, R202 ;  /* 0x00000008deca7825 */ /* 0x000fc800078e00ca */
[----:B0-----:R-:W-:-:S05]  /*2170*/  @P2 IMAD.WIDE.U32 R2, R222, 0x20, R2 ;  /* 0x00000020de022825 */ /* 0x001fca00078e0002 */
[----:B------:R-:W5:Y:S04]  /*2180*/  @P2 LDG.E.128 R156, desc[UR10][R2.64] ;  /* 0x0000000a029c2981 */ /* 0x000f68000c1e1d00 */
[----:B------:R-:W5:Y:S04]  /*2190*/  @P2 LDG.E.128 R160, desc[UR10][R2.64+0x10] ;  /* 0x0000100a02a02981 */ /* 0x000f68000c1e1d00 */
[----:B------:R0:W5:Y:S01]  /*21a0*/  LDG.E.64 R2, desc[UR10][R202.64] ;  /* 0x0000000aca027981 */ /* 0x000162000c1e1b00 */
[----:B--2---:R-:W-:Y:S02]  /*21b0*/  HADD2.F32 R226, -RZ, R183.H1_H1 ;  /* 0x300000b7ffe27230 */ /* 0x004fe40000004100 */
[----:B------:R-:W-:-:S02]  /*21c0*/  HADD2.F32 R201, -RZ, R180.H0_H0 ;  /* 0x200000b4ffc97230 */ /* 0x000fc40000004100 */
[----:B0-----:R-:W-:Y:S02]  /*21d0*/  HADD2.F32 R202, -RZ, R180.H1_H1 ;  /* 0x300000b4ffca7230 */ /* 0x001fe40000004100 */
[----:B----4-:R-:W-:Y:S01]  /*21e0*/  FADD.FTZ R218, R174, -UR26 ;  /* 0x8000001aaeda7e21 */ /* 0x010fe20008010000 */
[----:B------:R-:W-:Y:S01]  /*21f0*/  FADD.FTZ R220, R172, -UR26 ;  /* 0x8000001aacdc7e21 */ /* 0x000fe20008010000 */
[--C-:B------:R-:W-:Y:S02]  /*2200*/  HADD2.F32 R180, -RZ, R181.reuse.H0_H0 ;  /* 0x200000b5ffb47230 */ /* 0x100fe40000004100 */
[----:B------:R-:W-:Y:S02]  /*2210*/  HADD2.F32 R174, -RZ, R181.H1_H1 ;  /* 0x300000b5ffae7230 */ /* 0x000fe40000004100 */
[----:B---3--:R-:W-:Y:S01]  /*2220*/  FADD.FTZ R181, R206, -UR26 ;  /* 0x8000001aceb57e21 */ /* 0x008fe20008010000 */
[----:B------:R-:W-:Y:S01]  /*2230*/  FADD.FTZ R219, R175, -UR26 ;  /* 0x8000001aafdb7e21 */ /* 0x000fe20008010000 */
[----:B------:R-:W-:Y:S01]  /*2240*/  FMUL.FTZ R206, R218, UR23 ;  /* 0x00000017dace7c20 */ /* 0x000fe20008410000 */
[----:B------:R-:W-:Y:S01]  /*2250*/  FADD.FTZ R175, R207, -UR26 ;  /* 0x8000001acfaf7e21 */ /* 0x000fe20008010000 */
[----:B------:R-:W-:Y:S01]  /*2260*/  MOV R218, R226 ;  /* 0x000000e200da7202 */ /* 0x000fe20000000f00 */
[----:B------:R-:W-:Y:S01]  /*2270*/  FMUL.FTZ R207, R220, UR23 ;  /* 0x00000017dccf7c20 */ /* 0x000fe20008410000 */
[----:B------:R-:W2:Y:S04]  /*2280*/  LDL R226, [R1+0x2c] ;  /* 0x00002c0001e27983 */ /* 0x000ea80000100800 */
[----:B------:R-:W3:Y:S01]  /*2290*/  LDL R220, [R1+0x10] ;  /* 0x0000100001dc7983 */ /* 0x000ee20000100800 */
[----:B------:R-:W-:Y:S01]  /*22a0*/  FADD.FTZ R203, R173, -UR26 ;  /* 0x8000001aadcb7e21 */ /* 0x000fe20008010000 */
[----:B------:R-:W-:-:S02]  /*22b0*/  HADD2.F32 R222, -RZ, R183.H0_H0 ;  /* 0x200000b7ffde7230 */ /* 0x000fc40000004100 */
[----:B------:R-:W-:Y:S01]  /*22c0*/  FADD.FTZ R183, R204, -UR26 ;  /* 0x8000001accb77e21 */ /* 0x000fe20008010000 */
[----:B------:R-:W-:Y:S01]  /*22d0*/  FMUL.FTZ R232, R203, UR23 ;  /* 0x00000017cbe87c20 */ /* 0x000fe20008410000 */
[----:B------:R-:W4:Y:S04]  /*22e0*/  LDL R204, [R1+0x18] ;  /* 0x0000180001cc7983 */ /* 0x000f280000100800 */
[----:B------:R-:W4:Y:S01]  /*22f0*/  LDL R203, [R1+0x14] ;  /* 0x0000140001cb7983 */ /* 0x000f220000100800 */
[----:B------:R-:W-:Y:S01]  /*2300*/  FMUL.FTZ R233, R231, R201 ;  /* 0x000000c9e7e97220 */ /* 0x000fe20000410000 */
[----:B------:R-:W-:Y:S01]  /*2310*/  FMUL.FTZ R231, R230, R202 ;  /* 0x000000cae6e77220 */ /* 0x000fe20000410000 */
[----:B------:R-:W-:Y:S01]  /*2320*/  FADD.FTZ R66, R66, R180 ;  /* 0x000000b442427221 */ /* 0x000fe20000010000 */
[-C--:B------:R-:W-:Y:S01]  /*2330*/  FFMA.FTZ R98, R206, R180.reuse, R98 ;  /* 0x000000b4ce627223 */ /* 0x080fe20000010062 */
[----:B------:R-:W-:-:S02]  /*2340*/  FMUL.FTZ R230, R227, R180 ;  /* 0x000000b4e3e67220 */ /* 0x000fc40000410000 */
[----:B------:R-:W4:Y:S01]  /*2350*/  LDL R180, [R1+0x1c] ;  /* 0x00001c0001b47983 */ /* 0x000f220000100800 */
[--C-:B------:R-:W-:Y:S02]  /*2360*/  HADD2.F32 R173, -RZ, R182.reuse.H0_H0 ;  /* 0x200000b6ffad7230 */ /* 0x100fe40000004100 */
[----:B------:R-:W-:Y:S01]  /*2370*/  FADD.FTZ R64, R64, R201 ;  /* 0x000000c940407221 */ /* 0x000fe20000010000 */
[----:B------:R-:W-:Y:S02]  /*2380*/  HADD2.F32 R172, -RZ, R182.H1_H1 ;  /* 0x300000b6ffac7230 */ /* 0x000fe40000004100 */
[----:B------:R-:W-:Y:S01]  /*2390*/  FADD.FTZ R182, R205, -UR26 ;  /* 0x8000001acdb67e21 */ /* 0x000fe20008010000 */
[----:B------:R-:W-:Y:S01]  /*23a0*/  FFMA.FTZ R96, R207, R201, R96 ;  /* 0x000000c9cf607223 */ /* 0x000fe20000010060 */
[----:B------:R-:W-:Y:S01]  /*23b0*/  FMUL.FTZ R205, R219, UR23 ;  /* 0x00000017dbcd7c20 */ /* 0x000fe20008410000 */
[----:B------:R-:W-:Y:S01]  /*23c0*/  FMUL.FTZ R201, R183, UR23 ;  /* 0x00000017b7c97c20 */ /* 0x000fe20008410000 */
[----:B------:R-:W-:Y:S01]  /*23d0*/  FADD.FTZ R67, R67, R174 ;  /* 0x000000ae43437221 */ /* 0x000fe20000010000 */
[----:B------:R-:W-:Y:S01]  /*23e0*/  FADD.FTZ R60, R60, R173 ;  /* 0x000000ad3c3c7221 */ /* 0x000fe20000010000 */
[----:B------:R-:W-:Y:S01]  /*23f0*/  FFMA.FTZ R99, R205, R174, R99 ;  /* 0x000000aecd637223 */ /* 0x000fe20000010063 */
[----:B------:R-:W-:Y:S01]  /*2400*/  FFMA.FTZ R92, R201, R173, R92 ;  /* 0x000000adc95c7223 */ /* 0x000fe2000001005c */
[----:B------:R-:W-:Y:S01]  /*2410*/  FADD.FTZ R65, R65, R202 ;  /* 0x000000ca41417221 */ /* 0x000fe20000010000 */
[----:B------:R-:W-:Y:S01]  /*2420*/  FFMA.FTZ R97, R232, R202, R97 ;  /* 0x000000cae8617223 */ /* 0x000fe20000010061 */
[----:B------:R-:W-:Y:S01]  /*2430*/  FMUL.FTZ R202, R182, UR23 ;  /* 0x00000017b6ca7c20 */ /* 0x000fe20008410000 */
[----:B------:R-:W-:Y:S01]  /*2440*/  FADD.FTZ R63, R63, R218 ;  /* 0x000000da3f3f7221 */ /* 0x000fe20000010000 */
[----:B------:R-:W-:Y:S01]  /*2450*/  FADD.FTZ R61, R61, R172 ;  /* 0x000000ac3d3d7221 */ /* 0x000fe20000010000 */
[----:B------:R-:W-:Y:S01]  /*2460*/  FADD.FTZ R62, R62, R222 ;  /* 0x000000de3e3e7221 */ /* 0x000fe20000010000 */
[----:B------:R-:W-:Y:S01]  /*2470*/  FFMA.FTZ R93, R202, R172, R93 ;  /* 0x000000acca5d7223 */ /* 0x000fe2000001005d */
[----:B--2---:R-:W-:Y:S01]  /*2480*/  FMUL.FTZ R227, R226, R174 ;  /* 0x000000aee2e37220 */ /* 0x004fe20000410000 */
[----:B------:R-:W-:Y:S01]  /*2490*/  FFMA.FTZ R174, R207, R233, R221 ;  /* 0x000000e9cfae7223 */ /* 0x000fe200000100dd */
[----:B---3--:R-:W-:Y:S01]  /*24a0*/  FMUL.FTZ R226, R220, R173 ;  /* 0x000000addce27220 */ /* 0x008fe20000410000 */
[----:B------:R-:W-:-:S02]  /*24b0*/  FADD.FTZ R173, R223, R233 ;  /* 0x000000e9dfad7221 */ /* 0x000fc40000010000 */
[----:B------:R-:W-:Y:S02]  /*24c0*/  FFMA.FTZ R174, R232, R231, R174 ;  /* 0x000000e7e8ae7223 */ /* 0x000fe400000100ae */
[----:B------:R-:W-:Y:S02]  /*24d0*/  FADD.FTZ R173, R173, R231 ;  /* 0x000000e7adad7221 */ /* 0x000fe40000010000 */
[----:B------:R-:W-:Y:S02]  /*24e0*/  FFMA.FTZ R174, R206, R230, R174 ;  /* 0x000000e6ceae7223 */ /* 0x000fe400000100ae */
[----:B------:R-:W-:Y:S02]  /*24f0*/  FADD.FTZ R173, R173, R230 ;  /* 0x000000e6adad7221 */ /* 0x000fe40000010000 */
[----:B------:R-:W-:Y:S02]  /*2500*/  FFMA.FTZ R174, R205, R227, R174 ;  /* 0x000000e3cdae7223 */ /* 0x000fe400000100ae */
[----:B------:R-:W-:Y:S01]  /*2510*/  FADD.FTZ R173, R173, R227 ;  /* 0x000000e3adad7221 */ /* 0x000fe20000010000 */
[----:B----4-:R-:W-:Y:S01]  /*2520*/  FMUL.FTZ R220, R203, R172 ;  /* 0x000000accbdc7220 */ /* 0x010fe20000410000 */
[----:B------:R-:W-:-:S02]  /*2530*/  FFMA.FTZ R174, R201, R226, R174 ;  /* 0x000000e2c9ae7223 */ /* 0x000fc400000100ae */
[----:B------:R-:W-:Y:S01]  /*2540*/  FADD.FTZ R173, R173, R226 ;  /* 0x000000e2adad7221 */ /* 0x000fe20000010000 */
[----:B------:R-:W-:Y:S01]  /*2550*/  FMUL.FTZ R219, R204, R222 ;  /* 0x000000deccdb7220 */ /* 0x000fe20000410000 */
[----:B------:R-:W-:Y:S01]  /*2560*/  FMUL.FTZ R204, R175, UR23 ;  /* 0x00000017afcc7c20 */ /* 0x000fe20008410000 */
[----:B------:R-:W-:Y:S01]  /*2570*/  FMUL.FTZ R203, R181, UR23 ;  /* 0x00000017b5cb7c20 */ /* 0x000fe20008410000 */
[----:B------:R-:W-:Y:S01]  /*2580*/  FADD.FTZ R173, R173, R220 ;  /* 0x000000dcadad7221 */ /* 0x000fe20000010000 */
[----:B------:R-:W-:Y:S01]  /*2590*/  FFMA.FTZ R174, R202, R220, R174 ;  /* 0x000000dccaae7223 */ /* 0x000fe200000100ae */
[-C--:B------:R-:W-:Y:S01]  /*25a0*/  FFMA.FTZ R95, R204, R218.reuse, R95 ;  /* 0x000000dacc5f7223 */ /* 0x080fe2000001005f */
[----:B------:R-:W-:Y:S01]  /*25b0*/  FMUL.FTZ R218, R180, R218 ;  /* 0x000000dab4da7220 */ /* 0x000fe20000410000 */
[----:B------:R-:W-:Y:S01]  /*25c0*/  FADD.FTZ R173, R173, R219 ;  /* 0x000000dbadad7221 */ /* 0x000fe20000010000 */
[C---:B------:R-:W-:Y:S01]  /*25d0*/  FFMA.FTZ R174, R203.reuse, R219, R174 ;  /* 0x000000dbcbae7223 */ /* 0x040fe200000100ae */
[----:B------:R-:W-:-:S02]  /*25e0*/  FFMA.FTZ R94, R203, R222, R94 ;  /* 0x000000decb5e7223 */ /* 0x000fc4000001005e */
[----:B------:R-:W-:Y:S01]  /*25f0*/  FADD.FTZ R223, R173, R218 ;  /* 0x000000daaddf7221 */ /* 0x000fe20000010000 */
[----:B------:R-:W-:-:S07]  /*2600*/  FFMA.FTZ R221, R204, R218, R174 ;  /* 0x000000daccdd7223 */ /* 0x000fce00000100ae */
.L_x_12153:
[----:B------:R-:W-:Y:S05]  /*2610*/  BSYNC.RECONVERGENT B0 ;  /* 0x0000000000007941 */ /* 0x000fea0003800200 */
.L_x_12152:
        /* <DEDUP_REMOVED lines=32> */
.L_x_12155:
[----:B------:R-:W-:Y:S05]  /*2820*/  BSYNC.RECONVERGENT B0 ;  /* 0x0000000000007941 */ /* 0x000fea0003800200 */
.L_x_12154:
        /* <DEDUP_REMOVED lines=56> */
[--C-:B------:R-:W-:Y:S02]  /*2bb0*/  @P3 HADD2.F32 R182, -RZ, R173.reuse.H0_H0 ;  /* 0x200000adffb63230 */ /* 0x100fe40000004100 */
[----:B------:R-:W-:Y:S01]  /*2bc0*/  FMUL.FTZ R183, R180, UR22 ;  /* 0x00000016b4b77c20 */ /* 0x000fe20008410000 */
[----:B------:R-:W-:Y:S02]  /*2bd0*/  HFMA2 R180, -RZ, RZ, 0, 0 ;  /* 0x00000000ffb47431 */ /* 0x000fe400000001ff */
[----:B------:R-:W-:Y:S02]  /*2be0*/  @P4 HADD2.F32 R173, -RZ, R173.H1_H1 ;  /* 0x300000adffad4230 */ /* 0x000fe40000004100 */
[----:B------:R-:W-:Y:S01]  /*2bf0*/  @P3 FMUL.FTZ R180, R182, R183 ;  /* 0x000000b7b6b43220 */ /* 0x000fe20000410000 */
[----:B------:R-:W-:-:S03]  /*2c00*/  @P2 HADD2.F32 R221, -RZ, R174.H0_H0 ;  /* 0x200000aeffdd2230 */ /* 0x000fc60000004100 */
[----:B------:R-:W-:Y:S01]  /*2c10*/  FADD.FTZ R58, R58, R180 ;  /* 0x000000b43a3a7221 */ /* 0x000fe20000010000 */
[----:B------:R-:W-:-:S04]  /*2c20*/  FFMA.FTZ R180, R214, UR17, R181 ;  /* 0x00000011d6b47c23 */ /* 0x000fc800080100b5 */
[----:B------:R-:W-:-:S04]  /*2c30*/  FADD.FTZ R180, R250, -R180 ;  /* 0x800000b4fab47221 */ /* 0x000fc80000010000 */
[----:B------:R-:W-:-:S04]  /*2c40*/  FMUL.FTZ R180, R180, UR23 ;  /* 0x00000017b4b47c20 */ /* 0x000fc80008410000 */
[----:B------:R-:W-:Y:S01]  /*2c50*/  FMUL.FTZ R182, R180, UR16 ;  /* 0x00000010b4b67c20 */ /* 0x000fe20008410000 */
[----:B------:R-:W-:-:S03]  /*2c60*/  MOV R180, RZ ;  /* 0x000000ff00b47202 */ /* 0x000fc60000000f00 */
[----:B------:R-:W-:-:S04]  /*2c70*/  FMUL.FTZ R182, R182, UR22 ;  /* 0x00000016b6b67c20 */ /* 0x000fc80008410000 */
        /* <DEDUP_REMOVED lines=19> */
[----:B------:R-:W-:Y:S02]  /*2db0*/  @P2 HADD2.F32 R180, -RZ, R174.H1_H1 ;  /* 0x300000aeffb42230 */ /* 0x000fe40000004100 */
        /* <DEDUP_REMOVED lines=35> */
[----:B------:R-:W-:-:S03]  /*2ff0*/  FMUL.FTZ R53, R154, R183 ;  /* 0x000000b79a357220 */ /* 0x000fc60000410000 */
[----:B------:R-:W-:Y:S02]  /*3000*/  FADD.FTZ R52, R217, -R52 ;  /* 0x80000034d9347221 */ /* 0x000fe40000010000 */
[----:B------:R-:W-:Y:S02]  /*3010*/  FSEL R53, R53, RZ, P3 ;  /* 0x000000ff35357208 */ /* 0x000fe40001800000 */
[----:B------:R-:W-:Y:S01]  /*3020*/  FMUL.FTZ R52, R52, UR23 ;  /* 0x0000001734347c20 */ /* 0x000fe20008410000 */
[----:B------:R-:W-:Y:S01]  /*3030*/  @P2 HADD2.F32 R183, -RZ, R172.H0_H0 ;  /* 0x200000acffb72230 */ /* 0x000fe20000004100 */
[----:B------:R-:W-:Y:S01]  /*3040*/  F2FP.F16.F32.PACK_AB R53, R182, R53 ;  /* 0x00000035b635723e */ /* 0x000fe200000000ff */
[----:B------:R-:W-:Y:S02]  /*3050*/  HFMA2 R182, -RZ, RZ, 0, 0 ;  /* 0x00000000ffb67431 */ /* 0x000fe400000001ff */
[----:B------:R-:W-:Y:S01]  /*3060*/  FMUL.FTZ R52, R52, UR16 ;  /* 0x0000001034347c20 */ /* 0x000fe20008410000 */
[----:B------:R-:W-:-:S03]  /*3070*/  LOP3.LUT P3, RZ, R188, 0xff00, RZ, 0xc0, !PT ;  /* 0x0000ff00bcff7812 */ /* 0x000fc6000786c0ff */
[----:B------:R-:W-:-:S04]  /*3080*/  FMUL.FTZ R52, R52, UR22 ;  /* 0x0000001634347c20 */ /* 0x000fc80008410000 */
[-C--:B------:R-:W-:Y:S01]  /*3090*/  @P2 FMUL.FTZ R182, R183, R52.reuse ;  /* 0x00000034b7b62220 */ /* 0x080fe20000410000 */
[----:B------:R-:W-:-:S03]  /*30a0*/  FMUL.FTZ R52, R152, R52 ;  /* 0x0000003498347220 */ /* 0x000fc60000410000 */
[----:B------:R-:W-:Y:S01]  /*30b0*/  FADD.FTZ R182, R56, R182 ;  /* 0x000000b638b67221 */ /* 0x000fe20000010000 */
[----:B------:R-:W-:Y:S01]  /*30c0*/  FFMA.FTZ R56, R216, UR17, R181 ;  /* 0x00000011d8387c23 */ /* 0x000fe200080100b5 */
[----:B------:R-:W-:Y:S01]  /*30d0*/  @P3 HADD2.F32 R172, -RZ, R172.H1_H1 ;  /* 0x300000acffac3230 */ /* 0x000fe20000004100 */
        /* <DEDUP_REMOVED lines=12> */
.L_x_12159:
        /* <DEDUP_REMOVED lines=14> */
[--C-:B------:R-:W-:Y:S02]  /*3280*/  @P3 HADD2.F32 R164, -RZ, R173.reuse.H0_H0 ;  /* 0x200000adffa43230 */ /* 0x100fe40000004100 */
[----:B------:R-:W-:Y:S01]  /*3290*/  FMUL.FTZ R168, R165, UR22 ;  /* 0x00000016a5a87c20 */ /* 0x000fe20008410000 */
[----:B------:R-:W-:Y:S02]  /*32a0*/  MOV R165, RZ ;  /* 0x000000ff00a57202 */ /* 0x000fe40000000f00 */
[----:B------:R-:W-:Y:S01]  /*32b0*/  @P3 FMUL.FTZ R166, R164, R169 ;  /* 0x000000a9a4a63220 */ /* 0x000fe20000410000 */
[----:B------:R-:W-:-:S02]  /*32c0*/  @P4 HADD2.F32 R164, -RZ, R173.H1_H1 ;  /* 0x300000adffa44230 */ /* 0x000fc40000004100 */
[----:B------:R-:W-:Y:S02]  /*32d0*/  @P2 HADD2.F32 R173, -RZ, R174.H0_H0 ;  /* 0x200000aeffad2230 */ /* 0x000fe40000004100 */
[----:B------:R-:W-:Y:S01]  /*32e0*/  FADD.FTZ R58, R58, R166 ;  /* 0x000000a63a3a7221 */ /* 0x000fe20000010000 */
[----:B------:R-:W-:Y:S02]  /*32f0*/  HFMA2 R166, -RZ, RZ, 0, 0 ;  /* 0x00000000ffa67431 */ /* 0x000fe400000001ff */
[----:B------:R-:W-:Y:S01]  /*3300*/  @P4 FMUL.FTZ R165, R164, R168 ;  /* 0x000000a8a4a54220 */ /* 0x000fe20000410000 */
[----:B------:R-:W-:-:S03]  /*3310*/  FFMA.FTZ R164, R213, UR17, R181 ;  /* 0x00000011d5a47c23 */ /* 0x000fc600080100b5 */
[----:B------:R-:W-:Y:S01]  /*3320*/  FADD.FTZ R59, R59, R165 ;  /* 0x000000a53b3b7221 */ /* 0x000fe20000010000 */
[----:B------:R-:W-:-:S04]  /*3330*/  FADD.FTZ R164, R249, -R164 ;  /* 0x800000a4f9a47221 */ /* 0x000fc80000010000 */
[----:B------:R-:W-:-:S04]  /*3340*/  FMUL.FTZ R164, R164, UR23 ;  /* 0x00000017a4a47c20 */ /* 0x000fc80008410000 */
[----:B------:R-:W-:-:S04]  /*3350*/  FMUL.FTZ R167, R164, UR16 ;  /* 0x00000010a4a77c20 */ /* 0x000fc80008410000 */
[----:B------:R-:W-:-:S04]  /*3360*/  FMUL.FTZ R167, R167, UR22 ;  /* 0x00000016a7a77c20 */ /* 0x000fc80008410000 */
[-C--:B------:R-:W-:Y:S01]  /*3370*/  @P2 FMUL.FTZ R166, R173, R167.reuse ;  /* 0x000000a7ada62220 */ /* 0x080fe20000410000 */
[----:B------:R-:W-:-:S03]  /*3380*/  FMUL.FTZ R167, R148, R167 ;  /* 0x000000a794a77220 */ /* 0x000fc60000410000 */
[----:B------:R-:W-:Y:S02]  /*3390*/  FADD.FTZ R173, R52, R166 ;  /* 0x000000a634ad7221 */ /* 0x000fe40000010000 */
[----:B------:R-:W-:Y:S01]  /*33a0*/  FSEL R182, R167, RZ, P2 ;  /* 0x000000ffa7b67208 */ /* 0x000fe20001000000 */
[----:B------:R-:W-:Y:S01]  /*33b0*/  FFMA.FTZ R167, R179, UR17, R181 ;  /* 0x00000011b3a77c23 */ /* 0x000fe200080100b5 */
[----:B------:R-:W-:-:S03]  /*33c0*/  LOP3.LUT P2, RZ, R189, 0xff00, RZ, 0xc0, !PT ;  /* 0x0000ff00bdff7812 */ /* 0x000fc6000784c0ff */
[----:B------:R-:W-:-:S04]  /*33d0*/  FADD.FTZ R167, R248, -R167 ;  /* 0x800000a7f8a77221 */ /* 0x000fc80000010000 */
[----:B------:R-:W-:Y:S01]  /*33e0*/  FMUL.FTZ R165, R167, UR23 ;  /* 0x00000017a7a57c20 */ /* 0x000fe20008410000 */
[----:B------:R-:W-:-:S03]  /*33f0*/  MOV R167, RZ ;  /* 0x000000ff00a77202 */ /* 0x000fc60000000f00 */
[----:B------:R-:W-:Y:S02]  /*3400*/  FMUL.FTZ R166, R165, UR16 ;  /* 0x00000010a5a67c20 */ /* 0x000fe40008410000 */
[----:B------:R-:W-:Y:S02]  /*3410*/  @P2 HADD2.F32 R52, -RZ, R174.H1_H1 ;  /* 0x300000aeff342230 */ /* 0x000fe40000004100 */
[----:B------:R-:W-:-:S04]  /*3420*/  FMUL.FTZ R166, R166, UR22 ;  /* 0x00000016a6a67c20 */ /* 0x000fc80008410000 */
        /* <DEDUP_REMOVED lines=11> */
[----:B------:R-:W-:-:S05]  /*34e0*/  @P2 HADD2.F32 R174, -RZ, R175.H0_H0 ;  /* 0x200000afffae2230 */ /* 0x000fca0000004100 */
        /* <DEDUP_REMOVED lines=12> */
[-C--:B------:R-:W-:Y:S01]  /*35b0*/  @P2 FMUL.FTZ R183, R175, R54.reuse ;  /* 0x00000036afb72220 */ /* 0x080fe20000410000 */
[----:B------:R-:W-:-:S03]  /*35c0*/  FMUL.FTZ R54, R151, R54 ;  /* 0x0000003697367220 */ /* 0x000fc60000410000 */
[----:B------:R-:W-:Y:S01]  /*35d0*/  FADD.FTZ R175, R55, R183 ;  /* 0x000000b737af7221 */ /* 0x000fe20000010000 */
[----:B------:R-:W-:Y:S02]  /*35e0*/  MOV R183, RZ ;  /* 0x000000ff00b77202 */ /* 0x000fe40000000f00 */
[----:B------:R-:W-:Y:S02]  /*35f0*/  FSEL R54, R54, RZ, P2 ;  /* 0x000000ff36367208 */ /* 0x000fe40001000000 */
[----:B------:R-:W-:Y:S02]  /*3600*/  LOP3.LUT P2, RZ, R188, 0xff, RZ, 0xc0, !PT ;  /* 0x000000ffbcff7812 */ /* 0x000fe4000784c0ff */
[----:B------:R-:W-:Y:S01]  /*3610*/  F2FP.F16.F32.PACK_AB R55, R54, R53 ;  /* 0x000000353637723e */ /* 0x000fe200000000ff */
[----:B------:R-:W-:Y:S01]  /*3620*/  FMUL.FTZ R53, R155, R168 ;  /* 0x000000a89b357220 */ /* 0x000fe20000410000 */
[----:B------:R-:W-:Y:S01]  /*3630*/  F2FP.F16.F32.PACK_AB R54, R52, R182 ;  /* 0x000000b63436723e */ /* 0x000fe200000000ff */
[----:B------:R-:W-:Y:S01]  /*3640*/  FMUL.FTZ R52, R154, R169 ;  /* 0x000000a99a347220 */ /* 0x000fe20000410000 */
[----:B------:R-:W-:-:S02]  /*3650*/  FFMA.FTZ R169, R176, UR17, R181 ;  /* 0x00000011b0a97c23 */ /* 0x000fc400080100b5 */
[----:B------:R-:W-:Y:S02]  /*3660*/  FSEL R53, R53, RZ, P4 ;  /* 0x000000ff35357208 */ /* 0x000fe40002000000 */
[----:B------:R-:W-:Y:S01]  /*3670*/  FADD.FTZ R168, R217, -R169 ;  /* 0x800000a9d9a87221 */ /* 0x000fe20000010000 */
[----:B------:R-:W-:Y:S01]  /*3680*/  FSEL R52, R52, RZ, P3 ;  /* 0x000000ff34347208 */ /* 0x000fe20001800000 */
[----:B------:R-:W-:Y:S02]  /*3690*/  HFMA2 R169, -RZ, RZ, 0, 0 ;  /* 0x00000000ffa97431 */ /* 0x000fe400000001ff */
[----:B------:R-:W-:Y:S02]  /*36a0*/  @P2 HADD2.F32 R182, -RZ, R172.H0_H0 ;  /* 0x200000acffb62230 */ /* 0x000fe40000004100 */
[----:B------:R-:W-:Y:S01]  /*36b0*/  FMUL.FTZ R168, R168, UR23 ;  /* 0x00000017a8a87c20 */ /* 0x000fe20008410000 */
[----:B------:R-:W-:Y:S02]  /*36c0*/  F2FP.F16.F32.PACK_AB R53, R53, R52 ;  /* 0x000000343535723e */ /* 0x000fe400000000ff */
[----:B------:R-:W-:Y:S01]  /*36d0*/  LOP3.LUT P3, RZ, R188, 0xff00, RZ, 0xc0, !PT ;  /* 0x0000ff00bcff7812 */ /* 0x000fe2000786c0ff */
[----:B------:R-:W-:-:S04]  /*36e0*/  FMUL.FTZ R52, R168, UR16 ;  /* 0x00000010a8347c20 */ /* 0x000fc80008410000 */
        /* <DEDUP_REMOVED lines=10> */
[----:B------:R-:W-:-:S04]  /*3790*/  FMUL.FTZ R56, R56, UR22 ;  /* 0x0000001638387c20 */ /* 0x000fc80008410000 */
[-C--:B------:R-:W-:Y:S01]  /*37a0*/  @P3 FMUL.FTZ R183, R172, R56.reuse ;  /* 0x00000038acb73220 */ /* 0x080fe20000410000 */
[----:B------:R-:W-:-:S03]  /*37b0*/  FMUL.FTZ R56, R153, R56 ;  /* 0x0000003899387220 */ /* 0x000fc60000410000 */
[----:B------:R-:W-:Y:S02]  /*37c0*/  FADD.FTZ R172, R57, R183 ;  /* 0x000000b739ac7221 */ /* 0x000fe40000010000 */
[----:B------:R-:W-:-:S04]  /*37d0*/  FSEL R56, R56, RZ, P3 ;  /* 0x000000ff38387208 */ /* 0x000fc80001800000 */
[----:B------:R-:W-:Y:S01]  /*37e0*/  F2FP.F16.F32.PACK_AB R52, R56, R52 ;  /* 0x000000343834723e */ /* 0x000fe200000000ff */
[----:B------:R-:W-:Y:S06]  /*37f0*/  BRA `(.L_x_12160) ;  /* 0x0000000c00407947 */ /* 0x000fec0003800000 */
.L_x_12158:
        /* <DEDUP_REMOVED lines=21> */
[----:B------:R-:W-:-:S04]  /*3950*/  FFMA.FTZ R180, R180, UR23, R27 ;  /* 0x00000017b4b47c23 */ /* 0x000fc8000801001b */
        /* <DEDUP_REMOVED lines=61> */
[----:B------:R-:W-:Y:S01]  /*3d30*/  FFMA.FTZ R52, R52, UR23, R24 ;  /* 0x0000001734347c23 */ /* 0x000fe20008010018 */
        /* <DEDUP_REMOVED lines=23> */
.L_x_12161:
        /* <DEDUP_REMOVED lines=26> */
[----:B------:R-:W-:-:S04]  /*4050*/  FFMA.FTZ R164, R164, UR23, R20 ;  /* 0x00000017a4a47c23 */ /* 0x000fc80008010014 */
        /* <DEDUP_REMOVED lines=9> */
[----:B------:R-:W-:Y:S01]  /*40f0*/  FFMA.FTZ R165, R167, UR23, R21 ;  /* 0x00000017a7a57c23 */ /* 0x000fe20008010015 */
        /* <DEDUP_REMOVED lines=44> */
[----:B------:R-:W-:Y:S01]  /*43c0*/  FFMA.FTZ R168, R168, UR23, R24 ;  /* 0x00000017a8a87c23 */ /* 0x000fe20008010018 */
        /* <DEDUP_REMOVED lines=13> */
[----:B------:R-:W-:-:S04]  /*44a0*/  FMUL.FTZ R56, R56, UR22 ;  /* 0x0000001638387c20 */ /* 0x000fc80008410000 */
[-C--:B------:R-:W-:Y:S01]  /*44b0*/  @P3 FMUL.FTZ R183, R172, R56.reuse ;  /* 0x00000038acb73220 */ /* 0x080fe20000410000 */
[----:B------:R-:W-:-:S03]  /*44c0*/  FMUL.FTZ R56, R153, R56 ;  /* 0x0000003899387220 */ /* 0x000fc60000410000 */
[----:B------:R-:W-:Y:S02]  /*44d0*/  FADD.FTZ R172, R57, R183 ;  /* 0x000000b739ac7221 */ /* 0x000fe40000010000 */
[----:B------:R-:W-:-:S04]  /*44e0*/  FSEL R56, R56, RZ, P3 ;  /* 0x000000ff38387208 */ /* 0x000fc80001800000 */
[----:B------:R-:W-:-:S07]  /*44f0*/  F2FP.F16.F32.PACK_AB R52, R56, R52 ;  /* 0x000000343834723e */ /* 0x000fce00000000ff */
.L_x_12160:
        /* <DEDUP_REMOVED lines=16> */
.L_x_12157:
[----:B------:R-:W-:Y:S05]  /*4600*/  BSYNC.RECONVERGENT B0 ;  /* 0x0000000000007941 */ /* 0x000fea0003800200 */
.L_x_12156:
        /* <DEDUP_REMOVED lines=17> */
[----:B------:R-:W-:Y:S02]  /*4720*/  HFMA2 R166, -RZ, RZ, 0, 0 ;  /* 0x00000000ffa67431 */ /* 0x000fe400000001ff */
[----:B------:R-:W-:Y:S01]  /*4730*/  FADD.FTZ R170, R243, -R165 ;  /* 0x800000a5f3aa7221 */ /* 0x000fe20000010000 */
[C---:B------:R-:W-:Y:S01]  /*4740*/  LOP3.LUT P5, RZ, R187.reuse, 0xff00, RZ, 0xc0, !PT ;  /* 0x0000ff00bbff7812 */ /* 0x040fe200078ac0ff */
[----:B------:R-:W-:Y:S01]  /*4750*/  FFMA.FTZ R164, R164, UR23, R12 ;  /* 0x00000017a4a47c23 */ /* 0x000fe2000801000c */
[----:B------:R-:W-:Y:S01]  /*4760*/  LOP3.LUT P6, RZ, R187, 0xff0000, RZ, 0xc0, !PT ;  /* 0x00ff0000bbff7812 */ /* 0x000fe200078cc0ff */
[----:B------:R-:W-:Y:S01]  /*4770*/  FFMA.FTZ R170, R170, UR23, R18 ;  /* 0x00000017aaaa7c23 */ /* 0x000fe20008010012 */
[----:B------:R-:W-:Y:S01]  /*4780*/  MOV R183, RZ ;  /* 0x000000ff00b77202 */ /* 0x000fe20000000f00 */
[----:B------:R-:W-:Y:S01]  /*4790*/  FMUL.FTZ R167, R164, UR16 ;  /* 0x00000010a4a77c20 */ /* 0x000fe20008410000 */
[----:B------:R-:W-:-:S03]  /*47a0*/  @P3 HADD2.F32 R165, -RZ, R174.H0_H0 ;  /* 0x200000aeffa53230 */ /* 0x000fc60000004100 */
[----:B------:R-:W-:Y:S01]  /*47b0*/  FMUL.FTZ R167, R167, UR22 ;  /* 0x00000016a7a77c20 */ /* 0x000fe20008410000 */
[----:B------:R-:W-:-:S03]  /*47c0*/  @P4 HADD2.F32 R169, -RZ, R173.H0_H0 ;  /* 0x200000adffa94230 */ /* 0x000fc60000004100 */
        /* <DEDUP_REMOVED lines=13> */
[----:B------:R-:W-:Y:S02]  /*48a0*/  @P3 HADD2.F32 R165, -RZ, R173.H1_H1 ;  /* 0x300000adffa53230 */ /* 0x000fe40000004100 */
[----:B------:R-:W-:Y:S01]  /*48b0*/  FADD.FTZ R173, R44, R166 ;  /* 0x000000a62cad7221 */ /* 0x000fe20000010000 */
[----:B------:R-:W-:Y:S01]  /*48c0*/  FMUL.FTZ R169, R167, UR22 ;  /* 0x00000016a7a97c20 */ /* 0x000fe20008410000 */
[----:B------:R-:W-:Y:S02]  /*48d0*/  HFMA2 R167, -RZ, RZ, 0, 0 ;  /* 0x00000000ffa77431 */ /* 0x000fe400000001ff */
[----:B------:R-:W-:Y:S02]  /*48e0*/  @P5 HADD2.F32 R166, -RZ, R174.H1_H1 ;  /* 0x300000aeffa65230 */ /* 0x000fe40000004100 */
[----:B------:R-:W-:Y:S01]  /*48f0*/  @P3 FMUL.FTZ R167, R165, R169 ;  /* 0x000000a9a5a73220 */ /* 0x000fe20000410000 */
[----:B------:R-:W-:Y:S01]  /*4900*/  FFMA.FTZ R165, R191, UR17, R181 ;  /* 0x00000011bfa57c23 */ /* 0x000fe200080100b5 */
[----:B------:R-:W-:-:S02]  /*4910*/  @P6 HADD2.F32 R174, -RZ, R175.H0_H0 ;  /* 0x200000afffae6230 */ /* 0x000fc40000004100 */
[----:B------:R-:W-:Y:S01]  /*4920*/  FADD.FTZ R51, R51, R167 ;  /* 0x000000a733337221 */ /* 0x000fe20000010000 */
[----:B------:R-:W-:Y:S01]  /*4930*/  FADD.FTZ R165, R240, -R165 ;  /* 0x800000a5f0a57221 */ /* 0x000fe20000010000 */
[----:B------:R-:W-:-:S03]  /*4940*/  MOV R167, RZ ;  /* 0x000000ff00a77202 */ /* 0x000fc60000000f00 */
[----:B------:R-:W-:-:S04]  /*4950*/  FFMA.FTZ R165, R165, UR23, R13 ;  /* 0x00000017a5a57c23 */ /* 0x000fc8000801000d */
[----:B------:R-:W-:-:S04]  /*4960*/  FMUL.FTZ R44, R165, UR16 ;  /* 0x00000010a52c7c20 */ /* 0x000fc80008410000 */
        /* <DEDUP_REMOVED lines=31> */
[----:B------:R-:W-:Y:S01]  /*4b60*/  F2FP.F16.F32.PACK_AB R47, R47, R45 ;  /* 0x0000002d2f2f723e */ /* 0x000fe200000000ff */
[----:B------:R-:W-:Y:S01]  /*4b70*/  FMUL.FTZ R45, R147, R169 ;  /* 0x000000a9932d7220 */ /* 0x000fe20000410000 */
[----:B------:R-:W-:Y:S01]  /*4b80*/  LOP3.LUT P4, RZ, R186, 0xff, RZ, 0xc0, !PT ;  /* 0x000000ffbaff7812 */ /* 0x000fe2000788c0ff */
[----:B------:R-:W-:Y:S01]  /*4b90*/  FFMA.FTZ R168, R168, UR23, R16 ;  /* 0x00000017a8a87c23 */ /* 0x000fe20008010010 */
[----:B------:R-:W-:Y:S01]  /*4ba0*/  FSEL R46, R46, RZ, P5 ;  /* 0x000000ff2e2e7208 */ /* 0x000fe20002800000 */
[----:B------:R-:W-:Y:S01]  /*4bb0*/  HFMA2 R169, -RZ, RZ, 0, 0 ;  /* 0x00000000ffa97431 */ /* 0x000fe200000001ff */
[----:B------:R-:W-:-:S02]  /*4bc0*/  FSEL R45, R45, RZ, P3 ;  /* 0x000000ff2d2d7208 */ /* 0x000fc40001800000 */
[----:B------:R-:W-:Y:S02]  /*4bd0*/  F2FP.F16.F32.PACK_AB R46, R46, R182 ;  /* 0x000000b62e2e723e */ /* 0x000fe400000000ff */
[----:B------:R-:W-:Y:S01]  /*4be0*/  F2FP.F16.F32.PACK_AB R45, R45, R44 ;  /* 0x0000002c2d2d723e */ /* 0x000fe200000000ff */
[----:B------:R-:W-:Y:S01]  /*4bf0*/  FMUL.FTZ R44, R168, UR16 ;  /* 0x00000010a82c7c20 */ /* 0x000fe20008410000 */
[----:B------:R-:W-:-:S03]  /*4c00*/  LOP3.LUT P3, RZ, R186, 0xff00, RZ, 0xc0, !PT ;  /* 0x0000ff00baff7812 */ /* 0x000fc6000786c0ff */
[----:B------:R-:W-:Y:S02]  /*4c10*/  @P4 HADD2.F32 R182, -RZ, R172.H0_H0 ;  /* 0x200000acffb64230 */ /* 0x000fe40000004100 */
        /* <DEDUP_REMOVED lines=17> */
.L_x_12165:
        /* <DEDUP_REMOVED lines=75> */
[----:B------:R-:W-:-:S03]  /*51e0*/  FFMA.FTZ R44, R211, UR17, R181 ;  /* 0x00000011d32c7c23 */ /* 0x000fc600080100b5 */
[----:B------:R-:W-:Y:S01]  /*51f0*/  FSEL R45, R45, RZ, P4 ;  /* 0x000000ff2d2d7208 */ /* 0x000fe20002000000 */
[----:B------:R-:W-:Y:S01]  /*5200*/  FADD.FTZ R44, R245, -R44 ;  /* 0x8000002cf52c7221 */ /* 0x000fe20000010000 */
[----:B------:R-:W-:Y:S02]  /*5210*/  LOP3.LUT P4, RZ, R186, 0xff, RZ, 0xc0, !PT ;  /* 0x000000ffbaff7812 */ /* 0x000fe4000788c0ff */
[----:B------:R-:W-:Y:S01]  /*5220*/  F2FP.F16.F32.PACK_AB R45, R182, R45 ;  /* 0x0000002db62d723e */ /* 0x000fe200000000ff */
[----:B------:R-:W-:Y:S01]  /*5230*/  FFMA.FTZ R44, R44, UR23, R16 ;  /* 0x000000172c2c7c23 */ /* 0x000fe20008010010 */
[----:B------:R-:W-:-:S03]  /*5240*/  HFMA2 R182, -RZ, RZ, 0, 0 ;  /* 0x00000000ffb67431 */ /* 0x000fc600000001ff */
        /* <DEDUP_REMOVED lines=20> */
.L_x_12164:
        /* <DEDUP_REMOVED lines=44> */
[----:B------:R-:W-:-:S04]  /*5650*/  FMUL.FTZ R165, R165, UR23 ;  /* 0x00000017a5a57c20 */ /* 0x000fc80008410000 */
[----:B------:R-:W-:-:S04]  /*5660*/  FMUL.FTZ R44, R165, UR16 ;  /* 0x00000010a52c7c20 */ /* 0x000fc80008410000 */
        /* <DEDUP_REMOVED lines=34> */
[----:B------:R-:W-:Y:S01]  /*5890*/  FMUL.FTZ R168, R168, UR23 ;  /* 0x00000017a8a87c20 */ /* 0x000fe20008410000 */
        /* <DEDUP_REMOVED lines=25> */
.L_x_12167:
        /* <DEDUP_REMOVED lines=80> */
[----:B------:R-:W-:Y:S01]  /*5f30*/  FMUL.FTZ R44, R44, UR23 ;  /* 0x000000172c2c7c20 */ /* 0x000fe20008410000 */
        /* <DEDUP_REMOVED lines=20> */
.L_x_12166:
        /* <DEDUP_REMOVED lines=14> */
.L_x_12163:
[----:B------:R-:W-:Y:S05]  /*6160*/  BSYNC.RECONVERGENT B0 ;  /* 0x0000000000007941 */ /* 0x000fea0003800200 */
.L_x_12162:
        /* <DEDUP_REMOVED lines=114> */
.L_x_12171:
        /* <DEDUP_REMOVED lines=102> */
.L_x_12170:
        /* <DEDUP_REMOVED lines=106> */
.L_x_12173:
        /* <DEDUP_REMOVED lines=101> */
.L_x_12172:
        /* <DEDUP_REMOVED lines=14> */
.L_x_12169:
[----:B------:R-:W-:Y:S05]  /*7cc0*/  BSYNC.RECONVERGENT B0 ;  /* 0x0000000000007941 */ /* 0x000fea0003800200 */
.L_x_12168:
        /* <DEDUP_REMOVED lines=104> */
[----:B------:R-:W-:Y:S02]  /*8350*/  MOV R181, RZ ;  /* 0x000000ff00b57202 */ /* 0x000fe40000000f00 */
[----:B------:R-:W-:Y:S01]  /*8360*/  FADD.FTZ R32, R231, -R32 ;  /* 0x80000020e7207221 */ /* 0x000fe20000010000 */
[----:B------:R-:W-:-:S03]  /*8370*/  FSEL R28, R28, RZ, P4 ;  /* 0x000000ff1c1c7208 */ /* 0x000fc60002000000 */
        /* <DEDUP_REMOVED lines=9> */
.L_x_12177:
        /* <DEDUP_REMOVED lines=76> */
[----:B------:R-:W-:Y:S02]  /*88d0*/  FFMA.FTZ R181, R232, UR17, R181 ;  /* 0x00000011e8b57c23 */ /* 0x000fe400080100b5 */
[----:B------:R-:W-:Y:S01]  /*88e0*/  FSEL R29, R29, RZ, P4 ;  /* 0x000000ff1d1d7208 */ /* 0x000fe20002000000 */
[----:B------:R-:W-:Y:S01]  /*88f0*/  FADD.FTZ R28, R233, -R28 ;  /* 0x8000001ce91c7221 */ /* 0x000fe20000010000 */
[----:B------:R-:W-:Y:S01]  /*8900*/  LOP3.LUT P4, RZ, R2, 0xff, RZ, 0xc0, !PT ;  /* 0x000000ff02ff7812 */ /* 0x000fe2000788c0ff */
[----:B------:R-:W-:Y:S01]  /*8910*/  FADD.FTZ R181, R231, -R181 ;  /* 0x800000b5e7b57221 */ /* 0x000fe20000010000 */
[----:B------:R-:W-:Y:S01]  /*8920*/  F2FP.F16.F32.PACK_AB R29, R182, R29 ;  /* 0x0000001db61d723e */ /* 0x000fe200000000ff */
[----:B------:R-:W-:Y:S01]  /*8930*/  FFMA.FTZ R28, R28, UR23, R156 ;  /* 0x000000171c1c7c23 */ /* 0x000fe2000801009c */
[----:B------:R-:W-:-:S02]  /*8940*/  HFMA2 R182, -RZ, RZ, 0, 0 ;  /* 0x00000000ffb67431 */ /* 0x000fc400000001ff */
[----:B------:R-:W-:Y:S01]  /*8950*/  FFMA.FTZ R181, R181, UR23, R157 ;  /* 0x00000017b5b57c23 */ /* 0x000fe2000801009d */
        /* <DEDUP_REMOVED lines=17> */
.L_x_12176:
        /* <DEDUP_REMOVED lines=106> */
.L_x_12179:
        /* <DEDUP_REMOVED lines=82> */
[----:B------:R-:W-:Y:S01]  /*9630*/  FMUL.FTZ R28, R28, UR23 ;  /* 0x000000171c1c7c20 */ /* 0x000fe20008410000 */
[----:B------:R-:W-:-:S02]  /*9640*/  HFMA2 R182, -RZ, RZ, 0, 0 ;  /* 0x00000000ffb67431 */ /* 0x000fc400000001ff */
[----:B------:R-:W-:Y:S01]  /*9650*/  FMUL.FTZ R181, R181, UR23 ;  /* 0x00000017b5b57c20 */ /* 0x000fe20008410000 */
        /* <DEDUP_REMOVED lines=16> */
.L_x_12178:
        /* <DEDUP_REMOVED lines=13> */
.L_x_12175:
[----:B------:R-:W-:Y:S05]  /*9830*/  BSYNC.RECONVERGENT B0 ;  /* 0x0000000000007941 */ /* 0x000fea0003800200 */
.L_x_12174:
[----:B------:R-:W-:Y:S02]  /*9840*/  UIADD3 UR7, UPT, UPT, UR7, UR24, URZ ;  /* 0x0000001807077290 */ /* 0x000fe4000fffe0ff */
[----:B------:R-:W-:Y:S02]  /*9850*/  UPLOP3.LUT UP2, UPT, UPT, UPT, UP2, 0x40, 0x4 ;  /* 0x000000000004789c */ /* 0x000fe40003f4e820 */
[----:B------:R-:W-:-:S09]  /*9860*/  UISETP.GE.AND UP1, UPT, UR7, UR25, UPT ;  /* 0x000000190700728c */ /* 0x000fd2000bf26270 */
[----:B------:R-:W-:Y:S05]  /*9870*/  BRA.U !UP1, `(.L_x_12180) ;  /* 0xffffff7109fc7547 */ /* 0x000fea000b83ffff */
.L_x_12145:
        /* <DEDUP_REMOVED lines=22> */
.L_x_12182:
[----:B------:R-:W-:Y:S05]  /*99e0*/  BSYNC.RECONVERGENT B0 ;  /* 0x0000000000007941 */ /* 0x000fea0003800200 */
.L_x_12181:
        /* <DEDUP_REMOVED lines=15> */
.L_x_12184:
[----:B------:R-:W-:Y:S05]  /*9ae0*/  BSYNC.RECONVERGENT B0 ;  /* 0x0000000000007941 */ /* 0x000fea0003800200 */
.L_x_12183:
        /* <DEDUP_REMOVED lines=15> */
.L_x_12186:
[----:B------:R-:W-:Y:S05]  /*9be0*/  BSYNC.RECONVERGENT B0 ;  /* 0x0000000000007941 */ /* 0x000fea0003800200 */
.L_x_12185:
        /* <DEDUP_REMOVED lines=16> */
.L_x_12187:
        /* <DEDUP_REMOVED lines=9> */
.L_x_15732:


//--------------------- .text._ZN10layer_norm13ln_bwd_kernelINS_13Kernel_traitsIf6__halffS2_fjLj8192ELj1ELj1ELj8ELj16ENS_18Kernel_traits_baseILj8192EfS2_fS2_fjLj256EEEEELb1ELb1ELb0ELb1EEEvNS_9BwdParamsE --------------------------
	.section	.text._ZN10layer_norm13ln_bwd_kernelINS_13Kernel_traitsIf6__halffS2_fjLj8192ELj1ELj1ELj8ELj16ENS_18Kernel_traits_baseILj8192EfS2_fS2_fjLj256EEEEELb1ELb1ELb0ELb1EEEvNS_9BwdParamsE,"ax",@progbits
	.align	128
        .global         _ZN10layer_norm13ln_bwd_kernelINS_13Kernel_traitsIf6__halffS2_fjLj8192ELj1ELj1ELj8ELj16ENS_18Kernel_traits_baseILj8192EfS2_fS2_fjLj256EEEEELb1ELb1ELb0ELb1EEEvNS_9BwdParamsE
        .type           _ZN10layer_norm13ln_bwd_kernelINS_13Kernel_traitsIf6__halffS2_fjLj8192ELj1ELj1ELj8ELj16ENS_18Kernel_traits_baseILj8192EfS2_fS2_fjLj256EEEEELb1ELb1ELb0ELb1EEEvNS_9BwdParamsE,@function
        .size           _ZN10layer_norm13ln_bwd_kernelINS_13Kernel_traitsIf6__halffS2_fjLj8192ELj1ELj1ELj8ELj16ENS_18Kernel_traits_baseILj8192EfS2_fS2_fjLj256EEEEELb1ELb1ELb0ELb1EEEvNS_9BwdParamsE,(.L_x_15733 - _ZN10layer_norm13ln_bwd_kernelINS_13Kernel_traitsIf6__halffS2_fjLj8192ELj1ELj1ELj8ELj16ENS_18Kernel_traits_baseILj8192EfS2_fS2_fjLj256EEEEELb1ELb1ELb0ELb1EEEvNS_9BwdParamsE)
        .other          _ZN10layer_norm13ln_bwd_kernelINS_13Kernel_traitsIf6__halffS2_fjLj8192ELj1ELj1ELj8ELj16ENS_18Kernel_traits_baseILj8192EfS2_fS2_fjLj256EEEEELb1ELb1ELb0ELb1EEEvNS_9BwdParamsE,@"STO_CUDA_ENTRY STV_DEFAULT"
_ZN10layer_norm13ln_bwd_kernelINS_13Kernel_traitsIf6__halffS2_fjLj8192ELj1ELj1ELj8ELj16ENS_18Kernel_traits_baseILj8192EfS2_fS2_fjLj256EEEEELb1ELb1ELb0ELb1EEEvNS_9BwdParamsE:
.text._ZN10layer_norm13ln_bwd_kernelINS_13Kernel_traitsIf6__halffS2_fjLj8192ELj1ELj1ELj8ELj16ENS_18Kernel_traits_baseILj8192EfS2_fS2_fjLj256EEEEELb1ELb1ELb0ELb1EEEvNS_9BwdParamsE:
        /* <DEDUP_REMOVED lines=61> */
[----:B------:R1:W-:Y:S01]  /*03d0*/  STL [R1+0x90], RZ ;  /* 0x000090ff01007387 */ /* 0x0003e20000100800 */
[----:B------:R-:W-:Y:S01]  /*03e0*/  HFMA2 R252, -RZ, RZ, 0, 0 ;  /* 0x00000000fffc7431 */ /* 0x000fe200000001ff */
[----:B------:R-:W-:Y:S01]  /*03f0*/  PLOP3.LUT P0, PT, PT, PT, PT, 0x8, 0x80 ;  /* 0x000000000080781c */ /* 0x000fe20003f0e170 */
[----:B------:R-:W-:Y:S01]  /*0400*/  HFMA2 R228, -RZ, RZ, 0, 0 ;  /* 0x00000000ffe47431 */ /* 0x000fe200000001ff */
[----:B------:R1:W-:Y:S01]  /*0410*/  STL [R1+0x8c], RZ ;  /* 0x00008cff01007387 */ /* 0x0003e20000100800 */
[----:B------:R-:W-:-:S02]  /*0420*/  CS2R R250, SRZ ;  /* 0x0000000000fa7805 */ /* 0x000fc4000001ff00 */
[----:B------:R-:W-:Y:S02]  /*0430*/  CS2R R248, SRZ ;  /* 0x0000000000f87805 */ /* 0x000fe4000001ff00 */
[----:B------:R-:W-:Y:S01]  /*0440*/  CS2R R246, SRZ ;  /* 0x0000000000f67805 */ /* 0x000fe2000001ff00 */
[----:B------:R1:W-:Y:S01]  /*0450*/  STL [R1+0x88], RZ ;  /* 0x000088ff01007387 */ /* 0x0003e20000100800 */
[----:B------:R-:W-:Y:S02]  /*0460*/  MOV R240, RZ ;  /* 0x000000ff00f07202 */ /* 0x000fe40000000f00 */
[----:B------:R-:W-:Y:S02]  /*0470*/  CS2R R238, SRZ ;  /* 0x0000000000ee7805 */ /* 0x000fe4000001ff00 */
[----:B------:R-:W-:Y:S01]  /*0480*/  CS2R R236, SRZ ;  /* 0x0000000000ec7805 */ /* 0x000fe2000001ff00 */
[----:B------:R1:W-:Y:S01]  /*0490*/  STL [R1+0x84], RZ ;  /* 0x000084ff01007387 */ /* 0x0003e20000100800 */
[----:B------:R-:W-:-:S02]  /*04a0*/  CS2R R234, SRZ ;  /* 0x0000000000ea7805 */ /* 0x000fc4000001ff00 */
[----:B------:R-:W-:Y:S01]  /*04b0*/  CS2R R232, SRZ ;  /* 0x0000000000e87805 */ /* 0x000fe2000001ff00 */
        /* <DEDUP_REMOVED lines=22> */
[----:B------:R-:W4:Y:S03]  /*0620*/  LDCU UR19, c[0x0][0x388] ;  /* 0x00007100ff1377ac */ /* 0x000f260008000800 */
[----:B------:R1:W-:Y:S01]  /*0630*/  STL [R1+0x68], RZ ;  /* 0x000068ff01007387 */ /* 0x0003e20000100800 */
[----:B------:R-:W0:Y:S03]  /*0640*/  LDCU.U8 UR18, c[0x0][0x410] ;  /* 0x00008200ff1277ac */ /* 0x000e260008000000 */
[----:B------:R1:W-:Y:S01]  /*0650*/  STL [R1+0x64], RZ ;  /* 0x000064ff01007387 */ /* 0x0003e20000100800 */
[----:B------:R-:W0:Y:S03]  /*0660*/  LDCU UR22, c[0x0][0x400] ;  /* 0x00008000ff1677ac */ /* 0x000e260008000800 */
[----:B------:R1:W-:Y:S01]  /*0670*/  STL [R1+0x60], RZ ;  /* 0x000060ff01007387 */ /* 0x0003e20000100800 */
[----:B------:R-:W0:Y:S03]  /*0680*/  LDCU.64 UR24, c[0x0][0x390] ;  /* 0x00007200ff1877ac */ /* 0x000e260008000a00 */
[----:B------:R1:W-:Y:S01]  /*0690*/  STL [R1+0x5c], RZ ;  /* 0x00005cff01007387 */ /* 0x0003e20000100800 */
[----:B------:R-:W0:Y:S03]  /*06a0*/  LDCU.64 UR26, c[0x0][0x468] ;  /* 0x00008d00ff1a77ac */ /* 0x000e260008000a00 */
        /* <DEDUP_REMOVED lines=27> */
[----:B---3--:R-:W-:Y:S01]  /*0860*/  UISETP.NE.U32.AND UP0, UPT, UR4, URZ, UPT ;  /* 0x000000ff0400728c */ /* 0x008fe2000bf05070 */
[----:B------:R-:W-:-:S02]  /*0870*/  CS2R R10, SRZ ;  /* 0x00000000000a7805 */ /* 0x000fc4000001ff00 */
[----:B------:R-:W-:Y:S01]  /*0880*/  CS2R R12, SRZ ;  /* 0x00000000000c7805 */ /* 0x000fe2000001ff00 */
[----:B0-----:R-:W5:Y:S01]  /*0890*/  LDG.E.128 R132, desc[UR16][R2.64] ;  /* 0x0000001002847981 */ /* 0x001f62000c1e1d00 */
[----:B------:R-:W-:Y:S02]  /*08a0*/  CS2R R14, SRZ ;  /* 0x00000000000e7805 */ /* 0x000fe4000001ff00 */
        /* <DEDUP_REMOVED lines=11> */
[----:B0-----:R-:W-:-:S03]  /*0960*/  CS2R R2, SRZ ;  /* 0x0000000000027805 */ /* 0x001fc6000001ff00 */
        /* <DEDUP_REMOVED lines=8> */
.L_x_12205:
[----:B01----:R-:W0:Y:S01]  /*09f0*/  S2R R145, SR_TID.X ;  /* 0x0000000000917919 */ /* 0x003e220000002100 */
[----:B------:R-:W-:Y:S01]  /*0a00*/  UIMAD UR4, UR6, UR19, URZ ;  /* 0x00000013060472a4 */ /* 0x000fe2000f8e02ff */
[----:B------:R-:W1:Y:S01]  /*0a10*/  LDC.64 R180, c[0x0][0x3a8] ;  /* 0x0000ea00ffb47b82 */ /* 0x000e620000000a00 */
[----:B------:R-:W-:Y:S02]  /*0a20*/  UIMAD.WIDE UR10, UR6, 0x4, UR12 ;  /* 0x00000004060a78a5 */ /* 0x000fe4000f8e020c */
[----:B------:R-:W-:-:S04]  /*0a30*/  USHF.R.S32.HI UR5, URZ, 0x1f, UR4 ;  /* 0x0000001fff057899 */ /* 0x000fc80008011404 */
[----:B------:R-:W-:Y:S01]  /*0a40*/  ULEA.HI UR5, UR5, UR4, URZ, 0x3 ;  /* 0x0000000405057291 */ /* 0x000fe2000f8f18ff */
[----:B------:R-:W2:Y:S01]  /*0a50*/  LDC.64 R24, c[0x0][0x428] ;  /* 0x00010a00ff187b82 */ /* 0x000ea20000000a00 */
[----:B------:R-:W-:Y:S02]  /*0a60*/  MOV R22, UR10 ;  /* 0x0000000a00167c02 */ /* 0x000fe40008000f00 */
[----:B------:R-:W-:Y:S02]  /*0a70*/  MOV R23, UR11 ;  /* 0x0000000b00177c02 */ /* 0x000fe40008000f00 */
[----:B------:R-:W-:Y:S01]  /*0a80*/  MOV R191, UR5 ;  /* 0x0000000500bf7c02 */ /* 0x000fe20008000f00 */
[----:B------:R-:W-:Y:S02]  /*0a90*/  UIMAD.WIDE UR4, UR6, 0x4, UR14 ;  /* 0x00000004060478a5 */ /* 0x000fe4000f8e020e */
[----:B------:R-:W3:Y:S04]  /*0aa0*/  LDG.E R22, desc[UR16][R22.64] ;  /* 0x0000001016167981 */ /* 0x000ee8000c1e1900 */
[----:B------:R-:W-:-:S02]  /*0ab0*/  MOV R20, UR4 ;  /* 0x0000000400147c02 */ /* 0x000fc40008000f00 */
[----:B------:R-:W-:Y:S01]  /*0ac0*/  MOV R21, UR5 ;  /* 0x0000000500157c02 */ /* 0x000fe20008000f00 */
[----:B------:R-:W4:Y:S01]  /*0ad0*/  S2R R207, SR_CgaCtaId ;  /* 0x0000000000cf7919 */ /* 0x000f220000008800 */
[----:B------:R-:W-:Y:S01]  /*0ae0*/  ISETP.NE.AND P3, PT, RZ, UR18, PT ;  /* 0x00000012ff007c0c */ /* 0x000fe2000bf65270 */
[----:B------:R-:W3:Y:S02]  /*0af0*/  @UP0 LDCU.64 UR4, c[0x0][0x3e0] ;  /* 0x00007c00ff0407ac */ /* 0x000ee40008000a00 */
[----:B------:R2:W3:Y:S01]  /*0b00*/  LDG.E R0, desc[UR16][R20.64] ;  /* 0x0000001014007981 */ /* 0x0004e2000c1e1900 */
[----:B0-----:R-:W-:-:S05]  /*0b10*/  LEA.HI.SX32 R191, R191, R145, 0x1d ;  /* 0x00000091bfbf7211 */ /* 0x001fca00078feaff */
[----:B-1----:R-:W-:-:S04]  /*0b20*/  IMAD.WIDE.U32 R148, R191, 0x20, R180 ;  /* 0x00000020bf947825 */ /* 0x002fc800078e00b4 */
[C---:B--2---:R-:W-:Y:S01]  /*0b30*/  IMAD.WIDE.U32 R36, R191.reuse, 0x10, R24 ;  /* 0x00000010bf247825 */ /* 0x044fe200078e0018 */
[----:B------:R-:W2:Y:S01]  /*0b40*/  LDG.E.128 R32, desc[UR16][R148.64] ;  /* 0x0000001094207981 */ /* 0x000ea2000c1e1d00 */
[C---:B------:R-:W-:Y:S02]  /*0b50*/  IADD3 R163, PT, PT, R191.reuse, 0x100, RZ ;  /* 0x00000100bfa37810 */ /* 0x040fe40007ffe0ff */
[----:B------:R-:W-:Y:S02]  /*0b60*/  IADD3 R21, PT, PT, R191, 0x200, RZ ;  /* 0x00000200bf157810 */ /* 0x000fe40007ffe0ff */
[----:B------:R-:W2:Y:S01]  /*0b70*/  LDG.E.128 R36, desc[UR16][R36.64] ;  /* 0x0000001024247981 */ /* 0x000ea2000c1e1d00 */
[----:B------:R-:W-:Y:S01]  /*0b80*/  IMAD.WIDE.U32 R164, R163, 0x20, R180 ;  /* 0x00000020a3a47825 */ /* 0x000fe200078e00b4 */
[----:B------:R-:W-:-:S03]  /*0b90*/  IADD3 R20, PT, PT, R191, 0x300, RZ ;  /* 0x00000300bf147810 */ /* 0x000fc60007ffe0ff */
[----:B------:R-:W-:Y:S01]  /*0ba0*/  IMAD.WIDE.U32 R156, R163, 0x10, R24 ;  /* 0x00000010a39c7825 */ /* 0x000fe200078e0018 */
[----:B------:R-:W2:Y:S03]  /*0bb0*/  LDG.E.128 R152, desc[UR16][R164.64] ;  /* 0x00000010a4987981 */ /* 0x000ea6000c1e1d00 */
[C-C-:B------:R-:W-:Y:S01]  /*0bc0*/  IMAD.WIDE.U32 R172, R21.reuse, 0x20, R180.reuse ;  /* 0x0000002015ac7825 */ /* 0x140fe200078e00b4 */
[----:B------:R-:W2:Y:S03]  /*0bd0*/  LDG.E.128 R148, desc[UR16][R148.64+0x10] ;  /* 0x0000101094947981 */ /* 0x000ea6000c1e1d00 */
[----:B------:R-:W-:Y:S01]  /*0be0*/  IMAD.WIDE.U32 R180, R20, 0x20, R180 ;  /* 0x0000002014b47825 */ /* 0x000fe200078e00b4 */
[----:B------:R0:W2:Y:S04]  /*0bf0*/  LDG.E.128 R168, desc[UR16][R172.64] ;  /* 0x00000010aca87981 */ /* 0x0000a8000c1e1d00 */
[----:B------:R-:W2:Y:S04]  /*0c00*/  LDG.E.128 R164, desc[UR16][R164.64+0x10] ;  /* 0x00001010a4a47981 */ /* 0x000ea8000c1e1d00 */
[----:B------:R-:W2:Y:S04]  /*0c10*/  LDG.E.128 R156, desc[UR16][R156.64] ;  /* 0x000000109c9c7981 */ /* 0x000ea8000c1e1d00 */
[----:B------:R-:W2:Y:S04]  /*0c20*/  LDG.E.128 R172, desc[UR16][R172.64+0x10] ;  /* 0x00001010acac7981 */ /* 0x000ea8000c1e1d00 */
[----:B------:R-:W2:Y:S04]  /*0c30*/  LDG.E.128 R176, desc[UR16][R180.64] ;  /* 0x00000010b4b07981 */ /* 0x000ea8000c1e1d00 */
[----:B------:R-:W2:Y:S01]  /*0c40*/  LDG.E.128 R180, desc[UR16][R180.64+0x10] ;  /* 0x00001010b4b47981 */ /* 0x000ea2000c1e1d00 */
[----:B------:R-:W-:-:S06]  /*0c50*/  IMAD.WIDE.U32 R28, R21, 0x10, R24 ;  /* 0x00000010151c7825 */ /* 0x000fcc00078e0018 */
[----:B------:R-:W2:Y:S01]  /*0c60*/  LDG.E.128 R28, desc[UR16][R28.64] ;  /* 0x000000101c1c7981 */ /* 0x000ea2000c1e1d00 */
[----:B------:R-:W-:-:S06]  /*0c70*/  IMAD.WIDE.U32 R24, R20, 0x10, R24 ;  /* 0x0000001014187825 */ /* 0x000fcc00078e0018 */
[----:B------:R-:W2:Y:S01]  /*0c80*/  LDG.E.128 R24, desc[UR16][R24.64] ;  /* 0x0000001018187981 */ /* 0x000ea2000c1e1d00 */
[----:B------:R-:W-:Y:S02]  /*0c90*/  LOP3.LUT P2, RZ, R145, 0x1f, RZ, 0xc0, !PT ;  /* 0x0000001f91ff7812 */ /* 0x000fe4000784c0ff */
[----:B------:R-:W-:Y:S02]  /*0ca0*/  PLOP3.LUT P1, PT, PT, PT, PT, 0x80, 0x8 ;  /* 0x000000000008781c */ /* 0x000fe40003f2f070 */
[----:B------:R-:W-:-:S04]  /*0cb0*/  MOV R23, 0x400 ;  /* 0x0000040000177802 */ /* 0x000fc80000000f00 */
[----:B----4-:R-:W-:-:S05]  /*0cc0*/  LEA R207, R207, R23, 0x18 ;  /* 0x00000017cfcf7211 */ /* 0x010fca00078ec0ff */
[----:B------:R-:W-:Y:S02]  /*0cd0*/  @!P2 PLOP3.LUT P1, PT, P0, PT, PT, 0x80, 0x8 ;  /* 0x000000000008a81c */ /* 0x000fe4000072f070 */
[----:B------:R-:W-:Y:S02]  /*0ce0*/  IADD3 R144, PT, PT, R207, 0x8040, RZ ;  /* 0x00008040cf907810 */ /* 0x000fe40007ffe0ff */
[----:B------:R-:W-:Y:S02]  /*0cf0*/  @!P2 SHF.R.U32.HI R145, RZ, 0x2, R145 ;  /* 0x00000002ff91a819 */ /* 0x000fe40000011691 */
[----:B------:R-:W-:Y:S02]  /*0d00*/  @!P2 MOV R23, R144 ;  /* 0x000000900017a202 */ /* 0x000fe40000000f00 */
[----:B------:R-:W-:-:S05]  /*0d10*/  @!P2 LOP3.LUT R145, R145, 0x38, RZ, 0xc0, !PT ;  /* 0x000000389191a812 */ /* 0x000fca00078ec0ff */
[----:B------:R-:W-:-:S04]  /*0d20*/  @!P1 IADD3 R23, PT, PT, R207, 0x8000, RZ ;  /* 0x00008000cf179810 */ /* 0x000fc80007ffe0ff */
[----:B------:R-:W-:Y:S02]  /*0d30*/  @!P2 IADD3 R145, PT, PT, R145, R23, RZ ;  /* 0x000000179191a210 */ /* 0x000fe40007ffe0ff */
[----:B---3--:R-:W-:Y:S02]  /*0d40*/  FSEL R146, R22, RZ, !P3 ;  /* 0x000000ff16927208 */ /* 0x008fe40005800000 */
[----:B------:R-:W-:-:S03]  /*0d50*/  R2UR UR11, R0 ;  /* 0x00000000000b72ca */ /* 0x000fc600000e0000 */
[C---:B--2---:R-:W-:Y:S01]  /*0d60*/  FADD.FTZ R0, -R146.reuse, R32 ;  /* 0x0000002092007221 */ /* 0x044fe20000010100 */
[----:B------:R-:W-:-:S09]  /*0d70*/  FADD.FTZ R193, -R146, R33 ;  /* 0x0000002192c17221 */ /* 0x000fd20000010100 */
[----:B------:R-:W-:Y:S01]  /*0d80*/  FMUL.FTZ R0, R0, UR11 ;  /* 0x0000000b00007c20 */ /* 0x000fe20008410000 */
[--C-:B------:R-:W-:Y:S02]  /*0d90*/  HADD2.F32 R205, -RZ, R36.reuse.H0_H0 ;  /* 0x20000024ffcd7230 */ /* 0x100fe40000004100 */
[----:B------:R-:W-:Y:S01]  /*0da0*/  FADD.FTZ R192, -R146, R34 ;  /* 0x0000002292c07221 */ /* 0x000fe20000010100 */
[----:B------:R-:W-:Y:S02]  /*0db0*/  HADD2.F32 R36, -RZ, R36.H1_H1 ;  /* 0x30000024ff247230 */ /* 0x000fe40000004100 */
[----:B------:R-:W-:Y:S01]  /*0dc0*/  FMUL.FTZ R193, R193, UR11 ;  /* 0x0000000bc1c17c20 */ /* 0x000fe20008410000 */
[----:B------:R-:W-:Y:S01]  /*0dd0*/  FADD.FTZ R222, R205, R222 ;  /* 0x000000decdde7221 */ /* 0x000fe20000010000 */
[-C--:B------:R-:W-:Y:S01]  /*0de0*/  FFMA.FTZ R19, R0, R205.reuse, R19 ;  /* 0x000000cd00137223 */ /* 0x080fe20000010013 */
[----:B-----5:R-:W-:Y:S01]  /*0df0*/  FMUL.FTZ R205, R132, R205 ;  /* 0x000000cd84cd7220 */ /* 0x020fe20000410000 */
[----:B------:R-:W-:-:S02]  /*0e00*/  HADD2.F32 R195, -RZ, R37.H0_H0 ;  /* 0x20000025ffc37230 */ /* 0x000fc40000004100 */
[----:B------:R-:W-:Y:S01]  /*0e10*/  FADD.FTZ R154, -R146, R154 ;  /* 0x0000009a929a7221 */ /* 0x000fe20000010100 */
[----:B------:R-:W-:Y:S01]  /*0e20*/  FMUL.FTZ R192, R192, UR11 ;  /* 0x0000000bc0c07c20 */ /* 0x000fe20008410000 */
[----:B------:R-:W-:Y:S01]  /*0e30*/  FADD.FTZ R223, R36, R223 ;  /* 0x000000df24df7221 */ /* 0x000fe20000010000 */
[-C--:B------:R-:W-:Y:S01]  /*0e40*/  FFMA.FTZ R18, R193, R36.reuse, R18 ;  /* 0x00000024c1127223 */ /* 0x080fe20000010012 */
[----:B------:R-:W-:Y:S01]  /*0e50*/  FMUL.FTZ R206, R133, R36 ;  /* 0x0000002485ce7220 */ /* 0x000fe20000410000 */
[----:B------:R-:W-:Y:S01]  /*0e60*/  FADD.FTZ R36, RZ, R205 ;  /* 0x000000cdff247221 */ /* 0x000fe20000010000 */
[----:B------:R-:W-:Y:S02]  /*0e70*/  HADD2.F32 R37, -RZ, R37.H1_H1 ;  /* 0x30000025ff257230 */ /* 0x000fe40000004100 */
[C---:B------:R-:W-:Y:S01]  /*0e80*/  FADD.FTZ R148, -R146.reuse, R148 ;  /* 0x0000009492947221 */ /* 0x040fe20000010100 */
[----:B------:R-:W-:Y:S01]  /*0e90*/  FADD.FTZ R186, -R146, R166 ;  /* 0x000000a692ba7221 */ /* 0x000fe20000010100 */
[----:B------:R-:W-:Y:S01]  /*0ea0*/  FADD.FTZ R224, R195, R224 ;  /* 0x000000e0c3e07221 */ /* 0x000fe20000010000 */
[----:B------:R-:W-:Y:S01]  /*0eb0*/  FFMA.FTZ R17, R192, R195, R17 ;  /* 0x000000c3c0117223 */ /* 0x000fe20000010011 */
[----:B------:R-:W-:-:S02]  /*0ec0*/  HADD2.F32 R22, -RZ, R157.H0_H0 ;  /* 0x2000009dff167230 */ /* 0x000fc40000004100 */
[----:B------:R-:W-:Y:S01]  /*0ed0*/  FMUL.FTZ R195, R134, R195 ;  /* 0x000000c386c37220 */ /* 0x000fe20000410000 */
[----:B------:R-:W-:Y:S01]  /*0ee0*/  FADD.FTZ R36, R206, R36 ;  /* 0x00000024ce247221 */ /* 0x000fe20000010000 */
[----:B------:R-:W-:Y:S01]  /*0ef0*/  FADD.FTZ R166, -R146, R173 ;  /* 0x000000ad92a67221 */ /* 0x000fe20000010100 */
[----:B0-----:R-:W-:Y:S01]  /*0f00*/  FMUL.FTZ R173, R154, UR11 ;  /* 0x0000000b9aad7c20 */ /* 0x001fe20008410000 */
[--C-:B------:R-:W-:Y:S02]  /*0f10*/  HADD2.F32 R199, -RZ, R38.reuse.H0_H0 ;  /* 0x20000026ffc77230 */ /* 0x100fe40000004100 */
[----:B------:R-:W-:Y:S01]  /*0f20*/  FADD.FTZ R244, -R146, R179 ;  /* 0x000000b392f47221 */ /* 0x000fe20000010100 */
[----:B------:R-:W-:Y:S01]  /*0f30*/  FMUL.FTZ R196, R148, UR11 ;  /* 0x0000000b94c47c20 */ /* 0x000fe20008410000 */
[----:B------:R-:W-:Y:S01]  /*0f40*/  FADD.FTZ R233, R22, R233 ;  /* 0x000000e916e97221 */ /* 0x000fe20000010000 */
[----:B------:R-:W-:Y:S01]  /*0f50*/  FFMA.FTZ R9, R173, R22, R9 ;  /* 0x00000016ad097223 */ /* 0x000fe20000010009 */
[----:B------:R-:W-:Y:S01]  /*0f60*/  FMUL.FTZ R197, R135, R37 ;  /* 0x0000002587c57220 */ /* 0x000fe20000410000 */
[----:B------:R-:W-:-:S02]  /*0f70*/  HADD2.F32 R38, -RZ, R38.H1_H1 ;  /* 0x30000026ff267230 */ /* 0x000fc40000004100 */
[----:B------:R-:W-:Y:S01]  /*0f80*/  FADD.FTZ R179, -R146, R181 ;  /* 0x000000b592b37221 */ /* 0x000fe20000010100 */
[----:B------:R-:W-:Y:S01]  /*0f90*/  FMUL.FTZ R181, R126, R22 ;  /* 0x000000167eb57220 */ /* 0x000fe20000410000 */
[----:B------:R-:W-:Y:S01]  /*0fa0*/  FADD.FTZ R22, R195, R36 ;  /* 0x00000024c3167221 */ /* 0x000fe20000010000 */
[----:B------:R-:W-:Y:S01]  /*0fb0*/  FADD.FTZ R200, -R146, R150 ;  /* 0x0000009692c87221 */ /* 0x000fe20000010100 */
[----:B------:R-:W-:Y:S01]  /*0fc0*/  FADD.FTZ R226, R199, R226 ;  /* 0x000000e2c7e27221 */ /* 0x000fe20000010000 */
[-C--:B------:R-:W-:Y:S01]  /*0fd0*/  FFMA.FTZ R15, R196, R199.reuse, R15 ;  /* 0x000000c7c40f7223 */ /* 0x080fe2000001000f */
[----:B------:R-:W-:Y:S01]  /*0fe0*/  FMUL.FTZ R199, R128, R199 ;  /* 0x000000c780c77220 */ /* 0x000fe20000410000 */
[----:B------:R-:W-:Y:S01]  /*0ff0*/  FADD.FTZ R22, R197, R22 ;  /* 0x00000016c5167221 */ /* 0x000fe20000010000 */
[--C-:B------:R-:W-:Y:S02]  /*1000*/  HADD2.F32 R203, -RZ, R39.reuse.H0_H0 ;  /* 0x20000027ffcb7230 */ /* 0x100fe40000004100 */
[----:B------:R-:W-:Y:S01]  /*1010*/  FMUL.FTZ R200, R200, UR11 ;  /* 0x0000000bc8c87c20 */ /* 0x000fe20008410000 */
[C---:B------:R-:W-:Y:S01]  /*1020*/  FADD.FTZ R34, -R146.reuse, R152 ;  /* 0x0000009892227221 */ /* 0x040fe20000010100 */
[----:B------:R-:W-:Y:S01]  /*1030*/  FMUL.FTZ R201, R129, R38 ;  /* 0x0000002681c97220 */ /* 0x000fe20000410000 */
[----:B------:R-:W-:Y:S01]  /*1040*/  FADD.FTZ R22, R199, R22 ;  /* 0x00000016c7167221 */ /* 0x000fe20000010000 */
[C---:B------:R-:W-:Y:S01]  /*1050*/  FADD.FTZ R194, -R146.reuse, R35 ;  /* 0x0000002392c27221 */ /* 0x040fe20000010100 */
[----:B------:R-:W-:Y:S01]  /*1060*/  FADD.FTZ R35, -R146, R153 ;  /* 0x0000009992237221 */ /* 0x000fe20000010100 */
[----:B------:R-:W-:-:S02]  /*1070*/  HADD2.F32 R39, -RZ, R39.H1_H1 ;  /* 0x30000027ff277230 */ /* 0x000fc40000004100 */
[----:B------:R-:W-:Y:S01]  /*1080*/  FADD.FTZ R153, -R146, R171 ;  /* 0x000000ab92997221 */ /* 0x000fe20000010100 */
[--C-:B------:R-:W-:Y:S02]  /*1090*/  HADD2.F32 R23, -RZ, R156.reuse.H0_H0 ;  /* 0x2000009cff177230 */ /* 0x100fe40000004100 */
[----:B------:R-:W-:Y:S01]  /*10a0*/  FADD.FTZ R228, R203, R228 ;  /* 0x000000e4cbe47221 */ /* 0x000fe20000010000 */
[-C--:B------:R-:W-:Y:S01]  /*10b0*/  FFMA.FTZ R13, R200, R203.reuse, R13 ;  /* 0x000000cbc80d7223 */ /* 0x080fe2000001000d */
[----:B------:R-:W-:Y:S01]  /*10c0*/  FMUL.FTZ R203, R130, R203 ;  /* 0x000000cb82cb7220 */ /* 0x000fe20000410000 */
[----:B------:R-:W-:Y:S01]  /*10d0*/  FMUL.FTZ R171, R34, UR11 ;  /* 0x0000000b22ab7c20 */ /* 0x000fe20008410000 */
[----:B------:R-:W-:Y:S01]  /*10e0*/  FADD.FTZ R22, R201, R22 ;  /* 0x00000016c9167221 */ /* 0x000fe20000010000 */
[----:B------:R-:W-:Y:S01]  /*10f0*/  FADD.FTZ R32, -R146, R177 ;  /* 0x000000b192207221 */ /* 0x000fe20000010100 */
[----:B------:R-:W-:Y:S01]  /*1100*/  FMUL.FTZ R204, R131, R39 ;  /* 0x0000002783cc7220 */ /* 0x000fe20000410000 */
[----:B------:R-:W-:Y:S01]  /*1110*/  FADD.FTZ R231, R23, R231 ;  /* 0x000000e717e77221 */ /* 0x000fe20000010000 */
[-C--:B------:R-:W-:Y:S01]  /*1120*/  FFMA.FTZ R11, R171, R23.reuse, R11 ;  /* 0x00000017ab0b7223 */ /* 0x080fe2000001000b */
[----:B------:R-:W-:Y:S01]  /*1130*/  FMUL.FTZ R177, R124, R23 ;  /* 0x000000177cb17220 */ /* 0x000fe20000410000 */
[----:B------:R-:W-:Y:S01]  /*1140*/  FADD.FTZ R22, R203, R22 ;  /* 0x00000016cb167221 */ /* 0x000fe20000010000 */
[----:B------:R-:W-:Y:S01]  /*1150*/  FFMA.FTZ R23, R0, R205, RZ ;  /* 0x000000cd00177223 */ /* 0x000fe200000100ff */
[----:B------:R-:W-:-:S02]  /*1160*/  HADD2.F32 R156, -RZ, R156.H1_H1 ;  /* 0x3000009cff9c7230 */ /* 0x000fc40000004100 */
[----:B------:R-:W-:Y:S01]  /*1170*/  FADD.FTZ R22, R204, R22 ;  /* 0x00000016cc167221 */ /* 0x000fe20000010000 */
[----:B------:R-:W-:Y:S01]  /*1180*/  FFMA.FTZ R23, R193, R206, R23 ;  /* 0x000000cec1177223 */ /* 0x000fe20000010017 */
[----:B------:R-:W-:Y:S01]  /*1190*/  FADD.FTZ R229, -R146, R180 ;  /* 0x000000b492e57221 */ /* 0x000fe20000010100 */
[----:B------:R-:W-:Y:S01]  /*11a0*/  FMUL.FTZ R180, R125, R156 ;  /* 0x0000009c7db47220 */ /* 0x000fe20000410000 */
[----:B------:R-:W-:Y:S01]  /*11b0*/  FADD.FTZ R22, R177, R22 ;  /* 0x00000016b1167221 */ /* 0x000fe20000010000 */
[----:B------:R-:W-:Y:S01]  /*11c0*/  FMUL.FTZ R194, R194, UR11 ;  /* 0x0000000bc2c27c20 */ /* 0x000fe20008410000 */
[----:B------:R-:W-:Y:S01]  /*11d0*/  FFMA.FTZ R23, R192, R195, R23 ;  /* 0x000000c3c0177223 */ /* 0x000fe20000010017 */
[----:B------:R-:W-:Y:S02]  /*11e0*/  HADD2.F32 R157, -RZ, R157.H1_H1 ;  /* 0x3000009dff9d7230 */ /* 0x000fe40000004100 */
[----:B------:R-:W-:Y:S01]  /*11f0*/  FADD.FTZ R164, -R146, R164 ;  /* 0x000000a492a47221 */ /* 0x000fe20000010100 */
[----:B------:R-:W-:Y:S01]  /*1200*/  FADD.FTZ R22, R180, R22 ;  /* 0x00000016b4167221 */ /* 0x000fe20000010000 */
[C---:B------:R-:W-:Y:S01]  /*1210*/  FADD.FTZ R198, -R146.reuse, R149 ;  /* 0x0000009592c67221 */ /* 0x040fe20000010100 */
[----:B------:R-:W-:Y:S01]  /*1220*/  FADD.FTZ R245, -R146, R178 ;  /* 0x000000b292f57221 */ /* 0x000fe20000010100 */
[----:B------:R-:W-:Y:S01]  /*1230*/  FFMA.FTZ R23, R194, R197, R23 ;  /* 0x000000c5c2177223 */ /* 0x000fe20000010017 */
[----:B------:R-:W-:-:S02]  /*1240*/  HADD2.F32 R184, -RZ, R158.H0_H0 ;  /* 0x2000009effb87230 */ /* 0x000fc40000004100 */
[C---:B------:R-:W-:Y:S01]  /*1250*/  FADD.FTZ R178, -R146.reuse, R182 ;  /* 0x000000b692b27221 */ /* 0x040fe20000010100 */
[C---:B------:R-:W-:Y:S01]  /*1260*/  FADD.FTZ R165, -R146.reuse, R165 ;  /* 0x000000a592a57221 */ /* 0x040fe20000010100 */
[----:B------:R-:W-:Y:S01]  /*1270*/  FADD.FTZ R149, -R146, R183 ;  /* 0x000000b792957221 */ /* 0x000fe20000010100 */
        /* <DEDUP_REMOVED lines=8> */
[----:B------:R-:W-:Y:S01]  /*1300*/  FMUL.FTZ R185, R165, UR11 ;  /* 0x0000000ba5b97c20 */ /* 0x000fe20008410000 */
[----:B------:R-:W-:Y:S01]  /*1310*/  FMUL.FTZ R184, R120, R184 ;  /* 0x000000b878b87220 */ /* 0x000fe20000410000 */
[----:B------:R-:W-:Y:S01]  /*1320*/  FADD.FTZ R22, R183, R22 ;  /* 0x00000016b7167221 */ /* 0x000fe20000010000 */
[----:B------:R-:W-:Y:S01]  /*1330*/  FADD.FTZ R202, -R146, R151 ;  /* 0x0000009792ca7221 */ /* 0x000fe20000010100 */
[----:B------:R-:W-:Y:S01]  /*1340*/  FFMA.FTZ R23, R198, R201, R23 ;  /* 0x000000c9c6177223 */ /* 0x000fe20000010017 */
[----:B------:R-:W-:-:S02]  /*1350*/  HADD2.F32 R188, -RZ, R159.H0_H0 ;  /* 0x2000009fffbc7230 */ /* 0x000fc40000004100 */
[----:B------:R-:W-:Y:S01]  /*1360*/  FADD.FTZ R236, R187, R236 ;  /* 0x000000ecbbec7221 */ /* 0x000fe20000010000 */
[----:B------:R-:W-:Y:S01]  /*1370*/  FMUL.FTZ R186, R186, UR11 ;  /* 0x0000000bbaba7c20 */ /* 0x000fe20008410000 */
[-C--:B------:R-:W-:Y:S01]  /*1380*/  FFMA.FTZ R6, R185, R187.reuse, R6 ;  /* 0x000000bbb9067223 */ /* 0x080fe20000010006 */
        /* <DEDUP_REMOVED lines=9> */
[C---:B------:R-:W-:Y:S01]  /*1420*/  FADD.FTZ R189, -R146.reuse, R167 ;  /* 0x000000a792bd7221 */ /* 0x040fe20000010100 */
[----:B------:R-:W-:Y:S01]  /*1430*/  FADD.FTZ R152, -R146, R170 ;  /* 0x000000aa92987221 */ /* 0x000fe20000010100 */
[----:B------:R-:W-:Y:S01]  /*1440*/  FFMA.FTZ R23, R202, R204, R23 ;  /* 0x000000ccca177223 */ /* 0x000fe20000010017 */
        /* <DEDUP_REMOVED lines=8> */
[----:B------:R-:W-:Y:S01]  /*14d0*/  FMUL.FTZ R172, R35, UR11 ;  /* 0x0000000b23ac7c20 */ /* 0x000fe20008410000 */
[----:B------:R-:W-:Y:S01]  /*14e0*/  FMUL.FTZ R190, R123, R159 ;  /* 0x0000009f7bbe7220 */ /* 0x000fe20000410000 */
[----:B------:R-:W-:Y:S01]  /*14f0*/  FADD.FTZ R36, R188, R22 ;  /* 0x00000016bc247221 */ /* 0x000fe20000010000 */
[----:B------:R-:W-:Y:S01]  /*1500*/  FFMA.FTZ R35, R171, R177, R23 ;  /* 0x000000b1ab237223 */ /* 0x000fe20000010017 */
[----:B------:R-:W-:Y:S02]  /*1510*/  HADD2.F32 R147, -RZ, R28.H1_H1 ;  /* 0x3000001cff937230 */ /* 0x000fe40000004100 */
[----:B------:R-:W-:Y:S01]  /*1520*/  FMUL.FTZ R154, R116, R146 ;  /* 0x00000092749a7220 */ /* 0x000fe20000410000 */
[----:B------:R-:W-:Y:S01]  /*1530*/  FADD.FTZ R36, R190, R36 ;  /* 0x00000024be247221 */ /* 0x000fe20000010000 */
        /* <DEDUP_REMOVED lines=9> */
[----:B------:R-:W-:Y:S01]  /*15d0*/  FFMA.FTZ R10, R172, R156, R10 ;  /* 0x0000009cac0a7223 */ /* 0x000fe2000001000a */
[----:B------:R-:W-:Y:S01]  /*15e0*/  FMUL.FTZ R156, R118, R28 ;  /* 0x0000001c769c7220 */ /* 0x000fe20000410000 */
[----:B------:R-:W-:Y:S01]  /*15f0*/  FADD.FTZ R36, R155, R36 ;  /* 0x000000249b247221 */ /* 0x000fe20000010000 */
[----:B------:R-:W-:Y:S01]  /*1600*/  FADD.FTZ R238, R159, R238 ;  /* 0x000000ee9fee7221 */ /* 0x000fe20000010000 */
[----:B------:R-:W-:Y:S01]  /*1610*/  FFMA.FTZ R4, R189, R159, R4 ;  /* 0x0000009fbd047223 */ /* 0x000fe20000010004 */
[C---:B------:R-:W-:Y:S01]  /*1620*/  FFMA.FTZ R35, R176.reuse, R183, R35 ;  /* 0x000000b7b0237223 */ /* 0x040fe20000010023 */
[----:B------:R-:W-:Y:S01]  /*1630*/  FMUL.FTZ R151, R151, UR11 ;  /* 0x0000000b97977c20 */ /* 0x000fe20008410000 */
[--C-:B------:R-:W-:Y:S02]  /*1640*/  HADD2.F32 R159, -RZ, R30.reuse.H0_H0 ;  /* 0x2000001eff9f7230 */ /* 0x100fe40000004100 */
[----:B------:R-:W-:Y:S01]  /*1650*/  FADD.FTZ R234, R157, R234 ;  /* 0x000000ea9dea7221 */ /* 0x000fe20000010000 */
[----:B------:R-:W-:Y:S01]  /*1660*/  FFMA.FTZ R8, R176, R157, R8 ;  /* 0x0000009db0087223 */ /* 0x000fe20000010008 */
[----:B------:R-:W-:Y:S01]  /*1670*/  FMUL.FTZ R158, R158, UR11 ;  /* 0x0000000b9e9e7c20 */ /* 0x000fe20008410000 */
[----:B------:R-:W-:Y:S01]  /*1680*/  FMUL.FTZ R157, R119, R29 ;  /* 0x0000001d779d7220 */ /* 0x000fe20000410000 */
[----:B------:R-:W-:Y:S01]  /*1690*/  FADD.FTZ R36, R156, R36 ;  /* 0x000000249c247221 */ /* 0x000fe20000010000 */
[----:B------:R-:W-:Y:S01]  /*16a0*/  FFMA.FTZ R35, R182, R184, R35 ;  /* 0x000000b8b6237223 */ /* 0x000fe20000010023 */
[----:B------:R-:W-:Y:S01]  /*16b0*/  FMUL.FTZ R150, R150, UR11 ;  /* 0x0000000b96967c20 */ /* 0x000fe20008410000 */
        /* <DEDUP_REMOVED lines=9> */
[----:B------:R-:W-:Y:S01]  /*1750*/  FFMA.FTZ R3, R150, R146, R3 ;  /* 0x0000009296037223 */ /* 0x000fe20000010003 */
[--C-:B------:R-:W-:Y:S02]  /*1760*/  HADD2.F32 R146, -RZ, R31.reuse.H0_H0 ;  /* 0x2000001fff927230 */ /* 0x100fe40000004100 */
[----:B------:R-:W-:Y:S01]  /*1770*/  FADD.FTZ R36, R159, R36 ;  /* 0x000000249f247221 */ /* 0x000fe20000010000 */
[----:B------:R-:W-:Y:S01]  /*1780*/  FMUL.FTZ R160, R113, R147 ;  /* 0x0000009371a07220 */ /* 0x000fe20000410000 */
        /* <DEDUP_REMOVED lines=12> */
[----:B------:R-:W-:Y:S01]  /*1850*/  FMUL.FTZ R152, R152, UR11 ;  /* 0x0000000b98987c20 */ /* 0x000fe20008410000 */
        /* <DEDUP_REMOVED lines=10> */
[--C-:B------:R-:W-:Y:S02]  /*1900*/  HADD2.F32 R175, -RZ, R26.reuse.H0_H0 ;  /* 0x2000001affaf7230 */ /* 0x100fe40000004100 */
[----:B------:R-:W-:Y:S01]  /*1910*/  FMUL.FTZ R25, R111, R174 ;  /* 0x000000ae6f197220 */ /* 0x000fe20000410000 */
[----:B------:R-:W-:Y:S01]  /*1920*/  FADD.FTZ R36, R36, R24 ;  /* 0x0000001824247221 */ /* 0x000fe20000010000 */
[----:B------:R-:W-:Y:S01]  /*1930*/  FMUL.FTZ R166, R166, UR11 ;  /* 0x0000000ba6a67c20 */ /* 0x000fe20008410000 */
[----:B------:R-:W-:Y:S01]  /*1940*/  FFMA.FTZ R35, R158, R159, R35 ;  /* 0x0000009f9e237223 */ /* 0x000fe20000010023 */
[----:B------:R-:W-:-:S02]  /*1950*/  HADD2.F32 R243, -RZ, R26.H1_H1 ;  /* 0x3000001afff37230 */ /* 0x000fc40000004100 */
[----:B------:R-:W-:Y:S01]  /*1960*/  FADD.FTZ R36, R36, R25 ;  /* 0x0000001924247221 */ /* 0x000fe20000010000 */
[----:B------:R-:W-:Y:S01]  /*1970*/  FMUL.FTZ R26, R104, R175 ;  /* 0x000000af681a7220 */ /* 0x000fe20000410000 */
[----:B------:R-:W-:Y:S01]  /*1980*/  FMUL.FTZ R167, R167, UR11 ;  /* 0x0000000ba7a77c20 */ /* 0x000fe20008410000 */
[----:B------:R-:W-:Y:S01]  /*1990*/  FFMA.FTZ R35, R166, R160, R35 ;  /* 0x000000a0a6237223 */ /* 0x000fe20000010023 */
[--C-:B------:R-:W-:Y:S02]  /*19a0*/  HADD2.F32 R242, -RZ, R27.reuse.H0_H0 ;  /* 0x2000001bfff27230 */ /* 0x100fe40000004100 */
[----:B------:R-:W-:Y:S01]  /*19b0*/  FADD.FTZ R36, R36, R26 ;  /* 0x0000001a24247221 */ /* 0x000fe20000010000 */
[----:B------:R-:W-:Y:S02]  /*19c0*/  HADD2.F32 R241, -RZ, R27.H1_H1 ;  /* 0x3000001bfff17230 */ /* 0x000fe40000004100 */
[----:B------:R-:W-:Y:S01]  /*19d0*/  FMUL.FTZ R27, R105, R243 ;  /* 0x000000f3691b7220 */ /* 0x000fe20000410000 */
[----:B------:R-:W-:Y:S01]  /*19e0*/  FMUL.FTZ R170, R170, UR11 ;  /* 0x0000000baaaa7c20 */ /* 0x000fe20008410000 */
[----:B------:R-:W-:Y:S01]  /*19f0*/  FFMA.FTZ R35, R167, R161, R35 ;  /* 0x000000a1a7237223 */ /* 0x000fe20000010023 */
[----:B------:R-:W-:Y:S01]  /*1a00*/  FADD.FTZ R247, R29, R247 ;  /* 0x000000f71df77221 */ /* 0x000fe20000010000 */
[----:B------:R-:W-:Y:S01]  /*1a10*/  FFMA.FTZ R209, R153, R29, R209 ;  /* 0x0000001d99d17223 */ /* 0x000fe200000100d1 */
[----:B------:R-:W-:Y:S01]  /*1a20*/  FADD.FTZ R246, R28, R246 ;  /* 0x000000f61cf67221 */ /* 0x000fe20000010000 */
        /* <DEDUP_REMOVED lines=14> */
[----:B------:R-:W-:Y:S01]  /*1b10*/  FMUL.FTZ R33, R244, UR11 ;  /* 0x0000000bf4217c20 */ /* 0x000fe20008410000 */
[----:B------:R-:W0:Y:S01]  /*1b20*/  SHFL.DOWN PT, R37, R36, 0x10, 0x1f ;  /* 0x0a001f0024257f89 */ /* 0x000e2200000e0000 */
[----:B------:R-:W-:Y:S01]  /*1b30*/  FFMA.FTZ R35, R32, R24, R35 ;  /* 0x0000001820237223 */ /* 0x000fe20000010023 */
        /* <DEDUP_REMOVED lines=8> */
[----:B------:R-:W2:Y:S03]  /*1bc0*/  LDL.LU R245, [R1+0xc] ;  /* 0x00000c0001f57983 */ /* 0x000ea60000300800 */
[----:B------:R-:W-:Y:S01]  /*1bd0*/  FFMA.FTZ R38, R35, R27, R38 ;  /* 0x0000001b23267223 */ /* 0x000fe20000010026 */
[----:B------:R-:W3:Y:S03]  /*1be0*/  LDL.LU R244, [R1+0x8] ;  /* 0x0000080001f47983 */ /* 0x000ee60000300800 */
[----:B------:R-:W-:Y:S01]  /*1bf0*/  FFMA.FTZ R38, R148, R29, R38 ;  /* 0x0000001d94267223 */ /* 0x000fe20000010026 */
[----:B------:R-:W4:Y:S03]  /*1c00*/  LDL.LU R229, [R1+0x4] ;  /* 0x0000040001e57983 */ /* 0x000f260000300800 */
[----:B------:R-:W-:Y:S01]  /*1c10*/  FFMA.FTZ R38, R149, R31, R38 ;  /* 0x0000001f95267223 */ /* 0x000fe20000010026 */
[----:B------:R-:W4:Y:S01]  /*1c20*/  LDL.LU R179, [R1] ;  /* 0x0000000001b37983 */ /* 0x000f220000300800 */
[----:B0-----:R-:W-:-:S03]  /*1c30*/  FADD.FTZ R37, R36, R37 ;  /* 0x0000002524257221 */ /* 0x001fc60000010000 */
[----:B------:R-:W0:Y:S01]  /*1c40*/  SHFL.DOWN PT, R36, R38, 0x10, 0x1f ;  /* 0x0a001f0026247f89 */ /* 0x000e2200000e0000 */
[----:B------:R-:W-:Y:S01]  /*1c50*/  FADD.FTZ R250, R146, R250 ;  /* 0x000000fa92fa7221 */ /* 0x000fe20000010000 */
[----:B------:R-:W-:Y:S02]  /*1c60*/  FFMA.FTZ R212, R167, R146, R212 ;  /* 0x00000092a7d47223 */ /* 0x000fe400000100d4 */
[----:B------:R-:W4:Y:S01]  /*1c70*/  LDL.LU R146, [R1+0x10] ;  /* 0x0000100001927983 */ /* 0x000f220000300800 */
[----:B0-----:R-:W-:-:S03]  /*1c80*/  FADD.FTZ R38, R38, R36 ;  /* 0x0000002426267221 */ /* 0x001fc60000010000 */
        /* <DEDUP_REMOVED lines=15> */
[----:B0-----:R-:W-:-:S05]  /*1d80*/  FADD.FTZ R37, R37, R38 ;  /* 0x0000002625257221 */ /* 0x001fca0000010000 */
[----:B------:R0:W-:Y:S04]  /*1d90*/  @!P2 STS.64 [R145], R36 ;  /* 0x000000249100a388 */ /* 0x0001e80000000a00 */
[----:B0-----:R-:W4:Y:S01]  /*1da0*/  LDL.LU R145, [R1+0x14] ;  /* 0x0000140001917983 */ /* 0x001f220000300800 */
[----:B------:R-:W-:Y:S01]  /*1db0*/  FFMA.FTZ R219, R35, R243, R219 ;  /* 0x000000f323db7223 */ /* 0x000fe200000100db */
[----:B--2---:R-:W-:Y:S01]  /*1dc0*/  FADD.FTZ R245, R175, R245 ;  /* 0x000000f5aff57221 */ /* 0x004fe20000010000 */
[----:B---3--:R-:W-:Y:S01]  /*1dd0*/  FADD.FTZ R244, R174, R244 ;  /* 0x000000f4aef47221 */ /* 0x008fe20000010000 */
[----:B----4-:R-:W-:Y:S01]  /*1de0*/  FADD.FTZ R229, R169, R229 ;  /* 0x000000e5a9e57221 */ /* 0x010fe20000010000 */
[----:B------:R-:W-:-:S05]  /*1df0*/  FADD.FTZ R179, R168, R179 ;  /* 0x000000b3a8b37221 */ /* 0x000fca0000010000 */
[----:B------:R0:W-:Y:S04]  /*1e00*/  STL [R1], R179 ;  /* 0x000000b301007387 */ /* 0x0001e80000100800 */
[----:B------:R1:W-:Y:S01]  /*1e10*/  STL [R1+0x4], R229 ;  /* 0x000004e501007387 */ /* 0x0003e20000100800 */
[----:B------:R-:W-:-:S03]  /*1e20*/  FADD.FTZ R146, R243, R146 ;  /* 0x00000092f3927221 */ /* 0x000fc60000010000 */
[----:B------:R-:W-:Y:S04]  /*1e30*/  STL [R1+0x8], R244 ;  /* 0x000008f401007387 */ /* 0x000fe80000100800 */
[----:B------:R-:W-:Y:S04]  /*1e40*/  STL [R1+0xc], R245 ;  /* 0x00000cf501007387 */ /* 0x000fe80000100800 */
[----:B------:R-:W2:Y:S01]  /*1e50*/  LDL.LU R243, [R1+0x18] ;  /* 0x0000180001f37983 */ /* 0x000ea20000300800 */
[----:B------:R-:W-:-:S04]  /*1e60*/  ISETP.NE.U32.AND P1, PT, RZ, UR20, PT ;  /* 0x00000014ff007c0c */ /* 0x000fc8000bf25070 */
[----:B------:R-:W-:Y:S01]  /*1e70*/  ISETP.NE.AND.EX P1, PT, RZ, UR21, PT, P1 ;  /* 0x00000015ff007c0c */ /* 0x000fe2000bf25310 */
[----:B------:R-:W-:Y:S01]  /*1e80*/  FADD.FTZ R230, R39, R230 ;  /* 0x000000e627e67221 */ /* 0x000fe20000010000 */
[----:B------:R-:W-:-:S11]  /*1e90*/  FFMA.FTZ R12, R202, R39, R12 ;  /* 0x00000027ca0c7223 */ /* 0x000fd6000001000c */
[----:B------:R-:W3:Y:S08]  /*1ea0*/  @P1 LDC.64 R36, c[0x0][0x438] ;  /* 0x00010e00ff241b82 */ /* 0x000ef00000000a00 */
[----:B------:R-:W4:Y:S01]  /*1eb0*/  @P1 LDC.64 R38, c[0x0][0x438] ;  /* 0x00010e00ff261b82 */ /* 0x000f220000000a00 */
[----:B------:R-:W-:Y:S01]  /*1ec0*/  FADD.FTZ R251, R165, R251 ;  /* 0x000000fba5fb7221 */ /* 0x000fe20000010000 */
[----:B---3--:R-:W-:-:S05]  /*1ed0*/  @P1 IMAD.WIDE.U32 R36, R191, 0x20, R36 ;  /* 0x00000020bf241825 */ /* 0x008fca00078e0024 */
[----:B------:R-:W5:Y:S04]  /*1ee0*/  @P1 LDG.E.128 R68, desc[UR16][R36.64] ;  /* 0x0000001024441981 */ /* 0x000f68000c1e1d00 */
[----:B------:R4:W5:Y:S01]  /*1ef0*/  @P1 LDG.E.128 R64, desc[UR16][R36.64+0x10] ;  /* 0x0000101024401981 */ /* 0x000962000c1e1d00 */
[----:B------:R-:W-:Y:S01]  /*1f00*/  FFMA.FTZ R213, R170, R165, R213 ;  /* 0x000000a5aad57223 */ /* 0x000fe200000100d5 */
[----:B----4-:R-:W-:-:S04]  /*1f10*/  @P1 IMAD.WIDE.U32 R36, R163, 0x20, R38 ;  /* 0x00000020a3241825 */ /* 0x010fc800078e0026 */
[----:B------:R-:W-:Y:S01]  /*1f20*/  FADD.FTZ R252, R164, R252 ;  /* 0x000000fca4fc7221 */ /* 0x000fe20000010000 */
[----:B------:R-:W-:Y:S01]  /*1f30*/  FFMA.FTZ R214, R28, R164, R214 ;  /* 0x000000a41cd67223 */ /* 0x000fe200000100d6 */
[----:B------:R-:W3:Y:S01]  /*1f40*/  @P1 LDC.64 R38, c[0x0][0x438] ;  /* 0x00010e00ff261b82 */ /* 0x000ee20000000a00 */
[----:B------:R-:W5:Y:S04]  /*1f50*/  @P1 LDG.E.128 R60, desc[UR16][R36.64] ;  /* 0x00000010243c1981 */ /* 0x000f68000c1e1d00 */
[----:B------:R4:W5:Y:S03]  /*1f60*/  @P1 LDG.E.128 R56, desc[UR16][R36.64+0x10] ;  /* 0x0000101024381981 */ /* 0x000966000c1e1d00 */
[----:B------:R-:W0:Y:S08]  /*1f70*/  LDC.64 R164, c[0x0][0x3b0] ;  /* 0x0000ec00ffa47b82 */ /* 0x000e300000000a00 */
[----:B----4-:R-:W4:Y:S01]  /*1f80*/  @P1 LDC.64 R36, c[0x0][0x438] ;  /* 0x00010e00ff241b82 */ /* 0x010f220000000a00 */
[----:B------:R-:W-:Y:S01]  /*1f90*/  PLOP3.LUT P2, PT, PT, PT, UP0, 0x80, 0x8 ;  /* 0x000000000008781c */ /* 0x000fe20003f4f008 */
[----:B------:R-:W-:Y:S01]  /*1fa0*/  @UP0 UIMAD.WIDE UR4, UR6, 0x2, UR4 ;  /* 0x00000002060408a5 */ /* 0x000fe2000f8e0204 */
[----:B------:R-:W-:Y:S01]  /*1fb0*/  FFMA.FTZ R215, R30, R168, R215 ;  /* 0x000000a81ed77223 */ /* 0x000fe200000100d7 */
[----:B------:R-:W-:Y:S01]  /*1fc0*/  FFMA.FTZ R216, R32, R169, R216 ;  /* 0x000000a920d87223 */ /* 0x000fe200000100d8 */
[----:B------:R-:W-:Y:S01]  /*1fd0*/  FFMA.FTZ R217, R33, R174, R217 ;  /* 0x000000ae21d97223 */ /* 0x000fe200000100d9 */
[----:B------:R-:W-:Y:S01]  /*1fe0*/  FFMA.FTZ R218, R34, R175, R218 ;  /* 0x000000af22da7223 */ /* 0x000fe200000100da */
[----:B---3--:R-:W-:-:S05]  /*1ff0*/  @P1 IMAD.WIDE.U32 R38, R21, 0x20, R38 ;  /* 0x0000002015261825 */ /* 0x008fca00078e0026 */
[----:B------:R-:W5:Y:S01]  /*2000*/  @P1 LDG.E.128 R52, desc[UR16][R38.64] ;  /* 0x0000001026341981 */ /* 0x000f62000c1e1d00 */
[----:B0-----:R-:W-:-:S03]  /*2010*/  IMAD.WIDE.U32 R178, R191, 0x8, R164 ;  /* 0x00000008bfb27825 */ /* 0x001fc600078e00a4 */
[----:B------:R-:W5:Y:S01]  /*2020*/  @P1 LDG.E.128 R48, desc[UR16][R38.64+0x10] ;  /* 0x0000101026301981 */ /* 0x000f62000c1e1d00 */
[----:B------:R-:W-:-:S03]  /*2030*/  IMAD.WIDE.U32 R174, R163, 0x8, R164 ;  /* 0x00000008a3ae7825 */ /* 0x000fc600078e00a4 */
[----:B------:R-:W5:Y:S01]  /*2040*/  LDG.E.64 R178, desc[UR16][R178.64] ;  /* 0x00000010b2b27981 */ /* 0x000f62000c1e1b00 */
[----:B----4-:R-:W-:-:S03]  /*2050*/  @P1 IMAD.WIDE.U32 R36, R20, 0x20, R36 ;  /* 0x0000002014241825 */ /* 0x010fc600078e0024 */
[----:B------:R-:W5:Y:S01]  /*2060*/  LDG.E.64 R174, desc[UR16][R174.64] ;  /* 0x00000010aeae7981 */ /* 0x000f62000c1e1b00 */
[----:B------:R-:W-:-:S03]  /*2070*/  IMAD.WIDE.U32 R168, R21, 0x8, R164 ;  /* 0x0000000815a87825 */ /* 0x000fc600078e00a4 */
[----:B------:R-:W5:Y:S01]  /*2080*/  @P1 LDG.E.128 R44, desc[UR16][R36.64] ;  /* 0x00000010242c1981 */ /* 0x000f62000c1e1d00 */
[----:B------:R-:W-:-:S03]  /*2090*/  IMAD.WIDE.U32 R164, R20, 0x8, R164 ;  /* 0x0000000814a47825 */ /* 0x000fc600078e00a4 */
[----:B------:R0:W5:Y:S04]  /*20a0*/  @P1 LDG.E.128 R40, desc[UR16][R36.64+0x10] ;  /* 0x0000101024281981 */ /* 0x000168000c1e1d00 */
[----:B------:R-:W5:Y:S04]  /*20b0*/  LDG.E.64 R168, desc[UR16][R168.64] ;  /* 0x00000010a8a87981 */ /* 0x000f68000c1e1b00 */
[----:B------:R-:W5:Y:S01]  /*20c0*/  LDG.E.64 R164, desc[UR16][R164.64] ;  /* 0x00000010a4a47981 */ /* 0x000f62000c1e1b00 */
[----:B0-----:R-:W-:Y:S02]  /*20d0*/  MOV R36, UR4 ;  /* 0x0000000400247c02 */ /* 0x001fe40008000f00 */
[----:B------:R-:W-:-:S05]  /*20e0*/  MOV R37, UR5 ;  /* 0x0000000500257c02 */ /* 0x000fca0008000f00 */
[----:B-1----:R0:W3:Y:S01]  /*20f0*/  @P2 LDG.E.U16 R229, desc[UR16][R36.64] ;  /* 0x0000001024e52981 */ /* 0x0020e2000c1e1500 */
[----:B------:R-:W-:Y:S01]  /*2100*/  @!P0 IADD3 R144, PT, PT, R207, 0x8000, RZ ;  /* 0x00008000cf908810 */ /* 0x000fe20007ffe0ff */
[----:B------:R-:W-:Y:S01]  /*2110*/  BAR.SYNC.DEFER_BLOCKING 0x0 ;  /* 0x0000000000007b1d */ /* 0x000fe20000010000 */
[----:B------:R-:W-:Y:S01]  /*2120*/  FADD.FTZ R249, R147, R249 ;  /* 0x000000f993f97221 */ /* 0x000fe20000010000 */
[----:B------:R-:W-:-:S04]  /*2130*/  FFMA.FTZ R211, R166, R147, R211 ;  /* 0x00000093a6d37223 */ /* 0x000fc800000100d3 */
[----:B------:R-:W-:Y:S04]  /*2140*/  STL [R1+0x10], R146 ;  /* 0x0000109201007387 */ /* 0x000fe80000100800 */
[----:B0-----:R0:W1:Y:S02]  /*2150*/  LDS.128 R36, [R144] ;  /* 0x0000000090247984 */ /* 0x0010640000000c00 */
[C---:B0-----:R-:W-:Y:S02]  /*2160*/  IADD3 R144, PT, PT, R207.reuse, 0x8050, RZ ;  /* 0x00008050cf907810 */ /* 0x041fe40007ffe0ff */
[----:B------:R-:W-:Y:S01]  /*2170*/  @!P0 IADD3 R144, PT, PT, R207, 0x8010, RZ ;  /* 0x00008010cf908810 */ /* 0x000fe20007ffe0ff */
[----:B------:R-:W-:-:S05]  /*2180*/  FADD.FTZ R145, R242, R145 ;  /* 0x00000091f2917221 */ /* 0x000fca0000010000 */
[----:B------:R-:W-:Y:S04]  /*2190*/  STL [R1+0x14], R145 ;  /* 0x0000149101007387 */ /* 0x000fe80000100800 */
[----:B------:R-:W0:Y:S01]  /*21a0*/  LDS.128 R144, [R144] ;  /* 0x0000000090907984 */ /* 0x000e220000000c00 */
[----:B-1----:R-:W-:Y:S01]  /*21b0*/  FADD.FTZ R36, RZ, R36 ;  /* 0x00000024ff247221 */ /* 0x002fe20000010000 */
[----:B------:R-:W-:-:S03]  /*21c0*/  FADD.FTZ R37, RZ, R37 ;  /* 0x00000025ff257221 */ /* 0x000fc60000010000 */
[----:B------:R-:W-:Y:S01]  /*21d0*/  FADD.FTZ R38, R38, R36 ;  /* 0x0000002426267221 */ /* 0x000fe20000010000 */
[----:B------:R-:W-:Y:S01]  /*21e0*/  IADD3 R36, PT, PT, R207, 0x8060, RZ ;  /* 0x00008060cf247810 */ /* 0x000fe20007ffe0ff */
[----:B------:R-:W-:Y:S01]  /*21f0*/  FADD.FTZ R39, R39, R37 ;  /* 0x0000002527277221 */ /* 0x000fe20000010000 */
[----:B------:R-:W-:Y:S01]  /*2200*/  @!P0 IADD3 R36, PT, PT, R207, 0x8020, RZ ;  /* 0x00008020cf248810 */ /* 0x000fe20007ffe0ff */
[----:B0-----:R-:W-:Y:S02]  /*2210*/  FADD.FTZ R38, R38, R144 ;  /* 0x0000009026267221 */ /* 0x001fe40000010000 */
[----:B------:R-:W-:Y:S02]  /*2220*/  FADD.FTZ R145, R39, R145 ;  /* 0x0000009127917221 */ /* 0x000fe40000010000 */
[----:B------:R-:W-:Y:S02]  /*2230*/  FADD.FTZ R146, R146, R38 ;  /* 0x0000002692927221 */ /* 0x000fe40000010000 */
[----:B------:R-:W0:Y:S01]  /*2240*/  LDS.128 R36, [R36] ;  /* 0x0000000024247984 */ /* 0x000e220000000c00 */
[----:B------:R-:W-:Y:S01]  /*2250*/  MOV R144, 0x10 ;  /* 0x0000001000907802 */ /* 0x000fe20000000f00 */
[----:B------:R-:W-:Y:S01]  /*2260*/  FFMA.FTZ R221, R149, R241, R221 ;  /* 0x000000f195dd7223 */ /* 0x000fe200000100dd */
[----:B--2---:R-:W-:Y:S01]  /*2270*/  FADD.FTZ R243, R241, R243 ;  /* 0x000000f3f1f37221 */ /* 0x004fe20000010000 */
[----:B------:R-:W-:-:S02]  /*2280*/  FADD.FTZ R241, R147, R145 ;  /* 0x0000009193f17221 */ /* 0x000fc40000010000 */
[----:B------:R-:W-:-:S04]  /*2290*/  IMAD.WIDE.U32 R144, R191, R144, UR24 ;  /* 0x00000018bf907e25 */ /* 0x000fc8000f8e0090 */
[----:B0-----:R-:W-:Y:S02]  /*22a0*/  FADD.FTZ R36, R146, R36 ;  /* 0x0000002492247221 */ /* 0x001fe40000010000 */
[----:B------:R-:W5:Y:S01]  /*22b0*/  LDG.E.128 R144, desc[UR16][R144.64] ;  /* 0x0000001090907981 */ /* 0x000f62000c1e1d00 */
[----:B------:R-:W-:Y:S01]  /*22c0*/  FFMA.FTZ R220, R148, R242, R220 ;  /* 0x000000f294dc7223 */ /* 0x000fe200000100dc */
[----:B------:R-:W-:Y:S01]  /*22d0*/  IADD3 R242, PT, PT, R207, 0x8070, RZ ;  /* 0x00008070cff27810 */ /* 0x000fe20007ffe0ff */
[----:B------:R-:W-:Y:S01]  /*22e0*/  FADD.FTZ R241, R241, R37 ;  /* 0x00000025f1f17221 */ /* 0x000fe20000010000 */
[----:B------:R-:W-:Y:S01]  /*22f0*/  @!P0 IADD3 R242, PT, PT, R207, 0x8030, RZ ;  /* 0x00008030cff28810 */ /* 0x000fe20007ffe0ff */
[----:B------:R-:W-:Y:S02]  /*2300*/  FADD.FTZ R207, R38, R36 ;  /* 0x0000002426cf7221 */ /* 0x000fe40000010000 */
[----:B------:R-:W-:Y:S02]  /*2310*/  FADD.FTZ R241, R39, R241 ;  /* 0x000000f127f17221 */ /* 0x000fe40000010000 */
[----:B------:R-:W0:Y:S04]  /*2320*/  LDS.128 R36, [R242] ;  /* 0x00000000f2247984 */ /* 0x000e280000000c00 */
[----:B------:R1:W-:Y:S01]  /*2330*/  STL [R1+0x18], R243 ;  /* 0x000018f301007387 */ /* 0x0003e20000100800 */
        /* <DEDUP_REMOVED lines=11> */
[----:B---3--:R-:W-:-:S05]  /*23f0*/  @P2 HADD2.F32 R229, -RZ, R229.H0_H0 ;  /* 0x200000e5ffe52230 */ /* 0x008fca0000004100 */
[----:B------:R-:W-:-:S13]  /*2400*/  @P2 R2UR UR4, R229 ;  /* 0x00000000e50422ca */ /* 0x000fda00000e0000 */
[----:B------:R-:W-:Y:S01]  /*2410*/  @UP0 UMOV UR10, UR4 ;  /* 0x00000004000a0c82 */ /* 0x000fe20008000000 */
[----:B-1----:R-:W-:Y:S05]  /*2420*/  BRA.U UP1, `(.L_x_12189) ;  /* 0x0000000d01187547 */ /* 0x002fea000b800000 */
        /* <DEDUP_REMOVED lines=16> */
[----:B------:R-:W-:Y:S01]  /*2530*/  CS2R R194, SRZ ;  /* 0x0000000000c27805 */ /* 0x000fe2000001ff00 */
[----:B------:R-:W-:Y:S01]  /*2540*/  FMUL.FTZ R36, R192, UR10 ;  /* 0x0000000ac0247c20 */ /* 0x000fe20008410000 */
[----:B------:R-:W-:Y:S01]  /*2550*/  FFMA.FTZ R193, R193, UR23, R207 ;  /* 0x00000017c1c17c23 */ /* 0x000fe200080100cf */
[----:B------:R-:W-:-:S02]  /*2560*/  @P6 HADD2.F32 R37, -RZ, R145.H0_H0 ;  /* 0x20000091ff256230 */ /* 0x000fc40000004100 */
[----:B------:R-:W-:Y:S01]  /*2570*/  FMUL.FTZ R38, R38, UR10 ;  /* 0x0000000a26267c20 */ /* 0x000fe20008410000 */
[----:B------:R-:W-:Y:S01]  /*2580*/  FMUL.FTZ R36, R36, UR7 ;  /* 0x0000000724247c20 */ /* 0x000fe20008410000 */
[----:B------:R-:W-:Y:S01]  /*2590*/  FFMA.FTZ R198, R198, UR23, R207 ;  /* 0x00000017c6c67c23 */ /* 0x000fe200080100cf */
[----:B------:R-:W-:Y:S01]  /*25a0*/  LOP3.LUT P3, RZ, R179, 0xff00, RZ, 0xc0, !PT ;  /* 0x0000ff00b3ff7812 */ /* 0x000fe2000786c0ff */
[----:B------:R-:W-:Y:S01]  /*25b0*/  FMUL.FTZ R39, R38, UR7 ;  /* 0x0000000726277c20 */ /* 0x000fe20008410000 */
[----:B------:R-:W-:Y:S01]  /*25c0*/  @P6 FMUL.FTZ R195, R36, R37 ;  /* 0x0000002524c36220 */ /* 0x000fe20000410000 */
[----:B------:R-:W-:Y:S01]  /*25d0*/  FMUL.FTZ R37, R197, UR11 ;  /* 0x0000000bc5257c20 */ /* 0x000fe20008410000 */
[----:B------:R-:W-:Y:S02]  /*25e0*/  @P2 HADD2.F32 R38, -RZ, R146.H0_H0 ;  /* 0x20000092ff262230 */ /* 0x000fe40000004100 */
[----:B------:R-:W-:Y:S01]  /*25f0*/  FADD.FTZ R206, R206, -R193 ;  /* 0x800000c1cece7221 */ /* 0x000fe20000010000 */
[----:B------:R-:W-:Y:S01]  /*2600*/  FADD.FTZ R201, R201, -R198 ;  /* 0x800000c6c9c97221 */ /* 0x000fe20000010000 */
[----:B------:R-:W-:Y:S01]  /*2610*/  CS2R R192, SRZ ;  /* 0x0000000000c07805 */ /* 0x000fe2000001ff00 */
[----:B------:R-:W-:Y:S01]  /*2620*/  FMUL.FTZ R37, R37, UR10 ;  /* 0x0000000a25257c20 */ /* 0x000fe20008410000 */
[----:B------:R-:W-:Y:S01]  /*2630*/  @P2 FMUL.FTZ R193, R39, R38 ;  /* 0x0000002627c12220 */ /* 0x000fe20000410000 */
[----:B------:R-:W-:Y:S01]  /*2640*/  FMUL.FTZ R38, R201, UR11 ;  /* 0x0000000bc9267c20 */ /* 0x000fe20008410000 */
[----:B------:R-:W-:-:S02]  /*2650*/  @P5 HADD2.F32 R145, -RZ, R145.H1_H1 ;  /* 0x30000091ff915230 */ /* 0x000fc40000004100 */
[----:B------:R-:W-:Y:S01]  /*2660*/  FMUL.FTZ R37, R37, UR7 ;  /* 0x0000000725257c20 */ /* 0x000fe20008410000 */
[--C-:B------:R-:W-:Y:S01]  /*2670*/  FFMA.FTZ R200, R200, UR23, R207.reuse ;  /* 0x00000017c8c87c23 */ /* 0x100fe200080100cf */
[----:B------:R-:W-:Y:S01]  /*2680*/  FMUL.FTZ R38, R38, UR10 ;  /* 0x0000000a26267c20 */ /* 0x000fe20008410000 */
[----:B------:R-:W-:Y:S01]  /*2690*/  LOP3.LUT P4, RZ, R179, 0xff0000, RZ, 0xc0, !PT ;  /* 0x00ff0000b3ff7812 */ /* 0x000fe2000788c0ff */
[----:B------:R-:W-:Y:S01]  /*26a0*/  @P5 FMUL.FTZ R192, R37, R145 ;  /* 0x0000009125c05220 */ /* 0x000fe20000410000 */
[----:B------:R-:W-:Y:S02]  /*26b0*/  @P3 HADD2.F32 R145, -RZ, R146.H1_H1 ;  /* 0x30000092ff913230 */ /* 0x000fe40000004100 */
[----:B------:R-:W-:Y:S01]  /*26c0*/  FMUL.FTZ R38, R38, UR7 ;  /* 0x0000000726267c20 */ /* 0x000fe20008410000 */
[----:B------:R-:W-:Y:S02]  /*26d0*/  HFMA2 R146, -RZ, RZ, 0, 0 ;  /* 0x00000000ff927431 */ /* 0x000fe400000001ff */
[--C-:B------:R-:W-:Y:S01]  /*26e0*/  FFMA.FTZ R202, R202, UR23, R207.reuse ;  /* 0x00000017caca7c23 */ /* 0x100fe200080100cf */
[----:B------:R-:W-:Y:S01]  /*26f0*/  FFMA.FTZ R0, R0, UR23, R207 ;  /* 0x0000001700007c23 */ /* 0x000fe200080100cf */
[----:B------:R-:W-:Y:S01]  /*2700*/  @P3 FMUL.FTZ R146, R38, R145 ;  /* 0x0000009126923220 */ /* 0x000fe20000410000 */
[----:B------:R-:W-:Y:S01]  /*2710*/  FADD.FTZ R145, R203, -R200 ;  /* 0x800000c8cb917221 */ /* 0x000fe20000010000 */
[----:B------:R-:W-:Y:S01]  /*2720*/  FMUL.FTZ R38, R77, R38 ;  /* 0x000000264d267220 */ /* 0x000fe20000410000 */
[----:B------:R-:W-:Y:S01]  /*2730*/  FADD.FTZ R204, R204, -R202 ;  /* 0x800000cacccc7221 */ /* 0x000fe20000010000 */
[----:B------:R-:W-:Y:S01]  /*2740*/  FADD.FTZ R205, R205, -R0 ;  /* 0x80000000cdcd7221 */ /* 0x000fe20000010000 */
[----:B------:R-:W-:Y:S01]  /*2750*/  FMUL.FTZ R145, R145, UR11 ;  /* 0x0000000b91917c20 */ /* 0x000fe20008410000 */
[----:B------:R-:W-:Y:S01]  /*2760*/  FMUL.FTZ R206, R206, UR11 ;  /* 0x0000000bcece7c20 */ /* 0x000fe20008410000 */
[----:B------:R-:W-:Y:S01]  /*2770*/  FSEL R38, R38, RZ, P3 ;  /* 0x000000ff26267208 */ /* 0x000fe20001800000 */
[----:B------:R-:W-:Y:S01]  /*2780*/  FMUL.FTZ R204, R204, UR11 ;  /* 0x0000000bcccc7c20 */ /* 0x000fe20008410000 */
[----:B------:R-:W-:Y:S01]  /*2790*/  FMUL.FTZ R145, R145, UR10 ;  /* 0x0000000a91917c20 */ /* 0x000fe20008410000 */
[----:B------:R-:W-:Y:S01]  /*27a0*/  LOP3.LUT P3, RZ, R178, 0xff, RZ, 0xc0, !PT ;  /* 0x000000ffb2ff7812 */ /* 0x000fe2000786c0ff */
[----:B------:R-:W-:Y:S01]  /*27b0*/  FMUL.FTZ R205, R205, UR11 ;  /* 0x0000000bcdcd7c20 */ /* 0x000fe20008410000 */
[----:B------:R-:W-:Y:S01]  /*27c0*/  FMUL.FTZ R36, R74, R36 ;  /* 0x000000244a247220 */ /* 0x000fe20000410000 */
[----:B------:R-:W-:Y:S01]  /*27d0*/  FMUL.FTZ R196, R145, UR7 ;  /* 0x0000000791c47c20 */ /* 0x000fe20008410000 */
[----:B------:R-:W-:Y:S01]  /*27e0*/  FMUL.FTZ R145, R76, R39 ;  /* 0x000000274c917220 */ /* 0x000fe20000410000 */
[----:B------:R-:W-:-:S02]  /*27f0*/  @P4 HADD2.F32 R39, -RZ, R147.H0_H0 ;  /* 0x20000093ff274230 */ /* 0x000fc40000004100 */
[----:B------:R-:W-:Y:S01]  /*2800*/  FMUL.FTZ R37, R75, R37 ;  /* 0x000000254b257220 */ /* 0x000fe20000410000 */
[----:B------:R-:W-:Y:S02]  /*2810*/  FSEL R36, R36, RZ, P6 ;  /* 0x000000ff24247208 */ /* 0x000fe40003000000 */
[----:B------:R-:W-:Y:S01]  /*2820*/  FSEL R145, R145, RZ, P2 ;  /* 0x000000ff91917208 */ /* 0x000fe20001000000 */
[----:B------:R-:W-:Y:S01]  /*2830*/  @P4 FMUL.FTZ R194, R196, R39 ;  /* 0x00000027c4c24220 */ /* 0x000fe20000410000 */
[----:B------:R-:W-:Y:S01]  /*2840*/  ISETP.GE.U32.AND P2, PT, R178, RZ, PT ;  /* 0x000000ffb200720c */ /* 0x000fe20003f46070 */
[----:B------:R-:W-:Y:S01]  /*2850*/  FMUL.FTZ R39, R78, R196 ;  /* 0x000000c44e277220 */ /* 0x000fe20000410000 */
[----:B------:R-:W-:Y:S01]  /*2860*/  FMUL.FTZ R196, R204, UR10 ;  /* 0x0000000accc47c20 */ /* 0x000fe20008410000 */
[----:B------:R-:W-:Y:S02]  /*2870*/  FSEL R37, R37, RZ, P5 ;  /* 0x000000ff25257208 */ /* 0x000fe40002800000 */
[----:B------:R-:W-:Y:S01]  /*2880*/  ISETP.GE.U32.AND.EX P2, PT, R179, 0x1000000, PT, P2 ;  /* 0x01000000b300780c */ /* 0x000fe20003f46120 */
[----:B------:R-:W-:Y:S01]  /*2890*/  FMUL.FTZ R196, R196, UR7 ;  /* 0x00000007c4c47c20 */ /* 0x000fe20008410000 */
[----:B------:R-:W-:Y:S01]  /*28a0*/  FSEL R39, R39, RZ, P4 ;  /* 0x000000ff27277208 */ /* 0x000fe20002000000 */
[----:B------:R-:W-:Y:S01]  /*28b0*/  @P3 HADD2.F32 R179, -RZ, R144.H0_H0 ;  /* 0x20000090ffb33230 */ /* 0x000fe20000004100 */
[----:B------:R-:W-:Y:S01]  /*28c0*/  LOP3.LUT P4, RZ, R178, 0xff00, RZ, 0xc0, !PT ;  /* 0x0000ff00b2ff7812 */ /* 0x000fe2000788c0ff */
[----:B------:R-:W-:Y:S01]  /*28d0*/  FMUL.FTZ R178, R205, UR10 ;  /* 0x0000000acdb27c20 */ /* 0x000fe20008410000 */
[----:B------:R-:W-:-:S02]  /*28e0*/  F2FP.F16.F32.PACK_AB R37, R37, R36 ;  /* 0x000000242525723e */ /* 0x000fc400000000ff */
[----:B------:R-:W-:Y:S01]  /*28f0*/  F2FP.F16.F32.PACK_AB R38, R38, R145 ;  /* 0x000000912626723e */ /* 0x000fe200000000ff */
[----:B------:R-:W-:-:S04]  /*2900*/  FMUL.FTZ R178, R178, UR7 ;  /* 0x00000007b2b27c20 */ /* 0x000fc80008410000 */
[----:B------:R-:W-:Y:S01]  /*2910*/  @P2 HADD2.F32 R0, -RZ, R147.H1_H1 ;  /* 0x30000093ff002230 */ /* 0x000fe20000004100 */
[----:B------:R-:W-:-:S03]  /*2920*/  MOV R147, RZ ;  /* 0x000000ff00937202 */ /* 0x000fc60000000f00 */
[----:B------:R-:W-:Y:S02]  /*2930*/  @P4 HADD2.F32 R197, -RZ, R144.H1_H1 ;  /* 0x30000090ffc54230 */ /* 0x000fe40000004100 */
[----:B------:R-:W-:Y:S01]  /*2940*/  @P2 FMUL.FTZ R147, R196, R0 ;  /* 0x00000000c4932220 */ /* 0x000fe20000410000 */
[----:B------:R-:W-:Y:S02]  /*2950*/  HFMA2 R0, -RZ, RZ, 0, 0 ;  /* 0x00000000ff007431 */ /* 0x000fe400000001ff */
[----:B------:R-:W-:Y:S01]  /*2960*/  @P3 FMUL.FTZ R0, R178, R179 ;  /* 0x000000b3b2003220 */ /* 0x000fe20000410000 */
[----:B------:R-:W-:Y:S01]  /*2970*/  FMUL.FTZ R179, R206, UR10 ;  /* 0x0000000aceb37c20 */ /* 0x000fe20008410000 */
[----:B------:R-:W-:Y:S01]  /*2980*/  MOV R144, RZ ;  /* 0x000000ff00907202 */ /* 0x000fe20000000f00 */
[----:B------:R-:W-:Y:S01]  /*2990*/  FMUL.FTZ R196, R79, R196 ;  /* 0x000000c44fc47220 */ /* 0x000fe20000410000 */
[----:B------:R-:W-:Y:S01]  /*29a0*/  FMUL.FTZ R178, R72, R178 ;  /* 0x000000b248b27220 */ /* 0x000fe20000410000 */
[----:B------:R-:W-:-:S03]  /*29b0*/  FMUL.FTZ R179, R179, UR7 ;  /* 0x00000007b3b37c20 */ /* 0x000fc60008410000 */
        /* <DEDUP_REMOVED lines=8> */
.L_x_12190:
[--C-:B------:R-:W-:Y:S01]  /*2a40*/  FFMA.FTZ R0, R0, UR23, R207.reuse ;  /* 0x0000001700007c23 */ /* 0x100fe200080100cf */
[C---:B-----5:R-:W-:Y:S01]  /*2a50*/  LOP3.LUT P5, RZ, R178.reuse, 0xff, RZ, 0xc0, !PT ;  /* 0x000000ffb2ff7812 */ /* 0x060fe200078ac0ff */
[--C-:B------:R-:W-:Y:S01]  /*2a60*/  FFMA.FTZ R137, R193, UR23, R207.reuse ;  /* 0x00000017c1897c23 */ /* 0x100fe200080100cf */
[----:B------:R-:W-:Y:S01]  /*2a70*/  LOP3.LUT P4, RZ, R178, 0xff00, RZ, 0xc0, !PT ;  /* 0x0000ff00b2ff7812 */ /* 0x000fe2000788c0ff */
[----:B------:R-:W-:Y:S01]  /*2a80*/  FADD.FTZ R0, R205, -R0 ;  /* 0x80000000cd007221 */ /* 0x000fe20000010000 */
[----:B------:R-:W-:Y:S01]  /*2a90*/  FFMA.FTZ R192, R192, UR23, R207 ;  /* 0x00000017c0c07c23 */ /* 0x000fe200080100cf */
[----:B------:R-:W-:Y:S01]  /*2aa0*/  FADD.FTZ R137, R206, -R137 ;  /* 0x80000089ce897221 */ /* 0x000fe20000010000 */
[----:B------:R-:W-:Y:S01]  /*2ab0*/  LOP3.LUT P6, RZ, R178, 0xff0000, RZ, 0xc0, !PT ;  /* 0x00ff0000b2ff7812 */ /* 0x000fe200078cc0ff */
        /* <DEDUP_REMOVED lines=8> */
[----:B------:R-:W-:Y:S01]  /*2b40*/  @P5 FMUL.FTZ R38, R36, UR7 ;  /* 0x0000000724265c20 */ /* 0x000fe20008410000 */
[----:B------:R-:W-:Y:S01]  /*2b50*/  FMUL.FTZ R138, R192, UR11 ;  /* 0x0000000bc08a7c20 */ /* 0x000fe20008410000 */
[----:B------:R-:W-:Y:S01]  /*2b60*/  LOP3.LUT P3, RZ, R178, 0xff000000, RZ, 0xc0, !PT ;  /* 0xff000000b2ff7812 */ /* 0x000fe2000786c0ff */
[----:B------:R-:W-:Y:S01]  /*2b70*/  FADD.FTZ R139, R197, -R139 ;  /* 0x8000008bc58b7221 */ /* 0x000fe20000010000 */
[----:B------:R-:W-:Y:S01]  /*2b80*/  @P5 FMUL.FTZ R0, R37, R38 ;  /* 0x0000002625005220 */ /* 0x000fe20000410000 */
[----:B------:R-:W-:Y:S02]  /*2b90*/  @P4 HADD2.F32 R37, -RZ, R144.H1_H1 ;  /* 0x30000090ff254230 */ /* 0x000fe40000004100 */
[----:B------:R-:W-:Y:S01]  /*2ba0*/  @P4 FMUL.FTZ R38, R39, UR7 ;  /* 0x0000000727264c20 */ /* 0x000fe20008410000 */
[----:B------:R-:W-:Y:S01]  /*2bb0*/  MOV R144, RZ ;  /* 0x000000ff00907202 */ /* 0x000fe20000000f00 */
[----:B------:R-:W-:Y:S01]  /*2bc0*/  FMUL.FTZ R139, R139, UR11 ;  /* 0x0000000b8b8b7c20 */ /* 0x000fe20008410000 */
[----:B------:R-:W-:-:S02]  /*2bd0*/  HFMA2 R195, -RZ, RZ, 0, 0 ;  /* 0x00000000ffc37431 */ /* 0x000fc400000001ff */
[----:B------:R-:W-:Y:S01]  /*2be0*/  @P4 FMUL.FTZ R144, R37, R38 ;  /* 0x0000002625904220 */ /* 0x000fe20000410000 */
[----:B------:R-:W-:Y:S01]  /*2bf0*/  FMUL.FTZ R38, R138, UR10 ;  /* 0x0000000a8a267c20 */ /* 0x000fe20008410000 */
[--C-:B------:R-:W-:Y:S01]  /*2c00*/  @P6 HADD2.F32 R37, -RZ, R145.reuse.H0_H0 ;  /* 0x20000091ff256230 */ /* 0x100fe20000004100 */
[----:B------:R-:W-:Y:S01]  /*2c10*/  CS2R R192, SRZ ;  /* 0x0000000000c07805 */ /* 0x000fe2000001ff00 */
[--C-:B------:R-:W-:Y:S01]  /*2c20*/  FFMA.FTZ R196, R196, UR23, R207.reuse ;  /* 0x00000017c4c47c23 */ /* 0x100fe200080100cf */
[----:B------:R-:W-:Y:S01]  /*2c30*/  @P6 FMUL.FTZ R140, R38, UR7 ;  /* 0x00000007268c6c20 */ /* 0x000fe20008410000 */
[----:B------:R-:W-:Y:S01]  /*2c40*/  @P3 HADD2.F32 R145, -RZ, R145.H1_H1 ;  /* 0x30000091ff913230 */ /* 0x000fe20000004100 */
[----:B------:R-:W-:Y:S01]  /*2c50*/  LOP3.LUT P2, RZ, R179, 0xff, RZ, 0xc0, !PT ;  /* 0x000000ffb3ff7812 */ /* 0x000fe2000784c0ff */
[----:B------:R-:W-:Y:S01]  /*2c60*/  FADD.FTZ R196, R199, -R196 ;  /* 0x800000c4c7c47221 */ /* 0x000fe20000010000 */
[----:B------:R-:W-:Y:S01]  /*2c70*/  @P6 FMUL.FTZ R195, R37, R140 ;  /* 0x0000008c25c36220 */ /* 0x000fe20000410000 */
[----:B------:R-:W-:Y:S01]  /*2c80*/  FMUL.FTZ R37, R139, UR10 ;  /* 0x0000000a8b257c20 */ /* 0x000fe20008410000 */
[--C-:B------:R-:W-:Y:S01]  /*2c90*/  FFMA.FTZ R141, R198, UR23, R207.reuse ;  /* 0x00000017c68d7c23 */ /* 0x100fe200080100cf */
[----:B------:R-:W-:Y:S01]  /*2ca0*/  FFMA.FTZ R200, R200, UR23, R207 ;  /* 0x00000017c8c87c23 */ /* 0x000fe200080100cf */
[----:B------:R-:W-:Y:S01]  /*2cb0*/  FMUL.FTZ R39, R39, UR7 ;  /* 0x0000000727277c20 */ /* 0x000fe20008410000 */
[----:B------:R-:W-:Y:S01]  /*2cc0*/  @P3 FMUL.FTZ R140, R37, UR7 ;  /* 0x00000007258c3c20 */ /* 0x000fe20008410000 */
[----:B------:R-:W-:Y:S01]  /*2cd0*/  FADD.FTZ R141, R201, -R141 ;  /* 0x8000008dc98d7221 */ /* 0x000fe20000010000 */
[----:B------:R-:W-:Y:S01]  /*2ce0*/  FMUL.FTZ R37, R37, UR7 ;  /* 0x0000000725257c20 */ /* 0x000fe20008410000 */
[----:B------:R-:W-:Y:S01]  /*2cf0*/  FADD.FTZ R203, R203, -R200 ;  /* 0x800000c8cbcb7221 */ /* 0x000fe20000010000 */
[----:B------:R-:W-:Y:S01]  /*2d00*/  @P3 FMUL.FTZ R192, R145, R140 ;  /* 0x0000008c91c03220 */ /* 0x000fe20000410000 */
[----:B------:R-:W-:Y:S01]  /*2d10*/  FMUL.FTZ R145, R38, UR7 ;  /* 0x0000000726917c20 */ /* 0x000fe20008410000 */
[----:B------:R-:W-:Y:S01]  /*2d20*/  FMUL.FTZ R140, R196, UR11 ;  /* 0x0000000bc48c7c20 */ /* 0x000fe20008410000 */
[----:B------:R-:W-:-:S02]  /*2d30*/  @P2 HADD2.F32 R38, -RZ, R146.H0_H0 ;  /* 0x20000092ff262230 */ /* 0x000fc40000004100 */
[----:B------:R-:W-:Y:S01]  /*2d40*/  FMUL.FTZ R141, R141, UR11 ;  /* 0x0000000b8d8d7c20 */ /* 0x000fe20008410000 */
[----:B------:R-:W-:Y:S01]  /*2d50*/  FMUL.FTZ R145, R74, R145 ;  /* 0x000000914a917220 */ /* 0x000fe20000410000 */
[----:B------:R-:W-:Y:S01]  /*2d60*/  FMUL.FTZ R142, R140, UR10 ;  /* 0x0000000a8c8e7c20 */ /* 0x000fe20008410000 */
[----:B------:R-:W-:Y:S01]  /*2d70*/  FMUL.FTZ R37, R75, R37 ;  /* 0x000000254b257220 */ /* 0x000fe20000410000 */
[----:B------:R-:W-:Y:S01]  /*2d80*/  FMUL.FTZ R36, R36, UR7 ;  /* 0x0000000724247c20 */ /* 0x000fe20008410000 */
[----:B------:R-:W-:Y:S01]  /*2d90*/  FMUL.FTZ R39, R73, R39 ;  /* 0x0000002749277220 */ /* 0x000fe20000410000 */
[----:B------:R-:W-:Y:S01]  /*2da0*/  FSEL R145, R145, RZ, P6 ;  /* 0x000000ff91917208 */ /* 0x000fe20003000000 */
[C---:B------:R-:W-:Y:S01]  /*2db0*/  @P2 FMUL.FTZ R143, R142.reuse, UR7 ;  /* 0x000000078e8f2c20 */ /* 0x040fe20008410000 */
[----:B------:R-:W-:Y:S01]  /*2dc0*/  LOP3.LUT P6, RZ, R179, 0xff00, RZ, 0xc0, !PT ;  /* 0x0000ff00b3ff7812 */ /* 0x000fe200078cc0ff */
[----:B------:R-:W-:Y:S01]  /*2dd0*/  FMUL.FTZ R142, R142, UR7 ;  /* 0x000000078e8e7c20 */ /* 0x000fe20008410000 */
[----:B------:R-:W-:Y:S01]  /*2de0*/  FSEL R37, R37, RZ, P3 ;  /* 0x000000ff25257208 */ /* 0x000fe20001800000 */
[----:B------:R-:W-:Y:S01]  /*2df0*/  @P2 FMUL.FTZ R193, R38, R143 ;  /* 0x0000008f26c12220 */ /* 0x000fe20000410000 */
[----:B------:R-:W-:Y:S01]  /*2e00*/  FMUL.FTZ R38, R141, UR10 ;  /* 0x0000000a8d267c20 */ /* 0x000fe20008410000 */
[----:B------:R-:W-:Y:S01]  /*2e10*/  FMUL.FTZ R142, R76, R142 ;  /* 0x0000008e4c8e7220 */ /* 0x000fe20000410000 */
[----:B------:R-:W-:Y:S01]  /*2e20*/  LOP3.LUT P3, RZ, R179, 0xff0000, RZ, 0xc0, !PT ;  /* 0x00ff0000b3ff7812 */ /* 0x000fe2000786c0ff */
[----:B------:R-:W-:Y:S01]  /*2e30*/  FMUL.FTZ R36, R72, R36 ;  /* 0x0000002448247220 */ /* 0x000fe20000410000 */
[----:B------:R-:W-:-:S02]  /*2e40*/  F2FP.F16.F32.PACK_AB R37, R37, R145 ;  /* 0x000000912525723e */ /* 0x000fc400000000ff */
[----:B------:R-:W-:Y:S01]  /*2e50*/  FSEL R196, R142, RZ, P2 ;  /* 0x000000ff8ec47208 */ /* 0x000fe20001000000 */
[----:B------:R-:W-:Y:S01]  /*2e60*/  FMUL.FTZ R142, R203, UR11 ;  /* 0x0000000bcb8e7c20 */ /* 0x000fe20008410000 */
[----:B------:R-:W-:Y:S01]  /*2e70*/  ISETP.GE.U32.AND P2, PT, R178, RZ, PT ;  /* 0x000000ffb200720c */ /* 0x000fe20003f46070 */
[----:B------:R-:W-:Y:S02]  /*2e80*/  @P6 HADD2.F32 R143, -RZ, R146.H1_H1 ;  /* 0x30000092ff8f6230 */ /* 0x000fe40000004100 */
[----:B------:R-:W-:Y:S01]  /*2e90*/  @P6 FMUL.FTZ R194, R38, UR7 ;  /* 0x0000000726c26c20 */ /* 0x000fe20008410000 */
[----:B------:R-:W-:Y:S01]  /*2ea0*/  MOV R146, RZ ;  /* 0x000000ff00927202 */ /* 0x000fe20000000f00 */
[----:B------:R-:W-:Y:S01]  /*2eb0*/  FMUL.FTZ R178, R142, UR10 ;  /* 0x0000000a8eb27c20 */ /* 0x000fe20008410000 */
[----:B------:R-:W-:Y:S01]  /*2ec0*/  ISETP.GE.U32.AND.EX P2, PT, R179, 0x1000000, PT, P2 ;  /* 0x01000000b300780c */ /* 0x000fe20003f46120 */
[----:B------:R-:W-:Y:S01]  /*2ed0*/  @P6 FMUL.FTZ R146, R143, R194 ;  /* 0x000000c28f926220 */ /* 0x000fe20000410000 */
[----:B------:R-:W-:Y:S01]  /*2ee0*/  FFMA.FTZ R143, R202, UR23, R207 ;  /* 0x00000017ca8f7c23 */ /* 0x000fe200080100cf */
[----:B------:R-:W-:-:S02]  /*2ef0*/  @P3 HADD2.F32 R179, -RZ, R147.H0_H0 ;  /* 0x20000093ffb33230 */ /* 0x000fc40000004100 */
[----:B------:R-:W-:Y:S01]  /*2f00*/  @P3 FMUL.FTZ R197, R178, UR7 ;  /* 0x00000007b2c53c20 */ /* 0x000fe20008410000 */
[----:B------:R-:W-:Y:S02]  /*2f10*/  HFMA2 R194, -RZ, RZ, 0, 0 ;  /* 0x00000000ffc27431 */ /* 0x000fe400000001ff */
[----:B------:R-:W-:Y:S01]  /*2f20*/  FADD.FTZ R143, R204, -R143 ;  /* 0x8000008fcc8f7221 */ /* 0x000fe20000010000 */
[----:B------:R-:W-:Y:S01]  /*2f30*/  FMUL.FTZ R38, R38, UR7 ;  /* 0x0000000726267c20 */ /* 0x000fe20008410000 */
[----:B------:R-:W-:Y:S01]  /*2f40*/  @P3 FMUL.FTZ R194, R179, R197 ;  /* 0x000000c5b3c23220 */ /* 0x000fe20000410000 */
[----:B------:R-:W-:Y:S01]  /*2f50*/  FMUL.FTZ R178, R178, UR7 ;  /* 0x00000007b2b27c20 */ /* 0x000fe20008410000 */
[----:B------:R-:W-:Y:S01]  /*2f60*/  FMUL.FTZ R143, R143, UR11 ;  /* 0x0000000b8f8f7c20 */ /* 0x000fe20008410000 */
[----:B------:R-:W-:Y:S01]  /*2f70*/  FMUL.FTZ R38, R77, R38 ;  /* 0x000000264d267220 */ /* 0x000fe20000410000 */
[----:B------:R-:W-:Y:S01]  /*2f80*/  FSEL R145, R39, RZ, P4 ;  /* 0x000000ff27917208 */ /* 0x000fe20002000000 */
[----:B------:R-:W-:Y:S01]  /*2f90*/  FMUL.FTZ R178, R78, R178 ;  /* 0x000000b24eb27220 */ /* 0x000fe20000410000 */
[----:B------:R-:W-:Y:S01]  /*2fa0*/  FMUL.FTZ R179, R143, UR10 ;  /* 0x0000000a8fb37c20 */ /* 0x000fe20008410000 */
[----:B------:R-:W-:Y:S01]  /*2fb0*/  @P2 HADD2.F32 R197, -RZ, R147.H1_H1 ;  /* 0x30000093ffc52230 */ /* 0x000fe20000004100 */
[----:B------:R-:W-:-:S02]  /*2fc0*/  FSEL R38, R38, RZ, P6 ;  /* 0x000000ff26267208 */ /* 0x000fc40003000000 */
[C---:B------:R-:W-:Y:S01]  /*2fd0*/  @P2 FMUL.FTZ R198, R179.reuse, UR7 ;  /* 0x00000007b3c62c20 */ /* 0x040fe20008410000 */
[----:B------:R-:W-:Y:S01]  /*2fe0*/  FMUL.FTZ R179, R179, UR7 ;  /* 0x00000007b3b37c20 */ /* 0x000fe20008410000 */
[----:B------:R-:W-:Y:S02]  /*2ff0*/  FSEL R36, R36, RZ, P5 ;  /* 0x000000ff24247208 */ /* 0x000fe40002800000 */
[----:B------:R-:W-:Y:S01]  /*3000*/  FSEL R39, R178, RZ, P3 ;  /* 0x000000ffb2277208 */ /* 0x000fe20001800000 */
[----:B------:R-:W-:Y:S01]  /*3010*/  FMUL.FTZ R179, R79, R179 ;  /* 0x000000b34fb37220 */ /* 0x000fe20000410000 */
[----:B------:R-:W-:Y:S01]  /*3020*/  MOV R147, RZ ;  /* 0x000000ff00937202 */ /* 0x000fe20000000f00 */
[----:B------:R-:W-:Y:S01]  /*3030*/  @P2 FMUL.FTZ R147, R197, R198 ;  /* 0x000000c6c5932220 */ /* 0x000fe20000410000 */
[----:B------:R-:W-:Y:S02]  /*3040*/  F2FP.F16.F32.PACK_AB R38, R38, R196 ;  /* 0x000000c42626723e */ /* 0x000fe400000000ff */
[----:B------:R-:W-:-:S02]  /*3050*/  FSEL R179, R179, RZ, P2 ;  /* 0x000000ffb3b37208 */ /* 0x000fc40001000000 */
[----:B------:R-:W-:Y:S02]  /*3060*/  F2FP.F16.F32.PACK_AB R36, R145, R36 ;  /* 0x000000249124723e */ /* 0x000fe400000000ff */
[----:B------:R-:W-:Y:S01]  /*3070*/  F2FP.F16.F32.PACK_AB R39, R179, R39 ;  /* 0x00000027b327723e */ /* 0x000fe200000000ff */
[----:B------:R-:W-:Y:S06]  /*3080*/  BRA `(.L_x_12191) ;  /* 0x0000000c00147947 */ /* 0x000fec0003800000 */
.L_x_12189:
        /* <DEDUP_REMOVED lines=13> */
[----:B------:R-:W-:Y:S01]  /*3160*/  FFMA.FTZ R192, R192, UR11, R70 ;  /* 0x0000000bc0c07c23 */ /* 0x000fe20008010046 */
[----:B------:R-:W-:Y:S01]  /*3170*/  FADD.FTZ R197, R197, -R194 ;  /* 0x800000c2c5c57221 */ /* 0x000fe20000010000 */
[----:B------:R-:W-:Y:S01]  /*3180*/  FFMA.FTZ R38, R38, UR11, R64 ;  /* 0x0000000b26267c23 */ /* 0x000fe20008010040 */
        /* <DEDUP_REMOVED lines=10> */
[----:B------:R-:W-:Y:S01]  /*3230*/  FFMA.FTZ R37, R197, UR11, R71 ;  /* 0x0000000bc5257c23 */ /* 0x000fe20008010047 */
[----:B------:R-:W-:Y:S02]  /*3240*/  @P2 HADD2.F32 R38, -RZ, R146.H0_H0 ;  /* 0x20000092ff262230 */ /* 0x000fe40000004100 */
[----:B------:R-:W-:Y:S01]  /*3250*/  FADD.FTZ R206, R206, -R193 ;  /* 0x800000c1cece7221 */ /* 0x000fe20000010000 */
[----:B------:R-:W-:Y:S01]  /*3260*/  FADD.FTZ R201, R201, -R198 ;  /* 0x800000c6c9c97221 */ /* 0x000fe20000010000 */
[----:B------:R-:W-:Y:S01]  /*3270*/  CS2R R192, SRZ ;  /* 0x0000000000c07805 */ /* 0x000fe2000001ff00 */
[----:B------:R-:W-:Y:S01]  /*3280*/  FMUL.FTZ R37, R37, UR10 ;  /* 0x0000000a25257c20 */ /* 0x000fe20008410000 */
[----:B------:R-:W-:Y:S01]  /*3290*/  @P2 FMUL.FTZ R193, R38, R39 ;  /* 0x0000002726c12220 */ /* 0x000fe20000410000 */
[----:B------:R-:W-:Y:S01]  /*32a0*/  FFMA.FTZ R38, R201, UR11, R65 ;  /* 0x0000000bc9267c23 */ /* 0x000fe20008010041 */
        /* <DEDUP_REMOVED lines=11> */
[-C--:B------:R-:W-:Y:S01]  /*3360*/  @P3 FMUL.FTZ R146, R145, R38.reuse ;  /* 0x0000002691923220 */ /* 0x080fe20000410000 */
[----:B------:R-:W-:Y:S01]  /*3370*/  FADD.FTZ R145, R203, -R200 ;  /* 0x800000c8cb917221 */ /* 0x000fe20000010000 */
[----:B------:R-:W-:Y:S01]  /*3380*/  FMUL.FTZ R38, R77, R38 ;  /* 0x000000264d267220 */ /* 0x000fe20000410000 */
[----:B------:R-:W-:Y:S01]  /*3390*/  FADD.FTZ R204, R204, -R202 ;  /* 0x800000cacccc7221 */ /* 0x000fe20000010000 */
[----:B------:R-:W-:Y:S01]  /*33a0*/  FADD.FTZ R205, R205, -R0 ;  /* 0x80000000cdcd7221 */ /* 0x000fe20000010000 */
[----:B------:R-:W-:Y:S01]  /*33b0*/  FFMA.FTZ R145, R145, UR11, R66 ;  /* 0x0000000b91917c23 */ /* 0x000fe20008010042 */
[----:B------:R-:W-:Y:S01]  /*33c0*/  FFMA.FTZ R206, R206, UR11, R69 ;  /* 0x0000000bcece7c23 */ /* 0x000fe20008010045 */
[----:B------:R-:W-:Y:S01]  /*33d0*/  FSEL R38, R38, RZ, P3 ;  /* 0x000000ff26267208 */ /* 0x000fe20001800000 */
[----:B------:R-:W-:Y:S01]  /*33e0*/  FFMA.FTZ R204, R204, UR11, R67 ;  /* 0x0000000bcccc7c23 */ /* 0x000fe20008010043 */
[----:B------:R-:W-:Y:S01]  /*33f0*/  FMUL.FTZ R145, R145, UR10 ;  /* 0x0000000a91917c20 */ /* 0x000fe20008410000 */
[----:B------:R-:W-:Y:S01]  /*3400*/  LOP3.LUT P3, RZ, R178, 0xff, RZ, 0xc0, !PT ;  /* 0x000000ffb2ff7812 */ /* 0x000fe2000786c0ff */
[----:B------:R-:W-:Y:S01]  /*3410*/  FFMA.FTZ R205, R205, UR11, R68 ;  /* 0x0000000bcdcd7c23 */ /* 0x000fe20008010044 */
[----:B------:R-:W-:Y:S01]  /*3420*/  FMUL.FTZ R36, R74, R36 ;  /* 0x000000244a247220 */ /* 0x000fe20000410000 */
[----:B------:R-:W-:Y:S01]  /*3430*/  FMUL.FTZ R196, R145, UR7 ;  /* 0x0000000791c47c20 */ /* 0x000fe20008410000 */
[----:B------:R-:W-:Y:S01]  /*3440*/  FMUL.FTZ R145, R76, R39 ;  /* 0x000000274c917220 */ /* 0x000fe20000410000 */
[----:B------:R-:W-:-:S02]  /*3450*/  @P4 HADD2.F32 R39, -RZ, R147.H0_H0 ;  /* 0x20000093ff274230 */ /* 0x000fc40000004100 */
[----:B------:R-:W-:Y:S01]  /*3460*/  FMUL.FTZ R37, R75, R37 ;  /* 0x000000254b257220 */ /* 0x000fe20000410000 */
[----:B------:R-:W-:Y:S02]  /*3470*/  FSEL R36, R36, RZ, P6 ;  /* 0x000000ff24247208 */ /* 0x000fe40003000000 */
[----:B------:R-:W-:Y:S01]  /*3480*/  FSEL R145, R145, RZ, P2 ;  /* 0x000000ff91917208 */ /* 0x000fe20001000000 */
[-C--:B------:R-:W-:Y:S01]  /*3490*/  @P4 FMUL.FTZ R194, R39, R196.reuse ;  /* 0x000000c427c24220 */ /* 0x080fe20000410000 */
        /* <DEDUP_REMOVED lines=25> */
[-C--:B------:R-:W-:Y:S01]  /*3630*/  @P4 FMUL.FTZ R144, R197, R179.reuse ;  /* 0x000000b3c5904220 */ /* 0x080fe20000410000 */
[----:B------:R-:W-:Y:S01]  /*3640*/  FMUL.FTZ R179, R73, R179 ;  /* 0x000000b349b37220 */ /* 0x000fe20000410000 */
[----:B------:R-:W-:Y:S02]  /*3650*/  FSEL R178, R178, RZ, P3 ;  /* 0x000000ffb2b27208 */ /* 0x000fe40001800000 */
[----:B------:R-:W-:Y:S02]  /*3660*/  F2FP.F16.F32.PACK_AB R39, R196, R39 ;  /* 0x00000027c427723e */ /* 0x000fe400000000ff */
[----:B------:R-:W-:-:S04]  /*3670*/  FSEL R179, R179, RZ, P4 ;  /* 0x000000ffb3b37208 */ /* 0x000fc80002000000 */
[----:B------:R-:W-:Y:S01]  /*3680*/  F2FP.F16.F32.PACK_AB R36, R179, R178 ;  /* 0x000000b2b324723e */ /* 0x000fe200000000ff */
[----:B------:R-:W-:Y:S06]  /*3690*/  BRA `(.L_x_12191) ;  /* 0x0000000400907947 */ /* 0x000fec0003800000 */
.L_x_12192:
        /* <DEDUP_REMOVED lines=8> */
[----:B------:R-:W-:Y:S01]  /*3720*/  FFMA.FTZ R136, R0, UR11, R68 ;  /* 0x0000000b00887c23 */ /* 0x000fe20008010044 */
[----:B------:R-:W-:Y:S02]  /*3730*/  HFMA2 R0, -RZ, RZ, 0, 0 ;  /* 0x00000000ff007431 */ /* 0x000fe400000001ff */
[----:B------:R-:W-:Y:S01]  /*3740*/  FFMA.FTZ R137, R137, UR11, R69 ;  /* 0x0000000b89897c23 */ /* 0x000fe20008010045 */
[----:B------:R-:W-:Y:S01]  /*3750*/  FADD.FTZ R192, R195, -R192 ;  /* 0x800000c0c3c07221 */ /* 0x000fe20000010000 */
[----:B------:R-:W-:Y:S01]  /*3760*/  FMUL.FTZ R36, R136, UR10 ;  /* 0x0000000a88247c20 */ /* 0x000fe20008410000 */
[----:B------:R-:W-:Y:S01]  /*3770*/  FFMA.FTZ R139, R194, UR23, R207 ;  /* 0x00000017c28b7c23 */ /* 0x000fe200080100cf */
[----:B------:R-:W-:-:S02]  /*3780*/  @P5 HADD2.F32 R37, -RZ, R144.H0_H0 ;  /* 0x20000090ff255230 */ /* 0x000fc40000004100 */
[----:B------:R-:W-:Y:S01]  /*3790*/  FMUL.FTZ R39, R137, UR10 ;  /* 0x0000000a89277c20 */ /* 0x000fe20008410000 */
[----:B------:R-:W-:Y:S01]  /*37a0*/  @P5 FMUL.FTZ R38, R36, UR7 ;  /* 0x0000000724265c20 */ /* 0x000fe20008410000 */
[----:B------:R-:W-:Y:S01]  /*37b0*/  FFMA.FTZ R138, R192, UR11, R70 ;  /* 0x0000000bc08a7c23 */ /* 0x000fe20008010046 */
[----:B------:R-:W-:Y:S01]  /*37c0*/  LOP3.LUT P3, RZ, R178, 0xff000000, RZ, 0xc0, !PT ;  /* 0xff000000b2ff7812 */ /* 0x000fe2000786c0ff */
[----:B------:R-:W-:Y:S01]  /*37d0*/  FADD.FTZ R139, R197, -R139 ;  /* 0x8000008bc58b7221 */ /* 0x000fe20000010000 */
[----:B------:R-:W-:Y:S01]  /*37e0*/  @P5 FMUL.FTZ R0, R37, R38 ;  /* 0x0000002625005220 */ /* 0x000fe20000410000 */
[----:B------:R-:W-:Y:S02]  /*37f0*/  @P4 HADD2.F32 R37, -RZ, R144.H1_H1 ;  /* 0x30000090ff254230 */ /* 0x000fe40000004100 */
[----:B------:R-:W-:Y:S01]  /*3800*/  @P4 FMUL.FTZ R38, R39, UR7 ;  /* 0x0000000727264c20 */ /* 0x000fe20008410000 */
[----:B------:R-:W-:Y:S01]  /*3810*/  MOV R144, RZ ;  /* 0x000000ff00907202 */ /* 0x000fe20000000f00 */
[----:B------:R-:W-:Y:S01]  /*3820*/  FFMA.FTZ R139, R139, UR11, R71 ;  /* 0x0000000b8b8b7c23 */ /* 0x000fe20008010047 */
        /* <DEDUP_REMOVED lines=21> */
[----:B------:R-:W-:Y:S01]  /*3980*/  FFMA.FTZ R140, R196, UR11, R64 ;  /* 0x0000000bc48c7c23 */ /* 0x000fe20008010040 */
[----:B------:R-:W-:-:S02]  /*3990*/  @P2 HADD2.F32 R38, -RZ, R146.H0_H0 ;  /* 0x20000092ff262230 */ /* 0x000fc40000004100 */
[----:B------:R-:W-:Y:S01]  /*39a0*/  FFMA.FTZ R141, R141, UR11, R65 ;  /* 0x0000000b8d8d7c23 */ /* 0x000fe20008010041 */
        /* <DEDUP_REMOVED lines=17> */
[----:B------:R-:W-:Y:S01]  /*3ac0*/  FFMA.FTZ R142, R203, UR11, R66 ;  /* 0x0000000bcb8e7c23 */ /* 0x000fe20008010042 */
        /* <DEDUP_REMOVED lines=15> */
[----:B------:R-:W-:Y:S01]  /*3bc0*/  FFMA.FTZ R143, R143, UR11, R67 ;  /* 0x0000000b8f8f7c23 */ /* 0x000fe20008010043 */
        /* <DEDUP_REMOVED lines=16> */
[----:B------:R-:W-:-:S07]  /*3cd0*/  F2FP.F16.F32.PACK_AB R39, R179, R39 ;  /* 0x00000027b327723e */ /* 0x000fce00000000ff */
.L_x_12191:
        /* <DEDUP_REMOVED lines=16> */
[----:B------:R-:W-:-:S06]  /*3de0*/  FADD.FTZ R197, R144, R197 ;  /* 0x000000c590c57221 */ /* 0x000fcc0000010000 */
[----:B------:R-:W0:Y:S01]  /*3df0*/  @P2 LDC.64 R144, c[0x0][0x478] ;  /* 0x00011e00ff902b82 */ /* 0x000e220000000a00 */
[----:B------:R-:W-:-:S05]  /*3e00*/  FADD.FTZ R196, R0, R196 ;  /* 0x000000c400c47221 */ /* 0x000fca0000010000 */
        /* <DEDUP_REMOVED lines=10> */
[----:B0-----:R-:W-:-:S03]  /*3eb0*/  MOV R144, 0x10 ;  /* 0x0000001000907802 */ /* 0x001fc60000000f00 */
[----:B------:R-:W-:Y:S02]  /*3ec0*/  STL [R1+0x38], R203 ;  /* 0x000038cb01007387 */ /* 0x000fe40000100800 */
        /* <DEDUP_REMOVED lines=16> */
[----:B------:R-:W-:Y:S01]  /*3fd0*/  CS2R R144, SRZ ;  /* 0x0000000000907805 */ /* 0x000fe2000001ff00 */
[----:B------:R-:W-:Y:S01]  /*3fe0*/  FFMA.FTZ R139, R139, UR11, R63 ;  /* 0x0000000b8b8b7c23 */ /* 0x000fe2000801003f */
[----:B------:R-:W-:Y:S01]  /*3ff0*/  FADD.FTZ R182, R184, -R182 ;  /* 0x800000b6b8b67221 */ /* 0x000fe20000010000 */
[----:B------:R-:W-:Y:S01]  /*4000*/  FMUL.FTZ R136, R138, UR10 ;  /* 0x0000000a8a887c20 */ /* 0x000fe20008410000 */
[----:B------:R-:W-:Y:S01]  /*4010*/  FFMA.FTZ R141, R185, UR23, R207 ;  /* 0x00000017b98d7c23 */ /* 0x000fe200080100cf */
[----:B-----5:R-:W-:-:S02]  /*4020*/  @P3 HADD2.F32 R0, -RZ, R37.H0_H0 ;  /* 0x20000025ff003230 */ /* 0x020fc40000004100 */
[----:B------:R-:W-:Y:S01]  /*4030*/  FMUL.FTZ R140, R139, UR10 ;  /* 0x0000000a8b8c7c20 */ /* 0x000fe20008410000 */
[----:B------:R-:W-:Y:S01]  /*4040*/  FMUL.FTZ R136, R136, UR7 ;  /* 0x0000000788887c20 */ /* 0x000fe20008410000 */
[----:B------:R-:W-:Y:S01]  /*4050*/  LOP3.LUT P5, RZ, R175, 0xff00, RZ, 0xc0, !PT ;  /* 0x0000ff00afff7812 */ /* 0x000fe200078ac0ff */
[----:B------:R-:W-:Y:S01]  /*4060*/  FADD.FTZ R141, R187, -R141 ;  /* 0x8000008dbb8d7221 */ /* 0x000fe20000010000 */
[----:B------:R-:W-:Y:S01]  /*4070*/  FFMA.FTZ R137, R172, UR23, R207 ;  /* 0x00000017ac897c23 */ /* 0x000fe200080100cf */
[----:B------:R-:W-:Y:S01]  /*4080*/  @P3 FMUL.FTZ R144, R0, R136 ;  /* 0x0000008800903220 */ /* 0x000fe20000410000 */
[----:B------:R-:W-:Y:S02]  /*4090*/  @P4 HADD2.F32 R0, -RZ, R37.H1_H1 ;  /* 0x30000025ff004230 */ /* 0x000fe40000004100 */
[----:B------:R-:W-:Y:S01]  /*40a0*/  FMUL.FTZ R37, R140, UR7 ;  /* 0x000000078c257c20 */ /* 0x000fe20008410000 */
[----:B------:R-:W-:Y:S01]  /*40b0*/  FFMA.FTZ R140, R182, UR11, R56 ;  /* 0x0000000bb68c7c23 */ /* 0x000fe20008010038 */
[----:B------:R-:W-:Y:S01]  /*40c0*/  FFMA.FTZ R141, R141, UR11, R57 ;  /* 0x0000000b8d8d7c23 */ /* 0x000fe20008010039 */
[----:B------:R-:W-:-:S02]  /*40d0*/  @P6 HADD2.F32 R143, -RZ, R38.H0_H0 ;  /* 0x20000026ff8f6230 */ /* 0x000fc40000004100 */
[-C--:B------:R-:W-:Y:S01]  /*40e0*/  @P4 FMUL.FTZ R145, R0, R37.reuse ;  /* 0x0000002500914220 */ /* 0x080fe20000410000 */
[----:B------:R-:W-:Y:S01]  /*40f0*/  FMUL.FTZ R142, R140, UR10 ;  /* 0x0000000a8c8e7c20 */ /* 0x000fe20008410000 */
[----:B------:R-:W-:Y:S01]  /*4100*/  FMUL.FTZ R146, R141, UR10 ;  /* 0x0000000a8d927c20 */ /* 0x000fe20008410000 */
[----:B------:R-:W-:Y:S02]  /*4110*/  HFMA2 R0, -RZ, RZ, 0, 0 ;  /* 0x00000000ff007431 */ /* 0x000fe400000001ff */
[----:B------:R-:W-:Y:S01]  /*4120*/  FMUL.FTZ R173, R82, R136 ;  /* 0x0000008852ad7220 */ /* 0x000fe20000410000 */
[----:B------:R-:W-:Y:S01]  /*4130*/  FMUL.FTZ R142, R142, UR7 ;  /* 0x000000078e8e7c20 */ /* 0x000fe20008410000 */
[--C-:B------:R-:W-:Y:S01]  /*4140*/  FFMA.FTZ R186, R186, UR23, R207.reuse ;  /* 0x00000017baba7c23 */ /* 0x100fe200080100cf */
[----:B------:R-:W-:Y:S01]  /*4150*/  FFMA.FTZ R171, R171, UR23, R207 ;  /* 0x00000017abab7c23 */ /* 0x000fe200080100cf */
[----:B------:R-:W-:Y:S01]  /*4160*/  FMUL.FTZ R37, R83, R37 ;  /* 0x0000002553257220 */ /* 0x000fe20000410000 */
[----:B------:R-:W-:Y:S01]  /*4170*/  @P6 FMUL.FTZ R0, R143, R142 ;  /* 0x0000008e8f006220 */ /* 0x000fe20000410000 */
[----:B------:R-:W-:-:S02]  /*4180*/  @P5 HADD2.F32 R143, -RZ, R38.H1_H1 ;  /* 0x30000026ff8f5230 */ /* 0x000fc40000004100 */
[----:B------:R-:W-:Y:S01]  /*4190*/  FMUL.FTZ R38, R146, UR7 ;  /* 0x0000000792267c20 */ /* 0x000fe20008410000 */
[----:B------:R-:W-:Y:S01]  /*41a0*/  FMUL.FTZ R142, R84, R142 ;  /* 0x0000008e548e7220 */ /* 0x000fe20000410000 */
[----:B------:R-:W-:Y:S01]  /*41b0*/  CS2R R146, SRZ ;  /* 0x0000000000927805 */ /* 0x000fe2000001ff00 */
[----:B------:R-:W-:Y:S01]  /*41c0*/  FADD.FTZ R188, R188, -R186 ;  /* 0x800000babcbc7221 */ /* 0x000fe20000010000 */
[-C--:B------:R-:W-:Y:S01]  /*41d0*/  @P5 FMUL.FTZ R146, R143, R38.reuse ;  /* 0x000000268f925220 */ /* 0x080fe20000410000 */
[----:B------:R-:W-:Y:S01]  /*41e0*/  FMUL.FTZ R136, R85, R38 ;  /* 0x0000002655887220 */ /* 0x000fe20000410000 */
[----:B------:R-:W-:Y:S01]  /*41f0*/  FSEL R38, R142, RZ, P6 ;  /* 0x000000ff8e267208 */ /* 0x000fe20003000000 */
[----:B------:R-:W-:Y:S01]  /*4200*/  FFMA.FTZ R142, R188, UR11, R58 ;  /* 0x0000000bbc8e7c23 */ /* 0x000fe2000801003a */
[----:B------:R-:W-:Y:S01]  /*4210*/  LOP3.LUT P6, RZ, R174, 0xff, RZ, 0xc0, !PT ;  /* 0x000000ffaeff7812 */ /* 0x000fe200078cc0ff */
[----:B------:R-:W-:Y:S01]  /*4220*/  FFMA.FTZ R143, R189, UR23, R207 ;  /* 0x00000017bd8f7c23 */ /* 0x000fe200080100cf */
[----:B------:R-:W-:Y:S01]  /*4230*/  FSEL R173, R173, RZ, P3 ;  /* 0x000000ffadad7208 */ /* 0x000fe20001800000 */
[----:B------:R-:W-:Y:S01]  /*4240*/  FADD.FTZ R171, R177, -R171 ;  /* 0x800000abb1ab7221 */ /* 0x000fe20000010000 */
[----:B------:R-:W-:Y:S01]  /*4250*/  P2R R172, PR, RZ, 0x40 ;  /* 0x00000040ffac7803 */ /* 0x000fe20000000000 */
[----:B------:R-:W-:Y:S01]  /*4260*/  FADD.FTZ R143, R190, -R143 ;  /* 0x8000008fbe8f7221 */ /* 0x000fe20000010000 */
[----:B------:R-:W-:Y:S01]  /*4270*/  LOP3.LUT P6, RZ, R175, 0xff0000, RZ, 0xc0, !PT ;  /* 0x00ff0000afff7812 */ /* 0x000fe200078cc0ff */
[----:B------:R-:W-:Y:S01]  /*4280*/  FADD.FTZ R137, R180, -R137 ;  /* 0x80000089b4897221 */ /* 0x000fe20000010000 */
[----:B------:R-:W-:Y:S01]  /*4290*/  ISETP.GE.U32.AND P3, PT, R174, RZ, PT ;  /* 0x000000ffae00720c */ /* 0x000fe20003f66070 */
[----:B------:R-:W-:Y:S01]  /*42a0*/  FFMA.FTZ R143, R143, UR11, R59 ;  /* 0x0000000b8f8f7c23 */ /* 0x000fe2000801003b */
[----:B------:R-:W-:Y:S01]  /*42b0*/  FSEL R136, R136, RZ, P5 ;  /* 0x000000ff88887208 */ /* 0x000fe20002800000 */
[----:B------:R-:W-:Y:S01]  /*42c0*/  FFMA.FTZ R137, R137, UR11, R61 ;  /* 0x0000000b89897c23 */ /* 0x000fe2000801003d */
[----:B------:R-:W-:Y:S01]  /*42d0*/  LOP3.LUT P5, RZ, R174, 0xff00, RZ, 0xc0, !PT ;  /* 0x0000ff00aeff7812 */ /* 0x000fe200078ac0ff */
[----:B------:R-:W-:Y:S01]  /*42e0*/  FMUL.FTZ R174, R142, UR10 ;  /* 0x0000000a8eae7c20 */ /* 0x000fe20008410000 */
[----:B------:R-:W-:-:S02]  /*42f0*/  ISETP.GE.U32.AND.EX P3, PT, R175, 0x1000000, PT, P3 ;  /* 0x01000000af00780c */ /* 0x000fc40003f66130 */
[----:B------:R-:W-:Y:S01]  /*4300*/  F2FP.F16.F32.PACK_AB R38, R136, R38 ;  /* 0x000000268826723e */ /* 0x000fe200000000ff */
[----:B------:R-:W-:Y:S01]  /*4310*/  FMUL.FTZ R174, R174, UR7 ;  /* 0x00000007aeae7c20 */ /* 0x000fe20008410000 */
[----:B------:R-:W-:Y:S01]  /*4320*/  FSEL R37, R37, RZ, P4 ;  /* 0x000000ff25257208 */ /* 0x000fe20002000000 */
[--C-:B------:R-:W-:Y:S02]  /*4330*/  @P6 HADD2.F32 R175, -RZ, R39.reuse.H0_H0 ;  /* 0x20000027ffaf6230 */ /* 0x100fe40000004100 */
[----:B------:R-:W-:Y:S01]  /*4340*/  FFMA.FTZ R136, R171, UR11, R60 ;  /* 0x0000000bab887c23 */ /* 0x000fe2000801003c */
[----:B------:R-:W-:Y:S01]  /*4350*/  HFMA2 R171, -RZ, RZ, 0, 0 ;  /* 0x00000000ffab7431 */ /* 0x000fe200000001ff */
[----:B------:R-:W-:Y:S01]  /*4360*/  F2FP.F16.F32.PACK_AB R37, R37, R173 ;  /* 0x000000ad2525723e */ /* 0x000fe200000000ff */
[-C--:B------:R-:W-:Y:S01]  /*4370*/  @P6 FMUL.FTZ R147, R175, R174.reuse ;  /* 0x000000aeaf936220 */ /* 0x080fe20000410000 */
[----:B------:R-:W-:Y:S01]  /*4380*/  FMUL.FTZ R174, R86, R174 ;  /* 0x000000ae56ae7220 */ /* 0x000fe20000410000 */
[----:B------:R-:W-:Y:S01]  /*4390*/  FMUL.FTZ R175, R143, UR10 ;  /* 0x0000000a8faf7c20 */ /* 0x000fe20008410000 */
[----:B------:R-:W-:-:S02]  /*43a0*/  @P3 HADD2.F32 R39, -RZ, R39.H1_H1 ;  /* 0x30000027ff273230 */ /* 0x000fc40000004100 */
[----:B------:R-:W-:Y:S01]  /*43b0*/  FMUL.FTZ R173, R136, UR10 ;  /* 0x0000000a88ad7c20 */ /* 0x000fe20008410000 */
[----:B------:R-:W-:Y:S01]  /*43c0*/  FMUL.FTZ R175, R175, UR7 ;  /* 0x00000007afaf7c20 */ /* 0x000fe20008410000 */
[----:B------:R-:W-:Y:S02]  /*43d0*/  FSEL R174, R174, RZ, P6 ;  /* 0x000000ffaeae7208 */ /* 0x000fe40003000000 */
[----:B------:R-:W-:Y:S01]  /*43e0*/  FMUL.FTZ R173, R173, UR7 ;  /* 0x00000007adad7c20 */ /* 0x000fe20008410000 */
[----:B------:R-:W-:Y:S02]  /*43f0*/  ISETP.NE.AND P6, PT, R172, RZ, PT ;  /* 0x000000ffac00720c */ /* 0x000fe40003fc5270 */
[----:B------:R-:W-:Y:S01]  /*4400*/  MOV R172, RZ ;  /* 0x000000ff00ac7202 */ /* 0x000fe20000000f00 */
[-C--:B------:R-:W-:Y:S01]  /*4410*/  @P3 FMUL.FTZ R172, R39, R175.reuse ;  /* 0x000000af27ac3220 */ /* 0x080fe20000410000 */
[----:B------:R-:W-:-:S05]  /*4420*/  FMUL.FTZ R175, R87, R175 ;  /* 0x000000af57af7220 */ /* 0x000fca0000410000 */
[----:B------:R-:W-:-:S04]  /*4430*/  FSEL R39, R175, RZ, P3 ;  /* 0x000000ffaf277208 */ /* 0x000fc80001800000 */
[----:B------:R-:W-:Y:S01]  /*4440*/  F2FP.F16.F32.PACK_AB R39, R39, R174 ;  /* 0x000000ae2727723e */ /* 0x000fe200000000ff */
[--C-:B------:R-:W-:Y:S02]  /*4450*/  @P6 HADD2.F32 R174, -RZ, R36.reuse.H0_H0 ;  /* 0x20000024ffae6230 */ /* 0x100fe40000004100 */
[----:B------:R-:W-:-:S03]  /*4460*/  @P5 HADD2.F32 R36, -RZ, R36.H1_H1 ;  /* 0x30000024ff245230 */ /* 0x000fc60000004100 */
[-C--:B------:R-:W-:Y:S01]  /*4470*/  @P6 FMUL.FTZ R171, R174, R173.reuse ;  /* 0x000000adaeab6220 */ /* 0x080fe20000410000 */
[----:B------:R-:W-:Y:S01]  /*4480*/  FMUL.FTZ R174, R137, UR10 ;  /* 0x0000000a89ae7c20 */ /* 0x000fe20008410000 */
[----:B------:R-:W-:-:S03]  /*4490*/  FMUL.FTZ R173, R80, R173 ;  /* 0x000000ad50ad7220 */ /* 0x000fc60000410000 */
[----:B------:R-:W-:Y:S01]  /*44a0*/  FMUL.FTZ R175, R174, UR7 ;  /* 0x00000007aeaf7c20 */ /* 0x000fe20008410000 */
[----:B------:R-:W-:-:S03]  /*44b0*/  MOV R174, RZ ;  /* 0x000000ff00ae7202 */ /* 0x000fc60000000f00 */
[-C--:B------:R-:W-:Y:S01]  /*44c0*/  @P5 FMUL.FTZ R174, R36, R175.reuse ;  /* 0x000000af24ae5220 */ /* 0x080fe20000410000 */
[----:B------:R-:W-:Y:S01]  /*44d0*/  FMUL.FTZ R175, R81, R175 ;  /* 0x000000af51af7220 */ /* 0x000fe20000410000 */
[----:B------:R-:W-:-:S04]  /*44e0*/  FSEL R36, R173, RZ, P6 ;  /* 0x000000ffad247208 */ /* 0x000fc80003000000 */
[----:B------:R-:W-:-:S04]  /*44f0*/  FSEL R175, R175, RZ, P5 ;  /* 0x000000ffafaf7208 */ /* 0x000fc80002800000 */
[----:B------:R-:W-:Y:S01]  /*4500*/  F2FP.F16.F32.PACK_AB R36, R175, R36 ;  /* 0x00000024af24723e */ /* 0x000fe200000000ff */
[----:B------:R-:W-:Y:S06]  /*4510*/  BRA `(.L_x_12195) ;  /* 0x0000001000687947 */ /* 0x000fec0003800000 */
.L_x_12194:
[--C-:B------:R-:W-:Y:S01]  /*4520*/  FFMA.FTZ R173, R173, UR23, R207.reuse ;  /* 0x00000017adad7c23 */ /* 0x100fe200080100cf */
[----:B------:R-:W-:Y:S01]  /*4530*/  LOP3.LUT P5, RZ, R174, 0xff0000, RZ, 0xc0, !PT ;  /* 0x00ff0000aeff7812 */ /* 0x000fe200078ac0ff */
        /* <DEDUP_REMOVED lines=9> */
[--C-:B------:R-:W-:Y:S01]  /*45d0*/  FFMA.FTZ R172, R172, UR23, R207.reuse ;  /* 0x00000017acac7c23 */ /* 0x100fe200080100cf */
[----:B------:R-:W-:Y:S01]  /*45e0*/  FMUL.FTZ R147, R173, UR10 ;  /* 0x0000000aad937c20 */ /* 0x000fe20008410000 */
[----:B------:R-:W-:Y:S01]  /*45f0*/  FFMA.FTZ R185, R185, UR23, R207 ;  /* 0x00000017b9b97c23 */ /* 0x000fe200080100cf */
[----:B-----5:R-:W-:-:S02]  /*4600*/  @P5 HADD2.F32 R0, -RZ, R37.H0_H0 ;  /* 0x20000025ff005230 */ /* 0x020fc40000004100 */
[----:B------:R-:W-:Y:S01]  /*4610*/  FMUL.FTZ R145, R145, UR10 ;  /* 0x0000000a91917c20 */ /* 0x000fe20008410000 */
[----:B------:R-:W-:Y:S01]  /*4620*/  FMUL.FTZ R147, R147, UR7 ;  /* 0x0000000793937c20 */ /* 0x000fe20008410000 */
[----:B------:R-:W-:Y:S01]  /*4630*/  FADD.FTZ R180, R180, -R172 ;  /* 0x800000acb4b47221 */ /* 0x000fe20000010000 */
[----:B------:R-:W-:Y:S01]  /*4640*/  LOP3.LUT P4, RZ, R175, 0xff00, RZ, 0xc0, !PT ;  /* 0x0000ff00afff7812 */ /* 0x000fe2000788c0ff */
[----:B------:R-:W-:Y:S01]  /*4650*/  FADD.FTZ R187, R187, -R185 ;  /* 0x800000b9bbbb7221 */ /* 0x000fe20000010000 */
[----:B------:R-:W-:Y:S01]  /*4660*/  @P5 FMUL.FTZ R144, R0, R147 ;  /* 0x0000009300905220 */ /* 0x000fe20000410000 */
[----:B------:R-:W-:Y:S02]  /*4670*/  @P6 HADD2.F32 R0, -RZ, R37.H1_H1 ;  /* 0x30000025ff006230 */ /* 0x000fe40000004100 */
[----:B------:R-:W-:Y:S01]  /*4680*/  FMUL.FTZ R37, R145, UR7 ;  /* 0x0000000791257c20 */ /* 0x000fe20008410000 */
[----:B------:R-:W-:Y:S01]  /*4690*/  MOV R145, RZ ;  /* 0x000000ff00917202 */ /* 0x000fe20000000f00 */
[----:B------:R-:W-:-:S02]  /*46a0*/  @P3 HADD2.F32 R146, -RZ, R38.H0_H0 ;  /* 0x20000026ff923230 */ /* 0x000fc40000004100 */
[--C-:B------:R-:W-:Y:S01]  /*46b0*/  FFMA.FTZ R186, R186, UR23, R207.reuse ;  /* 0x00000017baba7c23 */ /* 0x100fe200080100cf */
[----:B------:R-:W-:Y:S01]  /*46c0*/  @P6 FMUL.FTZ R145, R0, R37 ;  /* 0x0000002500916220 */ /* 0x000fe20000410000 */
[----:B------:R-:W-:Y:S01]  /*46d0*/  FADD.FTZ R0, R184, -R182 ;  /* 0x800000b6b8007221 */ /* 0x000fe20000010000 */
[--C-:B------:R-:W-:Y:S01]  /*46e0*/  FFMA.FTZ R189, R189, UR23, R207.reuse ;  /* 0x00000017bdbd7c23 */ /* 0x100fe200080100cf */
[----:B------:R-:W-:Y:S01]  /*46f0*/  FADD.FTZ R186, R188, -R186 ;  /* 0x800000babcba7221 */ /* 0x000fe20000010000 */
[----:B------:R-:W-:Y:S01]  /*4700*/  FFMA.FTZ R171, R171, UR23, R207 ;  /* 0x00000017abab7c23 */ /* 0x000fe200080100cf */
[----:B------:R-:W-:Y:S01]  /*4710*/  FFMA.FTZ R0, R0, UR11, R56 ;  /* 0x0000000b00007c23 */ /* 0x000fe20008010038 */
[----:B------:R-:W-:Y:S02]  /*4720*/  @P4 HADD2.F32 R173, -RZ, R38.H1_H1 ;  /* 0x30000026ffad4230 */ /* 0x000fe40000004100 */
[----:B------:R-:W-:Y:S01]  /*4730*/  FFMA.FTZ R186, R186, UR11, R58 ;  /* 0x0000000bbaba7c23 */ /* 0x000fe2000801003a */
[----:B------:R-:W-:Y:S01]  /*4740*/  FADD.FTZ R190, R190, -R189 ;  /* 0x800000bdbebe7221 */ /* 0x000fe20000010000 */
[----:B------:R-:W-:Y:S01]  /*4750*/  FMUL.FTZ R0, R0, UR10 ;  /* 0x0000000a00007c20 */ /* 0x000fe20008410000 */
[----:B------:R-:W-:Y:S01]  /*4760*/  FADD.FTZ R177, R177, -R171 ;  /* 0x800000abb1b17221 */ /* 0x000fe20000010000 */
[----:B------:R-:W-:Y:S01]  /*4770*/  FMUL.FTZ R178, R186, UR10 ;  /* 0x0000000abab27c20 */ /* 0x000fe20008410000 */
[----:B------:R-:W-:Y:S01]  /*4780*/  FFMA.FTZ R190, R190, UR11, R59 ;  /* 0x0000000bbebe7c23 */ /* 0x000fe2000801003b */
[----:B------:R-:W-:Y:S01]  /*4790*/  FMUL.FTZ R172, R0, UR7 ;  /* 0x0000000700ac7c20 */ /* 0x000fe20008410000 */
[----:B------:R-:W-:-:S02]  /*47a0*/  HFMA2 R0, -RZ, RZ, 0, 0 ;  /* 0x00000000ff007431 */ /* 0x000fc400000001ff */
[----:B------:R-:W-:Y:S01]  /*47b0*/  FMUL.FTZ R178, R178, UR7 ;  /* 0x00000007b2b27c20 */ /* 0x000fe20008410000 */
[----:B------:R-:W-:Y:S01]  /*47c0*/  FFMA.FTZ R177, R177, UR11, R60 ;  /* 0x0000000bb1b17c23 */ /* 0x000fe2000801003c */
[-C--:B------:R-:W-:Y:S01]  /*47d0*/  @P3 FMUL.FTZ R0, R146, R172.reuse ;  /* 0x000000ac92003220 */ /* 0x080fe20000410000 */
[----:B------:R-:W-:Y:S01]  /*47e0*/  FFMA.FTZ R146, R187, UR11, R57 ;  /* 0x0000000bbb927c23 */ /* 0x000fe20008010039 */
[----:B------:R-:W-:Y:S01]  /*47f0*/  FMUL.FTZ R176, R84, R172 ;  /* 0x000000ac54b07220 */ /* 0x000fe20000410000 */
[----:B------:R-:W-:Y:S01]  /*4800*/  FMUL.FTZ R190, R190, UR10 ;  /* 0x0000000abebe7c20 */ /* 0x000fe20008410000 */
[----:B------:R-:W-:Y:S01]  /*4810*/  FMUL.FTZ R177, R177, UR10 ;  /* 0x0000000ab1b17c20 */ /* 0x000fe20008410000 */
[----:B------:R-:W-:Y:S01]  /*4820*/  FMUL.FTZ R146, R146, UR10 ;  /* 0x0000000a92927c20 */ /* 0x000fe20008410000 */
[----:B------:R-:W-:Y:S01]  /*4830*/  FFMA.FTZ R180, R180, UR11, R61 ;  /* 0x0000000bb4b47c23 */ /* 0x000fe2000801003d */
[----:B------:R-:W-:Y:S01]  /*4840*/  FSEL R176, R176, RZ, P3 ;  /* 0x000000ffb0b07208 */ /* 0x000fe20001800000 */
[----:B------:R-:W-:Y:S01]  /*4850*/  FMUL.FTZ R177, R177, UR7 ;  /* 0x00000007b1b17c20 */ /* 0x000fe20008410000 */
[----:B------:R-:W-:Y:S01]  /*4860*/  FMUL.FTZ R38, R146, UR7 ;  /* 0x0000000792267c20 */ /* 0x000fe20008410000 */
[----:B------:R-:W-:Y:S01]  /*4870*/  MOV R146, RZ ;  /* 0x000000ff00927202 */ /* 0x000fe20000000f00 */
[----:B------:R-:W-:Y:S01]  /*4880*/  FMUL.FTZ R37, R83, R37 ;  /* 0x0000002553257220 */ /* 0x000fe20000410000 */
[----:B------:R-:W-:Y:S01]  /*4890*/  ISETP.GE.U32.AND P3, PT, R174, RZ, PT ;  /* 0x000000ffae00720c */ /* 0x000fe20003f66070 */
[-C--:B------:R-:W-:Y:S01]  /*48a0*/  @P4 FMUL.FTZ R146, R173, R38.reuse ;  /* 0x00000026ad924220 */ /* 0x080fe20000410000 */
[----:B------:R-:W-:Y:S01]  /*48b0*/  FMUL.FTZ R173, R82, R147 ;  /* 0x0000009352ad7220 */ /* 0x000fe20000410000 */
[----:B------:R-:W-:Y:S01]  /*48c0*/  FMUL.FTZ R38, R85, R38 ;  /* 0x0000002655267220 */ /* 0x000fe20000410000 */
[----:B------:R-:W-:Y:S01]  /*48d0*/  ISETP.GE.U32.AND.EX P3, PT, R175, 0x1000000, PT, P3 ;  /* 0x01000000af00780c */ /* 0x000fe20003f66130 */
[----:B------:R-:W-:Y:S01]  /*48e0*/  HFMA2 R147, -RZ, RZ, 0, 0 ;  /* 0x00000000ff937431 */ /* 0x000fe200000001ff */
[----:B------:R-:W-:-:S02]  /*48f0*/  FSEL R37, R37, RZ, P6 ;  /* 0x000000ff25257208 */ /* 0x000fc40003000000 */
[----:B------:R-:W-:Y:S02]  /*4900*/  FSEL R173, R173, RZ, P5 ;  /* 0x000000ffadad7208 */ /* 0x000fe40002800000 */
[----:B------:R-:W-:Y:S02]  /*4910*/  LOP3.LUT P5, RZ, R175, 0xff0000, RZ, 0xc0, !PT ;  /* 0x00ff0000afff7812 */ /* 0x000fe400078ac0ff */
[----:B------:R-:W-:Y:S02]  /*4920*/  FSEL R38, R38, RZ, P4 ;  /* 0x000000ff26267208 */ /* 0x000fe40002000000 */
[----:B------:R-:W-:Y:S02]  /*4930*/  LOP3.LUT P4, RZ, R174, 0xff, RZ, 0xc0, !PT ;  /* 0x000000ffaeff7812 */ /* 0x000fe4000788c0ff */
[----:B------:R-:W-:Y:S01]  /*4940*/  F2FP.F16.F32.PACK_AB R38, R38, R176 ;  /* 0x000000b02626723e */ /* 0x000fe200000000ff */
[----:B------:R-:W-:Y:S01]  /*4950*/  @P3 HADD2.F32 R171, -RZ, R39.H1_H1 ;  /* 0x30000027ffab3230 */ /* 0x000fe20000004100 */
[----:B------:R-:W-:-:S05]  /*4960*/  F2FP.F16.F32.PACK_AB R37, R37, R173 ;  /* 0x000000ad2525723e */ /* 0x000fca00000000ff */
[----:B------:R-:W-:Y:S02]  /*4970*/  @P5 HADD2.F32 R172, -RZ, R39.H0_H0 ;  /* 0x20000027ffac5230 */ /* 0x000fe40000004100 */
[----:B------:R-:W-:-:S03]  /*4980*/  FMUL.FTZ R39, R190, UR7 ;  /* 0x00000007be277c20 */ /* 0x000fc60008410000 */
[-C--:B------:R-:W-:Y:S01]  /*4990*/  @P5 FMUL.FTZ R147, R172, R178.reuse ;  /* 0x000000b2ac935220 */ /* 0x080fe20000410000 */
[----:B------:R-:W-:Y:S01]  /*49a0*/  FMUL.FTZ R178, R86, R178 ;  /* 0x000000b256b27220 */ /* 0x000fe20000410000 */
[----:B------:R-:W-:Y:S01]  /*49b0*/  MOV R172, RZ ;  /* 0x000000ff00ac7202 */ /* 0x000fe20000000f00 */
[-C--:B------:R-:W-:Y:S01]  /*49c0*/  @P3 FMUL.FTZ R172, R171, R39.reuse ;  /* 0x00000027abac3220 */ /* 0x080fe20000410000 */
[----:B------:R-:W-:Y:S02]  /*49d0*/  HFMA2 R171, -RZ, RZ, 0, 0 ;  /* 0x00000000ffab7431 */ /* 0x000fe400000001ff */
[----:B------:R-:W-:Y:S01]  /*49e0*/  FMUL.FTZ R39, R87, R39 ;  /* 0x0000002757277220 */ /* 0x000fe20000410000 */
[----:B------:R-:W-:Y:S02]  /*49f0*/  FSEL R175, R178, RZ, P5 ;  /* 0x000000ffb2af7208 */ /* 0x000fe40002800000 */
[----:B------:R-:W-:Y:S01]  /*4a00*/  LOP3.LUT P5, RZ, R174, 0xff00, RZ, 0xc0, !PT ;  /* 0x0000ff00aeff7812 */ /* 0x000fe200078ac0ff */
[----:B------:R-:W-:Y:S01]  /*4a10*/  @P4 HADD2.F32 R174, -RZ, R36.H0_H0 ;  /* 0x20000024ffae4230 */ /* 0x000fe20000004100 */
[----:B------:R-:W-:-:S04]  /*4a20*/  FSEL R39, R39, RZ, P3 ;  /* 0x000000ff27277208 */ /* 0x000fc80001800000 */
[-C--:B------:R-:W-:Y:S01]  /*4a30*/  @P4 FMUL.FTZ R171, R174, R177.reuse ;  /* 0x000000b1aeab4220 */ /* 0x080fe20000410000 */
[----:B------:R-:W-:Y:S01]  /*4a40*/  FMUL.FTZ R174, R180, UR10 ;  /* 0x0000000ab4ae7c20 */ /* 0x000fe20008410000 */
[----:B------:R-:W-:Y:S01]  /*4a50*/  FMUL.FTZ R177, R80, R177 ;  /* 0x000000b150b17220 */ /* 0x000fe20000410000 */
[----:B------:R-:W-:-:S04]  /*4a60*/  F2FP.F16.F32.PACK_AB R39, R39, R175 ;  /* 0x000000af2727723e */ /* 0x000fc800000000ff */
[----:B------:R-:W-:Y:S02]  /*4a70*/  @P5 HADD2.F32 R178, -RZ, R36.H1_H1 ;  /* 0x30000024ffb25230 */ /* 0x000fe40000004100 */
[----:B------:R-:W-:Y:S01]  /*4a80*/  FMUL.FTZ R36, R174, UR7 ;  /* 0x00000007ae247c20 */ /* 0x000fe20008410000 */
[----:B------:R-:W-:Y:S02]  /*4a90*/  MOV R174, RZ ;  /* 0x000000ff00ae7202 */ /* 0x000fe40000000f00 */
[----:B------:R-:W-:Y:S01]  /*4aa0*/  FSEL R177, R177, RZ, P4 ;  /* 0x000000ffb1b17208 */ /* 0x000fe20002000000 */
[-C--:B------:R-:W-:Y:S01]  /*4ab0*/  @P5 FMUL.FTZ R174, R178, R36.reuse ;  /* 0x00000024b2ae5220 */ /* 0x080fe20000410000 */
[----:B------:R-:W-:-:S05]  /*4ac0*/  FMUL.FTZ R36, R81, R36 ;  /* 0x0000002451247220 */ /* 0x000fca0000410000 */
[----:B------:R-:W-:-:S04]  /*4ad0*/  FSEL R36, R36, RZ, P5 ;  /* 0x000000ff24247208 */ /* 0x000fc80002800000 */
[----:B------:R-:W-:Y:S01]  /*4ae0*/  F2FP.F16.F32.PACK_AB R36, R36, R177 ;  /* 0x000000b12424723e */ /* 0x000fe200000000ff */
[----:B------:R-:W-:Y:S06]  /*4af0*/  BRA `(.L_x_12195) ;  /* 0x0000000800f07947 */ /* 0x000fec0003800000 */
.L_x_12193:
        /* <DEDUP_REMOVED lines=11> */
[----:B------:R-:W-:Y:S01]  /*4bb0*/  FMUL.FTZ R139, R139, UR11 ;  /* 0x0000000b8b8b7c20 */ /* 0x000fe20008410000 */
        /* <DEDUP_REMOVED lines=12> */
[----:B------:R-:W-:Y:S01]  /*4c80*/  FMUL.FTZ R140, R182, UR11 ;  /* 0x0000000bb68c7c20 */ /* 0x000fe20008410000 */
[----:B------:R-:W-:Y:S01]  /*4c90*/  FMUL.FTZ R141, R141, UR11 ;  /* 0x0000000b8d8d7c20 */ /* 0x000fe20008410000 */
        /* <DEDUP_REMOVED lines=19> */
[----:B------:R-:W-:Y:S01]  /*4dd0*/  FMUL.FTZ R142, R188, UR11 ;  /* 0x0000000bbc8e7c20 */ /* 0x000fe20008410000 */
        /* <DEDUP_REMOVED lines=9> */
[----:B------:R-:W-:Y:S01]  /*4e70*/  FMUL.FTZ R143, R143, UR11 ;  /* 0x0000000b8f8f7c20 */ /* 0x000fe20008410000 */
[----:B------:R-:W-:Y:S01]  /*4e80*/  FSEL R136, R136, RZ, P4 ;  /* 0x000000ff88887208 */ /* 0x000fe20002000000 */
[----:B------:R-:W-:Y:S01]  /*4e90*/  FMUL.FTZ R137, R137, UR11 ;  /* 0x0000000b89897c20 */ /* 0x000fe20008410000 */
[----:B------:R-:W-:Y:S01]  /*4ea0*/  LOP3.LUT P4, RZ, R174, 0xff00, RZ, 0xc0, !PT ;  /* 0x0000ff00aeff7812 */ /* 0x000fe2000788c0ff */
[----:B------:R-:W-:Y:S01]  /*4eb0*/  FMUL.FTZ R174, R142, UR10 ;  /* 0x0000000a8eae7c20 */ /* 0x000fe20008410000 */
[----:B------:R-:W-:-:S02]  /*4ec0*/  ISETP.GE.U32.AND.EX P5, PT, R175, 0x1000000, PT, P5 ;  /* 0x01000000af00780c */ /* 0x000fc40003fa6150 */
[----:B------:R-:W-:Y:S01]  /*4ed0*/  F2FP.F16.F32.PACK_AB R38, R136, R38 ;  /* 0x000000268826723e */ /* 0x000fe200000000ff */
[----:B------:R-:W-:Y:S01]  /*4ee0*/  FMUL.FTZ R174, R174, UR7 ;  /* 0x00000007aeae7c20 */ /* 0x000fe20008410000 */
[----:B------:R-:W-:Y:S01]  /*4ef0*/  FSEL R37, R37, RZ, P3 ;  /* 0x000000ff25257208 */ /* 0x000fe20001800000 */
[--C-:B------:R-:W-:Y:S02]  /*4f00*/  @P6 HADD2.F32 R175, -RZ, R39.reuse.H0_H0 ;  /* 0x20000027ffaf6230 */ /* 0x100fe40000004100 */
[----:B------:R-:W-:Y:S01]  /*4f10*/  FMUL.FTZ R136, R171, UR11 ;  /* 0x0000000bab887c20 */ /* 0x000fe20008410000 */
        /* <DEDUP_REMOVED lines=29> */
.L_x_12196:
[--C-:B------:R-:W-:Y:S01]  /*50f0*/  FFMA.FTZ R173, R173, UR23, R207.reuse ;  /* 0x00000017adad7c23 */ /* 0x100fe200080100cf */
[----:B------:R-:W-:Y:S01]  /*5100*/  LOP3.LUT P5, RZ, R174, 0xff0000, RZ, 0xc0, !PT ;  /* 0x00ff0000aeff7812 */ /* 0x000fe200078ac0ff */
        /* <DEDUP_REMOVED lines=29> */
[----:B------:R-:W-:Y:S01]  /*52e0*/  FMUL.FTZ R0, R0, UR11 ;  /* 0x0000000b00007c20 */ /* 0x000fe20008410000 */
[----:B------:R-:W-:Y:S02]  /*52f0*/  @P4 HADD2.F32 R173, -RZ, R38.H1_H1 ;  /* 0x30000026ffad4230 */ /* 0x000fe40000004100 */
[----:B------:R-:W-:Y:S01]  /*5300*/  FMUL.FTZ R186, R186, UR11 ;  /* 0x0000000bbaba7c20 */ /* 0x000fe20008410000 */
[----:B------:R-:W-:Y:S01]  /*5310*/  FADD.FTZ R190, R190, -R189 ;  /* 0x800000bdbebe7221 */ /* 0x000fe20000010000 */
[----:B------:R-:W-:Y:S01]  /*5320*/  FMUL.FTZ R0, R0, UR10 ;  /* 0x0000000a00007c20 */ /* 0x000fe20008410000 */
[----:B------:R-:W-:Y:S01]  /*5330*/  FADD.FTZ R177, R177, -R171 ;  /* 0x800000abb1b17221 */ /* 0x000fe20000010000 */
[----:B------:R-:W-:Y:S01]  /*5340*/  FMUL.FTZ R178, R186, UR10 ;  /* 0x0000000abab27c20 */ /* 0x000fe20008410000 */
[----:B------:R-:W-:Y:S01]  /*5350*/  FMUL.FTZ R190, R190, UR11 ;  /* 0x0000000bbebe7c20 */ /* 0x000fe20008410000 */
[----:B------:R-:W-:Y:S01]  /*5360*/  FMUL.FTZ R172, R0, UR7 ;  /* 0x0000000700ac7c20 */ /* 0x000fe20008410000 */
[----:B------:R-:W-:-:S02]  /*5370*/  HFMA2 R0, -RZ, RZ, 0, 0 ;  /* 0x00000000ff007431 */ /* 0x000fc400000001ff */
[----:B------:R-:W-:Y:S01]  /*5380*/  FMUL.FTZ R178, R178, UR7 ;  /* 0x00000007b2b27c20 */ /* 0x000fe20008410000 */
[----:B------:R-:W-:Y:S01]  /*5390*/  FMUL.FTZ R177, R177, UR11 ;  /* 0x0000000bb1b17c20 */ /* 0x000fe20008410000 */
[-C--:B------:R-:W-:Y:S01]  /*53a0*/  @P3 FMUL.FTZ R0, R146, R172.reuse ;  /* 0x000000ac92003220 */ /* 0x080fe20000410000 */
[----:B------:R-:W-:Y:S01]  /*53b0*/  FMUL.FTZ R146, R187, UR11 ;  /* 0x0000000bbb927c20 */ /* 0x000fe20008410000 */
[----:B------:R-:W-:Y:S01]  /*53c0*/  FMUL.FTZ R176, R84, R172 ;  /* 0x000000ac54b07220 */ /* 0x000fe20000410000 */
[----:B------:R-:W-:Y:S01]  /*53d0*/  FMUL.FTZ R190, R190, UR10 ;  /* 0x0000000abebe7c20 */ /* 0x000fe20008410000 */
[----:B------:R-:W-:Y:S01]  /*53e0*/  FMUL.FTZ R177, R177, UR10 ;  /* 0x0000000ab1b17c20 */ /* 0x000fe20008410000 */
[----:B------:R-:W-:Y:S01]  /*53f0*/  FMUL.FTZ R146, R146, UR10 ;  /* 0x0000000a92927c20 */ /* 0x000fe20008410000 */
[----:B------:R-:W-:Y:S01]  /*5400*/  FMUL.FTZ R180, R180, UR11 ;  /* 0x0000000bb4b47c20 */ /* 0x000fe20008410000 */
        /* <DEDUP_REMOVED lines=42> */
[----:B------:R-:W-:-:S07]  /*56b0*/  F2FP.F16.F32.PACK_AB R36, R36, R177 ;  /* 0x000000b12424723e */ /* 0x000fce00000000ff */
.L_x_12195:
[----:B------:R-:W2:Y:S04]  /*56c0*/  LDL.LU R181, [R1+0x58] ;  /* 0x0000580001b57983 */ /* 0x000ea80000300800 */
[----:B------:R-:W3:Y:S04]  /*56d0*/  LDL.LU R180, [R1+0x54] ;  /* 0x0000540001b47983 */ /* 0x000ee80000300800 */
[----:B------:R-:W4:Y:S04]  /*56e0*/  LDL.LU R179, [R1+0x50] ;  /* 0x0000500001b37983 */ /* 0x000f280000300800 */
[----:B------:R-:W2:Y:S04]  /*56f0*/  LDL.LU R178, [R1+0x4c] ;  /* 0x00004c0001b27983 */ /* 0x000ea80000300800 */
[----:B------:R-:W3:Y:S04]  /*5700*/  LDL.LU R177, [R1+0x48] ;  /* 0x0000480001b17983 */ /* 0x000ee80000300800 */
[----:B------:R-:W4:Y:S04]  /*5710*/  LDL.LU R176, [R1+0x44] ;  /* 0x0000440001b07983 */ /* 0x000f280000300800 */
[----:B------:R-:W2:Y:S04]  /*5720*/  LDL.LU R175, [R1+0x40] ;  /* 0x0000400001af7983 */ /* 0x000ea80000300800 */
[----:B------:R-:W2:Y:S01]  /*5730*/  LDL.LU R173, [R1+0x3c] ;  /* 0x00003c0001ad7983 */ /* 0x000ea20000300800 */
[----:B---3--:R-:W-:Y:S01]  /*5740*/  FADD.FTZ R177, R145, R177 ;  /* 0x000000b191b17221 */ /* 0x008fe20000010000 */
[----:B----4-:R-:W-:-:S02]  /*5750*/  FADD.FTZ R176, R144, R176 ;  /* 0x000000b090b07221 */ /* 0x010fc40000010000 */
[----:B------:R-:W0:Y:S01]  /*5760*/  @P2 LDC.64 R144, c[0x0][0x478] ;  /* 0x00011e00ff902b82 */ /* 0x000e220000000a00 */
[----:B--2---:R-:W-:Y:S01]  /*5770*/  FADD.FTZ R175, R174, R175 ;  /* 0x000000afaeaf7221 */ /* 0x004fe20000010000 */
[----:B------:R-:W-:Y:S01]  /*5780*/  FADD.FTZ R178, R0, R178 ;  /* 0x000000b200b27221 */ /* 0x000fe20000010000 */
[----:B------:R-:W-:Y:S01]  /*5790*/  FADD.FTZ R179, R146, R179 ;  /* 0x000000b392b37221 */ /* 0x000fe20000010000 */
[----:B------:R-:W-:Y:S01]  /*57a0*/  FADD.FTZ R180, R147, R180 ;  /* 0x000000b493b47221 */ /* 0x000fe20000010000 */
[----:B------:R-:W-:Y:S01]  /*57b0*/  FADD.FTZ R173, R171, R173 ;  /* 0x000000adabad7221 */ /* 0x000fe20000010000 */
[----:B------:R-:W-:Y:S01]  /*57c0*/  FADD.FTZ R181, R172, R181 ;  /* 0x000000b5acb57221 */ /* 0x000fe20000010000 */
[----:B------:R-:W-:-:S03]  /*57d0*/  MOV R174, 0x10 ;  /* 0x0000001000ae7802 */ /* 0x000fc60000000f00 */
[----:B------:R-:W-:Y:S04]  /*57e0*/  STL [R1+0x3c], R173 ;  /* 0x00003cad01007387 */ /* 0x000fe80000100800 */
[----:B------:R-:W-:Y:S04]  /*57f0*/  STL [R1+0x40], R175 ;  /* 0x000040af01007387 */ /* 0x000fe80000100800 */
[----:B------:R-:W-:Y:S04]  /*5800*/  STL [R1+0x44], R176 ;  /* 0x000044b001007387 */ /* 0x000fe80000100800 */
[----:B------:R-:W-:Y:S01]  /*5810*/  STL [R1+0x48], R177 ;  /* 0x000048b101007387 */ /* 0x000fe20000100800 */
[----:B0-----:R-:W-:-:S03]  /*5820*/  @P2 IMAD.WIDE.U32 R144, R163, 0x20, R144 ;  /* 0x00000020a3902825 */ /* 0x001fc600078e0090 */
[----:B------:R-:W-:Y:S04]  /*5830*/  STL [R1+0x4c], R178 ;  /* 0x00004cb201007387 */ /* 0x000fe80000100800 */
[----:B------:R-:W-:Y:S04]  /*5840*/  STL [R1+0x50], R179 ;  /* 0x000050b301007387 */ /* 0x000fe80000100800 */
[----:B------:R-:W-:Y:S04]  /*5850*/  STL [R1+0x54], R180 ;  /* 0x000054b401007387 */ /* 0x000fe80000100800 */
[----:B------:R-:W-:Y:S04]  /*5860*/  STL [R1+0x58], R181 ;  /* 0x000058b501007387 */ /* 0x000fe80000100800 */
[----:B------:R-:W-:Y:S04]  /*5870*/  @P2 STG.E.128 desc[UR16][R144.64], R136 ;  /* 0x0000008890002986 */ /* 0x000fe8000c101d10 */
[----:B------:R0:W-:Y:S02]  /*5880*/  @P2 STG.E.128 desc[UR16][R144.64+0x10], R140 ;  /* 0x0000108c90002986 */ /* 0x0001e4000c101d10 */
[----:B0-----:R-:W-:-:S05]  /*5890*/  IMAD.WIDE.U32 R144, R163, R174, UR26 ;  /* 0x0000001aa3907e25 */ /* 0x001fca000f8e00ae */
        /* <DEDUP_REMOVED lines=15> */
[----:B------:R-:W-:Y:S01]  /*5990*/  LOP3.LUT P6, RZ, R168, 0xff0000, RZ, 0xc0, !PT ;  /* 0x00ff0000a8ff7812 */ /* 0x000fe200078cc0ff */
[----:B------:R-:W-:Y:S01]  /*59a0*/  FFMA.FTZ R141, R160, UR11, R49 ;  /* 0x0000000ba08d7c23 */ /* 0x000fe20008010031 */
[----:B------:R-:W-:Y:S01]  /*59b0*/  FMUL.FTZ R0, R140, UR10 ;  /* 0x0000000a8c007c20 */ /* 0x000fe20008410000 */
[----:B------:R-:W-:Y:S01]  /*59c0*/  FADD.FTZ R137, R156, -R137 ;  /* 0x800000899c897221 */ /* 0x000fe20000010000 */
[----:B-----5:R-:W-:Y:S01]  /*59d0*/  @P3 HADD2.F32 R136, -RZ, R38.H0_H0 ;  /* 0x20000026ff883230 */ /* 0x020fe20000004100 */
[----:B------:R-:W-:Y:S01]  /*59e0*/  CS2R R146, SRZ ;  /* 0x0000000000927805 */ /* 0x000fe2000001ff00 */
[----:B------:R-:W-:Y:S01]  /*59f0*/  FMUL.FTZ R139, R0, UR7 ;  /* 0x00000007008b7c20 */ /* 0x000fe20008410000 */
[----:B------:R-:W-:-:S02]  /*5a00*/  HFMA2 R0, -RZ, RZ, 0, 0 ;  /* 0x00000000ff007431 */ /* 0x000fc400000001ff */
[----:B------:R-:W-:Y:S02]  /*5a10*/  @P5 HADD2.F32 R38, -RZ, R38.H1_H1 ;  /* 0x30000026ff265230 */ /* 0x000fe40000004100 */
[----:B------:R-:W-:Y:S01]  /*5a20*/  FFMA.FTZ R138, R137, UR11, R54 ;  /* 0x0000000b898a7c23 */ /* 0x000fe20008010036 */
[-C--:B------:R-:W-:Y:S01]  /*5a30*/  @P3 FMUL.FTZ R0, R136, R139.reuse ;  /* 0x0000008b88003220 */ /* 0x080fe20000410000 */
[----:B------:R-:W-:Y:S01]  /*5a40*/  FMUL.FTZ R136, R141, UR10 ;  /* 0x0000000a8d887c20 */ /* 0x000fe20008410000 */
[----:B------:R-:W-:Y:S01]  /*5a50*/  LOP3.LUT P4, RZ, R169, 0xff0000, RZ, 0xc0, !PT ;  /* 0x00ff0000a9ff7812 */ /* 0x000fe2000788c0ff */
[----:B------:R-:W-:Y:S01]  /*5a60*/  FFMA.FTZ R142, R161, UR11, R50 ;  /* 0x0000000ba18e7c23 */ /* 0x000fe20008010032 */
[----:B------:R-:W-:Y:S01]  /*5a70*/  MOV R152, RZ ;  /* 0x000000ff00987202 */ /* 0x000fe20000000f00 */
[----:B------:R-:W-:Y:S01]  /*5a80*/  FMUL.FTZ R136, R136, UR7 ;  /* 0x0000000788887c20 */ /* 0x000fe20008410000 */
[----:B------:R-:W-:Y:S01]  /*5a90*/  FMUL.FTZ R145, R92, R139 ;  /* 0x0000008b5c917220 */ /* 0x000fe20000410000 */
[----:B------:R-:W-:-:S02]  /*5aa0*/  FFMA.FTZ R158, R151, UR23, R207 ;  /* 0x00000017979e7c23 */ /* 0x000fc400080100cf */
[----:B------:R-:W-:Y:S01]  /*5ab0*/  @P5 FMUL.FTZ R146, R38, R136 ;  /* 0x0000008826925220 */ /* 0x000fe20000410000 */
[----:B------:R-:W-:Y:S01]  /*5ac0*/  FMUL.FTZ R38, R138, UR10 ;  /* 0x0000000a8a267c20 */ /* 0x000fe20008410000 */
[----:B------:R-:W-:Y:S01]  /*5ad0*/  FSEL R145, R145, RZ, P3 ;  /* 0x000000ff91917208 */ /* 0x000fe20001800000 */
[----:B------:R-:W-:Y:S01]  /*5ae0*/  FADD.FTZ R158, R155, -R158 ;  /* 0x8000009e9b9e7221 */ /* 0x000fe20000010000 */
[----:B------:R-:W-:Y:S01]  /*5af0*/  ISETP.GE.U32.AND P3, PT, R168, RZ, PT ;  /* 0x000000ffa800720c */ /* 0x000fe20003f66070 */
[----:B------:R-:W-:Y:S01]  /*5b00*/  FMUL.FTZ R137, R38, UR7 ;  /* 0x0000000726897c20 */ /* 0x000fe20008410000 */
[----:B------:R-:W-:Y:S02]  /*5b10*/  @P6 HADD2.F32 R38, -RZ, R37.H0_H0 ;  /* 0x20000025ff266230 */ /* 0x000fe40000004100 */
[----:B------:R-:W-:Y:S01]  /*5b20*/  ISETP.GE.U32.AND.EX P3, PT, R169, 0x1000000, PT, P3 ;  /* 0x01000000a900780c */ /* 0x000fe20003f66130 */
[-C--:B------:R-:W-:Y:S02]  /*5b30*/  FMUL.FTZ R144, R90, R137.reuse ;  /* 0x000000895a907220 */ /* 0x080fe40000410000 */
[----:B------:R-:W-:Y:S01]  /*5b40*/  @P6 FMUL.FTZ R147, R38, R137 ;  /* 0x0000008926936220 */ /* 0x000fe20000410000 */
[----:B------:R-:W-:Y:S01]  /*5b50*/  FMUL.FTZ R38, R142, UR10 ;  /* 0x0000000a8e267c20 */ /* 0x000fe20008410000 */
[----:B------:R-:W-:Y:S01]  /*5b60*/  FFMA.FTZ R137, R170, UR23, R207 ;  /* 0x00000017aa897c23 */ /* 0x000fe200080100cf */
[----:B------:R-:W-:-:S02]  /*5b70*/  FSEL R144, R144, RZ, P6 ;  /* 0x000000ff90907208 */ /* 0x000fc40003000000 */
[----:B------:R-:W-:Y:S01]  /*5b80*/  FMUL.FTZ R143, R38, UR7 ;  /* 0x00000007268f7c20 */ /* 0x000fe20008410000 */
[--C-:B------:R-:W-:Y:S01]  /*5b90*/  @P4 HADD2.F32 R38, -RZ, R39.reuse.H0_H0 ;  /* 0x20000027ff264230 */ /* 0x100fe20000004100 */
[----:B------:R-:W-:Y:S01]  /*5ba0*/  LOP3.LUT P6, RZ, R168, 0xff000000, RZ, 0xc0, !PT ;  /* 0xff000000a8ff7812 */ /* 0x000fe200078cc0ff */
[----:B------:R-:W-:Y:S01]  /*5bb0*/  FADD.FTZ R162, R162, -R137 ;  /* 0x80000089a2a27221 */ /* 0x000fe20000010000 */
[--C-:B------:R-:W-:Y:S01]  /*5bc0*/  FFMA.FTZ R137, R150, UR23, R207.reuse ;  /* 0x0000001796897c23 */ /* 0x100fe200080100cf */
[-C--:B------:R-:W-:Y:S01]  /*5bd0*/  FMUL.FTZ R156, R94, R143.reuse ;  /* 0x0000008f5e9c7220 */ /* 0x080fe20000410000 */
[----:B------:R-:W-:Y:S01]  /*5be0*/  @P4 FMUL.FTZ R152, R38, R143 ;  /* 0x0000008f26984220 */ /* 0x000fe20000410000 */
[----:B------:R-:W-:Y:S01]  /*5bf0*/  FMUL.FTZ R38, R93, R136 ;  /* 0x000000885d267220 */ /* 0x000fe20000410000 */
[----:B------:R-:W-:Y:S01]  /*5c00*/  FFMA.FTZ R136, R153, UR23, R207 ;  /* 0x0000001799887c23 */ /* 0x000fe200080100cf */
[----:B------:R-:W-:Y:S01]  /*5c10*/  FFMA.FTZ R143, R162, UR11, R51 ;  /* 0x0000000ba28f7c23 */ /* 0x000fe20008010033 */
[----:B------:R-:W-:Y:S01]  /*5c20*/  FADD.FTZ R137, R154, -R137 ;  /* 0x800000899a897221 */ /* 0x000fe20000010000 */
[----:B------:R-:W-:Y:S01]  /*5c30*/  CS2R R150, SRZ ;  /* 0x0000000000967805 */ /* 0x000fe2000001ff00 */
[----:B------:R-:W-:Y:S01]  /*5c40*/  FADD.FTZ R136, R157, -R136 ;  /* 0x800000889d887221 */ /* 0x000fe20000010000 */
[----:B------:R-:W-:Y:S01]  /*5c50*/  FSEL R38, R38, RZ, P5 ;  /* 0x000000ff26267208 */ /* 0x000fe20002800000 */
[----:B------:R-:W-:Y:S01]  /*5c60*/  @P3 HADD2.F32 R39, -RZ, R39.H1_H1 ;  /* 0x30000027ff273230 */ /* 0x000fe20000004100 */
[----:B------:R-:W-:Y:S01]  /*5c70*/  LOP3.LUT P5, RZ, R168, 0xff, RZ, 0xc0, !PT ;  /* 0x000000ffa8ff7812 */ /* 0x000fe200078ac0ff */
[----:B------:R-:W-:Y:S01]  /*5c80*/  FFMA.FTZ R139, R136, UR11, R55 ;  /* 0x0000000b888b7c23 */ /* 0x000fe20008010037 */
[----:B------:R-:W-:-:S02]  /*5c90*/  @P6 HADD2.F32 R37, -RZ, R37.H1_H1 ;  /* 0x30000025ff256230 */ /* 0x000fc40000004100 */
[----:B------:R-:W-:Y:S01]  /*5ca0*/  FFMA.FTZ R136, R137, UR11, R52 ;  /* 0x0000000b89887c23 */ /* 0x000fe20008010034 */
[----:B------:R-:W-:Y:S01]  /*5cb0*/  FSEL R156, R156, RZ, P4 ;  /* 0x000000ff9c9c7208 */ /* 0x000fe20002000000 */
[----:B------:R-:W-:Y:S01]  /*5cc0*/  FMUL.FTZ R160, R139, UR10 ;  /* 0x0000000a8ba07c20 */ /* 0x000fe20008410000 */
[----:B------:R-:W-:Y:S01]  /*5cd0*/  LOP3.LUT P4, RZ, R168, 0xff00, RZ, 0xc0, !PT ;  /* 0x0000ff00a8ff7812 */ /* 0x000fe2000788c0ff */
[----:B------:R-:W-:Y:S01]  /*5ce0*/  FFMA.FTZ R137, R158, UR11, R53 ;  /* 0x0000000b9e897c23 */ /* 0x000fe20008010035 */
[----:B------:R-:W-:Y:S02]  /*5cf0*/  HFMA2 R153, -RZ, RZ, 0, 0 ;  /* 0x00000000ff997431 */ /* 0x000fe400000001ff */
[----:B------:R-:W-:Y:S01]  /*5d00*/  FMUL.FTZ R160, R160, UR7 ;  /* 0x00000007a0a07c20 */ /* 0x000fe20008410000 */
[----:B------:R-:W-:-:S03]  /*5d10*/  F2FP.F16.F32.PACK_AB R38, R38, R145 ;  /* 0x000000912626723e */ /* 0x000fc600000000ff */
[-C--:B------:R-:W-:Y:S01]  /*5d20*/  @P6 FMUL.FTZ R150, R37, R160.reuse ;  /* 0x000000a025966220 */ /* 0x080fe20000410000 */
[----:B------:R-:W-:Y:S01]  /*5d30*/  FMUL.FTZ R37, R143, UR10 ;  /* 0x0000000a8f257c20 */ /* 0x000fe20008410000 */
[----:B------:R-:W-:-:S03]  /*5d40*/  FMUL.FTZ R160, R91, R160 ;  /* 0x000000a05ba07220 */ /* 0x000fc60000410000 */
[----:B------:R-:W-:Y:S01]  /*5d50*/  FMUL.FTZ R154, R37, UR7 ;  /* 0x00000007259a7c20 */ /* 0x000fe20008410000 */
[----:B------:R-:W-:Y:S01]  /*5d60*/  FMUL.FTZ R37, R136, UR10 ;  /* 0x0000000a88257c20 */ /* 0x000fe20008410000 */
[----:B------:R-:W-:Y:S02]  /*5d70*/  FSEL R157, R160, RZ, P6 ;  /* 0x000000ffa09d7208 */ /* 0x000fe40003000000 */
[-C--:B------:R-:W-:Y:S01]  /*5d80*/  @P3 FMUL.FTZ R153, R39, R154.reuse ;  /* 0x0000009a27993220 */ /* 0x080fe20000410000 */
[----:B------:R-:W-:Y:S01]  /*5d90*/  FMUL.FTZ R155, R37, UR7 ;  /* 0x00000007259b7c20 */ /* 0x000fe20008410000 */
[--C-:B------:R-:W-:Y:S02]  /*5da0*/  @P5 HADD2.F32 R37, -RZ, R36.reuse.H0_H0 ;  /* 0x20000024ff255230 */ /* 0x100fe40000004100 */
[----:B------:R-:W-:Y:S01]  /*5db0*/  FMUL.FTZ R39, R95, R154 ;  /* 0x0000009a5f277220 */ /* 0x000fe20000410000 */
[----:B------:R-:W-:Y:S01]  /*5dc0*/  @P4 HADD2.F32 R36, -RZ, R36.H1_H1 ;  /* 0x30000024ff244230 */ /* 0x000fe20000004100 */
[----:B------:R-:W-:Y:S01]  /*5dd0*/  MOV R154, RZ ;  /* 0x000000ff009a7202 */ /* 0x000fe20000000f00 */
[-C--:B------:R-:W-:Y:S01]  /*5de0*/  @P5 FMUL.FTZ R151, R37, R155.reuse ;  /* 0x0000009b25975220 */ /* 0x080fe20000410000 */
[----:B------:R-:W-:Y:S01]  /*5df0*/  FMUL.FTZ R37, R137, UR10 ;  /* 0x0000000a89257c20 */ /* 0x000fe20008410000 */
[----:B------:R-:W-:Y:S01]  /*5e00*/  FMUL.FTZ R155, R88, R155 ;  /* 0x0000009b589b7220 */ /* 0x000fe20000410000 */
[----:B------:R-:W-:-:S02]  /*5e10*/  FSEL R39, R39, RZ, P3 ;  /* 0x000000ff27277208 */ /* 0x000fc40001800000 */
[----:B------:R-:W-:Y:S02]  /*5e20*/  FMUL.FTZ R37, R37, UR7 ;  /* 0x0000000725257c20 */ /* 0x000fe40008410000 */
[----:B------:R-:W-:Y:S02]  /*5e30*/  F2FP.F16.F32.PACK_AB R39, R39, R156 ;  /* 0x0000009c2727723e */ /* 0x000fe400000000ff */
[-C--:B------:R-:W-:Y:S01]  /*5e40*/  @P4 FMUL.FTZ R154, R36, R37.reuse ;  /* 0x00000025249a4220 */ /* 0x080fe20000410000 */
[----:B------:R-:W-:Y:S01]  /*5e50*/  FMUL.FTZ R37, R89, R37 ;  /* 0x0000002559257220 */ /* 0x000fe20000410000 */
[----:B------:R-:W-:-:S04]  /*5e60*/  FSEL R36, R155, RZ, P5 ;  /* 0x000000ff9b247208 */ /* 0x000fc80002800000 */
[----:B------:R-:W-:Y:S02]  /*5e70*/  FSEL R145, R37, RZ, P4 ;  /* 0x000000ff25917208 */ /* 0x000fe40002000000 */
[----:B------:R-:W-:Y:S02]  /*5e80*/  F2FP.F16.F32.PACK_AB R37, R157, R144 ;  /* 0x000000909d25723e */ /* 0x000fe400000000ff */
[----:B------:R-:W-:Y:S01]  /*5e90*/  F2FP.F16.F32.PACK_AB R36, R145, R36 ;  /* 0x000000249124723e */ /* 0x000fe200000000ff */
[----:B------:R-:W-:Y:S06]  /*5ea0*/  BRA `(.L_x_12199) ;  /* 0x0000001000607947 */ /* 0x000fec0003800000 */
.L_x_12198:
[--C-:B------:R-:W-:Y:S01]  /*5eb0*/  FFMA.FTZ R158, R158, UR23, R207.reuse ;  /* 0x000000179e9e7c23 */ /* 0x100fe200080100cf */
[C---:B------:R-:W-:Y:S01]  /*5ec0*/  LOP3.LUT P3, RZ, R169.reuse, 0xff, RZ, 0xc0, !PT ;  /* 0x000000ffa9ff7812 */ /* 0x040fe2000786c0ff */
[--C-:B------:R-:W-:Y:S01]  /*5ed0*/  FFMA.FTZ R147, R166, UR23, R207.reuse ;  /* 0x00000017a6937c23 */ /* 0x100fe200080100cf */
[----:B------:R-:W-:Y:S01]  /*5ee0*/  LOP3.LUT P5, RZ, R169, 0xff00, RZ, 0xc0, !PT ;  /* 0x0000ff00a9ff7812 */ /* 0x000fe200078ac0ff */
[----:B------:R-:W-:Y:S01]  /*5ef0*/  FADD.FTZ R159, R159, -R158 ;  /* 0x8000009e9f9f7221 */ /* 0x000fe20000010000 */
[----:B------:R-:W-:Y:S01]  /*5f00*/  FFMA.FTZ R0, R167, UR23, R207 ;  /* 0x00000017a7007c23 */ /* 0x000fe200080100cf */
[----:B------:R-:W-:Y:S01]  /*5f10*/  FADD.FTZ R160, R160, -R147 ;  /* 0x80000093a0a07221 */ /* 0x000fe20000010000 */
[----:B------:R-:W-:Y:S01]  /*5f20*/  FFMA.FTZ R145, R152, UR23, R207 ;  /* 0x0000001798917c23 */ /* 0x000fe200080100cf */
[----:B------:R-:W-:Y:S01]  /*5f30*/  FFMA.FTZ R159, R159, UR11, R48 ;  /* 0x0000000b9f9f7c23 */ /* 0x000fe20008010030 */
[----:B------:R-:W-:Y:S01]  /*5f40*/  FADD.FTZ R161, R161, -R0 ;  /* 0x80000000a1a17221 */ /* 0x000fe20000010000 */
[----:B------:R-:W-:Y:S01]  /*5f50*/  FFMA.FTZ R160, R160, UR11, R49 ;  /* 0x0000000ba0a07c23 */ /* 0x000fe20008010031 */
[----:B------:R-:W-:-:S02]  /*5f60*/  HFMA2 R0, -RZ, RZ, 0, 0 ;  /* 0x00000000ff007431 */ /* 0x000fc400000001ff */
[----:B------:R-:W-:Y:S01]  /*5f70*/  FMUL.FTZ R159, R159, UR10 ;  /* 0x0000000a9f9f7c20 */ /* 0x000fe20008410000 */
[----:B------:R-:W-:Y:S01]  /*5f80*/  FADD.FTZ R145, R156, -R145 ;  /* 0x800000919c917221 */ /* 0x000fe20000010000 */
[--C-:B-----5:R-:W-:Y:S01]  /*5f90*/  @P3 HADD2.F32 R144, -RZ, R38.reuse.H0_H0 ;  /* 0x20000026ff903230 */ /* 0x120fe20000004100 */
[----:B------:R-:W-:Y:S01]  /*5fa0*/  LOP3.LUT P6, RZ, R168, 0xff0000, RZ, 0xc0, !PT ;  /* 0x00ff0000a8ff7812 */ /* 0x000fe200078cc0ff */
[----:B------:R-:W-:Y:S01]  /*5fb0*/  FMUL.FTZ R159, R159, UR7 ;  /* 0x000000079f9f7c20 */ /* 0x000fe20008410000 */
[----:B------:R-:W-:Y:S02]  /*5fc0*/  @P5 HADD2.F32 R147, -RZ, R38.H1_H1 ;  /* 0x30000026ff935230 */ /* 0x000fe40000004100 */
[----:B------:R-:W-:Y:S01]  /*5fd0*/  FFMA.FTZ R161, R161, UR11, R50 ;  /* 0x0000000ba1a17c23 */ /* 0x000fe20008010032 */
[----:B------:R-:W-:Y:S01]  /*5fe0*/  MOV R146, RZ ;  /* 0x000000ff00927202 */ /* 0x000fe20000000f00 */
[----:B------:R-:W-:Y:S01]  /*5ff0*/  @P3 FMUL.FTZ R0, R144, R159 ;  /* 0x0000009f90003220 */ /* 0x000fe20000410000 */
[----:B------:R-:W-:Y:S01]  /*6000*/  FMUL.FTZ R144, R160, UR10 ;  /* 0x0000000aa0907c20 */ /* 0x000fe20008410000 */
[--C-:B------:R-:W-:Y:S01]  /*6010*/  FFMA.FTZ R158, R153, UR23, R207.reuse ;  /* 0x00000017999e7c23 */ /* 0x100fe200080100cf */
[----:B------:R-:W-:Y:S01]  /*6020*/  LOP3.LUT P4, RZ, R169, 0xff0000, RZ, 0xc0, !PT ;  /* 0x00ff0000a9ff7812 */ /* 0x000fe2000788c0ff */
[----:B------:R-:W-:Y:S01]  /*6030*/  FFMA.FTZ R160, R151, UR23, R207 ;  /* 0x0000001797a07c23 */ /* 0x000fe200080100cf */
[----:B------:R-:W-:Y:S01]  /*6040*/  FMUL.FTZ R38, R144, UR7 ;  /* 0x0000000790267c20 */ /* 0x000fe20008410000 */
[----:B------:R-:W-:Y:S01]  /*6050*/  FFMA.FTZ R144, R145, UR11, R54 ;  /* 0x0000000b91907c23 */ /* 0x000fe20008010036 */
[----:B------:R-:W-:Y:S01]  /*6060*/  FADD.FTZ R158, R157, -R158 ;  /* 0x8000009e9d9e7221 */ /* 0x000fe20000010000 */
[----:B------:R-:W-:-:S02]  /*6070*/  @P6 HADD2.F32 R152, -RZ, R37.H0_H0 ;  /* 0x20000025ff986230 */ /* 0x000fc40000004100 */
[-C--:B------:R-:W-:Y:S01]  /*6080*/  @P5 FMUL.FTZ R146, R147, R38.reuse ;  /* 0x0000002693925220 */ /* 0x080fe20000410000 */
[----:B------:R-:W-:Y:S01]  /*6090*/  FMUL.FTZ R144, R144, UR10 ;  /* 0x0000000a90907c20 */ /* 0x000fe20008410000 */
[----:B------:R-:W-:Y:S02]  /*60a0*/  HFMA2 R147, -RZ, RZ, 0, 0 ;  /* 0x00000000ff937431 */ /* 0x000fe400000001ff */
[----:B------:R-:W-:Y:S01]  /*60b0*/  FFMA.FTZ R158, R158, UR11, R55 ;  /* 0x0000000b9e9e7c23 */ /* 0x000fe20008010037 */
[----:B------:R-:W-:Y:S01]  /*60c0*/  FFMA.FTZ R151, R170, UR23, R207 ;  /* 0x00000017aa977c23 */ /* 0x000fe200080100cf */
[----:B------:R-:W-:Y:S01]  /*60d0*/  FMUL.FTZ R145, R144, UR7 ;  /* 0x0000000790917c20 */ /* 0x000fe20008410000 */
[----:B------:R-:W-:Y:S01]  /*60e0*/  FMUL.FTZ R144, R161, UR10 ;  /* 0x0000000aa1907c20 */ /* 0x000fe20008410000 */
[----:B------:R-:W-:Y:S01]  /*60f0*/  FMUL.FTZ R158, R158, UR10 ;  /* 0x0000000a9e9e7c20 */ /* 0x000fe20008410000 */
[----:B------:R-:W-:Y:S01]  /*6100*/  FADD.FTZ R162, R162, -R151 ;  /* 0x80000097a2a27221 */ /* 0x000fe20000010000 */
[-C--:B------:R-:W-:Y:S01]  /*6110*/  @P6 FMUL.FTZ R147, R152, R145.reuse ;  /* 0x0000009198936220 */ /* 0x080fe20000410000 */
[----:B------:R-:W-:Y:S01]  /*6120*/  FMUL.FTZ R161, R144, UR7 ;  /* 0x0000000790a17c20 */ /* 0x000fe20008410000 */
[----:B------:R-:W-:Y:S01]  /*6130*/  FMUL.FTZ R144, R90, R145 ;  /* 0x000000915a907220 */ /* 0x000fe20000410000 */
[----:B------:R-:W-:Y:S01]  /*6140*/  FMUL.FTZ R145, R92, R159 ;  /* 0x0000009f5c917220 */ /* 0x000fe20000410000 */
[----:B------:R-:W-:Y:S01]  /*6150*/  FFMA.FTZ R151, R150, UR23, R207 ;  /* 0x0000001796977c23 */ /* 0x000fe200080100cf */
[----:B------:R-:W-:Y:S01]  /*6160*/  FMUL.FTZ R158, R158, UR7 ;  /* 0x000000079e9e7c20 */ /* 0x000fe20008410000 */
[----:B------:R-:W-:Y:S01]  /*6170*/  @P4 HADD2.F32 R156, -RZ, R39.H0_H0 ;  /* 0x20000027ff9c4230 */ /* 0x000fe20000004100 */
[----:B------:R-:W-:Y:S01]  /*6180*/  FSEL R144, R144, RZ, P6 ;  /* 0x000000ff90907208 */ /* 0x000fe20003000000 */
[----:B------:R-:W-:Y:S01]  /*6190*/  FFMA.FTZ R162, R162, UR11, R51 ;  /* 0x0000000ba2a27c23 */ /* 0x000fe20008010033 */
[----:B------:R-:W-:Y:S01]  /*61a0*/  LOP3.LUT P6, RZ, R168, 0xff000000, RZ, 0xc0, !PT ;  /* 0xff000000a8ff7812 */ /* 0x000fe200078cc0ff */
[----:B------:R-:W-:Y:S01]  /*61b0*/  FADD.FTZ R151, R154, -R151 ;  /* 0x800000979a977221 */ /* 0x000fe20000010000 */
[----:B------:R-:W-:Y:S01]  /*61c0*/  FSEL R145, R145, RZ, P3 ;  /* 0x000000ff91917208 */ /* 0x000fe20001800000 */
[----:B------:R-:W-:Y:S01]  /*61d0*/  HFMA2 R150, -RZ, RZ, 0, 0 ;  /* 0x00000000ff967431 */ /* 0x000fe200000001ff */
[----:B------:R-:W-:Y:S01]  /*61e0*/  ISETP.GE.U32.AND P3, PT, R168, RZ, PT ;  /* 0x000000ffa800720c */ /* 0x000fe20003f66070 */
[----:B------:R-:W-:Y:S01]  /*61f0*/  FFMA.FTZ R151, R151, UR11, R52 ;  /* 0x0000000b97977c23 */ /* 0x000fe20008010034 */
[----:B------:R-:W-:Y:S01]  /*6200*/  MOV R152, RZ ;  /* 0x000000ff00987202 */ /* 0x000fe20000000f00 */
[-C--:B------:R-:W-:Y:S01]  /*6210*/  @P4 FMUL.FTZ R152, R156, R161.reuse ;  /* 0x000000a19c984220 */ /* 0x080fe20000410000 */
[----:B------:R-:W-:Y:S01]  /*6220*/  FMUL.FTZ R38, R93, R38 ;  /* 0x000000265d267220 */ /* 0x000fe20000410000 */
[----:B------:R-:W-:Y:S01]  /*6230*/  FMUL.FTZ R156, R94, R161 ;  /* 0x000000a15e9c7220 */ /* 0x000fe20000410000 */
[----:B------:R-:W-:Y:S01]  /*6240*/  ISETP.GE.U32.AND.EX P3, PT, R169, 0x1000000, PT, P3 ;  /* 0x01000000a900780c */ /* 0x000fe20003f66130 */
[----:B------:R-:W-:Y:S01]  /*6250*/  FADD.FTZ R160, R155, -R160 ;  /* 0x800000a09ba07221 */ /* 0x000fe20000010000 */
[----:B------:R-:W-:Y:S01]  /*6260*/  MOV R153, RZ ;  /* 0x000000ff00997202 */ /* 0x000fe20000000f00 */
[----:B------:R-:W-:Y:S01]  /*6270*/  @P6 HADD2.F32 R37, -RZ, R37.H1_H1 ;  /* 0x30000025ff256230 */ /* 0x000fe20000004100 */
[----:B------:R-:W-:-:S02]  /*6280*/  FSEL R38, R38, RZ, P5 ;  /* 0x000000ff26267208 */ /* 0x000fc40002800000 */
[----:B------:R-:W-:Y:S02]  /*6290*/  FSEL R156, R156, RZ, P4 ;  /* 0x000000ff9c9c7208 */ /* 0x000fe40002000000 */
[-C--:B------:R-:W-:Y:S01]  /*62a0*/  @P6 FMUL.FTZ R150, R37, R158.reuse ;  /* 0x0000009e25966220 */ /* 0x080fe20000410000 */
[----:B------:R-:W-:Y:S01]  /*62b0*/  FMUL.FTZ R37, R162, UR10 ;  /* 0x0000000aa2257c20 */ /* 0x000fe20008410000 */
[C---:B------:R-:W-:Y:S01]  /*62c0*/  LOP3.LUT P5, RZ, R168.reuse, 0xff, RZ, 0xc0, !PT ;  /* 0x000000ffa8ff7812 */ /* 0x040fe200078ac0ff */
[----:B------:R-:W-:Y:S01]  /*62d0*/  FMUL.FTZ R158, R91, R158 ;  /* 0x0000009e5b9e7220 */ /* 0x000fe20000410000 */
[----:B------:R-:W-:Y:S01]  /*62e0*/  LOP3.LUT P4, RZ, R168, 0xff00, RZ, 0xc0, !PT ;  /* 0x0000ff00a8ff7812 */ /* 0x000fe2000788c0ff */
[----:B------:R-:W-:Y:S01]  /*62f0*/  FMUL.FTZ R154, R37, UR7 ;  /* 0x00000007259a7c20 */ /* 0x000fe20008410000 */
[----:B------:R-:W-:Y:S01]  /*6300*/  FMUL.FTZ R37, R151, UR10 ;  /* 0x0000000a97257c20 */ /* 0x000fe20008410000 */
[----:B------:R-:W-:Y:S02]  /*6310*/  @P3 HADD2.F32 R39, -RZ, R39.H1_H1 ;  /* 0x30000027ff273230 */ /* 0x000fe40000004100 */
[----:B------:R-:W-:Y:S01]  /*6320*/  HFMA2 R151, -RZ, RZ, 0, 0 ;  /* 0x00000000ff977431 */ /* 0x000fe200000001ff */
[----:B------:R-:W-:Y:S01]  /*6330*/  F2FP.F16.F32.PACK_AB R38, R38, R145 ;  /* 0x000000912626723e */ /* 0x000fe200000000ff */
[----:B------:R-:W-:Y:S01]  /*6340*/  FMUL.FTZ R155, R37, UR7 ;  /* 0x00000007259b7c20 */ /* 0x000fe20008410000 */
[----:B------:R-:W-:Y:S01]  /*6350*/  FFMA.FTZ R37, R160, UR11, R53 ;  /* 0x0000000ba0257c23 */ /* 0x000fe20008010035 */
[-C--:B------:R-:W-:Y:S01]  /*6360*/  @P3 FMUL.FTZ R153, R39, R154.reuse ;  /* 0x0000009a27993220 */ /* 0x080fe20000410000 */
[----:B------:R-:W-:Y:S01]  /*6370*/  FMUL.FTZ R39, R95, R154 ;  /* 0x0000009a5f277220 */ /* 0x000fe20000410000 */
[----:B------:R-:W-:Y:S01]  /*6380*/  MOV R154, RZ ;  /* 0x000000ff009a7202 */ /* 0x000fe20000000f00 */
[----:B------:R-:W-:Y:S01]  /*6390*/  FMUL.FTZ R37, R37, UR10 ;  /* 0x0000000a25257c20 */ /* 0x000fe20008410000 */
[----:B------:R-:W-:-:S02]  /*63a0*/  @P5 HADD2.F32 R162, -RZ, R36.H0_H0 ;  /* 0x20000024ffa25230 */ /* 0x000fc40000004100 */
[----:B------:R-:W-:Y:S02]  /*63b0*/  @P4 HADD2.F32 R157, -RZ, R36.H1_H1 ;  /* 0x30000024ff9d4230 */ /* 0x000fe40000004100 */
[----:B------:R-:W-:Y:S01]  /*63c0*/  FMUL.FTZ R160, R37, UR7 ;  /* 0x0000000725a07c20 */ /* 0x000fe20008410000 */
[-C--:B------:R-:W-:Y:S01]  /*63d0*/  FMUL.FTZ R36, R88, R155.reuse ;  /* 0x0000009b58247220 */ /* 0x080fe20000410000 */
[----:B------:R-:W-:Y:S01]  /*63e0*/  @P5 FMUL.FTZ R151, R162, R155 ;  /* 0x0000009ba2975220 */ /* 0x000fe20000410000 */
[----:B------:R-:W-:Y:S01]  /*63f0*/  FSEL R39, R39, RZ, P3 ;  /* 0x000000ff27277208 */ /* 0x000fe20001800000 */
[-C--:B------:R-:W-:Y:S01]  /*6400*/  FMUL.FTZ R37, R89, R160.reuse ;  /* 0x000000a059257220 */ /* 0x080fe20000410000 */
[----:B------:R-:W-:Y:S01]  /*6410*/  FSEL R155, R158, RZ, P6 ;  /* 0x000000ff9e9b7208 */ /* 0x000fe20003000000 */
[----:B------:R-:W-:Y:S01]  /*6420*/  @P4 FMUL.FTZ R154, R157, R160 ;  /* 0x000000a09d9a4220 */ /* 0x000fe20000410000 */
[----:B------:R-:W-:Y:S02]  /*6430*/  FSEL R36, R36, RZ, P5 ;  /* 0x000000ff24247208 */ /* 0x000fe40002800000 */
[----:B------:R-:W-:-:S02]  /*6440*/  FSEL R145, R37, RZ, P4 ;  /* 0x000000ff25917208 */ /* 0x000fc40002000000 */
[----:B------:R-:W-:Y:S02]  /*6450*/  F2FP.F16.F32.PACK_AB R39, R39, R156 ;  /* 0x0000009c2727723e */ /* 0x000fe400000000ff */
[----:B------:R-:W-:Y:S02]  /*6460*/  F2FP.F16.F32.PACK_AB R37, R155, R144 ;  /* 0x000000909b25723e */ /* 0x000fe400000000ff */
[----:B------:R-:W-:Y:S01]  /*6470*/  F2FP.F16.F32.PACK_AB R36, R145, R36 ;  /* 0x000000249124723e */ /* 0x000fe200000000ff */
[----:B------:R-:W-:Y:S06]  /*6480*/  BRA `(.L_x_12199) ;  /* 0x0000000800e87947 */ /* 0x000fec0003800000 */
.L_x_12197:
[----:B------:R-:W-:Y:S05]  /*6490*/  @!P2 BRA `(.L_x_12200) ;  /* 0x000000040070a947 */ /* 0x000fea0003800000 */
        /* <DEDUP_REMOVED lines=9> */
[----:B------:R-:W-:Y:S01]  /*6530*/  FFMA.FTZ R139, R166, UR23, R207 ;  /* 0x00000017a68b7c23 */ /* 0x000fe200080100cf */
[----:B------:R-:W-:Y:S01]  /*6540*/  FADD.FTZ R142, R161, -R0 ;  /* 0x80000000a18e7221 */ /* 0x000fe20000010000 */
[----:B------:R-:W-:Y:S01]  /*6550*/  FMUL.FTZ R138, R137, UR11 ;  /* 0x0000000b898a7c20 */ /* 0x000fe20008410000 */
[----:B------:R-:W-:Y:S01]  /*6560*/  FMUL.FTZ R0, R140, UR10 ;  /* 0x0000000a8c007c20 */ /* 0x000fe20008410000 */
[----:B------:R-:W-:Y:S01]  /*6570*/  FADD.FTZ R141, R160, -R139 ;  /* 0x8000008ba08d7221 */ /* 0x000fe20000010000 */
[--C-:B-----5:R-:W-:Y:S01]  /*6580*/  @P3 HADD2.F32 R136, -RZ, R38.reuse.H0_H0 ;  /* 0x20000026ff883230 */ /* 0x120fe20000004100 */
[----:B------:R-:W-:Y:S01]  /*6590*/  LOP3.LUT P4, RZ, R169, 0xff0000, RZ, 0xc0, !PT ;  /* 0x00ff0000a9ff7812 */ /* 0x000fe2000788c0ff */
[----:B------:R-:W-:-:S02]  /*65a0*/  @P5 HADD2.F32 R143, -RZ, R38.H1_H1 ;  /* 0x30000026ff8f5230 */ /* 0x000fc40000004100 */
[----:B------:R-:W-:Y:S01]  /*65b0*/  FMUL.FTZ R38, R138, UR10 ;  /* 0x0000000a8a267c20 */ /* 0x000fe20008410000 */
[----:B------:R-:W-:Y:S01]  /*65c0*/  FMUL.FTZ R139, R0, UR7 ;  /* 0x00000007008b7c20 */ /* 0x000fe20008410000 */
[----:B------:R-:W-:Y:S01]  /*65d0*/  FMUL.FTZ R141, R141, UR11 ;  /* 0x0000000b8d8d7c20 */ /* 0x000fe20008410000 */
[----:B------:R-:W-:Y:S02]  /*65e0*/  HFMA2 R0, -RZ, RZ, 0, 0 ;  /* 0x00000000ff007431 */ /* 0x000fe400000001ff */
[----:B------:R-:W-:Y:S01]  /*65f0*/  FMUL.FTZ R137, R38, UR7 ;  /* 0x0000000726897c20 */ /* 0x000fe20008410000 */
[----:B------:R-:W-:Y:S01]  /*6600*/  @P3 FMUL.FTZ R0, R136, R139 ;  /* 0x0000008b88003220 */ /* 0x000fe20000410000 */
[----:B------:R-:W-:Y:S02]  /*6610*/  @P6 HADD2.F32 R38, -RZ, R37.H0_H0 ;  /* 0x20000025ff266230 */ /* 0x000fe40000004100 */
[----:B------:R-:W-:Y:S01]  /*6620*/  FMUL.FTZ R136, R141, UR10 ;  /* 0x0000000a8d887c20 */ /* 0x000fe20008410000 */
[----:B------:R-:W-:Y:S01]  /*6630*/  FMUL.FTZ R142, R142, UR11 ;  /* 0x0000000b8e8e7c20 */ /* 0x000fe20008410000 */
[----:B------:R-:W-:Y:S01]  /*6640*/  CS2R R146, SRZ ;  /* 0x0000000000927805 */ /* 0x000fe2000001ff00 */
[-C--:B------:R-:W-:Y:S01]  /*6650*/  FMUL.FTZ R144, R90, R137.reuse ;  /* 0x000000895a907220 */ /* 0x080fe20000410000 */
[----:B------:R-:W-:Y:S01]  /*6660*/  FMUL.FTZ R136, R136, UR7 ;  /* 0x0000000788887c20 */ /* 0x000fe20008410000 */
[----:B------:R-:W-:Y:S01]  /*6670*/  @P6 FMUL.FTZ R147, R38, R137 ;  /* 0x0000008926936220 */ /* 0x000fe20000410000 */
[----:B------:R-:W-:Y:S01]  /*6680*/  FMUL.FTZ R38, R142, UR10 ;  /* 0x0000000a8e267c20 */ /* 0x000fe20008410000 */
[----:B------:R-:W-:Y:S01]  /*6690*/  MOV R152, RZ ;  /* 0x000000ff00987202 */ /* 0x000fe20000000f00 */
[----:B------:R-:W-:Y:S01]  /*66a0*/  @P5 FMUL.FTZ R146, R143, R136 ;  /* 0x000000888f925220 */ /* 0x000fe20000410000 */
[----:B------:R-:W-:Y:S01]  /*66b0*/  FMUL.FTZ R145, R92, R139 ;  /* 0x0000008b5c917220 */ /* 0x000fe20000410000 */
[----:B------:R-:W-:Y:S01]  /*66c0*/  FMUL.FTZ R143, R38, UR7 ;  /* 0x00000007268f7c20 */ /* 0x000fe20008410000 */
[----:B------:R-:W-:Y:S01]  /*66d0*/  @P4 HADD2.F32 R38, -RZ, R39.H0_H0 ;  /* 0x20000027ff264230 */ /* 0x000fe20000004100 */
[----:B------:R-:W-:-:S02]  /*66e0*/  FSEL R144, R144, RZ, P6 ;  /* 0x000000ff90907208 */ /* 0x000fc40003000000 */
[----:B------:R-:W-:Y:S01]  /*66f0*/  LOP3.LUT P6, RZ, R168, 0xff000000, RZ, 0xc0, !PT ;  /* 0xff000000a8ff7812 */ /* 0x000fe200078cc0ff */
[-C--:B------:R-:W-:Y:S01]  /*6700*/  FMUL.FTZ R156, R94, R143.reuse ;  /* 0x0000008f5e9c7220 */ /* 0x080fe20000410000 */
[----:B------:R-:W-:Y:S01]  /*6710*/  @P4 FMUL.FTZ R152, R38, R143 ;  /* 0x0000008f26984220 */ /* 0x000fe20000410000 */
[----:B------:R-:W-:Y:S01]  /*6720*/  FMUL.FTZ R38, R93, R136 ;  /* 0x000000885d267220 */ /* 0x000fe20000410000 */
[--C-:B------:R-:W-:Y:S01]  /*6730*/  FFMA.FTZ R136, R153, UR23, R207.reuse ;  /* 0x0000001799887c23 */ /* 0x100fe200080100cf */
[----:B------:R-:W-:Y:S01]  /*6740*/  FSEL R145, R145, RZ, P3 ;  /* 0x000000ff91917208 */ /* 0x000fe20001800000 */
[--C-:B------:R-:W-:Y:S01]  /*6750*/  FFMA.FTZ R143, R170, UR23, R207.reuse ;  /* 0x00000017aa8f7c23 */ /* 0x100fe200080100cf */
[----:B------:R-:W-:Y:S01]  /*6760*/  ISETP.GE.U32.AND P3, PT, R168, RZ, PT ;  /* 0x000000ffa800720c */ /* 0x000fe20003f66070 */
[----:B------:R-:W-:Y:S01]  /*6770*/  FADD.FTZ R139, R157, -R136 ;  /* 0x800000889d8b7221 */ /* 0x000fe20000010000 */
[----:B------:R-:W-:Y:S01]  /*6780*/  FFMA.FTZ R136, R151, UR23, R207 ;  /* 0x0000001797887c23 */ /* 0x000fe200080100cf */
[----:B------:R-:W-:Y:S01]  /*6790*/  FADD.FTZ R162, R162, -R143 ;  /* 0x8000008fa2a27221 */ /* 0x000fe20000010000 */
[----:B------:R-:W-:Y:S01]  /*67a0*/  ISETP.GE.U32.AND.EX P3, PT, R169, 0x1000000, PT, P3 ;  /* 0x01000000a900780c */ /* 0x000fe20003f66130 */
[----:B------:R-:W-:Y:S01]  /*67b0*/  FMUL.FTZ R139, R139, UR11 ;  /* 0x0000000b8b8b7c20 */ /* 0x000fe20008410000 */
[----:B------:R-:W-:Y:S01]  /*67c0*/  FFMA.FTZ R143, R150, UR23, R207 ;  /* 0x00000017968f7c23 */ /* 0x000fe200080100cf */
[----:B------:R-:W-:Y:S01]  /*67d0*/  FADD.FTZ R137, R155, -R136 ;  /* 0x800000889b897221 */ /* 0x000fe20000010000 */
[----:B------:R-:W-:-:S02]  /*67e0*/  @P6 HADD2.F32 R37, -RZ, R37.H1_H1 ;  /* 0x30000025ff256230 */ /* 0x000fc40000004100 */
[----:B------:R-:W-:Y:S01]  /*67f0*/  FMUL.FTZ R158, R139, UR10 ;  /* 0x0000000a8b9e7c20 */ /* 0x000fe20008410000 */
[----:B------:R-:W-:Y:S01]  /*6800*/  FADD.FTZ R136, R154, -R143 ;  /* 0x8000008f9a887221 */ /* 0x000fe20000010000 */
[----:B------:R-:W-:Y:S01]  /*6810*/  FMUL.FTZ R143, R162, UR11 ;  /* 0x0000000ba28f7c20 */ /* 0x000fe20008410000 */
[----:B------:R-:W-:Y:S01]  /*6820*/  CS2R R150, SRZ ;  /* 0x0000000000967805 */ /* 0x000fe2000001ff00 */
[----:B------:R-:W-:Y:S01]  /*6830*/  FMUL.FTZ R158, R158, UR7 ;  /* 0x000000079e9e7c20 */ /* 0x000fe20008410000 */
[----:B------:R-:W-:Y:S01]  /*6840*/  FSEL R38, R38, RZ, P5 ;  /* 0x000000ff26267208 */ /* 0x000fe20002800000 */
[----:B------:R-:W-:Y:S01]  /*6850*/  FMUL.FTZ R136, R136, UR11 ;  /* 0x0000000b88887c20 */ /* 0x000fe20008410000 */
[----:B------:R-:W-:Y:S01]  /*6860*/  FSEL R156, R156, RZ, P4 ;  /* 0x000000ff9c9c7208 */ /* 0x000fe20002000000 */
[----:B------:R-:W-:Y:S01]  /*6870*/  @P6 FMUL.FTZ R150, R37, R158 ;  /* 0x0000009e25966220 */ /* 0x000fe20000410000 */
[C---:B------:R-:W-:Y:S01]  /*6880*/  LOP3.LUT P5, RZ, R168.reuse, 0xff, RZ, 0xc0, !PT ;  /* 0x000000ffa8ff7812 */ /* 0x040fe200078ac0ff */
[----:B------:R-:W-:Y:S01]  /*6890*/  FMUL.FTZ R37, R143, UR10 ;  /* 0x0000000a8f257c20 */ /* 0x000fe20008410000 */
[----:B------:R-:W-:Y:S01]  /*68a0*/  LOP3.LUT P4, RZ, R168, 0xff00, RZ, 0xc0, !PT ;  /* 0x0000ff00a8ff7812 */ /* 0x000fe2000788c0ff */
[----:B------:R-:W-:-:S02]  /*68b0*/  @P3 HADD2.F32 R39, -RZ, R39.H1_H1 ;  /* 0x30000027ff273230 */ /* 0x000fc40000004100 */
[----:B------:R-:W-:Y:S01]  /*68c0*/  FMUL.FTZ R137, R137, UR11 ;  /* 0x0000000b89897c20 */ /* 0x000fe20008410000 */
[----:B------:R-:W-:Y:S01]  /*68d0*/  FMUL.FTZ R154, R37, UR7 ;  /* 0x00000007259a7c20 */ /* 0x000fe20008410000 */
[----:B------:R-:W-:Y:S02]  /*68e0*/  HFMA2 R153, -RZ, RZ, 0, 0 ;  /* 0x00000000ff997431 */ /* 0x000fe400000001ff */
[----:B------:R-:W-:Y:S01]  /*68f0*/  FMUL.FTZ R37, R136, UR10 ;  /* 0x0000000a88257c20 */ /* 0x000fe20008410000 */
[----:B------:R-:W-:Y:S01]  /*6900*/  FMUL.FTZ R158, R91, R158 ;  /* 0x0000009e5b9e7220 */ /* 0x000fe20000410000 */
[-C--:B------:R-:W-:Y:S01]  /*6910*/  @P3 FMUL.FTZ R153, R39, R154.reuse ;  /* 0x0000009a27993220 */ /* 0x080fe20000410000 */
[----:B------:R-:W-:Y:S01]  /*6920*/  FMUL.FTZ R39, R137, UR10 ;  /* 0x0000000a89277c20 */ /* 0x000fe20008410000 */
[----:B------:R-:W-:Y:S01]  /*6930*/  FMUL.FTZ R37, R37, UR7 ;  /* 0x0000000725257c20 */ /* 0x000fe20008410000 */
[----:B------:R-:W-:Y:S01]  /*6940*/  FMUL.FTZ R155, R95, R154 ;  /* 0x0000009a5f9b7220 */ /* 0x000fe20000410000 */
[--C-:B------:R-:W-:Y:S01]  /*6950*/  @P5 HADD2.F32 R160, -RZ, R36.reuse.H0_H0 ;  /* 0x20000024ffa05230 */ /* 0x100fe20000004100 */
[----:B------:R-:W-:Y:S01]  /*6960*/  MOV R154, RZ ;  /* 0x000000ff009a7202 */ /* 0x000fe20000000f00 */
[----:B------:R-:W-:-:S02]  /*6970*/  @P4 HADD2.F32 R157, -RZ, R36.H1_H1 ;  /* 0x30000024ff9d4230 */ /* 0x000fc40000004100 */
[----:B------:R-:W-:Y:S01]  /*6980*/  FMUL.FTZ R36, R39, UR7 ;  /* 0x0000000727247c20 */ /* 0x000fe20008410000 */
[----:B------:R-:W-:Y:S01]  /*6990*/  FSEL R39, R155, RZ, P3 ;  /* 0x000000ff9b277208 */ /* 0x000fe20001800000 */
[-C--:B------:R-:W-:Y:S01]  /*69a0*/  @P5 FMUL.FTZ R151, R160, R37.reuse ;  /* 0x00000025a0975220 */ /* 0x080fe20000410000 */
[----:B------:R-:W-:Y:S01]  /*69b0*/  FMUL.FTZ R37, R88, R37 ;  /* 0x0000002558257220 */ /* 0x000fe20000410000 */
[-C--:B------:R-:W-:Y:S01]  /*69c0*/  @P4 FMUL.FTZ R154, R157, R36.reuse ;  /* 0x000000249d9a4220 */ /* 0x080fe20000410000 */
[----:B------:R-:W-:Y:S01]  /*69d0*/  FMUL.FTZ R36, R89, R36 ;  /* 0x0000002459247220 */ /* 0x000fe20000410000 */
[----:B------:R-:W-:Y:S02]  /*69e0*/  F2FP.F16.F32.PACK_AB R38, R38, R145 ;  /* 0x000000912626723e */ /* 0x000fe400000000ff */
[----:B------:R-:W-:Y:S02]  /*69f0*/  FSEL R155, R158, RZ, P6 ;  /* 0x000000ff9e9b7208 */ /* 0x000fe40003000000 */
[----:B------:R-:W-:-:S02]  /*6a00*/  FSEL R145, R37, RZ, P5 ;  /* 0x000000ff25917208 */ /* 0x000fc40002800000 */
[----:B------:R-:W-:Y:S02]  /*6a10*/  FSEL R36, R36, RZ, P4 ;  /* 0x000000ff24247208 */ /* 0x000fe40002000000 */
[----:B------:R-:W-:Y:S02]  /*6a20*/  F2FP.F16.F32.PACK_AB R39, R39, R156 ;  /* 0x0000009c2727723e */ /* 0x000fe400000000ff */
[----:B------:R-:W-:Y:S02]  /*6a30*/  F2FP.F16.F32.PACK_AB R37, R155, R144 ;  /* 0x000000909b25723e */ /* 0x000fe400000000ff */
[----:B------:R-:W-:Y:S01]  /*6a40*/  F2FP.F16.F32.PACK_AB R36, R36, R145 ;  /* 0x000000912424723e */ /* 0x000fe200000000ff */
[----:B------:R-:W-:Y:S06]  /*6a50*/  BRA `(.L_x_12199) ;  /* 0x0000000400747947 */ /* 0x000fec0003800000 */
.L_x_12200:
[--C-:B------:R-:W-:Y:S01]  /*6a60*/  FFMA.FTZ R145, R152, UR23, R207.reuse ;  /* 0x0000001798917c23 */ /* 0x100fe200080100cf */
[--C-:B------:R-:W-:Y:S01]  /*6a70*/  FFMA.FTZ R158, R158, UR23, R207.reuse ;  /* 0x000000179e9e7c23 */ /* 0x100fe200080100cf */
[----:B------:R-:W-:Y:S01]  /*6a80*/  LOP3.LUT P3, RZ, R169, 0xff, RZ, 0xc0, !PT ;  /* 0x000000ffa9ff7812 */ /* 0x000fe2000786c0ff */
[----:B------:R-:W-:Y:S01]  /*6a90*/  FFMA.FTZ R0, R167, UR23, R207 ;  /* 0x00000017a7007c23 */ /* 0x000fe200080100cf */
[----:B------:R-:W-:Y:S01]  /*6aa0*/  FADD.FTZ R156, R156, -R145 ;  /* 0x800000919c9c7221 */ /* 0x000fe20000010000 */
[----:B------:R-:W-:Y:S01]  /*6ab0*/  FFMA.FTZ R145, R166, UR23, R207 ;  /* 0x00000017a6917c23 */ /* 0x000fe200080100cf */
[----:B------:R-:W-:Y:S01]  /*6ac0*/  FADD.FTZ R158, R159, -R158 ;  /* 0x8000009e9f9e7221 */ /* 0x000fe20000010000 */
[----:B------:R-:W-:Y:S01]  /*6ad0*/  LOP3.LUT P5, RZ, R169, 0xff00, RZ, 0xc0, !PT ;  /* 0x0000ff00a9ff7812 */ /* 0x000fe200078ac0ff */
[----:B------:R-:W-:Y:S01]  /*6ae0*/  FADD.FTZ R161, R161, -R0 ;  /* 0x80000000a1a17221 */ /* 0x000fe20000010000 */
[----:B------:R-:W-:Y:S01]  /*6af0*/  FADD.FTZ R160, R160, -R145 ;  /* 0x80000091a0a07221 */ /* 0x000fe20000010000 */
[----:B------:R-:W-:Y:S01]  /*6b00*/  FMUL.FTZ R145, R158, UR11 ;  /* 0x0000000b9e917c20 */ /* 0x000fe20008410000 */
[----:B------:R-:W-:Y:S01]  /*6b10*/  HFMA2 R0, -RZ, RZ, 0, 0 ;  /* 0x00000000ff007431 */ /* 0x000fe200000001ff */
[----:B------:R-:W-:Y:S01]  /*6b20*/  LOP3.LUT P6, RZ, R168, 0xff0000, RZ, 0xc0, !PT ;  /* 0x00ff0000a8ff7812 */ /* 0x000fe200078cc0ff */
[----:B------:R-:W-:Y:S01]  /*6b30*/  FMUL.FTZ R160, R160, UR11 ;  /* 0x0000000ba0a07c20 */ /* 0x000fe20008410000 */
[----:B------:R-:W-:Y:S01]  /*6b40*/  FMUL.FTZ R145, R145, UR10 ;  /* 0x0000000a91917c20 */ /* 0x000fe20008410000 */
[----:B-----5:R-:W-:-:S02]  /*6b50*/  @P3 HADD2.F32 R144, -RZ, R38.H0_H0 ;  /* 0x20000026ff903230 */ /* 0x020fc40000004100 */
[----:B------:R-:W-:Y:S01]  /*6b60*/  FMUL.FTZ R161, R161, UR11 ;  /* 0x0000000ba1a17c20 */ /* 0x000fe20008410000 */
[----:B------:R-:W-:Y:S01]  /*6b70*/  MOV R146, RZ ;  /* 0x000000ff00927202 */ /* 0x000fe20000000f00 */
[----:B------:R-:W-:Y:S01]  /*6b80*/  FMUL.FTZ R145, R145, UR7 ;  /* 0x0000000791917c20 */ /* 0x000fe20008410000 */
[--C-:B------:R-:W-:Y:S01]  /*6b90*/  FFMA.FTZ R158, R153, UR23, R207.reuse ;  /* 0x00000017999e7c23 */ /* 0x100fe200080100cf */
[----:B------:R-:W-:Y:S01]  /*6ba0*/  @P5 HADD2.F32 R147, -RZ, R38.H1_H1 ;  /* 0x30000026ff935230 */ /* 0x000fe20000004100 */
[----:B------:R-:W-:Y:S01]  /*6bb0*/  LOP3.LUT P4, RZ, R169, 0xff0000, RZ, 0xc0, !PT ;  /* 0x00ff0000a9ff7812 */ /* 0x000fe2000788c0ff */
[----:B------:R-:W-:Y:S01]  /*6bc0*/  @P3 FMUL.FTZ R0, R144, R145 ;  /* 0x0000009190003220 */ /* 0x000fe20000410000 */
[----:B------:R-:W-:Y:S01]  /*6bd0*/  FMUL.FTZ R144, R160, UR10 ;  /* 0x0000000aa0907c20 */ /* 0x000fe20008410000 */
[----:B------:R-:W-:Y:S01]  /*6be0*/  FADD.FTZ R157, R157, -R158 ;  /* 0x8000009e9d9d7221 */ /* 0x000fe20000010000 */
[----:B------:R-:W-:Y:S02]  /*6bf0*/  @P6 HADD2.F32 R152, -RZ, R37.H0_H0 ;  /* 0x20000025ff986230 */ /* 0x000fe40000004100 */
[--C-:B------:R-:W-:Y:S01]  /*6c00*/  FFMA.FTZ R158, R151, UR23, R207.reuse ;  /* 0x00000017979e7c23 */ /* 0x100fe200080100cf */
[----:B------:R-:W-:Y:S01]  /*6c10*/  FMUL.FTZ R38, R144, UR7 ;  /* 0x0000000790267c20 */ /* 0x000fe20008410000 */
[----:B------:R-:W-:Y:S01]  /*6c20*/  FMUL.FTZ R144, R156, UR11 ;  /* 0x0000000b9c907c20 */ /* 0x000fe20008410000 */
[----:B------:R-:W-:Y:S01]  /*6c30*/  FMUL.FTZ R157, R157, UR11 ;  /* 0x0000000b9d9d7c20 */ /* 0x000fe20008410000 */
[----:B------:R-:W-:Y:S01]  /*6c40*/  FFMA.FTZ R151, R170, UR23, R207 ;  /* 0x00000017aa977c23 */ /* 0x000fe200080100cf */
[----:B------:R-:W-:Y:S01]  /*6c50*/  @P5 FMUL.FTZ R146, R147, R38 ;  /* 0x0000002693925220 */ /* 0x000fe20000410000 */
[----:B------:R-:W-:Y:S01]  /*6c60*/  FMUL.FTZ R144, R144, UR10 ;  /* 0x0000000a90907c20 */ /* 0x000fe20008410000 */
[----:B------:R-:W-:-:S02]  /*6c70*/  HFMA2 R147, -RZ, RZ, 0, 0 ;  /* 0x00000000ff937431 */ /* 0x000fc400000001ff */
[----:B------:R-:W-:Y:S01]  /*6c80*/  FADD.FTZ R155, R155, -R158 ;  /* 0x8000009e9b9b7221 */ /* 0x000fe20000010000 */
[----:B------:R-:W-:Y:S01]  /*6c90*/  FMUL.FTZ R158, R157, UR10 ;  /* 0x0000000a9d9e7c20 */ /* 0x000fe20008410000 */
[----:B------:R-:W-:Y:S01]  /*6ca0*/  FMUL.FTZ R159, R144, UR7 ;  /* 0x00000007909f7c20 */ /* 0x000fe20008410000 */
[----:B------:R-:W-:Y:S01]  /*6cb0*/  FMUL.FTZ R144, R161, UR10 ;  /* 0x0000000aa1907c20 */ /* 0x000fe20008410000 */
[----:B------:R-:W-:Y:S01]  /*6cc0*/  FADD.FTZ R162, R162, -R151 ;  /* 0x80000097a2a27221 */ /* 0x000fe20000010000 */
[----:B------:R-:W-:Y:S01]  /*6cd0*/  FMUL.FTZ R145, R92, R145 ;  /* 0x000000915c917220 */ /* 0x000fe20000410000 */
        /* <DEDUP_REMOVED lines=8> */
[----:B------:R-:W-:Y:S01]  /*6d60*/  FMUL.FTZ R162, R162, UR11 ;  /* 0x0000000ba2a27c20 */ /* 0x000fe20008410000 */
[----:B------:R-:W-:Y:S01]  /*6d70*/  LOP3.LUT P6, RZ, R168, 0xff000000, RZ, 0xc0, !PT ;  /* 0xff000000a8ff7812 */ /* 0x000fe200078cc0ff */
[----:B------:R-:W-:Y:S01]  /*6d80*/  FADD.FTZ R151, R154, -R151 ;  /* 0x800000979a977221 */ /* 0x000fe20000010000 */
[----:B------:R-:W-:Y:S01]  /*6d90*/  FSEL R145, R145, RZ, P3 ;  /* 0x000000ff91917208 */ /* 0x000fe20001800000 */
[----:B------:R-:W-:Y:S01]  /*6da0*/  HFMA2 R150, -RZ, RZ, 0, 0 ;  /* 0x00000000ff967431 */ /* 0x000fe200000001ff */
[----:B------:R-:W-:Y:S01]  /*6db0*/  FSEL R38, R38, RZ, P5 ;  /* 0x000000ff26267208 */ /* 0x000fe20002800000 */
[----:B------:R-:W-:Y:S01]  /*6dc0*/  FMUL.FTZ R151, R151, UR11 ;  /* 0x0000000b97977c20 */ /* 0x000fe20008410000 */
[----:B------:R-:W-:-:S02]  /*6dd0*/  ISETP.GE.U32.AND P3, PT, R168, RZ, PT ;  /* 0x000000ffa800720c */ /* 0x000fc40003f66070 */
[----:B------:R-:W-:Y:S02]  /*6de0*/  LOP3.LUT P5, RZ, R168, 0xff, RZ, 0xc0, !PT ;  /* 0x000000ffa8ff7812 */ /* 0x000fe400078ac0ff */
[----:B------:R-:W-:Y:S01]  /*6df0*/  MOV R152, RZ ;  /* 0x000000ff00987202 */ /* 0x000fe20000000f00 */
[-C--:B------:R-:W-:Y:S01]  /*6e00*/  @P4 FMUL.FTZ R152, R156, R161.reuse ;  /* 0x000000a19c984220 */ /* 0x080fe20000410000 */
[----:B------:R-:W-:Y:S01]  /*6e10*/  FMUL.FTZ R156, R94, R161 ;  /* 0x000000a15e9c7220 */ /* 0x000fe20000410000 */
[----:B------:R-:W-:Y:S01]  /*6e20*/  @P6 HADD2.F32 R37, -RZ, R37.H1_H1 ;  /* 0x30000025ff256230 */ /* 0x000fe20000004100 */
[----:B------:R-:W-:Y:S02]  /*6e30*/  ISETP.GE.U32.AND.EX P3, PT, R169, 0x1000000, PT, P3 ;  /* 0x01000000a900780c */ /* 0x000fe40003f66130 */
[----:B------:R-:W-:Y:S02]  /*6e40*/  MOV R153, RZ ;  /* 0x000000ff00997202 */ /* 0x000fe40000000f00 */
[----:B------:R-:W-:Y:S01]  /*6e50*/  @P6 FMUL.FTZ R150, R37, R158 ;  /* 0x0000009e25966220 */ /* 0x000fe20000410000 */
[----:B------:R-:W-:Y:S01]  /*6e60*/  FMUL.FTZ R37, R162, UR10 ;  /* 0x0000000aa2257c20 */ /* 0x000fe20008410000 */
[----:B------:R-:W-:Y:S01]  /*6e70*/  FSEL R156, R156, RZ, P4 ;  /* 0x000000ff9c9c7208 */ /* 0x000fe20002000000 */
[----:B------:R-:W-:Y:S01]  /*6e80*/  @P5 HADD2.F32 R160, -RZ, R36.H0_H0 ;  /* 0x20000024ffa05230 */ /* 0x000fe20000004100 */
[----:B------:R-:W-:Y:S01]  /*6e90*/  LOP3.LUT P4, RZ, R168, 0xff00, RZ, 0xc0, !PT ;  /* 0x0000ff00a8ff7812 */ /* 0x000fe2000788c0ff */
[----:B------:R-:W-:Y:S01]  /*6ea0*/  FMUL.FTZ R154, R37, UR7 ;  /* 0x00000007259a7c20 */ /* 0x000fe20008410000 */
[----:B------:R-:W-:Y:S01]  /*6eb0*/  FMUL.FTZ R37, R151, UR10 ;  /* 0x0000000a97257c20 */ /* 0x000fe20008410000 */
[----:B------:R-:W-:-:S02]  /*6ec0*/  HFMA2 R151, -RZ, RZ, 0, 0 ;  /* 0x00000000ff977431 */ /* 0x000fc400000001ff */
[----:B------:R-:W-:Y:S01]  /*6ed0*/  FMUL.FTZ R158, R91, R158 ;  /* 0x0000009e5b9e7220 */ /* 0x000fe20000410000 */
[----:B------:R-:W-:Y:S02]  /*6ee0*/  @P3 HADD2.F32 R39, -RZ, R39.H1_H1 ;  /* 0x30000027ff273230 */ /* 0x000fe40000004100 */
[----:B------:R-:W-:Y:S01]  /*6ef0*/  FMUL.FTZ R157, R37, UR7 ;  /* 0x00000007259d7c20 */ /* 0x000fe20008410000 */
[----:B------:R-:W-:Y:S01]  /*6f00*/  FMUL.FTZ R37, R155, UR11 ;  /* 0x0000000b9b257c20 */ /* 0x000fe20008410000 */
[----:B------:R-:W-:Y:S02]  /*6f10*/  F2FP.F16.F32.PACK_AB R38, R38, R145 ;  /* 0x000000912626723e */ /* 0x000fe400000000ff */
[----:B------:R-:W-:Y:S01]  /*6f20*/  @P5 FMUL.FTZ R151, R160, R157 ;  /* 0x0000009da0975220 */ /* 0x000fe20000410000 */
[----:B------:R-:W-:Y:S01]  /*6f30*/  FMUL.FTZ R37, R37, UR10 ;  /* 0x0000000a25257c20 */ /* 0x000fe20008410000 */
[----:B------:R-:W-:Y:S01]  /*6f40*/  @P3 FMUL.FTZ R153, R39, R154 ;  /* 0x0000009a27993220 */ /* 0x000fe20000410000 */
[----:B------:R-:W-:-:S02]  /*6f50*/  @P4 HADD2.F32 R155, -RZ, R36.H1_H1 ;  /* 0x30000024ff9b4230 */ /* 0x000fc40000004100 */
[----:B------:R-:W-:Y:S01]  /*6f60*/  FMUL.FTZ R39, R95, R154 ;  /* 0x0000009a5f277220 */ /* 0x000fe20000410000 */
[----:B------:R-:W-:Y:S01]  /*6f70*/  FMUL.FTZ R160, R37, UR7 ;  /* 0x0000000725a07c20 */ /* 0x000fe20008410000 */
[----:B------:R-:W-:Y:S01]  /*6f80*/  FMUL.FTZ R36, R88, R157 ;  /* 0x0000009d58247220 */ /* 0x000fe20000410000 */
[----:B------:R-:W-:Y:S02]  /*6f90*/  MOV R154, RZ ;  /* 0x000000ff009a7202 */ /* 0x000fe40000000f00 */
[-C--:B------:R-:W-:Y:S01]  /*6fa0*/  FMUL.FTZ R37, R89, R160.reuse ;  /* 0x000000a059257220 */ /* 0x080fe20000410000 */
[----:B------:R-:W-:Y:S01]  /*6fb0*/  @P4 FMUL.FTZ R154, R155, R160 ;  /* 0x000000a09b9a4220 */ /* 0x000fe20000410000 */
[----:B------:R-:W-:Y:S02]  /*6fc0*/  FSEL R39, R39, RZ, P3 ;  /* 0x000000ff27277208 */ /* 0x000fe40001800000 */
[----:B------:R-:W-:Y:S02]  /*6fd0*/  FSEL R155, R158, RZ, P6 ;  /* 0x000000ff9e9b7208 */ /* 0x000fe40003000000 */
[----:B------:R-:W-:-:S02]  /*6fe0*/  FSEL R36, R36, RZ, P5 ;  /* 0x000000ff24247208 */ /* 0x000fc40002800000 */
[----:B------:R-:W-:Y:S02]  /*6ff0*/  FSEL R145, R37, RZ, P4 ;  /* 0x000000ff25917208 */ /* 0x000fe40002000000 */
[----:B------:R-:W-:Y:S02]  /*7000*/  F2FP.F16.F32.PACK_AB R39, R39, R156 ;  /* 0x0000009c2727723e */ /* 0x000fe400000000ff */
[----:B------:R-:W-:Y:S02]  /*7010*/  F2FP.F16.F32.PACK_AB R37, R155, R144 ;  /* 0x000000909b25723e */ /* 0x000fe400000000ff */
[----:B------:R-:W-:-:S07]  /*7020*/  F2FP.F16.F32.PACK_AB R36, R145, R36 ;  /* 0x000000249124723e */ /* 0x000fce00000000ff */
.L_x_12199:
        /* <DEDUP_REMOVED lines=10> */
[----:B------:R-:W-:-:S04]  /*70d0*/  MOV R156, 0x10 ;  /* 0x00000010009c7802 */ /* 0x000fc80000000f00 */
[----:B------:R-:W-:Y:S04]  /*70e0*/  @P2 STG.E.128 desc[UR16][R144.64], R136 ;  /* 0x0000008890002986 */ /* 0x000fe8000c101d10 */
[----:B------:R0:W-:Y:S02]  /*70f0*/  @P2 STG.E.128 desc[UR16][R144.64+0x10], R140 ;  /* 0x0000108c90002986 */ /* 0x0001e4000c101d10 */
[----:B0-----:R-:W-:Y:S01]  /*7100*/  IMAD.WIDE.U32 R144, R21, R156, UR26 ;  /* 0x0000001a15907e25 */ /* 0x001fe2000f8e009c */
[----:B------:R-:W-:-:S04]  /*7110*/  MOV R21, 0x10 ;  /* 0x0000001000157802 */ /* 0x000fc80000000f00 */
        /* <DEDUP_REMOVED lines=28> */
[----:B------:R-:W-:Y:S01]  /*72e0*/  FADD.FTZ R33, R26, -R33 ;  /* 0x800000211a217221 */ /* 0x000fe20000010000 */
[----:B------:R-:W-:Y:S01]  /*72f0*/  LOP3.LUT P6, RZ, R165, 0xff, RZ, 0xc0, !PT ;  /* 0x000000ffa5ff7812 */ /* 0x000fe200078cc0ff */
[----:B------:R-:W-:Y:S01]  /*7300*/  FFMA.FTZ R138, R21, UR11, R46 ;  /* 0x0000000b158a7c23 */ /* 0x000fe2000801002e */
[----:B------:R-:W-:Y:S01]  /*7310*/  FFMA.FTZ R139, R32, UR11, R47 ;  /* 0x0000000b208b7c23 */ /* 0x000fe2000801002f */
[----:B------:R-:W-:Y:S01]  /*7320*/  FFMA.FTZ R140, R33, UR11, R40 ;  /* 0x0000000b218c7c23 */ /* 0x000fe20008010028 */
[----:B------:R-:W-:Y:S01]  /*7330*/  FFMA.FTZ R136, R30, UR23, R207 ;  /* 0x000000171e887c23 */ /* 0x000fe200080100cf */
[----:B------:R-:W-:Y:S01]  /*7340*/  FMUL.FTZ R21, R138, UR10 ;  /* 0x0000000a8a157c20 */ /* 0x000fe20008410000 */
[----:B------:R-:W-:Y:S01]  /*7350*/  FMUL.FTZ R25, R139, UR10 ;  /* 0x0000000a8b197c20 */ /* 0x000fe20008410000 */
[----:B------:R-:W-:Y:S01]  /*7360*/  FMUL.FTZ R33, R140, UR10 ;  /* 0x0000000a8c217c20 */ /* 0x000fe20008410000 */
[----:B-----5:R-:W-:-:S02]  /*7370*/  @P1 HADD2.F32 R24, -RZ, R37.H0_H0 ;  /* 0x20000025ff181230 */ /* 0x020fc40000004100 */
[----:B------:R-:W-:Y:S01]  /*7380*/  FMUL.FTZ R21, R21, UR7 ;  /* 0x0000000715157c20 */ /* 0x000fe20008410000 */
[----:B------:R-:W-:Y:S02]  /*7390*/  @P3 HADD2.F32 R37, -RZ, R37.H1_H1 ;  /* 0x30000025ff253230 */ /* 0x000fe40000004100 */
[----:B------:R-:W-:Y:S01]  /*73a0*/  FMUL.FTZ R26, R25, UR7 ;  /* 0x00000007191a7c20 */ /* 0x000fe20008410000 */
[--C-:B------:R-:W-:Y:S01]  /*73b0*/  FFMA.FTZ R34, R35, UR23, R207.reuse ;  /* 0x0000001723227c23 */ /* 0x100fe200080100cf */
[--C-:B------:R-:W-:Y:S01]  /*73c0*/  FFMA.FTZ R148, R148, UR23, R207.reuse ;  /* 0x0000001794947c23 */ /* 0x100fe200080100cf */
[--C-:B------:R-:W-:Y:S01]  /*73d0*/  FFMA.FTZ R142, R149, UR23, R207.reuse ;  /* 0x00000017958e7c23 */ /* 0x100fe200080100cf */
[----:B------:R-:W-:Y:S01]  /*73e0*/  FMUL.FTZ R33, R33, UR7 ;  /* 0x0000000721217c20 */ /* 0x000fe20008410000 */
[----:B------:R-:W-:Y:S01]  /*73f0*/  FFMA.FTZ R207, R28, UR23, R207 ;  /* 0x000000171ccf7c23 */ /* 0x000fe200080100cf */
[----:B------:R-:W-:Y:S01]  /*7400*/  HFMA2 R0, -RZ, RZ, 0, 0 ;  /* 0x00000000ff007431 */ /* 0x000fe200000001ff */
[----:B------:R-:W-:Y:S01]  /*7410*/  MOV R28, RZ ;  /* 0x000000ff001c7202 */ /* 0x000fe20000000f00 */
[----:B------:R-:W-:Y:S01]  /*7420*/  @P1 FMUL.FTZ R0, R24, R21 ;  /* 0x0000001518001220 */ /* 0x000fe20000410000 */
[----:B------:R-:W-:Y:S01]  /*7430*/  LOP3.LUT P5, RZ, R165, 0xff00, RZ, 0xc0, !PT ;  /* 0x0000ff00a5ff7812 */ /* 0x000fe200078ac0ff */
[-C--:B------:R-:W-:Y:S01]  /*7440*/  @P3 FMUL.FTZ R28, R37, R26.reuse ;  /* 0x0000001a251c3220 */ /* 0x080fe20000410000 */
[----:B------:R-:W-:Y:S01]  /*7450*/  FMUL.FTZ R24, R99, R26 ;  /* 0x0000001a63187220 */ /* 0x000fe20000410000 */
[----:B------:R-:W-:-:S02]  /*7460*/  @P6 HADD2.F32 R32, -RZ, R38.H0_H0 ;  /* 0x20000026ff206230 */ /* 0x000fc40000004100 */
[----:B------:R-:W-:Y:S01]  /*7470*/  FADD.FTZ R34, R27, -R34 ;  /* 0x800000221b227221 */ /* 0x000fe20000010000 */
[-C--:B------:R-:W-:Y:S01]  /*7480*/  FMUL.FTZ R26, R100, R33.reuse ;  /* 0x00000021641a7220 */ /* 0x080fe20000410000 */
[----:B------:R-:W-:Y:S01]  /*7490*/  HFMA2 R30, -RZ, RZ, 0, 0 ;  /* 0x00000000ff1e7431 */ /* 0x000fe200000001ff */
[----:B------:R-:W-:Y:S01]  /*74a0*/  LOP3.LUT P4, RZ, R164, 0xff, RZ, 0xc0, !PT ;  /* 0x000000ffa4ff7812 */ /* 0x000fe2000788c0ff */
[----:B------:R-:W-:Y:S01]  /*74b0*/  FFMA.FTZ R141, R34, UR11, R41 ;  /* 0x0000000b228d7c23 */ /* 0x000fe20008010029 */
[----:B------:R-:W-:Y:S01]  /*74c0*/  @P6 FMUL.FTZ R30, R32, R33 ;  /* 0x00000021201e6220 */ /* 0x000fe20000410000 */
[----:B------:R-:W-:Y:S01]  /*74d0*/  FSEL R24, R24, RZ, P3 ;  /* 0x000000ff18187208 */ /* 0x000fe20001800000 */
[----:B------:R-:W-:Y:S01]  /*74e0*/  FMUL.FTZ R25, R98, R21 ;  /* 0x0000001562197220 */ /* 0x000fe20000410000 */
[----:B------:R-:W-:Y:S01]  /*74f0*/  FSEL R26, R26, RZ, P6 ;  /* 0x000000ff1a1a7208 */ /* 0x000fe20003000000 */
[----:B------:R-:W-:Y:S01]  /*7500*/  FADD.FTZ R144, R23, -R136 ;  /* 0x8000008817907221 */ /* 0x000fe20000010000 */
[----:B------:R-:W-:Y:S01]  /*7510*/  LOP3.LUT P3, RZ, R164, 0xff00, RZ, 0xc0, !PT ;  /* 0x0000ff00a4ff7812 */ /* 0x000fe2000786c0ff */
[----:B------:R-:W-:Y:S01]  /*7520*/  FADD.FTZ R136, R31, -R142 ;  /* 0x8000008e1f887221 */ /* 0x000fe20000010000 */
[----:B------:R-:W-:Y:S01]  /*7530*/  LOP3.LUT P6, RZ, R165, 0xff0000, RZ, 0xc0, !PT ;  /* 0x00ff0000a5ff7812 */ /* 0x000fe200078cc0ff */
[----:B------:R-:W-:Y:S01]  /*7540*/  FADD.FTZ R207, R22, -R207 ;  /* 0x800000cf16cf7221 */ /* 0x000fe20000010000 */
[----:B------:R-:W-:Y:S01]  /*7550*/  FADD.FTZ R23, R29, -R148 ;  /* 0x800000941d177221 */ /* 0x000fe20000010000 */
[----:B------:R-:W-:Y:S01]  /*7560*/  FMUL.FTZ R22, R141, UR10 ;  /* 0x0000000a8d167c20 */ /* 0x000fe20008410000 */
[----:B------:R-:W-:Y:S01]  /*7570*/  FSEL R25, R25, RZ, P1 ;  /* 0x000000ff19197208 */ /* 0x000fe20000800000 */
[----:B------:R-:W-:-:S02]  /*7580*/  @P5 HADD2.F32 R38, -RZ, R38.H1_H1 ;  /* 0x30000026ff265230 */ /* 0x000fc40000004100 */
[----:B------:R-:W-:Y:S01]  /*7590*/  FFMA.FTZ R143, R136, UR11, R43 ;  /* 0x0000000b888f7c23 */ /* 0x000fe2000801002b */
[----:B------:R-:W-:Y:S01]  /*75a0*/  ISETP.GE.U32.AND P1, PT, R164, RZ, PT ;  /* 0x000000ffa400720c */ /* 0x000fe20003f26070 */
[----:B------:R-:W-:Y:S01]  /*75b0*/  FMUL.FTZ R27, R22, UR7 ;  /* 0x00000007161b7c20 */ /* 0x000fe20008410000 */
[----:B------:R-:W-:Y:S01]  /*75c0*/  FFMA.FTZ R142, R23, UR11, R42 ;  /* 0x0000000b178e7c23 */ /* 0x000fe2000801002a */
[----:B------:R-:W-:Y:S01]  /*75d0*/  FFMA.FTZ R136, R207, UR11, R44 ;  /* 0x0000000bcf887c23 */ /* 0x000fe2000801002c */
[----:B------:R-:W-:Y:S01]  /*75e0*/  FFMA.FTZ R137, R144, UR11, R45 ;  /* 0x0000000b90897c23 */ /* 0x000fe2000801002d */
[----:B------:R-:W-:Y:S01]  /*75f0*/  MOV R29, RZ ;  /* 0x000000ff001d7202 */ /* 0x000fe20000000f00 */
[----:B------:R-:W-:Y:S01]  /*7600*/  @P5 FMUL.FTZ R29, R38, R27 ;  /* 0x0000001b261d5220 */ /* 0x000fe20000410000 */
[----:B------:R-:W-:Y:S01]  /*7610*/  ISETP.GE.U32.AND.EX P1, PT, R165, 0x1000000, PT, P1 ;  /* 0x01000000a500780c */ /* 0x000fe20003f26110 */
[----:B------:R-:W-:Y:S01]  /*7620*/  FMUL.FTZ R37, R142, UR10 ;  /* 0x0000000a8e257c20 */ /* 0x000fe20008410000 */
[----:B------:R-:W-:Y:S01]  /*7630*/  FMUL.FTZ R22, R136, UR10 ;  /* 0x0000000a88167c20 */ /* 0x000fe20008410000 */
[----:B------:R-:W-:Y:S01]  /*7640*/  FMUL.FTZ R23, R137, UR10 ;  /* 0x0000000a89177c20 */ /* 0x000fe20008410000 */
[----:B------:R-:W-:Y:S01]  /*7650*/  FMUL.FTZ R38, R143, UR10 ;  /* 0x0000000a8f267c20 */ /* 0x000fe20008410000 */
[----:B------:R-:W-:-:S02]  /*7660*/  @P4 HADD2.F32 R21, -RZ, R36.H0_H0 ;  /* 0x20000024ff154230 */ /* 0x000fc40000004100 */
[----:B------:R-:W-:Y:S01]  /*7670*/  FMUL.FTZ R37, R37, UR7 ;  /* 0x0000000725257c20 */ /* 0x000fe20008410000 */
[----:B------:R-:W-:Y:S02]  /*7680*/  @P3 HADD2.F32 R36, -RZ, R36.H1_H1 ;  /* 0x30000024ff243230 */ /* 0x000fe40000004100 */
[----:B------:R-:W-:Y:S01]  /*7690*/  FMUL.FTZ R22, R22, UR7 ;  /* 0x0000000716167c20 */ /* 0x000fe20008410000 */
[--C-:B------:R-:W-:Y:S02]  /*76a0*/  @P6 HADD2.F32 R35, -RZ, R39.reuse.H0_H0 ;  /* 0x20000027ff236230 */ /* 0x100fe40000004100 */
[----:B------:R-:W-:Y:S01]  /*76b0*/  FMUL.FTZ R23, R23, UR7 ;  /* 0x0000000717177c20 */ /* 0x000fe20008410000 */
[----:B------:R-:W-:Y:S01]  /*76c0*/  FMUL.FTZ R38, R38, UR7 ;  /* 0x0000000726267c20 */ /* 0x000fe20008410000 */
[----:B------:R-:W-:Y:S01]  /*76d0*/  CS2R R32, SRZ ;  /* 0x0000000000207805 */ /* 0x000fe2000001ff00 */
[----:B------:R-:W-:Y:S01]  /*76e0*/  HFMA2 R31, -RZ, RZ, 0, 0 ;  /* 0x00000000ff1f7431 */ /* 0x000fe200000001ff */
[----:B------:R-:W-:Y:S01]  /*76f0*/  MOV R34, RZ ;  /* 0x000000ff00227202 */ /* 0x000fe20000000f00 */
[----:B------:R-:W-:Y:S01]  /*7700*/  @P6 FMUL.FTZ R31, R35, R37 ;  /* 0x00000025231f6220 */ /* 0x000fe20000410000 */
[----:B------:R-:W-:Y:S01]  /*7710*/  @P4 FMUL.FTZ R33, R21, R22 ;  /* 0x0000001615214220 */ /* 0x000fe20000410000 */
[----:B------:R-:W-:Y:S01]  /*7720*/  @P3 FMUL.FTZ R34, R36, R23 ;  /* 0x0000001724223220 */ /* 0x000fe20000410000 */
[----:B------:R-:W-:Y:S01]  /*7730*/  FMUL.FTZ R37, R102, R37 ;  /* 0x0000002566257220 */ /* 0x000fe20000410000 */
[----:B------:R-:W-:Y:S01]  /*7740*/  FMUL.FTZ R21, R103, R38 ;  /* 0x0000002667157220 */ /* 0x000fe20000410000 */
[----:B------:R-:W-:Y:S01]  /*7750*/  FMUL.FTZ R27, R101, R27 ;  /* 0x0000001b651b7220 */ /* 0x000fe20000410000 */
[----:B------:R-:W-:Y:S01]  /*7760*/  FMUL.FTZ R22, R96, R22 ;  /* 0x0000001660167220 */ /* 0x000fe20000410000 */
[----:B------:R-:W-:Y:S01]  /*7770*/  FMUL.FTZ R23, R97, R23 ;  /* 0x0000001761177220 */ /* 0x000fe20000410000 */
[----:B------:R-:W-:Y:S01]  /*7780*/  @P1 HADD2.F32 R39, -RZ, R39.H1_H1 ;  /* 0x30000027ff271230 */ /* 0x000fe20000004100 */
[----:B------:R-:W-:-:S02]  /*7790*/  FSEL R36, R37, RZ, P6 ;  /* 0x000000ff25247208 */ /* 0x000fc40003000000 */
[----:B------:R-:W-:Y:S02]  /*77a0*/  FSEL R21, R21, RZ, P1 ;  /* 0x000000ff15157208 */ /* 0x000fe40000800000 */
[----:B------:R-:W-:Y:S01]  /*77b0*/  FSEL R35, R27, RZ, P5 ;  /* 0x000000ff1b237208 */ /* 0x000fe20002800000 */
[----:B------:R-:W-:Y:S01]  /*77c0*/  @P1 FMUL.FTZ R32, R38, R39 ;  /* 0x0000002726201220 */ /* 0x000fe20000410000 */
[----:B------:R-:W-:Y:S02]  /*77d0*/  FSEL R22, R22, RZ, P4 ;  /* 0x000000ff16167208 */ /* 0x000fe40002000000 */
[----:B------:R-:W-:Y:S02]  /*77e0*/  FSEL R23, R23, RZ, P3 ;  /* 0x000000ff17177208 */ /* 0x000fe40001800000 */
[----:B------:R-:W-:Y:S02]  /*77f0*/  F2FP.F16.F32.PACK_AB R25, R24, R25 ;  /* 0x000000191819723e */ /* 0x000fe400000000ff */
[----:B------:R-:W-:-:S02]  /*7800*/  F2FP.F16.F32.PACK_AB R27, R21, R36 ;  /* 0x00000024151b723e */ /* 0x000fc400000000ff */
[----:B------:R-:W-:Y:S02]  /*7810*/  F2FP.F16.F32.PACK_AB R26, R35, R26 ;  /* 0x0000001a231a723e */ /* 0x000fe400000000ff */
[----:B------:R-:W-:Y:S01]  /*7820*/  F2FP.F16.F32.PACK_AB R24, R23, R22 ;  /* 0x000000161718723e */ /* 0x000fe200000000ff */
[----:B------:R-:W-:Y:S06]  /*7830*/  BRA `(.L_x_12203) ;  /* 0x00000010005c7947 */ /* 0x000fec0003800000 */
.L_x_12202:
        /* <DEDUP_REMOVED lines=16> */
[--C-:B-----5:R-:W-:Y:S01]  /*7940*/  @P1 HADD2.F32 R26, -RZ, R37.reuse.H0_H0 ;  /* 0x20000025ff1a1230 */ /* 0x120fe20000004100 */
[----:B------:R-:W-:Y:S01]  /*7950*/  LOP3.LUT P5, RZ, R165, 0xff00, RZ, 0xc0, !PT ;  /* 0x0000ff00a5ff7812 */ /* 0x000fe200078ac0ff */
[----:B------:R-:W-:-:S02]  /*7960*/  @P3 HADD2.F32 R37, -RZ, R37.H1_H1 ;  /* 0x30000025ff253230 */ /* 0x000fc40000004100 */
[----:B------:R-:W-:Y:S01]  /*7970*/  FMUL.FTZ R21, R21, UR7 ;  /* 0x0000000715157c20 */ /* 0x000fe20008410000 */
[----:B------:R-:W-:Y:S01]  /*7980*/  FMUL.FTZ R24, R24, UR7 ;  /* 0x0000000718187c20 */ /* 0x000fe20008410000 */
[----:B------:R-:W-:Y:S01]  /*7990*/  FADD.FTZ R150, R27, -R146 ;  /* 0x800000921b967221 */ /* 0x000fe20000010000 */
[--C-:B------:R-:W-:Y:S01]  /*79a0*/  FFMA.FTZ R144, R30, UR23, R207.reuse ;  /* 0x000000171e907c23 */ /* 0x100fe200080100cf */
[--C-:B------:R-:W-:Y:S01]  /*79b0*/  FFMA.FTZ R148, R148, UR23, R207.reuse ;  /* 0x0000001794947c23 */ /* 0x100fe200080100cf */
[--C-:B------:R-:W-:Y:S01]  /*79c0*/  FFMA.FTZ R32, R149, UR23, R207.reuse ;  /* 0x0000001795207c23 */ /* 0x100fe200080100cf */
[----:B------:R-:W-:Y:S01]  /*79d0*/  FMUL.FTZ R33, R25, UR7 ;  /* 0x0000000719217c20 */ /* 0x000fe20008410000 */
[----:B------:R-:W-:Y:S01]  /*79e0*/  FFMA.FTZ R207, R28, UR23, R207 ;  /* 0x000000171ccf7c23 */ /* 0x000fe200080100cf */
[----:B------:R-:W-:Y:S01]  /*79f0*/  HFMA2 R0, -RZ, RZ, 0, 0 ;  /* 0x00000000ff007431 */ /* 0x000fe200000001ff */
[----:B------:R-:W-:Y:S01]  /*7a00*/  MOV R28, RZ ;  /* 0x000000ff001c7202 */ /* 0x000fe20000000f00 */
[-C--:B------:R-:W-:Y:S01]  /*7a10*/  @P1 FMUL.FTZ R0, R26, R21.reuse ;  /* 0x000000151a001220 */ /* 0x080fe20000410000 */
[----:B------:R-:W-:Y:S01]  /*7a20*/  FMUL.FTZ R25, R98, R21 ;  /* 0x0000001562197220 */ /* 0x000fe20000410000 */
[----:B------:R-:W-:Y:S01]  /*7a30*/  @P3 FMUL.FTZ R28, R37, R24 ;  /* 0x00000018251c3220 */ /* 0x000fe20000410000 */
[----:B------:R-:W-:Y:S01]  /*7a40*/  FFMA.FTZ R21, R150, UR11, R41 ;  /* 0x0000000b96157c23 */ /* 0x000fe20008010029 */
[----:B------:R-:W-:-:S02]  /*7a50*/  @P6 HADD2.F32 R34, -RZ, R38.H0_H0 ;  /* 0x20000026ff226230 */ /* 0x000fc40000004100 */
[----:B------:R-:W-:Y:S01]  /*7a60*/  FMUL.FTZ R24, R99, R24 ;  /* 0x0000001863187220 */ /* 0x000fe20000410000 */
[-C--:B------:R-:W-:Y:S01]  /*7a70*/  FMUL.FTZ R26, R100, R33.reuse ;  /* 0x00000021641a7220 */ /* 0x080fe20000410000 */
[----:B------:R-:W-:Y:S01]  /*7a80*/  FMUL.FTZ R21, R21, UR10 ;  /* 0x0000000a15157c20 */ /* 0x000fe20008410000 */
[----:B------:R-:W-:Y:S02]  /*7a90*/  HFMA2 R30, -RZ, RZ, 0, 0 ;  /* 0x00000000ff1e7431 */ /* 0x000fe400000001ff */
[----:B------:R-:W-:Y:S01]  /*7aa0*/  @P6 FMUL.FTZ R30, R34, R33 ;  /* 0x00000021221e6220 */ /* 0x000fe20000410000 */
[----:B------:R-:W-:Y:S01]  /*7ab0*/  FSEL R25, R25, RZ, P1 ;  /* 0x000000ff19197208 */ /* 0x000fe20000800000 */
[----:B------:R-:W-:Y:S01]  /*7ac0*/  FADD.FTZ R146, R23, -R144 ;  /* 0x8000009017927221 */ /* 0x000fe20000010000 */
[----:B------:R-:W-:Y:S01]  /*7ad0*/  FSEL R24, R24, RZ, P3 ;  /* 0x000000ff18187208 */ /* 0x000fe20001800000 */
[----:B------:R-:W-:Y:S01]  /*7ae0*/  @P5 HADD2.F32 R23, -RZ, R38.H1_H1 ;  /* 0x30000026ff175230 */ /* 0x000fe20000004100 */
[----:B------:R-:W-:Y:S01]  /*7af0*/  FSEL R26, R26, RZ, P6 ;  /* 0x000000ff1a1a7208 */ /* 0x000fe20003000000 */
[----:B------:R-:W-:Y:S01]  /*7b00*/  FMUL.FTZ R38, R21, UR7 ;  /* 0x0000000715267c20 */ /* 0x000fe20008410000 */
[C---:B------:R-:W-:Y:S01]  /*7b10*/  LOP3.LUT P4, RZ, R164.reuse, 0xff, RZ, 0xc0, !PT ;  /* 0x000000ffa4ff7812 */ /* 0x040fe2000788c0ff */
[----:B------:R-:W-:Y:S01]  /*7b20*/  FADD.FTZ R27, R29, -R148 ;  /* 0x800000941d1b7221 */ /* 0x000fe20000010000 */
[----:B------:R-:W-:Y:S01]  /*7b30*/  ISETP.GE.U32.AND P1, PT, R164, RZ, PT ;  /* 0x000000ffa400720c */ /* 0x000fe20003f26070 */
[----:B------:R-:W-:Y:S01]  /*7b40*/  FADD.FTZ R207, R22, -R207 ;  /* 0x800000cf16cf7221 */ /* 0x000fe20000010000 */
[----:B------:R-:W-:Y:S01]  /*7b50*/  LOP3.LUT P3, RZ, R164, 0xff00, RZ, 0xc0, !PT ;  /* 0x0000ff00a4ff7812 */ /* 0x000fe2000786c0ff */
[----:B------:R-:W-:Y:S01]  /*7b60*/  FADD.FTZ R150, R31, -R32 ;  /* 0x800000201f967221 */ /* 0x000fe20000010000 */
[----:B------:R-:W-:Y:S01]  /*7b70*/  LOP3.LUT P6, RZ, R165, 0xff0000, RZ, 0xc0, !PT ;  /* 0x00ff0000a5ff7812 */ /* 0x000fe200078cc0ff */
[----:B------:R-:W-:Y:S01]  /*7b80*/  FFMA.FTZ R21, R207, UR11, R44 ;  /* 0x0000000bcf157c23 */ /* 0x000fe2000801002c */
[----:B------:R-:W-:Y:S01]  /*7b90*/  ISETP.GE.U32.AND.EX P1, PT, R165, 0x1000000, PT, P1 ;  /* 0x01000000a500780c */ /* 0x000fe20003f26110 */
[----:B------:R-:W-:Y:S01]  /*7ba0*/  FFMA.FTZ R22, R146, UR11, R45 ;  /* 0x0000000b92167c23 */ /* 0x000fe2000801002d */
[----:B------:R-:W-:Y:S01]  /*7bb0*/  MOV R29, RZ ;  /* 0x000000ff001d7202 */ /* 0x000fe20000000f00 */
[----:B------:R-:W-:Y:S01]  /*7bc0*/  @P5 FMUL.FTZ R29, R23, R38 ;  /* 0x00000026171d5220 */ /* 0x000fe20000410000 */
[----:B------:R-:W-:Y:S01]  /*7bd0*/  FFMA.FTZ R23, R27, UR11, R42 ;  /* 0x0000000b1b177c23 */ /* 0x000fe2000801002a */
[----:B------:R-:W-:Y:S01]  /*7be0*/  FFMA.FTZ R27, R150, UR11, R43 ;  /* 0x0000000b961b7c23 */ /* 0x000fe2000801002b */
        /* <DEDUP_REMOVED lines=12> */
[----:B------:R-:W-:Y:S02]  /*7cb0*/  @P1 HADD2.F32 R39, -RZ, R39.H1_H1 ;  /* 0x30000027ff271230 */ /* 0x000fe40000004100 */
        /* <DEDUP_REMOVED lines=19> */
[----:B------:R-:W-:Y:S01]  /*7df0*/  F2FP.F16.F32.PACK_AB R24, R22, R21 ;  /* 0x000000151618723e */ /* 0x000fe200000000ff */
[----:B------:R-:W-:Y:S06]  /*7e00*/  BRA `(.L_x_12203) ;  /* 0x0000000800e87947 */ /* 0x000fec0003800000 */
.L_x_12201:
[----:B------:R-:W-:Y:S05]  /*7e10*/  @!P2 BRA `(.L_x_12204) ;  /* 0x000000040074a947 */ /* 0x000fea0003800000 */
[--C-:B------:R-:W-:Y:S01]  /*7e20*/  FFMA.FTZ R21, R32, UR23, R207.reuse ;  /* 0x0000001720157c23 */ /* 0x100fe200080100cf */
[--C-:B------:R-:W-:Y:S01]  /*7e30*/  FFMA.FTZ R0, R33, UR23, R207.reuse ;  /* 0x0000001721007c23 */ /* 0x100fe200080100cf */
[----:B------:R-:W-:Y:S01]  /*7e40*/  FFMA.FTZ R33, R34, UR23, R207 ;  /* 0x0000001722217c23 */ /* 0x000fe200080100cf */
[----:B------:R-:W-:Y:S01]  /*7e50*/  LOP3.LUT P1, RZ, R164, 0xff0000, RZ, 0xc0, !PT ;  /* 0x00ff0000a4ff7812 */ /* 0x000fe2000782c0ff */
[----:B------:R-:W-:Y:S01]  /*7e60*/  FADD.FTZ R21, R24, -R21 ;  /* 0x8000001518157221 */ /* 0x000fe20000010000 */
[----:B------:R-:W-:Y:S01]  /*7e70*/  LOP3.LUT P3, RZ, R164, 0xff000000, RZ, 0xc0, !PT ;  /* 0xff000000a4ff7812 */ /* 0x000fe2000786c0ff */
[----:B------:R-:W-:Y:S01]  /*7e80*/  FADD.FTZ R25, R25, -R0 ;  /* 0x8000000019197221 */ /* 0x000fe20000010000 */
[----:B------:R-:W-:Y:S01]  /*7e90*/  FADD.FTZ R33, R26, -R33 ;  /* 0x800000211a217221 */ /* 0x000fe20000010000 */
[----:B------:R-:W-:Y:S01]  /*7ea0*/  LOP3.LUT P6, RZ, R165, 0xff, RZ, 0xc0, !PT ;  /* 0x000000ffa5ff7812 */ /* 0x000fe200078cc0ff */
[----:B------:R-:W-:Y:S01]  /*7eb0*/  FMUL.FTZ R138, R21, UR11 ;  /* 0x0000000b158a7c20 */ /* 0x000fe20008410000 */
[----:B------:R-:W-:Y:S01]  /*7ec0*/  FMUL.FTZ R139, R25, UR11 ;  /* 0x0000000b198b7c20 */ /* 0x000fe20008410000 */
[----:B------:R-:W-:Y:S01]  /*7ed0*/  FMUL.FTZ R140, R33, UR11 ;  /* 0x0000000b218c7c20 */ /* 0x000fe20008410000 */
        /* <DEDUP_REMOVED lines=8> */
[----:B------:R-:W-:Y:S01]  /*7f60*/  FMUL.FTZ R33, R25, UR7 ;  /* 0x0000000719217c20 */ /* 0x000fe20008410000 */
[--C-:B------:R-:W-:Y:S01]  /*7f70*/  FFMA.FTZ R34, R35, UR23, R207.reuse ;  /* 0x0000001723227c23 */ /* 0x100fe200080100cf */
[--C-:B------:R-:W-:Y:S01]  /*7f80*/  FFMA.FTZ R148, R148, UR23, R207.reuse ;  /* 0x0000001794947c23 */ /* 0x100fe200080100cf */
[--C-:B------:R-:W-:Y:S01]  /*7f90*/  FFMA.FTZ R142, R149, UR23, R207.reuse ;  /* 0x00000017958e7c23 */ /* 0x100fe200080100cf */
[----:B------:R-:W-:Y:S01]  /*7fa0*/  FFMA.FTZ R207, R28, UR23, R207 ;  /* 0x000000171ccf7c23 */ /* 0x000fe200080100cf */
[----:B------:R-:W-:Y:S01]  /*7fb0*/  HFMA2 R0, -RZ, RZ, 0, 0 ;  /* 0x00000000ff007431 */ /* 0x000fe200000001ff */
[----:B------:R-:W-:Y:S01]  /*7fc0*/  MOV R28, RZ ;  /* 0x000000ff001c7202 */ /* 0x000fe20000000f00 */
[----:B------:R-:W-:Y:S01]  /*7fd0*/  @P1 FMUL.FTZ R0, R26, R21 ;  /* 0x000000151a001220 */ /* 0x000fe20000410000 */
[----:B------:R-:W-:Y:S01]  /*7fe0*/  LOP3.LUT P5, RZ, R165, 0xff00, RZ, 0xc0, !PT ;  /* 0x0000ff00a5ff7812 */ /* 0x000fe200078ac0ff */
[----:B------:R-:W-:-:S02]  /*7ff0*/  @P6 HADD2.F32 R32, -RZ, R38.H0_H0 ;  /* 0x20000026ff206230 */ /* 0x000fc40000004100 */
[-C--:B------:R-:W-:Y:S01]  /*8000*/  @P3 FMUL.FTZ R28, R37, R24.reuse ;  /* 0x00000018251c3220 */ /* 0x080fe20000410000 */
[----:B------:R-:W-:Y:S01]  /*8010*/  FMUL.FTZ R26, R100, R33 ;  /* 0x00000021641a7220 */ /* 0x000fe20000410000 */
[----:B------:R-:W-:Y:S01]  /*8020*/  FADD.FTZ R34, R27, -R34 ;  /* 0x800000221b227221 */ /* 0x000fe20000010000 */
[----:B------:R-:W-:Y:S01]  /*8030*/  FMUL.FTZ R25, R98, R21 ;  /* 0x0000001562197220 */ /* 0x000fe20000410000 */
[----:B------:R-:W-:Y:S01]  /*8040*/  FMUL.FTZ R24, R99, R24 ;  /* 0x0000001863187220 */ /* 0x000fe20000410000 */
[----:B------:R-:W-:Y:S02]  /*8050*/  HFMA2 R30, -RZ, RZ, 0, 0 ;  /* 0x00000000ff1e7431 */ /* 0x000fe400000001ff */
[----:B------:R-:W-:Y:S01]  /*8060*/  @P6 FMUL.FTZ R30, R32, R33 ;  /* 0x00000021201e6220 */ /* 0x000fe20000410000 */
[----:B------:R-:W-:Y:S01]  /*8070*/  FSEL R26, R26, RZ, P6 ;  /* 0x000000ff1a1a7208 */ /* 0x000fe20003000000 */
[----:B------:R-:W-:Y:S01]  /*8080*/  FMUL.FTZ R141, R34, UR11 ;  /* 0x0000000b228d7c20 */ /* 0x000fe20008410000 */
[----:B------:R-:W-:Y:S01]  /*8090*/  FSEL R25, R25, RZ, P1 ;  /* 0x000000ff19197208 */ /* 0x000fe20000800000 */
[----:B------:R-:W-:Y:S01]  /*80a0*/  FADD.FTZ R148, R29, -R148 ;  /* 0x800000941d947221 */ /* 0x000fe20000010000 */
[----:B------:R-:W-:Y:S01]  /*80b0*/  FSEL R24, R24, RZ, P3 ;  /* 0x000000ff18187208 */ /* 0x000fe20001800000 */
[----:B------:R-:W-:Y:S01]  /*80c0*/  FADD.FTZ R23, R23, -R136 ;  /* 0x8000008817177221 */ /* 0x000fe20000010000 */
[----:B------:R-:W-:Y:S01]  /*80d0*/  LOP3.LUT P6, RZ, R165, 0xff0000, RZ, 0xc0, !PT ;  /* 0x00ff0000a5ff7812 */ /* 0x000fe200078cc0ff */
[----:B------:R-:W-:Y:S01]  /*80e0*/  FADD.FTZ R207, R22, -R207 ;  /* 0x800000cf16cf7221 */ /* 0x000fe20000010000 */
[C---:B------:R-:W-:Y:S01]  /*80f0*/  LOP3.LUT P4, RZ, R164.reuse, 0xff, RZ, 0xc0, !PT ;  /* 0x000000ffa4ff7812 */ /* 0x040fe2000788c0ff */
[----:B------:R-:W-:Y:S01]  /*8100*/  FMUL.FTZ R21, R141, UR10 ;  /* 0x0000000a8d157c20 */ /* 0x000fe20008410000 */
[C---:B------:R-:W-:Y:S01]  /*8110*/  ISETP.GE.U32.AND P1, PT, R164.reuse, RZ, PT ;  /* 0x000000ffa400720c */ /* 0x040fe20003f26070 */
[----:B------:R-:W-:Y:S01]  /*8120*/  FADD.FTZ R143, R31, -R142 ;  /* 0x8000008e1f8f7221 */ /* 0x000fe20000010000 */
[----:B------:R-:W-:Y:S01]  /*8130*/  LOP3.LUT P3, RZ, R164, 0xff00, RZ, 0xc0, !PT ;  /* 0x0000ff00a4ff7812 */ /* 0x000fe2000786c0ff */
[----:B------:R-:W-:Y:S01]  /*8140*/  @P5 HADD2.F32 R27, -RZ, R38.H1_H1 ;  /* 0x30000026ff1b5230 */ /* 0x000fe20000004100 */
[----:B------:R-:W-:Y:S01]  /*8150*/  ISETP.GE.U32.AND.EX P1, PT, R165, 0x1000000, PT, P1 ;  /* 0x01000000a500780c */ /* 0x000fe20003f26110 */
[----:B------:R-:W-:Y:S01]  /*8160*/  FMUL.FTZ R142, R148, UR11 ;  /* 0x0000000b948e7c20 */ /* 0x000fe20008410000 */
[----:B------:R-:W-:Y:S01]  /*8170*/  FMUL.FTZ R38, R21, UR7 ;  /* 0x0000000715267c20 */ /* 0x000fe20008410000 */
[----:B------:R-:W-:Y:S01]  /*8180*/  FMUL.FTZ R136, R207, UR11 ;  /* 0x0000000bcf887c20 */ /* 0x000fe20008410000 */
[----:B------:R-:W-:Y:S01]  /*8190*/  FMUL.FTZ R137, R23, UR11 ;  /* 0x0000000b17897c20 */ /* 0x000fe20008410000 */
[----:B------:R-:W-:Y:S01]  /*81a0*/  FMUL.FTZ R143, R143, UR11 ;  /* 0x0000000b8f8f7c20 */ /* 0x000fe20008410000 */
[----:B------:R-:W-:Y:S01]  /*81b0*/  MOV R29, RZ ;  /* 0x000000ff001d7202 */ /* 0x000fe20000000f00 */
[----:B------:R-:W-:Y:S01]  /*81c0*/  FMUL.FTZ R23, R142, UR10 ;  /* 0x0000000a8e177c20 */ /* 0x000fe20008410000 */
[----:B------:R-:W-:Y:S01]  /*81d0*/  @P5 FMUL.FTZ R29, R27, R38 ;  /* 0x000000261b1d5220 */ /* 0x000fe20000410000 */
[----:B------:R-:W-:Y:S01]  /*81e0*/  FMUL.FTZ R21, R136, UR10 ;  /* 0x0000000a88157c20 */ /* 0x000fe20008410000 */
        /* <DEDUP_REMOVED lines=8> */
[----:B------:R-:W-:Y:S01]  /*8270*/  FMUL.FTZ R36, R27, UR7 ;  /* 0x000000071b247c20 */ /* 0x000fe20008410000 */
[----:B------:R-:W-:Y:S01]  /*8280*/  HFMA2 R31, -RZ, RZ, 0, 0 ;  /* 0x00000000ff1f7431 */ /* 0x000fe200000001ff */
[----:B------:R-:W-:Y:S01]  /*8290*/  CS2R R32, SRZ ;  /* 0x0000000000207805 */ /* 0x000fe2000001ff00 */
[----:B------:R-:W-:Y:S01]  /*82a0*/  @P1 HADD2.F32 R39, -RZ, R39.H1_H1 ;  /* 0x30000027ff271230 */ /* 0x000fe20000004100 */
        /* <DEDUP_REMOVED lines=20> */
.L_x_12204:
        /* <DEDUP_REMOVED lines=21> */
[--C-:B------:R-:W-:Y:S01]  /*8540*/  FFMA.FTZ R144, R30, UR23, R207.reuse ;  /* 0x000000171e907c23 */ /* 0x100fe200080100cf */
[--C-:B------:R-:W-:Y:S01]  /*8550*/  FFMA.FTZ R148, R148, UR23, R207.reuse ;  /* 0x0000001794947c23 */ /* 0x100fe200080100cf */
[--C-:B------:R-:W-:Y:S01]  /*8560*/  FFMA.FTZ R32, R149, UR23, R207.reuse ;  /* 0x0000001795207c23 */ /* 0x100fe200080100cf */
[----:B------:R-:W-:Y:S01]  /*8570*/  FMUL.FTZ R33, R25, UR7 ;  /* 0x0000000719217c20 */ /* 0x000fe20008410000 */
[----:B------:R-:W-:Y:S01]  /*8580*/  FADD.FTZ R146, R27, -R146 ;  /* 0x800000921b927221 */ /* 0x000fe20000010000 */
[----:B------:R-:W-:Y:S01]  /*8590*/  FFMA.FTZ R207, R28, UR23, R207 ;  /* 0x000000171ccf7c23 */ /* 0x000fe200080100cf */
[----:B------:R-:W-:Y:S01]  /*85a0*/  HFMA2 R0, -RZ, RZ, 0, 0 ;  /* 0x00000000ff007431 */ /* 0x000fe200000001ff */
[----:B------:R-:W-:Y:S01]  /*85b0*/  MOV R28, RZ ;  /* 0x000000ff001c7202 */ /* 0x000fe20000000f00 */
[-C--:B------:R-:W-:Y:S01]  /*85c0*/  @P1 FMUL.FTZ R0, R26, R21.reuse ;  /* 0x000000151a001220 */ /* 0x080fe20000410000 */
[----:B------:R-:W-:Y:S01]  /*85d0*/  @P3 FMUL.FTZ R28, R37, R24 ;  /* 0x00000018251c3220 */ /* 0x000fe20000410000 */
[----:B------:R-:W-:Y:S01]  /*85e0*/  FMUL.FTZ R25, R98, R21 ;  /* 0x0000001562197220 */ /* 0x000fe20000410000 */
[----:B------:R-:W-:-:S02]  /*85f0*/  @P6 HADD2.F32 R34, -RZ, R38.H0_H0 ;  /* 0x20000026ff226230 */ /* 0x000fc40000004100 */
[----:B------:R-:W-:Y:S01]  /*8600*/  FMUL.FTZ R24, R99, R24 ;  /* 0x0000001863187220 */ /* 0x000fe20000410000 */
[-C--:B------:R-:W-:Y:S01]  /*8610*/  FMUL.FTZ R26, R100, R33.reuse ;  /* 0x00000021641a7220 */ /* 0x080fe20000410000 */
[----:B------:R-:W-:Y:S01]  /*8620*/  FMUL.FTZ R21, R146, UR11 ;  /* 0x0000000b92157c20 */ /* 0x000fe20008410000 */
[----:B------:R-:W-:Y:S02]  /*8630*/  HFMA2 R30, -RZ, RZ, 0, 0 ;  /* 0x00000000ff1e7431 */ /* 0x000fe400000001ff */
[----:B------:R-:W-:Y:S01]  /*8640*/  @P6 FMUL.FTZ R30, R34, R33 ;  /* 0x00000021221e6220 */ /* 0x000fe20000410000 */
[----:B------:R-:W-:Y:S01]  /*8650*/  FSEL R25, R25, RZ, P1 ;  /* 0x000000ff19197208 */ /* 0x000fe20000800000 */
[----:B------:R-:W-:Y:S01]  /*8660*/  FMUL.FTZ R21, R21, UR10 ;  /* 0x0000000a15157c20 */ /* 0x000fe20008410000 */
[----:B------:R-:W-:Y:S01]  /*8670*/  FSEL R24, R24, RZ, P3 ;  /* 0x000000ff18187208 */ /* 0x000fe20001800000 */
[----:B------:R-:W-:Y:S01]  /*8680*/  @P5 HADD2.F32 R27, -RZ, R38.H1_H1 ;  /* 0x30000026ff1b5230 */ /* 0x000fe20000004100 */
[----:B------:R-:W-:Y:S01]  /*8690*/  FSEL R26, R26, RZ, P6 ;  /* 0x000000ff1a1a7208 */ /* 0x000fe20003000000 */
[----:B------:R-:W-:Y:S01]  /*86a0*/  FADD.FTZ R23, R23, -R144 ;  /* 0x8000009017177221 */ /* 0x000fe20000010000 */
[C---:B------:R-:W-:Y:S01]  /*86b0*/  LOP3.LUT P4, RZ, R164.reuse, 0xff, RZ, 0xc0, !PT ;  /* 0x000000ffa4ff7812 */ /* 0x040fe2000788c0ff */
[----:B------:R-:W-:Y:S01]  /*86c0*/  FADD.FTZ R148, R29, -R148 ;  /* 0x800000941d947221 */ /* 0x000fe20000010000 */
[----:B------:R-:W-:Y:S01]  /*86d0*/  ISETP.GE.U32.AND P1, PT, R164, RZ, PT ;  /* 0x000000ffa400720c */ /* 0x000fe20003f26070 */
[----:B------:R-:W-:Y:S01]  /*86e0*/  FADD.FTZ R207, R22, -R207 ;  /* 0x800000cf16cf7221 */ /* 0x000fe20000010000 */
[----:B------:R-:W-:Y:S01]  /*86f0*/  LOP3.LUT P3, RZ, R164, 0xff00, RZ, 0xc0, !PT ;  /* 0x0000ff00a4ff7812 */ /* 0x000fe2000786c0ff */
[----:B------:R-:W-:Y:S01]  /*8700*/  FMUL.FTZ R38, R21, UR7 ;  /* 0x0000000715267c20 */ /* 0x000fe20008410000 */
[----:B------:R-:W-:Y:S01]  /*8710*/  LOP3.LUT P6, RZ, R165, 0xff0000, RZ, 0xc0, !PT ;  /* 0x00ff0000a5ff7812 */ /* 0x000fe200078cc0ff */
[----:B------:R-:W-:Y:S01]  /*8720*/  FADD.FTZ R37, R31, -R32 ;  /* 0x800000201f257221 */ /* 0x000fe20000010000 */
[----:B------:R-:W-:Y:S01]  /*8730*/  ISETP.GE.U32.AND.EX P1, PT, R165, 0x1000000, PT, P1 ;  /* 0x01000000a500780c */ /* 0x000fe20003f26110 */
[----:B------:R-:W-:Y:S01]  /*8740*/  FMUL.FTZ R148, R148, UR11 ;  /* 0x0000000b94947c20 */ /* 0x000fe20008410000 */
[----:B------:R-:W-:Y:S01]  /*8750*/  MOV R29, RZ ;  /* 0x000000ff001d7202 */ /* 0x000fe20000000f00 */
[----:B------:R-:W-:Y:S01]  /*8760*/  @P5 FMUL.FTZ R29, R27, R38 ;  /* 0x000000261b1d5220 */ /* 0x000fe20000410000 */
[----:B------:R-:W-:Y:S01]  /*8770*/  FMUL.FTZ R21, R207, UR11 ;  /* 0x0000000bcf157c20 */ /* 0x000fe20008410000 */
[----:B------:R-:W-:Y:S01]  /*8780*/  FMUL.FTZ R22, R23, UR11 ;  /* 0x0000000b17167c20 */ /* 0x000fe20008410000 */
[----:B------:R-:W-:Y:S01]  /*8790*/  FMUL.FTZ R27, R37, UR11 ;  /* 0x0000000b251b7c20 */ /* 0x000fe20008410000 */
        /* <DEDUP_REMOVED lines=33> */
.L_x_12203:
        /* <DEDUP_REMOVED lines=36> */
[----:B-1----:R-:W-:Y:S02]  /*8bf0*/  MOV R20, R19 ;  /* 0x0000001300147202 */ /* 0x002fe40000000f00 */
        /* <DEDUP_REMOVED lines=87> */
[----:B--2---:R-:W-:-:S07]  /*9170*/  MOV R72, R144 ;  /* 0x0000009000487202 */ /* 0x004fce0000000f00 */
.L_x_12188:
        /* <DEDUP_REMOVED lines=36> */
.L_x_12206:
        /* <DEDUP_REMOVED lines=12> */
.L_x_15733:


//--------------------- .text._ZN10layer_norm22ln_bwd_finalize_kernelINS_22Kernel_traits_finalizeILj8192Ef6__halffS2_fjLb1ELj1024ELj4ENS_18Kernel_traits_baseILj8192EfS2_fS2_fjLj1024EEEEELb1ELb0EEEvNS_9BwdParamsE --------------------------
	.section	.text._ZN10layer_norm22ln_bwd_finalize_kernelINS_22Kernel_traits_finalizeILj8192Ef6__halffS2_fjLb1ELj1024ELj4ENS_18Kernel_traits_baseILj8192EfS2_fS2_fjLj1024EEEEELb1ELb0EEEvNS_9BwdParamsE,"ax",@progbits
	.align	128
        .global         _ZN10layer_norm22ln_bwd_finalize_kernelINS_22Kernel_traits_finalizeILj8192Ef6__halffS2_fjLb1ELj1024ELj4ENS_18Kernel_traits_baseILj8192EfS2_fS2_fjLj1024EEEEELb1ELb0EEEvNS_9BwdParamsE
        .type           _ZN10layer_norm22ln_bwd_finalize_kernelINS_22Kernel_traits_finalizeILj8192Ef6__halffS2_fjLb1ELj1024ELj4ENS_18Kernel_traits_baseILj8192EfS2_fS2_fjLj1024EEEEELb1ELb0EEEvNS_9BwdParamsE,@function
        .size           _ZN10layer_norm22ln_bwd_finalize_kernelINS_22Kernel_traits_finalizeILj8192Ef6__halffS2_fjLb1ELj1024ELj4ENS_18Kernel_traits_baseILj8192EfS2_fS2_fjLj1024EEEEELb1ELb0EEEvNS_9BwdParamsE,(.L_x_15734 - _ZN10layer_norm22ln_bwd_finalize_kernelINS_22Kernel_traits_finalizeILj8192Ef6__halffS2_fjLb1ELj1024ELj4ENS_18Kernel_traits_baseILj8192EfS2_fS2_fjLj1024EEEEELb1ELb0EEEvNS_9BwdParamsE)
        .other          _ZN10layer_norm22ln_bwd_finalize_kernelINS_22Kernel_traits_finalizeILj8192Ef6__halffS2_fjLb1ELj1024ELj4ENS_18Kernel_traits_baseILj8192EfS2_fS2_fjLj1024EEEEELb1ELb0EEEvNS_9BwdParamsE,@"STO_CUDA_ENTRY STV_DEFAULT"
_ZN10layer_norm22ln_bwd_finalize_kernelINS_22Kernel_traits_finalizeILj8192Ef6__halffS2_fjLb1ELj1024ELj4ENS_18Kernel_traits_baseILj8192EfS2_fS2_fjLj1024EEEEELb1ELb0EEEvNS_9BwdParamsE:
.text._ZN10layer_norm22ln_bwd_finalize_kernelINS_22Kernel_traits_finalizeILj8192Ef6__halffS2_fjLb1ELj1024ELj4ENS_18Kernel_traits_baseILj8192EfS2_fS2_fjLj1024EEEEELb1ELb0EEEvNS_9BwdParamsE:
        /* <DEDUP_REMOVED lines=60> */
.L_x_12211:
        /* <DEDUP_REMOVED lines=87> */
.L_x_12210:
[----:B------:R-:W-:Y:S05]  /*0930*/  BSYNC.RECONVERGENT B1 ;  /* 0x0000000000017941 */ /* 0x000fea0003800200 */
.L_x_12209:
        /* <DEDUP_REMOVED lines=49> */
.L_x_12213:
[----:B------:R-:W-:Y:S05]  /*0c50*/  BSYNC.RECONVERGENT B1 ;  /* 0x0000000000017941 */ /* 0x000fea0003800200 */
.L_x_12212:
        /* <DEDUP_REMOVED lines=29> */
.L_x_12215:
[----:B------:R-:W-:Y:S05]  /*0e30*/  BSYNC.RECONVERGENT B1 ;  /* 0x0000000000017941 */ /* 0x000fea0003800200 */
.L_x_12214:
        /* <DEDUP_REMOVED lines=14> */
.L_x_12208:
[----:B------:R-:W-:Y:S05]  /*0f20*/  BSYNC.RECONVERGENT B0 ;  /* 0x0000000000007941 */ /* 0x000fea0003800200 */
.L_x_12207:
        /* <DEDUP_REMOVED lines=72> */
.L_x_12216:
        /* <DEDUP_REMOVED lines=13> */
.L_x_15734:


//--------------------- .text._ZN10layer_norm13ln_bwd_kernelINS_13Kernel_traitsIf6__halffS2_fjLj8192ELj1ELj1ELj8ELj16ENS_18Kernel_traits_baseILj8192EfS2_fS2_fjLj256EEEEELb1ELb1ELb1ELb0EEEvNS_9BwdParamsE --------------------------
	.section	.text._ZN10layer_norm13ln_bwd_kernelINS_13Kernel_traitsIf6__halffS2_fjLj8192ELj1ELj1ELj8ELj16ENS_18Kernel_traits_baseILj8192EfS2_fS2_fjLj256EEEEELb1ELb1ELb1ELb0EEEvNS_9BwdParamsE,"ax",@progbits
	.align	128
        .global         _ZN10layer_norm13ln_bwd_kernelINS_13Kernel_traitsIf6__halffS2_fjLj8192ELj1ELj1ELj8ELj16ENS_18Kernel_traits_baseILj8192EfS2_fS2_fjLj256EEEEELb1ELb1ELb1ELb0EEEvNS_9BwdParamsE
        .type           _ZN10layer_norm13ln_bwd_kernelINS_13Kernel_traitsIf6__halffS2_fjLj8192ELj1ELj1ELj8ELj16ENS_18Kernel_traits_baseILj8192EfS2_fS2_fjLj256EEEEELb1ELb1ELb1ELb0EEEvNS_9BwdParamsE,@function
        .size           _ZN10layer_norm13ln_bwd_kernelINS_13Kernel_traitsIf6__halffS2_fjLj8192ELj1ELj1ELj8ELj16ENS_18Kernel_traits_baseILj8192EfS2_fS2_fjLj256EEEEELb1ELb1ELb1ELb0EEEvNS_9BwdParamsE,(.L_x_15735 - _ZN10layer_norm13ln_bwd_kernelINS_13Kernel_traitsIf6__halffS2_fjLj8192ELj1ELj1ELj8ELj16ENS_18Kernel_traits_baseILj8192EfS2_fS2_fjLj256EEEEELb1ELb1ELb1ELb0EEEvNS_9BwdParamsE)
        .other          _ZN10layer_norm13ln_bwd_kernelINS_13Kernel_traitsIf6__halffS2_fjLj8192ELj1ELj1ELj8ELj16ENS_18Kernel_traits_baseILj8192EfS2_fS2_fjLj256EEEEELb1ELb1ELb1ELb0EEEvNS_9BwdParamsE,@"STO_CUDA_ENTRY STV_DEFAULT"
_ZN10layer_norm13ln_bwd_kernelINS_13Kernel_traitsIf6__halffS2_fjLj8192ELj1ELj1ELj8ELj16ENS_18Kernel_traits_baseILj8192EfS2_fS2_fjLj256EEEEELb1ELb1ELb1ELb0EEEvNS_9BwdParamsE:
.text._ZN10layer_norm13ln_bwd_kernelINS_13Kernel_traitsIf6__halffS2_fjLj8192ELj1ELj1ELj8ELj16ENS_18Kernel_traits_baseILj8192EfS2_fS2_fjLj256EEEEELb1ELb1ELb1ELb0EEEvNS_9BwdParamsE:
        /* <DEDUP_REMOVED lines=196> */
.L_x_12488:
        /* <DEDUP_REMOVED lines=57> */
[----:B------:R-:W2:Y:S07]  /*0fd0*/  LDL.LU R251, [R1+0x38] ;  /* 0x0000380001fb7983 */ /* 0x000eae0000300800 */
[----:B------:R-:W1:Y:S01]  /*0fe0*/  LDC.64 R196, c[0x0][0x428] ;  /* 0x00010a00ffc47b82 */ /* 0x000e620000000a00 */
[----:B------:R-:W-:Y:S01]  /*0ff0*/  ISETP.NE.U32.AND P0, PT, RZ, UR24, PT ;  /* 0x00000018ff007c0c */ /* 0x000fe2000bf05070 */
[----:B------:R-:W3:Y:S06]  /*1000*/  LDL R248, [R1+0xb8] ;  /* 0x0000b80001f87983 */ /* 0x000eec0000100800 */
[----:B------:R-:W4:Y:S01]  /*1010*/  LDC.64 R226, c[0x0][0x3b0] ;  /* 0x0000ec00ffe27b82 */ /* 0x000f220000000a00 */
[----:B0-----:R-:W-:-:S04]  /*1020*/  IMAD.WIDE.U32 R18, R215, 0x20, R18 ;  /* 0x00000020d7127825 */ /* 0x001fc800078e0012 */
[----:B-1----:R-:W-:Y:S01]  /*1030*/  IMAD.WIDE.U32 R196, R228, 0x10, R196 ;  /* 0x00000010e4c47825 */ /* 0x002fe200078e00c4 */
[----:B------:R-:W2:Y:S04]  /*1040*/  LDG.E.128 R192, desc[UR20][R18.64] ;  /* 0x0000001412c07981 */ /* 0x000ea8000c1e1d00 */
[----:B------:R0:W3:Y:S04]  /*1050*/  LDG.E.128 R200, desc[UR20][R18.64+0x10] ;  /* 0x0000101412c87981 */ /* 0x0000e8000c1e1d00 */
[----:B------:R-:W3:Y:S01]  /*1060*/  LDG.E.128 R196, desc[UR20][R196.64] ;  /* 0x00000014c4c47981 */ /* 0x000ee2000c1e1d00 */
[----:B------:R-:W-:-:S03]  /*1070*/  ISETP.NE.AND.EX P0, PT, RZ, UR25, PT, P0 ;  /* 0x00000019ff007c0c */ /* 0x000fc6000bf05300 */
[----:B------:R-:W3:Y:S04]  /*1080*/  LDL.LU R249, [R1+0x3c] ;  /* 0x00003c0001f97983 */ /* 0x000ee80000300800 */
[----:B------:R-:W3:Y:S04]  /*1090*/  LDL R247, [R1+0xbc] ;  /* 0x0000bc0001f77983 */ /* 0x000ee80000100800 */
[----:B------:R-:W3:Y:S02]  /*10a0*/  LDL R246, [R1+0xa0] ;  /* 0x0000a00001f67983 */ /* 0x000ee40000100800 */
[----:B0-----:R-:W0:Y:S02]  /*10b0*/  @P0 LDC.64 R18, c[0x0][0x438] ;  /* 0x00010e00ff120b82 */ /* 0x001e240000000a00 */
[----:B------:R-:W3:Y:S01]  /*10c0*/  LDL R245, [R1+0xa4] ;  /* 0x0000a40001f57983 */ /* 0x000ee20000100800 */
[----:B0-----:R-:W-:-:S05]  /*10d0*/  @P0 IMAD.WIDE.U32 R18, R215, 0x20, R18 ;  /* 0x00000020d7120825 */ /* 0x001fca00078e0012 */
[----:B------:R-:W5:Y:S04]  /*10e0*/  @P0 LDG.E.128 R24, desc[UR20][R18.64] ;  /* 0x0000001412180981 */ /* 0x000f68000c1e1d00 */
[----:B------:R4:W5:Y:S02]  /*10f0*/  @P0 LDG.E.128 R20, desc[UR20][R18.64+0x10] ;  /* 0x0000101412140981 */ /* 0x000964000c1e1d00 */
[----:B----4-:R-:W-:-:S06]  /*1100*/  IMAD.WIDE.U32 R18, R216, 0x8, R226 ;  /* 0x00000008d8127825 */ /* 0x010fcc00078e00e2 */
[----:B------:R-:W5:Y:S01]  /*1110*/  LDG.E.64 R18, desc[UR20][R18.64] ;  /* 0x0000001412127981 */ /* 0x000f62000c1e1b00 */
[----:B--2---:R-:W-:Y:S01]  /*1120*/  FADD.FTZ R243, R194, -UR34 ;  /* 0x80000022c2f37e21 */ /* 0x004fe20008010000 */
[----:B------:R-:W-:Y:S01]  /*1130*/  FADD.FTZ R227, R195, -UR34 ;  /* 0x80000022c3e37e21 */ /* 0x000fe20008010000 */
[----:B------:R-:W-:Y:S01]  /*1140*/  FADD.FTZ R0, R192, -UR34 ;  /* 0x80000022c0007e21 */ /* 0x000fe20008010000 */
[----:B------:R-:W-:Y:S01]  /*1150*/  FADD.FTZ R244, R193, -UR34 ;  /* 0x80000022c1f47e21 */ /* 0x000fe20008010000 */
[----:B------:R-:W-:Y:S01]  /*1160*/  FMUL.FTZ R252, R243, UR32 ;  /* 0x00000020f3fc7c20 */ /* 0x000fe20008410000 */
[--C-:B---3--:R-:W-:Y:S02]  /*1170*/  HADD2.F32 R195, -RZ, R198.reuse.H0_H0 ;  /* 0x200000c6ffc37230 */ /* 0x108fe40000004100 */
[----:B------:R-:W-:Y:S02]  /*1180*/  HADD2.F32 R194, -RZ, R198.H1_H1 ;  /* 0x300000c6ffc27230 */ /* 0x000fe40000004100 */
[----:B------:R-:W-:Y:S01]  /*1190*/  FADD.FTZ R198, R200, -UR34 ;  /* 0x80000022c8c67e21 */ /* 0x000fe20008010000 */
[--C-:B------:R-:W-:Y:S01]  /*11a0*/  HADD2.F32 R193, -RZ, R199.reuse.H0_H0 ;  /* 0x200000c7ffc17230 */ /* 0x100fe20000004100 */
[----:B------:R-:W2:Y:S01]  /*11b0*/  LDL R200, [R1+0xb4] ;  /* 0x0000b40001c87983 */ /* 0x000ea20000100800 */
[----:B------:R-:W-:-:S02]  /*11c0*/  HADD2.F32 R192, -RZ, R199.H1_H1 ;  /* 0x300000c7ffc07230 */ /* 0x000fc40000004100 */
[----:B------:R-:W-:Y:S01]  /*11d0*/  FADD.FTZ R199, R201, -UR34 ;  /* 0x80000022c9c77e21 */ /* 0x000fe20008010000 */
[----:B------:R-:W-:Y:S01]  /*11e0*/  FMUL.FTZ R250, R227, UR32 ;  /* 0x00000020e3fa7c20 */ /* 0x000fe20008410000 */
[----:B------:R-:W3:Y:S04]  /*11f0*/  LDL.LU R201, [R1+0x34] ;  /* 0x0000340001c97983 */ /* 0x000ee80000300800 */
[----:B------:R-:W4:Y:S04]  /*1200*/  LDL R243, [R1+0xb0] ;  /* 0x0000b00001f37983 */ /* 0x000f280000100800 */
[----:B------:R-:W2:Y:S01]  /*1210*/  LDL.LU R227, [R1+0x30] ;  /* 0x0000300001e37983 */ /* 0x000ea20000300800 */
[----:B------:R-:W-:-:S02]  /*1220*/  HADD2.F32 R209, -RZ, R196.H0_H0 ;  /* 0x200000c4ffd17230 */ /* 0x000fc40000004100 */
[----:B------:R-:W-:Y:S01]  /*1230*/  FMUL.FTZ R0, R0, UR32 ;  /* 0x0000002000007c20 */ /* 0x000fe20008410000 */
[----:B------:R-:W-:Y:S02]  /*1240*/  HADD2.F32 R226, -RZ, R196.H1_H1 ;  /* 0x300000c4ffe27230 */ /* 0x000fe40000004100 */
[----:B------:R-:W-:Y:S01]  /*1250*/  FMUL.FTZ R244, R244, UR32 ;  /* 0x00000020f4f47c20 */ /* 0x000fe20008410000 */
[--C-:B------:R-:W-:Y:S02]  /*1260*/  HADD2.F32 R196, -RZ, R197.reuse.H0_H0 ;  /* 0x200000c5ffc47230 */ /* 0x100fe40000004100 */
[----:B------:R-:W-:Y:S02]  /*1270*/  HADD2.F32 R197, -RZ, R197.H1_H1 ;  /* 0x300000c5ffc57230 */ /* 0x000fe40000004100 */
[----:B------:R-:W-:Y:S01]  /*1280*/  STL [R1+0x4], R244 ;  /* 0x000004f401007387 */ /* 0x000fe20000100800 */
[----:B------:R-:W-:Y:S02]  /*1290*/  FFMA.FTZ R251, R252, R196, R251 ;  /* 0x000000c4fcfb7223 */ /* 0x000fe400000100fb */
[----:B------:R-:W-:Y:S01]  /*12a0*/  FFMA.FTZ R249, R250, R197, R249 ;  /* 0x000000c5faf97223 */ /* 0x000fe200000100f9 */
[----:B---3--:R-:W-:Y:S01]  /*12b0*/  FFMA.FTZ R201, R244, R226, R201 ;  /* 0x000000e2f4c97223 */ /* 0x008fe200000100c9 */
[----:B--2---:R-:W-:-:S05]  /*12c0*/  FFMA.FTZ R227, R0, R209, R227 ;  /* 0x000000d100e37223 */ /* 0x004fca00000100e3 */
[----:B------:R-:W-:Y:S04]  /*12d0*/  STL [R1+0x30], R227 ;  /* 0x000030e301007387 */ /* 0x000fe80000100800 */
[----:B------:R0:W-:Y:S04]  /*12e0*/  STL [R1+0x34], R201 ;  /* 0x000034c901007387 */ /* 0x0001e80000100800 */
[----:B------:R1:W-:Y:S01]  /*12f0*/  STL [R1+0x38], R251 ;  /* 0x000038fb01007387 */ /* 0x0003e20000100800 */
[----:B0-----:R-:W-:Y:S01]  /*1300*/  FMUL.FTZ R201, R200, R226 ;  /* 0x000000e2c8c97220 */ /* 0x001fe20000410000 */
[----:B-1----:R-:W-:-:S04]  /*1310*/  FMUL.FTZ R251, R248, R196 ;  /* 0x000000c4f8fb7220 */ /* 0x002fc80000410000 */
[----:B------:R-:W-:Y:S01]  /*1320*/  STL [R1], R201 ;  /* 0x000000c901007387 */ /* 0x000fe20000100800 */
[----:B------:R-:W-:-:S03]  /*1330*/  FMUL.FTZ R248, R198, UR32 ;  /* 0x00000020c6f87c20 */ /* 0x000fc60008410000 */
[----:B------:R-:W2:Y:S04]  /*1340*/  LDL R200, [R1+0xa8] ;  /* 0x0000a80001c87983 */ /* 0x000ea80000100800 */
[----:B------:R0:W-:Y:S04]  /*1350*/  STL [R1+0x3c], R249 ;  /* 0x00003cf901007387 */ /* 0x0001e80000100800 */
[----:B------:R-:W3:Y:S01]  /*1360*/  LDL R198, [R1+0xac] ;  /* 0x0000ac0001c67983 */ /* 0x000ee20000100800 */
[----:B------:R-:W-:Y:S01]  /*1370*/  FADD.FTZ R88, R88, R209 ;  /* 0x000000d158587221 */ /* 0x000fe20000010000 */
[----:B----4-:R-:W-:Y:S01]  /*1380*/  FMUL.FTZ R209, R243, R209 ;  /* 0x000000d1f3d17220 */ /* 0x010fe20000410000 */
[----:B------:R-:W-:-:S03]  /*1390*/  FADD.FTZ R90, R90, R196 ;  /* 0x000000c45a5a7221 */ /* 0x000fc60000010000 */
[----:B------:R-:W-:Y:S01]  /*13a0*/  FFMA.FTZ R196, R0, R209, RZ ;  /* 0x000000d100c47223 */ /* 0x000fe200000100ff */
[----:B0-----:R-:W-:Y:S01]  /*13b0*/  FMUL.FTZ R249, R247, R197 ;  /* 0x000000c5f7f97220 */ /* 0x001fe20000410000 */
[----:B------:R-:W-:Y:S01]  /*13c0*/  FMUL.FTZ R247, R246, R195 ;  /* 0x000000c3f6f77220 */ /* 0x000fe20000410000 */
[----:B------:R-:W-:Y:S01]  /*13d0*/  FMUL.FTZ R246, R199, UR32 ;  /* 0x00000020c7f67c20 */ /* 0x000fe20008410000 */
[----:B------:R-:W-:Y:S01]  /*13e0*/  FADD.FTZ R203, R203, -UR34 ;  /* 0x80000022cbcb7e21 */ /* 0x000fe20008010000 */
[----:B------:R-:W-:Y:S01]  /*13f0*/  FFMA.FTZ R196, R244, R201, R196 ;  /* 0x000000c9f4c47223 */ /* 0x000fe200000100c4 */
[----:B------:R-:W-:Y:S01]  /*1400*/  FADD.FTZ R84, R84, R195 ;  /* 0x000000c354547221 */ /* 0x000fe20000010000 */
[----:B------:R-:W-:Y:S01]  /*1410*/  FFMA.FTZ R116, R248, R195, R116 ;  /* 0x000000c3f8747223 */ /* 0x000fe20000010074 */
[----:B------:R-:W-:Y:S01]  /*1420*/  FADD.FTZ R195, RZ, R209 ;  /* 0x000000d1ffc37221 */ /* 0x000fe20000010000 */
[----:B------:R-:W-:Y:S01]  /*1430*/  FADD.FTZ R91, R91, R197 ;  /* 0x000000c55b5b7221 */ /* 0x000fe20000010000 */
[----:B------:R-:W-:Y:S01]  /*1440*/  FADD.FTZ R85, R85, R194 ;  /* 0x000000c255557221 */ /* 0x000fe20000010000 */
[-C--:B------:R-:W-:Y:S01]  /*1450*/  FFMA.FTZ R117, R246, R194.reuse, R117 ;  /* 0x000000c2f6757223 */ /* 0x080fe20000010075 */
[----:B------:R-:W-:Y:S01]  /*1460*/  FMUL.FTZ R245, R245, R194 ;  /* 0x000000c2f5f57220 */ /* 0x000fe20000410000 */
[----:B------:R-:W-:Y:S01]  /*1470*/  FFMA.FTZ R194, R252, R251, R196 ;  /* 0x000000fbfcc27223 */ /* 0x000fe200000100c4 */
[----:B------:R-:W-:Y:S01]  /*1480*/  FMUL.FTZ R197, R203, UR32 ;  /* 0x00000020cbc57c20 */ /* 0x000fe20008410000 */
[----:B------:R-:W-:-:S04]  /*1490*/  FADD.FTZ R195, R195, R201 ;  /* 0x000000c9c3c37221 */ /* 0x000fc80000010000 */
[----:B------:R0:W-:Y:S01]  /*14a0*/  STL [R1+0x1c], R197 ;  /* 0x00001cc501007387 */ /* 0x0001e20000100800 */
[----:B------:R-:W-:Y:S01]  /*14b0*/  FADD.FTZ R195, R195, R251 ;  /* 0x000000fbc3c37221 */ /* 0x000fe20000010000 */
[----:B------:R-:W-:-:S03]  /*14c0*/  FFMA.FTZ R194, R250, R249, R194 ;  /* 0x000000f9fac27223 */ /* 0x000fc600000100c2 */
[----:B------:R-:W-:Y:S01]  /*14d0*/  FADD.FTZ R195, R195, R249 ;  /* 0x000000f9c3c37221 */ /* 0x000fe20000010000 */
[----:B------:R-:W-:Y:S01]  /*14e0*/  FADD.FTZ R202, R202, -UR34 ;  /* 0x80000022caca7e21 */ /* 0x000fe20008010000 */
[----:B------:R-:W-:Y:S02]  /*14f0*/  FFMA.FTZ R194, R248, R247, R194 ;  /* 0x000000f7f8c27223 */ /* 0x000fe400000100c2 */
[----:B------:R-:W-:Y:S01]  /*1500*/  FADD.FTZ R195, R195, R247 ;  /* 0x000000f7c3c37221 */ /* 0x000fe20000010000 */
[----:B------:R-:W-:Y:S01]  /*1510*/  FMUL.FTZ R244, R202, UR32 ;  /* 0x00000020caf47c20 */ /* 0x000fe20008410000 */
[----:B------:R-:W-:Y:S02]  /*1520*/  FFMA.FTZ R194, R246, R245, R194 ;  /* 0x000000f5f6c27223 */ /* 0x000fe400000100c2 */
[----:B------:R-:W-:Y:S01]  /*1530*/  FADD.FTZ R195, R195, R245 ;  /* 0x000000f5c3c37221 */ /* 0x000fe20000010000 */
[----:B------:R-:W-:Y:S01]  /*1540*/  FADD.FTZ R89, R89, R226 ;  /* 0x000000e259597221 */ /* 0x000fe20000010000 */
[----:B------:R-:W-:Y:S01]  /*1550*/  IADD3 R228, PT, PT, R228, 0x100, RZ ;  /* 0x00000100e4e47810 */ /* 0x000fe20007ffe0ff */
[----:B------:R-:W-:Y:S01]  /*1560*/  FADD.FTZ R86, R86, R193 ;  /* 0x000000c156567221 */ /* 0x000fe20000010000 */
[----:B------:R-:W-:Y:S01]  /*1570*/  FFMA.FTZ R118, R244, R193, R118 ;  /* 0x000000c1f4767223 */ /* 0x000fe20000010076 */
[----:B------:R-:W-:Y:S01]  /*1580*/  FADD.FTZ R87, R87, R192 ;  /* 0x000000c057577221 */ /* 0x000fe20000010000 */
[----:B------:R-:W-:Y:S01]  /*1590*/  FFMA.FTZ R119, R197, R192, R119 ;  /* 0x000000c0c5777223 */ /* 0x000fe20000010077 */
[----:B------:R-:W-:-:S02]  /*15a0*/  IADD3 R216, PT, PT, R216, 0x100, RZ ;  /* 0x00000100d8d87810 */ /* 0x000fc40007ffe0ff */
[----:B------:R-:W-:Y:S01]  /*15b0*/  IADD3 R215, PT, PT, R215, 0x100, RZ ;  /* 0x00000100d7d77810 */ /* 0x000fe20007ffe0ff */
[----:B---3--:R-:W-:-:S05]  /*15c0*/  FMUL.FTZ R196, R198, R192 ;  /* 0x000000c0c6c47220 */ /* 0x008fca0000410000 */
[----:B------:R0:W-:Y:S01]  /*15d0*/  STL [R1+0x18], R196 ;  /* 0x000018c401007387 */ /* 0x0001e20000100800 */
[----:B--2---:R-:W-:-:S04]  /*15e0*/  FMUL.FTZ R243, R200, R193 ;  /* 0x000000c1c8f37220 */ /* 0x004fc80000410000 */
[----:B------:R-:W-:Y:S01]  /*15f0*/  FADD.FTZ R195, R195, R243 ;  /* 0x000000f3c3c37221 */ /* 0x000fe20000010000 */
[----:B------:R-:W-:-:S03]  /*1600*/  FFMA.FTZ R194, R244, R243, R194 ;  /* 0x000000f3f4c27223 */ /* 0x000fc600000100c2 */
[----:B------:R-:W-:Y:S01]  /*1610*/  FADD.FTZ R227, R195, R196 ;  /* 0x000000c4c3e37221 */ /* 0x000fe20000010000 */
[----:B0-----:R-:W-:-:S07]  /*1620*/  FFMA.FTZ R226, R197, R196, R194 ;  /* 0x000000c4c5e27223 */ /* 0x001fce00000100c2 */
.L_x_12221:
[----:B---34-:R-:W-:Y:S05]  /*1630*/  BSYNC.RECONVERGENT B1 ;  /* 0x0000000000017941 */ /* 0x018fea0003800200 */
.L_x_12220:
        /* <DEDUP_REMOVED lines=14> */
[----:B------:R-:W3:Y:S04]  /*1720*/  LDG.E.128 R196, desc[UR20][R10.64+0x10] ;  /* 0x000010140ac47981 */ /* 0x000ee8000c1e1d00 */
[----:B------:R0:W4:Y:S04]  /*1730*/  LDG.E.128 R192, desc[UR20][R16.64] ;  /* 0x0000001410c07981 */ /* 0x000128000c1e1d00 */
[----:B------:R-:W4:Y:S01]  /*1740*/  LDL R236, [R1+0x88] ;  /* 0x0000880001ec7983 */ /* 0x000f220000100800 */
        /* <DEDUP_REMOVED lines=8> */
[----:B------:R0:W5:Y:S01]  /*17d0*/  LDG.E.64 R16, desc[UR20][R10.64] ;  /* 0x000000140a107981 */ /* 0x000162000c1e1b00 */
[----:B------:R-:W-:Y:S02]  /*17e0*/  IADD3 R228, PT, PT, R228, 0x100, RZ ;  /* 0x00000100e4e47810 */ /* 0x000fe40007ffe0ff */
[----:B------:R-:W-:Y:S02]  /*17f0*/  IADD3 R216, PT, PT, R216, 0x100, RZ ;  /* 0x00000100d8d87810 */ /* 0x000fe40007ffe0ff */
[----:B------:R-:W-:Y:S01]  /*1800*/  IADD3 R215, PT, PT, R215, 0x100, RZ ;  /* 0x00000100d7d77810 */ /* 0x000fe20007ffe0ff */
[----:B--2---:R-:W-:Y:S01]  /*1810*/  FADD.FTZ R14, R14, -UR34 ;  /* 0x800000220e0e7e21 */ /* 0x004fe20008010000 */
[----:B------:R-:W-:Y:S01]  /*1820*/  FADD.FTZ R202, R12, -UR34 ;  /* 0x800000220cca7e21 */ /* 0x000fe20008010000 */
[----:B------:R-:W-:Y:S01]  /*1830*/  FADD.FTZ R201, R13, -UR34 ;  /* 0x800000220dc97e21 */ /* 0x000fe20008010000 */
[----:B------:R-:W-:Y:S01]  /*1840*/  FADD.FTZ R13, R15, -UR34 ;  /* 0x800000220f0d7e21 */ /* 0x000fe20008010000 */
[----:B------:R-:W-:Y:S01]  /*1850*/  FMUL.FTZ R14, R14, UR32 ;  /* 0x000000200e0e7c20 */ /* 0x000fe20008410000 */
[----:B---3--:R-:W-:Y:S01]  /*1860*/  FADD.FTZ R196, R196, -UR34 ;  /* 0x80000022c4c47e21 */ /* 0x008fe20008010000 */
[----:B----4-:R-:W-:-:S02]  /*1870*/  HADD2.F32 R200, -RZ, R192.H0_H0 ;  /* 0x200000c0ffc87230 */ /* 0x010fc40000004100 */
[--C-:B------:R-:W-:Y:S02]  /*1880*/  HADD2.F32 R12, -RZ, R193.reuse.H0_H0 ;  /* 0x200000c1ff0c7230 */ /* 0x100fe40000004100 */
[----:B------:R-:W-:Y:S01]  /*1890*/  FMUL.FTZ R15, R201, UR32 ;  /* 0x00000020c90f7c20 */ /* 0x000fe20008410000 */
[----:B------:R-:W-:Y:S02]  /*18a0*/  HADD2.F32 R192, -RZ, R192.H1_H1 ;  /* 0x300000c0ffc07230 */ /* 0x000fe40000004100 */
[----:B------:R-:W-:Y:S01]  /*18b0*/  FMUL.FTZ R13, R13, UR32 ;  /* 0x000000200d0d7c20 */ /* 0x000fe20008410000 */
[----:B------:R-:W-:Y:S02]  /*18c0*/  HADD2.F32 R193, -RZ, R193.H1_H1 ;  /* 0x300000c1ffc17230 */ /* 0x000fe40000004100 */
[----:B------:R-:W-:Y:S01]  /*18d0*/  FMUL.FTZ R208, R202, UR32 ;  /* 0x00000020cad07c20 */ /* 0x000fe20008410000 */
[--C-:B0-----:R-:W-:Y:S02]  /*18e0*/  HADD2.F32 R11, -RZ, R194.reuse.H0_H0 ;  /* 0x200000c2ff0b7230 */ /* 0x101fe40000004100 */
[----:B------:R-:W-:Y:S01]  /*18f0*/  FMUL.FTZ R242, R242, R200 ;  /* 0x000000c8f2f27220 */ /* 0x000fe20000410000 */
[----:B------:R-:W-:-:S02]  /*1900*/  HADD2.F32 R10, -RZ, R194.H1_H1 ;  /* 0x300000c2ff0a7230 */ /* 0x000fc40000004100 */
[----:B------:R-:W-:Y:S01]  /*1910*/  FADD.FTZ R82, R82, R12 ;  /* 0x0000000c52527221 */ /* 0x000fe20000010000 */
[-C--:B------:R-:W-:Y:S01]  /*1920*/  FFMA.FTZ R114, R14, R12.reuse, R114 ;  /* 0x0000000c0e727223 */ /* 0x080fe20000010072 */
[----:B------:R-:W-:Y:S01]  /*1930*/  FMUL.FTZ R240, R240, R12 ;  /* 0x0000000cf0f07220 */ /* 0x000fe20000410000 */
[--C-:B------:R-:W-:Y:S02]  /*1940*/  HADD2.F32 R194, -RZ, R195.reuse.H0_H0 ;  /* 0x200000c3ffc27230 */ /* 0x100fe40000004100 */
[----:B------:R-:W-:Y:S01]  /*1950*/  FMUL.FTZ R12, R196, UR32 ;  /* 0x00000020c40c7c20 */ /* 0x000fe20008410000 */
[----:B------:R-:W-:Y:S02]  /*1960*/  HADD2.F32 R195, -RZ, R195.H1_H1 ;  /* 0x300000c3ffc37230 */ /* 0x000fe40000004100 */
[----:B------:R-:W-:Y:S01]  /*1970*/  FADD.FTZ R197, R197, -UR34 ;  /* 0x80000022c5c57e21 */ /* 0x000fe20008010000 */
[----:B------:R-:W-:Y:S01]  /*1980*/  FADD.FTZ R199, R199, -UR34 ;  /* 0x80000022c7c77e21 */ /* 0x000fe20008010000 */
        /* <DEDUP_REMOVED lines=12> */
[----:B------:R-:W-:Y:S01]  /*1a50*/  FMUL.FTZ R196, R199, UR32 ;  /* 0x00000020c7c47c20 */ /* 0x000fe20008410000 */
[----:B------:R-:W-:Y:S01]  /*1a60*/  FMUL.FTZ R197, R203, R195 ;  /* 0x000000c3cbc57220 */ /* 0x000fe20000410000 */
[----:B------:R-:W-:Y:S01]  /*1a70*/  FADD.FTZ R192, R192, R241 ;  /* 0x000000f1c0c07221 */ /* 0x000fe20000010000 */
[----:B------:R-:W-:-:S02]  /*1a80*/  FFMA.FTZ R193, R15, R241, R193 ;  /* 0x000000f10fc17223 */ /* 0x000fc400000100c1 */
[----:B------:R0:W-:Y:S01]  /*1a90*/  STL [R1+0xc], R196 ;  /* 0x00000cc401007387 */ /* 0x0001e20000100800 */
[----:B------:R-:W-:Y:S01]  /*1aa0*/  FADD.FTZ R192, R192, R240 ;  /* 0x000000f0c0c07221 */ /* 0x000fe20000010000 */
[----:B------:R-:W-:Y:S02]  /*1ab0*/  FFMA.FTZ R193, R14, R240, R193 ;  /* 0x000000f00ec17223 */ /* 0x000fe400000100c1 */
[----:B------:R0:W-:Y:S01]  /*1ac0*/  STL [R1+0x14], R197 ;  /* 0x000014c501007387 */ /* 0x0001e20000100800 */
[----:B------:R-:W-:Y:S01]  /*1ad0*/  FADD.FTZ R192, R192, R239 ;  /* 0x000000efc0c07221 */ /* 0x000fe20000010000 */
[----:B------:R-:W-:Y:S01]  /*1ae0*/  FFMA.FTZ R193, R13, R239, R193 ;  /* 0x000000ef0dc17223 */ /* 0x000fe200000100c1 */
[----:B------:R-:W-:Y:S01]  /*1af0*/  FADD.FTZ R198, R198, -UR34 ;  /* 0x80000022c6c67e21 */ /* 0x000fe20008010000 */
[----:B------:R-:W-:Y:S01]  /*1b00*/  FMUL.FTZ R237, R237, R10 ;  /* 0x0000000aeded7220 */ /* 0x000fe20000410000 */
[----:B------:R-:W-:Y:S01]  /*1b10*/  FADD.FTZ R192, R192, R238 ;  /* 0x000000eec0c07221 */ /* 0x000fe20000010000 */
[----:B------:R-:W-:Y:S01]  /*1b20*/  FFMA.FTZ R193, R12, R238, R193 ;  /* 0x000000ee0cc17223 */ /* 0x000fe200000100c1 */
[----:B------:R-:W-:Y:S01]  /*1b30*/  FADD.FTZ R77, R77, R10 ;  /* 0x0000000a4d4d7221 */ /* 0x000fe20000010000 */
[C---:B------:R-:W-:Y:S01]  /*1b40*/  FFMA.FTZ R109, R11.reuse, R10, R109 ;  /* 0x0000000a0b6d7223 */ /* 0x040fe2000001006d */
        /* <DEDUP_REMOVED lines=14> */
.L_x_12223:
[----:B------:R-:W-:Y:S05]  /*1c30*/  BSYNC.RECONVERGENT B1 ;  /* 0x0000000000017941 */ /* 0x000fea0003800200 */
.L_x_12222:
        /* <DEDUP_REMOVED lines=9> */
[----:B------:R-:W4:Y:S04]  /*1cd0*/  LDL R202, [R1+0x6c] ;  /* 0x00006c0001ca7983 */ /* 0x000f280000100800 */
[----:B------:R-:W4:Y:S01]  /*1ce0*/  LDL R229, [R1+0x64] ;  /* 0x0000640001e57983 */ /* 0x000f220000100800 */
[----:B0-----:R-:W-:-:S03]  /*1cf0*/  IMAD.WIDE.U32 R8, R215, 0x20, R8 ;  /* 0x00000020d7087825 */ /* 0x001fc600078e0008 */
[----:B------:R-:W4:Y:S01]  /*1d00*/  LDL R203, [R1+0x68] ;  /* 0x0000680001cb7983 */ /* 0x000f220000100800 */
[----:B------:R-:W-:Y:S01]  /*1d10*/  ISETP.NE.U32.AND P0, PT, RZ, UR24, PT ;  /* 0x00000018ff007c0c */ /* 0x000fe2000bf05070 */
[----:B------:R-:W0:Y:S01]  /*1d20*/  LDC.64 R200, c[0x0][0x3b0] ;  /* 0x0000ec00ffc87b82 */ /* 0x000e220000000a00 */
[----:B-1----:R-:W-:Y:S01]  /*1d30*/  IMAD.WIDE.U32 R192, R228, 0x10, R192 ;  /* 0x00000010e4c07825 */ /* 0x002fe200078e00c0 */
[----:B------:R-:W2:Y:S04]  /*1d40*/  LDG.E.128 R4, desc[UR20][R8.64] ;  /* 0x0000001408047981 */ /* 0x000ea8000c1e1d00 */
[----:B------:R1:W3:Y:S04]  /*1d50*/  LDG.E.128 R196, desc[UR20][R8.64+0x10] ;  /* 0x0000101408c47981 */ /* 0x0002e8000c1e1d00 */
[----:B------:R-:W4:Y:S01]  /*1d60*/  LDG.E.128 R192, desc[UR20][R192.64] ;  /* 0x00000014c0c07981 */ /* 0x000f22000c1e1d00 */
[----:B------:R-:W-:-:S13]  /*1d70*/  ISETP.NE.AND.EX P0, PT, RZ, UR25, PT, P0 ;  /* 0x00000019ff007c0c */ /* 0x000fda000bf05300 */
[----:B-1----:R-:W1:Y:S02]  /*1d80*/  @P0 LDC.64 R8, c[0x0][0x438] ;  /* 0x00010e00ff080b82 */ /* 0x002e640000000a00 */
        /* <DEDUP_REMOVED lines=9> */
[----:B0-----:R-:W-:Y:S01]  /*1e20*/  FADD.FTZ R8, R5, -UR34 ;  /* 0x8000002205087e21 */ /* 0x001fe20008010000 */
[----:B------:R-:W-:Y:S01]  /*1e30*/  FADD.FTZ R6, R7, -UR34 ;  /* 0x8000002207067e21 */ /* 0x000fe20008010000 */
[----:B------:R-:W-:Y:S01]  /*1e40*/  FADD.FTZ R9, R4, -UR34 ;  /* 0x8000002204097e21 */ /* 0x000fe20008010000 */
[----:B------:R-:W-:Y:S01]  /*1e50*/  FMUL.FTZ R7, R201, UR32 ;  /* 0x00000020c9077c20 */ /* 0x000fe20008410000 */
[----:B----4-:R-:W-:-:S02]  /*1e60*/  HADD2.F32 R200, -RZ, R192.H0_H0 ;  /* 0x200000c0ffc87230 */ /* 0x010fc40000004100 */
[----:B------:R-:W-:Y:S02]  /*1e70*/  HADD2.F32 R192, -RZ, R192.H1_H1 ;  /* 0x300000c0ffc07230 */ /* 0x000fe40000004100 */
[--C-:B------:R-:W-:Y:S02]  /*1e80*/  HADD2.F32 R5, -RZ, R193.reuse.H0_H0 ;  /* 0x200000c1ff057230 */ /* 0x100fe40000004100 */
[----:B---3--:R-:W-:Y:S01]  /*1e90*/  FADD.FTZ R196, R196, -UR34 ;  /* 0x80000022c4c47e21 */ /* 0x008fe20008010000 */
[----:B------:R-:W-:Y:S02]  /*1ea0*/  HADD2.F32 R193, -RZ, R193.H1_H1 ;  /* 0x300000c1ffc17230 */ /* 0x000fe40000004100 */
[----:B------:R-:W-:Y:S01]  /*1eb0*/  FMUL.FTZ R235, R234, R200 ;  /* 0x000000c8eaeb7220 */ /* 0x000fe20000410000 */
[----:B------:R-:W-:Y:S01]  /*1ec0*/  FMUL.FTZ R8, R8, UR32 ;  /* 0x0000002008087c20 */ /* 0x000fe20008410000 */
[----:B------:R-:W-:Y:S01]  /*1ed0*/  FMUL.FTZ R6, R6, UR32 ;  /* 0x0000002006067c20 */ /* 0x000fe20008410000 */
[----:B------:R-:W-:Y:S01]  /*1ee0*/  FMUL.FTZ R234, R233, R192 ;  /* 0x000000c0e9ea7220 */ /* 0x000fe20000410000 */
[----:B------:R-:W-:-:S02]  /*1ef0*/  HADD2.F32 R4, -RZ, R194.H0_H0 ;  /* 0x200000c2ff047230 */ /* 0x000fc40000004100 */
[----:B------:R-:W-:Y:S01]  /*1f00*/  FMUL.FTZ R9, R9, UR32 ;  /* 0x0000002009097c20 */ /* 0x000fe20008410000 */
[----:B------:R-:W-:Y:S02]  /*1f10*/  HADD2.F32 R3, -RZ, R194.H1_H1 ;  /* 0x300000c2ff037230 */ /* 0x000fe40000004100 */
        /* <DEDUP_REMOVED lines=49> */
.L_x_12225:
[----:B------:R-:W-:Y:S05]  /*2230*/  BSYNC.RECONVERGENT B1 ;  /* 0x0000000000017941 */ /* 0x000fea0003800200 */
.L_x_12224:
        /* <DEDUP_REMOVED lines=12> */
[----:B------:R-:W3:Y:S04]  /*2300*/  LDG.E.128 R192, desc[UR20][R200.64] ;  /* 0x00000014c8c07981 */ /* 0x000ee8000c1e1d00 */
[----:B------:R-:W4:Y:S01]  /*2310*/  LDG.E.128 R200, desc[UR20][R200.64+0x10] ;  /* 0x00001014c8c87981 */ /* 0x000f22000c1e1d00 */
[----:B------:R-:W-:-:S13]  /*2320*/  ISETP.NE.AND.EX P0, PT, RZ, UR25, PT, P0 ;  /* 0x00000019ff007c0c */ /* 0x000fda000bf05300 */
[----:B------:R-:W0:Y:S01]  /*2330*/  @P0 LDC.64 R206, c[0x0][0x438] ;  /* 0x00010e00ffce0b82 */ /* 0x000e220000000a00 */
[----:B------:R-:W-:-:S04]  /*2340*/  IMAD.WIDE.U32 R210, R216, 0x8, R210 ;  /* 0x00000008d8d27825 */ /* 0x000fc800078e00d2 */
[----:B0-----:R-:W-:-:S05]  /*2350*/  @P0 IMAD.WIDE.U32 R206, R215, 0x20, R206 ;  /* 0x00000020d7ce0825 */ /* 0x001fca00078e00ce */
[----:B------:R-:W5:Y:S04]  /*2360*/  @P0 LDG.E.128 R168, desc[UR20][R206.64] ;  /* 0x00000014cea80981 */ /* 0x000f68000c1e1d00 */
[----:B------:R-:W5:Y:S04]  /*2370*/  @P0 LDG.E.128 R172, desc[UR20][R206.64+0x10] ;  /* 0x00001014ceac0981 */ /* 0x000f68000c1e1d00 */
[----:B------:R0:W5:Y:S01]  /*2380*/  LDG.E.64 R206, desc[UR20][R210.64] ;  /* 0x00000014d2ce7981 */ /* 0x000162000c1e1b00 */
[--C-:B--2---:R-:W-:Y:S02]  /*2390*/  HADD2.F32 R214, -RZ, R197.reuse.H0_H0 ;  /* 0x200000c5ffd67230 */ /* 0x104fe40000004100 */
[----:B------:R-:W-:-:S02]  /*23a0*/  HADD2.F32 R215, -RZ, R197.H1_H1 ;  /* 0x300000c5ffd77230 */ /* 0x000fc40000004100 */
[----:B---3--:R-:W-:Y:S01]  /*23b0*/  FADD.FTZ R213, R192, -UR34 ;  /* 0x80000022c0d57e21 */ /* 0x008fe20008010000 */
[----:B----4-:R-:W-:Y:S02]  /*23c0*/  FADD.FTZ R197, R200, -UR34 ;  /* 0x80000022c8c57e21 */ /* 0x010fe40008010000 */
[----:B------:R-:W2:Y:S01]  /*23d0*/  LDL R200, [R1+0x4c] ;  /* 0x00004c0001c87983 */ /* 0x000ea20000100800 */
[----:B------:R-:W-:Y:S01]  /*23e0*/  FADD.FTZ R192, R203, -UR34 ;  /* 0x80000022cbc07e21 */ /* 0x000fe20008010000 */
[----:B0-----:R-:W-:Y:S02]  /*23f0*/  FADD.FTZ R210, R193, -UR34 ;  /* 0x80000022c1d27e21 */ /* 0x001fe40008010000 */
[----:B------:R-:W3:Y:S01]  /*2400*/  LDL R203, [R1+0x40] ;  /* 0x0000400001cb7983 */ /* 0x000ee20000100800 */
[----:B------:R-:W-:Y:S01]  /*2410*/  FADD.FTZ R193, R202, -UR34 ;  /* 0x80000022cac17e21 */ /* 0x000fe20008010000 */
[----:B------:R-:W-:Y:S01]  /*2420*/  FADD.FTZ R211, R194, -UR34 ;  /* 0x80000022c2d37e21 */ /* 0x000fe20008010000 */
[----:B------:R-:W-:Y:S01]  /*2430*/  FADD.FTZ R212, R195, -UR34 ;  /* 0x80000022c3d47e21 */ /* 0x000fe20008010000 */
[----:B------:R-:W4:Y:S01]  /*2440*/  LDL R202, [R1+0x44] ;  /* 0x0000440001ca7983 */ /* 0x000f220000100800 */
[----:B------:R-:W-:-:S02]  /*2450*/  HADD2.F32 R194, -RZ, R196.H0_H0 ;  /* 0x200000c4ffc27230 */ /* 0x000fc40000004100 */
[----:B------:R-:W-:Y:S02]  /*2460*/  HADD2.F32 R195, -RZ, R196.H1_H1 ;  /* 0x300000c4ffc37230 */ /* 0x000fe40000004100 */
[----:B------:R-:W-:Y:S02]  /*2470*/  FADD.FTZ R196, R201, -UR34 ;  /* 0x80000022c9c47e21 */ /* 0x000fe40008010000 */
[----:B------:R-:W4:Y:S01]  /*2480*/  LDL R201, [R1+0x48] ;  /* 0x0000480001c97983 */ /* 0x000f220000100800 */
[----:B------:R-:W-:Y:S01]  /*2490*/  FMUL.FTZ R225, R213, UR32 ;  /* 0x00000020d5e17c20 */ /* 0x000fe20008410000 */
[----:B------:R-:W-:Y:S01]  /*24a0*/  FMUL.FTZ R223, R210, UR32 ;  /* 0x00000020d2df7c20 */ /* 0x000fe20008410000 */
[----:B------:R-:W-:Y:S01]  /*24b0*/  FMUL.FTZ R224, R222, R194 ;  /* 0x000000c2dee07220 */ /* 0x000fe20000410000 */
[--C-:B------:R-:W-:Y:S02]  /*24c0*/  HADD2.F32 R228, -RZ, R199.reuse.H0_H0 ;  /* 0x200000c7ffe47230 */ /* 0x100fe40000004100 */
[----:B------:R-:W-:Y:S01]  /*24d0*/  FADD.FTZ R64, R64, R194 ;  /* 0x000000c240407221 */ /* 0x000fe20000010000 */
[----:B------:R-:W-:-:S02]  /*24e0*/  HADD2.F32 R199, -RZ, R199.H1_H1 ;  /* 0x300000c7ffc77230 */ /* 0x000fc40000004100 */
[----:B------:R-:W-:Y:S01]  /*24f0*/  FFMA.FTZ R96, R225, R194, R96 ;  /* 0x000000c2e1607223 */ /* 0x000fe20000010060 */
[----:B------:R-:W-:Y:S01]  /*2500*/  FADD.FTZ R65, R65, R195 ;  /* 0x000000c341417221 */ /* 0x000fe20000010000 */
[-C--:B------:R-:W-:Y:S01]  /*2510*/  FFMA.FTZ R97, R223, R195.reuse, R97 ;  /* 0x000000c3df617223 */ /* 0x080fe20000010061 */
[----:B------:R-:W-:Y:S01]  /*2520*/  FMUL.FTZ R222, R220, R195 ;  /* 0x000000c3dcde7220 */ /* 0x000fe20000410000 */
[----:B------:R-:W-:Y:S01]  /*2530*/  FADD.FTZ R194, R227, R224 ;  /* 0x000000e0e3c27221 */ /* 0x000fe20000010000 */
[----:B------:R-:W-:Y:S01]  /*2540*/  FFMA.FTZ R195, R225, R224, R226 ;  /* 0x000000e0e1c37223 */ /* 0x000fe200000100e2 */
[----:B------:R-:W-:Y:S01]  /*2550*/  FMUL.FTZ R221, R211, UR32 ;  /* 0x00000020d3dd7c20 */ /* 0x000fe20008410000 */
[----:B------:R-:W-:Y:S01]  /*2560*/  FMUL.FTZ R211, R193, UR32 ;  /* 0x00000020c1d37c20 */ /* 0x000fe20008410000 */
[----:B------:R-:W-:Y:S01]  /*2570*/  FMUL.FTZ R192, R192, UR32 ;  /* 0x00000020c0c07c20 */ /* 0x000fe20008410000 */
[----:B------:R-:W-:Y:S01]  /*2580*/  FMUL.FTZ R220, R217, R214 ;  /* 0x000000d6d9dc7220 */ /* 0x000fe20000410000 */
[----:B------:R-:W-:Y:S01]  /*2590*/  FADD.FTZ R194, R194, R222 ;  /* 0x000000dec2c27221 */ /* 0x000fe20000010000 */
[----:B------:R-:W-:Y:S01]  /*25a0*/  FFMA.FTZ R195, R223, R222, R195 ;  /* 0x000000dedfc37223 */ /* 0x000fe200000100c3 */
[--C-:B------:R-:W-:Y:S01]  /*25b0*/  HADD2.F32 R216, -RZ, R198.reuse.H0_H0 ;  /* 0x200000c6ffd87230 */ /* 0x100fe20000004100 */
[----:B------:R0:W-:Y:S01]  /*25c0*/  STL [R1+0x24], R192 ;  /* 0x000024c001007387 */ /* 0x0001e20000100800 */
[----:B------:R-:W-:Y:S01]  /*25d0*/  FMUL.FTZ R219, R212, UR32 ;  /* 0x00000020d4db7c20 */ /* 0x000fe20008410000 */
[----:B------:R-:W-:Y:S01]  /*25e0*/  FMUL.FTZ R218, R218, R215 ;  /* 0x000000d7dada7220 */ /* 0x000fe20000410000 */
[----:B------:R-:W-:Y:S01]  /*25f0*/  FADD.FTZ R194, R194, R220 ;  /* 0x000000dcc2c27221 */ /* 0x000fe20000010000 */
[----:B------:R-:W-:Y:S01]  /*2600*/  FFMA.FTZ R195, R221, R220, R195 ;  /* 0x000000dcddc37223 */ /* 0x000fe200000100c3 */
[----:B------:R-:W-:-:S02]  /*2610*/  HADD2.F32 R198, -RZ, R198.H1_H1 ;  /* 0x300000c6ffc67230 */ /* 0x000fc40000004100 */
        /* <DEDUP_REMOVED lines=15> */
[-C--:B------:R-:W-:Y:S01]  /*2710*/  FFMA.FTZ R95, R192, R199.reuse, R95 ;  /* 0x000000c7c05f7223 */ /* 0x080fe2000001005f */
[----:B--2---:R-:W-:-:S05]  /*2720*/  FMUL.FTZ R193, R200, R199 ;  /* 0x000000c7c8c17220 */ /* 0x004fca0000410000 */
[----:B------:R0:W-:Y:S01]  /*2730*/  STL [R1+0x20], R193 ;  /* 0x000020c101007387 */ /* 0x0001e20000100800 */
[----:B---3--:R-:W-:Y:S01]  /*2740*/  FMUL.FTZ R214, R203, R216 ;  /* 0x000000d8cbd67220 */ /* 0x008fe20000410000 */
[----:B----4-:R-:W-:-:S03]  /*2750*/  FMUL.FTZ R210, R202, R198 ;  /* 0x000000c6cad27220 */ /* 0x010fc60000410000 */
        /* <DEDUP_REMOVED lines=8> */
[----:B------:R-:W-:Y:S01]  /*27e0*/  FFMA.FTZ R226, R192, R193, R195 ;  /* 0x000000c1c0e27223 */ /* 0x000fe200000100c3 */
[----:B0-----:R-:W-:Y:S06]  /*27f0*/  BRA `(.L_x_12226) ;  /* 0x0000000400487947 */ /* 0x001fec0003800000 */
.L_x_12219:
        /* <DEDUP_REMOVED lines=38> */
[----:B-1----:R-:W-:Y:S05]  /*2a60*/  @!P4 BRA `(.L_x_12226) ;  /* 0x0000000000acc947 */ /* 0x002fea0003800000 */
[----:B------:R-:W0:Y:S02]  /*2a70*/  LDC.64 R192, c[0x0][0x3b0] ;  /* 0x0000ec00ffc07b82 */ /* 0x000e240000000a00 */
[----:B0-----:R-:W-:-:S05]  /*2a80*/  IMAD.WIDE.U32 R192, R195, 0x8, R192 ;  /* 0x00000008c3c07825 */ /* 0x001fca00078e00c0 */
[----:B------:R1:W5:Y:S01]  /*2a90*/  LDG.E.64 R206, desc[UR20][R192.64] ;  /* 0x00000014c0ce7981 */ /* 0x000362000c1e1b00 */
[----:B------:R-:W-:Y:S05]  /*2aa0*/  BRA `(.L_x_12226) ;  /* 0x00000000009c7947 */ /* 0x000fea0003800000 */
.L_x_12227:
        /* <DEDUP_REMOVED lines=39> */
.L_x_12226:
[----:B---34-:R-:W-:Y:S05]  /*2d20*/  BSYNC.RECONVERGENT B0 ;  /* 0x0000000000007941 */ /* 0x018fea0003800200 */
.L_x_12218:
[----:B01----:R-:W0:Y:S01]  /*2d30*/  SHFL.DOWN PT, R192, R227, 0x10, 0x1f ;  /* 0x0a001f00e3c07f89 */ /* 0x003e2200000e0000 */
        /* <DEDUP_REMOVED lines=31> */
.L_x_12229:
[----:B------:R-:W-:Y:S05]  /*2f30*/  BSYNC.RECONVERGENT B0 ;  /* 0x0000000000007941 */ /* 0x000fea0003800200 */
.L_x_12228:
[----:B------:R-:W2:Y:S01]  /*2f40*/  LDL.LU R198, [R1+0x28] ;  /* 0x0000280001c67983 */ /* 0x000ea20000300800 */
[----:B------:R-:W1:Y:S01]  /*2f50*/  S2UR UR6, SR_CgaCtaId ;  /* 0x00000000000679c3 */ /* 0x000e620000008800 */
[----:B------:R-:W-:Y:S01]  /*2f60*/  UMOV UR5, 0x400 ;  /* 0x0000040000057882 */ /* 0x000fe20000000000 */
[----:B------:R-:W-:-:S06]  /*2f70*/  @UP3 UIADD3 UR10, UPT, UPT, UR10, -0x1, URZ ;  /* 0xffffffff0a0a3890 */ /* 0x000fcc000fffe0ff */
[----:B------:R-:W-:Y:S01]  /*2f80*/  BAR.SYNC.DEFER_BLOCKING 0x0 ;  /* 0x0000000000007b1d */ /* 0x000fe20000010000 */
[----:B------:R-:W-:Y:S01]  /*2f90*/  ISETP.NE.AND P0, PT, RZ, UR30, PT ;  /* 0x0000001eff007c0c */ /* 0x000fe2000bf05270 */
[----:B------:R-:W-:Y:S01]  /*2fa0*/  @UP3 UIMAD UR10, UR10, UR9, URZ ;  /* 0x000000090a0a32a4 */ /* 0x000fe2000f8e02ff */
[----:B------:R-:W-:-:S03]  /*2fb0*/  PLOP3.LUT P5, PT, PT, PT, UP3, 0x80, 0x8 ;  /* 0x000000000008781c */ /* 0x000fc60003faf038 */
        /* <DEDUP_REMOVED lines=48> */
.L_x_12232:
        /* <DEDUP_REMOVED lines=21> */
.L_x_12237:
[----:B------:R-:W-:Y:S05]  /*3410*/  BSYNC.RECONVERGENT B1 ;  /* 0x0000000000017941 */ /* 0x000fea0003800200 */
.L_x_12236:
        /* <DEDUP_REMOVED lines=13> */
.L_x_12235:
[----:B------:R-:W-:Y:S05]  /*34f0*/  BRA.U !UP3, `(.L_x_12238) ;  /* 0x000000010b787547 */ /* 0x000fea000b800000 */
[----:B------:R0:W5:Y:S04]  /*3500*/  LDL R199, [R1+0x4] ;  /* 0x0000040001c77983 */ /* 0x0001680000100800 */
[----:B------:R0:W5:Y:S02]  /*3510*/  LDL R198, [R1] ;  /* 0x0000000001c67983 */ /* 0x0001640000100800 */
[----:B-----5:R-:W-:Y:S01]  /*3520*/  LOP3.LUT P0, RZ, R18, 0xff00, RZ, 0xc0, !PT ;  /* 0x0000ff0012ff7812 */ /* 0x020fe2000780c0ff */
[----:B------:R-:W-:Y:S01]  /*3530*/  BSSY.RECONVERGENT B1, `(.L_x_12239) ;  /* 0x000000d000017945 */ /* 0x000fe20003800200 */
[----:B------:R-:W-:-:S11]  /*3540*/  MOV R196, RZ ;  /* 0x000000ff00c47202 */ /* 0x000fd60000000f00 */
        /* <DEDUP_REMOVED lines=11> */
.L_x_12240:
[----:B------:R-:W-:Y:S05]  /*3600*/  BSYNC.RECONVERGENT B1 ;  /* 0x0000000000017941 */ /* 0x000fea0003800200 */
.L_x_12239:
        /* <DEDUP_REMOVED lines=13> */
.L_x_12238:
        /* <DEDUP_REMOVED lines=15> */
.L_x_12243:
[----:B------:R-:W-:Y:S05]  /*37d0*/  BSYNC.RECONVERGENT B1 ;  /* 0x0000000000017941 */ /* 0x000fea0003800200 */
.L_x_12242:
        /* <DEDUP_REMOVED lines=13> */
.L_x_12241:
        /* <DEDUP_REMOVED lines=15> */
.L_x_12246:
[----:B------:R-:W-:Y:S05]  /*39a0*/  BSYNC.RECONVERGENT B1 ;  /* 0x0000000000017941 */ /* 0x000fea0003800200 */
.L_x_12245:
        /* <DEDUP_REMOVED lines=13> */
.L_x_12244:
        /* <DEDUP_REMOVED lines=15> */
.L_x_12249:
[----:B------:R-:W-:Y:S05]  /*3b70*/  BSYNC.RECONVERGENT B1 ;  /* 0x0000000000017941 */ /* 0x000fea0003800200 */
.L_x_12248:
        /* <DEDUP_REMOVED lines=13> */
.L_x_12247:
        /* <DEDUP_REMOVED lines=15> */
.L_x_12252:
[----:B------:R-:W-:Y:S05]  /*3d40*/  BSYNC.RECONVERGENT B1 ;  /* 0x0000000000017941 */ /* 0x000fea0003800200 */
.L_x_12251:
        /* <DEDUP_REMOVED lines=13> */
.L_x_12250:
        /* <DEDUP_REMOVED lines=15> */
.L_x_12255:
[----:B------:R-:W-:Y:S05]  /*3f10*/  BSYNC.RECONVERGENT B1 ;  /* 0x0000000000017941 */ /* 0x000fea0003800200 */
.L_x_12254:
        /* <DEDUP_REMOVED lines=13> */
.L_x_12253:
        /* <DEDUP_REMOVED lines=18> */
.L_x_12258:
[----:B------:R-:W-:Y:S05]  /*4110*/  BSYNC.RECONVERGENT B1 ;  /* 0x0000000000017941 */ /* 0x000fea0003800200 */
.L_x_12257:
        /* <DEDUP_REMOVED lines=14> */
.L_x_12234:
        /* <DEDUP_REMOVED lines=15> */
.L_x_12261:
[----:B------:R-:W-:Y:S05]  /*42f0*/  BSYNC.RECONVERGENT B1 ;  /* 0x0000000000017941 */ /* 0x000fea0003800200 */
.L_x_12260:
        /* <DEDUP_REMOVED lines=13> */
.L_x_12259:
        /* <DEDUP_REMOVED lines=17> */
.L_x_12264:
[----:B------:R-:W-:Y:S05]  /*44e0*/  BSYNC.RECONVERGENT B1 ;  /* 0x0000000000017941 */ /* 0x000fea0003800200 */
.L_x_12263:
        /* <DEDUP_REMOVED lines=13> */
.L_x_12262:
        /* <DEDUP_REMOVED lines=15> */
.L_x_12267:
[----:B------:R-:W-:Y:S05]  /*46b0*/  BSYNC.RECONVERGENT B1 ;  /* 0x0000000000017941 */ /* 0x000fea0003800200 */
.L_x_12266:
        /* <DEDUP_REMOVED lines=13> */
.L_x_12265:
        /* <DEDUP_REMOVED lines=15> */
.L_x_12270:
[----:B------:R-:W-:Y:S05]  /*4880*/  BSYNC.RECONVERGENT B1 ;  /* 0x0000000000017941 */ /* 0x000fea0003800200 */
.L_x_12269:
        /* <DEDUP_REMOVED lines=13> */
.L_x_12268:
        /* <DEDUP_REMOVED lines=15> */
.L_x_12273:
[----:B------:R-:W-:Y:S05]  /*4a50*/  BSYNC.RECONVERGENT B1 ;  /* 0x0000000000017941 */ /* 0x000fea0003800200 */
.L_x_12272:
        /* <DEDUP_REMOVED lines=13> */
.L_x_12271:
        /* <DEDUP_REMOVED lines=15> */
.L_x_12276:
[----:B------:R-:W-:Y:S05]  /*4c20*/  BSYNC.RECONVERGENT B1 ;  /* 0x0000000000017941 */ /* 0x000fea0003800200 */
.L_x_12275:
        /* <DEDUP_REMOVED lines=13> */
.L_x_12274:
        /* <DEDUP_REMOVED lines=15> */
.L_x_12279:
[----:B------:R-:W-:Y:S05]  /*4df0*/  BSYNC.RECONVERGENT B1 ;  /* 0x0000000000017941 */ /* 0x000fea0003800200 */
.L_x_12278:
        /* <DEDUP_REMOVED lines=13> */
.L_x_12277:
[----:B------:R-:W2:Y:S04]  /*4ed0*/  LDL R199, [R1+0x4] ;  /* 0x0000040001c77983 */ /* 0x000ea80000100800 */
[----:B------:R-:W3:Y:S04]  /*4ee0*/  LDL R198, [R1+0x1c] ;  /* 0x00001c0001c67983 */ /* 0x000ee80000100800 */
[----:B------:R-:W4:Y:S04]  /*4ef0*/  LDL R197, [R1] ;  /* 0x0000000001c57983 */ /* 0x000f280000100800 */
[----:B------:R-:W4:Y:S01]  /*4f00*/  LDL R196, [R1+0x18] ;  /* 0x0000180001c47983 */ /* 0x000f220000100800 */
[----:B------:R-:W-:-:S02]  /*4f10*/  MOV R187, UR8 ;  /* 0x0000000800bb7c02 */ /* 0x000fc40008000f00 */
        /* <DEDUP_REMOVED lines=12> */
[----:B------:R-:W-:Y:S01]  /*4fe0*/  FADD.FTZ R185, R245, -R185 ;  /* 0x800000b9f5b97221 */ /* 0x000fe20000010000 */
[----:B------:R-:W-:Y:S01]  /*4ff0*/  FADD.FTZ R184, R247, -R184 ;  /* 0x800000b8f7b87221 */ /* 0x000fe20000010000 */
[----:B------:R-:W-:Y:S01]  /*5000*/  FFMA.FTZ R188, R0, R188, UR10 ;  /* 0x0000000a00bc7e23 */ /* 0x000fe200080100bc */
[----:B------:R-:W-:Y:S01]  /*5010*/  FADD.FTZ R191, R249, -R191 ;  /* 0x800000bff9bf7221 */ /* 0x000fe20000010000 */
[----:B------:R-:W-:Y:S01]  /*5020*/  FADD.FTZ R190, R251, -R190 ;  /* 0x800000befbbe7221 */ /* 0x000fe20000010000 */
[----:B------:R-:W-:Y:S01]  /*5030*/  FMUL.FTZ R186, R186, UR32 ;  /* 0x00000020baba7c20 */ /* 0x000fe20008410000 */
[----:B------:R-:W-:Y:S01]  /*5040*/  FADD.FTZ R188, R209, -R188 ;  /* 0x800000bcd1bc7221 */ /* 0x000fe20000010000 */
        /* <DEDUP_REMOVED lines=34> */
.L_x_12233:
        /* <DEDUP_REMOVED lines=19> */
[-C--:B------:R-:W-:Y:S01]  /*53a0*/  @P5 FMUL.FTZ R197, R198, R196.reuse ;  /* 0x000000c4c6c55220 */ /* 0x080fe20000410000 */
[----:B------:R-:W-:-:S03]  /*53b0*/  FMUL.FTZ R196, R148, R196 ;  /* 0x000000c494c47220 */ /* 0x000fc60000410000 */
[----:B------:R-:W-:Y:S02]  /*53c0*/  FADD.FTZ R56, R56, R197 ;  /* 0x000000c538387221 */ /* 0x000fe40000010000 */
[----:B------:R-:W-:-:S04]  /*53d0*/  FSEL R196, R196, RZ, P5 ;  /* 0x000000ffc4c47208 */ /* 0x000fc80002800000 */
[----:B------:R-:W-:-:S04]  /*53e0*/  F2FP.F16.F32.PACK_AB R196, RZ, R196 ;  /* 0x000000c4ffc4723e */ /* 0x000fc800000000ff */
[----:B------:R-:W-:-:S07]  /*53f0*/  PRMT R180, R196, 0x7610, R180 ;  /* 0x00007610c4b47816 */ /* 0x000fce00000000b4 */
.L_x_12281:
        /* <DEDUP_REMOVED lines=8> */
[----:B-----5:R-:W-:-:S03]  /*5480*/  LOP3.LUT P5, RZ, R18, 0xff00, RZ, 0xc0, !PT ;  /* 0x0000ff0012ff7812 */ /* 0x020fc600078ac0ff */
[----:B---3--:R-:W-:Y:S01]  /*5490*/  @P6 FADD.FTZ R196, R197, -R196 ;  /* 0x800000c4c5c46221 */ /* 0x008fe20000010000 */
[----:B------:R-:W-:-:S03]  /*54a0*/  MOV R197, R25 ;  /* 0x0000001900c57202 */ /* 0x000fc60000000f00 */
        /* <DEDUP_REMOVED lines=10> */
[----:B------:R-:W-:-:S07]  /*5550*/  PRMT R180, R180, 0x5410, R196 ;  /* 0x00005410b4b47816 */ /* 0x000fce00000000c4 */
.L_x_12282:
        /* <DEDUP_REMOVED lines=20> */
.L_x_12283:
        /* <DEDUP_REMOVED lines=20> */
.L_x_12284:
        /* <DEDUP_REMOVED lines=20> */
.L_x_12285:
        /* <DEDUP_REMOVED lines=20> */
.L_x_12286:
        /* <DEDUP_REMOVED lines=20> */
.L_x_12287:
        /* <DEDUP_REMOVED lines=24> */
.L_x_12280:
        /* <DEDUP_REMOVED lines=14> */
[----:B------:R-:W-:Y:S02]  /*5e00*/  MOV R184, UR8 ;  /* 0x0000000800b87c02 */ /* 0x000fe40008000f00 */
[----:B------:R-:W-:-:S03]  /*5e10*/  PLOP3.LUT P5, PT, PT, PT, UP2, 0x80, 0x8 ;  /* 0x000000000008781c */ /* 0x000fc60003faf028 */
[----:B--2---:R-:W-:Y:S01]  /*5e20*/  @P0 FFMA.FTZ R184, R197, R184, UR10 ;  /* 0x0000000ac5b80e23 */ /* 0x004fe200080100b8 */
[----:B------:R-:W-:-:S03]  /*5e30*/  PLOP3.LUT P0, PT, PT, PT, UP2, 0x80, 0x8 ;  /* 0x000000000008781c */ /* 0x000fc60003f0f028 */
[----:B---3--:R-:W-:Y:S01]  /*5e40*/  @P6 FADD.FTZ R184, R196, -R184 ;  /* 0x800000b8c4b86221 */ /* 0x008fe20000010000 */
[----:B------:R-:W-:-:S05]  /*5e50*/  PLOP3.LUT P6, PT, PT, PT, UP2, 0x80, 0x8 ;  /* 0x000000000008781c */ /* 0x000fca0003fcf028 */
        /* <DEDUP_REMOVED lines=20> */
.L_x_12288:
        /* <DEDUP_REMOVED lines=12> */
.L_x_12289:
[----:B------:R-:W-:Y:S05]  /*6060*/  BRA.U !UP3, `(.L_x_12290) ;  /* 0x000000010b2c7547 */ /* 0x000fea000b800000 */
        /* <DEDUP_REMOVED lines=11> */
.L_x_12290:
        /* <DEDUP_REMOVED lines=20> */
.L_x_12291:
        /* <DEDUP_REMOVED lines=20> */
.L_x_12292:
        /* <DEDUP_REMOVED lines=20> */
.L_x_12293:
        /* <DEDUP_REMOVED lines=20> */
.L_x_12294:
        /* <DEDUP_REMOVED lines=21> */
.L_x_12256:
        /* <DEDUP_REMOVED lines=9> */
[----:B------:R-:W-:Y:S02]  /*6800*/  PLOP3.LUT P0, PT, PT, PT, UP3, 0x80, 0x8 ;  /* 0x000000000008781c */ /* 0x000fe40003f0f038 */
[----:B-1----:R-:W-:-:S11]  /*6810*/  MOV R192, 0x10 ;  /* 0x0000001000c07802 */ /* 0x002fd60000000f00 */
[C---:B0-----:R-:W-:Y:S01]  /*6820*/  @P0 IMAD.WIDE.U32 R192, R194.reuse, R192, UR6 ;  /* 0x00000006c2c00e25 */ /* 0x041fe2000f8e00c0 */
[----:B------:R-:W-:-:S04]  /*6830*/  IADD3 R194, PT, PT, R194, 0x100, RZ ;  /* 0x00000100c2c27810 */ /* 0x000fc80007ffe0ff */
[----:B------:R0:W-:Y:S03]  /*6840*/  @P5 STG.E.128 desc[UR20][R192.64], R180 ;  /* 0x000000b4c0005986 */ /* 0x0001e6000c101d14 */
.L_x_12231:
[----:B------:R-:W-:Y:S05]  /*6850*/  BSYNC.RECONVERGENT B0 ;  /* 0x0000000000007941 */ /* 0x000fea0003800200 */
.L_x_12230:
        /* <DEDUP_REMOVED lines=8> */
.L_x_12297:
        /* <DEDUP_REMOVED lines=42> */
.L_x_12300:
        /* <DEDUP_REMOVED lines=11> */
[----:B0-----:R-:W-:-:S07]  /*6c30*/  PRMT R180, R180, 0x5410, R184 ;  /* 0x00005410b4b47816 */ /* 0x001fce00000000b8 */
.L_x_12301:
        /* <DEDUP_REMOVED lines=12> */
.L_x_12302:
        /* <DEDUP_REMOVED lines=20> */
.L_x_12303:
        /* <DEDUP_REMOVED lines=20> */
.L_x_12304:
        /* <DEDUP_REMOVED lines=11> */
[----:B------:R-:W-:-:S03]  /*7030*/  MOV R187, RZ ;  /* 0x000000ff00bb7202 */ /* 0x000fc60000000f00 */
        /* <DEDUP_REMOVED lines=8> */
.L_x_12305:
        /* <DEDUP_REMOVED lines=20> */
.L_x_12306:
[----:B0-----:R-:W2:Y:S04]  /*7200*/  LDL R193, [R1+0xc] ;  /* 0x00000c0001c17983 */ /* 0x001ea80000100800 */
[----:B------:R-:W3:Y:S01]  /*7210*/  LDL R192, [R1+0x14] ;  /* 0x0000140001c07983 */ /* 0x000ee20000100800 */
        /* <DEDUP_REMOVED lines=21> */
.L_x_12299:
        /* <DEDUP_REMOVED lines=14> */
[-C--:B------:R-:W-:Y:S01]  /*7450*/  @P6 FMUL.FTZ R193, R196, R192.reuse ;  /* 0x000000c0c4c16220 */ /* 0x080fe20000410000 */
[----:B------:R-:W-:-:S03]  /*7460*/  FMUL.FTZ R192, R140, R192 ;  /* 0x000000c08cc07220 */ /* 0x000fc60000410000 */
[----:B------:R-:W-:Y:S02]  /*7470*/  FADD.FTZ R48, R48, R193 ;  /* 0x000000c130307221 */ /* 0x000fe40000010000 */
[----:B------:R-:W-:-:S04]  /*7480*/  FSEL R192, R192, RZ, P6 ;  /* 0x000000ffc0c07208 */ /* 0x000fc80003000000 */
[----:B------:R-:W-:-:S04]  /*7490*/  F2FP.F16.F32.PACK_AB R192, RZ, R192 ;  /* 0x000000c0ffc0723e */ /* 0x000fc800000000ff */
[----:B------:R-:W-:-:S07]  /*74a0*/  PRMT R180, R192, 0x7610, R180 ;  /* 0x00007610c0b47816 */ /* 0x000fce00000000b4 */
.L_x_12308:
        /* <DEDUP_REMOVED lines=20> */
.L_x_12309:
        /* <DEDUP_REMOVED lines=20> */
.L_x_12310:
        /* <DEDUP_REMOVED lines=20> */
.L_x_12311:
        /* <DEDUP_REMOVED lines=20> */
.L_x_12312:
        /* <DEDUP_REMOVED lines=20> */
.L_x_12313:
        /* <DEDUP_REMOVED lines=20> */
.L_x_12314:
[----:B------:R-:W-:Y:S05]  /*7c30*/  BRA.U !UP3, `(.L_x_12307) ;  /* 0x000000210b247547 */ /* 0x000fea000b800000 */
[----:B------:R-:W2:Y:S04]  /*7c40*/  LDL R196, [R1+0xc] ;  /* 0x00000c0001c47983 */ /* 0x000ea80000100800 */
[----:B0-----:R-:W3:Y:S01]  /*7c50*/  LDL R193, [R1+0x14] ;  /* 0x0000140001c17983 */ /* 0x001ee20000100800 */
        /* <DEDUP_REMOVED lines=21> */
.L_x_12298:
        /* <DEDUP_REMOVED lines=19> */
.L_x_12318:
[----:B------:R-:W-:Y:S05]  /*7ee0*/  BSYNC.RECONVERGENT B1 ;  /* 0x0000000000017941 */ /* 0x000fea0003800200 */
.L_x_12317:
        /* <DEDUP_REMOVED lines=13> */
.L_x_12316:
        /* <DEDUP_REMOVED lines=15> */
.L_x_12321:
[----:B------:R-:W-:Y:S05]  /*80b0*/  BSYNC.RECONVERGENT B1 ;  /* 0x0000000000017941 */ /* 0x000fea0003800200 */
.L_x_12320:
        /* <DEDUP_REMOVED lines=13> */
.L_x_12319:
        /* <DEDUP_REMOVED lines=15> */
.L_x_12324:
[----:B------:R-:W-:Y:S05]  /*8280*/  BSYNC.RECONVERGENT B1 ;  /* 0x0000000000017941 */ /* 0x000fea0003800200 */
.L_x_12323:
        /* <DEDUP_REMOVED lines=13> */
.L_x_12322:
        /* <DEDUP_REMOVED lines=15> */
.L_x_12327:
[----:B------:R-:W-:Y:S05]  /*8450*/  BSYNC.RECONVERGENT B1 ;  /* 0x0000000000017941 */ /* 0x000fea0003800200 */
.L_x_12326:
        /* <DEDUP_REMOVED lines=13> */
.L_x_12325:
        /* <DEDUP_REMOVED lines=15> */
.L_x_12330:
[----:B------:R-:W-:Y:S05]  /*8620*/  BSYNC.RECONVERGENT B1 ;  /* 0x0000000000017941 */ /* 0x000fea0003800200 */
.L_x_12329:
        /* <DEDUP_REMOVED lines=13> */
.L_x_12328:
        /* <DEDUP_REMOVED lines=15> */
.L_x_12333:
[----:B------:R-:W-:Y:S05]  /*87f0*/  BSYNC.RECONVERGENT B1 ;  /* 0x0000000000017941 */ /* 0x000fea0003800200 */
.L_x_12332:
        /* <DEDUP_REMOVED lines=13> */
.L_x_12331:
        /* <DEDUP_REMOVED lines=15> */
.L_x_12336:
[----:B------:R-:W-:Y:S05]  /*89c0*/  BSYNC.RECONVERGENT B1 ;  /* 0x0000000000017941 */ /* 0x000fea0003800200 */
.L_x_12335:
        /* <DEDUP_REMOVED lines=13> */
.L_x_12334:
[----:B0-----:R-:W2:Y:S04]  /*8aa0*/  LDL R193, [R1+0xc] ;  /* 0x00000c0001c17983 */ /* 0x001ea80000100800 */
        /* <DEDUP_REMOVED lines=55> */
.L_x_12315:
        /* <DEDUP_REMOVED lines=15> */
.L_x_12339:
[----:B------:R-:W-:Y:S05]  /*8f10*/  BSYNC.RECONVERGENT B1 ;  /* 0x0000000000017941 */ /* 0x000fea0003800200 */
.L_x_12338:
        /* <DEDUP_REMOVED lines=13> */
.L_x_12337:
        /* <DEDUP_REMOVED lines=15> */
.L_x_12342:
[----:B------:R-:W-:Y:S05]  /*90e0*/  BSYNC.RECONVERGENT B1 ;  /* 0x0000000000017941 */ /* 0x000fea0003800200 */
.L_x_12341:
        /* <DEDUP_REMOVED lines=13> */
.L_x_12340:
        /* <DEDUP_REMOVED lines=15> */
.L_x_12345:
[----:B------:R-:W-:Y:S05]  /*92b0*/  BSYNC.RECONVERGENT B1 ;  /* 0x0000000000017941 */ /* 0x000fea0003800200 */
.L_x_12344:
        /* <DEDUP_REMOVED lines=13> */
.L_x_12343:
        /* <DEDUP_REMOVED lines=15> */
.L_x_12348:
[----:B------:R-:W-:Y:S05]  /*9480*/  BSYNC.RECONVERGENT B1 ;  /* 0x0000000000017941 */ /* 0x000fea0003800200 */
.L_x_12347:
        /* <DEDUP_REMOVED lines=13> */
.L_x_12346:
        /* <DEDUP_REMOVED lines=15> */
.L_x_12351:
[----:B------:R-:W-:Y:S05]  /*9650*/  BSYNC.RECONVERGENT B1 ;  /* 0x0000000000017941 */ /* 0x000fea0003800200 */
.L_x_12350:
        /* <DEDUP_REMOVED lines=13> */
.L_x_12349:
        /* <DEDUP_REMOVED lines=15> */
.L_x_12354:
[----:B------:R-:W-:Y:S05]  /*9820*/  BSYNC.RECONVERGENT B1 ;  /* 0x0000000000017941 */ /* 0x000fea0003800200 */
.L_x_12353:
        /* <DEDUP_REMOVED lines=13> */
.L_x_12352:
        /* <DEDUP_REMOVED lines=15> */
.L_x_12357:
[----:B------:R-:W-:Y:S05]  /*99f0*/  BSYNC.RECONVERGENT B1 ;  /* 0x0000000000017941 */ /* 0x000fea0003800200 */
.L_x_12356:
        /* <DEDUP_REMOVED lines=13> */
.L_x_12355:
        /* <DEDUP_REMOVED lines=18> */
.L_x_12359:
[----:B------:R-:W-:Y:S05]  /*9bf0*/  BSYNC.RECONVERGENT B1 ;  /* 0x0000000000017941 */ /* 0x000fea0003800200 */
.L_x_12358:
        /* <DEDUP_REMOVED lines=13> */
.L_x_12307:
[----:B0-----:R-:W0:Y:S01]  /*9cd0*/  @P5 LDC.64 R192, c[0x0][0x478] ;  /* 0x00011e00ffc05b82 */ /* 0x001e220000000a00 */
        /* <DEDUP_REMOVED lines=11> */
.L_x_12296:
[----:B------:R-:W-:Y:S05]  /*9d90*/  BSYNC.RECONVERGENT B0 ;  /* 0x0000000000007941 */ /* 0x000fea0003800200 */
.L_x_12295:
        /* <DEDUP_REMOVED lines=8> */
.L_x_12362:
        /* <DEDUP_REMOVED lines=42> */
.L_x_12365:
        /* <DEDUP_REMOVED lines=11> */
[----:B01----:R-:W-:-:S07]  /*a170*/  PRMT R180, R180, 0x5410, R184 ;  /* 0x00005410b4b47816 */ /* 0x003fce00000000b8 */
.L_x_12366:
        /* <DEDUP_REMOVED lines=12> */
.L_x_12367:
        /* <DEDUP_REMOVED lines=20> */
.L_x_12368:
        /* <DEDUP_REMOVED lines=20> */
.L_x_12369:
        /* <DEDUP_REMOVED lines=20> */
.L_x_12370:
        /* <DEDUP_REMOVED lines=20> */
.L_x_12371:
[----:B01----:R-:W2:Y:S04]  /*a740*/  LDL R193, [R1+0x8] ;  /* 0x0000080001c17983 */ /* 0x003ea80000100800 */
        /* <DEDUP_REMOVED lines=22> */
.L_x_12364:
        /* <DEDUP_REMOVED lines=20> */
.L_x_12373:
        /* <DEDUP_REMOVED lines=20> */
.L_x_12374:
        /* <DEDUP_REMOVED lines=20> */
.L_x_12375:
        /* <DEDUP_REMOVED lines=20> */
.L_x_12376:
        /* <DEDUP_REMOVED lines=20> */
.L_x_12377:
        /* <DEDUP_REMOVED lines=20> */
.L_x_12378:
        /* <DEDUP_REMOVED lines=20> */
.L_x_12379:
[----:B------:R-:W-:Y:S05]  /*b170*/  BRA.U !UP3, `(.L_x_12372) ;  /* 0x000000210b247547 */ /* 0x000fea000b800000 */
[----:B------:R-:W2:Y:S04]  /*b180*/  LDL R196, [R1+0x8] ;  /* 0x0000080001c47983 */ /* 0x000ea80000100800 */
[----:B01----:R-:W3:Y:S01]  /*b190*/  LDL R193, [R1+0x10] ;  /* 0x0000100001c17983 */ /* 0x003ee20000100800 */
        /* <DEDUP_REMOVED lines=21> */
.L_x_12363:
        /* <DEDUP_REMOVED lines=19> */
.L_x_12383:
[----:B------:R-:W-:Y:S05]  /*b420*/  BSYNC.RECONVERGENT B1 ;  /* 0x0000000000017941 */ /* 0x000fea0003800200 */
.L_x_12382:
        /* <DEDUP_REMOVED lines=12> */
[----:B01----:R-:W-:-:S07]  /*b4f0*/  PRMT R180, R184, 0x7610, R180 ;  /* 0x00007610b8b47816 */ /* 0x003fce00000000b4 */
.L_x_12381:
        /* <DEDUP_REMOVED lines=15> */
.L_x_12386:
[----:B------:R-:W-:Y:S05]  /*b5f0*/  BSYNC.RECONVERGENT B1 ;  /* 0x0000000000017941 */ /* 0x000fea0003800200 */
.L_x_12385:
        /* <DEDUP_REMOVED lines=13> */
.L_x_12384:
        /* <DEDUP_REMOVED lines=15> */
.L_x_12389:
[----:B------:R-:W-:Y:S05]  /*b7c0*/  BSYNC.RECONVERGENT B1 ;  /* 0x0000000000017941 */ /* 0x000fea0003800200 */
.L_x_12388:
        /* <DEDUP_REMOVED lines=13> */
.L_x_12387:
        /* <DEDUP_REMOVED lines=15> */
.L_x_12392:
[----:B------:R-:W-:Y:S05]  /*b990*/  BSYNC.RECONVERGENT B1 ;  /* 0x0000000000017941 */ /* 0x000fea0003800200 */
.L_x_12391:
        /* <DEDUP_REMOVED lines=13> */
.L_x_12390:
        /* <DEDUP_REMOVED lines=15> */
.L_x_12395:
[----:B------:R-:W-:Y:S05]  /*bb60*/  BSYNC.RECONVERGENT B1 ;  /* 0x0000000000017941 */ /* 0x000fea0003800200 */
.L_x_12394:
        /* <DEDUP_REMOVED lines=13> */
.L_x_12393:
        /* <DEDUP_REMOVED lines=15> */
.L_x_12398:
[----:B------:R-:W-:Y:S05]  /*bd30*/  BSYNC.RECONVERGENT B1 ;  /* 0x0000000000017941 */ /* 0x000fea0003800200 */
.L_x_12397:
        /* <DEDUP_REMOVED lines=13> */
.L_x_12396:
        /* <DEDUP_REMOVED lines=15> */
.L_x_12401:
[----:B------:R-:W-:Y:S05]  /*bf00*/  BSYNC.RECONVERGENT B1 ;  /* 0x0000000000017941 */ /* 0x000fea0003800200 */
.L_x_12400:
        /* <DEDUP_REMOVED lines=13> */
.L_x_12399:
[----:B01----:R-:W2:Y:S04]  /*bfe0*/  LDL R193, [R1+0x8] ;  /* 0x0000080001c17983 */ /* 0x003ea80000100800 */
        /* <DEDUP_REMOVED lines=55> */
.L_x_12380:
        /* <DEDUP_REMOVED lines=15> */
.L_x_12404:
[----:B------:R-:W-:Y:S05]  /*c450*/  BSYNC.RECONVERGENT B1 ;  /* 0x0000000000017941 */ /* 0x000fea0003800200 */
.L_x_12403:
        /* <DEDUP_REMOVED lines=13> */
.L_x_12402:
        /* <DEDUP_REMOVED lines=15> */
.L_x_12407:
[----:B------:R-:W-:Y:S05]  /*c620*/  BSYNC.RECONVERGENT B1 ;  /* 0x0000000000017941 */ /* 0x000fea0003800200 */
.L_x_12406:
        /* <DEDUP_REMOVED lines=13> */
.L_x_12405:
        /* <DEDUP_REMOVED lines=15> */
.L_x_12410:
[----:B------:R-:W-:Y:S05]  /*c7f0*/  BSYNC.RECONVERGENT B1 ;  /* 0x0000000000017941 */ /* 0x000fea0003800200 */
.L_x_12409:
        /* <DEDUP_REMOVED lines=13> */
.L_x_12408:
        /* <DEDUP_REMOVED lines=15> */
.L_x_12413:
[----:B------:R-:W-:Y:S05]  /*c9c0*/  BSYNC.RECONVERGENT B1 ;  /* 0x0000000000017941 */ /* 0x000fea0003800200 */
.L_x_12412:
        /* <DEDUP_REMOVED lines=13> */
.L_x_12411:
        /* <DEDUP_REMOVED lines=15> */
.L_x_12416:
[----:B------:R-:W-:Y:S05]  /*cb90*/  BSYNC.RECONVERGENT B1 ;  /* 0x0000000000017941 */ /* 0x000fea0003800200 */
.L_x_12415:
        /* <DEDUP_REMOVED lines=13> */
.L_x_12414:
        /* <DEDUP_REMOVED lines=15> */
.L_x_12419:
[----:B------:R-:W-:Y:S05]  /*cd60*/  BSYNC.RECONVERGENT B1 ;  /* 0x0000000000017941 */ /* 0x000fea0003800200 */
.L_x_12418:
        /* <DEDUP_REMOVED lines=13> */
.L_x_12417:
        /* <DEDUP_REMOVED lines=15> */
.L_x_12422:
[----:B------:R-:W-:Y:S05]  /*cf30*/  BSYNC.RECONVERGENT B1 ;  /* 0x0000000000017941 */ /* 0x000fea0003800200 */
.L_x_12421:
        /* <DEDUP_REMOVED lines=13> */
.L_x_12420:
        /* <DEDUP_REMOVED lines=18> */
.L_x_12424:
[----:B------:R-:W-:Y:S05]  /*d130*/  BSYNC.RECONVERGENT B1 ;  /* 0x0000000000017941 */ /* 0x000fea0003800200 */
.L_x_12423:
        /* <DEDUP_REMOVED lines=13> */
.L_x_12372:
        /* <DEDUP_REMOVED lines=12> */
.L_x_12361:
[----:B------:R-:W-:Y:S05]  /*d2d0*/  BSYNC.RECONVERGENT B0 ;  /* 0x0000000000007941 */ /* 0x000fea0003800200 */
.L_x_12360:
        /* <DEDUP_REMOVED lines=8> */
.L_x_12427:
        /* <DEDUP_REMOVED lines=42> */
.L_x_12430:
        /* <DEDUP_REMOVED lines=11> */
[----:B012---:R-:W-:-:S07]  /*d6b0*/  PRMT R180, R180, 0x5410, R184 ;  /* 0x00005410b4b47816 */ /* 0x007fce00000000b8 */
.L_x_12431:
        /* <DEDUP_REMOVED lines=12> */
.L_x_12432:
        /* <DEDUP_REMOVED lines=20> */
.L_x_12433:
        /* <DEDUP_REMOVED lines=20> */
.L_x_12434:
        /* <DEDUP_REMOVED lines=20> */
.L_x_12435:
        /* <DEDUP_REMOVED lines=20> */
.L_x_12436:
[----:B012---:R-:W2:Y:S04]  /*dc80*/  LDL R193, [R1+0x24] ;  /* 0x0000240001c17983 */ /* 0x007ea80000100800 */
        /* <DEDUP_REMOVED lines=22> */
.L_x_12429:
        /* <DEDUP_REMOVED lines=20> */
.L_x_12438:
        /* <DEDUP_REMOVED lines=20> */
.L_x_12439:
        /* <DEDUP_REMOVED lines=20> */
.L_x_12440:
        /* <DEDUP_REMOVED lines=20> */
.L_x_12441:
        /* <DEDUP_REMOVED lines=20> */
.L_x_12442:
        /* <DEDUP_REMOVED lines=20> */
.L_x_12443:
        /* <DEDUP_REMOVED lines=20> */
.L_x_12444:
[----:B------:R-:W-:Y:S05]  /*e6b0*/  BRA.U !UP3, `(.L_x_12437) ;  /* 0x0000001d0bf87547 */ /* 0x000fea000b800000 */
[----:B------:R-:W3:Y:S04]  /*e6c0*/  LDL R196, [R1+0x24] ;  /* 0x0000240001c47983 */ /* 0x000ee80000100800 */
[----:B012---:R-:W2:Y:S01]  /*e6d0*/  LDL R193, [R1+0x20] ;  /* 0x0000200001c17983 */ /* 0x007ea20000100800 */
[----:B------:R-:W-:Y:S02]  /*e6e0*/  PLOP3.LUT P6, PT, PT, PT, UP2, 0x80, 0x8 ;  /* 0x000000000008781c */ /* 0x000fe40003fcf028 */
[----:B------:R-:W-:Y:S02]  /*e6f0*/  PLOP3.LUT P0, PT, PT, PT, UP2, 0x80, 0x8 ;  /* 0x000000000008781c */ /* 0x000fe40003f0f028 */
[----:B------:R-:W-:-:S09]  /*e700*/  MOV R192, UR8 ;  /* 0x0000000800c07c02 */ /* 0x000fd20008000f00 */
[----:B---3--:R-:W-:Y:S01]  /*e710*/  @P6 FFMA.FTZ R192, R196, R192, UR10 ;  /* 0x0000000ac4c06e23 */ /* 0x008fe200080100c0 */
[----:B------:R-:W-:-:S03]  /*e720*/  PLOP3.LUT P6, PT, PT, PT, UP2, 0x80, 0x8 ;  /* 0x000000000008781c */ /* 0x000fc60003fcf028 */
[----:B--2---:R-:W-:Y:S01]  /*e730*/  @P0 FADD.FTZ R192, R193, -R192 ;  /* 0x800000c0c1c00221 */ /* 0x004fe20000010000 */
        /* <DEDUP_REMOVED lines=15> */
.L_x_12428:
        /* <DEDUP_REMOVED lines=19> */
.L_x_12448:
[----:B------:R-:W-:Y:S05]  /*e960*/  BSYNC.RECONVERGENT B1 ;  /* 0x0000000000017941 */ /* 0x000fea0003800200 */
.L_x_12447:
        /* <DEDUP_REMOVED lines=12> */
[----:B012---:R-:W-:-:S07]  /*ea30*/  PRMT R180, R184, 0x7610, R180 ;  /* 0x00007610b8b47816 */ /* 0x007fce00000000b4 */
.L_x_12446:
        /* <DEDUP_REMOVED lines=15> */
.L_x_12451:
[----:B------:R-:W-:Y:S05]  /*eb30*/  BSYNC.RECONVERGENT B1 ;  /* 0x0000000000017941 */ /* 0x000fea0003800200 */
.L_x_12450:
        /* <DEDUP_REMOVED lines=13> */
.L_x_12449:
        /* <DEDUP_REMOVED lines=15> */
.L_x_12454:
[----:B------:R-:W-:Y:S05]  /*ed00*/  BSYNC.RECONVERGENT B1 ;  /* 0x0000000000017941 */ /* 0x000fea0003800200 */
.L_x_12453:
        /* <DEDUP_REMOVED lines=13> */
.L_x_12452:
        /* <DEDUP_REMOVED lines=15> */
.L_x_12457:
[----:B------:R-:W-:Y:S05]  /*eed0*/  BSYNC.RECONVERGENT B1 ;  /* 0x0000000000017941 */ /* 0x000fea0003800200 */
.L_x_12456:
        /* <DEDUP_REMOVED lines=13> */
.L_x_12455:
        /* <DEDUP_REMOVED lines=15> */
.L_x_12460:
[----:B------:R-:W-:Y:S05]  /*f0a0*/  BSYNC.RECONVERGENT B1 ;  /* 0x0000000000017941 */ /* 0x000fea0003800200 */
.L_x_12459:
        /* <DEDUP_REMOVED lines=13> */
.L_x_12458:
        /* <DEDUP_REMOVED lines=15> */
.L_x_12463:
[----:B------:R-:W-:Y:S05]  /*f270*/  BSYNC.RECONVERGENT B1 ;  /* 0x0000000000017941 */ /* 0x000fea0003800200 */
.L_x_12462:
        /* <DEDUP_REMOVED lines=13> */
.L_x_12461:
        /* <DEDUP_REMOVED lines=15> */
.L_x_12466:
[----:B------:R-:W-:Y:S05]  /*f440*/  BSYNC.RECONVERGENT B1 ;  /* 0x0000000000017941 */ /* 0x000fea0003800200 */
.L_x_12465:
        /* <DEDUP_REMOVED lines=13> */
.L_x_12464:
[----:B012---:R-:W2:Y:S04]  /*f520*/  LDL R193, [R1+0x24] ;  /* 0x0000240001c17983 */ /* 0x007ea80000100800 */
        /* <DEDUP_REMOVED lines=55> */
.L_x_12445:
        /* <DEDUP_REMOVED lines=15> */
.L_x_12469:
[----:B------:R-:W-:Y:S05]  /*f990*/  BSYNC.RECONVERGENT B1 ;  /* 0x0000000000017941 */ /* 0x000fea0003800200 */
.L_x_12468:
        /* <DEDUP_REMOVED lines=13> */
.L_x_12467:
        /* <DEDUP_REMOVED lines=15> */
.L_x_12472:
[----:B------:R-:W-:Y:S05]  /*fb60*/  BSYNC.RECONVERGENT B1 ;  /* 0x0000000000017941 */ /* 0x000fea0003800200 */
.L_x_12471:
        /* <DEDUP_REMOVED lines=13> */
.L_x_12470:
        /* <DEDUP_REMOVED lines=15> */
.L_x_12475:
[----:B------:R-:W-:Y:S05]  /*fd30*/  BSYNC.RECONVERGENT B1 ;  /* 0x0000000000017941 */ /* 0x000fea0003800200 */
.L_x_12474:
        /* <DEDUP_REMOVED lines=13> */
.L_x_12473:
        /* <DEDUP_REMOVED lines=15> */
.L_x_12478:
[----:B------:R-:W-:Y:S05]  /*ff00*/  BSYNC.RECONVERGENT B1 ;  /* 0x0000000000017941 */ /* 0x000fea0003800200 */
.L_x_12477:
        /* <DEDUP_REMOVED lines=13> */
.L_x_12476:
        /* <DEDUP_REMOVED lines=15> */
.L_x_12481:
[----:B------:R-:W-:Y:S05]  /*100d0*/  BSYNC.RECONVERGENT B1 ;  /* 0x0000000000017941 */ /* 0x000fea0003800200 */
.L_x_12480:
        /* <DEDUP_REMOVED lines=13> */
.L_x_12479:
        /* <DEDUP_REMOVED lines=15> */
.L_x_12484:
[----:B------:R-:W-:Y:S05]  /*102a0*/  BSYNC.RECONVERGENT B1 ;  /* 0x0000000000017941 */ /* 0x000fea0003800200 */
.L_x_12483:
        /* <DEDUP_REMOVED lines=13> */
.L_x_12482:
        /* <DEDUP_REMOVED lines=15> */
.L_x_12487:
[----:B------:R-:W-:Y:S05]  /*10470*/  BSYNC.RECONVERGENT B1 ;  /* 0x0000000000017941 */ /* 0x000fea0003800200 */
.L_x_12486:
        /* <DEDUP_REMOVED lines=13> */
.L_x_12485:
[----:B------:R-:W-:Y:S05]  /*10550*/  BRA.U !UP3, `(.L_x_12437) ;  /* 0x000000010b507547 */ /* 0x000fea000b800000 */
[----:B------:R-:W3:Y:S04]  /*10560*/  LDL R196, [R1+0x24] ;  /* 0x0000240001c47983 */ /* 0x000ee80000100800 */
[----:B012---:R-:W2:Y:S01]  /*10570*/  LDL R193, [R1+0x20] ;  /* 0x0000200001c17983 */ /* 0x007ea20000100800 */
[----:B------:R-:W-:Y:S02]  /*10580*/  MOV R192, UR8 ;  /* 0x0000000800c07c02 */ /* 0x000fe40008000f00 */
[----:B-----5:R-:W-:Y:S02]  /*10590*/  ISETP.GE.U32.AND P0, PT, R206, RZ, PT ;  /* 0x000000ffce00720c */ /* 0x020fe40003f06070 */
[----:B------:R-:W-:Y:S02]  /*105a0*/  ISETP.LT.AND P6, PT, RZ, UR33, PT ;  /* 0x00000021ff007c0c */ /* 0x000fe4000bfc1270 */
[----:B------:R-:W-:Y:S01]  /*105b0*/  ISETP.GE.U32.AND.EX P0, PT, R207, 0x1000000, PT, P0 ;  /* 0x01000000cf00780c */ /* 0x000fe20003f06100 */
[----:B---3--:R-:W-:-:S12]  /*105c0*/  FFMA.FTZ R192, R196, R192, UR10 ;  /* 0x0000000ac4c07e23 */ /* 0x008fd800080100c0 */
[----:B------:R-:W-:Y:S02]  /*105d0*/  @P0 HADD2.F32 R196, -RZ, R179.H1_H1 ;  /* 0x300000b3ffc40230 */ /* 0x000fe40000004100 */
[----:B--2---:R-:W-:Y:S01]  /*105e0*/  FADD.FTZ R192, R193, -R192 ;  /* 0x800000c0c1c07221 */ /* 0x004fe20000010000 */
[----:B------:R-:W-:-:S03]  /*105f0*/  HFMA2 R193, -RZ, RZ, 0, 0 ;  /* 0x00000000ffc17431 */ /* 0x000fc600000001ff */
[----:B------:R-:W-:-:S05]  /*10600*/  FMUL.FTZ R192, R192, UR32 ;  /* 0x00000020c0c07c20 */ /* 0x000fca0008410000 */
[----:B------:R-:W-:-:S05]  /*10610*/  FSEL R192, R192, RZ, P6 ;  /* 0x000000ffc0c07208 */ /* 0x000fca0003000000 */
        /* <DEDUP_REMOVED lines=8> */
.L_x_12437:
        /* <DEDUP_REMOVED lines=10> */
.L_x_12426:
[----:B------:R-:W-:Y:S05]  /*10740*/  BSYNC.RECONVERGENT B0 ;  /* 0x0000000000007941 */ /* 0x000fea0003800200 */
.L_x_12425:
[----:B------:R-:W-:Y:S02]  /*10750*/  UIADD3 UR11, UPT, UPT, UR11, UR28, URZ ;  /* 0x0000001c0b0b7290 */ /* 0x000fe4000fffe0ff */
[----:B------:R-:W-:Y:S02]  /*10760*/  UPLOP3.LUT UP1, UPT, UPT, UPT, UP1, 0x40, 0x4 ;  /* 0x000000000004789c */ /* 0x000fe40003f2e810 */
[----:B------:R-:W-:-:S09]  /*10770*/  UISETP.GE.AND UP0, UPT, UR11, UR29, UPT ;  /* 0x0000001d0b00728c */ /* 0x000fd2000bf06270 */
[----:B------:R-:W-:Y:S05]  /*10780*/  BRA.U !UP0, `(.L_x_12488) ;  /* 0xffffff05082c7547 */ /* 0x000fea000b83ffff */
.L_x_12217:
        /* <DEDUP_REMOVED lines=8> */
[----:B------:R-:W0:Y:S03]  /*10810*/  LDC.64 R2, c[0x0][0x440] ;  /* 0x00011000ff027b82 */ /* 0x000e260000000a00 */
        /* <DEDUP_REMOVED lines=15> */
.L_x_12490:
[----:B------:R-:W-:Y:S05]  /*10910*/  BSYNC.RECONVERGENT B0 ;  /* 0x0000000000007941 */ /* 0x000fea0003800200 */
.L_x_12489:
        /* <DEDUP_REMOVED lines=15> */
.L_x_12492:
[----:B------:R-:W-:Y:S05]  /*10a10*/  BSYNC.RECONVERGENT B0 ;  /* 0x0000000000007941 */ /* 0x000fea0003800200 */
.L_x_12491:
        /* <DEDUP_REMOVED lines=15> */
.L_x_12494:
[----:B------:R-:W-:Y:S05]  /*10b10*/  BSYNC.RECONVERGENT B0 ;  /* 0x0000000000007941 */ /* 0x000fea0003800200 */
.L_x_12493:
        /* <DEDUP_REMOVED lines=14> */
.L_x_12495:
        /* <DEDUP_REMOVED lines=16> */
.L_x_15735:


//--------------------- .text._ZN10layer_norm22ln_bwd_finalize_kernelINS_22Kernel_traits_finalizeILj8192Ef6__halffS2_fjLb1ELj1024ELj4ENS_18Kernel_traits_baseILj8192EfS2_fS2_fjLj1024EEEEELb1ELb1EEEvNS_9BwdParamsE --------------------------
	.section	.text._ZN10layer_norm22ln_bwd_finalize_kernelINS_22Kernel_traits_finalizeILj8192Ef6__halffS2_fjLb1ELj1024ELj4ENS_18Kernel_traits_baseILj8192EfS2_fS2_fjLj1024EEEEELb1ELb1EEEvNS_9BwdParamsE,"ax",@progbits
	.align	128
        .global         _ZN10layer_norm22ln_bwd_finalize_kernelINS_22Kernel_traits_finalizeILj8192Ef6__halffS2_fjLb1ELj1024ELj4ENS_18Kernel_traits_baseILj8192EfS2_fS2_fjLj1024EEEEELb1ELb1EEEvNS_9BwdParamsE
        .type           _ZN10layer_norm22ln_bwd_finalize_kernelINS_22Kernel_traits_finalizeILj8192Ef6__halffS2_fjLb1ELj1024ELj4ENS_18Kernel_traits_baseILj8192EfS2_fS2_fjLj1024EEEEELb1ELb1EEEvNS_9BwdParamsE,@function
        .size           _ZN10layer_norm22ln_bwd_finalize_kernelINS_22Kernel_traits_finalizeILj8192Ef6__halffS2_fjLb1ELj1024ELj4ENS_18Kernel_traits_baseILj8192EfS2_fS2_fjLj1024EEEEELb1ELb1EEEvNS_9BwdParamsE,(.L_x_15736 - _ZN10layer_norm22ln_bwd_finalize_kernelINS_22Kernel_traits_finalizeILj8192Ef6__halffS2_fjLb1ELj1024ELj4ENS_18Kernel_traits_baseILj8192EfS2_fS2_fjLj1024EEEEELb1ELb1EEEvNS_9BwdParamsE)
        .other          _ZN10layer_norm22ln_bwd_finalize_kernelINS_22Kernel_traits_finalizeILj8192Ef6__halffS2_fjLb1ELj1024ELj4ENS_18Kernel_traits_baseILj8192EfS2_fS2_fjLj1024EEEEELb1ELb1EEEvNS_9BwdParamsE,@"STO_CUDA_ENTRY STV_DEFAULT"
_ZN10layer_norm22ln_bwd_finalize_kernelINS_22Kernel_traits_finalizeILj8192Ef6__halffS2_fjLb1ELj1024ELj4ENS_18Kernel_traits_baseILj8192EfS2_fS2_fjLj1024EEEEELb1ELb1EEEvNS_9BwdParamsE:
.text._ZN10layer_norm22ln_bwd_finalize_kernelINS_22Kernel_traits_finalizeILj8192Ef6__halffS2_fjLb1ELj1024ELj4ENS_18Kernel_traits_baseILj8192EfS2_fS2_fjLj1024EEEEELb1ELb1EEEvNS_9BwdParamsE:
        /* <DEDUP_REMOVED lines=60> */
.L_x_12500:
        /* <DEDUP_REMOVED lines=87> */
.L_x_12499:
[----:B------:R-:W-:Y:S05]  /*0930*/  BSYNC.RECONVERGENT B1 ;  /* 0x0000000000017941 */ /* 0x000fea0003800200 */
.L_x_12498:
        /* <DEDUP_REMOVED lines=50> */
.L_x_12502:
[----:B------:R-:W-:Y:S05]  /*0c60*/  BSYNC.RECONVERGENT B1 ;  /* 0x0000000000017941 */ /* 0x000fea0003800200 */
.L_x_12501:
        /* <DEDUP_REMOVED lines=30> */
.L_x_12504:
[----:B------:R-:W-:Y:S05]  /*0e50*/  BSYNC.RECONVERGENT B1 ;  /* 0x0000000000017941 */ /* 0x000fea0003800200 */
.L_x_12503:
        /* <DEDUP_REMOVED lines=15> */
.L_x_12497:
[----:B------:R-:W-:Y:S05]  /*0f50*/  BSYNC.RECONVERGENT B0 ;  /* 0x0000000000007941 */ /* 0x000fea0003800200 */
.L_x_12496:
        /* <DEDUP_REMOVED lines=70> */
.L_x_12505:
        /* <DEDUP_REMOVED lines=12> */
.L_x_15736:


//--------------------- .text._ZN10layer_norm13ln_bwd_kernelINS_13Kernel_traitsIf6__halffS2_fjLj8192ELj1ELj1ELj8ELj16ENS_18Kernel_traits_baseILj8192EfS2_fS2_fjLj256EEEEELb1ELb1ELb1ELb1EEEvNS_9BwdParamsE --------------------------
	.section	.text._ZN10layer_norm13ln_bwd_kernelINS_13Kernel_traitsIf6__halffS2_fjLj8192ELj1ELj1ELj8ELj16ENS_18Kernel_traits_baseILj8192EfS2_fS2_fjLj256EEEEELb1ELb1ELb1ELb1EEEvNS_9BwdParamsE,"ax",@progbits
	.align	128
        .global         _ZN10layer_norm13ln_bwd_kernelINS_13Kernel_traitsIf6__halffS2_fjLj8192ELj1ELj1ELj8ELj16ENS_18Kernel_traits_baseILj8192EfS2_fS2_fjLj256EEEEELb1ELb1ELb1ELb1EEEvNS_9BwdParamsE
        .type           _ZN10layer_norm13ln_bwd_kernelINS_13Kernel_traitsIf6__halffS2_fjLj8192ELj1ELj1ELj8ELj16ENS_18Kernel_traits_baseILj8192EfS2_fS2_fjLj256EEEEELb1ELb1ELb1ELb1EEEvNS_9BwdParamsE,@function
        .size           _ZN10layer_norm13ln_bwd_kernelINS_13Kernel_traitsIf6__halffS2_fjLj8192ELj1ELj1ELj8ELj16ENS_18Kernel_traits_baseILj8192EfS2_fS2_fjLj256EEEEELb1ELb1ELb1ELb1EEEvNS_9BwdParamsE,(.L_x_15737 - _ZN10layer_norm13ln_bwd_kernelINS_13Kernel_traitsIf6__halffS2_fjLj8192ELj1ELj1ELj8ELj16ENS_18Kernel_traits_baseILj8192EfS2_fS2_fjLj256EEEEELb1ELb1ELb1ELb1EEEvNS_9BwdParamsE)
        .other          _ZN10layer_norm13ln_bwd_kernelINS_13Kernel_traitsIf6__halffS2_fjLj8192ELj1ELj1ELj8ELj16ENS_18Kernel_traits_baseILj8192EfS2_fS2_fjLj256EEEEELb1ELb1ELb1ELb1EEEvNS_9BwdParamsE,@"STO_CUDA_ENTRY STV_DEFAULT"
_ZN10layer_norm13ln_bwd_kernelINS_13Kernel_traitsIf6__halffS2_fjLj8192ELj1ELj1ELj8ELj16ENS_18Kernel_traits_baseILj8192EfS2_fS2_fjLj256EEEEELb1ELb1ELb1ELb1EEEvNS_9BwdParamsE:
.text._ZN10layer_norm13ln_bwd_kernelINS_13Kernel_traitsIf6__halffS2_fjLj8192ELj1ELj1ELj8ELj16ENS_18Kernel_traits_baseILj8192EfS2_fS2_fjLj256EEEEELb1ELb1ELb1ELb1EEEvNS_9BwdParamsE:
        /* <DEDUP_REMOVED lines=103> */
.L_x_12762:
        /* <DEDUP_REMOVED lines=21> */
[----:B------:R2:W-:Y:S01]  /*07c0*/  STL [R1+0x9c], R27 ;  /* 0x00009c1b01007387 */ /* 0x0005e20000100800 */
[----:B------:R-:W-:Y:S02]  /*07d0*/  USHF.R.S32.HI UR10, URZ, 0x1f, UR9 ;  /* 0x0000001fff0a7899 */ /* 0x000fe40008011409 */
[----:B------:R-:W-:Y:S02]  /*07e0*/  UIMAD UR11, UR11, UR21, URZ ;  /* 0x000000150b0b72a4 */ /* 0x000fe4000f8e02ff */
[----:B------:R-:W-:Y:S01]  /*07f0*/  UIMAD.WIDE UR32, UR8, 0x4, UR12 ;  /* 0x00000004082078a5 */ /* 0x000fe2000f8e020c */
[----:B------:R-:W3:Y:S01]  /*0800*/  LDC.64 R8, c[0x0][0x428] ;  /* 0x00010a00ff087b82 */ /* 0x000ee20000000a00 */
[----:B------:R-:W-:Y:S01]  /*0810*/  ULEA.HI UR10, UR10, UR9, URZ, 0x3 ;  /* 0x000000090a0a7291 */ /* 0x000fe2000f8f18ff */
[----:B------:R-:W-:Y:S01]  /*0820*/  ISETP.NE.U32.AND P0, PT, RZ, UR4, PT ;  /* 0x00000004ff007c0c */ /* 0x000fe2000bf05070 */
[----:B------:R-:W-:-:S02]  /*0830*/  USHF.R.S32.HI UR9, URZ, 0x1f, UR11 ;  /* 0x0000001fff097899 */ /* 0x000fc4000801140b */
[----:B------:R-:W-:Y:S01]  /*0840*/  UISETP.GE.AND UP3, UPT, UR20, 0x1, UPT ;  /* 0x000000011400788c */ /* 0x000fe2000bf66270 */
[----:B------:R-:W-:Y:S01]  /*0850*/  MOV R16, UR32 ;  /* 0x0000002000107c02 */ /* 0x000fe20008000f00 */
[----:B------:R-:W-:Y:S01]  /*0860*/  ULEA.HI UR9, UR9, UR11, URZ, 0x3 ;  /* 0x0000000b09097291 */ /* 0x000fe2000f8f18ff */
[----:B------:R-:W-:Y:S01]  /*0870*/  MOV R3, UR10 ;  /* 0x0000000a00037c02 */ /* 0x000fe20008000f00 */
[----:B------:R-:W4:Y:S01]  /*0880*/  LDC.64 R240, c[0x0][0x3b0] ;  /* 0x0000ec00fff07b82 */ /* 0x000f220000000a00 */
[----:B------:R-:W-:Y:S01]  /*0890*/  MOV R17, UR33 ;  /* 0x0000002100117c02 */ /* 0x000fe20008000f00 */
[----:B------:R2:W-:Y:S04]  /*08a0*/  STL [R1+0x98], R26 ;  /* 0x0000981a01007387 */ /* 0x0005e80000100800 */
[----:B------:R-:W2:Y:S01]  /*08b0*/  LDG.E R0, desc[UR22][R16.64] ;  /* 0x0000001610007981 */ /* 0x000ea2000c1e1900 */
[----:B------:R-:W-:-:S02]  /*08c0*/  ISETP.NE.AND.EX P0, PT, RZ, UR5, PT, P0 ;  /* 0x00000005ff007c0c */ /* 0x000fc4000bf05300 */
[----:B------:R-:W-:Y:S01]  /*08d0*/  PLOP3.LUT P1, PT, PT, PT, UP3, 0x80, 0x8 ;  /* 0x000000000008781c */ /* 0x000fe20003f2f038 */
[----:B------:R2:W-:Y:S01]  /*08e0*/  STL [R1+0x94], R25 ;  /* 0x0000941901007387 */ /* 0x0005e20000100800 */
[----:B0-----:R-:W-:-:S03]  /*08f0*/  LEA.HI.SX32 R238, R3, R242, 0x1d ;  /* 0x000000f203ee7211 */ /* 0x001fc600078feaff */
[----:B------:R0:W-:Y:S01]  /*0900*/  STL [R1+0x90], R24 ;  /* 0x0000901801007387 */ /* 0x0001e20000100800 */
[----:B------:R-:W-:Y:S02]  /*0910*/  MOV R3, UR9 ;  /* 0x0000000900037c02 */ /* 0x000fe40008000f00 */
[C---:B------:R-:W-:Y:S02]  /*0920*/  IADD3 R237, PT, PT, R238.reuse, 0x100, RZ ;  /* 0x00000100eeed7810 */ /* 0x040fe40007ffe0ff */
[C---:B------:R-:W-:Y:S01]  /*0930*/  IADD3 R2, PT, PT, R238.reuse, 0x200, RZ ;  /* 0x00000200ee027810 */ /* 0x040fe20007ffe0ff */
[C-C-:B-1----:R-:W-:Y:S01]  /*0940*/  IMAD.WIDE.U32 R4, R238.reuse, 0x20, R10.reuse ;  /* 0x00000020ee047825 */ /* 0x142fe200078e000a */
[----:B------:R-:W-:Y:S01]  /*0950*/  LEA.HI.SX32 R6, R3, R242, 0x1d ;  /* 0x000000f203067211 */ /* 0x000fe200078feaff */
[----:B------:R-:W1:Y:S01]  /*0960*/  @P0 LDC.64 R214, c[0x0][0x438] ;  /* 0x00010e00ffd60b82 */ /* 0x000e620000000a00 */
[----:B------:R-:W-:Y:S01]  /*0970*/  IADD3 R3, PT, PT, R238, 0x300, RZ ;  /* 0x00000300ee037810 */ /* 0x000fe20007ffe0ff */
[--C-:B------:R-:W-:Y:S01]  /*0980*/  IMAD.WIDE.U32 R208, R237, 0x20, R10.reuse ;  /* 0x00000020edd07825 */ /* 0x100fe200078e000a */
[----:B------:R-:W-:Y:S01]  /*0990*/  IADD3 R7, PT, PT, R6, 0x100, RZ ;  /* 0x0000010006077810 */ /* 0x000fe20007ffe0ff */
[----:B------:R-:W2:Y:S02]  /*09a0*/  LDG.E.128 R232, desc[UR22][R4.64] ;  /* 0x0000001604e87981 */ /* 0x000ea4000c1e1d00 */
[----:B------:R-:W-:-:S02]  /*09b0*/  IMAD.WIDE.U32 R220, R2, 0x20, R10 ;  /* 0x0000002002dc7825 */ /* 0x000fc400078e000a */
[----:B------:R3:W2:Y:S01]  /*09c0*/  LDG.E.128 R196, desc[UR22][R4.64+0x10] ;  /* 0x0000101604c47981 */ /* 0x0006a2000c1e1d00 */
[----:B------:R-:W0:Y:S01]  /*09d0*/  @P0 LDC.64 R210, c[0x0][0x438] ;  /* 0x00010e00ffd20b82 */ /* 0x000e220000000a00 */
[----:B------:R-:W-:Y:S02]  /*09e0*/  IMAD.WIDE.U32 R10, R3, 0x20, R10 ;  /* 0x00000020030a7825 */ /* 0x000fe400078e000a */
[----:B------:R-:W2:Y:S04]  /*09f0*/  LDG.E.128 R200, desc[UR22][R208.64] ;  /* 0x00000016d0c87981 */ /* 0x000ea8000c1e1d00 */
[----:B------:R-:W2:Y:S01]  /*0a00*/  LDG.E.128 R216, desc[UR22][R220.64] ;  /* 0x00000016dcd87981 */ /* 0x000ea2000c1e1d00 */
[----:B------:R-:W4:Y:S01]  /*0a10*/  @P0 LDC.64 R212, c[0x0][0x438] ;  /* 0x00010e00ffd40b82 */ /* 0x000f220000000a00 */
[--C-:B---3--:R-:W-:Y:S01]  /*0a20*/  IMAD.WIDE.U32 R4, R7, 0x10, R8.reuse ;  /* 0x0000001007047825 */ /* 0x108fe200078e0008 */
[C---:B------:R-:W-:Y:S01]  /*0a30*/  IADD3 R7, PT, PT, R6.reuse, 0x200, RZ ;  /* 0x0000020006077810 */ /* 0x040fe20007ffe0ff */
[----:B------:R-:W3:Y:S04]  /*0a40*/  LDG.E.128 R224, desc[UR22][R10.64] ;  /* 0x000000160ae07981 */ /* 0x000ee8000c1e1d00 */
[----:B------:R1:W3:Y:S04]  /*0a50*/  LDG.E.128 R228, desc[UR22][R10.64+0x10] ;  /* 0x000010160ae47981 */ /* 0x0002e8000c1e1d00 */
[----:B------:R-:W3:Y:S01]  /*0a60*/  LDG.E.128 R220, desc[UR22][R220.64+0x10] ;  /* 0x00001016dcdc7981 */ /* 0x000ee2000c1e1d00 */
[----:B------:R-:W-:-:S03]  /*0a70*/  IMAD.WIDE.U32 R12, R6, 0x10, R8 ;  /* 0x00000010060c7825 */ /* 0x000fc600078e0008 */
[----:B------:R0:W3:Y:S01]  /*0a80*/  LDG.E.128 R16, desc[UR22][R4.64] ;  /* 0x0000001604107981 */ /* 0x0000e2000c1e1d00 */
[----:B-1----:R-:W-:Y:S01]  /*0a90*/  IADD3 R10, PT, PT, R6, 0x300, RZ ;  /* 0x00000300060a7810 */ /* 0x002fe20007ffe0ff */
[----:B------:R-:W-:Y:S02]  /*0aa0*/  @UP3 UIADD3 UR9, UPT, UPT, UR20, -0x1, URZ ;  /* 0xffffffff14093890 */ /* 0x000fe4000fffe0ff */
[----:B------:R1:W3:Y:S01]  /*0ab0*/  LDG.E.128 R204, desc[UR22][R208.64+0x10] ;  /* 0x00001016d0cc7981 */ /* 0x0002e2000c1e1d00 */
[----:B------:R-:W-:Y:S01]  /*0ac0*/  MOV R236, RZ ;  /* 0x000000ff00ec7202 */ /* 0x000fe20000000f00 */
[----:B------:R-:W-:Y:S02]  /*0ad0*/  @P0 IMAD.WIDE.U32 R214, R238, 0x20, R214 ;  /* 0x00000020eed60825 */ /* 0x000fe400078e00d6 */
[----:B------:R-:W3:Y:S02]  /*0ae0*/  LDG.E.128 R12, desc[UR22][R12.64] ;  /* 0x000000160c0c7981 */ /* 0x000ee4000c1e1d00 */
[--C-:B0-----:R-:W-:Y:S01]  /*0af0*/  IMAD.WIDE.U32 R4, R7, 0x10, R8.reuse ;  /* 0x0000001007047825 */ /* 0x101fe200078e0008 */
[----:B------:R-:W-:Y:S01]  /*0b00*/  @UP3 UIMAD UR9, UR9, UR21, URZ ;  /* 0x00000015090932a4 */ /* 0x000fe2000f8e02ff */
[----:B------:R-:W5:Y:S02]  /*0b10*/  @P0 LDG.E.128 R148, desc[UR22][R214.64] ;  /* 0x00000016d6940981 */ /* 0x000f64000c1e1d00 */
[----:B------:R-:W-:Y:S01]  /*0b20*/  IMAD.WIDE.U32 R8, R10, 0x10, R8 ;  /* 0x000000100a087825 */ /* 0x000fe200078e0008 */
[----:B-1----:R-:W0:Y:S01]  /*0b30*/  @P0 LDC.64 R208, c[0x0][0x438] ;  /* 0x00010e00ffd00b82 */ /* 0x002e220000000a00 */
[----:B------:R1:W5:Y:S04]  /*0b40*/  @P0 LDG.E.128 R152, desc[UR22][R214.64+0x10] ;  /* 0x00001016d6980981 */ /* 0x000368000c1e1d00 */
[----:B------:R-:W2:Y:S01]  /*0b50*/  LDG.E.128 R8, desc[UR22][R8.64] ;  /* 0x0000001608087981 */ /* 0x000ea2000c1e1d00 */
[----:B------:R-:W-:Y:S01]  /*0b60*/  @UP3 USHF.R.S32.HI UR10, URZ, 0x1f, UR9 ;  /* 0x0000001fff0a3899 */ /* 0x000fe20008011409 */
[----:B------:R-:W-:-:S02]  /*0b70*/  @P0 IMAD.WIDE.U32 R210, R2, 0x20, R210 ;  /* 0x0000002002d20825 */ /* 0x000fc400078e00d2 */
[----:B------:R-:W3:Y:S01]  /*0b80*/  LDG.E.128 R4, desc[UR22][R4.64] ;  /* 0x0000001604047981 */ /* 0x000ee2000c1e1d00 */
[----:B------:R-:W-:Y:S01]  /*0b90*/  @UP3 ULEA.HI UR10, UR10, UR9, URZ, 0x3 ;  /* 0x000000090a0a3291 */ /* 0x000fe2000f8f18ff */
[----:B----4-:R-:W-:Y:S02]  /*0ba0*/  @P0 IMAD.WIDE.U32 R2, R3, 0x20, R212 ;  /* 0x0000002003020825 */ /* 0x010fe400078e00d4 */
[----:B------:R-:W5:Y:S03]  /*0bb0*/  @P0 LDG.E.128 R164, desc[UR22][R210.64] ;  /* 0x00000016d2a40981 */ /* 0x000f66000c1e1d00 */
[----:B------:R-:W-:Y:S01]  /*0bc0*/  MOV R239, UR10 ;  /* 0x0000000a00ef7c02 */ /* 0x000fe20008000f00 */
[----:B------:R-:W5:Y:S03]  /*0bd0*/  @P0 LDG.E.128 R168, desc[UR22][R210.64+0x10] ;  /* 0x00001016d2a80981 */ /* 0x000f66000c1e1d00 */
[----:B------:R-:W-:Y:S01]  /*0be0*/  @P1 LEA.HI.SX32 R236, R239, R242, 0x1d ;  /* 0x000000f2efec1211 */ /* 0x000fe200078feaff */
[----:B------:R-:W5:Y:S01]  /*0bf0*/  @P0 LDG.E.128 R172, desc[UR22][R2.64] ;  /* 0x0000001602ac0981 */ /* 0x000f62000c1e1d00 */
[----:B0-----:R-:W-:-:S02]  /*0c00*/  @P0 IMAD.WIDE.U32 R208, R237, 0x20, R208 ;  /* 0x00000020edd00825 */ /* 0x001fc400078e00d0 */
[C---:B------:R-:W-:Y:S01]  /*0c10*/  IADD3 R237, PT, PT, R236.reuse, 0x200, RZ ;  /* 0x00000200eced7810 */ /* 0x040fe20007ffe0ff */
[----:B------:R-:W5:Y:S01]  /*0c20*/  @P0 LDG.E.128 R176, desc[UR22][R2.64+0x10] ;  /* 0x0000101602b00981 */ /* 0x000f62000c1e1d00 */
[C---:B------:R-:W-:Y:S01]  /*0c30*/  IADD3 R212, PT, PT, R236.reuse, 0x100, RZ ;  /* 0x00000100ecd47810 */ /* 0x040fe20007ffe0ff */
[C-C-:B-1----:R-:W-:Y:S01]  /*0c40*/  IMAD.WIDE.U32 R214, R236.reuse, 0x8, R240.reuse ;  /* 0x00000008ecd67825 */ /* 0x142fe200078e00f0 */
[----:B------:R-:W-:Y:S01]  /*0c50*/  IADD3 R238, PT, PT, R236, 0x300, RZ ;  /* 0x00000300ecee7810 */ /* 0x000fe20007ffe0ff */
[----:B------:R-:W5:Y:S02]  /*0c60*/  @P0 LDG.E.128 R156, desc[UR22][R208.64] ;  /* 0x00000016d09c0981 */ /* 0x000f64000c1e1d00 */
[----:B------:R-:W-:Y:S02]  /*0c70*/  IMAD.WIDE.U32 R236, R237, 0x8, R240 ;  /* 0x00000008edec7825 */ /* 0x000fe400078e00f0 */
[----:B------:R-:W5:Y:S01]  /*0c80*/  @P0 LDG.E.128 R160, desc[UR22][R208.64+0x10] ;  /* 0x00001016d0a00981 */ /* 0x000f62000c1e1d00 */
[----:B------:R-:W-:-:S03]  /*0c90*/  ISETP.NE.AND P0, PT, RZ, UR28, PT ;  /* 0x0000001cff007c0c */ /* 0x000fc6000bf05270 */
[----:B------:R0:W5:Y:S04]  /*0ca0*/  LDG.E.64 R210, desc[UR22][R236.64] ;  /* 0x00000016ecd27981 */ /* 0x000168000c1e1b00 */
[----:B------:R-:W-:Y:S04]  /*0cb0*/  STL [R1+0x8c], R23 ;  /* 0x00008c1701007387 */ /* 0x000fe80000100800 */
[----:B------:R-:W-:Y:S04]  /*0cc0*/  STL [R1+0x88], R22 ;  /* 0x0000881601007387 */ /* 0x000fe80000100800 */
[----:B------:R1:W-:Y:S04]  /*0cd0*/  STL [R1+0x84], R21 ;  /* 0x0000841501007387 */ /* 0x0003e80000100800 */
[----:B------:R4:W-:Y:S01]  /*0ce0*/  STL [R1+0x80], R20 ;  /* 0x0000801401007387 */ /* 0x0009e20000100800 */
[--C-:B--2---:R-:W-:Y:S01]  /*0cf0*/  HADD2.F32 R27, -RZ, R8.reuse.H0_H0 ;  /* 0x20000008ff1b7230 */ /* 0x104fe20000004100 */
[----:B0-----:R-:W-:Y:S01]  /*0d00*/  FSEL R236, R0, RZ, !P0 ;  /* 0x000000ff00ec7208 */ /* 0x001fe20004000000 */
[----:B------:R-:W-:Y:S01]  /*0d10*/  HADD2.F32 R26, -RZ, R8.H1_H1 ;  /* 0x30000008ff1a7230 */ /* 0x000fe20000004100 */
[----:B------:R-:W5:Y:S03]  /*0d20*/  LDG.E.64 R214, desc[UR22][R214.64] ;  /* 0x00000016d6d67981 */ /* 0x000f66000c1e1b00 */
[C---:B------:R-:W-:Y:S01]  /*0d30*/  FADD.FTZ R249, -R236.reuse, R202 ;  /* 0x000000caecf97221 */ /* 0x040fe20000010100 */
[C---:B---3--:R-:W-:Y:S01]  /*0d40*/  FADD.FTZ R247, -R236.reuse, R223 ;  /* 0x000000dfecf77221 */ /* 0x048fe20000010100 */
[C---:B------:R-:W-:Y:S01]  /*0d50*/  FADD.FTZ R242, -R236.reuse, R198 ;  /* 0x000000c6ecf27221 */ /* 0x040fe20000010100 */
[C---:B------:R-:W-:Y:S01]  /*0d60*/  FADD.FTZ R243, -R236.reuse, R199 ;  /* 0x000000c7ecf37221 */ /* 0x040fe20000010100 */
[----:B------:R-:W-:Y:S01]  /*0d70*/  FADD.FTZ R223, -R236, R230 ;  /* 0x000000e6ecdf7221 */ /* 0x000fe20000010100 */
[----:B------:R-:W-:Y:S01]  /*0d80*/  MOV R230, R249 ;  /* 0x000000f900e67202 */ /* 0x000fe20000000f00 */
[--C-:B------:R-:W-:Y:S01]  /*0d90*/  HADD2.F32 R199, -RZ, R18.reuse.H0_H0 ;  /* 0x20000012ffc77230 */ /* 0x100fe20000004100 */
[----:B------:R-:W2:Y:S01]  /*0da0*/  LDL R249, [R1+0x6c] ;  /* 0x00006c0001f97983 */ /* 0x000ea20000100800 */
[----:B------:R-:W-:-:S03]  /*0db0*/  HADD2.F32 R198, -RZ, R18.H1_H1 ;  /* 0x30000012ffc67230 */ /* 0x000fc60000004100 */
[----:B------:R-:W3:Y:S01]  /*0dc0*/  LDL R18, [R1+0x68] ;  /* 0x0000680001127983 */ /* 0x000ee20000100800 */
[----:B------:R-:W-:-:S03]  /*0dd0*/  HADD2.F32 R25, -RZ, R9.H0_H0 ;  /* 0x20000009ff197230 */ /* 0x000fc60000004100 */
[----:B------:R-:W2:Y:S01]  /*0de0*/  LDL R8, [R1+0x70] ;  /* 0x0000700001087983 */ /* 0x000ea20000100800 */
[----:B------:R-:W-:-:S03]  /*0df0*/  HADD2.F32 R24, -RZ, R9.H1_H1 ;  /* 0x30000009ff187230 */ /* 0x000fc60000004100 */
[----:B------:R-:W3:Y:S01]  /*0e00*/  LDL R9, [R1+0x74] ;  /* 0x0000740001097983 */ /* 0x000ee20000100800 */
[--C-:B-1----:R-:W-:Y:S02]  /*0e10*/  HADD2.F32 R21, -RZ, R11.reuse.H0_H0 ;  /* 0x2000000bff157230 */ /* 0x102fe40000004100 */
[----:B----4-:R-:W-:Y:S02]  /*0e20*/  HADD2.F32 R20, -RZ, R11.H1_H1 ;  /* 0x3000000bff147230 */ /* 0x010fe40000004100 */
[--C-:B------:R-:W-:Y:S01]  /*0e30*/  HADD2.F32 R23, -RZ, R10.reuse.H0_H0 ;  /* 0x2000000aff177230 */ /* 0x100fe20000004100 */
[----:B------:R-:W4:Y:S01]  /*0e40*/  LDL R11, [R1+0x7c] ;  /* 0x00007c00010b7983 */ /* 0x000f220000100800 */
[----:B------:R-:W-:-:S03]  /*0e50*/  HADD2.F32 R22, -RZ, R10.H1_H1 ;  /* 0x3000000aff167230 */ /* 0x000fc60000004100 */
        /* <DEDUP_REMOVED lines=14> */
[C---:B------:R-:W-:Y:S01]  /*0f40*/  FADD.FTZ R200, -R236.reuse, R205 ;  /* 0x000000cdecc87221 */ /* 0x040fe20000010100 */
[----:B------:R-:W-:Y:S02]  /*0f50*/  HADD2.F32 R234, -RZ, R12.H1_H1 ;  /* 0x3000000cffea7230 */ /* 0x000fe40000004100 */
[C---:B------:R-:W-:Y:S01]  /*0f60*/  FADD.FTZ R201, -R236.reuse, R206 ;  /* 0x000000ceecc97221 */ /* 0x040fe20000010100 */
[--C-:B------:R-:W-:Y:S02]  /*0f70*/  HADD2.F32 R232, -RZ, R13.reuse.H0_H0 ;  /* 0x2000000dffe87230 */ /* 0x100fe40000004100 */
[C---:B------:R-:W-:Y:S01]  /*0f80*/  FADD.FTZ R202, -R236.reuse, R216 ;  /* 0x000000d8ecca7221 */ /* 0x040fe20000010100 */
[----:B------:R-:W-:Y:S02]  /*0f90*/  HADD2.F32 R233, -RZ, R13.H1_H1 ;  /* 0x3000000dffe97230 */ /* 0x000fe40000004100 */
[----:B------:R-:W-:Y:S01]  /*0fa0*/  FADD.FTZ R205, -R236, R219 ;  /* 0x000000dbeccd7221 */ /* 0x000fe20000010100 */
[----:B------:R-:W-:-:S02]  /*0fb0*/  HADD2.F32 R224, -RZ, R16.H0_H0 ;  /* 0x20000010ffe07230 */ /* 0x000fc40000004100 */
[C---:B------:R-:W-:Y:S01]  /*0fc0*/  FADD.FTZ R206, -R236.reuse, R220 ;  /* 0x000000dcecce7221 */ /* 0x040fe20000010100 */
[----:B------:R-:W-:Y:S02]  /*0fd0*/  HADD2.F32 R225, -RZ, R16.H1_H1 ;  /* 0x30000010ffe17230 */ /* 0x000fe40000004100 */
[C---:B------:R-:W-:Y:S01]  /*0fe0*/  FADD.FTZ R216, -R236.reuse, R222 ;  /* 0x000000deecd87221 */ /* 0x040fe20000010100 */
[--C-:B------:R-:W-:Y:S01]  /*0ff0*/  HADD2.F32 R12, -RZ, R14.reuse.H0_H0 ;  /* 0x2000000eff0c7230 */ /* 0x100fe20000004100 */
[----:B------:R-:W-:Y:S01]  /*1000*/  MOV R16, R245 ;  /* 0x000000f500107202 */ /* 0x000fe20000000f00 */
[----:B------:R-:W-:Y:S02]  /*1010*/  HADD2.F32 R13, -RZ, R14.H1_H1 ;  /* 0x3000000eff0d7230 */ /* 0x000fe40000004100 */
[C---:B------:R-:W-:Y:S01]  /*1020*/  FADD.FTZ R219, -R236.reuse, R226 ;  /* 0x000000e2ecdb7221 */ /* 0x040fe20000010100 */
[----:B------:R-:W-:Y:S02]  /*1030*/  HADD2.F32 R14, -RZ, R15.H0_H0 ;  /* 0x2000000fff0e7230 */ /* 0x000fe40000004100 */
[C---:B------:R-:W-:Y:S01]  /*1040*/  FADD.FTZ R220, -R236.reuse, R227 ;  /* 0x000000e3ecdc7221 */ /* 0x040fe20000010100 */
[----:B------:R-:W-:Y:S01]  /*1050*/  FADD.FTZ R222, -R236, R229 ;  /* 0x000000e5ecde7221 */ /* 0x000fe20000010100 */
[--C-:B------:R-:W-:Y:S01]  /*1060*/  HADD2.F32 R251, -RZ, R7.reuse.H0_H0 ;  /* 0x20000007fffb7230 */ /* 0x100fe20000004100 */
[----:B------:R-:W-:Y:S01]  /*1070*/  MOV R229, R250 ;  /* 0x000000fa00e57202 */ /* 0x000fe20000000f00 */
[----:B------:R-:W-:-:S02]  /*1080*/  HADD2.F32 R245, -RZ, R7.H1_H1 ;  /* 0x30000007fff57230 */ /* 0x000fc40000004100 */
[----:B------:R-:W-:Y:S01]  /*1090*/  FMUL.FTZ R7, R242, UR30 ;  /* 0x0000001ef2077c20 */ /* 0x000fe20008410000 */
[----:B------:R-:W-:Y:S02]  /*10a0*/  HADD2.F32 R15, -RZ, R15.H1_H1 ;  /* 0x3000000fff0f7230 */ /* 0x000fe40000004100 */
[----:B------:R-:W-:Y:S01]  /*10b0*/  FMUL.FTZ R250, R243, UR30 ;  /* 0x0000001ef3fa7c20 */ /* 0x000fe20008410000 */
[--C-:B------:R-:W-:Y:S02]  /*10c0*/  HADD2.F32 R226, -RZ, R17.reuse.H0_H0 ;  /* 0x20000011ffe27230 */ /* 0x100fe40000004100 */
[----:B------:R-:W-:Y:S01]  /*10d0*/  HADD2.F32 R227, -RZ, R17.H1_H1 ;  /* 0x30000011ffe37230 */ /* 0x000fe20000004100 */
[----:B------:R-:W-:Y:S01]  /*10e0*/  MOV R17, R244 ;  /* 0x000000f400117202 */ /* 0x000fe20000000f00 */
[----:B------:R-:W-:Y:S01]  /*10f0*/  FADD.FTZ R78, R78, R14 ;  /* 0x0000000e4e4e7221 */ /* 0x000fe20000010000 */
[----:B------:R-:W-:Y:S01]  /*1100*/  FFMA.FTZ R110, R7, R14, R110 ;  /* 0x0000000e076e7223 */ /* 0x000fe2000001006e */
[----:B------:R-:W-:Y:S01]  /*1110*/  FADD.FTZ R79, R79, R15 ;  /* 0x0000000f4f4f7221 */ /* 0x000fe20000010000 */
[----:B------:R-:W-:Y:S01]  /*1120*/  FFMA.FTZ R111, R250, R15, R111 ;  /* 0x0000000ffa6f7223 */ /* 0x000fe2000001006f */
[----:B------:R-:W-:-:S04]  /*1130*/  IMAD.WIDE.U32 R212, R212, 0x8, R240 ;  /* 0x00000008d4d47825 */ /* 0x000fc800078e00f0 */
[----:B------:R-:W-:Y:S01]  /*1140*/  FMUL.FTZ R0, R0, UR30 ;  /* 0x0000001e00007c20 */ /* 0x000fe20008410000 */
[----:B------:R-:W-:-:S04]  /*1150*/  IMAD.WIDE.U32 R208, R238, 0x8, R240 ;  /* 0x00000008eed07825 */ /* 0x000fc800078e00f0 */
[C---:B------:R-:W-:Y:S01]  /*1160*/  FADD.FTZ R240, -R236.reuse, R196 ;  /* 0x000000c4ecf07221 */ /* 0x040fe20000010100 */
[----:B------:R-:W-:Y:S01]  /*1170*/  FADD.FTZ R241, -R236, R197 ;  /* 0x000000c5ecf17221 */ /* 0x000fe20000010100 */
[----:B------:R-:W-:Y:S01]  /*1180*/  FMUL.FTZ R2, R2, UR30 ;  /* 0x0000001e02027c20 */ /* 0x000fe20008410000 */
[--C-:B------:R-:W-:Y:S02]  /*1190*/  HADD2.F32 R197, -RZ, R19.reuse.H0_H0 ;  /* 0x20000013ffc57230 */ /* 0x100fe40000004100 */
[----:B------:R-:W-:Y:S01]  /*11a0*/  FADD.FTZ R80, R80, R235 ;  /* 0x000000eb50507221 */ /* 0x000fe20000010000 */
[----:B------:R-:W-:Y:S02]  /*11b0*/  HADD2.F32 R196, -RZ, R19.H1_H1 ;  /* 0x30000013ffc47230 */ /* 0x000fe40000004100 */
[----:B------:R-:W-:Y:S01]  /*11c0*/  FFMA.FTZ R112, R0, R235, R112 ;  /* 0x000000eb00707223 */ /* 0x000fe20000010070 */
[----:B------:R-:W4:Y:S01]  /*11d0*/  LDL R19, [R1+0x64] ;  /* 0x0000640001137983 */ /* 0x000f220000100800 */
[C---:B------:R-:W-:Y:S01]  /*11e0*/  FADD.FTZ R248, -R236.reuse, R207 ;  /* 0x000000cfecf87221 */ /* 0x040fe20000010100 */
[C---:B------:R-:W-:Y:S01]  /*11f0*/  FADD.FTZ R207, -R236.reuse, R221 ;  /* 0x000000ddeccf7221 */ /* 0x040fe20000010100 */
[C---:B------:R-:W-:Y:S01]  /*1200*/  FADD.FTZ R221, -R236.reuse, R228 ;  /* 0x000000e4ecdd7221 */ /* 0x040fe20000010100 */
[----:B------:R-:W-:Y:S01]  /*1210*/  FADD.FTZ R228, -R236, R231 ;  /* 0x000000e7ece47221 */ /* 0x000fe20000010100 */
[----:B------:R-:W-:Y:S01]  /*1220*/  FFMA.FTZ R113, R2, R234, R113 ;  /* 0x000000ea02717223 */ /* 0x000fe20000010071 */
[----:B------:R-:W-:Y:S01]  /*1230*/  FADD.FTZ R81, R81, R234 ;  /* 0x000000ea51517221 */ /* 0x000fe20000010000 */
[----:B------:R-:W-:-:S02]  /*1240*/  HADD2.F32 R231, -RZ, R4.H0_H0 ;  /* 0x20000004ffe77230 */ /* 0x000fc40000004100 */
[----:B------:R-:W-:Y:S01]  /*1250*/  FMUL.FTZ R3, R3, UR30 ;  /* 0x0000001e03037c20 */ /* 0x000fe20008410000 */
[----:B------:R-:W-:Y:S02]  /*1260*/  HADD2.F32 R236, -RZ, R4.H1_H1 ;  /* 0x30000004ffec7230 */ /* 0x000fe40000004100 */
[----:B------:R-:W-:Y:S01]  /*1270*/  FMUL.FTZ R4, R246, UR30 ;  /* 0x0000001ef6047c20 */ /* 0x000fe20008410000 */
[--C-:B------:R-:W-:Y:S01]  /*1280*/  HADD2.F32 R238, -RZ, R5.reuse.H0_H0 ;  /* 0x20000005ffee7230 */ /* 0x100fe20000004100 */
[----:B------:R-:W4:Y:S01]  /*1290*/  LDL R246, [R1+0x60] ;  /* 0x0000600001f67983 */ /* 0x000f220000100800 */
[----:B------:R-:W-:Y:S02]  /*12a0*/  HADD2.F32 R237, -RZ, R5.H1_H1 ;  /* 0x30000005ffed7230 */ /* 0x000fe40000004100 */
[----:B------:R-:W-:Y:S01]  /*12b0*/  FMUL.FTZ R5, R240, UR30 ;  /* 0x0000001ef0057c20 */ /* 0x000fe20008410000 */
[----:B------:R-:W-:Y:S01]  /*12c0*/  FFMA.FTZ R115, R4, R233, R115 ;  /* 0x000000e904737223 */ /* 0x000fe20000010073 */
[----:B------:R-:W-:Y:S01]  /*12d0*/  FADD.FTZ R83, R83, R233 ;  /* 0x000000e953537221 */ /* 0x000fe20000010000 */
[----:B------:R-:W-:Y:S01]  /*12e0*/  FFMA.FTZ R114, R3, R232, R114 ;  /* 0x000000e803727223 */ /* 0x000fe20000010072 */
[----:B------:R-:W-:Y:S01]  /*12f0*/  FADD.FTZ R82, R82, R232 ;  /* 0x000000e852527221 */ /* 0x000fe20000010000 */
[----:B------:R-:W4:Y:S01]  /*1300*/  LDL R240, [R1+0x54] ;  /* 0x0000540001f07983 */ /* 0x000f220000100800 */
[----:B--2---:R-:W-:Y:S01]  /*1310*/  FMUL.FTZ R8, R8, R235 ;  /* 0x000000eb08087220 */ /* 0x004fe20000410000 */
[----:B---3--:R-:W-:Y:S01]  /*1320*/  FMUL.FTZ R14, R18, R14 ;  /* 0x0000000e120e7220 */ /* 0x008fe20000410000 */
[----:B------:R-:W-:Y:S01]  /*1330*/  FMUL.FTZ R249, R249, R15 ;  /* 0x0000000ff9f97220 */ /* 0x000fe20000410000 */
[----:B------:R-:W-:Y:S01]  /*1340*/  FMUL.FTZ R15, R17, UR30 ;  /* 0x0000001e110f7c20 */ /* 0x000fe20008410000 */
[----:B------:R-:W-:Y:S01]  /*1350*/  FMUL.FTZ R18, R229, UR30 ;  /* 0x0000001ee5127c20 */ /* 0x000fe20008410000 */
[----:B------:R-:W-:Y:S01]  /*1360*/  FMUL.FTZ R17, R230, UR30 ;  /* 0x0000001ee6117c20 */ /* 0x000fe20008410000 */
[----:B------:R-:W2:Y:S04]  /*1370*/  LDL R229, [R1+0x5c] ;  /* 0x00005c0001e57983 */ /* 0x000ea80000100800 */
[----:B------:R-:W3:Y:S01]  /*1380*/  LDL R230, [R1+0x58] ;  /* 0x0000580001e67983 */ /* 0x000ee20000100800 */
[----:B------:R-:W-:-:S03]  /*1390*/  FMUL.FTZ R9, R9, R234 ;  /* 0x000000ea09097220 */ /* 0x000fc60000410000 */
[----:B------:R-:W3:Y:S04]  /*13a0*/  LDL R235, [R1+0x40] ;  /* 0x0000400001eb7983 */ /* 0x000ee80000100800 */
[----:B------:R-:W3:Y:S01]  /*13b0*/  LDL R234, [R1+0x44] ;  /* 0x0000440001ea7983 */ /* 0x000ee20000100800 */
[----:B----4-:R-:W-:Y:S01]  /*13c0*/  FMUL.FTZ R11, R11, R233 ;  /* 0x000000e90b0b7220 */ /* 0x010fe20000410000 */
[----:B------:R-:W-:Y:S02]  /*13d0*/  FMUL.FTZ R10, R10, R232 ;  /* 0x000000e80a0a7220 */ /* 0x000fe40000410000 */
[----:B------:R-:W4:Y:S04]  /*13e0*/  LDL R233, [R1+0x48] ;  /* 0x0000480001e97983 */ /* 0x000f280000100800 */
[----:B------:R-:W4:Y:S01]  /*13f0*/  LDL R232, [R1+0x4c] ;  /* 0x00004c0001e87983 */ /* 0x000f220000100800 */
[----:B------:R-:W-:-:S02]  /*1400*/  HADD2.F32 R244, -RZ, R6.H0_H0 ;  /* 0x20000006fff47230 */ /* 0x000fc40000004100 */
[----:B------:R-:W-:Y:S02]  /*1410*/  HADD2.F32 R239, -RZ, R6.H1_H1 ;  /* 0x30000006ffef7230 */ /* 0x000fe40000004100 */
[----:B------:R-:W-:Y:S01]  /*1420*/  FMUL.FTZ R6, R241, UR30 ;  /* 0x0000001ef1067c20 */ /* 0x000fe20008410000 */
[----:B------:R-:W-:Y:S01]  /*1430*/  FFMA.FTZ R107, R18, R227, R107 ;  /* 0x000000e3126b7223 */ /* 0x000fe2000001006b */
[----:B------:R-:W-:Y:S01]  /*1440*/  FADD.FTZ R75, R75, R227 ;  /* 0x000000e34b4b7221 */ /* 0x000fe20000010000 */
[----:B------:R-:W-:Y:S01]  /*1450*/  FFMA.FTZ R106, R17, R226, R106 ;  /* 0x000000e2116a7223 */ /* 0x000fe2000001006a */
[----:B------:R-:W-:Y:S01]  /*1460*/  FADD.FTZ R74, R74, R226 ;  /* 0x000000e24a4a7221 */ /* 0x000fe20000010000 */
[----:B------:R-:W-:Y:S01]  /*1470*/  FADD.FTZ R77, R77, R13 ;  /* 0x0000000d4d4d7221 */ /* 0x000fe20000010000 */
[----:B------:R-:W-:Y:S01]  /*1480*/  FFMA.FTZ R109, R6, R13, R109 ;  /* 0x0000000d066d7223 */ /* 0x000fe2000001006d */
[----:B------:R-:W-:Y:S01]  /*1490*/  FMUL.FTZ R200, R200, UR30 ;  /* 0x0000001ec8c87c20 */ /* 0x000fe20008410000 */
[----:B------:R-:W-:Y:S01]  /*14a0*/  FADD.FTZ R68, R68, R199 ;  /* 0x000000c744447221 */ /* 0x000fe20000010000 */
[----:B------:R-:W-:Y:S01]  /*14b0*/  FADD.FTZ R69, R69, R198 ;  /* 0x000000c645457221 */ /* 0x000fe20000010000 */
[----:B------:R-:W-:Y:S01]  /*14c0*/  FADD.FTZ R76, R76, R12 ;  /* 0x0000000c4c4c7221 */ /* 0x000fe20000010000 */
[----:B------:R-:W-:Y:S01]  /*14d0*/  FFMA.FTZ R101, R200, R198, R101 ;  /* 0x000000c6c8657223 */ /* 0x000fe20000010065 */
[-C--:B------:R-:W-:Y:S01]  /*14e0*/  FFMA.FTZ R108, R5, R12.reuse, R108 ;  /* 0x0000000c056c7223 */ /* 0x080fe2000001006c */
[----:B------:R-:W-:Y:S01]  /*14f0*/  FMUL.FTZ R16, R16, UR30 ;  /* 0x0000001e10107c20 */ /* 0x000fe20008410000 */
[----:B------:R-:W-:Y:S01]  /*1500*/  FMUL.FTZ R201, R201, UR30 ;  /* 0x0000001ec9c97c20 */ /* 0x000fe20008410000 */
[----:B------:R-:W-:Y:S01]  /*1510*/  FMUL.FTZ R248, R248, UR30 ;  /* 0x0000001ef8f87c20 */ /* 0x000fe20008410000 */
[----:B------:R-:W-:Y:S01]  /*1520*/  FADD.FTZ R73, R73, R225 ;  /* 0x000000e149497221 */ /* 0x000fe20000010000 */
[----:B------:R-:W-:Y:S01]  /*1530*/  FFMA.FTZ R105, R16, R225, R105 ;  /* 0x000000e110697223 */ /* 0x000fe20000010069 */
[----:B------:R-:W-:Y:S01]  /*1540*/  FADD.FTZ R70, R70, R197 ;  /* 0x000000c546467221 */ /* 0x000fe20000010000 */
[----:B------:R-:W-:Y:S01]  /*1550*/  FFMA.FTZ R102, R201, R197, R102 ;  /* 0x000000c5c9667223 */ /* 0x000fe20000010066 */
[----:B------:R-:W4:Y:S04]  /*1560*/  LDL R241, [R1+0x50] ;  /* 0x0000500001f17983 */ /* 0x000f280000100800 */
[----:B------:R-:W4:Y:S01]  /*1570*/  LDL R243, [R1+0x24] ;  /* 0x0000240001f37983 */ /* 0x000f220000100800 */
[----:B------:R-:W-:Y:S01]  /*1580*/  FMUL.FTZ R202, R202, UR30 ;  /* 0x0000001ecaca7c20 */ /* 0x000fe20008410000 */
[----:B------:R-:W-:Y:S01]  /*1590*/  FMUL.FTZ R204, R204, UR30 ;  /* 0x0000001ecccc7c20 */ /* 0x000fe20008410000 */
[----:B------:R-:W-:Y:S01]  /*15a0*/  FMUL.FTZ R203, R203, UR30 ;  /* 0x0000001ecbcb7c20 */ /* 0x000fe20008410000 */
[----:B------:R-:W-:Y:S01]  /*15b0*/  FMUL.FTZ R217, R217, UR30 ;  /* 0x0000001ed9d97c20 */ /* 0x000fe20008410000 */
[----:B------:R-:W-:Y:S01]  /*15c0*/  FMUL.FTZ R218, R218, UR30 ;  /* 0x0000001edada7c20 */ /* 0x000fe20008410000 */
[----:B------:R-:W-:Y:S01]  /*15d0*/  FADD.FTZ R72, R72, R224 ;  /* 0x000000e048487221 */ /* 0x000fe20000010000 */
[----:B------:R-:W4:Y:S01]  /*15e0*/  LDL R242, [R1+0x28] ;  /* 0x0000280001f27983 */ /* 0x000f220000100800 */
[----:B------:R-:W-:Y:S01]  /*15f0*/  FADD.FTZ R56, R56, R27 ;  /* 0x0000001b38387221 */ /* 0x000fe20000010000 */
[----:B------:R-:W-:Y:S01]  /*1600*/  FADD.FTZ R57, R57, R26 ;  /* 0x0000001a39397221 */ /* 0x000fe20000010000 */
[----:B------:R-:W-:Y:S01]  /*1610*/  FMUL.FTZ R219, R219, UR30 ;  /* 0x0000001edbdb7c20 */ /* 0x000fe20008410000 */
[----:B------:R-:W-:Y:S01]  /*1620*/  FMUL.FTZ R205, R205, UR30 ;  /* 0x0000001ecdcd7c20 */ /* 0x000fe20008410000 */
[----:B------:R-:W-:Y:S01]  /*1630*/  FMUL.FTZ R220, R220, UR30 ;  /* 0x0000001edcdc7c20 */ /* 0x000fe20008410000 */
[----:B------:R-:W-:Y:S01]  /*1640*/  FADD.FTZ R63, R63, R245 ;  /* 0x000000f53f3f7221 */ /* 0x000fe20000010000 */
[----:B------:R-:W-:Y:S01]  /*1650*/  FADD.FTZ R58, R58, R25 ;  /* 0x000000193a3a7221 */ /* 0x000fe20000010000 */
[----:B------:R-:W-:Y:S01]  /*1660*/  FADD.FTZ R59, R59, R24 ;  /* 0x000000183b3b7221 */ /* 0x000fe20000010000 */
[----:B------:R-:W-:Y:S01]  /*1670*/  FADD.FTZ R52, R52, R23 ;  /* 0x0000001734347221 */ /* 0x000fe20000010000 */
[----:B------:R-:W-:Y:S01]  /*1680*/  FMUL.FTZ R206, R206, UR30 ;  /* 0x0000001ecece7c20 */ /* 0x000fe20008410000 */
[----:B------:R-:W-:Y:S01]  /*1690*/  FMUL.FTZ R13, R19, R13 ;  /* 0x0000000d130d7220 */ /* 0x000fe20000410000 */
[----:B------:R-:W-:Y:S01]  /*16a0*/  FMUL.FTZ R19, R252, UR30 ;  /* 0x0000001efc137c20 */ /* 0x000fe20008410000 */
[----:B------:R-:W-:Y:S01]  /*16b0*/  FMUL.FTZ R252, R228, UR30 ;  /* 0x0000001ee4fc7c20 */ /* 0x000fe20008410000 */
[----:B------:R-:W-:Y:S01]  /*16c0*/  FMUL.FTZ R222, R222, UR30 ;  /* 0x0000001edede7c20 */ /* 0x000fe20008410000 */
[----:B------:R-:W-:Y:S01]  /*16d0*/  FMUL.FTZ R216, R216, UR30 ;  /* 0x0000001ed8d87c20 */ /* 0x000fe20008410000 */
[----:B------:R-:W-:Y:S01]  /*16e0*/  FFMA.FTZ R100, R19, R199, R100 ;  /* 0x000000c713647223 */ /* 0x000fe20000010064 */
[----:B------:R-:W-:Y:S01]  /*16f0*/  FMUL.FTZ R223, R223, UR30 ;  /* 0x0000001edfdf7c20 */ /* 0x000fe20008410000 */
[----:B------:R-:W-:Y:S01]  /*1700*/  FADD.FTZ R53, R53, R22 ;  /* 0x0000001635357221 */ /* 0x000fe20000010000 */
[----:B------:R-:W-:Y:S01]  /*1710*/  FADD.FTZ R62, R62, R251 ;  /* 0x000000fb3e3e7221 */ /* 0x000fe20000010000 */
[----:B------:R-:W-:Y:S01]  /*1720*/  FADD.FTZ R54, R54, R21 ;  /* 0x0000001536367221 */ /* 0x000fe20000010000 */
[----:B------:R-:W-:Y:S01]  /*1730*/  FADD.FTZ R55, R55, R20 ;  /* 0x0000001437377221 */ /* 0x000fe20000010000 */
[----:B------:R-:W5:Y:S01]  /*1740*/  LDG.E.64 R212, desc[UR22][R212.64] ;  /* 0x00000016d4d47981 */ /* 0x000f62000c1e1b00 */
[----:B------:R-:W-:Y:S01]  /*1750*/  FMUL.FTZ R12, R246, R12 ;  /* 0x0000000cf60c7220 */ /* 0x000fe20000410000 */
[----:B------:R-:W-:Y:S01]  /*1760*/  FMUL.FTZ R246, R247, UR30 ;  /* 0x0000001ef7f67c20 */ /* 0x000fe20008410000 */
[----:B------:R-:W-:Y:S01]  /*1770*/  FADD.FTZ R71, R71, R196 ;  /* 0x000000c447477221 */ /* 0x000fe20000010000 */
[----:B------:R-:W-:Y:S01]  /*1780*/  FFMA.FTZ R103, R248, R196, R103 ;  /* 0x000000c4f8677223 */ /* 0x000fe20000010067 */
[----:B------:R-:W5:Y:S01]  /*1790*/  LDG.E.64 R208, desc[UR22][R208.64] ;  /* 0x00000016d0d07981 */ /* 0x000f62000c1e1b00 */
[----:B------:R-:W-:-:S03]  /*17a0*/  FMUL.FTZ R225, R240, R225 ;  /* 0x000000e1f0e17220 */ /* 0x000fc60000410000 */
[----:B------:R-:W4:Y:S01]  /*17b0*/  LDL R240, [R1+0x30] ;  /* 0x0000300001f07983 */ /* 0x000f220000100800 */
[----:B--2---:R-:W-:Y:S01]  /*17c0*/  FMUL.FTZ R227, R229, R227 ;  /* 0x000000e3e5e37220 */ /* 0x004fe20000410000 */
[----:B------:R-:W-:Y:S01]  /*17d0*/  FFMA.FTZ R229, R0, R8, RZ ;  /* 0x0000000800e57223 */ /* 0x000fe200000100ff */
[----:B---3--:R-:W-:Y:S01]  /*17e0*/  FMUL.FTZ R226, R230, R226 ;  /* 0x000000e2e6e27220 */ /* 0x008fe20000410000 */
[----:B------:R-:W-:Y:S02]  /*17f0*/  FADD.FTZ R230, RZ, R8 ;  /* 0x00000008ffe67221 */ /* 0x000fe40000010000 */
[----:B------:R-:W-:Y:S02]  /*1800*/  FFMA.FTZ R229, R2, R9, R229 ;  /* 0x0000000902e57223 */ /* 0x000fe400000100e5 */
[----:B------:R-:W-:Y:S01]  /*1810*/  FADD.FTZ R230, R9, R230 ;  /* 0x000000e609e67221 */ /* 0x000fe20000010000 */
[----:B------:R-:W-:Y:S01]  /*1820*/  FMUL.FTZ R228, R235, R199 ;  /* 0x000000c7ebe47220 */ /* 0x000fe20000410000 */
[----:B------:R-:W-:-:S02]  /*1830*/  FFMA.FTZ R199, R3, R10, R229 ;  /* 0x0000000a03c77223 */ /* 0x000fc400000100e5 */
[----:B------:R-:W-:Y:S01]  /*1840*/  FADD.FTZ R230, R10, R230 ;  /* 0x000000e60ae67221 */ /* 0x000fe20000010000 */
[----:B------:R-:W-:Y:S01]  /*1850*/  FMUL.FTZ R229, R234, R198 ;  /* 0x000000c6eae57220 */ /* 0x000fe20000410000 */
[----:B------:R-:W-:Y:S01]  /*1860*/  FFMA.FTZ R198, R4, R11, R199 ;  /* 0x0000000b04c67223 */ /* 0x000fe200000100c7 */
[----:B------:R-:W-:Y:S01]  /*1870*/  FMUL.FTZ R207, R207, UR30 ;  /* 0x0000001ecfcf7c20 */ /* 0x000fe20008410000 */
[----:B------:R-:W-:Y:S01]  /*1880*/  FADD.FTZ R199, R11, R230 ;  /* 0x000000e60bc77221 */ /* 0x000fe20000010000 */
[----:B------:R-:W-:Y:S01]  /*1890*/  FFMA.FTZ R104, R15, R224, R104 ;  /* 0x000000e00f687223 */ /* 0x000fe20000010068 */
[----:B------:R-:W-:Y:S01]  /*18a0*/  FFMA.FTZ R198, R5, R12, R198 ;  /* 0x0000000c05c67223 */ /* 0x000fe200000100c6 */
[----:B----4-:R-:W-:Y:S01]  /*18b0*/  FMUL.FTZ R247, R232, R196 ;  /* 0x000000c4e8f77220 */ /* 0x010fe20000410000 */
[----:B------:R-:W-:Y:S01]  /*18c0*/  FADD.FTZ R199, R12, R199 ;  /* 0x000000c70cc77221 */ /* 0x000fe20000010000 */
[----:B------:R-:W-:Y:S01]  /*18d0*/  FMUL.FTZ R230, R233, R197 ;  /* 0x000000c5e9e67220 */ /* 0x000fe20000410000 */
[----:B------:R-:W-:Y:S01]  /*18e0*/  FFMA.FTZ R198, R6, R13, R198 ;  /* 0x0000000d06c67223 */ /* 0x000fe200000100c6 */
[----:B------:R-:W2:Y:S01]  /*18f0*/  LDL R233, [R1+0x38] ;  /* 0x0000380001e97983 */ /* 0x000ea20000100800 */
[----:B------:R-:W-:-:S02]  /*1900*/  FADD.FTZ R199, R13, R199 ;  /* 0x000000c70dc77221 */ /* 0x000fc40000010000 */
[----:B------:R-:W-:Y:S01]  /*1910*/  FFMA.FTZ R196, R7, R14, R198 ;  /* 0x0000000e07c47223 */ /* 0x000fe200000100c6 */
[----:B------:R-:W3:Y:S01]  /*1920*/  LDL R232, [R1+0x34] ;  /* 0x0000340001e87983 */ /* 0x000ee20000100800 */
[----:B------:R-:W-:-:S03]  /*1930*/  FADD.FTZ R197, R14, R199 ;  /* 0x000000c70ec57221 */ /* 0x000fc60000010000 */
[----:B------:R-:W4:Y:S04]  /*1940*/  LDL R199, [R1+0x10] ;  /* 0x0000100001c77983 */ /* 0x000f280000100800 */
[----:B------:R-:W4:Y:S01]  /*1950*/  LDL R198, [R1+0x14] ;  /* 0x0000140001c67983 */ /* 0x000f220000100800 */
[----:B------:R-:W-:Y:S01]  /*1960*/  FFMA.FTZ R96, R202, R231, R96 ;  /* 0x000000e7ca607223 */ /* 0x000fe20000010060 */
[----:B------:R-:W-:Y:S01]  /*1970*/  FADD.FTZ R64, R64, R231 ;  /* 0x000000e740407221 */ /* 0x000fe20000010000 */
[----:B------:R-:W-:Y:S01]  /*1980*/  FFMA.FTZ R98, R204, R238, R98 ;  /* 0x000000eecc627223 */ /* 0x000fe20000010062 */
[----:B------:R-:W-:Y:S01]  /*1990*/  FADD.FTZ R66, R66, R238 ;  /* 0x000000ee42427221 */ /* 0x000fe20000010000 */
[----:B------:R-:W4:Y:S01]  /*19a0*/  LDL R234, [R1+0x3c] ;  /* 0x00003c0001ea7983 */ /* 0x000f220000100800 */
[----:B------:R-:W-:Y:S01]  /*19b0*/  FFMA.FTZ R97, R203, R236, R97 ;  /* 0x000000eccb617223 */ /* 0x000fe20000010061 */
[----:B------:R-:W-:Y:S01]  /*19c0*/  FADD.FTZ R65, R65, R236 ;  /* 0x000000ec41417221 */ /* 0x000fe20000010000 */
[----:B------:R-:W-:Y:S01]  /*19d0*/  FMUL.FTZ R224, R241, R224 ;  /* 0x000000e0f1e07220 */ /* 0x000fe20000410000 */
[----:B------:R-:W4:Y:S01]  /*19e0*/  LDL R235, [R1+0x20] ;  /* 0x0000200001eb7983 */ /* 0x000f220000100800 */
[----:B------:R-:W-:Y:S01]  /*19f0*/  FFMA.FTZ R88, R217, R27, R88 ;  /* 0x0000001bd9587223 */ /* 0x000fe20000010058 */
[----:B------:R-:W-:Y:S01]  /*1a00*/  FADD.FTZ R61, R61, R239 ;  /* 0x000000ef3d3d7221 */ /* 0x000fe20000010000 */
[----:B------:R-:W-:Y:S01]  /*1a10*/  FFMA.FTZ R93, R207, R239, R93 ;  /* 0x000000efcf5d7223 */ /* 0x000fe2000001005d */
[----:B------:R-:W4:Y:S01]  /*1a20*/  LDL R241, [R1+0x2c] ;  /* 0x00002c0001f17983 */ /* 0x000f220000100800 */
[----:B------:R-:W-:Y:S01]  /*1a30*/  FFMA.FTZ R89, R218, R26, R89 ;  /* 0x0000001ada597223 */ /* 0x000fe20000010059 */
[----:B------:R-:W-:-:S02]  /*1a40*/  FMUL.FTZ R231, R240, R231 ;  /* 0x000000e7f0e77220 */ /* 0x000fc40000410000 */
[----:B------:R-:W4:Y:S01]  /*1a50*/  LDL R240, [R1+0x18] ;  /* 0x0000180001f07983 */ /* 0x000f220000100800 */
[----:B--2---:R-:W-:Y:S01]  /*1a60*/  FMUL.FTZ R233, R233, R238 ;  /* 0x000000eee9e97220 */ /* 0x004fe20000410000 */
[----:B---3--:R-:W-:Y:S01]  /*1a70*/  FMUL.FTZ R232, R232, R236 ;  /* 0x000000ece8e87220 */ /* 0x008fe20000410000 */
[----:B------:R-:W-:Y:S01]  /*1a80*/  FMUL.FTZ R236, R243, R239 ;  /* 0x000000eff3ec7220 */ /* 0x000fe20000410000 */
[----:B----4-:R-:W-:Y:S02]  /*1a90*/  FMUL.FTZ R238, R199, R27 ;  /* 0x0000001bc7ee7220 */ /* 0x010fe40000410000 */
[----:B------:R0:W5:Y:S01]  /*1aa0*/  LDL.LU R27, [R1+0x9c] ;  /* 0x00009c00011b7983 */ /* 0x0001620000300800 */
[----:B------:R-:W-:-:S03]  /*1ab0*/  FMUL.FTZ R239, R198, R26 ;  /* 0x0000001ac6ef7220 */ /* 0x000fc60000410000 */
[----:B------:R-:W2:Y:S04]  /*1ac0*/  LDL R199, [R1+0x1c] ;  /* 0x00001c0001c77983 */ /* 0x000ea80000100800 */
[----:B------:R0:W5:Y:S04]  /*1ad0*/  LDL.LU R26, [R1+0x98] ;  /* 0x00009800011a7983 */ /* 0x0001680000300800 */
[----:B------:R-:W3:Y:S01]  /*1ae0*/  LDL R198, [R1] ;  /* 0x0000000001c67983 */ /* 0x000ee20000100800 */
[----:B------:R-:W-:Y:S01]  /*1af0*/  FMUL.FTZ R221, R221, UR30 ;  /* 0x0000001edddd7c20 */ /* 0x000fe20008410000 */
[----:B------:R-:W-:Y:S01]  /*1b00*/  FFMA.FTZ R95, R246, R245, R95 ;  /* 0x000000f5f65f7223 */ /* 0x000fe2000001005f */
[----:B------:R-:W-:Y:S01]  /*1b10*/  FFMA.FTZ R90, R219, R25, R90 ;  /* 0x00000019db5a7223 */ /* 0x000fe2000001005a */
[----:B------:R-:W-:Y:S01]  /*1b20*/  FMUL.FTZ R245, R241, R245 ;  /* 0x000000f5f1f57220 */ /* 0x000fe20000410000 */
[-C--:B------:R-:W-:Y:S01]  /*1b30*/  FFMA.FTZ R99, R205, R237.reuse, R99 ;  /* 0x000000edcd637223 */ /* 0x080fe20000010063 */
[----:B------:R-:W-:Y:S01]  /*1b40*/  FADD.FTZ R67, R67, R237 ;  /* 0x000000ed43437221 */ /* 0x000fe20000010000 */
[----:B------:R-:W-:Y:S01]  /*1b50*/  FMUL.FTZ R234, R234, R237 ;  /* 0x000000edeaea7220 */ /* 0x000fe20000410000 */
[----:B------:R-:W-:Y:S01]  /*1b60*/  FFMA.FTZ R91, R220, R24, R91 ;  /* 0x00000018dc5b7223 */ /* 0x000fe2000001005b */
[----:B------:R-:W-:Y:S01]  /*1b70*/  FMUL.FTZ R237, R242, R251 ;  /* 0x000000fbf2ed7220 */ /* 0x000fe20000410000 */
[----:B------:R-:W-:Y:S01]  /*1b80*/  FFMA.FTZ R84, R221, R23, R84 ;  /* 0x00000017dd547223 */ /* 0x000fe20000010054 */
[----:B------:R-:W-:-:S02]  /*1b90*/  FMUL.FTZ R240, R240, R25 ;  /* 0x00000019f0f07220 */ /* 0x000fc40000410000 */
[----:B------:R0:W5:Y:S04]  /*1ba0*/  LDL.LU R25, [R1+0x94] ;  /* 0x0000940001197983 */ /* 0x0001680000300800 */
[----:B------:R-:W4:Y:S01]  /*1bb0*/  LDL R243, [R1+0x4] ;  /* 0x0000040001f37983 */ /* 0x000f220000100800 */
[----:B--2---:R-:W-:-:S03]  /*1bc0*/  FMUL.FTZ R241, R199, R24 ;  /* 0x00000018c7f17220 */ /* 0x004fc60000410000 */
[----:B------:R0:W5:Y:S04]  /*1bd0*/  LDL.LU R24, [R1+0x90] ;  /* 0x0000900001187983 */ /* 0x0001680000300800 */
[----:B------:R-:W2:Y:S01]  /*1be0*/  LDL R199, [R1+0x8] ;  /* 0x0000080001c77983 */ /* 0x000ea20000100800 */
[----:B---3--:R-:W-:-:S03]  /*1bf0*/  FMUL.FTZ R242, R198, R23 ;  /* 0x00000017c6f27220 */ /* 0x008fc60000410000 */
[----:B------:R0:W5:Y:S04]  /*1c00*/  LDL.LU R23, [R1+0x8c] ;  /* 0x00008c0001177983 */ /* 0x0001680000300800 */
[----:B------:R-:W3:Y:S01]  /*1c10*/  LDL R198, [R1+0xc] ;  /* 0x00000c0001c67983 */ /* 0x000ee20000100800 */
[----:B------:R-:W-:Y:S01]  /*1c20*/  FADD.FTZ R60, R60, R244 ;  /* 0x000000f43c3c7221 */ /* 0x000fe20000010000 */
[-C--:B------:R-:W-:Y:S01]  /*1c30*/  FFMA.FTZ R92, R206, R244.reuse, R92 ;  /* 0x000000f4ce5c7223 */ /* 0x080fe2000001005c */
[----:B------:R-:W-:Y:S01]  /*1c40*/  FMUL.FTZ R235, R235, R244 ;  /* 0x000000f4ebeb7220 */ /* 0x000fe20000410000 */
[----:B------:R-:W-:Y:S01]  /*1c50*/  FFMA.FTZ R85, R222, R22, R85 ;  /* 0x00000016de557223 */ /* 0x000fe20000010055 */
[----:B------:R-:W-:Y:S01]  /*1c60*/  FFMA.FTZ R94, R216, R251, R94 ;  /* 0x000000fbd85e7223 */ /* 0x000fe2000001005e */
[----:B------:R-:W-:Y:S01]  /*1c70*/  FFMA.FTZ R86, R223, R21, R86 ;  /* 0x00000015df567223 */ /* 0x000fe20000010056 */
[----:B------:R-:W-:Y:S01]  /*1c80*/  FFMA.FTZ R87, R252, R20, R87 ;  /* 0x00000014fc577223 */ /* 0x000fe20000010057 */
[----:B----4-:R-:W-:-:S02]  /*1c90*/  FMUL.FTZ R243, R243, R22 ;  /* 0x00000016f3f37220 */ /* 0x010fc40000410000 */
[----:B------:R0:W5:Y:S01]  /*1ca0*/  LDL.LU R22, [R1+0x88] ;  /* 0x0000880001167983 */ /* 0x0001620000300800 */
        /* <DEDUP_REMOVED lines=12> */
[----:B--2---:R-:W-:Y:S02]  /*1d70*/  FMUL.FTZ R244, R199, R21 ;  /* 0x00000015c7f47220 */ /* 0x004fe40000410000 */
[----:B------:R0:W5:Y:S01]  /*1d80*/  LDL.LU R21, [R1+0x84] ;  /* 0x0000840001157983 */ /* 0x0001620000300800 */
[----:B---3--:R-:W-:-:S03]  /*1d90*/  FMUL.FTZ R251, R198, R20 ;  /* 0x00000014c6fb7220 */ /* 0x008fc60000410000 */
        /* <DEDUP_REMOVED lines=39> */
[----:B0-----:R-:W-:Y:S06]  /*2010*/  BRA `(.L_x_12508) ;  /* 0x0000000000fc7947 */ /* 0x001fec0003800000 */
.L_x_12507:
        /* <DEDUP_REMOVED lines=12> */
.L_x_12509:
        /* <DEDUP_REMOVED lines=17> */
.L_x_12510:
        /* <DEDUP_REMOVED lines=34> */
.L_x_12508:
        /* <DEDUP_REMOVED lines=35> */
.L_x_12512:
[----:B------:R-:W-:Y:S05]  /*2640*/  BSYNC.RECONVERGENT B0 ;  /* 0x0000000000007941 */ /* 0x000fea0003800200 */
.L_x_12511:
        /* <DEDUP_REMOVED lines=82> */
.L_x_12517:
[----:B------:R-:W-:Y:S05]  /*2b70*/  BSYNC.RECONVERGENT B0 ;  /* 0x0000000000007941 */ /* 0x000fea0003800200 */
.L_x_12516:
        /* <DEDUP_REMOVED lines=13> */
.L_x_12515:
[----:B------:R-:W-:Y:S05]  /*2c50*/  BRA.U !UP3, `(.L_x_12518) ;  /* 0x000000010b707547 */ /* 0x000fea000b800000 */
[----:B------:R-:W-:Y:S01]  /*2c60*/  LOP3.LUT P0, RZ, R214, 0xff00, RZ, 0xc0, !PT ;  /* 0x0000ff00d6ff7812 */ /* 0x000fe2000780c0ff */
[----:B------:R-:W-:Y:S01]  /*2c70*/  BSSY.RECONVERGENT B0, `(.L_x_12519) ;  /* 0x000000d000007945 */ /* 0x000fe20003800200 */
[----:B------:R-:W-:-:S11]  /*2c80*/  MOV R196, RZ ;  /* 0x000000ff00c47202 */ /* 0x000fd60000000f00 */
        /* <DEDUP_REMOVED lines=11> */
.L_x_12520:
[----:B------:R-:W-:Y:S05]  /*2d40*/  BSYNC.RECONVERGENT B0 ;  /* 0x0000000000007941 */ /* 0x000fea0003800200 */
.L_x_12519:
        /* <DEDUP_REMOVED lines=13> */
.L_x_12518:
        /* <DEDUP_REMOVED lines=15> */
.L_x_12523:
[----:B------:R-:W-:Y:S05]  /*2f10*/  BSYNC.RECONVERGENT B0 ;  /* 0x0000000000007941 */ /* 0x000fea0003800200 */
.L_x_12522:
        /* <DEDUP_REMOVED lines=13> */
.L_x_12521:
        /* <DEDUP_REMOVED lines=15> */
.L_x_12526:
[----:B------:R-:W-:Y:S05]  /*30e0*/  BSYNC.RECONVERGENT B0 ;  /* 0x0000000000007941 */ /* 0x000fea0003800200 */
.L_x_12525:
        /* <DEDUP_REMOVED lines=13> */
.L_x_12524:
        /* <DEDUP_REMOVED lines=15> */
.L_x_12529:
[----:B------:R-:W-:Y:S05]  /*32b0*/  BSYNC.RECONVERGENT B0 ;  /* 0x0000000000007941 */ /* 0x000fea0003800200 */
.L_x_12528:
        /* <DEDUP_REMOVED lines=13> */
.L_x_12527:
        /* <DEDUP_REMOVED lines=15> */
.L_x_12532:
[----:B------:R-:W-:Y:S05]  /*3480*/  BSYNC.RECONVERGENT B0 ;  /* 0x0000000000007941 */ /* 0x000fea0003800200 */
.L_x_12531:
        /* <DEDUP_REMOVED lines=13> */
.L_x_12530:
        /* <DEDUP_REMOVED lines=15> */
.L_x_12535:
[----:B------:R-:W-:Y:S05]  /*3650*/  BSYNC.RECONVERGENT B0 ;  /* 0x0000000000007941 */ /* 0x000fea0003800200 */
.L_x_12534:
        /* <DEDUP_REMOVED lines=13> */
.L_x_12533:
[----:B------:R-:W-:Y:S05]  /*3730*/  BRA.U !UP3, `(.L_x_12536) ;  /* 0x000000250b4c7547 */ /* 0x000fea000b800000 */
[----:B------:R-:W-:Y:S01]  /*3740*/  ISETP.GE.U32.AND P0, PT, R214, RZ, PT ;  /* 0x000000ffd600720c */ /* 0x000fe20003f06070 */
[----:B------:R-:W-:Y:S01]  /*3750*/  BSSY.RECONVERGENT B0, `(.L_x_12537) ;  /* 0x000000e000007945 */ /* 0x000fe20003800200 */
[----:B------:R-:W-:Y:S02]  /*3760*/  MOV R196, RZ ;  /* 0x000000ff00c47202 */ /* 0x000fe40000000f00 */
        /* <DEDUP_REMOVED lines=12> */
.L_x_12538:
[----:B------:R-:W-:Y:S05]  /*3830*/  BSYNC.RECONVERGENT B0 ;  /* 0x0000000000007941 */ /* 0x000fea0003800200 */
.L_x_12537:
        /* <DEDUP_REMOVED lines=14> */
.L_x_12514:
        /* <DEDUP_REMOVED lines=15> */
.L_x_12541:
[----:B------:R-:W-:Y:S05]  /*3a10*/  BSYNC.RECONVERGENT B0 ;  /* 0x0000000000007941 */ /* 0x000fea0003800200 */
.L_x_12540:
        /* <DEDUP_REMOVED lines=13> */
.L_x_12539:
        /* <DEDUP_REMOVED lines=15> */
.L_x_12544:
[----:B------:R-:W-:Y:S05]  /*3be0*/  BSYNC.RECONVERGENT B0 ;  /* 0x0000000000007941 */ /* 0x000fea0003800200 */
.L_x_12543:
        /* <DEDUP_REMOVED lines=13> */
.L_x_12542:
        /* <DEDUP_REMOVED lines=15> */
.L_x_12547:
[----:B------:R-:W-:Y:S05]  /*3db0*/  BSYNC.RECONVERGENT B0 ;  /* 0x0000000000007941 */ /* 0x000fea0003800200 */
.L_x_12546:
        /* <DEDUP_REMOVED lines=13> */
.L_x_12545:
        /* <DEDUP_REMOVED lines=15> */
.L_x_12550:
[----:B------:R-:W-:Y:S05]  /*3f80*/  BSYNC.RECONVERGENT B0 ;  /* 0x0000000000007941 */ /* 0x000fea0003800200 */
.L_x_12549:
        /* <DEDUP_REMOVED lines=13> */
.L_x_12548:
        /* <DEDUP_REMOVED lines=15> */
.L_x_12553:
[----:B------:R-:W-:Y:S05]  /*4150*/  BSYNC.RECONVERGENT B0 ;  /* 0x0000000000007941 */ /* 0x000fea0003800200 */
.L_x_12552:
        /* <DEDUP_REMOVED lines=13> */
.L_x_12551:
        /* <DEDUP_REMOVED lines=15> */
.L_x_12556:
[----:B------:R-:W-:Y:S05]  /*4320*/  BSYNC.RECONVERGENT B0 ;  /* 0x0000000000007941 */ /* 0x000fea0003800200 */
.L_x_12555:
        /* <DEDUP_REMOVED lines=13> */
.L_x_12554:
        /* <DEDUP_REMOVED lines=15> */
.L_x_12559:
[----:B------:R-:W-:Y:S05]  /*44f0*/  BSYNC.RECONVERGENT B0 ;  /* 0x0000000000007941 */ /* 0x000fea0003800200 */
.L_x_12558:
        /* <DEDUP_REMOVED lines=13> */
.L_x_12557:
        /* <DEDUP_REMOVED lines=54> */
.L_x_12513:
        /* <DEDUP_REMOVED lines=13> */
[----:B------:R-:W-:-:S03]  /*4a00*/  @P0 HADD2.F32 R197, -RZ, R180.H0_H0 ;  /* 0x200000b4ffc50230 */ /* 0x000fc60000004100 */
        /* <DEDUP_REMOVED lines=8> */
[----:B------:R-:W-:-:S04]  /*4a90*/  F2FP.F16.F32.PACK_AB R196, RZ, R196 ;  /* 0x000000c4ffc4723e */ /* 0x000fc800000000ff */
[----:B0-----:R-:W-:-:S07]  /*4aa0*/  PRMT R184, R196, 0x7610, R184 ;  /* 0x00007610c4b87816 */ /* 0x001fce00000000b8 */
.L_x_12561:
        /* <DEDUP_REMOVED lines=10> */
[----:B------:R-:W-:-:S03]  /*4b50*/  @P0 HADD2.F32 R197, -RZ, R180.H1_H1 ;  /* 0x300000b4ffc50230 */ /* 0x000fc60000004100 */
        /* <DEDUP_REMOVED lines=10> */
.L_x_12562:
        /* <DEDUP_REMOVED lines=21> */
.L_x_12563:
        /* <DEDUP_REMOVED lines=21> */
.L_x_12564:
        /* <DEDUP_REMOVED lines=21> */
.L_x_12565:
        /* <DEDUP_REMOVED lines=21> */
.L_x_12566:
        /* <DEDUP_REMOVED lines=21> */
.L_x_12567:
[----:B------:R-:W-:Y:S05]  /*5290*/  BRA.U !UP3, `(.L_x_12536) ;  /* 0x000000090b747547 */ /* 0x000fea000b800000 */
[----:B------:R-:W-:Y:S02]  /*52a0*/  PLOP3.LUT P1, PT, PT, PT, UP2, 0x80, 0x8 ;  /* 0x000000000008781c */ /* 0x000fe40003f2f028 */
[----:B------:R-:W-:Y:S02]  /*52b0*/  MOV R196, UR20 ;  /* 0x0000001400c47c02 */ /* 0x000fe40008000f00 */
[----:B------:R-:W-:Y:S02]  /*52c0*/  ISETP.GE.U32.AND P0, PT, R214, RZ, PT ;  /* 0x000000ffd600720c */ /* 0x000fe40003f06070 */
[----:B------:R-:W-:Y:S02]  /*52d0*/  MOV R197, R155 ;  /* 0x0000009b00c57202 */ /* 0x000fe40000000f00 */
[----:B------:R-:W-:-:S05]  /*52e0*/  ISETP.GE.U32.AND.EX P0, PT, R215, 0x1000000, PT, P0 ;  /* 0x01000000d700780c */ /* 0x000fca0003f06100 */
[----:B------:R-:W-:-:S04]  /*52f0*/  @P1 FFMA.FTZ R196, R250, R196, UR32 ;  /* 0x00000020fac41e23 */ /* 0x000fc800080100c4 */
[----:B------:R-:W-:-:S04]  /*5300*/  @P1 FADD.FTZ R196, R249, -R196 ;  /* 0x800000c4f9c41221 */ /* 0x000fc80000010000 */
[----:B------:R-:W-:Y:S01]  /*5310*/  @P1 FFMA.FTZ R197, R196, UR30, R155 ;  /* 0x0000001ec4c51c23 */ /* 0x000fe2000801009b */
[----:B-----5:R-:W-:-:S03]  /*5320*/  @P0 HADD2.F32 R214, -RZ, R183.H1_H1 ;  /* 0x300000b7ffd60230 */ /* 0x020fc60000004100 */
        /* <DEDUP_REMOVED lines=10> */
.L_x_12560:
        /* <DEDUP_REMOVED lines=28> */
.L_x_12568:
        /* <DEDUP_REMOVED lines=12> */
.L_x_12569:
        /* <DEDUP_REMOVED lines=12> */
.L_x_12570:
        /* <DEDUP_REMOVED lines=17> */
.L_x_12571:
        /* <DEDUP_REMOVED lines=17> */
.L_x_12572:
        /* <DEDUP_REMOVED lines=17> */
.L_x_12573:
        /* <DEDUP_REMOVED lines=17> */
.L_x_12574:
        /* <DEDUP_REMOVED lines=18> */
.L_x_12536:
        /* <DEDUP_REMOVED lines=18> */
.L_x_12575:
        /* <DEDUP_REMOVED lines=30> */
.L_x_12578:
[----:B------:R-:W-:Y:S05]  /*5f70*/  BRA.U !UP3, `(.L_x_12579) ;  /* 0x000000010b2c7547 */ /* 0x000fea000b800000 */
[----:B------:R-:W-:Y:S01]  /*5f80*/  LOP3.LUT P2, RZ, R212, 0xff00, RZ, 0xc0, !PT ;  /* 0x0000ff00d4ff7812 */ /* 0x000fe2000784c0ff */
[----:B------:R-:W-:Y:S01]  /*5f90*/  FMUL.FTZ R188, R193, UR25 ;  /* 0x00000019c1bc7c20 */ /* 0x000fe20008410000 */
[----:B------:R-:W-:-:S03]  /*5fa0*/  MOV R189, RZ ;  /* 0x000000ff00bd7202 */ /* 0x000fc60000000f00 */
        /* <DEDUP_REMOVED lines=8> */
.L_x_12579:
[----:B------:R-:W-:Y:S05]  /*6030*/  BRA.U !UP3, `(.L_x_12580) ;  /* 0x000000010b2c7547 */ /* 0x000fea000b800000 */
        /* <DEDUP_REMOVED lines=11> */
.L_x_12580:
        /* <DEDUP_REMOVED lines=17> */
.L_x_12581:
        /* <DEDUP_REMOVED lines=17> */
.L_x_12582:
        /* <DEDUP_REMOVED lines=17> */
.L_x_12583:
        /* <DEDUP_REMOVED lines=17> */
.L_x_12584:
        /* <DEDUP_REMOVED lines=19> */
.L_x_12577:
[----:B------:R-:W-:Y:S05]  /*6660*/  BRA.U !UP3, `(.L_x_12586) ;  /* 0x000000010b447547 */ /* 0x000fea000b800000 */
[----:B------:R-:W-:Y:S02]  /*6670*/  PLOP3.LUT P2, PT, PT, PT, UP2, 0x80, 0x8 ;  /* 0x000000000008781c */ /* 0x000fe40003f4f028 */
[----:B0-----:R-:W-:Y:S02]  /*6680*/  MOV R196, UR20 ;  /* 0x0000001400c47c02 */ /* 0x001fe40008000f00 */
[----:B------:R-:W-:Y:S02]  /*6690*/  LOP3.LUT P1, RZ, R212, 0xff, RZ, 0xc0, !PT ;  /* 0x000000ffd4ff7812 */ /* 0x000fe4000782c0ff */
[----:B------:R-:W-:-:S07]  /*66a0*/  MOV R197, R156 ;  /* 0x0000009c00c57202 */ /* 0x000fce0000000f00 */
[----:B------:R-:W-:-:S04]  /*66b0*/  @P2 FFMA.FTZ R196, R15, R196, UR32 ;  /* 0x000000200fc42e23 */ /* 0x000fc800080100c4 */
[----:B------:R-:W-:Y:S01]  /*66c0*/  @P2 FADD.FTZ R196, R224, -R196 ;  /* 0x800000c4e0c42221 */ /* 0x000fe20000010000 */
[----:B-----5:R-:W-:-:S03]  /*66d0*/  @P1 HADD2.F32 R214, -RZ, R180.H0_H0 ;  /* 0x200000b4ffd61230 */ /* 0x020fc60000004100 */
        /* <DEDUP_REMOVED lines=10> */
.L_x_12586:
        /* <DEDUP_REMOVED lines=18> */
.L_x_12587:
        /* <DEDUP_REMOVED lines=18> */
.L_x_12588:
        /* <DEDUP_REMOVED lines=18> */
.L_x_12589:
        /* <DEDUP_REMOVED lines=18> */
.L_x_12590:
        /* <DEDUP_REMOVED lines=18> */
.L_x_12591:
        /* <DEDUP_REMOVED lines=18> */
.L_x_12592:
[----:B------:R-:W-:Y:S05]  /*6e40*/  BRA.U !UP3, `(.L_x_12585) ;  /* 0x0000001d0bf87547 */ /* 0x000fea000b800000 */
[----:B------:R-:W-:Y:S02]  /*6e50*/  PLOP3.LUT P2, PT, PT, PT, UP2, 0x80, 0x8 ;  /* 0x000000000008781c */ /* 0x000fe40003f4f028 */
[----:B0-----:R-:W-:Y:S02]  /*6e60*/  MOV R196, UR20 ;  /* 0x0000001400c47c02 */ /* 0x001fe40008000f00 */
        /* <DEDUP_REMOVED lines=17> */
.L_x_12576:
[----:B------:R-:W-:Y:S05]  /*6f80*/  @!P0 BRA `(.L_x_12593) ;  /* 0x0000001000048947 */ /* 0x000fea0003800000 */
[----:B------:R-:W-:Y:S05]  /*6f90*/  BRA.U !UP3, `(.L_x_12594) ;  /* 0x000000010b707547 */ /* 0x000fea000b800000 */
[----:B------:R-:W-:Y:S01]  /*6fa0*/  LOP3.LUT P1, RZ, R212, 0xff, RZ, 0xc0, !PT ;  /* 0x000000ffd4ff7812 */ /* 0x000fe2000782c0ff */
[----:B------:R-:W-:Y:S01]  /*6fb0*/  BSSY.RECONVERGENT B0, `(.L_x_12595) ;  /* 0x000000d000007945 */ /* 0x000fe20003800200 */
[----:B------:R-:W-:-:S11]  /*6fc0*/  MOV R188, RZ ;  /* 0x000000ff00bc7202 */ /* 0x000fd60000000f00 */
        /* <DEDUP_REMOVED lines=11> */
.L_x_12596:
[----:B------:R-:W-:Y:S05]  /*7080*/  BSYNC.RECONVERGENT B0 ;  /* 0x0000000000007941 */ /* 0x000fea0003800200 */
.L_x_12595:
        /* <DEDUP_REMOVED lines=13> */
.L_x_12594:
        /* <DEDUP_REMOVED lines=15> */
.L_x_12599:
[----:B------:R-:W-:Y:S05]  /*7250*/  BSYNC.RECONVERGENT B0 ;  /* 0x0000000000007941 */ /* 0x000fea0003800200 */
.L_x_12598:
        /* <DEDUP_REMOVED lines=13> */
.L_x_12597:
        /* <DEDUP_REMOVED lines=15> */
.L_x_12602:
[----:B------:R-:W-:Y:S05]  /*7420*/  BSYNC.RECONVERGENT B0 ;  /* 0x0000000000007941 */ /* 0x000fea0003800200 */
.L_x_12601:
        /* <DEDUP_REMOVED lines=13> */
.L_x_12600:
        /* <DEDUP_REMOVED lines=15> */
.L_x_12605:
[----:B------:R-:W-:Y:S05]  /*75f0*/  BSYNC.RECONVERGENT B0 ;  /* 0x0000000000007941 */ /* 0x000fea0003800200 */
.L_x_12604:
        /* <DEDUP_REMOVED lines=13> */
.L_x_12603:
        /* <DEDUP_REMOVED lines=15> */
.L_x_12608:
[----:B------:R-:W-:Y:S05]  /*77c0*/  BSYNC.RECONVERGENT B0 ;  /* 0x0000000000007941 */ /* 0x000fea0003800200 */
.L_x_12607:
        /* <DEDUP_REMOVED lines=13> */
.L_x_12606:
        /* <DEDUP_REMOVED lines=15> */
.L_x_12611:
[----:B------:R-:W-:Y:S05]  /*7990*/  BSYNC.RECONVERGENT B0 ;  /* 0x0000000000007941 */ /* 0x000fea0003800200 */
.L_x_12610:
        /* <DEDUP_REMOVED lines=13> */
.L_x_12609:
        /* <DEDUP_REMOVED lines=15> */
.L_x_12614:
[----:B------:R-:W-:Y:S05]  /*7b60*/  BSYNC.RECONVERGENT B0 ;  /* 0x0000000000007941 */ /* 0x000fea0003800200 */
.L_x_12613:
        /* <DEDUP_REMOVED lines=13> */
.L_x_12612:
        /* <DEDUP_REMOVED lines=54> */
.L_x_12593:
        /* <DEDUP_REMOVED lines=15> */
.L_x_12617:
[----:B------:R-:W-:Y:S05]  /*8090*/  BSYNC.RECONVERGENT B0 ;  /* 0x0000000000007941 */ /* 0x000fea0003800200 */
.L_x_12616:
        /* <DEDUP_REMOVED lines=13> */
.L_x_12615:
        /* <DEDUP_REMOVED lines=15> */
.L_x_12620:
[----:B------:R-:W-:Y:S05]  /*8260*/  BSYNC.RECONVERGENT B0 ;  /* 0x0000000000007941 */ /* 0x000fea0003800200 */
.L_x_12619:
        /* <DEDUP_REMOVED lines=13> */
.L_x_12618:
        /* <DEDUP_REMOVED lines=15> */
.L_x_12623:
[----:B------:R-:W-:Y:S05]  /*8430*/  BSYNC.RECONVERGENT B0 ;  /* 0x0000000000007941 */ /* 0x000fea0003800200 */
.L_x_12622:
        /* <DEDUP_REMOVED lines=13> */
.L_x_12621:
        /* <DEDUP_REMOVED lines=15> */
.L_x_12626:
[----:B------:R-:W-:Y:S05]  /*8600*/  BSYNC.RECONVERGENT B0 ;  /* 0x0000000000007941 */ /* 0x000fea0003800200 */
.L_x_12625:
        /* <DEDUP_REMOVED lines=13> */
.L_x_12624:
        /* <DEDUP_REMOVED lines=15> */
.L_x_12629:
[----:B------:R-:W-:Y:S05]  /*87d0*/  BSYNC.RECONVERGENT B0 ;  /* 0x0000000000007941 */ /* 0x000fea0003800200 */
.L_x_12628:
        /* <DEDUP_REMOVED lines=13> */
.L_x_12627:
        /* <DEDUP_REMOVED lines=15> */
.L_x_12632:
[----:B------:R-:W-:Y:S05]  /*89a0*/  BSYNC.RECONVERGENT B0 ;  /* 0x0000000000007941 */ /* 0x000fea0003800200 */
.L_x_12631:
        /* <DEDUP_REMOVED lines=13> */
.L_x_12630:
        /* <DEDUP_REMOVED lines=15> */
.L_x_12635:
[----:B------:R-:W-:Y:S05]  /*8b70*/  BSYNC.RECONVERGENT B0 ;  /* 0x0000000000007941 */ /* 0x000fea0003800200 */
.L_x_12634:
        /* <DEDUP_REMOVED lines=13> */
.L_x_12633:
        /* <DEDUP_REMOVED lines=16> */
.L_x_12637:
[----:B------:R-:W-:Y:S05]  /*8d50*/  BSYNC.RECONVERGENT B0 ;  /* 0x0000000000007941 */ /* 0x000fea0003800200 */
.L_x_12636:
        /* <DEDUP_REMOVED lines=13> */
.L_x_12585:
        /* <DEDUP_REMOVED lines=16> */
.L_x_12638:
        /* <DEDUP_REMOVED lines=30> */
.L_x_12641:
        /* <DEDUP_REMOVED lines=12> */
.L_x_12642:
        /* <DEDUP_REMOVED lines=12> */
.L_x_12643:
        /* <DEDUP_REMOVED lines=17> */
.L_x_12644:
        /* <DEDUP_REMOVED lines=17> */
.L_x_12645:
        /* <DEDUP_REMOVED lines=17> */
.L_x_12646:
        /* <DEDUP_REMOVED lines=17> */
.L_x_12647:
        /* <DEDUP_REMOVED lines=19> */
.L_x_12640:
        /* <DEDUP_REMOVED lines=18> */
.L_x_12649:
        /* <DEDUP_REMOVED lines=18> */
.L_x_12650:
        /* <DEDUP_REMOVED lines=18> */
.L_x_12651:
        /* <DEDUP_REMOVED lines=18> */
.L_x_12652:
        /* <DEDUP_REMOVED lines=18> */
.L_x_12653:
        /* <DEDUP_REMOVED lines=18> */
.L_x_12654:
        /* <DEDUP_REMOVED lines=18> */
.L_x_12655:
        /* <DEDUP_REMOVED lines=20> */
.L_x_12639:
        /* <DEDUP_REMOVED lines=16> */
.L_x_12659:
[----:B------:R-:W-:Y:S05]  /*a220*/  BSYNC.RECONVERGENT B0 ;  /* 0x0000000000007941 */ /* 0x000fea0003800200 */
.L_x_12658:
        /* <DEDUP_REMOVED lines=13> */
.L_x_12657:
        /* <DEDUP_REMOVED lines=15> */
.L_x_12662:
[----:B------:R-:W-:Y:S05]  /*a3f0*/  BSYNC.RECONVERGENT B0 ;  /* 0x0000000000007941 */ /* 0x000fea0003800200 */
.L_x_12661:
        /* <DEDUP_REMOVED lines=13> */
.L_x_12660:
        /* <DEDUP_REMOVED lines=15> */
.L_x_12665:
[----:B------:R-:W-:Y:S05]  /*a5c0*/  BSYNC.RECONVERGENT B0 ;  /* 0x0000000000007941 */ /* 0x000fea0003800200 */
.L_x_12664:
        /* <DEDUP_REMOVED lines=13> */
.L_x_12663:
        /* <DEDUP_REMOVED lines=15> */
.L_x_12668:
[----:B------:R-:W-:Y:S05]  /*a790*/  BSYNC.RECONVERGENT B0 ;  /* 0x0000000000007941 */ /* 0x000fea0003800200 */
.L_x_12667:
        /* <DEDUP_REMOVED lines=13> */
.L_x_12666:
        /* <DEDUP_REMOVED lines=15> */
.L_x_12671:
[----:B------:R-:W-:Y:S05]  /*a960*/  BSYNC.RECONVERGENT B0 ;  /* 0x0000000000007941 */ /* 0x000fea0003800200 */
.L_x_12670:
        /* <DEDUP_REMOVED lines=13> */
.L_x_12669:
        /* <DEDUP_REMOVED lines=15> */
.L_x_12674:
[----:B------:R-:W-:Y:S05]  /*ab30*/  BSYNC.RECONVERGENT B0 ;  /* 0x0000000000007941 */ /* 0x000fea0003800200 */
.L_x_12673:
        /* <DEDUP_REMOVED lines=13> */
.L_x_12672:
        /* <DEDUP_REMOVED lines=15> */
.L_x_12677:
[----:B------:R-:W-:Y:S05]  /*ad00*/  BSYNC.RECONVERGENT B0 ;  /* 0x0000000000007941 */ /* 0x000fea0003800200 */
.L_x_12676:
        /* <DEDUP_REMOVED lines=13> */
.L_x_12675:
        /* <DEDUP_REMOVED lines=54> */
.L_x_12656:
        /* <DEDUP_REMOVED lines=15> */
.L_x_12680:
[----:B------:R-:W-:Y:S05]  /*b230*/  BSYNC.RECONVERGENT B0 ;  /* 0x0000000000007941 */ /* 0x000fea0003800200 */
.L_x_12679:
        /* <DEDUP_REMOVED lines=13> */
.L_x_12678:
        /* <DEDUP_REMOVED lines=15> */
.L_x_12683:
[----:B------:R-:W-:Y:S05]  /*b400*/  BSYNC.RECONVERGENT B0 ;  /* 0x0000000000007941 */ /* 0x000fea0003800200 */
.L_x_12682:
        /* <DEDUP_REMOVED lines=13> */
.L_x_12681:
        /* <DEDUP_REMOVED lines=15> */
.L_x_12686:
[----:B------:R-:W-:Y:S05]  /*b5d0*/  BSYNC.RECONVERGENT B0 ;  /* 0x0000000000007941 */ /* 0x000fea0003800200 */
.L_x_12685:
        /* <DEDUP_REMOVED lines=13> */
.L_x_12684:
        /* <DEDUP_REMOVED lines=15> */
.L_x_12689:
[----:B------:R-:W-:Y:S05]  /*b7a0*/  BSYNC.RECONVERGENT B0 ;  /* 0x0000000000007941 */ /* 0x000fea0003800200 */
.L_x_12688:
        /* <DEDUP_REMOVED lines=13> */
.L_x_12687:
        /* <DEDUP_REMOVED lines=15> */
.L_x_12692:
[----:B------:R-:W-:Y:S05]  /*b970*/  BSYNC.RECONVERGENT B0 ;  /* 0x0000000000007941 */ /* 0x000fea0003800200 */
.L_x_12691:
        /* <DEDUP_REMOVED lines=13> */
.L_x_12690:
        /* <DEDUP_REMOVED lines=15> */
.L_x_12695:
[----:B------:R-:W-:Y:S05]  /*bb40*/  BSYNC.RECONVERGENT B0 ;  /* 0x0000000000007941 */ /* 0x000fea0003800200 */
.L_x_12694:
        /* <DEDUP_REMOVED lines=13> */
.L_x_12693:
        /* <DEDUP_REMOVED lines=15> */
.L_x_12698:
[----:B------:R-:W-:Y:S05]  /*bd10*/  BSYNC.RECONVERGENT B0 ;  /* 0x0000000000007941 */ /* 0x000fea0003800200 */
.L_x_12697:
        /* <DEDUP_REMOVED lines=13> */
.L_x_12696:
        /* <DEDUP_REMOVED lines=16> */
.L_x_12700:
[----:B------:R-:W-:Y:S05]  /*bef0*/  BSYNC.RECONVERGENT B0 ;  /* 0x0000000000007941 */ /* 0x000fea0003800200 */
.L_x_12699:
        /* <DEDUP_REMOVED lines=13> */
.L_x_12648:
        /* <DEDUP_REMOVED lines=16> */
.L_x_12701:
        /* <DEDUP_REMOVED lines=30> */
.L_x_12704:
        /* <DEDUP_REMOVED lines=12> */
.L_x_12705:
        /* <DEDUP_REMOVED lines=12> */
.L_x_12706:
        /* <DEDUP_REMOVED lines=17> */
.L_x_12707:
        /* <DEDUP_REMOVED lines=17> */
.L_x_12708:
        /* <DEDUP_REMOVED lines=17> */
.L_x_12709:
        /* <DEDUP_REMOVED lines=17> */
.L_x_12710:
        /* <DEDUP_REMOVED lines=19> */
.L_x_12703:
        /* <DEDUP_REMOVED lines=18> */
.L_x_12712:
        /* <DEDUP_REMOVED lines=18> */
.L_x_12713:
        /* <DEDUP_REMOVED lines=18> */
.L_x_12714:
        /* <DEDUP_REMOVED lines=18> */
.L_x_12715:
        /* <DEDUP_REMOVED lines=18> */
.L_x_12716:
        /* <DEDUP_REMOVED lines=18> */
.L_x_12717:
        /* <DEDUP_REMOVED lines=18> */
.L_x_12718:
        /* <DEDUP_REMOVED lines=20> */
.L_x_12702:
        /* <DEDUP_REMOVED lines=16> */
.L_x_12722:
[----:B------:R-:W-:Y:S05]  /*d3c0*/  BSYNC.RECONVERGENT B0 ;  /* 0x0000000000007941 */ /* 0x000fea0003800200 */
.L_x_12721:
        /* <DEDUP_REMOVED lines=13> */
.L_x_12720:
        /* <DEDUP_REMOVED lines=15> */
.L_x_12725:
[----:B------:R-:W-:Y:S05]  /*d590*/  BSYNC.RECONVERGENT B0 ;  /* 0x0000000000007941 */ /* 0x000fea0003800200 */
.L_x_12724:
        /* <DEDUP_REMOVED lines=13> */
.L_x_12723:
        /* <DEDUP_REMOVED lines=15> */
.L_x_12728:
[----:B------:R-:W-:Y:S05]  /*d760*/  BSYNC.RECONVERGENT B0 ;  /* 0x0000000000007941 */ /* 0x000fea0003800200 */
.L_x_12727:
        /* <DEDUP_REMOVED lines=13> */
.L_x_12726:
        /* <DEDUP_REMOVED lines=15> */
.L_x_12731:
[----:B------:R-:W-:Y:S05]  /*d930*/  BSYNC.RECONVERGENT B0 ;  /* 0x0000000000007941 */ /* 0x000fea0003800200 */
.L_x_12730:
        /* <DEDUP_REMOVED lines=13> */
.L_x_12729:
        /* <DEDUP_REMOVED lines=15> */
.L_x_12734:
[----:B------:R-:W-:Y:S05]  /*db00*/  BSYNC.RECONVERGENT B0 ;  /* 0x0000000000007941 */ /* 0x000fea0003800200 */
.L_x_12733:
        /* <DEDUP_REMOVED lines=13> */
.L_x_12732:
        /* <DEDUP_REMOVED lines=15> */
.L_x_12737:
[----:B------:R-:W-:Y:S05]  /*dcd0*/  BSYNC.RECONVERGENT B0 ;  /* 0x0000000000007941 */ /* 0x000fea0003800200 */
.L_x_12736:
        /* <DEDUP_REMOVED lines=13> */
.L_x_12735:
        /* <DEDUP_REMOVED lines=15> */
.L_x_12740:
[----:B------:R-:W-:Y:S05]  /*dea0*/  BSYNC.RECONVERGENT B0 ;  /* 0x0000000000007941 */ /* 0x000fea0003800200 */
.L_x_12739:
        /* <DEDUP_REMOVED lines=13> */
.L_x_12738:
        /* <DEDUP_REMOVED lines=54> */
.L_x_12719:
        /* <DEDUP_REMOVED lines=15> */
.L_x_12743:
[----:B------:R-:W-:Y:S05]  /*e3d0*/  BSYNC.RECONVERGENT B0 ;  /* 0x0000000000007941 */ /* 0x000fea0003800200 */
.L_x_12742:
        /* <DEDUP_REMOVED lines=13> */
.L_x_12741:
        /* <DEDUP_REMOVED lines=15> */
.L_x_12746:
[----:B------:R-:W-:Y:S05]  /*e5a0*/  BSYNC.RECONVERGENT B0 ;  /* 0x0000000000007941 */ /* 0x000fea0003800200 */
.L_x_12745:
        /* <DEDUP_REMOVED lines=13> */
.L_x_12744:
        /* <DEDUP_REMOVED lines=15> */
.L_x_12749:
[----:B------:R-:W-:Y:S05]  /*e770*/  BSYNC.RECONVERGENT B0 ;  /* 0x0000000000007941 */ /* 0x000fea0003800200 */
.L_x_12748:
        /* <DEDUP_REMOVED lines=13> */
.L_x_12747:
        /* <DEDUP_REMOVED lines=15> */
.L_x_12752:
[----:B------:R-:W-:Y:S05]  /*e940*/  BSYNC.RECONVERGENT B0 ;  /* 0x0000000000007941 */ /* 0x000fea0003800200 */
.L_x_12751:
        /* <DEDUP_REMOVED lines=13> */
.L_x_12750:
        /* <DEDUP_REMOVED lines=15> */
.L_x_12755:
[----:B------:R-:W-:Y:S05]  /*eb10*/  BSYNC.RECONVERGENT B0 ;  /* 0x0000000000007941 */ /* 0x000fea0003800200 */
.L_x_12754:
        /* <DEDUP_REMOVED lines=13> */
.L_x_12753:
        /* <DEDUP_REMOVED lines=15> */
.L_x_12758:
[----:B------:R-:W-:Y:S05]  /*ece0*/  BSYNC.RECONVERGENT B0 ;  /* 0x0000000000007941 */ /* 0x000fea0003800200 */
.L_x_12757:
        /* <DEDUP_REMOVED lines=13> */
.L_x_12756:
        /* <DEDUP_REMOVED lines=15> */
.L_x_12761:
[----:B------:R-:W-:Y:S05]  /*eeb0*/  BSYNC.RECONVERGENT B0 ;  /* 0x0000000000007941 */ /* 0x000fea0003800200 */
.L_x_12760:
        /* <DEDUP_REMOVED lines=13> */
.L_x_12759:
[----:B------:R-:W-:Y:S05]  /*ef90*/  BRA.U !UP3, `(.L_x_12711) ;  /* 0x000000010b487547 */ /* 0x000fea000b800000 */
[----:B0-----:R-:W-:Y:S01]  /*efa0*/  MOV R196, UR20 ;  /* 0x0000001400c47c02 */ /* 0x001fe20008000f00 */
[----:B------:R-:W-:Y:S01]  /*efb0*/  HFMA2 R197, -RZ, RZ, 0, 0 ;  /* 0x00000000ffc57431 */ /* 0x000fe200000001ff */
        /* <DEDUP_REMOVED lines=16> */
.L_x_12711:
        /* <DEDUP_REMOVED lines=14> */
.L_x_12506:
        /* <DEDUP_REMOVED lines=36> */
.L_x_12763:
        /* <DEDUP_REMOVED lines=10> */
.L_x_15737:


//--------------------- .text._ZN10layer_norm13ln_bwd_kernelINS_13Kernel_traitsI6__halfffffjLj8192ELj1ELj1ELj8ELj16ENS_18Kernel_traits_baseILj8192ES2_ffffjLj256EEEEELb0ELb0ELb0ELb0EEEvNS_9BwdParamsE --------------------------
	.section	.text._ZN10layer_norm13ln_bwd_kernelINS_13Kernel_traitsI6__halfffffjLj8192ELj1ELj1ELj8ELj16ENS_18Kernel_traits_baseILj8192ES2_ffffjLj256EEEEELb0ELb0ELb0ELb0EEEvNS_9BwdParamsE,"ax",@progbits
	.align	128
        .global         _ZN10layer_norm13ln_bwd_kernelINS_13Kernel_traitsI6__halfffffjLj8192ELj1ELj1ELj8ELj16ENS_18Kernel_traits_baseILj8192ES2_ffffjLj256EEEEELb0ELb0ELb0ELb0EEEvNS_9BwdParamsE
        .type           _ZN10layer_norm13ln_bwd_kernelINS_13Kernel_traitsI6__halfffffjLj8192ELj1ELj1ELj8ELj16ENS_18Kernel_traits_baseILj8192ES2_ffffjLj256EEEEELb0ELb0ELb0ELb0EEEvNS_9BwdParamsE,@function
        .size           _ZN10layer_norm13ln_bwd_kernelINS_13Kernel_traitsI6__halfffffjLj8192ELj1ELj1ELj8ELj16ENS_18Kernel_traits_baseILj8192ES2_ffffjLj256EEEEELb0ELb0ELb0ELb0EEEvNS_9BwdParamsE,(.L_x_15738 - _ZN10layer_norm13ln_bwd_kernelINS_13Kernel_traitsI6__halfffffjLj8192ELj1ELj1ELj8ELj16ENS_18Kernel_traits_baseILj8192ES2_ffffjLj256EEEEELb0ELb0ELb0ELb0EEEvNS_9BwdParamsE)
        .other          _ZN10layer_norm13ln_bwd_kernelINS_13Kernel_traitsI6__halfffffjLj8192ELj1ELj1ELj8ELj16ENS_18Kernel_traits_baseILj8192ES2_ffffjLj256EEEEELb0ELb0ELb0ELb0EEEvNS_9BwdParamsE,@"STO_CUDA_ENTRY STV_DEFAULT"
_ZN10layer_norm13ln_bwd_kernelINS_13Kernel_traitsI6__halfffffjLj8192ELj1ELj1ELj8ELj16ENS_18Kernel_traits_baseILj8192ES2_ffffjLj256EEEEELb0ELb0ELb0ELb0EEEvNS_9BwdParamsE:
.text._ZN10layer_norm13ln_bwd_kernelINS_13Kernel_traitsI6__halfffffjLj8192ELj1ELj1ELj8ELj16ENS_18Kernel_traits_baseILj8192ES2_ffffjLj256EEEEELb0ELb0ELb0ELb0EEEvNS_9BwdParamsE:
        /* <DEDUP_REMOVED lines=14> */
[C---:B------:R-:W-:Y:S02]  /*00e0*/  ISETP.GE.U32.AND P3, PT, R3.reuse, 0x400, PT ;  /* 0x000004000300780c */ /* 0x040fe40003f66070 */
[C---:B------:R-:W-:Y:S02]  /*00f0*/  ISETP.GE.U32.AND P2, PT, R3.reuse, 0x500, PT ;  /* 0x000005000300780c */ /* 0x040fe40003f46070 */
[----:B------:R-:W-:-:S02]  /*0100*/  ISETP.GE.U32.AND P1, PT, R3, 0x600, PT ;  /* 0x000006000300780c */ /* 0x000fc40003f26070 */
[----:B------:R-:W-:Y:S01]  /*0110*/  ISETP.GE.U32.AND P0, PT, R3, 0x700, PT ;  /* 0x000007000300780c */ /* 0x000fe20003f06070 */
[----:B------:R-:W0:Y:S01]  /*0120*/  @P5 LDC.64 R4, c[0x0][0x3d0] ;  /* 0x0000f400ff045b82 */ /* 0x000e220000000a00 */
[----:B------:R-:W-:Y:S02]  /*0130*/  P2R R20, PR, RZ, 0x20 ;  /* 0x00000020ff147803 */ /* 0x000fe40000000000 */
[----:B------:R-:W-:Y:S02]  /*0140*/  P2R R21, PR, RZ, 0x40 ;  /* 0x00000040ff157803 */ /* 0x000fe40000000000 */
[----:B------:R-:W-:-:S03]  /*0150*/  P2R R40, PR, RZ, 0x40 ;  /* 0x00000040ff287803 */ /* 0x000fc60000000000 */
[----:B------:R-:W1:Y:S08]  /*0160*/  @P6 LDC.64 R22, c[0x0][0x3d0] ;  /* 0x0000f400ff166b82 */ /* 0x000e700000000a00 */
[----:B------:R-:W4:Y:S01]  /*0170*/  @P4 LDC.64 R28, c[0x0][0x3d0] ;  /* 0x0000f400ff1c4b82 */ /* 0x000f220000000a00 */
[C---:B0-----:R-:W-:Y:S01]  /*0180*/  @P5 IMAD.WIDE.U32 R4, R41.reuse, 0x8, R4 ;  /* 0x0000000829045825 */ /* 0x041fe200078e0004 */
[----:B------:R-:W-:-:S06]  /*0190*/  @P5 LOP3.LUT R41, R41, 0x100, RZ, 0xfc, !PT ;  /* 0x0000010029295812 */ /* 0x000fcc00078efcff */
[----:B------:R-:W0:Y:S01]  /*01a0*/  @P3 LDC.64 R30, c[0x0][0x3d0] ;  /* 0x0000f400ff1e3b82 */ /* 0x000e220000000a00 */
[----:B------:R-:W-:-:S04]  /*01b0*/  ISETP.GE.U32.AND P5, PT, R3, 0x800, PT ;  /* 0x000008000300780c */ /* 0x000fc80003fa6070 */
[----:B------:R-:W-:Y:S01]  /*01c0*/  P2R R190, PR, RZ, 0x20 ;  /* 0x00000020ffbe7803 */ /* 0x000fe20000000000 */
[C---:B-1----:R-:W-:Y:S01]  /*01d0*/  @P6 IMAD.WIDE.U32 R26, R41.reuse, 0x8, R22 ;  /* 0x00000008291a6825 */ /* 0x042fe200078e0016 */
[----:B------:R-:W-:Y:S01]  /*01e0*/  @P6 IADD3 R41, PT, PT, R41, 0x100, RZ ;  /* 0x0000010029296810 */ /* 0x000fe20007ffe0ff */
[----:B------:R-:W1:Y:S01]  /*01f0*/  @P2 LDC.64 R22, c[0x0][0x3d0] ;  /* 0x0000f400ff162b82 */ /* 0x000e620000000a00 */
[----:B------:R-:W-:-:S03]  /*0200*/  ISETP.NE.AND P6, PT, R20, RZ, PT ;  /* 0x000000ff1400720c */ /* 0x000fc60003fc5270 */
[C---:B----4-:R-:W-:Y:S01]  /*0210*/  @P4 IMAD.WIDE.U32 R28, R41.reuse, 0x8, R28 ;  /* 0x00000008291c4825 */ /* 0x050fe200078e001c */
[----:B------:R-:W-:-:S03]  /*0220*/  @P4 IADD3 R41, PT, PT, R41, 0x100, RZ ;  /* 0x0000010029294810 */ /* 0x000fc60007ffe0ff */
[----:B------:R-:W4:Y:S01]  /*0230*/  @P1 LDC.64 R34, c[0x0][0x3d0] ;  /* 0x0000f400ff221b82 */ /* 0x000f220000000a00 */
[----:B--2---:R-:W5:Y:S05]  /*0240*/  @P4 LDG.E.64 R10, desc[UR8][R28.64] ;  /* 0x000000081c0a4981 */ /* 0x004f6a000c1e1b00 */
[----:B------:R2:W5:Y:S02]  /*0250*/  @P6 LDG.E.64 R6, desc[UR8][R4.64] ;  /* 0x0000000804066981 */ /* 0x000564000c1e1b00 */
[----:B------:R-:W3:Y:S01]  /*0260*/  @P0 LDC.64 R36, c[0x0][0x3d0] ;  /* 0x0000f400ff240b82 */ /* 0x000ee20000000a00 */
[C---:B0-----:R-:W-:Y:S01]  /*0270*/  @P3 IMAD.WIDE.U32 R30, R41.reuse, 0x8, R30 ;  /* 0x00000008291e3825 */ /* 0x041fe200078e001e */
[----:B------:R-:W-:-:S02]  /*0280*/  @P3 IADD3 R41, PT, PT, R41, 0x100, RZ ;  /* 0x0000010029293810 */ /* 0x000fc40007ffe0ff */
[----:B------:R-:W-:Y:S02]  /*0290*/  ISETP.NE.AND P6, PT, R40, RZ, PT ;  /* 0x000000ff2800720c */ /* 0x000fe40003fc5270 */
[----:B------:R0:W5:Y:S01]  /*02a0*/  @P3 LDG.E.64 R12, desc[UR8][R30.64] ;  /* 0x000000081e0c3981 */ /* 0x000162000c1e1b00 */
[C---:B-1----:R-:W-:Y:S01]  /*02b0*/  @P2 IMAD.WIDE.U32 R32, R41.reuse, 0x8, R22 ;  /* 0x0000000829202825 */ /* 0x042fe200078e0016 */
[----:B------:R-:W-:Y:S01]  /*02c0*/  @P2 IADD3 R41, PT, PT, R41, 0x100, RZ ;  /* 0x0000010029292810 */ /* 0x000fe20007ffe0ff */
[----:B------:R-:W1:Y:S03]  /*02d0*/  @P5 LDC.64 R38, c[0x0][0x3d0] ;  /* 0x0000f400ff265b82 */ /* 0x000e660000000a00 */
[----:B------:R0:W5:Y:S01]  /*02e0*/  @P2 LDG.E.64 R14, desc[UR8][R32.64] ;  /* 0x00000008200e2981 */ /* 0x000162000c1e1b00 */
[C---:B----4-:R-:W-:Y:S01]  /*02f0*/  @P1 IMAD.WIDE.U32 R34, R41.reuse, 0x8, R34 ;  /* 0x0000000829221825 */ /* 0x050fe200078e0022 */
[----:B------:R-:W-:-:S03]  /*0300*/  @P1 IADD3 R41, PT, PT, R41, 0x100, RZ ;  /* 0x0000010029291810 */ /* 0x000fc60007ffe0ff */
[----:B------:R0:W5:Y:S04]  /*0310*/  @P6 LDG.E.64 R8, desc[UR8][R26.64] ;  /* 0x000000081a086981 */ /* 0x000168000c1e1b00 */
[----:B------:R0:W5:Y:S01]  /*0320*/  @P1 LDG.E.64 R16, desc[UR8][R34.64] ;  /* 0x0000000822101981 */ /* 0x000162000c1e1b00 */
[C---:B---3--:R-:W-:Y:S01]  /*0330*/  @P0 IMAD.WIDE.U32 R36, R41.reuse, 0x8, R36 ;  /* 0x0000000829240825 */ /* 0x048fe200078e0024 */
[----:B------:R-:W2:Y:S01]  /*0340*/  S2UR UR4, SR_CTAID.X ;  /* 0x00000000000479c3 */ /* 0x000ea20000002500 */
[----:B------:R-:W-:-:S03]  /*0350*/  @P0 IADD3 R41, PT, PT, R41, 0x100, RZ ;  /* 0x0000010029290810 */ /* 0x000fc60007ffe0ff */
[----:B------:R0:W5:Y:S02]  /*0360*/  @P0 LDG.E.64 R18, desc[UR8][R36.64] ;  /* 0x0000000824120981 */ /* 0x000164000c1e1b00 */
[----:B-1----:R-:W-:-:S05]  /*0370*/  @P5 IMAD.WIDE.U32 R22, R41, 0x8, R38 ;  /* 0x0000000829165825 */ /* 0x002fca00078e0026 */
[----:B------:R0:W5:Y:S01]  /*0380*/  @P5 LDG.E.64 R24, desc[UR8][R22.64] ;  /* 0x0000000816185981 */ /* 0x000162000c1e1b00 */
[----:B--2---:R-:W-:-:S04]  /*0390*/  MOV R5, UR4 ;  /* 0x0000000400057c02 */ /* 0x004fc80008000f00 */
        /* <DEDUP_REMOVED lines=33> */
[----:B0-----:R-:W-:Y:S06]  /*05b0*/  @P5 BRA `(.L_x_12764) ;  /* 0x0000005000ec5947 */ /* 0x001fec0003800000 */
[----:B-----5:R-:W-:Y:S02]  /*05c0*/  MOV R192, R6 ;  /* 0x0000000600c07202 */ /* 0x020fe40000000f00 */
[----:B------:R-:W-:Y:S02]  /*05d0*/  CS2R R128, SRZ ;  /* 0x0000000000807805 */ /* 0x000fe4000001ff00 */
[----:B------:R-:W-:Y:S02]  /*05e0*/  SHF.R.U64 R0, R6, 0x10, R7 ;  /* 0x0000001006007819 */ /* 0x000fe40000001207 */
[----:B------:R-:W-:Y:S02]  /*05f0*/  CS2R R130, SRZ ;  /* 0x0000000000827805 */ /* 0x000fe4000001ff00 */
[----:B------:R-:W-:Y:S02]  /*0600*/  MOV R193, R7 ;  /* 0x0000000700c17202 */ /* 0x000fe40000000f00 */
[----:B------:R-:W-:-:S02]  /*0610*/  CS2R R124, SRZ ;  /* 0x00000000007c7805 */ /* 0x000fc4000001ff00 */
[----:B------:R-:W-:Y:S02]  /*0620*/  SHF.R.U32.HI R2, RZ, 0x10, R7 ;  /* 0x00000010ff027819 */ /* 0x000fe40000011607 */
[----:B------:R-:W-:Y:S02]  /*0630*/  CS2R R126, SRZ ;  /* 0x00000000007e7805 */ /* 0x000fe4000001ff00 */
[----:B------:R-:W-:Y:S02]  /*0640*/  SHF.R.U32.HI R6, RZ, 0x10, R9 ;  /* 0x00000010ff067819 */ /* 0x000fe40000011609 */
[----:B------:R-:W-:Y:S02]  /*0650*/  CS2R R120, SRZ ;  /* 0x0000000000787805 */ /* 0x000fe4000001ff00 */
[----:B------:R-:W-:Y:S02]  /*0660*/  SHF.R.U64 R7, R10, 0x10, R11 ;  /* 0x000000100a077819 */ /* 0x000fe4000000120b */
[----:B------:R-:W-:-:S02]  /*0670*/  CS2R R122, SRZ ;  /* 0x00000000007a7805 */ /* 0x000fc4000001ff00 */
[----:B------:R-:W-:Y:S02]  /*0680*/  MOV R195, R9 ;  /* 0x0000000900c37202 */ /* 0x000fe40000000f00 */
[----:B------:R-:W-:Y:S02]  /*0690*/  CS2R R116, SRZ ;  /* 0x0000000000747805 */ /* 0x000fe4000001ff00 */
[----:B------:R-:W-:Y:S02]  /*06a0*/  MOV R196, R10 ;  /* 0x0000000a00c47202 */ /* 0x000fe40000000f00 */
[----:B------:R-:W-:Y:S02]  /*06b0*/  CS2R R118, SRZ ;  /* 0x0000000000767805 */ /* 0x000fe4000001ff00 */
[----:B------:R-:W-:Y:S02]  /*06c0*/  PRMT R195, R195, 0x5410, R6 ;  /* 0x00005410c3c37816 */ /* 0x000fe40000000006 */
[----:B------:R-:W-:-:S02]  /*06d0*/  CS2R R112, SRZ ;  /* 0x0000000000707805 */ /* 0x000fc4000001ff00 */
[----:B------:R-:W-:Y:S02]  /*06e0*/  PRMT R196, R196, 0x5410, R7 ;  /* 0x00005410c4c47816 */ /* 0x000fe40000000007 */
[----:B------:R-:W-:Y:S01]  /*06f0*/  CS2R R114, SRZ ;  /* 0x0000000000727805 */ /* 0x000fe2000001ff00 */
[----:B------:R-:W0:Y:S01]  /*0700*/  LDC.64 R6, c[0x0][0x3e0] ;  /* 0x0000f800ff067b82 */ /* 0x000e220000000a00 */
[----:B------:R-:W-:Y:S02]  /*0710*/  MOV R194, R8 ;  /* 0x0000000800c27202 */ /* 0x000fe40000000f00 */
[----:B------:R-:W-:Y:S02]  /*0720*/  CS2R R108, SRZ ;  /* 0x00000000006c7805 */ /* 0x000fe4000001ff00 */
[----:B------:R-:W-:Y:S02]  /*0730*/  SHF.R.U64 R4, R8, 0x10, R9 ;  /* 0x0000001008047819 */ /* 0x000fe40000001209 */
[----:B------:R-:W-:-:S02]  /*0740*/  CS2R R110, SRZ ;  /* 0x00000000006e7805 */ /* 0x000fc4000001ff00 */
[----:B------:R-:W-:Y:S02]  /*0750*/  MOV R197, R11 ;  /* 0x0000000b00c57202 */ /* 0x000fe40000000f00 */
[----:B------:R-:W-:Y:S02]  /*0760*/  CS2R R104, SRZ ;  /* 0x0000000000687805 */ /* 0x000fe4000001ff00 */
[----:B------:R-:W-:Y:S02]  /*0770*/  SHF.R.U32.HI R8, RZ, 0x10, R11 ;  /* 0x00000010ff087819 */ /* 0x000fe4000001160b */
[----:B------:R-:W-:Y:S02]  /*0780*/  CS2R R106, SRZ ;  /* 0x00000000006a7805 */ /* 0x000fe4000001ff00 */
[----:B------:R-:W-:Y:S02]  /*0790*/  MOV R198, R12 ;  /* 0x0000000c00c67202 */ /* 0x000fe40000000f00 */
[----:B------:R-:W-:-:S02]  /*07a0*/  CS2R R100, SRZ ;  /* 0x0000000000647805 */ /* 0x000fc4000001ff00 */
[--C-:B------:R-:W-:Y:S02]  /*07b0*/  SHF.R.U64 R9, R12, 0x10, R13.reuse ;  /* 0x000000100c097819 */ /* 0x100fe4000000120d */
[----:B------:R-:W-:Y:S02]  /*07c0*/  CS2R R102, SRZ ;  /* 0x0000000000667805 */ /* 0x000fe4000001ff00 */
[----:B------:R-:W-:Y:S02]  /*07d0*/  MOV R199, R13 ;  /* 0x0000000d00c77202 */ /* 0x000fe40000000f00 */
[----:B------:R-:W-:Y:S02]  /*07e0*/  CS2R R96, SRZ ;  /* 0x0000000000607805 */ /* 0x000fe4000001ff00 */
[----:B------:R-:W-:Y:S02]  /*07f0*/  SHF.R.U32.HI R10, RZ, 0x10, R13 ;  /* 0x00000010ff0a7819 */ /* 0x000fe4000001160d */
[----:B------:R-:W-:-:S02]  /*0800*/  CS2R R98, SRZ ;  /* 0x0000000000627805 */ /* 0x000fc4000001ff00 */
[----:B------:R-:W-:Y:S02]  /*0810*/  MOV R200, R14 ;  /* 0x0000000e00c87202 */ /* 0x000fe40000000f00 */
[----:B------:R-:W-:Y:S02]  /*0820*/  CS2R R92, SRZ ;  /* 0x00000000005c7805 */ /* 0x000fe4000001ff00 */
[----:B------:R-:W-:Y:S02]  /*0830*/  SHF.R.U64 R11, R14, 0x10, R15 ;  /* 0x000000100e0b7819 */ /* 0x000fe4000000120f */
[----:B------:R-:W-:Y:S02]  /*0840*/  CS2R R94, SRZ ;  /* 0x00000000005e7805 */ /* 0x000fe4000001ff00 */
[----:B------:R-:W-:Y:S02]  /*0850*/  MOV R201, R15 ;  /* 0x0000000f00c97202 */ /* 0x000fe40000000f00 */
[----:B------:R-:W-:-:S02]  /*0860*/  CS2R R88, SRZ ;  /* 0x0000000000587805 */ /* 0x000fc4000001ff00 */
[----:B------:R-:W-:Y:S02]  /*0870*/  SHF.R.U32.HI R12, RZ, 0x10, R15 ;  /* 0x00000010ff0c7819 */ /* 0x000fe4000001160f */
[----:B------:R-:W-:Y:S02]  /*0880*/  CS2R R90, SRZ ;  /* 0x00000000005a7805 */ /* 0x000fe4000001ff00 */
[----:B0-----:R-:W-:Y:S02]  /*0890*/  ISETP.NE.U32.AND P0, PT, R6, RZ, PT ;  /* 0x000000ff0600720c */ /* 0x001fe40003f05070 */
        /* <DEDUP_REMOVED lines=17> */
[----:B------:R-:W-:Y:S02]  /*09b0*/  MOV R206, R24 ;  /* 0x0000001800ce7202 */ /* 0x000fe40000000f00 */
[----:B------:R-:W-:Y:S02]  /*09c0*/  CS2R R70, SRZ ;  /* 0x0000000000467805 */ /* 0x000fe4000001ff00 */
[--C-:B------:R-:W-:Y:S01]  /*09d0*/  SHF.R.U64 R17, R24, 0x10, R25.reuse ;  /* 0x0000001018117819 */ /* 0x100fe20000001219 */
[----:B------:R-:W-:Y:S01]  /*09e0*/  UPLOP3.LUT UP1, UPT, UPT, UPT, UPT, 0x40, 0x4 ;  /* 0x000000000004789c */ /* 0x000fe20003f2e870 */
[----:B------:R-:W-:Y:S01]  /*09f0*/  MOV R207, R25 ;  /* 0x0000001900cf7202 */ /* 0x000fe20000000f00 */
[----:B------:R-:W0:Y:S01]  /*0a00*/  LDCU.U8 UR7, c[0x0][0x410] ;  /* 0x00008200ff0777ac */ /* 0x000e220008000000 */
[----:B------:R-:W-:-:S02]  /*0a10*/  SHF.R.U32.HI R18, RZ, 0x10, R25 ;  /* 0x00000010ff127819 */ /* 0x000fc40000011619 */
[----:B------:R-:W-:Y:S01]  /*0a20*/  ISETP.NE.AND.EX P0, PT, R7, RZ, PT, P0 ;  /* 0x000000ff0700720c */ /* 0x000fe20003f05300 */
[----:B------:R-:W1:Y:S01]  /*0a30*/  LDCU UR12, c[0x0][0x400] ;  /* 0x00008000ff0c77ac */ /* 0x000e620008000800 */
[----:B------:R-:W-:Y:S02]  /*0a40*/  PRMT R194, R194, 0x5410, R4 ;  /* 0x00005410c2c27816 */ /* 0x000fe40000000004 */
[----:B------:R-:W-:Y:S01]  /*0a50*/  PRMT R192, R192, 0x5410, R0 ;  /* 0x00005410c0c07816 */ /* 0x000fe20000000000 */
[----:B------:R-:W2:Y:S01]  /*0a60*/  LDCU.64 UR10, c[0x0][0x438] ;  /* 0x00008700ff0a77ac */ /* 0x000ea20008000a00 */
[----:B------:R-:W-:Y:S02]  /*0a70*/  PRMT R193, R193, 0x5410, R2 ;  /* 0x00005410c1c17816 */ /* 0x000fe40000000002 */
[----:B------:R-:W-:Y:S01]  /*0a80*/  PRMT R197, R197, 0x5410, R8 ;  /* 0x00005410c5c57816 */ /* 0x000fe20000000008 */
[----:B------:R-:W3:Y:S01]  /*0a90*/  LDCU.64 UR14, c[0x0][0x478] ;  /* 0x00008f00ff0e77ac */ /* 0x000ee20008000a00 */
        /* <DEDUP_REMOVED lines=10> */
[----:B0123--:R-:W-:-:S07]  /*0b40*/  P2R R4, PR, RZ, 0x1 ;  /* 0x00000001ff047803 */ /* 0x00ffce0000000000 */
.L_x_12845:
[----:B------:R-:W0:Y:S01]  /*0b50*/  LDC.64 R136, c[0x0][0x3c0] ;  /* 0x0000f000ff887b82 */ /* 0x000e220000000a00 */
[----:B------:R-:W-:Y:S01]  /*0b60*/  ISETP.NE.AND P0, PT, R4, RZ, PT ;  /* 0x000000ff0400720c */ /* 0x000fe20003f05270 */
[----:B------:R-:W1:Y:S06]  /*0b70*/  S2R R0, SR_TID.X ;  /* 0x0000000000007919 */ /* 0x000e6c0000002100 */
[----:B------:R-:W2:Y:S08]  /*0b80*/  LDC R2, c[0x0][0x388] ;  /* 0x0000e200ff027b82 */ /* 0x000eb00000000800 */
[----:B------:R-:W3:Y:S01]  /*0b90*/  @P0 LDC.64 R20, c[0x0][0x3e0] ;  /* 0x0000f800ff140b82 */ /* 0x000ee20000000a00 */
[----:B0-----:R-:W-:-:S07]  /*0ba0*/  IMAD.WIDE R138, R5, 0x4, R136 ;  /* 0x00000004058a7825 */ /* 0x001fce00078e0288 */
[----:B------:R-:W0:Y:S01]  /*0bb0*/  LDC.64 R136, c[0x0][0x3c8] ;  /* 0x0000f200ff887b82 */ /* 0x000e220000000a00 */
[----:B------:R-:W4:Y:S01]  /*0bc0*/  LDG.E R138, desc[UR8][R138.64] ;  /* 0x000000088a8a7981 */ /* 0x000f22000c1e1900 */
[----:B-----5:R-:W-:Y:S02]  /*0bd0*/  HFMA2 R152, -RZ, RZ, 1.875, 0 ;  /* 0x3f800000ff987431 */ /* 0x020fe400000001ff */
[C---:B--2---:R-:W-:Y:S02]  /*0be0*/  IMAD R140, R5.reuse, R2, RZ ;  /* 0x00000002058c7224 */ /* 0x044fe400078e02ff */
[----:B---3--:R-:W-:-:S04]  /*0bf0*/  @P0 IMAD.WIDE R20, R5, 0x4, R20 ;  /* 0x0000000405140825 */ /* 0x008fc800078e0214 */
[----:B0-----:R-:W-:Y:S01]  /*0c00*/  IMAD.WIDE R136, R5, 0x4, R136 ;  /* 0x0000000405887825 */ /* 0x001fe200078e0288 */
[----:B------:R0:W5:Y:S01]  /*0c10*/  @P0 LDG.E R152, desc[UR8][R20.64] ;  /* 0x0000000814980981 */ /* 0x000162000c1e1900 */
[C---:B------:R-:W-:Y:S02]  /*0c20*/  ISETP.GE.U32.AND P0, PT, R3.reuse, 0x100, PT ;  /* 0x000001000300780c */ /* 0x040fe40003f06070 */
[----:B------:R-:W-:Y:S01]  /*0c30*/  SHF.R.S32.HI R141, RZ, 0x1f, R140 ;  /* 0x0000001fff8d7819 */ /* 0x000fe2000001148c */
[----:B------:R2:W5:Y:S01]  /*0c40*/  LDG.E R191, desc[UR8][R136.64] ;  /* 0x0000000888bf7981 */ /* 0x000562000c1e1900 */
[----:B------:R-:W-:Y:S02]  /*0c50*/  ISETP.GE.U32.AND P1, PT, R3, 0x200, PT ;  /* 0x000002000300780c */ /* 0x000fe40003f26070 */
[----:B------:R-:W-:Y:S01]  /*0c60*/  LEA.HI R141, R141, R140, RZ, 0x2 ;  /* 0x0000008c8d8d7211 */ /* 0x000fe200078f10ff */
[----:B------:R-:W-:Y:S01]  /*0c70*/  BSSY.RECONVERGENT B0, `(.L_x_12765) ;  /* 0x0000038000007945 */ /* 0x000fe20003800200 */
[----:B------:R-:W-:-:S02]  /*0c80*/  ISETP.NE.AND P6, PT, RZ, UR7, PT ;  /* 0x00000007ff007c0c */ /* 0x000fc4000bfc5270 */
[----:B-1----:R-:W-:Y:S01]  /*0c90*/  LEA.HI.SX32 R189, R141, R0, 0x1e ;  /* 0x000000008dbd7211 */ /* 0x002fe200078ff2ff */
[----:B------:R-:W-:Y:S01]  /*0ca0*/  HFMA2 R146, -RZ, RZ, 0, 0 ;  /* 0x00000000ff927431 */ /* 0x000fe200000001ff */
[C---:B------:R-:W-:Y:S02]  /*0cb0*/  ISETP.GE.U32.AND P4, PT, R3.reuse, 0x300, PT ;  /* 0x000003000300780c */ /* 0x040fe40003f86070 */
[----:B------:R-:W-:Y:S02]  /*0cc0*/  ISETP.GE.U32.AND P3, PT, R3, 0x400, PT ;  /* 0x000004000300780c */ /* 0x000fe40003f66070 */
[----:B0-----:R-:W-:Y:S02]  /*0cd0*/  P2R R20, PR, RZ, 0x1 ;  /* 0x00000001ff147803 */ /* 0x001fe40000000000 */
[----:B------:R-:W-:Y:S02]  /*0ce0*/  P2R R21, PR, RZ, 0x2 ;  /* 0x00000002ff157803 */ /* 0x000fe40000000000 */
[----:B------:R-:W-:-:S02]  /*0cf0*/  MOV R145, RZ ;  /* 0x000000ff00917202 */ /* 0x000fc40000000f00 */
[----:B------:R-:W-:Y:S02]  /*0d00*/  MOV R147, R189 ;  /* 0x000000bd00937202 */ /* 0x000fe40000000f00 */
[----:B----4-:R-:W-:Y:S01]  /*0d10*/  FSEL R144, R138, RZ, !P6 ;  /* 0x000000ff8a907208 */ /* 0x010fe20007000000 */
[----:B--2---:R-:W-:Y:S06]  /*0d20*/  @!P0 BRA `(.L_x_12766) ;  /* 0x0000000000b08947 */ /* 0x004fec0003800000 */
[----:B------:R-:W0:Y:S01]  /*0d30*/  LDC.64 R136, c[0x0][0x3a8] ;  /* 0x0000ea00ff887b82 */ /* 0x000e220000000a00 */
[----:B------:R-:W-:-:S04]  /*0d40*/  ISETP.NE.U32.AND P0, PT, RZ, UR10, PT ;  /* 0x0000000aff007c0c */ /* 0x000fc8000bf05070 */
[----:B------:R-:W-:-:S03]  /*0d50*/  ISETP.NE.AND.EX P0, PT, RZ, UR11, PT, P0 ;  /* 0x0000000bff007c0c */ /* 0x000fc6000bf05300 */
[----:B------:R-:W1:Y:S01]  /*0d60*/  LDC.64 R140, c[0x0][0x428] ;  /* 0x00010a00ff8c7b82 */ /* 0x000e620000000a00 */
[----:B------:R-:W-:-:S09]  /*0d70*/  HADD2.F32 R153, -RZ, R192.H0_H0 ;  /* 0x200000c0ff997230 */ /* 0x000fd20000004100 */
[----:B------:R-:W2:Y:S01]  /*0d80*/  @P0 LDC.64 R146, c[0x0][0x438] ;  /* 0x00010e00ff920b82 */ /* 0x000ea20000000a00 */
[----:B0-----:R-:W-:-:S06]  /*0d90*/  IMAD.WIDE.U32 R136, R189, 0x10, R136 ;  /* 0x00000010bd887825 */ /* 0x001fcc00078e0088 */
[----:B------:R-:W3:Y:S01]  /*0da0*/  LDG.E.128 R136, desc[UR8][R136.64] ;  /* 0x0000000888887981 */ /* 0x000ee2000c1e1d00 */
[----:B-1----:R-:W-:-:S06]  /*0db0*/  IMAD.WIDE.U32 R140, R189, 0x10, R140 ;  /* 0x00000010bd8c7825 */ /* 0x002fcc00078e008c */
[----:B------:R-:W4:Y:S01]  /*0dc0*/  LDG.E.128 R140, desc[UR8][R140.64] ;  /* 0x000000088c8c7981 */ /* 0x000f22000c1e1d00 */
[----:B------:R-:W-:Y:S02]  /*0dd0*/  HADD2.F32 R154, -RZ, R192.H1_H1 ;  /* 0x300000c0ff9a7230 */ /* 0x000fe40000004100 */
[----:B--2---:R-:W-:-:S05]  /*0de0*/  @P0 IMAD.WIDE.U32 R146, R189, 0x10, R146 ;  /* 0x00000010bd920825 */ /* 0x004fca00078e0092 */
[----:B------:R0:W5:Y:S02]  /*0df0*/  @P0 LDG.E.128 R64, desc[UR8][R146.64] ;  /* 0x0000000892400981 */ /* 0x000164000c1e1d00 */
[----:B0-----:R-:W-:Y:S01]  /*0e00*/  IADD3 R147, PT, PT, R189, 0x100, RZ ;  /* 0x00000100bd937810 */ /* 0x001fe20007ffe0ff */
[C---:B---3--:R-:W-:Y:S01]  /*0e10*/  FADD.FTZ R148, -R144.reuse, R136 ;  /* 0x0000008890947221 */ /* 0x048fe20000010100 */
[C---:B------:R-:W-:Y:S01]  /*0e20*/  FADD.FTZ R156, -R144.reuse, R137 ;  /* 0x00000089909c7221 */ /* 0x040fe20000010100 */
[--C-:B------:R-:W-:Y:S02]  /*0e30*/  HADD2.F32 R137, -RZ, R193.reuse.H0_H0 ;  /* 0x200000c1ff897230 */ /* 0x100fe40000004100 */
[C---:B------:R-:W-:Y:S01]  /*0e40*/  FADD.FTZ R188, -R144.reuse, R139 ;  /* 0x0000008b90bc7221 */ /* 0x040fe20000010100 */
[C---:B-----5:R-:W-:Y:S01]  /*0e50*/  FMUL.FTZ R155, R191.reuse, R148 ;  /* 0x00000094bf9b7220 */ /* 0x060fe20000410000 */
[----:B------:R-:W-:Y:S02]  /*0e60*/  HADD2.F32 R136, -RZ, R193.H1_H1 ;  /* 0x300000c1ff887230 */ /* 0x000fe40000004100 */
[----:B------:R-:W-:Y:S01]  /*0e70*/  FADD.FTZ R138, -R144, R138 ;  /* 0x0000008a908a7221 */ /* 0x000fe20000010100 */
[----:B------:R-:W-:Y:S01]  /*0e80*/  FMUL.FTZ R156, R191, R156 ;  /* 0x0000009cbf9c7220 */ /* 0x000fe20000410000 */
[----:B----4-:R-:W-:Y:S01]  /*0e90*/  FMUL.FTZ R153, R140, R153 ;  /* 0x000000998c997220 */ /* 0x010fe20000410000 */
[----:B------:R-:W-:Y:S01]  /*0ea0*/  FMUL.FTZ R170, R142, R137 ;  /* 0x000000898eaa7220 */ /* 0x000fe20000410000 */
[----:B------:R-:W-:Y:S01]  /*0eb0*/  FMUL.FTZ R154, R141, R154 ;  /* 0x0000009a8d9a7220 */ /* 0x000fe20000410000 */
[----:B------:R-:W-:Y:S01]  /*0ec0*/  FMUL.FTZ R187, R143, R136 ;  /* 0x000000888fbb7220 */ /* 0x000fe20000410000 */
[----:B------:R-:W-:Y:S01]  /*0ed0*/  FADD.FTZ R137, RZ, R153 ;  /* 0x00000099ff897221 */ /* 0x000fe20000010000 */
[----:B------:R-:W-:Y:S01]  /*0ee0*/  FFMA.FTZ R139, R155, R153, RZ ;  /* 0x000000999b8b7223 */ /* 0x000fe200000100ff */
[C---:B------:R-:W-:Y:S01]  /*0ef0*/  FMUL.FTZ R173, R191.reuse, R138 ;  /* 0x0000008abfad7220 */ /* 0x040fe20000410000 */
        /* <DEDUP_REMOVED lines=15> */
.L_x_12766:
[----:B------:R-:W-:Y:S05]  /*0ff0*/  BSYNC.RECONVERGENT B0 ;  /* 0x0000000000007941 */ /* 0x000fea0003800200 */
.L_x_12765:
[----:B------:R-:W-:Y:S04]  /*1000*/  BSSY.RECONVERGENT B0, `(.L_x_12767) ;  /* 0x000002e000007945 */ /* 0x000fe80003800200 */
[----:B------:R-:W-:Y:S05]  /*1010*/  @!P1 BRA `(.L_x_12768) ;  /* 0x0000000000b09947 */ /* 0x000fea0003800000 */
[----:B------:R-:W0:Y:S01]  /*1020*/  LDC.64 R22, c[0x0][0x3a8] ;  /* 0x0000ea00ff167b82 */ /* 0x000e220000000a00 */
[----:B------:R-:W-:-:S04]  /*1030*/  ISETP.NE.U32.AND P0, PT, RZ, UR10, PT ;  /* 0x0000000aff007c0c */ /* 0x000fc8000bf05070 */
[----:B------:R-:W-:-:S03]  /*1040*/  ISETP.NE.AND.EX P0, PT, RZ, UR11, PT, P0 ;  /* 0x0000000bff007c0c */ /* 0x000fc6000bf05300 */
[----:B------:R-:W1:Y:S01]  /*1050*/  LDC.64 R6, c[0x0][0x428] ;  /* 0x00010a00ff067b82 */ /* 0x000e620000000a00 */
[----:B0-----:R-:W-:-:S06]  /*1060*/  IMAD.WIDE.U32 R140, R147, 0x10, R22 ;  /* 0x00000010938c7825 */ /* 0x001fcc00078e0016 */
[----:B------:R-:W2:Y:S01]  /*1070*/  LDG.E.128 R140, desc[UR8][R140.64] ;  /* 0x000000088c8c7981 */ /* 0x000ea2000c1e1d00 */
[----:B-1----:R-:W-:Y:S02]  /*1080*/  IMAD.WIDE.U32 R136, R147, 0x10, R6 ;  /* 0x0000001093887825 */ /* 0x002fe400078e0006 */
[----:B------:R-:W0:Y:S04]  /*1090*/  @P0 LDC.64 R6, c[0x0][0x438] ;  /* 0x00010e00ff060b82 */ /* 0x000e280000000a00 */
[----:B------:R-:W3:Y:S01]  /*10a0*/  LDG.E.128 R136, desc[UR8][R136.64] ;  /* 0x0000000888887981 */ /* 0x000ee2000c1e1d00 */
[----:B------:R-:W-:Y:S02]  /*10b0*/  HADD2.F32 R149, -RZ, R194.H0_H0 ;  /* 0x200000c2ff957230 */ /* 0x000fe40000004100 */
[----:B------:R-:W-:-:S02]  /*10c0*/  HADD2.F32 R169, -RZ, R195.H0_H0 ;  /* 0x200000c3ffa97230 */ /* 0x000fc40000004100 */
[----:B------:R-:W-:Y:S02]  /*10d0*/  HADD2.F32 R184, -RZ, R195.H1_H1 ;  /* 0x300000c3ffb87230 */ /* 0x000fe40000004100 */
[----:B0-----:R-:W-:-:S05]  /*10e0*/  @P0 IMAD.WIDE.U32 R22, R147, 0x10, R6 ;  /* 0x0000001093160825 */ /* 0x001fca00078e0006 */
[----:B------:R0:W5:Y:S01]  /*10f0*/  @P0 LDG.E.128 R60, desc[UR8][R22.64] ;  /* 0x00000008163c0981 */ /* 0x000162000c1e1d00 */
[----:B------:R-:W-:Y:S01]  /*1100*/  IADD3 R147, PT, PT, R147, 0x100, RZ ;  /* 0x0000010093937810 */ /* 0x000fe20007ffe0ff */
[C---:B--2---:R-:W-:Y:S01]  /*1110*/  FADD.FTZ R6, -R144.reuse, R140 ;  /* 0x0000008c90067221 */ /* 0x044fe20000010100 */
[C---:B------:R-:W-:Y:S01]  /*1120*/  FADD.FTZ R148, -R144.reuse, R141 ;  /* 0x0000008d90947221 */ /* 0x040fe20000010100 */
[----:B------:R-:W-:Y:S02]  /*1130*/  HADD2.F32 R140, -RZ, R194.H1_H1 ;  /* 0x300000c2ff8c7230 */ /* 0x000fe40000004100 */
[C---:B------:R-:W-:Y:S01]  /*1140*/  FADD.FTZ R142, -R144.reuse, R142 ;  /* 0x0000008e908e7221 */ /* 0x040fe20000010100 */
[C---:B-----5:R-:W-:Y:S01]  /*1150*/  FMUL.FTZ R7, R191.reuse, R6 ;  /* 0x00000006bf077220 */ /* 0x060fe20000410000 */
[C---:B0-----:R-:W-:Y:S01]  /*1160*/  FMUL.FTZ R22, R191.reuse, R148 ;  /* 0x00000094bf167220 */ /* 0x041fe20000410000 */
[----:B------:R-:W-:Y:S01]  /*1170*/  FADD.FTZ R186, -R144, R143 ;  /* 0x0000008f90ba7221 */ /* 0x000fe20000010100 */
[----:B------:R-:W-:Y:S01]  /*1180*/  FMUL.FTZ R171, R191, R142 ;  /* 0x0000008ebfab7220 */ /* 0x000fe20000410000 */
[----:B---3--:R-:W-:Y:S01]  /*1190*/  FMUL.FTZ R6, R136, R149 ;  /* 0x0000009588067220 */ /* 0x008fe20000410000 */
[----:B------:R-:W-:Y:S01]  /*11a0*/  FADD.FTZ R92, R92, R136 ;  /* 0x000000885c5c7221 */ /* 0x000fe20000010000 */
[----:B------:R-:W-:Y:S01]  /*11b0*/  FFMA.FTZ R124, R136, R7, R124 ;  /* 0x00000007887c7223 */ /* 0x000fe2000001007c */
        /* <DEDUP_REMOVED lines=18> */
.L_x_12768:
[----:B------:R-:W-:Y:S05]  /*12e0*/  BSYNC.RECONVERGENT B0 ;  /* 0x0000000000007941 */ /* 0x000fea0003800200 */
.L_x_12767:
[----:B------:R-:W-:Y:S04]  /*12f0*/  BSSY.RECONVERGENT B0, `(.L_x_12769) ;  /* 0x000002e000007945 */ /* 0x000fe80003800200 */
[----:B------:R-:W-:Y:S05]  /*1300*/  @!P4 BRA `(.L_x_12770) ;  /* 0x0000000000b0c947 */ /* 0x000fea0003800000 */
[----:B------:R-:W0:Y:S01]  /*1310*/  LDC.64 R140, c[0x0][0x3a8] ;  /* 0x0000ea00ff8c7b82 */ /* 0x000e220000000a00 */
[----:B------:R-:W-:-:S04]  /*1320*/  ISETP.NE.U32.AND P0, PT, RZ, UR10, PT ;  /* 0x0000000aff007c0c */ /* 0x000fc8000bf05070 */
[----:B------:R-:W-:-:S03]  /*1330*/  ISETP.NE.AND.EX P0, PT, RZ, UR11, PT, P0 ;  /* 0x0000000bff007c0c */ /* 0x000fc6000bf05300 */
[----:B------:R-:W1:Y:S10]  /*1340*/  LDC.64 R136, c[0x0][0x428] ;  /* 0x00010a00ff887b82 */ /* 0x000e740000000a00 */
[----:B------:R-:W2:Y:S01]  /*1350*/  @P0 LDC.64 R24, c[0x0][0x438] ;  /* 0x00010e00ff180b82 */ /* 0x000ea20000000a00 */
[----:B0-----:R-:W-:-:S06]  /*1360*/  IMAD.WIDE.U32 R140, R147, 0x10, R140 ;  /* 0x00000010938c7825 */ /* 0x001fcc00078e008c */
[----:B------:R-:W3:Y:S01]  /*1370*/  LDG.E.128 R140, desc[UR8][R140.64] ;  /* 0x000000088c8c7981 */ /* 0x000ee2000c1e1d00 */
[----:B-1----:R-:W-:-:S06]  /*1380*/  IMAD.WIDE.U32 R136, R147, 0x10, R136 ;  /* 0x0000001093887825 */ /* 0x002fcc00078e0088 */
[----:B------:R-:W4:Y:S01]  /*1390*/  LDG.E.128 R136, desc[UR8][R136.64] ;  /* 0x0000000888887981 */ /* 0x000f22000c1e1d00 */
[----:B------:R-:W-:Y:S02]  /*13a0*/  HADD2.F32 R149, -RZ, R196.H0_H0 ;  /* 0x200000c4ff957230 */ /* 0x000fe40000004100 */
[----:B--2---:R-:W-:-:S05]  /*13b0*/  @P0 IMAD.WIDE.U32 R24, R147, 0x10, R24 ;  /* 0x0000001093180825 */ /* 0x004fca00078e0018 */
[----:B------:R0:W5:Y:S01]  /*13c0*/  @P0 LDG.E.128 R56, desc[UR8][R24.64] ;  /* 0x0000000818380981 */ /* 0x000162000c1e1d00 */
[----:B------:R-:W-:Y:S01]  /*13d0*/  IADD3 R147, PT, PT, R147, 0x100, RZ ;  /* 0x0000010093937810 */ /* 0x000fe20007ffe0ff */
[C---:B---3--:R-:W-:Y:S01]  /*13e0*/  FADD.FTZ R8, -R144.reuse, R140 ;  /* 0x0000008c90087221 */ /* 0x048fe20000010100 */
[C---:B------:R-:W-:Y:S01]  /*13f0*/  FADD.FTZ R148, -R144.reuse, R141 ;  /* 0x0000008d90947221 */ /* 0x040fe20000010100 */
[----:B------:R-:W-:Y:S02]  /*1400*/  HADD2.F32 R140, -RZ, R196.H1_H1 ;  /* 0x300000c4ff8c7230 */ /* 0x000fe40000004100 */
[----:B------:R-:W-:Y:S01]  /*1410*/  FADD.FTZ R142, -R144, R142 ;  /* 0x0000008e908e7221 */ /* 0x000fe20000010100 */
[C---:B-----5:R-:W-:Y:S01]  /*1420*/  FMUL.FTZ R9, R191.reuse, R8 ;  /* 0x00000008bf097220 */ /* 0x060fe20000410000 */
[C---:B0-----:R-:W-:Y:S01]  /*1430*/  FMUL.FTZ R24, R191.reuse, R148 ;  /* 0x00000094bf187220 */ /* 0x041fe20000410000 */
[--C-:B------:R-:W-:Y:S02]  /*1440*/  HADD2.F32 R141, -RZ, R197.reuse.H0_H0 ;  /* 0x200000c5ff8d7230 */ /* 0x100fe40000004100 */
[----:B------:R-:W-:Y:S01]  /*1450*/  FMUL.FTZ R165, R191, R142 ;  /* 0x0000008ebfa57220 */ /* 0x000fe20000410000 */
[----:B----4-:R-:W-:Y:S01]  /*1460*/  FMUL.FTZ R8, R136, R149 ;  /* 0x0000009588087220 */ /* 0x010fe20000410000 */
        /* <DEDUP_REMOVED lines=8> */
[----:B------:R-:W-:-:S02]  /*14f0*/  HADD2.F32 R140, -RZ, R197.H1_H1 ;  /* 0x300000c5ff8c7230 */ /* 0x000fc40000004100 */
[----:B------:R-:W-:Y:S01]  /*1500*/  FADD.FTZ R141, R136, R25 ;  /* 0x00000019888d7221 */ /* 0x000fe20000010000 */
[----:B------:R-:W-:Y:S01]  /*1510*/  FADD.FTZ R180, -R144, R143 ;  /* 0x0000008f90b47221 */ /* 0x000fe20000010100 */
        /* <DEDUP_REMOVED lines=11> */
.L_x_12770:
[----:B------:R-:W-:Y:S05]  /*15d0*/  BSYNC.RECONVERGENT B0 ;  /* 0x0000000000007941 */ /* 0x000fea0003800200 */
.L_x_12769:
        /* <DEDUP_REMOVED lines=46> */
.L_x_12772:
[----:B------:R-:W-:Y:S05]  /*18c0*/  BSYNC.RECONVERGENT B0 ;  /* 0x0000000000007941 */ /* 0x000fea0003800200 */
.L_x_12771:
[----:B------:R-:W-:Y:S01]  /*18d0*/  ISETP.GE.U32.AND P2, PT, R3, 0x500, PT ;  /* 0x000005000300780c */ /* 0x000fe20003f46070 */
[----:B------:R-:W-:-:S12]  /*18e0*/  BSSY.RECONVERGENT B0, `(.L_x_12773) ;  /* 0x000002e000007945 */ /* 0x000fd80003800200 */
        /* <DEDUP_REMOVED lines=16> */
[----:B------:R-:W-:Y:S01]  /*19f0*/  FADD.FTZ R150, -R144, R142 ;  /* 0x0000008e90967221 */ /* 0x000fe20000010100 */
[----:B------:R-:W-:Y:S02]  /*1a00*/  HADD2.F32 R142, -RZ, R200.H1_H1 ;  /* 0x300000c8ff8e7230 */ /* 0x000fe40000004100 */
[C---:B0----5:R-:W-:Y:S01]  /*1a10*/  FMUL.FTZ R13, R191.reuse, R28 ;  /* 0x0000001cbf0d7220 */ /* 0x061fe20000410000 */
[----:B------:R-:W-:Y:S01]  /*1a20*/  FMUL.FTZ R28, R191, R148 ;  /* 0x00000094bf1c7220 */ /* 0x000fe20000410000 */
[--C-:B------:R-:W-:Y:S02]  /*1a30*/  HADD2.F32 R141, -RZ, R201.reuse.H0_H0 ;  /* 0x200000c9ff8d7230 */ /* 0x100fe40000004100 */
        /* <DEDUP_REMOVED lines=10> */
[----:B------:R-:W-:Y:S01]  /*1ae0*/  FMUL.FTZ R161, R191, R150 ;  /* 0x00000096bfa17220 */ /* 0x000fe20000410000 */
        /* <DEDUP_REMOVED lines=13> */
.L_x_12774:
[----:B------:R-:W-:Y:S05]  /*1bc0*/  BSYNC.RECONVERGENT B0 ;  /* 0x0000000000007941 */ /* 0x000fea0003800200 */
.L_x_12773:
        /* <DEDUP_REMOVED lines=47> */
.L_x_12776:
[----:B------:R-:W-:Y:S05]  /*1ec0*/  BSYNC.RECONVERGENT B0 ;  /* 0x0000000000007941 */ /* 0x000fea0003800200 */
.L_x_12775:
        /* <DEDUP_REMOVED lines=47> */
.L_x_12778:
[----:B------:R-:W-:Y:S05]  /*21c0*/  BSYNC.RECONVERGENT B0 ;  /* 0x0000000000007941 */ /* 0x000fea0003800200 */
.L_x_12777:
[----:B------:R-:W-:Y:S01]  /*21d0*/  ISETP.GE.U32.AND P5, PT, R3, 0x800, PT ;  /* 0x000008000300780c */ /* 0x000fe20003fa6070 */
[----:B------:R-:W-:Y:S03]  /*21e0*/  BSSY.RECONVERGENT B0, `(.L_x_12779) ;  /* 0x000002e000007945 */ /* 0x000fe60003800200 */
[----:B------:R-:W-:-:S09]  /*21f0*/  P2R R190, PR, RZ, 0x20 ;  /* 0x00000020ffbe7803 */ /* 0x000fd20000000000 */
        /* <DEDUP_REMOVED lines=8> */
[----:B------:R0:W5:Y:S04]  /*2280*/  @P5 LDG.E.128 R36, desc[UR8][R148.64] ;  /* 0x0000000894245981 */ /* 0x000168000c1e1d00 */
[----:B------:R-:W2:Y:S01]  /*2290*/  LDG.E.128 R140, desc[UR8][R34.64] ;  /* 0x00000008228c7981 */ /* 0x000ea2000c1e1d00 */
[----:B-1----:R-:W-:-:S06]  /*22a0*/  IMAD.WIDE.U32 R136, R147, 0x10, R18 ;  /* 0x0000001093887825 */ /* 0x002fcc00078e0012 */
[----:B------:R-:W3:Y:S01]  /*22b0*/  LDG.E.128 R136, desc[UR8][R136.64] ;  /* 0x0000000888887981 */ /* 0x000ee2000c1e1d00 */
[--C-:B------:R-:W-:Y:S02]  /*22c0*/  HADD2.F32 R147, -RZ, R206.reuse.H0_H0 ;  /* 0x200000ceff937230 */ /* 0x100fe40000004100 */
[C---:B--2---:R-:W-:Y:S01]  /*22d0*/  FADD.FTZ R140, -R144.reuse, R140 ;  /* 0x0000008c908c7221 */ /* 0x044fe20000010100 */
[C---:B------:R-:W-:Y:S01]  /*22e0*/  FADD.FTZ R150, -R144.reuse, R141 ;  /* 0x0000008d90967221 */ /* 0x040fe20000010100 */
[----:B------:R-:W-:Y:S02]  /*22f0*/  HADD2.F32 R141, -RZ, R207.H0_H0 ;  /* 0x200000cfff8d7230 */ /* 0x000fe40000004100 */
[C---:B------:R-:W-:Y:S01]  /*2300*/  FADD.FTZ R142, -R144.reuse, R142 ;  /* 0x0000008e908e7221 */ /* 0x040fe20000010100 */
[C---:B-----5:R-:W-:Y:S01]  /*2310*/  FMUL.FTZ R19, R191.reuse, R140 ;  /* 0x0000008cbf137220 */ /* 0x060fe20000410000 */
[----:B------:R-:W-:Y:S02]  /*2320*/  HADD2.F32 R140, -RZ, R206.H1_H1 ;  /* 0x300000ceff8c7230 */ /* 0x000fe40000004100 */
[C---:B------:R-:W-:Y:S01]  /*2330*/  FMUL.FTZ R34, R191.reuse, R150 ;  /* 0x00000096bf227220 */ /* 0x040fe20000410000 */
[----:B------:R-:W-:Y:S01]  /*2340*/  FMUL.FTZ R167, R191, R142 ;  /* 0x0000008ebfa77220 */ /* 0x000fe20000410000 */
[----:B------:R-:W-:-:S04]  /*2350*/  FADD.FTZ R182, -R144, R143 ;  /* 0x0000008f90b67221 */ /* 0x000fc80000010100 */
        /* <DEDUP_REMOVED lines=21> */
[----:B0-----:R-:W-:-:S07]  /*24b0*/  FFMA.FTZ R146, R182, R175, R137 ;  /* 0x000000afb6927223 */ /* 0x001fce0000010089 */
.L_x_12780:
[----:B------:R-:W-:Y:S05]  /*24c0*/  BSYNC.RECONVERGENT B0 ;  /* 0x0000000000007941 */ /* 0x000fea0003800200 */
.L_x_12779:
        /* <DEDUP_REMOVED lines=31> */
.L_x_12782:
[----:B------:R-:W-:Y:S05]  /*26c0*/  BSYNC.RECONVERGENT B0 ;  /* 0x0000000000007941 */ /* 0x000fea0003800200 */
.L_x_12781:
        /* <DEDUP_REMOVED lines=39> */
[----:B------:R-:W-:Y:S01]  /*2940*/  ISETP.NE.AND P5, PT, R20, RZ, PT ;  /* 0x000000ff1400720c */ /* 0x000fe20003fa5270 */
[----:B------:R-:W-:-:S12]  /*2950*/  BSSY.RECONVERGENT B1, `(.L_x_12785) ;  /* 0x000002d000017945 */ /* 0x000fd80003800200 */
[----:B------:R-:W-:Y:S05]  /*2960*/  @!P5 BRA `(.L_x_12786) ;  /* 0x0000000000acd947 */ /* 0x000fea0003800000 */
        /* <DEDUP_REMOVED lines=11> */
[C---:B-----5:R-:W-:Y:S01]  /*2a20*/  FMUL.FTZ R139, R191.reuse, R136 ;  /* 0x00000088bf8b7220 */ /* 0x060fe20000410000 */
[C---:B------:R-:W-:Y:S01]  /*2a30*/  FMUL.FTZ R147, R191.reuse, R138 ;  /* 0x0000008abf937220 */ /* 0x040fe20000410000 */
[C---:B------:R-:W-:Y:S01]  /*2a40*/  FMUL.FTZ R149, R191.reuse, R142 ;  /* 0x0000008ebf957220 */ /* 0x040fe20000410000 */
[----:B------:R-:W-:Y:S01]  /*2a50*/  FMUL.FTZ R151, R191, R144 ;  /* 0x00000090bf977220 */ /* 0x000fe20000410000 */
[----:B------:R-:W-:Y:S06]  /*2a60*/  BRA `(.L_x_12788) ;  /* 0x0000000000407947 */ /* 0x000fec0003800000 */
.L_x_12787:
        /* <DEDUP_REMOVED lines=11> */
[----:B------:R-:W-:-:S02]  /*2b20*/  FMUL.FTZ R151, R191, R138 ;  /* 0x0000008abf977220 */ /* 0x000fc40000410000 */
[----:B------:R-:W-:Y:S02]  /*2b30*/  MOV R132, R139 ;  /* 0x0000008b00847202 */ /* 0x000fe40000000f00 */
[----:B------:R-:W-:Y:S02]  /*2b40*/  MOV R133, R147 ;  /* 0x0000009300857202 */ /* 0x000fe40000000f00 */
[----:B------:R-:W-:Y:S02]  /*2b50*/  MOV R134, R149 ;  /* 0x0000009500867202 */ /* 0x000fe40000000f00 */
[----:B------:R-:W-:-:S07]  /*2b60*/  MOV R135, R151 ;  /* 0x0000009700877202 */ /* 0x000fce0000000f00 */
.L_x_12788:
[----:B------:R-:W0:Y:S01]  /*2b70*/  @P5 LDC.64 R136, c[0x0][0x478] ;  /* 0x00011e00ff885b82 */ /* 0x000e220000000a00 */
[----:B------:R-:W-:-:S07]  /*2b80*/  FMUL.FTZ R138, R149, R152 ;  /* 0x00000098958a7220 */ /* 0x000fce0000410000 */
[----:B------:R-:W1:Y:S01]  /*2b90*/  LDC.64 R142, c[0x0][0x468] ;  /* 0x00011a00ff8e7b82 */ /* 0x000e620000000a00 */
[----:B0-----:R-:W-:-:S04]  /*2ba0*/  @P5 IMAD.WIDE.U32 R144, R189, 0x10, R136 ;  /* 0x00000010bd905825 */ /* 0x001fc800078e0088 */
[-C--:B------:R-:W-:Y:S01]  /*2bb0*/  FMUL.FTZ R136, R139, R152.reuse ;  /* 0x000000988b887220 */ /* 0x080fe20000410000 */
[-C--:B------:R-:W-:Y:S01]  /*2bc0*/  FMUL.FTZ R137, R147, R152.reuse ;  /* 0x0000009893897220 */ /* 0x080fe20000410000 */
[----:B------:R-:W-:Y:S01]  /*2bd0*/  FMUL.FTZ R139, R151, R152 ;  /* 0x00000098978b7220 */ /* 0x000fe20000410000 */
[----:B------:R0:W-:Y:S01]  /*2be0*/  @P5 STG.E.128 desc[UR8][R144.64], R132 ;  /* 0x0000008490005986 */ /* 0x0001e2000c101d08 */
[C---:B-1----:R-:W-:Y:S01]  /*2bf0*/  IMAD.WIDE.U32 R142, R189.reuse, 0x10, R142 ;  /* 0x00000010bd8e7825 */ /* 0x042fe200078e008e */
[----:B------:R-:W-:-:S04]  /*2c00*/  IADD3 R189, PT, PT, R189, 0x100, RZ ;  /* 0x00000100bdbd7810 */ /* 0x000fc80007ffe0ff */
[----:B------:R0:W-:Y:S03]  /*2c10*/  STG.E.128 desc[UR8][R142.64], R136 ;  /* 0x000000888e007986 */ /* 0x0001e6000c101d08 */
.L_x_12786:
[----:B------:R-:W-:Y:S05]  /*2c20*/  BSYNC.RECONVERGENT B1 ;  /* 0x0000000000017941 */ /* 0x000fea0003800200 */
.L_x_12785:
[----:B------:R-:W-:Y:S01]  /*2c30*/  ISETP.NE.AND P5, PT, R21, RZ, PT ;  /* 0x000000ff1500720c */ /* 0x000fe20003fa5270 */
[----:B------:R-:W-:-:S12]  /*2c40*/  BSSY.RECONVERGENT B1, `(.L_x_12789) ;  /* 0x000002d000017945 */ /* 0x000fd80003800200 */
[----:B------:R-:W-:Y:S05]  /*2c50*/  @!P5 BRA `(.L_x_12790) ;  /* 0x0000000000acd947 */ /* 0x000fea0003800000 */
[----:B------:R-:W-:-:S04]  /*2c60*/  ISETP.NE.U32.AND P5, PT, RZ, UR14, PT ;  /* 0x0000000eff007c0c */ /* 0x000fc8000bfa5070 */
[----:B------:R-:W-:-:S13]  /*2c70*/  ISETP.NE.AND.EX P5, PT, RZ, UR15, PT, P5 ;  /* 0x0000000fff007c0c */ /* 0x000fda000bfa5350 */
        /* <DEDUP_REMOVED lines=16> */
[----:B------:R-:W-:Y:S01]  /*2d80*/  MOV R135, R149 ;  /* 0x0000009500877202 */ /* 0x000fe20000000f00 */
[----:B------:R-:W-:Y:S06]  /*2d90*/  BRA `(.L_x_12792) ;  /* 0x0000000000307947 */ /* 0x000fec0003800000 */
.L_x_12791:
        /* <DEDUP_REMOVED lines=11> */
[----:B------:R-:W-:-:S07]  /*2e50*/  FMUL.FTZ R149, R191, R144 ;  /* 0x00000090bf957220 */ /* 0x000fce0000410000 */
.L_x_12792:
[----:B------:R-:W0:Y:S01]  /*2e60*/  @P5 LDC.64 R144, c[0x0][0x478] ;  /* 0x00011e00ff905b82 */ /* 0x000e220000000a00 */
[-C--:B------:R-:W-:Y:S01]  /*2e70*/  FMUL.FTZ R136, R137, R152.reuse ;  /* 0x0000009889887220 */ /* 0x080fe20000410000 */
[-C--:B------:R-:W-:Y:S01]  /*2e80*/  FMUL.FTZ R137, R139, R152.reuse ;  /* 0x000000988b897220 */ /* 0x080fe20000410000 */
[-C--:B------:R-:W-:Y:S01]  /*2e90*/  FMUL.FTZ R138, R147, R152.reuse ;  /* 0x00000098938a7220 */ /* 0x080fe20000410000 */
[----:B------:R-:W-:-:S04]  /*2ea0*/  FMUL.FTZ R139, R149, R152 ;  /* 0x00000098958b7220 */ /* 0x000fc80000410000 */
[----:B------:R-:W1:Y:S01]  /*2eb0*/  LDC.64 R142, c[0x0][0x468] ;  /* 0x00011a00ff8e7b82 */ /* 0x000e620000000a00 */
[----:B0-----:R-:W-:-:S05]  /*2ec0*/  @P5 IMAD.WIDE.U32 R144, R189, 0x10, R144 ;  /* 0x00000010bd905825 */ /* 0x001fca00078e0090 */
[----:B------:R2:W-:Y:S01]  /*2ed0*/  @P5 STG.E.128 desc[UR8][R144.64], R132 ;  /* 0x0000008490005986 */ /* 0x0005e2000c101d08 */
[C---:B-1----:R-:W-:Y:S01]  /*2ee0*/  IMAD.WIDE.U32 R142, R189.reuse, 0x10, R142 ;  /* 0x00000010bd8e7825 */ /* 0x042fe200078e008e */
[----:B------:R-:W-:-:S04]  /*2ef0*/  IADD3 R189, PT, PT, R189, 0x100, RZ ;  /* 0x00000100bdbd7810 */ /* 0x000fc80007ffe0ff */
[----:B------:R2:W-:Y:S03]  /*2f00*/  STG.E.128 desc[UR8][R142.64], R136 ;  /* 0x000000888e007986 */ /* 0x0005e6000c101d08 */
.L_x_12790:
[----:B------:R-:W-:Y:S05]  /*2f10*/  BSYNC.RECONVERGENT B1 ;  /* 0x0000000000017941 */ /* 0x000fea0003800200 */
.L_x_12789:
        /* <DEDUP_REMOVED lines=22> */
.L_x_12795:
        /* <DEDUP_REMOVED lines=12> */
.L_x_12796:
        /* <DEDUP_REMOVED lines=11> */
.L_x_12794:
[----:B------:R-:W-:Y:S05]  /*31f0*/  BSYNC.RECONVERGENT B1 ;  /* 0x0000000000017941 */ /* 0x000fea0003800200 */
.L_x_12793:
[----:B------:R-:W-:Y:S04]  /*3200*/  BSSY.RECONVERGENT B1, `(.L_x_12797) ;  /* 0x000002d000017945 */ /* 0x000fe80003800200 */
[----:B------:R-:W-:Y:S05]  /*3210*/  @!P3 BRA `(.L_x_12798) ;  /* 0x0000000000acb947 */ /* 0x000fea0003800000 */
[----:B------:R-:W-:-:S04]  /*3220*/  ISETP.NE.U32.AND P5, PT, RZ, UR14, PT ;  /* 0x0000000eff007c0c */ /* 0x000fc8000bfa5070 */
[----:B------:R-:W-:-:S13]  /*3230*/  ISETP.NE.AND.EX P5, PT, RZ, UR15, PT, P5 ;  /* 0x0000000fff007c0c */ /* 0x000fda000bfa5350 */
[----:B------:R-:W-:Y:S05]  /*3240*/  @!P5 BRA `(.L_x_12799) ;  /* 0x000000000044d947 */ /* 0x000fea0003800000 */
[-CC-:B0-23--:R-:W-:Y:S01]  /*3250*/  FFMA.FTZ R133, R11, R141.reuse, R140.reuse ;  /* 0x0000008d0b857223 */ /* 0x18dfe2000001008c */
        /* <DEDUP_REMOVED lines=16> */
.L_x_12799:
        /* <DEDUP_REMOVED lines=12> */
.L_x_12800:
        /* <DEDUP_REMOVED lines=11> */
.L_x_12798:
[----:B------:R-:W-:Y:S05]  /*34d0*/  BSYNC.RECONVERGENT B1 ;  /* 0x0000000000017941 */ /* 0x000fea0003800200 */
.L_x_12797:
[----:B------:R-:W-:Y:S04]  /*34e0*/  BSSY.RECONVERGENT B1, `(.L_x_12801) ;  /* 0x000002d000017945 */ /* 0x000fe80003800200 */
[----:B------:R-:W-:Y:S05]  /*34f0*/  @!P2 BRA `(.L_x_12802) ;  /* 0x0000000000aca947 */ /* 0x000fea0003800000 */
[----:B------:R-:W-:-:S04]  /*3500*/  ISETP.NE.U32.AND P5, PT, RZ, UR14, PT ;  /* 0x0000000eff007c0c */ /* 0x000fc8000bfa5070 */
[----:B------:R-:W-:-:S13]  /*3510*/  ISETP.NE.AND.EX P5, PT, RZ, UR15, PT, P5 ;  /* 0x0000000fff007c0c */ /* 0x000fda000bfa5350 */
[----:B------:R-:W-:Y:S05]  /*3520*/  @!P5 BRA `(.L_x_12803) ;  /* 0x000000000044d947 */ /* 0x000fea0003800000 */
[-CC-:B0-234-:R-:W-:Y:S01]  /*3530*/  FFMA.FTZ R133, R13, R141.reuse, R140.reuse ;  /* 0x0000008d0d857223 */ /* 0x19dfe2000001008c */
        /* <DEDUP_REMOVED lines=16> */
.L_x_12803:
        /* <DEDUP_REMOVED lines=12> */
.L_x_12804:
        /* <DEDUP_REMOVED lines=11> */
.L_x_12802:
[----:B------:R-:W-:Y:S05]  /*37b0*/  BSYNC.RECONVERGENT B1 ;  /* 0x0000000000017941 */ /* 0x000fea0003800200 */
.L_x_12801:
        /* <DEDUP_REMOVED lines=22> */
.L_x_12807:
        /* <DEDUP_REMOVED lines=12> */
.L_x_12808:
        /* <DEDUP_REMOVED lines=11> */
.L_x_12806:
[----:B------:R-:W-:Y:S05]  /*3a90*/  BSYNC.RECONVERGENT B1 ;  /* 0x0000000000017941 */ /* 0x000fea0003800200 */
.L_x_12805:
        /* <DEDUP_REMOVED lines=22> */
.L_x_12811:
        /* <DEDUP_REMOVED lines=12> */
.L_x_12812:
        /* <DEDUP_REMOVED lines=11> */
.L_x_12810:
[----:B------:R-:W-:Y:S05]  /*3d70*/  BSYNC.RECONVERGENT B1 ;  /* 0x0000000000017941 */ /* 0x000fea0003800200 */
.L_x_12809:
[----:B------:R-:W-:-:S13]  /*3d80*/  ISETP.NE.AND P5, PT, R190, RZ, PT ;  /* 0x000000ffbe00720c */ /* 0x000fda0003fa5270 */
        /* <DEDUP_REMOVED lines=21> */
.L_x_12814:
        /* <DEDUP_REMOVED lines=12> */
.L_x_12815:
[----:B------:R-:W0:Y:S08]  /*3fa0*/  @P5 LDC.64 R136, c[0x0][0x478] ;  /* 0x00011e00ff885b82 */ /* 0x000e300000000a00 */
[----:B------:R-:W1:Y:S01]  /*3fb0*/  LDC.64 R138, c[0x0][0x468] ;  /* 0x00011a00ff8a7b82 */ /* 0x000e620000000a00 */
[----:B0-----:R-:W-:-:S04]  /*3fc0*/  @P5 IMAD.WIDE.U32 R142, R189, 0x10, R136 ;  /* 0x00000010bd8e5825 */ /* 0x001fc800078e0088 */
[-C--:B------:R-:W-:Y:S01]  /*3fd0*/  FMUL.FTZ R136, R141, R152.reuse ;  /* 0x000000988d887220 */ /* 0x080fe20000410000 */
[----:B------:R-:W-:Y:S01]  /*3fe0*/  FMUL.FTZ R137, R145, R152 ;  /* 0x0000009891897220 */ /* 0x000fe20000410000 */
[----:B------:R0:W-:Y:S01]  /*3ff0*/  @P5 STG.E.128 desc[UR8][R142.64], R132 ;  /* 0x000000848e005986 */ /* 0x0001e2000c101d08 */
[----:B-1----:R-:W-:-:S04]  /*4000*/  IMAD.WIDE.U32 R140, R189, 0x10, R138 ;  /* 0x00000010bd8c7825 */ /* 0x002fc800078e008a */
[-C--:B------:R-:W-:Y:S01]  /*4010*/  FMUL.FTZ R138, R147, R152.reuse ;  /* 0x00000098938a7220 */ /* 0x080fe20000410000 */
[----:B------:R-:W-:-:S05]  /*4020*/  FMUL.FTZ R139, R149, R152 ;  /* 0x00000098958b7220 */ /* 0x000fca0000410000 */
[----:B------:R0:W-:Y:S01]  /*4030*/  STG.E.128 desc[UR8][R140.64], R136 ;  /* 0x000000888c007986 */ /* 0x0001e2000c101d08 */
[----:B------:R-:W-:Y:S05]  /*4040*/  BRA `(.L_x_12813) ;  /* 0x0000001800307947 */ /* 0x000fea0003800000 */
.L_x_12784:
[----:B------:R-:W-:-:S04]  /*4050*/  UISETP.NE.U32.AND UP0, UPT, UR14, URZ, UPT ;  /* 0x000000ff0e00728c */ /* 0x000fc8000bf05070 */
[----:B------:R-:W-:-:S09]  /*4060*/  UISETP.NE.AND.EX UP0, UPT, UR15, URZ, UPT, UP0 ;  /* 0x000000ff0f00728c */ /* 0x000fd2000bf05300 */
[----:B------:R-:W-:Y:S05]  /*4070*/  BRA.U UP0, `(.L_x_12816) ;  /* 0x0000000900e47547 */ /* 0x000fea000b800000 */
[----:B------:R-:W-:Y:S01]  /*4080*/  ISETP.GT.U32.AND P5, PT, R3, 0xff, PT ;  /* 0x000000ff0300780c */ /* 0x000fe20003fa4070 */
[----:B------:R-:W-:-:S12]  /*4090*/  BSSY.RECONVERGENT B1, `(.L_x_12817) ;  /* 0x0000016000017945 */ /* 0x000fd80003800200 */
[----:B------:R-:W-:Y:S05]  /*40a0*/  @!P5 BRA `(.L_x_12818) ;  /* 0x000000000050d947 */ /* 0x000fea0003800000 */
[----:B------:R-:W0:Y:S01]  /*40b0*/  LDC.64 R142, c[0x0][0x468] ;  /* 0x00011a00ff8e7b82 */ /* 0x000e220000000a00 */
        /* <DEDUP_REMOVED lines=8> */
[C---:B-----5:R-:W-:Y:S01]  /*4140*/  FFMA.FTZ R137, R191.reuse, R136, R64 ;  /* 0x00000088bf897223 */ /* 0x060fe20000010040 */
[C---:B------:R-:W-:Y:S01]  /*4150*/  FFMA.FTZ R139, R191.reuse, R138, R65 ;  /* 0x0000008abf8b7223 */ /* 0x040fe20000010041 */
[C---:B------:R-:W-:Y:S01]  /*4160*/  FFMA.FTZ R145, R191.reuse, R145, R66 ;  /* 0x00000091bf917223 */ /* 0x040fe20000010042 */
[----:B------:R-:W-:Y:S01]  /*4170*/  FFMA.FTZ R147, R191, R144, R67 ;  /* 0x00000090bf937223 */ /* 0x000fe20000010043 */
[-C--:B------:R-:W-:Y:S01]  /*4180*/  FMUL.FTZ R136, R137, R152.reuse ;  /* 0x0000009889887220 */ /* 0x080fe20000410000 */
[-C--:B------:R-:W-:Y:S01]  /*4190*/  FMUL.FTZ R137, R139, R152.reuse ;  /* 0x000000988b897220 */ /* 0x080fe20000410000 */
[-C--:B------:R-:W-:Y:S01]  /*41a0*/  FMUL.FTZ R138, R145, R152.reuse ;  /* 0x00000098918a7220 */ /* 0x080fe20000410000 */
[----:B------:R-:W-:Y:S01]  /*41b0*/  FMUL.FTZ R139, R147, R152 ;  /* 0x00000098938b7220 */ /* 0x000fe20000410000 */
[C---:B0-----:R-:W-:Y:S01]  /*41c0*/  IMAD.WIDE.U32 R142, R189.reuse, 0x10, R142 ;  /* 0x00000010bd8e7825 */ /* 0x041fe200078e008e */
[----:B------:R-:W-:-:S04]  /*41d0*/  IADD3 R189, PT, PT, R189, 0x100, RZ ;  /* 0x00000100bdbd7810 */ /* 0x000fc80007ffe0ff */
[----:B------:R0:W-:Y:S03]  /*41e0*/  STG.E.128 desc[UR8][R142.64], R136 ;  /* 0x000000888e007986 */ /* 0x0001e6000c101d08 */
.L_x_12818:
[----:B------:R-:W-:Y:S05]  /*41f0*/  BSYNC.RECONVERGENT B1 ;  /* 0x0000000000017941 */ /* 0x000fea0003800200 */
.L_x_12817:
[----:B------:R-:W-:Y:S01]  /*4200*/  ISETP.NE.AND P5, PT, R21, RZ, PT ;  /* 0x000000ff1500720c */ /* 0x000fe20003fa5270 */
[----:B------:R-:W-:-:S12]  /*4210*/  BSSY.RECONVERGENT B1, `(.L_x_12819) ;  /* 0x0000016000017945 */ /* 0x000fd80003800200 */
[----:B------:R-:W-:Y:S05]  /*4220*/  @!P5 BRA `(.L_x_12820) ;  /* 0x000000000050d947 */ /* 0x000fea0003800000 */
[----:B0-----:R-:W0:Y:S01]  /*4230*/  LDC.64 R142, c[0x0][0x468] ;  /* 0x00011a00ff8e7b82 */ /* 0x001e220000000a00 */
        /* <DEDUP_REMOVED lines=19> */
.L_x_12820:
[----:B------:R-:W-:Y:S05]  /*4370*/  BSYNC.RECONVERGENT B1 ;  /* 0x0000000000017941 */ /* 0x000fea0003800200 */
.L_x_12819:
[----:B------:R-:W-:Y:S04]  /*4380*/  BSSY.RECONVERGENT B1, `(.L_x_12821) ;  /* 0x0000016000017945 */ /* 0x000fe80003800200 */
[----:B------:R-:W-:Y:S05]  /*4390*/  @!P4 BRA `(.L_x_12822) ;  /* 0x000000000050c947 */ /* 0x000fea0003800000 */
[----:B01----:R-:W0:Y:S01]  /*43a0*/  LDC.64 R142, c[0x0][0x468] ;  /* 0x00011a00ff8e7b82 */ /* 0x003e220000000a00 */
        /* <DEDUP_REMOVED lines=19> */
.L_x_12822:
[----:B------:R-:W-:Y:S05]  /*44e0*/  BSYNC.RECONVERGENT B1 ;  /* 0x0000000000017941 */ /* 0x000fea0003800200 */
.L_x_12821:
[----:B------:R-:W-:Y:S04]  /*44f0*/  BSSY.RECONVERGENT B1, `(.L_x_12823) ;  /* 0x0000016000017945 */ /* 0x000fe80003800200 */
[----:B------:R-:W-:Y:S05]  /*4500*/  @!P3 BRA `(.L_x_12824) ;  /* 0x000000000050b947 */ /* 0x000fea0003800000 */
[----:B012---:R-:W0:Y:S01]  /*4510*/  LDC.64 R142, c[0x0][0x468] ;  /* 0x00011a00ff8e7b82 */ /* 0x007e220000000a00 */
        /* <DEDUP_REMOVED lines=19> */
.L_x_12824:
[----:B------:R-:W-:Y:S05]  /*4650*/  BSYNC.RECONVERGENT B1 ;  /* 0x0000000000017941 */ /* 0x000fea0003800200 */
.L_x_12823:
[----:B------:R-:W-:Y:S04]  /*4660*/  BSSY.RECONVERGENT B1, `(.L_x_12825) ;  /* 0x0000016000017945 */ /* 0x000fe80003800200 */
[----:B------:R-:W-:Y:S05]  /*4670*/  @!P2 BRA `(.L_x_12826) ;  /* 0x000000000050a947 */ /* 0x000fea0003800000 */
[----:B0123--:R-:W0:Y:S01]  /*4680*/  LDC.64 R142, c[0x0][0x468] ;  /* 0x00011a00ff8e7b82 */ /* 0x00fe220000000a00 */
        /* <DEDUP_REMOVED lines=19> */
.L_x_12826:
[----:B------:R-:W-:Y:S05]  /*47c0*/  BSYNC.RECONVERGENT B1 ;  /* 0x0000000000017941 */ /* 0x000fea0003800200 */
.L_x_12825:
[----:B------:R-:W-:Y:S04]  /*47d0*/  BSSY.RECONVERGENT B1, `(.L_x_12827) ;  /* 0x0000016000017945 */ /* 0x000fe80003800200 */
[----:B------:R-:W-:Y:S05]  /*47e0*/  @!P1 BRA `(.L_x_12828) ;  /* 0x0000000000509947 */ /* 0x000fea0003800000 */
[----:B01234-:R-:W0:Y:S01]  /*47f0*/  LDC.64 R142, c[0x0][0x468] ;  /* 0x00011a00ff8e7b82 */ /* 0x01fe220000000a00 */
        /* <DEDUP_REMOVED lines=19> */
.L_x_12828:
[----:B------:R-:W-:Y:S05]  /*4930*/  BSYNC.RECONVERGENT B1 ;  /* 0x0000000000017941 */ /* 0x000fea0003800200 */
.L_x_12827:
        /* <DEDUP_REMOVED lines=22> */
.L_x_12830:
[----:B------:R-:W-:Y:S05]  /*4aa0*/  BSYNC.RECONVERGENT B1 ;  /* 0x0000000000017941 */ /* 0x000fea0003800200 */
.L_x_12829:
[----:B------:R-:W-:-:S13]  /*4ab0*/  ISETP.NE.AND P5, PT, R190, RZ, PT ;  /* 0x000000ffbe00720c */ /* 0x000fda0003fa5270 */
        /* <DEDUP_REMOVED lines=14> */
[----:B------:R-:W-:-:S03]  /*4ba0*/  FMUL.FTZ R139, R139, R152 ;  /* 0x000000988b8b7220 */ /* 0x000fc60000410000 */
[----:B------:R-:W-:Y:S01]  /*4bb0*/  FMUL.FTZ R138, R191, R152 ;  /* 0x00000098bf8a7220 */ /* 0x000fe20000410000 */
[----:B0-----:R-:W-:-:S04]  /*4bc0*/  IMAD.WIDE.U32 R140, R189, 0x10, R136 ;  /* 0x00000010bd8c7825 */ /* 0x001fc800078e0088 */
[-C--:B------:R-:W-:Y:S01]  /*4bd0*/  FMUL.FTZ R136, R143, R152.reuse ;  /* 0x000000988f887220 */ /* 0x080fe20000410000 */
[----:B------:R-:W-:-:S05]  /*4be0*/  FMUL.FTZ R137, R145, R152 ;  /* 0x0000009891897220 */ /* 0x000fca0000410000 */
[----:B------:R0:W-:Y:S01]  /*4bf0*/  STG.E.128 desc[UR8][R140.64], R136 ;  /* 0x000000888c007986 */ /* 0x0001e2000c101d08 */
[----:B------:R-:W-:Y:S05]  /*4c00*/  BRA `(.L_x_12813) ;  /* 0x0000000c00407947 */ /* 0x000fea0003800000 */
.L_x_12816:
[----:B------:R-:W-:Y:S01]  /*4c10*/  ISETP.NE.AND P5, PT, R20, RZ, PT ;  /* 0x000000ff1400720c */ /* 0x000fe20003fa5270 */
        /* <DEDUP_REMOVED lines=10> */
[----:B------:R-:W1:Y:S01]  /*4cc0*/  LDC.64 R142, c[0x0][0x468] ;  /* 0x00011a00ff8e7b82 */ /* 0x000e620000000a00 */
        /* <DEDUP_REMOVED lines=9> */
[----:B0-----:R-:W-:-:S05]  /*4d60*/  IMAD.WIDE.U32 R144, R189, 0x10, R144 ;  /* 0x00000010bd907825 */ /* 0x001fca00078e0090 */
[----:B------:R0:W-:Y:S01]  /*4d70*/  STG.E.128 desc[UR8][R144.64], R132 ;  /* 0x0000008490007986 */ /* 0x0001e2000c101d08 */
[C---:B-1----:R-:W-:Y:S01]  /*4d80*/  IMAD.WIDE.U32 R142, R189.reuse, 0x10, R142 ;  /* 0x00000010bd8e7825 */ /* 0x042fe200078e008e */
[----:B------:R-:W-:-:S04]  /*4d90*/  IADD3 R189, PT, PT, R189, 0x100, RZ ;  /* 0x00000100bdbd7810 */ /* 0x000fc80007ffe0ff */
[----:B------:R0:W-:Y:S03]  /*4da0*/  STG.E.128 desc[UR8][R142.64], R136 ;  /* 0x000000888e007986 */ /* 0x0001e6000c101d08 */
.L_x_12832:
[----:B------:R-:W-:Y:S05]  /*4db0*/  BSYNC.RECONVERGENT B1 ;  /* 0x0000000000017941 */ /* 0x000fea0003800200 */
.L_x_12831:
        /* <DEDUP_REMOVED lines=26> */
.L_x_12834:
[----:B------:R-:W-:Y:S05]  /*4f60*/  BSYNC.RECONVERGENT B1 ;  /* 0x0000000000017941 */ /* 0x000fea0003800200 */
.L_x_12833:
[----:B------:R-:W-:Y:S04]  /*4f70*/  BSSY.RECONVERGENT B1, `(.L_x_12835) ;  /* 0x0000019000017945 */ /* 0x000fe80003800200 */
[----:B------:R-:W-:Y:S05]  /*4f80*/  @!P4 BRA `(.L_x_12836) ;  /* 0x00000000005cc947 */ /* 0x000fea0003800000 */
[----:B0-2---:R-:W0:Y:S01]  /*4f90*/  LDC.64 R144, c[0x0][0x478] ;  /* 0x00011e00ff907b82 */ /* 0x005e220000000a00 */
        /* <DEDUP_REMOVED lines=22> */
.L_x_12836:
[----:B------:R-:W-:Y:S05]  /*5100*/  BSYNC.RECONVERGENT B1 ;  /* 0x0000000000017941 */ /* 0x000fea0003800200 */
.L_x_12835:
[----:B------:R-:W-:Y:S04]  /*5110*/  BSSY.RECONVERGENT B1, `(.L_x_12837) ;  /* 0x0000019000017945 */ /* 0x000fe80003800200 */
[----:B------:R-:W-:Y:S05]  /*5120*/  @!P3 BRA `(.L_x_12838) ;  /* 0x00000000005cb947 */ /* 0x000fea0003800000 */
[----:B0-23--:R-:W0:Y:S01]  /*5130*/  LDC.64 R144, c[0x0][0x478] ;  /* 0x00011e00ff907b82 */ /* 0x00de220000000a00 */
        /* <DEDUP_REMOVED lines=22> */
.L_x_12838:
[----:B------:R-:W-:Y:S05]  /*52a0*/  BSYNC.RECONVERGENT B1 ;  /* 0x0000000000017941 */ /* 0x000fea0003800200 */
.L_x_12837:
[----:B------:R-:W-:Y:S04]  /*52b0*/  BSSY.RECONVERGENT B1, `(.L_x_12839) ;  /* 0x0000019000017945 */ /* 0x000fe80003800200 */
[----:B------:R-:W-:Y:S05]  /*52c0*/  @!P2 BRA `(.L_x_12840) ;  /* 0x00000000005ca947 */ /* 0x000fea0003800000 */
[----:B0-234-:R-:W0:Y:S01]  /*52d0*/  LDC.64 R144, c[0x0][0x478] ;  /* 0x00011e00ff907b82 */ /* 0x01de220000000a00 */
        /* <DEDUP_REMOVED lines=22> */
.L_x_12840:
[----:B------:R-:W-:Y:S05]  /*5440*/  BSYNC.RECONVERGENT B1 ;  /* 0x0000000000017941 */ /* 0x000fea0003800200 */
.L_x_12839:
        /* <DEDUP_REMOVED lines=25> */
.L_x_12842:
[----:B------:R-:W-:Y:S05]  /*55e0*/  BSYNC.RECONVERGENT B1 ;  /* 0x0000000000017941 */ /* 0x000fea0003800200 */
.L_x_12841:
        /* <DEDUP_REMOVED lines=25> */
.L_x_12844:
[----:B------:R-:W-:Y:S05]  /*5780*/  BSYNC.RECONVERGENT B1 ;  /* 0x0000000000017941 */ /* 0x000fea0003800200 */
.L_x_12843:
[----:B------:R-:W-:-:S13]  /*5790*/  ISETP.NE.AND P5, PT, R190, RZ, PT ;  /* 0x000000ffbe00720c */ /* 0x000fda0003fa5270 */
[----:B------:R-:W-:Y:S05]  /*57a0*/  @!P5 BRA `(.L_x_12813) ;  /* 0x000000000058d947 */ /* 0x000fea0003800000 */
[----:B0-234-:R-:W0:Y:S01]  /*57b0*/  LDC.64 R132, c[0x0][0x478] ;  /* 0x00011e00ff847b82 */ /* 0x01de220000000a00 */
[-CC-:B------:R-:W-:Y:S01]  /*57c0*/  FFMA.FTZ R135, R19, R141.reuse, R140.reuse ;  /* 0x0000008d13877223 */ /* 0x180fe2000001008c */
[-CC-:B------:R-:W-:Y:S01]  /*57d0*/  FFMA.FTZ R134, R34, R141.reuse, R140.reuse ;  /* 0x0000008d22867223 */ /* 0x180fe2000001008c */
[-CC-:B------:R-:W-:Y:S01]  /*57e0*/  FFMA.FTZ R136, R182, R141.reuse, R140.reuse ;  /* 0x0000008db6887223 */ /* 0x180fe2000001008c */
[----:B------:R-:W-:Y:S02]  /*57f0*/  FFMA.FTZ R137, R167, R141, R140 ;  /* 0x0000008da7897223 */ /* 0x000fe4000001008c */
[----:B------:R-:W-:Y:S01]  /*5800*/  FADD.FTZ R134, R35, -R134 ;  /* 0x8000008623867221 */ /* 0x000fe20000010000 */
[----:B------:R-:W-:Y:S01]  /*5810*/  FADD.FTZ R136, R175, -R136 ;  /* 0x80000088af887221 */ /* 0x000fe20000010000 */
[----:B------:R-:W1:Y:S01]  /*5820*/  LDC.64 R142, c[0x0][0x468] ;  /* 0x00011a00ff8e7b82 */ /* 0x000e620000000a00 */
[----:B------:R-:W-:Y:S01]  /*5830*/  FADD.FTZ R137, R158, -R137 ;  /* 0x800000899e897221 */ /* 0x000fe20000010000 */
[----:B0-----:R-:W-:-:S04]  /*5840*/  IMAD.WIDE.U32 R140, R189, 0x10, R132 ;  /* 0x00000010bd8c7825 */ /* 0x001fc800078e0084 */
[----:B------:R-:W-:Y:S01]  /*5850*/  FADD.FTZ R133, R18, -R135 ;  /* 0x8000008712857221 */ /* 0x000fe20000010000 */
[----:B-----5:R-:W-:-:S03]  /*5860*/  FFMA.FTZ R135, R191, R136, R39 ;  /* 0x00000088bf877223 */ /* 0x020fc60000010027 */
[C---:B------:R-:W-:Y:S01]  /*5870*/  FFMA.FTZ R132, R191.reuse, R133, R36 ;  /* 0x00000085bf847223 */ /* 0x040fe20000010024 */
[C---:B------:R-:W-:Y:S01]  /*5880*/  FFMA.FTZ R133, R191.reuse, R134, R37 ;  /* 0x00000086bf857223 */ /* 0x040fe20000010025 */
[----:B------:R-:W-:Y:S01]  /*5890*/  FFMA.FTZ R134, R191, R137, R38 ;  /* 0x00000089bf867223 */ /* 0x000fe20000010026 */
[----:B-1----:R-:W-:-:S04]  /*58a0*/  IMAD.WIDE.U32 R142, R189, 0x10, R142 ;  /* 0x00000010bd8e7825 */ /* 0x002fc800078e008e */
[-C--:B------:R-:W-:Y:S01]  /*58b0*/  FMUL.FTZ R139, R135, R152.reuse ;  /* 0x00000098878b7220 */ /* 0x080fe20000410000 */
[-C--:B------:R-:W-:Y:S01]  /*58c0*/  FMUL.FTZ R136, R132, R152.reuse ;  /* 0x0000009884887220 */ /* 0x080fe20000410000 */
[-C--:B------:R-:W-:Y:S01]  /*58d0*/  FMUL.FTZ R137, R133, R152.reuse ;  /* 0x0000009885897220 */ /* 0x080fe20000410000 */
[----:B------:R-:W-:Y:S01]  /*58e0*/  FMUL.FTZ R138, R134, R152 ;  /* 0x00000098868a7220 */ /* 0x000fe20000410000 */
[----:B------:R0:W-:Y:S04]  /*58f0*/  STG.E.128 desc[UR8][R140.64], R132 ;  /* 0x000000848c007986 */ /* 0x0001e8000c101d08 */
[----:B------:R0:W-:Y:S02]  /*5900*/  STG.E.128 desc[UR8][R142.64], R136 ;  /* 0x000000888e007986 */ /* 0x0001e4000c101d08 */
.L_x_12813:
[----:B------:R-:W-:Y:S05]  /*5910*/  BSYNC.RECONVERGENT B0 ;  /* 0x0000000000007941 */ /* 0x000fea0003800200 */
.L_x_12783:
[----:B01234-:R-:W0:Y:S01]  /*5920*/  LDC.64 R136, c[0x0][0x380] ;  /* 0x0000e000ff887b82 */ /* 0x01fe220000000a00 */
[----:B------:R-:W-:Y:S01]  /*5930*/  UPLOP3.LUT UP1, UPT, UPT, UPT, UP1, 0x40, 0x4 ;  /* 0x000000000004789c */ /* 0x000fe20003f2e810 */
[----:B0-----:R-:W-:-:S04]  /*5940*/  IADD3 R5, PT, PT, R5, R136, RZ ;  /* 0x0000008805057210 */ /* 0x001fc80007ffe0ff */
[----:B------:R-:W-:-:S13]  /*5950*/  ISETP.GE.AND P5, PT, R5, R137, PT ;  /* 0x000000890500720c */ /* 0x000fda0003fa6270 */
[----:B------:R-:W-:Y:S05]  /*5960*/  @!P5 BRA `(.L_x_12845) ;  /* 0xffffffb00078d947 */ /* 0x000fea000383ffff */
.L_x_12764:
[----:B------:R-:W0:Y:S01]  /*5970*/  S2UR UR4, SR_CTAID.X ;  /* 0x00000000000479c3 */ /* 0x000e220000002500 */
[----:B------:R-:W-:Y:S02]  /*5980*/  ISETP.NE.AND P5, PT, R20, RZ, PT ;  /* 0x000000ff1400720c */ /* 0x000fe40003fa5270 */
[----:B------:R-:W-:-:S05]  /*5990*/  ISETP.NE.AND P6, PT, R21, RZ, PT ;  /* 0x000000ff1500720c */ /* 0x000fca0003fc5270 */
[----:B------:R-:W1:Y:S08]  /*59a0*/  LDC.64 R4, c[0x0][0x440] ;  /* 0x00011000ff047b82 */ /* 0x000e700000000a00 */
[----:B-----5:R-:W2:Y:S01]  /*59b0*/  LDC.64 R6, c[0x0][0x448] ;  /* 0x00011200ff067b82 */ /* 0x020ea20000000a00 */
[----:B0-----:R-:W-:-:S07]  /*59c0*/  IMAD R3, R2, UR4, RZ ;  /* 0x0000000402037c24 */ /* 0x001fce000f8e02ff */
[----:B------:R-:W0:Y:S01]  /*59d0*/  LDC.64 R8, c[0x0][0x448] ;  /* 0x00011200ff087b82 */ /* 0x000e220000000a00 */
[----:B------:R-:W-:-:S07]  /*59e0*/  LEA.HI R27, R3, R0, RZ, 0x1e ;  /* 0x00000000031b7211 */ /* 0x000fce00078ff0ff */
[----:B------:R-:W3:Y:S01]  /*59f0*/  LDC.64 R10, c[0x0][0x440] ;  /* 0x00011000ff0a7b82 */ /* 0x000ee20000000a00 */
[----:B-1----:R-:W-:-:S05]  /*5a00*/  @P5 IMAD.WIDE.U32 R2, R27, 0x10, R4 ;  /* 0x000000101b025825 */ /* 0x002fca00078e0004 */
[----:B------:R1:W-:Y:S01]  /*5a10*/  @P5 STG.E.128 desc[UR8][R2.64], R96 ;  /* 0x0000006002005986 */ /* 0x0003e2000c101d08 */
[C---:B--2---:R-:W-:Y:S01]  /*5a20*/  @P5 IMAD.WIDE.U32 R4, R27.reuse, 0x10, R6 ;  /* 0x000000101b045825 */ /* 0x044fe200078e0006 */
[----:B------:R-:W2:Y:S01]  /*5a30*/  LDC.64 R12, c[0x0][0x448] ;  /* 0x00011200ff0c7b82 */ /* 0x000ea20000000a00 */
[----:B------:R-:W-:-:S03]  /*5a40*/  @P5 IADD3 R27, PT, PT, R27, 0x100, RZ ;  /* 0x000001001b1b5810 */ /* 0x000fc60007ffe0ff */
[----:B------:R4:W-:Y:S01]  /*5a50*/  @P5 STG.E.128 desc[UR8][R4.64], R128 ;  /* 0x0000008004005986 */ /* 0x0009e2000c101d08 */
[----:B------:R-:W-:-:S03]  /*5a60*/  ISETP.NE.AND P5, PT, R190, RZ, PT ;  /* 0x000000ffbe00720c */ /* 0x000fc60003fa5270 */
[----:B------:R-:W1:Y:S01]  /*5a70*/  LDC.64 R6, c[0x0][0x440] ;  /* 0x00011000ff067b82 */ /* 0x000e620000000a00 */
[----:B0-----:R-:W-:-:S07]  /*5a80*/  @P6 IMAD.WIDE.U32 R8, R27, 0x10, R8 ;  /* 0x000000101b086825 */ /* 0x001fce00078e0008 */
[----:B------:R-:W0:Y:S08]  /*5a90*/  LDC.64 R14, c[0x0][0x440] ;  /* 0x00011000ff0e7b82 */ /* 0x000e300000000a00 */
[----:B------:R-:W4:Y:S08]  /*5aa0*/  LDC.64 R16, c[0x0][0x448] ;  /* 0x00011200ff107b82 */ /* 0x000f300000000a00 */
[----:B------:R-:W4:Y:S01]  /*5ab0*/  LDC.64 R18, c[0x0][0x440] ;  /* 0x00011000ff127b82 */ /* 0x000f220000000a00 */
[C---:B-1----:R-:W-:Y:S01]  /*5ac0*/  @P6 IMAD.WIDE.U32 R6, R27.reuse, 0x10, R6 ;  /* 0x000000101b066825 */ /* 0x042fe200078e0006 */
[----:B------:R-:W-:-:S04]  /*5ad0*/  @P6 IADD3 R27, PT, PT, R27, 0x100, RZ ;  /* 0x000001001b1b6810 */ /* 0x000fc80007ffe0ff */
[----:B------:R1:W-:Y:S01]  /*5ae0*/  @P6 STG.E.128 desc[UR8][R6.64], R92 ;  /* 0x0000005c06006986 */ /* 0x0003e2000c101d08 */
[C---:B---3--:R-:W-:Y:S01]  /*5af0*/  @P4 IMAD.WIDE.U32 R10, R27.reuse, 0x10, R10 ;  /* 0x000000101b0a4825 */ /* 0x048fe200078e000a */
[----:B------:R-:W3:Y:S02]  /*5b00*/  LDC.64 R20, c[0x0][0x448] ;  /* 0x00011200ff147b82 */ /* 0x000ee40000000a00 */
[----:B------:R1:W-:Y:S01]  /*5b10*/  @P6 STG.E.128 desc[UR8][R8.64], R124 ;  /* 0x0000007c08006986 */ /* 0x0003e2000c101d08 */
[C---:B--2---:R-:W-:Y:S01]  /*5b20*/  @P4 IMAD.WIDE.U32 R12, R27.reuse, 0x10, R12 ;  /* 0x000000101b0c4825 */ /* 0x044fe200078e000c */
[----:B------:R-:W-:Y:S02]  /*5b30*/  @P4 IADD3 R27, PT, PT, R27, 0x100, RZ ;  /* 0x000001001b1b4810 */ /* 0x000fe40007ffe0ff */
[----:B------:R1:W-:Y:S02]  /*5b40*/  @P4 STG.E.128 desc[UR8][R10.64], R88 ;  /* 0x000000580a004986 */ /* 0x0003e4000c101d08 */
[----:B------:R-:W2:Y:S01]  /*5b50*/  LDC.64 R2, c[0x0][0x440] ;  /* 0x00011000ff027b82 */ /* 0x000ea20000000a00 */
[C---:B0-----:R-:W-:Y:S01]  /*5b60*/  @P3 IMAD.WIDE.U32 R14, R27.reuse, 0x10, R14 ;  /* 0x000000101b0e3825 */ /* 0x041fe200078e000e */
[----:B------:R1:W-:Y:S03]  /*5b70*/  @P4 STG.E.128 desc[UR8][R12.64], R120 ;  /* 0x000000780c004986 */ /* 0x0003e6000c101d08 */
[C---:B----4-:R-:W-:Y:S01]  /*5b80*/  @P3 IMAD.WIDE.U32 R16, R27.reuse, 0x10, R16 ;  /* 0x000000101b103825 */ /* 0x050fe200078e0010 */
[----:B------:R-:W-:Y:S01]  /*5b90*/  @P3 IADD3 R27, PT, PT, R27, 0x100, RZ ;  /* 0x000001001b1b3810 */ /* 0x000fe20007ffe0ff */
[----:B------:R1:W-:Y:S01]  /*5ba0*/  @P3 STG.E.128 desc[UR8][R14.64], R84 ;  /* 0x000000540e003986 */ /* 0x0003e2000c101d08 */
[----:B------:R-:W0:Y:S03]  /*5bb0*/  LDC.64 R4, c[0x0][0x448] ;  /* 0x00011200ff047b82 */ /* 0x000e260000000a00 */
[C---:B------:R-:W-:Y:S01]  /*5bc0*/  @P2 IMAD.WIDE.U32 R18, R27.reuse, 0x10, R18 ;  /* 0x000000101b122825 */ /* 0x040fe200078e0012 */
[----:B------:R1:W-:Y:S04]  /*5bd0*/  @P3 STG.E.128 desc[UR8][R16.64], R116 ;  /* 0x0000007410003986 */ /* 0x0003e8000c101d08 */
[----:B------:R-:W4:Y:S01]  /*5be0*/  LDC.64 R22, c[0x0][0x440] ;  /* 0x00011000ff167b82 */ /* 0x000f220000000a00 */
[C---:B---3--:R-:W-:Y:S01]  /*5bf0*/  @P2 IMAD.WIDE.U32 R20, R27.reuse, 0x10, R20 ;  /* 0x000000101b142825 */ /* 0x048fe200078e0014 */
[----:B------:R-:W-:Y:S01]  /*5c00*/  @P2 IADD3 R27, PT, PT, R27, 0x100, RZ ;  /* 0x000001001b1b2810 */ /* 0x000fe20007ffe0ff */
[----:B------:R1:W-:Y:S04]  /*5c10*/  @P2 STG.E.128 desc[UR8][R18.64], R80 ;  /* 0x0000005012002986 */ /* 0x0003e8000c101d08 */
[----:B------:R1:W-:Y:S01]  /*5c20*/  @P2 STG.E.128 desc[UR8][R20.64], R112 ;  /* 0x0000007014002986 */ /* 0x0003e2000c101d08 */
[----:B------:R-:W3:Y:S01]  /*5c30*/  LDC.64 R24, c[0x0][0x448] ;  /* 0x00011200ff187b82 */ /* 0x000ee20000000a00 */
[----:B--2---:R-:W-:-:S05]  /*5c40*/  @P1 IMAD.WIDE.U32 R2, R27, 0x10, R2 ;  /* 0x000000101b021825 */ /* 0x004fca00078e0002 */
[----:B------:R1:W-:Y:S01]  /*5c50*/  @P1 STG.E.128 desc[UR8][R2.64], R76 ;  /* 0x0000004c02001986 */ /* 0x0003e2000c101d08 */
[C---:B0-----:R-:W-:Y:S01]  /*5c60*/  @P1 IMAD.WIDE.U32 R4, R27.reuse, 0x10, R4 ;  /* 0x000000101b041825 */ /* 0x041fe200078e0004 */
[----:B------:R-:W-:-:S04]  /*5c70*/  @P1 IADD3 R27, PT, PT, R27, 0x100, RZ ;  /* 0x000001001b1b1810 */ /* 0x000fc80007ffe0ff */
[----:B------:R1:W-:Y:S01]  /*5c80*/  @P1 STG.E.128 desc[UR8][R4.64], R108 ;  /* 0x0000006c04001986 */ /* 0x0003e2000c101d08 */
[----:B----4-:R-:W-:-:S05]  /*5c90*/  @P0 IMAD.WIDE.U32 R22, R27, 0x10, R22 ;  /* 0x000000101b160825 */ /* 0x010fca00078e0016 */
[----:B------:R1:W-:Y:S01]  /*5ca0*/  @P0 STG.E.128 desc[UR8][R22.64], R72 ;  /* 0x0000004816000986 */ /* 0x0003e2000c101d08 */
[----:B---3--:R-:W-:-:S05]  /*5cb0*/  @P0 IMAD.WIDE.U32 R24, R27, 0x10, R24 ;  /* 0x000000101b180825 */ /* 0x008fca00078e0018 */
[----:B------:R1:W-:Y:S01]  /*5cc0*/  @P0 STG.E.128 desc[UR8][R24.64], R104 ;  /* 0x0000006818000986 */ /* 0x0003e2000c101d08 */
[----:B------:R-:W-:Y:S05]  /*5cd0*/  @!P5 EXIT ;  /* 0x000000000000d94d */ /* 0x000fea0003800000 */
[----:B-1----:R-:W0:Y:S01]  /*5ce0*/  LDC.64 R2, c[0x0][0x440] ;  /* 0x00011000ff027b82 */ /* 0x002e220000000a00 */
[----:B------:R-:W-:-:S07]  /*5cf0*/  @P0 IADD3 R27, PT, PT, R27, 0x100, RZ ;  /* 0x000001001b1b0810 */ /* 0x000fce0007ffe0ff */
[----:B------:R-:W1:Y:S01]  /*5d00*/  LDC.64 R4, c[0x0][0x448] ;  /* 0x00011200ff047b82 */ /* 0x000e620000000a00 */
[----:B0-----:R-:W-:-:S05]  /*5d10*/  IMAD.WIDE.U32 R2, R27, 0x10, R2 ;  /* 0x000000101b027825 */ /* 0x001fca00078e0002 */
[----:B------:R-:W-:Y:S01]  /*5d20*/  STG.E.128 desc[UR8][R2.64], R68 ;  /* 0x0000004402007986 */ /* 0x000fe2000c101d08 */
[----:B-1----:R-:W-:-:S05]  /*5d30*/  IMAD.WIDE.U32 R4, R27, 0x10, R4 ;  /* 0x000000101b047825 */ /* 0x002fca00078e0004 */
[----:B------:R-:W-:Y:S01]  /*5d40*/  STG.E.128 desc[UR8][R4.64], R100 ;  /* 0x0000006404007986 */ /* 0x000fe2000c101d08 */
[----:B------:R-:W-:Y:S05]  /*5d50*/  EXIT ;  /* 0x000000000000794d */ /* 0x000fea0003800000 */
.L_x_12846:
        /* <DEDUP_REMOVED lines=10> */
.L_x_15738:


//--------------------- .text._ZN10layer_norm13ln_bwd_kernelINS_13Kernel_traitsI6__halfffffjLj8192ELj1ELj1ELj8ELj16ENS_18Kernel_traits_baseILj8192ES2_ffffjLj256EEEEELb0ELb0ELb0ELb1EEEvNS_9BwdParamsE --------------------------
	.section	.text._ZN10layer_norm13ln_bwd_kernelINS_13Kernel_traitsI6__halfffffjLj8192ELj1ELj1ELj8ELj16ENS_18Kernel_traits_baseILj8192ES2_ffffjLj256EEEEELb0ELb0ELb0ELb1EEEvNS_9BwdParamsE,"ax",@progbits
	.align	128
        .global         _ZN10layer_norm13ln_bwd_kernelINS_13Kernel_traitsI6__halfffffjLj8192ELj1ELj1ELj8ELj16ENS_18Kernel_traits_baseILj8192ES2_ffffjLj256EEEEELb0ELb0ELb0ELb1EEEvNS_9BwdParamsE
        .type           _ZN10layer_norm13ln_bwd_kernelINS_13Kernel_traitsI6__halfffffjLj8192ELj1ELj1ELj8ELj16ENS_18Kernel_traits_baseILj8192ES2_ffffjLj256EEEEELb0ELb0ELb0ELb1EEEvNS_9BwdParamsE,@function
        .size           _ZN10layer_norm13ln_bwd_kernelINS_13Kernel_traitsI6__halfffffjLj8192ELj1ELj1ELj8ELj16ENS_18Kernel_traits_baseILj8192ES2_ffffjLj256EEEEELb0ELb0ELb0ELb1EEEvNS_9BwdParamsE,(.L_x_15739 - _ZN10layer_norm13ln_bwd_kernelINS_13Kernel_traitsI6__halfffffjLj8192ELj1ELj1ELj8ELj16ENS_18Kernel_traits_baseILj8192ES2_ffffjLj256EEEEELb0ELb0ELb0ELb1EEEvNS_9BwdParamsE)
        .other          _ZN10layer_norm13ln_bwd_kernelINS_13Kernel_traitsI6__halfffffjLj8192ELj1ELj1ELj8ELj16ENS_18Kernel_traits_baseILj8192ES2_ffffjLj256EEEEELb0ELb0ELb0ELb1EEEvNS_9BwdParamsE,@"STO_CUDA_ENTRY STV_DEFAULT"
_ZN10layer_norm13ln_bwd_kernelINS_13Kernel_traitsI6__halfffffjLj8192ELj1ELj1ELj8ELj16ENS_18Kernel_traits_baseILj8192ES2_ffffjLj256EEEEELb0ELb0ELb0ELb1EEEvNS_9BwdParamsE:
.text._ZN10layer_norm13ln_bwd_kernelINS_13Kernel_traitsI6__halfffffjLj8192ELj1ELj1ELj8ELj16ENS_18Kernel_traits_baseILj8192ES2_ffffjLj256EEEEELb0ELb0ELb0ELb1EEEvNS_9BwdParamsE:
[----:B------:R-:W-:Y:S08]  /*0000*/  LDC R1, c[0x0][0x37c] ;  /* 0x0000df00ff017b82 */ /* 0x000ff00000000800 */
[----:B------:R-:W0:Y:S01]  /*0010*/  S2UR UR4, SR_CTAID.X ;  /* 0x00000000000479c3 */ /* 0x000e220000002500 */
[----:B------:R-:W0:Y:S01]  /*0020*/  LDCU UR5, c[0x0][0x384] ;  /* 0x00007080ff0577ac */ /* 0x000e220008000800 */
        /* <DEDUP_REMOVED lines=22> */
[----:B0-----:R-:W-:Y:S01]  /*0190*/  UISETP.GE.AND UP0, UPT, UR4, UR5, UPT ;  /* 0x000000050400728c */ /* 0x001fe2000bf06270 */
        /* <DEDUP_REMOVED lines=11> */
[----:B------:R-:W-:Y:S05]  /*0250*/  BRA.U UP0, `(.L_x_12847) ;  /* 0x0000004900507547 */ /* 0x000fea000b800000 */
[----:B------:R-:W1:Y:S01]  /*0260*/  S2R R160, SR_TID.X ;  /* 0x0000000000a07919 */ /* 0x000e620000002100 */
        /* <DEDUP_REMOVED lines=26> */
[----:B------:R-:W-:Y:S01]  /*0410*/  MOV R161, RZ ;  /* 0x000000ff00a17202 */ /* 0x000fe20000000f00 */
[----:B------:R-:W-:Y:S01]  /*0420*/  UPLOP3.LUT UP1, UPT, UPT, UPT, UPT, 0x40, 0x4 ;  /* 0x000000000004789c */ /* 0x000fe20003f2e870 */
[----:B0-----:R-:W3:Y:S01]  /*0430*/  LDG.E.64 R6, desc[UR8][R2.64+0x3800] ;  /* 0x0038000802067981 */ /* 0x001ee2000c1e1b00 */
[----:B------:R-:W0:Y:S03]  /*0440*/  LDCU UR12, c[0x0][0x388] ;  /* 0x00007100ff0c77ac */ /* 0x000e260008000800 */
[----:B------:R-:W4:Y:S01]  /*0450*/  LDG.E.64 R8, desc[UR8][R2.64+0x3000] ;  /* 0x0030000802087981 */ /* 0x000f22000c1e1b00 */
[----:B------:R-:W1:Y:S03]  /*0460*/  LDCU.U8 UR7, c[0x0][0x410] ;  /* 0x00008200ff0777ac */ /* 0x000e660008000000 */
[----:B------:R-:W5:Y:S01]  /*0470*/  LDG.E.64 R10, desc[UR8][R2.64+0x2800] ;  /* 0x00280008020a7981 */ /* 0x000f62000c1e1b00 */
[----:B------:R-:W0:Y:S03]  /*0480*/  LDCU UR13, c[0x0][0x400] ;  /* 0x00008000ff0d77ac */ /* 0x000e260008000800 */
[----:B------:R-:W5:Y:S01]  /*0490*/  LDG.E.64 R12, desc[UR8][R2.64+0x2000] ;  /* 0x00200008020c7981 */ /* 0x000f62000c1e1b00 */
[----:B------:R-:W0:Y:S03]  /*04a0*/  LDCU.64 UR14, c[0x0][0x478] ;  /* 0x00008f00ff0e77ac */ /* 0x000e260008000a00 */
[----:B------:R-:W5:Y:S01]  /*04b0*/  LDG.E.64 R14, desc[UR8][R2.64+0x1800] ;  /* 0x00180008020e7981 */ /* 0x000f62000c1e1b00 */
[----:B------:R-:W0:Y:S03]  /*04c0*/  LDCU.64 UR10, c[0x0][0x438] ;  /* 0x00008700ff0a77ac */ /* 0x000e260008000a00 */
[----:B------:R-:W5:Y:S04]  /*04d0*/  LDG.E.64 R16, desc[UR8][R2.64+0x1000] ;  /* 0x0010000802107981 */ /* 0x000f68000c1e1b00 */
[----:B------:R-:W5:Y:S04]  /*04e0*/  LDG.E.64 R18, desc[UR8][R2.64+0x800] ;  /* 0x0008000802127981 */ /* 0x000f68000c1e1b00 */
[----:B------:R1:W5:Y:S01]  /*04f0*/  LDG.E.64 R20, desc[UR8][R2.64] ;  /* 0x0000000802147981 */ /* 0x000362000c1e1b00 */
[----:B--2---:R-:W-:-:S04]  /*0500*/  ISETP.NE.U32.AND P0, PT, R4, RZ, PT ;  /* 0x000000ff0400720c */ /* 0x004fc80003f05070 */
[----:B------:R-:W-:Y:S02]  /*0510*/  ISETP.NE.AND.EX P0, PT, R5, RZ, PT, P0 ;  /* 0x000000ff0500720c */ /* 0x000fe40003f05300 */
[----:B------:R-:W-:Y:S02]  /*0520*/  CS2R R4, SRZ ;  /* 0x0000000000047805 */ /* 0x000fe4000001ff00 */
[----:B-1----:R-:W-:Y:S02]  /*0530*/  CS2R R2, SRZ ;  /* 0x0000000000027805 */ /* 0x002fe4000001ff00 */
[--C-:B---3--:R-:W-:Y:S01]  /*0540*/  SHF.R.U64 R164, R6, 0x10, R7.reuse ;  /* 0x0000001006a47819 */ /* 0x108fe20000001207 */
[----:B------:R-:W-:Y:S01]  /*0550*/  HADD2.F32 R165, -RZ, R6.H0_H0 ;  /* 0x20000006ffa57230 */ /* 0x000fe20000004100 */
[----:B------:R-:W-:Y:S01]  /*0560*/  SHF.R.U32.HI R162, RZ, 0x10, R7 ;  /* 0x00000010ffa27819 */ /* 0x000fe20000011607 */
[----:B------:R-:W-:Y:S01]  /*0570*/  HADD2.F32 R163, -RZ, R7.H0_H0 ;  /* 0x20000007ffa37230 */ /* 0x000fe20000004100 */
[--C-:B----4-:R-:W-:Y:S01]  /*0580*/  SHF.R.U64 R168, R8, 0x10, R9.reuse ;  /* 0x0000001008a87819 */ /* 0x110fe20000001209 */
[----:B------:R-:W-:Y:S01]  /*0590*/  HADD2.F32 R169, -RZ, R8.H0_H0 ;  /* 0x20000008ffa97230 */ /* 0x000fe20000004100 */
[----:B------:R-:W-:Y:S01]  /*05a0*/  SHF.R.U32.HI R166, RZ, 0x10, R9 ;  /* 0x00000010ffa67819 */ /* 0x000fe20000011609 */
[----:B------:R-:W-:Y:S01]  /*05b0*/  HADD2.F32 R167, -RZ, R9.H0_H0 ;  /* 0x20000009ffa77230 */ /* 0x000fe20000004100 */
[--C-:B-----5:R-:W-:Y:S01]  /*05c0*/  SHF.R.U64 R172, R10, 0x10, R11.reuse ;  /* 0x000000100aac7819 */ /* 0x120fe2000000120b */
[----:B------:R-:W-:Y:S01]  /*05d0*/  HADD2.F32 R173, -RZ, R10.H0_H0 ;  /* 0x2000000affad7230 */ /* 0x000fe20000004100 */
[----:B------:R-:W-:Y:S01]  /*05e0*/  SHF.R.U32.HI R170, RZ, 0x10, R11 ;  /* 0x00000010ffaa7819 */ /* 0x000fe2000001160b */
[----:B------:R-:W-:Y:S01]  /*05f0*/  HADD2.F32 R171, -RZ, R11.H0_H0 ;  /* 0x2000000bffab7230 */ /* 0x000fe20000004100 */
[--C-:B------:R-:W-:Y:S01]  /*0600*/  SHF.R.U64 R176, R12, 0x10, R13.reuse ;  /* 0x000000100cb07819 */ /* 0x100fe2000000120d */
        /* <DEDUP_REMOVED lines=27> */
[----:B------:R-:W-:Y:S02]  /*07c0*/  HADD2.F32 R164, -RZ, R164.H0_H0 ;  /* 0x200000a4ffa47230 */ /* 0x000fe40000004100 */
[----:B------:R-:W-:Y:S02]  /*07d0*/  HADD2.F32 R162, -RZ, R162.H0_H0 ;  /* 0x200000a2ffa27230 */ /* 0x000fe40000004100 */
[----:B------:R-:W-:Y:S02]  /*07e0*/  HADD2.F32 R168, -RZ, R168.H0_H0 ;  /* 0x200000a8ffa87230 */ /* 0x000fe40000004100 */
[----:B------:R-:W-:Y:S02]  /*07f0*/  HADD2.F32 R166, -RZ, R166.H0_H0 ;  /* 0x200000a6ffa67230 */ /* 0x000fe40000004100 */
[----:B------:R-:W-:Y:S02]  /*0800*/  HADD2.F32 R172, -RZ, R172.H0_H0 ;  /* 0x200000acffac7230 */ /* 0x000fe40000004100 */
[----:B------:R-:W-:-:S02]  /*0810*/  HADD2.F32 R170, -RZ, R170.H0_H0 ;  /* 0x200000aaffaa7230 */ /* 0x000fc40000004100 */
        /* <DEDUP_REMOVED lines=9> */
[----:B0-----:R-:W-:-:S07]  /*08b0*/  HADD2.F32 R190, -RZ, R190.H0_H0 ;  /* 0x200000beffbe7230 */ /* 0x001fce0000004100 */
.L_x_12854:
[----:B------:R-:W0:Y:S01]  /*08c0*/  LDC.64 R40, c[0x0][0x3c0] ;  /* 0x0000f000ff287b82 */ /* 0x000e220000000a00 */
[----:B------:R-:W-:-:S05]  /*08d0*/  IMAD R42, R194, UR12, RZ ;  /* 0x0000000cc22a7c24 */ /* 0x000fca000f8e02ff */
[----:B------:R-:W-:Y:S02]  /*08e0*/  SHF.R.S32.HI R43, RZ, 0x1f, R42 ;  /* 0x0000001fff2b7819 */ /* 0x000fe4000001142a */
[----:B------:R-:W1:Y:S02]  /*08f0*/  LDC.64 R132, c[0x0][0x3a8] ;  /* 0x0000ea00ff847b82 */ /* 0x000e640000000a00 */
[----:B------:R-:W-:-:S04]  /*0900*/  LEA.HI R43, R43, R42, RZ, 0x2 ;  /* 0x0000002a2b2b7211 */ /* 0x000fc800078f10ff */
[----:B------:R-:W-:Y:S02]  /*0910*/  LEA.HI.SX32 R204, R43, R160, 0x1e ;  /* 0x000000a02bcc7211 */ /* 0x000fe400078ff2ff */
[----:B------:R-:W2:Y:S01]  /*0920*/  LDC.64 R68, c[0x0][0x428] ;  /* 0x00010a00ff447b82 */ /* 0x000ea20000000a00 */
[----:B0-----:R-:W-:-:S07]  /*0930*/  IMAD.WIDE R40, R194, 0x4, R40 ;  /* 0x00000004c2287825 */ /* 0x001fce00078e0228 */
[----:B------:R-:W0:Y:S01]  /*0940*/  LDC.64 R64, c[0x0][0x3c8] ;  /* 0x0000f200ff407b82 */ /* 0x000e220000000a00 */
[----:B------:R2:W3:Y:S01]  /*0950*/  LDG.E R236, desc[UR8][R40.64] ;  /* 0x0000000828ec7981 */ /* 0x0004e2000c1e1900 */
[C---:B------:R-:W-:Y:S01]  /*0960*/  IADD3 R203, PT, PT, R204.reuse, 0x100, RZ ;  /* 0x00000100cccb7810 */ /* 0x040fe20007ffe0ff */
[----:B-1----:R-:W-:-:S05]  /*0970*/  IMAD.WIDE.U32 R104, R204, 0x10, R132 ;  /* 0x00000010cc687825 */ /* 0x002fca00078e0084 */
[----:B------:R-:W1:Y:S01]  /*0980*/  @P0 LDC.64 R216, c[0x0][0x3e0] ;  /* 0x0000f800ffd80b82 */ /* 0x000e620000000a00 */
[----:B------:R-:W4:Y:S01]  /*0990*/  LDG.E.128 R104, desc[UR8][R104.64] ;  /* 0x0000000868687981 */ /* 0x000f22000c1e1d00 */
[C---:B------:R-:W-:Y:S01]  /*09a0*/  IADD3 R202, PT, PT, R204.reuse, 0x200, RZ ;  /* 0x00000200ccca7810 */ /* 0x040fe20007ffe0ff */
[----:B------:R-:W-:Y:S01]  /*09b0*/  IMAD.WIDE.U32 R108, R203, 0x10, R132 ;  /* 0x00000010cb6c7825 */ /* 0x000fe200078e0084 */
[----:B------:R-:W-:-:S03]  /*09c0*/  IADD3 R201, PT, PT, R204, 0x300, RZ ;  /* 0x00000300ccc97810 */ /* 0x000fc60007ffe0ff */
[----:B------:R-:W-:Y:S02]  /*09d0*/  IMAD.WIDE.U32 R112, R202, 0x10, R132 ;  /* 0x00000010ca707825 */ /* 0x000fe400078e0084 */
[----:B------:R-:W4:Y:S02]  /*09e0*/  LDG.E.128 R108, desc[UR8][R108.64] ;  /* 0x000000086c6c7981 */ /* 0x000f24000c1e1d00 */
[----:B--2---:R-:W-:Y:S02]  /*09f0*/  IMAD.WIDE.U32 R40, R204, 0x10, R68 ;  /* 0x00000010cc287825 */ /* 0x004fe400078e0044 */
[----:B------:R-:W2:Y:S02]  /*0a00*/  LDG.E.128 R112, desc[UR8][R112.64] ;  /* 0x0000000870707981 */ /* 0x000ea4000c1e1d00 */
[----:B0-----:R-:W-:Y:S02]  /*0a10*/  IMAD.WIDE R64, R194, 0x4, R64 ;  /* 0x00000004c2407825 */ /* 0x001fe400078e0240 */
[----:B------:R-:W2:Y:S02]  /*0a20*/  LDG.E.128 R40, desc[UR8][R40.64] ;  /* 0x0000000828287981 */ /* 0x000ea4000c1e1d00 */
[----:B------:R-:W-:-:S02]  /*0a30*/  IMAD.WIDE.U32 R116, R201, 0x10, R132 ;  /* 0x00000010c9747825 */ /* 0x000fc400078e0084 */
[----:B------:R0:W2:Y:S01]  /*0a40*/  LDG.E R197, desc[UR8][R64.64] ;  /* 0x0000000840c57981 */ /* 0x0000a2000c1e1900 */
[----:B------:R-:W-:-:S03]  /*0a50*/  IADD3 R200, PT, PT, R204, 0x400, RZ ;  /* 0x00000400ccc87810 */ /* 0x000fc60007ffe0ff */
[----:B------:R-:W2:Y:S01]  /*0a60*/  LDG.E.128 R116, desc[UR8][R116.64] ;  /* 0x0000000874747981 */ /* 0x000ea2000c1e1d00 */
[----:B------:R-:W-:Y:S01]  /*0a70*/  IMAD.WIDE.U32 R44, R203, 0x10, R68 ;  /* 0x00000010cb2c7825 */ /* 0x000fe200078e0044 */
[----:B------:R-:W-:-:S03]  /*0a80*/  IADD3 R199, PT, PT, R204, 0x500, RZ ;  /* 0x00000500ccc77810 */ /* 0x000fc60007ffe0ff */
[--C-:B------:R-:W-:Y:S02]  /*0a90*/  IMAD.WIDE.U32 R120, R200, 0x10, R132.reuse ;  /* 0x00000010c8787825 */ /* 0x100fe400078e0084 */
[----:B------:R-:W2:Y:S02]  /*0aa0*/  LDG.E.128 R44, desc[UR8][R44.64] ;  /* 0x000000082c2c7981 */ /* 0x000ea4000c1e1d00 */
[----:B------:R-:W-:Y:S02]  /*0ab0*/  IMAD.WIDE.U32 R124, R199, 0x10, R132 ;  /* 0x00000010c77c7825 */ /* 0x000fe400078e0084 */
[----:B------:R-:W2:Y:S01]  /*0ac0*/  LDG.E.128 R120, desc[UR8][R120.64] ;  /* 0x0000000878787981 */ /* 0x000ea2000c1e1d00 */
[----:B------:R-:W-:Y:S01]  /*0ad0*/  IADD3 R196, PT, PT, R204, 0x600, RZ ;  /* 0x00000600ccc47810 */ /* 0x000fe20007ffe0ff */
[----:B------:R-:W-:Y:S02]  /*0ae0*/  IMAD.WIDE.U32 R48, R202, 0x10, R68 ;  /* 0x00000010ca307825 */ /* 0x000fe400078e0044 */
[----:B------:R-:W2:Y:S02]  /*0af0*/  LDG.E.128 R124, desc[UR8][R124.64] ;  /* 0x000000087c7c7981 */ /* 0x000ea4000c1e1d00 */
[--C-:B------:R-:W-:Y:S01]  /*0b00*/  IMAD.WIDE.U32 R128, R196, 0x10, R132.reuse ;  /* 0x00000010c4807825 */ /* 0x100fe200078e0084 */
[----:B------:R-:W-:Y:S01]  /*0b10*/  IADD3 R198, PT, PT, R204, 0x700, RZ ;  /* 0x00000700ccc67810 */ /* 0x000fe20007ffe0ff */
[----:B------:R-:W2:Y:S04]  /*0b20*/  LDG.E.128 R48, desc[UR8][R48.64] ;  /* 0x0000000830307981 */ /* 0x000ea8000c1e1d00 */
[----:B------:R-:W2:Y:S01]  /*0b30*/  LDG.E.128 R128, desc[UR8][R128.64] ;  /* 0x0000000880807981 */ /* 0x000ea2000c1e1d00 */
[----:B------:R-:W-:-:S04]  /*0b40*/  IMAD.WIDE.U32 R132, R198, 0x10, R132 ;  /* 0x00000010c6847825 */ /* 0x000fc800078e0084 */
[--C-:B------:R-:W-:Y:S02]  /*0b50*/  IMAD.WIDE.U32 R52, R201, 0x10, R68.reuse ;  /* 0x00000010c9347825 */ /* 0x100fe400078e0044 */
[----:B------:R-:W2:Y:S04]  /*0b60*/  LDG.E.128 R132, desc[UR8][R132.64] ;  /* 0x0000000884847981 */ /* 0x000ea8000c1e1d00 */
[----:B------:R-:W2:Y:S01]  /*0b70*/  LDG.E.128 R52, desc[UR8][R52.64] ;  /* 0x0000000834347981 */ /* 0x000ea2000c1e1d00 */
[----:B------:R-:W-:-:S06]  /*0b80*/  IMAD.WIDE.U32 R56, R200, 0x10, R68 ;  /* 0x00000010c8387825 */ /* 0x000fcc00078e0044 */
[----:B------:R-:W2:Y:S01]  /*0b90*/  LDG.E.128 R56, desc[UR8][R56.64] ;  /* 0x0000000838387981 */ /* 0x000ea2000c1e1d00 */
[----:B------:R-:W-:-:S06]  /*0ba0*/  IMAD.WIDE.U32 R60, R199, 0x10, R68 ;  /* 0x00000010c73c7825 */ /* 0x000fcc00078e0044 */
[----:B------:R-:W2:Y:S01]  /*0bb0*/  LDG.E.128 R60, desc[UR8][R60.64] ;  /* 0x000000083c3c7981 */ /* 0x000ea2000c1e1d00 */
[----:B0-----:R-:W-:-:S06]  /*0bc0*/  IMAD.WIDE.U32 R64, R196, 0x10, R68 ;  /* 0x00000010c4407825 */ /* 0x001fcc00078e0044 */
[----:B------:R-:W2:Y:S01]  /*0bd0*/  LDG.E.128 R64, desc[UR8][R64.64] ;  /* 0x0000000840407981 */ /* 0x000ea2000c1e1d00 */
[----:B------:R-:W-:-:S06]  /*0be0*/  IMAD.WIDE.U32 R68, R198, 0x10, R68 ;  /* 0x00000010c6447825 */ /* 0x000fcc00078e0044 */
[----:B------:R-:W2:Y:S01]  /*0bf0*/  LDG.E.128 R68, desc[UR8][R68.64] ;  /* 0x0000000844447981 */ /* 0x000ea2000c1e1d00 */
[----:B------:R-:W-:-:S04]  /*0c00*/  ISETP.NE.U32.AND P1, PT, RZ, UR10, PT ;  /* 0x0000000aff007c0c */ /* 0x000fc8000bf25070 */
[----:B------:R-:W-:Y:S02]  /*0c10*/  ISETP.NE.AND.EX P1, PT, RZ, UR11, PT, P1 ;  /* 0x0000000bff007c0c */ /* 0x000fe4000bf25310 */
[----:B------:R-:W-:-:S11]  /*0c20*/  ISETP.NE.AND P2, PT, RZ, UR7, PT ;  /* 0x00000007ff007c0c */ /* 0x000fd6000bf45270 */
[----:B------:R-:W0:Y:S01]  /*0c30*/  @P1 LDC.64 R228, c[0x0][0x438] ;  /* 0x00010e00ffe41b82 */ /* 0x000e220000000a00 */
[----:B------:R-:W-:Y:S01]  /*0c40*/  MOV R195, 0x3f800000 ;  /* 0x3f80000000c37802 */ /* 0x000fe20000000f00 */
[----:B-1----:R-:W-:-:S05]  /*0c50*/  @P0 IMAD.WIDE R216, R194, 0x4, R216 ;  /* 0x00000004c2d80825 */ /* 0x002fca00078e02d8 */
[----:B------:R1:W5:Y:S01]  /*0c60*/  @P0 LDG.E R195, desc[UR8][R216.64] ;  /* 0x00000008d8c30981 */ /* 0x000362000c1e1900 */
[----:B------:R-:W1:Y:S08]  /*0c70*/  @P1 LDC.64 R206, c[0x0][0x438] ;  /* 0x00010e00ffce1b82 */ /* 0x000e700000000a00 */
[----:B------:R-:W0:Y:S08]  /*0c80*/  @P1 LDC.64 R208, c[0x0][0x438] ;  /* 0x00010e00ffd01b82 */ /* 0x000e300000000a00 */
[----:B------:R-:W0:Y:S08]  /*0c90*/  @P1 LDC.64 R210, c[0x0][0x438] ;  /* 0x00010e00ffd21b82 */ /* 0x000e300000000a00 */
[----:B------:R-:W0:Y:S01]  /*0ca0*/  @P1 LDC.64 R212, c[0x0][0x438] ;  /* 0x00010e00ffd41b82 */ /* 0x000e220000000a00 */
[----:B-1----:R-:W-:-:S05]  /*0cb0*/  @P1 IMAD.WIDE.U32 R206, R202, 0x10, R206 ;  /* 0x00000010cace1825 */ /* 0x002fca00078e00ce */
[----:B------:R-:W5:Y:S02]  /*0cc0*/  @P1 LDG.E.128 R80, desc[UR8][R206.64] ;  /* 0x00000008ce501981 */ /* 0x000f64000c1e1d00 */
[----:B------:R-:W1:Y:S01]  /*0cd0*/  @P1 LDC.64 R214, c[0x0][0x438] ;  /* 0x00010e00ffd61b82 */ /* 0x000e620000000a00 */
[----:B0-----:R-:W-:-:S05]  /*0ce0*/  @P1 IMAD.WIDE.U32 R208, R203, 0x10, R208 ;  /* 0x00000010cbd01825 */ /* 0x001fca00078e00d0 */
[----:B------:R-:W5:Y:S01]  /*0cf0*/  @P1 LDG.E.128 R76, desc[UR8][R208.64] ;  /* 0x00000008d04c1981 */ /* 0x000f62000c1e1d00 */
[----:B------:R-:W-:-:S05]  /*0d00*/  @P1 IMAD.WIDE.U32 R210, R199, 0x10, R210 ;  /* 0x00000010c7d21825 */ /* 0x000fca00078e00d2 */
[----:B------:R-:W5:Y:S01]  /*0d10*/  @P1 LDG.E.128 R92, desc[UR8][R210.64] ;  /* 0x00000008d25c1981 */ /* 0x000f62000c1e1d00 */
[----:B------:R-:W-:-:S05]  /*0d20*/  @P1 IMAD.WIDE.U32 R212, R200, 0x10, R212 ;  /* 0x00000010c8d41825 */ /* 0x000fca00078e00d4 */
[----:B------:R-:W5:Y:S01]  /*0d30*/  @P1 LDG.E.128 R88, desc[UR8][R212.64] ;  /* 0x00000008d4581981 */ /* 0x000f62000c1e1d00 */
[----:B-1----:R-:W-:-:S05]  /*0d40*/  @P1 IMAD.WIDE.U32 R214, R201, 0x10, R214 ;  /* 0x00000010c9d61825 */ /* 0x002fca00078e00d6 */
[----:B------:R-:W5:Y:S01]  /*0d50*/  @P1 LDG.E.128 R84, desc[UR8][R214.64] ;  /* 0x00000008d6541981 */ /* 0x000f62000c1e1d00 */
[----:B---3--:R-:W-:-:S05]  /*0d60*/  FSEL R236, R236, RZ, !P2 ;  /* 0x000000ffecec7208 */ /* 0x008fca0005000000 */
[C---:B----4-:R-:W-:Y:S01]  /*0d70*/  FADD.FTZ R237, -R236.reuse, R104 ;  /* 0x00000068eced7221 */ /* 0x050fe20000010100 */
[C---:B------:R-:W-:Y:S02]  /*0d80*/  FADD.FTZ R238, -R236.reuse, R105 ;  /* 0x00000069ecee7221 */ /* 0x040fe40000010100 */
[----:B------:R-:W0:Y:S01]  /*0d90*/  @P1 LDC.64 R104, c[0x0][0x438] ;  /* 0x00010e00ff681b82 */ /* 0x000e220000000a00 */
[C---:B------:R-:W-:Y:S01]  /*0da0*/  FADD.FTZ R225, -R236.reuse, R106 ;  /* 0x0000006aece17221 */ /* 0x040fe20000010100 */
[----:B------:R-:W-:-:S06]  /*0db0*/  FADD.FTZ R223, -R236, R107 ;  /* 0x0000006becdf7221 */ /* 0x000fcc0000010100 */
[----:B------:R-:W1:Y:S01]  /*0dc0*/  @P1 LDC.64 R106, c[0x0][0x438] ;  /* 0x00010e00ff6a1b82 */ /* 0x000e620000000a00 */
[C---:B------:R-:W-:Y:S01]  /*0dd0*/  FADD.FTZ R217, -R236.reuse, R109 ;  /* 0x0000006decd97221 */ /* 0x040fe20000010100 */
[C---:B------:R-:W-:Y:S01]  /*0de0*/  FADD.FTZ R205, -R236.reuse, R110 ;  /* 0x0000006eeccd7221 */ /* 0x040fe20000010100 */
[----:B------:R-:W-:Y:S01]  /*0df0*/  FADD.FTZ R109, -R236, R111 ;  /* 0x0000006fec6d7221 */ /* 0x000fe20000010100 */
[----:B------:R-:W-:-:S04]  /*0e00*/  @P1 IMAD.WIDE.U32 R110, R204, 0x10, R228 ;  /* 0x00000010cc6e1825 */ /* 0x000fc800078e00e4 */
[C---:B--2---:R-:W-:Y:S01]  /*0e10*/  FADD.FTZ R244, -R236.reuse, R114 ;  /* 0x00000072ecf47221 */ /* 0x044fe20000010100 */
[C---:B------:R-:W-:Y:S01]  /*0e20*/  FADD.FTZ R240, -R236.reuse, R115 ;  /* 0x00000073ecf07221 */ /* 0x040fe20000010100 */
[C---:B------:R-:W-:Y:S01]  /*0e30*/  FADD.FTZ R252, -R236.reuse, R112 ;  /* 0x00000070ecfc7221 */ /* 0x040fe20000010100 */
[----:B------:R2:W5:Y:S01]  /*0e40*/  @P1 LDG.E.128 R72, desc[UR8][R110.64] ;  /* 0x000000086e481981 */ /* 0x000562000c1e1d00 */
[----:B------:R-:W-:Y:S01]  /*0e50*/  FADD.FTZ R248, -R236, R113 ;  /* 0x00000071ecf87221 */ /* 0x000fe20000010100 */
[----:B------:R-:W-:Y:S01]  /*0e60*/  FMUL.FTZ R237, R197, R237 ;  /* 0x000000edc5ed7220 */ /* 0x000fe20000410000 */
[----:B0-----:R-:W-:-:S04]  /*0e70*/  @P1 IMAD.WIDE.U32 R114, R198, 0x10, R104 ;  /* 0x00000010c6721825 */ /* 0x001fc800078e0068 */
[----:B--2---:R-:W-:Y:S01]  /*0e80*/  FMUL.FTZ R110, R193, R40 ;  /* 0x00000028c16e7220 */ /* 0x004fe20000410000 */
[----:B------:R-:W-:Y:S01]  /*0e90*/  FMUL.FTZ R111, R192, R41 ;  /* 0x00000029c06f7220 */ /* 0x000fe20000410000 */
[----:B------:R0:W5:Y:S01]  /*0ea0*/  @P1 LDG.E.128 R100, desc[UR8][R114.64] ;  /* 0x0000000872641981 */ /* 0x000162000c1e1d00 */
[----:B-1----:R-:W-:-:S04]  /*0eb0*/  @P1 IMAD.WIDE.U32 R112, R196, 0x10, R106 ;  /* 0x00000010c4701825 */ /* 0x002fc800078e006a */
[C---:B------:R-:W-:Y:S01]  /*0ec0*/  FADD.FTZ R224, -R236.reuse, R117 ;  /* 0x00000075ece07221 */ /* 0x040fe20000010100 */
[----:B------:R-:W-:Y:S01]  /*0ed0*/  FMUL.FTZ R238, R197, R238 ;  /* 0x000000eec5ee7220 */ /* 0x000fe20000410000 */
[----:B------:R1:W5:Y:S01]  /*0ee0*/  @P1 LDG.E.128 R96, desc[UR8][R112.64] ;  /* 0x0000000870601981 */ /* 0x000362000c1e1d00 */
[----:B0-----:R-:W-:Y:S01]  /*0ef0*/  FADD.FTZ R114, RZ, R110 ;  /* 0x0000006eff727221 */ /* 0x001fe20000010000 */
[----:B------:R-:W-:Y:S01]  /*0f00*/  FFMA.FTZ R115, R237, R110, RZ ;  /* 0x0000006eed737223 */ /* 0x000fe200000100ff */
[----:B------:R-:W-:Y:S02]  /*0f10*/  FADD.FTZ R226, -R236, R116 ;  /* 0x00000074ece27221 */ /* 0x000fe40000010100 */
[----:B------:R-:W-:Y:S01]  /*0f20*/  FADD.FTZ R117, R111, R114 ;  /* 0x000000726f757221 */ /* 0x000fe20000010000 */
[----:B------:R-:W-:Y:S01]  /*0f30*/  FFMA.FTZ R116, R238, R111, R115 ;  /* 0x0000006fee747223 */ /* 0x000fe20000010073 */
[----:B-1----:R-:W-:Y:S01]  /*0f40*/  FMUL.FTZ R112, R191, R42 ;  /* 0x0000002abf707220 */ /* 0x002fe20000410000 */
[----:B------:R-:W-:Y:S01]  /*0f50*/  FMUL.FTZ R113, R197, R225 ;  /* 0x000000e1c5717220 */ /* 0x000fe20000410000 */
[----:B------:R-:W-:-:S02]  /*0f60*/  FMUL.FTZ R114, R190, R43 ;  /* 0x0000002bbe727220 */ /* 0x000fc40000410000 */
[----:B------:R-:W-:Y:S01]  /*0f70*/  FADD.FTZ R117, R112, R117 ;  /* 0x0000007570757221 */ /* 0x000fe20000010000 */
[C---:B------:R-:W-:Y:S01]  /*0f80*/  FADD.FTZ R221, -R236.reuse, R108 ;  /* 0x0000006cecdd7221 */ /* 0x040fe20000010100 */
[C---:B------:R-:W-:Y:S01]  /*0f90*/  FADD.FTZ R218, -R236.reuse, R118 ;  /* 0x00000076ecda7221 */ /* 0x040fe20000010100 */
[----:B------:R-:W-:Y:S01]  /*0fa0*/  FADD.FTZ R108, -R236, R119 ;  /* 0x00000077ec6c7221 */ /* 0x000fe20000010100 */
[----:B------:R-:W-:Y:S01]  /*0fb0*/  FMUL.FTZ R115, R197, R223 ;  /* 0x000000dfc5737220 */ /* 0x000fe20000410000 */
[----:B------:R-:W-:Y:S01]  /*0fc0*/  FFMA.FTZ R118, R113, R112, R116 ;  /* 0x0000007071767223 */ /* 0x000fe20000010074 */
[----:B------:R-:W-:Y:S01]  /*0fd0*/  FMUL.FTZ R116, R189, R44 ;  /* 0x0000002cbd747220 */ /* 0x000fe20000410000 */
[----:B------:R-:W-:Y:S01]  /*0fe0*/  FADD.FTZ R119, R114, R117 ;  /* 0x0000007572777221 */ /* 0x000fe20000010000 */
        /* <DEDUP_REMOVED lines=113> */
[----:B------:R-:W-:-:S03]  /*1700*/  FFMA.FTZ R240, R231, R232, R108 ;  /* 0x000000e8e7f07223 */ /* 0x000fc6000001006c */
[----:B------:R-:W-:Y:S01]  /*1710*/  FADD.FTZ R108, R106, R107 ;  /* 0x0000006b6a6c7221 */ /* 0x000fe20000010000 */
[----:B------:R-:W-:Y:S01]  /*1720*/  FMUL.FTZ R107, R164, R69 ;  /* 0x00000045a46b7220 */ /* 0x000fe20000410000 */
[----:B------:R-:W-:Y:S01]  /*1730*/  FMUL.FTZ R234, R197, R234 ;  /* 0x000000eac5ea7220 */ /* 0x000fe20000410000 */
[----:B------:R-:W-:Y:S02]  /*1740*/  FFMA.FTZ R105, R233, R106, R240 ;  /* 0x0000006ae9697223 */ /* 0x000fe400000100f0 */
[----:B------:R-:W-:Y:S01]  /*1750*/  FADD.FTZ R109, R108, R107 ;  /* 0x0000006b6c6d7221 */ /* 0x000fe20000010000 */
[----:B------:R-:W-:Y:S01]  /*1760*/  FMUL.FTZ R108, R163, R70 ;  /* 0x00000046a36c7220 */ /* 0x000fe20000410000 */
[----:B------:R-:W-:Y:S01]  /*1770*/  FMUL.FTZ R235, R197, R104 ;  /* 0x00000068c5eb7220 */ /* 0x000fe20000410000 */
[----:B------:R-:W-:Y:S02]  /*1780*/  FFMA.FTZ R104, R234, R107, R105 ;  /* 0x0000006bea687223 */ /* 0x000fe40000010069 */
[----:B------:R-:W-:Y:S01]  /*1790*/  FADD.FTZ R240, R109, R108 ;  /* 0x0000006c6df07221 */ /* 0x000fe20000010000 */
[----:B------:R-:W-:Y:S01]  /*17a0*/  FMUL.FTZ R109, R162, R71 ;  /* 0x00000047a26d7220 */ /* 0x000fe20000410000 */
        /* <DEDUP_REMOVED lines=36> */
.L_x_12849:
[----:B------:R-:W-:Y:S05]  /*19f0*/  BSYNC.RECONVERGENT B0 ;  /* 0x0000000000007941 */ /* 0x000fea0003800200 */
.L_x_12848:
[----:B------:R-:W1:Y:S08]  /*1a00*/  S2UR UR5, SR_CgaCtaId ;  /* 0x00000000000579c3 */ /* 0x000e700000008800 */
[----:B------:R-:W-:Y:S01]  /*1a10*/  BAR.SYNC.DEFER_BLOCKING 0x0 ;  /* 0x0000000000007b1d */ /* 0x000fe20000010000 */
[C---:B------:R-:W-:Y:S01]  /*1a20*/  FADD.FTZ R159, R40.reuse, R159 ;  /* 0x0000009f289f7221 */ /* 0x040fe20000010000 */
[----:B------:R-:W-:Y:S01]  /*1a30*/  FFMA.FTZ R161, R40, R237, R161 ;  /* 0x000000ed28a17223 */ /* 0x000fe200000100a1 */
[C---:B------:R-:W-:Y:S01]  /*1a40*/  FADD.FTZ R156, R41.reuse, R156 ;  /* 0x0000009c299c7221 */ /* 0x040fe20000010000 */
[----:B------:R-:W-:Y:S01]  /*1a50*/  FFMA.FTZ R158, R41, R238, R158 ;  /* 0x000000ee299e7223 */ /* 0x000fe2000001009e */
[C---:B------:R-:W-:Y:S01]  /*1a60*/  FADD.FTZ R21, R42.reuse, R21 ;  /* 0x000000152a157221 */ /* 0x040fe20000010000 */
[----:B------:R-:W-:Y:S01]  /*1a70*/  UMOV UR4, 0x400 ;  /* 0x0000040000047882 */ /* 0x000fe20000000000 */
[----:B------:R-:W-:Y:S01]  /*1a80*/  FFMA.FTZ R147, R42, R113, R147 ;  /* 0x000000712a937223 */ /* 0x000fe20000010093 */
[C---:B------:R-:W-:Y:S01]  /*1a90*/  FADD.FTZ R16, R43.reuse, R16 ;  /* 0x000000102b107221 */ /* 0x040fe20000010000 */
        /* <DEDUP_REMOVED lines=14> */
[----:B-1----:R-:W-:Y:S01]  /*1b80*/  ULEA UR4, UR5, UR4, 0x18 ;  /* 0x0000000405047291 */ /* 0x002fe2000f8ec0ff */
[----:B------:R-:W-:Y:S01]  /*1b90*/  FFMA.FTZ R139, R50, R129, R139 ;  /* 0x00000081328b7223 */ /* 0x000fe2000001008b */
[C---:B------:R-:W-:Y:S01]  /*1ba0*/  FADD.FTZ R8, R51.reuse, R8 ;  /* 0x0000000833087221 */ /* 0x040fe20000010000 */
[----:B------:R-:W-:Y:S01]  /*1bb0*/  FFMA.FTZ R38, R51, R131, R38 ;  /* 0x0000008333267223 */ /* 0x000fe20000010026 */
[----:B------:R-:W-:Y:S01]  /*1bc0*/  UIADD3 UR5, UPT, UPT, UR4, 0x8040, URZ ;  /* 0x0000804004057890 */ /* 0x000fe2000fffe0ff */
[C---:B------:R-:W-:Y:S01]  /*1bd0*/  FADD.FTZ R11, R52.reuse, R11 ;  /* 0x0000000b340b7221 */ /* 0x040fe20000010000 */
[----:B------:R-:W-:Y:S01]  /*1be0*/  @!UP1 UIADD3 UR5, UPT, UPT, UR4, 0x8000, URZ ;  /* 0x0000800004059890 */ /* 0x000fe2000fffe0ff */
[----:B------:R-:W-:Y:S01]  /*1bf0*/  FFMA.FTZ R137, R52, R133, R137 ;  /* 0x0000008534897223 */ /* 0x000fe20000010089 */
[----:B------:R-:W-:Y:S01]  /*1c00*/  UIADD3 UR6, UPT, UPT, UR4, 0x8050, URZ ;  /* 0x0000805004067890 */ /* 0x000fe2000fffe0ff */
[C---:B------:R-:W-:Y:S01]  /*1c10*/  FADD.FTZ R6, R53.reuse, R6 ;  /* 0x0000000635067221 */ /* 0x040fe20000010000 */
[----:B------:R-:W-:Y:S01]  /*1c20*/  @!UP1 UIADD3 UR6, UPT, UPT, UR4, 0x8010, URZ ;  /* 0x0000801004069890 */ /* 0x000fe2000fffe0ff */
[----:B------:R-:W-:Y:S01]  /*1c30*/  FFMA.FTZ R36, R53, R135, R36 ;  /* 0x0000008735247223 */ /* 0x000fe20000010024 */
[C---:B------:R-:W-:Y:S01]  /*1c40*/  FADD.FTZ R9, R54.reuse, R9 ;  /* 0x0000000936097221 */ /* 0x040fe20000010000 */
[----:B------:R-:W-:Y:S01]  /*1c50*/  FFMA.FTZ R39, R54, R206, R39 ;  /* 0x000000ce36277223 */ /* 0x000fe20000010027 */
[C---:B------:R-:W-:Y:S01]  /*1c60*/  FADD.FTZ R4, R55.reuse, R4 ;  /* 0x0000000437047221 */ /* 0x040fe20000010000 */
[----:B------:R-:W1:Y:S01]  /*1c70*/  LDS.128 R40, [UR5] ;  /* 0x00000005ff287984 */ /* 0x000e620008000c00 */
[----:B------:R-:W-:Y:S01]  /*1c80*/  UIADD3 UR5, UPT, UPT, UR4, 0x8060, URZ ;  /* 0x0000806004057890 */ /* 0x000fe2000fffe0ff */
[----:B------:R-:W-:Y:S01]  /*1c90*/  FFMA.FTZ R34, R55, R208, R34 ;  /* 0x000000d037227223 */ /* 0x000fe20000010022 */
[----:B------:R-:W-:Y:S01]  /*1ca0*/  @!UP1 UIADD3 UR5, UPT, UPT, UR4, 0x8020, URZ ;  /* 0x0000802004059890 */ /* 0x000fe2000fffe0ff */
[----:B------:R-:W2:Y:S01]  /*1cb0*/  LDS.128 R44, [UR6] ;  /* 0x00000006ff2c7984 */ /* 0x000ea20008000c00 */
[----:B------:R-:W-:Y:S01]  /*1cc0*/  UIADD3 UR6, UPT, UPT, UR4, 0x8070, URZ ;  /* 0x0000807004067890 */ /* 0x000fe2000fffe0ff */
[C---:B------:R-:W-:Y:S01]  /*1cd0*/  FADD.FTZ R2, R57.reuse, R2 ;  /* 0x0000000239027221 */ /* 0x040fe20000010000 */
[----:B------:R-:W-:Y:S01]  /*1ce0*/  @!UP1 UIADD3 UR6, UPT, UPT, UR4, 0x8030, URZ ;  /* 0x0000803004069890 */ /* 0x000fe2000fffe0ff */
[----:B------:R-:W-:Y:S01]  /*1cf0*/  FFMA.FTZ R32, R57, R212, R32 ;  /* 0x000000d439207223 */ /* 0x000fe20000010020 */
[----:B------:R-:W-:Y:S01]  /*1d00*/  UISETP.NE.U32.AND UP0, UPT, UR10, URZ, UPT ;  /* 0x000000ff0a00728c */ /* 0x000fe2000bf05070 */
[C---:B------:R-:W-:Y:S01]  /*1d10*/  FADD.FTZ R7, R56.reuse, R7 ;  /* 0x0000000738077221 */ /* 0x040fe20000010000 */
[----:B------:R-:W-:Y:S01]  /*1d20*/  FFMA.FTZ R37, R56, R210, R37 ;  /* 0x000000d238257223 */ /* 0x000fe20000010025 */
[----:B------:R-:W3:Y:S01]  /*1d30*/  LDS.128 R48, [UR5] ;  /* 0x00000005ff307984 */ /* 0x000ee20008000c00 */
[----:B------:R-:W-:Y:S01]  /*1d40*/  UISETP.NE.AND.EX UP0, UPT, UR11, URZ, UPT, UP0 ;  /* 0x000000ff0b00728c */ /* 0x000fe2000bf05300 */
[C---:B------:R-:W-:Y:S01]  /*1d50*/  FADD.FTZ R5, R58.reuse, R5 ;  /* 0x000000053a057221 */ /* 0x040fe20000010000 */
[----:B------:R-:W-:Y:S01]  /*1d60*/  FFMA.FTZ R35, R58, R214, R35 ;  /* 0x000000d63a237223 */ /* 0x000fe20000010023 */
[----:B------:R-:W4:Y:S01]  /*1d70*/  LDS.128 R52, [UR6] ;  /* 0x00000006ff347984 */ /* 0x000f220008000c00 */
        /* <DEDUP_REMOVED lines=23> */
[----:B-1----:R-:W-:Y:S01]  /*1ef0*/  FADD.FTZ R57, RZ, R40 ;  /* 0x00000028ff397221 */ /* 0x002fe20000010000 */
[----:B------:R-:W-:Y:S01]  /*1f00*/  FADD.FTZ R40, RZ, R41 ;  /* 0x00000029ff287221 */ /* 0x000fe20000010000 */
[----:B------:R-:W-:Y:S01]  /*1f10*/  FFMA.FTZ R23, R70, R235, R23 ;  /* 0x000000eb46177223 */ /* 0x000fe20000010017 */
[----:B------:R-:W-:Y:S01]  /*1f20*/  FADD.FTZ R154, R71, R154 ;  /* 0x0000009a479a7221 */ /* 0x000fe20000010000 */
[----:B------:R-:W-:Y:S01]  /*1f30*/  FADD.FTZ R57, R42, R57 ;  /* 0x000000392a397221 */ /* 0x000fe20000010000 */
[----:B------:R-:W-:Y:S01]  /*1f40*/  FADD.FTZ R40, R43, R40 ;  /* 0x000000282b287221 */ /* 0x000fe20000010000 */
[----:B------:R-:W-:-:S02]  /*1f50*/  FFMA.FTZ R18, R71, R236, R18 ;  /* 0x000000ec47127223 */ /* 0x000fc40000010012 */
        /* <DEDUP_REMOVED lines=100> */
[----:B-1----:R-:W-:-:S04]  /*25a0*/  IMAD.WIDE.U32 R204, R204, 0x10, R40 ;  /* 0x00000010cccc7825 */ /* 0x002fc800078e0028 */
[-C--:B-----5:R-:W-:Y:S01]  /*25b0*/  FMUL.FTZ R48, R48, R195.reuse ;  /* 0x000000c330307220 */ /* 0x0a0fe20000410000 */
[-C--:B------:R-:W-:Y:S01]  /*25c0*/  FMUL.FTZ R49, R238, R195.reuse ;  /* 0x000000c3ee317220 */ /* 0x080fe20000410000 */
[-C--:B------:R-:W-:Y:S01]  /*25d0*/  FMUL.FTZ R50, R50, R195.reuse ;  /* 0x000000c332327220 */ /* 0x080fe20000410000 */
[----:B------:R-:W-:Y:S01]  /*25e0*/  FMUL.FTZ R51, R114, R195 ;  /* 0x000000c372337220 */ /* 0x000fe20000410000 */
[C---:B------:R-:W-:Y:S01]  /*25f0*/  FMUL.FTZ R44, R197.reuse, R210 ;  /* 0x000000d2c52c7220 */ /* 0x040fe20000410000 */
[C---:B------:R-:W-:Y:S01]  /*2600*/  FMUL.FTZ R212, R197.reuse, R212 ;  /* 0x000000d4c5d47220 */ /* 0x040fe20000410000 */
[C---:B------:R-:W-:Y:S01]  /*2610*/  FMUL.FTZ R46, R197.reuse, R214 ;  /* 0x000000d6c52e7220 */ /* 0x040fe20000410000 */
[C---:B------:R-:W-:Y:S01]  /*2620*/  FMUL.FTZ R216, R197.reuse, R216 ;  /* 0x000000d8c5d87220 */ /* 0x040fe20000410000 */
[----:B------:R-:W-:Y:S01]  /*2630*/  FMUL.FTZ R66, R197, R60 ;  /* 0x0000003cc5427220 */ /* 0x000fe20000410000 */
[----:B------:R-:W-:-:S04]  /*2640*/  IMAD.WIDE.U32 R64, R203, 0x10, R40 ;  /* 0x00000010cb407825 */ /* 0x000fc800078e0028 */
[-C--:B------:R-:W-:Y:S01]  /*2650*/  FMUL.FTZ R52, R52, R195.reuse ;  /* 0x000000c334347220 */ /* 0x080fe20000410000 */
[-C--:B------:R-:W-:Y:S01]  /*2660*/  FMUL.FTZ R53, R118, R195.reuse ;  /* 0x000000c376357220 */ /* 0x080fe20000410000 */
[-C--:B------:R-:W-:Y:S01]  /*2670*/  FMUL.FTZ R54, R54, R195.reuse ;  /* 0x000000c336367220 */ /* 0x080fe20000410000 */
[----:B------:R-:W-:Y:S01]  /*2680*/  FMUL.FTZ R55, R122, R195 ;  /* 0x000000c37a377220 */ /* 0x000fe20000410000 */
        /* <DEDUP_REMOVED lines=19> */
[--C-:B------:R-:W-:Y:S01]  /*27c0*/  IMAD.WIDE.U32 R62, R199, 0x10, R40.reuse ;  /* 0x00000010c73e7825 */ /* 0x100fe200078e0028 */
[----:B------:R1:W-:Y:S03]  /*27d0*/  STG.E.128 desc[UR8][R204.64], R48 ;  /* 0x00000030cc007986 */ /* 0x0003e6000c101d08 */
[-C--:B------:R-:W-:Y:S01]  /*27e0*/  FMUL.FTZ R44, R44, R195.reuse ;  /* 0x000000c32c2c7220 */ /* 0x080fe20000410000 */
[----:B------:R-:W-:Y:S01]  /*27f0*/  FMUL.FTZ R45, R212, R195 ;  /* 0x000000c3d42d7220 */ /* 0x000fe20000410000 */
[----:B------:R-:W-:-:S04]  /*2800*/  IMAD.WIDE.U32 R200, R200, 0x10, R40 ;  /* 0x00000010c8c87825 */ /* 0x000fc800078e0028 */
[-C--:B------:R-:W-:Y:S01]  /*2810*/  FMUL.FTZ R46, R46, R195.reuse ;  /* 0x000000c32e2e7220 */ /* 0x080fe20000410000 */
[----:B------:R-:W-:Y:S01]  /*2820*/  FMUL.FTZ R47, R216, R195 ;  /* 0x000000c3d82f7220 */ /* 0x000fe20000410000 */
[----:B------:R2:W-:Y:S01]  /*2830*/  STG.E.128 desc[UR8][R64.64], R52 ;  /* 0x0000003440007986 */ /* 0x0005e2000c101d08 */
[----:B------:R-:W-:-:S03]  /*2840*/  IMAD.WIDE.U32 R196, R196, 0x10, R40 ;  /* 0x00000010c4c47825 */ /* 0x000fc600078e0028 */
[----:B------:R3:W-:Y:S01]  /*2850*/  STG.E.128 desc[UR8][R202.64], R56 ;  /* 0x00000038ca007986 */ /* 0x0007e2000c101d08 */
[----:B------:R-:W-:-:S04]  /*2860*/  IMAD.WIDE.U32 R198, R198, 0x10, R40 ;  /* 0x00000010c6c67825 */ /* 0x000fc800078e0028 */
[-C--:B------:R-:W-:Y:S01]  /*2870*/  FMUL.FTZ R40, R132, R195.reuse ;  /* 0x000000c384287220 */ /* 0x080fe20000410000 */
[-C--:B------:R-:W-:Y:S01]  /*2880*/  FMUL.FTZ R41, R134, R195.reuse ;  /* 0x000000c386297220 */ /* 0x080fe20000410000 */
[-C--:B-1----:R-:W-:Y:S01]  /*2890*/  FMUL.FTZ R48, R218, R195.reuse ;  /* 0x000000c3da307220 */ /* 0x082fe20000410000 */
[-C--:B------:R-:W-:Y:S01]  /*28a0*/  FMUL.FTZ R49, R220, R195.reuse ;  /* 0x000000c3dc317220 */ /* 0x080fe20000410000 */
[-C--:B------:R-:W-:Y:S01]  /*28b0*/  FMUL.FTZ R50, R222, R195.reuse ;  /* 0x000000c3de327220 */ /* 0x080fe20000410000 */
[-C--:B------:R-:W-:Y:S01]  /*28c0*/  FMUL.FTZ R51, R224, R195.reuse ;  /* 0x000000c3e0337220 */ /* 0x080fe20000410000 */
[----:B------:R4:W-:Y:S01]  /*28d0*/  STG.E.128 desc[UR8][R60.64], R40 ;  /* 0x000000283c007986 */ /* 0x0009e2000c101d08 */
[-C--:B--2---:R-:W-:Y:S01]  /*28e0*/  FMUL.FTZ R52, R226, R195.reuse ;  /* 0x000000c3e2347220 */ /* 0x084fe20000410000 */
[-C--:B------:R-:W-:Y:S01]  /*28f0*/  FMUL.FTZ R53, R228, R195.reuse ;  /* 0x000000c3e4357220 */ /* 0x080fe20000410000 */
[-C--:B------:R-:W-:Y:S01]  /*2900*/  FMUL.FTZ R54, R230, R195.reuse ;  /* 0x000000c3e6367220 */ /* 0x080fe20000410000 */
[-C--:B------:R-:W-:Y:S01]  /*2910*/  FMUL.FTZ R55, R232, R195.reuse ;  /* 0x000000c3e8377220 */ /* 0x080fe20000410000 */
[-C--:B---3--:R-:W-:Y:S01]  /*2920*/  FMUL.FTZ R56, R106, R195.reuse ;  /* 0x000000c36a387220 */ /* 0x088fe20000410000 */
[-C--:B------:R-:W-:Y:S01]  /*2930*/  FMUL.FTZ R57, R234, R195.reuse ;  /* 0x000000c3ea397220 */ /* 0x080fe20000410000 */
[-C--:B------:R-:W-:Y:S01]  /*2940*/  FMUL.FTZ R58, R108, R195.reuse ;  /* 0x000000c36c3a7220 */ /* 0x080fe20000410000 */
[----:B------:R-:W-:Y:S01]  /*2950*/  FMUL.FTZ R59, R66, R195 ;  /* 0x000000c3423b7220 */ /* 0x000fe20000410000 */
[----:B------:R4:W-:Y:S04]  /*2960*/  STG.E.128 desc[UR8][R200.64], R44 ;  /* 0x0000002cc8007986 */ /* 0x0009e8000c101d08 */
[----:B------:R4:W-:Y:S04]  /*2970*/  STG.E.128 desc[UR8][R62.64], R48 ;  /* 0x000000303e007986 */ /* 0x0009e8000c101d08 */
[----:B------:R4:W-:Y:S04]  /*2980*/  STG.E.128 desc[UR8][R196.64], R52 ;  /* 0x00000034c4007986 */ /* 0x0009e8000c101d08 */
[----:B------:R4:W-:Y:S01]  /*2990*/  STG.E.128 desc[UR8][R198.64], R56 ;  /* 0x00000038c6007986 */ /* 0x0009e2000c101d08 */
[----:B------:R-:W-:Y:S05]  /*29a0*/  BRA `(.L_x_12852) ;  /* 0x0000001c00687947 */ /* 0x000fea0003800000 */
.L_x_12851:
[-CC-:B------:R-:W-:Y:S01]  /*29b0*/  FFMA.FTZ R66, R208, R40.reuse, R41.reuse ;  /* 0x00000028d0427223 */ /* 0x180fe20000010029 */
[-CC-:B------:R-:W-:Y:S01]  /*29c0*/  FFMA.FTZ R208, R210, R40.reuse, R41.reuse ;  /* 0x00000028d2d07223 */ /* 0x180fe20000010029 */
[-CC-:B------:R-:W-:Y:S01]  /*29d0*/  FFMA.FTZ R210, R212, R40.reuse, R41.reuse ;  /* 0x00000028d4d27223 */ /* 0x180fe20000010029 */
[-CC-:B------:R-:W-:Y:S01]  /*29e0*/  FFMA.FTZ R212, R214, R40.reuse, R41.reuse ;  /* 0x00000028d6d47223 */ /* 0x180fe20000010029 */
[----:B------:R-:W1:Y:S01]  /*29f0*/  LDC.64 R68, c[0x0][0x478] ;  /* 0x00011e00ff447b82 */ /* 0x000e620000000a00 */
        /* <DEDUP_REMOVED lines=29> */
[----:B------:R-:W2:Y:S01]  /*2bd0*/  LDC.64 R40, c[0x0][0x468] ;  /* 0x00011a00ff287b82 */ /* 0x000ea20000000a00 */
[----:B------:R-:W-:Y:S01]  /*2be0*/  FADD.FTZ R238, R111, -R238 ;  /* 0x800000ee6fee7221 */ /* 0x000fe20000010000 */
[----:B------:R-:W-:Y:S01]  /*2bf0*/  FADD.FTZ R50, R112, -R113 ;  /* 0x8000007170327221 */ /* 0x000fe20000010000 */
[----:B------:R-:W-:Y:S01]  /*2c00*/  FADD.FTZ R114, R114, -R115 ;  /* 0x8000007372727221 */ /* 0x000fe20000010000 */
[----:B------:R-:W-:Y:S01]  /*2c10*/  FADD.FTZ R54, R122, -R123 ;  /* 0x8000007b7a367221 */ /* 0x000fe20000010000 */
[----:B------:R-:W-:Y:S01]  /*2c20*/  FADD.FTZ R122, R223, -R42 ;  /* 0x8000002adf7a7221 */ /* 0x000fe20000010000 */
[----:B-1----:R-:W-:-:S04]  /*2c30*/  IMAD.WIDE.U32 R42, R204, 0x10, R68 ;  /* 0x00000010cc2a7825 */ /* 0x002fc800078e0044 */
        /* <DEDUP_REMOVED lines=12> */
[----:B------:R-:W-:-:S04]  /*2d00*/  IMAD.WIDE.U32 R118, R203, 0x10, R68 ;  /* 0x00000010cb767825 */ /* 0x000fc800078e0044 */
[----:B------:R-:W-:Y:S01]  /*2d10*/  FADD.FTZ R64, R205, -R64 ;  /* 0x80000040cd407221 */ /* 0x000fe20000010000 */
[----:B------:R-:W-:Y:S01]  /*2d20*/  FADD.FTZ R130, R106, -R233 ;  /* 0x800000e96a827221 */ /* 0x000fe20000010000 */
[----:B------:R-:W-:Y:S01]  /*2d30*/  FADD.FTZ R132, R107, -R234 ;  /* 0x800000ea6b847221 */ /* 0x000fe20000010000 */
[----:B------:R-:W-:Y:S01]  /*2d40*/  IMAD.WIDE.U32 R116, R202, 0x10, R68 ;  /* 0x00000010ca747825 */ /* 0x000fe200078e0044 */
[----:B------:R1:W-:Y:S03]  /*2d50*/  STG.E.128 desc[UR8][R42.64], R48 ;  /* 0x000000302a007986 */ /* 0x0003e6000c101d08 */
[----:B------:R-:W-:Y:S01]  /*2d60*/  FADD.FTZ R56, R124, -R125 ;  /* 0x8000007d7c387221 */ /* 0x000fe20000010000 */
[----:B------:R-:W-:Y:S01]  /*2d70*/  FADD.FTZ R58, R126, -R127 ;  /* 0x8000007f7e3a7221 */ /* 0x000fe20000010000 */
[----:B------:R-:W-:-:S04]  /*2d80*/  IMAD.WIDE.U32 R112, R201, 0x10, R68 ;  /* 0x00000010c9707825 */ /* 0x000fc800078e0044 */
[----:B------:R-:W-:Y:S01]  /*2d90*/  FADD.FTZ R220, R128, -R129 ;  /* 0x8000008180dc7221 */ /* 0x000fe20000010000 */
[----:B------:R-:W-:Y:S01]  /*2da0*/  FADD.FTZ R66, R207, -R66 ;  /* 0x80000042cf427221 */ /* 0x000fe20000010000 */
[----:B------:R-:W-:Y:S01]  /*2db0*/  FADD.FTZ R208, R209, -R208 ;  /* 0x800000d0d1d07221 */ /* 0x000fe20000010000 */
[----:B------:R-:W-:-:S04]  /*2dc0*/  IMAD.WIDE.U32 R110, R200, 0x10, R68 ;  /* 0x00000010c86e7825 */ /* 0x000fc800078e0044 */
[----:B------:R-:W-:Y:S01]  /*2dd0*/  FADD.FTZ R210, R211, -R210 ;  /* 0x800000d2d3d27221 */ /* 0x000fe20000010000 */
[----:B------:R-:W-:Y:S01]  /*2de0*/  FADD.FTZ R212, R213, -R212 ;  /* 0x800000d4d5d47221 */ /* 0x000fe20000010000 */
[----:B------:R-:W-:Y:S01]  /*2df0*/  FADD.FTZ R214, R215, -R214 ;  /* 0x800000d6d7d67221 */ /* 0x000fe20000010000 */
[----:B------:R-:W-:-:S04]  /*2e00*/  IMAD.WIDE.U32 R108, R199, 0x10, R68 ;  /* 0x00000010c76c7825 */ /* 0x000fc800078e0044 */
[C---:B------:R-:W-:Y:S01]  /*2e10*/  FMUL.FTZ R45, R197.reuse, R58 ;  /* 0x0000003ac52d7220 */ /* 0x040fe20000410000 */
[C---:B------:R-:W-:Y:S01]  /*2e20*/  FMUL.FTZ R47, R197.reuse, R224 ;  /* 0x000000e0c52f7220 */ /* 0x040fe20000410000 */
[----:B------:R-:W-:Y:S01]  /*2e30*/  FMUL.FTZ R61, R197, R62 ;  /* 0x0000003ec53d7220 */ /* 0x000fe20000410000 */
[----:B------:R-:W-:-:S04]  /*2e40*/  IMAD.WIDE.U32 R70, R196, 0x10, R68 ;  /* 0x00000010c4467825 */ /* 0x000fc800078e0044 */
[C---:B------:R-:W-:Y:S01]  /*2e50*/  FMUL.FTZ R60, R197.reuse, R60 ;  /* 0x0000003cc53c7220 */ /* 0x040fe20000410000 */
[C---:B------:R-:W-:Y:S01]  /*2e60*/  FMUL.FTZ R62, R197.reuse, R64 ;  /* 0x00000040c53e7220 */ /* 0x040fe20000410000 */
[----:B-1----:R-:W-:Y:S01]  /*2e70*/  FMUL.FTZ R42, R197, R52 ;  /* 0x00000034c52a7220 */ /* 0x002fe20000410000 */
[----:B------:R-:W-:-:S04]  /*2e80*/  IMAD.WIDE.U32 R68, R198, 0x10, R68 ;  /* 0x00000010c6447825 */ /* 0x000fc800078e0044 */
[----:B------:R-:W-:Y:S01]  /*2e90*/  FMUL.FTZ R43, R197, R54 ;  /* 0x00000036c52b7220 */ /* 0x000fe20000410000 */
[-C--:B-----5:R-:W-:Y:S01]  /*2ea0*/  FMUL.FTZ R48, R48, R195.reuse ;  /* 0x000000c330307220 */ /* 0x0a0fe20000410000 */
[----:B------:R-:W-:Y:S01]  /*2eb0*/  FMUL.FTZ R49, R49, R195 ;  /* 0x000000c331317220 */ /* 0x000fe20000410000 */
[----:B--2---:R-:W-:-:S04]  /*2ec0*/  IMAD.WIDE.U32 R120, R203, 0x10, R40 ;  /* 0x00000010cb787825 */ /* 0x004fc800078e0028 */
[-C--:B------:R-:W-:Y:S01]  /*2ed0*/  FMUL.FTZ R50, R50, R195.reuse ;  /* 0x000000c332327220 */ /* 0x080fe20000410000 */
[-C--:B------:R-:W-:Y:S01]  /*2ee0*/  FMUL.FTZ R51, R51, R195.reuse ;  /* 0x000000c333337220 */ /* 0x080fe20000410000 */
[----:B------:R-:W-:Y:S01]  /*2ef0*/  FMUL.FTZ R54, R42, R195 ;  /* 0x000000c32a367220 */ /* 0x000fe20000410000 */
[----:B------:R-:W-:-:S04]  /*2f00*/  IMAD.WIDE.U32 R114, R201, 0x10, R40 ;  /* 0x00000010c9727825 */ /* 0x000fc800078e0028 */
[-C--:B------:R-:W-:Y:S01]  /*2f10*/  FMUL.FTZ R55, R43, R195.reuse ;  /* 0x000000c32b377220 */ /* 0x080fe20000410000 */
[----:B------:R-:W-:Y:S01]  /*2f20*/  FMUL.FTZ R63, R197, R66 ;  /* 0x00000042c53f7220 */ /* 0x000fe20000410000 */
[----:B------:R-:W-:Y:S01]  /*2f30*/  FMUL.FTZ R57, R45, R195 ;  /* 0x000000c32d397220 */ /* 0x000fe20000410000 */
[----:B0-----:R-:W-:-:S04]  /*2f40*/  IMAD.WIDE.U32 R104, R199, 0x10, R40 ;  /* 0x00000010c7687825 */ /* 0x001fc800078e0028 */
[----:B------:R-:W-:Y:S01]  /*2f50*/  FMUL.FTZ R59, R47, R195 ;  /* 0x000000c32f3b7220 */ /* 0x000fe20000410000 */
[C---:B------:R-:W-:Y:S01]  /*2f60*/  FMUL.FTZ R64, R197.reuse, R208 ;  /* 0x000000d0c5407220 */ /* 0x040fe20000410000 */
[----:B------:R-:W-:Y:S01]  /*2f70*/  FMUL.FTZ R65, R197, R210 ;  /* 0x000000d2c5417220 */ /* 0x000fe20000410000 */
[----:B------:R-:W-:-:S04]  /*2f80*/  IMAD.WIDE.U32 R204, R204, 0x10, R40 ;  /* 0x00000010cccc7825 */ /* 0x000fc800078e0028 */
[C---:B------:R-:W-:Y:S01]  /*2f90*/  FMUL.FTZ R66, R197.reuse, R212 ;  /* 0x000000d4c5427220 */ /* 0x040fe20000410000 */
[----:B------:R-:W-:Y:S01]  /*2fa0*/  FMUL.FTZ R67, R197, R214 ;  /* 0x000000d6c5437220 */ /* 0x000fe20000410000 */
        /* <DEDUP_REMOVED lines=11> */
[----:B------:R-:W-:-:S04]  /*3060*/  IMAD.WIDE.U32 R198, R198, 0x10, R40 ;  /* 0x00000010c6c67825 */ /* 0x000fc800078e0028 */
[C---:B------:R-:W-:Y:S01]  /*3070*/  FMUL.FTZ R40, R197.reuse, R44 ;  /* 0x0000002cc5287220 */ /* 0x040fe20000410000 */
[C---:B------:R-:W-:Y:S01]  /*3080*/  FMUL.FTZ R41, R197.reuse, R46 ;  /* 0x0000002ec5297220 */ /* 0x040fe20000410000 */
[C---:B------:R-:W-:Y:S01]  /*3090*/  FMUL.FTZ R44, R197.reuse, R56 ;  /* 0x00000038c52c7220 */ /* 0x040fe20000410000 */
[----:B------:R-:W-:Y:S01]  /*30a0*/  FMUL.FTZ R46, R197, R220 ;  /* 0x000000dcc52e7220 */ /* 0x000fe20000410000 */
[-C--:B------:R-:W-:Y:S01]  /*30b0*/  FMUL.FTZ R52, R40, R195.reuse ;  /* 0x000000c328347220 */ /* 0x080fe20000410000 */
[-C--:B------:R-:W-:Y:S01]  /*30c0*/  FMUL.FTZ R53, R41, R195.reuse ;  /* 0x000000c329357220 */ /* 0x080fe20000410000 */
[----:B------:R1:W-:Y:S01]  /*30d0*/  STG.E.128 desc[UR8][R118.64], R40 ;  /* 0x0000002876007986 */ /* 0x0003e2000c101d08 */
[-C--:B------:R-:W-:Y:S01]  /*30e0*/  FMUL.FTZ R56, R44, R195.reuse ;  /* 0x000000c32c387220 */ /* 0x080fe20000410000 */
[-C--:B------:R-:W-:Y:S01]  /*30f0*/  FMUL.FTZ R58, R46, R195.reuse ;  /* 0x000000c32e3a7220 */ /* 0x080fe20000410000 */
[-C--:B0-----:R-:W-:Y:S01]  /*3100*/  FMUL.FTZ R48, R64, R195.reuse ;  /* 0x000000c340307220 */ /* 0x081fe20000410000 */
[----:B------:R0:W-:Y:S01]  /*3110*/  STG.E.128 desc[UR8][R120.64], R52 ;  /* 0x0000003478007986 */ /* 0x0001e2000c101d08 */
[-C--:B------:R-:W-:Y:S01]  /*3120*/  FMUL.FTZ R49, R65, R195.reuse ;  /* 0x000000c341317220 */ /* 0x080fe20000410000 */
[-C--:B------:R-:W-:Y:S01]  /*3130*/  FMUL.FTZ R50, R66, R195.reuse ;  /* 0x000000c342327220 */ /* 0x080fe20000410000 */
[-C--:B------:R-:W-:Y:S01]  /*3140*/  FMUL.FTZ R51, R67, R195.reuse ;  /* 0x000000c343337220 */ /* 0x080fe20000410000 */
[----:B------:R2:W-:Y:S04]  /*3150*/  STG.E.128 desc[UR8][R116.64], R44 ;  /* 0x0000002c74007986 */ /* 0x0005e8000c101d08 */
[----:B------:R3:W-:Y:S04]  /*3160*/  STG.E.128 desc[UR8][R202.64], R56 ;  /* 0x00000038ca007986 */ /* 0x0007e8000c101d08 */
[----:B------:R-:W-:Y:S01]  /*3170*/  STG.E.128 desc[UR8][R112.64], R60 ;  /* 0x0000003c70007986 */ /* 0x000fe2000c101d08 */
[C---:B-1----:R-:W-:Y:S01]  /*3180*/  FMUL.FTZ R40, R197.reuse, R216 ;  /* 0x000000d8c5287220 */ /* 0x042fe20000410000 */
[C---:B------:R-:W-:Y:S01]  /*3190*/  FMUL.FTZ R41, R197.reuse, R218 ;  /* 0x000000dac5297220 */ /* 0x040fe20000410000 */
[C---:B------:R-:W-:Y:S01]  /*31a0*/  FMUL.FTZ R42, R197.reuse, R222 ;  /* 0x000000dec52a7220 */ /* 0x040fe20000410000 */
[C---:B------:R-:W-:Y:S01]  /*31b0*/  FMUL.FTZ R43, R197.reuse, R122 ;  /* 0x0000007ac52b7220 */ /* 0x040fe20000410000 */
[C---:B0-----:R-:W-:Y:S01]  /*31c0*/  FMUL.FTZ R52, R197.reuse, R130 ;  /* 0x00000082c5347220 */ /* 0x041fe20000410000 */
[C---:B------:R-:W-:Y:S01]  /*31d0*/  FMUL.FTZ R53, R197.reuse, R132 ;  /* 0x00000084c5357220 */ /* 0x040fe20000410000 */
[C---:B------:R-:W-:Y:S01]  /*31e0*/  FMUL.FTZ R54, R197.reuse, R134 ;  /* 0x00000086c5367220 */ /* 0x040fe20000410000 */
[----:B------:R-:W-:Y:S01]  /*31f0*/  FMUL.FTZ R55, R197, R206 ;  /* 0x000000cec5377220 */ /* 0x000fe20000410000 */
[-C--:B--2---:R-:W-:Y:S01]  /*3200*/  FMUL.FTZ R44, R60, R195.reuse ;  /* 0x000000c33c2c7220 */ /* 0x084fe20000410000 */
[-C--:B------:R-:W-:Y:S01]  /*3210*/  FMUL.FTZ R45, R61, R195.reuse ;  /* 0x000000c33d2d7220 */ /* 0x080fe20000410000 */
[-C--:B------:R-:W-:Y:S01]  /*3220*/  FMUL.FTZ R46, R62, R195.reuse ;  /* 0x000000c33e2e7220 */ /* 0x080fe20000410000 */
[-C--:B------:R-:W-:Y:S01]  /*3230*/  FMUL.FTZ R47, R63, R195.reuse ;  /* 0x000000c33f2f7220 */ /* 0x080fe20000410000 */
[C---:B---3--:R-:W-:Y:S01]  /*3240*/  FMUL.FTZ R56, R197.reuse, R124 ;  /* 0x0000007cc5387220 */ /* 0x048fe20000410000 */
[C---:B------:R-:W-:Y:S01]  /*3250*/  FMUL.FTZ R57, R197.reuse, R126 ;  /* 0x0000007ec5397220 */ /* 0x040fe20000410000 */
[C---:B------:R-:W-:Y:S01]  /*3260*/  FMUL.FTZ R58, R197.reuse, R128 ;  /* 0x00000080c53a7220 */ /* 0x040fe20000410000 */
[----:B------:R-:W-:Y:S01]  /*3270*/  FMUL.FTZ R59, R197, R232 ;  /* 0x000000e8c53b7220 */ /* 0x000fe20000410000 */
[----:B------:R0:W-:Y:S04]  /*3280*/  STG.E.128 desc[UR8][R114.64], R44 ;  /* 0x0000002c72007986 */ /* 0x0001e8000c101d08 */
[----:B------:R-:W-:Y:S04]  /*3290*/  STG.E.128 desc[UR8][R110.64], R64 ;  /* 0x000000406e007986 */ /* 0x000fe8000c101d08 */
[----:B------:R1:W-:Y:S04]  /*32a0*/  STG.E.128 desc[UR8][R200.64], R48 ;  /* 0x00000030c8007986 */ /* 0x0003e8000c101d08 */
[----:B------:R2:W-:Y:S01]  /*32b0*/  STG.E.128 desc[UR8][R108.64], R40 ;  /* 0x000000286c007986 */ /* 0x0005e2000c101d08 */
[-C--:B0-----:R-:W-:Y:S01]  /*32c0*/  FMUL.FTZ R44, R40, R195.reuse ;  /* 0x000000c3282c7220 */ /* 0x081fe20000410000 */
[-C--:B------:R-:W-:Y:S01]  /*32d0*/  FMUL.FTZ R45, R41, R195.reuse ;  /* 0x000000c3292d7220 */ /* 0x080fe20000410000 */
[-C--:B------:R-:W-:Y:S01]  /*32e0*/  FMUL.FTZ R46, R42, R195.reuse ;  /* 0x000000c32a2e7220 */ /* 0x080fe20000410000 */
[-C--:B------:R-:W-:Y:S01]  /*32f0*/  FMUL.FTZ R47, R43, R195.reuse ;  /* 0x000000c32b2f7220 */ /* 0x080fe20000410000 */
[-C--:B-1----:R-:W-:Y:S01]  /*3300*/  FMUL.FTZ R51, R55, R195.reuse ;  /* 0x000000c337337220 */ /* 0x082fe20000410000 */
[-C--:B------:R-:W-:Y:S01]  /*3310*/  FMUL.FTZ R48, R52, R195.reuse ;  /* 0x000000c334307220 */ /* 0x080fe20000410000 */
[-C--:B------:R-:W-:Y:S01]  /*3320*/  FMUL.FTZ R49, R53, R195.reuse ;  /* 0x000000c335317220 */ /* 0x080fe20000410000 */
[-C--:B------:R-:W-:Y:S01]  /*3330*/  FMUL.FTZ R50, R54, R195.reuse ;  /* 0x000000c336327220 */ /* 0x080fe20000410000 */
[-C--:B--2---:R-:W-:Y:S01]  /*3340*/  FMUL.FTZ R40, R56, R195.reuse ;  /* 0x000000c338287220 */ /* 0x084fe20000410000 */
[-C--:B------:R-:W-:Y:S01]  /*3350*/  FMUL.FTZ R41, R57, R195.reuse ;  /* 0x000000c339297220 */ /* 0x080fe20000410000 */
[-C--:B------:R-:W-:Y:S01]  /*3360*/  FMUL.FTZ R42, R58, R195.reuse ;  /* 0x000000c33a2a7220 */ /* 0x080fe20000410000 */
[----:B------:R-:W-:Y:S01]  /*3370*/  FMUL.FTZ R43, R59, R195 ;  /* 0x000000c33b2b7220 */ /* 0x000fe20000410000 */
[----:B------:R2:W-:Y:S04]  /*3380*/  STG.E.128 desc[UR8][R104.64], R44 ;  /* 0x0000002c68007986 */ /* 0x0005e8000c101d08 */
[----:B------:R2:W-:Y:S04]  /*3390*/  STG.E.128 desc[UR8][R70.64], R56 ;  /* 0x0000003846007986 */ /* 0x0005e8000c101d08 */
[----:B------:R2:W-:Y:S04]  /*33a0*/  STG.E.128 desc[UR8][R106.64], R40 ;  /* 0x000000286a007986 */ /* 0x0005e8000c101d08 */
[----:B------:R2:W-:Y:S04]  /*33b0*/  STG.E.128 desc[UR8][R68.64], R52 ;  /* 0x0000003444007986 */ /* 0x0005e8000c101d08 */
[----:B------:R2:W-:Y:S01]  /*33c0*/  STG.E.128 desc[UR8][R198.64], R48 ;  /* 0x00000030c6007986 */ /* 0x0005e2000c101d08 */
[----:B------:R-:W-:Y:S05]  /*33d0*/  BRA `(.L_x_12852) ;  /* 0x0000001000dc7947 */ /* 0x000fea0003800000 */
.L_x_12850:
        /* <DEDUP_REMOVED lines=54> */
[C---:B-----5:R-:W-:Y:S01]  /*3740*/  FFMA.FTZ R48, R197.reuse, R48, R72 ;  /* 0x00000030c5307223 */ /* 0x060fe20000010048 */
[C---:B------:R-:W-:Y:S01]  /*3750*/  FFMA.FTZ R42, R197.reuse, R42, R73 ;  /* 0x0000002ac52a7223 */ /* 0x040fe20000010049 */
[C---:B------:R-:W-:Y:S01]  /*3760*/  FFMA.FTZ R50, R197.reuse, R113, R74 ;  /* 0x00000071c5327223 */ /* 0x040fe2000001004a */
[C---:B------:R-:W-:Y:S01]  /*3770*/  FFMA.FTZ R44, R197.reuse, R44, R75 ;  /* 0x0000002cc52c7223 */ /* 0x040fe2000001004b */
[----:B------:R-:W-:Y:S01]  /*3780*/  FFMA.FTZ R56, R197, R56, R79 ;  /* 0x00000038c5387223 */ /* 0x000fe2000001004f */
[----:B------:R-:W-:Y:S01]  /*3790*/  FADD.FTZ R209, R209, -R210 ;  /* 0x800000d2d1d17221 */ /* 0x000fe20000010000 */
[----:B------:R-:W-:Y:S01]  /*37a0*/  FADD.FTZ R213, R213, -R214 ;  /* 0x800000d6d5d57221 */ /* 0x000fe20000010000 */
[----:B------:R-:W-:Y:S01]  /*37b0*/  FADD.FTZ R118, R215, -R216 ;  /* 0x800000d8d7767221 */ /* 0x000fe20000010000 */
[C---:B------:R-:W-:Y:S01]  /*37c0*/  FFMA.FTZ R52, R197.reuse, R117, R76 ;  /* 0x00000075c5347223 */ /* 0x040fe2000001004c */
[C---:B------:R-:W-:Y:S01]  /*37d0*/  FFMA.FTZ R46, R197.reuse, R46, R77 ;  /* 0x0000002ec52e7223 */ /* 0x040fe2000001004d */
[C---:B------:R-:W-:Y:S01]  /*37e0*/  FFMA.FTZ R54, R197.reuse, R121, R78 ;  /* 0x00000079c5367223 */ /* 0x040fe2000001004e */
        /* <DEDUP_REMOVED lines=16> */
[C---:B0-----:R-:W-:Y:S01]  /*38f0*/  FFMA.FTZ R104, R197.reuse, R133, R84 ;  /* 0x00000085c5687223 */ /* 0x041fe20000010054 */
[C---:B------:R-:W-:Y:S01]  /*3900*/  FFMA.FTZ R106, R197.reuse, R134, R85 ;  /* 0x00000086c56a7223 */ /* 0x040fe20000010055 */
[----:B------:R-:W-:Y:S01]  /*3910*/  FFMA.FTZ R110, R197, R110, R87 ;  /* 0x0000006ec56e7223 */ /* 0x000fe20000010057 */
[----:B-1----:R-:W-:-:S04]  /*3920*/  IMAD.WIDE.U32 R204, R204, 0x10, R40 ;  /* 0x00000010cccc7825 */ /* 0x002fc800078e0028 */
[-C--:B------:R-:W-:Y:S01]  /*3930*/  FMUL.FTZ R48, R48, R195.reuse ;  /* 0x000000c330307220 */ /* 0x080fe20000410000 */
[-C--:B------:R-:W-:Y:S01]  /*3940*/  FMUL.FTZ R49, R42, R195.reuse ;  /* 0x000000c32a317220 */ /* 0x080fe20000410000 */
[-C--:B------:R-:W-:Y:S01]  /*3950*/  FMUL.FTZ R50, R50, R195.reuse ;  /* 0x000000c332327220 */ /* 0x080fe20000410000 */
[-C--:B------:R-:W-:Y:S01]  /*3960*/  FMUL.FTZ R51, R44, R195.reuse ;  /* 0x000000c32c337220 */ /* 0x080fe20000410000 */
[----:B------:R-:W-:Y:S01]  /*3970*/  FMUL.FTZ R55, R56, R195 ;  /* 0x000000c338377220 */ /* 0x000fe20000410000 */
[C---:B------:R-:W-:Y:S01]  /*3980*/  FFMA.FTZ R112, R197.reuse, R209, R88 ;  /* 0x000000d1c5707223 */ /* 0x040fe20000010058 */
[C---:B------:R-:W-:Y:S01]  /*3990*/  FFMA.FTZ R114, R197.reuse, R114, R89 ;  /* 0x00000072c5727223 */ /* 0x040fe20000010059 */
[C---:B------:R-:W-:Y:S01]  /*39a0*/  FFMA.FTZ R116, R197.reuse, R213, R90 ;  /* 0x000000d5c5747223 */ /* 0x040fe2000001005a */
[----:B------:R-:W-:Y:S01]  /*39b0*/  FFMA.FTZ R118, R197, R118, R91 ;  /* 0x00000076c5767223 */ /* 0x000fe2000001005b */
[----:B------:R-:W-:-:S04]  /*39c0*/  IMAD.WIDE.U32 R64, R203, 0x10, R40 ;  /* 0x00000010cb407825 */ /* 0x000fc800078e0028 */
[-C--:B------:R-:W-:Y:S01]  /*39d0*/  FMUL.FTZ R52, R52, R195.reuse ;  /* 0x000000c334347220 */ /* 0x080fe20000410000 */
[-C--:B------:R-:W-:Y:S01]  /*39e0*/  FMUL.FTZ R53, R46, R195.reuse ;  /* 0x000000c32e357220 */ /* 0x080fe20000410000 */
[-C--:B------:R-:W-:Y:S01]  /*39f0*/  FMUL.FTZ R54, R54, R195.reuse ;  /* 0x000000c336367220 */ /* 0x080fe20000410000 */
[----:B------:R-:W-:Y:S01]  /*3a00*/  FMUL.FTZ R56, R58, R195 ;  /* 0x000000c33a387220 */ /* 0x000fe20000410000 */
[C---:B------:R-:W-:Y:S01]  /*3a10*/  FFMA.FTZ R120, R197.reuse, R217, R92 ;  /* 0x000000d9c5787223 */ /* 0x040fe2000001005c */
        /* <DEDUP_REMOVED lines=11> */
[----:B------:R-:W-:-:S04]  /*3ad0*/  IMAD.WIDE.U32 R202, R202, 0x10, R40 ;  /* 0x00000010caca7825 */ /* 0x000fc800078e0028 */
[-C--:B------:R-:W-:Y:S01]  /*3ae0*/  FMUL.FTZ R57, R66, R195.reuse ;  /* 0x000000c342397220 */ /* 0x080fe20000410000 */
[-C--:B------:R-:W-:Y:S01]  /*3af0*/  FMUL.FTZ R58, R68, R195.reuse ;  /* 0x000000c3443a7220 */ /* 0x080fe20000410000 */
[----:B------:R-:W-:Y:S01]  /*3b00*/  FMUL.FTZ R59, R70, R195 ;  /* 0x000000c3463b7220 */ /* 0x000fe20000410000 */
        /* <DEDUP_REMOVED lines=9> */
[----:B------:R-:W-:Y:S01]  /*3ba0*/  FMUL.FTZ R47, R118, R195 ;  /* 0x000000c3762f7220 */ /* 0x000fe20000410000 */
[----:B------:R1:W-:Y:S01]  /*3bb0*/  STG.E.128 desc[UR8][R64.64], R52 ;  /* 0x0000003440007986 */ /* 0x0003e2000c101d08 */
[----:B------:R-:W-:-:S03]  /*3bc0*/  IMAD.WIDE.U32 R196, R196, 0x10, R40 ;  /* 0x00000010c4c47825 */ /* 0x000fc600078e0028 */
[----:B------:R2:W-:Y:S01]  /*3bd0*/  STG.E.128 desc[UR8][R202.64], R56 ;  /* 0x00000038ca007986 */ /* 0x0005e2000c101d08 */
[----:B------:R-:W-:-:S04]  /*3be0*/  IMAD.WIDE.U32 R198, R198, 0x10, R40 ;  /* 0x00000010c6c67825 */ /* 0x000fc800078e0028 */
[-C--:B------:R-:W-:Y:S01]  /*3bf0*/  FMUL.FTZ R40, R104, R195.reuse ;  /* 0x000000c368287220 */ /* 0x080fe20000410000 */
[-C--:B------:R-:W-:Y:S01]  /*3c00*/  FMUL.FTZ R41, R106, R195.reuse ;  /* 0x000000c36a297220 */ /* 0x080fe20000410000 */
[-C--:B0-----:R-:W-:Y:S01]  /*3c10*/  FMUL.FTZ R48, R120, R195.reuse ;  /* 0x000000c378307220 */ /* 0x081fe20000410000 */
[-C--:B------:R-:W-:Y:S01]  /*3c20*/  FMUL.FTZ R49, R122, R195.reuse ;  /* 0x000000c37a317220 */ /* 0x080fe20000410000 */
[-C--:B------:R-:W-:Y:S01]  /*3c30*/  FMUL.FTZ R50, R124, R195.reuse ;  /* 0x000000c37c327220 */ /* 0x080fe20000410000 */
[-C--:B------:R-:W-:Y:S01]  /*3c40*/  FMUL.FTZ R51, R126, R195.reuse ;  /* 0x000000c37e337220 */ /* 0x080fe20000410000 */
[----:B------:R0:W-:Y:S01]  /*3c50*/  STG.E.128 desc[UR8][R60.64], R40 ;  /* 0x000000283c007986 */ /* 0x0001e2000c101d08 */
        /* <DEDUP_REMOVED lines=13> */
.L_x_12853:
        /* <DEDUP_REMOVED lines=38> */
[----:B-1----:R-:W-:-:S04]  /*3f90*/  IMAD.WIDE.U32 R42, R204, 0x10, R68 ;  /* 0x00000010cc2a7825 */ /* 0x002fc800078e0044 */
[C---:B-----5:R-:W-:Y:S01]  /*3fa0*/  FFMA.FTZ R48, R197.reuse, R48, R72 ;  /* 0x00000030c5307223 */ /* 0x060fe20000010048 */
        /* <DEDUP_REMOVED lines=29> */
[C---:B------:R-:W-:Y:S01]  /*4180*/  FFMA.FTZ R62, R197.reuse, R63, R86 ;  /* 0x0000003fc53e7223 */ /* 0x040fe20000010056 */
[----:B------:R-:W-:Y:S01]  /*4190*/  FFMA.FTZ R60, R197, R60, R84 ;  /* 0x0000003cc53c7223 */ /* 0x000fe20000010054 */
[----:B------:R-:W-:-:S04]  /*41a0*/  IMAD.WIDE.U32 R70, R196, 0x10, R68 ;  /* 0x00000010c4467825 */ /* 0x000fc800078e0044 */
[C---:B------:R-:W-:Y:S01]  /*41b0*/  FFMA.FTZ R61, R197.reuse, R134, R85 ;  /* 0x00000086c53d7223 */ /* 0x040fe20000010055 */
[C---:B------:R-:W-:Y:S01]  /*41c0*/  FFMA.FTZ R63, R197.reuse, R64, R87 ;  /* 0x00000040c53f7223 */ /* 0x040fe20000010057 */
[----:B-1----:R-:W-:Y:S01]  /*41d0*/  FFMA.FTZ R42, R197, R45, R78 ;  /* 0x0000002dc52a7223 */ /* 0x002fe2000001004e */
[----:B------:R-:W-:-:S04]  /*41e0*/  IMAD.WIDE.U32 R68, R198, 0x10, R68 ;  /* 0x00000010c6447825 */ /* 0x000fc800078e0044 */
[----:B------:R-:W-:Y:S01]  /*41f0*/  FFMA.FTZ R43, R197, R52, R79 ;  /* 0x00000034c52b7223 */ /* 0x000fe2000001004f */
[-C--:B------:R-:W-:Y:S01]  /*4200*/  FMUL.FTZ R48, R48, R195.reuse ;  /* 0x000000c330307220 */ /* 0x080fe20000410000 */
[----:B------:R-:W-:Y:S01]  /*4210*/  FMUL.FTZ R49, R49, R195 ;  /* 0x000000c331317220 */ /* 0x000fe20000410000 */
[----:B--2---:R-:W-:-:S04]  /*4220*/  IMAD.WIDE.U32 R120, R203, 0x10, R40 ;  /* 0x00000010cb787825 */ /* 0x004fc800078e0028 */
[-C--:B------:R-:W-:Y:S01]  /*4230*/  FMUL.FTZ R50, R50, R195.reuse ;  /* 0x000000c332327220 */ /* 0x080fe20000410000 */
[----:B------:R-:W-:Y:S01]  /*4240*/  FMUL.FTZ R51, R51, R195 ;  /* 0x000000c333337220 */ /* 0x000fe20000410000 */
[----:B------:R-:W-:Y:S01]  /*4250*/  FFMA.FTZ R45, R197, R54, R81 ;  /* 0x00000036c52d7223 */ /* 0x000fe20000010051 */
[----:B------:R-:W-:-:S04]  /*4260*/  IMAD.WIDE.U32 R114, R201, 0x10, R40 ;  /* 0x00000010c9727825 */ /* 0x000fc800078e0028 */
[-C--:B------:R-:W-:Y:S01]  /*4270*/  FMUL.FTZ R54, R42, R195.reuse ;  /* 0x000000c32a367220 */ /* 0x080fe20000410000 */
[----:B------:R-:W-:Y:S01]  /*4280*/  FMUL.FTZ R55, R43, R195 ;  /* 0x000000c32b377220 */ /* 0x000fe20000410000 */
[----:B------:R-:W-:Y:S01]  /*4290*/  FFMA.FTZ R65, R197, R66, R89 ;  /* 0x00000042c5417223 */ /* 0x000fe20000010059 */
[----:B0-----:R-:W-:-:S04]  /*42a0*/  IMAD.WIDE.U32 R104, R199, 0x10, R40 ;  /* 0x00000010c7687825 */ /* 0x001fc800078e0028 */
[----:B------:R-:W-:Y:S01]  /*42b0*/  FMUL.FTZ R57, R45, R195 ;  /* 0x000000c32d397220 */ /* 0x000fe20000410000 */
[C---:B------:R-:W-:Y:S01]  /*42c0*/  FFMA.FTZ R64, R197.reuse, R209, R88 ;  /* 0x000000d1c5407223 */ /* 0x040fe20000010058 */
[----:B------:R-:W-:Y:S01]  /*42d0*/  FFMA.FTZ R66, R197, R213, R90 ;  /* 0x000000d5c5427223 */ /* 0x000fe2000001005a */
[----:B------:R-:W-:-:S04]  /*42e0*/  IMAD.WIDE.U32 R204, R204, 0x10, R40 ;  /* 0x00000010cccc7825 */ /* 0x000fc800078e0028 */
[----:B------:R-:W-:Y:S01]  /*42f0*/  FFMA.FTZ R67, R197, R130, R91 ;  /* 0x00000082c5437223 */ /* 0x000fe2000001005b */
        /* <DEDUP_REMOVED lines=13> */
[C---:B------:R-:W-:Y:S01]  /*43d0*/  FFMA.FTZ R40, R197.reuse, R44, R76 ;  /* 0x0000002cc5287223 */ /* 0x040fe2000001004c */
[C---:B------:R-:W-:Y:S01]  /*43e0*/  FFMA.FTZ R41, R197.reuse, R46, R77 ;  /* 0x0000002ec5297223 */ /* 0x040fe2000001004d */
[C---:B------:R-:W-:Y:S01]  /*43f0*/  FFMA.FTZ R46, R197.reuse, R53, R82 ;  /* 0x00000035c52e7223 */ /* 0x040fe20000010052 */
[----:B------:R-:W-:Y:S01]  /*4400*/  FFMA.FTZ R44, R197, R47, R80 ;  /* 0x0000002fc52c7223 */ /* 0x000fe20000010050 */
[-C--:B------:R-:W-:Y:S01]  /*4410*/  FMUL.FTZ R52, R40, R195.reuse ;  /* 0x000000c328347220 */ /* 0x080fe20000410000 */
[-C--:B------:R-:W-:Y:S01]  /*4420*/  FMUL.FTZ R53, R41, R195.reuse ;  /* 0x000000c329357220 */ /* 0x080fe20000410000 */
[----:B------:R-:W-:Y:S01]  /*4430*/  FFMA.FTZ R47, R197, R56, R83 ;  /* 0x00000038c52f7223 */ /* 0x000fe20000010053 */
[----:B------:R1:W-:Y:S01]  /*4440*/  STG.E.128 desc[UR8][R118.64], R40 ;  /* 0x0000002876007986 */ /* 0x0003e2000c101d08 */
[-C--:B------:R-:W-:Y:S01]  /*4450*/  FMUL.FTZ R56, R44, R195.reuse ;  /* 0x000000c32c387220 */ /* 0x080fe20000410000 */
[-C--:B------:R-:W-:Y:S01]  /*4460*/  FMUL.FTZ R58, R46, R195.reuse ;  /* 0x000000c32e3a7220 */ /* 0x080fe20000410000 */
[-C--:B------:R-:W-:Y:S01]  /*4470*/  FMUL.FTZ R59, R47, R195.reuse ;  /* 0x000000c32f3b7220 */ /* 0x080fe20000410000 */
[----:B------:R2:W-:Y:S01]  /*4480*/  STG.E.128 desc[UR8][R120.64], R52 ;  /* 0x0000003478007986 */ /* 0x0005e2000c101d08 */
[-C--:B0-----:R-:W-:Y:S01]  /*4490*/  FMUL.FTZ R48, R64, R195.reuse ;  /* 0x000000c340307220 */ /* 0x081fe20000410000 */
[-C--:B------:R-:W-:Y:S01]  /*44a0*/  FMUL.FTZ R49, R65, R195.reuse ;  /* 0x000000c341317220 */ /* 0x080fe20000410000 */
[-C--:B------:R-:W-:Y:S01]  /*44b0*/  FMUL.FTZ R50, R66, R195.reuse ;  /* 0x000000c342327220 */ /* 0x080fe20000410000 */
[----:B------:R0:W-:Y:S01]  /*44c0*/  STG.E.128 desc[UR8][R116.64], R44 ;  /* 0x0000002c74007986 */ /* 0x0001e2000c101d08 */
[----:B------:R-:W-:-:S03]  /*44d0*/  FMUL.FTZ R51, R67, R195 ;  /* 0x000000c343337220 */ /* 0x000fc60000410000 */
[----:B------:R3:W-:Y:S04]  /*44e0*/  STG.E.128 desc[UR8][R202.64], R56 ;  /* 0x00000038ca007986 */ /* 0x0007e8000c101d08 */
[----:B------:R-:W-:Y:S01]  /*44f0*/  STG.E.128 desc[UR8][R112.64], R60 ;  /* 0x0000003c70007986 */ /* 0x000fe2000c101d08 */
[C---:B-1----:R-:W-:Y:S01]  /*4500*/  FFMA.FTZ R40, R197.reuse, R217, R92 ;  /* 0x000000d9c5287223 */ /* 0x042fe2000001005c */
[C---:B------:R-:W-:Y:S01]  /*4510*/  FFMA.FTZ R41, R197.reuse, R132, R93 ;  /* 0x00000084c5297223 */ /* 0x040fe2000001005d */
[C---:B------:R-:W-:Y:S01]  /*4520*/  FFMA.FTZ R42, R197.reuse, R221, R94 ;  /* 0x000000ddc52a7223 */ /* 0x040fe2000001005e */
[C---:B------:R-:W-:Y:S01]  /*4530*/  FFMA.FTZ R43, R197.reuse, R122, R95 ;  /* 0x0000007ac52b7223 */ /* 0x040fe2000001005f */
[C---:B--2---:R-:W-:Y:S01]  /*4540*/  FFMA.FTZ R52, R197.reuse, R123, R100 ;  /* 0x0000007bc5347223 */ /* 0x044fe20000010064 */
[C---:B------:R-:W-:Y:S01]  /*4550*/  FFMA.FTZ R53, R197.reuse, R126, R101 ;  /* 0x0000007ec5357223 */ /* 0x040fe20000010065 */
[C---:B------:R-:W-:Y:S01]  /*4560*/  FFMA.FTZ R54, R197.reuse, R125, R102 ;  /* 0x0000007dc5367223 */ /* 0x040fe20000010066 */
[----:B------:R-:W-:Y:S01]  /*4570*/  FFMA.FTZ R55, R197, R128, R103 ;  /* 0x00000080c5377223 */ /* 0x000fe20000010067 */
[-C--:B0-----:R-:W-:Y:S01]  /*4580*/  FMUL.FTZ R44, R60, R195.reuse ;  /* 0x000000c33c2c7220 */ /* 0x081fe20000410000 */
[-C--:B------:R-:W-:Y:S01]  /*4590*/  FMUL.FTZ R45, R61, R195.reuse ;  /* 0x000000c33d2d7220 */ /* 0x080fe20000410000 */
[-C--:B------:R-:W-:Y:S01]  /*45a0*/  FMUL.FTZ R46, R62, R195.reuse ;  /* 0x000000c33e2e7220 */ /* 0x080fe20000410000 */
[----:B------:R-:W-:Y:S01]  /*45b0*/  FMUL.FTZ R47, R63, R195 ;  /* 0x000000c33f2f7220 */ /* 0x000fe20000410000 */
[C---:B---3--:R-:W-:Y:S01]  /*45c0*/  FFMA.FTZ R56, R197.reuse, R225, R96 ;  /* 0x000000e1c5387223 */ /* 0x048fe20000010060 */
[C---:B------:R-:W-:Y:S01]  /*45d0*/  FFMA.FTZ R57, R197.reuse, R124, R97 ;  /* 0x0000007cc5397223 */ /* 0x040fe20000010061 */
[C---:B------:R-:W-:Y:S01]  /*45e0*/  FFMA.FTZ R58, R197.reuse, R229, R98 ;  /* 0x000000e5c53a7223 */ /* 0x040fe20000010062 */
[----:B------:R-:W-:Y:S01]  /*45f0*/  FFMA.FTZ R59, R197, R232, R99 ;  /* 0x000000e8c53b7223 */ /* 0x000fe20000010063 */
        /* <DEDUP_REMOVED lines=20> */
[----:B------:R1:W-:Y:S02]  /*4740*/  STG.E.128 desc[UR8][R198.64], R48 ;  /* 0x00000030c6007986 */ /* 0x0003e4000c101d08 */
.L_x_12852:
[----:B012-4-:R-:W0:Y:S01]  /*4750*/  LDC.64 R40, c[0x0][0x380] ;  /* 0x0000e000ff287b82 */ /* 0x017e220000000a00 */
        /* <DEDUP_REMOVED lines=68> */
.L_x_12847:
[----:B------:R-:W1:Y:S01]  /*4ba0*/  S2R R7, SR_TID.X ;  /* 0x0000000000077919 */ /* 0x000e620000002100 */
[----:B------:R-:W2:Y:S08]  /*4bb0*/  S2UR UR4, SR_CTAID.X ;  /* 0x00000000000479c3 */ /* 0x000eb00000002500 */
[----:B------:R-:W2:Y:S08]  /*4bc0*/  LDC R0, c[0x0][0x388] ;  /* 0x0000e200ff007b82 */ /* 0x000eb00000000800 */
[----:B------:R-:W3:Y:S08]  /*4bd0*/  LDC.64 R2, c[0x0][0x440] ;  /* 0x00011000ff027b82 */ /* 0x000ef00000000a00 */
[----:B------:R-:W4:Y:S01]  /*4be0*/  LDC.64 R4, c[0x0][0x448] ;  /* 0x00011200ff047b82 */ /* 0x000f220000000a00 */
[----:B--2---:R-:W-:-:S05]  /*4bf0*/  IMAD R0, R0, UR4, RZ ;  /* 0x0000000400007c24 */ /* 0x004fca000f8e02ff */
[----:B-1----:R-:W-:-:S05]  /*4c00*/  LEA.HI R7, R0, R7, RZ, 0x1e ;  /* 0x0000000700077211 */ /* 0x002fca00078ff0ff */
[----:B---3--:R-:W-:-:S05]  /*4c10*/  IMAD.WIDE.U32 R2, R7, 0x10, R2 ;  /* 0x0000001007027825 */ /* 0x008fca00078e0002 */
[----:B0-----:R-:W-:Y:S01]  /*4c20*/  STG.E.128 desc[UR8][R2.64], R44 ;  /* 0x0000002c02007986 */ /* 0x001fe2000c101d08 */
[----:B----4-:R-:W-:-:S05]  /*4c30*/  IMAD.WIDE.U32 R4, R7, 0x10, R4 ;  /* 0x0000001007047825 */ /* 0x010fca00078e0004 */
        /* <DEDUP_REMOVED lines=16> */
.L_x_12855:
        /* <DEDUP_REMOVED lines=12> */
.L_x_15739:


//--------------------- .text._ZN10layer_norm13ln_bwd_kernelINS_13Kernel_traitsI6__halfffffjLj8192ELj1ELj1ELj8ELj16ENS_18Kernel_traits_baseILj8192ES2_ffffjLj256EEEEELb0ELb0ELb1ELb0EEEvNS_9BwdParamsE --------------------------
	.section	.text._ZN10layer_norm13ln_bwd_kernelINS_13Kernel_traitsI6__halfffffjLj8192ELj1ELj1ELj8ELj16ENS_18Kernel_traits_baseILj8192ES2_ffffjLj256EEEEELb0ELb0ELb1ELb0EEEvNS_9BwdParamsE,"ax",@progbits
	.align	128
        .global         _ZN10layer_norm13ln_bwd_kernelINS_13Kernel_traitsI6__halfffffjLj8192ELj1ELj1ELj8ELj16ENS_18Kernel_traits_baseILj8192ES2_ffffjLj256EEEEELb0ELb0ELb1ELb0EEEvNS_9BwdParamsE
        .type           _ZN10layer_norm13ln_bwd_kernelINS_13Kernel_traitsI6__halfffffjLj8192ELj1ELj1ELj8ELj16ENS_18Kernel_traits_baseILj8192ES2_ffffjLj256EEEEELb0ELb0ELb1ELb0EEEvNS_9BwdParamsE,@function
        .size           _ZN10layer_norm13ln_bwd_kernelINS_13Kernel_traitsI6__halfffffjLj8192ELj1ELj1ELj8ELj16ENS_18Kernel_traits_baseILj8192ES2_ffffjLj256EEEEELb0ELb0ELb1ELb0EEEvNS_9BwdParamsE,(.L_x_15740 - _ZN10layer_norm13ln_bwd_kernelINS_13Kernel_traitsI6__halfffffjLj8192ELj1ELj1ELj8ELj16ENS_18Kernel_traits_baseILj8192ES2_ffffjLj256EEEEELb0ELb0ELb1ELb0EEEvNS_9BwdParamsE)
        .other          _ZN10layer_norm13ln_bwd_kernelINS_13Kernel_traitsI6__halfffffjLj8192ELj1ELj1ELj8ELj16ENS_18Kernel_traits_baseILj8192ES2_ffffjLj256EEEEELb0ELb0ELb1ELb0EEEvNS_9BwdParamsE,@"STO_CUDA_ENTRY STV_DEFAULT"
_ZN10layer_norm13ln_bwd_kernelINS_13Kernel_traitsI6__halfffffjLj8192ELj1ELj1ELj8ELj16ENS_18Kernel_traits_baseILj8192ES2_ffffjLj256EEEEELb0ELb0ELb1ELb0EEEvNS_9BwdParamsE:
.text._ZN10layer_norm13ln_bwd_kernelINS_13Kernel_traitsI6__halfffffjLj8192ELj1ELj1ELj8ELj16ENS_18Kernel_traits_baseILj8192ES2_ffffjLj256EEEEELb0ELb0ELb1ELb0EEEvNS_9BwdParamsE:
        /* <DEDUP_REMOVED lines=21> */
[----:B------:R-:W-:Y:S02]  /*0150*/  P2R R6, PR, RZ, 0x40 ;  /* 0x00000040ff067803 */ /* 0x000fe40000000000 */
[----:B------:R-:W-:Y:S01]  /*0160*/  P2R R151, PR, RZ, 0x4 ;  /* 0x00000004ff977803 */ /* 0x000fe20000000000 */
[----:B------:R-:W1:Y:S01]  /*0170*/  @P6 LDC.64 R22, c[0x0][0x3d0] ;  /* 0x0000f400ff166b82 */ /* 0x000e620000000a00 */
[----:B------:R-:W-:-:S02]  /*0180*/  P2R R148, PR, RZ, 0x20 ;  /* 0x00000020ff947803 */ /* 0x000fc40000000000 */
[----:B------:R-:W-:Y:S02]  /*0190*/  CS2R R124, SRZ ;  /* 0x00000000007c7805 */ /* 0x000fe4000001ff00 */
[----:B------:R-:W-:-:S03]  /*01a0*/  P2R R150, PR, RZ, 0x8 ;  /* 0x00000008ff967803 */ /* 0x000fc60000000000 */
[----:B------:R-:W4:Y:S01]  /*01b0*/  @P5 LDC.64 R28, c[0x0][0x3d0] ;  /* 0x0000f400ff1c5b82 */ /* 0x000f220000000a00 */
[C---:B0-----:R-:W-:Y:S01]  /*01c0*/  @P4 IMAD.WIDE.U32 R2, R41.reuse, 0x8, R2 ;  /* 0x0000000829024825 */ /* 0x041fe200078e0002 */
[----:B------:R-:W-:-:S06]  /*01d0*/  @P4 LOP3.LUT R41, R41, 0x100, RZ, 0xfc, !PT ;  /* 0x0000010029294812 */ /* 0x000fcc00078efcff */
[----:B------:R-:W0:Y:S01]  /*01e0*/  @P3 LDC.64 R30, c[0x0][0x3d0] ;  /* 0x0000f400ff1e3b82 */ /* 0x000e220000000a00 */
[----:B------:R-:W-:Y:S01]  /*01f0*/  ISETP.GE.U32.AND P4, PT, R7, 0x800, PT ;  /* 0x000008000700780c */ /* 0x000fe20003f86070 */
[C---:B-1----:R-:W-:Y:S01]  /*0200*/  @P6 IMAD.WIDE.U32 R26, R41.reuse, 0x8, R22 ;  /* 0x00000008291a6825 */ /* 0x042fe200078e0016 */
[----:B------:R-:W-:-:S05]  /*0210*/  @P6 IADD3 R41, PT, PT, R41, 0x100, RZ ;  /* 0x0000010029296810 */ /* 0x000fca0007ffe0ff */
[----:B------:R-:W1:Y:S01]  /*0220*/  @P2 LDC.64 R22, c[0x0][0x3d0] ;  /* 0x0000f400ff162b82 */ /* 0x000e620000000a00 */
[----:B------:R-:W-:Y:S01]  /*0230*/  ISETP.NE.AND P6, PT, R0, RZ, PT ;  /* 0x000000ff0000720c */ /* 0x000fe20003fc5270 */
[C---:B----4-:R-:W-:Y:S01]  /*0240*/  @P5 IMAD.WIDE.U32 R28, R41.reuse, 0x8, R28 ;  /* 0x00000008291c5825 */ /* 0x050fe200078e001c */
[----:B------:R-:W-:-:S05]  /*0250*/  @P5 IADD3 R41, PT, PT, R41, 0x100, RZ ;  /* 0x0000010029295810 */ /* 0x000fca0007ffe0ff */
[----:B------:R-:W4:Y:S01]  /*0260*/  @P1 LDC.64 R34, c[0x0][0x3d0] ;  /* 0x0000f400ff221b82 */ /* 0x000f220000000a00 */
[----:B--2---:R2:W5:Y:S05]  /*0270*/  @P5 LDG.E.64 R12, desc[UR10][R28.64] ;  /* 0x0000000a1c0c5981 */ /* 0x00456a000c1e1b00 */
[----:B------:R2:W5:Y:S02]  /*0280*/  @P6 LDG.E.64 R4, desc[UR10][R2.64] ;  /* 0x0000000a02046981 */ /* 0x000564000c1e1b00 */
[----:B------:R-:W3:Y:S01]  /*0290*/  @P0 LDC.64 R36, c[0x0][0x3d0] ;  /* 0x0000f400ff240b82 */ /* 0x000ee20000000a00 */
[C---:B0-----:R-:W-:Y:S01]  /*02a0*/  @P3 IMAD.WIDE.U32 R30, R41.reuse, 0x8, R30 ;  /* 0x00000008291e3825 */ /* 0x041fe200078e001e */
[----:B------:R-:W-:-:S06]  /*02b0*/  @P3 IADD3 R41, PT, PT, R41, 0x100, RZ ;  /* 0x0000010029293810 */ /* 0x000fcc0007ffe0ff */
[----:B------:R-:W0:Y:S01]  /*02c0*/  @P4 LDC.64 R38, c[0x0][0x3d0] ;  /* 0x0000f400ff264b82 */ /* 0x000e220000000a00 */
[C---:B-1----:R-:W-:Y:S01]  /*02d0*/  @P2 IMAD.WIDE.U32 R32, R41.reuse, 0x8, R22 ;  /* 0x0000000829202825 */ /* 0x042fe200078e0016 */
[----:B------:R-:W-:Y:S01]  /*02e0*/  @P2 IADD3 R41, PT, PT, R41, 0x100, RZ ;  /* 0x0000010029292810 */ /* 0x000fe20007ffe0ff */
[----:B------:R2:W5:Y:S01]  /*02f0*/  @P3 LDG.E.64 R14, desc[UR10][R30.64] ;  /* 0x0000000a1e0e3981 */ /* 0x000562000c1e1b00 */
[----:B------:R-:W-:-:S03]  /*0300*/  ISETP.NE.AND P6, PT, R6, RZ, PT ;  /* 0x000000ff0600720c */ /* 0x000fc60003fc5270 */
[----:B------:R2:W5:Y:S01]  /*0310*/  @P2 LDG.E.64 R16, desc[UR10][R32.64] ;  /* 0x0000000a20102981 */ /* 0x000562000c1e1b00 */
[C---:B----4-:R-:W-:Y:S01]  /*0320*/  @P1 IMAD.WIDE.U32 R34, R41.reuse, 0x8, R34 ;  /* 0x0000000829221825 */ /* 0x050fe200078e0022 */
[----:B------:R-:W-:-:S04]  /*0330*/  @P1 IADD3 R41, PT, PT, R41, 0x100, RZ ;  /* 0x0000010029291810 */ /* 0x000fc80007ffe0ff */
[----:B------:R2:W5:Y:S01]  /*0340*/  @P1 LDG.E.64 R18, desc[UR10][R34.64] ;  /* 0x0000000a22121981 */ /* 0x000562000c1e1b00 */
[C---:B---3--:R-:W-:Y:S01]  /*0350*/  @P0 IMAD.WIDE.U32 R36, R41.reuse, 0x8, R36 ;  /* 0x0000000829240825 */ /* 0x048fe200078e0024 */
[----:B------:R-:W-:Y:S02]  /*0360*/  @P0 IADD3 R41, PT, PT, R41, 0x100, RZ ;  /* 0x0000010029290810 */ /* 0x000fe40007ffe0ff */
[----:B------:R2:W5:Y:S04]  /*0370*/  @P6 LDG.E.64 R10, desc[UR10][R26.64] ;  /* 0x0000000a1a0a6981 */ /* 0x000568000c1e1b00 */
[----:B------:R2:W5:Y:S01]  /*0380*/  @P0 LDG.E.64 R20, desc[UR10][R36.64] ;  /* 0x0000000a24140981 */ /* 0x000562000c1e1b00 */
[----:B0-----:R-:W-:-:S05]  /*0390*/  @P4 IMAD.WIDE.U32 R22, R41, 0x8, R38 ;  /* 0x0000000829164825 */ /* 0x001fca00078e0026 */
[----:B------:R2:W5:Y:S01]  /*03a0*/  @P4 LDG.E.64 R24, desc[UR10][R22.64] ;  /* 0x0000000a16184981 */ /* 0x000562000c1e1b00 */
        /* <DEDUP_REMOVED lines=34> */
[----:B--2---:R-:W-:Y:S06]  /*05d0*/  @P2 BRA `(.L_x_12856) ;  /* 0x0000006800682947 */ /* 0x004fec0003800000 */
        /* <DEDUP_REMOVED lines=64> */
[----:B------:R-:W-:Y:S01]  /*09e0*/  PRMT R193, R193, 0x5410, R0 ;  /* 0x00005410c1c17816 */ /* 0x000fe20000000000 */
[----:B------:R-:W-:Y:S01]  /*09f0*/  UPLOP3.LUT UP1, UPT, UPT, UPT, UPT, 0x40, 0x4 ;  /* 0x000000000004789c */ /* 0x000fe20003f2e870 */
[----:B------:R-:W-:Y:S01]  /*0a00*/  PRMT R194, R194, 0x5410, R2 ;  /* 0x00005410c2c27816 */ /* 0x000fe20000000002 */
[----:B------:R-:W0:Y:S01]  /*0a10*/  LDCU UR15, c[0x0][0x40c] ;  /* 0x00008180ff0f77ac */ /* 0x000e220008000800 */
[----:B------:R-:W-:-:S02]  /*0a20*/  PRMT R195, R195, 0x5410, R3 ;  /* 0x00005410c3c37816 */ /* 0x000fc40000000003 */
[----:B------:R-:W-:Y:S01]  /*0a30*/  PRMT R196, R196, 0x5410, R4 ;  /* 0x00005410c4c47816 */ /* 0x000fe20000000004 */
[----:B------:R-:W1:Y:S01]  /*0a40*/  LDCU.U8 UR9, c[0x0][0x410] ;  /* 0x00008200ff0977ac */ /* 0x000e620008000000 */
[----:B------:R-:W-:Y:S02]  /*0a50*/  PRMT R197, R197, 0x5410, R5 ;  /* 0x00005410c5c57816 */ /* 0x000fe40000000005 */
[----:B------:R-:W-:Y:S01]  /*0a60*/  PRMT R198, R198, 0x5410, R8 ;  /* 0x00005410c6c67816 */ /* 0x000fe20000000008 */
[----:B------:R-:W2:Y:S01]  /*0a70*/  LDCU UR14, c[0x0][0x400] ;  /* 0x00008000ff0e77ac */ /* 0x000ea20008000800 */
[----:B------:R-:W-:Y:S02]  /*0a80*/  PRMT R199, R199, 0x5410, R9 ;  /* 0x00005410c7c77816 */ /* 0x000fe40000000009 */
[----:B------:R-:W-:Y:S01]  /*0a90*/  PRMT R200, R200, 0x5410, R10 ;  /* 0x00005410c8c87816 */ /* 0x000fe2000000000a */
[----:B------:R-:W3:Y:S01]  /*0aa0*/  LDCU.64 UR12, c[0x0][0x438] ;  /* 0x00008700ff0c77ac */ /* 0x000ee20008000a00 */
[----:B------:R-:W-:-:S02]  /*0ab0*/  PRMT R201, R201, 0x5410, R11 ;  /* 0x00005410c9c97816 */ /* 0x000fc4000000000b */
[----:B------:R-:W-:Y:S01]  /*0ac0*/  PRMT R202, R202, 0x5410, R12 ;  /* 0x00005410caca7816 */ /* 0x000fe2000000000c */
[----:B------:R-:W4:Y:S01]  /*0ad0*/  LDCU.64 UR6, c[0x0][0x478] ;  /* 0x00008f00ff0677ac */ /* 0x000f220008000a00 */
[----:B------:R-:W-:Y:S02]  /*0ae0*/  PRMT R203, R203, 0x5410, R13 ;  /* 0x00005410cbcb7816 */ /* 0x000fe4000000000d */
[----:B------:R-:W-:Y:S02]  /*0af0*/  PRMT R204, R204, 0x5410, R14 ;  /* 0x00005410cccc7816 */ /* 0x000fe4000000000e */
[----:B------:R-:W-:Y:S02]  /*0b00*/  PRMT R205, R205, 0x5410, R15 ;  /* 0x00005410cdcd7816 */ /* 0x000fe4000000000f */
[----:B------:R-:W-:Y:S02]  /*0b10*/  PRMT R206, R206, 0x5410, R16 ;  /* 0x00005410cece7816 */ /* 0x000fe40000000010 */
[----:B------:R-:W-:-:S02]  /*0b20*/  PRMT R207, R207, 0x5410, R17 ;  /* 0x00005410cfcf7816 */ /* 0x000fc40000000011 */
[----:B012---:R-:W-:-:S07]  /*0b30*/  PRMT R208, R208, 0x5410, R18 ;  /* 0x00005410d0d07816 */ /* 0x007fce0000000012 */
.L_x_12924:
[----:B------:R-:W0:Y:S08]  /*0b40*/  LDC.64 R4, c[0x0][0x3f8] ;  /* 0x0000fe00ff047b82 */ /* 0x000e300000000a00 */
[----:B--234-:R-:W1:Y:S08]  /*0b50*/  LDC.64 R140, c[0x0][0x3c8] ;  /* 0x0000f200ff8c7b82 */ /* 0x01ce700000000a00 */
        /* <DEDUP_REMOVED lines=8> */
[----:B------:R-:W-:Y:S02]  /*0be0*/  CS2R R152, SRZ ;  /* 0x0000000000987805 */ /* 0x000fe4000001ff00 */
[----:B---3--:R-:W-:-:S13]  /*0bf0*/  ISETP.GE.AND P2, PT, R4, 0x1, PT ;  /* 0x000000010400780c */ /* 0x008fda0003f46270 */
[----:B0-----:R-:W-:Y:S05]  /*0c00*/  @!P2 BRA `(.L_x_12858) ;  /* 0x00000018005ca947 */ /* 0x001fea0003800000 */
[----:B------:R-:W0:Y:S02]  /*0c10*/  LDC.64 R8, c[0x0][0x3c0] ;  /* 0x0000f000ff087b82 */ /* 0x000e240000000a00 */
[----:B0-----:R-:W-:-:S06]  /*0c20*/  IMAD.WIDE R140, R6, 0x4, R8 ;  /* 0x00000004068c7825 */ /* 0x001fcc00078e0208 */
[----:B------:R-:W0:Y:S01]  /*0c30*/  LDC R9, c[0x0][0x388] ;  /* 0x0000e200ff097b82 */ /* 0x000e220000000800 */
[----:B------:R1:W2:Y:S01]  /*0c40*/  LDG.E R140, desc[UR10][R140.64] ;  /* 0x0000000a8c8c7981 */ /* 0x0002a2000c1e1900 */
[----:B------:R-:W-:Y:S01]  /*0c50*/  IADD3 R142, PT, PT, R4, -0x1, RZ ;  /* 0xffffffff048e7810 */ /* 0x000fe20007ffe0ff */
[----:B------:R-:W-:Y:S01]  /*0c60*/  BSSY.RECONVERGENT B1, `(.L_x_12859) ;  /* 0x0000042000017945 */ /* 0x000fe20003800200 */
[C---:B------:R-:W-:Y:S01]  /*0c70*/  ISETP.GE.U32.AND P0, PT, R7.reuse, 0x100, PT ;  /* 0x000001000700780c */ /* 0x040fe20003f06070 */
[----:B------:R-:W3:Y:S01]  /*0c80*/  S2R R8, SR_TID.X ;  /* 0x0000000000087919 */ /* 0x000ee20000002100 */
[----:B------:R-:W-:Y:S02]  /*0c90*/  ISETP.NE.AND P6, PT, RZ, UR9, PT ;  /* 0x00000009ff007c0c */ /* 0x000fe4000bfc5270 */
[----:B------:R-:W-:Y:S02]  /*0ca0*/  CS2R R152, SRZ ;  /* 0x0000000000987805 */ /* 0x000fe4000001ff00 */
[----:B------:R-:W-:-:S02]  /*0cb0*/  ISETP.GE.U32.AND P1, PT, R7, 0x200, PT ;  /* 0x000002000700780c */ /* 0x000fc40003f26070 */
[C---:B------:R-:W-:Y:S02]  /*0cc0*/  ISETP.GE.U32.AND P3, PT, R7.reuse, 0x300, PT ;  /* 0x000003000700780c */ /* 0x040fe40003f66070 */
[C---:B------:R-:W-:Y:S02]  /*0cd0*/  ISETP.GE.U32.AND P4, PT, R7.reuse, 0x400, PT ;  /* 0x000004000700780c */ /* 0x040fe40003f86070 */
[----:B------:R-:W-:Y:S01]  /*0ce0*/  ISETP.GE.U32.AND P5, PT, R7, 0x500, PT ;  /* 0x000005000700780c */ /* 0x000fe20003fa6070 */
[-C--:B0-----:R-:W-:Y:S02]  /*0cf0*/  IMAD R0, R6, R9.reuse, RZ ;  /* 0x0000000906007224 */ /* 0x081fe400078e02ff */
[----:B------:R-:W-:-:S03]  /*0d00*/  IMAD R142, R142, R9, RZ ;  /* 0x000000098e8e7224 */ /* 0x000fc600078e02ff */
[----:B------:R-:W-:Y:S02]  /*0d10*/  SHF.R.S32.HI R143, RZ, 0x1f, R0 ;  /* 0x0000001fff8f7819 */ /* 0x000fe40000011400 */
[----:B-1----:R-:W-:Y:S02]  /*0d20*/  SHF.R.S32.HI R141, RZ, 0x1f, R142 ;  /* 0x0000001fff8d7819 */ /* 0x002fe4000001148e */
[----:B------:R-:W-:Y:S02]  /*0d30*/  LEA.HI R143, R143, R0, RZ, 0x2 ;  /* 0x000000008f8f7211 */ /* 0x000fe400078f10ff */
[----:B------:R-:W-:Y:S02]  /*0d40*/  LEA.HI R141, R141, R142, RZ, 0x2 ;  /* 0x0000008e8d8d7211 */ /* 0x000fe400078f10ff */
[-C--:B---3--:R-:W-:Y:S02]  /*0d50*/  LEA.HI.SX32 R0, R143, R8.reuse, 0x1e ;  /* 0x000000088f007211 */ /* 0x088fe400078ff2ff */
[----:B------:R-:W-:-:S02]  /*0d60*/  LEA.HI.SX32 R154, R141, R8, 0x1e ;  /* 0x000000088d9a7211 */ /* 0x000fc400078ff2ff */
[----:B------:R-:W-:Y:S02]  /*0d70*/  MOV R149, R0 ;  /* 0x0000000000957202 */ /* 0x000fe40000000f00 */
[----:B--2---:R-:W-:Y:S02]  /*0d80*/  FSEL R148, R140, RZ, !P6 ;  /* 0x000000ff8c947208 */ /* 0x004fe40007000000 */
[----:B------:R-:W-:Y:S01]  /*0d90*/  ISETP.GE.U32.AND P6, PT, R7, 0x600, PT ;  /* 0x000006000700780c */ /* 0x000fe20003fc6070 */
[----:B------:R-:W-:-:S12]  /*0da0*/  @!P0 BRA `(.L_x_12860) ;  /* 0x0000000000b48947 */ /* 0x000fd80003800000 */
        /* <DEDUP_REMOVED lines=9> */
[----:B0-----:R-:W-:-:S05]  /*0e40*/  @P0 IMAD.WIDE.U32 R150, R149, 0x10, R10 ;  /* 0x0000001095960825 */ /* 0x001fca00078e000a */
[----:B------:R0:W5:Y:S01]  /*0e50*/  @P0 LDG.E.128 R60, desc[UR10][R150.64] ;  /* 0x0000000a963c0981 */ /* 0x000162000c1e1d00 */
[--C-:B------:R-:W-:Y:S01]  /*0e60*/  HADD2.F32 R11, -RZ, R193.reuse.H0_H0 ;  /* 0x200000c1ff0b7230 */ /* 0x100fe20000004100 */
[----:B------:R-:W-:Y:S01]  /*0e70*/  IADD3 R154, PT, PT, R154, 0x100, RZ ;  /* 0x000001009a9a7810 */ /* 0x000fe20007ffe0ff */
[--C-:B------:R-:W-:Y:S01]  /*0e80*/  HADD2.F32 R176, -RZ, R194.reuse.H1_H1 ;  /* 0x300000c2ffb07230 */ /* 0x100fe20000004100 */
[----:B------:R-:W-:Y:S01]  /*0e90*/  IADD3 R149, PT, PT, R149, 0x100, RZ ;  /* 0x0000010095957810 */ /* 0x000fe20007ffe0ff */
[C---:B--2---:R-:W-:Y:S01]  /*0ea0*/  FADD.FTZ R10, -R148.reuse, R144 ;  /* 0x00000090940a7221 */ /* 0x044fe20000010100 */
[C---:B------:R-:W-:Y:S01]  /*0eb0*/  FADD.FTZ R12, -R148.reuse, R145 ;  /* 0x00000091940c7221 */ /* 0x040fe20000010100 */
[----:B------:R-:W-:Y:S02]  /*0ec0*/  HADD2.F32 R144, -RZ, R193.H1_H1 ;  /* 0x300000c1ff907230 */ /* 0x000fe40000004100 */
[----:B------:R-:W-:Y:S01]  /*0ed0*/  FADD.FTZ R146, -R148, R146 ;  /* 0x0000009294927221 */ /* 0x000fe20000010100 */
[C---:B-----5:R-:W-:Y:S01]  /*0ee0*/  FMUL.FTZ R3, R5.reuse, R10 ;  /* 0x0000000a05037220 */ /* 0x060fe20000410000 */
[----:B------:R-:W-:Y:S01]  /*0ef0*/  FMUL.FTZ R12, R5, R12 ;  /* 0x0000000c050c7220 */ /* 0x000fe20000410000 */
[----:B------:R-:W-:-:S02]  /*0f00*/  HADD2.F32 R145, -RZ, R194.H0_H0 ;  /* 0x200000c2ff917230 */ /* 0x000fc40000004100 */
[----:B------:R-:W-:Y:S01]  /*0f10*/  FADD.FTZ R178, -R148, R147 ;  /* 0x0000009394b27221 */ /* 0x000fe20000010100 */
[----:B---3--:R-:W-:Y:S01]  /*0f20*/  FMUL.FTZ R10, R140, R11 ;  /* 0x0000000b8c0a7220 */ /* 0x008fe20000410000 */
[----:B------:R-:W-:Y:S01]  /*0f30*/  FADD.FTZ R92, R92, R140 ;  /* 0x0000008c5c5c7221 */ /* 0x000fe20000010000 */
[----:B------:R-:W-:Y:S01]  /*0f40*/  FFMA.FTZ R124, R140, R3, R124 ;  /* 0x000000038c7c7223 */ /* 0x000fe2000001007c */
[----:B------:R-:W-:Y:S01]  /*0f50*/  FMUL.FTZ R11, R141, R144 ;  /* 0x000000908d0b7220 */ /* 0x000fe20000410000 */
[----:B------:R-:W-:Y:S01]  /*0f60*/  FADD.FTZ R93, R93, R141 ;  /* 0x0000008d5d5d7221 */ /* 0x000fe20000010000 */
[----:B------:R-:W-:Y:S01]  /*0f70*/  FFMA.FTZ R125, R141, R12, R125 ;  /* 0x0000000c8d7d7223 */ /* 0x000fe2000001007d */
[----:B------:R-:W-:Y:S01]  /*0f80*/  FADD.FTZ R140, RZ, R10 ;  /* 0x0000000aff8c7221 */ /* 0x000fe20000010000 */
[----:B------:R-:W-:Y:S01]  /*0f90*/  FFMA.FTZ R141, R3, R10, RZ ;  /* 0x0000000a038d7223 */ /* 0x000fe200000100ff */
        /* <DEDUP_REMOVED lines=14> */
.L_x_12860:
[----:B----4-:R-:W-:Y:S05]  /*1080*/  BSYNC.RECONVERGENT B1 ;  /* 0x0000000000017941 */ /* 0x010fea0003800200 */
.L_x_12859:
[----:B------:R-:W-:Y:S01]  /*1090*/  BSSY.RECONVERGENT B1, `(.L_x_12861) ;  /* 0x0000030000017945 */ /* 0x000fe20003800200 */
[----:B------:R-:W-:-:S03]  /*10a0*/  ISETP.GE.U32.AND P0, PT, R7, 0x700, PT ;  /* 0x000007000700780c */ /* 0x000fc60003f06070 */
[----:B------:R-:W-:Y:S10]  /*10b0*/  @!P1 BRA `(.L_x_12862) ;  /* 0x0000000000b49947 */ /* 0x000ff40003800000 */
[----:B------:R-:W0:Y:S01]  /*10c0*/  LDC.64 R140, c[0x0][0x3a8] ;  /* 0x0000ea00ff8c7b82 */ /* 0x000e220000000a00 */
[----:B------:R-:W-:-:S04]  /*10d0*/  ISETP.NE.U32.AND P1, PT, RZ, UR12, PT ;  /* 0x0000000cff007c0c */ /* 0x000fc8000bf25070 */
[----:B------:R-:W-:-:S03]  /*10e0*/  ISETP.NE.AND.EX P1, PT, RZ, UR13, PT, P1 ;  /* 0x0000000dff007c0c */ /* 0x000fc6000bf25310 */
[----:B------:R-:W1:Y:S10]  /*10f0*/  LDC.64 R14, c[0x0][0x428] ;  /* 0x00010a00ff0e7b82 */ /* 0x000e740000000a00 */
[----:B------:R-:W2:Y:S01]  /*1100*/  @P1 LDC.64 R150, c[0x0][0x438] ;  /* 0x00010e00ff961b82 */ /* 0x000ea20000000a00 */
[----:B0-----:R-:W-:-:S06]  /*1110*/  IMAD.WIDE.U32 R144, R149, 0x10, R140 ;  /* 0x0000001095907825 */ /* 0x001fcc00078e008c */
[----:B------:R-:W3:Y:S01]  /*1120*/  LDG.E.128 R144, desc[UR10][R144.64] ;  /* 0x0000000a90907981 */ /* 0x000ee2000c1e1d00 */
[----:B-1----:R-:W-:-:S05]  /*1130*/  IMAD.WIDE.U32 R14, R154, 0x10, R14 ;  /* 0x000000109a0e7825 */ /* 0x002fca00078e000e */
[----:B------:R-:W4:Y:S01]  /*1140*/  LDG.E.128 R140, desc[UR10][R14.64] ;  /* 0x0000000a0e8c7981 */ /* 0x000f22000c1e1d00 */
[----:B--2---:R-:W-:-:S05]  /*1150*/  @P1 IMAD.WIDE.U32 R150, R149, 0x10, R150 ;  /* 0x0000001095961825 */ /* 0x004fca00078e0096 */
[----:B------:R0:W5:Y:S01]  /*1160*/  @P1 LDG.E.128 R56, desc[UR10][R150.64] ;  /* 0x0000000a96381981 */ /* 0x000162000c1e1d00 */
[--C-:B------:R-:W-:Y:S01]  /*1170*/  HADD2.F32 R155, -RZ, R195.reuse.H0_H0 ;  /* 0x200000c3ff9b7230 */ /* 0x100fe20000004100 */
[----:B------:R-:W-:Y:S02]  /*1180*/  IADD3 R154, PT, PT, R154, 0x100, RZ ;  /* 0x000001009a9a7810 */ /* 0x000fe40007ffe0ff */
[----:B------:R-:W-:Y:S01]  /*1190*/  IADD3 R149, PT, PT, R149, 0x100, RZ ;  /* 0x0000010095957810 */ /* 0x000fe20007ffe0ff */
[C---:B---3--:R-:W-:Y:S01]  /*11a0*/  FADD.FTZ R16, -R148.reuse, R144 ;  /* 0x0000009094107221 */ /* 0x048fe20000010100 */
[C---:B------:R-:W-:Y:S01]  /*11b0*/  FADD.FTZ R164, -R148.reuse, R145 ;  /* 0x0000009194a47221 */ /* 0x040fe20000010100 */
[----:B------:R-:W-:Y:S02]  /*11c0*/  HADD2.F32 R144, -RZ, R195.H1_H1 ;  /* 0x300000c3ff907230 */ /* 0x000fe40000004100 */
[----:B------:R-:W-:Y:S01]  /*11d0*/  FADD.FTZ R146, -R148, R146 ;  /* 0x0000009294927221 */ /* 0x000fe20000010100 */
[C---:B-----5:R-:W-:Y:S01]  /*11e0*/  FMUL.FTZ R13, R5.reuse, R16 ;  /* 0x00000010050d7220 */ /* 0x060fe20000410000 */
[----:B------:R-:W-:Y:S01]  /*11f0*/  FMUL.FTZ R16, R5, R164 ;  /* 0x000000a405107220 */ /* 0x000fe20000410000 */
[----:B------:R-:W-:-:S02]  /*1200*/  HADD2.F32 R145, -RZ, R196.H0_H0 ;  /* 0x200000c4ff917230 */ /* 0x000fc40000004100 */
        /* <DEDUP_REMOVED lines=23> */
[----:B0-----:R-:W-:-:S07]  /*1380*/  FFMA.FTZ R152, R180, R179, R141 ;  /* 0x000000b3b4987223 */ /* 0x001fce000001008d */
.L_x_12862:
[----:B------:R-:W-:Y:S05]  /*1390*/  BSYNC.RECONVERGENT B1 ;  /* 0x0000000000017941 */ /* 0x000fea0003800200 */
.L_x_12861:
        /* <DEDUP_REMOVED lines=48> */
.L_x_12864:
[----:B------:R-:W-:Y:S05]  /*16a0*/  BSYNC.RECONVERGENT B1 ;  /* 0x0000000000017941 */ /* 0x000fea0003800200 */
.L_x_12863:
        /* <DEDUP_REMOVED lines=47> */
.L_x_12866:
[----:B------:R-:W-:Y:S05]  /*19a0*/  BSYNC.RECONVERGENT B1 ;  /* 0x0000000000017941 */ /* 0x000fea0003800200 */
.L_x_12865:
        /* <DEDUP_REMOVED lines=47> */
.L_x_12868:
[----:B------:R-:W-:Y:S05]  /*1ca0*/  BSYNC.RECONVERGENT B1 ;  /* 0x0000000000017941 */ /* 0x000fea0003800200 */
.L_x_12867:
        /* <DEDUP_REMOVED lines=14> */
[----:B------:R-:W-:Y:S02]  /*1d90*/  IADD3 R154, PT, PT, R154, 0x100, RZ ;  /* 0x000001009a9a7810 */ /* 0x000fe40007ffe0ff */
        /* <DEDUP_REMOVED lines=32> */
.L_x_12870:
[----:B------:R-:W-:Y:S05]  /*1fa0*/  BSYNC.RECONVERGENT B1 ;  /* 0x0000000000017941 */ /* 0x000fea0003800200 */
.L_x_12869:
        /* <DEDUP_REMOVED lines=47> */
.L_x_12872:
[----:B------:R-:W-:Y:S05]  /*22a0*/  BSYNC.RECONVERGENT B1 ;  /* 0x0000000000017941 */ /* 0x000fea0003800200 */
.L_x_12871:
        /* <DEDUP_REMOVED lines=10> */
[----:B--2---:R-:W-:-:S05]  /*2350*/  @P0 IMAD.WIDE.U32 R150, R149, 0x10, R150 ;  /* 0x0000001095960825 */ /* 0x004fca00078e0096 */
[----:B------:R1:W5:Y:S01]  /*2360*/  @P0 LDG.E.128 R128, desc[UR10][R150.64] ;  /* 0x0000000a96800981 */ /* 0x000362000c1e1d00 */
[--C-:B------:R-:W-:Y:S02]  /*2370*/  HADD2.F32 R149, -RZ, R207.reuse.H0_H0 ;  /* 0x200000cfff957230 */ /* 0x100fe40000004100 */
[--C-:B------:R-:W-:Y:S02]  /*2380*/  HADD2.F32 R175, -RZ, R208.reuse.H0_H0 ;  /* 0x200000d0ffaf7230 */ /* 0x100fe40000004100 */
[C---:B---3--:R-:W-:Y:S01]  /*2390*/  FADD.FTZ R154, -R148.reuse, R140 ;  /* 0x0000008c949a7221 */ /* 0x048fe20000010100 */
[----:B------:R-:W-:Y:S02]  /*23a0*/  HADD2.F32 R140, -RZ, R207.H1_H1 ;  /* 0x300000cfff8c7230 */ /* 0x000fe40000004100 */
[C---:B------:R-:W-:Y:S01]  /*23b0*/  FADD.FTZ R160, -R148.reuse, R141 ;  /* 0x0000008d94a07221 */ /* 0x040fe20000010100 */
[C---:B------:R-:W-:Y:S01]  /*23c0*/  FADD.FTZ R142, -R148.reuse, R142 ;  /* 0x0000008e948e7221 */ /* 0x040fe20000010100 */
[C---:B-----5:R-:W-:Y:S01]  /*23d0*/  FMUL.FTZ R157, R5.reuse, R154 ;  /* 0x0000009a059d7220 */ /* 0x060fe20000410000 */
[----:B------:R-:W-:Y:S01]  /*23e0*/  FADD.FTZ R192, -R148, R143 ;  /* 0x0000008f94c07221 */ /* 0x000fe20000010100 */
[C---:B------:R-:W-:Y:S01]  /*23f0*/  FMUL.FTZ R160, R5.reuse, R160 ;  /* 0x000000a005a07220 */ /* 0x040fe20000410000 */
[----:B------:R-:W-:Y:S01]  /*2400*/  FMUL.FTZ R177, R5, R142 ;  /* 0x0000008e05b17220 */ /* 0x000fe20000410000 */
[----:B----4-:R-:W-:Y:S01]  /*2410*/  FMUL.FTZ R158, R144, R149 ;  /* 0x00000095909e7220 */ /* 0x010fe20000410000 */
        /* <DEDUP_REMOVED lines=21> */
[----:B-1----:R-:W-:Y:S06]  /*2570*/  BRA `(.L_x_12873) ;  /* 0x0000000000c47947 */ /* 0x002fec0003800000 */
.L_x_12858:
        /* <DEDUP_REMOVED lines=12> */
[C---:B------:R-:W-:Y:S02]  /*2640*/  ISETP.GE.U32.AND P3, PT, R7.reuse, 0x400, PT ;  /* 0x000004000700780c */ /* 0x040fe40003f66070 */
[----:B------:R-:W-:Y:S02]  /*2650*/  ISETP.GE.U32.AND P4, PT, R7, 0x500, PT ;  /* 0x000005000700780c */ /* 0x000fe40003f86070 */
[----:B------:R-:W-:-:S03]  /*2660*/  MOV R209, R0 ;  /* 0x0000000000d17202 */ /* 0x000fc60000000f00 */
[----:B------:R-:W0:Y:S08]  /*2670*/  @P5 LDC.64 R140, c[0x0][0x438] ;  /* 0x00010e00ff8c5b82 */ /* 0x000e300000000a00 */
[----:B------:R-:W1:Y:S01]  /*2680*/  @P0 LDC.64 R154, c[0x0][0x438] ;  /* 0x00010e00ff9a0b82 */ /* 0x000e620000000a00 */
[----:B------:R-:W-:-:S07]  /*2690*/  ISETP.GE.U32.AND P6, PT, R7, 0x600, PT ;  /* 0x000006000700780c */ /* 0x000fce0003fc6070 */
[----:B------:R-:W2:Y:S01]  /*26a0*/  @P1 LDC.64 R150, c[0x0][0x438] ;  /* 0x00010e00ff961b82 */ /* 0x000ea20000000a00 */
[C---:B0-----:R-:W-:Y:S01]  /*26b0*/  @P5 IMAD.WIDE.U32 R140, R209.reuse, 0x10, R140 ;  /* 0x00000010d18c5825 */ /* 0x041fe200078e008c */
[----:B------:R-:W-:-:S06]  /*26c0*/  @P5 IADD3 R209, PT, PT, R209, 0x100, RZ ;  /* 0x00000100d1d15810 */ /* 0x000fcc0007ffe0ff */
[----:B------:R-:W0:Y:S01]  /*26d0*/  @P3 LDC.64 R148, c[0x0][0x438] ;  /* 0x00010e00ff943b82 */ /* 0x000e220000000a00 */
[----:B------:R3:W5:Y:S01]  /*26e0*/  @P5 LDG.E.128 R60, desc[UR10][R140.64] ;  /* 0x0000000a8c3c5981 */ /* 0x000762000c1e1d00 */
[----:B------:R-:W-:Y:S01]  /*26f0*/  ISETP.GE.U32.AND P5, PT, R7, 0x700, PT ;  /* 0x000007000700780c */ /* 0x000fe20003fa6070 */
[----:B-1----:R-:W-:-:S05]  /*2700*/  @P0 IMAD.WIDE.U32 R154, R209, 0x10, R154 ;  /* 0x00000010d19a0825 */ /* 0x002fca00078e009a */
[----:B------:R-:W1:Y:S01]  /*2710*/  @P4 LDC.64 R146, c[0x0][0x438] ;  /* 0x00010e00ff924b82 */ /* 0x000e620000000a00 */
[----:B------:R-:W-:Y:S01]  /*2720*/  @P0 IADD3 R209, PT, PT, R209, 0x100, RZ ;  /* 0x00000100d1d10810 */ /* 0x000fe20007ffe0ff */
[----:B------:R0:W5:Y:S01]  /*2730*/  @P0 LDG.E.128 R56, desc[UR10][R154.64] ;  /* 0x0000000a9a380981 */ /* 0x000162000c1e1d00 */
[----:B------:R-:W-:-:S03]  /*2740*/  ISETP.GE.U32.AND P0, PT, R7, 0x800, PT ;  /* 0x000008000700780c */ /* 0x000fc60003f06070 */
[C---:B--2---:R-:W-:Y:S01]  /*2750*/  @P1 IMAD.WIDE.U32 R150, R209.reuse, 0x10, R150 ;  /* 0x00000010d1961825 */ /* 0x044fe200078e0096 */
[----:B------:R-:W-:Y:S01]  /*2760*/  @P1 IADD3 R209, PT, PT, R209, 0x100, RZ ;  /* 0x00000100d1d11810 */ /* 0x000fe20007ffe0ff */
[----:B------:R-:W2:Y:S03]  /*2770*/  @P6 LDC.64 R144, c[0x0][0x438] ;  /* 0x00010e00ff906b82 */ /* 0x000ea60000000a00 */
[----:B------:R0:W5:Y:S05]  /*2780*/  @P1 LDG.E.128 R52, desc[UR10][R150.64] ;  /* 0x0000000a96341981 */ /* 0x00016a000c1e1d00 */
[----:B------:R-:W4:Y:S01]  /*2790*/  @P5 LDC.64 R142, c[0x0][0x438] ;  /* 0x00010e00ff8e5b82 */ /* 0x000f220000000a00 */
[C---:B0-----:R-:W-:Y:S01]  /*27a0*/  @P3 IMAD.WIDE.U32 R148, R209.reuse, 0x10, R148 ;  /* 0x00000010d1943825 */ /* 0x041fe200078e0094 */
[----:B------:R-:W-:-:S04]  /*27b0*/  @P3 IADD3 R209, PT, PT, R209, 0x100, RZ ;  /* 0x00000100d1d13810 */ /* 0x000fc80007ffe0ff */
[----:B------:R0:W5:Y:S02]  /*27c0*/  @P3 LDG.E.128 R48, desc[UR10][R148.64] ;  /* 0x0000000a94303981 */ /* 0x000164000c1e1d00 */
[----:B---3--:R-:W3:Y:S01]  /*27d0*/  @P0 LDC.64 R140, c[0x0][0x438] ;  /* 0x00010e00ff8c0b82 */ /* 0x008ee20000000a00 */
[C---:B-1----:R-:W-:Y:S01]  /*27e0*/  @P4 IMAD.WIDE.U32 R146, R209.reuse, 0x10, R146 ;  /* 0x00000010d1924825 */ /* 0x042fe200078e0092 */
[----:B------:R-:W-:-:S04]  /*27f0*/  @P4 IADD3 R209, PT, PT, R209, 0x100, RZ ;  /* 0x00000100d1d14810 */ /* 0x000fc80007ffe0ff */
[----:B------:R0:W5:Y:S01]  /*2800*/  @P4 LDG.E.128 R44, desc[UR10][R146.64] ;  /* 0x0000000a922c4981 */ /* 0x000162000c1e1d00 */
[C---:B--2---:R-:W-:Y:S01]  /*2810*/  @P6 IMAD.WIDE.U32 R144, R209.reuse, 0x10, R144 ;  /* 0x00000010d1906825 */ /* 0x044fe200078e0090 */
[----:B------:R-:W-:-:S04]  /*2820*/  @P6 IADD3 R209, PT, PT, R209, 0x100, RZ ;  /* 0x00000100d1d16810 */ /* 0x000fc80007ffe0ff */
[----:B------:R0:W5:Y:S01]  /*2830*/  @P6 LDG.E.128 R40, desc[UR10][R144.64] ;  /* 0x0000000a90286981 */ /* 0x000162000c1e1d00 */
[C---:B----4-:R-:W-:Y:S01]  /*2840*/  @P5 IMAD.WIDE.U32 R142, R209.reuse, 0x10, R142 ;  /* 0x00000010d18e5825 */ /* 0x050fe200078e008e */
[----:B------:R-:W-:-:S04]  /*2850*/  @P5 IADD3 R209, PT, PT, R209, 0x100, RZ ;  /* 0x00000100d1d15810 */ /* 0x000fc80007ffe0ff */
[----:B------:R0:W5:Y:S01]  /*2860*/  @P5 LDG.E.128 R36, desc[UR10][R142.64] ;  /* 0x0000000a8e245981 */ /* 0x000162000c1e1d00 */
[----:B---3--:R-:W-:-:S05]  /*2870*/  @P0 IMAD.WIDE.U32 R140, R209, 0x10, R140 ;  /* 0x00000010d18c0825 */ /* 0x008fca00078e008c */
[----:B------:R0:W5:Y:S02]  /*2880*/  @P0 LDG.E.128 R128, desc[UR10][R140.64] ;  /* 0x0000000a8c800981 */ /* 0x000164000c1e1d00 */
.L_x_12873:
[----:B----4-:R-:W-:Y:S05]  /*2890*/  BSYNC.RECONVERGENT B0 ;  /* 0x0000000000007941 */ /* 0x010fea0003800200 */
.L_x_12857:
        /* <DEDUP_REMOVED lines=31> */
.L_x_12875:
[----:B------:R-:W-:Y:S05]  /*2a90*/  BSYNC.RECONVERGENT B0 ;  /* 0x0000000000007941 */ /* 0x000fea0003800200 */
.L_x_12874:
        /* <DEDUP_REMOVED lines=30> */
[----:B------:R-:W-:Y:S01]  /*2c80*/  FADD.FTZ R140, R147, R140 ;  /* 0x0000008c938c7221 */ /* 0x000fe20000010000 */
[----:B------:R-:W-:-:S02]  /*2c90*/  MOV R147, R0 ;  /* 0x0000000000937202 */ /* 0x000fc40000000f00 */
        /* <DEDUP_REMOVED lines=10> */
[----:B------:R-:W-:Y:S01]  /*2d40*/  FADD.FTZ R140, R155, R140 ;  /* 0x0000008c9b8c7221 */ /* 0x000fe20000010000 */
[----:B------:R-:W-:Y:S02]  /*2d50*/  P2R R0, PR, RZ, 0x2 ;  /* 0x00000002ff007803 */ /* 0x000fe40000000000 */
        /* <DEDUP_REMOVED lines=12> */
[-CC-:B------:R-:W-:Y:S01]  /*2e20*/  FFMA.FTZ R141, R3, R149.reuse, R144.reuse ;  /* 0x00000095038d7223 */ /* 0x180fe20000010090 */
[-CC-:B------:R-:W-:Y:S01]  /*2e30*/  FFMA.FTZ R142, R12, R149.reuse, R144.reuse ;  /* 0x000000950c8e7223 */ /* 0x180fe20000010090 */
[----:B------:R-:W-:Y:S01]  /*2e40*/  FFMA.FTZ R143, R161, R149, R144 ;  /* 0x00000095a18f7223 */ /* 0x000fe20000010090 */
[----:B------:R-:W-:Y:S01]  /*2e50*/  ISETP.GT.AND P1, PT, R4, RZ, PT ;  /* 0x000000ff0400720c */ /* 0x000fe20003f24270 */
[----:B------:R-:W-:Y:S01]  /*2e60*/  FADD.FTZ R140, R10, -R141 ;  /* 0x8000008d0a8c7221 */ /* 0x000fe20000010000 */
[----:B------:R-:W-:Y:S01]  /*2e70*/  FADD.FTZ R142, R11, -R142 ;  /* 0x8000008e0b8e7221 */ /* 0x000fe20000010000 */
[----:B------:R-:W-:Y:S01]  /*2e80*/  FADD.FTZ R146, R162, -R143 ;  /* 0x8000008fa2927221 */ /* 0x000fe20000010000 */
[----:B------:R-:W-:Y:S01]  /*2e90*/  ISETP.GT.AND P0, PT, R2, RZ, PT ;  /* 0x000000ff0200720c */ /* 0x000fe20003f04270 */
[C---:B------:R-:W-:Y:S01]  /*2ea0*/  FMUL.FTZ R140, R5.reuse, R140 ;  /* 0x0000008c058c7220 */ /* 0x040fe20000410000 */
[C---:B------:R-:W-:Y:S01]  /*2eb0*/  FMUL.FTZ R142, R5.reuse, R142 ;  /* 0x0000008e058e7220 */ /* 0x040fe20000410000 */
[----:B------:R-:W-:-:S03]  /*2ec0*/  FMUL.FTZ R146, R5, R146 ;  /* 0x0000009205927220 */ /* 0x000fc60000410000 */
[----:B------:R-:W-:Y:S02]  /*2ed0*/  FSEL R140, R140, RZ, P1 ;  /* 0x000000ff8c8c7208 */ /* 0x000fe40000800000 */
[----:B------:R-:W-:Y:S02]  /*2ee0*/  FSEL R142, R142, RZ, P1 ;  /* 0x000000ff8e8e7208 */ /* 0x000fe40000800000 */
[----:B------:R-:W-:Y:S01]  /*2ef0*/  FSEL R146, R146, RZ, P1 ;  /* 0x000000ff92927208 */ /* 0x000fe20000800000 */
[----:B------:R-:W-:Y:S02]  /*2f00*/  FMUL.FTZ R141, R140, UR15 ;  /* 0x0000000f8c8d7c20 */ /* 0x000fe40008410000 */
[----:B------:R-:W-:Y:S02]  /*2f10*/  FMUL.FTZ R142, R142, UR15 ;  /* 0x0000000f8e8e7c20 */ /* 0x000fe40008410000 */
[----:B------:R-:W-:Y:S01]  /*2f20*/  FMUL.FTZ R143, R146, UR15 ;  /* 0x0000000f928f7c20 */ /* 0x000fe20008410000 */
[----:B------:R-:W-:-:S02]  /*2f30*/  SEL R132, R141, R132, P0 ;  /* 0x000000848d847207 */ /* 0x000fc40000000000 */
[----:B------:R-:W-:Y:S02]  /*2f40*/  SEL R133, R142, R133, P0 ;  /* 0x000000858e857207 */ /* 0x000fe40000000000 */
[----:B------:R-:W-:Y:S01]  /*2f50*/  SEL R134, R143, R134, P0 ;  /* 0x000000868f867207 */ /* 0x000fe20000000000 */
[----:B------:R-:W-:Y:S06]  /*2f60*/  @!P3 BRA `(.L_x_12880) ;  /* 0x000000040070b947 */ /* 0x000fec0003800000 */
[----:B------:R-:W-:-:S04]  /*2f70*/  FFMA.FTZ R135, R178, R149, R144 ;  /* 0x00000095b2877223 */ /* 0x000fc80000010090 */
[----:B------:R-:W-:-:S04]  /*2f80*/  FADD.FTZ R140, R176, -R135 ;  /* 0x80000087b08c7221 */ /* 0x000fc80000010000 */
[----:B------:R-:W-:-:S05]  /*2f90*/  FMUL.FTZ R140, R5, R140 ;  /* 0x0000008c058c7220 */ /* 0x000fca0000410000 */
[----:B------:R-:W-:-:S05]  /*2fa0*/  FSEL R140, R140, RZ, P1 ;  /* 0x000000ff8c8c7208 */ /* 0x000fca0000800000 */
[----:B------:R-:W-:Y:S01]  /*2fb0*/  FMUL.FTZ R135, R140, UR15 ;  /* 0x0000000f8c877c20 */ /* 0x000fe20008410000 */
[----:B------:R-:W-:Y:S06]  /*2fc0*/  BRA `(.L_x_12880) ;  /* 0x0000000400587947 */ /* 0x000fec0003800000 */
.L_x_12879:
[-CC-:B------:R-:W-:Y:S01]  /*2fd0*/  FFMA.FTZ R137, R3, R149.reuse, R144.reuse ;  /* 0x0000009503897223 */ /* 0x180fe20000010090 */
[-CC-:B------:R-:W-:Y:S01]  /*2fe0*/  FFMA.FTZ R138, R12, R149.reuse, R144.reuse ;  /* 0x000000950c8a7223 */ /* 0x180fe20000010090 */
[-C--:B------:R-:W-:Y:S01]  /*2ff0*/  FFMA.FTZ R139, R161, R149.reuse, R144 ;  /* 0x00000095a18b7223 */ /* 0x080fe20000010090 */
[----:B------:R-:W-:Y:S01]  /*3000*/  ISETP.GT.AND P1, PT, R4, RZ, PT ;  /* 0x000000ff0400720c */ /* 0x000fe20003f24270 */
        /* <DEDUP_REMOVED lines=8> */
[----:B------:R-:W-:-:S02]  /*3090*/  ISETP.GT.AND P0, PT, R2, RZ, PT ;  /* 0x000000ff0200720c */ /* 0x000fc40003f04270 */
[----:B------:R-:W-:Y:S01]  /*30a0*/  FSEL R136, R136, RZ, P1 ;  /* 0x000000ff88887208 */ /* 0x000fe20000800000 */
[----:B------:R-:W-:Y:S01]  /*30b0*/  FMUL.FTZ R142, R5, R142 ;  /* 0x0000008e058e7220 */ /* 0x000fe20000410000 */
[----:B------:R-:W-:Y:S02]  /*30c0*/  FSEL R140, R138, RZ, P1 ;  /* 0x000000ff8a8c7208 */ /* 0x000fe40000800000 */
[----:B------:R-:W-:Y:S01]  /*30d0*/  FSEL R141, R141, RZ, P1 ;  /* 0x000000ff8d8d7208 */ /* 0x000fe20000800000 */
[----:B------:R-:W-:Y:S02]  /*30e0*/  FMUL.FTZ R137, R136, UR15 ;  /* 0x0000000f88897c20 */ /* 0x000fe40008410000 */
[----:B------:R-:W-:Y:S02]  /*30f0*/  FMUL.FTZ R138, R140, UR15 ;  /* 0x0000000f8c8a7c20 */ /* 0x000fe40008410000 */
[----:B------:R-:W-:Y:S01]  /*3100*/  FMUL.FTZ R139, R141, UR15 ;  /* 0x0000000f8d8b7c20 */ /* 0x000fe20008410000 */
[----:B------:R-:W-:-:S02]  /*3110*/  SEL R132, R137, R132, P0 ;  /* 0x0000008489847207 */ /* 0x000fc40000000000 */
[----:B------:R-:W-:Y:S02]  /*3120*/  SEL R133, R138, R133, P0 ;  /* 0x000000858a857207 */ /* 0x000fe40000000000 */
[----:B------:R-:W-:Y:S02]  /*3130*/  SEL R134, R139, R134, P0 ;  /* 0x000000868b867207 */ /* 0x000fe40000000000 */
[----:B------:R-:W-:Y:S02]  /*3140*/  FSEL R139, R142, RZ, P1 ;  /* 0x000000ff8e8b7208 */ /* 0x000fe40000800000 */
[----:B------:R-:W-:Y:S02]  /*3150*/  MOV R137, R140 ;  /* 0x0000008c00897202 */ /* 0x000fe40000000f00 */
[----:B------:R-:W-:Y:S01]  /*3160*/  MOV R138, R141 ;  /* 0x0000008d008a7202 */ /* 0x000fe20000000f00 */
[----:B------:R-:W-:Y:S06]  /*3170*/  @!P3 BRA `(.L_x_12880) ;  /* 0x0000000000ecb947 */ /* 0x000fec0003800000 */
[----:B------:R-:W-:Y:S01]  /*3180*/  MOV R138, R141 ;  /* 0x0000008d008a7202 */ /* 0x000fe20000000f00 */
[----:B------:R-:W-:Y:S01]  /*3190*/  FMUL.FTZ R135, R139, UR15 ;  /* 0x0000000f8b877c20 */ /* 0x000fe20008410000 */
[----:B------:R-:W-:Y:S01]  /*31a0*/  MOV R137, R140 ;  /* 0x0000008c00897202 */ /* 0x000fe20000000f00 */
[----:B------:R-:W-:Y:S06]  /*31b0*/  BRA `(.L_x_12880) ;  /* 0x0000000000dc7947 */ /* 0x000fec0003800000 */
.L_x_12878:
[----:B------:R-:W-:Y:S01]  /*31c0*/  UMOV UR4, UR6 ;  /* 0x0000000600047c82 */ /* 0x000fe20008000000 */
[----:B------:R-:W-:Y:S01]  /*31d0*/  UMOV UR5, UR7 ;  /* 0x0000000700057c82 */ /* 0x000fe20008000000 */
[----:B------:R-:W-:-:S04]  /*31e0*/  UISETP.NE.U32.AND UP0, UPT, UR4, URZ, UPT ;  /* 0x000000ff0400728c */ /* 0x000fc8000bf05070 */
[----:B------:R-:W-:-:S09]  /*31f0*/  UISETP.NE.AND.EX UP0, UPT, UR5, URZ, UPT, UP0 ;  /* 0x000000ff0500728c */ /* 0x000fd2000bf05300 */
[----:B------:R-:W-:Y:S05]  /*3200*/  BRA.U UP0, `(.L_x_12881) ;  /* 0x0000000100687547 */ /* 0x000fea000b800000 */
[-CC-:B------:R-:W-:Y:S01]  /*3210*/  @P2 FFMA.FTZ R141, R3, R149.reuse, R144.reuse ;  /* 0x00000095038d2223 */ /* 0x180fe20000010090 */
[-CC-:B------:R-:W-:Y:S01]  /*3220*/  @P2 FFMA.FTZ R146, R12, R149.reuse, R144.reuse ;  /* 0x000000950c922223 */ /* 0x180fe20000010090 */
[----:B------:R-:W-:Y:S01]  /*3230*/  @P2 FFMA.FTZ R151, R161, R149, R144 ;  /* 0x00000095a1972223 */ /* 0x000fe20000010090 */
        /* <DEDUP_REMOVED lines=8> */
[----:B------:R-:W-:Y:S01]  /*32c0*/  @P2 FFMA.FTZ R143, R5, R151, R62 ;  /* 0x00000097058f2223 */ /* 0x000fe2000001003e */
[----:B------:R-:W-:Y:S01]  /*32d0*/  FMUL.FTZ R141, R140, UR15 ;  /* 0x0000000f8c8d7c20 */ /* 0x000fe20008410000 */
[----:B------:R-:W-:Y:S01]  /*32e0*/  ISETP.GT.AND P0, PT, R2, RZ, PT ;  /* 0x000000ff0200720c */ /* 0x000fe20003f04270 */
[----:B------:R-:W-:Y:S01]  /*32f0*/  FMUL.FTZ R140, R142, UR15 ;  /* 0x0000000f8e8c7c20 */ /* 0x000fe20008410000 */
[----:B------:R-:W-:-:S02]  /*3300*/  FMUL.FTZ R143, R143, UR15 ;  /* 0x0000000f8f8f7c20 */ /* 0x000fc40008410000 */
[----:B------:R-:W-:Y:S02]  /*3310*/  SEL R132, R141, R132, P0 ;  /* 0x000000848d847207 */ /* 0x000fe40000000000 */
[----:B------:R-:W-:Y:S02]  /*3320*/  SEL R133, R140, R133, P0 ;  /* 0x000000858c857207 */ /* 0x000fe40000000000 */
[----:B------:R-:W-:Y:S01]  /*3330*/  SEL R134, R143, R134, P0 ;  /* 0x000000868f867207 */ /* 0x000fe20000000000 */
[----:B------:R-:W-:Y:S06]  /*3340*/  @!P3 BRA `(.L_x_12880) ;  /* 0x000000000078b947 */ /* 0x000fec0003800000 */
[----:B------:R-:W-:Y:S01]  /*3350*/  @P2 FFMA.FTZ R141, R178, R149, R144 ;  /* 0x00000095b28d2223 */ /* 0x000fe20000010090 */
[----:B------:R-:W-:-:S03]  /*3360*/  MOV R135, R63 ;  /* 0x0000003f00877202 */ /* 0x000fc60000000f00 */
[----:B------:R-:W-:-:S04]  /*3370*/  @P2 FADD.FTZ R140, R176, -R141 ;  /* 0x8000008db08c2221 */ /* 0x000fc80000010000 */
[----:B------:R-:W-:-:S04]  /*3380*/  @P2 FFMA.FTZ R135, R5, R140, R63 ;  /* 0x0000008c05872223 */ /* 0x000fc8000001003f */
[----:B------:R-:W-:Y:S01]  /*3390*/  FMUL.FTZ R135, R135, UR15 ;  /* 0x0000000f87877c20 */ /* 0x000fe20008410000 */
[----:B------:R-:W-:Y:S06]  /*33a0*/  BRA `(.L_x_12880) ;  /* 0x0000000000607947 */ /* 0x000fec0003800000 */
.L_x_12881:
[-CC-:B------:R-:W-:Y:S01]  /*33b0*/  @P2 FFMA.FTZ R139, R3, R149.reuse, R144.reuse ;  /* 0x00000095038b2223 */ /* 0x180fe20000010090 */
[-CC-:B------:R-:W-:Y:S01]  /*33c0*/  @P2 FFMA.FTZ R138, R12, R149.reuse, R144.reuse ;  /* 0x000000950c8a2223 */ /* 0x180fe20000010090 */
[-CC-:B------:R-:W-:Y:S01]  /*33d0*/  @P2 FFMA.FTZ R141, R161, R149.reuse, R144.reuse ;  /* 0x00000095a18d2223 */ /* 0x180fe20000010090 */
        /* <DEDUP_REMOVED lines=9> */
[----:B------:R-:W-:Y:S01]  /*3470*/  @P2 FFMA.FTZ R138, R5, R141, R62 ;  /* 0x0000008d058a2223 */ /* 0x000fe2000001003e */
[----:B------:R-:W-:Y:S01]  /*3480*/  @P2 FADD.FTZ R142, R176, -R143 ;  /* 0x8000008fb08e2221 */ /* 0x000fe20000010000 */
[----:B------:R-:W-:Y:S01]  /*3490*/  MOV R139, R63 ;  /* 0x0000003f008b7202 */ /* 0x000fe20000000f00 */
[----:B------:R-:W-:Y:S01]  /*34a0*/  FMUL.FTZ R140, R137, UR15 ;  /* 0x0000000f898c7c20 */ /* 0x000fe20008410000 */
[----:B------:R-:W-:Y:S01]  /*34b0*/  FMUL.FTZ R141, R138, UR15 ;  /* 0x0000000f8a8d7c20 */ /* 0x000fe20008410000 */
[----:B------:R-:W-:Y:S01]  /*34c0*/  FMUL.FTZ R143, R136, UR15 ;  /* 0x0000000f888f7c20 */ /* 0x000fe20008410000 */
[----:B------:R-:W-:Y:S01]  /*34d0*/  ISETP.GT.AND P0, PT, R2, RZ, PT ;  /* 0x000000ff0200720c */ /* 0x000fe20003f04270 */
[----:B------:R-:W-:-:S03]  /*34e0*/  @P2 FFMA.FTZ R139, R5, R142, R63 ;  /* 0x0000008e058b2223 */ /* 0x000fc6000001003f */
[----:B------:R-:W-:Y:S01]  /*34f0*/  SEL R134, R141, R134, P0 ;  /* 0x000000868d867207 */ /* 0x000fe20000000000 */
[----:B------:R-:W-:Y:S01]  /*3500*/  @P3 FMUL.FTZ R135, R139, UR15 ;  /* 0x0000000f8b873c20 */ /* 0x000fe20008410000 */
[----:B------:R-:W-:Y:S02]  /*3510*/  SEL R133, R140, R133, P0 ;  /* 0x000000858c857207 */ /* 0x000fe40000000000 */
[----:B------:R-:W-:-:S07]  /*3520*/  SEL R132, R143, R132, P0 ;  /* 0x000000848f847207 */ /* 0x000fce0000000000 */
.L_x_12880:
        /* <DEDUP_REMOVED lines=10> */
.L_x_12877:
[----:B------:R-:W-:Y:S05]  /*35d0*/  BSYNC.RECONVERGENT B0 ;  /* 0x0000000000007941 */ /* 0x000fea0003800200 */
.L_x_12876:
[----:B------:R-:W-:Y:S01]  /*35e0*/  ISETP.GE.U32.AND P0, PT, R7, 0x200, PT ;  /* 0x000002000700780c */ /* 0x000fe20003f06070 */
[----:B------:R-:W-:Y:S03]  /*35f0*/  BSSY.RECONVERGENT B0, `(.L_x_12882) ;  /* 0x0000082000007945 */ /* 0x000fe60003800200 */
[----:B------:R-:W-:-:S09]  /*3600*/  P2R R146, PR, RZ, 0x1 ;  /* 0x00000001ff927803 */ /* 0x000fd20000000000 */
        /* <DEDUP_REMOVED lines=20> */
[----:B------:R-:W-:Y:S01]  /*3750*/  @P2 FFMA.FTZ R140, R180, R149, R144 ;  /* 0x00000095b48c2223 */ /* 0x000fe20000010090 */
[----:B------:R-:W-:Y:S01]  /*3760*/  FMUL.FTZ R143, R136, UR15 ;  /* 0x0000000f888f7c20 */ /* 0x000fe20008410000 */
[----:B------:R-:W-:Y:S01]  /*3770*/  FMUL.FTZ R142, R137, UR15 ;  /* 0x0000000f898e7c20 */ /* 0x000fe20008410000 */
[----:B------:R-:W-:Y:S01]  /*3780*/  FMUL.FTZ R141, R138, UR15 ;  /* 0x0000000f8a8d7c20 */ /* 0x000fe20008410000 */
[----:B------:R-:W-:Y:S01]  /*3790*/  ISETP.GT.AND P1, PT, R2, RZ, PT ;  /* 0x000000ff0200720c */ /* 0x000fe20003f24270 */
[----:B------:R-:W-:Y:S01]  /*37a0*/  @P2 FADD.FTZ R140, R179, -R140 ;  /* 0x8000008cb38c2221 */ /* 0x000fe20000010000 */
[----:B------:R-:W-:-:S02]  /*37b0*/  MOV R139, R59 ;  /* 0x0000003b008b7202 */ /* 0x000fc40000000f00 */
[----:B------:R-:W-:Y:S01]  /*37c0*/  SEL R134, R141, R134, P1 ;  /* 0x000000868d867207 */ /* 0x000fe20000800000 */
[----:B------:R-:W-:Y:S01]  /*37d0*/  @P2 FFMA.FTZ R139, R5, R140, R59 ;  /* 0x0000008c058b2223 */ /* 0x000fe2000001003b */
[----:B------:R-:W-:Y:S02]  /*37e0*/  SEL R133, R142, R133, P1 ;  /* 0x000000858e857207 */ /* 0x000fe40000800000 */
[----:B------:R-:W-:Y:S01]  /*37f0*/  SEL R132, R143, R132, P1 ;  /* 0x000000848f847207 */ /* 0x000fe20000800000 */
[----:B------:R-:W-:Y:S06]  /*3800*/  @!P3 BRA `(.L_x_12886) ;  /* 0x000000040060b947 */ /* 0x000fec0003800000 */
[----:B------:R-:W-:Y:S01]  /*3810*/  FMUL.FTZ R135, R139, UR15 ;  /* 0x0000000f8b877c20 */ /* 0x000fe20008410000 */
[----:B------:R-:W-:Y:S06]  /*3820*/  BRA `(.L_x_12886) ;  /* 0x0000000400587947 */ /* 0x000fec0003800000 */
.L_x_12885:
        /* <DEDUP_REMOVED lines=26> */
.L_x_12884:
        /* <DEDUP_REMOVED lines=35> */
.L_x_12887:
[-CC-:B------:R-:W-:Y:S01]  /*3c00*/  FFMA.FTZ R141, R13, R149.reuse, R144.reuse ;  /* 0x000000950d8d7223 */ /* 0x180fe20000010090 */
[-CC-:B------:R-:W-:Y:S01]  /*3c10*/  FFMA.FTZ R142, R16, R149.reuse, R144.reuse ;  /* 0x00000095108e7223 */ /* 0x180fe20000010090 */
[-CC-:B------:R-:W-:Y:S01]  /*3c20*/  FFMA.FTZ R143, R163, R149.reuse, R144.reuse ;  /* 0x00000095a38f7223 */ /* 0x180fe20000010090 */
[----:B------:R-:W-:Y:S01]  /*3c30*/  @P3 FFMA.FTZ R150, R180, R149, R144 ;  /* 0x00000095b4963223 */ /* 0x000fe20000010090 */
[----:B------:R-:W-:Y:S01]  /*3c40*/  FADD.FTZ R140, R14, -R141 ;  /* 0x8000008d0e8c7221 */ /* 0x000fe20000010000 */
[----:B------:R-:W-:Y:S01]  /*3c50*/  FADD.FTZ R142, R15, -R142 ;  /* 0x8000008e0f8e7221 */ /* 0x000fe20000010000 */
[----:B------:R-:W-:Y:S01]  /*3c60*/  FADD.FTZ R148, R164, -R143 ;  /* 0x8000008fa4947221 */ /* 0x000fe20000010000 */
[----:B------:R-:W-:Y:S01]  /*3c70*/  ISETP.GT.AND P4, PT, R4, RZ, PT ;  /* 0x000000ff0400720c */ /* 0x000fe20003f84270 */
[C---:B------:R-:W-:Y:S01]  /*3c80*/  FMUL.FTZ R140, R5.reuse, R140 ;  /* 0x0000008c058c7220 */ /* 0x040fe20000410000 */
[C---:B------:R-:W-:Y:S01]  /*3c90*/  FMUL.FTZ R142, R5.reuse, R142 ;  /* 0x0000008e058e7220 */ /* 0x040fe20000410000 */
[----:B------:R-:W-:Y:S01]  /*3ca0*/  FMUL.FTZ R143, R5, R148 ;  /* 0x00000094058f7220 */ /* 0x000fe20000410000 */
[----:B------:R-:W-:Y:S01]  /*3cb0*/  @P3 FADD.FTZ R150, R179, -R150 ;  /* 0x80000096b3963221 */ /* 0x000fe20000010000 */
[----:B------:R-:W-:-:S02]  /*3cc0*/  ISETP.GT.AND P1, PT, R2, RZ, PT ;  /* 0x000000ff0200720c */ /* 0x000fc40003f24270 */
[----:B------:R-:W-:Y:S01]  /*3cd0*/  FSEL R140, R140, RZ, P4 ;  /* 0x000000ff8c8c7208 */ /* 0x000fe20002000000 */
[----:B------:R-:W-:Y:S01]  /*3ce0*/  @P3 FMUL.FTZ R148, R5, R150 ;  /* 0x0000009605943220 */ /* 0x000fe20000410000 */
[----:B------:R-:W-:Y:S02]  /*3cf0*/  FSEL R142, R142, RZ, P4 ;  /* 0x000000ff8e8e7208 */ /* 0x000fe40002000000 */
[----:B------:R-:W-:Y:S01]  /*3d00*/  FSEL R143, R143, RZ, P4 ;  /* 0x000000ff8f8f7208 */ /* 0x000fe20002000000 */
[----:B------:R-:W-:Y:S01]  /*3d10*/  FMUL.FTZ R141, R140, UR15 ;  /* 0x0000000f8c8d7c20 */ /* 0x000fe20008410000 */
[----:B------:R-:W-:Y:S01]  /*3d20*/  @P3 FSEL R148, R148, RZ, P4 ;  /* 0x000000ff94943208 */ /* 0x000fe20002000000 */
[----:B------:R-:W-:Y:S02]  /*3d30*/  FMUL.FTZ R142, R142, UR15 ;  /* 0x0000000f8e8e7c20 */ /* 0x000fe40008410000 */
[----:B------:R-:W-:Y:S01]  /*3d40*/  FMUL.FTZ R143, R143, UR15 ;  /* 0x0000000f8f8f7c20 */ /* 0x000fe20008410000 */
[----:B------:R-:W-:Y:S01]  /*3d50*/  SEL R132, R141, R132, P1 ;  /* 0x000000848d847207 */ /* 0x000fe20000800000 */
[----:B------:R-:W-:Y:S01]  /*3d60*/  @P3 FMUL.FTZ R135, R148, UR15 ;  /* 0x0000000f94873c20 */ /* 0x000fe20008410000 */
[----:B------:R-:W-:-:S02]  /*3d70*/  SEL R133, R142, R133, P1 ;  /* 0x000000858e857207 */ /* 0x000fc40000800000 */
[----:B------:R-:W-:-:S07]  /*3d80*/  SEL R134, R143, R134, P1 ;  /* 0x000000868f867207 */ /* 0x000fce0000800000 */
.L_x_12886:
        /* <DEDUP_REMOVED lines=8> */
.L_x_12883:
[----:B------:R-:W-:Y:S05]  /*3e10*/  BSYNC.RECONVERGENT B0 ;  /* 0x0000000000007941 */ /* 0x000fea0003800200 */
.L_x_12882:
        /* <DEDUP_REMOVED lines=37> */
.L_x_12891:
        /* <DEDUP_REMOVED lines=26> */
.L_x_12890:
[----:B0-2---:R-:W0:Y:S02]  /*4210*/  LDC.64 R140, c[0x0][0x478] ;  /* 0x00011e00ff8c7b82 */ /* 0x005e240000000a00 */
[----:B0-----:R-:W-:-:S04]  /*4220*/  ISETP.NE.U32.AND P0, PT, R140, RZ, PT ;  /* 0x000000ff8c00720c */ /* 0x001fc80003f05070 */
[----:B------:R-:W-:-:S13]  /*4230*/  ISETP.NE.AND.EX P0, PT, R141, RZ, PT, P0 ;  /* 0x000000ff8d00720c */ /* 0x000fda0003f05300 */
[----:B------:R-:W-:Y:S05]  /*4240*/  @!P0 BRA `(.L_x_12893) ;  /* 0x00000000007c8947 */ /* 0x000fea0003800000 */
        /* <DEDUP_REMOVED lines=17> */
[----:B------:R-:W-:Y:S01]  /*4360*/  SEL R133, R138, R133, P4 ;  /* 0x000000858a857207 */ /* 0x000fe20002000000 */
[----:B------:R-:W-:Y:S01]  /*4370*/  FFMA.FTZ R138, R182, R149, R144 ;  /* 0x00000095b68a7223 */ /* 0x000fe20000010090 */
[----:B------:R-:W-:-:S02]  /*4380*/  SEL R134, R139, R134, P4 ;  /* 0x000000868b867207 */ /* 0x000fc40002000000 */
[----:B------:R-:W-:Y:S01]  /*4390*/  SEL R132, R137, R132, P4 ;  /* 0x0000008489847207 */ /* 0x000fe20002000000 */
[----:B------:R-:W-:-:S04]  /*43a0*/  FADD.FTZ R138, R181, -R138 ;  /* 0x8000008ab58a7221 */ /* 0x000fc80000010000 */
[----:B------:R-:W-:Y:S01]  /*43b0*/  FMUL.FTZ R137, R5, R138 ;  /* 0x0000008a05897220 */ /* 0x000fe20000410000 */
[----:B------:R-:W-:-:S04]  /*43c0*/  MOV R138, R141 ;  /* 0x0000008d008a7202 */ /* 0x000fc80000000f00 */
[----:B------:R-:W-:Y:S02]  /*43d0*/  FSEL R139, R137, RZ, P1 ;  /* 0x000000ff898b7208 */ /* 0x000fe40000800000 */
[----:B------:R-:W-:Y:S01]  /*43e0*/  MOV R137, R140 ;  /* 0x0000008c00897202 */ /* 0x000fe20000000f00 */
[----:B------:R-:W-:Y:S06]  /*43f0*/  @!P3 BRA `(.L_x_12892) ;  /* 0x000000000074b947 */ /* 0x000fec0003800000 */
[----:B------:R-:W-:Y:S01]  /*4400*/  MOV R138, R141 ;  /* 0x0000008d008a7202 */ /* 0x000fe20000000f00 */
[----:B------:R-:W-:Y:S01]  /*4410*/  FMUL.FTZ R135, R139, UR15 ;  /* 0x0000000f8b877c20 */ /* 0x000fe20008410000 */
[----:B------:R-:W-:Y:S01]  /*4420*/  MOV R137, R140 ;  /* 0x0000008c00897202 */ /* 0x000fe20000000f00 */
[----:B------:R-:W-:Y:S06]  /*4430*/  BRA `(.L_x_12892) ;  /* 0x0000000000647947 */ /* 0x000fec0003800000 */
.L_x_12893:
        /* <DEDUP_REMOVED lines=11> */
[----:B------:R-:W-:-:S02]  /*44f0*/  @P3 FADD.FTZ R152, R181, -R152 ;  /* 0x80000098b5983221 */ /* 0x000fc40000010000 */
[----:B------:R-:W-:Y:S02]  /*4500*/  FSEL R140, R140, RZ, P1 ;  /* 0x000000ff8c8c7208 */ /* 0x000fe40000800000 */
[----:B------:R-:W-:Y:S01]  /*4510*/  @P3 FMUL.FTZ R150, R5, R152 ;  /* 0x0000009805963220 */ /* 0x000fe20000410000 */
[----:B------:R-:W-:Y:S02]  /*4520*/  FSEL R142, R142, RZ, P1 ;  /* 0x000000ff8e8e7208 */ /* 0x000fe40000800000 */
[----:B------:R-:W-:Y:S01]  /*4530*/  FSEL R143, R143, RZ, P1 ;  /* 0x000000ff8f8f7208 */ /* 0x000fe20000800000 */
[----:B------:R-:W-:Y:S01]  /*4540*/  FMUL.FTZ R141, R140, UR15 ;  /* 0x0000000f8c8d7c20 */ /* 0x000fe20008410000 */
[----:B------:R-:W-:Y:S01]  /*4550*/  @P3 FSEL R150, R150, RZ, P1 ;  /* 0x000000ff96963208 */ /* 0x000fe20000800000 */
[----:B------:R-:W-:Y:S01]  /*4560*/  FMUL.FTZ R142, R142, UR15 ;  /* 0x0000000f8e8e7c20 */ /* 0x000fe20008410000 */
[----:B------:R-:W-:Y:S01]  /*4570*/  ISETP.GT.AND P1, PT, R2, RZ, PT ;  /* 0x000000ff0200720c */ /* 0x000fe20003f24270 */
[----:B------:R-:W-:-:S02]  /*4580*/  FMUL.FTZ R143, R143, UR15 ;  /* 0x0000000f8f8f7c20 */ /* 0x000fc40008410000 */
[----:B------:R-:W-:Y:S01]  /*4590*/  @P3 FMUL.FTZ R135, R150, UR15 ;  /* 0x0000000f96873c20 */ /* 0x000fe20008410000 */
[----:B------:R-:W-:Y:S02]  /*45a0*/  SEL R132, R141, R132, P1 ;  /* 0x000000848d847207 */ /* 0x000fe40000800000 */
[----:B------:R-:W-:Y:S02]  /*45b0*/  SEL R133, R142, R133, P1 ;  /* 0x000000858e857207 */ /* 0x000fe40000800000 */
[----:B------:R-:W-:-:S07]  /*45c0*/  SEL R134, R143, R134, P1 ;  /* 0x000000868f867207 */ /* 0x000fce0000800000 */
.L_x_12892:
        /* <DEDUP_REMOVED lines=8> */
.L_x_12889:
[----:B------:R-:W-:Y:S05]  /*4650*/  BSYNC.RECONVERGENT B0 ;  /* 0x0000000000007941 */ /* 0x000fea0003800200 */
.L_x_12888:
        /* <DEDUP_REMOVED lines=12> */
[--C-:B------:R-:W-:Y:S01]  /*4720*/  @P2 FFMA.FTZ R141, R167, R149, R144.reuse ;  /* 0x00000095a78d2223 */ /* 0x100fe20000010090 */
[----:B------:R-:W-:Y:S01]  /*4730*/  MOV R137, R49 ;  /* 0x0000003100897202 */ /* 0x000fe20000000f00 */
[----:B------:R-:W-:Y:S01]  /*4740*/  @P2 FFMA.FTZ R139, R21, R149, R144 ;  /* 0x00000095158b2223 */ /* 0x000fe20000010090 */
[----:B------:R-:W-:Y:S01]  /*4750*/  @P2 FADD.FTZ R140, R23, -R140 ;  /* 0x8000008c178c2221 */ /* 0x000fe20000010000 */
[----:B------:R-:W-:Y:S01]  /*4760*/  @P2 FADD.FTZ R141, R168, -R141 ;  /* 0x8000008da88d2221 */ /* 0x000fe20000010000 */
[----:B------:R-:W-:Y:S01]  /*4770*/  ISETP.GT.AND P1, PT, R2, RZ, PT ;  /* 0x000000ff0200720c */ /* 0x000fe20003f24270 */
[----:B------:R-:W-:Y:S01]  /*4780*/  @P2 FADD.FTZ R139, R22, -R139 ;  /* 0x8000008b168b2221 */ /* 0x000fe20000010000 */
[C---:B------:R-:W-:Y:S01]  /*4790*/  @P2 FFMA.FTZ R137, R5.reuse, R140, R49 ;  /* 0x0000008c05892223 */ /* 0x040fe20000010031 */
[----:B------:R-:W-:Y:S01]  /*47a0*/  MOV R138, R50 ;  /* 0x00000032008a7202 */ /* 0x000fe20000000f00 */
[----:B------:R-:W-:Y:S01]  /*47b0*/  @P2 FFMA.FTZ R138, R5, R141, R50 ;  /* 0x0000008d058a2223 */ /* 0x000fe20000010032 */
[----:B------:R-:W-:Y:S01]  /*47c0*/  MOV R136, R48 ;  /* 0x0000003000887202 */ /* 0x000fe20000000f00 */
[----:B------:R-:W-:Y:S01]  /*47d0*/  FMUL.FTZ R140, R137, UR15 ;  /* 0x0000000f898c7c20 */ /* 0x000fe20008410000 */
[----:B------:R-:W-:Y:S01]  /*47e0*/  @P2 FFMA.FTZ R136, R5, R139, R48 ;  /* 0x0000008b05882223 */ /* 0x000fe20000010030 */
[----:B------:R-:W-:-:S03]  /*47f0*/  FMUL.FTZ R139, R138, UR15 ;  /* 0x0000000f8a8b7c20 */ /* 0x000fc60008410000 */
[----:B------:R-:W-:Y:S01]  /*4800*/  SEL R133, R140, R133, P1 ;  /* 0x000000858c857207 */ /* 0x000fe20000800000 */
[----:B------:R-:W-:Y:S01]  /*4810*/  @P2 FFMA.FTZ R140, R184, R149, R144 ;  /* 0x00000095b88c2223 */ /* 0x000fe20000010090 */
[----:B------:R-:W-:Y:S01]  /*4820*/  FMUL.FTZ R141, R136, UR15 ;  /* 0x0000000f888d7c20 */ /* 0x000fe20008410000 */
[----:B------:R-:W-:Y:S02]  /*4830*/  SEL R134, R139, R134, P1 ;  /* 0x000000868b867207 */ /* 0x000fe40000800000 */
[----:B------:R-:W-:Y:S01]  /*4840*/  @P2 FADD.FTZ R140, R183, -R140 ;  /* 0x8000008cb78c2221 */ /* 0x000fe20000010000 */
[----:B------:R-:W-:Y:S02]  /*4850*/  MOV R139, R51 ;  /* 0x00000033008b7202 */ /* 0x000fe40000000f00 */
[----:B------:R-:W-:Y:S01]  /*4860*/  SEL R132, R141, R132, P1 ;  /* 0x000000848d847207 */ /* 0x000fe20000800000 */
[----:B------:R-:W-:Y:S01]  /*4870*/  @P2 FFMA.FTZ R139, R5, R140, R51 ;  /* 0x0000008c058b2223 */ /* 0x000fe20000010033 */
[----:B------:R-:W-:Y:S06]  /*4880*/  @!P3 BRA `(.L_x_12898) ;  /* 0x000000040060b947 */ /* 0x000fec0003800000 */
[----:B------:R-:W-:Y:S01]  /*4890*/  FMUL.FTZ R135, R139, UR15 ;  /* 0x0000000f8b877c20 */ /* 0x000fe20008410000 */
[----:B------:R-:W-:Y:S06]  /*48a0*/  BRA `(.L_x_12898) ;  /* 0x0000000400587947 */ /* 0x000fec0003800000 */
.L_x_12897:
[-CC-:B0-23--:R-:W-:Y:S01]  /*48b0*/  @P2 FFMA.FTZ R141, R21, R149.reuse, R144.reuse ;  /* 0x00000095158d2223 */ /* 0x18dfe20000010090 */
        /* <DEDUP_REMOVED lines=25> */
.L_x_12896:
[----:B0-23--:R-:W0:Y:S02]  /*4a50*/  LDC.64 R140, c[0x0][0x478] ;  /* 0x00011e00ff8c7b82 */ /* 0x00de240000000a00 */
        /* <DEDUP_REMOVED lines=34> */
.L_x_12899:
[-CC-:B------:R-:W-:Y:S01]  /*4c80*/  FFMA.FTZ R141, R21, R149.reuse, R144.reuse ;  /* 0x00000095158d7223 */ /* 0x180fe20000010090 */
[-CC-:B------:R-:W-:Y:S01]  /*4c90*/  FFMA.FTZ R142, R24, R149.reuse, R144.reuse ;  /* 0x00000095188e7223 */ /* 0x180fe20000010090 */
[-CC-:B------:R-:W-:Y:S01]  /*4ca0*/  FFMA.FTZ R143, R167, R149.reuse, R144.reuse ;  /* 0x00000095a78f7223 */ /* 0x180fe20000010090 */
[----:B------:R-:W-:Y:S01]  /*4cb0*/  @P3 FFMA.FTZ R154, R184, R149, R144 ;  /* 0x00000095b89a3223 */ /* 0x000fe20000010090 */
[----:B------:R-:W-:Y:S01]  /*4cc0*/  FADD.FTZ R140, R22, -R141 ;  /* 0x8000008d168c7221 */ /* 0x000fe20000010000 */
[----:B------:R-:W-:Y:S01]  /*4cd0*/  FADD.FTZ R142, R23, -R142 ;  /* 0x8000008e178e7221 */ /* 0x000fe20000010000 */
[----:B------:R-:W-:Y:S01]  /*4ce0*/  FADD.FTZ R152, R168, -R143 ;  /* 0x8000008fa8987221 */ /* 0x000fe20000010000 */
[----:B------:R-:W-:Y:S01]  /*4cf0*/  @P3 FADD.FTZ R154, R183, -R154 ;  /* 0x8000009ab79a3221 */ /* 0x000fe20000010000 */
[C---:B------:R-:W-:Y:S01]  /*4d00*/  FMUL.FTZ R140, R5.reuse, R140 ;  /* 0x0000008c058c7220 */ /* 0x040fe20000410000 */
[C---:B------:R-:W-:Y:S01]  /*4d10*/  FMUL.FTZ R142, R5.reuse, R142 ;  /* 0x0000008e058e7220 */ /* 0x040fe20000410000 */
[C---:B------:R-:W-:Y:S01]  /*4d20*/  FMUL.FTZ R143, R5.reuse, R152 ;  /* 0x00000098058f7220 */ /* 0x040fe20000410000 */
[----:B------:R-:W-:Y:S01]  /*4d30*/  ISETP.GT.AND P1, PT, R4, RZ, PT ;  /* 0x000000ff0400720c */ /* 0x000fe20003f24270 */
[----:B------:R-:W-:-:S03]  /*4d40*/  @P3 FMUL.FTZ R151, R5, R154 ;  /* 0x0000009a05973220 */ /* 0x000fc60000410000 */
[----:B------:R-:W-:Y:S02]  /*4d50*/  FSEL R140, R140, RZ, P1 ;  /* 0x000000ff8c8c7208 */ /* 0x000fe40000800000 */
[----:B------:R-:W-:Y:S02]  /*4d60*/  FSEL R142, R142, RZ, P1 ;  /* 0x000000ff8e8e7208 */ /* 0x000fe40000800000 */
[----:B------:R-:W-:Y:S01]  /*4d70*/  FSEL R143, R143, RZ, P1 ;  /* 0x000000ff8f8f7208 */ /* 0x000fe20000800000 */
[----:B------:R-:W-:Y:S01]  /*4d80*/  FMUL.FTZ R141, R140, UR15 ;  /* 0x0000000f8c8d7c20 */ /* 0x000fe20008410000 */
[----:B------:R-:W-:Y:S01]  /*4d90*/  @P3 FSEL R151, R151, RZ, P1 ;  /* 0x000000ff97973208 */ /* 0x000fe20000800000 */
[----:B------:R-:W-:Y:S01]  /*4da0*/  FMUL.FTZ R142, R142, UR15 ;  /* 0x0000000f8e8e7c20 */ /* 0x000fe20008410000 */
[----:B------:R-:W-:Y:S01]  /*4db0*/  ISETP.GT.AND P1, PT, R2, RZ, PT ;  /* 0x000000ff0200720c */ /* 0x000fe20003f24270 */
[----:B------:R-:W-:Y:S02]  /*4dc0*/  FMUL.FTZ R143, R143, UR15 ;  /* 0x0000000f8f8f7c20 */ /* 0x000fe40008410000 */
[----:B------:R-:W-:Y:S01]  /*4dd0*/  @P3 FMUL.FTZ R135, R151, UR15 ;  /* 0x0000000f97873c20 */ /* 0x000fe20008410000 */
[----:B------:R-:W-:-:S02]  /*4de0*/  SEL R132, R141, R132, P1 ;  /* 0x000000848d847207 */ /* 0x000fc40000800000 */
[----:B------:R-:W-:Y:S02]  /*4df0*/  SEL R133, R142, R133, P1 ;  /* 0x000000858e857207 */ /* 0x000fe40000800000 */
[----:B------:R-:W-:-:S07]  /*4e00*/  SEL R134, R143, R134, P1 ;  /* 0x000000868f867207 */ /* 0x000fce0000800000 */
.L_x_12898:
        /* <DEDUP_REMOVED lines=8> */
.L_x_12895:
[----:B------:R-:W-:Y:S05]  /*4e90*/  BSYNC.RECONVERGENT B0 ;  /* 0x0000000000007941 */ /* 0x000fea0003800200 */
.L_x_12894:
        /* <DEDUP_REMOVED lines=11> */
[-CC-:B0-234-:R-:W-:Y:S01]  /*4f50*/  @P2 FFMA.FTZ R140, R28, R149.reuse, R144.reuse ;  /* 0x000000951c8c2223 */ /* 0x19dfe20000010090 */
        /* <DEDUP_REMOVED lines=25> */
.L_x_12903:
[-CC-:B0-234-:R-:W-:Y:S01]  /*50f0*/  @P2 FFMA.FTZ R141, R25, R149.reuse, R144.reuse ;  /* 0x00000095198d2223 */ /* 0x19dfe20000010090 */
        /* <DEDUP_REMOVED lines=25> */
.L_x_12902:
[----:B0-234-:R-:W0:Y:S02]  /*5290*/  LDC.64 R140, c[0x0][0x478] ;  /* 0x00011e00ff8c7b82 */ /* 0x01de240000000a00 */
        /* <DEDUP_REMOVED lines=34> */
.L_x_12905:
        /* <DEDUP_REMOVED lines=25> */
.L_x_12904:
        /* <DEDUP_REMOVED lines=8> */
.L_x_12901:
[----:B------:R-:W-:Y:S05]  /*56d0*/  BSYNC.RECONVERGENT B0 ;  /* 0x0000000000007941 */ /* 0x000fea0003800200 */
.L_x_12900:
        /* <DEDUP_REMOVED lines=36> */
.L_x_12909:
        /* <DEDUP_REMOVED lines=26> */
.L_x_12908:
        /* <DEDUP_REMOVED lines=35> */
.L_x_12911:
        /* <DEDUP_REMOVED lines=25> */
.L_x_12910:
        /* <DEDUP_REMOVED lines=8> */
.L_x_12907:
[----:B------:R-:W-:Y:S05]  /*5f00*/  BSYNC.RECONVERGENT B0 ;  /* 0x0000000000007941 */ /* 0x000fea0003800200 */
.L_x_12906:
        /* <DEDUP_REMOVED lines=36> */
.L_x_12915:
        /* <DEDUP_REMOVED lines=26> */
.L_x_12914:
        /* <DEDUP_REMOVED lines=35> */
.L_x_12917:
        /* <DEDUP_REMOVED lines=25> */
.L_x_12916:
        /* <DEDUP_REMOVED lines=8> */
.L_x_12913:
[----:B------:R-:W-:Y:S05]  /*6730*/  BSYNC.RECONVERGENT B0 ;  /* 0x0000000000007941 */ /* 0x000fea0003800200 */
.L_x_12912:
        /* <DEDUP_REMOVED lines=19> */
[----:B------:R-:W-:Y:S01]  /*6870*/  @P2 FADD.FTZ R142, R191, -R142 ;  /* 0x8000008ebf8e2221 */ /* 0x000fe20000010000 */
[----:B------:R-:W-:Y:S01]  /*6880*/  MOV R138, R130 ;  /* 0x00000082008a7202 */ /* 0x000fe20000000f00 */
[C---:B------:R-:W-:Y:S01]  /*6890*/  @P2 FFMA.FTZ R136, R5.reuse, R139, R128 ;  /* 0x0000008b05882223 */ /* 0x040fe20000010080 */
[C---:B------:R-:W-:Y:S01]  /*68a0*/  @P2 FFMA.FTZ R138, R5.reuse, R144, R130 ;  /* 0x00000090058a2223 */ /* 0x040fe20000010082 */
[C---:B------:R-:W-:Y:S01]  /*68b0*/  @P2 FFMA.FTZ R137, R5.reuse, R4, R129 ;  /* 0x0000000405892223 */ /* 0x040fe20000010081 */
[----:B------:R-:W-:Y:S01]  /*68c0*/  MOV R140, R131 ;  /* 0x00000083008c7202 */ /* 0x000fe20000000f00 */
[----:B------:R-:W-:Y:S01]  /*68d0*/  @P2 FFMA.FTZ R140, R5, R142, R131 ;  /* 0x0000008e058c2223 */ /* 0x000fe20000010083 */
[----:B------:R-:W-:Y:S01]  /*68e0*/  FMUL.FTZ R139, R136, UR15 ;  /* 0x0000000f888b7c20 */ /* 0x000fe20008410000 */
[----:B------:R-:W-:Y:S01]  /*68f0*/  FMUL.FTZ R5, R138, UR15 ;  /* 0x0000000f8a057c20 */ /* 0x000fe20008410000 */
[----:B------:R-:W-:Y:S01]  /*6900*/  FMUL.FTZ R4, R137, UR15 ;  /* 0x0000000f89047c20 */ /* 0x000fe20008410000 */
[----:B------:R-:W-:-:S04]  /*6910*/  ISETP.GT.AND P2, PT, R2, RZ, PT ;  /* 0x000000ff0200720c */ /* 0x000fc80003f44270 */
[----:B------:R-:W-:Y:S02]  /*6920*/  SEL R132, R139, R132, P2 ;  /* 0x000000848b847207 */ /* 0x000fe40001000000 */
[----:B------:R-:W-:Y:S02]  /*6930*/  SEL R134, R5, R134, P2 ;  /* 0x0000008605867207 */ /* 0x000fe40001000000 */
[----:B------:R-:W-:Y:S02]  /*6940*/  SEL R133, R4, R133, P2 ;  /* 0x0000008504857207 */ /* 0x000fe40001000000 */
[----:B------:R-:W-:Y:S01]  /*6950*/  MOV R139, R140 ;  /* 0x0000008c008b7202 */ /* 0x000fe20000000f00 */
[----:B------:R-:W-:Y:S06]  /*6960*/  @!P3 BRA `(.L_x_12922) ;  /* 0x000000040054b947 */ /* 0x000fec0003800000 */
[----:B------:R-:W-:Y:S01]  /*6970*/  FMUL.FTZ R135, R140, UR15 ;  /* 0x0000000f8c877c20 */ /* 0x000fe20008410000 */
[----:B------:R-:W-:Y:S06]  /*6980*/  BRA `(.L_x_12922) ;  /* 0x00000004004c7947 */ /* 0x000fec0003800000 */
.L_x_12921:
        /* <DEDUP_REMOVED lines=26> */
.L_x_12920:
[----:B0-234-:R-:W0:Y:S02]  /*6b30*/  LDC.64 R140, c[0x0][0x478] ;  /* 0x00011e00ff8c7b82 */ /* 0x01de240000000a00 */
[----:B0-----:R-:W-:-:S04]  /*6b40*/  ISETP.NE.U32.AND P5, PT, R140, RZ, PT ;  /* 0x000000ff8c00720c */ /* 0x001fc80003fa5070 */
[----:B------:R-:W-:-:S13]  /*6b50*/  ISETP.NE.AND.EX P5, PT, R141, RZ, PT, P5 ;  /* 0x000000ff8d00720c */ /* 0x000fda0003fa5350 */
        /* <DEDUP_REMOVED lines=17> */
[----:B------:R-:W-:Y:S01]  /*6c70*/  FSEL R140, R139, RZ, P2 ;  /* 0x000000ff8b8c7208 */ /* 0x000fe20001000000 */
        /* <DEDUP_REMOVED lines=11> */
.L_x_12923:
        /* <DEDUP_REMOVED lines=12> */
[----:B------:R-:W-:-:S02]  /*6df0*/  FMUL.FTZ R152, R5, R152 ;  /* 0x0000009805987220 */ /* 0x000fc40000410000 */
[----:B------:R-:W-:Y:S02]  /*6e00*/  FSEL R140, R140, RZ, P2 ;  /* 0x000000ff8c8c7208 */ /* 0x000fe40001000000 */
[----:B------:R-:W-:Y:S02]  /*6e10*/  FSEL R142, R142, RZ, P2 ;  /* 0x000000ff8e8e7208 */ /* 0x000fe40001000000 */
[----:B------:R-:W-:Y:S01]  /*6e20*/  FSEL R144, R144, RZ, P2 ;  /* 0x000000ff90907208 */ /* 0x000fe20001000000 */
[----:B------:R-:W-:Y:S01]  /*6e30*/  FMUL.FTZ R5, R140, UR15 ;  /* 0x0000000f8c057c20 */ /* 0x000fe20008410000 */
[----:B------:R-:W-:Y:S01]  /*6e40*/  FSEL R152, R152, RZ, P2 ;  /* 0x000000ff98987208 */ /* 0x000fe20001000000 */
[----:B------:R-:W-:Y:S01]  /*6e50*/  FMUL.FTZ R142, R142, UR15 ;  /* 0x0000000f8e8e7c20 */ /* 0x000fe20008410000 */
[----:B------:R-:W-:Y:S01]  /*6e60*/  ISETP.GT.AND P2, PT, R2, RZ, PT ;  /* 0x000000ff0200720c */ /* 0x000fe20003f44270 */
[----:B------:R-:W-:Y:S02]  /*6e70*/  FMUL.FTZ R141, R144, UR15 ;  /* 0x0000000f908d7c20 */ /* 0x000fe40008410000 */
[----:B------:R-:W-:Y:S01]  /*6e80*/  @P3 FMUL.FTZ R135, R152, UR15 ;  /* 0x0000000f98873c20 */ /* 0x000fe20008410000 */
[----:B------:R-:W-:-:S02]  /*6e90*/  SEL R132, R5, R132, P2 ;  /* 0x0000008405847207 */ /* 0x000fc40001000000 */
[----:B------:R-:W-:Y:S02]  /*6ea0*/  SEL R133, R142, R133, P2 ;  /* 0x000000858e857207 */ /* 0x000fe40001000000 */
[----:B------:R-:W-:-:S07]  /*6eb0*/  SEL R134, R141, R134, P2 ;  /* 0x000000868d867207 */ /* 0x000fce0001000000 */
.L_x_12922:
[----:B------:R-:W0:Y:S08]  /*6ec0*/  @P5 LDC.64 R4, c[0x0][0x478] ;  /* 0x00011e00ff045b82 */ /* 0x000e300000000a00 */
[----:B------:R-:W1:Y:S01]  /*6ed0*/  @P3 LDC.64 R140, c[0x0][0x468] ;  /* 0x00011a00ff8c3b82 */ /* 0x000e620000000a00 */
[----:B0-----:R-:W-:-:S05]  /*6ee0*/  @P5 IMAD.WIDE.U32 R4, R147, 0x10, R4 ;  /* 0x0000001093045825 */ /* 0x001fca00078e0004 */
[----:B------:R0:W-:Y:S01]  /*6ef0*/  @P5 STG.E.128 desc[UR10][R4.64], R136 ;  /* 0x0000008804005986 */ /* 0x0001e2000c101d0a */
[----:B-1----:R-:W-:-:S05]  /*6f00*/  @P3 IMAD.WIDE.U32 R140, R145, 0x10, R140 ;  /* 0x00000010918c3825 */ /* 0x002fca00078e008c */
[----:B------:R0:W-:Y:S02]  /*6f10*/  @P3 STG.E.128 desc[UR10][R140.64], R132 ;  /* 0x000000848c003986 */ /* 0x0001e4000c101d0a */
.L_x_12919:
[----:B------:R-:W-:Y:S05]  /*6f20*/  BSYNC.RECONVERGENT B0 ;  /* 0x0000000000007941 */ /* 0x000fea0003800200 */
.L_x_12918:
[----:B0-----:R-:W0:Y:S01]  /*6f30*/  LDC.64 R4, c[0x0][0x380] ;  /* 0x0000e000ff047b82 */ /* 0x001e220000000a00 */
[----:B------:R-:W-:Y:S01]  /*6f40*/  UPLOP3.LUT UP1, UPT, UPT, UPT, UP1, 0x40, 0x4 ;  /* 0x000000000004789c */ /* 0x000fe20003f2e810 */
[----:B0-----:R-:W-:-:S04]  /*6f50*/  IADD3 R6, PT, PT, R6, R4, RZ ;  /* 0x0000000406067210 */ /* 0x001fc80007ffe0ff */
[----:B------:R-:W-:-:S13]  /*6f60*/  ISETP.GE.AND P2, PT, R6, R5, PT ;  /* 0x000000050600720c */ /* 0x000fda0003f46270 */
[----:B------:R-:W-:Y:S05]  /*6f70*/  @!P2 BRA `(.L_x_12924) ;  /* 0xffffff9800f0a947 */ /* 0x000fea000383ffff */
.L_x_12856:
[----:B------:R-:W0:Y:S01]  /*6f80*/  S2UR UR4, SR_CTAID.X ;  /* 0x00000000000479c3 */ /* 0x000e220000002500 */
[----:B------:R-:W-:Y:S02]  /*6f90*/  P2R R6, PR, RZ, 0x10 ;  /* 0x00000010ff067803 */ /* 0x000fe40000000000 */
[----:B------:R-:W-:Y:S02]  /*6fa0*/  ISETP.NE.AND P4, PT, R0, RZ, PT ;  /* 0x000000ff0000720c */ /* 0x000fe40003f85270 */
[----:B------:R-:W-:Y:S02]  /*6fb0*/  ISETP.NE.AND P6, PT, R146, RZ, PT ;  /* 0x000000ff9200720c */ /* 0x000fe40003fc5270 */
[----:B------:R-:W-:Y:S01]  /*6fc0*/  ISETP.NE.AND P5, PT, R148, RZ, PT ;  /* 0x000000ff9400720c */ /* 0x000fe20003fa5270 */
[----:B------:R-:W1:Y:S01]  /*6fd0*/  LDC.64 R2, c[0x0][0x440] ;  /* 0x00011000ff027b82 */ /* 0x000e620000000a00 */
[----:B------:R-:W-:Y:S02]  /*6fe0*/  ISETP.NE.AND P3, PT, R150, RZ, PT ;  /* 0x000000ff9600720c */ /* 0x000fe40003f65270 */
[----:B------:R-:W-:-:S05]  /*6ff0*/  ISETP.NE.AND P2, PT, R151, RZ, PT ;  /* 0x000000ff9700720c */ /* 0x000fca0003f45270 */
        /* <DEDUP_REMOVED lines=8> */
[----:B------:R-:W-:Y:S01]  /*7080*/  @P4 IADD3 R27, PT, PT, R27, 0x100, RZ ;  /* 0x000001001b1b4810 */ /* 0x000fe20007ffe0ff */
[----:B------:R-:W2:Y:S03]  /*7090*/  LDC.64 R12, c[0x0][0x448] ;  /* 0x00011200ff0c7b82 */ /* 0x000ea60000000a00 */
[----:B------:R4:W-:Y:S01]  /*70a0*/  @P4 STG.E.128 desc[UR10][R4.64], R124 ;  /* 0x0000007c04004986 */ /* 0x0009e2000c101d0a */
[----:B------:R-:W-:-:S04]  /*70b0*/  ISETP.NE.AND P4, PT, R6, RZ, PT ;  /* 0x000000ff0600720c */ /* 0x000fc80003f85270 */
[----:B------:R-:W0:Y:S01]  /*70c0*/  LDC.64 R6, c[0x0][0x440] ;  /* 0x00011000ff067b82 */ /* 0x000e220000000a00 */
[----:B---3--:R-:W-:-:S07]  /*70d0*/  @P6 IMAD.WIDE.U32 R8, R27, 0x10, R8 ;  /* 0x000000101b086825 */ /* 0x008fce00078e0008 */
[----:B------:R-:W3:Y:S08]  /*70e0*/  LDC.64 R14, c[0x0][0x440] ;  /* 0x00011000ff0e7b82 */ /* 0x000ef00000000a00 */
[----:B------:R-:W4:Y:S08]  /*70f0*/  LDC.64 R16, c[0x0][0x448] ;  /* 0x00011200ff107b82 */ /* 0x000f300000000a00 */
[----:B------:R-:W4:Y:S01]  /*7100*/  LDC.64 R18, c[0x0][0x440] ;  /* 0x00011000ff127b82 */ /* 0x000f220000000a00 */
[C---:B0-----:R-:W-:Y:S01]  /*7110*/  @P6 IMAD.WIDE.U32 R6, R27.reuse, 0x10, R6 ;  /* 0x000000101b066825 */ /* 0x041fe200078e0006 */
[----:B------:R-:W-:-:S04]  /*7120*/  @P6 IADD3 R27, PT, PT, R27, 0x100, RZ ;  /* 0x000001001b1b6810 */ /* 0x000fc80007ffe0ff */
[----:B------:R0:W-:Y:S01]  /*7130*/  @P6 STG.E.128 desc[UR10][R6.64], R88 ;  /* 0x0000005806006986 */ /* 0x0001e2000c101d0a */
[C---:B------:R-:W-:Y:S01]  /*7140*/  @P5 IMAD.WIDE.U32 R10, R27.reuse, 0x10, R10 ;  /* 0x000000101b0a5825 */ /* 0x040fe200078e000a */
[----:B------:R-:W0:Y:S02]  /*7150*/  LDC.64 R20, c[0x0][0x448] ;  /* 0x00011200ff147b82 */ /* 0x000e240000000a00 */
[----:B------:R0:W-:Y:S01]  /*7160*/  @P6 STG.E.128 desc[UR10][R8.64], R120 ;  /* 0x0000007808006986 */ /* 0x0001e2000c101d0a */
[C---:B--2---:R-:W-:Y:S01]  /*7170*/  @P5 IMAD.WIDE.U32 R12, R27.reuse, 0x10, R12 ;  /* 0x000000101b0c5825 */ /* 0x044fe200078e000c */
[----:B------:R-:W-:Y:S02]  /*7180*/  @P5 IADD3 R27, PT, PT, R27, 0x100, RZ ;  /* 0x000001001b1b5810 */ /* 0x000fe40007ffe0ff */
[----:B------:R2:W-:Y:S02]  /*7190*/  @P5 STG.E.128 desc[UR10][R10.64], R84 ;  /* 0x000000540a005986 */ /* 0x0005e4000c101d0a */
[----:B-1----:R-:W1:Y:S01]  /*71a0*/  LDC.64 R2, c[0x0][0x440] ;  /* 0x00011000ff027b82 */ /* 0x002e620000000a00 */
[C---:B---3--:R-:W-:Y:S01]  /*71b0*/  @P3 IMAD.WIDE.U32 R14, R27.reuse, 0x10, R14 ;  /* 0x000000101b0e3825 */ /* 0x048fe200078e000e */
[----:B------:R2:W-:Y:S03]  /*71c0*/  @P5 STG.E.128 desc[UR10][R12.64], R116 ;  /* 0x000000740c005986 */ /* 0x0005e6000c101d0a */
[C---:B----4-:R-:W-:Y:S01]  /*71d0*/  @P3 IMAD.WIDE.U32 R16, R27.reuse, 0x10, R16 ;  /* 0x000000101b103825 */ /* 0x050fe200078e0010 */
[----:B------:R-:W-:Y:S01]  /*71e0*/  @P3 IADD3 R27, PT, PT, R27, 0x100, RZ ;  /* 0x000001001b1b3810 */ /* 0x000fe20007ffe0ff */
[----:B------:R2:W-:Y:S01]  /*71f0*/  @P3 STG.E.128 desc[UR10][R14.64], R80 ;  /* 0x000000500e003986 */ /* 0x0005e2000c101d0a */
[----:B------:R-:W3:Y:S03]  /*7200*/  LDC.64 R4, c[0x0][0x448] ;  /* 0x00011200ff047b82 */ /* 0x000ee60000000a00 */
[C---:B------:R-:W-:Y:S01]  /*7210*/  @P2 IMAD.WIDE.U32 R18, R27.reuse, 0x10, R18 ;  /* 0x000000101b122825 */ /* 0x040fe200078e0012 */
[----:B------:R2:W-:Y:S04]  /*7220*/  @P3 STG.E.128 desc[UR10][R16.64], R112 ;  /* 0x0000007010003986 */ /* 0x0005e8000c101d0a */
[----:B------:R-:W4:Y:S01]  /*7230*/  LDC.64 R22, c[0x0][0x440] ;  /* 0x00011000ff167b82 */ /* 0x000f220000000a00 */
[C---:B0-----:R-:W-:Y:S01]  /*7240*/  @P2 IMAD.WIDE.U32 R20, R27.reuse, 0x10, R20 ;  /* 0x000000101b142825 */ /* 0x041fe200078e0014 */
[----:B------:R-:W-:Y:S01]  /*7250*/  @P2 IADD3 R27, PT, PT, R27, 0x100, RZ ;  /* 0x000001001b1b2810 */ /* 0x000fe20007ffe0ff */
[----:B------:R2:W-:Y:S04]  /*7260*/  @P2 STG.E.128 desc[UR10][R18.64], R76 ;  /* 0x0000004c12002986 */ /* 0x0005e8000c101d0a */
[----:B------:R2:W-:Y:S01]  /*7270*/  @P2 STG.E.128 desc[UR10][R20.64], R108 ;  /* 0x0000006c14002986 */ /* 0x0005e2000c101d0a */
[----:B------:R-:W0:Y:S01]  /*7280*/  LDC.64 R24, c[0x0][0x448] ;  /* 0x00011200ff187b82 */ /* 0x000e220000000a00 */
[----:B-1----:R-:W-:-:S05]  /*7290*/  @P1 IMAD.WIDE.U32 R2, R27, 0x10, R2 ;  /* 0x000000101b021825 */ /* 0x002fca00078e0002 */
[----:B------:R2:W-:Y:S01]  /*72a0*/  @P1 STG.E.128 desc[UR10][R2.64], R72 ;  /* 0x0000004802001986 */ /* 0x0005e2000c101d0a */
[C---:B---3--:R-:W-:Y:S01]  /*72b0*/  @P1 IMAD.WIDE.U32 R4, R27.reuse, 0x10, R4 ;  /* 0x000000101b041825 */ /* 0x048fe200078e0004 */
[----:B------:R-:W-:-:S04]  /*72c0*/  @P1 IADD3 R27, PT, PT, R27, 0x100, RZ ;  /* 0x000001001b1b1810 */ /* 0x000fc80007ffe0ff */
[----:B------:R2:W-:Y:S01]  /*72d0*/  @P1 STG.E.128 desc[UR10][R4.64], R104 ;  /* 0x0000006804001986 */ /* 0x0005e2000c101d0a */
[----:B----4-:R-:W-:-:S05]  /*72e0*/  @P0 IMAD.WIDE.U32 R22, R27, 0x10, R22 ;  /* 0x000000101b160825 */ /* 0x010fca00078e0016 */
[----:B------:R2:W-:Y:S01]  /*72f0*/  @P0 STG.E.128 desc[UR10][R22.64], R68 ;  /* 0x0000004416000986 */ /* 0x0005e2000c101d0a */
[----:B0-----:R-:W-:-:S05]  /*7300*/  @P0 IMAD.WIDE.U32 R24, R27, 0x10, R24 ;  /* 0x000000101b180825 */ /* 0x001fca00078e0018 */
[----:B------:R2:W-:Y:S01]  /*7310*/  @P0 STG.E.128 desc[UR10][R24.64], R100 ;  /* 0x0000006418000986 */ /* 0x0005e2000c101d0a */
[----:B------:R-:W-:Y:S05]  /*7320*/  @!P4 EXIT ;  /* 0x000000000000c94d */ /* 0x000fea0003800000 */
[----:B--2---:R-:W0:Y:S01]  /*7330*/  LDC.64 R2, c[0x0][0x440] ;  /* 0x00011000ff027b82 */ /* 0x004e220000000a00 */
[----:B------:R-:W-:-:S07]  /*7340*/  @P0 IADD3 R27, PT, PT, R27, 0x100, RZ ;  /* 0x000001001b1b0810 */ /* 0x000fce0007ffe0ff */
[----:B------:R-:W1:Y:S01]  /*7350*/  LDC.64 R4, c[0x0][0x448] ;  /* 0x00011200ff047b82 */ /* 0x000e620000000a00 */
[----:B0-----:R-:W-:-:S05]  /*7360*/  IMAD.WIDE.U32 R2, R27, 0x10, R2 ;  /* 0x000000101b027825 */ /* 0x001fca00078e0002 */
[----:B------:R-:W-:Y:S01]  /*7370*/  STG.E.128 desc[UR10][R2.64], R64 ;  /* 0x0000004002007986 */ /* 0x000fe2000c101d0a */
[----:B-1----:R-:W-:-:S05]  /*7380*/  IMAD.WIDE.U32 R4, R27, 0x10, R4 ;  /* 0x000000101b047825 */ /* 0x002fca00078e0004 */
[----:B------:R-:W-:Y:S01]  /*7390*/  STG.E.128 desc[UR10][R4.64], R96 ;  /* 0x0000006004007986 */ /* 0x000fe2000c101d0a */
[----:B------:R-:W-:Y:S05]  /*73a0*/  EXIT ;  /* 0x000000000000794d */ /* 0x000fea0003800000 */
.L_x_12925:
        /* <DEDUP_REMOVED lines=13> */
.L_x_15740:


//--------------------- .text._ZN10layer_norm13ln_bwd_kernelINS_13Kernel_traitsI6__halfffffjLj8192ELj1ELj1ELj8ELj16ENS_18Kernel_traits_baseILj8192ES2_ffffjLj256EEEEELb0ELb0ELb1ELb1EEEvNS_9BwdParamsE --------------------------
	.section	.text._ZN10layer_norm13ln_bwd_kernelINS_13Kernel_traitsI6__halfffffjLj8192ELj1ELj1ELj8ELj16ENS_18Kernel_traits_baseILj8192ES2_ffffjLj256EEEEELb0ELb0ELb1ELb1EEEvNS_9BwdParamsE,"ax",@progbits
	.align	128
        .global         _ZN10layer_norm13ln_bwd_kernelINS_13Kernel_traitsI6__halfffffjLj8192ELj1ELj1ELj8ELj16ENS_18Kernel_traits_baseILj8192ES2_ffffjLj256EEEEELb0ELb0ELb1ELb1EEEvNS_9BwdParamsE
        .type           _ZN10layer_norm13ln_bwd_kernelINS_13Kernel_traitsI6__halfffffjLj8192ELj1ELj1ELj8ELj16ENS_18Kernel_traits_baseILj8192ES2_ffffjLj256EEEEELb0ELb0ELb1ELb1EEEvNS_9BwdParamsE,@function
        .size           _ZN10layer_norm13ln_bwd_kernelINS_13Kernel_traitsI6__halfffffjLj8192ELj1ELj1ELj8ELj16ENS_18Kernel_traits_baseILj8192ES2_ffffjLj256EEEEELb0ELb0ELb1ELb1EEEvNS_9BwdParamsE,(.L_x_15741 - _ZN10layer_norm13ln_bwd_kernelINS_13Kernel_traitsI6__halfffffjLj8192ELj1ELj1ELj8ELj16ENS_18Kernel_traits_baseILj8192ES2_ffffjLj256EEEEELb0ELb0ELb1ELb1EEEvNS_9BwdParamsE)
        .other          _ZN10layer_norm13ln_bwd_kernelINS_13Kernel_traitsI6__halfffffjLj8192ELj1ELj1ELj8ELj16ENS_18Kernel_traits_baseILj8192ES2_ffffjLj256EEEEELb0ELb0ELb1ELb1EEEvNS_9BwdParamsE,@"STO_CUDA_ENTRY STV_DEFAULT"
_ZN10layer_norm13ln_bwd_kernelINS_13Kernel_traitsI6__halfffffjLj8192ELj1ELj1ELj8ELj16ENS_18Kernel_traits_baseILj8192ES2_ffffjLj256EEEEELb0ELb0ELb1ELb1EEEvNS_9BwdParamsE:
.text._ZN10layer_norm13ln_bwd_kernelINS_13Kernel_traitsI6__halfffffjLj8192ELj1ELj1ELj8ELj16ENS_18Kernel_traits_baseILj8192ES2_ffffjLj256EEEEELb0ELb0ELb1ELb1EEEvNS_9BwdParamsE:
        /* <DEDUP_REMOVED lines=47> */
[----:B0-----:R-:W5:Y:S04]  /*02f0*/  LDG.E.64 R188, desc[UR14][R174.64+0x3000] ;  /* 0x0030000eaebc7981 */ /* 0x001f68000c1e1b00 */
[----:B------:R-:W2:Y:S04]  /*0300*/  LDG.E.64 R186, desc[UR14][R174.64+0x2800] ;  /* 0x0028000eaeba7981 */ /* 0x000ea8000c1e1b00 */
[----:B------:R-:W3:Y:S04]  /*0310*/  LDG.E.64 R184, desc[UR14][R174.64+0x2000] ;  /* 0x0020000eaeb87981 */ /* 0x000ee8000c1e1b00 */
[----:B------:R-:W4:Y:S04]  /*0320*/  LDG.E.64 R182, desc[UR14][R174.64+0x1800] ;  /* 0x0018000eaeb67981 */ /* 0x000f28000c1e1b00 */
[----:B------:R-:W4:Y:S04]  /*0330*/  LDG.E.64 R180, desc[UR14][R174.64+0x1000] ;  /* 0x0010000eaeb47981 */ /* 0x000f28000c1e1b00 */
[----:B------:R-:W4:Y:S04]  /*0340*/  LDG.E.64 R190, desc[UR14][R174.64+0x3800] ;  /* 0x0038000eaebe7981 */ /* 0x000f28000c1e1b00 */
[----:B------:R-:W4:Y:S04]  /*0350*/  LDG.E.64 R176, desc[UR14][R174.64] ;  /* 0x0000000eaeb07981 */ /* 0x000f28000c1e1b00 */
[----:B------:R-:W4:Y:S01]  /*0360*/  LDG.E.64 R178, desc[UR14][R174.64+0x800] ;  /* 0x0008000eaeb27981 */ /* 0x000f22000c1e1b00 */
[----:B------:R-:W-:Y:S01]  /*0370*/  HFMA2 R120, -RZ, RZ, 0, 0 ;  /* 0x00000000ff787431 */ /* 0x000fe200000001ff */
[----:B------:R-:W-:Y:S01]  /*0380*/  UPLOP3.LUT UP1, UPT, UPT, UPT, UPT, 0x40, 0x4 ;  /* 0x000000000004789c */ /* 0x000fe20003f2e870 */
[----:B-----5:R-:W-:-:S02]  /*0390*/  SHF.R.U64 R206, R188, 0x10, R189 ;  /* 0x00000010bcce7819 */ /* 0x020fc400000012bd */
[----:B------:R-:W-:Y:S02]  /*03a0*/  SHF.R.U32.HI R0, RZ, 0x10, R189 ;  /* 0x00000010ff007819 */ /* 0x000fe400000116bd */
[--C-:B--2---:R-:W-:Y:S02]  /*03b0*/  SHF.R.U64 R208, R186, 0x10, R187.reuse ;  /* 0x00000010bad07819 */ /* 0x104fe400000012bb */
[----:B------:R-:W-:Y:S02]  /*03c0*/  PRMT R206, R206, 0x5410, R0 ;  /* 0x00005410cece7816 */ /* 0x000fe40000000000 */
[----:B------:R-:W-:Y:S02]  /*03d0*/  SHF.R.U32.HI R0, RZ, 0x10, R187 ;  /* 0x00000010ff007819 */ /* 0x000fe400000116bb */
[----:B---3--:R-:W-:Y:S02]  /*03e0*/  SHF.R.U64 R210, R184, 0x10, R185 ;  /* 0x00000010b8d27819 */ /* 0x008fe400000012b9 */
[----:B------:R-:W-:-:S02]  /*03f0*/  PRMT R208, R208, 0x5410, R0 ;  /* 0x00005410d0d07816 */ /* 0x000fc40000000000 */
[----:B------:R-:W-:Y:S02]  /*0400*/  SHF.R.U32.HI R0, RZ, 0x10, R185 ;  /* 0x00000010ff007819 */ /* 0x000fe400000116b9 */
[--C-:B----4-:R-:W-:Y:S02]  /*0410*/  SHF.R.U64 R211, R182, 0x10, R183.reuse ;  /* 0x00000010b6d37819 */ /* 0x110fe400000012b7 */
[----:B------:R-:W-:Y:S02]  /*0420*/  PRMT R210, R210, 0x5410, R0 ;  /* 0x00005410d2d27816 */ /* 0x000fe40000000000 */
[----:B------:R-:W-:Y:S02]  /*0430*/  SHF.R.U32.HI R0, RZ, 0x10, R183 ;  /* 0x00000010ff007819 */ /* 0x000fe400000116b7 */
[----:B------:R-:W-:Y:S02]  /*0440*/  SHF.R.U64 R212, R180, 0x10, R181 ;  /* 0x00000010b4d47819 */ /* 0x000fe400000012b5 */
[----:B------:R-:W-:-:S02]  /*0450*/  PRMT R211, R211, 0x5410, R0 ;  /* 0x00005410d3d37816 */ /* 0x000fc40000000000 */
[----:B------:R-:W-:Y:S02]  /*0460*/  SHF.R.U32.HI R0, RZ, 0x10, R181 ;  /* 0x00000010ff007819 */ /* 0x000fe400000116b5 */
[--C-:B------:R-:W-:Y:S02]  /*0470*/  SHF.R.U64 R204, R190, 0x10, R191.reuse ;  /* 0x00000010becc7819 */ /* 0x100fe400000012bf */
[----:B------:R-:W-:Y:S02]  /*0480*/  SHF.R.U32.HI R2, RZ, 0x10, R191 ;  /* 0x00000010ff027819 */ /* 0x000fe400000116bf */
[----:B------:R-:W-:Y:S02]  /*0490*/  PRMT R212, R212, 0x5410, R0 ;  /* 0x00005410d4d47816 */ /* 0x000fe40000000000 */
[----:B------:R-:W-:Y:S02]  /*04a0*/  PRMT R204, R204, 0x5410, R2 ;  /* 0x00005410cccc7816 */ /* 0x000fe40000000002 */
[----:B------:R-:W-:-:S02]  /*04b0*/  SHF.R.U64 R214, R176, 0x10, R177 ;  /* 0x00000010b0d67819 */ /* 0x000fc400000012b1 */
[----:B------:R-:W-:Y:S02]  /*04c0*/  SHF.R.U32.HI R0, RZ, 0x10, R177 ;  /* 0x00000010ff007819 */ /* 0x000fe400000116b1 */
[--C-:B------:R-:W-:Y:S02]  /*04d0*/  SHF.R.U64 R213, R178, 0x10, R179.reuse ;  /* 0x00000010b2d57819 */ /* 0x100fe400000012b3 */
[----:B------:R-:W-:Y:S02]  /*04e0*/  SHF.R.U32.HI R2, RZ, 0x10, R179 ;  /* 0x00000010ff027819 */ /* 0x000fe400000116b3 */
[----:B------:R-:W-:Y:S02]  /*04f0*/  PRMT R214, R214, 0x5410, R0 ;  /* 0x00005410d6d67816 */ /* 0x000fe40000000000 */
[----:B------:R-:W-:Y:S02]  /*0500*/  PRMT R213, R213, 0x5410, R2 ;  /* 0x00005410d5d57816 */ /* 0x000fe40000000002 */
[----:B------:R-:W-:-:S07]  /*0510*/  MOV R0, UR4 ;  /* 0x0000000400007c02 */ /* 0x000fce0008000f00 */
.L_x_12963:
        /* <DEDUP_REMOVED lines=13> */
[----:B------:R-:W1:Y:S01]  /*05f0*/  LDC.64 R20, c[0x0][0x3c0] ;  /* 0x0000f000ff147b82 */ /* 0x000e620000000a00 */
[----:B------:R-:W-:Y:S01]  /*0600*/  IMAD R4, R0, UR17, RZ ;  /* 0x0000001100047c24 */ /* 0x000fe2000f8e02ff */
[----:B------:R-:W-:-:S04]  /*0610*/  IADD3 R6, PT, PT, R12, -0x1, RZ ;  /* 0xffffffff0c067810 */ /* 0x000fc80007ffe0ff */
[----:B------:R-:W-:Y:S01]  /*0620*/  SHF.R.S32.HI R5, RZ, 0x1f, R4 ;  /* 0x0000001fff057819 */ /* 0x000fe20000011404 */
[----:B------:R-:W-:Y:S01]  /*0630*/  IMAD R6, R6, UR17, RZ ;  /* 0x0000001106067c24 */ /* 0x000fe2000f8e02ff */
[----:B------:R-:W2:Y:S02]  /*0640*/  LDC.64 R14, c[0x0][0x3a8] ;  /* 0x0000ea00ff0e7b82 */ /* 0x000ea40000000a00 */
[----:B------:R-:W-:Y:S02]  /*0650*/  LEA.HI R5, R5, R4, RZ, 0x2 ;  /* 0x0000000405057211 */ /* 0x000fe400078f10ff */
[----:B------:R-:W-:-:S04]  /*0660*/  SHF.R.S32.HI R7, RZ, 0x1f, R6 ;  /* 0x0000001fff077819 */ /* 0x000fc80000011406 */
[----:B------:R-:W3:Y:S01]  /*0670*/  LDC.64 R2, c[0x0][0x428] ;  /* 0x00010a00ff027b82 */ /* 0x000ee20000000a00 */
[----:B------:R-:W-:Y:S01]  /*0680*/  LEA.HI R7, R7, R6, RZ, 0x2 ;  /* 0x0000000607077211 */ /* 0x000fe200078f10ff */
[----:B-1----:R-:W-:-:S05]  /*0690*/  IMAD.WIDE R20, R0, 0x4, R20 ;  /* 0x0000000400147825 */ /* 0x002fca00078e0214 */
[----:B------:R-:W4:Y:S01]  /*06a0*/  LDG.E R209, desc[UR14][R20.64] ;  /* 0x0000000e14d17981 */ /* 0x000f22000c1e1900 */
[-C--:B0-----:R-:W-:Y:S02]  /*06b0*/  LEA.HI.SX32 R197, R5, R8.reuse, 0x1e ;  /* 0x0000000805c57211 */ /* 0x081fe400078ff2ff */
[----:B------:R-:W-:-:S03]  /*06c0*/  LEA.HI.SX32 R173, R7, R8, 0x1e ;  /* 0x0000000807ad7211 */ /* 0x000fc600078ff2ff */
[C---:B--2---:R-:W-:Y:S01]  /*06d0*/  IMAD.WIDE.U32 R4, R197.reuse, 0x10, R14 ;  /* 0x00000010c5047825 */ /* 0x044fe200078e000e */
[----:B------:R-:W-:-:S03]  /*06e0*/  IADD3 R205, PT, PT, R197, 0x100, RZ ;  /* 0x00000100c5cd7810 */ /* 0x000fc60007ffe0ff */
[----:B---3--:R-:W-:Y:S02]  /*06f0*/  IMAD.WIDE.U32 R8, R173, 0x10, R2 ;  /* 0x00000010ad087825 */ /* 0x008fe400078e0002 */
[----:B------:R-:W2:Y:S02]  /*0700*/  LDG.E.128 R4, desc[UR14][R4.64] ;  /* 0x0000000e04047981 */ /* 0x000ea4000c1e1d00 */
[----:B------:R-:W-:Y:S01]  /*0710*/  IMAD.WIDE.U32 R16, R205, 0x10, R14 ;  /* 0x00000010cd107825 */ /* 0x000fe200078e000e */
[----:B------:R-:W-:Y:S01]  /*0720*/  IADD3 R23, PT, PT, R173, 0x100, RZ ;  /* 0x00000100ad177810 */ /* 0x000fe20007ffe0ff */
[----:B------:R-:W3:Y:S01]  /*0730*/  LDG.E.128 R8, desc[UR14][R8.64] ;  /* 0x0000000e08087981 */ /* 0x000ee2000c1e1d00 */
[----:B------:R-:W-:-:S03]  /*0740*/  IADD3 R207, PT, PT, R197, 0x200, RZ ;  /* 0x00000200c5cf7810 */ /* 0x000fc60007ffe0ff */
[----:B------:R-:W3:Y:S01]  /*0750*/  LDG.E.128 R16, desc[UR14][R16.64] ;  /* 0x0000000e10107981 */ /* 0x000ee2000c1e1d00 */
[----:B------:R-:W-:Y:S01]  /*0760*/  IMAD.WIDE.U32 R22, R23, 0x10, R2 ;  /* 0x0000001017167825 */ /* 0x000fe200078e0002 */
[----:B------:R-:W-:-:S03]  /*0770*/  IADD3 R215, PT, PT, R197, 0x300, RZ ;  /* 0x00000300c5d77810 */ /* 0x000fc60007ffe0ff */
[--C-:B------:R-:W-:Y:S01]  /*0780*/  IMAD.WIDE.U32 R24, R207, 0x10, R14.reuse ;  /* 0x00000010cf187825 */ /* 0x100fe200078e000e */
[----:B------:R-:W-:Y:S01]  /*0790*/  IADD3 R133, PT, PT, R173, 0x200, RZ ;  /* 0x00000200ad857810 */ /* 0x000fe20007ffe0ff */
[----:B------:R-:W3:Y:S02]  /*07a0*/  LDG.E.128 R20, desc[UR14][R22.64] ;  /* 0x0000000e16147981 */ /* 0x000ee4000c1e1d00 */
[----:B------:R-:W-:Y:S02]  /*07b0*/  IMAD.WIDE.U32 R136, R215, 0x10, R14 ;  /* 0x00000010d7887825 */ /* 0x000fe400078e000e */
[----:B------:R-:W3:Y:S02]  /*07c0*/  LDG.E.128 R24, desc[UR14][R24.64] ;  /* 0x0000000e18187981 */ /* 0x000ee4000c1e1d00 */
[----:B------:R-:W-:Y:S01]  /*07d0*/  IMAD.WIDE.U32 R132, R133, 0x10, R2 ;  /* 0x0000001085847825 */ /* 0x000fe200078e0002 */
[----:B------:R-:W-:Y:S01]  /*07e0*/  IADD3 R141, PT, PT, R173, 0x300, RZ ;  /* 0x00000300ad8d7810 */ /* 0x000fe20007ffe0ff */
[----:B------:R-:W3:Y:S01]  /*07f0*/  LDG.E.128 R136, desc[UR14][R136.64] ;  /* 0x0000000e88887981 */ /* 0x000ee2000c1e1d00 */
[----:B------:R-:W-:-:S03]  /*0800*/  IADD3 R221, PT, PT, R197, 0x500, RZ ;  /* 0x00000500c5dd7810 */ /* 0x000fc60007ffe0ff */
[----:B------:R-:W3:Y:S01]  /*0810*/  LDG.E.128 R132, desc[UR14][R132.64] ;  /* 0x0000000e84847981 */ /* 0x000ee2000c1e1d00 */
[----:B------:R-:W-:Y:S01]  /*0820*/  IMAD.WIDE.U32 R140, R141, 0x10, R2 ;  /* 0x000000108d8c7825 */ /* 0x000fe200078e0002 */
[----:B------:R-:W-:Y:S02]  /*0830*/  IADD3 R219, PT, PT, R197, 0x400, RZ ;  /* 0x00000400c5db7810 */ /* 0x000fe40007ffe0ff */
[----:B------:R-:W-:Y:S01]  /*0840*/  IADD3 R149, PT, PT, R173, 0x400, RZ ;  /* 0x00000400ad957810 */ /* 0x000fe20007ffe0ff */
[--C-:B------:R-:W-:Y:S01]  /*0850*/  IMAD.WIDE.U32 R152, R221, 0x10, R14.reuse ;  /* 0x00000010dd987825 */ /* 0x100fe200078e000e */
[----:B------:R-:W-:Y:S01]  /*0860*/  IADD3 R157, PT, PT, R173, 0x500, RZ ;  /* 0x00000500ad9d7810 */ /* 0x000fe20007ffe0ff */
[----:B------:R-:W3:Y:S02]  /*0870*/  LDG.E.128 R140, desc[UR14][R140.64] ;  /* 0x0000000e8c8c7981 */ /* 0x000ee4000c1e1d00 */
[----:B------:R-:W-:Y:S02]  /*0880*/  IMAD.WIDE.U32 R144, R219, 0x10, R14 ;  /* 0x00000010db907825 */ /* 0x000fe400078e000e */
[----:B------:R-:W3:Y:S02]  /*0890*/  LDG.E.128 R152, desc[UR14][R152.64] ;  /* 0x0000000e98987981 */ /* 0x000ee4000c1e1d00 */
[----:B------:R-:W-:-:S02]  /*08a0*/  IMAD.WIDE.U32 R148, R149, 0x10, R2 ;  /* 0x0000001095947825 */ /* 0x000fc400078e0002 */
[----:B------:R-:W3:Y:S02]  /*08b0*/  LDG.E.128 R144, desc[UR14][R144.64] ;  /* 0x0000000e90907981 */ /* 0x000ee4000c1e1d00 */
[----:B------:R-:W-:Y:S02]  /*08c0*/  IMAD.WIDE.U32 R156, R157, 0x10, R2 ;  /* 0x000000109d9c7825 */ /* 0x000fe400078e0002 */
[----:B------:R-:W3:Y:S04]  /*08d0*/  LDG.E.128 R148, desc[UR14][R148.64] ;  /* 0x0000000e94947981 */ /* 0x000ee8000c1e1d00 */
[----:B------:R-:W3:Y:S01]  /*08e0*/  LDG.E.128 R156, desc[UR14][R156.64] ;  /* 0x0000000e9c9c7981 */ /* 0x000ee2000c1e1d00 */
[----:B------:R-:W-:Y:S02]  /*08f0*/  IADD3 R223, PT, PT, R197, 0x600, RZ ;  /* 0x00000600c5df7810 */ /* 0x000fe40007ffe0ff */
[----:B------:R-:W-:-:S03]  /*0900*/  IADD3 R165, PT, PT, R173, 0x600, RZ ;  /* 0x00000600ada57810 */ /* 0x000fc60007ffe0ff */
[----:B------:R-:W-:-:S04]  /*0910*/  IMAD.WIDE.U32 R160, R223, 0x10, R14 ;  /* 0x00000010dfa07825 */ /* 0x000fc800078e000e */
[----:B------:R-:W-:Y:S02]  /*0920*/  IMAD.WIDE.U32 R164, R165, 0x10, R2 ;  /* 0x00000010a5a47825 */ /* 0x000fe400078e0002 */
[----:B------:R-:W3:Y:S04]  /*0930*/  LDG.E.128 R160, desc[UR14][R160.64] ;  /* 0x0000000ea0a07981 */ /* 0x000ee8000c1e1d00 */
[----:B------:R-:W3:Y:S01]  /*0940*/  LDG.E.128 R164, desc[UR14][R164.64] ;  /* 0x0000000ea4a47981 */ /* 0x000ee2000c1e1d00 */
[----:B------:R-:W-:Y:S01]  /*0950*/  UMOV UR6, UR8 ;  /* 0x0000000800067c82 */ /* 0x000fe20008000000 */
[----:B------:R-:W-:Y:S01]  /*0960*/  IADD3 R225, PT, PT, R197, 0x700, RZ ;  /* 0x00000700c5e17810 */ /* 0x000fe20007ffe0ff */
[----:B------:R-:W-:Y:S01]  /*0970*/  UISETP.NE.U32.AND UP0, UPT, UR6, URZ, UPT ;  /* 0x000000ff0600728c */ /* 0x000fe2000bf05070 */
[----:B------:R-:W-:Y:S01]  /*0980*/  UMOV UR7, UR9 ;  /* 0x0000000900077c82 */ /* 0x000fe20008000000 */
[----:B------:R-:W-:-:S02]  /*0990*/  IADD3 R173, PT, PT, R173, 0x700, RZ ;  /* 0x00000700adad7810 */ /* 0x000fc40007ffe0ff */
[----:B------:R-:W-:Y:S01]  /*09a0*/  UISETP.NE.AND.EX UP0, UPT, UR7, URZ, UPT, UP0 ;  /* 0x000000ff0700728c */ /* 0x000fe2000bf05300 */
[----:B------:R-:W-:-:S04]  /*09b0*/  IMAD.WIDE.U32 R168, R225, 0x10, R14 ;  /* 0x00000010e1a87825 */ /* 0x000fc800078e000e */
[----:B------:R-:W-:Y:S01]  /*09c0*/  IMAD.WIDE.U32 R172, R173, 0x10, R2 ;  /* 0x00000010adac7825 */ /* 0x000fe200078e0002 */
[----:B------:R-:W-:Y:S01]  /*09d0*/  PLOP3.LUT P0, PT, PT, PT, UP0, 0x80, 0x8 ;  /* 0x000000000008781c */ /* 0x000fe20003f0f008 */
[----:B------:R-:W3:Y:S04]  /*09e0*/  LDG.E.128 R168, desc[UR14][R168.64] ;  /* 0x0000000ea8a87981 */ /* 0x000ee8000c1e1d00 */
[----:B------:R-:W3:Y:S08]  /*09f0*/  LDG.E.128 R172, desc[UR14][R172.64] ;  /* 0x0000000eacac7981 */ /* 0x000ef0000c1e1d00 */
[----:B------:R-:W0:Y:S08]  /*0a00*/  @P0 LDC.64 R194, c[0x0][0x438] ;  /* 0x00010e00ffc20b82 */ /* 0x000e300000000a00 */
[----:B------:R-:W1:Y:S08]  /*0a10*/  @P0 LDC.64 R216, c[0x0][0x438] ;  /* 0x00010e00ffd80b82 */ /* 0x000e700000000a00 */
[----:B------:R-:W1:Y:S01]  /*0a20*/  @P0 LDC.64 R2, c[0x0][0x438] ;  /* 0x00010e00ff020b82 */ /* 0x000e620000000a00 */
[----:B0-----:R-:W-:-:S07]  /*0a30*/  @P0 IMAD.WIDE.U32 R194, R219, 0x10, R194 ;  /* 0x00000010dbc20825 */ /* 0x001fce00078e00c2 */
[----:B------:R-:W0:Y:S01]  /*0a40*/  @P0 LDC.64 R202, c[0x0][0x438] ;  /* 0x00010e00ffca0b82 */ /* 0x000e220000000a00 */
[----:B------:R-:W-:Y:S01]  /*0a50*/  ISETP.NE.AND P1, PT, RZ, UR16, PT ;  /* 0x00000010ff007c0c */ /* 0x000fe2000bf25270 */
[----:B------:R-:W5:Y:S01]  /*0a60*/  @P0 LDG.E.128 R40, desc[UR14][R194.64] ;  /* 0x0000000ec2280981 */ /* 0x000f62000c1e1d00 */
[----:B-1----:R-:W-:-:S05]  /*0a70*/  @P0 IMAD.WIDE.U32 R216, R207, 0x10, R216 ;  /* 0x00000010cfd80825 */ /* 0x002fca00078e00d8 */
[----:B------:R-:W1:Y:S01]  /*0a80*/  @P0 LDC.64 R198, c[0x0][0x438] ;  /* 0x00010e00ffc60b82 */ /* 0x000e620000000a00 */
[----:B------:R-:W5:Y:S01]  /*0a90*/  @P0 LDG.E.128 R48, desc[UR14][R216.64] ;  /* 0x0000000ed8300981 */ /* 0x000f62000c1e1d00 */
[----:B------:R-:W-:-:S06]  /*0aa0*/  @P0 IMAD.WIDE.U32 R218, R225, 0x10, R2 ;  /* 0x00000010e1da0825 */ /* 0x000fcc00078e0002 */
[----:B------:R-:W1:Y:S01]  /*0ab0*/  @P0 LDC.64 R200, c[0x0][0x438] ;  /* 0x00010e00ffc80b82 */ /* 0x000e620000000a00 */
[----:B------:R-:W5:Y:S07]  /*0ac0*/  @P0 LDG.E.128 R28, desc[UR14][R218.64] ;  /* 0x0000000eda1c0981 */ /* 0x000f6e000c1e1d00 */
[----:B------:R-:W1:Y:S08]  /*0ad0*/  @P0 LDC.64 R14, c[0x0][0x438] ;  /* 0x00010e00ff0e0b82 */ /* 0x000e700000000a00 */
[----:B------:R-:W1:Y:S01]  /*0ae0*/  @P0 LDC.64 R192, c[0x0][0x438] ;  /* 0x00010e00ffc00b82 */ /* 0x000e620000000a00 */
[----:B0-----:R-:W-:-:S04]  /*0af0*/  @P0 IMAD.WIDE.U32 R202, R205, 0x10, R202 ;  /* 0x00000010cdca0825 */ /* 0x001fc800078e00ca */
[----:B-1----:R-:W-:Y:S01]  /*0b00*/  @P0 IMAD.WIDE.U32 R198, R197, 0x10, R198 ;  /* 0x00000010c5c60825 */ /* 0x002fe200078e00c6 */
[----:B------:R-:W5:Y:S03]  /*0b10*/  @P0 LDG.E.128 R52, desc[UR14][R202.64] ;  /* 0x0000000eca340981 */ /* 0x000f66000c1e1d00 */
[----:B------:R-:W-:Y:S01]  /*0b20*/  @P0 IMAD.WIDE.U32 R200, R215, 0x10, R200 ;  /* 0x00000010d7c80825 */ /* 0x000fe200078e00c8 */
[----:B------:R-:W5:Y:S04]  /*0b30*/  @P0 LDG.E.128 R56, desc[UR14][R198.64] ;  /* 0x0000000ec6380981 */ /* 0x000f68000c1e1d00 */
[----:B------:R-:W5:Y:S01]  /*0b40*/  @P0 LDG.E.128 R44, desc[UR14][R200.64] ;  /* 0x0000000ec82c0981 */ /* 0x000f62000c1e1d00 */
[----:B------:R-:W-:-:S04]  /*0b50*/  @P0 IMAD.WIDE.U32 R14, R223, 0x10, R14 ;  /* 0x00000010df0e0825 */ /* 0x000fc800078e000e */
[----:B------:R-:W-:Y:S01]  /*0b60*/  HADD2.F32 R197, -RZ, R176.H0_H0 ;  /* 0x200000b0ffc57230 */ /* 0x000fe20000004100 */
[----:B------:R0:W5:Y:S01]  /*0b70*/  @P0 LDG.E.128 R32, desc[UR14][R14.64] ;  /* 0x0000000e0e200981 */ /* 0x000162000c1e1d00 */
[----:B------:R-:W-:-:S05]  /*0b80*/  @P0 IMAD.WIDE.U32 R192, R221, 0x10, R192 ;  /* 0x00000010ddc00825 */ /* 0x000fca00078e00c0 */
[----:B------:R1:W5:Y:S01]  /*0b90*/  @P0 LDG.E.128 R36, desc[UR14][R192.64] ;  /* 0x0000000ec0240981 */ /* 0x000362000c1e1d00 */
[----:B0-----:R-:W-:Y:S02]  /*0ba0*/  HADD2.F32 R15, -RZ, R177.H0_H0 ;  /* 0x200000b1ff0f7230 */ /* 0x001fe40000004100 */
[----:B------:R-:W-:Y:S01]  /*0bb0*/  HADD2.F32 R14, -RZ, R214.H1_H1 ;  /* 0x300000d6ff0e7230 */ /* 0x000fe20000004100 */
[----:B----4-:R-:W-:-:S05]  /*0bc0*/  FSEL R209, R209, RZ, !P1 ;  /* 0x000000ffd1d17208 */ /* 0x010fca0004800000 */
[C---:B--2---:R-:W-:Y:S01]  /*0bd0*/  FADD.FTZ R202, -R209.reuse, R6 ;  /* 0x00000006d1ca7221 */ /* 0x044fe20000010100 */
[C---:B------:R-:W-:Y:S01]  /*0be0*/  FADD.FTZ R4, -R209.reuse, R4 ;  /* 0x00000004d1047221 */ /* 0x040fe20000010100 */
[----:B------:R-:W-:Y:S02]  /*0bf0*/  HADD2.F32 R6, -RZ, R214.H0_H0 ;  /* 0x200000d6ff067230 */ /* 0x000fe40000004100 */
[C---:B------:R-:W-:Y:S01]  /*0c00*/  FADD.FTZ R198, -R209.reuse, R5 ;  /* 0x00000005d1c67221 */ /* 0x040fe20000010100 */
[----:B------:R-:W-:Y:S01]  /*0c10*/  FADD.FTZ R200, -R209, R7 ;  /* 0x00000007d1c87221 */ /* 0x000fe20000010100 */
[C---:B-----5:R-:W-:Y:S02]  /*0c20*/  FMUL.FTZ R3, R13.reuse, R4 ;  /* 0x000000040d037220 */ /* 0x060fe40000410000 */
[----:B------:R-:W-:Y:S01]  /*0c30*/  FMUL.FTZ R4, R13, R198 ;  /* 0x000000c60d047220 */ /* 0x000fe20000410000 */
[----:B---3--:R-:W-:Y:S01]  /*0c40*/  FMUL.FTZ R5, R9, R6 ;  /* 0x0000000609057220 */ /* 0x008fe20000410000 */
[----:B------:R-:W-:Y:S01]  /*0c50*/  FMUL.FTZ R6, R13, R200 ;  /* 0x000000c80d067220 */ /* 0x000fe20000410000 */
[C---:B------:R-:W-:Y:S01]  /*0c60*/  FADD.FTZ R16, -R209.reuse, R16 ;  /* 0x00000010d1107221 */ /* 0x040fe20000010100 */
        /* <DEDUP_REMOVED lines=10> */
[----:B-1----:R-:W-:Y:S01]  /*0d10*/  FADD.FTZ R192, -R209, R19 ;  /* 0x00000013d1c07221 */ /* 0x002fe20000010100 */
[----:B------:R-:W-:Y:S01]  /*0d20*/  FMUL.FTZ R7, R13, R202 ;  /* 0x000000ca0d077220 */ /* 0x000fe20000410000 */
[----:B------:R-:W-:-:S02]  /*0d30*/  HADD2.F32 R15, -RZ, R178.H0_H0 ;  /* 0x200000b2ff0f7230 */ /* 0x000fc40000004100 */
[----:B------:R-:W-:Y:S01]  /*0d40*/  FADD.FTZ R14, -R209, R17 ;  /* 0x00000011d10e7221 */ /* 0x000fe20000010100 */
[C---:B------:R-:W-:Y:S01]  /*0d50*/  FMUL.FTZ R11, R13.reuse, R16 ;  /* 0x000000100d0b7220 */ /* 0x040fe20000410000 */
[----:B------:R-:W-:Y:S02]  /*0d60*/  HADD2.F32 R19, -RZ, R179.H0_H0 ;  /* 0x200000b3ff137230 */ /* 0x000fe40000004100 */
[C---:B------:R-:W-:Y:S01]  /*0d70*/  FMUL.FTZ R17, R13.reuse, R18 ;  /* 0x000000120d117220 */ /* 0x040fe20000410000 */
[--C-:B------:R-:W-:Y:S02]  /*0d80*/  HADD2.F32 R16, -RZ, R213.reuse.H0_H0 ;  /* 0x200000d5ff107230 */ /* 0x100fe40000004100 */
[----:B------:R-:W-:Y:S01]  /*0d90*/  FADD.FTZ R98, R98, R10 ;  /* 0x0000000a62627221 */ /* 0x000fe20000010000 */
[----:B------:R-:W-:Y:S01]  /*0da0*/  FFMA.FTZ R62, R10, R7, R62 ;  /* 0x000000070a3e7223 */ /* 0x000fe2000001003e */
[----:B------:R-:W-:Y:S01]  /*0db0*/  FMUL.FTZ R14, R13, R14 ;  /* 0x0000000e0d0e7220 */ /* 0x000fe20000410000 */
[----:B------:R-:W-:Y:S01]  /*0dc0*/  FMUL.FTZ R10, R20, R15 ;  /* 0x0000000f140a7220 */ /* 0x000fe20000410000 */
[----:B------:R-:W-:Y:S01]  /*0dd0*/  FMUL.FTZ R18, R22, R19 ;  /* 0x0000001316127220 */ /* 0x000fe20000410000 */
[----:B------:R-:W-:Y:S01]  /*0de0*/  FADD.FTZ R94, R94, R22 ;  /* 0x000000165e5e7221 */ /* 0x000fe20000010000 */
[----:B------:R-:W-:Y:S01]  /*0df0*/  FFMA.FTZ R66, R22, R17, R66 ;  /* 0x0000001116427223 */ /* 0x000fe20000010042 */
[----:B------:R-:W-:Y:S01]  /*0e00*/  FADD.FTZ R24, -R209, R24 ;  /* 0x00000018d1187221 */ /* 0x000fe20000010100 */
[----:B------:R-:W-:Y:S01]  /*0e10*/  FMUL.FTZ R15, R21, R16 ;  /* 0x00000010150f7220 */ /* 0x000fe20000410000 */
[----:B------:R-:W-:Y:S01]  /*0e20*/  FADD.FTZ R22, -R209, R25 ;  /* 0x00000019d1167221 */ /* 0x000fe20000010100 */
[----:B------:R-:W-:Y:S01]  /*0e30*/  FMUL.FTZ R16, R13, R192 ;  /* 0x000000c00d107220 */ /* 0x000fe20000410000 */
[----:B------:R-:W-:Y:S01]  /*0e40*/  FADD.FTZ R92, R92, R20 ;  /* 0x000000145c5c7221 */ /* 0x000fe20000010000 */
[----:B------:R-:W-:Y:S01]  /*0e50*/  FFMA.FTZ R64, R20, R11, R64 ;  /* 0x0000000b14407223 */ /* 0x000fe20000010040 */
[----:B------:R-:W-:Y:S01]  /*0e60*/  FADD.FTZ R93, R93, R21 ;  /* 0x000000155d5d7221 */ /* 0x000fe20000010000 */
[----:B------:R-:W-:Y:S01]  /*0e70*/  FFMA.FTZ R65, R21, R14, R65 ;  /* 0x0000000e15417223 */ /* 0x000fe20000010041 */
[----:B------:R-:W-:Y:S01]  /*0e80*/  FADD.FTZ R192, -R209, R26 ;  /* 0x0000001ad1c07221 */ /* 0x000fe20000010100 */
[----:B------:R-:W-:-:S02]  /*0e90*/  HADD2.F32 R20, -RZ, R213.H1_H1 ;  /* 0x300000d5ff147230 */ /* 0x000fc40000004100 */
[C---:B------:R-:W-:Y:S01]  /*0ea0*/  FMUL.FTZ R21, R13.reuse, R24 ;  /* 0x000000180d157220 */ /* 0x040fe20000410000 */
[----:B------:R-:W-:Y:S02]  /*0eb0*/  HADD2.F32 R26, -RZ, R212.H0_H0 ;  /* 0x200000d4ff1a7230 */ /* 0x000fe40000004100 */
[----:B------:R-:W-:Y:S01]  /*0ec0*/  FMUL.FTZ R24, R13, R22 ;  /* 0x000000160d187220 */ /* 0x000fe20000410000 */
        /* <DEDUP_REMOVED lines=8> */
[----:B------:R-:W-:Y:S01]  /*0f50*/  FMUL.FTZ R133, R13, R136 ;  /* 0x000000880d857220 */ /* 0x000fe20000410000 */
[----:B------:R-:W-:Y:S02]  /*0f60*/  HADD2.F32 R136, -RZ, R211.H1_H1 ;  /* 0x300000d3ff887230 */ /* 0x000fe40000004100 */
[----:B------:R-:W-:Y:S01]  /*0f70*/  FADD.FTZ R194, -R209, R27 ;  /* 0x0000001bd1c27221 */ /* 0x000fe20000010100 */
[----:B------:R-:W-:Y:S01]  /*0f80*/  FADD.FTZ R88, R88, R132 ;  /* 0x0000008458587221 */ /* 0x000fe20000010000 */
[C---:B------:R-:W-:Y:S01]  /*0f90*/  FMUL.FTZ R20, R132.reuse, R23 ;  /* 0x0000001784147220 */ /* 0x040fe20000410000 */
[----:B------:R-:W-:Y:S01]  /*0fa0*/  FFMA.FTZ R120, R132, R21, R120 ;  /* 0x0000001584787223 */ /* 0x000fe20000010078 */
[----:B------:R-:W-:Y:S02]  /*0fb0*/  HADD2.F32 R132, -RZ, R212.H1_H1 ;  /* 0x300000d4ff847230 */ /* 0x000fe40000004100 */
[----:B------:R-:W-:Y:S01]  /*0fc0*/  FMUL.FTZ R195, R143, R136 ;  /* 0x000000888fc37220 */ /* 0x000fe20000410000 */
[----:B------:R-:W-:Y:S01]  /*0fd0*/  FMUL.FTZ R26, R13, R194 ;  /* 0x000000c20d1a7220 */ /* 0x000fe20000410000 */
[----:B------:R-:W-:-:S02]  /*0fe0*/  HADD2.F32 R136, -RZ, R210.H1_H1 ;  /* 0x300000d2ff887230 */ /* 0x000fc40000004100 */
[----:B------:R-:W-:Y:S01]  /*0ff0*/  FMUL.FTZ R25, R13, R192 ;  /* 0x000000c00d197220 */ /* 0x000fe20000410000 */
[C---:B------:R-:W-:Y:S01]  /*1000*/  FADD.FTZ R192, -R209.reuse, R137 ;  /* 0x00000089d1c07221 */ /* 0x040fe20000010100 */
[----:B------:R-:W-:Y:S02]  /*1010*/  HADD2.F32 R137, -RZ, R186.H0_H0 ;  /* 0x200000baff897230 */ /* 0x000fe40000004100 */
[----:B------:R-:W-:Y:S01]  /*1020*/  FADD.FTZ R152, -R209, R152 ;  /* 0x00000098d1987221 */ /* 0x000fe20000010100 */
[----:B------:R-:W-:Y:S01]  /*1030*/  FMUL.FTZ R27, R135, R132 ;  /* 0x00000084871b7220 */ /* 0x000fe20000410000 */
[----:B------:R-:W-:Y:S01]  /*1040*/  FADD.FTZ R91, R91, R135 ;  /* 0x000000875b5b7221 */ /* 0x000fe20000010000 */
[----:B------:R-:W-:Y:S01]  /*1050*/  FFMA.FTZ R123, R135, R26, R123 ;  /* 0x0000001a877b7223 */ /* 0x000fe2000001007b */
[----:B------:R-:W-:Y:S02]  /*1060*/  HADD2.F32 R135, -RZ, R182.H0_H0 ;  /* 0x200000b6ff877230 */ /* 0x000fe40000004100 */
[----:B------:R-:W-:Y:S01]  /*1070*/  FADD.FTZ R144, -R209, R144 ;  /* 0x00000090d1907221 */ /* 0x000fe20000010100 */
[----:B------:R-:W-:Y:S01]  /*1080*/  FMUL.FTZ R205, R151, R136 ;  /* 0x0000008897cd7220 */ /* 0x000fe20000410000 */
[----:B------:R-:W-:Y:S01]  /*1090*/  FADD.FTZ R136, -R209, R153 ;  /* 0x00000099d1887221 */ /* 0x000fe20000010100 */
[C---:B------:R-:W-:Y:S01]  /*10a0*/  FMUL.FTZ R153, R13.reuse, R152 ;  /* 0x000000980d997220 */ /* 0x040fe20000410000 */
[----:B------:R-:W-:Y:S01]  /*10b0*/  FMUL.FTZ R152, R156, R137 ;  /* 0x000000899c987220 */ /* 0x000fe20000410000 */
[----:B------:R-:W-:Y:S01]  /*10c0*/  FMUL.FTZ R199, R13, R144 ;  /* 0x000000900dc77220 */ /* 0x000fe20000410000 */
[----:B------:R-:W-:Y:S01]  /*10d0*/  FFMA.FTZ R137, R3, R2, RZ ;  /* 0x0000000203897223 */ /* 0x000fe200000100ff */
[----:B------:R-:W-:-:S02]  /*10e0*/  HADD2.F32 R23, -RZ, R181.H0_H0 ;  /* 0x200000b5ff177230 */ /* 0x000fc40000004100 */
[----:B------:R-:W-:Y:S01]  /*10f0*/  FMUL.FTZ R132, R140, R135 ;  /* 0x000000878c847220 */ /* 0x000fe20000410000 */
[----:B------:R-:W-:Y:S01]  /*1100*/  FADD.FTZ R84, R84, R140 ;  /* 0x0000008c54547221 */ /* 0x000fe20000010000 */
[----:B------:R-:W-:Y:S01]  /*1110*/  FFMA.FTZ R116, R140, R133, R116 ;  /* 0x000000858c747223 */ /* 0x000fe20000010074 */
[----:B------:R-:W-:Y:S01]  /*1120*/  FADD.FTZ R144, RZ, R2 ;  /* 0x00000002ff907221 */ /* 0x000fe20000010000 */
[----:B------:R-:W-:Y:S01]  /*1130*/  FADD.FTZ R140, -R209, R154 ;  /* 0x0000009ad18c7221 */ /* 0x000fe20000010100 */
[----:B------:R-:W-:Y:S01]  /*1140*/  FMUL.FTZ R154, R13, R136 ;  /* 0x000000880d9a7220 */ /* 0x000fe20000410000 */
[C---:B------:R-:W-:Y:S01]  /*1150*/  FADD.FTZ R194, -R209.reuse, R139 ;  /* 0x0000008bd1c27221 */ /* 0x040fe20000010100 */
[----:B------:R-:W-:Y:S01]  /*1160*/  FFMA.FTZ R136, R4, R5, R137 ;  /* 0x0000000504887223 */ /* 0x000fe20000010089 */
[----:B------:R-:W-:Y:S01]  /*1170*/  FADD.FTZ R138, -R209, R138 ;  /* 0x0000008ad18a7221 */ /* 0x000fe20000010100 */
[----:B------:R-:W-:Y:S01]  /*1180*/  FADD.FTZ R139, R5, R144 ;  /* 0x00000090058b7221 */ /* 0x000fe20000010000 */
[----:B------:R-:W-:Y:S01]  /*1190*/  FMUL.FTZ R23, R134, R23 ;  /* 0x0000001786177220 */ /* 0x000fe20000410000 */
[----:B------:R-:W-:Y:S01]  /*11a0*/  FADD.FTZ R90, R90, R134 ;  /* 0x000000865a5a7221 */ /* 0x000fe20000010000 */
[----:B------:R-:W-:Y:S01]  /*11b0*/  FFMA.FTZ R122, R134, R25, R122 ;  /* 0x00000019867a7223 */ /* 0x000fe2000001007a */
[----:B------:R-:W-:-:S02]  /*11c0*/  HADD2.F32 R134, -RZ, R211.H0_H0 ;  /* 0x200000d3ff867230 */ /* 0x000fc40000004100 */
[----:B------:R-:W-:Y:S01]  /*11d0*/  FMUL.FTZ R192, R13, R192 ;  /* 0x000000c00dc07220 */ /* 0x000fe20000410000 */
[----:B------:R-:W-:Y:S02]  /*11e0*/  HADD2.F32 R135, -RZ, R183.H0_H0 ;  /* 0x200000b7ff877230 */ /* 0x000fe40000004100 */
[----:B------:R-:W-:Y:S01]  /*11f0*/  FFMA.FTZ R137, R7, R8, R136 ;  /* 0x0000000807897223 */ /* 0x000fe20000010088 */
[----:B------:R-:W-:Y:S01]  /*1200*/  FMUL.FTZ R193, R13, R138 ;  /* 0x0000008a0dc17220 */ /* 0x000fe20000410000 */
[----:B------:R-:W-:Y:S01]  /*1210*/  FADD.FTZ R144, R8, R139 ;  /* 0x0000008b08907221 */ /* 0x000fe20000010000 */
[----:B------:R-:W-:Y:S02]  /*1220*/  HADD2.F32 R138, -RZ, R208.H0_H0 ;  /* 0x200000d0ff8a7230 */ /* 0x000fe40000004100 */
[----:B------:R-:W-:Y:S01]  /*1230*/  FMUL.FTZ R134, R141, R134 ;  /* 0x000000868d867220 */ /* 0x000fe20000410000 */
[----:B------:R-:W-:Y:S01]  /*1240*/  FADD.FTZ R85, R85, R141 ;  /* 0x0000008d55557221 */ /* 0x000fe20000010000 */
[----:B------:R-:W-:Y:S01]  /*1250*/  FFMA.FTZ R117, R141, R192, R117 ;  /* 0x000000c08d757223 */ /* 0x000fe20000010075 */
[----:B------:R-:W-:Y:S01]  /*1260*/  FFMA.FTZ R136, R6, R9, R137 ;  /* 0x0000000906887223 */ /* 0x000fe20000010089 */
[----:B------:R-:W-:Y:S01]  /*1270*/  FMUL.FTZ R135, R142, R135 ;  /* 0x000000878e877220 */ /* 0x000fe20000410000 */
[----:B------:R-:W-:Y:S01]  /*1280*/  FADD.FTZ R86, R86, R142 ;  /* 0x0000008e56567221 */ /* 0x000fe20000010000 */
[----:B------:R-:W-:Y:S01]  /*1290*/  FFMA.FTZ R118, R142, R193, R118 ;  /* 0x000000c18e767223 */ /* 0x000fe20000010076 */
[----:B------:R-:W-:Y:S01]  /*12a0*/  FADD.FTZ R141, R9, R144 ;  /* 0x00000090098d7221 */ /* 0x000fe20000010000 */
[----:B------:R-:W-:Y:S01]  /*12b0*/  FADD.FTZ R142, -R209, R155 ;  /* 0x0000009bd18e7221 */ /* 0x000fe20000010100 */
[----:B------:R-:W-:Y:S01]  /*12c0*/  FMUL.FTZ R155, R157, R138 ;  /* 0x0000008a9d9b7220 */ /* 0x000fe20000410000 */
[----:B------:R-:W-:Y:S01]  /*12d0*/  FADD.FTZ R77, R77, R157 ;  /* 0x0000009d4d4d7221 */ /* 0x000fe20000010000 */
[----:B------:R-:W-:Y:S01]  /*12e0*/  FFMA.FTZ R109, R157, R154, R109 ;  /* 0x0000009a9d6d7223 */ /* 0x000fe2000001006d */
[----:B------:R-:W-:-:S02]  /*12f0*/  HADD2.F32 R139, -RZ, R187.H0_H0 ;  /* 0x200000bbff8b7230 */ /* 0x000fc40000004100 */
[----:B------:R-:W-:Y:S01]  /*1300*/  FMUL.FTZ R157, R13, R140 ;  /* 0x0000008c0d9d7220 */ /* 0x000fe20000410000 */
[----:B------:R-:W-:Y:S01]  /*1310*/  FFMA.FTZ R137, R11, R10, R136 ;  /* 0x0000000a0b897223 */ /* 0x000fe20000010088 */
[----:B------:R-:W-:Y:S01]  /*1320*/  FADD.FTZ R140, R10, R141 ;  /* 0x0000008d0a8c7221 */ /* 0x000fe20000010000 */
[----:B------:R-:W-:Y:S01]  /*1330*/  FADD.FTZ R76, R76, R156 ;  /* 0x0000009c4c4c7221 */ /* 0x000fe20000010000 */
[----:B------:R-:W-:Y:S01]  /*1340*/  FFMA.FTZ R108, R156, R153, R108 ;  /* 0x000000999c6c7223 */ /* 0x000fe2000001006c */
[----:B------:R-:W-:Y:S02]  /*1350*/  HADD2.F32 R138, -RZ, R208.H1_H1 ;  /* 0x300000d0ff8a7230 */ /* 0x000fe40000004100 */
[----:B------:R-:W-:Y:S01]  /*1360*/  FMUL.FTZ R156, R158, R139 ;  /* 0x0000008b9e9c7220 */ /* 0x000fe20000410000 */
[----:B------:R-:W-:Y:S01]  /*1370*/  FFMA.FTZ R136, R14, R15, R137 ;  /* 0x0000000f0e887223 */ /* 0x000fe20000010089 */
[----:B------:R-:W-:Y:S01]  /*1380*/  FADD.FTZ R139, R15, R140 ;  /* 0x0000008c0f8b7221 */ /* 0x000fe20000010000 */
[----:B------:R-:W-:-:S02]  /*1390*/  FMUL.FTZ R207, R159, R138 ;  /* 0x0000008a9fcf7220 */ /* 0x000fc40000410000 */
[----:B------:R-:W-:Y:S01]  /*13a0*/  FFMA.FTZ R137, R17, R18, R136 ;  /* 0x0000001211897223 */ /* 0x000fe20000010088 */
[----:B------:R-:W-:-:S03]  /*13b0*/  FADD.FTZ R138, R18, R139 ;  /* 0x0000008b128a7221 */ /* 0x000fc60000010000 */
[----:B------:R-:W-:Y:S01]  /*13c0*/  FFMA.FTZ R136, R16, R19, R137 ;  /* 0x0000001310887223 */ /* 0x000fe20000010089 */
[----:B------:R-:W-:Y:S01]  /*13d0*/  FADD.FTZ R139, R19, R138 ;  /* 0x0000008a138b7221 */ /* 0x000fe20000010000 */
[----:B------:R-:W-:Y:S02]  /*13e0*/  FADD.FTZ R146, -R209, R146 ;  /* 0x00000092d1927221 */ /* 0x000fe40000010100 */
[----:B------:R-:W-:Y:S01]  /*13f0*/  FFMA.FTZ R137, R21, R20, R136 ;  /* 0x0000001415897223 */ /* 0x000fe20000010088 */
[----:B------:R-:W-:Y:S01]  /*1400*/  FADD.FTZ R139, R20, R139 ;  /* 0x0000008b148b7221 */ /* 0x000fe20000010000 */
[C---:B------:R-:W-:Y:S01]  /*1410*/  FMUL.FTZ R203, R13.reuse, R146 ;  /* 0x000000920dcb7220 */ /* 0x040fe20000410000 */
[----:B------:R-:W-:Y:S01]  /*1420*/  FADD.FTZ R78, R78, R158 ;  /* 0x0000009e4e4e7221 */ /* 0x000fe20000010000 */
[----:B------:R-:W-:Y:S01]  /*1430*/  FFMA.FTZ R136, R24, R22, R137 ;  /* 0x0000001618887223 */ /* 0x000fe20000010089 */
[----:B------:R-:W-:Y:S01]  /*1440*/  FFMA.FTZ R110, R158, R157, R110 ;  /* 0x0000009d9e6e7223 */ /* 0x000fe2000001006e */
[----:B------:R-:W-:Y:S01]  /*1450*/  FADD.FTZ R146, R22, R139 ;  /* 0x0000008b16927221 */ /* 0x000fe20000010000 */
[----:B------:R-:W-:Y:S01]  /*1460*/  FMUL.FTZ R158, R13, R142 ;  /* 0x0000008e0d9e7220 */ /* 0x000fe20000410000 */
[----:B------:R-:W-:Y:S01]  /*1470*/  FADD.FTZ R160, -R209, R160 ;  /* 0x000000a0d1a07221 */ /* 0x000fe20000010100 */
[----:B------:R-:W-:-:S02]  /*1480*/  HADD2.F32 R139, -RZ, R188.H0_H0 ;  /* 0x200000bcff8b7230 */ /* 0x000fc40000004100 */
        /* <DEDUP_REMOVED lines=8> */
[----:B------:R-:W-:Y:S02]  /*1510*/  FADD.FTZ R138, -R209, R161 ;  /* 0x000000a1d18a7221 */ /* 0x000fe40000010100 */
[----:B------:R-:W-:Y:S01]  /*1520*/  FFMA.FTZ R137, R133, R132, R136 ;  /* 0x0000008485897223 */ /* 0x000fe20000010088 */
[----:B------:R-:W-:Y:S01]  /*1530*/  FADD.FTZ R139, R132, R139 ;  /* 0x0000008b848b7221 */ /* 0x000fe20000010000 */
[----:B------:R-:W-:Y:S01]  /*1540*/  FADD.FTZ R142, -R209, R162 ;  /* 0x000000a2d18e7221 */ /* 0x000fe20000010100 */
[----:B------:R-:W-:Y:S01]  /*1550*/  FMUL.FTZ R162, R13, R138 ;  /* 0x0000008a0da27220 */ /* 0x000fe20000410000 */
[----:B------:R-:W-:Y:S01]  /*1560*/  FFMA.FTZ R136, R192, R134, R137 ;  /* 0x00000086c0887223 */ /* 0x000fe20000010089 */
[----:B------:R-:W-:Y:S01]  /*1570*/  FADD.FTZ R138, R134, R139 ;  /* 0x0000008b868a7221 */ /* 0x000fe20000010000 */
[----:B------:R-:W-:-:S02]  /*1580*/  HADD2.F32 R140, -RZ, R206.H0_H0 ;  /* 0x200000ceff8c7230 */ /* 0x000fc40000004100 */
[----:B------:R-:W-:Y:S01]  /*1590*/  FMUL.FTZ R194, R13, R194 ;  /* 0x000000c20dc27220 */ /* 0x000fe20000410000 */
[----:B------:R-:W-:Y:S02]  /*15a0*/  HADD2.F32 R197, -RZ, R184.H0_H0 ;  /* 0x200000b8ffc57230 */ /* 0x000fe40000004100 */
[----:B------:R-:W-:Y:S01]  /*15b0*/  FFMA.FTZ R137, R193, R135, R136 ;  /* 0x00000087c1897223 */ /* 0x000fe20000010088 */
[----:B------:R-:W-:Y:S01]  /*15c0*/  FADD.FTZ R136, R135, R138 ;  /* 0x0000008a87887221 */ /* 0x000fe20000010000 */
[----:B------:R-:W-:Y:S02]  /*15d0*/  HADD2.F32 R198, -RZ, R210.H0_H0 ;  /* 0x200000d2ffc67230 */ /* 0x000fe40000004100 */
[----:B------:R-:W-:Y:S01]  /*15e0*/  FMUL.FTZ R161, R165, R140 ;  /* 0x0000008ca5a17220 */ /* 0x000fe20000410000 */
[----:B------:R-:W-:Y:S02]  /*15f0*/  HADD2.F32 R139, -RZ, R189.H0_H0 ;  /* 0x200000bdff8b7230 */ /* 0x000fe40000004100 */
[----:B------:R-:W-:Y:S01]  /*1600*/  FADD.FTZ R200, -R209, R145 ;  /* 0x00000091d1c87221 */ /* 0x000fe20000010100 */
[----:B------:R-:W-:Y:S01]  /*1610*/  FMUL.FTZ R197, R148, R197 ;  /* 0x000000c594c57220 */ /* 0x000fe20000410000 */
[----:B------:R-:W-:Y:S01]  /*1620*/  FFMA.FTZ R140, R194, R195, R137 ;  /* 0x000000c3c28c7223 */ /* 0x000fe20000010089 */
[----:B------:R-:W-:Y:S01]  /*1630*/  FADD.FTZ R136, R195, R136 ;  /* 0x00000088c3887221 */ /* 0x000fe20000010000 */
[----:B------:R-:W-:-:S02]  /*1640*/  HADD2.F32 R201, -RZ, R185.H0_H0 ;  /* 0x200000b9ffc97230 */ /* 0x000fc40000004100 */
[----:B------:R-:W-:Y:S01]  /*1650*/  FADD.FTZ R72, R72, R164 ;  /* 0x000000a448487221 */ /* 0x000fe20000010000 */
[----:B------:R-:W-:Y:S01]  /*1660*/  FFMA.FTZ R104, R164, R159, R104 ;  /* 0x0000009fa4687223 */ /* 0x000fe20000010068 */
[----:B------:R-:W-:Y:S01]  /*1670*/  FMUL.FTZ R200, R13, R200 ;  /* 0x000000c80dc87220 */ /* 0x000fe20000410000 */
[----:B------:R-:W-:Y:S01]  /*1680*/  FMUL.FTZ R198, R149, R198 ;  /* 0x000000c695c67220 */ /* 0x000fe20000410000 */
[----:B------:R-:W-:Y:S01]  /*1690*/  FMUL.FTZ R164, R166, R139 ;  /* 0x0000008ba6a47220 */ /* 0x000fe20000410000 */
[----:B------:R-:W-:Y:S01]  /*16a0*/  FFMA.FTZ R137, R199, R197, R140 ;  /* 0x000000c5c7897223 */ /* 0x000fe2000001008c */
[----:B------:R-:W-:Y:S01]  /*16b0*/  FADD.FTZ R139, R197, R136 ;  /* 0x00000088c58b7221 */ /* 0x000fe20000010000 */
[----:B------:R-:W-:Y:S01]  /*16c0*/  FADD.FTZ R202, -R209, R147 ;  /* 0x00000093d1ca7221 */ /* 0x000fe20000010100 */
[----:B------:R-:W-:Y:S01]  /*16d0*/  FMUL.FTZ R201, R150, R201 ;  /* 0x000000c996c97220 */ /* 0x000fe20000410000 */
[----:B------:R-:W-:Y:S01]  /*16e0*/  FFMA.FTZ R136, R200, R198, R137 ;  /* 0x000000c6c8887223 */ /* 0x000fe20000010089 */
[----:B------:R-:W-:Y:S01]  /*16f0*/  FADD.FTZ R140, R198, R139 ;  /* 0x0000008bc68c7221 */ /* 0x000fe20000010000 */
[----:B------:R-:W-:-:S02]  /*1700*/  FMUL.FTZ R202, R13, R202 ;  /* 0x000000ca0dca7220 */ /* 0x000fc40000410000 */
[----:B------:R-:W-:Y:S01]  /*1710*/  FFMA.FTZ R137, R203, R201, R136 ;  /* 0x000000c9cb897223 */ /* 0x000fe20000010088 */
[----:B------:R-:W-:Y:S01]  /*1720*/  FADD.FTZ R140, R201, R140 ;  /* 0x0000008cc98c7221 */ /* 0x000fe20000010000 */
[----:B------:R-:W-:Y:S02]  /*1730*/  HADD2.F32 R138, -RZ, R206.H1_H1 ;  /* 0x300000ceff8a7230 */ /* 0x000fe40000004100 */
[----:B------:R-:W-:Y:S01]  /*1740*/  FFMA.FTZ R136, R202, R205, R137 ;  /* 0x000000cdca887223 */ /* 0x000fe20000010089 */
[----:B------:R-:W-:Y:S01]  /*1750*/  FADD.FTZ R139, R205, R140 ;  /* 0x0000008ccd8b7221 */ /* 0x000fe20000010000 */
[----:B------:R-:W-:Y:S01]  /*1760*/  FADD.FTZ R73, R73, R165 ;  /* 0x000000a549497221 */ /* 0x000fe20000010000 */
[----:B------:R-:W-:Y:S01]  /*1770*/  FFMA.FTZ R105, R165, R162, R105 ;  /* 0x000000a2a5697223 */ /* 0x000fe20000010069 */
[----:B------:R-:W-:Y:S01]  /*1780*/  FADD.FTZ R144, -R209, R163 ;  /* 0x000000a3d1907221 */ /* 0x000fe20000010100 */
        /* <DEDUP_REMOVED lines=25> */
[----:B------:R-:W-:Y:S01]  /*1920*/  FADD.FTZ R140, -R209, R169 ;  /* 0x000000a9d18c7221 */ /* 0x000fe20000010100 */
[----:B------:R-:W-:Y:S02]  /*1930*/  HADD2.F32 R142, -RZ, R204.H0_H0 ;  /* 0x200000ccff8e7230 */ /* 0x000fe40000004100 */
[----:B------:R-:W-:Y:S01]  /*1940*/  FFMA.FTZ R138, R166, R165, R137 ;  /* 0x000000a5a68a7223 */ /* 0x000fe20000010089 */
[----:B------:R-:W-:Y:S01]  /*1950*/  FADD.FTZ R137, R165, R136 ;  /* 0x00000088a5897221 */ /* 0x000fe20000010000 */
[C---:B------:R-:W-:Y:S01]  /*1960*/  FADD.FTZ R144, -R209.reuse, R170 ;  /* 0x000000aad1907221 */ /* 0x040fe20000010100 */
[----:B------:R-:W-:Y:S01]  /*1970*/  FADD.FTZ R146, -R209, R171 ;  /* 0x000000abd1927221 */ /* 0x000fe20000010100 */
[----:B------:R-:W-:Y:S01]  /*1980*/  FMUL.FTZ R170, R13, R140 ;  /* 0x0000008c0daa7220 */ /* 0x000fe20000410000 */
        /* <DEDUP_REMOVED lines=33> */
[----:B------:R-:W-:Y:S06]  /*1ba0*/  BRA `(.L_x_12928) ;  /* 0x0000000000887947 */ /* 0x000fec0003800000 */
.L_x_12927:
[----:B------:R-:W-:Y:S01]  /*1bb0*/  UMOV UR6, UR8 ;  /* 0x0000000800067c82 */ /* 0x000fe20008000000 */
[----:B------:R-:W-:Y:S01]  /*1bc0*/  UMOV UR7, UR9 ;  /* 0x0000000900077c82 */ /* 0x000fe20008000000 */
        /* <DEDUP_REMOVED lines=11> */
[----:B------:R-:W-:Y:S01]  /*1c80*/  IADD3 R45, PT, PT, R57, 0x300, RZ ;  /* 0x00000300392d7810 */ /* 0x000fe20007ffe0ff */
[--C-:B-1----:R-:W-:Y:S01]  /*1c90*/  IMAD.WIDE.U32 R52, R53, 0x10, R28.reuse ;  /* 0x0000001035347825 */ /* 0x102fe200078e001c */
[C---:B------:R-:W-:Y:S02]  /*1ca0*/  IADD3 R41, PT, PT, R57.reuse, 0x400, RZ ;  /* 0x0000040039297810 */ /* 0x040fe40007ffe0ff */
[----:B------:R-:W-:Y:S01]  /*1cb0*/  IADD3 R37, PT, PT, R57, 0x500, RZ ;  /* 0x0000050039257810 */ /* 0x000fe20007ffe0ff */
[--C-:B------:R-:W-:Y:S01]  /*1cc0*/  IMAD.WIDE.U32 R48, R49, 0x10, R28.reuse ;  /* 0x0000001031307825 */ /* 0x100fe200078e001c */
[C---:B------:R-:W-:Y:S01]  /*1cd0*/  IADD3 R33, PT, PT, R57.reuse, 0x600, RZ ;  /* 0x0000060039217810 */ /* 0x040fe20007ffe0ff */
[----:B------:R-:W5:Y:S01]  /*1ce0*/  LDG.E.128 R52, desc[UR14][R52.64] ;  /* 0x0000000e34347981 */ /* 0x000f62000c1e1d00 */
[C---:B------:R-:W-:Y:S01]  /*1cf0*/  IADD3 R31, PT, PT, R57.reuse, 0x700, RZ ;  /* 0x00000700391f7810 */ /* 0x040fe20007ffe0ff */
[----:B------:R-:W-:-:S02]  /*1d00*/  IMAD.WIDE.U32 R56, R57, 0x10, R28 ;  /* 0x0000001039387825 */ /* 0x000fc400078e001c */
[----:B------:R-:W5:Y:S02]  /*1d10*/  LDG.E.128 R48, desc[UR14][R48.64] ;  /* 0x0000000e30307981 */ /* 0x000f64000c1e1d00 */
[--C-:B------:R-:W-:Y:S02]  /*1d20*/  IMAD.WIDE.U32 R44, R45, 0x10, R28.reuse ;  /* 0x000000102d2c7825 */ /* 0x100fe400078e001c */
[----:B------:R-:W5:Y:S02]  /*1d30*/  LDG.E.128 R56, desc[UR14][R56.64] ;  /* 0x0000000e38387981 */ /* 0x000f64000c1e1d00 */
[--C-:B------:R-:W-:Y:S02]  /*1d40*/  IMAD.WIDE.U32 R40, R41, 0x10, R28.reuse ;  /* 0x0000001029287825 */ /* 0x100fe400078e001c */
[----:B------:R-:W5:Y:S02]  /*1d50*/  LDG.E.128 R44, desc[UR14][R44.64] ;  /* 0x0000000e2c2c7981 */ /* 0x000f64000c1e1d00 */
[----:B------:R-:W-:-:S02]  /*1d60*/  IMAD.WIDE.U32 R36, R37, 0x10, R28 ;  /* 0x0000001025247825 */ /* 0x000fc400078e001c */
[----:B------:R-:W5:Y:S02]  /*1d70*/  LDG.E.128 R40, desc[UR14][R40.64] ;  /* 0x0000000e28287981 */ /* 0x000f64000c1e1d00 */
[--C-:B------:R-:W-:Y:S02]  /*1d80*/  IMAD.WIDE.U32 R32, R33, 0x10, R28.reuse ;  /* 0x0000001021207825 */ /* 0x100fe400078e001c */
[----:B------:R-:W5:Y:S02]  /*1d90*/  LDG.E.128 R36, desc[UR14][R36.64] ;  /* 0x0000000e24247981 */ /* 0x000f64000c1e1d00 */
[----:B------:R-:W-:Y:S02]  /*1da0*/  IMAD.WIDE.U32 R28, R31, 0x10, R28 ;  /* 0x000000101f1c7825 */ /* 0x000fe400078e001c */
[----:B------:R-:W5:Y:S04]  /*1db0*/  LDG.E.128 R32, desc[UR14][R32.64] ;  /* 0x0000000e20207981 */ /* 0x000f68000c1e1d00 */
[----:B------:R-:W5:Y:S02]  /*1dc0*/  LDG.E.128 R28, desc[UR14][R28.64] ;  /* 0x0000000e1c1c7981 */ /* 0x000f64000c1e1d00 */
.L_x_12928:
        /* <DEDUP_REMOVED lines=32> */
.L_x_12930:
[----:B------:R-:W-:Y:S05]  /*1fd0*/  BSYNC.RECONVERGENT B0 ;  /* 0x0000000000007941 */ /* 0x000fea0003800200 */
.L_x_12929:
[----:B------:R-:W1:Y:S08]  /*1fe0*/  S2UR UR5, SR_CgaCtaId ;  /* 0x00000000000579c3 */ /* 0x000e700000008800 */
[----:B------:R-:W-:Y:S01]  /*1ff0*/  BAR.SYNC.DEFER_BLOCKING 0x0 ;  /* 0x0000000000007b1d */ /* 0x000fe20000010000 */
[----:B-----5:R-:W-:Y:S01]  /*2000*/  ISETP.GE.AND P3, PT, R196, 0x1, PT ;  /* 0x00000001c400780c */ /* 0x020fe20003f66270 */
[----:B------:R-:W-:Y:S01]  /*2010*/  UISETP.NE.U32.AND UP0, UPT, UR6, URZ, UPT ;  /* 0x000000ff0600728c */ /* 0x000fe2000bf05070 */
[----:B------:R-:W-:-:S03]  /*2020*/  ISETP.NE.AND P1, PT, RZ, UR16, PT ;  /* 0x00000010ff007c0c */ /* 0x000fc6000bf25270 */
[----:B------:R-:W-:Y:S02]  /*2030*/  UMOV UR4, 0x400 ;  /* 0x0000040000047882 */ /* 0x000fe40000000000 */
[----:B------:R-:W2:Y:S01]  /*2040*/  LDC R215, c[0x0][0x388] ;  /* 0x0000e200ffd77b82 */ /* 0x000ea20000000800 */
[----:B------:R-:W-:Y:S02]  /*2050*/  UISETP.NE.AND.EX UP0, UPT, UR7, URZ, UPT, UP0 ;  /* 0x000000ff0700728c */ /* 0x000fe4000bf05300 */
        /* <DEDUP_REMOVED lines=15> */
[----:B------:R-:W-:Y:S02]  /*2150*/  @P3 IADD3 R137, PT, PT, R196, -0x1, RZ ;  /* 0xffffffffc4893810 */ /* 0x000fe40007ffe0ff */
[----:B------:R-:W-:Y:S01]  /*2160*/  FADD.FTZ R175, R138, R175 ;  /* 0x000000af8aaf7221 */ /* 0x000fe20000010000 */
[----:B------:R-:W-:Y:S01]  /*2170*/  FADD.FTZ R136, R139, R136 ;  /* 0x000000888b887221 */ /* 0x000fe20000010000 */
[----:B--2---:R-:W-:-:S02]  /*2180*/  IMAD R139, R0, R215, RZ ;  /* 0x000000d7008b7224 */ /* 0x004fc400078e02ff */
[----:B-1----:R-:W-:Y:S01]  /*2190*/  FADD.FTZ R175, R175, R140 ;  /* 0x0000008cafaf7221 */ /* 0x002fe20000010000 */
[----:B------:R-:W-:Y:S01]  /*21a0*/  FADD.FTZ R136, R136, R141 ;  /* 0x0000008d88887221 */ /* 0x000fe20000010000 */
[----:B------:R-:W-:Y:S01]  /*21b0*/  @P3 IMAD R137, R137, R215, RZ ;  /* 0x000000d789893224 */ /* 0x000fe200078e02ff */
[----:B------:R-:W-:Y:S01]  /*21c0*/  SHF.R.S32.HI R140, RZ, 0x1f, R139 ;  /* 0x0000001fff8c7819 */ /* 0x000fe2000001148b */
[----:B------:R-:W-:Y:S01]  /*21d0*/  FADD.FTZ R175, R142, R175 ;  /* 0x000000af8eaf7221 */ /* 0x000fe20000010000 */
[----:B------:R-:W-:Y:S01]  /*21e0*/  FADD.FTZ R136, R143, R136 ;  /* 0x000000888f887221 */ /* 0x000fe20000010000 */
[----:B------:R-:W-:Y:S01]  /*21f0*/  HFMA2 R141, -RZ, RZ, 0, 0 ;  /* 0x00000000ff8d7431 */ /* 0x000fe200000001ff */
[----:B------:R-:W-:Y:S01]  /*2200*/  @P3 SHF.R.S32.HI R138, RZ, 0x1f, R137 ;  /* 0x0000001fff8a3819 */ /* 0x000fe20000011489 */
[----:B---3--:R-:W-:Y:S01]  /*2210*/  FADD.FTZ R175, R175, R144 ;  /* 0x00000090afaf7221 */ /* 0x008fe20000010000 */
[----:B------:R-:W-:Y:S01]  /*2220*/  FADD.FTZ R136, R136, R145 ;  /* 0x0000009188887221 */ /* 0x000fe20000010000 */
[----:B------:R-:W-:-:S02]  /*2230*/  LEA.HI R139, R140, R139, RZ, 0x2 ;  /* 0x0000008b8c8b7211 */ /* 0x000fc400078f10ff */
[----:B------:R-:W-:Y:S01]  /*2240*/  FADD.FTZ R175, R146, R175 ;  /* 0x000000af92af7221 */ /* 0x000fe20000010000 */
[----:B------:R-:W-:Y:S01]  /*2250*/  FADD.FTZ R136, R147, R136 ;  /* 0x0000008893887221 */ /* 0x000fe20000010000 */
[----:B------:R-:W-:Y:S02]  /*2260*/  @P3 LEA.HI R137, R138, R137, RZ, 0x2 ;  /* 0x000000898a893211 */ /* 0x000fe400078f10ff */
        /* <DEDUP_REMOVED lines=22> */
[----:B------:R-:W-:Y:S01]  /*23d0*/  UMOV UR6, UR12 ;  /* 0x0000000c00067c82 */ /* 0x000fe20008000000 */
[C---:B------:R-:W-:Y:S01]  /*23e0*/  FMUL.FTZ R136, R13.reuse, R136 ;  /* 0x000000880d887220 */ /* 0x040fe20000410000 */
[C---:B------:R-:W-:Y:S01]  /*23f0*/  FMUL.FTZ R138, R13.reuse, R138 ;  /* 0x0000008a0d8a7220 */ /* 0x040fe20000410000 */
[----:B------:R-:W-:Y:S01]  /*2400*/  FMUL.FTZ R144, R13, R144 ;  /* 0x000000900d907220 */ /* 0x000fe20000410000 */
[----:B------:R-:W-:-:S02]  /*2410*/  ISETP.GT.AND P4, PT, R196, RZ, PT ;  /* 0x000000ffc400720c */ /* 0x000fc40003f84270 */
        /* <DEDUP_REMOVED lines=16> */
.L_x_12932:
        /* <DEDUP_REMOVED lines=12> */
[----:B------:R-:W-:Y:S01]  /*25e0*/  UMOV UR6, UR12 ;  /* 0x0000000c00067c82 */ /* 0x000fe20008000000 */
[----:B------:R-:W-:-:S02]  /*25f0*/  FSEL R124, R124, RZ, P1 ;  /* 0x000000ff7c7c7208 */ /* 0x000fc40000800000 */
[----:B------:R-:W-:Y:S01]  /*2600*/  FSEL R136, R126, RZ, P1 ;  /* 0x000000ff7e887208 */ /* 0x000fe20000800000 */
[----:B------:R-:W-:Y:S01]  /*2610*/  FMUL.FTZ R138, R13, R138 ;  /* 0x0000008a0d8a7220 */ /* 0x000fe20000410000 */
[----:B------:R-:W-:Y:S01]  /*2620*/  FSEL R137, R137, RZ, P1 ;  /* 0x000000ff89897208 */ /* 0x000fe20000800000 */
[----:B------:R-:W-:Y:S01]  /*2630*/  FMUL.FTZ R125, R124, UR6 ;  /* 0x000000067c7d7c20 */ /* 0x000fe20008410000 */
[----:B------:R-:W-:Y:S01]  /*2640*/  ISETP.GT.AND P4, PT, R196, RZ, PT ;  /* 0x000000ffc400720c */ /* 0x000fe20003f84270 */
[----:B------:R-:W-:Y:S02]  /*2650*/  FMUL.FTZ R126, R136, UR6 ;  /* 0x00000006887e7c20 */ /* 0x000fe40008410000 */
[----:B------:R-:W-:Y:S01]  /*2660*/  FMUL.FTZ R127, R137, UR6 ;  /* 0x00000006897f7c20 */ /* 0x000fe20008410000 */
[----:B------:R-:W-:Y:S02]  /*2670*/  SEL R128, R125, R128, P4 ;  /* 0x000000807d807207 */ /* 0x000fe40002000000 */
[----:B------:R-:W-:-:S02]  /*2680*/  SEL R129, R126, R129, P4 ;  /* 0x000000817e817207 */ /* 0x000fc40002000000 */
        /* <DEDUP_REMOVED lines=9> */
.L_x_12931:
        /* <DEDUP_REMOVED lines=17> */
[----:B------:R-:W-:Y:S01]  /*2830*/  UMOV UR6, UR12 ;  /* 0x0000000c00067c82 */ /* 0x000fe20008000000 */
[----:B------:R-:W-:Y:S01]  /*2840*/  ISETP.GT.AND P4, PT, R196, RZ, PT ;  /* 0x000000ffc400720c */ /* 0x000fe20003f84270 */
[----:B------:R-:W-:Y:S01]  /*2850*/  FMUL.FTZ R137, R136, UR6 ;  /* 0x0000000688897c20 */ /* 0x000fe20008410000 */
[----:B------:R-:W-:Y:S01]  /*2860*/  FMUL.FTZ R136, R138, UR6 ;  /* 0x000000068a887c20 */ /* 0x000fe20008410000 */
[----:B------:R-:W-:-:S03]  /*2870*/  FMUL.FTZ R139, R139, UR6 ;  /* 0x000000068b8b7c20 */ /* 0x000fc60008410000 */
        /* <DEDUP_REMOVED lines=10> */
.L_x_12934:
[-CC-:B------:R-:W-:Y:S01]  /*2920*/  @P2 FFMA.FTZ R125, R3, R142.reuse, R143.reuse ;  /* 0x0000008e037d2223 */ /* 0x180fe2000001008f */
[----:B------:R-:W-:Y:S01]  /*2930*/  ISETP.GT.AND P4, PT, R196, RZ, PT ;  /* 0x000000ffc400720c */ /* 0x000fe20003f84270 */
[-CC-:B------:R-:W-:Y:S01]  /*2940*/  @P2 FFMA.FTZ R136, R4, R142.reuse, R143.reuse ;  /* 0x0000008e04882223 */ /* 0x180fe2000001008f */
[-CC-:B------:R-:W-:Y:S01]  /*2950*/  @P2 FFMA.FTZ R127, R7, R142.reuse, R143.reuse ;  /* 0x0000008e077f2223 */ /* 0x180fe2000001008f */
[----:B------:R-:W-:Y:S01]  /*2960*/  @P2 FFMA.FTZ R138, R6, R142, R143 ;  /* 0x0000008e068a2223 */ /* 0x000fe2000001008f */
        /* <DEDUP_REMOVED lines=12> */
[----:B------:R-:W-:-:S02]  /*2a30*/  UMOV UR6, UR12 ;  /* 0x0000000c00067c82 */ /* 0x000fc40008000000 */
[----:B------:R-:W-:Y:S01]  /*2a40*/  @P4 FMUL.FTZ R128, R124, UR6 ;  /* 0x000000067c804c20 */ /* 0x000fe20008410000 */
[----:B------:R-:W-:Y:S01]  /*2a50*/  @P4 FMUL.FTZ R129, R125, UR6 ;  /* 0x000000067d814c20 */ /* 0x000fe20008410000 */
[----:B------:R-:W-:Y:S01]  /*2a60*/  @P4 FMUL.FTZ R130, R126, UR6 ;  /* 0x000000067e824c20 */ /* 0x000fe20008410000 */
[----:B------:R-:W-:-:S07]  /*2a70*/  @P3 FMUL.FTZ R131, R127, UR6 ;  /* 0x000000067f833c20 */ /* 0x000fce0008410000 */
.L_x_12933:
        /* <DEDUP_REMOVED lines=35> */
.L_x_12936:
        /* <DEDUP_REMOVED lines=12> */
[----:B------:R-:W-:-:S02]  /*2d70*/  FMUL.FTZ R137, R136, UR6 ;  /* 0x0000000688897c20 */ /* 0x000fc40008410000 */
[----:B------:R-:W-:Y:S01]  /*2d80*/  FMUL.FTZ R136, R138, UR6 ;  /* 0x000000068a887c20 */ /* 0x000fe20008410000 */
[----:B------:R-:W-:Y:S02]  /*2d90*/  FMUL.FTZ R139, R139, UR6 ;  /* 0x000000068b8b7c20 */ /* 0x000fe40008410000 */
        /* <DEDUP_REMOVED lines=10> */
.L_x_12935:
[----:B------:R-:W-:Y:S05]  /*2e40*/  @!P1 BRA `(.L_x_12938) ;  /* 0x0000000000789947 */ /* 0x000fea0003800000 */
[-CC-:B0-----:R-:W-:Y:S01]  /*2e50*/  FFMA.FTZ R126, R14, R142.reuse, R143.reuse ;  /* 0x0000008e0e7e7223 */ /* 0x181fe2000001008f */
        /* <DEDUP_REMOVED lines=10> */
[----:B------:R-:W-:-:S02]  /*2f00*/  FADD.FTZ R138, R19, -R138 ;  /* 0x8000008a138a7221 */ /* 0x000fc40000010000 */
[----:B------:R-:W-:Y:S02]  /*2f10*/  FSEL R136, R125, RZ, P5 ;  /* 0x000000ff7d887208 */ /* 0x000fe40002800000 */
[----:B------:R-:W-:Y:S01]  /*2f20*/  FSEL R124, R124, RZ, P5 ;  /* 0x000000ff7c7c7208 */ /* 0x000fe20002800000 */
[----:B------:R-:W-:Y:S01]  /*2f30*/  FMUL.FTZ R138, R13, R138 ;  /* 0x0000008a0d8a7220 */ /* 0x000fe20000410000 */
        /* <DEDUP_REMOVED lines=15> */
.L_x_12938:
[-CC-:B0-----:R-:W-:Y:S01]  /*3030*/  FFMA.FTZ R138, R14, R142.reuse, R143.reuse ;  /* 0x0000008e0e8a7223 */ /* 0x181fe2000001008f */
        /* <DEDUP_REMOVED lines=10> */
[----:B------:R-:W-:Y:S01]  /*30e0*/  @P3 FMUL.FTZ R139, R13, R146 ;  /* 0x000000920d8b3220 */ /* 0x000fe20000410000 */
[----:B------:R-:W-:-:S04]  /*30f0*/  ISETP.GT.AND P5, PT, R12, RZ, PT ;  /* 0x000000ff0c00720c */ /* 0x000fc80003fa4270 */
[----:B------:R-:W-:Y:S02]  /*3100*/  FSEL R136, R136, RZ, P5 ;  /* 0x000000ff88887208 */ /* 0x000fe40002800000 */
[----:B------:R-:W-:Y:S02]  /*3110*/  FSEL R137, R137, RZ, P5 ;  /* 0x000000ff89897208 */ /* 0x000fe40002800000 */
[----:B------:R-:W-:Y:S01]  /*3120*/  FSEL R138, R138, RZ, P5 ;  /* 0x000000ff8a8a7208 */ /* 0x000fe20002800000 */
[----:B------:R-:W-:Y:S01]  /*3130*/  @P4 FMUL.FTZ R128, R136, UR6 ;  /* 0x0000000688804c20 */ /* 0x000fe20008410000 */
[----:B------:R-:W-:Y:S01]  /*3140*/  @P3 FSEL R139, R139, RZ, P5 ;  /* 0x000000ff8b8b3208 */ /* 0x000fe20002800000 */
[----:B------:R-:W-:Y:S02]  /*3150*/  @P4 FMUL.FTZ R129, R137, UR6 ;  /* 0x0000000689814c20 */ /* 0x000fe40008410000 */
[----:B------:R-:W-:Y:S02]  /*3160*/  @P4 FMUL.FTZ R130, R138, UR6 ;  /* 0x000000068a824c20 */ /* 0x000fe40008410000 */
[----:B------:R-:W-:-:S07]  /*3170*/  @P3 FMUL.FTZ R131, R139, UR6 ;  /* 0x000000068b833c20 */ /* 0x000fce0008410000 */
.L_x_12937:
[----:B------:R-:W0:Y:S01]  /*3180*/  @P1 LDC.64 R138, c[0x0][0x478] ;  /* 0x00011e00ff8a1b82 */ /* 0x000e220000000a00 */
        /* <DEDUP_REMOVED lines=17> */
[----:B------:R-:W-:Y:S01]  /*32a0*/  @P2 FFMA.FTZ R138, R26, R142, R143 ;  /* 0x0000008e1a8a2223 */ /* 0x000fe2000001008f */
[----:B------:R-:W-:Y:S01]  /*32b0*/  MOV R126, R50 ;  /* 0x00000032007e7202 */ /* 0x000fe20000000f00 */
[C---:B------:R-:W-:Y:S01]  /*32c0*/  @P2 FFMA.FTZ R124, R13.reuse, R127, R48 ;  /* 0x0000007f0d7c2223 */ /* 0x040fe20000010030 */
[C---:B------:R-:W-:Y:S01]  /*32d0*/  @P2 FFMA.FTZ R126, R13.reuse, R139, R50 ;  /* 0x0000008b0d7e2223 */ /* 0x040fe20000010032 */
[----:B------:R-:W-:Y:S01]  /*32e0*/  @P2 FFMA.FTZ R125, R13, R136, R49 ;  /* 0x000000880d7d2223 */ /* 0x000fe20000010031 */
[----:B------:R-:W-:Y:S01]  /*32f0*/  @P2 FADD.FTZ R138, R27, -R138 ;  /* 0x8000008a1b8a2221 */ /* 0x000fe20000010000 */
[----:B------:R-:W-:Y:S01]  /*3300*/  FMUL.FTZ R139, R124, UR6 ;  /* 0x000000067c8b7c20 */ /* 0x000fe20008410000 */
[----:B------:R-:W-:Y:S01]  /*3310*/  FMUL.FTZ R137, R126, UR6 ;  /* 0x000000067e897c20 */ /* 0x000fe20008410000 */
[----:B------:R-:W-:Y:S01]  /*3320*/  FMUL.FTZ R136, R125, UR6 ;  /* 0x000000067d887c20 */ /* 0x000fe20008410000 */
[----:B------:R-:W-:Y:S01]  /*3330*/  MOV R127, R51 ;  /* 0x00000033007f7202 */ /* 0x000fe20000000f00 */
[----:B------:R-:W-:Y:S01]  /*3340*/  @P2 FFMA.FTZ R127, R13, R138, R51 ;  /* 0x0000008a0d7f2223 */ /* 0x000fe20000010033 */
[----:B------:R-:W-:-:S02]  /*3350*/  SEL R128, R139, R128, P4 ;  /* 0x000000808b807207 */ /* 0x000fc40002000000 */
[----:B------:R-:W-:Y:S02]  /*3360*/  SEL R130, R137, R130, P4 ;  /* 0x0000008289827207 */ /* 0x000fe40002000000 */
[----:B------:R-:W-:Y:S01]  /*3370*/  SEL R129, R136, R129, P4 ;  /* 0x0000008188817207 */ /* 0x000fe20002000000 */
[----:B------:R-:W-:Y:S06]  /*3380*/  @!P3 BRA `(.L_x_12941) ;  /* 0x00000004003cb947 */ /* 0x000fec0003800000 */
[----:B------:R-:W-:Y:S01]  /*3390*/  FMUL.FTZ R131, R127, UR6 ;  /* 0x000000067f837c20 */ /* 0x000fe20008410000 */
[----:B------:R-:W-:Y:S06]  /*33a0*/  BRA `(.L_x_12941) ;  /* 0x0000000400347947 */ /* 0x000fec0003800000 */
.L_x_12940:
        /* <DEDUP_REMOVED lines=25> */
.L_x_12939:
        /* <DEDUP_REMOVED lines=31> */
.L_x_12942:
[-CC-:B0-----:R-:W-:Y:S01]  /*3730*/  FFMA.FTZ R137, R21, R142.reuse, R143.reuse ;  /* 0x0000008e15897223 */ /* 0x181fe2000001008f */
[-CC-:B------:R-:W-:Y:S01]  /*3740*/  FFMA.FTZ R139, R24, R142.reuse, R143.reuse ;  /* 0x0000008e188b7223 */ /* 0x180fe2000001008f */
[-CC-:B------:R-:W-:Y:S01]  /*3750*/  FFMA.FTZ R144, R25, R142.reuse, R143.reuse ;  /* 0x0000008e19907223 */ /* 0x180fe2000001008f */
[----:B------:R-:W-:Y:S01]  /*3760*/  @P3 FFMA.FTZ R146, R26, R142, R143 ;  /* 0x0000008e1a923223 */ /* 0x000fe2000001008f */
[----:B------:R-:W-:Y:S01]  /*3770*/  FADD.FTZ R136, R20, -R137 ;  /* 0x8000008914887221 */ /* 0x000fe20000010000 */
[----:B------:R-:W-:Y:S01]  /*3780*/  ISETP.GT.AND P5, PT, R12, RZ, PT ;  /* 0x000000ff0c00720c */ /* 0x000fe20003fa4270 */
[----:B------:R-:W-:Y:S01]  /*3790*/  FADD.FTZ R138, R22, -R139 ;  /* 0x8000008b168a7221 */ /* 0x000fe20000010000 */
[----:B------:R-:W-:Y:S01]  /*37a0*/  FADD.FTZ R144, R23, -R144 ;  /* 0x8000009017907221 */ /* 0x000fe20000010000 */
[----:B------:R-:W-:Y:S01]  /*37b0*/  FMUL.FTZ R136, R13, R136 ;  /* 0x000000880d887220 */ /* 0x000fe20000410000 */
[----:B------:R-:W-:Y:S01]  /*37c0*/  @P3 FADD.FTZ R146, R27, -R146 ;  /* 0x800000921b923221 */ /* 0x000fe20000010000 */
[C---:B------:R-:W-:Y:S01]  /*37d0*/  FMUL.FTZ R137, R13.reuse, R138 ;  /* 0x0000008a0d897220 */ /* 0x040fe20000410000 */
[----:B------:R-:W-:-:S02]  /*37e0*/  FMUL.FTZ R138, R13, R144 ;  /* 0x000000900d8a7220 */ /* 0x000fc40000410000 */
[----:B------:R-:W-:Y:S01]  /*37f0*/  FSEL R136, R136, RZ, P5 ;  /* 0x000000ff88887208 */ /* 0x000fe20002800000 */
[----:B------:R-:W-:Y:S01]  /*3800*/  @P3 FMUL.FTZ R146, R13, R146 ;  /* 0x000000920d923220 */ /* 0x000fe20000410000 */
[----:B------:R-:W-:Y:S02]  /*3810*/  FSEL R137, R137, RZ, P5 ;  /* 0x000000ff89897208 */ /* 0x000fe40002800000 */
[----:B------:R-:W-:Y:S01]  /*3820*/  FSEL R138, R138, RZ, P5 ;  /* 0x000000ff8a8a7208 */ /* 0x000fe20002800000 */
[----:B------:R-:W-:Y:S01]  /*3830*/  @P4 FMUL.FTZ R128, R136, UR6 ;  /* 0x0000000688804c20 */ /* 0x000fe20008410000 */
[----:B------:R-:W-:Y:S01]  /*3840*/  @P3 FSEL R136, R146, RZ, P5 ;  /* 0x000000ff92883208 */ /* 0x000fe20002800000 */
[----:B------:R-:W-:Y:S02]  /*3850*/  @P4 FMUL.FTZ R129, R137, UR6 ;  /* 0x0000000689814c20 */ /* 0x000fe40008410000 */
[----:B------:R-:W-:Y:S02]  /*3860*/  @P4 FMUL.FTZ R130, R138, UR6 ;  /* 0x000000068a824c20 */ /* 0x000fe40008410000 */
[----:B------:R-:W-:-:S07]  /*3870*/  @P3 FMUL.FTZ R131, R136, UR6 ;  /* 0x0000000688833c20 */ /* 0x000fce0008410000 */
.L_x_12941:
        /* <DEDUP_REMOVED lines=35> */
.L_x_12944:
        /* <DEDUP_REMOVED lines=25> */
.L_x_12943:
        /* <DEDUP_REMOVED lines=31> */
.L_x_12946:
        /* <DEDUP_REMOVED lines=21> */
.L_x_12945:
        /* <DEDUP_REMOVED lines=35> */
.L_x_12948:
[-CC-:B------:R-:W-:Y:S01]  /*41b0*/  @P2 FFMA.FTZ R144, R199, R142.reuse, R143.reuse ;  /* 0x0000008ec7902223 */ /* 0x180fe2000001008f */
[-CC-:B0-----:R-:W-:Y:S01]  /*41c0*/  @P2 FFMA.FTZ R137, R200, R142.reuse, R143.reuse ;  /* 0x0000008ec8892223 */ /* 0x181fe2000001008f */
        /* <DEDUP_REMOVED lines=23> */
.L_x_12947:
        /* <DEDUP_REMOVED lines=31> */
.L_x_12950:
        /* <DEDUP_REMOVED lines=21> */
.L_x_12949:
        /* <DEDUP_REMOVED lines=35> */
.L_x_12952:
        /* <DEDUP_REMOVED lines=25> */
.L_x_12951:
        /* <DEDUP_REMOVED lines=31> */
.L_x_12954:
        /* <DEDUP_REMOVED lines=21> */
.L_x_12953:
        /* <DEDUP_REMOVED lines=35> */
.L_x_12956:
        /* <DEDUP_REMOVED lines=25> */
.L_x_12955:
        /* <DEDUP_REMOVED lines=31> */
.L_x_12958:
        /* <DEDUP_REMOVED lines=21> */
.L_x_12957:
        /* <DEDUP_REMOVED lines=35> */
.L_x_12960:
        /* <DEDUP_REMOVED lines=25> */
.L_x_12959:
        /* <DEDUP_REMOVED lines=8> */
[----:B------:R-:W-:Y:S01]  /*58c0*/  ISETP.GT.AND P0, PT, R12, RZ, PT ;  /* 0x000000ff0c00720c */ /* 0x000fe20003f04270 */
        /* <DEDUP_REMOVED lines=9> */
[----:B------:R-:W-:Y:S01]  /*5960*/  FMUL.FTZ R127, R126, UR6 ;  /* 0x000000067e7f7c20 */ /* 0x000fe20008410000 */
[----:B------:R-:W-:Y:S01]  /*5970*/  FSEL R136, R136, RZ, P0 ;  /* 0x000000ff88887208 */ /* 0x000fe20000000000 */
[----:B------:R-:W-:Y:S01]  /*5980*/  FMUL.FTZ R13, R124, UR6 ;  /* 0x000000067c0d7c20 */ /* 0x000fe20008410000 */
[----:B------:R-:W-:-:S02]  /*5990*/  SEL R129, R12, R129, P4 ;  /* 0x000000810c817207 */ /* 0x000fc40002000000 */
[----:B------:R-:W-:Y:S02]  /*59a0*/  SEL R130, R127, R130, P4 ;  /* 0x000000827f827207 */ /* 0x000fe40002000000 */
[----:B------:R-:W-:Y:S02]  /*59b0*/  SEL R128, R13, R128, P4 ;  /* 0x000000800d807207 */ /* 0x000fe40002000000 */
[----:B------:R-:W-:Y:S01]  /*59c0*/  MOV R127, R136 ;  /* 0x00000088007f7202 */ /* 0x000fe20000000f00 */
[----:B------:R-:W-:Y:S06]  /*59d0*/  @!P3 BRA `(.L_x_12961) ;  /* 0x00000000005cb947 */ /* 0x000fec0003800000 */
[----:B------:R-:W-:Y:S01]  /*59e0*/  FMUL.FTZ R131, R136, UR6 ;  /* 0x0000000688837c20 */ /* 0x000fe20008410000 */
[----:B------:R-:W-:Y:S06]  /*59f0*/  BRA `(.L_x_12961) ;  /* 0x0000000000547947 */ /* 0x000fec0003800000 */
.L_x_12962:
[-CC-:B0-----:R-:W-:Y:S01]  /*5a00*/  FFMA.FTZ R137, R167, R142.reuse, R143.reuse ;  /* 0x0000008ea7897223 */ /* 0x181fe2000001008f */
[-CC-:B------:R-:W-:Y:S01]  /*5a10*/  FFMA.FTZ R136, R170, R142.reuse, R143.reuse ;  /* 0x0000008eaa887223 */ /* 0x180fe2000001008f */
[-CC-:B------:R-:W-:Y:S01]  /*5a20*/  FFMA.FTZ R138, R173, R142.reuse, R143.reuse ;  /* 0x0000008ead8a7223 */ /* 0x180fe2000001008f */
[----:B------:R-:W-:Y:S01]  /*5a30*/  FFMA.FTZ R142, R172, R142, R143 ;  /* 0x0000008eac8e7223 */ /* 0x000fe2000001008f */
[----:B------:R-:W-:Y:S01]  /*5a40*/  ISETP.GT.AND P0, PT, R12, RZ, PT ;  /* 0x000000ff0c00720c */ /* 0x000fe20003f04270 */
[----:B------:R-:W-:Y:S01]  /*5a50*/  FADD.FTZ R12, R168, -R137 ;  /* 0x80000089a80c7221 */ /* 0x000fe20000010000 */
[----:B------:R-:W-:Y:S01]  /*5a60*/  FADD.FTZ R136, R169, -R136 ;  /* 0x80000088a9887221 */ /* 0x000fe20000010000 */
[----:B------:R-:W-:Y:S01]  /*5a70*/  FADD.FTZ R138, R171, -R138 ;  /* 0x8000008aab8a7221 */ /* 0x000fe20000010000 */
[----:B------:R-:W-:Y:S01]  /*5a80*/  FADD.FTZ R142, R209, -R142 ;  /* 0x8000008ed18e7221 */ /* 0x000fe20000010000 */
[C---:B------:R-:W-:Y:S01]  /*5a90*/  FMUL.FTZ R12, R13.reuse, R12 ;  /* 0x0000000c0d0c7220 */ /* 0x040fe20000410000 */
[C---:B------:R-:W-:Y:S01]  /*5aa0*/  FMUL.FTZ R136, R13.reuse, R136 ;  /* 0x000000880d887220 */ /* 0x040fe20000410000 */
[C---:B------:R-:W-:Y:S01]  /*5ab0*/  FMUL.FTZ R138, R13.reuse, R138 ;  /* 0x0000008a0d8a7220 */ /* 0x040fe20000410000 */
[----:B------:R-:W-:-:S02]  /*5ac0*/  FMUL.FTZ R142, R13, R142 ;  /* 0x0000008e0d8e7220 */ /* 0x000fc40000410000 */
[----:B------:R-:W-:Y:S02]  /*5ad0*/  FSEL R12, R12, RZ, P0 ;  /* 0x000000ff0c0c7208 */ /* 0x000fe40000000000 */
[----:B------:R-:W-:Y:S02]  /*5ae0*/  FSEL R136, R136, RZ, P0 ;  /* 0x000000ff88887208 */ /* 0x000fe40000000000 */
[----:B------:R-:W-:Y:S01]  /*5af0*/  FSEL R138, R138, RZ, P0 ;  /* 0x000000ff8a8a7208 */ /* 0x000fe20000000000 */
[----:B------:R-:W-:Y:S01]  /*5b00*/  @P4 FMUL.FTZ R128, R12, UR6 ;  /* 0x000000060c804c20 */ /* 0x000fe20008410000 */
[----:B------:R-:W-:Y:S01]  /*5b10*/  FSEL R142, R142, RZ, P0 ;  /* 0x000000ff8e8e7208 */ /* 0x000fe20000000000 */
[----:B------:R-:W-:Y:S02]  /*5b20*/  @P4 FMUL.FTZ R129, R136, UR6 ;  /* 0x0000000688814c20 */ /* 0x000fe40008410000 */
[----:B------:R-:W-:Y:S02]  /*5b30*/  @P4 FMUL.FTZ R130, R138, UR6 ;  /* 0x000000068a824c20 */ /* 0x000fe40008410000 */
[----:B------:R-:W-:-:S07]  /*5b40*/  @P3 FMUL.FTZ R131, R142, UR6 ;  /* 0x000000068e833c20 */ /* 0x000fce0008410000 */
.L_x_12961:
        /* <DEDUP_REMOVED lines=13> */
.L_x_12926:
        /* <DEDUP_REMOVED lines=8> */
[----:B---3--:R-:W-:-:S05]  /*5ca0*/  IMAD.WIDE.U32 R4, R7, 0x10, R4 ;  /* 0x0000001007047825 */ /* 0x008fca00078e0004 */
        /* <DEDUP_REMOVED lines=16> */
.L_x_12964:
        /* <DEDUP_REMOVED lines=13> */
.L_x_15741:


//--------------------- .text._ZN10layer_norm13ln_bwd_kernelINS_13Kernel_traitsI6__halfffffjLj8192ELj1ELj1ELj8ELj16ENS_18Kernel_traits_baseILj8192ES2_ffffjLj256EEEEELb0ELb1ELb0ELb0EEEvNS_9BwdParamsE --------------------------
	.section	.text._ZN10layer_norm13ln_bwd_kernelINS_13Kernel_traitsI6__halfffffjLj8192ELj1ELj1ELj8ELj16ENS_18Kernel_traits_baseILj8192ES2_ffffjLj256EEEEELb0ELb1ELb0ELb0EEEvNS_9BwdParamsE,"ax",@progbits
	.align	128
        .global         _ZN10layer_norm13ln_bwd_kernelINS_13Kernel_traitsI6__halfffffjLj8192ELj1ELj1ELj8ELj16ENS_18Kernel_traits_baseILj8192ES2_ffffjLj256EEEEELb0ELb1ELb0ELb0EEEvNS_9BwdParamsE
        .type           _ZN10layer_norm13ln_bwd_kernelINS_13Kernel_traitsI6__halfffffjLj8192ELj1ELj1ELj8ELj16ENS_18Kernel_traits_baseILj8192ES2_ffffjLj256EEEEELb0ELb1ELb0ELb0EEEvNS_9BwdParamsE,@function
        .size           _ZN10layer_norm13ln_bwd_kernelINS_13Kernel_traitsI6__halfffffjLj8192ELj1ELj1ELj8ELj16ENS_18Kernel_traits_baseILj8192ES2_ffffjLj256EEEEELb0ELb1ELb0ELb0EEEvNS_9BwdParamsE,(.L_x_15742 - _ZN10layer_norm13ln_bwd_kernelINS_13Kernel_traitsI6__halfffffjLj8192ELj1ELj1ELj8ELj16ENS_18Kernel_traits_baseILj8192ES2_ffffjLj256EEEEELb0ELb1ELb0ELb0EEEvNS_9BwdParamsE)
        .other          _ZN10layer_norm13ln_bwd_kernelINS_13Kernel_traitsI6__halfffffjLj8192ELj1ELj1ELj8ELj16ENS_18Kernel_traits_baseILj8192ES2_ffffjLj256EEEEELb0ELb1ELb0ELb0EEEvNS_9BwdParamsE,@"STO_CUDA_ENTRY STV_DEFAULT"
_ZN10layer_norm13ln_bwd_kernelINS_13Kernel_traitsI6__halfffffjLj8192ELj1ELj1ELj8ELj16ENS_18Kernel_traits_baseILj8192ES2_ffffjLj256EEEEELb0ELb1ELb0ELb0EEEvNS_9BwdParamsE:
.text._ZN10layer_norm13ln_bwd_kernelINS_13Kernel_traitsI6__halfffffjLj8192ELj1ELj1ELj8ELj16ENS_18Kernel_traits_baseILj8192ES2_ffffjLj256EEEEELb0ELb1ELb0ELb0EEEvNS_9BwdParamsE:
        /* <DEDUP_REMOVED lines=15> */
[C---:B------:R-:W-:Y:S02]  /*00f0*/  ISETP.GE.U32.AND P1, PT, R5.reuse, 0x400, PT ;  /* 0x000004000500780c */ /* 0x040fe40003f26070 */
[C---:B------:R-:W-:Y:S02]  /*0100*/  ISETP.GE.U32.AND P2, PT, R5.reuse, 0x500, PT ;  /* 0x000005000500780c */ /* 0x040fe40003f46070 */
[----:B------:R-:W-:Y:S02]  /*0110*/  P2R R2, PR, RZ, 0x8 ;  /* 0x00000008ff027803 */ /* 0x000fe40000000000 */
[C---:B------:R-:W-:Y:S01]  /*0120*/  ISETP.GE.U32.AND P4, PT, R5.reuse, 0x700, PT ;  /* 0x000007000500780c */ /* 0x040fe20003f86070 */
[----:B------:R-:W1:Y:S01]  /*0130*/  @P3 LDC.64 R30, c[0x0][0x3d0] ;  /* 0x0000f400ff1e3b82 */ /* 0x000e620000000a00 */
[----:B------:R-:W-:-:S02]  /*0140*/  ISETP.GE.U32.AND P5, PT, R5, 0x800, PT ;  /* 0x000008000500780c */ /* 0x000fc40003fa6070 */
[----:B------:R-:W-:Y:S02]  /*0150*/  P2R R0, PR, RZ, 0x40 ;  /* 0x00000040ff007803 */ /* 0x000fe40000000000 */
[----:B------:R-:W-:Y:S01]  /*0160*/  P2R R4, PR, RZ, 0x40 ;  /* 0x00000040ff047803 */ /* 0x000fe20000000000 */
[----:B0-----:R-:W-:Y:S01]  /*0170*/  UISETP.GE.AND UP0, UPT, UR7, UR4, UPT ;  /* 0x000000040700728c */ /* 0x001fe2000bf06270 */
[----:B------:R-:W-:Y:S01]  /*0180*/  P2R R217, PR, RZ, 0x20 ;  /* 0x00000020ffd97803 */ /* 0x000fe20000000000 */
[----:B------:R-:W0:Y:S08]  /*0190*/  @P3 LDC.64 R34, c[0x0][0x3e8] ;  /* 0x0000fa00ff223b82 */ /* 0x000e300000000a00 */
[----:B------:R-:W3:Y:S08]  /*01a0*/  @P6 LDC.64 R44, c[0x0][0x3d0] ;  /* 0x0000f400ff2c6b82 */ /* 0x000ef00000000a00 */
[----:B------:R-:W4:Y:S01]  /*01b0*/  @P6 LDC.64 R46, c[0x0][0x3e8] ;  /* 0x0000fa00ff2e6b82 */ /* 0x000f220000000a00 */
[----:B-1----:R-:W-:-:S07]  /*01c0*/  @P3 IMAD.WIDE.U32 R30, R3, 0x8, R30 ;  /* 0x00000008031e3825 */ /* 0x002fce00078e001e */
[----:B------:R-:W1:Y:S01]  /*01d0*/  @P0 LDC.64 R48, c[0x0][0x3d0] ;  /* 0x0000f400ff300b82 */ /* 0x000e620000000a00 */
[C---:B0-----:R-:W-:Y:S01]  /*01e0*/  @P3 IMAD.WIDE.U32 R34, R3.reuse, 0x8, R34 ;  /* 0x0000000803223825 */ /* 0x041fe200078e0022 */
[----:B------:R-:W-:Y:S02]  /*01f0*/  @P3 LOP3.LUT R3, R3, 0x100, RZ, 0xfc, !PT ;  /* 0x0000010003033812 */ /* 0x000fe400078efcff */
[----:B------:R-:W-:-:S04]  /*0200*/  ISETP.GE.U32.AND P3, PT, R5, 0x600, PT ;  /* 0x000006000500780c */ /* 0x000fc80003f66070 */
[----:B------:R-:W0:Y:S01]  /*0210*/  @P0 LDC.64 R50, c[0x0][0x3e8] ;  /* 0x0000fa00ff320b82 */ /* 0x000e220000000a00 */
[----:B---3--:R-:W-:-:S07]  /*0220*/  @P6 IMAD.WIDE.U32 R44, R3, 0x8, R44 ;  /* 0x00000008032c6825 */ /* 0x008fce00078e002c */
[----:B------:R-:W3:Y:S01]  /*0230*/  @P1 LDC.64 R52, c[0x0][0x3d0] ;  /* 0x0000f400ff341b82 */ /* 0x000ee20000000a00 */
[C---:B----4-:R-:W-:Y:S01]  /*0240*/  @P6 IMAD.WIDE.U32 R46, R3.reuse, 0x8, R46 ;  /* 0x00000008032e6825 */ /* 0x050fe200078e002e */
[----:B------:R-:W-:Y:S02]  /*0250*/  @P6 IADD3 R3, PT, PT, R3, 0x100, RZ ;  /* 0x0000010003036810 */ /* 0x000fe40007ffe0ff */
[----:B------:R-:W-:-:S04]  /*0260*/  ISETP.NE.AND P6, PT, R2, RZ, PT ;  /* 0x000000ff0200720c */ /* 0x000fc80003fc5270 */
[----:B------:R-:W4:Y:S01]  /*0270*/  @P1 LDC.64 R54, c[0x0][0x3e8] ;  /* 0x0000fa00ff361b82 */ /* 0x000f220000000a00 */
[C---:B-1----:R-:W-:Y:S01]  /*0280*/  @P0 IMAD.WIDE.U32 R48, R3.reuse, 0x8, R48 ;  /* 0x0000000803300825 */ /* 0x042fe200078e0030 */
[----:B------:R-:W-:Y:S02]  /*0290*/  CS2R R136, SRZ ;  /* 0x0000000000887805 */ /* 0x000fe4000001ff00 */
[----:B------:R-:W-:Y:S02]  /*02a0*/  CS2R R138, SRZ ;  /* 0x00000000008a7805 */ /* 0x000fe4000001ff00 */
[----:B------:R-:W-:Y:S02]  /*02b0*/  CS2R R132, SRZ ;  /* 0x0000000000847805 */ /* 0x000fe4000001ff00 */
[----:B------:R-:W-:Y:S01]  /*02c0*/  CS2R R134, SRZ ;  /* 0x0000000000867805 */ /* 0x000fe2000001ff00 */
[----:B--2---:R-:W5:Y:S01]  /*02d0*/  @P0 LDG.E.64 R38, desc[UR12][R48.64] ;  /* 0x0000000c30260981 */ /* 0x004f62000c1e1b00 */
[----:B------:R-:W1:Y:S01]  /*02e0*/  @P2 LDC.64 R56, c[0x0][0x3d0] ;  /* 0x0000f400ff382b82 */ /* 0x000e620000000a00 */
[C---:B0-----:R-:W-:Y:S01]  /*02f0*/  @P0 IMAD.WIDE.U32 R50, R3.reuse, 0x8, R50 ;  /* 0x0000000803320825 */ /* 0x041fe200078e0032 */
[----:B------:R-:W-:Y:S01]  /*0300*/  @P0 IADD3 R3, PT, PT, R3, 0x100, RZ ;  /* 0x0000010003030810 */ /* 0x000fe20007ffe0ff */
[----:B------:R0:W5:Y:S04]  /*0310*/  @P6 LDG.E.64 R32, desc[UR12][R30.64] ;  /* 0x0000000c1e206981 */ /* 0x000168000c1e1b00 */
[----:B------:R2:W5:Y:S01]  /*0320*/  @P6 LDG.E.64 R8, desc[UR12][R34.64] ;  /* 0x0000000c22086981 */ /* 0x000562000c1e1b00 */
[----:B------:R-:W0:Y:S01]  /*0330*/  @P2 LDC.64 R58, c[0x0][0x3e8] ;  /* 0x0000fa00ff3a2b82 */ /* 0x000e220000000a00 */
[----:B---3--:R-:W-:-:S07]  /*0340*/  @P1 IMAD.WIDE.U32 R52, R3, 0x8, R52 ;  /* 0x0000000803341825 */ /* 0x008fce00078e0034 */
[----:B------:R-:W3:Y:S01]  /*0350*/  @P3 LDC.64 R60, c[0x0][0x3d0] ;  /* 0x0000f400ff3c3b82 */ /* 0x000ee20000000a00 */
[C---:B----4-:R-:W-:Y:S01]  /*0360*/  @P1 IMAD.WIDE.U32 R54, R3.reuse, 0x8, R54 ;  /* 0x0000000803361825 */ /* 0x050fe200078e0036 */
[----:B------:R-:W-:Y:S01]  /*0370*/  @P1 IADD3 R3, PT, PT, R3, 0x100, RZ ;  /* 0x0000010003031810 */ /* 0x000fe20007ffe0ff */
[----:B------:R-:W5:Y:S05]  /*0380*/  @P0 LDG.E.64 R12, desc[UR12][R50.64] ;  /* 0x0000000c320c0981 */ /* 0x000f6a000c1e1b00 */
[----:B------:R-:W4:Y:S01]  /*0390*/  @P3 LDC.64 R62, c[0x0][0x3e8] ;  /* 0x0000fa00ff3e3b82 */ /* 0x000f220000000a00 */
[----:B-1----:R-:W-:-:S07]  /*03a0*/  @P2 IMAD.WIDE.U32 R56, R3, 0x8, R56 ;  /* 0x0000000803382825 */ /* 0x002fce00078e0038 */
[----:B------:R-:W1:Y:S01]  /*03b0*/  @P4 LDC.64 R64, c[0x0][0x3d0] ;  /* 0x0000f400ff404b82 */ /* 0x000e620000000a00 */
[C---:B0-----:R-:W-:Y:S01]  /*03c0*/  @P2 IMAD.WIDE.U32 R58, R3.reuse, 0x8, R58 ;  /* 0x00000008033a2825 */ /* 0x041fe200078e003a */
[----:B------:R-:W-:Y:S01]  /*03d0*/  @P2 IADD3 R3, PT, PT, R3, 0x100, RZ ;  /* 0x0000010003032810 */ /* 0x000fe20007ffe0ff */
[----:B------:R-:W5:Y:S05]  /*03e0*/  @P1 LDG.E.64 R40, desc[UR12][R52.64] ;  /* 0x0000000c34281981 */ /* 0x000f6a000c1e1b00 */
[----:B------:R-:W0:Y:S08]  /*03f0*/  @P4 LDC.64 R66, c[0x0][0x3e8] ;  /* 0x0000fa00ff424b82 */ /* 0x000e300000000a00 */
[----:B------:R-:W2:Y:S08]  /*0400*/  @P5 LDC.64 R68, c[0x0][0x3d0] ;  /* 0x0000f400ff445b82 */ /* 0x000eb00000000a00 */
[----:B------:R-:W2:Y:S01]  /*0410*/  @P5 LDC.64 R70, c[0x0][0x3e8] ;  /* 0x0000fa00ff465b82 */ /* 0x000ea20000000a00 */
[C---:B---3--:R-:W-:Y:S01]  /*0420*/  @P3 IMAD.WIDE.U32 R60, R3.reuse, 0x8, R60 ;  /* 0x00000008033c3825 */ /* 0x048fe200078e003c */
[----:B------:R-:W-:Y:S01]  /*0430*/  ISETP.NE.AND P6, PT, R4, RZ, PT ;  /* 0x000000ff0400720c */ /* 0x000fe20003fc5270 */
[----:B------:R-:W5:Y:S02]  /*0440*/  @P1 LDG.E.64 R14, desc[UR12][R54.64] ;  /* 0x0000000c360e1981 */ /* 0x000f64000c1e1b00 */
[C---:B----4-:R-:W-:Y:S01]  /*0450*/  @P3 IMAD.WIDE.U32 R62, R3.reuse, 0x8, R62 ;  /* 0x00000008033e3825 */ /* 0x050fe200078e003e */
[----:B------:R-:W-:Y:S01]  /*0460*/  @P3 IADD3 R3, PT, PT, R3, 0x100, RZ ;  /* 0x0000010003033810 */ /* 0x000fe20007ffe0ff */
[----:B------:R-:W5:Y:S04]  /*0470*/  @P2 LDG.E.64 R42, desc[UR12][R56.64] ;  /* 0x0000000c382a2981 */ /* 0x000f68000c1e1b00 */
[C---:B-1----:R-:W-:Y:S01]  /*0480*/  @P4 IMAD.WIDE.U32 R64, R3.reuse, 0x8, R64 ;  /* 0x0000000803404825 */ /* 0x042fe200078e0040 */
[----:B------:R-:W5:Y:S03]  /*0490*/  @P2 LDG.E.64 R18, desc[UR12][R58.64] ;  /* 0x0000000c3a122981 */ /* 0x000f66000c1e1b00 */
[C---:B0-----:R-:W-:Y:S01]  /*04a0*/  @P4 IMAD.WIDE.U32 R66, R3.reuse, 0x8, R66 ;  /* 0x0000000803424825 */ /* 0x041fe200078e0042 */
[----:B------:R-:W-:Y:S01]  /*04b0*/  @P4 IADD3 R3, PT, PT, R3, 0x100, RZ ;  /* 0x0000010003034810 */ /* 0x000fe20007ffe0ff */
[----:B------:R-:W5:Y:S04]  /*04c0*/  @P6 LDG.E.64 R36, desc[UR12][R44.64] ;  /* 0x0000000c2c246981 */ /* 0x000f68000c1e1b00 */
[C---:B--2---:R-:W-:Y:S01]  /*04d0*/  @P5 IMAD.WIDE.U32 R30, R3.reuse, 0x8, R68 ;  /* 0x00000008031e5825 */ /* 0x044fe200078e0044 */
[----:B------:R-:W5:Y:S03]  /*04e0*/  @P6 LDG.E.64 R10, desc[UR12][R46.64] ;  /* 0x0000000c2e0a6981 */ /* 0x000f66000c1e1b00 */
[----:B------:R-:W-:Y:S01]  /*04f0*/  @P5 IMAD.WIDE.U32 R34, R3, 0x8, R70 ;  /* 0x0000000803225825 */ /* 0x000fe200078e0046 */
[----:B------:R-:W5:Y:S04]  /*0500*/  @P5 LDG.E.64 R26, desc[UR12][R30.64] ;  /* 0x0000000c1e1a5981 */ /* 0x000f68000c1e1b00 */
[----:B------:R-:W5:Y:S01]  /*0510*/  @P5 LDG.E.64 R28, desc[UR12][R34.64] ;  /* 0x0000000c221c5981 */ /* 0x000f62000c1e1b00 */
[----:B------:R-:W-:-:S02]  /*0520*/  CS2R R128, SRZ ;  /* 0x0000000000807805 */ /* 0x000fc4000001ff00 */
[----:B------:R-:W-:Y:S02]  /*0530*/  CS2R R130, SRZ ;  /* 0x0000000000827805 */ /* 0x000fe4000001ff00 */
[----:B------:R-:W-:Y:S01]  /*0540*/  CS2R R124, SRZ ;  /* 0x00000000007c7805 */ /* 0x000fe2000001ff00 */
[----:B------:R-:W5:Y:S01]  /*0550*/  @P3 LDG.E.64 R16, desc[UR12][R60.64] ;  /* 0x0000000c3c103981 */ /* 0x000f62000c1e1b00 */
[----:B------:R-:W-:Y:S02]  /*0560*/  CS2R R126, SRZ ;  /* 0x00000000007e7805 */ /* 0x000fe4000001ff00 */
[----:B------:R-:W-:Y:S02]  /*0570*/  CS2R R120, SRZ ;  /* 0x0000000000787805 */ /* 0x000fe4000001ff00 */
[----:B------:R-:W-:Y:S01]  /*0580*/  CS2R R122, SRZ ;  /* 0x00000000007a7805 */ /* 0x000fe2000001ff00 */
[----:B------:R-:W5:Y:S01]  /*0590*/  @P3 LDG.E.64 R20, desc[UR12][R62.64] ;  /* 0x0000000c3e143981 */ /* 0x000f62000c1e1b00 */
[----:B------:R-:W-:-:S02]  /*05a0*/  CS2R R116, SRZ ;  /* 0x0000000000747805 */ /* 0x000fc4000001ff00 */
[----:B------:R-:W-:Y:S02]  /*05b0*/  CS2R R118, SRZ ;  /* 0x0000000000767805 */ /* 0x000fe4000001ff00 */
[----:B------:R-:W-:Y:S01]  /*05c0*/  CS2R R112, SRZ ;  /* 0x0000000000707805 */ /* 0x000fe2000001ff00 */
[----:B------:R0:W5:Y:S01]  /*05d0*/  @P4 LDG.E.64 R22, desc[UR12][R64.64] ;  /* 0x0000000c40164981 */ /* 0x000162000c1e1b00 */
[----:B------:R-:W-:Y:S02]  /*05e0*/  CS2R R114, SRZ ;  /* 0x0000000000727805 */ /* 0x000fe4000001ff00 */
[----:B------:R-:W-:Y:S02]  /*05f0*/  CS2R R108, SRZ ;  /* 0x00000000006c7805 */ /* 0x000fe4000001ff00 */
[----:B------:R-:W-:Y:S01]  /*0600*/  CS2R R110, SRZ ;  /* 0x00000000006e7805 */ /* 0x000fe2000001ff00 */
[----:B------:R1:W5:Y:S01]  /*0610*/  @P4 LDG.E.64 R24, desc[UR12][R66.64] ;  /* 0x0000000c42184981 */ /* 0x000362000c1e1b00 */
        /* <DEDUP_REMOVED lines=20> */
[----:B0-----:R-:W-:Y:S02]  /*0760*/  CS2R R64, SRZ ;  /* 0x0000000000407805 */ /* 0x001fe4000001ff00 */
[----:B-1----:R-:W-:Y:S02]  /*0770*/  CS2R R66, SRZ ;  /* 0x0000000000427805 */ /* 0x002fe4000001ff00 */
        /* <DEDUP_REMOVED lines=12> */
[----:B-----5:R-:W-:Y:S02]  /*0840*/  MOV R241, R16 ;  /* 0x0000001000f17202 */ /* 0x020fe40000000f00 */
[----:B------:R-:W-:Y:S02]  /*0850*/  CS2R R136, SRZ ;  /* 0x0000000000887805 */ /* 0x000fe4000001ff00 */
[----:B------:R-:W-:Y:S02]  /*0860*/  MOV R239, R22 ;  /* 0x0000001600ef7202 */ /* 0x000fe40000000f00 */
[----:B------:R-:W-:Y:S02]  /*0870*/  CS2R R138, SRZ ;  /* 0x00000000008a7805 */ /* 0x000fe4000001ff00 */
[----:B------:R-:W-:Y:S02]  /*0880*/  MOV R236, R26 ;  /* 0x0000001a00ec7202 */ /* 0x000fe40000000f00 */
[----:B------:R-:W-:-:S02]  /*0890*/  CS2R R132, SRZ ;  /* 0x0000000000847805 */ /* 0x000fc4000001ff00 */
[----:B------:R-:W-:Y:S02]  /*08a0*/  MOV R234, R8 ;  /* 0x0000000800ea7202 */ /* 0x000fe40000000f00 */
        /* <DEDUP_REMOVED lines=9> */
[----:B------:R-:W-:Y:S01]  /*0940*/  MOV R224, R20 ;  /* 0x0000001400e07202 */ /* 0x000fe20000000f00 */
[----:B0-----:R-:W-:Y:S01]  /*0950*/  UISETP.NE.U32.AND UP0, UPT, UR4, URZ, UPT ;  /* 0x000000ff0400728c */ /* 0x001fe2000bf05070 */
[----:B------:R-:W-:-:S02]  /*0960*/  MOV R222, R24 ;  /* 0x0000001800de7202 */ /* 0x000fc40000000f00 */
[----:B------:R-:W-:Y:S02]  /*0970*/  CS2R R120, SRZ ;  /* 0x0000000000787805 */ /* 0x000fe4000001ff00 */
[----:B------:R-:W-:Y:S02]  /*0980*/  MOV R220, R28 ;  /* 0x0000001c00dc7202 */ /* 0x000fe40000000f00 */
[----:B------:R-:W-:Y:S02]  /*0990*/  CS2R R122, SRZ ;  /* 0x00000000007a7805 */ /* 0x000fe4000001ff00 */
[----:B------:R-:W-:Y:S02]  /*09a0*/  MOV R251, R32 ;  /* 0x0000002000fb7202 */ /* 0x000fe40000000f00 */
[----:B------:R-:W-:Y:S02]  /*09b0*/  CS2R R116, SRZ ;  /* 0x0000000000747805 */ /* 0x000fe4000001ff00 */
[----:B------:R-:W-:-:S02]  /*09c0*/  SHF.R.U64 R0, R32, 0x10, R33 ;  /* 0x0000001020007819 */ /* 0x000fc40000001221 */
[----:B------:R-:W-:Y:S02]  /*09d0*/  CS2R R118, SRZ ;  /* 0x0000000000767805 */ /* 0x000fe4000001ff00 */
[----:B------:R-:W-:Y:S02]  /*09e0*/  MOV R250, R33 ;  /* 0x0000002100fa7202 */ /* 0x000fe40000000f00 */
[----:B------:R-:W-:Y:S02]  /*09f0*/  CS2R R112, SRZ ;  /* 0x0000000000707805 */ /* 0x000fe4000001ff00 */
[----:B------:R-:W-:Y:S02]  /*0a00*/  SHF.R.U32.HI R2, RZ, 0x10, R33 ;  /* 0x00000010ff027819 */ /* 0x000fe40000011621 */
[----:B------:R-:W-:Y:S02]  /*0a10*/  CS2R R114, SRZ ;  /* 0x0000000000727805 */ /* 0x000fe4000001ff00 */
[----:B------:R-:W-:-:S02]  /*0a20*/  SHF.R.U64 R16, R16, 0x10, R17 ;  /* 0x0000001010107819 */ /* 0x000fc40000001211 */
[----:B------:R-:W-:Y:S02]  /*0a30*/  CS2R R108, SRZ ;  /* 0x00000000006c7805 */ /* 0x000fe4000001ff00 */
[----:B------:R-:W-:Y:S02]  /*0a40*/  MOV R240, R17 ;  /* 0x0000001100f07202 */ /* 0x000fe40000000f00 */
[----:B------:R-:W-:Y:S02]  /*0a50*/  CS2R R110, SRZ ;  /* 0x00000000006e7805 */ /* 0x000fe4000001ff00 */
[----:B------:R-:W-:Y:S02]  /*0a60*/  SHF.R.U64 R22, R22, 0x10, R23 ;  /* 0x0000001016167819 */ /* 0x000fe40000001217 */
[----:B------:R-:W-:Y:S02]  /*0a70*/  CS2R R104, SRZ ;  /* 0x0000000000687805 */ /* 0x000fe4000001ff00 */
[----:B------:R-:W-:-:S02]  /*0a80*/  MOV R238, R23 ;  /* 0x0000001700ee7202 */ /* 0x000fc40000000f00 */
[----:B------:R-:W-:Y:S02]  /*0a90*/  CS2R R106, SRZ ;  /* 0x00000000006a7805 */ /* 0x000fe4000001ff00 */
[----:B------:R-:W-:Y:S02]  /*0aa0*/  SHF.R.U64 R26, R26, 0x10, R27 ;  /* 0x000000101a1a7819 */ /* 0x000fe4000000121b */
[----:B------:R-:W-:Y:S02]  /*0ab0*/  CS2R R100, SRZ ;  /* 0x0000000000647805 */ /* 0x000fe4000001ff00 */
[----:B------:R-:W-:Y:S02]  /*0ac0*/  MOV R235, R27 ;  /* 0x0000001b00eb7202 */ /* 0x000fe40000000f00 */
        /* <DEDUP_REMOVED lines=33> */
[----:B------:R-:W-:Y:S02]  /*0ce0*/  MOV R249, R36 ;  /* 0x0000002400f97202 */ /* 0x000fe40000000f00 */
[----:B------:R-:W-:Y:S02]  /*0cf0*/  CS2R R64, SRZ ;  /* 0x0000000000407805 */ /* 0x000fe4000001ff00 */
[----:B------:R-:W-:Y:S02]  /*0d00*/  SHF.R.U64 R3, R36, 0x10, R37 ;  /* 0x0000001024037819 */ /* 0x000fe40000001225 */
[----:B------:R-:W-:Y:S02]  /*0d10*/  CS2R R66, SRZ ;  /* 0x0000000000427805 */ /* 0x000fe4000001ff00 */
[----:B------:R-:W-:-:S02]  /*0d20*/  MOV R248, R37 ;  /* 0x0000002500f87202 */ /* 0x000fc40000000f00 */
[----:B------:R-:W-:Y:S02]  /*0d30*/  CS2R R60, SRZ ;  /* 0x00000000003c7805 */ /* 0x000fe4000001ff00 */
[----:B------:R-:W-:Y:S02]  /*0d40*/  SHF.R.U32.HI R4, RZ, 0x10, R37 ;  /* 0x00000010ff047819 */ /* 0x000fe40000011625 */
        /* <DEDUP_REMOVED lines=9> */
[----:B------:R-:W-:-:S02]  /*0de0*/  MOV R245, R40 ;  /* 0x0000002800f57202 */ /* 0x000fc40000000f00 */
[----:B------:R-:W-:Y:S02]  /*0df0*/  CS2R R48, SRZ ;  /* 0x0000000000307805 */ /* 0x000fe4000001ff00 */
[--C-:B------:R-:W-:Y:S02]  /*0e00*/  SHF.R.U64 R30, R40, 0x10, R41.reuse ;  /* 0x00000010281e7819 */ /* 0x100fe40000001229 */
[----:B------:R-:W-:Y:S02]  /*0e10*/  CS2R R50, SRZ ;  /* 0x0000000000327805 */ /* 0x000fe4000001ff00 */
[----:B------:R-:W-:Y:S02]  /*0e20*/  MOV R244, R41 ;  /* 0x0000002900f47202 */ /* 0x000fe40000000f00 */
[----:B------:R-:W-:Y:S02]  /*0e30*/  CS2R R44, SRZ ;  /* 0x00000000002c7805 */ /* 0x000fe4000001ff00 */
[----:B------:R-:W-:-:S02]  /*0e40*/  SHF.R.U32.HI R31, RZ, 0x10, R41 ;  /* 0x00000010ff1f7819 */ /* 0x000fc40000011629 */
[----:B------:R-:W-:Y:S02]  /*0e50*/  CS2R R46, SRZ ;  /* 0x00000000002e7805 */ /* 0x000fe4000001ff00 */
[----:B------:R-:W-:Y:S01]  /*0e60*/  MOV R243, R42 ;  /* 0x0000002a00f37202 */ /* 0x000fe20000000f00 */
[----:B------:R-:W-:Y:S01]  /*0e70*/  UISETP.NE.AND.EX UP0, UPT, UR5, URZ, UPT, UP0 ;  /* 0x000000ff0500728c */ /* 0x000fe2000bf05300 */
[--C-:B------:R-:W-:Y:S01]  /*0e80*/  SHF.R.U64 R32, R42, 0x10, R43.reuse ;  /* 0x000000102a207819 */ /* 0x100fe2000000122b */
[----:B------:R-:W-:Y:S01]  /*0e90*/  UPLOP3.LUT UP2, UPT, UPT, UPT, UPT, 0x40, 0x4 ;  /* 0x000000000004789c */ /* 0x000fe20003f4e870 */
[----:B------:R-:W-:Y:S01]  /*0ea0*/  MOV R242, R43 ;  /* 0x0000002b00f27202 */ /* 0x000fe20000000f00 */
[----:B------:R-:W0:Y:S01]  /*0eb0*/  LDCU UR6, c[0x0][0x388] ;  /* 0x00007100ff0677ac */ /* 0x000e220008000800 */
[----:B------:R-:W-:Y:S02]  /*0ec0*/  SHF.R.U32.HI R33, RZ, 0x10, R43 ;  /* 0x00000010ff217819 */ /* 0x000fe4000001162b */
[----:B------:R-:W-:Y:S01]  /*0ed0*/  SHF.R.U32.HI R17, RZ, 0x10, R17 ;  /* 0x00000010ff117819 */ /* 0x000fe20000011611 */
[----:B------:R-:W1:Y:S01]  /*0ee0*/  LDCU.U8 UR17, c[0x0][0x410] ;  /* 0x00008200ff1177ac */ /* 0x000e620008000000 */
[----:B------:R-:W-:-:S02]  /*0ef0*/  SHF.R.U32.HI R23, RZ, 0x10, R23 ;  /* 0x00000010ff177819 */ /* 0x000fc40000011617 */
[----:B------:R-:W-:Y:S01]  /*0f00*/  SHF.R.U32.HI R27, RZ, 0x10, R27 ;  /* 0x00000010ff1b7819 */ /* 0x000fe2000001161b */
[----:B------:R-:W2:Y:S01]  /*0f10*/  LDCU UR20, c[0x0][0x400] ;  /* 0x00008000ff1477ac */ /* 0x000ea20008000800 */
[----:B------:R-:W-:Y:S02]  /*0f20*/  SHF.R.U32.HI R9, RZ, 0x10, R9 ;  /* 0x00000010ff097819 */ /* 0x000fe40000011609 */
[----:B------:R-:W-:Y:S01]  /*0f30*/  SHF.R.U32.HI R11, RZ, 0x10, R11 ;  /* 0x00000010ff0b7819 */ /* 0x000fe2000001160b */
[----:B------:R-:W3:Y:S01]  /*0f40*/  LDCU.64 UR22, c[0x0][0x478] ;  /* 0x00008f00ff1677ac */ /* 0x000ee20008000a00 */
[----:B------:R-:W-:Y:S02]  /*0f50*/  SHF.R.U32.HI R13, RZ, 0x10, R13 ;  /* 0x00000010ff0d7819 */ /* 0x000fe4000001160d */
[----:B------:R-:W-:Y:S01]  /*0f60*/  SHF.R.U32.HI R15, RZ, 0x10, R15 ;  /* 0x00000010ff0f7819 */ /* 0x000fe2000001160f */
[----:B------:R-:W4:Y:S01]  /*0f70*/  LDCU.64 UR18, c[0x0][0x438] ;  /* 0x00008700ff1277ac */ /* 0x000f220008000a00 */
[----:B------:R-:W-:-:S02]  /*0f80*/  SHF.R.U32.HI R19, RZ, 0x10, R19 ;  /* 0x00000010ff137819 */ /* 0x000fc40000011613 */
[----:B------:R-:W-:Y:S01]  /*0f90*/  SHF.R.U32.HI R21, RZ, 0x10, R21 ;  /* 0x00000010ff157819 */ /* 0x000fe20000011615 */
[----:B------:R-:W0:Y:S01]  /*0fa0*/  LDCU.128 UR8, c[0x0][0x3c0] ;  /* 0x00007800ff0877ac */ /* 0x000e220008000c00 */
[----:B------:R-:W-:Y:S02]  /*0fb0*/  SHF.R.U32.HI R25, RZ, 0x10, R25 ;  /* 0x00000010ff197819 */ /* 0x000fe40000011619 */
[----:B------:R-:W-:Y:S01]  /*0fc0*/  SHF.R.U32.HI R29, RZ, 0x10, R29 ;  /* 0x00000010ff1d7819 */ /* 0x000fe2000001161d */
[----:B------:R-:W0:Y:S01]  /*0fd0*/  LDCU.64 UR24, c[0x0][0x380] ;  /* 0x00007000ff1877ac */ /* 0x000e220008000a00 */
        /* <DEDUP_REMOVED lines=31> */
[----:B01234-:R-:W-:-:S07]  /*11d0*/  PRMT R219, R29, 0x5410, R219 ;  /* 0x000054101ddb7816 */ /* 0x01ffce00000000db */
.L_x_13047:
[----:B0-----:R-:W0:Y:S01]  /*11e0*/  @UP0 LDCU.64 UR4, c[0x0][0x3e0] ;  /* 0x00007c00ff0407ac */ /* 0x001e220008000a00 */
[----:B------:R-:W-:Y:S01]  /*11f0*/  PLOP3.LUT P0, PT, PT, PT, UP0, 0x80, 0x8 ;  /* 0x000000000008781c */ /* 0x000fe20003f0f008 */
[----:B------:R-:W-:Y:S02]  /*1200*/  UIMAD.WIDE UR14, UR7, 0x4, UR10 ;  /* 0x00000004070e78a5 */ /* 0x000fe4000f8e020a */
[----:B0-----:R-:W-:-:S06]  /*1210*/  @UP0 UIMAD.WIDE UR4, UR7, 0x4, UR4 ;  /* 0x00000004070408a5 */ /* 0x001fcc000f8e0204 */
[----:B-1234-:R-:W-:Y:S02]  /*1220*/  MOV R168, UR4 ;  /* 0x0000000400a87c02 */ /* 0x01efe40008000f00 */
[----:B------:R-:W-:Y:S01]  /*1230*/  MOV R169, UR5 ;  /* 0x0000000500a97c02 */ /* 0x000fe20008000f00 */
[----:B------:R-:W-:Y:S01]  /*1240*/  UIMAD.WIDE UR4, UR7, 0x4, UR8 ;  /* 0x00000004070478a5 */ /* 0x000fe2000f8e0208 */
[----:B------:R-:W-:Y:S02]  /*1250*/  MOV R164, UR14 ;  /* 0x0000000e00a47c02 */ /* 0x000fe40008000f00 */
[----:B------:R-:W-:Y:S01]  /*1260*/  MOV R165, UR15 ;  /* 0x0000000f00a57c02 */ /* 0x000fe20008000f00 */
[----:B------:R-:W2:Y:S02]  /*1270*/  @P0 LDG.E R0, desc[UR12][R168.64] ;  /* 0x0000000ca8000981 */ /* 0x000ea4000c1e1900 */
[----:B------:R-:W-:Y:S02]  /*1280*/  MOV R166, UR4 ;  /* 0x0000000400a67c02 */ /* 0x000fe40008000f00 */
[----:B------:R-:W-:Y:S01]  /*1290*/  MOV R167, UR5 ;  /* 0x0000000500a77c02 */ /* 0x000fe20008000f00 */
[----:B------:R0:W3:Y:S04]  /*12a0*/  LDG.E R164, desc[UR12][R164.64] ;  /* 0x0000000ca4a47981 */ /* 0x0000e8000c1e1900 */
[----:B------:R-:W4:Y:S01]  /*12b0*/  LDG.E R4, desc[UR12][R166.64] ;  /* 0x0000000ca6047981 */ /* 0x000f22000c1e1900 */
[----:B------:R-:W1:Y:S01]  /*12c0*/  S2R R6, SR_TID.X ;  /* 0x0000000000067919 */ /* 0x000e620000002100 */
[----:B------:R-:W-:Y:S01]  /*12d0*/  UIMAD UR4, UR7, UR6, URZ ;  /* 0x00000006070472a4 */ /* 0x000fe2000f8e02ff */
[----:B------:R-:W-:-:S03]  /*12e0*/  PLOP3.LUT P0, PT, PT, PT, UP0, 0x80, 0x8 ;  /* 0x000000000008781c */ /* 0x000fc60003f0f008 */
[----:B------:R-:W-:Y:S01]  /*12f0*/  USHF.R.S32.HI UR5, URZ, 0x1f, UR4 ;  /* 0x0000001fff057899 */ /* 0x000fe20008011404 */
[C---:B------:R-:W-:Y:S02]  /*1300*/  ISETP.GE.U32.AND P3, PT, R5.reuse, 0x100, PT ;  /* 0x000001000500780c */ /* 0x040fe40003f66070 */
[----:B------:R-:W-:Y:S01]  /*1310*/  ISETP.NE.AND P5, PT, RZ, UR17, PT ;  /* 0x00000011ff007c0c */ /* 0x000fe2000bfa5270 */
[----:B------:R-:W-:Y:S01]  /*1320*/  ULEA.HI UR5, UR5, UR4, URZ, 0x2 ;  /* 0x0000000405057291 */ /* 0x000fe2000f8f10ff */
[----:B------:R-:W-:Y:S01]  /*1330*/  ISETP.GE.U32.AND P4, PT, R5, 0x200, PT ;  /* 0x000002000500780c */ /* 0x000fe20003f86070 */
[----:B------:R-:W-:-:S04]  /*1340*/  UMOV UR14, 0x3f800000 ;  /* 0x3f800000000e7882 */ /* 0x000fc80000000000 */
[----:B0-----:R-:W-:Y:S01]  /*1350*/  MOV R165, UR5 ;  /* 0x0000000500a57c02 */ /* 0x001fe20008000f00 */
[----:B------:R-:W-:Y:S01]  /*1360*/  BSSY.RECONVERGENT B0, `(.L_x_12966) ;  /* 0x000003a000007945 */ /* 0x000fe20003800200 */
[C---:B------:R-:W-:Y:S02]  /*1370*/  ISETP.GE.U32.AND P1, PT, R5.reuse, 0x400, PT ;  /* 0x000004000500780c */ /* 0x040fe40003f26070 */
[----:B------:R-:W-:Y:S02]  /*1380*/  CS2R R172, SRZ ;  /* 0x0000000000ac7805 */ /* 0x000fe4000001ff00 */
[----:B------:R-:W-:Y:S02]  /*1390*/  P2R R2, PR, RZ, 0x8 ;  /* 0x00000008ff027803 */ /* 0x000fe40000000000 */
[----:B------:R-:W-:Y:S02]  /*13a0*/  ISETP.GE.U32.AND P2, PT, R5, 0x500, PT ;  /* 0x000005000500780c */ /* 0x000fe40003f46070 */
[----:B--2---:R-:W-:-:S02]  /*13b0*/  @P0 R2UR UR14, R0 ;  /* 0x00000000000e02ca */ /* 0x004fc400000e0000 */
[----:B----4-:R-:W-:Y:S02]  /*13c0*/  FSEL R4, R4, RZ, !P5 ;  /* 0x000000ff04047208 */ /* 0x010fe40006800000 */
[----:B---3--:R-:W-:Y:S02]  /*13d0*/  R2UR UR21, R164 ;  /* 0x00000000a41572ca */ /* 0x008fe400000e0000 */
[----:B------:R-:W-:Y:S02]  /*13e0*/  R2UR UR4, R4 ;  /* 0x00000000040472ca */ /* 0x000fe400000e0000 */
[----:B-1----:R-:W-:Y:S02]  /*13f0*/  LEA.HI.SX32 R4, R165, R6, 0x1e ;  /* 0x00000006a5047211 */ /* 0x002fe400078ff2ff */
[----:B------:R-:W-:Y:S02]  /*1400*/  ISETP.GE.U32.AND P0, PT, R5, 0x300, PT ;  /* 0x000003000500780c */ /* 0x000fe40003f06070 */
[----:B------:R-:W-:-:S02]  /*1410*/  P2R R0, PR, RZ, 0x10 ;  /* 0x00000010ff007803 */ /* 0x000fc40000000000 */
[----:B------:R-:W-:Y:S01]  /*1420*/  MOV R174, R4 ;  /* 0x0000000400ae7202 */ /* 0x000fe20000000f00 */
[----:B-----5:R-:W-:Y:S08]  /*1430*/  @!P3 BRA `(.L_x_12967) ;  /* 0x0000000000b0b947 */ /* 0x020ff00003800000 */
[----:B------:R-:W0:Y:S01]  /*1440*/  LDC.64 R164, c[0x0][0x3a8] ;  /* 0x0000ea00ffa47b82 */ /* 0x000e220000000a00 */
[----:B------:R-:W-:-:S04]  /*1450*/  ISETP.NE.U32.AND P3, PT, RZ, UR18, PT ;  /* 0x00000012ff007c0c */ /* 0x000fc8000bf65070 */
[----:B------:R-:W-:-:S03]  /*1460*/  ISETP.NE.AND.EX P3, PT, RZ, UR19, PT, P3 ;  /* 0x00000013ff007c0c */ /* 0x000fc6000bf65330 */
[----:B------:R-:W1:Y:S01]  /*1470*/  LDC.64 R168, c[0x0][0x428] ;  /* 0x00010a00ffa87b82 */ /* 0x000e620000000a00 */
[----:B------:R-:W-:-:S09]  /*1480*/  HADD2.F32 R21, -RZ, R251.H1_H1 ;  /* 0x300000fbff157230 */ /* 0x000fd20000004100 */
[----:B------:R-:W2:Y:S01]  /*1490*/  @P3 LDC.64 R172, c[0x0][0x438] ;  /* 0x00010e00ffac3b82 */ /* 0x000ea20000000a00 */
[----:B0-----:R-:W-:-:S06]  /*14a0*/  IMAD.WIDE.U32 R166, R4, 0x10, R164 ;  /* 0x0000001004a67825 */ /* 0x001fcc00078e00a4 */
[----:B------:R-:W3:Y:S01]  /*14b0*/  LDG.E.128 R164, desc[UR12][R166.64] ;  /* 0x0000000ca6a47981 */ /* 0x000ee2000c1e1d00 */
[----:B-1----:R-:W-:-:S06]  /*14c0*/  IMAD.WIDE.U32 R168, R4, 0x10, R168 ;  /* 0x0000001004a87825 */ /* 0x002fcc00078e00a8 */
[----:B------:R-:W4:Y:S01]  /*14d0*/  LDG.E.128 R168, desc[UR12][R168.64] ;  /* 0x0000000ca8a87981 */ /* 0x000f22000c1e1d00 */
[C---:B--2---:R-:W-:Y:S01]  /*14e0*/  @P3 IMAD.WIDE.U32 R172, R4.reuse, 0x10, R172 ;  /* 0x0000001004ac3825 */ /* 0x044fe200078e00ac */
[----:B------:R-:W-:-:S04]  /*14f0*/  IADD3 R174, PT, PT, R4, 0x100, RZ ;  /* 0x0000010004ae7810 */ /* 0x000fc80007ffe0ff */
[----:B------:R0:W5:Y:S01]  /*1500*/  @P3 LDG.E.128 R40, desc[UR12][R172.64] ;  /* 0x0000000cac283981 */ /* 0x000162000c1e1d00 */
[----:B---3--:R-:W-:Y:S01]  /*1510*/  FADD.FTZ R186, R165, -UR4 ;  /* 0x80000004a5ba7e21 */ /* 0x008fe20008010000 */
[----:B------:R-:W-:Y:S01]  /*1520*/  FADD.FTZ R3, R164, -UR4 ;  /* 0x80000004a4037e21 */ /* 0x000fe20008010000 */
[----:B------:R-:W-:Y:S02]  /*1530*/  HADD2.F32 R164, -RZ, R251.H0_H0 ;  /* 0x200000fbffa47230 */ /* 0x000fe40000004100 */
[----:B------:R-:W-:Y:S01]  /*1540*/  FADD.FTZ R167, R167, -UR4 ;  /* 0x80000004a7a77e21 */ /* 0x000fe20008010000 */
[----:B------:R-:W-:Y:S01]  /*1550*/  FMUL.FTZ R186, R186, UR21 ;  /* 0x00000015baba7c20 */ /* 0x000fe20008410000 */
[----:B------:R-:W-:Y:S01]  /*1560*/  FMUL.FTZ R3, R3, UR21 ;  /* 0x0000001503037c20 */ /* 0x000fe20008410000 */
[--C-:B------:R-:W-:Y:S02]  /*1570*/  HADD2.F32 R165, -RZ, R250.reuse.H1_H1 ;  /* 0x300000faffa57230 */ /* 0x100fe40000004100 */
[----:B------:R-:W-:Y:S01]  /*1580*/  FMUL.FTZ R218, R167, UR21 ;  /* 0x00000015a7da7c20 */ /* 0x000fe20008410000 */
[----:B----4-:R-:W-:Y:S01]  /*1590*/  FMUL.FTZ R8, R168, R21 ;  /* 0x00000015a8087220 */ /* 0x010fe20000410000 */
[----:B------:R-:W-:Y:S01]  /*15a0*/  FMUL.FTZ R23, R169, R164 ;  /* 0x000000a4a9177220 */ /* 0x000fe20000410000 */
[----:B------:R-:W-:Y:S01]  /*15b0*/  FADD.FTZ R105, R105, R169 ;  /* 0x000000a969697221 */ /* 0x000fe20000010000 */
[----:B------:R-:W-:Y:S01]  /*15c0*/  FFMA.FTZ R137, R169, R186, R137 ;  /* 0x000000baa9897223 */ /* 0x000fe20000010089 */
[----:B------:R-:W-:Y:S01]  /*15d0*/  FADD.FTZ R164, RZ, R8 ;  /* 0x00000008ffa47221 */ /* 0x000fe20000010000 */
[----:B------:R-:W-:Y:S01]  /*15e0*/  FADD.FTZ R21, R166, -UR4 ;  /* 0x80000004a6157e21 */ /* 0x000fe20008010000 */
[----:B------:R-:W-:Y:S01]  /*15f0*/  FFMA.FTZ R169, R3, R8, RZ ;  /* 0x0000000803a97223 */ /* 0x000fe200000100ff */
[----:B------:R-:W-:-:S02]  /*1600*/  HADD2.F32 R166, -RZ, R250.H0_H0 ;  /* 0x200000faffa67230 */ /* 0x000fc40000004100 */
        /* <DEDUP_REMOVED lines=13> */
[----:B0-----:R-:W-:Y:S01]  /*16e0*/  FADD.FTZ R173, R166, R203 ;  /* 0x000000cba6ad7221 */ /* 0x001fe20000010000 */
[----:B------:R-:W-:-:S07]  /*16f0*/  FFMA.FTZ R172, R218, R203, R165 ;  /* 0x000000cbdaac7223 */ /* 0x000fce00000100a5 */
.L_x_12967:
[----:B------:R-:W-:Y:S05]  /*1700*/  BSYNC.RECONVERGENT B0 ;  /* 0x0000000000007941 */ /* 0x000fea0003800200 */
.L_x_12966:
[----:B------:R-:W-:Y:S04]  /*1710*/  BSSY.RECONVERGENT B0, `(.L_x_12968) ;  /* 0x000002e000007945 */ /* 0x000fe80003800200 */
[----:B------:R-:W-:Y:S05]  /*1720*/  @!P4 BRA `(.L_x_12969) ;  /* 0x0000000000b0c947 */ /* 0x000fea0003800000 */
[----:B------:R-:W0:Y:S01]  /*1730*/  LDC.64 R164, c[0x0][0x3a8] ;  /* 0x0000ea00ffa47b82 */ /* 0x000e220000000a00 */
[----:B------:R-:W-:-:S07]  /*1740*/  ISETP.NE.U32.AND P3, PT, RZ, UR18, PT ;  /* 0x00000012ff007c0c */ /* 0x000fce000bf65070 */
[----:B------:R-:W1:Y:S01]  /*1750*/  LDC.64 R168, c[0x0][0x428] ;  /* 0x00010a00ffa87b82 */ /* 0x000e620000000a00 */
[----:B------:R-:W-:-:S13]  /*1760*/  ISETP.NE.AND.EX P3, PT, RZ, UR19, PT, P3 ;  /* 0x00000013ff007c0c */ /* 0x000fda000bf65330 */
[----:B------:R-:W2:Y:S01]  /*1770*/  @P3 LDC.64 R176, c[0x0][0x438] ;  /* 0x00010e00ffb03b82 */ /* 0x000ea20000000a00 */
[----:B0-----:R-:W-:-:S06]  /*1780*/  IMAD.WIDE.U32 R164, R174, 0x10, R164 ;  /* 0x00000010aea47825 */ /* 0x001fcc00078e00a4 */
[----:B------:R-:W3:Y:S01]  /*1790*/  LDG.E.128 R164, desc[UR12][R164.64] ;  /* 0x0000000ca4a47981 */ /* 0x000ee2000c1e1d00 */
[----:B-1----:R-:W-:-:S06]  /*17a0*/  IMAD.WIDE.U32 R168, R174, 0x10, R168 ;  /* 0x00000010aea87825 */ /* 0x002fcc00078e00a8 */
[----:B------:R-:W4:Y:S01]  /*17b0*/  LDG.E.128 R168, desc[UR12][R168.64] ;  /* 0x0000000ca8a87981 */ /* 0x000f22000c1e1d00 */
[----:B--2---:R-:W-:-:S05]  /*17c0*/  @P3 IMAD.WIDE.U32 R176, R174, 0x10, R176 ;  /* 0x00000010aeb03825 */ /* 0x004fca00078e00b0 */
[----:B------:R0:W5:Y:S01]  /*17d0*/  @P3 LDG.E.128 R36, desc[UR12][R176.64] ;  /* 0x0000000cb0243981 */ /* 0x000162000c1e1d00 */
[--C-:B------:R-:W-:Y:S01]  /*17e0*/  HADD2.F32 R175, -RZ, R249.reuse.H1_H1 ;  /* 0x300000f9ffaf7230 */ /* 0x100fe20000004100 */
[----:B------:R-:W-:Y:S01]  /*17f0*/  IADD3 R174, PT, PT, R174, 0x100, RZ ;  /* 0x00000100aeae7810 */ /* 0x000fe20007ffe0ff */
[----:B---3--:R-:W-:Y:S01]  /*1800*/  FADD.FTZ R19, R164, -UR4 ;  /* 0x80000004a4137e21 */ /* 0x008fe20008010000 */
[----:B------:R-:W-:Y:S01]  /*1810*/  FADD.FTZ R165, R165, -UR4 ;  /* 0x80000004a5a57e21 */ /* 0x000fe20008010000 */
[----:B------:R-:W-:Y:S02]  /*1820*/  HADD2.F32 R164, -RZ, R249.H0_H0 ;  /* 0x200000f9ffa47230 */ /* 0x000fe40000004100 */
[----:B------:R-:W-:Y:S01]  /*1830*/  FADD.FTZ R167, R167, -UR4 ;  /* 0x80000004a7a77e21 */ /* 0x000fe20008010000 */
[----:B------:R-:W-:Y:S01]  /*1840*/  FMUL.FTZ R19, R19, UR21 ;  /* 0x0000001513137c20 */ /* 0x000fe20008410000 */
[----:B------:R-:W-:Y:S01]  /*1850*/  FMUL.FTZ R182, R165, UR21 ;  /* 0x00000015a5b67c20 */ /* 0x000fe20008410000 */
[----:B------:R-:W-:Y:S01]  /*1860*/  FADD.FTZ R166, R166, -UR4 ;  /* 0x80000004a6a67e21 */ /* 0x000fe20008010000 */
[----:B------:R-:W-:-:S02]  /*1870*/  HADD2.F32 R165, -RZ, R248.H1_H1 ;  /* 0x300000f8ffa57230 */ /* 0x000fc40000004100 */
[----:B----4-:R-:W-:Y:S01]  /*1880*/  FMUL.FTZ R184, R168, R175 ;  /* 0x000000afa8b87220 */ /* 0x010fe20000410000 */
[----:B------:R-:W-:Y:S01]  /*1890*/  FMUL.FTZ R199, R169, R164 ;  /* 0x000000a4a9c77220 */ /* 0x000fe20000410000 */
[----:B------:R-:W-:Y:S01]  /*18a0*/  FMUL.FTZ R214, R167, UR21 ;  /* 0x00000015a7d67c20 */ /* 0x000fe20008410000 */
[----:B------:R-:W-:Y:S01]  /*18b0*/  FMUL.FTZ R197, R166, UR21 ;  /* 0x00000015a6c57c20 */ /* 0x000fe20008410000 */
[----:B------:R-:W-:Y:S01]  /*18c0*/  FADD.FTZ R164, R173, R184 ;  /* 0x000000b8ada47221 */ /* 0x000fe20000010000 */
[----:B------:R-:W-:Y:S01]  /*18d0*/  FFMA.FTZ R167, R19, R184, R172 ;  /* 0x000000b813a77223 */ /* 0x000fe200000100ac */
[----:B------:R-:W-:Y:S02]  /*18e0*/  HADD2.F32 R166, -RZ, R248.H0_H0 ;  /* 0x200000f8ffa67230 */ /* 0x000fe40000004100 */
[----:B------:R-:W-:Y:S01]  /*18f0*/  FMUL.FTZ R216, R170, R165 ;  /* 0x000000a5aad87220 */ /* 0x000fe20000410000 */
        /* <DEDUP_REMOVED lines=15> */
.L_x_12969:
[----:B------:R-:W-:Y:S05]  /*19f0*/  BSYNC.RECONVERGENT B0 ;  /* 0x0000000000007941 */ /* 0x000fea0003800200 */
.L_x_12968:
        /* <DEDUP_REMOVED lines=16> */
[----:B------:R-:W-:Y:S02]  /*1b00*/  HADD2.F32 R164, -RZ, R247.H0_H0 ;  /* 0x200000f7ffa47230 */ /* 0x000fe40000004100 */
[----:B------:R-:W-:Y:S01]  /*1b10*/  FADD.FTZ R167, R167, -UR4 ;  /* 0x80000004a7a77e21 */ /* 0x000fe20008010000 */
[----:B------:R-:W-:Y:S01]  /*1b20*/  FADD.FTZ R30, R165, -UR4 ;  /* 0x80000004a51e7e21 */ /* 0x000fe20008010000 */
[----:B------:R-:W-:Y:S01]  /*1b30*/  FMUL.FTZ R17, R17, UR21 ;  /* 0x0000001511117c20 */ /* 0x000fe20008410000 */
[----:B------:R-:W-:Y:S01]  /*1b40*/  FADD.FTZ R166, R166, -UR4 ;  /* 0x80000004a6a67e21 */ /* 0x000fe20008010000 */
[----:B------:R-:W-:-:S02]  /*1b50*/  HADD2.F32 R165, -RZ, R246.H1_H1 ;  /* 0x300000f6ffa57230 */ /* 0x000fc40000004100 */
[----:B------:R-:W-:Y:S01]  /*1b60*/  FMUL.FTZ R200, R167, UR21 ;  /* 0x00000015a7c87c20 */ /* 0x000fe20008410000 */
        /* <DEDUP_REMOVED lines=23> */
.L_x_12971:
[----:B------:R-:W-:Y:S05]  /*1ce0*/  BSYNC.RECONVERGENT B0 ;  /* 0x0000000000007941 */ /* 0x000fea0003800200 */
.L_x_12970:
        /* <DEDUP_REMOVED lines=20> */
[--C-:B------:R-:W-:Y:S02]  /*1e30*/  HADD2.F32 R165, -RZ, R244.reuse.H1_H1 ;  /* 0x300000f4ffa57230 */ /* 0x100fe40000004100 */
[----:B------:R-:W-:Y:S01]  /*1e40*/  FMUL.FTZ R198, R167, UR21 ;  /* 0x00000015a7c67c20 */ /* 0x000fe20008410000 */
[----:B------:R-:W-:Y:S01]  /*1e50*/  FMUL.FTZ R26, R26, UR21 ;  /* 0x000000151a1a7c20 */ /* 0x000fe20008410000 */
[----:B----4-:R-:W-:Y:S01]  /*1e60*/  FMUL.FTZ R28, R168, R31 ;  /* 0x0000001fa81c7220 */ /* 0x010fe20000410000 */
[----:B------:R-:W-:Y:S01]  /*1e70*/  FMUL.FTZ R193, R169, R164 ;  /* 0x000000a4a9c17220 */ /* 0x000fe20000410000 */
[----:B------:R-:W-:Y:S01]  /*1e80*/  FADD.FTZ R31, R166, -UR4 ;  /* 0x80000004a61f7e21 */ /* 0x000fe20008010000 */
[----:B------:R-:W-:-:S02]  /*1e90*/  HADD2.F32 R166, -RZ, R244.H0_H0 ;  /* 0x200000f4ffa67230 */ /* 0x000fc40000004100 */
[----:B------:R-:W-:Y:S01]  /*1ea0*/  FADD.FTZ R164, R173, R28 ;  /* 0x0000001cada47221 */ /* 0x000fe20000010000 */
[----:B------:R-:W-:Y:S01]  /*1eb0*/  FFMA.FTZ R167, R15, R28, R172 ;  /* 0x0000001c0fa77223 */ /* 0x000fe200000100ac */
[----:B------:R-:W-:Y:S01]  /*1ec0*/  FMUL.FTZ R210, R170, R165 ;  /* 0x000000a5aad27220 */ /* 0x000fe20000410000 */
[----:B------:R-:W-:Y:S01]  /*1ed0*/  FMUL.FTZ R31, R31, UR21 ;  /* 0x000000151f1f7c20 */ /* 0x000fe20008410000 */
        /* <DEDUP_REMOVED lines=15> */
.L_x_12973:
[----:B------:R-:W-:Y:S05]  /*1fd0*/  BSYNC.RECONVERGENT B0 ;  /* 0x0000000000007941 */ /* 0x000fea0003800200 */
.L_x_12972:
        /* <DEDUP_REMOVED lines=46> */
.L_x_12975:
[----:B------:R-:W-:Y:S05]  /*22c0*/  BSYNC.RECONVERGENT B0 ;  /* 0x0000000000007941 */ /* 0x000fea0003800200 */
.L_x_12974:
        /* <DEDUP_REMOVED lines=22> */
[----:B----4-:R-:W-:Y:S01]  /*2430*/  FMUL.FTZ R20, R168, R27 ;  /* 0x0000001ba8147220 */ /* 0x010fe20000410000 */
[----:B------:R-:W-:Y:S01]  /*2440*/  FMUL.FTZ R189, R169, R164 ;  /* 0x000000a4a9bd7220 */ /* 0x000fe20000410000 */
[----:B------:R-:W-:Y:S01]  /*2450*/  FMUL.FTZ R194, R167, UR21 ;  /* 0x00000015a7c27c20 */ /* 0x000fe20008410000 */
[----:B------:R-:W-:Y:S01]  /*2460*/  FMUL.FTZ R18, R18, UR21 ;  /* 0x0000001512127c20 */ /* 0x000fe20008410000 */
[----:B------:R-:W-:Y:S01]  /*2470*/  FADD.FTZ R164, R173, R20 ;  /* 0x00000014ada47221 */ /* 0x000fe20000010000 */
[----:B------:R-:W-:Y:S01]  /*2480*/  FADD.FTZ R27, R166, -UR4 ;  /* 0x80000004a61b7e21 */ /* 0x000fe20008010000 */
[----:B------:R-:W-:Y:S01]  /*2490*/  FFMA.FTZ R167, R11, R20, R172 ;  /* 0x000000140ba77223 */ /* 0x000fe200000100ac */
[----:B------:R-:W-:-:S02]  /*24a0*/  HADD2.F32 R166, -RZ, R240.H0_H0 ;  /* 0x200000f0ffa67230 */ /* 0x000fc40000004100 */
[----:B------:R-:W-:Y:S01]  /*24b0*/  FMUL.FTZ R206, R170, R165 ;  /* 0x000000a5aace7220 */ /* 0x000fe20000410000 */
[----:B------:R-:W-:Y:S01]  /*24c0*/  FADD.FTZ R165, R164, R189 ;  /* 0x000000bda4a57221 */ /* 0x000fe20000010000 */
[----:B------:R-:W-:Y:S01]  /*24d0*/  FMUL.FTZ R27, R27, UR21 ;  /* 0x000000151b1b7c20 */ /* 0x000fe20008410000 */
[----:B------:R-:W-:Y:S01]  /*24e0*/  FFMA.FTZ R164, R18, R189, R167 ;  /* 0x000000bd12a47223 */ /* 0x000fe200000100a7 */
[----:B------:R-:W-:Y:S01]  /*24f0*/  FMUL.FTZ R207, R171, R166 ;  /* 0x000000a6abcf7220 */ /* 0x000fe20000410000 */
        /* <DEDUP_REMOVED lines=12> */
.L_x_12977:
[----:B------:R-:W-:Y:S05]  /*25c0*/  BSYNC.RECONVERGENT B0 ;  /* 0x0000000000007941 */ /* 0x000fea0003800200 */
.L_x_12976:
        /* <DEDUP_REMOVED lines=47> */
.L_x_12979:
[----:B------:R-:W-:Y:S05]  /*28c0*/  BSYNC.RECONVERGENT B0 ;  /* 0x0000000000007941 */ /* 0x000fea0003800200 */
.L_x_12978:
        /* <DEDUP_REMOVED lines=15> */
[----:B------:R-:W-:-:S05]  /*29c0*/  HADD2.F32 R175, -RZ, R236.H1_H1 ;  /* 0x300000ecffaf7230 */ /* 0x000fca0000004100 */
[----:B--2---:R-:W-:Y:S01]  /*29d0*/  FMUL.FTZ R12, R168, R175 ;  /* 0x000000afa80c7220 */ /* 0x004fe20000410000 */
[----:B------:R-:W-:Y:S01]  /*29e0*/  FADD.FTZ R77, R77, R169 ;  /* 0x000000a94d4d7221 */ /* 0x000fe20000010000 */
[----:B---3--:R-:W-:Y:S01]  /*29f0*/  FADD.FTZ R10, R165, -UR4 ;  /* 0x80000004a50a7e21 */ /* 0x008fe20008010000 */
[----:B------:R-:W-:Y:S01]  /*2a00*/  FADD.FTZ R7, R164, -UR4 ;  /* 0x80000004a4077e21 */ /* 0x000fe20008010000 */
[----:B------:R-:W-:Y:S02]  /*2a10*/  HADD2.F32 R164, -RZ, R236.H0_H0 ;  /* 0x200000ecffa47230 */ /* 0x000fe40000004100 */
[----:B------:R-:W-:Y:S01]  /*2a20*/  FADD.FTZ R166, R166, -UR4 ;  /* 0x80000004a6a67e21 */ /* 0x000fe20008010000 */
[----:B------:R-:W-:Y:S01]  /*2a30*/  FMUL.FTZ R10, R10, UR21 ;  /* 0x000000150a0a7c20 */ /* 0x000fe20008410000 */
[----:B------:R-:W-:Y:S01]  /*2a40*/  FMUL.FTZ R7, R7, UR21 ;  /* 0x0000001507077c20 */ /* 0x000fe20008410000 */
[--C-:B------:R-:W-:Y:S02]  /*2a50*/  HADD2.F32 R165, -RZ, R235.reuse.H1_H1 ;  /* 0x300000ebffa57230 */ /* 0x100fe40000004100 */
[C---:B------:R-:W-:Y:S01]  /*2a60*/  FMUL.FTZ R185, R169.reuse, R164 ;  /* 0x000000a4a9b97220 */ /* 0x040fe20000410000 */
[----:B------:R-:W-:Y:S01]  /*2a70*/  FFMA.FTZ R109, R169, R10, R109 ;  /* 0x0000000aa96d7223 */ /* 0x000fe2000001006d */
[----:B------:R-:W-:Y:S01]  /*2a80*/  FADD.FTZ R164, R173, R12 ;  /* 0x0000000cada47221 */ /* 0x000fe20000010000 */
[----:B------:R-:W-:Y:S01]  /*2a90*/  FMUL.FTZ R183, R166, UR21 ;  /* 0x00000015a6b77c20 */ /* 0x000fe20008410000 */
[----:B------:R-:W-:Y:S01]  /*2aa0*/  FFMA.FTZ R169, R7, R12, R172 ;  /* 0x0000000c07a97223 */ /* 0x000fe200000100ac */
[----:B------:R-:W-:-:S02]  /*2ab0*/  HADD2.F32 R166, -RZ, R235.H0_H0 ;  /* 0x200000ebffa67230 */ /* 0x000fc40000004100 */
        /* <DEDUP_REMOVED lines=16> */
.L_x_12981:
[----:B------:R-:W-:Y:S05]  /*2bc0*/  BSYNC.RECONVERGENT B0 ;  /* 0x0000000000007941 */ /* 0x000fea0003800200 */
.L_x_12980:
        /* <DEDUP_REMOVED lines=31> */
.L_x_12983:
[----:B------:R-:W-:Y:S05]  /*2dc0*/  BSYNC.RECONVERGENT B0 ;  /* 0x0000000000007941 */ /* 0x000fea0003800200 */
.L_x_12982:
        /* <DEDUP_REMOVED lines=17> */
[----:B------:R-:W2:Y:S04]  /*2ee0*/  LDS.128 R172, [UR16] ;  /* 0x00000010ffac7984 */ /* 0x000ea80008000c00 */
[----:B------:R-:W3:Y:S01]  /*2ef0*/  LDS.128 R176, [UR5] ;  /* 0x00000005ffb07984 */ /* 0x000ee20008000c00 */
[----:B0-----:R-:W-:-:S04]  /*2f00*/  FADD.FTZ R237, RZ, R164 ;  /* 0x000000a4ffed7221 */ /* 0x001fc80000010000 */
[----:B------:R-:W-:Y:S01]  /*2f10*/  FADD.FTZ R237, R166, R237 ;  /* 0x000000eda6ed7221 */ /* 0x000fe20000010000 */
[----:B------:R-:W-:-:S03]  /*2f20*/  FADD.FTZ R166, RZ, R165 ;  /* 0x000000a5ffa67221 */ /* 0x000fc60000010000 */
        /* <DEDUP_REMOVED lines=13> */
[----:B------:R-:W-:-:S04]  /*3000*/  FADD.FTZ R165, R179, R166 ;  /* 0x000000a6b3a57221 */ /* 0x000fc80000010000 */
[----:B------:R-:W-:Y:S01]  /*3010*/  FMUL.FTZ R165, R165, UR20 ;  /* 0x00000014a5a57c20 */ /* 0x000fe20008410000 */
[----:B------:R-:W-:-:S04]  /*3020*/  FSEL R164, R164, RZ, !P5 ;  /* 0x000000ffa4a47208 */ /* 0x000fc80006800000 */
[----:B------:R-:W-:Y:S02]  /*3030*/  R2UR UR4, R165 ;  /* 0x00000000a50472ca */ /* 0x000fe400000e0000 */
[----:B------:R-:W-:Y:S01]  /*3040*/  R2UR UR5, R164 ;  /* 0x00000000a40572ca */ /* 0x000fe200000e0000 */
[----:B------:R-:W-:-:S14]  /*3050*/  BRA.U UP1, `(.L_x_12985) ;  /* 0x0000002901247547 */ /* 0x000fdc000b800000 */
[----:B------:R-:W-:Y:S01]  /*3060*/  ISETP.NE.AND P6, PT, R2, RZ, PT ;  /* 0x000000ff0200720c */ /* 0x000fe20003fc5270 */
[----:B------:R-:W-:-:S12]  /*3070*/  BSSY.RECONVERGENT B1, `(.L_x_12986) ;  /* 0x0000050000017945 */ /* 0x000fd80003800200 */
[----:B------:R-:W-:Y:S05]  /*3080*/  @!P6 BRA `(.L_x_12987) ;  /* 0x000000040038e947 */ /* 0x000fea0003800000 */
[----:B------:R-:W0:Y:S02]  /*3090*/  LDC.64 R164, c[0x0][0x390] ;  /* 0x0000e400ffa47b82 */ /* 0x000e240000000a00 */
[----:B0-----:R-:W-:-:S06]  /*30a0*/  IMAD.WIDE.U32 R164, R4, 0x10, R164 ;  /* 0x0000001004a47825 */ /* 0x001fcc00078e00a4 */
[----:B------:R-:W5:Y:S01]  /*30b0*/  LDG.E.128 R164, desc[UR12][R164.64] ;  /* 0x0000000ca4a47981 */ /* 0x000f62000c1e1d00 */
[----:B------:R-:W-:-:S04]  /*30c0*/  ISETP.NE.U32.AND P5, PT, RZ, UR22, PT ;  /* 0x00000016ff007c0c */ /* 0x000fc8000bfa5070 */
[----:B------:R-:W-:-:S13]  /*30d0*/  ISETP.NE.AND.EX P5, PT, RZ, UR23, PT, P5 ;  /* 0x00000017ff007c0c */ /* 0x000fda000bfa5350 */
[----:B------:R-:W-:Y:S05]  /*30e0*/  @P5 BRA `(.L_x_12988) ;  /* 0x0000000000845947 */ /* 0x000fea0003800000 */
[----:B------:R-:W-:Y:S02]  /*30f0*/  MOV R168, UR4 ;  /* 0x0000000400a87c02 */ /* 0x000fe40008000f00 */
[----:B------:R-:W-:-:S03]  /*3100*/  MOV R171, UR4 ;  /* 0x0000000400ab7c02 */ /* 0x000fc60008000f00 */
[----:B------:R-:W-:Y:S02]  /*3110*/  FFMA.FTZ R169, R3, R168, UR5 ;  /* 0x0000000503a97e23 */ /* 0x000fe400080100a8 */
[----:B------:R-:W-:Y:S02]  /*3120*/  FFMA.FTZ R168, R186, R171, UR5 ;  /* 0x00000005baa87e23 */ /* 0x000fe400080100ab */
[----:B------:R-:W-:Y:S02]  /*3130*/  FADD.FTZ R169, R8, -R169 ;  /* 0x800000a908a97221 */ /* 0x000fe40000010000 */
[----:B------:R-:W-:Y:S02]  /*3140*/  FADD.FTZ R168, R23, -R168 ;  /* 0x800000a817a87221 */ /* 0x000fe40000010000 */
[----:B------:R-:W-:Y:S02]  /*3150*/  FMUL.FTZ R169, R169, UR21 ;  /* 0x00000015a9a97c20 */ /* 0x000fe40008410000 */
[----:B------:R-:W-:-:S02]  /*3160*/  FMUL.FTZ R168, R168, UR21 ;  /* 0x00000015a8a87c20 */ /* 0x000fc40008410000 */
[----:B------:R-:W-:Y:S02]  /*3170*/  FMUL.FTZ R169, R169, UR14 ;  /* 0x0000000ea9a97c20 */ /* 0x000fe40008410000 */
[----:B------:R-:W-:Y:S02]  /*3180*/  FMUL.FTZ R168, R168, UR14 ;  /* 0x0000000ea8a87c20 */ /* 0x000fe40008410000 */
[----:B-----5:R-:W-:Y:S01]  /*3190*/  FFMA.FTZ R72, R164, R169, R72 ;  /* 0x000000a9a4487223 */ /* 0x020fe20000010048 */
[----:B------:R-:W-:Y:S01]  /*31a0*/  MOV R164, UR4 ;  /* 0x0000000400a47c02 */ /* 0x000fe20008000f00 */
[----:B------:R-:W-:Y:S01]  /*31b0*/  FFMA.FTZ R73, R165, R168, R73 ;  /* 0x000000a8a5497223 */ /* 0x000fe20000010049 */
[----:B------:R-:W-:-:S03]  /*31c0*/  MOV R165, UR4 ;  /* 0x0000000400a57c02 */ /* 0x000fc60008000f00 */
[----:B------:R-:W-:Y:S01]  /*31d0*/  FFMA.FTZ R171, R21, R164, UR5 ;  /* 0x0000000515ab7e23 */ /* 0x000fe200080100a4 */
[--C-:B------:R-:W-:Y:S02]  /*31e0*/  HADD2.F32 R164, -RZ, R234.reuse.H1_H1 ;  /* 0x300000eaffa47230 */ /* 0x100fe40000004100 */
[----:B------:R-:W-:Y:S01]  /*31f0*/  FFMA.FTZ R170, R218, R165, UR5 ;  /* 0x00000005daaa7e23 */ /* 0x000fe200080100a5 */
[----:B------:R-:W-:Y:S02]  /*3200*/  HADD2.F32 R165, -RZ, R234.H0_H0 ;  /* 0x200000eaffa57230 */ /* 0x000fe40000004100 */
[----:B------:R-:W-:Y:S01]  /*3210*/  FADD.FTZ R171, R188, -R171 ;  /* 0x800000abbcab7221 */ /* 0x000fe20000010000 */
[----:B------:R-:W-:Y:S01]  /*3220*/  FADD.FTZ R170, R203, -R170 ;  /* 0x800000aacbaa7221 */ /* 0x000fe20000010000 */
[----:B------:R-:W-:Y:S02]  /*3230*/  FMUL.FTZ R164, R169, R164 ;  /* 0x000000a4a9a47220 */ /* 0x000fe40000410000 */
[----:B------:R-:W-:Y:S01]  /*3240*/  FMUL.FTZ R171, R171, UR21 ;  /* 0x00000015abab7c20 */ /* 0x000fe20008410000 */
[----:B------:R-:W-:Y:S01]  /*3250*/  FMUL.FTZ R165, R168, R165 ;  /* 0x000000a5a8a57220 */ /* 0x000fe20000410000 */
[----:B------:R-:W-:-:S02]  /*3260*/  FMUL.FTZ R170, R170, UR21 ;  /* 0x00000015aaaa7c20 */ /* 0x000fc40008410000 */
[----:B------:R-:W-:Y:S02]  /*3270*/  FMUL.FTZ R171, R171, UR14 ;  /* 0x0000000eabab7c20 */ /* 0x000fe40008410000 */
[----:B------:R-:W-:Y:S02]  /*3280*/  FMUL.FTZ R170, R170, UR14 ;  /* 0x0000000eaaaa7c20 */ /* 0x000fe40008410000 */
[----:B------:R-:W-:Y:S01]  /*3290*/  FFMA.FTZ R74, R166, R171, R74 ;  /* 0x000000aba64a7223 */ /* 0x000fe2000001004a */
[--C-:B------:R-:W-:Y:S02]  /*32a0*/  HADD2.F32 R166, -RZ, R233.reuse.H1_H1 ;  /* 0x300000e9ffa67230 */ /* 0x100fe40000004100 */
[----:B------:R-:W-:Y:S01]  /*32b0*/  FFMA.FTZ R75, R167, R170, R75 ;  /* 0x000000aaa74b7223 */ /* 0x000fe2000001004b */
[----:B------:R-:W-:Y:S02]  /*32c0*/  HADD2.F32 R167, -RZ, R233.H0_H0 ;  /* 0x200000e9ffa77230 */ /* 0x000fe40000004100 */
[----:B------:R-:W-:-:S03]  /*32d0*/  FMUL.FTZ R166, R171, R166 ;  /* 0x000000a6aba67220 */ /* 0x000fc60000410000 */
[----:B------:R-:W-:Y:S01]  /*32e0*/  FMUL.FTZ R167, R170, R167 ;  /* 0x000000a7aaa77220 */ /* 0x000fe20000410000 */
[----:B------:R-:W-:Y:S06]  /*32f0*/  BRA `(.L_x_12989) ;  /* 0x0000000000807947 */ /* 0x000fec0003800000 */
.L_x_12988:
[----:B------:R-:W-:Y:S02]  /*3300*/  MOV R160, UR4 ;  /* 0x0000000400a07c02 */ /* 0x000fe40008000f00 */
[----:B------:R-:W-:Y:S02]  /*3310*/  MOV R162, UR4 ;  /* 0x0000000400a27c02 */ /* 0x000fe40008000f00 */
[----:B------:R-:W-:Y:S01]  /*3320*/  MOV R171, UR4 ;  /* 0x0000000400ab7c02 */ /* 0x000fe20008000f00 */
[----:B------:R-:W-:Y:S02]  /*3330*/  FFMA.FTZ R161, R3, R160, UR5 ;  /* 0x0000000503a17e23 */ /* 0x000fe400080100a0 */
[----:B------:R-:W-:Y:S02]  /*3340*/  FFMA.FTZ R163, R21, R162, UR5 ;  /* 0x0000000515a37e23 */ /* 0x000fe400080100a2 */
[----:B------:R-:W-:Y:S01]  /*3350*/  FADD.FTZ R160, R8, -R161 ;  /* 0x800000a108a07221 */ /* 0x000fe20000010000 */
[----:B------:R-:W-:Y:S01]  /*3360*/  MOV R161, UR4 ;  /* 0x0000000400a17c02 */ /* 0x000fe20008000f00 */
[----:B------:R-:W-:-:S02]  /*3370*/  FADD.FTZ R162, R188, -R163 ;  /* 0x800000a3bca27221 */ /* 0x000fc40000010000 */
[----:B------:R-:W-:Y:S02]  /*3380*/  FMUL.FTZ R160, R160, UR21 ;  /* 0x00000015a0a07c20 */ /* 0x000fe40008410000 */
[----:B------:R-:W-:Y:S02]  /*3390*/  FMUL.FTZ R162, R162, UR21 ;  /* 0x00000015a2a27c20 */ /* 0x000fe40008410000 */
[----:B------:R-:W-:-:S04]  /*33a0*/  FMUL.FTZ R169, R160, UR14 ;  /* 0x0000000ea0a97c20 */ /* 0x000fc80008410000 */
[----:B-----5:R-:W-:Y:S01]  /*33b0*/  FFMA.FTZ R72, R164, R169, R72 ;  /* 0x000000a9a4487223 */ /* 0x020fe20000010048 */
[----:B------:R-:W-:-:S04]  /*33c0*/  FFMA.FTZ R164, R186, R161, UR5 ;  /* 0x00000005baa47e23 */ /* 0x000fc800080100a1 */
[----:B------:R-:W-:Y:S01]  /*33d0*/  FADD.FTZ R161, R23, -R164 ;  /* 0x800000a417a17221 */ /* 0x000fe20000010000 */
[----:B------:R-:W-:Y:S01]  /*33e0*/  FFMA.FTZ R164, R218, R171, UR5 ;  /* 0x00000005daa47e23 */ /* 0x000fe200080100ab */
[----:B------:R-:W-:Y:S02]  /*33f0*/  FMUL.FTZ R171, R162, UR14 ;  /* 0x0000000ea2ab7c20 */ /* 0x000fe40008410000 */
[----:B------:R-:W-:Y:S01]  /*3400*/  FMUL.FTZ R161, R161, UR21 ;  /* 0x00000015a1a17c20 */ /* 0x000fe20008410000 */
[----:B------:R-:W-:Y:S01]  /*3410*/  FADD.FTZ R163, R203, -R164 ;  /* 0x800000a4cba37221 */ /* 0x000fe20000010000 */
[----:B------:R-:W-:Y:S01]  /*3420*/  FFMA.FTZ R74, R166, R171, R74 ;  /* 0x000000aba64a7223 */ /* 0x000fe2000001004a */
[----:B------:R-:W-:Y:S02]  /*3430*/  HADD2.F32 R164, -RZ, R234.H1_H1 ;  /* 0x300000eaffa47230 */ /* 0x000fe40000004100 */
[----:B------:R-:W-:Y:S01]  /*3440*/  FMUL.FTZ R168, R161, UR14 ;  /* 0x0000000ea1a87c20 */ /* 0x000fe20008410000 */
[----:B------:R-:W-:Y:S01]  /*3450*/  FMUL.FTZ R163, R163, UR21 ;  /* 0x00000015a3a37c20 */ /* 0x000fe20008410000 */
[----:B------:R-:W-:-:S02]  /*3460*/  HADD2.F32 R166, -RZ, R233.H1_H1 ;  /* 0x300000e9ffa67230 */ /* 0x000fc40000004100 */
[----:B------:R-:W-:Y:S01]  /*3470*/  FFMA.FTZ R73, R165, R168, R73 ;  /* 0x000000a8a5497223 */ /* 0x000fe20000010049 */
[----:B------:R-:W-:Y:S01]  /*3480*/  FMUL.FTZ R170, R163, UR14 ;  /* 0x0000000ea3aa7c20 */ /* 0x000fe20008410000 */
[----:B------:R-:W-:Y:S02]  /*3490*/  HADD2.F32 R165, -RZ, R234.H0_H0 ;  /* 0x200000eaffa57230 */ /* 0x000fe40000004100 */
[----:B------:R-:W-:Y:S01]  /*34a0*/  FMUL.FTZ R164, R169, R164 ;  /* 0x000000a4a9a47220 */ /* 0x000fe20000410000 */
[----:B------:R-:W-:Y:S01]  /*34b0*/  FMUL.FTZ R166, R171, R166 ;  /* 0x000000a6aba67220 */ /* 0x000fe20000410000 */
[----:B------:R-:W-:Y:S01]  /*34c0*/  FFMA.FTZ R75, R167, R170, R75 ;  /* 0x000000aaa74b7223 */ /* 0x000fe2000001004b */
[----:B------:R-:W-:Y:S02]  /*34d0*/  HADD2.F32 R167, -RZ, R233.H0_H0 ;  /* 0x200000e9ffa77230 */ /* 0x000fe40000004100 */
[----:B------:R-:W-:-:S03]  /*34e0*/  FMUL.FTZ R165, R168, R165 ;  /* 0x000000a5a8a57220 */ /* 0x000fc60000410000 */
[----:B------:R-:W-:-:S07]  /*34f0*/  FMUL.FTZ R167, R170, R167 ;  /* 0x000000a7aaa77220 */ /* 0x000fce0000410000 */
.L_x_12989:
[----:B------:R-:W0:Y:S02]  /*3500*/  @P5 LDC.64 R168, c[0x0][0x478] ;  /* 0x00011e00ffa85b82 */ /* 0x000e240000000a00 */
[----:B0-----:R-:W-:-:S06]  /*3510*/  @P5 IMAD.WIDE.U32 R170, R4, 0x10, R168 ;  /* 0x0000001004aa5825 */ /* 0x001fcc00078e00a8 */
[----:B------:R-:W0:Y:S01]  /*3520*/  LDC.64 R168, c[0x0][0x468] ;  /* 0x00011a00ffa87b82 */ /* 0x000e220000000a00 */
[----:B------:R1:W-:Y:S01]  /*3530*/  @P5 STG.E.128 desc[UR12][R170.64], R160 ;  /* 0x000000a0aa005986 */ /* 0x0003e2000c101d0c */
[C---:B0-----:R-:W-:Y:S01]  /*3540*/  IMAD.WIDE.U32 R168, R4.reuse, 0x10, R168 ;  /* 0x0000001004a87825 */ /* 0x041fe200078e00a8 */
[----:B------:R-:W-:-:S04]  /*3550*/  IADD3 R4, PT, PT, R4, 0x100, RZ ;  /* 0x0000010004047810 */ /* 0x000fc80007ffe0ff */
[----:B------:R1:W-:Y:S03]  /*3560*/  STG.E.128 desc[UR12][R168.64], R164 ;  /* 0x000000a4a8007986 */ /* 0x0003e6000c101d0c */
.L_x_12987:
[----:B------:R-:W-:Y:S05]  /*3570*/  BSYNC.RECONVERGENT B1 ;  /* 0x0000000000017941 */ /* 0x000fea0003800200 */
.L_x_12986:
[----:B------:R-:W-:Y:S01]  /*3580*/  ISETP.NE.AND P5, PT, R0, RZ, PT ;  /* 0x000000ff0000720c */ /* 0x000fe20003fa5270 */
[----:B------:R-:W-:-:S12]  /*3590*/  BSSY.RECONVERGENT B1, `(.L_x_12990) ;  /* 0x0000050000017945 */ /* 0x000fd80003800200 */
[----:B------:R-:W-:Y:S05]  /*35a0*/  @!P5 BRA `(.L_x_12991) ;  /* 0x000000040038d947 */ /* 0x000fea0003800000 */
[----:B-1----:R-:W0:Y:S02]  /*35b0*/  LDC.64 R164, c[0x0][0x390] ;  /* 0x0000e400ffa47b82 */ /* 0x002e240000000a00 */
[----:B0-----:R-:W-:-:S06]  /*35c0*/  IMAD.WIDE.U32 R164, R4, 0x10, R164 ;  /* 0x0000001004a47825 */ /* 0x001fcc00078e00a4 */
[----:B------:R-:W5:Y:S01]  /*35d0*/  LDG.E.128 R164, desc[UR12][R164.64] ;  /* 0x0000000ca4a47981 */ /* 0x000f62000c1e1d00 */
[----:B------:R-:W-:-:S04]  /*35e0*/  ISETP.NE.U32.AND P5, PT, RZ, UR22, PT ;  /* 0x00000016ff007c0c */ /* 0x000fc8000bfa5070 */
[----:B------:R-:W-:-:S13]  /*35f0*/  ISETP.NE.AND.EX P5, PT, RZ, UR23, PT, P5 ;  /* 0x00000017ff007c0c */ /* 0x000fda000bfa5350 */
[----:B------:R-:W-:Y:S05]  /*3600*/  @!P5 BRA `(.L_x_12992) ;  /* 0x000000000084d947 */ /* 0x000fea0003800000 */
        /* <DEDUP_REMOVED lines=31> */
[----:B------:R-:W-:Y:S01]  /*3800*/  FMUL.FTZ R167, R170, R167 ;  /* 0x000000a7aaa77220 */ /* 0x000fe20000410000 */
[----:B------:R-:W-:Y:S06]  /*3810*/  BRA `(.L_x_12993) ;  /* 0x0000000000807947 */ /* 0x000fec0003800000 */
.L_x_12992:
        /* <DEDUP_REMOVED lines=31> */
[----:B------:R-:W-:-:S07]  /*3a10*/  FMUL.FTZ R167, R170, R167 ;  /* 0x000000a7aaa77220 */ /* 0x000fce0000410000 */
.L_x_12993:
[----:B------:R-:W0:Y:S08]  /*3a20*/  @P5 LDC.64 R170, c[0x0][0x478] ;  /* 0x00011e00ffaa5b82 */ /* 0x000e300000000a00 */
[----:B------:R-:W1:Y:S01]  /*3a30*/  LDC.64 R168, c[0x0][0x468] ;  /* 0x00011a00ffa87b82 */ /* 0x000e620000000a00 */
[----:B0-----:R-:W-:-:S05]  /*3a40*/  @P5 IMAD.WIDE.U32 R170, R4, 0x10, R170 ;  /* 0x0000001004aa5825 */ /* 0x001fca00078e00aa */
[----:B------:R0:W-:Y:S01]  /*3a50*/  @P5 STG.E.128 desc[UR12][R170.64], R160 ;  /* 0x000000a0aa005986 */ /* 0x0001e2000c101d0c */
[C---:B-1----:R-:W-:Y:S01]  /*3a60*/  IMAD.WIDE.U32 R168, R4.reuse, 0x10, R168 ;  /* 0x0000001004a87825 */ /* 0x042fe200078e00a8 */
[----:B------:R-:W-:-:S04]  /*3a70*/  IADD3 R4, PT, PT, R4, 0x100, RZ ;  /* 0x0000010004047810 */ /* 0x000fc80007ffe0ff */
[----:B------:R0:W-:Y:S03]  /*3a80*/  STG.E.128 desc[UR12][R168.64], R164 ;  /* 0x000000a4a8007986 */ /* 0x0001e6000c101d0c */
.L_x_12991:
[----:B------:R-:W-:Y:S05]  /*3a90*/  BSYNC.RECONVERGENT B1 ;  /* 0x0000000000017941 */ /* 0x000fea0003800200 */
.L_x_12990:
[----:B------:R-:W-:Y:S04]  /*3aa0*/  BSSY.RECONVERGENT B1, `(.L_x_12994) ;  /* 0x0000050000017945 */ /* 0x000fe80003800200 */
[----:B------:R-:W-:Y:S05]  /*3ab0*/  @!P0 BRA `(.L_x_12995) ;  /* 0x0000000400388947 */ /* 0x000fea0003800000 */
[----:B01----:R-:W0:Y:S02]  /*3ac0*/  LDC.64 R164, c[0x0][0x390] ;  /* 0x0000e400ffa47b82 */ /* 0x003e240000000a00 */
        /* <DEDUP_REMOVED lines=38> */
.L_x_12996:
        /* <DEDUP_REMOVED lines=32> */
.L_x_12997:
[----:B------:R-:W0:Y:S08]  /*3f30*/  @P5 LDC.64 R170, c[0x0][0x478] ;  /* 0x00011e00ffaa5b82 */ /* 0x000e300000000a00 */
[----:B------:R-:W1:Y:S01]  /*3f40*/  LDC.64 R168, c[0x0][0x468] ;  /* 0x00011a00ffa87b82 */ /* 0x000e620000000a00 */
[----:B0-----:R-:W-:-:S05]  /*3f50*/  @P5 IMAD.WIDE.U32 R170, R4, 0x10, R170 ;  /* 0x0000001004aa5825 */ /* 0x001fca00078e00aa */
[----:B------:R2:W-:Y:S01]  /*3f60*/  @P5 STG.E.128 desc[UR12][R170.64], R160 ;  /* 0x000000a0aa005986 */ /* 0x0005e2000c101d0c */
[C---:B-1----:R-:W-:Y:S01]  /*3f70*/  IMAD.WIDE.U32 R168, R4.reuse, 0x10, R168 ;  /* 0x0000001004a87825 */ /* 0x042fe200078e00a8 */
[----:B------:R-:W-:-:S04]  /*3f80*/  IADD3 R4, PT, PT, R4, 0x100, RZ ;  /* 0x0000010004047810 */ /* 0x000fc80007ffe0ff */
[----:B------:R2:W-:Y:S03]  /*3f90*/  STG.E.128 desc[UR12][R168.64], R164 ;  /* 0x000000a4a8007986 */ /* 0x0005e6000c101d0c */
.L_x_12995:
[----:B------:R-:W-:Y:S05]  /*3fa0*/  BSYNC.RECONVERGENT B1 ;  /* 0x0000000000017941 */ /* 0x000fea0003800200 */
.L_x_12994:
[----:B------:R-:W-:Y:S04]  /*3fb0*/  BSSY.RECONVERGENT B1, `(.L_x_12998) ;  /* 0x0000050000017945 */ /* 0x000fe80003800200 */
[----:B------:R-:W-:Y:S05]  /*3fc0*/  @!P1 BRA `(.L_x_12999) ;  /* 0x0000000400389947 */ /* 0x000fea0003800000 */
[----:B012---:R-:W0:Y:S02]  /*3fd0*/  LDC.64 R164, c[0x0][0x390] ;  /* 0x0000e400ffa47b82 */ /* 0x007e240000000a00 */
        /* <DEDUP_REMOVED lines=38> */
.L_x_13000:
        /* <DEDUP_REMOVED lines=32> */
.L_x_13001:
[----:B------:R-:W0:Y:S08]  /*4440*/  @P5 LDC.64 R170, c[0x0][0x478] ;  /* 0x00011e00ffaa5b82 */ /* 0x000e300000000a00 */
[----:B------:R-:W1:Y:S01]  /*4450*/  LDC.64 R168, c[0x0][0x468] ;  /* 0x00011a00ffa87b82 */ /* 0x000e620000000a00 */
[----:B0-----:R-:W-:-:S05]  /*4460*/  @P5 IMAD.WIDE.U32 R170, R4, 0x10, R170 ;  /* 0x0000001004aa5825 */ /* 0x001fca00078e00aa */
[----:B------:R3:W-:Y:S01]  /*4470*/  @P5 STG.E.128 desc[UR12][R170.64], R160 ;  /* 0x000000a0aa005986 */ /* 0x0007e2000c101d0c */
[C---:B-1----:R-:W-:Y:S01]  /*4480*/  IMAD.WIDE.U32 R168, R4.reuse, 0x10, R168 ;  /* 0x0000001004a87825 */ /* 0x042fe200078e00a8 */
[----:B------:R-:W-:-:S04]  /*4490*/  IADD3 R4, PT, PT, R4, 0x100, RZ ;  /* 0x0000010004047810 */ /* 0x000fc80007ffe0ff */
[----:B------:R3:W-:Y:S03]  /*44a0*/  STG.E.128 desc[UR12][R168.64], R164 ;  /* 0x000000a4a8007986 */ /* 0x0007e6000c101d0c */
.L_x_12999:
[----:B------:R-:W-:Y:S05]  /*44b0*/  BSYNC.RECONVERGENT B1 ;  /* 0x0000000000017941 */ /* 0x000fea0003800200 */
.L_x_12998:
[----:B------:R-:W-:Y:S04]  /*44c0*/  BSSY.RECONVERGENT B1, `(.L_x_13002) ;  /* 0x0000050000017945 */ /* 0x000fe80003800200 */
[----:B------:R-:W-:Y:S05]  /*44d0*/  @!P2 BRA `(.L_x_13003) ;  /* 0x000000040038a947 */ /* 0x000fea0003800000 */
[----:B0123--:R-:W0:Y:S02]  /*44e0*/  LDC.64 R164, c[0x0][0x390] ;  /* 0x0000e400ffa47b82 */ /* 0x00fe240000000a00 */
        /* <DEDUP_REMOVED lines=38> */
.L_x_13004:
        /* <DEDUP_REMOVED lines=32> */
.L_x_13005:
[----:B------:R-:W0:Y:S08]  /*4950*/  @P5 LDC.64 R170, c[0x0][0x478] ;  /* 0x00011e00ffaa5b82 */ /* 0x000e300000000a00 */
[----:B------:R-:W1:Y:S01]  /*4960*/  LDC.64 R168, c[0x0][0x468] ;  /* 0x00011a00ffa87b82 */ /* 0x000e620000000a00 */
[----:B0-----:R-:W-:-:S05]  /*4970*/  @P5 IMAD.WIDE.U32 R170, R4, 0x10, R170 ;  /* 0x0000001004aa5825 */ /* 0x001fca00078e00aa */
[----:B------:R4:W-:Y:S01]  /*4980*/  @P5 STG.E.128 desc[UR12][R170.64], R160 ;  /* 0x000000a0aa005986 */ /* 0x0009e2000c101d0c */
[C---:B-1----:R-:W-:Y:S01]  /*4990*/  IMAD.WIDE.U32 R168, R4.reuse, 0x10, R168 ;  /* 0x0000001004a87825 */ /* 0x042fe200078e00a8 */
[----:B------:R-:W-:-:S04]  /*49a0*/  IADD3 R4, PT, PT, R4, 0x100, RZ ;  /* 0x0000010004047810 */ /* 0x000fc80007ffe0ff */
[----:B------:R4:W-:Y:S03]  /*49b0*/  STG.E.128 desc[UR12][R168.64], R164 ;  /* 0x000000a4a8007986 */ /* 0x0009e6000c101d0c */
.L_x_13003:
[----:B------:R-:W-:Y:S05]  /*49c0*/  BSYNC.RECONVERGENT B1 ;  /* 0x0000000000017941 */ /* 0x000fea0003800200 */
.L_x_13002:
[----:B------:R-:W-:Y:S04]  /*49d0*/  BSSY.RECONVERGENT B1, `(.L_x_13006) ;  /* 0x0000050000017945 */ /* 0x000fe80003800200 */
[----:B------:R-:W-:Y:S05]  /*49e0*/  @!P3 BRA `(.L_x_13007) ;  /* 0x000000040038b947 */ /* 0x000fea0003800000 */
[----:B01234-:R-:W0:Y:S02]  /*49f0*/  LDC.64 R164, c[0x0][0x390] ;  /* 0x0000e400ffa47b82 */ /* 0x01fe240000000a00 */
        /* <DEDUP_REMOVED lines=38> */
.L_x_13008:
        /* <DEDUP_REMOVED lines=32> */
.L_x_13009:
[----:B------:R-:W0:Y:S08]  /*4e60*/  @P5 LDC.64 R170, c[0x0][0x478] ;  /* 0x00011e00ffaa5b82 */ /* 0x000e300000000a00 */
[----:B------:R-:W1:Y:S01]  /*4e70*/  LDC.64 R168, c[0x0][0x468] ;  /* 0x00011a00ffa87b82 */ /* 0x000e620000000a00 */
[----:B0-----:R-:W-:-:S05]  /*4e80*/  @P5 IMAD.WIDE.U32 R170, R4, 0x10, R170 ;  /* 0x0000001004aa5825 */ /* 0x001fca00078e00aa */
[----:B------:R0:W-:Y:S01]  /*4e90*/  @P5 STG.E.128 desc[UR12][R170.64], R160 ;  /* 0x000000a0aa005986 */ /* 0x0001e2000c101d0c */
[C---:B-1----:R-:W-:Y:S01]  /*4ea0*/  IMAD.WIDE.U32 R168, R4.reuse, 0x10, R168 ;  /* 0x0000001004a87825 */ /* 0x042fe200078e00a8 */
[----:B------:R-:W-:-:S04]  /*4eb0*/  IADD3 R4, PT, PT, R4, 0x100, RZ ;  /* 0x0000010004047810 */ /* 0x000fc80007ffe0ff */
[----:B------:R0:W-:Y:S03]  /*4ec0*/  STG.E.128 desc[UR12][R168.64], R164 ;  /* 0x000000a4a8007986 */ /* 0x0001e6000c101d0c */
.L_x_13007:
[----:B------:R-:W-:Y:S05]  /*4ed0*/  BSYNC.RECONVERGENT B1 ;  /* 0x0000000000017941 */ /* 0x000fea0003800200 */
.L_x_13006:
        /* <DEDUP_REMOVED lines=41> */
.L_x_13012:
        /* <DEDUP_REMOVED lines=32> */
.L_x_13013:
[----:B------:R-:W0:Y:S08]  /*5370*/  @P5 LDC.64 R170, c[0x0][0x478] ;  /* 0x00011e00ffaa5b82 */ /* 0x000e300000000a00 */
[----:B------:R-:W1:Y:S01]  /*5380*/  LDC.64 R168, c[0x0][0x468] ;  /* 0x00011a00ffa87b82 */ /* 0x000e620000000a00 */
[----:B0-----:R-:W-:-:S05]  /*5390*/  @P5 IMAD.WIDE.U32 R170, R4, 0x10, R170 ;  /* 0x0000001004aa5825 */ /* 0x001fca00078e00aa */
[----:B------:R0:W-:Y:S01]  /*53a0*/  @P5 STG.E.128 desc[UR12][R170.64], R160 ;  /* 0x000000a0aa005986 */ /* 0x0001e2000c101d0c */
[C---:B-1----:R-:W-:Y:S01]  /*53b0*/  IMAD.WIDE.U32 R168, R4.reuse, 0x10, R168 ;  /* 0x0000001004a87825 */ /* 0x042fe200078e00a8 */
[----:B------:R-:W-:-:S04]  /*53c0*/  IADD3 R4, PT, PT, R4, 0x100, RZ ;  /* 0x0000010004047810 */ /* 0x000fc80007ffe0ff */
[----:B------:R0:W-:Y:S03]  /*53d0*/  STG.E.128 desc[UR12][R168.64], R164 ;  /* 0x000000a4a8007986 */ /* 0x0001e6000c101d0c */
.L_x_13011:
[----:B------:R-:W-:Y:S05]  /*53e0*/  BSYNC.RECONVERGENT B1 ;  /* 0x0000000000017941 */ /* 0x000fea0003800200 */
.L_x_13010:
[----:B------:R-:W-:-:S13]  /*53f0*/  ISETP.NE.AND P5, PT, R217, RZ, PT ;  /* 0x000000ffd900720c */ /* 0x000fda0003fa5270 */
        /* <DEDUP_REMOVED lines=40> */
.L_x_13015:
        /* <DEDUP_REMOVED lines=32> */
.L_x_13016:
[----:B------:R-:W0:Y:S02]  /*5880*/  @P5 LDC.64 R168, c[0x0][0x478] ;  /* 0x00011e00ffa85b82 */ /* 0x000e240000000a00 */
[----:B0-----:R-:W-:-:S06]  /*5890*/  @P5 IMAD.WIDE.U32 R170, R4, 0x10, R168 ;  /* 0x0000001004aa5825 */ /* 0x001fcc00078e00a8 */
[----:B------:R-:W0:Y:S01]  /*58a0*/  LDC.64 R168, c[0x0][0x468] ;  /* 0x00011a00ffa87b82 */ /* 0x000e220000000a00 */
[----:B------:R1:W-:Y:S01]  /*58b0*/  @P5 STG.E.128 desc[UR12][R170.64], R160 ;  /* 0x000000a0aa005986 */ /* 0x0003e2000c101d0c */
[----:B0-----:R-:W-:-:S05]  /*58c0*/  IMAD.WIDE.U32 R168, R4, 0x10, R168 ;  /* 0x0000001004a87825 */ /* 0x001fca00078e00a8 */
[----:B------:R1:W-:Y:S01]  /*58d0*/  STG.E.128 desc[UR12][R168.64], R164 ;  /* 0x000000a4a8007986 */ /* 0x0003e2000c101d0c */
[----:B------:R-:W-:Y:S05]  /*58e0*/  BRA `(.L_x_13014) ;  /* 0x0000002800087947 */ /* 0x000fea0003800000 */
.L_x_12985:
        /* <DEDUP_REMOVED lines=9> */
[----:B------:R-:W-:Y:S02]  /*5980*/  MOV R168, UR4 ;  /* 0x0000000400a87c02 */ /* 0x000fe40008000f00 */
[----:B------:R-:W-:-:S03]  /*5990*/  MOV R171, UR4 ;  /* 0x0000000400ab7c02 */ /* 0x000fc60008000f00 */
[----:B------:R-:W-:Y:S02]  /*59a0*/  FFMA.FTZ R169, R3, R168, UR5 ;  /* 0x0000000503a97e23 */ /* 0x000fe400080100a8 */
[----:B------:R-:W-:Y:S02]  /*59b0*/  FFMA.FTZ R168, R186, R171, UR5 ;  /* 0x00000005baa87e23 */ /* 0x000fe400080100ab */
[----:B------:R-:W-:Y:S02]  /*59c0*/  FADD.FTZ R169, R8, -R169 ;  /* 0x800000a908a97221 */ /* 0x000fe40000010000 */
[----:B------:R-:W-:Y:S02]  /*59d0*/  FADD.FTZ R168, R23, -R168 ;  /* 0x800000a817a87221 */ /* 0x000fe40000010000 */
[----:B-----5:R-:W-:Y:S02]  /*59e0*/  FFMA.FTZ R169, R169, UR21, R40 ;  /* 0x00000015a9a97c23 */ /* 0x020fe40008010028 */
[----:B------:R-:W-:-:S02]  /*59f0*/  FFMA.FTZ R168, R168, UR21, R41 ;  /* 0x00000015a8a87c23 */ /* 0x000fc40008010029 */
[----:B------:R-:W-:Y:S02]  /*5a00*/  FMUL.FTZ R169, R169, UR14 ;  /* 0x0000000ea9a97c20 */ /* 0x000fe40008410000 */
[----:B------:R-:W-:Y:S02]  /*5a10*/  FMUL.FTZ R168, R168, UR14 ;  /* 0x0000000ea8a87c20 */ /* 0x000fe40008410000 */
[----:B------:R-:W-:Y:S01]  /*5a20*/  FFMA.FTZ R72, R164, R169, R72 ;  /* 0x000000a9a4487223 */ /* 0x000fe20000010048 */
        /* <DEDUP_REMOVED lines=10> */
[----:B------:R-:W-:Y:S01]  /*5ad0*/  FFMA.FTZ R171, R171, UR21, R42 ;  /* 0x00000015abab7c23 */ /* 0x000fe2000801002a */
[----:B------:R-:W-:Y:S01]  /*5ae0*/  FMUL.FTZ R165, R165, R168 ;  /* 0x000000a8a5a57220 */ /* 0x000fe20000410000 */
[----:B------:R-:W-:-:S02]  /*5af0*/  FFMA.FTZ R170, R170, UR21, R43 ;  /* 0x00000015aaaa7c23 */ /* 0x000fc4000801002b */
[----:B------:R-:W-:Y:S02]  /*5b00*/  FMUL.FTZ R171, R171, UR14 ;  /* 0x0000000eabab7c20 */ /* 0x000fe40008410000 */
[----:B------:R-:W-:Y:S02]  /*5b10*/  FMUL.FTZ R170, R170, UR14 ;  /* 0x0000000eaaaa7c20 */ /* 0x000fe40008410000 */
[-C--:B------:R-:W-:Y:S01]  /*5b20*/  FFMA.FTZ R74, R166, R171.reuse, R74 ;  /* 0x000000aba64a7223 */ /* 0x080fe2000001004a */
[--C-:B------:R-:W-:Y:S02]  /*5b30*/  HADD2.F32 R166, -RZ, R233.reuse.H1_H1 ;  /* 0x300000e9ffa67230 */ /* 0x100fe40000004100 */
[----:B------:R-:W-:Y:S01]  /*5b40*/  FFMA.FTZ R75, R167, R170, R75 ;  /* 0x000000aaa74b7223 */ /* 0x000fe2000001004b */
[----:B------:R-:W-:Y:S02]  /*5b50*/  HADD2.F32 R167, -RZ, R233.H0_H0 ;  /* 0x200000e9ffa77230 */ /* 0x000fe40000004100 */
[----:B------:R-:W-:-:S03]  /*5b60*/  FMUL.FTZ R166, R166, R171 ;  /* 0x000000aba6a67220 */ /* 0x000fc60000410000 */
[----:B------:R-:W-:Y:S01]  /*5b70*/  FMUL.FTZ R167, R167, R170 ;  /* 0x000000aaa7a77220 */ /* 0x000fe20000410000 */
[----:B------:R-:W-:Y:S06]  /*5b80*/  BRA `(.L_x_13020) ;  /* 0x00000000007c7947 */ /* 0x000fec0003800000 */
.L_x_13019:
[----:B------:R-:W-:-:S05]  /*5b90*/  MOV R160, UR4 ;  /* 0x0000000400a07c02 */ /* 0x000fca0008000f00 */
[----:B------:R-:W-:-:S04]  /*5ba0*/  FFMA.FTZ R161, R3, R160, UR5 ;  /* 0x0000000503a17e23 */ /* 0x000fc800080100a0 */
[----:B------:R-:W-:-:S04]  /*5bb0*/  FADD.FTZ R161, R8, -R161 ;  /* 0x800000a108a17221 */ /* 0x000fc80000010000 */
[----:B-----5:R-:W-:Y:S01]  /*5bc0*/  FFMA.FTZ R160, R161, UR21, R40 ;  /* 0x00000015a1a07c23 */ /* 0x020fe20008010028 */
[----:B------:R-:W-:-:S03]  /*5bd0*/  MOV R161, UR4 ;  /* 0x0000000400a17c02 */ /* 0x000fc60008000f00 */
[----:B------:R-:W-:Y:S02]  /*5be0*/  FMUL.FTZ R169, R160, UR14 ;  /* 0x0000000ea0a97c20 */ /* 0x000fe40008410000 */
[----:B------:R-:W-:Y:S02]  /*5bf0*/  FFMA.FTZ R162, R186, R161, UR5 ;  /* 0x00000005baa27e23 */ /* 0x000fe400080100a1 */
[----:B------:R-:W-:Y:S01]  /*5c00*/  FFMA.FTZ R72, R164, R169, R72 ;  /* 0x000000a9a4487223 */ /* 0x000fe20000010048 */
[----:B------:R-:W-:Y:S01]  /*5c10*/  MOV R164, UR4 ;  /* 0x0000000400a47c02 */ /* 0x000fe20008000f00 */
[----:B------:R-:W-:-:S04]  /*5c20*/  FADD.FTZ R162, R23, -R162 ;  /* 0x800000a217a27221 */ /* 0x000fc80000010000 */
[----:B------:R-:W-:Y:S01]  /*5c30*/  FFMA.FTZ R163, R21, R164, UR5 ;  /* 0x0000000515a37e23 */ /* 0x000fe200080100a4 */
[----:B------:R-:W-:Y:S01]  /*5c40*/  FFMA.FTZ R164, R218, R161, UR5 ;  /* 0x00000005daa47e23 */ /* 0x000fe200080100a1 */
[----:B------:R-:W-:Y:S02]  /*5c50*/  FFMA.FTZ R161, R162, UR21, R41 ;  /* 0x00000015a2a17c23 */ /* 0x000fe40008010029 */
[----:B------:R-:W-:Y:S01]  /*5c60*/  FADD.FTZ R163, R188, -R163 ;  /* 0x800000a3bca37221 */ /* 0x000fe20000010000 */
[----:B------:R-:W-:Y:S01]  /*5c70*/  FADD.FTZ R164, R203, -R164 ;  /* 0x800000a4cba47221 */ /* 0x000fe20000010000 */
[----:B------:R-:W-:Y:S02]  /*5c80*/  FMUL.FTZ R168, R161, UR14 ;  /* 0x0000000ea1a87c20 */ /* 0x000fe40008410000 */
[----:B------:R-:W-:Y:S01]  /*5c90*/  FFMA.FTZ R162, R163, UR21, R42 ;  /* 0x00000015a3a27c23 */ /* 0x000fe2000801002a */
[----:B------:R-:W-:Y:S01]  /*5ca0*/  FFMA.FTZ R163, R164, UR21, R43 ;  /* 0x00000015a4a37c23 */ /* 0x000fe2000801002b */
[----:B------:R-:W-:Y:S01]  /*5cb0*/  FFMA.FTZ R73, R165, R168, R73 ;  /* 0x000000a8a5497223 */ /* 0x000fe20000010049 */
[----:B------:R-:W-:-:S02]  /*5cc0*/  HADD2.F32 R164, -RZ, R234.H1_H1 ;  /* 0x300000eaffa47230 */ /* 0x000fc40000004100 */
[----:B------:R-:W-:Y:S01]  /*5cd0*/  FMUL.FTZ R171, R162, UR14 ;  /* 0x0000000ea2ab7c20 */ /* 0x000fe20008410000 */
[----:B------:R-:W-:Y:S01]  /*5ce0*/  FMUL.FTZ R170, R163, UR14 ;  /* 0x0000000ea3aa7c20 */ /* 0x000fe20008410000 */
[----:B------:R-:W-:Y:S02]  /*5cf0*/  HADD2.F32 R165, -RZ, R234.H0_H0 ;  /* 0x200000eaffa57230 */ /* 0x000fe40000004100 */
[----:B------:R-:W-:Y:S01]  /*5d00*/  FFMA.FTZ R74, R166, R171, R74 ;  /* 0x000000aba64a7223 */ /* 0x000fe2000001004a */
[----:B------:R-:W-:Y:S01]  /*5d10*/  FFMA.FTZ R75, R167, R170, R75 ;  /* 0x000000aaa74b7223 */ /* 0x000fe2000001004b */
[--C-:B------:R-:W-:Y:S02]  /*5d20*/  HADD2.F32 R166, -RZ, R233.reuse.H1_H1 ;  /* 0x300000e9ffa67230 */ /* 0x100fe40000004100 */
[----:B------:R-:W-:Y:S01]  /*5d30*/  FMUL.FTZ R164, R164, R169 ;  /* 0x000000a9a4a47220 */ /* 0x000fe20000410000 */
[----:B------:R-:W-:Y:S02]  /*5d40*/  HADD2.F32 R167, -RZ, R233.H0_H0 ;  /* 0x200000e9ffa77230 */ /* 0x000fe40000004100 */
[----:B------:R-:W-:Y:S01]  /*5d50*/  FMUL.FTZ R165, R165, R168 ;  /* 0x000000a8a5a57220 */ /* 0x000fe20000410000 */
[----:B------:R-:W-:-:S02]  /*5d60*/  FMUL.FTZ R166, R166, R171 ;  /* 0x000000aba6a67220 */ /* 0x000fc40000410000 */
[----:B------:R-:W-:-:S07]  /*5d70*/  FMUL.FTZ R167, R167, R170 ;  /* 0x000000aaa7a77220 */ /* 0x000fce0000410000 */
.L_x_13020:
        /* <DEDUP_REMOVED lines=9> */
.L_x_13018:
[----:B------:R-:W-:Y:S05]  /*5e10*/  BSYNC.RECONVERGENT B1 ;  /* 0x0000000000017941 */ /* 0x000fea0003800200 */
.L_x_13017:
[----:B------:R-:W-:Y:S01]  /*5e20*/  ISETP.NE.AND P5, PT, R0, RZ, PT ;  /* 0x000000ff0000720c */ /* 0x000fe20003fa5270 */
[----:B------:R-:W-:-:S12]  /*5e30*/  BSSY.RECONVERGENT B1, `(.L_x_13021) ;  /* 0x000004f000017945 */ /* 0x000fd80003800200 */
[----:B------:R-:W-:Y:S05]  /*5e40*/  @!P5 BRA `(.L_x_13022) ;  /* 0x000000040034d947 */ /* 0x000fea0003800000 */
[----:B0-----:R-:W0:Y:S02]  /*5e50*/  LDC.64 R164, c[0x0][0x390] ;  /* 0x0000e400ffa47b82 */ /* 0x001e240000000a00 */
[----:B0-----:R-:W-:-:S06]  /*5e60*/  IMAD.WIDE.U32 R164, R4, 0x10, R164 ;  /* 0x0000001004a47825 */ /* 0x001fcc00078e00a4 */
[----:B------:R-:W5:Y:S01]  /*5e70*/  LDG.E.128 R164, desc[UR12][R164.64] ;  /* 0x0000000ca4a47981 */ /* 0x000f62000c1e1d00 */
[----:B------:R-:W-:-:S04]  /*5e80*/  ISETP.NE.U32.AND P5, PT, RZ, UR22, PT ;  /* 0x00000016ff007c0c */ /* 0x000fc8000bfa5070 */
[----:B------:R-:W-:-:S13]  /*5e90*/  ISETP.NE.AND.EX P5, PT, RZ, UR23, PT, P5 ;  /* 0x00000017ff007c0c */ /* 0x000fda000bfa5350 */
[----:B------:R-:W-:Y:S05]  /*5ea0*/  @!P5 BRA `(.L_x_13023) ;  /* 0x000000000080d947 */ /* 0x000fea0003800000 */
        /* <DEDUP_REMOVED lines=30> */
[----:B------:R-:W-:Y:S01]  /*6090*/  FMUL.FTZ R167, R167, R170 ;  /* 0x000000aaa7a77220 */ /* 0x000fe20000410000 */
[----:B------:R-:W-:Y:S06]  /*60a0*/  BRA `(.L_x_13024) ;  /* 0x0000000000807947 */ /* 0x000fec0003800000 */
.L_x_13023:
        /* <DEDUP_REMOVED lines=31> */
[----:B------:R-:W-:-:S07]  /*62a0*/  FMUL.FTZ R167, R167, R170 ;  /* 0x000000aaa7a77220 */ /* 0x000fce0000410000 */
.L_x_13024:
[----:B------:R-:W0:Y:S08]  /*62b0*/  @P5 LDC.64 R170, c[0x0][0x478] ;  /* 0x00011e00ffaa5b82 */ /* 0x000e300000000a00 */
[----:B------:R-:W1:Y:S01]  /*62c0*/  LDC.64 R168, c[0x0][0x468] ;  /* 0x00011a00ffa87b82 */ /* 0x000e620000000a00 */
[----:B0-----:R-:W-:-:S05]  /*62d0*/  @P5 IMAD.WIDE.U32 R170, R4, 0x10, R170 ;  /* 0x0000001004aa5825 */ /* 0x001fca00078e00aa */
[----:B------:R2:W-:Y:S01]  /*62e0*/  @P5 STG.E.128 desc[UR12][R170.64], R160 ;  /* 0x000000a0aa005986 */ /* 0x0005e2000c101d0c */
[C---:B-1----:R-:W-:Y:S01]  /*62f0*/  IMAD.WIDE.U32 R168, R4.reuse, 0x10, R168 ;  /* 0x0000001004a87825 */ /* 0x042fe200078e00a8 */
[----:B------:R-:W-:-:S04]  /*6300*/  IADD3 R4, PT, PT, R4, 0x100, RZ ;  /* 0x0000010004047810 */ /* 0x000fc80007ffe0ff */
[----:B------:R2:W-:Y:S03]  /*6310*/  STG.E.128 desc[UR12][R168.64], R164 ;  /* 0x000000a4a8007986 */ /* 0x0005e6000c101d0c */
.L_x_13022:
[----:B------:R-:W-:Y:S05]  /*6320*/  BSYNC.RECONVERGENT B1 ;  /* 0x0000000000017941 */ /* 0x000fea0003800200 */
.L_x_13021:
        /* <DEDUP_REMOVED lines=40> */
.L_x_13027:
        /* <DEDUP_REMOVED lines=32> */
.L_x_13028:
[----:B------:R-:W0:Y:S08]  /*67b0*/  @P5 LDC.64 R170, c[0x0][0x478] ;  /* 0x00011e00ffaa5b82 */ /* 0x000e300000000a00 */
[----:B------:R-:W1:Y:S01]  /*67c0*/  LDC.64 R168, c[0x0][0x468] ;  /* 0x00011a00ffa87b82 */ /* 0x000e620000000a00 */
[----:B0-----:R-:W-:-:S05]  /*67d0*/  @P5 IMAD.WIDE.U32 R170, R4, 0x10, R170 ;  /* 0x0000001004aa5825 */ /* 0x001fca00078e00aa */
[----:B------:R3:W-:Y:S01]  /*67e0*/  @P5 STG.E.128 desc[UR12][R170.64], R160 ;  /* 0x000000a0aa005986 */ /* 0x0007e2000c101d0c */
[C---:B-1----:R-:W-:Y:S01]  /*67f0*/  IMAD.WIDE.U32 R168, R4.reuse, 0x10, R168 ;  /* 0x0000001004a87825 */ /* 0x042fe200078e00a8 */
[----:B------:R-:W-:-:S04]  /*6800*/  IADD3 R4, PT, PT, R4, 0x100, RZ ;  /* 0x0000010004047810 */ /* 0x000fc80007ffe0ff */
[----:B------:R3:W-:Y:S03]  /*6810*/  STG.E.128 desc[UR12][R168.64], R164 ;  /* 0x000000a4a8007986 */ /* 0x0007e6000c101d0c */
.L_x_13026:
[----:B------:R-:W-:Y:S05]  /*6820*/  BSYNC.RECONVERGENT B1 ;  /* 0x0000000000017941 */ /* 0x000fea0003800200 */
.L_x_13025:
[----:B------:R-:W-:Y:S04]  /*6830*/  BSSY.RECONVERGENT B1, `(.L_x_13029) ;  /* 0x000004f000017945 */ /* 0x000fe80003800200 */
[----:B------:R-:W-:Y:S05]  /*6840*/  @!P1 BRA `(.L_x_13030) ;  /* 0x0000000400349947 */ /* 0x000fea0003800000 */
[----:B0-23--:R-:W0:Y:S02]  /*6850*/  LDC.64 R164, c[0x0][0x390] ;  /* 0x0000e400ffa47b82 */ /* 0x00de240000000a00 */
        /* <DEDUP_REMOVED lines=37> */
.L_x_13031:
        /* <DEDUP_REMOVED lines=32> */
.L_x_13032:
[----:B------:R-:W0:Y:S08]  /*6cb0*/  @P5 LDC.64 R170, c[0x0][0x478] ;  /* 0x00011e00ffaa5b82 */ /* 0x000e300000000a00 */
[----:B------:R-:W1:Y:S01]  /*6cc0*/  LDC.64 R168, c[0x0][0x468] ;  /* 0x00011a00ffa87b82 */ /* 0x000e620000000a00 */
[----:B0-----:R-:W-:-:S05]  /*6cd0*/  @P5 IMAD.WIDE.U32 R170, R4, 0x10, R170 ;  /* 0x0000001004aa5825 */ /* 0x001fca00078e00aa */
[----:B------:R4:W-:Y:S01]  /*6ce0*/  @P5 STG.E.128 desc[UR12][R170.64], R160 ;  /* 0x000000a0aa005986 */ /* 0x0009e2000c101d0c */
[C---:B-1----:R-:W-:Y:S01]  /*6cf0*/  IMAD.WIDE.U32 R168, R4.reuse, 0x10, R168 ;  /* 0x0000001004a87825 */ /* 0x042fe200078e00a8 */
[----:B------:R-:W-:-:S04]  /*6d00*/  IADD3 R4, PT, PT, R4, 0x100, RZ ;  /* 0x0000010004047810 */ /* 0x000fc80007ffe0ff */
[----:B------:R4:W-:Y:S03]  /*6d10*/  STG.E.128 desc[UR12][R168.64], R164 ;  /* 0x000000a4a8007986 */ /* 0x0009e6000c101d0c */
.L_x_13030:
[----:B------:R-:W-:Y:S05]  /*6d20*/  BSYNC.RECONVERGENT B1 ;  /* 0x0000000000017941 */ /* 0x000fea0003800200 */
.L_x_13029:
[----:B------:R-:W-:Y:S04]  /*6d30*/  BSSY.RECONVERGENT B1, `(.L_x_13033) ;  /* 0x000004f000017945 */ /* 0x000fe80003800200 */
[----:B------:R-:W-:Y:S05]  /*6d40*/  @!P2 BRA `(.L_x_13034) ;  /* 0x000000040034a947 */ /* 0x000fea0003800000 */
[----:B0-234-:R-:W0:Y:S02]  /*6d50*/  LDC.64 R164, c[0x0][0x390] ;  /* 0x0000e400ffa47b82 */ /* 0x01de240000000a00 */
        /* <DEDUP_REMOVED lines=37> */
.L_x_13035:
        /* <DEDUP_REMOVED lines=32> */
.L_x_13036:
[----:B------:R-:W0:Y:S08]  /*71b0*/  @P5 LDC.64 R170, c[0x0][0x478] ;  /* 0x00011e00ffaa5b82 */ /* 0x000e300000000a00 */
[----:B------:R-:W1:Y:S01]  /*71c0*/  LDC.64 R168, c[0x0][0x468] ;  /* 0x00011a00ffa87b82 */ /* 0x000e620000000a00 */
[----:B0-----:R-:W-:-:S05]  /*71d0*/  @P5 IMAD.WIDE.U32 R170, R4, 0x10, R170 ;  /* 0x0000001004aa5825 */ /* 0x001fca00078e00aa */
[----:B------:R0:W-:Y:S01]  /*71e0*/  @P5 STG.E.128 desc[UR12][R170.64], R160 ;  /* 0x000000a0aa005986 */ /* 0x0001e2000c101d0c */
[C---:B-1----:R-:W-:Y:S01]  /*71f0*/  IMAD.WIDE.U32 R168, R4.reuse, 0x10, R168 ;  /* 0x0000001004a87825 */ /* 0x042fe200078e00a8 */
[----:B------:R-:W-:-:S04]  /*7200*/  IADD3 R4, PT, PT, R4, 0x100, RZ ;  /* 0x0000010004047810 */ /* 0x000fc80007ffe0ff */
[----:B------:R0:W-:Y:S03]  /*7210*/  STG.E.128 desc[UR12][R168.64], R164 ;  /* 0x000000a4a8007986 */ /* 0x0001e6000c101d0c */
.L_x_13034:
[----:B------:R-:W-:Y:S05]  /*7220*/  BSYNC.RECONVERGENT B1 ;  /* 0x0000000000017941 */ /* 0x000fea0003800200 */
.L_x_13033:
        /* <DEDUP_REMOVED lines=40> */
.L_x_13039:
        /* <DEDUP_REMOVED lines=32> */
.L_x_13040:
[----:B------:R-:W0:Y:S08]  /*76b0*/  @P5 LDC.64 R170, c[0x0][0x478] ;  /* 0x00011e00ffaa5b82 */ /* 0x000e300000000a00 */
[----:B------:R-:W1:Y:S01]  /*76c0*/  LDC.64 R168, c[0x0][0x468] ;  /* 0x00011a00ffa87b82 */ /* 0x000e620000000a00 */
[----:B0-----:R-:W-:-:S05]  /*76d0*/  @P5 IMAD.WIDE.U32 R170, R4, 0x10, R170 ;  /* 0x0000001004aa5825 */ /* 0x001fca00078e00aa */
[----:B------:R0:W-:Y:S01]  /*76e0*/  @P5 STG.E.128 desc[UR12][R170.64], R160 ;  /* 0x000000a0aa005986 */ /* 0x0001e2000c101d0c */
[C---:B-1----:R-:W-:Y:S01]  /*76f0*/  IMAD.WIDE.U32 R168, R4.reuse, 0x10, R168 ;  /* 0x0000001004a87825 */ /* 0x042fe200078e00a8 */
[----:B------:R-:W-:-:S04]  /*7700*/  IADD3 R4, PT, PT, R4, 0x100, RZ ;  /* 0x0000010004047810 */ /* 0x000fc80007ffe0ff */
[----:B------:R0:W-:Y:S03]  /*7710*/  STG.E.128 desc[UR12][R168.64], R164 ;  /* 0x000000a4a8007986 */ /* 0x0001e6000c101d0c */
.L_x_13038:
[----:B------:R-:W-:Y:S05]  /*7720*/  BSYNC.RECONVERGENT B1 ;  /* 0x0000000000017941 */ /* 0x000fea0003800200 */
.L_x_13037:
        /* <DEDUP_REMOVED lines=40> */
.L_x_13043:
        /* <DEDUP_REMOVED lines=32> */
.L_x_13044:
[----:B------:R-:W0:Y:S08]  /*7bb0*/  @P5 LDC.64 R170, c[0x0][0x478] ;  /* 0x00011e00ffaa5b82 */ /* 0x000e300000000a00 */
[----:B------:R-:W1:Y:S01]  /*7bc0*/  LDC.64 R168, c[0x0][0x468] ;  /* 0x00011a00ffa87b82 */ /* 0x000e620000000a00 */
[----:B0-----:R-:W-:-:S05]  /*7bd0*/  @P5 IMAD.WIDE.U32 R170, R4, 0x10, R170 ;  /* 0x0000001004aa5825 */ /* 0x001fca00078e00aa */
[----:B------:R0:W-:Y:S01]  /*7be0*/  @P5 STG.E.128 desc[UR12][R170.64], R160 ;  /* 0x000000a0aa005986 */ /* 0x0001e2000c101d0c */
[C---:B-1----:R-:W-:Y:S01]  /*7bf0*/  IMAD.WIDE.U32 R168, R4.reuse, 0x10, R168 ;  /* 0x0000001004a87825 */ /* 0x042fe200078e00a8 */
[----:B------:R-:W-:-:S04]  /*7c00*/  IADD3 R4, PT, PT, R4, 0x100, RZ ;  /* 0x0000010004047810 */ /* 0x000fc80007ffe0ff */
[----:B------:R0:W-:Y:S03]  /*7c10*/  STG.E.128 desc[UR12][R168.64], R164 ;  /* 0x000000a4a8007986 */ /* 0x0001e6000c101d0c */
.L_x_13042:
[----:B------:R-:W-:Y:S05]  /*7c20*/  BSYNC.RECONVERGENT B1 ;  /* 0x0000000000017941 */ /* 0x000fea0003800200 */
.L_x_13041:
[----:B------:R-:W-:-:S13]  /*7c30*/  ISETP.NE.AND P5, PT, R217, RZ, PT ;  /* 0x000000ffd900720c */ /* 0x000fda0003fa5270 */
        /* <DEDUP_REMOVED lines=39> */
.L_x_13045:
        /* <DEDUP_REMOVED lines=32> */
.L_x_13046:
[----:B------:R-:W0:Y:S02]  /*80b0*/  @P5 LDC.64 R168, c[0x0][0x478] ;  /* 0x00011e00ffa85b82 */ /* 0x000e240000000a00 */
[----:B0-----:R-:W-:-:S06]  /*80c0*/  @P5 IMAD.WIDE.U32 R170, R4, 0x10, R168 ;  /* 0x0000001004aa5825 */ /* 0x001fcc00078e00a8 */
[----:B------:R-:W0:Y:S01]  /*80d0*/  LDC.64 R168, c[0x0][0x468] ;  /* 0x00011a00ffa87b82 */ /* 0x000e220000000a00 */
[----:B------:R1:W-:Y:S01]  /*80e0*/  @P5 STG.E.128 desc[UR12][R170.64], R160 ;  /* 0x000000a0aa005986 */ /* 0x0003e2000c101d0c */
[----:B0-----:R-:W-:-:S05]  /*80f0*/  IMAD.WIDE.U32 R168, R4, 0x10, R168 ;  /* 0x0000001004a87825 */ /* 0x001fca00078e00a8 */
[----:B------:R1:W-:Y:S02]  /*8100*/  STG.E.128 desc[UR12][R168.64], R164 ;  /* 0x000000a4a8007986 */ /* 0x0003e4000c101d0c */
.L_x_13014:
[----:B------:R-:W-:Y:S05]  /*8110*/  BSYNC.RECONVERGENT B0 ;  /* 0x0000000000007941 */ /* 0x000fea0003800200 */
.L_x_12984:
[----:B------:R-:W-:Y:S02]  /*8120*/  UIADD3 UR7, UPT, UPT, UR7, UR24, URZ ;  /* 0x0000001807077290 */ /* 0x000fe4000fffe0ff */
[----:B------:R-:W-:Y:S02]  /*8130*/  UPLOP3.LUT UP2, UPT, UPT, UPT, UP2, 0x40, 0x4 ;  /* 0x000000000004789c */ /* 0x000fe40003f4e820 */
[----:B------:R-:W-:-:S09]  /*8140*/  UISETP.GE.AND UP1, UPT, UR7, UR25, UPT ;  /* 0x000000190700728c */ /* 0x000fd2000bf26270 */
[----:B------:R-:W-:Y:S05]  /*8150*/  BRA.U !UP1, `(.L_x_13047) ;  /* 0xffffff9109207547 */ /* 0x000fea000b83ffff */
.L_x_12965:
[----:B------:R-:W0:Y:S01]  /*8160*/  S2UR UR4, SR_CTAID.X ;  /* 0x00000000000479c3 */ /* 0x000e220000002500 */
[----:B------:R-:W-:Y:S01]  /*8170*/  ISETP.NE.AND P5, PT, R2, RZ, PT ;  /* 0x000000ff0200720c */ /* 0x000fe20003fa5270 */
[----:B------:R-:W-:Y:S01]  /*8180*/  BSSY.RECONVERGENT B0, `(.L_x_13048) ;  /* 0x000000f000007945 */ /* 0x000fe20003800200 */
[----:B0-----:R-:W-:-:S06]  /*8190*/  UIMAD UR4, UR4, UR6, URZ ;  /* 0x00000006040472a4 */ /* 0x001fcc000f8e02ff */
[----:B-----5:R-:W-:-:S04]  /*81a0*/  MOV R9, UR4 ;  /* 0x0000000400097c02 */ /* 0x020fc80008000f00 */
[----:B------:R-:W-:Y:S01]  /*81b0*/  LEA.HI R9, R9, R6, RZ, 0x1e ;  /* 0x0000000609097211 */ /* 0x000fe200078ff0ff */
[----:B------:R-:W-:Y:S06]  /*81c0*/  @!P5 BRA `(.L_x_13049) ;  /* 0x000000000028d947 */ /* 0x000fec0003800000 */
[----:B------:R-:W0:Y:S08]  /*81d0*/  LDC.64 R2, c[0x0][0x440] ;  /* 0x00011000ff027b82 */ /* 0x000e300000000a00 */
[----:B------:R-:W5:Y:S08]  /*81e0*/  LDC.64 R4, c[0x0][0x448] ;  /* 0x00011200ff047b82 */ /* 0x000f700000000a00 */
[----:B------:R-:W1:Y:S01]  /*81f0*/  LDC.64 R6, c[0x0][0x460] ;  /* 0x00011800ff067b82 */ /* 0x000e620000000a00 */
[----:B0-----:R-:W-:-:S05]  /*8200*/  IMAD.WIDE.U32 R2, R9, 0x10, R2 ;  /* 0x0000001009027825 */ /* 0x001fca00078e0002 */
[----:B------:R0:W-:Y:S01]  /*8210*/  STG.E.128 desc[UR12][R2.64], R104 ;  /* 0x0000006802007986 */ /* 0x0001e2000c101d0c */
[----:B-----5:R-:W-:-:S05]  /*8220*/  IMAD.WIDE.U32 R4, R9, 0x10, R4 ;  /* 0x0000001009047825 */ /* 0x020fca00078e0004 */
[----:B------:R0:W-:Y:S01]  /*8230*/  STG.E.128 desc[UR12][R4.64], R136 ;  /* 0x0000008804007986 */ /* 0x0001e2000c101d0c */
[C---:B-1----:R-:W-:Y:S01]  /*8240*/  IMAD.WIDE.U32 R6, R9.reuse, 0x10, R6 ;  /* 0x0000001009067825 */ /* 0x042fe200078e0006 */
[----:B------:R-:W-:-:S04]  /*8250*/  IADD3 R9, PT, PT, R9, 0x100, RZ ;  /* 0x0000010009097810 */ /* 0x000fc80007ffe0ff */
[----:B------:R0:W-:Y:S03]  /*8260*/  STG.E.128 desc[UR12][R6.64], R72 ;  /* 0x0000004806007986 */ /* 0x0001e6000c101d0c */
.L_x_13049:
[----:B------:R-:W-:Y:S05]  /*8270*/  BSYNC.RECONVERGENT B0 ;  /* 0x0000000000007941 */ /* 0x000fea0003800200 */
.L_x_13048:
[----:B------:R-:W-:Y:S01]  /*8280*/  ISETP.NE.AND P5, PT, R0, RZ, PT ;  /* 0x000000ff0000720c */ /* 0x000fe20003fa5270 */
[----:B------:R-:W-:-:S12]  /*8290*/  BSSY.RECONVERGENT B0, `(.L_x_13050) ;  /* 0x000000c000007945 */ /* 0x000fd80003800200 */
[----:B------:R-:W-:Y:S05]  /*82a0*/  @!P5 BRA `(.L_x_13051) ;  /* 0x000000000028d947 */ /* 0x000fea0003800000 */
[----:B0-----:R-:W0:Y:S08]  /*82b0*/  LDC.64 R2, c[0x0][0x440] ;  /* 0x00011000ff027b82 */ /* 0x001e300000000a00 */
        /* <DEDUP_REMOVED lines=9> */
.L_x_13051:
[----:B------:R-:W-:Y:S05]  /*8350*/  BSYNC.RECONVERGENT B0 ;  /* 0x0000000000007941 */ /* 0x000fea0003800200 */
.L_x_13050:
[----:B------:R-:W-:Y:S04]  /*8360*/  BSSY.RECONVERGENT B0, `(.L_x_13052) ;  /* 0x000000c000007945 */ /* 0x000fe80003800200 */
        /* <DEDUP_REMOVED lines=11> */
.L_x_13053:
[----:B------:R-:W-:Y:S05]  /*8420*/  BSYNC.RECONVERGENT B0 ;  /* 0x0000000000007941 */ /* 0x000fea0003800200 */
.L_x_13052:
        /* <DEDUP_REMOVED lines=12> */
.L_x_13055:
[----:B------:R-:W-:Y:S05]  /*84f0*/  BSYNC.RECONVERGENT B0 ;  /* 0x0000000000007941 */ /* 0x000fea0003800200 */
.L_x_13054:
        /* <DEDUP_REMOVED lines=12> */
.L_x_13057:
[----:B------:R-:W-:Y:S05]  /*85c0*/  BSYNC.RECONVERGENT B0 ;  /* 0x0000000000007941 */ /* 0x000fea0003800200 */
.L_x_13056:
        /* <DEDUP_REMOVED lines=12> */
.L_x_13059:
[----:B------:R-:W-:Y:S05]  /*8690*/  BSYNC.RECONVERGENT B0 ;  /* 0x0000000000007941 */ /* 0x000fea0003800200 */
.L_x_13058:
        /* <DEDUP_REMOVED lines=12> */
.L_x_13061:
[----:B------:R-:W-:Y:S05]  /*8760*/  BSYNC.RECONVERGENT B0 ;  /* 0x0000000000007941 */ /* 0x000fea0003800200 */
.L_x_13060:
[----:B------:R-:W-:-:S13]  /*8770*/  ISETP.NE.AND P0, PT, R217, RZ, PT ;  /* 0x000000ffd900720c */ /* 0x000fda0003f05270 */
[----:B------:R-:W-:Y:S05]  /*8780*/  @!P0 EXIT ;  /* 0x000000000000894d */ /* 0x000fea0003800000 */
[----:B0-----:R-:W0:Y:S08]  /*8790*/  LDC.64 R2, c[0x0][0x440] ;  /* 0x00011000ff027b82 */ /* 0x001e300000000a00 */
[----:B------:R-:W5:Y:S08]  /*87a0*/  LDC.64 R4, c[0x0][0x448] ;  /* 0x00011200ff047b82 */ /* 0x000f700000000a00 */
[----:B------:R-:W1:Y:S01]  /*87b0*/  LDC.64 R6, c[0x0][0x460] ;  /* 0x00011800ff067b82 */ /* 0x000e620000000a00 */
[----:B0-----:R-:W-:-:S05]  /*87c0*/  IMAD.WIDE.U32 R2, R9, 0x10, R2 ;  /* 0x0000001009027825 */ /* 0x001fca00078e0002 */
[----:B------:R-:W-:Y:S01]  /*87d0*/  STG.E.128 desc[UR12][R2.64], R76 ;  /* 0x0000004c02007986 */ /* 0x000fe2000c101d0c */
[----:B-----5:R-:W-:-:S05]  /*87e0*/  IMAD.WIDE.U32 R4, R9, 0x10, R4 ;  /* 0x0000001009047825 */ /* 0x020fca00078e0004 */
[----:B------:R-:W-:Y:S01]  /*87f0*/  STG.E.128 desc[UR12][R4.64], R108 ;  /* 0x0000006c04007986 */ /* 0x000fe2000c101d0c */
[----:B-1----:R-:W-:-:S05]  /*8800*/  IMAD.WIDE.U32 R6, R9, 0x10, R6 ;  /* 0x0000001009067825 */ /* 0x002fca00078e0006 */
[----:B------:R-:W-:Y:S01]  /*8810*/  STG.E.128 desc[UR12][R6.64], R44 ;  /* 0x0000002c06007986 */ /* 0x000fe2000c101d0c */
[----:B------:R-:W-:Y:S05]  /*8820*/  EXIT ;  /* 0x000000000000794d */ /* 0x000fea0003800000 */
.L_x_13062:
        /* <DEDUP_REMOVED lines=13> */
.L_x_15742:


//--------------------- .text._ZN10layer_norm13ln_bwd_kernelINS_13Kernel_traitsI6__halfffffjLj8192ELj1ELj1ELj8ELj16ENS_18Kernel_traits_baseILj8192ES2_ffffjLj256EEEEELb0ELb1ELb0ELb1EEEvNS_9BwdParamsE --------------------------
	.section	.text._ZN10layer_norm13ln_bwd_kernelINS_13Kernel_traitsI6__halfffffjLj8192ELj1ELj1ELj8ELj16ENS_18Kernel_traits_baseILj8192ES2_ffffjLj256EEEEELb0ELb1ELb0ELb1EEEvNS_9BwdParamsE,"ax",@progbits
	.align	128
        .global         _ZN10layer_norm13ln_bwd_kernelINS_13Kernel_traitsI6__halfffffjLj8192ELj1ELj1ELj8ELj16ENS_18Kernel_traits_baseILj8192ES2_ffffjLj256EEEEELb0ELb1ELb0ELb1EEEvNS_9BwdParamsE
        .type           _ZN10layer_norm13ln_bwd_kernelINS_13Kernel_traitsI6__halfffffjLj8192ELj1ELj1ELj8ELj16ENS_18Kernel_traits_baseILj8192ES2_ffffjLj256EEEEELb0ELb1ELb0ELb1EEEvNS_9BwdParamsE,@function
        .size           _ZN10layer_norm13ln_bwd_kernelINS_13Kernel_traitsI6__halfffffjLj8192ELj1ELj1ELj8ELj16ENS_18Kernel_traits_baseILj8192ES2_ffffjLj256EEEEELb0ELb1ELb0ELb1EEEvNS_9BwdParamsE,(.L_x_15743 - _ZN10layer_norm13ln_bwd_kernelINS_13Kernel_traitsI6__halfffffjLj8192ELj1ELj1ELj8ELj16ENS_18Kernel_traits_baseILj8192ES2_ffffjLj256EEEEELb0ELb1ELb0ELb1EEEvNS_9BwdParamsE)
        .other          _ZN10layer_norm13ln_bwd_kernelINS_13Kernel_traitsI6__halfffffjLj8192ELj1ELj1ELj8ELj16ENS_18Kernel_traits_baseILj8192ES2_ffffjLj256EEEEELb0ELb1ELb0ELb1EEEvNS_9BwdParamsE,@"STO_CUDA_ENTRY STV_DEFAULT"
_ZN10layer_norm13ln_bwd_kernelINS_13Kernel_traitsI6__halfffffjLj8192ELj1ELj1ELj8ELj16ENS_18Kernel_traits_baseILj8192ES2_ffffjLj256EEEEELb0ELb1ELb0ELb1EEEvNS_9BwdParamsE:
.text._ZN10layer_norm13ln_bwd_kernelINS_13Kernel_traitsI6__halfffffjLj8192ELj1ELj1ELj8ELj16ENS_18Kernel_traits_baseILj8192ES2_ffffjLj256EEEEELb0ELb1ELb0ELb1EEEvNS_9BwdParamsE:
        /* <DEDUP_REMOVED lines=77> */
[----:B------:R-:W-:Y:S02]  /*04d0*/  MOV R252, RZ ;  /* 0x000000ff00fc7202 */ /* 0x000fe40000000f00 */
[----:B------:R-:W-:Y:S01]  /*04e0*/  CS2R R250, SRZ ;  /* 0x0000000000fa7805 */ /* 0x000fe2000001ff00 */
[----:B0-----:R-:W4:Y:S01]  /*04f0*/  LDG.E.64 R152, desc[UR10][R4.64+0x2000] ;  /* 0x0020000a04987981 */ /* 0x001f22000c1e1b00 */
[----:B------:R-:W-:-:S02]  /*0500*/  CS2R R248, SRZ ;  /* 0x0000000000f87805 */ /* 0x000fc4000001ff00 */
[----:B------:R-:W-:Y:S02]  /*0510*/  CS2R R246, SRZ ;  /* 0x0000000000f67805 */ /* 0x000fe4000001ff00 */
[----:B------:R-:W-:Y:S01]  /*0520*/  CS2R R244, SRZ ;  /* 0x0000000000f47805 */ /* 0x000fe2000001ff00 */
[----:B------:R-:W4:Y:S01]  /*0530*/  LDG.E.64 R148, desc[UR10][R4.64+0x1000] ;  /* 0x0010000a04947981 */ /* 0x000f22000c1e1b00 */
[----:B---3--:R-:W-:Y:S01]  /*0540*/  IMAD.WIDE.U32 R2, R0, 0x8, R2 ;  /* 0x0000000800027825 */ /* 0x008fe200078e0002 */
[----:B------:R-:W-:Y:S02]  /*0550*/  CS2R R242, SRZ ;  /* 0x0000000000f27805 */ /* 0x000fe4000001ff00 */
[----:B------:R-:W-:Y:S01]  /*0560*/  CS2R R204, SRZ ;  /* 0x0000000000cc7805 */ /* 0x000fe2000001ff00 */
[----:B------:R-:W3:Y:S01]  /*0570*/  LDG.E.64 R144, desc[UR10][R4.64] ;  /* 0x0000000a04907981 */ /* 0x000ee2000c1e1b00 */
[----:B------:R-:W-:Y:S02]  /*0580*/  CS2R R202, SRZ ;  /* 0x0000000000ca7805 */ /* 0x000fe4000001ff00 */
[----:B------:R-:W-:-:S02]  /*0590*/  CS2R R200, SRZ ;  /* 0x0000000000c87805 */ /* 0x000fc4000001ff00 */
[----:B------:R-:W-:Y:S01]  /*05a0*/  CS2R R192, SRZ ;  /* 0x0000000000c07805 */ /* 0x000fe2000001ff00 */
[----:B------:R-:W3:Y:S01]  /*05b0*/  LDG.E.64 R216, desc[UR10][R2.64+0x3800] ;  /* 0x0038000a02d87981 */ /* 0x000ee2000c1e1b00 */
[----:B------:R-:W-:Y:S02]  /*05c0*/  MOV R182, RZ ;  /* 0x000000ff00b67202 */ /* 0x000fe40000000f00 */
[----:B------:R-:W-:Y:S02]  /*05d0*/  CS2R R180, SRZ ;  /* 0x0000000000b47805 */ /* 0x000fe4000001ff00 */
[----:B------:R-:W-:Y:S01]  /*05e0*/  CS2R R178, SRZ ;  /* 0x0000000000b27805 */ /* 0x000fe2000001ff00 */
[----:B------:R-:W3:Y:S01]  /*05f0*/  LDG.E.64 R150, desc[UR10][R4.64+0x1800] ;  /* 0x0018000a04967981 */ /* 0x000ee2000c1e1b00 */
[----:B------:R-:W-:Y:S02]  /*0600*/  CS2R R176, SRZ ;  /* 0x0000000000b07805 */ /* 0x000fe4000001ff00 */
[----:B------:R-:W-:-:S02]  /*0610*/  CS2R R174, SRZ ;  /* 0x0000000000ae7805 */ /* 0x000fc4000001ff00 */
[----:B------:R-:W-:Y:S01]  /*0620*/  CS2R R172, SRZ ;  /* 0x0000000000ac7805 */ /* 0x000fe2000001ff00 */
[----:B------:R-:W3:Y:S01]  /*0630*/  LDG.E.64 R6, desc[UR10][R2.64+0x3000] ;  /* 0x0030000a02067981 */ /* 0x000ee2000c1e1b00 */
[----:B------:R-:W-:Y:S02]  /*0640*/  CS2R R34, SRZ ;  /* 0x0000000000227805 */ /* 0x000fe4000001ff00 */
[----:B------:R-:W-:Y:S02]  /*0650*/  CS2R R32, SRZ ;  /* 0x0000000000207805 */ /* 0x000fe4000001ff00 */
[----:B------:R-:W-:Y:S01]  /*0660*/  CS2R R30, SRZ ;  /* 0x00000000001e7805 */ /* 0x000fe2000001ff00 */
[----:B------:R-:W3:Y:S01]  /*0670*/  LDG.E.64 R146, desc[UR10][R4.64+0x800] ;  /* 0x0008000a04927981 */ /* 0x000ee2000c1e1b00 */
[----:B------:R-:W-:Y:S02]  /*0680*/  CS2R R28, SRZ ;  /* 0x00000000001c7805 */ /* 0x000fe4000001ff00 */
[----:B------:R-:W-:-:S02]  /*0690*/  CS2R R26, SRZ ;  /* 0x00000000001a7805 */ /* 0x000fc4000001ff00 */
[----:B------:R-:W-:Y:S01]  /*06a0*/  CS2R R24, SRZ ;  /* 0x0000000000187805 */ /* 0x000fe2000001ff00 */
[----:B------:R-:W3:Y:S01]  /*06b0*/  LDG.E.64 R8, desc[UR10][R2.64+0x2800] ;  /* 0x0028000a02087981 */ /* 0x000ee2000c1e1b00 */
[----:B------:R-:W-:Y:S01]  /*06c0*/  CS2R R22, SRZ ;  /* 0x0000000000167805 */ /* 0x000fe2000001ff00 */
[----:B------:R-:W-:Y:S02]  /*06d0*/  UPLOP3.LUT UP2, UPT, UPT, UPT, UPT, 0x40, 0x4 ;  /* 0x000000000004789c */ /* 0x000fe40003f4e870 */
[----:B------:R-:W3:Y:S01]  /*06e0*/  LDG.E.64 R10, desc[UR10][R2.64+0x2000] ;  /* 0x0020000a020a7981 */ /* 0x000ee2000c1e1b00 */
[----:B------:R-:W0:Y:S03]  /*06f0*/  LDCU UR19, c[0x0][0x388] ;  /* 0x00007100ff1377ac */ /* 0x000e260008000800 */
[----:B------:R-:W3:Y:S01]  /*0700*/  LDG.E.64 R12, desc[UR10][R2.64+0x1800] ;  /* 0x0018000a020c7981 */ /* 0x000ee2000c1e1b00 */
[----:B------:R-:W1:Y:S03]  /*0710*/  LDCU.64 UR26, c[0x0][0x390] ;  /* 0x00007200ff1a77ac */ /* 0x000e660008000a00 */
[----:B------:R-:W3:Y:S01]  /*0720*/  LDG.E.64 R14, desc[UR10][R2.64+0x1000] ;  /* 0x0010000a020e7981 */ /* 0x000ee2000c1e1b00 */
[----:B------:R-:W0:Y:S03]  /*0730*/  LDCU.64 UR28, c[0x0][0x468] ;  /* 0x00008d00ff1c77ac */ /* 0x000e260008000a00 */
[----:B------:R-:W3:Y:S01]  /*0740*/  LDG.E.64 R16, desc[UR10][R2.64+0x800] ;  /* 0x0008000a02107981 */ /* 0x000ee2000c1e1b00 */
[----:B------:R-:W0:Y:S03]  /*0750*/  LDCU.U8 UR18, c[0x0][0x410] ;  /* 0x00008200ff1277ac */ /* 0x000e260008000000 */
[----:B------:R1:W3:Y:S01]  /*0760*/  LDG.E.64 R18, desc[UR10][R2.64] ;  /* 0x0000000a02127981 */ /* 0x0002e2000c1e1b00 */
[----:B------:R-:W0:Y:S03]  /*0770*/  LDCU UR22, c[0x0][0x400] ;  /* 0x00008000ff1677ac */ /* 0x000e260008000800 */
[----:B------:R-:W3:Y:S01]  /*0780*/  LDG.E.64 R154, desc[UR10][R4.64+0x2800] ;  /* 0x0028000a049a7981 */ /* 0x000ee2000c1e1b00 */
[----:B------:R-:W0:Y:S03]  /*0790*/  LDCU.64 UR24, c[0x0][0x478] ;  /* 0x00008f00ff1877ac */ /* 0x000e260008000a00 */
[----:B------:R-:W5:Y:S01]  /*07a0*/  LDG.E.64 R46, desc[UR10][R4.64+0x3800] ;  /* 0x0038000a042e7981 */ /* 0x000f62000c1e1b00 */
[----:B------:R-:W0:Y:S03]  /*07b0*/  LDCU.128 UR12, c[0x0][0x3c0] ;  /* 0x00007800ff0c77ac */ /* 0x000e260008000c00 */
[----:B------:R1:W5:Y:S01]  /*07c0*/  LDG.E.64 R44, desc[UR10][R4.64+0x3000] ;  /* 0x0030000a042c7981 */ /* 0x000362000c1e1b00 */
[----:B--2---:R-:W-:Y:S01]  /*07d0*/  UISETP.NE.U32.AND UP0, UPT, UR4, URZ, UPT ;  /* 0x000000ff0400728c */ /* 0x004fe2000bf05070 */
[----:B------:R-:W2:Y:S03]  /*07e0*/  LDCU.64 UR20, c[0x0][0x438] ;  /* 0x00008700ff1477ac */ /* 0x000ea60008000a00 */
[----:B------:R-:W-:Y:S01]  /*07f0*/  UISETP.NE.AND.EX UP0, UPT, UR5, URZ, UPT, UP0 ;  /* 0x000000ff0500728c */ /* 0x000fe2000bf05300 */
[----:B------:R-:W0:Y:S01]  /*0800*/  LDCU.64 UR30, c[0x0][0x380] ;  /* 0x00007000ff1e77ac */ /* 0x000e220008000a00 */
[----:B----4-:R-:W-:-:S02]  /*0810*/  SHF.R.U64 R195, R152, 0x10, R153 ;  /* 0x0000001098c37819 */ /* 0x010fc40000001299 */
[----:B------:R-:W-:Y:S02]  /*0820*/  SHF.R.U32.HI R0, RZ, 0x10, R153 ;  /* 0x00000010ff007819 */ /* 0x000fe40000011699 */
[--C-:B------:R-:W-:Y:S02]  /*0830*/  SHF.R.U64 R197, R148, 0x10, R149.reuse ;  /* 0x0000001094c57819 */ /* 0x100fe40000001295 */
[----:B------:R-:W-:Y:S02]  /*0840*/  PRMT R195, R195, 0x5410, R0 ;  /* 0x00005410c3c37816 */ /* 0x000fe40000000000 */
[----:B------:R-:W-:Y:S02]  /*0850*/  SHF.R.U32.HI R0, RZ, 0x10, R149 ;  /* 0x00000010ff007819 */ /* 0x000fe40000011695 */
[----:B---3--:R-:W-:Y:S02]  /*0860*/  SHF.R.U64 R199, R144, 0x10, R145 ;  /* 0x0000001090c77819 */ /* 0x008fe40000001291 */
[----:B------:R-:W-:-:S02]  /*0870*/  PRMT R197, R197, 0x5410, R0 ;  /* 0x00005410c5c57816 */ /* 0x000fc40000000000 */
[----:B------:R-:W-:-:S04]  /*0880*/  SHF.R.U32.HI R0, RZ, 0x10, R145 ;  /* 0x00000010ff007819 */ /* 0x000fc80000011691 */
[----:B------:R-:W-:Y:S01]  /*0890*/  PRMT R199, R199, 0x5410, R0 ;  /* 0x00005410c7c77816 */ /* 0x000fe20000000000 */
[----:B------:R-:W-:Y:S01]  /*08a0*/  HADD2.F32 R0, -RZ, R216.H0_H0 ;  /* 0x200000d8ff007230 */ /* 0x000fe20000004100 */
[--C-:B------:R-:W-:Y:S02]  /*08b0*/  SHF.R.U64 R196, R150, 0x10, R151.reuse ;  /* 0x0000001096c47819 */ /* 0x100fe40000001297 */
[----:B-1----:R-:W-:Y:S02]  /*08c0*/  SHF.R.U32.HI R2, RZ, 0x10, R151 ;  /* 0x00000010ff027819 */ /* 0x002fe40000011697 */
[----:B------:R1:W-:Y:S01]  /*08d0*/  STL [R1+0x4], R0 ;  /* 0x0000040001007387 */ /* 0x0003e20000100800 */
[----:B------:R-:W-:Y:S01]  /*08e0*/  HADD2.F32 R4, -RZ, R7.H0_H0 ;  /* 0x20000007ff047230 */ /* 0x000fe20000004100 */
[----:B------:R-:W-:Y:S02]  /*08f0*/  PRMT R196, R196, 0x5410, R2 ;  /* 0x00005410c4c47816 */ /* 0x000fe40000000002 */
[--C-:B------:R-:W-:Y:S01]  /*0900*/  SHF.R.U64 R198, R146, 0x10, R147.reuse ;  /* 0x0000001092c67819 */ /* 0x100fe20000001293 */
[----:B------:R-:W-:Y:S01]  /*0910*/  HADD2.F32 R3, -RZ, R8.H0_H0 ;  /* 0x20000008ff037230 */ /* 0x000fe20000004100 */
[----:B------:R-:W-:Y:S01]  /*0920*/  SHF.R.U32.HI R2, RZ, 0x10, R147 ;  /* 0x00000010ff027819 */ /* 0x000fe20000011693 */
[----:B------:R-:W-:-:S02]  /*0930*/  HADD2.F32 R5, -RZ, R9.H0_H0 ;  /* 0x20000009ff057230 */ /* 0x000fc40000004100 */
[----:B-1----:R-:W-:Y:S01]  /*0940*/  HADD2.F32 R0, -RZ, R6.H0_H0 ;  /* 0x20000006ff007230 */ /* 0x002fe20000004100 */
[----:B------:R-:W-:Y:S02]  /*0950*/  PRMT R198, R198, 0x5410, R2 ;  /* 0x00005410c6c67816 */ /* 0x000fe40000000002 */
[----:B------:R-:W-:Y:S02]  /*0960*/  SHF.R.U64 R2, R6, 0x10, R7 ;  /* 0x0000001006027819 */ /* 0x000fe40000001207 */
[----:B------:R-:W-:Y:S01]  /*0970*/  STL [R1+0x14], R0 ;  /* 0x0000140001007387 */ /* 0x000fe20000100800 */
[----:B------:R-:W-:-:S03]  /*0980*/  HADD2.F32 R6, -RZ, R10.H0_H0 ;  /* 0x2000000aff067230 */ /* 0x000fc60000004100 */
[----:B------:R-:W-:Y:S04]  /*0990*/  STL [R1+0xc], R4 ;  /* 0x00000c0401007387 */ /* 0x000fe80000100800 */
[----:B------:R-:W-:Y:S04]  /*09a0*/  STL [R1+0x24], R3 ;  /* 0x0000240301007387 */ /* 0x000fe80000100800 */
[----:B------:R1:W-:Y:S04]  /*09b0*/  STL [R1+0x1c], R5 ;  /* 0x00001c0501007387 */ /* 0x0003e80000100800 */
[----:B------:R3:W-:Y:S01]  /*09c0*/  STL [R1+0x34], R6 ;  /* 0x0000340601007387 */ /* 0x0007e20000100800 */
[----:B-1----:R-:W-:-:S02]  /*09d0*/  HADD2.F32 R5, -RZ, R11.H0_H0 ;  /* 0x2000000bff057230 */ /* 0x002fc40000004100 */
[----:B---3--:R-:W-:-:S03]  /*09e0*/  HADD2.F32 R6, -RZ, R12.H0_H0 ;  /* 0x2000000cff067230 */ /* 0x008fc60000004100 */
[----:B------:R1:W-:Y:S04]  /*09f0*/  STL [R1+0x2c], R5 ;  /* 0x00002c0501007387 */ /* 0x0003e80000100800 */
[----:B------:R3:W-:Y:S01]  /*0a00*/  STL [R1+0x44], R6 ;  /* 0x0000440601007387 */ /* 0x0007e20000100800 */
[----:B-1----:R-:W-:Y:S02]  /*0a10*/  HADD2.F32 R5, -RZ, R13.H0_H0 ;  /* 0x2000000dff057230 */ /* 0x002fe40000004100 */
[----:B---3--:R-:W-:-:S03]  /*0a20*/  HADD2.F32 R6, -RZ, R14.H0_H0 ;  /* 0x2000000eff067230 */ /* 0x008fc60000004100 */
[----:B------:R1:W-:Y:S04]  /*0a30*/  STL [R1+0x3c], R5 ;  /* 0x00003c0501007387 */ /* 0x0003e80000100800 */
[----:B------:R3:W-:Y:S01]  /*0a40*/  STL [R1+0x54], R6 ;  /* 0x0000540601007387 */ /* 0x0007e20000100800 */
[----:B-1----:R-:W-:Y:S02]  /*0a50*/  HADD2.F32 R5, -RZ, R15.H0_H0 ;  /* 0x2000000fff057230 */ /* 0x002fe40000004100 */
[----:B---3--:R-:W-:-:S03]  /*0a60*/  HADD2.F32 R6, -RZ, R16.H0_H0 ;  /* 0x20000010ff067230 */ /* 0x008fc60000004100 */
[----:B------:R1:W-:Y:S01]  /*0a70*/  STL [R1+0x4c], R5 ;  /* 0x00004c0501007387 */ /* 0x0003e20000100800 */
[----:B------:R-:W-:-:S03]  /*0a80*/  SHF.R.U32.HI R0, RZ, 0x10, R7 ;  /* 0x00000010ff007819 */ /* 0x000fc60000011607 */
[----:B------:R3:W-:Y:S01]  /*0a90*/  STL [R1+0x64], R6 ;  /* 0x0000640601007387 */ /* 0x0007e20000100800 */
[----:B-1----:R-:W-:Y:S01]  /*0aa0*/  HADD2.F32 R5, -RZ, R17.H0_H0 ;  /* 0x20000011ff057230 */ /* 0x002fe20000004100 */
[----:B------:R-:W-:Y:S01]  /*0ab0*/  SHF.R.U64 R4, R8, 0x10, R9 ;  /* 0x0000001008047819 */ /* 0x000fe20000001209 */
[----:B---3--:R-:W-:-:S03]  /*0ac0*/  HADD2.F32 R6, -RZ, R18.H0_H0 ;  /* 0x20000012ff067230 */ /* 0x008fc60000004100 */
[----:B------:R1:W-:Y:S01]  /*0ad0*/  STL [R1+0x5c], R5 ;  /* 0x00005c0501007387 */ /* 0x0003e20000100800 */
[----:B------:R-:W-:Y:S01]  /*0ae0*/  HADD2.F32 R2, -RZ, R2.H0_H0 ;  /* 0x20000002ff027230 */ /* 0x000fe20000004100 */
[----:B------:R-:W-:Y:S01]  /*0af0*/  SHF.R.U32.HI R3, RZ, 0x10, R9 ;  /* 0x00000010ff037819 */ /* 0x000fe20000011609 */
[----:B------:R-:W-:Y:S01]  /*0b00*/  HADD2.F32 R0, -RZ, R0.H0_H0 ;  /* 0x20000000ff007230 */ /* 0x000fe20000004100 */
[--C-:B------:R-:W-:Y:S01]  /*0b10*/  SHF.R.U64 R37, R10, 0x10, R11.reuse ;  /* 0x000000100a257819 */ /* 0x100fe2000000120b */
[----:B------:R-:W-:Y:S01]  /*0b20*/  STL [R1+0x74], R6 ;  /* 0x0000740601007387 */ /* 0x000fe20000100800 */
[----:B-1----:R-:W-:Y:S01]  /*0b30*/  HADD2.F32 R5, -RZ, R19.H0_H0 ;  /* 0x20000013ff057230 */ /* 0x002fe20000004100 */
[----:B------:R-:W-:Y:S01]  /*0b40*/  SHF.R.U32.HI R36, RZ, 0x10, R11 ;  /* 0x00000010ff247819 */ /* 0x000fe2000001160b */
[----:B------:R-:W-:-:S03]  /*0b50*/  HADD2.F32 R4, -RZ, R4.H0_H0 ;  /* 0x20000004ff047230 */ /* 0x000fc60000004100 */
[----:B------:R-:W-:Y:S01]  /*0b60*/  STL [R1+0x6c], R5 ;  /* 0x00006c0501007387 */ /* 0x000fe20000100800 */
[----:B------:R-:W-:-:S03]  /*0b70*/  SHF.R.U64 R39, R12, 0x10, R13 ;  /* 0x000000100c277819 */ /* 0x000fc6000000120d */
[----:B------:R-:W-:Y:S01]  /*0b80*/  STL [R1], RZ ;  /* 0x000000ff01007387 */ /* 0x000fe20000100800 */
[----:B------:R-:W-:-:S03]  /*0b90*/  SHF.R.U32.HI R38, RZ, 0x10, R13 ;  /* 0x00000010ff267819 */ /* 0x000fc6000001160d */
[----:B------:R1:W-:Y:S04]  /*0ba0*/  STL [R1+0x10], R2 ;  /* 0x0000100201007387 */ /* 0x0003e80000100800 */
[----:B------:R3:W-:Y:S01]  /*0bb0*/  STL [R1+0x8], R0 ;  /* 0x0000080001007387 */ /* 0x0007e20000100800 */
[----:B-1----:R-:W-:-:S03]  /*0bc0*/  HADD2.F32 R2, -RZ, R3.H0_H0 ;  /* 0x20000003ff027230 */ /* 0x002fc60000004100 */
[----:B------:R-:W-:Y:S01]  /*0bd0*/  STL [R1+0x20], R4 ;  /* 0x0000200401007387 */ /* 0x000fe20000100800 */
[----:B---3--:R-:W-:-:S03]  /*0be0*/  HADD2.F32 R0, -RZ, R37.H0_H0 ;  /* 0x20000025ff007230 */ /* 0x008fc60000004100 */
[----:B------:R1:W-:Y:S01]  /*0bf0*/  STL [R1+0x18], R2 ;  /* 0x0000180201007387 */ /* 0x0003e20000100800 */
[----:B------:R-:W-:Y:S01]  /*0c00*/  HADD2.F32 R3, -RZ, R36.H0_H0 ;  /* 0x20000024ff037230 */ /* 0x000fe20000004100 */
[--C-:B------:R-:W-:Y:S02]  /*0c10*/  SHF.R.U64 R41, R14, 0x10, R15.reuse ;  /* 0x000000100e297819 */ /* 0x100fe4000000120f */
[----:B------:R3:W-:Y:S01]  /*0c20*/  STL [R1+0x30], R0 ;  /* 0x0000300001007387 */ /* 0x0007e20000100800 */
[----:B------:R-:W-:Y:S02]  /*0c30*/  SHF.R.U32.HI R40, RZ, 0x10, R15 ;  /* 0x00000010ff287819 */ /* 0x000fe4000001160f */
[----:B------:R-:W-:Y:S01]  /*0c40*/  SHF.R.U64 R43, R16, 0x10, R17 ;  /* 0x00000010102b7819 */ /* 0x000fe20000001211 */
[----:B-1----:R-:W-:Y:S01]  /*0c50*/  HADD2.F32 R2, -RZ, R39.H0_H0 ;  /* 0x20000027ff027230 */ /* 0x002fe20000004100 */
[----:B------:R1:W-:Y:S01]  /*0c60*/  STL [R1+0x28], R3 ;  /* 0x0000280301007387 */ /* 0x0003e20000100800 */
[----:B---3--:R-:W-:-:S03]  /*0c70*/  HADD2.F32 R0, -RZ, R38.H0_H0 ;  /* 0x20000026ff007230 */ /* 0x008fc60000004100 */
[----:B------:R3:W-:Y:S01]  /*0c80*/  STL [R1+0x40], R2 ;  /* 0x0000400201007387 */ /* 0x0007e20000100800 */
[----:B------:R-:W-:Y:S02]  /*0c90*/  SHF.R.U32.HI R42, RZ, 0x10, R17 ;  /* 0x00000010ff2a7819 */ /* 0x000fe40000011611 */
[--C-:B------:R-:W-:Y:S01]  /*0ca0*/  SHF.R.U64 R49, R18, 0x10, R19.reuse ;  /* 0x0000001012317819 */ /* 0x100fe20000001213 */
[----:B------:R4:W-:Y:S01]  /*0cb0*/  STL [R1+0x38], R0 ;  /* 0x0000380001007387 */ /* 0x0009e20000100800 */
[----:B-1----:R-:W-:Y:S01]  /*0cc0*/  HADD2.F32 R3, -RZ, R41.H0_H0 ;  /* 0x20000029ff037230 */ /* 0x002fe20000004100 */
[----:B------:R-:W-:Y:S01]  /*0cd0*/  SHF.R.U32.HI R48, RZ, 0x10, R19 ;  /* 0x00000010ff307819 */ /* 0x000fe20000011613 */
[----:B---3--:R-:W-:-:S03]  /*0ce0*/  HADD2.F32 R2, -RZ, R40.H0_H0 ;  /* 0x20000028ff027230 */ /* 0x008fc60000004100 */
[----:B------:R1:W-:Y:S01]  /*0cf0*/  STL [R1+0x50], R3 ;  /* 0x0000500301007387 */ /* 0x0003e20000100800 */
[----:B----4-:R-:W-:-:S03]  /*0d00*/  HADD2.F32 R0, -RZ, R43.H0_H0 ;  /* 0x2000002bff007230 */ /* 0x010fc60000004100 */
[----:B------:R3:W-:Y:S04]  /*0d10*/  STL [R1+0x48], R2 ;  /* 0x0000480201007387 */ /* 0x0007e80000100800 */
[----:B------:R4:W-:Y:S01]  /*0d20*/  STL [R1+0x60], R0 ;  /* 0x0000600001007387 */ /* 0x0009e20000100800 */
[----:B-1----:R-:W-:Y:S02]  /*0d30*/  HADD2.F32 R3, -RZ, R42.H0_H0 ;  /* 0x2000002aff037230 */ /* 0x002fe40000004100 */
[----:B---3--:R-:W-:-:S03]  /*0d40*/  HADD2.F32 R2, -RZ, R49.H0_H0 ;  /* 0x20000031ff027230 */ /* 0x008fc60000004100 */
[----:B------:R1:W-:Y:S01]  /*0d50*/  STL [R1+0x58], R3 ;  /* 0x0000580301007387 */ /* 0x0003e20000100800 */
[----:B----4-:R-:W-:-:S03]  /*0d60*/  HADD2.F32 R0, -RZ, R48.H0_H0 ;  /* 0x20000030ff007230 */ /* 0x010fc60000004100 */
[----:B------:R1:W-:Y:S04]  /*0d70*/  STL [R1+0x70], R2 ;  /* 0x0000700201007387 */ /* 0x0003e80000100800 */
[----:B------:R1:W-:Y:S01]  /*0d80*/  STL [R1+0x68], R0 ;  /* 0x0000680001007387 */ /* 0x0003e20000100800 */
[----:B------:R-:W-:Y:S01]  /*0d90*/  SHF.R.U64 R219, R216, 0x10, R217 ;  /* 0x00000010d8db7819 */ /* 0x000fe200000012d9 */
[----:B------:R-:W-:Y:S01]  /*0da0*/  HADD2.F32 R218, -RZ, R217.H0_H0 ;  /* 0x200000d9ffda7230 */ /* 0x000fe20000004100 */
[--C-:B------:R-:W-:Y:S02]  /*0db0*/  SHF.R.U64 R194, R154, 0x10, R155.reuse ;  /* 0x000000109ac27819 */ /* 0x100fe4000000129b */
[----:B------:R-:W-:Y:S02]  /*0dc0*/  SHF.R.U32.HI R20, RZ, 0x10, R155 ;  /* 0x00000010ff147819 */ /* 0x000fe4000001169b */
[----:B------:R-:W-:Y:S01]  /*0dd0*/  SHF.R.U32.HI R217, RZ, 0x10, R217 ;  /* 0x00000010ffd97819 */ /* 0x000fe200000116d9 */
[----:B------:R-:W-:Y:S01]  /*0de0*/  HFMA2 R216, -RZ, RZ, 0, 0 ;  /* 0x00000000ffd87431 */ /* 0x000fe200000001ff */
[----:B------:R-:W-:Y:S01]  /*0df0*/  PRMT R194, R194, 0x5410, R20 ;  /* 0x00005410c2c27816 */ /* 0x000fe20000000014 */
        /* <DEDUP_REMOVED lines=10> */
[----:B012---:R-:W-:-:S07]  /*0ea0*/  HADD2.F32 R217, -RZ, R217.H0_H0 ;  /* 0x200000d9ffd97230 */ /* 0x007fce0000004100 */
.L_x_13100:
[----:B0-----:R-:W0:Y:S01]  /*0eb0*/  S2R R0, SR_TID.X ;  /* 0x0000000000007919 */ /* 0x001e220000002100 */
[----:B------:R-:W-:Y:S01]  /*0ec0*/  UIMAD.WIDE UR8, UR6, 0x4, UR12 ;  /* 0x00000004060878a5 */ /* 0x000fe2000f8e020c */
[----:B-1----:R-:W1:Y:S01]  /*0ed0*/  LDC.64 R98, c[0x0][0x3a8] ;  /* 0x0000ea00ff627b82 */ /* 0x002e620000000a00 */
[----:B------:R-:W-:Y:S02]  /*0ee0*/  UIMAD UR7, UR6, UR19, URZ ;  /* 0x00000013060772a4 */ /* 0x000fe4000f8e02ff */
[----:B------:R-:W-:Y:S01]  /*0ef0*/  UIMAD.WIDE UR16, UR6, 0x4, UR14 ;  /* 0x00000004061078a5 */ /* 0x000fe2000f8e020e */
[----:B--2---:R-:W2:Y:S01]  /*0f00*/  @UP0 LDCU.64 UR4, c[0x0][0x3e0] ;  /* 0x00007c00ff0407ac */ /* 0x004ea20008000a00 */
[----:B------:R-:W-:Y:S01]  /*0f10*/  MOV R164, UR8 ;  /* 0x0000000800a47c02 */ /* 0x000fe20008000f00 */
[----:B------:R-:W3:Y:S01]  /*0f20*/  LDL R170, [R1+0x74] ;  /* 0x0000740001aa7983 */ /* 0x000ee20000100800 */
[----:B------:R-:W-:Y:S01]  /*0f30*/  MOV R165, UR9 ;  /* 0x0000000900a57c02 */ /* 0x000fe20008000f00 */
[----:B------:R-:W-:Y:S01]  /*0f40*/  USHF.R.S32.HI UR8, URZ, 0x1f, UR7 ;  /* 0x0000001fff087899 */ /* 0x000fe20008011407 */
[----:B------:R-:W4:Y:S01]  /*0f50*/  LDC.64 R76, c[0x0][0x428] ;  /* 0x00010a00ff4c7b82 */ /* 0x000f220000000a00 */
[----:B------:R-:W-:Y:S01]  /*0f60*/  PLOP3.LUT P1, PT, PT, PT, UP0, 0x80, 0x8 ;  /* 0x000000000008781c */ /* 0x000fe20003f2f008 */
[----:B------:R-:W3:Y:S01]  /*0f70*/  LDL R169, [R1+0x70] ;  /* 0x0000700001a97983 */ /* 0x000ee20000100800 */
[----:B------:R-:W-:-:S03]  /*0f80*/  ULEA.HI UR8, UR8, UR7, URZ, 0x2 ;  /* 0x0000000708087291 */ /* 0x000fc6000f8f10ff */
[----:B------:R-:W3:Y:S01]  /*0f90*/  LDG.E R164, desc[UR10][R164.64] ;  /* 0x0000000aa4a47981 */ /* 0x000ee2000c1e1900 */
[----:B------:R-:W-:Y:S02]  /*0fa0*/  MOV R2, UR16 ;  /* 0x0000001000027c02 */ /* 0x000fe40008000f00 */
[----:B------:R-:W-:Y:S01]  /*0fb0*/  MOV R163, UR8 ;  /* 0x0000000800a37c02 */ /* 0x000fe20008000f00 */
[----:B------:R-:W3:Y:S01]  /*0fc0*/  LDL R168, [R1+0x60] ;  /* 0x0000600001a87983 */ /* 0x000ee20000100800 */
[----:B------:R-:W-:Y:S02]  /*0fd0*/  MOV R3, UR17 ;  /* 0x0000001100037c02 */ /* 0x000fe40008000f00 */
[----:B------:R-:W-:Y:S01]  /*0fe0*/  ISETP.NE.AND P2, PT, RZ, UR18, PT ;  /* 0x00000012ff007c0c */ /* 0x000fe2000bf45270 */
[----:B--2---:R-:W-:Y:S01]  /*0ff0*/  @UP0 UIMAD.WIDE UR4, UR6, 0x4, UR4 ;  /* 0x00000004060408a5 */ /* 0x004fe2000f8e0204 */
[----:B------:R-:W2:Y:S04]  /*1000*/  LDL R167, [R1+0x6c] ;  /* 0x00006c0001a77983 */ /* 0x000ea80000100800 */
[----:B------:R1:W2:Y:S01]  /*1010*/  LDG.E R162, desc[UR10][R2.64] ;  /* 0x0000000a02a27981 */ /* 0x0002a2000c1e1900 */
[----:B0-----:R-:W-:-:S02]  /*1020*/  LEA.HI.SX32 R163, R163, R0, 0x1e ;  /* 0x00000000a3a37211 */ /* 0x001fc400078ff2ff */
[----:B------:R-:W-:Y:S01]  /*1030*/  ISETP.NE.U32.AND P0, PT, RZ, UR20, PT ;  /* 0x00000014ff007c0c */ /* 0x000fe2000bf05070 */
[----:B------:R-:W-:Y:S01]  /*1040*/  UMOV UR7, 0x3f800000 ;  /* 0x3f80000000077882 */ /* 0x000fe20000000000 */
[----:B------:R-:W2:Y:S01]  /*1050*/  LDL R165, [R1+0x68] ;  /* 0x0000680001a57983 */ /* 0x000ea20000100800 */
[----:B-1----:R-:W-:-:S03]  /*1060*/  IMAD.WIDE.U32 R40, R163, 0x10, R98 ;  /* 0x00000010a3287825 */ /* 0x002fc600078e0062 */
[----:B------:R-:W2:Y:S04]  /*1070*/  LDL R166, [R1+0x64] ;  /* 0x0000640001a67983 */ /* 0x000ea80000100800 */
[----:B------:R-:W2:Y:S01]  /*1080*/  LDG.E.128 R40, desc[UR10][R40.64] ;  /* 0x0000000a28287981 */ /* 0x000ea2000c1e1d00 */
[----:B------:R-:W-:Y:S02]  /*1090*/  MOV R2, UR4 ;  /* 0x0000000400027c02 */ /* 0x000fe40008000f00 */
[----:B------:R-:W-:-:S05]  /*10a0*/  IADD3 R156, PT, PT, R163, 0x200, RZ ;  /* 0x00000200a39c7810 */ /* 0x000fca0007ffe0ff */
[----:B----4-:R-:W-:-:S06]  /*10b0*/  IMAD.WIDE.U32 R116, R156, 0x10, R76 ;  /* 0x000000109c747825 */ /* 0x010fcc00078e004c */
[----:B------:R-:W4:Y:S01]  /*10c0*/  LDG.E.128 R116, desc[UR10][R116.64] ;  /* 0x0000000a74747981 */ /* 0x000f22000c1e1d00 */
[----:B------:R-:W-:-:S13]  /*10d0*/  ISETP.NE.AND.EX P0, PT, RZ, UR21, PT, P0 ;  /* 0x00000015ff007c0c */ /* 0x000fda000bf05300 */
[----:B------:R-:W0:Y:S01]  /*10e0*/  @P0 LDC.64 R38, c[0x0][0x438] ;  /* 0x00010e00ff260b82 */ /* 0x000e220000000a00 */
[----:B---3--:R-:W-:Y:S02]  /*10f0*/  FSEL R164, R164, RZ, !P2 ;  /* 0x000000ffa4a47208 */ /* 0x008fe40005000000 */
[----:B--2---:R-:W-:Y:S02]  /*1100*/  R2UR UR8, R162 ;  /* 0x00000000a20872ca */ /* 0x004fe400000e0000 */
[----:B------:R-:W-:Y:S02]  /*1110*/  MOV R3, UR5 ;  /* 0x0000000500037c02 */ /* 0x000fe40008000f00 */
[C---:B------:R-:W-:Y:S02]  /*1120*/  IADD3 R157, PT, PT, R163.reuse, 0x100, RZ ;  /* 0x00000100a39d7810 */ /* 0x040fe40007ffe0ff */
[C---:B------:R-:W-:Y:S01]  /*1130*/  IADD3 R0, PT, PT, R163.reuse, 0x700, RZ ;  /* 0x00000700a3007810 */ /* 0x040fe20007ffe0ff */
[C---:B0-----:R-:W-:Y:S01]  /*1140*/  @P0 IMAD.WIDE.U32 R38, R163.reuse, 0x10, R38 ;  /* 0x00000010a3260825 */ /* 0x041fe200078e0026 */
[----:B------:R-:W-:Y:S01]  /*1150*/  R2UR UR4, R164 ;  /* 0x00000000a40472ca */ /* 0x000fe200000e0000 */
[----:B------:R0:W2:Y:S01]  /*1160*/  @P1 LDG.E R37, desc[UR10][R2.64] ;  /* 0x0000000a02251981 */ /* 0x0000a2000c1e1900 */
[----:B------:R-:W1:Y:S03]  /*1170*/  @P0 LDC.64 R160, c[0x0][0x438] ;  /* 0x00010e00ffa00b82 */ /* 0x000e660000000a00 */
[----:B-----5:R3:W5:Y:S01]  /*1180*/  @P0 LDG.E.128 R80, desc[UR10][R38.64] ;  /* 0x0000000a26500981 */ /* 0x020762000c1e1d00 */
[----:B------:R-:W-:-:S04]  /*1190*/  IMAD.WIDE.U32 R100, R163, 0x10, R76 ;  /* 0x00000010a3647825 */ /* 0x000fc800078e004c */
[----:B------:R-:W-:Y:S01]  /*11a0*/  IMAD.WIDE.U32 R112, R156, 0x10, R98 ;  /* 0x000000109c707825 */ /* 0x000fe200078e0062 */
[----:B------:R-:W-:Y:S01]  /*11b0*/  IADD3 R36, PT, PT, R163, 0x300, RZ ;  /* 0x00000300a3247810 */ /* 0x000fe20007ffe0ff */
[----:B------:R-:W2:Y:S02]  /*11c0*/  LDG.E.128 R100, desc[UR10][R100.64] ;  /* 0x0000000a64647981 */ /* 0x000ea4000c1e1d00 */
[----:B------:R-:W-:Y:S01]  /*11d0*/  FADD.FTZ R41, R41, -UR4 ;  /* 0x8000000429297e21 */ /* 0x000fe20008010000 */
[----:B------:R-:W1:Y:S01]  /*11e0*/  @P0 LDC.64 R158, c[0x0][0x438] ;  /* 0x00010e00ff9e0b82 */ /* 0x000e620000000a00 */
[----:B0-----:R-:W-:Y:S01]  /*11f0*/  IADD3 R3, PT, PT, R163, 0x500, RZ ;  /* 0x00000500a3037810 */ /* 0x001fe20007ffe0ff */
[----:B------:R-:W-:-:S04]  /*1200*/  IMAD.WIDE.U32 R108, R157, 0x10, R76 ;  /* 0x000000109d6c7825 */ /* 0x000fc800078e004c */
[----:B------:R-:W-:Y:S01]  /*1210*/  FMUL.FTZ R184, R41, UR8 ;  /* 0x0000000829b87c20 */ /* 0x000fe20008410000 */
[----:B------:R-:W2:Y:S04]  /*1220*/  LDG.E.128 R112, desc[UR10][R112.64] ;  /* 0x0000000a70707981 */ /* 0x000ea8000c1e1d00 */
[----:B------:R-:W2:Y:S01]  /*1230*/  LDL R41, [R1+0x54] ;  /* 0x0000540001297983 */ /* 0x000ea20000100800 */
[----:B---3--:R-:W0:Y:S01]  /*1240*/  @P0 LDC.64 R38, c[0x0][0x438] ;  /* 0x00010e00ff260b82 */ /* 0x008e220000000a00 */
[----:B------:R-:W-:Y:S02]  /*1250*/  FADD.FTZ R40, R40, -UR4 ;  /* 0x8000000428287e21 */ /* 0x000fe40008010000 */
[----:B------:R-:W3:Y:S01]  /*1260*/  LDG.E.128 R108, desc[UR10][R108.64] ;  /* 0x0000000a6c6c7981 */ /* 0x000ee2000c1e1d00 */
[----:B------:R-:W-:Y:S01]  /*1270*/  IADD3 R4, PT, PT, R163, 0x400, RZ ;  /* 0x00000400a3047810 */ /* 0x000fe20007ffe0ff */
[----:B----4-:R-:W-:Y:S01]  /*1280*/  FADD.FTZ R182, R117, R182 ;  /* 0x000000b675b67221 */ /* 0x010fe20000010000 */
[----:B------:R-:W-:Y:S01]  /*1290*/  FADD.FTZ R192, R119, R192 ;  /* 0x000000c077c07221 */ /* 0x000fe20000010000 */
[----:B------:R-:W-:Y:S01]  /*12a0*/  FADD.FTZ R181, R116, R181 ;  /* 0x000000b574b57221 */ /* 0x000fe20000010000 */
[----:B------:R-:W-:Y:S01]  /*12b0*/  FADD.FTZ R190, R118, R190 ;  /* 0x000000be76be7221 */ /* 0x000fe20000010000 */
[----:B------:R-:W4:Y:S01]  /*12c0*/  @P0 LDC.64 R96, c[0x0][0x438] ;  /* 0x00010e00ff600b82 */ /* 0x000f220000000a00 */
[----:B0-----:R-:W-:-:S05]  /*12d0*/  @P0 IMAD.WIDE.U32 R38, R156, 0x10, R38 ;  /* 0x000000109c260825 */ /* 0x001fca00078e0026 */
[----:B------:R0:W5:Y:S02]  /*12e0*/  @P0 LDG.E.128 R68, desc[UR10][R38.64] ;  /* 0x0000000a26440981 */ /* 0x000164000c1e1d00 */
[----:B0-----:R-:W0:Y:S02]  /*12f0*/  @P0 LDC.64 R38, c[0x0][0x438] ;  /* 0x00010e00ff260b82 */ /* 0x001e240000000a00 */
[----:B0-----:R-:W-:-:S05]  /*1300*/  @P0 IMAD.WIDE.U32 R38, R3, 0x10, R38 ;  /* 0x0000001003260825 */ /* 0x001fca00078e0026 */
[----:B------:R0:W5:Y:S02]  /*1310*/  @P0 LDG.E.128 R56, desc[UR10][R38.64] ;  /* 0x0000000a26380981 */ /* 0x000164000c1e1d00 */
[----:B0-----:R-:W0:Y:S01]  /*1320*/  @P0 LDC.64 R38, c[0x0][0x438] ;  /* 0x00010e00ff260b82 */ /* 0x001e220000000a00 */
[----:B------:R-:W-:Y:S02]  /*1330*/  FMUL.FTZ R183, R40, UR8 ;  /* 0x0000000828b77c20 */ /* 0x000fe40008410000 */
[----:B------:R-:W4:Y:S01]  /*1340*/  LDL R40, [R1+0x50] ;  /* 0x0000500001287983 */ /* 0x000f220000100800 */
[----:B------:R-:W-:-:S04]  /*1350*/  IMAD.WIDE.U32 R120, R36, 0x10, R98 ;  /* 0x0000001024787825 */ /* 0x000fc800078e0062 */
[C---:B------:R-:W-:Y:S02]  /*1360*/  IMAD.WIDE.U32 R124, R36.reuse, 0x10, R76 ;  /* 0x00000010247c7825 */ /* 0x040fe400078e004c */
[----:B------:R-:W3:Y:S02]  /*1370*/  LDG.E.128 R120, desc[UR10][R120.64] ;  /* 0x0000000a78787981 */ /* 0x000ee4000c1e1d00 */
[----:B-1----:R-:W-:Y:S02]  /*1380*/  @P0 IMAD.WIDE.U32 R160, R36, 0x10, R160 ;  /* 0x0000001024a00825 */ /* 0x002fe400078e00a0 */
[----:B------:R-:W3:Y:S04]  /*1390*/  LDG.E.128 R124, desc[UR10][R124.64] ;  /* 0x0000000a7c7c7981 */ /* 0x000ee8000c1e1d00 */
[----:B------:R-:W5:Y:S01]  /*13a0*/  @P0 LDG.E.128 R64, desc[UR10][R160.64] ;  /* 0x0000000aa0400981 */ /* 0x000f62000c1e1d00 */
[----:B0-----:R-:W-:-:S05]  /*13b0*/  @P0 IMAD.WIDE.U32 R38, R0, 0x10, R38 ;  /* 0x0000001000260825 */ /* 0x001fca00078e0026 */
[----:B------:R-:W5:Y:S04]  /*13c0*/  @P0 LDG.E.128 R48, desc[UR10][R38.64] ;  /* 0x0000000a26300981 */ /* 0x000f68000c1e1d00 */
[----:B------:R-:W3:Y:S01]  /*13d0*/  LDL R39, [R1+0x5c] ;  /* 0x00005c0001277983 */ /* 0x000ee20000100800 */
[----:B------:R-:W-:Y:S01]  /*13e0*/  @P0 IMAD.WIDE.U32 R158, R4, 0x10, R158 ;  /* 0x00000010049e0825 */ /* 0x000fe200078e009e */
[----:B------:R-:W-:Y:S02]  /*13f0*/  IADD3 R2, PT, PT, R163, 0x600, RZ ;  /* 0x00000600a3027810 */ /* 0x000fe40007ffe0ff */
[----:B------:R-:W3:Y:S04]  /*1400*/  LDL R38, [R1+0x48] ;  /* 0x0000480001267983 */ /* 0x000ee80000100800 */
[----:B------:R0:W5:Y:S02]  /*1410*/  @P0 LDG.E.128 R60, desc[UR10][R158.64] ;  /* 0x0000000a9e3c0981 */ /* 0x000164000c1e1d00 */
[----:B0-----:R-:W0:Y:S01]  /*1420*/  @P0 LDC.64 R158, c[0x0][0x438] ;  /* 0x00010e00ff9e0b82 */ /* 0x001e220000000a00 */
[----:B--2---:R-:W-:-:S02]  /*1430*/  FMUL.FTZ R160, R41, R116 ;  /* 0x0000007429a07220 */ /* 0x004fc40000410000 */
[----:B------:R-:W2:Y:S01]  /*1440*/  LDL R41, [R1+0x3c] ;  /* 0x00003c0001297983 */ /* 0x000ea20000100800 */
[----:B------:R-:W-:-:S03]  /*1450*/  @P1 R2UR UR7, R37 ;  /* 0x00000000250712ca */ /* 0x000fc600000e0000 */
[----:B------:R-:W2:Y:S01]  /*1460*/  LDL R37, [R1+0x58] ;  /* 0x0000580001257983 */ /* 0x000ea20000100800 */
[----:B0-----:R-:W-:-:S04]  /*1470*/  @P0 IMAD.WIDE.U32 R158, R2, 0x10, R158 ;  /* 0x00000010029e0825 */ /* 0x001fc800078e009e */
[----:B------:R-:W-:Y:S01]  /*1480*/  FMUL.FTZ R186, R170, R100 ;  /* 0x00000064aaba7220 */ /* 0x000fe20000410000 */
[----:B------:R-:W-:Y:S01]  /*1490*/  FADD.FTZ R113, R113, -UR4 ;  /* 0x8000000471717e21 */ /* 0x000fe20008010000 */
[----:B------:R0:W5:Y:S01]  /*14a0*/  @P0 LDG.E.128 R52, desc[UR10][R158.64] ;  /* 0x0000000a9e340981 */ /* 0x000162000c1e1d00 */
[----:B------:R-:W-:-:S04]  /*14b0*/  IMAD.WIDE.U32 R104, R157, 0x10, R98 ;  /* 0x000000109d687825 */ /* 0x000fc800078e0062 */
[----:B------:R-:W-:Y:S02]  /*14c0*/  FADD.FTZ R115, R115, -UR4 ;  /* 0x8000000473737e21 */ /* 0x000fe40008010000 */
[----:B------:R-:W2:Y:S01]  /*14d0*/  LDG.E.128 R104, desc[UR10][R104.64] ;  /* 0x0000000a68687981 */ /* 0x000ea2000c1e1d00 */
[----:B0-----:R-:W-:-:S04]  /*14e0*/  FMUL.FTZ R159, R113, UR8 ;  /* 0x00000008719f7c20 */ /* 0x001fc80008410000 */
[----:B------:R-:W-:Y:S01]  /*14f0*/  FFMA.FTZ R14, R117, R159, R14 ;  /* 0x0000009f750e7223 */ /* 0x000fe2000001000e */
[----:B------:R-:W-:-:S04]  /*1500*/  IMAD.WIDE.U32 R128, R4, 0x10, R98 ;  /* 0x0000001004807825 */ /* 0x000fc800078e0062 */
[----:B------:R-:W-:Y:S01]  /*1510*/  FMUL.FTZ R162, R115, UR8 ;  /* 0x0000000873a27c20 */ /* 0x000fe20008410000 */
[----:B------:R-:W-:Y:S01]  /*1520*/  IMAD.WIDE.U32 R132, R4, 0x10, R76 ;  /* 0x0000001004847825 */ /* 0x000fe200078e004c */
[----:B------:R-:W2:Y:S03]  /*1530*/  LDG.E.128 R128, desc[UR10][R128.64] ;  /* 0x0000000a80807981 */ /* 0x000ea6000c1e1d00 */
[----:B------:R-:W-:Y:S02]  /*1540*/  FADD.FTZ R42, R42, -UR4 ;  /* 0x800000042a2a7e21 */ /* 0x000fe40008010000 */
[----:B------:R-:W2:Y:S02]  /*1550*/  LDG.E.128 R132, desc[UR10][R132.64] ;  /* 0x0000000a84847981 */ /* 0x000ea4000c1e1d00 */
[----:B------:R-:W-:Y:S02]  /*1560*/  FMUL.FTZ R185, R42, UR8 ;  /* 0x000000082ab97c20 */ /* 0x000fe40008410000 */
[----:B------:R-:W2:Y:S01]  /*1570*/  LDL R42, [R1+0x4c] ;  /* 0x00004c00012a7983 */ /* 0x000ea20000100800 */
[----:B----4-:R-:W-:-:S03]  /*1580*/  FMUL.FTZ R117, R40, R117 ;  /* 0x0000007528757220 */ /* 0x010fc60000410000 */
[----:B------:R-:W4:Y:S01]  /*1590*/  LDL R40, [R1+0x38] ;  /* 0x0000380001287983 */ /* 0x000f220000100800 */
[----:B---3--:R-:W-:-:S04]  /*15a0*/  FADD.FTZ R115, R122, -UR4 ;  /* 0x800000047a737e21 */ /* 0x008fc80008010000 */
[----:B------:R-:W-:Y:S01]  /*15b0*/  FMUL.FTZ R115, R115, UR8 ;  /* 0x0000000873737c20 */ /* 0x000fe20008410000 */
[----:B------:R-:W-:Y:S02]  /*15c0*/  FMUL.FTZ R170, R39, R110 ;  /* 0x0000006e27aa7220 */ /* 0x000fe40000410000 */
[----:B------:R-:W3:Y:S01]  /*15d0*/  LDL R39, [R1+0x44] ;  /* 0x0000440001277983 */ /* 0x000ee20000100800 */
[C---:B------:R-:W-:Y:S01]  /*15e0*/  FADD.FTZ R201, R126.reuse, R201 ;  /* 0x000000c97ec97221 */ /* 0x040fe20000010000 */
[----:B------:R-:W-:Y:S01]  /*15f0*/  FFMA.FTZ R19, R126, R115, R19 ;  /* 0x000000737e137223 */ /* 0x000fe20000010013 */
[----:B--2---:R-:W-:Y:S02]  /*1600*/  FMUL.FTZ R126, R41, R126 ;  /* 0x0000007e297e7220 */ /* 0x004fe40000410000 */
[----:B------:R-:W2:Y:S01]  /*1610*/  LDL R41, [R1+0x2c] ;  /* 0x00002c0001297983 */ /* 0x000ea20000100800 */
[----:B------:R-:W-:-:S03]  /*1620*/  FMUL.FTZ R171, R37, R111 ;  /* 0x0000006f25ab7220 */ /* 0x000fc60000410000 */
[----:B------:R-:W2:Y:S01]  /*1630*/  LDL R37, [R1+0x40] ;  /* 0x0000400001257983 */ /* 0x000ea20000100800 */
[----:B------:R-:W-:Y:S01]  /*1640*/  FADD.FTZ R112, R112, -UR4 ;  /* 0x8000000470707e21 */ /* 0x000fe20008010000 */
[----:B------:R-:W-:Y:S01]  /*1650*/  FADD.FTZ R113, R120, -UR4 ;  /* 0x8000000478717e21 */ /* 0x000fe20008010000 */
[----:B------:R-:W-:Y:S02]  /*1660*/  FFMA.FTZ R16, R119, R162, R16 ;  /* 0x000000a277107223 */ /* 0x000fe40000010010 */
[----:B------:R-:W-:Y:S01]  /*1670*/  FMUL.FTZ R158, R112, UR8 ;  /* 0x00000008709e7c20 */ /* 0x000fe20008410000 */
[----:B------:R-:W-:Y:S01]  /*1680*/  FMUL.FTZ R113, R113, UR8 ;  /* 0x0000000871717c20 */ /* 0x000fe20008410000 */
[----:B------:R-:W-:Y:S02]  /*1690*/  FMUL.FTZ R119, R38, R119 ;  /* 0x0000007726777220 */ /* 0x000fe40000410000 */
[----:B------:R-:W2:Y:S01]  /*16a0*/  LDL R38, [R1+0x34] ;  /* 0x0000340001267983 */ /* 0x000ea20000100800 */
[----:B------:R-:W-:Y:S01]  /*16b0*/  FFMA.FTZ R13, R116, R158, R13 ;  /* 0x0000009e740d7223 */ /* 0x000fe2000001000d */
[----:B------:R-:W-:Y:S01]  /*16c0*/  FADD.FTZ R116, R123, -UR4 ;  /* 0x800000047b747e21 */ /* 0x000fe20008010000 */
[C---:B------:R-:W-:Y:S01]  /*16d0*/  FADD.FTZ R193, R124.reuse, R193 ;  /* 0x000000c17cc17221 */ /* 0x040fe20000010000 */
[----:B------:R-:W-:-:S02]  /*16e0*/  FFMA.FTZ R17, R124, R113, R17 ;  /* 0x000000717c117223 */ /* 0x000fc40000010011 */
[----:B------:R-:W-:Y:S01]  /*16f0*/  FMUL.FTZ R116, R116, UR8 ;  /* 0x0000000874747c20 */ /* 0x000fe20008410000 */
[----:B------:R-:W-:-:S03]  /*1700*/  FADD.FTZ R202, R127, R202 ;  /* 0x000000ca7fca7221 */ /* 0x000fc60000010000 */
[----:B------:R-:W-:Y:S01]  /*1710*/  FFMA.FTZ R20, R127, R116, R20 ;  /* 0x000000747f147223 */ /* 0x000fe20000010014 */
[----:B------:R-:W-:Y:S01]  /*1720*/  FADD.FTZ R107, R107, -UR4 ;  /* 0x800000046b6b7e21 */ /* 0x000fe20008010000 */
[----:B------:R-:W-:Y:S01]  /*1730*/  FMUL.FTZ R188, R169, R101 ;  /* 0x00000065a9bc7220 */ /* 0x000fe20000410000 */
[----:B------:R-:W-:Y:S01]  /*1740*/  FMUL.FTZ R169, R168, R109 ;  /* 0x0000006da8a97220 */ /* 0x000fe20000410000 */
[----:B------:R-:W-:-:S04]  /*1750*/  IMAD.WIDE.U32 R136, R3, 0x10, R98 ;  /* 0x0000001003887825 */ /* 0x000fc800078e0062 */
[----:B------:R-:W-:Y:S01]  /*1760*/  FMUL.FTZ R168, R107, UR8 ;  /* 0x000000086ba87c20 */ /* 0x000fe20008410000 */
[----:B------:R-:W-:-:S03]  /*1770*/  FADD.FTZ R180, R111, R180 ;  /* 0x000000b46fb47221 */ /* 0x000fc60000010000 */
[----:B------:R-:W-:Y:S01]  /*1780*/  FFMA.FTZ R12, R111, R168, R12 ;  /* 0x000000a86f0c7223 */ /* 0x000fe2000001000c */
[----:B------:R-:W-:Y:S01]  /*1790*/  FADD.FTZ R111, R130, -UR4 ;  /* 0x80000004826f7e21 */ /* 0x000fe20008010000 */
[----:B------:R-:W2:Y:S01]  /*17a0*/  LDG.E.128 R136, desc[UR10][R136.64] ;  /* 0x0000000a88887981 */ /* 0x000ea2000c1e1d00 */
[----:B------:R-:W-:-:S04]  /*17b0*/  IMAD.WIDE.U32 R140, R3, 0x10, R76 ;  /* 0x00000010038c7825 */ /* 0x000fc800078e004c */
[----:B------:R-:W-:Y:S01]  /*17c0*/  FADD.FTZ R114, R114, -UR4 ;  /* 0x8000000472727e21 */ /* 0x000fe20008010000 */
[----:B------:R-:W-:Y:S01]  /*17d0*/  FMUL.FTZ R111, R111, UR8 ;  /* 0x000000086f6f7c20 */ /* 0x000fe20008410000 */
[----:B------:R-:W-:Y:S02]  /*17e0*/  FADD.FTZ R205, R134, R205 ;  /* 0x000000cd86cd7221 */ /* 0x000fe40000010000 */
[----:B------:R-:W-:Y:S01]  /*17f0*/  FMUL.FTZ R161, R114, UR8 ;  /* 0x0000000872a17c20 */ /* 0x000fe20008410000 */
[----:B------:R-:W-:Y:S01]  /*1800*/  FFMA.FTZ R23, R134, R111, R23 ;  /* 0x0000006f86177223 */ /* 0x000fe20000010017 */
[----:B------:R-:W2:Y:S02]  /*1810*/  LDG.E.128 R140, desc[UR10][R140.64] ;  /* 0x0000000a8c8c7981 */ /* 0x000ea4000c1e1d00 */
[----:B------:R-:W-:Y:S01]  /*1820*/  FFMA.FTZ R15, R118, R161, R15 ;  /* 0x000000a1760f7223 */ /* 0x000fe2000001000f */
[----:B------:R-:W-:Y:S02]  /*1830*/  FMUL.FTZ R118, R42, R118 ;  /* 0x000000762a767220 */ /* 0x000fe40000410000 */
[----:B------:R-:W2:Y:S01]  /*1840*/  LDL R42, [R1+0x24] ;  /* 0x00002400012a7983 */ /* 0x000ea20000100800 */
[----:B----4-:R-:W-:-:S03]  /*1850*/  FMUL.FTZ R127, R40, R127 ;  /* 0x0000007f287f7220 */ /* 0x010fc60000410000 */
[----:B------:R-:W4:Y:S01]  /*1860*/  LDL R40, [R1+0x28] ;  /* 0x0000280001287983 */ /* 0x000f220000100800 */
[----:B---3--:R-:W-:-:S03]  /*1870*/  FMUL.FTZ R124, R39, R124 ;  /* 0x0000007c277c7220 */ /* 0x008fc60000410000 */
[----:B------:R-:W3:Y:S01]  /*1880*/  LDL R39, [R1+0x30] ;  /* 0x0000300001277983 */ /* 0x000ee20000100800 */
[----:B--2---:R-:W-:-:S03]  /*1890*/  FMUL.FTZ R134, R41, R134 ;  /* 0x0000008629867220 */ /* 0x004fc60000410000 */
[----:B------:R-:W2:Y:S01]  /*18a0*/  LDL R41, [R1+0x20] ;  /* 0x0000200001297983 */ /* 0x000ea20000100800 */
[----:B------:R-:W-:-:S04]  /*18b0*/  FADD.FTZ R114, R121, -UR4 ;  /* 0x8000000479727e21 */ /* 0x000fc80008010000 */
[----:B------:R-:W-:Y:S01]  /*18c0*/  FMUL.FTZ R114, R114, UR8 ;  /* 0x0000000872727c20 */ /* 0x000fe20008410000 */
[----:B------:R-:W-:-:S03]  /*18d0*/  FADD.FTZ R200, R125, R200 ;  /* 0x000000c87dc87221 */ /* 0x000fc60000010000 */
[----:B------:R-:W-:Y:S01]  /*18e0*/  FFMA.FTZ R18, R125, R114, R18 ;  /* 0x000000727d127223 */ /* 0x000fe20000010012 */
[----:B------:R-:W-:Y:S01]  /*18f0*/  FMUL.FTZ R125, R37, R125 ;  /* 0x0000007d257d7220 */ /* 0x000fe20000410000 */
[----:B------:R-:W-:Y:S01]  /*1900*/  FADD.FTZ R37, RZ, R186 ;  /* 0x000000baff257221 */ /* 0x000fe20000010000 */
[----:B------:R-:W-:Y:S01]  /*1910*/  FMUL.FTZ R189, R167, R102 ;  /* 0x00000066a7bd7220 */ /* 0x000fe20000410000 */
[----:B------:R-:W-:Y:S02]  /*1920*/  FADD.FTZ R105, R105, -UR4 ;  /* 0x8000000469697e21 */ /* 0x000fe40008010000 */
[----:B------:R-:W-:Y:S01]  /*1930*/  FADD.FTZ R37, R188, R37 ;  /* 0x00000025bc257221 */ /* 0x000fe20000010000 */
[----:B------:R-:W-:Y:S01]  /*1940*/  FMUL.FTZ R191, R165, R103 ;  /* 0x00000067a5bf7220 */ /* 0x000fe20000410000 */
[----:B------:R-:W-:Y:S01]  /*1950*/  FADD.FTZ R106, R106, -UR4 ;  /* 0x800000046a6a7e21 */ /* 0x000fe20008010000 */
[----:B------:R-:W-:Y:S01]  /*1960*/  FMUL.FTZ R165, R105, UR8 ;  /* 0x0000000869a57c20 */ /* 0x000fe20008410000 */
[----:B------:R-:W-:Y:S01]  /*1970*/  FADD.FTZ R37, R189, R37 ;  /* 0x00000025bd257221 */ /* 0x000fe20000010000 */
[----:B------:R-:W-:Y:S01]  /*1980*/  FMUL.FTZ R167, R166, R108 ;  /* 0x0000006ca6a77220 */ /* 0x000fe20000410000 */
[----:B------:R-:W-:Y:S01]  /*1990*/  FADD.FTZ R178, R109, R178 ;  /* 0x000000b26db27221 */ /* 0x000fe20000010000 */
[----:B------:R-:W-:Y:S01]  /*19a0*/  FMUL.FTZ R166, R106, UR8 ;  /* 0x000000086aa67c20 */ /* 0x000fe20008410000 */
[----:B------:R-:W-:Y:S01]  /*19b0*/  FADD.FTZ R37, R191, R37 ;  /* 0x00000025bf257221 */ /* 0x000fe20000010000 */
[----:B------:R-:W-:Y:S01]  /*19c0*/  FFMA.FTZ R10, R109, R165, R10 ;  /* 0x000000a56d0a7223 */ /* 0x000fe2000001000a */
[----:B------:R-:W-:Y:S01]  /*19d0*/  FADD.FTZ R109, R128, -UR4 ;  /* 0x80000004806d7e21 */ /* 0x000fe20008010000 */
[C---:B------:R-:W-:Y:S01]  /*19e0*/  FADD.FTZ R179, R110.reuse, R179 ;  /* 0x000000b36eb37221 */ /* 0x040fe20000010000 */
[----:B------:R-:W-:Y:S01]  /*19f0*/  FADD.FTZ R37, R167, R37 ;  /* 0x00000025a7257221 */ /* 0x000fe20000010000 */
[----:B------:R-:W-:Y:S01]  /*1a00*/  FFMA.FTZ R11, R110, R166, R11 ;  /* 0x000000a66e0b7223 */ /* 0x000fe2000001000b */
[----:B------:R-:W-:Y:S01]  /*1a10*/  FADD.FTZ R110, R129, -UR4 ;  /* 0x80000004816e7e21 */ /* 0x000fe20008010000 */
[----:B------:R-:W-:Y:S01]  /*1a20*/  FMUL.FTZ R109, R109, UR8 ;  /* 0x000000086d6d7c20 */ /* 0x000fe20008410000 */
[----:B------:R-:W-:Y:S01]  /*1a30*/  FADD.FTZ R37, R169, R37 ;  /* 0x00000025a9257221 */ /* 0x000fe20000010000 */
[----:B------:R-:W-:Y:S01]  /*1a40*/  FADD.FTZ R203, R132, R203 ;  /* 0x000000cb84cb7221 */ /* 0x000fe20000010000 */
[----:B------:R-:W-:Y:S01]  /*1a50*/  FMUL.FTZ R110, R110, UR8 ;  /* 0x000000086e6e7c20 */ /* 0x000fe20008410000 */
[----:B------:R-:W-:Y:S01]  /*1a60*/  FFMA.FTZ R21, R132, R109, R21 ;  /* 0x0000006d84157223 */ /* 0x000fe20000010015 */
[----:B------:R-:W-:Y:S01]  /*1a70*/  FMUL.FTZ R132, R38, R132 ;  /* 0x0000008426847220 */ /* 0x000fe20000410000 */
[----:B------:R-:W-:Y:S01]  /*1a80*/  FADD.FTZ R37, R170, R37 ;  /* 0x00000025aa257221 */ /* 0x000fe20000010000 */
[----:B------:R-:W-:Y:S01]  /*1a90*/  FFMA.FTZ R38, R183, R186, RZ ;  /* 0x000000bab7267223 */ /* 0x000fe200000100ff */
[----:B------:R-:W-:Y:S01]  /*1aa0*/  FADD.FTZ R112, R131, -UR4 ;  /* 0x8000000483707e21 */ /* 0x000fe20008010000 */
[C---:B------:R-:W-:Y:S01]  /*1ab0*/  FADD.FTZ R204, R133.reuse, R204 ;  /* 0x000000cc85cc7221 */ /* 0x040fe20000010000 */
[----:B------:R-:W-:Y:S01]  /*1ac0*/  FFMA.FTZ R22, R133, R110, R22 ;  /* 0x0000006e85167223 */ /* 0x000fe20000010016 */
[----:B------:R-:W-:Y:S01]  /*1ad0*/  FFMA.FTZ R38, R184, R188, R38 ;  /* 0x000000bcb8267223 */ /* 0x000fe20000010026 */
[----:B------:R-:W-:Y:S01]  /*1ae0*/  FMUL.FTZ R112, R112, UR8 ;  /* 0x0000000870707c20 */ /* 0x000fe20008410000 */
[----:B------:R-:W-:-:S04]  /*1af0*/  IMAD.WIDE.U32 R88, R2, 0x10, R98 ;  /* 0x0000001002587825 */ /* 0x000fc800078e0062 */
[C---:B------:R-:W-:Y:S01]  /*1b00*/  FADD.FTZ R241, R135.reuse, R241 ;  /* 0x000000f187f17221 */ /* 0x040fe20000010000 */
[----:B------:R-:W-:Y:S01]  /*1b10*/  FFMA.FTZ R24, R135, R112, R24 ;  /* 0x0000007087187223 */ /* 0x000fe20000010018 */
[----:B------:R-:W-:Y:S01]  /*1b20*/  IMAD.WIDE.U32 R92, R2, 0x10, R76 ;  /* 0x00000010025c7825 */ /* 0x000fe200078e004c */
[----:B------:R-:W2:Y:S03]  /*1b30*/  LDG.E.128 R88, desc[UR10][R88.64] ;  /* 0x0000000a58587981 */ /* 0x000ea6000c1e1d00 */
[C---:B------:R-:W-:Y:S01]  /*1b40*/  FADD.FTZ R174, R101.reuse, R174 ;  /* 0x000000ae65ae7221 */ /* 0x040fe20000010000 */
[----:B------:R-:W-:Y:S01]  /*1b50*/  FFMA.FTZ R6, R101, R184, R6 ;  /* 0x000000b865067223 */ /* 0x000fe20000010006 */
[----:B------:R-:W2:Y:S01]  /*1b60*/  LDG.E.128 R92, desc[UR10][R92.64] ;  /* 0x0000000a5c5c7981 */ /* 0x000ea2000c1e1d00 */
[----:B------:R-:W-:Y:S01]  /*1b70*/  FADD.FTZ R43, R43, -UR4 ;  /* 0x800000042b2b7e21 */ /* 0x000fe20008010000 */
[----:B------:R-:W-:-:S02]  /*1b80*/  FADD.FTZ R106, R137, -UR4 ;  /* 0x80000004896a7e21 */ /* 0x000fc40008010000 */
[----:B------:R-:W2:Y:S01]  /*1b90*/  LDL R101, [R1+0x14] ;  /* 0x0000140001657983 */ /* 0x000ea20000100800 */
[C---:B------:R-:W-:Y:S01]  /*1ba0*/  FADD.FTZ R173, R100.reuse, R173 ;  /* 0x000000ad64ad7221 */ /* 0x040fe20000010000 */
[----:B------:R-:W-:Y:S02]  /*1bb0*/  FFMA.FTZ R5, R100, R183, R5 ;  /* 0x000000b764057223 */ /* 0x000fe40000010005 */
[----:B------:R-:W2:Y:S01]  /*1bc0*/  LDL R100, [R1+0x10] ;  /* 0x0000100001647983 */ /* 0x000ea20000100800 */
[----:B------:R-:W-:Y:S01]  /*1bd0*/  FADD.FTZ R105, R136, -UR4 ;  /* 0x8000000488697e21 */ /* 0x000fe20008010000 */
[----:B------:R-:W-:Y:S01]  /*1be0*/  FMUL.FTZ R106, R106, UR8 ;  /* 0x000000086a6a7c20 */ /* 0x000fe20008410000 */
[----:B------:R-:W-:Y:S02]  /*1bf0*/  FMUL.FTZ R187, R43, UR8 ;  /* 0x000000082bbb7c20 */ /* 0x000fe40008410000 */
[----:B------:R-:W2:Y:S01]  /*1c00*/  LDL R43, [R1+0xc] ;  /* 0x00000c00012b7983 */ /* 0x000ea20000100800 */
[----:B----4-:R-:W-:-:S03]  /*1c10*/  FMUL.FTZ R135, R40, R135 ;  /* 0x0000008728877220 */ /* 0x010fc60000410000 */
[----:B------:R-:W4:Y:S01]  /*1c20*/  LDL R40, [R1+0x1c] ;  /* 0x00001c0001287983 */ /* 0x000f220000100800 */
[----:B------:R-:W-:-:S04]  /*1c30*/  IMAD.WIDE.U32 R76, R0, 0x10, R76 ;  /* 0x00000010004c7825 */ /* 0x000fc800078e004c */
[----:B------:R-:W-:Y:S01]  /*1c40*/  FMUL.FTZ R105, R105, UR8 ;  /* 0x0000000869697c20 */ /* 0x000fe20008410000 */
[C---:B------:R-:W-:Y:S01]  /*1c50*/  FADD.FTZ R243, R141.reuse, R243 ;  /* 0x000000f38df37221 */ /* 0x040fe20000010000 */
[----:B------:R-:W-:Y:S01]  /*1c60*/  FFMA.FTZ R26, R141, R106, R26 ;  /* 0x0000006a8d1a7223 */ /* 0x000fe2000001001a */
[----:B---3--:R-:W-:Y:S01]  /*1c70*/  FMUL.FTZ R133, R39, R133 ;  /* 0x0000008527857220 */ /* 0x008fe20000410000 */
[----:B------:R-:W-:Y:S01]  /*1c80*/  FADD.FTZ R39, R171, R37 ;  /* 0x00000025ab277221 */ /* 0x000fe20000010000 */
[----:B------:R-:W-:Y:S01]  /*1c90*/  FFMA.FTZ R37, R185, R189, R38 ;  /* 0x000000bdb9257223 */ /* 0x000fe20000010026 */
[----:B------:R-:W-:Y:S01]  /*1ca0*/  FADD.FTZ R242, R140, R242 ;  /* 0x000000f28cf27221 */ /* 0x000fe20000010000 */
[----:B------:R-:W3:Y:S01]  /*1cb0*/  LDG.E.128 R76, desc[UR10][R76.64] ;  /* 0x0000000a4c4c7981 */ /* 0x000ee2000c1e1d00 */
[----:B------:R-:W-:-:S03]  /*1cc0*/  FADD.FTZ R38, R160, R39 ;  /* 0x00000027a0267221 */ /* 0x000fc60000010000 */
[----:B------:R-:W3:Y:S01]  /*1cd0*/  LDL R39, [R1+0x18] ;  /* 0x0000180001277983 */ /* 0x000ee20000100800 */
[----:B------:R-:W-:Y:S01]  /*1ce0*/  FFMA.FTZ R25, R140, R105, R25 ;  /* 0x000000698c197223 */ /* 0x000fe20000010019 */
[----:B------:R-:W-:Y:S02]  /*1cf0*/  FMUL.FTZ R140, R42, R140 ;  /* 0x0000008c2a8c7220 */ /* 0x000fe40000410000 */
[----:B------:R-:W3:Y:S01]  /*1d00*/  LDL R42, [R1+0x4] ;  /* 0x00000400012a7983 */ /* 0x000ee20000100800 */
[----:B------:R-:W-:-:S05]  /*1d10*/  @P0 IMAD.WIDE.U32 R96, R157, 0x10, R96 ;  /* 0x000000109d600825 */ /* 0x000fca00078e0060 */
[----:B------:R0:W5:Y:S02]  /*1d20*/  @P0 LDG.E.128 R72, desc[UR10][R96.64] ;  /* 0x0000000a60480981 */ /* 0x000164000c1e1d00 */
[----:B0-----:R-:W-:-:S06]  /*1d30*/  IMAD.WIDE.U32 R96, R0, 0x10, R98 ;  /* 0x0000001000607825 */ /* 0x001fcc00078e0062 */
[----:B------:R-:W3:Y:S01]  /*1d40*/  LDG.E.128 R96, desc[UR10][R96.64] ;  /* 0x0000000a60607981 */ /* 0x000ee2000c1e1d00 */
[----:B--2---:R-:W-:-:S03]  /*1d50*/  FMUL.FTZ R141, R41, R141 ;  /* 0x0000008d298d7220 */ /* 0x004fc60000410000 */
[----:B------:R-:W2:Y:S01]  /*1d60*/  LDL R41, [R1+0x8] ;  /* 0x0000080001297983 */ /* 0x000ea20000100800 */
[----:B------:R-:W-:Y:S01]  /*1d70*/  FADD.FTZ R104, R104, -UR4 ;  /* 0x8000000468687e21 */ /* 0x000fe20008010000 */
[----:B------:R-:W-:Y:S01]  /*1d80*/  FFMA.FTZ R37, R187, R191, R37 ;  /* 0x000000bfbb257223 */ /* 0x000fe20000010025 */
[----:B------:R-:W-:Y:S02]  /*1d90*/  FADD.FTZ R38, R117, R38 ;  /* 0x0000002675267221 */ /* 0x000fe40000010000 */
[----:B------:R-:W-:Y:S02]  /*1da0*/  FMUL.FTZ R164, R104, UR8 ;  /* 0x0000000868a47c20 */ /* 0x000fe40008410000 */
[----:B------:R-:W-:Y:S02]  /*1db0*/  FADD.FTZ R38, R118, R38 ;  /* 0x0000002676267221 */ /* 0x000fe40000010000 */
[----:B------:R-:W-:Y:S02]  /*1dc0*/  FFMA.FTZ R37, R164, R167, R37 ;  /* 0x000000a7a4257223 */ /* 0x000fe40000010025 */
[----:B------:R-:W-:-:S02]  /*1dd0*/  FADD.FTZ R38, R119, R38 ;  /* 0x0000002677267221 */ /* 0x000fc40000010000 */
[----:B------:R-:W-:Y:S02]  /*1de0*/  FFMA.FTZ R37, R165, R169, R37 ;  /* 0x000000a9a5257223 */ /* 0x000fe40000010025 */
[----:B------:R-:W-:Y:S02]  /*1df0*/  FADD.FTZ R38, R124, R38 ;  /* 0x000000267c267221 */ /* 0x000fe40000010000 */
[----:B------:R-:W-:Y:S02]  /*1e00*/  FFMA.FTZ R37, R166, R170, R37 ;  /* 0x000000aaa6257223 */ /* 0x000fe40000010025 */
        /* <DEDUP_REMOVED lines=10> */
[C---:B------:R-:W-:Y:S01]  /*1eb0*/  FADD.FTZ R177, R108.reuse, R177 ;  /* 0x000000b16cb17221 */ /* 0x040fe20000010000 */
[----:B------:R-:W-:Y:S01]  /*1ec0*/  FFMA.FTZ R9, R108, R164, R9 ;  /* 0x000000a46c097223 */ /* 0x000fe20000010009 */
[----:B------:R-:W-:Y:S01]  /*1ed0*/  FADD.FTZ R38, R134, R38 ;  /* 0x0000002686267221 */ /* 0x000fe20000010000 */
[----:B------:R-:W-:Y:S01]  /*1ee0*/  FFMA.FTZ R37, R113, R124, R37 ;  /* 0x0000007c71257223 */ /* 0x000fe20000010025 */
[----:B------:R-:W-:Y:S01]  /*1ef0*/  FADD.FTZ R108, R139, -UR4 ;  /* 0x800000048b6c7e21 */ /* 0x000fe20008010000 */
[----:B------:R-:W-:Y:S01]  /*1f00*/  FADD.FTZ R107, R138, -UR4 ;  /* 0x800000048a6b7e21 */ /* 0x000fe20008010000 */
[----:B------:R-:W-:Y:S01]  /*1f10*/  FADD.FTZ R38, R135, R38 ;  /* 0x0000002687267221 */ /* 0x000fe20000010000 */
[----:B------:R-:W-:Y:S01]  /*1f20*/  FFMA.FTZ R37, R114, R125, R37 ;  /* 0x0000007d72257223 */ /* 0x000fe20000010025 */
[----:B------:R-:W-:Y:S01]  /*1f30*/  FMUL.FTZ R108, R108, UR8 ;  /* 0x000000086c6c7c20 */ /* 0x000fe20008410000 */
[----:B------:R-:W-:Y:S01]  /*1f40*/  FMUL.FTZ R107, R107, UR8 ;  /* 0x000000086b6b7c20 */ /* 0x000fe20008410000 */
[----:B------:R-:W-:Y:S01]  /*1f50*/  FADD.FTZ R38, R140, R38 ;  /* 0x000000268c267221 */ /* 0x000fe20000010000 */
[----:B------:R-:W-:Y:S01]  /*1f60*/  FFMA.FTZ R37, R115, R126, R37 ;  /* 0x0000007e73257223 */ /* 0x000fe20000010025 */
[C---:B------:R-:W-:Y:S01]  /*1f70*/  FADD.FTZ R245, R143.reuse, R245 ;  /* 0x000000f58ff57221 */ /* 0x040fe20000010000 */
[----:B------:R-:W-:Y:S01]  /*1f80*/  FFMA.FTZ R28, R143, R108, R28 ;  /* 0x0000006c8f1c7223 */ /* 0x000fe2000001001c */
[C---:B------:R-:W-:Y:S01]  /*1f90*/  FADD.FTZ R244, R142.reuse, R244 ;  /* 0x000000f48ef47221 */ /* 0x040fe20000010000 */
[----:B------:R-:W-:Y:S01]  /*1fa0*/  FFMA.FTZ R27, R142, R107, R27 ;  /* 0x0000006b8e1b7223 */ /* 0x000fe2000001001b */
[----:B------:R-:W-:Y:S01]  /*1fb0*/  FADD.FTZ R38, R141, R38 ;  /* 0x000000268d267221 */ /* 0x000fe20000010000 */
[----:B------:R-:W-:Y:S01]  /*1fc0*/  FADD.FTZ R88, R88, -UR4 ;  /* 0x8000000458587e21 */ /* 0x000fe20008010000 */
[C---:B------:R-:W-:Y:S01]  /*1fd0*/  FADD.FTZ R176, R103.reuse, R176 ;  /* 0x000000b067b07221 */ /* 0x040fe20000010000 */
[----:B------:R-:W-:Y:S01]  /*1fe0*/  FFMA.FTZ R8, R103, R187, R8 ;  /* 0x000000bb67087223 */ /* 0x000fe20000010008 */
[----:B------:R-:W-:Y:S01]  /*1ff0*/  FADD.FTZ R246, R92, R246 ;  /* 0x000000f65cf67221 */ /* 0x000fe20000010000 */
[----:B----4-:R-:W-:-:S04]  /*2000*/  FMUL.FTZ R142, R40, R142 ;  /* 0x0000008e288e7220 */ /* 0x010fc80000410000 */
[----:B------:R-:W-:Y:S01]  /*2010*/  FADD.FTZ R40, R142, R38 ;  /* 0x000000268e287221 */ /* 0x000fe20000010000 */
[----:B------:R-:W-:Y:S01]  /*2020*/  FMUL.FTZ R38, R101, R92 ;  /* 0x0000005c65267220 */ /* 0x000fe20000410000 */
[----:B------:R-:W-:Y:S01]  /*2030*/  FADD.FTZ R89, R89, -UR4 ;  /* 0x8000000459597e21 */ /* 0x000fe20008010000 */
[----:B---3--:R-:W-:Y:S01]  /*2040*/  FMUL.FTZ R143, R39, R143 ;  /* 0x0000008f278f7220 */ /* 0x008fe20000410000 */
[----:B------:R-:W-:-:S04]  /*2050*/  FFMA.FTZ R39, R116, R127, R37 ;  /* 0x0000007f74277223 */ /* 0x000fc80000010025 */
[----:B------:R-:W-:Y:S01]  /*2060*/  FFMA.FTZ R39, R109, R132, R39 ;  /* 0x000000846d277223 */ /* 0x000fe20000010027 */
[----:B------:R-:W-:Y:S01]  /*2070*/  FMUL.FTZ R37, R88, UR8 ;  /* 0x0000000858257c20 */ /* 0x000fe20008410000 */
[----:B------:R-:W-:Y:S02]  /*2080*/  FADD.FTZ R40, R143, R40 ;  /* 0x000000288f287221 */ /* 0x000fe40000010000 */
[----:B------:R-:W-:Y:S01]  /*2090*/  FFMA.FTZ R39, R110, R133, R39 ;  /* 0x000000856e277223 */ /* 0x000fe20000010027 */
[----:B------:R-:W-:Y:S01]  /*20a0*/  FFMA.FTZ R29, R92, R37, R29 ;  /* 0x000000255c1d7223 */ /* 0x000fe2000001001d */
[----:B------:R-:W-:Y:S02]  /*20b0*/  FADD.FTZ R92, R38, R40 ;  /* 0x00000028265c7221 */ /* 0x000fe40000010000 */
[----:B------:R-:W-:Y:S01]  /*20c0*/  FFMA.FTZ R103, R111, R134, R39 ;  /* 0x000000866f677223 */ /* 0x000fe20000010027 */
[----:B------:R-:W-:Y:S01]  /*20d0*/  FMUL.FTZ R39, R100, R93 ;  /* 0x0000005d64277220 */ /* 0x000fe20000410000 */
[----:B------:R-:W-:-:S02]  /*20e0*/  FMUL.FTZ R40, R43, R94 ;  /* 0x0000005e2b287220 */ /* 0x000fc40000410000 */
[----:B------:R-:W-:Y:S01]  /*20f0*/  FFMA.FTZ R103, R112, R135, R103 ;  /* 0x0000008770677223 */ /* 0x000fe20000010067 */
[----:B------:R-:W-:-:S03]  /*2100*/  FADD.FTZ R92, R39, R92 ;  /* 0x0000005c275c7221 */ /* 0x000fc60000010000 */
[----:B------:R-:W-:Y:S01]  /*2110*/  FFMA.FTZ R103, R105, R140, R103 ;  /* 0x0000008c69677223 */ /* 0x000fe20000010067 */
[----:B------:R-:W-:Y:S01]  /*2120*/  FADD.FTZ R92, R40, R92 ;  /* 0x0000005c285c7221 */ /* 0x000fe20000010000 */
[----:B------:R-:W-:Y:S02]  /*2130*/  FMUL.FTZ R42, R42, R76 ;  /* 0x0000004c2a2a7220 */ /* 0x000fe40000410000 */
[----:B------:R-:W-:Y:S01]  /*2140*/  FFMA.FTZ R103, R106, R141, R103 ;  /* 0x0000008d6a677223 */ /* 0x000fe20000010067 */
[----:B------:R-:W-:-:S03]  /*2150*/  FMUL.FTZ R43, R219, R77 ;  /* 0x0000004ddb2b7220 */ /* 0x000fc60000410000 */
[----:B------:R-:W-:Y:S01]  /*2160*/  FFMA.FTZ R103, R107, R142, R103 ;  /* 0x0000008e6b677223 */ /* 0x000fe20000010067 */
[----:B------:R-:W-:Y:S01]  /*2170*/  FMUL.FTZ R88, R218, R78 ;  /* 0x0000004eda587220 */ /* 0x000fe20000410000 */
[----:B------:R-:W-:Y:S02]  /*2180*/  FADD.FTZ R101, R90, -UR4 ;  /* 0x800000045a657e21 */ /* 0x000fe40008010000 */
[----:B------:R-:W-:Y:S01]  /*2190*/  FFMA.FTZ R103, R108, R143, R103 ;  /* 0x0000008f6c677223 */ /* 0x000fe20000010067 */
[----:B------:R-:W-:Y:S01]  /*21a0*/  FMUL.FTZ R90, R217, R79 ;  /* 0x0000004fd95a7220 */ /* 0x000fe20000410000 */
[----:B------:R-:W-:Y:S02]  /*21b0*/  FMUL.FTZ R89, R89, UR8 ;  /* 0x0000000859597c20 */ /* 0x000fe40008410000 */
[----:B------:R-:W-:Y:S01]  /*21c0*/  FFMA.FTZ R103, R37, R38, R103 ;  /* 0x0000002625677223 */ /* 0x000fe20000010067 */
[----:B------:R-:W-:Y:S01]  /*21d0*/  FADD.FTZ R100, R91, -UR4 ;  /* 0x800000045b647e21 */ /* 0x000fe20008010000 */
[----:B------:R-:W-:-:S02]  /*21e0*/  FMUL.FTZ R91, R101, UR8 ;  /* 0x00000008655b7c20 */ /* 0x000fc40008410000 */
[----:B------:R-:W-:Y:S01]  /*21f0*/  FFMA.FTZ R103, R89, R39, R103 ;  /* 0x0000002759677223 */ /* 0x000fe20000010067 */
[----:B------:R-:W-:Y:S01]  /*2200*/  FADD.FTZ R101, R96, -UR4 ;  /* 0x8000000460657e21 */ /* 0x000fe20008010000 */
[----:B------:R-:W-:Y:S02]  /*2210*/  FMUL.FTZ R100, R100, UR8 ;  /* 0x0000000864647c20 */ /* 0x000fe40008410000 */
[----:B------:R-:W-:Y:S01]  /*2220*/  FFMA.FTZ R103, R91, R40, R103 ;  /* 0x000000285b677223 */ /* 0x000fe20000010067 */
[C---:B------:R-:W-:Y:S01]  /*2230*/  FADD.FTZ R175, R102.reuse, R175 ;  /* 0x000000af66af7221 */ /* 0x040fe20000010000 */
[----:B------:R-:W-:Y:S01]  /*2240*/  FFMA.FTZ R7, R102, R185, R7 ;  /* 0x000000b966077223 */ /* 0x000fe20000010007 */
[----:B------:R-:W-:Y:S01]  /*2250*/  FADD.FTZ R102, R97, -UR4 ;  /* 0x8000000461667e21 */ /* 0x000fe20008010000 */
[----:B------:R-:W-:Y:S01]  /*2260*/  FMUL.FTZ R101, R101, UR8 ;  /* 0x0000000865657c20 */ /* 0x000fe20008410000 */
[----:B------:R-:W-:Y:S02]  /*2270*/  FADD.FTZ R98, R98, -UR4 ;  /* 0x8000000462627e21 */ /* 0x000fe40008010000 */
[----:B------:R-:W-:Y:S01]  /*2280*/  FMUL.FTZ R102, R102, UR8 ;  /* 0x0000000866667c20 */ /* 0x000fe20008410000 */
[----:B------:R-:W-:-:S04]  /*2290*/  FADD.FTZ R99, R99, -UR4 ;  /* 0x8000000463637e21 */ /* 0x000fc80008010000 */
[----:B------:R-:W-:Y:S01]  /*22a0*/  FMUL.FTZ R104, R99, UR8 ;  /* 0x0000000863687c20 */ /* 0x000fe20008410000 */
[----:B--2---:R-:W-:-:S04]  /*22b0*/  FMUL.FTZ R41, R41, R95 ;  /* 0x0000005f29297220 */ /* 0x004fc80000410000 */
[----:B------:R-:W-:-:S04]  /*22c0*/  FADD.FTZ R92, R41, R92 ;  /* 0x0000005c295c7221 */ /* 0x000fc80000010000 */
[----:B------:R-:W-:-:S04]  /*22d0*/  FADD.FTZ R92, R42, R92 ;  /* 0x0000005c2a5c7221 */ /* 0x000fc80000010000 */
[----:B------:R-:W-:-:S04]  /*22e0*/  FADD.FTZ R92, R92, R43 ;  /* 0x0000002b5c5c7221 */ /* 0x000fc80000010000 */
[----:B------:R-:W-:-:S04]  /*22f0*/  FADD.FTZ R92, R92, R88 ;  /* 0x000000585c5c7221 */ /* 0x000fc80000010000 */
[----:B------:R-:W-:Y:S01]  /*2300*/  FADD.FTZ R92, R92, R90 ;  /* 0x0000005a5c5c7221 */ /* 0x000fe20000010000 */
[----:B------:R-:W-:-:S04]  /*2310*/  FFMA.FTZ R97, R100, R41, R103 ;  /* 0x0000002964617223 */ /* 0x000fc80000010067 */
[----:B------:R-:W0:Y:S01]  /*2320*/  SHFL.DOWN PT, R96, R92, 0x10, 0x1f ;  /* 0x0a001f005c607f89 */ /* 0x000e2200000e0000 */
[----:B------:R-:W-:Y:S01]  /*2330*/  FFMA.FTZ R97, R101, R42, R97 ;  /* 0x0000002a65617223 */ /* 0x000fe20000010061 */
[----:B------:R-:W-:-:S03]  /*2340*/  FMUL.FTZ R103, R98, UR8 ;  /* 0x0000000862677c20 */ /* 0x000fc60008410000 */
        /* <DEDUP_REMOVED lines=23> */
[----:B------:R-:W-:Y:S01]  /*24c0*/  BSSY.RECONVERGENT B0, `(.L_x_13064) ;  /* 0x000000b000007945 */ /* 0x000fe20003800200 */
[----:B0-----:R-:W-:-:S08]  /*24d0*/  FADD.FTZ R97, R97, R92 ;  /* 0x0000005c61617221 */ /* 0x001fd00000010000 */
        /* <DEDUP_REMOVED lines=9> */
.L_x_13065:
[----:B------:R-:W-:Y:S05]  /*2570*/  BSYNC.RECONVERGENT B0 ;  /* 0x0000000000007941 */ /* 0x000fea0003800200 */
.L_x_13064:
[----:B------:R-:W2:Y:S01]  /*2580*/  LDL.LU R128, [R1] ;  /* 0x0000000001807983 */ /* 0x000ea20000300800 */
[----:B------:R-:W1:Y:S01]  /*2590*/  S2UR UR5, SR_CgaCtaId ;  /* 0x00000000000579c3 */ /* 0x000e620000008800 */
[----:B------:R-:W-:Y:S01]  /*25a0*/  UMOV UR4, 0x400 ;  /* 0x0000040000047882 */ /* 0x000fe20000000000 */
[C---:B------:R-:W-:Y:S01]  /*25b0*/  FADD.FTZ R247, R93.reuse, R247 ;  /* 0x000000f75df77221 */ /* 0x040fe20000010000 */
[----:B------:R-:W-:Y:S01]  /*25c0*/  FFMA.FTZ R30, R93, R89, R30 ;  /* 0x000000595d1e7223 */ /* 0x000fe2000001001e */
[C---:B------:R-:W-:Y:S01]  /*25d0*/  FADD.FTZ R248, R94.reuse, R248 ;  /* 0x000000f85ef87221 */ /* 0x040fe20000010000 */
[----:B------:R-:W-:Y:S01]  /*25e0*/  FFMA.FTZ R31, R94, R91, R31 ;  /* 0x0000005b5e1f7223 */ /* 0x000fe2000001001f */
[C---:B------:R-:W-:Y:S01]  /*25f0*/  FADD.FTZ R249, R95.reuse, R249 ;  /* 0x000000f95ff97221 */ /* 0x040fe20000010000 */
[----:B------:R-:W-:Y:S01]  /*2600*/  FFMA.FTZ R32, R95, R100, R32 ;  /* 0x000000645f207223 */ /* 0x000fe20000010020 */
[----:B------:R-:W-:Y:S01]  /*2610*/  UISETP.NE.U32.AND UP1, UPT, UR20, URZ, UPT ;  /* 0x000000ff1400728c */ /* 0x000fe2000bf25070 */
[C---:B------:R-:W-:Y:S01]  /*2620*/  FADD.FTZ R250, R76.reuse, R250 ;  /* 0x000000fa4cfa7221 */ /* 0x040fe20000010000 */
[----:B------:R-:W-:Y:S01]  /*2630*/  FFMA.FTZ R33, R76, R101, R33 ;  /* 0x000000654c217223 */ /* 0x000fe20000010021 */
[C---:B------:R-:W-:Y:S01]  /*2640*/  FADD.FTZ R251, R77.reuse, R251 ;  /* 0x000000fb4dfb7221 */ /* 0x040fe20000010000 */
[----:B------:R-:W-:Y:S01]  /*2650*/  UISETP.NE.AND.EX UP1, UPT, UR21, URZ, UPT, UP1 ;  /* 0x000000ff1500728c */ /* 0x000fe2000bf25310 */
[----:B------:R-:W-:Y:S01]  /*2660*/  FFMA.FTZ R34, R77, R102, R34 ;  /* 0x000000664d227223 */ /* 0x000fe20000010022 */
[C---:B------:R-:W-:Y:S01]  /*2670*/  FADD.FTZ R252, R78.reuse, R252 ;  /* 0x000000fc4efc7221 */ /* 0x040fe20000010000 */
[----:B------:R-:W-:Y:S01]  /*2680*/  FFMA.FTZ R35, R78, R103, R35 ;  /* 0x000000674e237223 */ /* 0x000fe20000010023 */
[----:B------:R-:W-:Y:S01]  /*2690*/  FFMA.FTZ R172, R79, R104, R172 ;  /* 0x000000684fac7223 */ /* 0x000fe200000100ac */
[----:B-1----:R-:W-:-:S04]  /*26a0*/  ULEA UR4, UR5, UR4, 0x18 ;  /* 0x0000000405047291 */ /* 0x002fc8000f8ec0ff */
[----:B------:R-:W-:Y:S02]  /*26b0*/  UIADD3 UR5, UPT, UPT, UR4, 0x8040, URZ ;  /* 0x0000804004057890 */ /* 0x000fe4000fffe0ff */
[----:B------:R-:W-:Y:S01]  /*26c0*/  @!UP2 UIADD3 UR5, UPT, UPT, UR4, 0x8000, URZ ;  /* 0x000080000405a890 */ /* 0x000fe2000fffe0ff */
[----:B------:R-:W-:Y:S08]  /*26d0*/  BAR.SYNC.DEFER_BLOCKING 0x0 ;  /* 0x0000000000007b1d */ /* 0x000ff00000010000 */
[----:B0-----:R-:W0:Y:S01]  /*26e0*/  LDS.128 R96, [UR5] ;  /* 0x00000005ff607984 */ /* 0x001e220008000c00 */
[----:B------:R-:W-:-:S02]  /*26f0*/  UIADD3 UR5, UPT, UPT, UR4, 0x8050, URZ ;  /* 0x0000805004057890 */ /* 0x000fc4000fffe0ff */
[----:B------:R-:W-:-:S09]  /*2700*/  @!UP2 UIADD3 UR5, UPT, UPT, UR4, 0x8010, URZ ;  /* 0x000080100405a890 */ /* 0x000fd2000fffe0ff */
[----:B------:R-:W1:Y:S01]  /*2710*/  LDS.128 R92, [UR5] ;  /* 0x00000005ff5c7984 */ /* 0x000e620008000c00 */
[----:B------:R-:W-:Y:S02]  /*2720*/  UIADD3 UR5, UPT, UPT, UR4, 0x8060, URZ ;  /* 0x0000806004057890 */ /* 0x000fe4000fffe0ff */
[----:B------:R-:W-:Y:S01]  /*2730*/  @!UP2 UIADD3 UR5, UPT, UPT, UR4, 0x8020, URZ ;  /* 0x000080200405a890 */ /* 0x000fe2000fffe0ff */
[----:B0-----:R-:W-:Y:S01]  /*2740*/  FADD.FTZ R96, RZ, R96 ;  /* 0x00000060ff607221 */ /* 0x001fe20000010000 */
[----:B------:R-:W-:-:S03]  /*2750*/  FADD.FTZ R97, RZ, R97 ;  /* 0x00000061ff617221 */ /* 0x000fc60000010000 */
[----:B------:R-:W-:Y:S01]  /*2760*/  FADD.FTZ R98, R98, R96 ;  /* 0x0000006062627221 */ /* 0x000fe20000010000 */
[----:B------:R-:W-:-:S03]  /*2770*/  FADD.FTZ R99, R99, R97 ;  /* 0x0000006163637221 */ /* 0x000fc60000010000 */
[----:B-1----:R-:W-:Y:S01]  /*2780*/  FADD.FTZ R92, R98, R92 ;  /* 0x0000005c625c7221 */ /* 0x002fe20000010000 */
[----:B------:R-:W-:-:S03]  /*2790*/  FADD.FTZ R93, R99, R93 ;  /* 0x0000005d635d7221 */ /* 0x000fc60000010000 */
        /* <DEDUP_REMOVED lines=18> */
[----:B------:R-:W-:Y:S01]  /*28c0*/  R2UR UR5, R92 ;  /* 0x000000005c0572ca */ /* 0x000fe200000e0000 */
[----:B--2---:R-:W-:-:S05]  /*28d0*/  FADD.FTZ R128, R79, R128 ;  /* 0x000000804f807221 */ /* 0x004fca0000010000 */
[----:B------:R0:W-:Y:S01]  /*28e0*/  STL [R1], R128 ;  /* 0x0000008001007387 */ /* 0x0001e20000100800 */
[----:B------:R-:W-:Y:S08]  /*28f0*/  BRA.U UP1, `(.L_x_13066) ;  /* 0x00000025015c7547 */ /* 0x000ff0000b800000 */
[----:B------:R-:W-:-:S05]  /*2900*/  MOV R76, 0x10 ;  /* 0x00000010004c7802 */ /* 0x000fca0000000f00 */
[----:B------:R-:W-:-:S06]  /*2910*/  IMAD.WIDE.U32 R76, R163, R76, UR26 ;  /* 0x0000001aa34c7e25 */ /* 0x000fcc000f8e004c */
[----:B------:R-:W5:Y:S01]  /*2920*/  LDG.E.128 R76, desc[UR10][R76.64] ;  /* 0x0000000a4c4c7981 */ /* 0x000f62000c1e1d00 */
[----:B------:R-:W-:-:S04]  /*2930*/  ISETP.NE.U32.AND P0, PT, RZ, UR24, PT ;  /* 0x00000018ff007c0c */ /* 0x000fc8000bf05070 */
[----:B------:R-:W-:-:S13]  /*2940*/  ISETP.NE.AND.EX P0, PT, RZ, UR25, PT, P0 ;  /* 0x00000019ff007c0c */ /* 0x000fda000bf05300 */
[----:B------:R-:W-:Y:S05]  /*2950*/  @P0 BRA `(.L_x_13067) ;  /* 0x0000000000840947 */ /* 0x000fea0003800000 */
[----:B------:R-:W-:Y:S01]  /*2960*/  MOV R93, UR4 ;  /* 0x00000004005d7c02 */ /* 0x000fe20008000f00 */
[----:B------:R-:W-:Y:S01]  /*2970*/  HADD2.F32 R94, -RZ, R144.H0_H0 ;  /* 0x20000090ff5e7230 */ /* 0x000fe20000004100 */
[----:B------:R-:W-:Y:S01]  /*2980*/  MOV R92, UR4 ;  /* 0x00000004005c7c02 */ /* 0x000fe20008000f00 */
[----:B------:R-:W-:Y:S02]  /*2990*/  HADD2.F32 R95, -RZ, R145.H0_H0 ;  /* 0x20000091ff5f7230 */ /* 0x000fe40000004100 */
[----:B------:R-:W-:Y:S01]  /*29a0*/  FFMA.FTZ R93, R184, R93, UR5 ;  /* 0x00000005b85d7e23 */ /* 0x000fe2000801005d */
[----:B------:R-:W-:Y:S02]  /*29b0*/  HADD2.F32 R96, -RZ, R199.H1_H1 ;  /* 0x300000c7ff607230 */ /* 0x000fe40000004100 */
[----:B------:R-:W-:Y:S01]  /*29c0*/  FFMA.FTZ R92, R183, R92, UR5 ;  /* 0x00000005b75c7e23 */ /* 0x000fe2000801005c */
[----:B------:R-:W-:Y:S01]  /*29d0*/  FADD.FTZ R188, R188, -R93 ;  /* 0x8000005dbcbc7221 */ /* 0x000fe20000010000 */
[----:B------:R-:W-:-:S02]  /*29e0*/  MOV R93, UR4 ;  /* 0x00000004005d7c02 */ /* 0x000fc40008000f00 */
[----:B------:R-:W-:Y:S01]  /*29f0*/  FADD.FTZ R92, R186, -R92 ;  /* 0x8000005cba5c7221 */ /* 0x000fe20000010000 */
[----:B------:R-:W-:Y:S02]  /*2a00*/  FMUL.FTZ R188, R188, UR8 ;  /* 0x00000008bcbc7c20 */ /* 0x000fe40008410000 */
[----:B------:R-:W-:Y:S01]  /*2a10*/  FFMA.FTZ R93, R185, R93, UR5 ;  /* 0x00000005b95d7e23 */ /* 0x000fe2000801005d */
[----:B------:R-:W-:Y:S01]  /*2a20*/  FMUL.FTZ R92, R92, UR8 ;  /* 0x000000085c5c7c20 */ /* 0x000fe20008410000 */
[----:B------:R-:W-:Y:S02]  /*2a30*/  FMUL.FTZ R188, R188, UR7 ;  /* 0x00000007bcbc7c20 */ /* 0x000fe40008410000 */
[----:B------:R-:W-:Y:S01]  /*2a40*/  FADD.FTZ R189, R189, -R93 ;  /* 0x8000005dbdbd7221 */ /* 0x000fe20000010000 */
[----:B------:R-:W-:-:S03]  /*2a50*/  MOV R93, UR4 ;  /* 0x00000004005d7c02 */ /* 0x000fc60008000f00 */
[----:B------:R-:W-:Y:S02]  /*2a60*/  FMUL.FTZ R189, R189, UR8 ;  /* 0x00000008bdbd7c20 */ /* 0x000fe40008410000 */
[----:B------:R-:W-:Y:S02]  /*2a70*/  FFMA.FTZ R93, R187, R93, UR5 ;  /* 0x00000005bb5d7e23 */ /* 0x000fe4000801005d */
[----:B------:R-:W-:Y:S02]  /*2a80*/  FMUL.FTZ R189, R189, UR7 ;  /* 0x00000007bdbd7c20 */ /* 0x000fe40008410000 */
[----:B------:R-:W-:Y:S01]  /*2a90*/  FADD.FTZ R191, R191, -R93 ;  /* 0x8000005dbfbf7221 */ /* 0x000fe20000010000 */
[----:B------:R-:W-:-:S03]  /*2aa0*/  FMUL.FTZ R93, R92, UR7 ;  /* 0x000000075c5d7c20 */ /* 0x000fc60008410000 */
[----:B------:R-:W-:Y:S01]  /*2ab0*/  FMUL.FTZ R191, R191, UR8 ;  /* 0x00000008bfbf7c20 */ /* 0x000fe20008410000 */
[----:B-----5:R-:W-:Y:S01]  /*2ac0*/  FMUL.FTZ R92, R76, R93 ;  /* 0x0000005d4c5c7220 */ /* 0x020fe20000410000 */
[----:B------:R-:W-:Y:S01]  /*2ad0*/  FMUL.FTZ R76, R93, R94 ;  /* 0x0000005e5d4c7220 */ /* 0x000fe20000410000 */
[----:B------:R-:W-:Y:S02]  /*2ae0*/  HADD2.F32 R94, -RZ, R199.H0_H0 ;  /* 0x200000c7ff5e7230 */ /* 0x000fe40000004100 */
[----:B------:R-:W-:Y:S01]  /*2af0*/  FMUL.FTZ R93, R77, R188 ;  /* 0x000000bc4d5d7220 */ /* 0x000fe20000410000 */
[----:B------:R-:W-:Y:S02]  /*2b00*/  FMUL.FTZ R191, R191, UR7 ;  /* 0x00000007bfbf7c20 */ /* 0x000fe40008410000 */
[----:B------:R-:W-:Y:S01]  /*2b10*/  FMUL.FTZ R77, R188, R94 ;  /* 0x0000005ebc4d7220 */ /* 0x000fe20000410000 */
[----:B------:R-:W-:Y:S01]  /*2b20*/  FMUL.FTZ R94, R78, R189 ;  /* 0x000000bd4e5e7220 */ /* 0x000fe20000410000 */
[----:B------:R-:W-:Y:S01]  /*2b30*/  FMUL.FTZ R78, R189, R95 ;  /* 0x0000005fbd4e7220 */ /* 0x000fe20000410000 */
[----:B------:R-:W-:Y:S01]  /*2b40*/  FMUL.FTZ R95, R79, R191 ;  /* 0x000000bf4f5f7220 */ /* 0x000fe20000410000 */
[----:B------:R-:W-:Y:S01]  /*2b50*/  FMUL.FTZ R79, R191, R96 ;  /* 0x00000060bf4f7220 */ /* 0x000fe20000410000 */
[----:B------:R-:W-:Y:S06]  /*2b60*/  BRA `(.L_x_13068) ;  /* 0x0000000000807947 */ /* 0x000fec0003800000 */
.L_x_13067:
[----:B------:R-:W-:Y:S01]  /*2b70*/  MOV R84, UR4 ;  /* 0x0000000400547c02 */ /* 0x000fe20008000f00 */
[----:B------:R-:W-:Y:S01]  /*2b80*/  HADD2.F32 R93, -RZ, R144.H0_H0 ;  /* 0x20000090ff5d7230 */ /* 0x000fe20000004100 */
[----:B------:R-:W-:Y:S02]  /*2b90*/  MOV R85, UR4 ;  /* 0x0000000400557c02 */ /* 0x000fe40008000f00 */
[----:B------:R-:W-:Y:S01]  /*2ba0*/  MOV R86, UR4 ;  /* 0x0000000400567c02 */ /* 0x000fe20008000f00 */
[----:B------:R-:W-:Y:S01]  /*2bb0*/  FFMA.FTZ R84, R183, R84, UR5 ;  /* 0x00000005b7547e23 */ /* 0x000fe20008010054 */
[----:B------:R-:W-:Y:S01]  /*2bc0*/  MOV R87, UR4 ;  /* 0x0000000400577c02 */ /* 0x000fe20008000f00 */
[----:B------:R-:W-:Y:S02]  /*2bd0*/  FFMA.FTZ R85, R184, R85, UR5 ;  /* 0x00000005b8557e23 */ /* 0x000fe40008010055 */
[----:B------:R-:W-:Y:S01]  /*2be0*/  FADD.FTZ R84, R186, -R84 ;  /* 0x80000054ba547221 */ /* 0x000fe20000010000 */
[----:B------:R-:W-:Y:S01]  /*2bf0*/  FFMA.FTZ R86, R185, R86, UR5 ;  /* 0x00000005b9567e23 */ /* 0x000fe20008010056 */
[----:B------:R-:W-:Y:S01]  /*2c00*/  FADD.FTZ R85, R188, -R85 ;  /* 0x80000055bc557221 */ /* 0x000fe20000010000 */
[----:B------:R-:W-:Y:S01]  /*2c10*/  FFMA.FTZ R87, R187, R87, UR5 ;  /* 0x00000005bb577e23 */ /* 0x000fe20008010057 */
[----:B------:R-:W-:Y:S01]  /*2c20*/  FMUL.FTZ R84, R84, UR8 ;  /* 0x0000000854547c20 */ /* 0x000fe20008410000 */
[----:B------:R-:W-:Y:S01]  /*2c30*/  FADD.FTZ R86, R189, -R86 ;  /* 0x80000056bd567221 */ /* 0x000fe20000010000 */
[----:B------:R-:W-:Y:S01]  /*2c40*/  FMUL.FTZ R85, R85, UR8 ;  /* 0x0000000855557c20 */ /* 0x000fe20008410000 */
[----:B------:R-:W-:Y:S01]  /*2c50*/  FADD.FTZ R87, R191, -R87 ;  /* 0x80000057bf577221 */ /* 0x000fe20000010000 */
[----:B------:R-:W-:Y:S01]  /*2c60*/  FMUL.FTZ R94, R84, UR7 ;  /* 0x00000007545e7c20 */ /* 0x000fe20008410000 */
[----:B------:R-:W-:Y:S01]  /*2c70*/  FMUL.FTZ R86, R86, UR8 ;  /* 0x0000000856567c20 */ /* 0x000fe20008410000 */
[----:B------:R-:W-:Y:S01]  /*2c80*/  FMUL.FTZ R95, R85, UR7 ;  /* 0x00000007555f7c20 */ /* 0x000fe20008410000 */
[----:B------:R-:W-:Y:S01]  /*2c90*/  FMUL.FTZ R87, R87, UR8 ;  /* 0x0000000857577c20 */ /* 0x000fe20008410000 */
[----:B-----5:R-:W-:Y:S01]  /*2ca0*/  FMUL.FTZ R92, R76, R94 ;  /* 0x0000005e4c5c7220 */ /* 0x020fe20000410000 */
[----:B------:R-:W-:Y:S01]  /*2cb0*/  FMUL.FTZ R76, R94, R93 ;  /* 0x0000005d5e4c7220 */ /* 0x000fe20000410000 */
[----:B------:R-:W-:-:S02]  /*2cc0*/  HADD2.F32 R94, -RZ, R199.H0_H0 ;  /* 0x200000c7ff5e7230 */ /* 0x000fc40000004100 */
[----:B------:R-:W-:Y:S01]  /*2cd0*/  FMUL.FTZ R93, R77, R95 ;  /* 0x0000005f4d5d7220 */ /* 0x000fe20000410000 */
[----:B------:R-:W-:Y:S01]  /*2ce0*/  FMUL.FTZ R96, R86, UR7 ;  /* 0x0000000756607c20 */ /* 0x000fe20008410000 */
[----:B------:R-:W-:Y:S01]  /*2cf0*/  FMUL.FTZ R97, R87, UR7 ;  /* 0x0000000757617c20 */ /* 0x000fe20008410000 */
[----:B------:R-:W-:Y:S01]  /*2d00*/  FMUL.FTZ R77, R95, R94 ;  /* 0x0000005e5f4d7220 */ /* 0x000fe20000410000 */
[----:B------:R-:W-:Y:S02]  /*2d10*/  HADD2.F32 R95, -RZ, R145.H0_H0 ;  /* 0x20000091ff5f7230 */ /* 0x000fe40000004100 */
[----:B------:R-:W-:-:S03]  /*2d20*/  FMUL.FTZ R94, R78, R96 ;  /* 0x000000604e5e7220 */ /* 0x000fc60000410000 */
[----:B------:R-:W-:Y:S01]  /*2d30*/  FMUL.FTZ R78, R96, R95 ;  /* 0x0000005f604e7220 */ /* 0x000fe20000410000 */
[----:B------:R-:W-:Y:S02]  /*2d40*/  HADD2.F32 R96, -RZ, R199.H1_H1 ;  /* 0x300000c7ff607230 */ /* 0x000fe40000004100 */
[----:B------:R-:W-:-:S03]  /*2d50*/  FMUL.FTZ R95, R79, R97 ;  /* 0x000000614f5f7220 */ /* 0x000fc60000410000 */
[----:B------:R-:W-:-:S07]  /*2d60*/  FMUL.FTZ R79, R97, R96 ;  /* 0x00000060614f7220 */ /* 0x000fce0000410000 */
.L_x_13068:
[----:B------:R-:W1:Y:S02]  /*2d70*/  @P0 LDC.64 R96, c[0x0][0x478] ;  /* 0x00011e00ff600b82 */ /* 0x000e640000000a00 */
[----:B-1----:R-:W-:-:S05]  /*2d80*/  @P0 IMAD.WIDE.U32 R96, R163, 0x10, R96 ;  /* 0x00000010a3600825 */ /* 0x002fca00078e0060 */
[----:B------:R1:W-:Y:S02]  /*2d90*/  @P0 STG.E.128 desc[UR10][R96.64], R84 ;  /* 0x0000005460000986 */ /* 0x0003e4000c101d0a */
[----:B-1----:R-:W-:-:S05]  /*2da0*/  HFMA2 R96, -RZ, RZ, 0, 9.5367431640625e-07 ;  /* 0x00000010ff607431 */ /* 0x002fca00000001ff */
[----:B------:R-:W-:-:S05]  /*2db0*/  IMAD.WIDE.U32 R96, R163, R96, UR28 ;  /* 0x0000001ca3607e25 */ /* 0x000fca000f8e0060 */
[----:B------:R1:W-:Y:S02]  /*2dc0*/  STG.E.128 desc[UR10][R96.64], R76 ;  /* 0x0000004c60007986 */ /* 0x0003e4000c101d0a */
[----:B-1----:R-:W-:-:S05]  /*2dd0*/  MOV R76, 0x10 ;  /* 0x00000010004c7802 */ /* 0x002fca0000000f00 */
[----:B------:R-:W-:-:S06]  /*2de0*/  IMAD.WIDE.U32 R76, R157, R76, UR26 ;  /* 0x0000001a9d4c7e25 */ /* 0x000fcc000f8e004c */
[----:B------:R-:W5:Y:S01]  /*2df0*/  LDG.E.128 R76, desc[UR10][R76.64] ;  /* 0x0000000a4c4c7981 */ /* 0x000f62000c1e1d00 */
[----:B------:R-:W-:Y:S05]  /*2e00*/  @!P0 BRA `(.L_x_13069) ;  /* 0x0000000000848947 */ /* 0x000fea0003800000 */
        /* <DEDUP_REMOVED lines=31> */
[----:B------:R-:W-:Y:S01]  /*3000*/  FMUL.FTZ R79, R121, R120 ;  /* 0x00000078794f7220 */ /* 0x000fe20000410000 */
[----:B------:R-:W-:Y:S06]  /*3010*/  BRA `(.L_x_13070) ;  /* 0x0000000000807947 */ /* 0x000fec0003800000 */
.L_x_13069:
        /* <DEDUP_REMOVED lines=31> */
[----:B------:R-:W-:-:S07]  /*3210*/  FMUL.FTZ R79, R171, R120 ;  /* 0x00000078ab4f7220 */ /* 0x000fce0000410000 */
.L_x_13070:
        /* <DEDUP_REMOVED lines=10> */
[----:B------:R-:W-:Y:S02]  /*32c0*/  MOV R84, UR4 ;  /* 0x0000000400547c02 */ /* 0x000fe40008000f00 */
[----:B------:R-:W-:Y:S02]  /*32d0*/  MOV R85, UR4 ;  /* 0x0000000400557c02 */ /* 0x000fe40008000f00 */
[----:B------:R-:W-:Y:S01]  /*32e0*/  MOV R86, UR4 ;  /* 0x0000000400567c02 */ /* 0x000fe20008000f00 */
[----:B------:R-:W-:Y:S01]  /*32f0*/  FFMA.FTZ R84, R158, R84, UR5 ;  /* 0x000000059e547e23 */ /* 0x000fe20008010054 */
[----:B------:R-:W-:Y:S01]  /*3300*/  MOV R87, UR4 ;  /* 0x0000000400577c02 */ /* 0x000fe20008000f00 */
[----:B------:R-:W-:Y:S02]  /*3310*/  FFMA.FTZ R159, R159, R85, UR5 ;  /* 0x000000059f9f7e23 */ /* 0x000fe40008010055 */
[----:B------:R-:W-:Y:S01]  /*3320*/  FADD.FTZ R84, R160, -R84 ;  /* 0x80000054a0547221 */ /* 0x000fe20000010000 */
[----:B------:R-:W-:Y:S01]  /*3330*/  FFMA.FTZ R86, R161, R86, UR5 ;  /* 0x00000005a1567e23 */ /* 0x000fe20008010056 */
[----:B------:R-:W-:Y:S01]  /*3340*/  FFMA.FTZ R87, R162, R87, UR5 ;  /* 0x00000005a2577e23 */ /* 0x000fe20008010057 */
[----:B------:R-:W-:Y:S01]  /*3350*/  FADD.FTZ R159, R117, -R159 ;  /* 0x8000009f759f7221 */ /* 0x000fe20000010000 */
[----:B------:R-:W-:Y:S01]  /*3360*/  FMUL.FTZ R84, R84, UR8 ;  /* 0x0000000854547c20 */ /* 0x000fe20008410000 */
[----:B------:R-:W-:Y:S01]  /*3370*/  FADD.FTZ R86, R118, -R86 ;  /* 0x8000005676567221 */ /* 0x000fe20000010000 */
[----:B------:R-:W-:Y:S01]  /*3380*/  FADD.FTZ R87, R119, -R87 ;  /* 0x8000005777577221 */ /* 0x000fe20000010000 */
[----:B------:R-:W-:-:S02]  /*3390*/  HADD2.F32 R118, -RZ, R148.H0_H0 ;  /* 0x20000094ff767230 */ /* 0x000fc40000004100 */
[----:B------:R-:W-:Y:S01]  /*33a0*/  FMUL.FTZ R119, R84, UR7 ;  /* 0x0000000754777c20 */ /* 0x000fe20008410000 */
[----:B------:R-:W-:Y:S01]  /*33b0*/  FMUL.FTZ R85, R159, UR8 ;  /* 0x000000089f557c20 */ /* 0x000fe20008410000 */
[----:B------:R-:W-:Y:S01]  /*33c0*/  FMUL.FTZ R86, R86, UR8 ;  /* 0x0000000856567c20 */ /* 0x000fe20008410000 */
[----:B------:R-:W-:Y:S01]  /*33d0*/  FMUL.FTZ R87, R87, UR8 ;  /* 0x0000000857577c20 */ /* 0x000fe20008410000 */
[----:B-----5:R-:W-:Y:S01]  /*33e0*/  FMUL.FTZ R117, R76, R119 ;  /* 0x000000774c757220 */ /* 0x020fe20000410000 */
[----:B------:R-:W-:Y:S01]  /*33f0*/  FMUL.FTZ R76, R119, R118 ;  /* 0x00000076774c7220 */ /* 0x000fe20000410000 */
[----:B------:R-:W-:Y:S02]  /*3400*/  HADD2.F32 R118, -RZ, R197.H0_H0 ;  /* 0x200000c5ff767230 */ /* 0x000fe40000004100 */
[----:B------:R-:W-:-:S04]  /*3410*/  FMUL.FTZ R119, R85, UR7 ;  /* 0x0000000755777c20 */ /* 0x000fc80008410000 */
[----:B------:R-:W-:Y:S01]  /*3420*/  FMUL.FTZ R120, R77, R119 ;  /* 0x000000774d787220 */ /* 0x000fe20000410000 */
[----:B------:R-:W-:Y:S01]  /*3430*/  FMUL.FTZ R77, R119, R118 ;  /* 0x00000076774d7220 */ /* 0x000fe20000410000 */
[----:B------:R-:W-:Y:S02]  /*3440*/  HADD2.F32 R118, -RZ, R149.H0_H0 ;  /* 0x20000095ff767230 */ /* 0x000fe40000004100 */
[----:B------:R-:W-:-:S04]  /*3450*/  FMUL.FTZ R119, R86, UR7 ;  /* 0x0000000756777c20 */ /* 0x000fc80008410000 */
[----:B------:R-:W-:Y:S01]  /*3460*/  FMUL.FTZ R121, R78, R119 ;  /* 0x000000774e797220 */ /* 0x000fe20000410000 */
[----:B------:R-:W-:Y:S01]  /*3470*/  FMUL.FTZ R78, R119, R118 ;  /* 0x00000076774e7220 */ /* 0x000fe20000410000 */
[----:B------:R-:W-:Y:S02]  /*3480*/  HADD2.F32 R118, -RZ, R197.H1_H1 ;  /* 0x300000c5ff767230 */ /* 0x000fe40000004100 */
[----:B------:R-:W-:-:S04]  /*3490*/  FMUL.FTZ R119, R87, UR7 ;  /* 0x0000000757777c20 */ /* 0x000fc80008410000 */
[----:B------:R-:W-:Y:S01]  /*34a0*/  FMUL.FTZ R122, R79, R119 ;  /* 0x000000774f7a7220 */ /* 0x000fe20000410000 */
[----:B------:R-:W-:Y:S01]  /*34b0*/  FMUL.FTZ R79, R119, R118 ;  /* 0x00000076774f7220 */ /* 0x000fe20000410000 */
[----:B------:R-:W-:Y:S06]  /*34c0*/  BRA `(.L_x_13072) ;  /* 0x0000000000807947 */ /* 0x000fec0003800000 */
.L_x_13071:
[----:B------:R-:W-:Y:S02]  /*34d0*/  MOV R121, UR4 ;  /* 0x0000000400797c02 */ /* 0x000fe40008000f00 */
[----:B------:R-:W-:-:S03]  /*34e0*/  MOV R120, UR4 ;  /* 0x0000000400787c02 */ /* 0x000fc60008000f00 */
[----:B------:R-:W-:Y:S02]  /*34f0*/  FFMA.FTZ R121, R159, R121, UR5 ;  /* 0x000000059f797e23 */ /* 0x000fe40008010079 */
[----:B------:R-:W-:Y:S02]  /*3500*/  FFMA.FTZ R120, R158, R120, UR5 ;  /* 0x000000059e787e23 */ /* 0x000fe40008010078 */
[----:B------:R-:W-:Y:S01]  /*3510*/  FADD.FTZ R117, R117, -R121 ;  /* 0x8000007975757221 */ /* 0x000fe20000010000 */
[----:B------:R-:W-:Y:S01]  /*3520*/  MOV R121, UR4 ;  /* 0x0000000400797c02 */ /* 0x000fe20008000f00 */
[----:B------:R-:W-:Y:S02]  /*3530*/  FADD.FTZ R120, R160, -R120 ;  /* 0x80000078a0787221 */ /* 0x000fe40000010000 */
[----:B------:R-:W-:Y:S02]  /*3540*/  FMUL.FTZ R122, R117, UR8 ;  /* 0x00000008757a7c20 */ /* 0x000fe40008410000 */
[----:B------:R-:W-:Y:S01]  /*3550*/  FFMA.FTZ R121, R161, R121, UR5 ;  /* 0x00000005a1797e23 */ /* 0x000fe20008010079 */
[----:B------:R-:W-:Y:S01]  /*3560*/  FMUL.FTZ R120, R120, UR8 ;  /* 0x0000000878787c20 */ /* 0x000fe20008410000 */
[----:B------:R-:W-:-:S02]  /*3570*/  FMUL.FTZ R122, R122, UR7 ;  /* 0x000000077a7a7c20 */ /* 0x000fc40008410000 */
[----:B------:R-:W-:Y:S01]  /*3580*/  FADD.FTZ R118, R118, -R121 ;  /* 0x8000007976767221 */ /* 0x000fe20000010000 */
[----:B------:R-:W-:Y:S01]  /*3590*/  MOV R121, UR4 ;  /* 0x0000000400797c02 */ /* 0x000fe20008000f00 */
[----:B------:R-:W-:Y:S02]  /*35a0*/  FMUL.FTZ R120, R120, UR7 ;  /* 0x0000000778787c20 */ /* 0x000fe40008410000 */
[----:B------:R-:W-:Y:S02]  /*35b0*/  FMUL.FTZ R118, R118, UR8 ;  /* 0x0000000876767c20 */ /* 0x000fe40008410000 */
[----:B------:R-:W-:Y:S01]  /*35c0*/  FFMA.FTZ R121, R162, R121, UR5 ;  /* 0x00000005a2797e23 */ /* 0x000fe20008010079 */
[----:B-----5:R-:W-:Y:S01]  /*35d0*/  FMUL.FTZ R117, R76, R120 ;  /* 0x000000784c757220 */ /* 0x020fe20000410000 */
[----:B------:R-:W-:Y:S02]  /*35e0*/  FMUL.FTZ R118, R118, UR7 ;  /* 0x0000000776767c20 */ /* 0x000fe40008410000 */
[----:B------:R-:W-:Y:S01]  /*35f0*/  FADD.FTZ R119, R119, -R121 ;  /* 0x8000007977777221 */ /* 0x000fe20000010000 */
[----:B------:R-:W-:-:S03]  /*3600*/  HADD2.F32 R121, -RZ, R148.H0_H0 ;  /* 0x20000094ff797230 */ /* 0x000fc60000004100 */
[----:B------:R-:W-:Y:S02]  /*3610*/  FMUL.FTZ R119, R119, UR8 ;  /* 0x0000000877777c20 */ /* 0x000fe40008410000 */
[----:B------:R-:W-:Y:S01]  /*3620*/  FMUL.FTZ R76, R120, R121 ;  /* 0x00000079784c7220 */ /* 0x000fe20000410000 */
[----:B------:R-:W-:Y:S02]  /*3630*/  HADD2.F32 R121, -RZ, R197.H0_H0 ;  /* 0x200000c5ff797230 */ /* 0x000fe40000004100 */
[----:B------:R-:W-:Y:S01]  /*3640*/  FMUL.FTZ R120, R77, R122 ;  /* 0x0000007a4d787220 */ /* 0x000fe20000410000 */
[----:B------:R-:W-:Y:S02]  /*3650*/  FMUL.FTZ R119, R119, UR7 ;  /* 0x0000000777777c20 */ /* 0x000fe40008410000 */
[----:B------:R-:W-:Y:S01]  /*3660*/  FMUL.FTZ R77, R122, R121 ;  /* 0x000000797a4d7220 */ /* 0x000fe20000410000 */
[----:B------:R-:W-:Y:S02]  /*3670*/  HADD2.F32 R122, -RZ, R149.H0_H0 ;  /* 0x20000095ff7a7230 */ /* 0x000fe40000004100 */
[----:B------:R-:W-:-:S03]  /*3680*/  FMUL.FTZ R121, R78, R118 ;  /* 0x000000764e797220 */ /* 0x000fc60000410000 */
[----:B------:R-:W-:Y:S01]  /*3690*/  FMUL.FTZ R78, R118, R122 ;  /* 0x0000007a764e7220 */ /* 0x000fe20000410000 */
[----:B------:R-:W-:Y:S02]  /*36a0*/  HADD2.F32 R118, -RZ, R197.H1_H1 ;  /* 0x300000c5ff767230 */ /* 0x000fe40000004100 */
[----:B------:R-:W-:-:S03]  /*36b0*/  FMUL.FTZ R122, R79, R119 ;  /* 0x000000774f7a7220 */ /* 0x000fc60000410000 */
[----:B------:R-:W-:-:S07]  /*36c0*/  FMUL.FTZ R79, R119, R118 ;  /* 0x00000076774f7220 */ /* 0x000fce0000410000 */
.L_x_13072:
[----:B------:R-:W1:Y:S01]  /*36d0*/  @P0 LDC.64 R118, c[0x0][0x478] ;  /* 0x00011e00ff760b82 */ /* 0x000e620000000a00 */
[----:B------:R-:W-:Y:S01]  /*36e0*/  HFMA2 R157, -RZ, RZ, 0, 9.5367431640625e-07 ;  /* 0x00000010ff9d7431 */ /* 0x000fe200000001ff */
[----:B------:R-:W-:Y:S01]  /*36f0*/  MOV R123, 0x10 ;  /* 0x00000010007b7802 */ /* 0x000fe20000000f00 */
[----:B-1----:R-:W-:-:S04]  /*3700*/  @P0 IMAD.WIDE.U32 R118, R156, 0x10, R118 ;  /* 0x000000109c760825 */ /* 0x002fc800078e0076 */
[----:B------:R-:W-:Y:S01]  /*3710*/  IMAD.WIDE.U32 R156, R156, R157, UR28 ;  /* 0x0000001c9c9c7e25 */ /* 0x000fe2000f8e009d */
[----:B------:R-:W-:Y:S04]  /*3720*/  @P0 STG.E.128 desc[UR10][R118.64], R84 ;  /* 0x0000005476000986 */ /* 0x000fe8000c101d0a */
[----:B------:R1:W-:Y:S02]  /*3730*/  STG.E.128 desc[UR10][R156.64], R76 ;  /* 0x0000004c9c007986 */ /* 0x0003e4000c101d0a */
[----:B-1----:R-:W-:-:S06]  /*3740*/  IMAD.WIDE.U32 R76, R36, R123, UR26 ;  /* 0x0000001a244c7e25 */ /* 0x002fcc000f8e007b */
[----:B------:R-:W5:Y:S01]  /*3750*/  LDG.E.128 R76, desc[UR10][R76.64] ;  /* 0x0000000a4c4c7981 */ /* 0x000f62000c1e1d00 */
[----:B------:R-:W-:Y:S05]  /*3760*/  @!P0 BRA `(.L_x_13073) ;  /* 0x00000000007c8947 */ /* 0x000fea0003800000 */
[----:B------:R-:W-:Y:S01]  /*3770*/  MOV R84, UR4 ;  /* 0x0000000400547c02 */ /* 0x000fe20008000f00 */
[----:B------:R-:W-:Y:S01]  /*3780*/  HADD2.F32 R86, -RZ, R150.H0_H0 ;  /* 0x20000096ff567230 */ /* 0x000fe20000004100 */
[----:B------:R-:W-:-:S03]  /*3790*/  MOV R85, UR4 ;  /* 0x0000000400557c02 */ /* 0x000fc60008000f00 */
[-C--:B------:R-:W-:Y:S01]  /*37a0*/  FFMA.FTZ R113, R113, R84.reuse, UR5 ;  /* 0x0000000571717e23 */ /* 0x080fe20008010054 */
[----:B------:R-:W-:Y:S01]  /*37b0*/  FFMA.FTZ R115, R115, R84, UR5 ;  /* 0x0000000573737e23 */ /* 0x000fe20008010054 */
[-C--:B------:R-:W-:Y:S01]  /*37c0*/  FFMA.FTZ R114, R114, R85.reuse, UR5 ;  /* 0x0000000572727e23 */ /* 0x080fe20008010055 */
[----:B------:R-:W-:Y:S01]  /*37d0*/  FFMA.FTZ R116, R116, R85, UR5 ;  /* 0x0000000574747e23 */ /* 0x000fe20008010055 */
[----:B------:R-:W-:Y:S01]  /*37e0*/  FADD.FTZ R113, R124, -R113 ;  /* 0x800000717c717221 */ /* 0x000fe20000010000 */
[----:B------:R-:W-:Y:S01]  /*37f0*/  FADD.FTZ R115, R126, -R115 ;  /* 0x800000737e737221 */ /* 0x000fe20000010000 */
[----:B------:R-:W-:Y:S01]  /*3800*/  FADD.FTZ R114, R125, -R114 ;  /* 0x800000727d727221 */ /* 0x000fe20000010000 */
[----:B------:R-:W-:Y:S01]  /*3810*/  FADD.FTZ R87, R127, -R116 ;  /* 0x800000747f577221 */ /* 0x000fe20000010000 */
[----:B------:R-:W-:Y:S02]  /*3820*/  FMUL.FTZ R84, R113, UR8 ;  /* 0x0000000871547c20 */ /* 0x000fe40008410000 */
[----:B------:R-:W-:Y:S01]  /*3830*/  FMUL.FTZ R85, R114, UR8 ;  /* 0x0000000872557c20 */ /* 0x000fe20008410000 */
[----:B------:R-:W-:Y:S01]  /*3840*/  FMUL.FTZ R87, R87, UR8 ;  /* 0x0000000857577c20 */ /* 0x000fe20008410000 */
[----:B------:R-:W-:-:S02]  /*3850*/  FMUL.FTZ R119, R84, UR7 ;  /* 0x0000000754777c20 */ /* 0x000fc40008410000 */
[----:B------:R-:W-:Y:S02]  /*3860*/  FMUL.FTZ R114, R85, UR7 ;  /* 0x0000000755727c20 */ /* 0x000fe40008410000 */
[----:B-----5:R-:W-:Y:S01]  /*3870*/  FMUL.FTZ R113, R76, R119 ;  /* 0x000000774c717220 */ /* 0x020fe20000410000 */
[----:B------:R-:W-:Y:S01]  /*3880*/  FMUL.FTZ R76, R119, R86 ;  /* 0x00000056774c7220 */ /* 0x000fe20000410000 */
[----:B------:R-:W-:Y:S02]  /*3890*/  HADD2.F32 R119, -RZ, R196.H0_H0 ;  /* 0x200000c4ff777230 */ /* 0x000fe40000004100 */
[----:B------:R-:W-:Y:S01]  /*38a0*/  FMUL.FTZ R86, R115, UR8 ;  /* 0x0000000873567c20 */ /* 0x000fe20008410000 */
[----:B------:R-:W-:Y:S02]  /*38b0*/  FMUL.FTZ R116, R77, R114 ;  /* 0x000000724d747220 */ /* 0x000fe40000410000 */
[----:B------:R-:W-:Y:S01]  /*38c0*/  FMUL.FTZ R77, R114, R119 ;  /* 0x00000077724d7220 */ /* 0x000fe20000410000 */
[----:B------:R-:W-:-:S02]  /*38d0*/  HADD2.F32 R114, -RZ, R151.H0_H0 ;  /* 0x20000097ff727230 */ /* 0x000fc40000004100 */
        /* <DEDUP_REMOVED lines=8> */
.L_x_13073:
[----:B------:R-:W-:-:S05]  /*3960*/  MOV R118, UR4 ;  /* 0x0000000400767c02 */ /* 0x000fca0008000f00 */
[----:B------:R-:W-:Y:S01]  /*3970*/  FFMA.FTZ R118, R113, R118, UR5 ;  /* 0x0000000571767e23 */ /* 0x000fe20008010076 */
[----:B------:R-:W-:-:S03]  /*3980*/  MOV R113, UR4 ;  /* 0x0000000400717c02 */ /* 0x000fc60008000f00 */
[----:B------:R-:W-:Y:S02]  /*3990*/  FADD.FTZ R118, R124, -R118 ;  /* 0x800000767c767221 */ /* 0x000fe40000010000 */
[----:B------:R-:W-:Y:S01]  /*39a0*/  FFMA.FTZ R113, R114, R113, UR5 ;  /* 0x0000000572717e23 */ /* 0x000fe20008010071 */
[----:B------:R-:W-:-:S03]  /*39b0*/  MOV R114, UR4 ;  /* 0x0000000400727c02 */ /* 0x000fc60008000f00 */
[----:B------:R-:W-:Y:S02]  /*39c0*/  FADD.FTZ R113, R125, -R113 ;  /* 0x800000717d717221 */ /* 0x000fe40000010000 */
[----:B------:R-:W-:Y:S01]  /*39d0*/  FFMA.FTZ R114, R115, R114, UR5 ;  /* 0x0000000573727e23 */ /* 0x000fe20008010072 */
[----:B------:R-:W-:-:S03]  /*39e0*/  MOV R115, UR4 ;  /* 0x0000000400737c02 */ /* 0x000fc60008000f00 */
[----:B------:R-:W-:Y:S02]  /*39f0*/  FADD.FTZ R114, R126, -R114 ;  /* 0x800000727e727221 */ /* 0x000fe40000010000 */
[----:B------:R-:W-:Y:S01]  /*3a00*/  FFMA.FTZ R116, R116, R115, UR5 ;  /* 0x0000000574747e23 */ /* 0x000fe20008010073 */
[----:B------:R-:W-:Y:S01]  /*3a10*/  FMUL.FTZ R115, R118, UR8 ;  /* 0x0000000876737c20 */ /* 0x000fe20008410000 */
[----:B------:R-:W-:Y:S01]  /*3a20*/  FMUL.FTZ R118, R113, UR8 ;  /* 0x0000000871767c20 */ /* 0x000fe20008410000 */
[----:B------:R-:W-:Y:S01]  /*3a30*/  FMUL.FTZ R114, R114, UR8 ;  /* 0x0000000872727c20 */ /* 0x000fe20008410000 */
[----:B------:R-:W-:Y:S01]  /*3a40*/  FADD.FTZ R127, R127, -R116 ;  /* 0x800000747f7f7221 */ /* 0x000fe20000010000 */
[----:B------:R-:W-:Y:S01]  /*3a50*/  FMUL.FTZ R115, R115, UR7 ;  /* 0x0000000773737c20 */ /* 0x000fe20008410000 */
[----:B------:R-:W-:Y:S02]  /*3a60*/  HADD2.F32 R116, -RZ, R150.H0_H0 ;  /* 0x20000096ff747230 */ /* 0x000fe40000004100 */
[----:B------:R-:W-:Y:S01]  /*3a70*/  FMUL.FTZ R118, R118, UR7 ;  /* 0x0000000776767c20 */ /* 0x000fe20008410000 */
[----:B------:R-:W-:Y:S01]  /*3a80*/  FMUL.FTZ R114, R114, UR7 ;  /* 0x0000000772727c20 */ /* 0x000fe20008410000 */
[----:B-----5:R-:W-:Y:S01]  /*3a90*/  FMUL.FTZ R113, R76, R115 ;  /* 0x000000734c717220 */ /* 0x020fe20000410000 */
[----:B------:R-:W-:Y:S01]  /*3aa0*/  FMUL.FTZ R127, R127, UR8 ;  /* 0x000000087f7f7c20 */ /* 0x000fe20008410000 */
[----:B------:R-:W-:Y:S01]  /*3ab0*/  FMUL.FTZ R76, R115, R116 ;  /* 0x00000074734c7220 */ /* 0x000fe20000410000 */
[----:B------:R-:W-:-:S02]  /*3ac0*/  HADD2.F32 R115, -RZ, R196.H0_H0 ;  /* 0x200000c4ff737230 */ /* 0x000fc40000004100 */
[----:B------:R-:W-:-:S03]  /*3ad0*/  FMUL.FTZ R116, R77, R118 ;  /* 0x000000764d747220 */ /* 0x000fc60000410000 */
[----:B------:R-:W-:Y:S01]  /*3ae0*/  FMUL.FTZ R77, R118, R115 ;  /* 0x00000073764d7220 */ /* 0x000fe20000410000 */
[----:B------:R-:W-:Y:S02]  /*3af0*/  HADD2.F32 R115, -RZ, R151.H0_H0 ;  /* 0x20000097ff737230 */ /* 0x000fe40000004100 */
[----:B------:R-:W-:-:S03]  /*3b00*/  FMUL.FTZ R118, R78, R114 ;  /* 0x000000724e767220 */ /* 0x000fc60000410000 */
[----:B------:R-:W-:Y:S01]  /*3b10*/  FMUL.FTZ R78, R114, R115 ;  /* 0x00000073724e7220 */ /* 0x000fe20000410000 */
[----:B------:R-:W-:Y:S01]  /*3b20*/  FMUL.FTZ R114, R127, UR7 ;  /* 0x000000077f727c20 */ /* 0x000fe20008410000 */
[----:B------:R-:W-:-:S03]  /*3b30*/  HADD2.F32 R115, -RZ, R196.H1_H1 ;  /* 0x300000c4ff737230 */ /* 0x000fc60000004100 */
[----:B------:R-:W-:Y:S02]  /*3b40*/  FMUL.FTZ R119, R79, R114 ;  /* 0x000000724f777220 */ /* 0x000fe40000410000 */
[----:B------:R-:W-:-:S07]  /*3b50*/  FMUL.FTZ R79, R114, R115 ;  /* 0x00000073724f7220 */ /* 0x000fce0000410000 */
.L_x_13074:
[----:B------:R-:W1:Y:S01]  /*3b60*/  @P0 LDC.64 R114, c[0x0][0x478] ;  /* 0x00011e00ff720b82 */ /* 0x000e620000000a00 */
[----:B------:R-:W-:Y:S02]  /*3b70*/  HFMA2 R123, -RZ, RZ, 0, 9.5367431640625e-07 ;  /* 0x00000010ff7b7431 */ /* 0x000fe400000001ff */
[----:B-1----:R-:W-:-:S05]  /*3b80*/  @P0 IMAD.WIDE.U32 R114, R36, 0x10, R114 ;  /* 0x0000001024720825 */ /* 0x002fca00078e0072 */
[----:B------:R1:W-:Y:S02]  /*3b90*/  @P0 STG.E.128 desc[UR10][R114.64], R84 ;  /* 0x0000005472000986 */ /* 0x0003e4000c101d0a */
[----:B-1----:R-:W-:-:S05]  /*3ba0*/  IMAD.WIDE.U32 R114, R36, R123, UR28 ;  /* 0x0000001c24727e25 */ /* 0x002fca000f8e007b */
[----:B------:R1:W-:Y:S02]  /*3bb0*/  STG.E.128 desc[UR10][R114.64], R76 ;  /* 0x0000004c72007986 */ /* 0x0003e4000c101d0a */
[----:B-1----:R-:W-:-:S06]  /*3bc0*/  IMAD.WIDE.U32 R76, R4, R123, UR26 ;  /* 0x0000001a044c7e25 */ /* 0x002fcc000f8e007b */
[----:B------:R-:W5:Y:S01]  /*3bd0*/  LDG.E.128 R76, desc[UR10][R76.64] ;  /* 0x0000000a4c4c7981 */ /* 0x000f62000c1e1d00 */
[----:B------:R-:W-:Y:S05]  /*3be0*/  @!P0 BRA `(.L_x_13075) ;  /* 0x00000000007c8947 */ /* 0x000fea0003800000 */
[----:B------:R-:W-:Y:S02]  /*3bf0*/  MOV R36, UR4 ;  /* 0x0000000400247c02 */ /* 0x000fe40008000f00 */
[----:B------:R-:W-:-:S03]  /*3c00*/  MOV R85, UR4 ;  /* 0x0000000400557c02 */ /* 0x000fc60008000f00 */
[-C--:B------:R-:W-:Y:S01]  /*3c10*/  FFMA.FTZ R109, R109, R36.reuse, UR5 ;  /* 0x000000056d6d7e23 */ /* 0x080fe20008010024 */
[----:B------:R-:W-:Y:S01]  /*3c20*/  FFMA.FTZ R111, R111, R36, UR5 ;  /* 0x000000056f6f7e23 */ /* 0x000fe20008010024 */
[-C--:B------:R-:W-:Y:S01]  /*3c30*/  FFMA.FTZ R110, R110, R85.reuse, UR5 ;  /* 0x000000056e6e7e23 */ /* 0x080fe20008010055 */
[----:B------:R-:W-:Y:S02]  /*3c40*/  HADD2.F32 R36, -RZ, R152.H0_H0 ;  /* 0x20000098ff247230 */ /* 0x000fe40000004100 */
[----:B------:R-:W-:Y:S01]  /*3c50*/  FADD.FTZ R109, R132, -R109 ;  /* 0x8000006d846d7221 */ /* 0x000fe20000010000 */
[----:B------:R-:W-:Y:S01]  /*3c60*/  FADD.FTZ R86, R134, -R111 ;  /* 0x8000006f86567221 */ /* 0x000fe20000010000 */
[----:B------:R-:W-:Y:S01]  /*3c70*/  FADD.FTZ R110, R133, -R110 ;  /* 0x8000006e856e7221 */ /* 0x000fe20000010000 */
[----:B------:R-:W-:Y:S01]  /*3c80*/  FFMA.FTZ R112, R112, R85, UR5 ;  /* 0x0000000570707e23 */ /* 0x000fe20008010055 */
[----:B------:R-:W-:Y:S01]  /*3c90*/  FMUL.FTZ R84, R109, UR8 ;  /* 0x000000086d547c20 */ /* 0x000fe20008410000 */
[----:B------:R-:W-:Y:S01]  /*3ca0*/  FMUL.FTZ R86, R86, UR8 ;  /* 0x0000000856567c20 */ /* 0x000fe20008410000 */
[----:B------:R-:W-:Y:S01]  /*3cb0*/  FMUL.FTZ R85, R110, UR8 ;  /* 0x000000086e557c20 */ /* 0x000fe20008410000 */
[----:B------:R-:W-:Y:S01]  /*3cc0*/  FADD.FTZ R87, R135, -R112 ;  /* 0x8000007087577221 */ /* 0x000fe20000010000 */
[----:B------:R-:W-:-:S03]  /*3cd0*/  FMUL.FTZ R111, R84, UR7 ;  /* 0x00000007546f7c20 */ /* 0x000fc60008410000 */
        /* <DEDUP_REMOVED lines=16> */
.L_x_13075:
[----:B------:R-:W-:Y:S02]  /*3de0*/  MOV R36, UR4 ;  /* 0x0000000400247c02 */ /* 0x000fe40008000f00 */
[----:B------:R-:W-:-:S03]  /*3df0*/  MOV R115, UR4 ;  /* 0x0000000400737c02 */ /* 0x000fc60008000f00 */
[-C--:B------:R-:W-:Y:S01]  /*3e00*/  FFMA.FTZ R109, R109, R36.reuse, UR5 ;  /* 0x000000056d6d7e23 */ /* 0x080fe20008010024 */
[----:B------:R-:W-:Y:S01]  /*3e10*/  FFMA.FTZ R111, R111, R36, UR5 ;  /* 0x000000056f6f7e23 */ /* 0x000fe20008010024 */
[----:B------:R-:W-:Y:S01]  /*3e20*/  FFMA.FTZ R110, R110, R115, UR5 ;  /* 0x000000056e6e7e23 */ /* 0x000fe20008010073 */
[----:B------:R-:W-:Y:S02]  /*3e30*/  HADD2.F32 R36, -RZ, R152.H0_H0 ;  /* 0x20000098ff247230 */ /* 0x000fe40000004100 */
[----:B------:R-:W-:Y:S01]  /*3e40*/  FADD.FTZ R109, R132, -R109 ;  /* 0x8000006d846d7221 */ /* 0x000fe20000010000 */
[----:B------:R-:W-:Y:S01]  /*3e50*/  FADD.FTZ R134, R134, -R111 ;  /* 0x8000006f86867221 */ /* 0x000fe20000010000 */
[----:B------:R-:W-:Y:S01]  /*3e60*/  MOV R111, UR4 ;  /* 0x00000004006f7c02 */ /* 0x000fe20008000f00 */
[----:B------:R-:W-:Y:S01]  /*3e70*/  FADD.FTZ R133, R133, -R110 ;  /* 0x8000006e85857221 */ /* 0x000fe20000010000 */
[----:B------:R-:W-:Y:S01]  /*3e80*/  FMUL.FTZ R109, R109, UR8 ;  /* 0x000000086d6d7c20 */ /* 0x000fe20008410000 */
[----:B------:R-:W-:-:S02]  /*3e90*/  FMUL.FTZ R134, R134, UR8 ;  /* 0x0000000886867c20 */ /* 0x000fc40008410000 */
[----:B------:R-:W-:Y:S01]  /*3ea0*/  FFMA.FTZ R112, R112, R111, UR5 ;  /* 0x0000000570707e23 */ /* 0x000fe2000801006f */
[----:B------:R-:W-:Y:S01]  /*3eb0*/  FMUL.FTZ R111, R109, UR7 ;  /* 0x000000076d6f7c20 */ /* 0x000fe20008410000 */
[----:B------:R-:W-:Y:S02]  /*3ec0*/  FMUL.FTZ R133, R133, UR8 ;  /* 0x0000000885857c20 */ /* 0x000fe40008410000 */
[----:B------:R-:W-:Y:S01]  /*3ed0*/  FADD.FTZ R135, R135, -R112 ;  /* 0x8000007087877221 */ /* 0x000fe20000010000 */
[----:B-----5:R-:W-:Y:S01]  /*3ee0*/  FMUL.FTZ R109, R76, R111 ;  /* 0x0000006f4c6d7220 */ /* 0x020fe20000410000 */
[----:B------:R-:W-:Y:S01]  /*3ef0*/  FMUL.FTZ R76, R111, R36 ;  /* 0x000000246f4c7220 */ /* 0x000fe20000410000 */
[----:B------:R-:W-:Y:S01]  /*3f00*/  FMUL.FTZ R36, R133, UR7 ;  /* 0x0000000785247c20 */ /* 0x000fe20008410000 */
[----:B------:R-:W-:Y:S02]  /*3f10*/  HADD2.F32 R111, -RZ, R195.H0_H0 ;  /* 0x200000c3ff6f7230 */ /* 0x000fe40000004100 */
[----:B------:R-:W-:Y:S01]  /*3f20*/  FMUL.FTZ R135, R135, UR8 ;  /* 0x0000000887877c20 */ /* 0x000fe20008410000 */
[----:B------:R-:W-:-:S02]  /*3f30*/  FMUL.FTZ R112, R77, R36 ;  /* 0x000000244d707220 */ /* 0x000fc40000410000 */
[----:B------:R-:W-:Y:S01]  /*3f40*/  FMUL.FTZ R77, R36, R111 ;  /* 0x0000006f244d7220 */ /* 0x000fe20000410000 */
[----:B------:R-:W-:Y:S01]  /*3f50*/  FMUL.FTZ R111, R134, UR7 ;  /* 0x00000007866f7c20 */ /* 0x000fe20008410000 */
[----:B------:R-:W-:-:S03]  /*3f60*/  HADD2.F32 R36, -RZ, R153.H0_H0 ;  /* 0x20000099ff247230 */ /* 0x000fc60000004100 */
[----:B------:R-:W-:Y:S02]  /*3f70*/  FMUL.FTZ R114, R78, R111 ;  /* 0x0000006f4e727220 */ /* 0x000fe40000410000 */
[----:B------:R-:W-:Y:S01]  /*3f80*/  FMUL.FTZ R78, R111, R36 ;  /* 0x000000246f4e7220 */ /* 0x000fe20000410000 */
[----:B------:R-:W-:Y:S01]  /*3f90*/  FMUL.FTZ R36, R135, UR7 ;  /* 0x0000000787247c20 */ /* 0x000fe20008410000 */
[----:B------:R-:W-:-:S03]  /*3fa0*/  HADD2.F32 R111, -RZ, R195.H1_H1 ;  /* 0x300000c3ff6f7230 */ /* 0x000fc60000004100 */
[----:B------:R-:W-:Y:S02]  /*3fb0*/  FMUL.FTZ R115, R79, R36 ;  /* 0x000000244f737220 */ /* 0x000fe40000410000 */
[----:B------:R-:W-:-:S07]  /*3fc0*/  FMUL.FTZ R79, R36, R111 ;  /* 0x0000006f244f7220 */ /* 0x000fce0000410000 */
.L_x_13076:
[----:B------:R-:W1:Y:S01]  /*3fd0*/  @P0 LDC.64 R110, c[0x0][0x478] ;  /* 0x00011e00ff6e0b82 */ /* 0x000e620000000a00 */
[----:B------:R-:W-:Y:S01]  /*3fe0*/  MOV R123, 0x10 ;  /* 0x00000010007b7802 */ /* 0x000fe20000000f00 */
[----:B-1----:R-:W-:-:S05]  /*3ff0*/  @P0 IMAD.WIDE.U32 R110, R4, 0x10, R110 ;  /* 0x00000010046e0825 */ /* 0x002fca00078e006e */
[----:B------:R1:W-:Y:S02]  /*4000*/  @P0 STG.E.128 desc[UR10][R110.64], R84 ;  /* 0x000000546e000986 */ /* 0x0003e4000c101d0a */
[----:B-1----:R-:W-:-:S04]  /*4010*/  IMAD.WIDE.U32 R110, R4, R123, UR28 ;  /* 0x0000001c046e7e25 */ /* 0x002fc8000f8e007b */
[----:B------:R-:W-:Y:S01]  /*4020*/  HFMA2 R4, -RZ, RZ, 0, 9.5367431640625e-07 ;  /* 0x00000010ff047431 */ /* 0x000fe200000001ff */
[----:B------:R1:W-:Y:S04]  /*4030*/  STG.E.128 desc[UR10][R110.64], R76 ;  /* 0x0000004c6e007986 */ /* 0x0003e8000c101d0a */
        /* <DEDUP_REMOVED lines=13> */
[----:B------:R-:W-:Y:S02]  /*4110*/  HADD2.F32 R107, -RZ, R194.H0_H0 ;  /* 0x200000c2ff6b7230 */ /* 0x000fe40000004100 */
[----:B------:R-:W-:Y:S01]  /*4120*/  FMUL.FTZ R84, R105, UR8 ;  /* 0x0000000869547c20 */ /* 0x000fe20008410000 */
[----:B------:R-:W-:Y:S01]  /*4130*/  FMUL.FTZ R86, R86, UR8 ;  /* 0x0000000856567c20 */ /* 0x000fe20008410000 */
[----:B------:R-:W-:Y:S01]  /*4140*/  FMUL.FTZ R85, R106, UR8 ;  /* 0x000000086a557c20 */ /* 0x000fe20008410000 */
[----:B------:R-:W-:Y:S01]  /*4150*/  FADD.FTZ R108, R143, -R108 ;  /* 0x8000006c8f6c7221 */ /* 0x000fe20000010000 */
[----:B------:R-:W-:-:S02]  /*4160*/  FMUL.FTZ R87, R84, UR7 ;  /* 0x0000000754577c20 */ /* 0x000fc40008410000 */
[----:B------:R-:W-:Y:S02]  /*4170*/  FMUL.FTZ R106, R85, UR7 ;  /* 0x00000007556a7c20 */ /* 0x000fe40008410000 */
[----:B-----5:R-:W-:Y:S01]  /*4180*/  FMUL.FTZ R4, R76, R87 ;  /* 0x000000574c047220 */ /* 0x020fe20000410000 */
[----:B------:R-:W-:Y:S01]  /*4190*/  FMUL.FTZ R76, R87, R36 ;  /* 0x00000024574c7220 */ /* 0x000fe20000410000 */
[----:B------:R-:W-:Y:S01]  /*41a0*/  FMUL.FTZ R105, R77, R106 ;  /* 0x0000006a4d697220 */ /* 0x000fe20000410000 */
[----:B------:R-:W-:Y:S01]  /*41b0*/  FMUL.FTZ R77, R106, R107 ;  /* 0x0000006b6a4d7220 */ /* 0x000fe20000410000 */
[----:B------:R-:W-:Y:S02]  /*41c0*/  HADD2.F32 R36, -RZ, R155.H0_H0 ;  /* 0x2000009bff247230 */ /* 0x000fe40000004100 */
[----:B------:R-:W-:Y:S01]  /*41d0*/  FMUL.FTZ R107, R86, UR7 ;  /* 0x00000007566b7c20 */ /* 0x000fe20008410000 */
[----:B------:R-:W-:-:S03]  /*41e0*/  FMUL.FTZ R87, R108, UR8 ;  /* 0x000000086c577c20 */ /* 0x000fc60008410000 */
[----:B------:R-:W-:Y:S01]  /*41f0*/  FMUL.FTZ R108, R78, R107 ;  /* 0x0000006b4e6c7220 */ /* 0x000fe20000410000 */
[----:B------:R-:W-:Y:S01]  /*4200*/  FMUL.FTZ R78, R107, R36 ;  /* 0x000000246b4e7220 */ /* 0x000fe20000410000 */
[----:B------:R-:W-:Y:S02]  /*4210*/  HADD2.F32 R107, -RZ, R194.H1_H1 ;  /* 0x300000c2ff6b7230 */ /* 0x000fe40000004100 */
[----:B------:R-:W-:-:S04]  /*4220*/  FMUL.FTZ R36, R87, UR7 ;  /* 0x0000000757247c20 */ /* 0x000fc80008410000 */
[----:B------:R-:W-:Y:S01]  /*4230*/  FMUL.FTZ R110, R79, R36 ;  /* 0x000000244f6e7220 */ /* 0x000fe20000410000 */
[----:B------:R-:W-:Y:S01]  /*4240*/  FMUL.FTZ R79, R36, R107 ;  /* 0x0000006b244f7220 */ /* 0x000fe20000410000 */
[----:B------:R-:W-:Y:S06]  /*4250*/  BRA `(.L_x_13078) ;  /* 0x00000000007c7947 */ /* 0x000fec0003800000 */
.L_x_13077:
[----:B------:R-:W-:Y:S01]  /*4260*/  MOV R4, UR4 ;  /* 0x0000000400047c02 */ /* 0x000fe20008000f00 */
[----:B------:R-:W-:Y:S01]  /*4270*/  HADD2.F32 R36, -RZ, R154.H0_H0 ;  /* 0x2000009aff247230 */ /* 0x000fe20000004100 */
[----:B------:R-:W-:-:S03]  /*4280*/  MOV R111, UR4 ;  /* 0x00000004006f7c02 */ /* 0x000fc60008000f00 */
[-C--:B------:R-:W-:Y:S01]  /*4290*/  FFMA.FTZ R105, R105, R4.reuse, UR5 ;  /* 0x0000000569697e23 */ /* 0x080fe20008010004 */
[----:B------:R-:W-:Y:S01]  /*42a0*/  FFMA.FTZ R107, R107, R4, UR5 ;  /* 0x000000056b6b7e23 */ /* 0x000fe20008010004 */
[----:B------:R-:W-:Y:S02]  /*42b0*/  FFMA.FTZ R106, R106, R111, UR5 ;  /* 0x000000056a6a7e23 */ /* 0x000fe4000801006f */
[----:B------:R-:W-:Y:S01]  /*42c0*/  FADD.FTZ R105, R140, -R105 ;  /* 0x800000698c697221 */ /* 0x000fe20000010000 */
[----:B------:R-:W-:Y:S01]  /*42d0*/  FADD.FTZ R142, R142, -R107 ;  /* 0x8000006b8e8e7221 */ /* 0x000fe20000010000 */
[----:B------:R-:W-:Y:S01]  /*42e0*/  FADD.FTZ R106, R141, -R106 ;  /* 0x8000006a8d6a7221 */ /* 0x000fe20000010000 */
[----:B------:R-:W-:Y:S01]  /*42f0*/  MOV R107, UR4 ;  /* 0x00000004006b7c02 */ /* 0x000fe20008000f00 */
[----:B------:R-:W-:Y:S01]  /*4300*/  FMUL.FTZ R105, R105, UR8 ;  /* 0x0000000869697c20 */ /* 0x000fe20008410000 */
[----:B------:R-:W-:Y:S01]  /*4310*/  FMUL.FTZ R142, R142, UR8 ;  /* 0x000000088e8e7c20 */ /* 0x000fe20008410000 */
[----:B------:R-:W-:-:S02]  /*4320*/  FMUL.FTZ R106, R106, UR8 ;  /* 0x000000086a6a7c20 */ /* 0x000fc40008410000 */
[----:B------:R-:W-:Y:S01]  /*4330*/  FMUL.FTZ R105, R105, UR7 ;  /* 0x0000000769697c20 */ /* 0x000fe20008410000 */
[----:B------:R-:W-:Y:S01]  /*4340*/  FFMA.FTZ R108, R108, R107, UR5 ;  /* 0x000000056c6c7e23 */ /* 0x000fe2000801006b */
[----:B------:R-:W-:Y:S01]  /*4350*/  FMUL.FTZ R106, R106, UR7 ;  /* 0x000000076a6a7c20 */ /* 0x000fe20008410000 */
[----:B------:R-:W-:Y:S02]  /*4360*/  HADD2.F32 R107, -RZ, R194.H0_H0 ;  /* 0x200000c2ff6b7230 */ /* 0x000fe40000004100 */
[----:B-----5:R-:W-:Y:S01]  /*4370*/  FMUL.FTZ R4, R76, R105 ;  /* 0x000000694c047220 */ /* 0x020fe20000410000 */
[----:B------:R-:W-:Y:S01]  /*4380*/  FMUL.FTZ R76, R105, R36 ;  /* 0x00000024694c7220 */ /* 0x000fe20000410000 */
[----:B------:R-:W-:Y:S01]  /*4390*/  FADD.FTZ R108, R143, -R108 ;  /* 0x8000006c8f6c7221 */ /* 0x000fe20000010000 */
[----:B------:R-:W-:Y:S01]  /*43a0*/  FMUL.FTZ R105, R77, R106 ;  /* 0x0000006a4d697220 */ /* 0x000fe20000410000 */
[----:B------:R-:W-:Y:S01]  /*43b0*/  FMUL.FTZ R77, R106, R107 ;  /* 0x0000006b6a4d7220 */ /* 0x000fe20000410000 */
[----:B------:R-:W-:Y:S01]  /*43c0*/  FMUL.FTZ R107, R142, UR7 ;  /* 0x000000078e6b7c20 */ /* 0x000fe20008410000 */
[----:B------:R-:W-:-:S02]  /*43d0*/  HADD2.F32 R36, -RZ, R155.H0_H0 ;  /* 0x2000009bff247230 */ /* 0x000fc40000004100 */
[----:B------:R-:W-:Y:S01]  /*43e0*/  FMUL.FTZ R106, R108, UR8 ;  /* 0x000000086c6a7c20 */ /* 0x000fe20008410000 */
[----:B------:R-:W-:Y:S02]  /*43f0*/  FMUL.FTZ R108, R78, R107 ;  /* 0x0000006b4e6c7220 */ /* 0x000fe40000410000 */
[----:B------:R-:W-:Y:S01]  /*4400*/  FMUL.FTZ R78, R107, R36 ;  /* 0x000000246b4e7220 */ /* 0x000fe20000410000 */
[----:B------:R-:W-:Y:S01]  /*4410*/  FMUL.FTZ R106, R106, UR7 ;  /* 0x000000076a6a7c20 */ /* 0x000fe20008410000 */
[----:B------:R-:W-:-:S03]  /*4420*/  HADD2.F32 R107, -RZ, R194.H1_H1 ;  /* 0x300000c2ff6b7230 */ /* 0x000fc60000004100 */
[----:B------:R-:W-:Y:S02]  /*4430*/  FMUL.FTZ R110, R79, R106 ;  /* 0x0000006a4f6e7220 */ /* 0x000fe40000410000 */
[----:B------:R-:W-:-:S07]  /*4440*/  FMUL.FTZ R79, R106, R107 ;  /* 0x0000006b6a4f7220 */ /* 0x000fce0000410000 */
.L_x_13078:
        /* <DEDUP_REMOVED lines=9> */
[--C-:B------:R-:W-:Y:S02]  /*44e0*/  SHF.R.U32.HI R36, RZ, 0x10, R45.reuse ;  /* 0x00000010ff247819 */ /* 0x100fe4000001162d */
[----:B------:R-:W-:Y:S02]  /*44f0*/  SHF.R.U64 R3, R44, 0x10, R45 ;  /* 0x000000102c037819 */ /* 0x000fe4000000122d */
[----:B------:R-:W-:Y:S01]  /*4500*/  PRMT R107, R36, 0x7610, R107 ;  /* 0x00007610246b7816 */ /* 0x000fe2000000006b */
[----:B------:R-:W-:Y:S06]  /*4510*/  @!P0 BRA `(.L_x_13079) ;  /* 0x0000000000848947 */ /* 0x000fec0003800000 */
[----:B------:R-:W-:Y:S01]  /*4520*/  MOV R36, UR4 ;  /* 0x0000000400247c02 */ /* 0x000fe20008000f00 */
[----:B------:R-:W-:Y:S01]  /*4530*/  HADD2.F32 R107, -RZ, R107.H0_H0 ;  /* 0x2000006bff6b7230 */ /* 0x000fe20000004100 */
[----:B------:R-:W-:Y:S02]  /*4540*/  MOV R84, UR4 ;  /* 0x0000000400547c02 */ /* 0x000fe40008000f00 */
[----:B------:R-:W-:Y:S01]  /*4550*/  MOV R86, UR4 ;  /* 0x0000000400567c02 */ /* 0x000fe20008000f00 */
[----:B------:R-:W-:Y:S01]  /*4560*/  FFMA.FTZ R37, R37, R36, UR5 ;  /* 0x0000000525257e23 */ /* 0x000fe20008010024 */
[----:B------:R-:W-:Y:S01]  /*4570*/  MOV R85, UR4 ;  /* 0x0000000400557c02 */ /* 0x000fe20008000f00 */
[----:B------:R-:W-:Y:S02]  /*4580*/  FFMA.FTZ R36, R89, R84, UR5 ;  /* 0x0000000559247e23 */ /* 0x000fe40008010054 */
[----:B------:R-:W-:Y:S01]  /*4590*/  FFMA.FTZ R91, R91, R86, UR5 ;  /* 0x000000055b5b7e23 */ /* 0x000fe20008010056 */
        /* <DEDUP_REMOVED lines=8> */
[----:B------:R-:W-:-:S02]  /*4620*/  HADD2.F32 R41, -RZ, R3.H0_H0 ;  /* 0x20000003ff297230 */ /* 0x000fc40000004100 */
[----:B------:R-:W-:Y:S01]  /*4630*/  FMUL.FTZ R87, R100, UR8 ;  /* 0x0000000864577c20 */ /* 0x000fe20008410000 */
[----:B------:R-:W-:Y:S02]  /*4640*/  HADD2.F32 R40, -RZ, R45.H0_H0 ;  /* 0x2000002dff287230 */ /* 0x000fe40000004100 */
[----:B------:R-:W-:Y:S01]  /*4650*/  FMUL.FTZ R38, R85, UR7 ;  /* 0x0000000755267c20 */ /* 0x000fe20008410000 */
[----:B------:R-:W-:Y:S02]  /*4660*/  HADD2.F32 R36, -RZ, R44.H0_H0 ;  /* 0x2000002cff247230 */ /* 0x000fe40000004100 */
[----:B------:R-:W-:Y:S01]  /*4670*/  FMUL.FTZ R39, R86, UR7 ;  /* 0x0000000756277c20 */ /* 0x000fe20008410000 */
[----:B------:R-:W-:Y:S01]  /*4680*/  FMUL.FTZ R3, R84, UR7 ;  /* 0x0000000754037c20 */ /* 0x000fe20008410000 */
[----:B------:R-:W-:Y:S01]  /*4690*/  FMUL.FTZ R100, R87, UR7 ;  /* 0x0000000757647c20 */ /* 0x000fe20008410000 */
[----:B-----5:R-:W-:Y:S01]  /*46a0*/  FMUL.FTZ R91, R77, R38 ;  /* 0x000000264d5b7220 */ /* 0x020fe20000410000 */
[----:B------:R-:W-:Y:S01]  /*46b0*/  FMUL.FTZ R37, R38, R41 ;  /* 0x0000002926257220 */ /* 0x000fe20000410000 */
[----:B------:R-:W-:Y:S01]  /*46c0*/  FMUL.FTZ R78, R78, R39 ;  /* 0x000000274e4e7220 */ /* 0x000fe20000410000 */
[----:B------:R-:W-:Y:S01]  /*46d0*/  FMUL.FTZ R38, R39, R40 ;  /* 0x0000002827267220 */ /* 0x000fe20000410000 */
[----:B------:R-:W-:Y:S01]  /*46e0*/  FMUL.FTZ R89, R76, R3 ;  /* 0x000000034c597220 */ /* 0x000fe20000410000 */
[----:B------:R-:W-:Y:S01]  /*46f0*/  FMUL.FTZ R79, R79, R100 ;  /* 0x000000644f4f7220 */ /* 0x000fe20000410000 */
[----:B------:R-:W-:Y:S01]  /*4700*/  FMUL.FTZ R36, R3, R36 ;  /* 0x0000002403247220 */ /* 0x000fe20000410000 */
[----:B------:R-:W-:Y:S01]  /*4710*/  FMUL.FTZ R39, R100, R107 ;  /* 0x0000006b64277220 */ /* 0x000fe20000410000 */
[----:B------:R-:W-:Y:S06]  /*4720*/  BRA `(.L_x_13080) ;  /* 0x00000000007c7947 */ /* 0x000fec0003800000 */
.L_x_13079:
[----:B------:R-:W-:Y:S01]  /*4730*/  MOV R36, UR4 ;  /* 0x0000000400247c02 */ /* 0x000fe20008000f00 */
[----:B------:R-:W-:Y:S01]  /*4740*/  HADD2.F32 R111, -RZ, R107.H0_H0 ;  /* 0x2000006bff6f7230 */ /* 0x000fe20000004100 */
[----:B------:R-:W-:-:S03]  /*4750*/  MOV R106, UR4 ;  /* 0x00000004006a7c02 */ /* 0x000fc60008000f00 */
[----:B------:R-:W-:Y:S02]  /*4760*/  FFMA.FTZ R37, R37, R36, UR5 ;  /* 0x0000000525257e23 */ /* 0x000fe40008010024 */
[-C--:B------:R-:W-:Y:S01]  /*4770*/  FFMA.FTZ R36, R89, R106.reuse, UR5 ;  /* 0x0000000559247e23 */ /* 0x080fe2000801006a */
[----:B------:R-:W-:Y:S01]  /*4780*/  MOV R89, UR4 ;  /* 0x0000000400597c02 */ /* 0x000fe20008000f00 */
[----:B------:R-:W-:Y:S01]  /*4790*/  FFMA.FTZ R91, R91, R106, UR5 ;  /* 0x000000055b5b7e23 */ /* 0x000fe2000801006a */
[----:B------:R-:W-:Y:S01]  /*47a0*/  FADD.FTZ R37, R38, -R37 ;  /* 0x8000002526257221 */ /* 0x000fe20000010000 */
[----:B------:R-:W-:Y:S01]  /*47b0*/  FADD.FTZ R39, R39, -R36 ;  /* 0x8000002427277221 */ /* 0x000fe20000010000 */
[----:B------:R-:W-:Y:S02]  /*47c0*/  HADD2.F32 R36, -RZ, R44.H0_H0 ;  /* 0x2000002cff247230 */ /* 0x000fe40000004100 */
[----:B------:R-:W-:Y:S01]  /*47d0*/  FFMA.FTZ R100, R100, R89, UR5 ;  /* 0x0000000564647e23 */ /* 0x000fe20008010059 */
[----:B------:R-:W-:Y:S01]  /*47e0*/  FADD.FTZ R91, R40, -R91 ;  /* 0x8000005b285b7221 */ /* 0x000fe20000010000 */
[----:B------:R-:W-:Y:S01]  /*47f0*/  FMUL.FTZ R37, R37, UR8 ;  /* 0x0000000825257c20 */ /* 0x000fe20008410000 */
[----:B------:R-:W-:Y:S01]  /*4800*/  FMUL.FTZ R39, R39, UR8 ;  /* 0x0000000827277c20 */ /* 0x000fe20008410000 */
[----:B------:R-:W-:Y:S01]  /*4810*/  FADD.FTZ R100, R41, -R100 ;  /* 0x8000006429647221 */ /* 0x000fe20000010000 */
[----:B------:R-:W-:Y:S01]  /*4820*/  FMUL.FTZ R91, R91, UR8 ;  /* 0x000000085b5b7c20 */ /* 0x000fe20008410000 */
[----:B------:R-:W-:-:S02]  /*4830*/  HADD2.F32 R41, -RZ, R3.H0_H0 ;  /* 0x20000003ff297230 */ /* 0x000fc40000004100 */
[----:B------:R-:W-:Y:S01]  /*4840*/  FMUL.FTZ R3, R37, UR7 ;  /* 0x0000000725037c20 */ /* 0x000fe20008410000 */
        /* <DEDUP_REMOVED lines=12> */
[----:B------:R-:W-:-:S07]  /*4910*/  FMUL.FTZ R38, R107, R38 ;  /* 0x000000266b267220 */ /* 0x000fce0000410000 */
.L_x_13080:
[----:B------:R-:W1:Y:S01]  /*4920*/  @P0 LDC.64 R40, c[0x0][0x478] ;  /* 0x00011e00ff280b82 */ /* 0x000e620000000a00 */
[----:B------:R-:W-:Y:S01]  /*4930*/  MOV R3, 0x10 ;  /* 0x0000001000037802 */ /* 0x000fe20000000f00 */
[----:B------:R-:W-:-:S05]  /*4940*/  HFMA2 R77, -RZ, RZ, 0, 9.5367431640625e-07 ;  /* 0x00000010ff4d7431 */ /* 0x000fca00000001ff */
[----:B------:R-:W-:-:S04]  /*4950*/  IMAD.WIDE.U32 R76, R0, R77, UR26 ;  /* 0x0000001a004c7e25 */ /* 0x000fc8000f8e004d */
[----:B-1----:R-:W-:-:S04]  /*4960*/  @P0 IMAD.WIDE.U32 R40, R2, 0x10, R40 ;  /* 0x0000001002280825 */ /* 0x002fc800078e0028 */
[----:B------:R-:W-:Y:S01]  /*4970*/  IMAD.WIDE.U32 R2, R2, R3, UR28 ;  /* 0x0000001c02027e25 */ /* 0x000fe2000f8e0003 */
[----:B------:R-:W-:Y:S04]  /*4980*/  @P0 STG.E.128 desc[UR10][R40.64], R84 ;  /* 0x0000005428000986 */ /* 0x000fe8000c101d0a */
[----:B------:R1:W-:Y:S04]  /*4990*/  STG.E.128 desc[UR10][R2.64], R36 ;  /* 0x0000002402007986 */ /* 0x0003e8000c101d0a */
[----:B-1----:R1:W5:Y:S01]  /*49a0*/  LDG.E.128 R36, desc[UR10][R76.64] ;  /* 0x0000000a4c247981 */ /* 0x002362000c1e1d00 */
[----:B------:R-:W-:-:S02]  /*49b0*/  SHF.R.U64 R100, R46, 0x10, R47 ;  /* 0x000000102e647819 */ /* 0x000fc4000000122f */
[----:B------:R-:W-:Y:S02]  /*49c0*/  SHF.R.U32.HI R107, RZ, 0x10, R47 ;  /* 0x00000010ff6b7819 */ /* 0x000fe4000001162f */
[----:B------:R-:W-:Y:S01]  /*49d0*/  PRMT R41, R100, 0x7610, R41 ;  /* 0x0000761064297816 */ /* 0x000fe20000000029 */
[----:B------:R-:W-:Y:S06]  /*49e0*/  @!P0 BRA `(.L_x_13081) ;  /* 0x0000000000848947 */ /* 0x000fec0003800000 */
[----:B------:R-:W-:Y:S01]  /*49f0*/  MOV R3, UR4 ;  /* 0x0000000400037c02 */ /* 0x000fe20008000f00 */
[----:B------:R-:W-:Y:S01]  /*4a00*/  HADD2.F32 R41, -RZ, R41.H0_H0 ;  /* 0x20000029ff297230 */ /* 0x000fe20000004100 */
[----:B------:R-:W-:Y:S01]  /*4a10*/  MOV R2, UR4 ;  /* 0x0000000400027c02 */ /* 0x000fe20008000f00 */
[----:B------:R-:W-:Y:S01]  /*4a20*/  HADD2.F32 R107, -RZ, R107.H0_H0 ;  /* 0x2000006bff6b7230 */ /* 0x000fe20000004100 */
[----:B------:R-:W-:Y:S01]  /*4a30*/  MOV R40, UR4 ;  /* 0x0000000400287c02 */ /* 0x000fe20008000f00 */
[----:B------:R-:W-:Y:S01]  /*4a40*/  FFMA.FTZ R102, R102, R3, UR5 ;  /* 0x0000000566667e23 */ /* 0x000fe20008010003 */
[----:B-1----:R-:W-:Y:S01]  /*4a50*/  MOV R77, UR4 ;  /* 0x00000004004d7c02 */ /* 0x002fe20008000f00 */
[----:B------:R-:W-:Y:S01]  /*4a60*/  FFMA.FTZ R101, R101, R2, UR5 ;  /* 0x0000000565657e23 */ /* 0x000fe20008010002 */
[----:B------:R-:W-:Y:S02]  /*4a70*/  HADD2.F32 R2, -RZ, R46.H0_H0 ;  /* 0x2000002eff027230 */ /* 0x000fe40000004100 */
        /* <DEDUP_REMOVED lines=11> */
[----:B------:R-:W-:Y:S01]  /*4b30*/  FMUL.FTZ R3, R84, UR7 ;  /* 0x0000000754037c20 */ /* 0x000fe20008410000 */
        /* <DEDUP_REMOVED lines=12> */
.L_x_13081:
        /* <DEDUP_REMOVED lines=32> */
.L_x_13082:
[----:B------:R-:W1:Y:S01]  /*4e00*/  @P0 LDC.64 R2, c[0x0][0x478] ;  /* 0x00011e00ff020b82 */ /* 0x000e620000000a00 */
[----:B------:R-:W-:-:S05]  /*4e10*/  MOV R41, 0x10 ;  /* 0x0000001000297802 */ /* 0x000fca0000000f00 */
[----:B------:R-:W-:-:S04]  /*4e20*/  IMAD.WIDE.U32 R40, R0, R41, UR28 ;  /* 0x0000001c00287e25 */ /* 0x000fc8000f8e0029 */
[----:B-1----:R-:W-:-:S05]  /*4e30*/  @P0 IMAD.WIDE.U32 R2, R0, 0x10, R2 ;  /* 0x0000001000020825 */ /* 0x002fca00078e0002 */
[----:B------:R1:W-:Y:S04]  /*4e40*/  @P0 STG.E.128 desc[UR10][R2.64], R84 ;  /* 0x0000005402000986 */ /* 0x0003e8000c101d0a */
[----:B------:R1:W-:Y:S01]  /*4e50*/  STG.E.128 desc[UR10][R40.64], R36 ;  /* 0x0000002428007986 */ /* 0x0003e2000c101d0a */
[----:B------:R-:W-:Y:S05]  /*4e60*/  BRA `(.L_x_13083) ;  /* 0x0000002400607947 */ /* 0x000fea0003800000 */
.L_x_13066:
[----:B------:R-:W-:-:S05]  /*4e70*/  HFMA2 R76, -RZ, RZ, 0, 9.5367431640625e-07 ;  /* 0x00000010ff4c7431 */ /* 0x000fca00000001ff */
[----:B------:R-:W-:-:S06]  /*4e80*/  IMAD.WIDE.U32 R76, R163, R76, UR26 ;  /* 0x0000001aa34c7e25 */ /* 0x000fcc000f8e004c */
[----:B------:R-:W5:Y:S01]  /*4e90*/  LDG.E.128 R76, desc[UR10][R76.64] ;  /* 0x0000000a4c4c7981 */ /* 0x000f62000c1e1d00 */
[----:B------:R-:W-:-:S04]  /*4ea0*/  UISETP.NE.U32.AND UP1, UPT, UR24, URZ, UPT ;  /* 0x000000ff1800728c */ /* 0x000fc8000bf25070 */
[----:B------:R-:W-:-:S09]  /*4eb0*/  UISETP.NE.AND.EX UP1, UPT, UR25, URZ, UPT, UP1 ;  /* 0x000000ff1900728c */ /* 0x000fd2000bf25310 */
[----:B------:R-:W-:Y:S05]  /*4ec0*/  BRA.U UP1, `(.L_x_13084) ;  /* 0x0000000101847547 */ /* 0x000fea000b800000 */
        /* <DEDUP_REMOVED lines=10> */
[----:B-----5:R-:W-:Y:S02]  /*4f70*/  FFMA.FTZ R188, R188, UR8, R81 ;  /* 0x00000008bcbc7c23 */ /* 0x020fe40008010051 */
[----:B------:R-:W-:Y:S01]  /*4f80*/  FFMA.FTZ R93, R185, R93, UR5 ;  /* 0x00000005b95d7e23 */ /* 0x000fe2000801005d */
[----:B------:R-:W-:Y:S01]  /*4f90*/  FFMA.FTZ R92, R92, UR8, R80 ;  /* 0x000000085c5c7c23 */ /* 0x000fe20008010050 */
[----:B------:R-:W-:Y:S02]  /*4fa0*/  FMUL.FTZ R188, R188, UR7 ;  /* 0x00000007bcbc7c20 */ /* 0x000fe40008410000 */
[----:B------:R-:W-:Y:S01]  /*4fb0*/  FADD.FTZ R189, R189, -R93 ;  /* 0x8000005dbdbd7221 */ /* 0x000fe20000010000 */
[----:B------:R-:W-:-:S03]  /*4fc0*/  MOV R93, UR4 ;  /* 0x00000004005d7c02 */ /* 0x000fc60008000f00 */
[----:B------:R-:W-:Y:S02]  /*4fd0*/  FFMA.FTZ R189, R189, UR8, R82 ;  /* 0x00000008bdbd7c23 */ /* 0x000fe40008010052 */
[----:B------:R-:W-:Y:S02]  /*4fe0*/  FFMA.FTZ R93, R187, R93, UR5 ;  /* 0x00000005bb5d7e23 */ /* 0x000fe4000801005d */
[----:B------:R-:W-:Y:S02]  /*4ff0*/  FMUL.FTZ R189, R189, UR7 ;  /* 0x00000007bdbd7c20 */ /* 0x000fe40008410000 */
[----:B------:R-:W-:Y:S01]  /*5000*/  FADD.FTZ R191, R191, -R93 ;  /* 0x8000005dbfbf7221 */ /* 0x000fe20000010000 */
[----:B------:R-:W-:-:S03]  /*5010*/  FMUL.FTZ R93, R92, UR7 ;  /* 0x000000075c5d7c20 */ /* 0x000fc60008410000 */
[----:B------:R-:W-:Y:S01]  /*5020*/  FFMA.FTZ R191, R191, UR8, R83 ;  /* 0x00000008bfbf7c23 */ /* 0x000fe20008010053 */
[-C--:B------:R-:W-:Y:S01]  /*5030*/  FMUL.FTZ R92, R76, R93.reuse ;  /* 0x0000005d4c5c7220 */ /* 0x080fe20000410000 */
[----:B------:R-:W-:Y:S01]  /*5040*/  FMUL.FTZ R76, R94, R93 ;  /* 0x0000005d5e4c7220 */ /* 0x000fe20000410000 */
[----:B------:R-:W-:Y:S02]  /*5050*/  HADD2.F32 R94, -RZ, R199.H0_H0 ;  /* 0x200000c7ff5e7230 */ /* 0x000fe40000004100 */
[-C--:B------:R-:W-:Y:S01]  /*5060*/  FMUL.FTZ R93, R77, R188.reuse ;  /* 0x000000bc4d5d7220 */ /* 0x080fe20000410000 */
[----:B------:R-:W-:Y:S02]  /*5070*/  FMUL.FTZ R191, R191, UR7 ;  /* 0x00000007bfbf7c20 */ /* 0x000fe40008410000 */
[----:B------:R-:W-:Y:S01]  /*5080*/  FMUL.FTZ R77, R94, R188 ;  /* 0x000000bc5e4d7220 */ /* 0x000fe20000410000 */
[-C--:B------:R-:W-:Y:S01]  /*5090*/  FMUL.FTZ R94, R78, R189.reuse ;  /* 0x000000bd4e5e7220 */ /* 0x080fe20000410000 */
[----:B------:R-:W-:Y:S01]  /*50a0*/  FMUL.FTZ R78, R95, R189 ;  /* 0x000000bd5f4e7220 */ /* 0x000fe20000410000 */
[-C--:B------:R-:W-:Y:S01]  /*50b0*/  FMUL.FTZ R95, R79, R191.reuse ;  /* 0x000000bf4f5f7220 */ /* 0x080fe20000410000 */
[----:B------:R-:W-:Y:S01]  /*50c0*/  FMUL.FTZ R79, R96, R191 ;  /* 0x000000bf604f7220 */ /* 0x000fe20000410000 */
[----:B------:R-:W-:Y:S06]  /*50d0*/  BRA `(.L_x_13085) ;  /* 0x0000000000807947 */ /* 0x000fec0003800000 */
.L_x_13084:
        /* <DEDUP_REMOVED lines=11> */
[----:B-----5:R-:W-:Y:S01]  /*5190*/  FFMA.FTZ R84, R84, UR8, R80 ;  /* 0x0000000854547c23 */ /* 0x020fe20008010050 */
[----:B------:R-:W-:Y:S01]  /*51a0*/  FADD.FTZ R86, R189, -R86 ;  /* 0x80000056bd567221 */ /* 0x000fe20000010000 */
[----:B------:R-:W-:Y:S01]  /*51b0*/  FFMA.FTZ R85, R85, UR8, R81 ;  /* 0x0000000855557c23 */ /* 0x000fe20008010051 */
[----:B------:R-:W-:Y:S01]  /*51c0*/  FADD.FTZ R87, R191, -R87 ;  /* 0x80000057bf577221 */ /* 0x000fe20000010000 */
[----:B------:R-:W-:Y:S01]  /*51d0*/  FMUL.FTZ R94, R84, UR7 ;  /* 0x00000007545e7c20 */ /* 0x000fe20008410000 */
[----:B------:R-:W-:Y:S01]  /*51e0*/  FFMA.FTZ R86, R86, UR8, R82 ;  /* 0x0000000856567c23 */ /* 0x000fe20008010052 */
[----:B------:R-:W-:Y:S01]  /*51f0*/  FMUL.FTZ R95, R85, UR7 ;  /* 0x00000007555f7c20 */ /* 0x000fe20008410000 */
[----:B------:R-:W-:Y:S01]  /*5200*/  FFMA.FTZ R87, R87, UR8, R83 ;  /* 0x0000000857577c23 */ /* 0x000fe20008010053 */
[-C--:B------:R-:W-:Y:S01]  /*5210*/  FMUL.FTZ R92, R76, R94.reuse ;  /* 0x0000005e4c5c7220 */ /* 0x080fe20000410000 */
[----:B------:R-:W-:Y:S01]  /*5220*/  FMUL.FTZ R76, R93, R94 ;  /* 0x0000005e5d4c7220 */ /* 0x000fe20000410000 */
[----:B------:R-:W-:-:S02]  /*5230*/  HADD2.F32 R94, -RZ, R199.H0_H0 ;  /* 0x200000c7ff5e7230 */ /* 0x000fc40000004100 */
[-C--:B------:R-:W-:Y:S01]  /*5240*/  FMUL.FTZ R93, R77, R95.reuse ;  /* 0x0000005f4d5d7220 */ /* 0x080fe20000410000 */
        /* <DEDUP_REMOVED lines=9> */
.L_x_13085:
[----:B------:R-:W-:-:S04]  /*52e0*/  ISETP.NE.U32.AND P0, PT, RZ, UR24, PT ;  /* 0x00000018ff007c0c */ /* 0x000fc8000bf05070 */
[----:B------:R-:W-:-:S13]  /*52f0*/  ISETP.NE.AND.EX P0, PT, RZ, UR25, PT, P0 ;  /* 0x00000019ff007c0c */ /* 0x000fda000bf05300 */
[----:B------:R-:W1:Y:S02]  /*5300*/  @P0 LDC.64 R96, c[0x0][0x478] ;  /* 0x00011e00ff600b82 */ /* 0x000e640000000a00 */
[----:B-1----:R-:W-:-:S05]  /*5310*/  @P0 IMAD.WIDE.U32 R96, R163, 0x10, R96 ;  /* 0x00000010a3600825 */ /* 0x002fca00078e0060 */
[----:B------:R1:W-:Y:S02]  /*5320*/  @P0 STG.E.128 desc[UR10][R96.64], R84 ;  /* 0x0000005460000986 */ /* 0x0003e4000c101d0a */
[----:B-1----:R-:W-:-:S05]  /*5330*/  MOV R96, 0x10 ;  /* 0x0000001000607802 */ /* 0x002fca0000000f00 */
[----:B------:R-:W-:-:S05]  /*5340*/  IMAD.WIDE.U32 R96, R163, R96, UR28 ;  /* 0x0000001ca3607e25 */ /* 0x000fca000f8e0060 */
[----:B------:R1:W-:Y:S02]  /*5350*/  STG.E.128 desc[UR10][R96.64], R76 ;  /* 0x0000004c60007986 */ /* 0x0003e4000c101d0a */
[----:B-1----:R-:W-:-:S05]  /*5360*/  HFMA2 R76, -RZ, RZ, 0, 9.5367431640625e-07 ;  /* 0x00000010ff4c7431 */ /* 0x002fca00000001ff */
        /* <DEDUP_REMOVED lines=14> */
[----:B------:R-:W-:Y:S01]  /*5450*/  FFMA.FTZ R84, R84, UR8, R72 ;  /* 0x0000000854547c23 */ /* 0x000fe20008010048 */
[----:B------:R-:W-:Y:S01]  /*5460*/  FADD.FTZ R86, R170, -R86 ;  /* 0x80000056aa567221 */ /* 0x000fe20000010000 */
[----:B------:R-:W-:Y:S01]  /*5470*/  FFMA.FTZ R85, R85, UR8, R73 ;  /* 0x0000000855557c23 */ /* 0x000fe20008010049 */
[----:B------:R-:W-:Y:S01]  /*5480*/  FADD.FTZ R87, R171, -R87 ;  /* 0x80000057ab577221 */ /* 0x000fe20000010000 */
[----:B------:R-:W-:Y:S01]  /*5490*/  FMUL.FTZ R98, R84, UR7 ;  /* 0x0000000754627c20 */ /* 0x000fe20008410000 */
[----:B------:R-:W-:Y:S01]  /*54a0*/  FFMA.FTZ R86, R86, UR8, R74 ;  /* 0x0000000856567c23 */ /* 0x000fe2000801004a */
[----:B------:R-:W-:Y:S01]  /*54b0*/  FMUL.FTZ R99, R85, UR7 ;  /* 0x0000000755637c20 */ /* 0x000fe20008410000 */
[----:B------:R-:W-:Y:S01]  /*54c0*/  FFMA.FTZ R87, R87, UR8, R75 ;  /* 0x0000000857577c23 */ /* 0x000fe2000801004b */
[-C--:B-----5:R-:W-:Y:S01]  /*54d0*/  FMUL.FTZ R96, R76, R98.reuse ;  /* 0x000000624c607220 */ /* 0x0a0fe20000410000 */
        /* <DEDUP_REMOVED lines=13> */
.L_x_13086:
        /* <DEDUP_REMOVED lines=10> */
[----:B------:R-:W-:Y:S02]  /*5650*/  FFMA.FTZ R169, R169, UR8, R73 ;  /* 0x00000008a9a97c23 */ /* 0x000fe40008010049 */
        /* <DEDUP_REMOVED lines=11> */
[-C--:B-----5:R-:W-:Y:S01]  /*5710*/  FMUL.FTZ R96, R76, R97.reuse ;  /* 0x000000614c607220 */ /* 0x0a0fe20000410000 */
        /* <DEDUP_REMOVED lines=8> */
[----:B------:R-:W-:-:S07]  /*57a0*/  FMUL.FTZ R79, R120, R171 ;  /* 0x000000ab784f7220 */ /* 0x000fce0000410000 */
.L_x_13087:
        /* <DEDUP_REMOVED lines=20> */
[----:B------:R-:W-:Y:S01]  /*58f0*/  FFMA.FTZ R84, R84, UR8, R68 ;  /* 0x0000000854547c23 */ /* 0x000fe20008010044 */
[----:B------:R-:W-:Y:S01]  /*5900*/  FADD.FTZ R86, R118, -R86 ;  /* 0x8000005676567221 */ /* 0x000fe20000010000 */
[----:B------:R-:W-:Y:S01]  /*5910*/  FADD.FTZ R87, R119, -R87 ;  /* 0x8000005777577221 */ /* 0x000fe20000010000 */
[----:B------:R-:W-:-:S02]  /*5920*/  HADD2.F32 R118, -RZ, R148.H0_H0 ;  /* 0x20000094ff767230 */ /* 0x000fc40000004100 */
[----:B------:R-:W-:Y:S01]  /*5930*/  FMUL.FTZ R119, R84, UR7 ;  /* 0x0000000754777c20 */ /* 0x000fe20008410000 */
[----:B------:R-:W-:Y:S01]  /*5940*/  FFMA.FTZ R85, R159, UR8, R69 ;  /* 0x000000089f557c23 */ /* 0x000fe20008010045 */
[----:B------:R-:W-:Y:S01]  /*5950*/  FFMA.FTZ R86, R86, UR8, R70 ;  /* 0x0000000856567c23 */ /* 0x000fe20008010046 */
[----:B------:R-:W-:Y:S01]  /*5960*/  FFMA.FTZ R87, R87, UR8, R71 ;  /* 0x0000000857577c23 */ /* 0x000fe20008010047 */
[-C--:B-----5:R-:W-:Y:S01]  /*5970*/  FMUL.FTZ R117, R76, R119.reuse ;  /* 0x000000774c757220 */ /* 0x0a0fe20000410000 */
[----:B------:R-:W-:Y:S01]  /*5980*/  FMUL.FTZ R76, R118, R119 ;  /* 0x00000077764c7220 */ /* 0x000fe20000410000 */
[----:B------:R-:W-:Y:S02]  /*5990*/  HADD2.F32 R118, -RZ, R197.H0_H0 ;  /* 0x200000c5ff767230 */ /* 0x000fe40000004100 */
[----:B------:R-:W-:-:S04]  /*59a0*/  FMUL.FTZ R119, R85, UR7 ;  /* 0x0000000755777c20 */ /* 0x000fc80008410000 */
[-C--:B------:R-:W-:Y:S01]  /*59b0*/  FMUL.FTZ R120, R77, R119.reuse ;  /* 0x000000774d787220 */ /* 0x080fe20000410000 */
[----:B------:R-:W-:Y:S01]  /*59c0*/  FMUL.FTZ R77, R118, R119 ;  /* 0x00000077764d7220 */ /* 0x000fe20000410000 */
[----:B------:R-:W-:Y:S02]  /*59d0*/  HADD2.F32 R118, -RZ, R149.H0_H0 ;  /* 0x20000095ff767230 */ /* 0x000fe40000004100 */
[----:B------:R-:W-:-:S04]  /*59e0*/  FMUL.FTZ R119, R86, UR7 ;  /* 0x0000000756777c20 */ /* 0x000fc80008410000 */
[-C--:B------:R-:W-:Y:S01]  /*59f0*/  FMUL.FTZ R121, R78, R119.reuse ;  /* 0x000000774e797220 */ /* 0x080fe20000410000 */
[----:B------:R-:W-:Y:S01]  /*5a00*/  FMUL.FTZ R78, R118, R119 ;  /* 0x00000077764e7220 */ /* 0x000fe20000410000 */
[----:B------:R-:W-:Y:S02]  /*5a10*/  HADD2.F32 R118, -RZ, R197.H1_H1 ;  /* 0x300000c5ff767230 */ /* 0x000fe40000004100 */
[----:B------:R-:W-:-:S04]  /*5a20*/  FMUL.FTZ R119, R87, UR7 ;  /* 0x0000000757777c20 */ /* 0x000fc80008410000 */
[-C--:B------:R-:W-:Y:S01]  /*5a30*/  FMUL.FTZ R122, R79, R119.reuse ;  /* 0x000000774f7a7220 */ /* 0x080fe20000410000 */
[----:B------:R-:W-:Y:S01]  /*5a40*/  FMUL.FTZ R79, R118, R119 ;  /* 0x00000077764f7220 */ /* 0x000fe20000410000 */
[----:B------:R-:W-:Y:S06]  /*5a50*/  BRA `(.L_x_13089) ;  /* 0x0000000000807947 */ /* 0x000fec0003800000 */
.L_x_13088:
[----:B------:R-:W-:Y:S02]  /*5a60*/  MOV R121, UR4 ;  /* 0x0000000400797c02 */ /* 0x000fe40008000f00 */
[----:B------:R-:W-:-:S03]  /*5a70*/  MOV R120, UR4 ;  /* 0x0000000400787c02 */ /* 0x000fc60008000f00 */
[----:B------:R-:W-:Y:S02]  /*5a80*/  FFMA.FTZ R121, R159, R121, UR5 ;  /* 0x000000059f797e23 */ /* 0x000fe40008010079 */
[----:B------:R-:W-:Y:S02]  /*5a90*/  FFMA.FTZ R120, R158, R120, UR5 ;  /* 0x000000059e787e23 */ /* 0x000fe40008010078 */
[----:B------:R-:W-:Y:S01]  /*5aa0*/  FADD.FTZ R117, R117, -R121 ;  /* 0x8000007975757221 */ /* 0x000fe20000010000 */
[----:B------:R-:W-:Y:S01]  /*5ab0*/  MOV R121, UR4 ;  /* 0x0000000400797c02 */ /* 0x000fe20008000f00 */
[----:B------:R-:W-:Y:S02]  /*5ac0*/  FADD.FTZ R120, R160, -R120 ;  /* 0x80000078a0787221 */ /* 0x000fe40000010000 */
[----:B------:R-:W-:Y:S02]  /*5ad0*/  FFMA.FTZ R122, R117, UR8, R69 ;  /* 0x00000008757a7c23 */ /* 0x000fe40008010045 */
[----:B------:R-:W-:Y:S01]  /*5ae0*/  FFMA.FTZ R121, R161, R121, UR5 ;  /* 0x00000005a1797e23 */ /* 0x000fe20008010079 */
[----:B------:R-:W-:Y:S01]  /*5af0*/  FFMA.FTZ R120, R120, UR8, R68 ;  /* 0x0000000878787c23 */ /* 0x000fe20008010044 */
[----:B------:R-:W-:-:S02]  /*5b00*/  FMUL.FTZ R122, R122, UR7 ;  /* 0x000000077a7a7c20 */ /* 0x000fc40008410000 */
[----:B------:R-:W-:Y:S01]  /*5b10*/  FADD.FTZ R118, R118, -R121 ;  /* 0x8000007976767221 */ /* 0x000fe20000010000 */
[----:B------:R-:W-:Y:S01]  /*5b20*/  MOV R121, UR4 ;  /* 0x0000000400797c02 */ /* 0x000fe20008000f00 */
[----:B------:R-:W-:Y:S02]  /*5b30*/  FMUL.FTZ R120, R120, UR7 ;  /* 0x0000000778787c20 */ /* 0x000fe40008410000 */
[----:B------:R-:W-:Y:S02]  /*5b40*/  FFMA.FTZ R118, R118, UR8, R70 ;  /* 0x0000000876767c23 */ /* 0x000fe40008010046 */
[----:B------:R-:W-:Y:S01]  /*5b50*/  FFMA.FTZ R121, R162, R121, UR5 ;  /* 0x00000005a2797e23 */ /* 0x000fe20008010079 */
[----:B-----5:R-:W-:Y:S01]  /*5b60*/  FMUL.FTZ R117, R76, R120 ;  /* 0x000000784c757220 */ /* 0x020fe20000410000 */
[----:B------:R-:W-:Y:S02]  /*5b70*/  FMUL.FTZ R118, R118, UR7 ;  /* 0x0000000776767c20 */ /* 0x000fe40008410000 */
[----:B------:R-:W-:Y:S01]  /*5b80*/  FADD.FTZ R119, R119, -R121 ;  /* 0x8000007977777221 */ /* 0x000fe20000010000 */
[----:B------:R-:W-:-:S03]  /*5b90*/  HADD2.F32 R121, -RZ, R148.H0_H0 ;  /* 0x20000094ff797230 */ /* 0x000fc60000004100 */
[----:B------:R-:W-:Y:S02]  /*5ba0*/  FFMA.FTZ R119, R119, UR8, R71 ;  /* 0x0000000877777c23 */ /* 0x000fe40008010047 */
[----:B------:R-:W-:Y:S01]  /*5bb0*/  FMUL.FTZ R76, R121, R120 ;  /* 0x00000078794c7220 */ /* 0x000fe20000410000 */
[----:B------:R-:W-:Y:S02]  /*5bc0*/  HADD2.F32 R121, -RZ, R197.H0_H0 ;  /* 0x200000c5ff797230 */ /* 0x000fe40000004100 */
[-C--:B------:R-:W-:Y:S01]  /*5bd0*/  FMUL.FTZ R120, R77, R122.reuse ;  /* 0x0000007a4d787220 */ /* 0x080fe20000410000 */
        /* <DEDUP_REMOVED lines=8> */
.L_x_13089:
[----:B------:R-:W1:Y:S01]  /*5c60*/  @P0 LDC.64 R118, c[0x0][0x478] ;  /* 0x00011e00ff760b82 */ /* 0x000e620000000a00 */
[----:B------:R-:W-:Y:S01]  /*5c70*/  MOV R157, 0x10 ;  /* 0x00000010009d7802 */ /* 0x000fe20000000f00 */
[----:B------:R-:W-:Y:S02]  /*5c80*/  HFMA2 R123, -RZ, RZ, 0, 9.5367431640625e-07 ;  /* 0x00000010ff7b7431 */ /* 0x000fe400000001ff */
[----:B-1----:R-:W-:-:S04]  /*5c90*/  @P0 IMAD.WIDE.U32 R118, R156, 0x10, R118 ;  /* 0x000000109c760825 */ /* 0x002fc800078e0076 */
[----:B------:R-:W-:Y:S01]  /*5ca0*/  IMAD.WIDE.U32 R156, R156, R157, UR28 ;  /* 0x0000001c9c9c7e25 */ /* 0x000fe2000f8e009d */
[----:B------:R-:W-:Y:S04]  /*5cb0*/  @P0 STG.E.128 desc[UR10][R118.64], R84 ;  /* 0x0000005476000986 */ /* 0x000fe8000c101d0a */
        /* <DEDUP_REMOVED lines=14> */
[----:B------:R-:W-:Y:S01]  /*5da0*/  FFMA.FTZ R84, R113, UR8, R64 ;  /* 0x0000000871547c23 */ /* 0x000fe20008010040 */
[----:B------:R-:W-:Y:S02]  /*5db0*/  HADD2.F32 R116, -RZ, R150.H0_H0 ;  /* 0x20000096ff747230 */ /* 0x000fe40000004100 */
[----:B------:R-:W-:Y:S01]  /*5dc0*/  FFMA.FTZ R85, R86, UR8, R65 ;  /* 0x0000000856557c23 */ /* 0x000fe20008010041 */
[----:B------:R-:W-:Y:S01]  /*5dd0*/  FFMA.FTZ R86, R115, UR8, R66 ;  /* 0x0000000873567c23 */ /* 0x000fe20008010042 */
[----:B------:R-:W-:Y:S01]  /*5de0*/  FMUL.FTZ R87, R84, UR7 ;  /* 0x0000000754577c20 */ /* 0x000fe20008410000 */
[----:B------:R-:W-:-:S02]  /*5df0*/  HADD2.F32 R124, -RZ, R151.H0_H0 ;  /* 0x20000097ff7c7230 */ /* 0x000fc40000004100 */
[----:B------:R-:W-:Y:S01]  /*5e00*/  FMUL.FTZ R118, R85, UR7 ;  /* 0x0000000755767c20 */ /* 0x000fe20008410000 */
[----:B------:R-:W-:Y:S01]  /*5e10*/  FMUL.FTZ R115, R86, UR7 ;  /* 0x0000000756737c20 */ /* 0x000fe20008410000 */
[-C--:B-----5:R-:W-:Y:S01]  /*5e20*/  FMUL.FTZ R113, R76, R87.reuse ;  /* 0x000000574c717220 */ /* 0x0a0fe20000410000 */
[----:B------:R-:W-:Y:S01]  /*5e30*/  FMUL.FTZ R76, R116, R87 ;  /* 0x00000057744c7220 */ /* 0x000fe20000410000 */
[----:B------:R-:W-:Y:S02]  /*5e40*/  HADD2.F32 R87, -RZ, R196.H0_H0 ;  /* 0x200000c4ff577230 */ /* 0x000fe40000004100 */
[----:B------:R-:W-:-:S03]  /*5e50*/  FMUL.FTZ R116, R77, R118 ;  /* 0x000000764d747220 */ /* 0x000fc60000410000 */
[----:B------:R-:W-:Y:S01]  /*5e60*/  FMUL.FTZ R77, R87, R118 ;  /* 0x00000076574d7220 */ /* 0x000fe20000410000 */
[----:B------:R-:W-:Y:S01]  /*5e70*/  FFMA.FTZ R87, R114, UR8, R67 ;  /* 0x0000000872577c23 */ /* 0x000fe20008010043 */
[-C--:B------:R-:W-:Y:S01]  /*5e80*/  FMUL.FTZ R118, R78, R115.reuse ;  /* 0x000000734e767220 */ /* 0x080fe20000410000 */
[----:B------:R-:W-:Y:S01]  /*5e90*/  FMUL.FTZ R78, R124, R115 ;  /* 0x000000737c4e7220 */ /* 0x000fe20000410000 */
[----:B------:R-:W-:Y:S02]  /*5ea0*/  HADD2.F32 R115, -RZ, R196.H1_H1 ;  /* 0x300000c4ff737230 */ /* 0x000fe40000004100 */
[----:B------:R-:W-:-:S04]  /*5eb0*/  FMUL.FTZ R114, R87, UR7 ;  /* 0x0000000757727c20 */ /* 0x000fc80008410000 */
[-C--:B------:R-:W-:Y:S01]  /*5ec0*/  FMUL.FTZ R119, R79, R114.reuse ;  /* 0x000000724f777220 */ /* 0x080fe20000410000 */
[----:B------:R-:W-:Y:S01]  /*5ed0*/  FMUL.FTZ R79, R115, R114 ;  /* 0x00000072734f7220 */ /* 0x000fe20000410000 */
[----:B------:R-:W-:Y:S06]  /*5ee0*/  BRA `(.L_x_13091) ;  /* 0x0000000000807947 */ /* 0x000fec0003800000 */
.L_x_13090:
        /* <DEDUP_REMOVED lines=11> */
[----:B------:R-:W-:Y:S01]  /*5fa0*/  FFMA.FTZ R115, R118, UR8, R64 ;  /* 0x0000000876737c23 */ /* 0x000fe20008010040 */
[----:B------:R-:W-:Y:S01]  /*5fb0*/  FFMA.FTZ R118, R113, UR8, R65 ;  /* 0x0000000871767c23 */ /* 0x000fe20008010041 */
[----:B------:R-:W-:Y:S01]  /*5fc0*/  FFMA.FTZ R114, R114, UR8, R66 ;  /* 0x0000000872727c23 */ /* 0x000fe20008010042 */
[----:B------:R-:W-:Y:S01]  /*5fd0*/  FADD.FTZ R127, R127, -R116 ;  /* 0x800000747f7f7221 */ /* 0x000fe20000010000 */
[----:B------:R-:W-:Y:S01]  /*5fe0*/  FMUL.FTZ R115, R115, UR7 ;  /* 0x0000000773737c20 */ /* 0x000fe20008410000 */
[----:B------:R-:W-:Y:S02]  /*5ff0*/  HADD2.F32 R116, -RZ, R150.H0_H0 ;  /* 0x20000096ff747230 */ /* 0x000fe40000004100 */
[----:B------:R-:W-:Y:S01]  /*6000*/  FMUL.FTZ R118, R118, UR7 ;  /* 0x0000000776767c20 */ /* 0x000fe20008410000 */
[----:B------:R-:W-:Y:S01]  /*6010*/  FMUL.FTZ R114, R114, UR7 ;  /* 0x0000000772727c20 */ /* 0x000fe20008410000 */
[-C--:B-----5:R-:W-:Y:S01]  /*6020*/  FMUL.FTZ R113, R76, R115.reuse ;  /* 0x000000734c717220 */ /* 0x0a0fe20000410000 */
[----:B------:R-:W-:Y:S01]  /*6030*/  FFMA.FTZ R127, R127, UR8, R67 ;  /* 0x000000087f7f7c23 */ /* 0x000fe20008010043 */
        /* <DEDUP_REMOVED lines=9> */
[-C--:B------:R-:W-:Y:S02]  /*60d0*/  FMUL.FTZ R119, R79, R114.reuse ;  /* 0x000000724f777220 */ /* 0x080fe40000410000 */
[----:B------:R-:W-:-:S07]  /*60e0*/  FMUL.FTZ R79, R115, R114 ;  /* 0x00000072734f7220 */ /* 0x000fce0000410000 */
.L_x_13091:
[----:B------:R-:W1:Y:S01]  /*60f0*/  @P0 LDC.64 R114, c[0x0][0x478] ;  /* 0x00011e00ff720b82 */ /* 0x000e620000000a00 */
[----:B------:R-:W-:Y:S01]  /*6100*/  MOV R123, 0x10 ;  /* 0x00000010007b7802 */ /* 0x000fe20000000f00 */
[----:B-1----:R-:W-:-:S05]  /*6110*/  @P0 IMAD.WIDE.U32 R114, R36, 0x10, R114 ;  /* 0x0000001024720825 */ /* 0x002fca00078e0072 */
[----:B------:R1:W-:Y:S02]  /*6120*/  @P0 STG.E.128 desc[UR10][R114.64], R84 ;  /* 0x0000005472000986 */ /* 0x0003e4000c101d0a */
[----:B-1----:R-:W-:-:S05]  /*6130*/  IMAD.WIDE.U32 R114, R36, R123, UR28 ;  /* 0x0000001c24727e25 */ /* 0x002fca000f8e007b */
        /* <DEDUP_REMOVED lines=15> */
[----:B------:R-:W-:Y:S02]  /*6230*/  FFMA.FTZ R84, R109, UR8, R60 ;  /* 0x000000086d547c23 */ /* 0x000fe4000801003c */
[----:B------:R-:W-:-:S02]  /*6240*/  FFMA.FTZ R85, R110, UR8, R61 ;  /* 0x000000086e557c23 */ /* 0x000fc4000801003d */
[----:B------:R-:W-:Y:S02]  /*6250*/  FMUL.FTZ R87, R84, UR7 ;  /* 0x0000000754577c20 */ /* 0x000fe40008410000 */
[----:B------:R-:W-:Y:S02]  /*6260*/  FMUL.FTZ R110, R85, UR7 ;  /* 0x00000007556e7c20 */ /* 0x000fe40008410000 */
[-C--:B-----5:R-:W-:Y:S01]  /*6270*/  FMUL.FTZ R109, R76, R87.reuse ;  /* 0x000000574c6d7220 */ /* 0x0a0fe20000410000 */
[----:B------:R-:W-:Y:S01]  /*6280*/  FMUL.FTZ R76, R86, R87 ;  /* 0x00000057564c7220 */ /* 0x000fe20000410000 */
[----:B------:R-:W-:Y:S02]  /*6290*/  HADD2.F32 R87, -RZ, R195.H0_H0 ;  /* 0x200000c3ff577230 */ /* 0x000fe40000004100 */
[----:B------:R-:W-:Y:S01]  /*62a0*/  FFMA.FTZ R86, R111, UR8, R62 ;  /* 0x000000086f567c23 */ /* 0x000fe2000801003e */
[-C--:B------:R-:W-:Y:S02]  /*62b0*/  FMUL.FTZ R112, R77, R110.reuse ;  /* 0x0000006e4d707220 */ /* 0x080fe40000410000 */
[----:B------:R-:W-:Y:S01]  /*62c0*/  FMUL.FTZ R77, R87, R110 ;  /* 0x0000006e574d7220 */ /* 0x000fe20000410000 */
[----:B------:R-:W-:-:S02]  /*62d0*/  HADD2.F32 R110, -RZ, R153.H0_H0 ;  /* 0x20000099ff6e7230 */ /* 0x000fc40000004100 */
[----:B------:R-:W-:Y:S01]  /*62e0*/  FMUL.FTZ R111, R86, UR7 ;  /* 0x00000007566f7c20 */ /* 0x000fe20008410000 */
[----:B------:R-:W-:-:S03]  /*62f0*/  FFMA.FTZ R87, R36, UR8, R63 ;  /* 0x0000000824577c23 */ /* 0x000fc6000801003f */
[-C--:B------:R-:W-:Y:S01]  /*6300*/  FMUL.FTZ R114, R78, R111.reuse ;  /* 0x0000006f4e727220 */ /* 0x080fe20000410000 */
[----:B------:R-:W-:Y:S01]  /*6310*/  FMUL.FTZ R78, R110, R111 ;  /* 0x0000006f6e4e7220 */ /* 0x000fe20000410000 */
[----:B------:R-:W-:Y:S02]  /*6320*/  HADD2.F32 R111, -RZ, R195.H1_H1 ;  /* 0x300000c3ff6f7230 */ /* 0x000fe40000004100 */
[----:B------:R-:W-:-:S04]  /*6330*/  FMUL.FTZ R36, R87, UR7 ;  /* 0x0000000757247c20 */ /* 0x000fc80008410000 */
[-C--:B------:R-:W-:Y:S01]  /*6340*/  FMUL.FTZ R115, R79, R36.reuse ;  /* 0x000000244f737220 */ /* 0x080fe20000410000 */
[----:B------:R-:W-:Y:S01]  /*6350*/  FMUL.FTZ R79, R111, R36 ;  /* 0x000000246f4f7220 */ /* 0x000fe20000410000 */
[----:B------:R-:W-:Y:S06]  /*6360*/  BRA `(.L_x_13093) ;  /* 0x0000000000787947 */ /* 0x000fec0003800000 */
.L_x_13092:
[----:B------:R-:W-:Y:S02]  /*6370*/  MOV R36, UR4 ;  /* 0x0000000400247c02 */ /* 0x000fe40008000f00 */
[----:B------:R-:W-:-:S03]  /*6380*/  MOV R115, UR4 ;  /* 0x0000000400737c02 */ /* 0x000fc60008000f00 */
[-C--:B------:R-:W-:Y:S01]  /*6390*/  FFMA.FTZ R109, R109, R36.reuse, UR5 ;  /* 0x000000056d6d7e23 */ /* 0x080fe20008010024 */
[----:B------:R-:W-:Y:S01]  /*63a0*/  FFMA.FTZ R111, R111, R36, UR5 ;  /* 0x000000056f6f7e23 */ /* 0x000fe20008010024 */
[-C--:B------:R-:W-:Y:S01]  /*63b0*/  FFMA.FTZ R110, R110, R115.reuse, UR5 ;  /* 0x000000056e6e7e23 */ /* 0x080fe20008010073 */
[----:B------:R-:W-:Y:S01]  /*63c0*/  FFMA.FTZ R36, R112, R115, UR5 ;  /* 0x0000000570247e23 */ /* 0x000fe20008010073 */
[----:B------:R-:W-:Y:S01]  /*63d0*/  FADD.FTZ R109, R132, -R109 ;  /* 0x8000006d846d7221 */ /* 0x000fe20000010000 */
[----:B------:R-:W-:Y:S02]  /*63e0*/  HADD2.F32 R112, -RZ, R152.H0_H0 ;  /* 0x20000098ff707230 */ /* 0x000fe40000004100 */
[----:B------:R-:W-:Y:S01]  /*63f0*/  FADD.FTZ R110, R133, -R110 ;  /* 0x8000006e856e7221 */ /* 0x000fe20000010000 */
[----:B------:R-:W-:Y:S01]  /*6400*/  FADD.FTZ R111, R134, -R111 ;  /* 0x8000006f866f7221 */ /* 0x000fe20000010000 */
[----:B------:R-:W-:Y:S01]  /*6410*/  FFMA.FTZ R109, R109, UR8, R60 ;  /* 0x000000086d6d7c23 */ /* 0x000fe2000801003c */
[----:B------:R-:W-:Y:S01]  /*6420*/  FADD.FTZ R36, R135, -R36 ;  /* 0x8000002487247221 */ /* 0x000fe20000010000 */
[----:B------:R-:W-:Y:S01]  /*6430*/  FFMA.FTZ R110, R110, UR8, R61 ;  /* 0x000000086e6e7c23 */ /* 0x000fe2000801003d */
[----:B------:R-:W-:Y:S01]  /*6440*/  FFMA.FTZ R111, R111, UR8, R62 ;  /* 0x000000086f6f7c23 */ /* 0x000fe2000801003e */
[----:B------:R-:W-:Y:S01]  /*6450*/  FMUL.FTZ R115, R109, UR7 ;  /* 0x000000076d737c20 */ /* 0x000fe20008410000 */
[----:B------:R-:W-:Y:S01]  /*6460*/  FFMA.FTZ R36, R36, UR8, R63 ;  /* 0x0000000824247c23 */ /* 0x000fe2000801003f */
[----:B------:R-:W-:Y:S01]  /*6470*/  FMUL.FTZ R110, R110, UR7 ;  /* 0x000000076e6e7c20 */ /* 0x000fe20008410000 */
[----:B------:R-:W-:Y:S01]  /*6480*/  FMUL.FTZ R111, R111, UR7 ;  /* 0x000000076f6f7c20 */ /* 0x000fe20008410000 */
[-C--:B-----5:R-:W-:Y:S01]  /*6490*/  FMUL.FTZ R109, R76, R115.reuse ;  /* 0x000000734c6d7220 */ /* 0x0a0fe20000410000 */
[----:B------:R-:W-:Y:S01]  /*64a0*/  FMUL.FTZ R76, R112, R115 ;  /* 0x00000073704c7220 */ /* 0x000fe20000410000 */
[----:B------:R-:W-:-:S02]  /*64b0*/  HADD2.F32 R115, -RZ, R195.H0_H0 ;  /* 0x200000c3ff737230 */ /* 0x000fc40000004100 */
[-C--:B------:R-:W-:Y:S01]  /*64c0*/  FMUL.FTZ R112, R77, R110.reuse ;  /* 0x0000006e4d707220 */ /* 0x080fe20000410000 */
[----:B------:R-:W-:Y:S01]  /*64d0*/  FMUL.FTZ R114, R78, R111 ;  /* 0x0000006f4e727220 */ /* 0x000fe20000410000 */
[----:B------:R-:W-:Y:S01]  /*64e0*/  FMUL.FTZ R36, R36, UR7 ;  /* 0x0000000724247c20 */ /* 0x000fe20008410000 */
[----:B------:R-:W-:Y:S01]  /*64f0*/  FMUL.FTZ R77, R115, R110 ;  /* 0x0000006e734d7220 */ /* 0x000fe20000410000 */
[----:B------:R-:W-:Y:S02]  /*6500*/  HADD2.F32 R110, -RZ, R153.H0_H0 ;  /* 0x20000099ff6e7230 */ /* 0x000fe40000004100 */
[----:B------:R-:W-:-:S03]  /*6510*/  FMUL.FTZ R115, R79, R36 ;  /* 0x000000244f737220 */ /* 0x000fc60000410000 */
[----:B------:R-:W-:Y:S01]  /*6520*/  FMUL.FTZ R78, R110, R111 ;  /* 0x0000006f6e4e7220 */ /* 0x000fe20000410000 */
[----:B------:R-:W-:-:S05]  /*6530*/  HADD2.F32 R111, -RZ, R195.H1_H1 ;  /* 0x300000c3ff6f7230 */ /* 0x000fca0000004100 */
[----:B------:R-:W-:-:S07]  /*6540*/  FMUL.FTZ R79, R111, R36 ;  /* 0x000000246f4f7220 */ /* 0x000fce0000410000 */
.L_x_13093:
[----:B------:R-:W1:Y:S01]  /*6550*/  @P0 LDC.64 R110, c[0x0][0x478] ;  /* 0x00011e00ff6e0b82 */ /* 0x000e620000000a00 */
[----:B------:R-:W-:Y:S02]  /*6560*/  HFMA2 R123, -RZ, RZ, 0, 9.5367431640625e-07 ;  /* 0x00000010ff7b7431 */ /* 0x000fe400000001ff */
[----:B-1----:R-:W-:-:S05]  /*6570*/  @P0 IMAD.WIDE.U32 R110, R4, 0x10, R110 ;  /* 0x00000010046e0825 */ /* 0x002fca00078e006e */
[----:B------:R1:W-:Y:S02]  /*6580*/  @P0 STG.E.128 desc[UR10][R110.64], R84 ;  /* 0x000000546e000986 */ /* 0x0003e4000c101d0a */
[----:B-1----:R-:W-:Y:S01]  /*6590*/  IMAD.WIDE.U32 R110, R4, R123, UR28 ;  /* 0x0000001c046e7e25 */ /* 0x002fe2000f8e007b */
[----:B------:R-:W-:-:S04]  /*65a0*/  MOV R4, 0x10 ;  /* 0x0000001000047802 */ /* 0x000fc80000000f00 */
        /* <DEDUP_REMOVED lines=11> */
[----:B------:R-:W-:Y:S02]  /*6660*/  FADD.FTZ R105, R140, -R105 ;  /* 0x800000698c697221 */ /* 0x000fe40000010000 */
[----:B------:R-:W-:Y:S01]  /*6670*/  FADD.FTZ R106, R141, -R106 ;  /* 0x8000006a8d6a7221 */ /* 0x000fe20000010000 */
[----:B------:R-:W-:Y:S01]  /*6680*/  FADD.FTZ R108, R143, -R108 ;  /* 0x8000006c8f6c7221 */ /* 0x000fe20000010000 */
[----:B------:R-:W-:Y:S01]  /*6690*/  FFMA.FTZ R84, R105, UR8, R56 ;  /* 0x0000000869547c23 */ /* 0x000fe20008010038 */
[----:B------:R-:W-:Y:S01]  /*66a0*/  FADD.FTZ R105, R142, -R107 ;  /* 0x8000006b8e697221 */ /* 0x000fe20000010000 */
[----:B------:R-:W-:Y:S01]  /*66b0*/  FFMA.FTZ R85, R106, UR8, R57 ;  /* 0x000000086a557c23 */ /* 0x000fe20008010039 */
[----:B------:R-:W-:-:S02]  /*66c0*/  HADD2.F32 R107, -RZ, R194.H0_H0 ;  /* 0x200000c2ff6b7230 */ /* 0x000fc40000004100 */
[----:B------:R-:W-:Y:S01]  /*66d0*/  FMUL.FTZ R87, R84, UR7 ;  /* 0x0000000754577c20 */ /* 0x000fe20008410000 */
[----:B------:R-:W-:-:S03]  /*66e0*/  FMUL.FTZ R36, R85, UR7 ;  /* 0x0000000755247c20 */ /* 0x000fc60008410000 */
[-C--:B-----5:R-:W-:Y:S01]  /*66f0*/  FMUL.FTZ R4, R76, R87.reuse ;  /* 0x000000574c047220 */ /* 0x0a0fe20000410000 */
[----:B------:R-:W-:Y:S01]  /*6700*/  FMUL.FTZ R76, R86, R87 ;  /* 0x00000057564c7220 */ /* 0x000fe20000410000 */
[----:B------:R-:W-:Y:S01]  /*6710*/  FFMA.FTZ R86, R105, UR8, R58 ;  /* 0x0000000869567c23 */ /* 0x000fe2000801003a */
[-C--:B------:R-:W-:Y:S01]  /*6720*/  FMUL.FTZ R105, R77, R36.reuse ;  /* 0x000000244d697220 */ /* 0x080fe20000410000 */
[----:B------:R-:W-:Y:S01]  /*6730*/  FMUL.FTZ R77, R107, R36 ;  /* 0x000000246b4d7220 */ /* 0x000fe20000410000 */
[----:B------:R-:W-:Y:S02]  /*6740*/  HADD2.F32 R36, -RZ, R155.H0_H0 ;  /* 0x2000009bff247230 */ /* 0x000fe40000004100 */
        /* <DEDUP_REMOVED lines=9> */
.L_x_13094:
        /* <DEDUP_REMOVED lines=10> */
[----:B------:R-:W-:Y:S01]  /*6880*/  FFMA.FTZ R105, R105, UR8, R56 ;  /* 0x0000000869697c23 */ /* 0x000fe20008010038 */
[----:B------:R-:W-:Y:S01]  /*6890*/  FFMA.FTZ R111, R111, UR8, R58 ;  /* 0x000000086f6f7c23 */ /* 0x000fe2000801003a */
[----:B------:R-:W-:-:S02]  /*68a0*/  FFMA.FTZ R106, R106, UR8, R57 ;  /* 0x000000086a6a7c23 */ /* 0x000fc40008010039 */
[----:B------:R-:W-:Y:S01]  /*68b0*/  FFMA.FTZ R108, R108, R107, UR5 ;  /* 0x000000056c6c7e23 */ /* 0x000fe2000801006b */
[----:B------:R-:W-:Y:S01]  /*68c0*/  FMUL.FTZ R105, R105, UR7 ;  /* 0x0000000769697c20 */ /* 0x000fe20008410000 */
[----:B------:R-:W-:Y:S01]  /*68d0*/  FMUL.FTZ R106, R106, UR7 ;  /* 0x000000076a6a7c20 */ /* 0x000fe20008410000 */
[----:B------:R-:W-:Y:S02]  /*68e0*/  HADD2.F32 R107, -RZ, R194.H0_H0 ;  /* 0x200000c2ff6b7230 */ /* 0x000fe40000004100 */
[----:B------:R-:W-:Y:S01]  /*68f0*/  FADD.FTZ R108, R143, -R108 ;  /* 0x8000006c8f6c7221 */ /* 0x000fe20000010000 */
[-C--:B-----5:R-:W-:Y:S01]  /*6900*/  FMUL.FTZ R4, R76, R105.reuse ;  /* 0x000000694c047220 */ /* 0x0a0fe20000410000 */
[----:B------:R-:W-:Y:S01]  /*6910*/  FMUL.FTZ R76, R36, R105 ;  /* 0x00000069244c7220 */ /* 0x000fe20000410000 */
[-C--:B------:R-:W-:Y:S01]  /*6920*/  FMUL.FTZ R105, R77, R106.reuse ;  /* 0x0000006a4d697220 */ /* 0x080fe20000410000 */
[----:B------:R-:W-:Y:S01]  /*6930*/  FMUL.FTZ R77, R107, R106 ;  /* 0x0000006a6b4d7220 */ /* 0x000fe20000410000 */
[----:B------:R-:W-:Y:S01]  /*6940*/  FFMA.FTZ R106, R108, UR8, R59 ;  /* 0x000000086c6a7c23 */ /* 0x000fe2000801003b */
[----:B------:R-:W-:Y:S01]  /*6950*/  FMUL.FTZ R111, R111, UR7 ;  /* 0x000000076f6f7c20 */ /* 0x000fe20008410000 */
[----:B------:R-:W-:-:S02]  /*6960*/  HADD2.F32 R36, -RZ, R155.H0_H0 ;  /* 0x2000009bff247230 */ /* 0x000fc40000004100 */
[----:B------:R-:W-:Y:S01]  /*6970*/  FMUL.FTZ R106, R106, UR7 ;  /* 0x000000076a6a7c20 */ /* 0x000fe20008410000 */
[----:B------:R-:W-:Y:S02]  /*6980*/  HADD2.F32 R107, -RZ, R194.H1_H1 ;  /* 0x300000c2ff6b7230 */ /* 0x000fe40000004100 */
[-C--:B------:R-:W-:Y:S01]  /*6990*/  FMUL.FTZ R108, R78, R111.reuse ;  /* 0x0000006f4e6c7220 */ /* 0x080fe20000410000 */
[----:B------:R-:W-:Y:S01]  /*69a0*/  FMUL.FTZ R78, R36, R111 ;  /* 0x0000006f244e7220 */ /* 0x000fe20000410000 */
[-C--:B------:R-:W-:Y:S01]  /*69b0*/  FMUL.FTZ R110, R79, R106.reuse ;  /* 0x0000006a4f6e7220 */ /* 0x080fe20000410000 */
[----:B------:R-:W-:-:S07]  /*69c0*/  FMUL.FTZ R79, R107, R106 ;  /* 0x0000006a6b4f7220 */ /* 0x000fce0000410000 */
.L_x_13095:
        /* <DEDUP_REMOVED lines=9> */
[--C-:B------:R-:W-:Y:S02]  /*6a60*/  SHF.R.U32.HI R3, RZ, 0x10, R45.reuse ;  /* 0x00000010ff037819 */ /* 0x100fe4000001162d */
[----:B------:R-:W-:Y:S02]  /*6a70*/  SHF.R.U64 R36, R44, 0x10, R45 ;  /* 0x000000102c247819 */ /* 0x000fe4000000122d */
[----:B------:R-:W-:Y:S02]  /*6a80*/  PRMT R107, R3, 0x7610, R107 ;  /* 0x00007610036b7816 */ /* 0x000fe4000000006b */
        /* <DEDUP_REMOVED lines=14> */
[----:B------:R-:W-:Y:S01]  /*6b70*/  FFMA.FTZ R84, R37, UR8, R52 ;  /* 0x0000000825547c23 */ /* 0x000fe20008010034 */
[----:B------:R-:W-:Y:S01]  /*6b80*/  FADD.FTZ R40, R41, -R100 ;  /* 0x8000006429287221 */ /* 0x000fe20000010000 */
[----:B------:R-:W-:Y:S01]  /*6b90*/  FFMA.FTZ R85, R38, UR8, R53 ;  /* 0x0000000826557c23 */ /* 0x000fe20008010035 */
[----:B------:R-:W-:Y:S01]  /*6ba0*/  FFMA.FTZ R86, R91, UR8, R54 ;  /* 0x000000085b567c23 */ /* 0x000fe20008010036 */
[----:B------:R-:W-:-:S02]  /*6bb0*/  HADD2.F32 R41, -RZ, R3.H0_H0 ;  /* 0x20000003ff297230 */ /* 0x000fc40000004100 */
[----:B------:R-:W-:Y:S01]  /*6bc0*/  FFMA.FTZ R87, R40, UR8, R55 ;  /* 0x0000000828577c23 */ /* 0x000fe20008010037 */
[----:B------:R-:W-:Y:S02]  /*6bd0*/  HADD2.F32 R100, -RZ, R45.H0_H0 ;  /* 0x2000002dff647230 */ /* 0x000fe40000004100 */
[----:B------:R-:W-:Y:S01]  /*6be0*/  FMUL.FTZ R38, R85, UR7 ;  /* 0x0000000755267c20 */ /* 0x000fe20008410000 */
[----:B------:R-:W-:Y:S02]  /*6bf0*/  HADD2.F32 R36, -RZ, R44.H0_H0 ;  /* 0x2000002cff247230 */ /* 0x000fe40000004100 */
[----:B------:R-:W-:Y:S01]  /*6c00*/  FMUL.FTZ R39, R86, UR7 ;  /* 0x0000000756277c20 */ /* 0x000fe20008410000 */
[----:B------:R-:W-:Y:S01]  /*6c10*/  FMUL.FTZ R3, R84, UR7 ;  /* 0x0000000754037c20 */ /* 0x000fe20008410000 */
[----:B------:R-:W-:Y:S01]  /*6c20*/  FMUL.FTZ R40, R87, UR7 ;  /* 0x0000000757287c20 */ /* 0x000fe20008410000 */
[-C--:B-----5:R-:W-:Y:S01]  /*6c30*/  FMUL.FTZ R91, R77, R38.reuse ;  /* 0x000000264d5b7220 */ /* 0x0a0fe20000410000 */
[----:B------:R-:W-:Y:S01]  /*6c40*/  FMUL.FTZ R37, R41, R38 ;  /* 0x0000002629257220 */ /* 0x000fe20000410000 */
[-C--:B------:R-:W-:Y:S01]  /*6c50*/  FMUL.FTZ R78, R78, R39.reuse ;  /* 0x000000274e4e7220 */ /* 0x080fe20000410000 */
[----:B------:R-:W-:Y:S01]  /*6c60*/  FMUL.FTZ R38, R100, R39 ;  /* 0x0000002764267220 */ /* 0x000fe20000410000 */
[-C--:B------:R-:W-:Y:S01]  /*6c70*/  FMUL.FTZ R89, R76, R3.reuse ;  /* 0x000000034c597220 */ /* 0x080fe20000410000 */
[-C--:B------:R-:W-:Y:S01]  /*6c80*/  FMUL.FTZ R79, R79, R40.reuse ;  /* 0x000000284f4f7220 */ /* 0x080fe20000410000 */
[----:B------:R-:W-:Y:S01]  /*6c90*/  FMUL.FTZ R36, R36, R3 ;  /* 0x0000000324247220 */ /* 0x000fe20000410000 */
[----:B------:R-:W-:Y:S01]  /*6ca0*/  FMUL.FTZ R39, R107, R40 ;  /* 0x000000286b277220 */ /* 0x000fe20000410000 */
[----:B------:R-:W-:Y:S06]  /*6cb0*/  BRA `(.L_x_13097) ;  /* 0x00000000007c7947 */ /* 0x000fec0003800000 */
.L_x_13096:
        /* <DEDUP_REMOVED lines=8> */
[----:B------:R-:W-:Y:S02]  /*6d40*/  HADD2.F32 R38, -RZ, R45.H0_H0 ;  /* 0x2000002dff267230 */ /* 0x000fe40000004100 */
        /* <DEDUP_REMOVED lines=11> */
[----:B------:R-:W-:Y:S01]  /*6e00*/  FMUL.FTZ R3, R37, UR7 ;  /* 0x0000000725037c20 */ /* 0x000fe20008410000 */
[----:B------:R-:W-:Y:S01]  /*6e10*/  FMUL.FTZ R41, R91, UR7 ;  /* 0x000000075b297c20 */ /* 0x000fe20008410000 */
[----:B------:R-:W-:Y:S01]  /*6e20*/  FMUL.FTZ R106, R106, UR7 ;  /* 0x000000076a6a7c20 */ /* 0x000fe20008410000 */
[-C--:B------:R-:W-:Y:S01]  /*6e30*/  FMUL.FTZ R37, R39, R100.reuse ;  /* 0x0000006427257220 */ /* 0x080fe20000410000 */
[----:B-----5:R-:W-:Y:S01]  /*6e40*/  FMUL.FTZ R89, R76, R3 ;  /* 0x000000034c597220 */ /* 0x020fe20000410000 */
[----:B------:R-:W-:Y:S01]  /*6e50*/  FMUL.FTZ R91, R77, R100 ;  /* 0x000000644d5b7220 */ /* 0x000fe20000410000 */
[----:B------:R-:W-:Y:S01]  /*6e60*/  FMUL.FTZ R78, R78, R41 ;  /* 0x000000294e4e7220 */ /* 0x000fe20000410000 */
[-C--:B------:R-:W-:Y:S01]  /*6e70*/  FMUL.FTZ R79, R79, R106.reuse ;  /* 0x0000006a4f4f7220 */ /* 0x080fe20000410000 */
[----:B------:R-:W-:Y:S01]  /*6e80*/  FMUL.FTZ R39, R107, R106 ;  /* 0x0000006a6b277220 */ /* 0x000fe20000410000 */
[----:B------:R-:W-:Y:S01]  /*6e90*/  FMUL.FTZ R36, R36, R3 ;  /* 0x0000000324247220 */ /* 0x000fe20000410000 */
[----:B------:R-:W-:-:S07]  /*6ea0*/  FMUL.FTZ R38, R38, R41 ;  /* 0x0000002926267220 */ /* 0x000fce0000410000 */
.L_x_13097:
[----:B------:R-:W1:Y:S01]  /*6eb0*/  @P0 LDC.64 R40, c[0x0][0x478] ;  /* 0x00011e00ff280b82 */ /* 0x000e620000000a00 */
[----:B------:R-:W-:Y:S01]  /*6ec0*/  HFMA2 R3, -RZ, RZ, 0, 9.5367431640625e-07 ;  /* 0x00000010ff037431 */ /* 0x000fe200000001ff */
[----:B------:R-:W-:Y:S02]  /*6ed0*/  MOV R77, 0x10 ;  /* 0x00000010004d7802 */ /* 0x000fe40000000f00 */
[----:B------:R-:W-:-:S03]  /*6ee0*/  SHF.R.U64 R100, R46, 0x10, R47 ;  /* 0x000000102e647819 */ /* 0x000fc6000000122f */
[----:B------:R-:W-:Y:S01]  /*6ef0*/  IMAD.WIDE.U32 R76, R0, R77, UR26 ;  /* 0x0000001a004c7e25 */ /* 0x000fe2000f8e004d */
[----:B------:R-:W-:-:S03]  /*6f00*/  SHF.R.U32.HI R107, RZ, 0x10, R47 ;  /* 0x00000010ff6b7819 */ /* 0x000fc6000001162f */
[----:B-1----:R-:W-:-:S04]  /*6f10*/  @P0 IMAD.WIDE.U32 R40, R2, 0x10, R40 ;  /* 0x0000001002280825 */ /* 0x002fc800078e0028 */
[----:B------:R-:W-:Y:S01]  /*6f20*/  IMAD.WIDE.U32 R2, R2, R3, UR28 ;  /* 0x0000001c02027e25 */ /* 0x000fe2000f8e0003 */
[----:B------:R-:W-:Y:S04]  /*6f30*/  @P0 STG.E.128 desc[UR10][R40.64], R84 ;  /* 0x0000005428000986 */ /* 0x000fe8000c101d0a */
[----:B------:R1:W-:Y:S04]  /*6f40*/  STG.E.128 desc[UR10][R2.64], R36 ;  /* 0x0000002402007986 */ /* 0x0003e8000c101d0a */
[----:B-1----:R1:W5:Y:S02]  /*6f50*/  LDG.E.128 R36, desc[UR10][R76.64] ;  /* 0x0000000a4c247981 */ /* 0x002364000c1e1d00 */
[----:B-1----:R-:W-:Y:S01]  /*6f60*/  PRMT R77, R100, 0x7610, R77 ;  /* 0x00007610644d7816 */ /* 0x002fe2000000004d */
[----:B------:R-:W-:Y:S06]  /*6f70*/  @!P0 BRA `(.L_x_13098) ;  /* 0x0000000000848947 */ /* 0x000fec0003800000 */
[----:B------:R-:W-:Y:S01]  /*6f80*/  MOV R2, UR4 ;  /* 0x0000000400027c02 */ /* 0x000fe20008000f00 */
[----:B------:R-:W-:Y:S01]  /*6f90*/  HADD2.F32 R107, -RZ, R107.H0_H0 ;  /* 0x2000006bff6b7230 */ /* 0x000fe20000004100 */
[----:B------:R-:W-:Y:S01]  /*6fa0*/  MOV R3, UR4 ;  /* 0x0000000400037c02 */ /* 0x000fe20008000f00 */
[----:B------:R-:W-:Y:S01]  /*6fb0*/  HADD2.F32 R76, -RZ, R46.H0_H0 ;  /* 0x2000002eff4c7230 */ /* 0x000fe20000004100 */
        /* <DEDUP_REMOVED lines=29> */
.L_x_13098:
[----:B------:R-:W-:Y:S01]  /*7190*/  MOV R3, UR4 ;  /* 0x0000000400037c02 */ /* 0x000fe20008000f00 */
[----:B------:R-:W-:Y:S01]  /*71a0*/  HADD2.F32 R107, -RZ, R107.H0_H0 ;  /* 0x2000006bff6b7230 */ /* 0x000fe20000004100 */
[----:B------:R-:W-:Y:S02]  /*71b0*/  MOV R2, UR4 ;  /* 0x0000000400027c02 */ /* 0x000fe40008000f00 */
[----:B------:R-:W-:Y:S01]  /*71c0*/  MOV R40, UR4 ;  /* 0x0000000400287c02 */ /* 0x000fe20008000f00 */
[----:B------:R-:W-:Y:S01]  /*71d0*/  FFMA.FTZ R102, R102, R3, UR5 ;  /* 0x0000000566667e23 */ /* 0x000fe20008010003 */
[----:B------:R-:W-:Y:S01]  /*71e0*/  MOV R41, UR4 ;  /* 0x0000000400297c02 */ /* 0x000fe20008000f00 */
[----:B------:R-:W-:Y:S01]  /*71f0*/  FFMA.FTZ R101, R101, R2, UR5 ;  /* 0x0000000565657e23 */ /* 0x000fe20008010002 */
[----:B------:R-:W-:Y:S02]  /*7200*/  HADD2.F32 R2, -RZ, R46.H0_H0 ;  /* 0x2000002eff027230 */ /* 0x000fe40000004100 */
        /* <DEDUP_REMOVED lines=24> */
.L_x_13099:
[----:B------:R-:W1:Y:S01]  /*7390*/  @P0 LDC.64 R2, c[0x0][0x478] ;  /* 0x00011e00ff020b82 */ /* 0x000e620000000a00 */
[----:B------:R-:W-:-:S05]  /*73a0*/  HFMA2 R41, -RZ, RZ, 0, 9.5367431640625e-07 ;  /* 0x00000010ff297431 */ /* 0x000fca00000001ff */
[----:B------:R-:W-:-:S04]  /*73b0*/  IMAD.WIDE.U32 R40, R0, R41, UR28 ;  /* 0x0000001c00287e25 */ /* 0x000fc8000f8e0029 */
[----:B-1----:R-:W-:-:S05]  /*73c0*/  @P0 IMAD.WIDE.U32 R2, R0, 0x10, R2 ;  /* 0x0000001000020825 */ /* 0x002fca00078e0002 */
[----:B------:R2:W-:Y:S04]  /*73d0*/  @P0 STG.E.128 desc[UR10][R2.64], R84 ;  /* 0x0000005402000986 */ /* 0x0005e8000c101d0a */
[----:B------:R2:W-:Y:S02]  /*73e0*/  STG.E.128 desc[UR10][R40.64], R36 ;  /* 0x0000002428007986 */ /* 0x0005e4000c101d0a */
.L_x_13083:
        /* <DEDUP_REMOVED lines=53> */
[----:B-12---:R-:W-:-:S02]  /*7740*/  MOV R40, R225 ;  /* 0x000000e100287202 */ /* 0x006fc40000000f00 */
        /* <DEDUP_REMOVED lines=71> */
.L_x_13063:
        /* <DEDUP_REMOVED lines=12> */
[----:B-----5:R-:W-:-:S05]  /*7c80*/  IMAD.WIDE.U32 R26, R85, 0x10, R26 ;  /* 0x00000010551a7825 */ /* 0x020fca00078e001a */
        /* <DEDUP_REMOVED lines=23> */
.L_x_13101:
        /* <DEDUP_REMOVED lines=16> */
.L_x_15743:


//--------------------- .text._ZN10layer_norm13ln_bwd_kernelINS_13Kernel_traitsI6__halfffffjLj8192ELj1ELj1ELj8ELj16ENS_18Kernel_traits_baseILj8192ES2_ffffjLj256EEEEELb0ELb1ELb1ELb0EEEvNS_9BwdParamsE --------------------------
	.section	.text._ZN10layer_norm13ln_bwd_kernelINS_13Kernel_traitsI6__halfffffjLj8192ELj1ELj1ELj8ELj16ENS_18Kernel_traits_baseILj8192ES2_ffffjLj256EEEEELb0ELb1ELb1ELb0EEEvNS_9BwdParamsE,"ax",@progbits
	.align	128
        .global         _ZN10layer_norm13ln_bwd_kernelINS_13Kernel_traitsI6__halfffffjLj8192ELj1ELj1ELj8ELj16ENS_18Kernel_traits_baseILj8192ES2_ffffjLj256EEEEELb0ELb1ELb1ELb0EEEvNS_9BwdParamsE
        .type           _ZN10layer_norm13ln_bwd_kernelINS_13Kernel_traitsI6__halfffffjLj8192ELj1ELj1ELj8ELj16ENS_18Kernel_traits_baseILj8192ES2_ffffjLj256EEEEELb0ELb1ELb1ELb0EEEvNS_9BwdParamsE,@function
        .size           _ZN10layer_norm13ln_bwd_kernelINS_13Kernel_traitsI6__halfffffjLj8192ELj1ELj1ELj8ELj16ENS_18Kernel_traits_baseILj8192ES2_ffffjLj256EEEEELb0ELb1ELb1ELb0EEEvNS_9BwdParamsE,(.L_x_15744 - _ZN10layer_norm13ln_bwd_kernelINS_13Kernel_traitsI6__halfffffjLj8192ELj1ELj1ELj8ELj16ENS_18Kernel_traits_baseILj8192ES2_ffffjLj256EEEEELb0ELb1ELb1ELb0EEEvNS_9BwdParamsE)
        .other          _ZN10layer_norm13ln_bwd_kernelINS_13Kernel_traitsI6__halfffffjLj8192ELj1ELj1ELj8ELj16ENS_18Kernel_traits_baseILj8192ES2_ffffjLj256EEEEELb0ELb1ELb1ELb0EEEvNS_9BwdParamsE,@"STO_CUDA_ENTRY STV_DEFAULT"
_ZN10layer_norm13ln_bwd_kernelINS_13Kernel_traitsI6__halfffffjLj8192ELj1ELj1ELj8ELj16ENS_18Kernel_traits_baseILj8192ES2_ffffjLj256EEEEELb0ELb1ELb1ELb0EEEvNS_9BwdParamsE:
.text._ZN10layer_norm13ln_bwd_kernelINS_13Kernel_traitsI6__halfffffjLj8192ELj1ELj1ELj8ELj16ENS_18Kernel_traits_baseILj8192ES2_ffffjLj256EEEEELb0ELb1ELb1ELb0EEEvNS_9BwdParamsE:
[----:B------:R-:W0:Y:S01]  /*0000*/  LDC R1, c[0x0][0x37c] ;  /* 0x0000df00ff017b82 */ /* 0x000e220000000800 */
[----:B------:R-:W1:Y:S01]  /*0010*/  S2R R4, SR_TID.X ;  /* 0x0000000000047919 */ /* 0x000e620000002100 */
[----:B------:R-:W2:Y:S01]  /*0020*/  LDCU UR4, c[0x0][0x388] ;  /* 0x00007100ff0477ac */ /* 0x000ea20008000800 */
[----:B------:R-:W-:Y:S02]  /*0030*/  LOP3.LUT R6, R6, 0xfffffff7, RZ, 0xc0, !PT ;  /* 0xfffffff706067812 */ /* 0x000fe400078ec0ff */
[----:B0-----:R-:W-:Y:S01]  /*0040*/  IADD3 R1, PT, PT, R1, -0x20, RZ ;  /* 0xffffffe001017810 */ /* 0x001fe20007ffe0ff */
[----:B------:R-:W0:Y:S01]  /*0050*/  LDCU.64 UR8, c[0x0][0x358] ;  /* 0x00006b00ff0877ac */ /* 0x000e220008000a00 */
[----:B------:R-:W3:Y:S01]  /*0060*/  LDCU UR5, c[0x0][0x384] ;  /* 0x00007080ff0577ac */ /* 0x000ee20008000800 */
[----:B--2---:R-:W-:-:S04]  /*0070*/  MOV R223, UR4 ;  /* 0x0000000400df7c02 */ /* 0x004fc80008000f00 */
[----:B------:R-:W-:-:S04]  /*0080*/  SHF.R.S32.HI R0, RZ, 0x1f, R223 ;  /* 0x0000001fff007819 */ /* 0x000fc800000114df */
[----:B------:R-:W-:Y:S02]  /*0090*/  LEA.HI R0, R0, R223, RZ, 0x2 ;  /* 0x000000df00007211 */ /* 0x000fe400078f10ff */
[----:B-1----:R-:W-:Y:S02]  /*00a0*/  LOP3.LUT R5, R4, 0xff, RZ, 0x3c, !PT ;  /* 0x000000ff04057812 */ /* 0x002fe400078e3cff */
        /* <DEDUP_REMOVED lines=9> */
[----:B------:R-:W1:Y:S01]  /*0140*/  @P1 LDC.64 R28, c[0x0][0x3d0] ;  /* 0x0000f400ff1c1b82 */ /* 0x000e620000000a00 */
[----:B------:R-:W-:Y:S02]  /*0150*/  @P1 LOP3.LUT R6, R6, 0x8, RZ, 0xfc, !PT ;  /* 0x0000000806061812 */ /* 0x000fe400078efcff */
[----:B------:R-:W-:Y:S02]  /*0160*/  P2R R0, PR, RZ, 0x40 ;  /* 0x00000040ff007803 */ /* 0x000fe40000000000 */
[----:B------:R-:W-:-:S03]  /*0170*/  LOP3.LUT R6, R6, 0xffffffef, RZ, 0xc0, !PT ;  /* 0xffffffef06067812 */ /* 0x000fc600078ec0ff */
[----:B------:R-:W2:Y:S01]  /*0180*/  @P1 LDC.64 R30, c[0x0][0x3e8] ;  /* 0x0000fa00ff1e1b82 */ /* 0x000ea20000000a00 */
[----:B------:R-:W-:-:S04]  /*0190*/  @P6 LOP3.LUT R6, R6, 0x10, RZ, 0xfc, !PT ;  /* 0x0000001006066812 */ /* 0x000fc800078efcff */
[----:B------:R-:W-:-:S03]  /*01a0*/  LOP3.LUT R6, R6, 0xfffffffb, RZ, 0xc0, !PT ;  /* 0xfffffffb06067812 */ /* 0x000fc600078ec0ff */
[----:B------:R-:W4:Y:S01]  /*01b0*/  @P6 LDC.64 R36, c[0x0][0x3d0] ;  /* 0x0000f400ff246b82 */ /* 0x000f220000000a00 */
[----:B------:R-:W-:-:S04]  /*01c0*/  @P5 LOP3.LUT R6, R6, 0x4, RZ, 0xfc, !PT ;  /* 0x0000000406065812 */ /* 0x000fc800078efcff */
[----:B------:R-:W-:-:S03]  /*01d0*/  LOP3.LUT R6, R6, 0xfffffffd, RZ, 0xc0, !PT ;  /* 0xfffffffd06067812 */ /* 0x000fc600078ec0ff */
[----:B------:R-:W0:Y:S01]  /*01e0*/  @P6 LDC.64 R38, c[0x0][0x3e8] ;  /* 0x0000fa00ff266b82 */ /* 0x000e220000000a00 */
[----:B-1----:R-:W-:Y:S01]  /*01f0*/  @P1 IMAD.WIDE.U32 R28, R7, 0x8, R28 ;  /* 0x00000008071c1825 */ /* 0x002fe200078e001c */
[----:B------:R-:W-:-:S06]  /*0200*/  @P4 LOP3.LUT R6, R6, 0x2, RZ, 0xfc, !PT ;  /* 0x0000000206064812 */ /* 0x000fcc00078efcff */
[----:B------:R-:W1:Y:S01]  /*0210*/  @P5 LDC.64 R40, c[0x0][0x3d0] ;  /* 0x0000f400ff285b82 */ /* 0x000e620000000a00 */
[C---:B--2---:R-:W-:Y:S01]  /*0220*/  @P1 IMAD.WIDE.U32 R30, R7.reuse, 0x8, R30 ;  /* 0x00000008071e1825 */ /* 0x044fe200078e001e */
[----:B------:R-:W-:Y:S02]  /*0230*/  @P1 LOP3.LUT R7, R7, 0x100, RZ, 0xfc, !PT ;  /* 0x0000010007071812 */ /* 0x000fe400078efcff */
[----:B------:R-:W-:-:S04]  /*0240*/  ISETP.GE.U32.AND P1, PT, R5, 0x600, PT ;  /* 0x000006000500780c */ /* 0x000fc80003f26070 */
[----:B------:R-:W2:Y:S01]  /*0250*/  @P5 LDC.64 R42, c[0x0][0x3e8] ;  /* 0x0000fa00ff2a5b82 */ /* 0x000ea20000000a00 */
[----:B----4-:R-:W-:-:S07]  /*0260*/  @P6 IMAD.WIDE.U32 R36, R7, 0x8, R36 ;  /* 0x0000000807246825 */ /* 0x010fce00078e0024 */
[----:B------:R-:W4:Y:S01]  /*0270*/  @P4 LDC.64 R44, c[0x0][0x3d0] ;  /* 0x0000f400ff2c4b82 */ /* 0x000f220000000a00 */
[C---:B0-----:R-:W-:Y:S01]  /*0280*/  @P6 IMAD.WIDE.U32 R38, R7.reuse, 0x8, R38 ;  /* 0x0000000807266825 */ /* 0x041fe200078e0026 */
[----:B------:R-:W-:Y:S02]  /*0290*/  @P6 IADD3 R7, PT, PT, R7, 0x100, RZ ;  /* 0x0000010007076810 */ /* 0x000fe40007ffe0ff */
[C---:B------:R-:W-:Y:S02]  /*02a0*/  LOP3.LUT P6, RZ, R6.reuse, 0x8, RZ, 0xc0, !PT ;  /* 0x0000000806ff7812 */ /* 0x040fe400078cc0ff */
[----:B------:R-:W-:Y:S02]  /*02b0*/  LOP3.LUT R6, R6, 0xfffffffe, RZ, 0xc0, !PT ;  /* 0xfffffffe06067812 */ /* 0x000fe400078ec0ff */
[----:B------:R-:W0:Y:S01]  /*02c0*/  @P4 LDC.64 R46, c[0x0][0x3e8] ;  /* 0x0000fa00ff2e4b82 */ /* 0x000e220000000a00 */
[----:B-1----:R-:W-:Y:S01]  /*02d0*/  @P5 IMAD.WIDE.U32 R40, R7, 0x8, R40 ;  /* 0x0000000807285825 */ /* 0x002fe200078e0028 */
[----:B------:R-:W-:-:S02]  /*02e0*/  @P3 LOP3.LUT R6, R6, 0x1, RZ, 0xfc, !PT ;  /* 0x0000000106063812 */ /* 0x000fc400078efcff */
[----:B------:R-:W-:Y:S02]  /*02f0*/  CS2R R132, SRZ ;  /* 0x0000000000847805 */ /* 0x000fe4000001ff00 */
[----:B------:R-:W-:Y:S02]  /*0300*/  CS2R R134, SRZ ;  /* 0x0000000000867805 */ /* 0x000fe4000001ff00 */
[----:B------:R-:W-:Y:S01]  /*0310*/  CS2R R128, SRZ ;  /* 0x0000000000807805 */ /* 0x000fe2000001ff00 */
[----:B------:R-:W5:Y:S01]  /*0320*/  @P5 LDG.E.64 R120, desc[UR8][R40.64] ;  /* 0x0000000828785981 */ /* 0x000f62000c1e1b00 */
[----:B------:R-:W1:Y:S01]  /*0330*/  @P0 LDC.64 R48, c[0x0][0x3d0] ;  /* 0x0000f400ff300b82 */ /* 0x000e620000000a00 */
[C---:B--2---:R-:W-:Y:S01]  /*0340*/  @P5 IMAD.WIDE.U32 R42, R7.reuse, 0x8, R42 ;  /* 0x00000008072a5825 */ /* 0x044fe200078e002a */
[----:B------:R-:W-:Y:S01]  /*0350*/  @P5 IADD3 R7, PT, PT, R7, 0x100, RZ ;  /* 0x0000010007075810 */ /* 0x000fe20007ffe0ff */
[----:B------:R2:W5:Y:S04]  /*0360*/  @P6 LDG.E.64 R32, desc[UR8][R28.64] ;  /* 0x000000081c206981 */ /* 0x000568000c1e1b00 */
[----:B------:R-:W5:Y:S01]  /*0370*/  @P6 LDG.E.64 R24, desc[UR8][R30.64] ;  /* 0x000000081e186981 */ /* 0x000f62000c1e1b00 */
[----:B------:R-:W3:Y:S01]  /*0380*/  @P0 LDC.64 R50, c[0x0][0x3e8] ;  /* 0x0000fa00ff320b82 */ /* 0x000ee20000000a00 */
[----:B----4-:R-:W-:-:S07]  /*0390*/  @P4 IMAD.WIDE.U32 R44, R7, 0x8, R44 ;  /* 0x00000008072c4825 */ /* 0x010fce00078e002c */
[----:B------:R-:W4:Y:S01]  /*03a0*/  @P1 LDC.64 R52, c[0x0][0x3d0] ;  /* 0x0000f400ff341b82 */ /* 0x000f220000000a00 */
[C---:B0-----:R-:W-:Y:S01]  /*03b0*/  @P4 IMAD.WIDE.U32 R46, R7.reuse, 0x8, R46 ;  /* 0x00000008072e4825 */ /* 0x041fe200078e002e */
[----:B------:R-:W-:Y:S01]  /*03c0*/  @P4 IADD3 R7, PT, PT, R7, 0x100, RZ ;  /* 0x0000010007074810 */ /* 0x000fe20007ffe0ff */
[----:B------:R-:W5:Y:S05]  /*03d0*/  @P5 LDG.E.64 R8, desc[UR8][R42.64] ;  /* 0x000000082a085981 */ /* 0x000f6a000c1e1b00 */
[----:B------:R-:W0:Y:S01]  /*03e0*/  @P1 LDC.64 R54, c[0x0][0x3e8] ;  /* 0x0000fa00ff361b82 */ /* 0x000e220000000a00 */
[----:B-1----:R-:W-:-:S07]  /*03f0*/  @P0 IMAD.WIDE.U32 R48, R7, 0x8, R48 ;  /* 0x0000000807300825 */ /* 0x002fce00078e0030 */
[----:B------:R-:W1:Y:S01]  /*0400*/  @P2 LDC.64 R56, c[0x0][0x3d0] ;  /* 0x0000f400ff382b82 */ /* 0x000e620000000a00 */
[C---:B---3--:R-:W-:Y:S01]  /*0410*/  @P0 IMAD.WIDE.U32 R50, R7.reuse, 0x8, R50 ;  /* 0x0000000807320825 */ /* 0x048fe200078e0032 */
[----:B------:R-:W-:Y:S01]  /*0420*/  @P0 IADD3 R7, PT, PT, R7, 0x100, RZ ;  /* 0x0000010007070810 */ /* 0x000fe20007ffe0ff */
[----:B------:R-:W5:Y:S05]  /*0430*/  @P4 LDG.E.64 R122, desc[UR8][R44.64] ;  /* 0x000000082c7a4981 */ /* 0x000f6a000c1e1b00 */
[----:B------:R-:W3:Y:S08]  /*0440*/  @P2 LDC.64 R58, c[0x0][0x3e8] ;  /* 0x0000fa00ff3a2b82 */ /* 0x000ef00000000a00 */
[----:B------:R-:W2:Y:S08]  /*0450*/  @P3 LDC.64 R60, c[0x0][0x3d0] ;  /* 0x0000f400ff3c3b82 */ /* 0x000eb00000000a00 */
[----:B------:R-:W2:Y:S08]  /*0460*/  @P3 LDC.64 R62, c[0x0][0x3e8] ;  /* 0x0000fa00ff3e3b82 */ /* 0x000eb00000000a00 */
[----:B------:R-:W3:Y:S01]  /*0470*/  S2UR UR4, SR_CTAID.X ;  /* 0x00000000000479c3 */ /* 0x000ee20000002500 */
[----:B------:R-:W-:Y:S01]  /*0480*/  ISETP.NE.AND P6, PT, R0, RZ, PT ;  /* 0x000000ff0000720c */ /* 0x000fe20003fc5270 */
[C---:B----4-:R-:W-:Y:S01]  /*0490*/  @P1 IMAD.WIDE.U32 R52, R7.reuse, 0x8, R52 ;  /* 0x0000000807341825 */ /* 0x050fe200078e0034 */
[----:B------:R-:W5:Y:S03]  /*04a0*/  @P4 LDG.E.64 R12, desc[UR8][R46.64] ;  /* 0x000000082e0c4981 */ /* 0x000f66000c1e1b00 */
[C---:B0-----:R-:W-:Y:S01]  /*04b0*/  @P1 IMAD.WIDE.U32 R54, R7.reuse, 0x8, R54 ;  /* 0x0000000807361825 */ /* 0x041fe200078e0036 */
[----:B------:R-:W-:Y:S01]  /*04c0*/  @P1 IADD3 R7, PT, PT, R7, 0x100, RZ ;  /* 0x0000010007071810 */ /* 0x000fe20007ffe0ff */
[----:B------:R-:W5:Y:S04]  /*04d0*/  @P0 LDG.E.64 R124, desc[UR8][R48.64] ;  /* 0x00000008307c0981 */ /* 0x000f68000c1e1b00 */
[C---:B-1----:R-:W-:Y:S01]  /*04e0*/  @P2 IMAD.WIDE.U32 R56, R7.reuse, 0x8, R56 ;  /* 0x0000000807382825 */ /* 0x042fe200078e0038 */
[----:B------:R-:W5:Y:S03]  /*04f0*/  @P0 LDG.E.64 R14, desc[UR8][R50.64] ;  /* 0x00000008320e0981 */ /* 0x000f66000c1e1b00 */
[C---:B---3--:R-:W-:Y:S01]  /*0500*/  @P2 IMAD.WIDE.U32 R58, R7.reuse, 0x8, R58 ;  /* 0x00000008073a2825 */ /* 0x048fe200078e003a */
[----:B------:R-:W-:Y:S01]  /*0510*/  @P2 IADD3 R7, PT, PT, R7, 0x100, RZ ;  /* 0x0000010007072810 */ /* 0x000fe20007ffe0ff */
[----:B------:R0:W5:Y:S04]  /*0520*/  @P6 LDG.E.64 R34, desc[UR8][R36.64] ;  /* 0x0000000824226981 */ /* 0x000168000c1e1b00 */
[----:B------:R1:W5:Y:S01]  /*0530*/  @P6 LDG.E.64 R2, desc[UR8][R38.64] ;  /* 0x0000000826026981 */ /* 0x000362000c1e1b00 */
[----:B------:R-:W-:-:S02]  /*0540*/  MOV R4, UR4 ;  /* 0x0000000400047c02 */ /* 0x000fc40008000f00 */
[----:B--2---:R-:W-:Y:S01]  /*0550*/  CS2R R28, SRZ ;  /* 0x00000000001c7805 */ /* 0x004fe2000001ff00 */
[----:B------:R-:W5:Y:S01]  /*0560*/  @P1 LDG.E.64 R10, desc[UR8][R52.64] ;  /* 0x00000008340a1981 */ /* 0x000f62000c1e1b00 */
[C---:B0-----:R-:W-:Y:S01]  /*0570*/  @P3 IMAD.WIDE.U32 R36, R7.reuse, 0x8, R60 ;  /* 0x0000000807243825 */ /* 0x041fe200078e003c */
[----:B------:R-:W-:Y:S02]  /*0580*/  CS2R R30, SRZ ;  /* 0x00000000001e7805 */ /* 0x000fe4000001ff00 */
[----:B------:R-:W5:Y:S01]  /*0590*/  @P1 LDG.E.64 R18, desc[UR8][R54.64] ;  /* 0x0000000836121981 */ /* 0x000f62000c1e1b00 */
[----:B-1----:R-:W-:-:S03]  /*05a0*/  @P3 IMAD.WIDE.U32 R38, R7, 0x8, R62 ;  /* 0x0000000807263825 */ /* 0x002fc600078e003e */
[----:B------:R0:W5:Y:S04]  /*05b0*/  @P3 LDG.E.64 R20, desc[UR8][R36.64] ;  /* 0x0000000824143981 */ /* 0x000168000c1e1b00 */
[----:B------:R1:W5:Y:S01]  /*05c0*/  @P3 LDG.E.64 R26, desc[UR8][R38.64] ;  /* 0x00000008261a3981 */ /* 0x000362000c1e1b00 */
[----:B------:R-:W-:Y:S02]  /*05d0*/  ISETP.GE.AND P3, PT, R4, UR5, PT ;  /* 0x0000000504007c0c */ /* 0x000fe4000bf66270 */
[----:B------:R-:W-:Y:S02]  /*05e0*/  CS2R R40, SRZ ;  /* 0x0000000000287805 */ /* 0x000fe4000001ff00 */
[----:B------:R-:W-:Y:S01]  /*05f0*/  CS2R R42, SRZ ;  /* 0x00000000002a7805 */ /* 0x000fe2000001ff00 */
[----:B------:R2:W5:Y:S01]  /*0600*/  @P2 LDG.E.64 R16, desc[UR8][R56.64] ;  /* 0x0000000838102981 */ /* 0x000562000c1e1b00 */
[----:B------:R-:W-:-:S02]  /*0610*/  CS2R R44, SRZ ;  /* 0x00000000002c7805 */ /* 0x000fc4000001ff00 */
[----:B0-----:R-:W-:Y:S02]  /*0620*/  CS2R R36, SRZ ;  /* 0x0000000000247805 */ /* 0x001fe4000001ff00 */
[----:B------:R-:W-:Y:S01]  /*0630*/  CS2R R46, SRZ ;  /* 0x00000000002e7805 */ /* 0x000fe2000001ff00 */
[----:B------:R0:W5:Y:S01]  /*0640*/  @P2 LDG.E.64 R22, desc[UR8][R58.64] ;  /* 0x000000083a162981 */ /* 0x000162000c1e1b00 */
[----:B------:R-:W-:Y:S02]  /*0650*/  CS2R R48, SRZ ;  /* 0x0000000000307805 */ /* 0x000fe4000001ff00 */
[----:B-1----:R-:W-:Y:S02]  /*0660*/  CS2R R38, SRZ ;  /* 0x0000000000267805 */ /* 0x002fe4000001ff00 */
[----:B------:R-:W-:Y:S02]  /*0670*/  CS2R R50, SRZ ;  /* 0x0000000000327805 */ /* 0x000fe4000001ff00 */
[----:B------:R-:W-:-:S02]  /*0680*/  CS2R R52, SRZ ;  /* 0x0000000000347805 */ /* 0x000fc4000001ff00 */
[----:B------:R-:W-:Y:S02]  /*0690*/  CS2R R54, SRZ ;  /* 0x0000000000367805 */ /* 0x000fe4000001ff00 */
[----:B--2---:R-:W-:Y:S02]  /*06a0*/  CS2R R56, SRZ ;  /* 0x0000000000387805 */ /* 0x004fe4000001ff00 */
[----:B------:R-:W-:Y:S02]  /*06b0*/  CS2R R60, SRZ ;  /* 0x00000000003c7805 */ /* 0x000fe4000001ff00 */
[----:B------:R-:W-:Y:S02]  /*06c0*/  CS2R R62, SRZ ;  /* 0x00000000003e7805 */ /* 0x000fe4000001ff00 */
[----:B------:R-:W-:Y:S02]  /*06d0*/  CS2R R130, SRZ ;  /* 0x0000000000827805 */ /* 0x000fe4000001ff00 */
[----:B0-----:R-:W-:-:S02]  /*06e0*/  CS2R R58, SRZ ;  /* 0x00000000003a7805 */ /* 0x001fc4000001ff00 */
        /* <DEDUP_REMOVED lines=28> */
[----:B------:R-:W-:Y:S06]  /*08b0*/  @P3 BRA `(.L_x_13102) ;  /* 0x0000008c00c83947 */ /* 0x000fec0003800000 */
[----:B-----5:R-:W-:Y:S02]  /*08c0*/  MOV R0, R32 ;  /* 0x0000002000007202 */ /* 0x020fe40000000f00 */
[----:B------:R-:W-:Y:S02]  /*08d0*/  CS2R R132, SRZ ;  /* 0x0000000000847805 */ /* 0x000fe4000001ff00 */
[--C-:B------:R-:W-:Y:S02]  /*08e0*/  SHF.R.U64 R7, R32, 0x10, R33.reuse ;  /* 0x0000001020077819 */ /* 0x100fe40000001221 */
[----:B------:R-:W-:Y:S02]  /*08f0*/  CS2R R134, SRZ ;  /* 0x0000000000867805 */ /* 0x000fe4000001ff00 */
[----:B------:R-:W-:Y:S01]  /*0900*/  MOV R28, R33 ;  /* 0x00000021001c7202 */ /* 0x000fe20000000f00 */
[----:B------:R-:W-:Y:S01]  /*0910*/  STL.S16 [R1+0x1a], R0 ;  /* 0x00001a0001007387 */ /* 0x000fe20000100600 */
[----:B------:R-:W-:-:S02]  /*0920*/  SHF.R.U32.HI R29, RZ, 0x10, R33 ;  /* 0x00000010ff1d7819 */ /* 0x000fc40000011621 */
[----:B------:R-:W-:Y:S02]  /*0930*/  CS2R R44, SRZ ;  /* 0x00000000002c7805 */ /* 0x000fe4000001ff00 */
[----:B------:R-:W-:Y:S01]  /*0940*/  MOV R30, R34 ;  /* 0x00000022001e7202 */ /* 0x000fe20000000f00 */
[----:B------:R-:W-:Y:S01]  /*0950*/  STL.S16 [R1+0x18], R7 ;  /* 0x0000180701007387 */ /* 0x000fe20000100600 */
[--C-:B------:R-:W-:Y:S02]  /*0960*/  SHF.R.U64 R31, R34, 0x10, R35.reuse ;  /* 0x00000010221f7819 */ /* 0x100fe40000001223 */
[----:B------:R-:W-:Y:S02]  /*0970*/  CS2R R46, SRZ ;  /* 0x00000000002e7805 */ /* 0x000fe4000001ff00 */
[----:B------:R-:W-:Y:S01]  /*0980*/  MOV R32, R35 ;  /* 0x0000002300207202 */ /* 0x000fe20000000f00 */
[----:B------:R-:W-:Y:S01]  /*0990*/  STL.S16 [R1+0x16], R28 ;  /* 0x0000161c01007387 */ /* 0x000fe20000100600 */
[----:B------:R-:W-:-:S02]  /*09a0*/  SHF.R.U32.HI R33, RZ, 0x10, R35 ;  /* 0x00000010ff217819 */ /* 0x000fc40000011623 */
[----:B------:R-:W-:Y:S02]  /*09b0*/  CS2R R48, SRZ ;  /* 0x0000000000307805 */ /* 0x000fe4000001ff00 */
[----:B------:R-:W-:Y:S01]  /*09c0*/  MOV R34, R120 ;  /* 0x0000007800227202 */ /* 0x000fe20000000f00 */
[----:B------:R0:W-:Y:S01]  /*09d0*/  STL.S16 [R1+0x14], R29 ;  /* 0x0000141d01007387 */ /* 0x0001e20000100600 */
        /* <DEDUP_REMOVED lines=8> */
[----:B------:R-:W-:Y:S02]  /*0a60*/  SHF.R.U64 R39, R122, 0x10, R123 ;  /* 0x000000107a277819 */ /* 0x000fe4000000127b */
[----:B0-----:R-:W-:Y:S02]  /*0a70*/  CS2R R28, SRZ ;  /* 0x00000000001c7805 */ /* 0x001fe4000001ff00 */
[----:B------:R-:W-:Y:S01]  /*0a80*/  MOV R249, R10 ;  /* 0x0000000a00f97202 */ /* 0x000fe20000000f00 */
[----:B------:R-:W-:Y:S01]  /*0a90*/  STL.S16 [R1+0xe], R32 ;  /* 0x00000e2001007387 */ /* 0x000fe20000100600 */
[----:B------:R-:W-:-:S02]  /*0aa0*/  MOV R247, R16 ;  /* 0x0000001000f77202 */ /* 0x000fc40000000f00 */
[----:B------:R-:W-:Y:S02]  /*0ab0*/  CS2R R54, SRZ ;  /* 0x0000000000367805 */ /* 0x000fe4000001ff00 */
[----:B------:R-:W-:Y:S01]  /*0ac0*/  MOV R245, R20 ;  /* 0x0000001400f57202 */ /* 0x000fe20000000f00 */
[----:B------:R-:W-:Y:S01]  /*0ad0*/  STL.S16 [R1+0xc], R33 ;  /* 0x00000c2101007387 */ /* 0x000fe20000100600 */
[----:B------:R-:W-:Y:S02]  /*0ae0*/  MOV R227, R24 ;  /* 0x0000001800e37202 */ /* 0x000fe40000000f00 */
[----:B-1----:R-:W-:Y:S02]  /*0af0*/  CS2R R30, SRZ ;  /* 0x00000000001e7805 */ /* 0x002fe4000001ff00 */
[----:B------:R-:W-:Y:S01]  /*0b00*/  MOV R229, R2 ;  /* 0x0000000200e57202 */ /* 0x000fe20000000f00 */
[----:B------:R-:W-:Y:S01]  /*0b10*/  STL.S16 [R1+0xa], R34 ;  /* 0x00000a2201007387 */ /* 0x000fe20000100600 */
[----:B------:R-:W-:-:S02]  /*0b20*/  MOV R231, R8 ;  /* 0x0000000800e77202 */ /* 0x000fc40000000f00 */
[----:B------:R-:W-:Y:S02]  /*0b30*/  CS2R R56, SRZ ;  /* 0x0000000000387805 */ /* 0x000fe4000001ff00 */
[----:B------:R-:W-:Y:S01]  /*0b40*/  MOV R233, R12 ;  /* 0x0000000c00e97202 */ /* 0x000fe20000000f00 */
[----:B------:R-:W-:Y:S01]  /*0b50*/  STL.S16 [R1+0x8], R35 ;  /* 0x0000082301007387 */ /* 0x000fe20000100600 */
[----:B------:R-:W-:Y:S02]  /*0b60*/  MOV R235, R14 ;  /* 0x0000000e00eb7202 */ /* 0x000fe40000000f00 */
[----:B------:R-:W-:Y:S02]  /*0b70*/  CS2R R58, SRZ ;  /* 0x00000000003a7805 */ /* 0x000fe4000001ff00 */
[----:B------:R-:W-:Y:S01]  /*0b80*/  MOV R237, R18 ;  /* 0x0000001200ed7202 */ /* 0x000fe20000000f00 */
[----:B------:R-:W-:Y:S01]  /*0b90*/  STL.S16 [R1+0x6], R36 ;  /* 0x0000062401007387 */ /* 0x000fe20000100600 */
[----:B------:R-:W-:-:S02]  /*0ba0*/  MOV R239, R22 ;  /* 0x0000001600ef7202 */ /* 0x000fc40000000f00 */
[----:B------:R-:W-:Y:S02]  /*0bb0*/  CS2R R60, SRZ ;  /* 0x00000000003c7805 */ /* 0x000fe4000001ff00 */
[----:B------:R-:W-:Y:S01]  /*0bc0*/  MOV R241, R26 ;  /* 0x0000001a00f17202 */ /* 0x000fe20000000f00 */
[----:B------:R0:W-:Y:S01]  /*0bd0*/  STL.S16 [R1+0x4], R37 ;  /* 0x0000042501007387 */ /* 0x0001e20000100600 */
[----:B------:R-:W-:Y:S02]  /*0be0*/  MOV R252, R123 ;  /* 0x0000007b00fc7202 */ /* 0x000fe40000000f00 */
[----:B------:R-:W-:Y:S02]  /*0bf0*/  CS2R R62, SRZ ;  /* 0x00000000003e7805 */ /* 0x000fe4000001ff00 */
[----:B------:R-:W-:Y:S01]  /*0c00*/  SHF.R.U32.HI R40, RZ, 0x10, R123 ;  /* 0x00000010ff287819 */ /* 0x000fe2000001167b */
[----:B------:R-:W-:Y:S01]  /*0c10*/  STL.S16 [R1+0x2], R38 ;  /* 0x0000022601007387 */ /* 0x000fe20000100600 */
[----:B------:R-:W-:-:S02]  /*0c20*/  MOV R251, R124 ;  /* 0x0000007c00fb7202 */ /* 0x000fc40000000f00 */
[----:B------:R-:W-:Y:S02]  /*0c30*/  CS2R R128, SRZ ;  /* 0x0000000000807805 */ /* 0x000fe4000001ff00 */
[--C-:B------:R-:W-:Y:S01]  /*0c40*/  SHF.R.U64 R41, R124, 0x10, R125.reuse ;  /* 0x000000107c297819 */ /* 0x100fe2000000127d */
[----:B------:R1:W-:Y:S01]  /*0c50*/  STL.S16 [R1], R39 ;  /* 0x0000002701007387 */ /* 0x0003e20000100600 */
[----:B------:R-:W-:Y:S02]  /*0c60*/  MOV R250, R125 ;  /* 0x0000007d00fa7202 */ /* 0x000fe40000000f00 */
[----:B0-----:R-:W-:Y:S02]  /*0c70*/  CS2R R36, SRZ ;  /* 0x0000000000247805 */ /* 0x001fe4000001ff00 */
[----:B------:R-:W-:Y:S02]  /*0c80*/  SHF.R.U32.HI R42, RZ, 0x10, R125 ;  /* 0x00000010ff2a7819 */ /* 0x000fe4000001167d */
[----:B------:R-:W-:-:S02]  /*0c90*/  CS2R R130, SRZ ;  /* 0x0000000000827805 */ /* 0x000fc4000001ff00 */
[----:B------:R-:W-:Y:S02]  /*0ca0*/  SHF.R.U64 R10, R10, 0x10, R11 ;  /* 0x000000100a0a7819 */ /* 0x000fe4000000120b */
[----:B------:R-:W-:Y:S02]  /*0cb0*/  CS2R R64, SRZ ;  /* 0x0000000000407805 */ /* 0x000fe4000001ff00 */
[----:B------:R-:W-:Y:S02]  /*0cc0*/  MOV R248, R11 ;  /* 0x0000000b00f87202 */ /* 0x000fe40000000f00 */
[----:B------:R-:W-:Y:S02]  /*0cd0*/  CS2R R66, SRZ ;  /* 0x0000000000427805 */ /* 0x000fe4000001ff00 */
[----:B------:R-:W-:Y:S02]  /*0ce0*/  SHF.R.U64 R16, R16, 0x10, R17 ;  /* 0x0000001010107819 */ /* 0x000fe40000001211 */
[----:B-1----:R-:W-:-:S02]  /*0cf0*/  CS2R R38, SRZ ;  /* 0x0000000000267805 */ /* 0x002fc4000001ff00 */
[----:B------:R-:W-:Y:S02]  /*0d00*/  MOV R246, R17 ;  /* 0x0000001100f67202 */ /* 0x000fe40000000f00 */
[----:B------:R-:W-:Y:S02]  /*0d10*/  CS2R R68, SRZ ;  /* 0x0000000000447805 */ /* 0x000fe4000001ff00 */
[----:B------:R-:W-:Y:S02]  /*0d20*/  SHF.R.U64 R20, R20, 0x10, R21 ;  /* 0x0000001014147819 */ /* 0x000fe40000001215 */
[----:B------:R-:W-:Y:S02]  /*0d30*/  CS2R R70, SRZ ;  /* 0x0000000000467805 */ /* 0x000fe4000001ff00 */
[----:B------:R-:W-:Y:S02]  /*0d40*/  MOV R244, R21 ;  /* 0x0000001500f47202 */ /* 0x000fe40000000f00 */
[----:B------:R-:W-:-:S02]  /*0d50*/  CS2R R72, SRZ ;  /* 0x0000000000487805 */ /* 0x000fc4000001ff00 */
[----:B------:R-:W-:Y:S02]  /*0d60*/  SHF.R.U64 R24, R24, 0x10, R25 ;  /* 0x0000001018187819 */ /* 0x000fe40000001219 */
[----:B------:R-:W-:Y:S02]  /*0d70*/  CS2R R74, SRZ ;  /* 0x00000000004a7805 */ /* 0x000fe4000001ff00 */
[----:B------:R-:W-:Y:S02]  /*0d80*/  MOV R228, R25 ;  /* 0x0000001900e47202 */ /* 0x000fe40000000f00 */
[----:B------:R-:W-:Y:S02]  /*0d90*/  CS2R R76, SRZ ;  /* 0x00000000004c7805 */ /* 0x000fe4000001ff00 */
[----:B------:R-:W-:Y:S02]  /*0da0*/  SHF.R.U64 R2, R2, 0x10, R3 ;  /* 0x0000001002027819 */ /* 0x000fe40000001203 */
[----:B------:R-:W-:-:S02]  /*0db0*/  CS2R R78, SRZ ;  /* 0x00000000004e7805 */ /* 0x000fc4000001ff00 */
        /* <DEDUP_REMOVED lines=28> */
[----:B------:R-:W-:Y:S02]  /*0f80*/  SHF.R.U32.HI R17, RZ, 0x10, R17 ;  /* 0x00000010ff117819 */ /* 0x000fe40000011611 */
[----:B------:R-:W-:-:S02]  /*0f90*/  CS2R R108, SRZ ;  /* 0x00000000006c7805 */ /* 0x000fc4000001ff00 */
[----:B------:R-:W-:Y:S02]  /*0fa0*/  SHF.R.U32.HI R21, RZ, 0x10, R21 ;  /* 0x00000010ff157819 */ /* 0x000fe40000011615 */
        /* <DEDUP_REMOVED lines=9> */
[----:B------:R-:W-:Y:S01]  /*1040*/  SHF.R.U32.HI R15, RZ, 0x10, R15 ;  /* 0x00000010ff0f7819 */ /* 0x000fe2000001160f */
[----:B------:R-:W-:Y:S01]  /*1050*/  UPLOP3.LUT UP1, UPT, UPT, UPT, UPT, 0x40, 0x4 ;  /* 0x000000000004789c */ /* 0x000fe20003f2e870 */
[----:B------:R-:W-:Y:S01]  /*1060*/  SHF.R.U32.HI R19, RZ, 0x10, R19 ;  /* 0x00000010ff137819 */ /* 0x000fe20000011613 */
[----:B------:R-:W0:Y:S01]  /*1070*/  LDCU UR14, c[0x0][0x40c] ;  /* 0x00008180ff0e77ac */ /* 0x000e220008000800 */
[----:B------:R-:W-:-:S02]  /*1080*/  SHF.R.U32.HI R23, RZ, 0x10, R23 ;  /* 0x00000010ff177819 */ /* 0x000fc40000011617 */
[----:B------:R-:W-:Y:S01]  /*1090*/  SHF.R.U32.HI R27, RZ, 0x10, R27 ;  /* 0x00000010ff1b7819 */ /* 0x000fe2000001161b */
[----:B------:R-:W1:Y:S01]  /*10a0*/  LDCU.U8 UR10, c[0x0][0x410] ;  /* 0x00008200ff0a77ac */ /* 0x000e620008000000 */
[----:B------:R-:W-:Y:S02]  /*10b0*/  PRMT R252, R40, 0x5410, R252 ;  /* 0x0000541028fc7816 */ /* 0x000fe400000000fc */
[----:B------:R-:W-:Y:S02]  /*10c0*/  PRMT R251, R41, 0x5410, R251 ;  /* 0x0000541029fb7816 */ /* 0x000fe400000000fb */
[----:B------:R-:W-:Y:S02]  /*10d0*/  CS2R R40, SRZ ;  /* 0x0000000000287805 */ /* 0x000fe4000001ff00 */
[----:B------:R-:W-:Y:S02]  /*10e0*/  PRMT R250, R42, 0x5410, R250 ;  /* 0x000054102afa7816 */ /* 0x000fe400000000fa */
[----:B------:R-:W-:-:S02]  /*10f0*/  CS2R R42, SRZ ;  /* 0x00000000002a7805 */ /* 0x000fc4000001ff00 */
[----:B------:R-:W-:Y:S01]  /*1100*/  PRMT R249, R10, 0x5410, R249 ;  /* 0x000054100af97816 */ /* 0x000fe200000000f9 */
[----:B------:R-:W2:Y:S01]  /*1110*/  LDCU UR11, c[0x0][0x400] ;  /* 0x00008000ff0b77ac */ /* 0x000ea20008000800 */
[----:B------:R-:W-:Y:S02]  /*1120*/  PRMT R248, R11, 0x5410, R248 ;  /* 0x000054100bf87816 */ /* 0x000fe400000000f8 */
[----:B------:R-:W-:Y:S01]  /*1130*/  PRMT R247, R16, 0x5410, R247 ;  /* 0x0000541010f77816 */ /* 0x000fe200000000f7 */
[----:B------:R-:W3:Y:S01]  /*1140*/  LDCU.64 UR12, c[0x0][0x438] ;  /* 0x00008700ff0c77ac */ /* 0x000ee20008000a00 */
[----:B------:R-:W-:Y:S02]  /*1150*/  PRMT R246, R17, 0x5410, R246 ;  /* 0x0000541011f67816 */ /* 0x000fe400000000f6 */
[----:B------:R-:W-:Y:S01]  /*1160*/  PRMT R245, R20, 0x5410, R245 ;  /* 0x0000541014f57816 */ /* 0x000fe200000000f5 */
[----:B------:R-:W4:Y:S01]  /*1170*/  LDCU.64 UR6, c[0x0][0x478] ;  /* 0x00008f00ff0677ac */ /* 0x000f220008000a00 */
        /* <DEDUP_REMOVED lines=16> */
[----:B01234-:R-:W-:-:S07]  /*1280*/  PRMT R242, R242, 0x5410, R27 ;  /* 0x00005410f2f27816 */ /* 0x01ffce000000001b */
.L_x_13226:
[----:B------:R-:W0:Y:S08]  /*1290*/  LDC.64 R2, c[0x0][0x3f8] ;  /* 0x0000fe00ff027b82 */ /* 0x000e300000000a00 */
[----:B-1234-:R-:W1:Y:S08]  /*12a0*/  LDC.64 R168, c[0x0][0x3c8] ;  /* 0x0000f200ffa87b82 */ /* 0x01ee700000000a00 */
[----:B------:R-:W2:Y:S01]  /*12b0*/  LDC.64 R170, c[0x0][0x3f0] ;  /* 0x0000fc00ffaa7b82 */ /* 0x000ea20000000a00 */
[----:B0-----:R-:W-:-:S06]  /*12c0*/  IMAD.WIDE R2, R4, 0x4, R2 ;  /* 0x0000000404027825 */ /* 0x001fcc00078e0202 */
[----:B------:R-:W3:Y:S01]  /*12d0*/  LDG.E R3, desc[UR8][R2.64] ;  /* 0x0000000802037981 */ /* 0x000ee2000c1e1900 */
[----:B-1----:R-:W-:-:S04]  /*12e0*/  IMAD.WIDE R168, R4, 0x4, R168 ;  /* 0x0000000404a87825 */ /* 0x002fc800078e02a8 */
[----:B--2---:R-:W-:Y:S01]  /*12f0*/  IMAD.WIDE R170, R4, 0x4, R170 ;  /* 0x0000000404aa7825 */ /* 0x004fe200078e02aa */
[----:B-----5:R0:W5:Y:S04]  /*1300*/  LDG.E R2, desc[UR8][R168.64] ;  /* 0x00000008a8027981 */ /* 0x020168000c1e1900 */
        /* <DEDUP_REMOVED lines=9> */
[----:B------:R0:W2:Y:S01]  /*13a0*/  LDG.E R168, desc[UR8][R168.64] ;  /* 0x00000008a8a87981 */ /* 0x0000a2000c1e1900 */
[----:B------:R-:W-:Y:S01]  /*13b0*/  IADD3 R204, PT, PT, R3, -0x1, RZ ;  /* 0xffffffff03cc7810 */ /* 0x000fe20007ffe0ff */
[-C--:B-1----:R-:W-:Y:S01]  /*13c0*/  IMAD R226, R4, R223.reuse, RZ ;  /* 0x000000df04e27224 */ /* 0x082fe200078e02ff */
[C---:B------:R-:W-:Y:S01]  /*13d0*/  ISETP.GE.U32.AND P0, PT, R5.reuse, 0x100, PT ;  /* 0x000001000500780c */ /* 0x040fe20003f06070 */
[----:B------:R-:W1:Y:S01]  /*13e0*/  S2R R170, SR_TID.X ;  /* 0x0000000000aa7919 */ /* 0x000e620000002100 */
[----:B------:R-:W-:Y:S01]  /*13f0*/  ISETP.NE.AND P6, PT, RZ, UR10, PT ;  /* 0x0000000aff007c0c */ /* 0x000fe2000bfc5270 */
[----:B------:R-:W-:Y:S01]  /*1400*/  IMAD R204, R204, R223, RZ ;  /* 0x000000dfcccc7224 */ /* 0x000fe200078e02ff */
[----:B------:R-:W-:Y:S01]  /*1410*/  BSSY.RECONVERGENT B1, `(.L_x_13105) ;  /* 0x0000042000017945 */ /* 0x000fe20003800200 */
[----:B------:R-:W-:Y:S02]  /*1420*/  ISETP.GE.U32.AND P1, PT, R5, 0x200, PT ;  /* 0x000002000500780c */ /* 0x000fe40003f26070 */
[----:B0-----:R-:W-:-:S02]  /*1430*/  SHF.R.S32.HI R169, RZ, 0x1f, R226 ;  /* 0x0000001fffa97819 */ /* 0x001fc400000114e2 */
[----:B------:R-:W-:Y:S02]  /*1440*/  ISETP.GE.U32.AND P2, PT, R5, 0x300, PT ;  /* 0x000003000500780c */ /* 0x000fe40003f46070 */
[----:B------:R-:W-:Y:S02]  /*1450*/  LEA.HI R226, R169, R226, RZ, 0x2 ;  /* 0x000000e2a9e27211 */ /* 0x000fe400078f10ff */
[----:B------:R-:W-:Y:S02]  /*1460*/  SHF.R.S32.HI R169, RZ, 0x1f, R204 ;  /* 0x0000001fffa97819 */ /* 0x000fe400000114cc */
[----:B------:R-:W-:Y:S02]  /*1470*/  ISETP.GE.U32.AND P4, PT, R5, 0x400, PT ;  /* 0x000004000500780c */ /* 0x000fe40003f86070 */
[----:B------:R-:W-:Y:S02]  /*1480*/  LEA.HI R204, R169, R204, RZ, 0x2 ;  /* 0x000000cca9cc7211 */ /* 0x000fe400078f10ff */
[----:B------:R-:W-:-:S02]  /*1490*/  ISETP.GE.U32.AND P5, PT, R5, 0x500, PT ;  /* 0x000005000500780c */ /* 0x000fc40003fa6070 */
[----:B------:R-:W-:Y:S02]  /*14a0*/  MOV R206, RZ ;  /* 0x000000ff00ce7202 */ /* 0x000fe40000000f00 */
[----:B------:R-:W-:Y:S02]  /*14b0*/  MOV R205, RZ ;  /* 0x000000ff00cd7202 */ /* 0x000fe40000000f00 */
[-C--:B-1----:R-:W-:Y:S02]  /*14c0*/  LEA.HI.SX32 R226, R226, R170.reuse, 0x1e ;  /* 0x000000aae2e27211 */ /* 0x082fe400078ff2ff */
[----:B------:R-:W-:Y:S02]  /*14d0*/  LEA.HI.SX32 R204, R204, R170, 0x1e ;  /* 0x000000aacccc7211 */ /* 0x000fe400078ff2ff */
[----:B------:R-:W-:Y:S02]  /*14e0*/  MOV R202, R226 ;  /* 0x000000e200ca7202 */ /* 0x000fe40000000f00 */
[----:B--2---:R-:W-:-:S02]  /*14f0*/  FSEL R198, R168, RZ, !P6 ;  /* 0x000000ffa8c67208 */ /* 0x004fc40007000000 */
[----:B------:R-:W-:Y:S01]  /*1500*/  ISETP.GE.U32.AND P6, PT, R5, 0x600, PT ;  /* 0x000006000500780c */ /* 0x000fe20003fc6070 */
[----:B------:R-:W-:-:S12]  /*1510*/  @!P0 BRA `(.L_x_13106) ;  /* 0x0000000000c48947 */ /* 0x000fd80003800000 */
[----:B------:R-:W0:Y:S01]  /*1520*/  LDC.64 R168, c[0x0][0x3a8] ;  /* 0x0000ea00ffa87b82 */ /* 0x000e220000000a00 */
[----:B------:R-:W-:Y:S01]  /*1530*/  ISETP.NE.U32.AND P0, PT, RZ, UR12, PT ;  /* 0x0000000cff007c0c */ /* 0x000fe2000bf05070 */
[----:B------:R-:W2:Y:S04]  /*1540*/  LDL.S16 R22, [R1+0x1a] ;  /* 0x00001a0001167983 */ /* 0x000ea80000100600 */
[----:B------:R-:W3:Y:S02]  /*1550*/  LDL.S16 R188, [R1+0x18] ;  /* 0x0000180001bc7983 */ /* 0x000ee40000100600 */
[----:B------:R-:W1:Y:S01]  /*1560*/  LDC.64 R172, c[0x0][0x428] ;  /* 0x00010a00ffac7b82 */ /* 0x000e620000000a00 */
[----:B------:R-:W-:Y:S01]  /*1570*/  ISETP.NE.AND.EX P0, PT, RZ, UR13, PT, P0 ;  /* 0x0000000dff007c0c */ /* 0x000fe2000bf05300 */
[----:B------:R-:W4:Y:S04]  /*1580*/  LDL.S16 R214, [R1+0x16] ;  /* 0x0000160001d67983 */ /* 0x000f280000100600 */
[----:B------:R-:W4:Y:S08]  /*1590*/  LDL.S16 R217, [R1+0x14] ;  /* 0x0000140001d97983 */ /* 0x000f300000100600 */
[----:B------:R-:W1:Y:S01]  /*15a0*/  @P0 LDC.64 R224, c[0x0][0x438] ;  /* 0x00010e00ffe00b82 */ /* 0x000e620000000a00 */
[----:B0-----:R-:W-:-:S06]  /*15b0*/  IMAD.WIDE.U32 R168, R202, 0x10, R168 ;  /* 0x00000010caa87825 */ /* 0x001fcc00078e00a8 */
[----:B------:R-:W4:Y:S01]  /*15c0*/  LDG.E.128 R168, desc[UR8][R168.64] ;  /* 0x00000008a8a87981 */ /* 0x000f22000c1e1d00 */
[----:B-1----:R-:W-:-:S06]  /*15d0*/  IMAD.WIDE.U32 R172, R204, 0x10, R172 ;  /* 0x00000010ccac7825 */ /* 0x002fcc00078e00ac */
[----:B------:R-:W4:Y:S01]  /*15e0*/  LDG.E.128 R172, desc[UR8][R172.64] ;  /* 0x00000008acac7981 */ /* 0x000f22000c1e1d00 */
[----:B------:R-:W-:-:S05]  /*15f0*/  @P0 IMAD.WIDE.U32 R224, R202, 0x10, R224 ;  /* 0x00000010cae00825 */ /* 0x000fca00078e00e0 */
[----:B------:R0:W5:Y:S01]  /*1600*/  @P0 LDG.E.128 R120, desc[UR8][R224.64] ;  /* 0x00000008e0780981 */ /* 0x000162000c1e1d00 */
[----:B------:R-:W-:Y:S02]  /*1610*/  IADD3 R204, PT, PT, R204, 0x100, RZ ;  /* 0x00000100cccc7810 */ /* 0x000fe40007ffe0ff */
[----:B------:R-:W-:Y:S01]  /*1620*/  IADD3 R202, PT, PT, R202, 0x100, RZ ;  /* 0x00000100caca7810 */ /* 0x000fe20007ffe0ff */
[----:B--2---:R-:W-:Y:S02]  /*1630*/  HADD2.F32 R20, -RZ, R22.H0_H0 ;  /* 0x20000016ff147230 */ /* 0x004fe40000004100 */
[----:B---3--:R-:W-:Y:S02]  /*1640*/  HADD2.F32 R191, -RZ, R188.H0_H0 ;  /* 0x200000bcffbf7230 */ /* 0x008fe40000004100 */
[----:B----4-:R-:W-:Y:S02]  /*1650*/  HADD2.F32 R188, -RZ, R214.H0_H0 ;  /* 0x200000d6ffbc7230 */ /* 0x010fe40000004100 */
[----:B------:R-:W-:-:S02]  /*1660*/  HADD2.F32 R217, -RZ, R217.H0_H0 ;  /* 0x200000d9ffd97230 */ /* 0x000fc40000004100 */
[C---:B------:R-:W-:Y:S01]  /*1670*/  FADD.FTZ R0, -R198.reuse, R168 ;  /* 0x000000a8c6007221 */ /* 0x040fe20000010100 */
[----:B------:R-:W-:-:S03]  /*1680*/  FADD.FTZ R19, -R198, R169 ;  /* 0x000000a9c6137221 */ /* 0x000fc60000010100 */
[----:B-----5:R-:W-:Y:S01]  /*1690*/  FMUL.FTZ R0, R2, R0 ;  /* 0x0000000002007220 */ /* 0x020fe20000410000 */
[----:B------:R-:W-:Y:S01]  /*16a0*/  FMUL.FTZ R20, R172, R20 ;  /* 0x00000014ac147220 */ /* 0x000fe20000410000 */
[----:B------:R-:W-:Y:S01]  /*16b0*/  FMUL.FTZ R19, R2, R19 ;  /* 0x0000001302137220 */ /* 0x000fe20000410000 */
[----:B------:R-:W-:Y:S01]  /*16c0*/  FADD.FTZ R22, -R198, R170 ;  /* 0x000000aac6167221 */ /* 0x000fe20000010100 */
[----:B------:R-:W-:Y:S01]  /*16d0*/  FMUL.FTZ R191, R173, R191 ;  /* 0x000000bfadbf7220 */ /* 0x000fe20000410000 */
[----:B------:R-:W-:Y:S01]  /*16e0*/  FADD.FTZ R206, RZ, R20 ;  /* 0x00000014ffce7221 */ /* 0x000fe20000010000 */
[----:B------:R-:W-:Y:S01]  /*16f0*/  FFMA.FTZ R205, R0, R20, RZ ;  /* 0x0000001400cd7223 */ /* 0x000fe200000100ff */
        /* <DEDUP_REMOVED lines=19> */
.L_x_13106:
[----:B------:R-:W-:Y:S05]  /*1830*/  BSYNC.RECONVERGENT B1 ;  /* 0x0000000000017941 */ /* 0x000fea0003800200 */
.L_x_13105:
[----:B------:R-:W-:Y:S01]  /*1840*/  BSSY.RECONVERGENT B1, `(.L_x_13107) ;  /* 0x0000034000017945 */ /* 0x000fe20003800200 */
[----:B------:R-:W-:-:S03]  /*1850*/  ISETP.GE.U32.AND P0, PT, R5, 0x700, PT ;  /* 0x000007000500780c */ /* 0x000fc60003f06070 */
[----:B------:R-:W-:Y:S10]  /*1860*/  @!P1 BRA `(.L_x_13108) ;  /* 0x0000000000c49947 */ /* 0x000ff40003800000 */
[----:B------:R-:W-:Y:S01]  /*1870*/  ISETP.NE.U32.AND P1, PT, RZ, UR12, PT ;  /* 0x0000000cff007c0c */ /* 0x000fe2000bf25070 */
[----:B------:R-:W0:Y:S01]  /*1880*/  LDC.64 R170, c[0x0][0x3a8] ;  /* 0x0000ea00ffaa7b82 */ /* 0x000e220000000a00 */
[----:B------:R-:W2:Y:S02]  /*1890*/  LDL.S16 R213, [R1+0x12] ;  /* 0x0000120001d57983 */ /* 0x000ea40000100600 */
[----:B------:R-:W-:Y:S02]  /*18a0*/  ISETP.NE.AND.EX P1, PT, RZ, UR13, PT, P1 ;  /* 0x0000000dff007c0c */ /* 0x000fe4000bf25310 */
[----:B------:R-:W3:Y:S03]  /*18b0*/  LDL.S16 R222, [R1+0x10] ;  /* 0x0000100001de7983 */ /* 0x000ee60000100600 */
[----:B------:R-:W1:Y:S01]  /*18c0*/  LDC.64 R172, c[0x0][0x428] ;  /* 0x00010a00ffac7b82 */ /* 0x000e620000000a00 */
[----:B------:R-:W4:Y:S04]  /*18d0*/  LDL.S16 R225, [R1+0xe] ;  /* 0x00000e0001e17983 */ /* 0x000f280000100600 */
[----:B------:R-:W4:Y:S03]  /*18e0*/  LDL.S16 R224, [R1+0xc] ;  /* 0x00000c0001e07983 */ /* 0x000f260000100600 */
[----:B------:R-:W0:Y:S02]  /*18f0*/  @P1 LDC.64 R168, c[0x0][0x438] ;  /* 0x00010e00ffa81b82 */ /* 0x000e240000000a00 */
[----:B0-----:R-:W-:-:S05]  /*1900*/  @P1 IMAD.WIDE.U32 R168, R202, 0x10, R168 ;  /* 0x00000010caa81825 */ /* 0x001fca00078e00a8 */
[----:B------:R0:W5:Y:S01]  /*1910*/  @P1 LDG.E.128 R124, desc[UR8][R168.64] ;  /* 0x00000008a87c1981 */ /* 0x000162000c1e1d00 */
[----:B-1----:R-:W-:-:S06]  /*1920*/  IMAD.WIDE.U32 R172, R204, 0x10, R172 ;  /* 0x00000010ccac7825 */ /* 0x002fcc00078e00ac */
[----:B------:R-:W4:Y:S01]  /*1930*/  LDG.E.128 R172, desc[UR8][R172.64] ;  /* 0x00000008acac7981 */ /* 0x000f22000c1e1d00 */
[----:B0-----:R-:W-:-:S06]  /*1940*/  IMAD.WIDE.U32 R168, R202, 0x10, R170 ;  /* 0x00000010caa87825 */ /* 0x001fcc00078e00aa */
[----:B------:R-:W4:Y:S01]  /*1950*/  LDG.E.128 R168, desc[UR8][R168.64] ;  /* 0x00000008a8a87981 */ /* 0x000f22000c1e1d00 */
[----:B------:R-:W-:Y:S02]  /*1960*/  IADD3 R204, PT, PT, R204, 0x100, RZ ;  /* 0x00000100cccc7810 */ /* 0x000fe40007ffe0ff */
[----:B------:R-:W-:Y:S01]  /*1970*/  IADD3 R202, PT, PT, R202, 0x100, RZ ;  /* 0x00000100caca7810 */ /* 0x000fe20007ffe0ff */
[----:B--2---:R-:W-:Y:S02]  /*1980*/  HADD2.F32 R208, -RZ, R213.H0_H0 ;  /* 0x200000d5ffd07230 */ /* 0x004fe40000004100 */
[----:B---3--:R-:W-:Y:S02]  /*1990*/  HADD2.F32 R197, -RZ, R222.H0_H0 ;  /* 0x200000deffc57230 */ /* 0x008fe40000004100 */
[----:B----4-:R-:W-:Y:S02]  /*19a0*/  HADD2.F32 R190, -RZ, R225.H0_H0 ;  /* 0x200000e1ffbe7230 */ /* 0x010fe40000004100 */
[----:B------:R-:W-:-:S02]  /*19b0*/  HADD2.F32 R222, -RZ, R224.H0_H0 ;  /* 0x200000e0ffde7230 */ /* 0x000fc40000004100 */
[----:B------:R-:W-:Y:S01]  /*19c0*/  FMUL.FTZ R208, R172, R208 ;  /* 0x000000d0acd07220 */ /* 0x000fe20000410000 */
[----:B------:R-:W-:Y:S01]  /*19d0*/  FMUL.FTZ R197, R173, R197 ;  /* 0x000000c5adc57220 */ /* 0x000fe20000410000 */
[C---:B------:R-:W-:Y:S01]  /*19e0*/  FADD.FTZ R12, -R198.reuse, R168 ;  /* 0x000000a8c60c7221 */ /* 0x040fe20000010100 */
[----:B------:R-:W-:-:S03]  /*19f0*/  FADD.FTZ R18, -R198, R169 ;  /* 0x000000a9c6127221 */ /* 0x000fc60000010100 */
[C---:B-----5:R-:W-:Y:S01]  /*1a00*/  FMUL.FTZ R12, R2.reuse, R12 ;  /* 0x0000000c020c7220 */ /* 0x060fe20000410000 */
[----:B------:R-:W-:Y:S01]  /*1a10*/  FMUL.FTZ R18, R2, R18 ;  /* 0x0000001202127220 */ /* 0x000fe20000410000 */
[----:B------:R-:W-:Y:S01]  /*1a20*/  FADD.FTZ R23, -R198, R170 ;  /* 0x000000aac6177221 */ /* 0x000fe20000010100 */
[----:B------:R-:W-:Y:S01]  /*1a30*/  FADD.FTZ R206, R206, R208 ;  /* 0x000000d0cece7221 */ /* 0x000fe20000010000 */
[----:B------:R-:W-:Y:S01]  /*1a40*/  FFMA.FTZ R205, R12, R208, R205 ;  /* 0x000000d00ccd7223 */ /* 0x000fe200000100cd */
        /* <DEDUP_REMOVED lines=18> */
[----:B------:R-:W-:-:S07]  /*1b70*/  FFMA.FTZ R205, R213, R222, R205 ;  /* 0x000000ded5cd7223 */ /* 0x000fce00000100cd */
.L_x_13108:
[----:B------:R-:W-:Y:S05]  /*1b80*/  BSYNC.RECONVERGENT B1 ;  /* 0x0000000000017941 */ /* 0x000fea0003800200 */
.L_x_13107:
        /* <DEDUP_REMOVED lines=21> */
[----:B---3--:R-:W-:-:S03]  /*1ce0*/  HADD2.F32 R196, -RZ, R174.H0_H0 ;  /* 0x200000aeffc47230 */ /* 0x008fc60000004100 */
[----:B----4-:R-:W-:Y:S02]  /*1cf0*/  FMUL.FTZ R207, R168, R207 ;  /* 0x000000cfa8cf7220 */ /* 0x010fe40000410000 */
[----:B------:R-:W-:Y:S01]  /*1d00*/  FMUL.FTZ R196, R169, R196 ;  /* 0x000000c4a9c47220 */ /* 0x000fe20000410000 */
[C---:B------:R-:W-:Y:S01]  /*1d10*/  FADD.FTZ R11, -R198.reuse, R24 ;  /* 0x00000018c60b7221 */ /* 0x040fe20000010100 */
[----:B------:R-:W-:-:S03]  /*1d20*/  FADD.FTZ R17, -R198, R25 ;  /* 0x00000019c6117221 */ /* 0x000fc60000010100 */
[C---:B-----5:R-:W-:Y:S01]  /*1d30*/  FMUL.FTZ R11, R2.reuse, R11 ;  /* 0x0000000b020b7220 */ /* 0x060fe20000410000 */
[----:B------:R-:W-:Y:S02]  /*1d40*/  HADD2.F32 R25, -RZ, R173.H0_H0 ;  /* 0x200000adff197230 */ /* 0x000fe40000004100 */
[----:B------:R-:W-:Y:S01]  /*1d50*/  FMUL.FTZ R17, R2, R17 ;  /* 0x0000001102117220 */ /* 0x000fe20000410000 */
[----:B------:R-:W-:Y:S01]  /*1d60*/  FADD.FTZ R24, -R198, R26 ;  /* 0x0000001ac6187221 */ /* 0x000fe20000010100 */
[----:B------:R-:W-:Y:S01]  /*1d70*/  FADD.FTZ R206, R206, R207 ;  /* 0x000000cfcece7221 */ /* 0x000fe20000010000 */
[----:B------:R-:W-:Y:S01]  /*1d80*/  FFMA.FTZ R205, R11, R207, R205 ;  /* 0x000000cf0bcd7223 */ /* 0x000fe200000100cd */
[----:B------:R-:W-:Y:S01]  /*1d90*/  FADD.FTZ R26, -R198, R27 ;  /* 0x0000001bc61a7221 */ /* 0x000fe20000010100 */
[----:B------:R-:W-:Y:S02]  /*1da0*/  HADD2.F32 R27, -RZ, R172.H0_H0 ;  /* 0x200000acff1b7230 */ /* 0x000fe40000004100 */
        /* <DEDUP_REMOVED lines=18> */
.L_x_13110:
[----:B------:R-:W-:Y:S05]  /*1ed0*/  BSYNC.RECONVERGENT B1 ;  /* 0x0000000000017941 */ /* 0x000fea0003800200 */
.L_x_13109:
[----:B------:R-:W-:Y:S04]  /*1ee0*/  BSSY.RECONVERGENT B1, `(.L_x_13111) ;  /* 0x0000031000017945 */ /* 0x000fe80003800200 */
[----:B------:R-:W-:Y:S05]  /*1ef0*/  @!P4 BRA `(.L_x_13112) ;  /* 0x0000000000bcc947 */ /* 0x000fea0003800000 */
[----:B------:R-:W-:Y:S01]  /*1f00*/  ISETP.NE.U32.AND P2, PT, RZ, UR12, PT ;  /* 0x0000000cff007c0c */ /* 0x000fe2000bf45070 */
[----:B------:R-:W0:Y:S01]  /*1f10*/  LDC.64 R170, c[0x0][0x3a8] ;  /* 0x0000ea00ffaa7b82 */ /* 0x000e220000000a00 */
[----:B------:R-:W2:Y:S02]  /*1f20*/  LDL.S16 R225, [R1+0x2] ;  /* 0x0000020001e17983 */ /* 0x000ea40000100600 */
[----:B------:R-:W-:Y:S02]  /*1f30*/  ISETP.NE.AND.EX P2, PT, RZ, UR13, PT, P2 ;  /* 0x0000000dff007c0c */ /* 0x000fe4000bf45320 */
[----:B------:R-:W3:Y:S03]  /*1f40*/  LDL.S16 R224, [R1] ;  /* 0x0000000001e07983 */ /* 0x000ee60000100600 */
[----:B------:R-:W1:Y:S08]  /*1f50*/  LDC.64 R172, c[0x0][0x428] ;  /* 0x00010a00ffac7b82 */ /* 0x000e700000000a00 */
[----:B------:R-:W4:Y:S02]  /*1f60*/  @P2 LDC.64 R168, c[0x0][0x438] ;  /* 0x00010e00ffa82b82 */ /* 0x000f240000000a00 */
[----:B----4-:R-:W-:-:S05]  /*1f70*/  @P2 IMAD.WIDE.U32 R168, R202, 0x10, R168 ;  /* 0x00000010caa82825 */ /* 0x010fca00078e00a8 */
[----:B------:R0:W5:Y:S01]  /*1f80*/  @P2 LDG.E.128 R140, desc[UR8][R168.64] ;  /* 0x00000008a88c2981 */ /* 0x000162000c1e1d00 */
[----:B-1----:R-:W-:-:S06]  /*1f90*/  IMAD.WIDE.U32 R172, R204, 0x10, R172 ;  /* 0x00000010ccac7825 */ /* 0x002fcc00078e00ac */
[----:B------:R-:W4:Y:S01]  /*1fa0*/  LDG.E.128 R172, desc[UR8][R172.64] ;  /* 0x00000008acac7981 */ /* 0x000f22000c1e1d00 */
[----:B0-----:R-:W-:-:S06]  /*1fb0*/  IMAD.WIDE.U32 R168, R202, 0x10, R170 ;  /* 0x00000010caa87825 */ /* 0x001fcc00078e00aa */
[----:B------:R-:W4:Y:S01]  /*1fc0*/  LDG.E.128 R168, desc[UR8][R168.64] ;  /* 0x00000008a8a87981 */ /* 0x000f22000c1e1d00 */
[--C-:B------:R-:W-:Y:S02]  /*1fd0*/  HADD2.F32 R177, -RZ, R252.reuse.H1_H1 ;  /* 0x300000fcffb17230 */ /* 0x100fe40000004100 */
[----:B------:R-:W-:Y:S01]  /*1fe0*/  HADD2.F32 R221, -RZ, R252.H0_H0 ;  /* 0x200000fcffdd7230 */ /* 0x000fe20000004100 */
        /* <DEDUP_REMOVED lines=32> */
.L_x_13112:
[----:B------:R-:W-:Y:S05]  /*21f0*/  BSYNC.RECONVERGENT B1 ;  /* 0x0000000000017941 */ /* 0x000fea0003800200 */
.L_x_13111:
[----:B------:R-:W-:Y:S04]  /*2200*/  BSSY.RECONVERGENT B1, `(.L_x_13113) ;  /* 0x000002f000017945 */ /* 0x000fe80003800200 */
[----:B------:R-:W-:Y:S05]  /*2210*/  @!P5 BRA `(.L_x_13114) ;  /* 0x0000000000b4d947 */ /* 0x000fea0003800000 */
[----:B------:R-:W-:Y:S01]  /*2220*/  ISETP.NE.U32.AND P2, PT, RZ, UR12, PT ;  /* 0x0000000cff007c0c */ /* 0x000fe2000bf45070 */
[----:B------:R-:W0:Y:S03]  /*2230*/  LDC.64 R170, c[0x0][0x3a8] ;  /* 0x0000ea00ffaa7b82 */ /* 0x000e260000000a00 */
[----:B------:R-:W-:-:S05]  /*2240*/  ISETP.NE.AND.EX P2, PT, RZ, UR13, PT, P2 ;  /* 0x0000000dff007c0c */ /* 0x000fca000bf45320 */
[----:B------:R-:W1:Y:S08]  /*2250*/  LDC.64 R172, c[0x0][0x428] ;  /* 0x00010a00ffac7b82 */ /* 0x000e700000000a00 */
[----:B------:R-:W2:Y:S02]  /*2260*/  @P2 LDC.64 R168, c[0x0][0x438] ;  /* 0x00010e00ffa82b82 */ /* 0x000ea40000000a00 */
[----:B--2---:R-:W-:-:S05]  /*2270*/  @P2 IMAD.WIDE.U32 R168, R202, 0x10, R168 ;  /* 0x00000010caa82825 */ /* 0x004fca00078e00a8 */
[----:B------:R0:W5:Y:S01]  /*2280*/  @P2 LDG.E.128 R144, desc[UR8][R168.64] ;  /* 0x00000008a8902981 */ /* 0x000162000c1e1d00 */
[----:B-1----:R-:W-:-:S06]  /*2290*/  IMAD.WIDE.U32 R172, R204, 0x10, R172 ;  /* 0x00000010ccac7825 */ /* 0x002fcc00078e00ac */
[----:B------:R-:W2:Y:S01]  /*22a0*/  LDG.E.128 R172, desc[UR8][R172.64] ;  /* 0x00000008acac7981 */ /* 0x000ea2000c1e1d00 */
[----:B0-----:R-:W-:-:S06]  /*22b0*/  IMAD.WIDE.U32 R168, R202, 0x10, R170 ;  /* 0x00000010caa87825 */ /* 0x001fcc00078e00aa */
[----:B------:R-:W3:Y:S01]  /*22c0*/  LDG.E.128 R168, desc[UR8][R168.64] ;  /* 0x00000008a8a87981 */ /* 0x000ee2000c1e1d00 */
[--C-:B------:R-:W-:Y:S02]  /*22d0*/  HADD2.F32 R201, -RZ, R251.reuse.H1_H1 ;  /* 0x300000fbffc97230 */ /* 0x100fe40000004100 */
[----:B------:R-:W-:Y:S02]  /*22e0*/  HADD2.F32 R194, -RZ, R251.H0_H0 ;  /* 0x200000fbffc27230 */ /* 0x000fe40000004100 */
[--C-:B------:R-:W-:Y:S02]  /*22f0*/  HADD2.F32 R179, -RZ, R250.reuse.H1_H1 ;  /* 0x300000faffb37230 */ /* 0x100fe40000004100 */
[----:B------:R-:W-:Y:S01]  /*2300*/  HADD2.F32 R220, -RZ, R250.H0_H0 ;  /* 0x200000faffdc7230 */ /* 0x000fe20000004100 */
[----:B------:R-:W-:Y:S02]  /*2310*/  IADD3 R204, PT, PT, R204, 0x100, RZ ;  /* 0x00000100cccc7810 */ /* 0x000fe40007ffe0ff */
[----:B------:R-:W-:Y:S01]  /*2320*/  IADD3 R202, PT, PT, R202, 0x100, RZ ;  /* 0x00000100caca7810 */ /* 0x000fe20007ffe0ff */
[----:B--2---:R-:W-:Y:S01]  /*2330*/  FMUL.FTZ R201, R172, R201 ;  /* 0x000000c9acc97220 */ /* 0x004fe20000410000 */
[----:B------:R-:W-:Y:S01]  /*2340*/  FMUL.FTZ R194, R173, R194 ;  /* 0x000000c2adc27220 */ /* 0x000fe20000410000 */
[C---:B---3--:R-:W-:Y:S01]  /*2350*/  FADD.FTZ R9, -R198.reuse, R168 ;  /* 0x000000a8c6097221 */ /* 0x048fe20000010100 */
        /* <DEDUP_REMOVED lines=25> */
.L_x_13114:
[----:B------:R-:W-:Y:S05]  /*24f0*/  BSYNC.RECONVERGENT B1 ;  /* 0x0000000000017941 */ /* 0x000fea0003800200 */
.L_x_13113:
        /* <DEDUP_REMOVED lines=47> */
.L_x_13116:
[----:B------:R-:W-:Y:S05]  /*27f0*/  BSYNC.RECONVERGENT B1 ;  /* 0x0000000000017941 */ /* 0x000fea0003800200 */
.L_x_13115:
        /* <DEDUP_REMOVED lines=47> */
.L_x_13118:
[----:B------:R-:W-:Y:S05]  /*2af0*/  BSYNC.RECONVERGENT B1 ;  /* 0x0000000000017941 */ /* 0x000fea0003800200 */
.L_x_13117:
        /* <DEDUP_REMOVED lines=13> */
[----:B0-----:R-:W-:Y:S02]  /*2bd0*/  HADD2.F32 R184, -RZ, R245.H1_H1 ;  /* 0x300000f5ffb87230 */ /* 0x001fe40000004100 */
[--C-:B------:R-:W-:Y:S02]  /*2be0*/  HADD2.F32 R189, -RZ, R244.reuse.H1_H1 ;  /* 0x300000f4ffbd7230 */ /* 0x100fe40000004100 */
[----:B------:R-:W-:Y:S02]  /*2bf0*/  HADD2.F32 R216, -RZ, R244.H0_H0 ;  /* 0x200000f4ffd87230 */ /* 0x000fe40000004100 */
[C---:B---3--:R-:W-:Y:S01]  /*2c00*/  FADD.FTZ R21, -R198.reuse, R172 ;  /* 0x000000acc6157221 */ /* 0x048fe20000010100 */
[----:B------:R-:W-:-:S03]  /*2c10*/  FADD.FTZ R173, -R198, R173 ;  /* 0x000000adc6ad7221 */ /* 0x000fc60000010100 */
[----:B-----5:R-:W-:Y:S01]  /*2c20*/  FMUL.FTZ R21, R2, R21 ;  /* 0x0000001502157220 */ /* 0x020fe20000410000 */
[----:B----4-:R-:W-:Y:S01]  /*2c30*/  FMUL.FTZ R184, R168, R184 ;  /* 0x000000b8a8b87220 */ /* 0x010fe20000410000 */
[----:B------:R-:W-:Y:S02]  /*2c40*/  FADD.FTZ R84, R84, R168 ;  /* 0x000000a854547221 */ /* 0x000fe40000010000 */
        /* <DEDUP_REMOVED lines=24> */
.L_x_13104:
        /* <DEDUP_REMOVED lines=49> */
.L_x_13119:
[----:B------:R-:W-:Y:S05]  /*30e0*/  BSYNC.RECONVERGENT B0 ;  /* 0x0000000000007941 */ /* 0x000fea0003800200 */
.L_x_13103:
        /* <DEDUP_REMOVED lines=32> */
.L_x_13121:
[----:B------:R-:W-:Y:S05]  /*32f0*/  BSYNC.RECONVERGENT B0 ;  /* 0x0000000000007941 */ /* 0x000fea0003800200 */
.L_x_13120:
[----:B------:R-:W1:Y:S08]  /*3300*/  S2UR UR5, SR_CgaCtaId ;  /* 0x00000000000579c3 */ /* 0x000e700000008800 */
[----:B------:R-:W-:Y:S01]  /*3310*/  BAR.SYNC.DEFER_BLOCKING 0x0 ;  /* 0x0000000000007b1d */ /* 0x000fe20000010000 */
[----:B-----5:R-:W-:Y:S02]  /*3320*/  ISETP.GE.AND P4, PT, R243, 0x1, PT ;  /* 0x00000001f300780c */ /* 0x020fe40003f86270 */
[----:B------:R-:W-:-:S02]  /*3330*/  ISETP.GE.U32.AND P1, PT, R5, 0x100, PT ;  /* 0x000001000500780c */ /* 0x000fc40003f26070 */
[----:B------:R-:W-:Y:S01]  /*3340*/  ISETP.NE.AND P0, PT, RZ, UR10, PT ;  /* 0x0000000aff007c0c */ /* 0x000fe2000bf05270 */
[----:B------:R-:W-:Y:S01]  /*3350*/  UMOV UR4, 0x400 ;  /* 0x0000040000047882 */ /* 0x000fe20000000000 */
[----:B------:R-:W-:Y:S01]  /*3360*/  LOP3.LUT R6, R6, 0xfffffff7, RZ, 0xc0, !PT ;  /* 0xfffffff706067812 */ /* 0x000fe200078ec0ff */
[----:B------:R-:W-:Y:S06]  /*3370*/  BSSY.RECONVERGENT B0, `(.L_x_13122) ;  /* 0x00000ec000007945 */ /* 0x000fec0003800200 */
[----:B------:R-:W-:Y:S02]  /*3380*/  @P4 IADD3 R174, PT, PT, R243, -0x1, RZ ;  /* 0xfffffffff3ae4810 */ /* 0x000fe40007ffe0ff */
[----:B------:R-:W-:-:S03]  /*3390*/  @P1 LOP3.LUT R6, R6, 0x8, RZ, 0xfc, !PT ;  /* 0x0000000806061812 */ /* 0x000fc600078efcff */
[----:B------:R-:W-:Y:S01]  /*33a0*/  @P4 IMAD R174, R174, R223, RZ ;  /* 0x000000dfaeae4224 */ /* 0x000fe200078e02ff */
        /* <DEDUP_REMOVED lines=26> */
[----:B------:R-:W-:Y:S01]  /*3550*/  @P4 SHF.R.S32.HI R172, RZ, 0x1f, R174 ;  /* 0x0000001fffac4819 */ /* 0x000fe200000114ae */
[----:B------:R-:W-:Y:S02]  /*3560*/  FADD.FTZ R169, R173, R169 ;  /* 0x000000a9ada97221 */ /* 0x000fe40000010000 */
[----:B------:R-:W-:Y:S01]  /*3570*/  FADD.FTZ R168, R170, R168 ;  /* 0x000000a8aaa87221 */ /* 0x000fe20000010000 */
[----:B------:R-:W-:Y:S01]  /*3580*/  @P4 LEA.HI R174, R172, R174, RZ, 0x2 ;  /* 0x000000aeacae4211 */ /* 0x000fe200078f10ff */
[----:B------:R-:W-:Y:S01]  /*3590*/  FADD.FTZ R171, R171, R169 ;  /* 0x000000a9abab7221 */ /* 0x000fe20000010000 */
[----:B------:R-:W-:Y:S02]  /*35a0*/  HFMA2 R172, -RZ, RZ, 0, 0 ;  /* 0x00000000ffac7431 */ /* 0x000fe400000001ff */
[----:B------:R-:W-:Y:S01]  /*35b0*/  FMUL.FTZ R168, R168, UR11 ;  /* 0x0000000ba8a87c20 */ /* 0x000fe20008410000 */
[----:B------:R-:W-:Y:S01]  /*35c0*/  @P4 LEA.HI.SX32 R172, R174, R175, 0x1e ;  /* 0x000000afaeac4211 */ /* 0x000fe200078ff2ff */
[----:B------:R-:W-:Y:S01]  /*35d0*/  FMUL.FTZ R171, R171, UR11 ;  /* 0x0000000babab7c20 */ /* 0x000fe20008410000 */
[----:B------:R-:W-:-:S02]  /*35e0*/  MOV R170, R226 ;  /* 0x000000e200aa7202 */ /* 0x000fc40000000f00 */
        /* <DEDUP_REMOVED lines=8> */
.L_x_13124:
        /* <DEDUP_REMOVED lines=14> */
[----:B-----5:R-:W-:Y:S01]  /*3750*/  FFMA.FTZ R88, R160, R164, R88 ;  /* 0x000000a4a0587223 */ /* 0x020fe20000010058 */
[----:B------:R-:W-:-:S07]  /*3760*/  FMUL.FTZ R164, R164, R168 ;  /* 0x000000a8a4a47220 */ /* 0x000fce0000410000 */
.L_x_13127:
        /* <DEDUP_REMOVED lines=8> */
[----:B-----5:R-:W-:Y:S01]  /*37f0*/  FFMA.FTZ R89, R161, R165, R89 ;  /* 0x000000a5a1597223 */ /* 0x020fe20000010059 */
[----:B------:R-:W-:-:S07]  /*3800*/  FMUL.FTZ R165, R165, R168 ;  /* 0x000000a8a5a57220 */ /* 0x000fce0000410000 */
.L_x_13128:
        /* <DEDUP_REMOVED lines=10> */
.L_x_13129:
        /* <DEDUP_REMOVED lines=9> */
[----:B------:R-:W-:Y:S01]  /*3940*/  FMUL.FTZ R167, R167, R168 ;  /* 0x000000a8a7a77220 */ /* 0x000fe20000410000 */
[----:B------:R-:W-:Y:S06]  /*3950*/  BRA `(.L_x_13130) ;  /* 0x00000008000c7947 */ /* 0x000fec0003800000 */
.L_x_13126:
        /* <DEDUP_REMOVED lines=17> */
[----:B------:R-:W-:Y:S06]  /*3a70*/  @!P4 BRA `(.L_x_13131) ;  /* 0x000000000024c947 */ /* 0x000fec0003800000 */
        /* <DEDUP_REMOVED lines=9> */
.L_x_13131:
        /* <DEDUP_REMOVED lines=10> */
.L_x_13132:
        /* <DEDUP_REMOVED lines=10> */
.L_x_13133:
[----:B------:R-:W-:Y:S05]  /*3c50*/  @!P4 BRA `(.L_x_13130) ;  /* 0x00000004004cc947 */ /* 0x000fea0003800000 */
[----:B------:R-:W-:Y:S01]  /*3c60*/  FMUL.FTZ R167, R35, UR14 ;  /* 0x0000000e23a77c20 */ /* 0x000fe20008410000 */
[----:B------:R-:W-:-:S03]  /*3c70*/  HADD2.F32 R168, -RZ, R228.H1_H1 ;  /* 0x300000e4ffa87230 */ /* 0x000fc60000004100 */
[-C--:B-----5:R-:W-:Y:S02]  /*3c80*/  FFMA.FTZ R91, R163, R167.reuse, R91 ;  /* 0x000000a7a35b7223 */ /* 0x0a0fe4000001005b */
[----:B------:R-:W-:Y:S01]  /*3c90*/  FMUL.FTZ R167, R168, R167 ;  /* 0x000000a7a8a77220 */ /* 0x000fe20000410000 */
[----:B------:R-:W-:Y:S06]  /*3ca0*/  BRA `(.L_x_13130) ;  /* 0x0000000400387947 */ /* 0x000fec0003800000 */
.L_x_13125:
[----:B------:R-:W-:Y:S01]  /*3cb0*/  UMOV UR4, UR6 ;  /* 0x0000000600047c82 */ /* 0x000fe20008000000 */
[----:B------:R-:W-:Y:S01]  /*3cc0*/  UMOV UR5, UR7 ;  /* 0x0000000700057c82 */ /* 0x000fe20008000000 */
[----:B------:R-:W-:-:S04]  /*3cd0*/  UISETP.NE.U32.AND UP0, UPT, UR4, URZ, UPT ;  /* 0x000000ff0400728c */ /* 0x000fc8000bf05070 */
[----:B------:R-:W-:-:S09]  /*3ce0*/  UISETP.NE.AND.EX UP0, UPT, UR5, URZ, UPT, UP0 ;  /* 0x000000ff0500728c */ /* 0x000fd2000bf05300 */
[----:B------:R-:W-:Y:S05]  /*3cf0*/  BRA.U UP0, `(.L_x_13134) ;  /* 0x0000000100947547 */ /* 0x000fea000b800000 */
[----:B------:R-:W0:Y:S01]  /*3d00*/  @P4 LDC R168, c[0x0][0x40c] ;  /* 0x00010300ffa84b82 */ /* 0x000e220000000800 */
[----:B------:R-:W-:Y:S01]  /*3d10*/  @P3 FFMA.FTZ R169, R0, R171, R174 ;  /* 0x000000ab00a93223 */ /* 0x000fe200000100ae */
[----:B------:R-:W-:-:S03]  /*3d20*/  MOV R173, R120 ;  /* 0x0000007800ad7202 */ /* 0x000fc60000000f00 */
[----:B------:R-:W-:-:S04]  /*3d30*/  @P3 FADD.FTZ R169, R20, -R169 ;  /* 0x800000a914a93221 */ /* 0x000fc80000010000 */
[----:B------:R-:W-:-:S04]  /*3d40*/  @P3 FFMA.FTZ R173, R2, R169, R120 ;  /* 0x000000a902ad3223 */ /* 0x000fc80000010078 */
[----:B0-----:R-:W-:Y:S01]  /*3d50*/  @P4 FMUL.FTZ R169, R173, R168 ;  /* 0x000000a8ada94220 */ /* 0x001fe20000410000 */
[----:B------:R-:W-:Y:S01]  /*3d60*/  @P3 FFMA.FTZ R173, R19, R171, R174 ;  /* 0x000000ab13ad3223 */ /* 0x000fe200000100ae */
[--C-:B------:R-:W-:Y:S02]  /*3d70*/  @P4 HADD2.F32 R168, -RZ, R227.reuse.H0_H0 ;  /* 0x200000e3ffa84230 */ /* 0x100fe40000004100 */
[-C--:B-----5:R-:W-:Y:S01]  /*3d80*/  @P4 FFMA.FTZ R88, R160, R169.reuse, R88 ;  /* 0x000000a9a0584223 */ /* 0x0a0fe20000010058 */
[----:B------:R-:W-:Y:S02]  /*3d90*/  @P3 FADD.FTZ R173, R191, -R173 ;  /* 0x800000adbfad3221 */ /* 0x000fe40000010000 */
[----:B------:R-:W-:Y:S01]  /*3da0*/  @P4 FMUL.FTZ R164, R168, R169 ;  /* 0x000000a9a8a44220 */ /* 0x000fe20000410000 */
[----:B------:R-:W-:Y:S01]  /*3db0*/  MOV R168, R121 ;  /* 0x0000007900a87202 */ /* 0x000fe20000000f00 */
[----:B------:R-:W-:Y:S01]  /*3dc0*/  @P3 FFMA.FTZ R168, R2, R173, R121 ;  /* 0x000000ad02a83223 */ /* 0x000fe20000010079 */
[----:B------:R-:W-:Y:S01]  /*3dd0*/  @P3 FFMA.FTZ R169, R22, R171, R174 ;  /* 0x000000ab16a93223 */ /* 0x000fe200000100ae */
[----:B------:R-:W0:Y:S03]  /*3de0*/  @P4 LDC R173, c[0x0][0x40c] ;  /* 0x00010300ffad4b82 */ /* 0x000e260000000800 */
[----:B------:R-:W-:Y:S01]  /*3df0*/  @P3 FADD.FTZ R169, R188, -R169 ;  /* 0x800000a9bca93221 */ /* 0x000fe20000010000 */
[----:B0-----:R-:W-:Y:S01]  /*3e00*/  @P4 FMUL.FTZ R173, R168, R173 ;  /* 0x000000ada8ad4220 */ /* 0x001fe20000410000 */
[----:B------:R-:W-:-:S03]  /*3e10*/  @P4 HADD2.F32 R168, -RZ, R227.H1_H1 ;  /* 0x300000e3ffa84230 */ /* 0x000fc60000004100 */
[-C--:B------:R-:W-:Y:S02]  /*3e20*/  @P4 FFMA.FTZ R89, R161, R173.reuse, R89 ;  /* 0x000000ada1594223 */ /* 0x080fe40000010059 */
[----:B------:R-:W-:Y:S01]  /*3e30*/  @P4 FMUL.FTZ R165, R168, R173 ;  /* 0x000000ada8a54220 */ /* 0x000fe20000410000 */
[----:B------:R-:W-:Y:S01]  /*3e40*/  MOV R168, R122 ;  /* 0x0000007a00a87202 */ /* 0x000fe20000000f00 */
[----:B------:R-:W-:Y:S02]  /*3e50*/  @P3 FFMA.FTZ R168, R2, R169, R122 ;  /* 0x000000a902a83223 */ /* 0x000fe4000001007a */
[----:B------:R-:W0:Y:S02]  /*3e60*/  @P4 LDC R169, c[0x0][0x40c] ;  /* 0x00010300ffa94b82 */ /* 0x000e240000000800 */
[----:B0-----:R-:W-:Y:S01]  /*3e70*/  @P4 FMUL.FTZ R169, R168, R169 ;  /* 0x000000a9a8a94220 */ /* 0x001fe20000410000 */
[----:B------:R-:W-:-:S03]  /*3e80*/  @P4 HADD2.F32 R168, -RZ, R228.H0_H0 ;  /* 0x200000e4ffa84230 */ /* 0x000fc60000004100 */
[-C--:B------:R-:W-:Y:S02]  /*3e90*/  @P4 FFMA.FTZ R90, R162, R169.reuse, R90 ;  /* 0x000000a9a25a4223 */ /* 0x080fe4000001005a */
[----:B------:R-:W-:Y:S01]  /*3ea0*/  @P4 FMUL.FTZ R166, R168, R169 ;  /* 0x000000a9a8a64220 */ /* 0x000fe20000410000 */
[----:B------:R-:W-:Y:S06]  /*3eb0*/  @!P4 BRA `(.L_x_13130) ;  /* 0x0000000000b4c947 */ /* 0x000fec0003800000 */
[----:B------:R-:W-:Y:S01]  /*3ec0*/  @P3 FFMA.FTZ R167, R214, R171, R174 ;  /* 0x000000abd6a73223 */ /* 0x000fe200000100ae */
[----:B------:R-:W-:-:S03]  /*3ed0*/  MOV R168, R123 ;  /* 0x0000007b00a87202 */ /* 0x000fc60000000f00 */
[----:B------:R-:W-:-:S04]  /*3ee0*/  @P3 FADD.FTZ R167, R217, -R167 ;  /* 0x800000a7d9a73221 */ /* 0x000fc80000010000 */
[----:B------:R-:W-:-:S04]  /*3ef0*/  @P3 FFMA.FTZ R168, R2, R167, R123 ;  /* 0x000000a702a83223 */ /* 0x000fc8000001007b */
[----:B------:R-:W-:Y:S01]  /*3f00*/  FMUL.FTZ R167, R168, UR14 ;  /* 0x0000000ea8a77c20 */ /* 0x000fe20008410000 */
[----:B------:R-:W-:-:S03]  /*3f10*/  HADD2.F32 R168, -RZ, R228.H1_H1 ;  /* 0x300000e4ffa87230 */ /* 0x000fc60000004100 */
[-C--:B------:R-:W-:Y:S02]  /*3f20*/  FFMA.FTZ R91, R163, R167.reuse, R91 ;  /* 0x000000a7a35b7223 */ /* 0x080fe4000001005b */
[----:B------:R-:W-:Y:S01]  /*3f30*/  FMUL.FTZ R167, R168, R167 ;  /* 0x000000a7a8a77220 */ /* 0x000fe20000410000 */
[----:B------:R-:W-:Y:S06]  /*3f40*/  BRA `(.L_x_13130) ;  /* 0x0000000000907947 */ /* 0x000fec0003800000 */
.L_x_13134:
        /* <DEDUP_REMOVED lines=14> */
[----:B------:R-:W-:-:S02]  /*4030*/  @P4 HADD2.F32 R169, -RZ, R228.H1_H1 ;  /* 0x300000e4ffa94230 */ /* 0x000fc40000004100 */
[----:B------:R-:W-:-:S04]  /*4040*/  @P3 FFMA.FTZ R173, R22, R171, R174 ;  /* 0x000000ab16ad3223 */ /* 0x000fc800000100ae */
[----:B------:R-:W-:Y:S01]  /*4050*/  @P3 FADD.FTZ R173, R188, -R173 ;  /* 0x800000adbcad3221 */ /* 0x000fe20000010000 */
[----:B0-----:R-:W-:-:S04]  /*4060*/  @P4 FMUL.FTZ R34, R35, R34 ;  /* 0x0000002223224220 */ /* 0x001fc80000410000 */
[-C--:B------:R-:W-:Y:S01]  /*4070*/  @P4 FMUL.FTZ R167, R169, R34.reuse ;  /* 0x00000022a9a74220 */ /* 0x080fe20000410000 */
[----:B-----5:R-:W-:Y:S01]  /*4080*/  @P4 FFMA.FTZ R91, R163, R34, R91 ;  /* 0x00000022a35b4223 */ /* 0x020fe2000001005b */
[----:B------:R-:W-:Y:S01]  /*4090*/  @P4 HADD2.F32 R34, -RZ, R227.H0_H0 ;  /* 0x200000e3ff224230 */ /* 0x000fe20000004100 */
[----:B------:R-:W0:Y:S01]  /*40a0*/  @P4 LDC R169, c[0x0][0x40c] ;  /* 0x00010300ffa94b82 */ /* 0x000e220000000800 */
[----:B-1----:R-:W-:-:S04]  /*40b0*/  @P4 FMUL.FTZ R168, R32, R168 ;  /* 0x000000a820a84220 */ /* 0x002fc80000410000 */
[----:B------:R-:W-:Y:S01]  /*40c0*/  @P4 FMUL.FTZ R164, R34, R168 ;  /* 0x000000a822a44220 */ /* 0x000fe20000410000 */
[----:B------:R-:W-:Y:S01]  /*40d0*/  MOV R34, R122 ;  /* 0x0000007a00227202 */ /* 0x000fe20000000f00 */
[----:B------:R-:W-:Y:S01]  /*40e0*/  @P3 FFMA.FTZ R34, R2, R173, R122 ;  /* 0x000000ad02223223 */ /* 0x000fe2000001007a */
[----:B------:R-:W-:Y:S01]  /*40f0*/  @P4 FFMA.FTZ R88, R160, R168, R88 ;  /* 0x000000a8a0584223 */ /* 0x000fe20000010058 */
[----:B------:R-:W1:Y:S01]  /*4100*/  @P4 LDC R173, c[0x0][0x40c] ;  /* 0x00010300ffad4b82 */ /* 0x000e620000000800 */
[----:B------:R-:W-:Y:S02]  /*4110*/  @P4 HADD2.F32 R168, -RZ, R227.H1_H1 ;  /* 0x300000e3ffa84230 */ /* 0x000fe40000004100 */
[----:B0-----:R-:W-:-:S04]  /*4120*/  @P4 FMUL.FTZ R169, R33, R169 ;  /* 0x000000a921a94220 */ /* 0x001fc80000410000 */
[-C--:B------:R-:W-:Y:S01]  /*4130*/  @P4 FMUL.FTZ R165, R168, R169.reuse ;  /* 0x000000a9a8a54220 */ /* 0x080fe20000410000 */
[----:B------:R-:W-:Y:S02]  /*4140*/  @P4 HADD2.F32 R168, -RZ, R228.H0_H0 ;  /* 0x200000e4ffa84230 */ /* 0x000fe40000004100 */
[----:B------:R-:W-:Y:S01]  /*4150*/  @P4 FFMA.FTZ R89, R161, R169, R89 ;  /* 0x000000a9a1594223 */ /* 0x000fe20000010059 */
[----:B-1----:R-:W-:-:S04]  /*4160*/  @P4 FMUL.FTZ R173, R34, R173 ;  /* 0x000000ad22ad4220 */ /* 0x002fc80000410000 */
[-C--:B------:R-:W-:Y:S01]  /*4170*/  @P4 FMUL.FTZ R166, R168, R173.reuse ;  /* 0x000000ada8a64220 */ /* 0x080fe20000410000 */
[----:B------:R-:W-:-:S07]  /*4180*/  @P4 FFMA.FTZ R90, R162, R173, R90 ;  /* 0x000000ada25a4223 */ /* 0x000fce000001005a */
.L_x_13130:
[----:B------:R-:W-:-:S04]  /*4190*/  ISETP.NE.U32.AND P0, PT, RZ, UR4, PT ;  /* 0x00000004ff007c0c */ /* 0x000fc8000bf05070 */
[----:B------:R-:W-:-:S13]  /*41a0*/  ISETP.NE.AND.EX P0, PT, RZ, UR5, PT, P0 ;  /* 0x00000005ff007c0c */ /* 0x000fda000bf05300 */
[----:B------:R-:W0:Y:S02]  /*41b0*/  @P0 LDC.64 R168, c[0x0][0x478] ;  /* 0x00011e00ffa80b82 */ /* 0x000e240000000a00 */
[C---:B0-----:R-:W-:Y:S01]  /*41c0*/  @P0 IMAD.WIDE.U32 R168, R170.reuse, 0x10, R168 ;  /* 0x00000010aaa80825 */ /* 0x041fe200078e00a8 */
[----:B------:R-:W-:-:S04]  /*41d0*/  IADD3 R170, PT, PT, R170, 0x100, RZ ;  /* 0x00000100aaaa7810 */ /* 0x000fc80007ffe0ff */
[----:B------:R0:W-:Y:S02]  /*41e0*/  @P0 STG.E.128 desc[UR8][R168.64], R32 ;  /* 0x00000020a8000986 */ /* 0x0001e4000c101d08 */
[----:B0-----:R-:W0:Y:S02]  /*41f0*/  @P4 LDC.64 R168, c[0x0][0x468] ;  /* 0x00011a00ffa84b82 */ /* 0x001e240000000a00 */
[C---:B0-----:R-:W-:Y:S01]  /*4200*/  @P4 IMAD.WIDE.U32 R168, R172.reuse, 0x10, R168 ;  /* 0x00000010aca84825 */ /* 0x041fe200078e00a8 */
[----:B------:R-:W-:-:S04]  /*4210*/  IADD3 R172, PT, PT, R172, 0x100, RZ ;  /* 0x00000100acac7810 */ /* 0x000fc80007ffe0ff */
[----:B------:R0:W-:Y:S03]  /*4220*/  @P4 STG.E.128 desc[UR8][R168.64], R164 ;  /* 0x000000a4a8004986 */ /* 0x0001e6000c101d08 */
.L_x_13123:
[----:B------:R-:W-:Y:S05]  /*4230*/  BSYNC.RECONVERGENT B0 ;  /* 0x0000000000007941 */ /* 0x000fea0003800200 */
.L_x_13122:
[----:B------:R-:W-:Y:S01]  /*4240*/  ISETP.GE.U32.AND P0, PT, R5, 0x200, PT ;  /* 0x000002000500780c */ /* 0x000fe20003f06070 */
[----:B------:R-:W-:Y:S01]  /*4250*/  BSSY.RECONVERGENT B0, `(.L_x_13135) ;  /* 0x00000c2000007945 */ /* 0x000fe20003800200 */
[----:B------:R-:W-:-:S11]  /*4260*/  LOP3.LUT R6, R6, 0xffffffef, RZ, 0xc0, !PT ;  /* 0xffffffef06067812 */ /* 0x000fd600078ec0ff */
[----:B------:R-:W-:Y:S01]  /*4270*/  @P0 LOP3.LUT R6, R6, 0x10, RZ, 0xfc, !PT ;  /* 0x0000001006060812 */ /* 0x000fe200078efcff */
[----:B------:R-:W-:Y:S06]  /*4280*/  @!P0 BRA `(.L_x_13136) ;  /* 0x0000000800f88947 */ /* 0x000fec0003800000 */
[----:B------:R-:W-:-:S04]  /*4290*/  UISETP.NE.U32.AND UP0, UPT, UR12, URZ, UPT ;  /* 0x000000ff0c00728c */ /* 0x000fc8000bf05070 */
[----:B------:R-:W-:Y:S01]  /*42a0*/  UISETP.NE.AND.EX UP0, UPT, UR13, URZ, UPT, UP0 ;  /* 0x000000ff0d00728c */ /* 0x000fe2000bf05300 */
[----:B------:R-:W-:Y:S10]  /*42b0*/  @!P4 BRA `(.L_x_13137) ;  /* 0x00000000000cc947 */ /* 0x000ff40003800000 */
[----:B-----5:R-:W1:Y:S02]  /*42c0*/  LDC.64 R160, c[0x0][0x390] ;  /* 0x0000e400ffa07b82 */ /* 0x020e640000000a00 */
[----:B-1----:R-:W-:-:S06]  /*42d0*/  IMAD.WIDE.U32 R160, R172, 0x10, R160 ;  /* 0x00000010aca07825 */ /* 0x002fcc00078e00a0 */
[----:B------:R-:W5:Y:S02]  /*42e0*/  LDG.E.128 R160, desc[UR8][R160.64] ;  /* 0x00000008a0a07981 */ /* 0x000f64000c1e1d00 */
.L_x_13137:
[----:B------:R-:W-:Y:S05]  /*42f0*/  BRA.U !UP0, `(.L_x_13138) ;  /* 0x0000000508387547 */ /* 0x000fea000b800000 */
[----:B------:R-:W-:-:S04]  /*4300*/  UISETP.NE.U32.AND UP0, UPT, UR6, URZ, UPT ;  /* 0x000000ff0600728c */ /* 0x000fc8000bf05070 */
[----:B------:R-:W-:-:S06]  /*4310*/  UISETP.NE.AND.EX UP0, UPT, UR7, URZ, UPT, UP0 ;  /* 0x000000ff0700728c */ /* 0x000fcc000bf05300 */
[----:B------:R-:W-:-:S13]  /*4320*/  PLOP3.LUT P0, PT, PT, PT, UP0, 0x80, 0x8 ;  /* 0x000000000008781c */ /* 0x000fda0003f0f008 */
[----:B------:R-:W-:Y:S05]  /*4330*/  @!P0 BRA `(.L_x_13139) ;  /* 0x0000000000948947 */ /* 0x000fea0003800000 */
[----:B------:R-:W1:Y:S01]  /*4340*/  @P4 LDC R35, c[0x0][0x40c] ;  /* 0x00010300ff234b82 */ /* 0x000e620000000800 */
[-CC-:B------:R-:W-:Y:S01]  /*4350*/  @P3 FFMA.FTZ R33, R12, R171.reuse, R174.reuse ;  /* 0x000000ab0c213223 */ /* 0x180fe200000100ae */
[-CC-:B------:R-:W-:Y:S01]  /*4360*/  @P3 FFMA.FTZ R34, R18, R171.reuse, R174.reuse ;  /* 0x000000ab12223223 */ /* 0x180fe200000100ae */
[----:B0-----:R-:W-:Y:S01]  /*4370*/  @P3 FFMA.FTZ R168, R23, R171, R174 ;  /* 0x000000ab17a83223 */ /* 0x001fe200000100ae */
[----:B------:R-:W-:Y:S01]  /*4380*/  MOV R32, R124 ;  /* 0x0000007c00207202 */ /* 0x000fe20000000f00 */
[----:B------:R-:W-:Y:S01]  /*4390*/  @P3 FADD.FTZ R33, R208, -R33 ;  /* 0x80000021d0213221 */ /* 0x000fe20000010000 */
[----:B------:R-:W-:Y:S01]  /*43a0*/  @P3 FADD.FTZ R34, R197, -R34 ;  /* 0x80000022c5223221 */ /* 0x000fe20000010000 */
[----:B------:R-:W-:Y:S01]  /*43b0*/  @P3 FADD.FTZ R168, R190, -R168 ;  /* 0x800000a8bea83221 */ /* 0x000fe20000010000 */
[----:B------:R-:W0:Y:S01]  /*43c0*/  @P4 LDC R169, c[0x0][0x40c] ;  /* 0x00010300ffa94b82 */ /* 0x000e220000000800 */
[C---:B------:R-:W-:Y:S01]  /*43d0*/  @P3 FFMA.FTZ R32, R2.reuse, R33, R124 ;  /* 0x0000002102203223 */ /* 0x040fe2000001007c */
[----:B------:R-:W-:Y:S01]  /*43e0*/  MOV R33, R125 ;  /* 0x0000007d00217202 */ /* 0x000fe20000000f00 */
[C---:B------:R-:W-:Y:S01]  /*43f0*/  @P3 FFMA.FTZ R33, R2.reuse, R34, R125 ;  /* 0x0000002202213223 */ /* 0x040fe2000001007d */
[----:B------:R-:W-:Y:S01]  /*4400*/  MOV R34, R126 ;  /* 0x0000007e00227202 */ /* 0x000fe20000000f00 */
[----:B------:R-:W-:Y:S01]  /*4410*/  @P3 FFMA.FTZ R34, R2, R168, R126 ;  /* 0x000000a802223223 */ /* 0x000fe2000001007e */
[----:B------:R-:W-:-:S02]  /*4420*/  @P4 HADD2.F32 R168, -RZ, R229.H0_H0 ;  /* 0x200000e5ffa84230 */ /* 0x000fc40000004100 */
[----:B------:R-:W-:-:S04]  /*4430*/  @P3 FFMA.FTZ R173, R213, R171, R174 ;  /* 0x000000abd5ad3223 */ /* 0x000fc800000100ae */
[----:B------:R-:W-:Y:S01]  /*4440*/  @P3 FADD.FTZ R173, R222, -R173 ;  /* 0x800000addead3221 */ /* 0x000fe20000010000 */
[----:B-1----:R-:W-:-:S04]  /*4450*/  @P4 FMUL.FTZ R35, R32, R35 ;  /* 0x0000002320234220 */ /* 0x002fc80000410000 */
[----:B------:R-:W-:Y:S01]  /*4460*/  @P4 FMUL.FTZ R164, R35, R168 ;  /* 0x000000a823a44220 */ /* 0x000fe20000410000 */
[----:B-----5:R-:W-:Y:S01]  /*4470*/  @P4 FFMA.FTZ R92, R160, R35, R92 ;  /* 0x00000023a05c4223 */ /* 0x020fe2000001005c */
[----:B------:R-:W1:Y:S01]  /*4480*/  @P4 LDC R168, c[0x0][0x40c] ;  /* 0x00010300ffa84b82 */ /* 0x000e620000000800 */
[----:B------:R-:W-:Y:S02]  /*4490*/  @P4 HADD2.F32 R35, -RZ, R229.H1_H1 ;  /* 0x300000e5ff234230 */ /* 0x000fe40000004100 */
[----:B0-----:R-:W-:-:S04]  /*44a0*/  @P4 FMUL.FTZ R169, R33, R169 ;  /* 0x000000a921a94220 */ /* 0x001fc80000410000 */
[----:B------:R-:W-:Y:S01]  /*44b0*/  @P4 FMUL.FTZ R165, R169, R35 ;  /* 0x00000023a9a54220 */ /* 0x000fe20000410000 */
[----:B------:R-:W-:Y:S01]  /*44c0*/  @P4 FFMA.FTZ R93, R161, R169, R93 ;  /* 0x000000a9a15d4223 */ /* 0x000fe2000001005d */
[----:B------:R-:W-:Y:S01]  /*44d0*/  @P4 HADD2.F32 R169, -RZ, R230.H0_H0 ;  /* 0x200000e6ffa94230 */ /* 0x000fe20000004100 */
[----:B------:R-:W-:Y:S01]  /*44e0*/  MOV R35, R127 ;  /* 0x0000007f00237202 */ /* 0x000fe20000000f00 */
[----:B------:R-:W-:Y:S01]  /*44f0*/  @P3 FFMA.FTZ R35, R2, R173, R127 ;  /* 0x000000ad02233223 */ /* 0x000fe2000001007f */
[----:B-1----:R-:W-:-:S04]  /*4500*/  @P4 FMUL.FTZ R168, R34, R168 ;  /* 0x000000a822a84220 */ /* 0x002fc80000410000 */
[----:B------:R-:W-:Y:S01]  /*4510*/  @P4 FMUL.FTZ R166, R168, R169 ;  /* 0x000000a9a8a64220 */ /* 0x000fe20000410000 */
[----:B------:R-:W-:Y:S01]  /*4520*/  @P4 FFMA.FTZ R94, R162, R168, R94 ;  /* 0x000000a8a25e4223 */ /* 0x000fe2000001005e */
[----:B------:R-:W-:Y:S06]  /*4530*/  @!P4 BRA `(.L_x_13140) ;  /* 0x00000008002cc947 */ /* 0x000fec0003800000 */
[----:B------:R-:W-:Y:S01]  /*4540*/  FMUL.FTZ R167, R35, UR14 ;  /* 0x0000000e23a77c20 */ /* 0x000fe20008410000 */
[----:B------:R-:W-:-:S03]  /*4550*/  HADD2.F32 R168, -RZ, R230.H1_H1 ;  /* 0x300000e6ffa87230 */ /* 0x000fc60000004100 */
[----:B------:R-:W-:Y:S02]  /*4560*/  FFMA.FTZ R95, R163, R167, R95 ;  /* 0x000000a7a35f7223 */ /* 0x000fe4000001005f */
[----:B------:R-:W-:Y:S01]  /*4570*/  FMUL.FTZ R167, R167, R168 ;  /* 0x000000a8a7a77220 */ /* 0x000fe20000410000 */
[----:B------:R-:W-:Y:S06]  /*4580*/  BRA `(.L_x_13140) ;  /* 0x0000000800187947 */ /* 0x000fec0003800000 */
.L_x_13139:
[----:B0-----:R-:W0:Y:S01]  /*4590*/  @P4 LDC R168, c[0x0][0x40c] ;  /* 0x00010300ffa84b82 */ /* 0x001e220000000800 */
        /* <DEDUP_REMOVED lines=36> */
.L_x_13138:
[----:B0-----:R-:W0:Y:S02]  /*47e0*/  LDC.64 R168, c[0x0][0x478] ;  /* 0x00011e00ffa87b82 */ /* 0x001e240000000a00 */
        /* <DEDUP_REMOVED lines=28> */
[-C--:B-----5:R-:W-:Y:S01]  /*49b0*/  FFMA.FTZ R92, R160, R164.reuse, R92 ;  /* 0x000000a4a05c7223 */ /* 0x0a0fe2000001005c */
[----:B------:R-:W-:-:S07]  /*49c0*/  FMUL.FTZ R164, R168, R164 ;  /* 0x000000a4a8a47220 */ /* 0x000fce0000410000 */
.L_x_13142:
        /* <DEDUP_REMOVED lines=8> */
[-C--:B-----5:R-:W-:Y:S01]  /*4a50*/  FFMA.FTZ R93, R161, R165.reuse, R93 ;  /* 0x000000a5a15d7223 */ /* 0x0a0fe2000001005d */
[----:B------:R-:W-:-:S07]  /*4a60*/  FMUL.FTZ R165, R168, R165 ;  /* 0x000000a5a8a57220 */ /* 0x000fce0000410000 */
.L_x_13143:
        /* <DEDUP_REMOVED lines=10> */
.L_x_13144:
[----:B------:R-:W-:Y:S05]  /*4b10*/  @!P4 BRA `(.L_x_13140) ;  /* 0x0000000000b4c947 */ /* 0x000fea0003800000 */
[----:B------:R-:W-:Y:S01]  /*4b20*/  FMUL.FTZ R167, R35, UR14 ;  /* 0x0000000e23a77c20 */ /* 0x000fe20008410000 */
[----:B------:R-:W-:-:S03]  /*4b30*/  HADD2.F32 R168, -RZ, R230.H1_H1 ;  /* 0x300000e6ffa87230 */ /* 0x000fc60000004100 */
[-C--:B-----5:R-:W-:Y:S02]  /*4b40*/  FFMA.FTZ R95, R163, R167.reuse, R95 ;  /* 0x000000a7a35f7223 */ /* 0x0a0fe4000001005f */
[----:B------:R-:W-:Y:S01]  /*4b50*/  FMUL.FTZ R167, R168, R167 ;  /* 0x000000a7a8a77220 */ /* 0x000fe20000410000 */
[----:B------:R-:W-:Y:S06]  /*4b60*/  BRA `(.L_x_13140) ;  /* 0x0000000000a07947 */ /* 0x000fec0003800000 */
.L_x_13141:
        /* <DEDUP_REMOVED lines=10> */
.L_x_13145:
        /* <DEDUP_REMOVED lines=10> */
.L_x_13146:
        /* <DEDUP_REMOVED lines=10> */
.L_x_13147:
        /* <DEDUP_REMOVED lines=10> */
.L_x_13140:
        /* <DEDUP_REMOVED lines=8> */
.L_x_13136:
[----:B------:R-:W-:Y:S05]  /*4e70*/  BSYNC.RECONVERGENT B0 ;  /* 0x0000000000007941 */ /* 0x000fea0003800200 */
.L_x_13135:
        /* <DEDUP_REMOVED lines=8> */
[----:B-----5:R-:W2:Y:S02]  /*4f00*/  LDC.64 R160, c[0x0][0x390] ;  /* 0x0000e400ffa07b82 */ /* 0x020ea40000000a00 */
[----:B--2---:R-:W-:-:S06]  /*4f10*/  IMAD.WIDE.U32 R160, R172, 0x10, R160 ;  /* 0x00000010aca07825 */ /* 0x004fcc00078e00a0 */
[----:B------:R-:W5:Y:S02]  /*4f20*/  LDG.E.128 R160, desc[UR8][R160.64] ;  /* 0x00000008a0a07981 */ /* 0x000f64000c1e1d00 */
.L_x_13150:
[----:B------:R-:W-:Y:S05]  /*4f30*/  BRA.U !UP0, `(.L_x_13151) ;  /* 0x0000000508387547 */ /* 0x000fea000b800000 */
[----:B------:R-:W-:-:S04]  /*4f40*/  UISETP.NE.U32.AND UP0, UPT, UR6, URZ, UPT ;  /* 0x000000ff0600728c */ /* 0x000fc8000bf05070 */
[----:B------:R-:W-:-:S06]  /*4f50*/  UISETP.NE.AND.EX UP0, UPT, UR7, URZ, UPT, UP0 ;  /* 0x000000ff0700728c */ /* 0x000fcc000bf05300 */
[----:B------:R-:W-:-:S13]  /*4f60*/  PLOP3.LUT P0, PT, PT, PT, UP0, 0x80, 0x8 ;  /* 0x000000000008781c */ /* 0x000fda0003f0f008 */
[----:B------:R-:W-:Y:S05]  /*4f70*/  @!P0 BRA `(.L_x_13152) ;  /* 0x0000000000948947 */ /* 0x000fea0003800000 */
[----:B------:R-:W2:Y:S01]  /*4f80*/  @P4 LDC R35, c[0x0][0x40c] ;  /* 0x00010300ff234b82 */ /* 0x000ea20000000800 */
[-CC-:B------:R-:W-:Y:S01]  /*4f90*/  @P3 FFMA.FTZ R33, R11, R171.reuse, R174.reuse ;  /* 0x000000ab0b213223 */ /* 0x180fe200000100ae */
[-CC-:B------:R-:W-:Y:S01]  /*4fa0*/  @P3 FFMA.FTZ R34, R17, R171.reuse, R174.reuse ;  /* 0x000000ab11223223 */ /* 0x180fe200000100ae */
[----:B01----:R-:W-:Y:S01]  /*4fb0*/  @P3 FFMA.FTZ R168, R24, R171, R174 ;  /* 0x000000ab18a83223 */ /* 0x003fe200000100ae */
        /* <DEDUP_REMOVED lines=13> */
[----:B--2---:R-:W-:-:S04]  /*5090*/  @P4 FMUL.FTZ R35, R32, R35 ;  /* 0x0000002320234220 */ /* 0x004fc80000410000 */
        /* <DEDUP_REMOVED lines=19> */
.L_x_13152:
[----:B01----:R-:W0:Y:S01]  /*51d0*/  @P4 LDC R168, c[0x0][0x40c] ;  /* 0x00010300ffa84b82 */ /* 0x003e220000000800 */
        /* <DEDUP_REMOVED lines=36> */
.L_x_13151:
[----:B01----:R-:W0:Y:S02]  /*5420*/  LDC.64 R168, c[0x0][0x478] ;  /* 0x00011e00ffa87b82 */ /* 0x003e240000000a00 */
        /* <DEDUP_REMOVED lines=30> */
.L_x_13155:
        /* <DEDUP_REMOVED lines=10> */
.L_x_13156:
        /* <DEDUP_REMOVED lines=10> */
.L_x_13157:
[----:B------:R-:W-:Y:S05]  /*5750*/  @!P4 BRA `(.L_x_13153) ;  /* 0x0000000000b4c947 */ /* 0x000fea0003800000 */
[----:B------:R-:W-:Y:S01]  /*5760*/  FMUL.FTZ R167, R35, UR14 ;  /* 0x0000000e23a77c20 */ /* 0x000fe20008410000 */
[----:B------:R-:W-:-:S03]  /*5770*/  HADD2.F32 R168, -RZ, R232.H1_H1 ;  /* 0x300000e8ffa87230 */ /* 0x000fc60000004100 */
[-C--:B-----5:R-:W-:Y:S02]  /*5780*/  FFMA.FTZ R99, R163, R167.reuse, R99 ;  /* 0x000000a7a3637223 */ /* 0x0a0fe40000010063 */
[----:B------:R-:W-:Y:S01]  /*5790*/  FMUL.FTZ R167, R168, R167 ;  /* 0x000000a7a8a77220 */ /* 0x000fe20000410000 */
[----:B------:R-:W-:Y:S06]  /*57a0*/  BRA `(.L_x_13153) ;  /* 0x0000000000a07947 */ /* 0x000fec0003800000 */
.L_x_13154:
        /* <DEDUP_REMOVED lines=10> */
.L_x_13158:
        /* <DEDUP_REMOVED lines=10> */
.L_x_13159:
        /* <DEDUP_REMOVED lines=10> */
.L_x_13160:
        /* <DEDUP_REMOVED lines=10> */
.L_x_13153:
        /* <DEDUP_REMOVED lines=8> */
.L_x_13149:
[----:B------:R-:W-:Y:S05]  /*5ab0*/  BSYNC.RECONVERGENT B0 ;  /* 0x0000000000007941 */ /* 0x000fea0003800200 */
.L_x_13148:
        /* <DEDUP_REMOVED lines=8> */
[----:B-----5:R-:W3:Y:S02]  /*5b40*/  LDC.64 R160, c[0x0][0x390] ;  /* 0x0000e400ffa07b82 */ /* 0x020ee40000000a00 */
[----:B---3--:R-:W-:-:S06]  /*5b50*/  IMAD.WIDE.U32 R160, R172, 0x10, R160 ;  /* 0x00000010aca07825 */ /* 0x008fcc00078e00a0 */
[----:B------:R-:W5:Y:S02]  /*5b60*/  LDG.E.128 R160, desc[UR8][R160.64] ;  /* 0x00000008a0a07981 */ /* 0x000f64000c1e1d00 */
.L_x_13163:
[----:B------:R-:W-:Y:S05]  /*5b70*/  BRA.U !UP0, `(.L_x_13164) ;  /* 0x0000000508387547 */ /* 0x000fea000b800000 */
[----:B------:R-:W-:-:S04]  /*5b80*/  UISETP.NE.U32.AND UP0, UPT, UR6, URZ, UPT ;  /* 0x000000ff0600728c */ /* 0x000fc8000bf05070 */
[----:B------:R-:W-:-:S06]  /*5b90*/  UISETP.NE.AND.EX UP0, UPT, UR7, URZ, UPT, UP0 ;  /* 0x000000ff0700728c */ /* 0x000fcc000bf05300 */
[----:B------:R-:W-:-:S13]  /*5ba0*/  PLOP3.LUT P0, PT, PT, PT, UP0, 0x80, 0x8 ;  /* 0x000000000008781c */ /* 0x000fda0003f0f008 */
[----:B------:R-:W-:Y:S05]  /*5bb0*/  @!P0 BRA `(.L_x_13165) ;  /* 0x0000000000948947 */ /* 0x000fea0003800000 */
[----:B------:R-:W3:Y:S01]  /*5bc0*/  @P4 LDC R35, c[0x0][0x40c] ;  /* 0x00010300ff234b82 */ /* 0x000ee20000000800 */
[-CC-:B------:R-:W-:Y:S01]  /*5bd0*/  @P3 FFMA.FTZ R33, R10, R171.reuse, R174.reuse ;  /* 0x000000ab0a213223 */ /* 0x180fe200000100ae */
[-CC-:B------:R-:W-:Y:S01]  /*5be0*/  @P3 FFMA.FTZ R34, R16, R171.reuse, R174.reuse ;  /* 0x000000ab10223223 */ /* 0x180fe200000100ae */
[----:B012---:R-:W-:Y:S01]  /*5bf0*/  @P3 FFMA.FTZ R168, R176, R171, R174 ;  /* 0x000000abb0a83223 */ /* 0x007fe200000100ae */
        /* <DEDUP_REMOVED lines=13> */
[----:B---3--:R-:W-:-:S04]  /*5cd0*/  @P4 FMUL.FTZ R35, R32, R35 ;  /* 0x0000002320234220 */ /* 0x008fc80000410000 */
        /* <DEDUP_REMOVED lines=19> */
.L_x_13165:
[----:B012---:R-:W0:Y:S01]  /*5e10*/  @P4 LDC R168, c[0x0][0x40c] ;  /* 0x00010300ffa84b82 */ /* 0x007e220000000800 */
        /* <DEDUP_REMOVED lines=36> */
.L_x_13164:
[----:B012---:R-:W0:Y:S02]  /*6060*/  LDC.64 R168, c[0x0][0x478] ;  /* 0x00011e00ffa87b82 */ /* 0x007e240000000a00 */
        /* <DEDUP_REMOVED lines=30> */
.L_x_13168:
        /* <DEDUP_REMOVED lines=10> */
.L_x_13169:
        /* <DEDUP_REMOVED lines=10> */
.L_x_13170:
[----:B------:R-:W-:Y:S05]  /*6390*/  @!P4 BRA `(.L_x_13166) ;  /* 0x0000000000b4c947 */ /* 0x000fea0003800000 */
[----:B------:R-:W-:Y:S01]  /*63a0*/  FMUL.FTZ R167, R35, UR14 ;  /* 0x0000000e23a77c20 */ /* 0x000fe20008410000 */
[----:B------:R-:W-:-:S03]  /*63b0*/  HADD2.F32 R168, -RZ, R234.H1_H1 ;  /* 0x300000eaffa87230 */ /* 0x000fc60000004100 */
[-C--:B-----5:R-:W-:Y:S02]  /*63c0*/  FFMA.FTZ R103, R163, R167.reuse, R103 ;  /* 0x000000a7a3677223 */ /* 0x0a0fe40000010067 */
[----:B------:R-:W-:Y:S01]  /*63d0*/  FMUL.FTZ R167, R168, R167 ;  /* 0x000000a7a8a77220 */ /* 0x000fe20000410000 */
[----:B------:R-:W-:Y:S06]  /*63e0*/  BRA `(.L_x_13166) ;  /* 0x0000000000a07947 */ /* 0x000fec0003800000 */
.L_x_13167:
        /* <DEDUP_REMOVED lines=10> */
.L_x_13171:
        /* <DEDUP_REMOVED lines=10> */
.L_x_13172:
        /* <DEDUP_REMOVED lines=10> */
.L_x_13173:
        /* <DEDUP_REMOVED lines=10> */
.L_x_13166:
        /* <DEDUP_REMOVED lines=8> */
.L_x_13162:
[----:B------:R-:W-:Y:S05]  /*66f0*/  BSYNC.RECONVERGENT B0 ;  /* 0x0000000000007941 */ /* 0x000fea0003800200 */
.L_x_13161:
[----:B------:R-:W-:Y:S01]  /*6700*/  ISETP.GE.U32.AND P0, PT, R5, 0x500, PT ;  /* 0x000005000500780c */ /* 0x000fe20003f06070 */
[----:B------:R-:W-:-:S12]  /*6710*/  BSSY.RECONVERGENT B0, `(.L_x_13174) ;  /* 0x00000c0000007945 */ /* 0x000fd80003800200 */
[----:B------:R-:W-:Y:S05]  /*6720*/  @!P0 BRA `(.L_x_13175) ;  /* 0x0000000800f88947 */ /* 0x000fea0003800000 */
[----:B------:R-:W-:-:S04]  /*6730*/  UISETP.NE.U32.AND UP0, UPT, UR12, URZ, UPT ;  /* 0x000000ff0c00728c */ /* 0x000fc8000bf05070 */
[----:B------:R-:W-:Y:S01]  /*6740*/  UISETP.NE.AND.EX UP0, UPT, UR13, URZ, UPT, UP0 ;  /* 0x000000ff0d00728c */ /* 0x000fe2000bf05300 */
[----:B------:R-:W-:Y:S10]  /*6750*/  @!P4 BRA `(.L_x_13176) ;  /* 0x00000000000cc947 */ /* 0x000ff40003800000 */
[----:B-----5:R-:W4:Y:S02]  /*6760*/  LDC.64 R160, c[0x0][0x390] ;  /* 0x0000e400ffa07b82 */ /* 0x020f240000000a00 */
[----:B----4-:R-:W-:-:S06]  /*6770*/  IMAD.WIDE.U32 R160, R172, 0x10, R160 ;  /* 0x00000010aca07825 */ /* 0x010fcc00078e00a0 */
[----:B------:R-:W5:Y:S02]  /*6780*/  LDG.E.128 R160, desc[UR8][R160.64] ;  /* 0x00000008a0a07981 */ /* 0x000f64000c1e1d00 */
.L_x_13176:
[----:B------:R-:W-:Y:S05]  /*6790*/  BRA.U !UP0, `(.L_x_13177) ;  /* 0x0000000508387547 */ /* 0x000fea000b800000 */
[----:B------:R-:W-:-:S04]  /*67a0*/  UISETP.NE.U32.AND UP0, UPT, UR6, URZ, UPT ;  /* 0x000000ff0600728c */ /* 0x000fc8000bf05070 */
[----:B------:R-:W-:-:S06]  /*67b0*/  UISETP.NE.AND.EX UP0, UPT, UR7, URZ, UPT, UP0 ;  /* 0x000000ff0700728c */ /* 0x000fcc000bf05300 */
[----:B------:R-:W-:-:S13]  /*67c0*/  PLOP3.LUT P1, PT, PT, PT, UP0, 0x80, 0x8 ;  /* 0x000000000008781c */ /* 0x000fda0003f2f008 */
[----:B------:R-:W-:Y:S05]  /*67d0*/  @!P1 BRA `(.L_x_13178) ;  /* 0x0000000000949947 */ /* 0x000fea0003800000 */
[----:B------:R-:W4:Y:S01]  /*67e0*/  @P4 LDC R35, c[0x0][0x40c] ;  /* 0x00010300ff234b82 */ /* 0x000f220000000800 */
[-CC-:B------:R-:W-:Y:S01]  /*67f0*/  @P3 FFMA.FTZ R33, R9, R171.reuse, R174.reuse ;  /* 0x000000ab09213223 */ /* 0x180fe200000100ae */
[-CC-:B------:R-:W-:Y:S01]  /*6800*/  @P3 FFMA.FTZ R34, R15, R171.reuse, R174.reuse ;  /* 0x000000ab0f223223 */ /* 0x180fe200000100ae */
[----:B0123--:R-:W-:Y:S01]  /*6810*/  @P3 FFMA.FTZ R168, R178, R171, R174 ;  /* 0x000000abb2a83223 */ /* 0x00ffe200000100ae */
        /* <DEDUP_REMOVED lines=13> */
[----:B----4-:R-:W-:-:S04]  /*68f0*/  @P4 FMUL.FTZ R35, R32, R35 ;  /* 0x0000002320234220 */ /* 0x010fc80000410000 */
        /* <DEDUP_REMOVED lines=19> */
.L_x_13178:
[----:B0123--:R-:W0:Y:S01]  /*6a30*/  @P4 LDC R168, c[0x0][0x40c] ;  /* 0x00010300ffa84b82 */ /* 0x00fe220000000800 */
        /* <DEDUP_REMOVED lines=36> */
.L_x_13177:
[----:B0123--:R-:W0:Y:S02]  /*6c80*/  LDC.64 R168, c[0x0][0x478] ;  /* 0x00011e00ffa87b82 */ /* 0x00fe240000000a00 */
        /* <DEDUP_REMOVED lines=30> */
.L_x_13181:
        /* <DEDUP_REMOVED lines=10> */
.L_x_13182:
        /* <DEDUP_REMOVED lines=10> */
.L_x_13183:
[----:B------:R-:W-:Y:S05]  /*6fb0*/  @!P4 BRA `(.L_x_13179) ;  /* 0x0000000000b4c947 */ /* 0x000fea0003800000 */
[----:B------:R-:W-:Y:S01]  /*6fc0*/  FMUL.FTZ R167, R35, UR14 ;  /* 0x0000000e23a77c20 */ /* 0x000fe20008410000 */
[----:B------:R-:W-:-:S03]  /*6fd0*/  HADD2.F32 R168, -RZ, R236.H1_H1 ;  /* 0x300000ecffa87230 */ /* 0x000fc60000004100 */
[-C--:B-----5:R-:W-:Y:S02]  /*6fe0*/  FFMA.FTZ R107, R163, R167.reuse, R107 ;  /* 0x000000a7a36b7223 */ /* 0x0a0fe4000001006b */
[----:B------:R-:W-:Y:S01]  /*6ff0*/  FMUL.FTZ R167, R168, R167 ;  /* 0x000000a7a8a77220 */ /* 0x000fe20000410000 */
[----:B------:R-:W-:Y:S06]  /*7000*/  BRA `(.L_x_13179) ;  /* 0x0000000000a07947 */ /* 0x000fec0003800000 */
.L_x_13180:
        /* <DEDUP_REMOVED lines=10> */
.L_x_13184:
        /* <DEDUP_REMOVED lines=10> */
.L_x_13185:
        /* <DEDUP_REMOVED lines=10> */
.L_x_13186:
        /* <DEDUP_REMOVED lines=10> */
.L_x_13179:
        /* <DEDUP_REMOVED lines=8> */
.L_x_13175:
[----:B------:R-:W-:Y:S05]  /*7310*/  BSYNC.RECONVERGENT B0 ;  /* 0x0000000000007941 */ /* 0x000fea0003800200 */
.L_x_13174:
[----:B------:R-:W-:Y:S01]  /*7320*/  ISETP.GE.U32.AND P1, PT, R5, 0x600, PT ;  /* 0x000006000500780c */ /* 0x000fe20003f26070 */
[----:B------:R-:W-:-:S12]  /*7330*/  BSSY.RECONVERGENT B0, `(.L_x_13187) ;  /* 0x00000c0000007945 */ /* 0x000fd80003800200 */
[----:B------:R-:W-:Y:S05]  /*7340*/  @!P1 BRA `(.L_x_13188) ;  /* 0x0000000800f89947 */ /* 0x000fea0003800000 */
[----:B------:R-:W-:-:S04]  /*7350*/  UISETP.NE.U32.AND UP0, UPT, UR12, URZ, UPT ;  /* 0x000000ff0c00728c */ /* 0x000fc8000bf05070 */
[----:B------:R-:W-:Y:S01]  /*7360*/  UISETP.NE.AND.EX UP0, UPT, UR13, URZ, UPT, UP0 ;  /* 0x000000ff0d00728c */ /* 0x000fe2000bf05300 */
[----:B------:R-:W-:Y:S10]  /*7370*/  @!P4 BRA `(.L_x_13189) ;  /* 0x00000000000cc947 */ /* 0x000ff40003800000 */
[----:B-----5:R-:W0:Y:S02]  /*7380*/  LDC.64 R160, c[0x0][0x390] ;  /* 0x0000e400ffa07b82 */ /* 0x020e240000000a00 */
[----:B0-----:R-:W-:-:S06]  /*7390*/  IMAD.WIDE.U32 R160, R172, 0x10, R160 ;  /* 0x00000010aca07825 */ /* 0x001fcc00078e00a0 */
[----:B------:R-:W5:Y:S02]  /*73a0*/  LDG.E.128 R160, desc[UR8][R160.64] ;  /* 0x00000008a0a07981 */ /* 0x000f64000c1e1d00 */
.L_x_13189:
[----:B------:R-:W-:Y:S05]  /*73b0*/  BRA.U !UP0, `(.L_x_13190) ;  /* 0x0000000508387547 */ /* 0x000fea000b800000 */
[----:B------:R-:W-:-:S04]  /*73c0*/  UISETP.NE.U32.AND UP0, UPT, UR6, URZ, UPT ;  /* 0x000000ff0600728c */ /* 0x000fc8000bf05070 */
[----:B------:R-:W-:-:S06]  /*73d0*/  UISETP.NE.AND.EX UP0, UPT, UR7, URZ, UPT, UP0 ;  /* 0x000000ff0700728c */ /* 0x000fcc000bf05300 */
[----:B------:R-:W-:-:S13]  /*73e0*/  PLOP3.LUT P2, PT, PT, PT, UP0, 0x80, 0x8 ;  /* 0x000000000008781c */ /* 0x000fda0003f4f008 */
[----:B------:R-:W-:Y:S05]  /*73f0*/  @!P2 BRA `(.L_x_13191) ;  /* 0x000000000094a947 */ /* 0x000fea0003800000 */
[----:B------:R-:W0:Y:S01]  /*7400*/  @P4 LDC R35, c[0x0][0x40c] ;  /* 0x00010300ff234b82 */ /* 0x000e220000000800 */
[-CC-:B------:R-:W-:Y:S01]  /*7410*/  @P3 FFMA.FTZ R33, R8, R171.reuse, R174.reuse ;  /* 0x000000ab08213223 */ /* 0x180fe200000100ae */
[-CC-:B------:R-:W-:Y:S01]  /*7420*/  @P3 FFMA.FTZ R34, R14, R171.reuse, R174.reuse ;  /* 0x000000ab0e223223 */ /* 0x180fe200000100ae */
[----:B01234-:R-:W-:Y:S01]  /*7430*/  @P3 FFMA.FTZ R168, R180, R171, R174 ;  /* 0x000000abb4a83223 */ /* 0x01ffe200000100ae */
        /* <DEDUP_REMOVED lines=13> */
[----:B------:R-:W-:-:S04]  /*7510*/  @P4 FMUL.FTZ R35, R32, R35 ;  /* 0x0000002320234220 */ /* 0x000fc80000410000 */
        /* <DEDUP_REMOVED lines=19> */
.L_x_13191:
[----:B01234-:R-:W0:Y:S01]  /*7650*/  @P4 LDC R168, c[0x0][0x40c] ;  /* 0x00010300ffa84b82 */ /* 0x01fe220000000800 */
        /* <DEDUP_REMOVED lines=36> */
.L_x_13190:
[----:B01234-:R-:W0:Y:S02]  /*78a0*/  LDC.64 R168, c[0x0][0x478] ;  /* 0x00011e00ffa87b82 */ /* 0x01fe240000000a00 */
        /* <DEDUP_REMOVED lines=30> */
.L_x_13194:
        /* <DEDUP_REMOVED lines=10> */
.L_x_13195:
        /* <DEDUP_REMOVED lines=10> */
.L_x_13196:
[----:B------:R-:W-:Y:S05]  /*7bd0*/  @!P4 BRA `(.L_x_13192) ;  /* 0x0000000000b4c947 */ /* 0x000fea0003800000 */
[----:B------:R-:W-:Y:S01]  /*7be0*/  FMUL.FTZ R167, R35, UR14 ;  /* 0x0000000e23a77c20 */ /* 0x000fe20008410000 */
[----:B------:R-:W-:-:S03]  /*7bf0*/  HADD2.F32 R168, -RZ, R238.H1_H1 ;  /* 0x300000eeffa87230 */ /* 0x000fc60000004100 */
[-C--:B-----5:R-:W-:Y:S02]  /*7c00*/  FFMA.FTZ R111, R163, R167.reuse, R111 ;  /* 0x000000a7a36f7223 */ /* 0x0a0fe4000001006f */
[----:B------:R-:W-:Y:S01]  /*7c10*/  FMUL.FTZ R167, R168, R167 ;  /* 0x000000a7a8a77220 */ /* 0x000fe20000410000 */
[----:B------:R-:W-:Y:S06]  /*7c20*/  BRA `(.L_x_13192) ;  /* 0x0000000000a07947 */ /* 0x000fec0003800000 */
.L_x_13193:
        /* <DEDUP_REMOVED lines=10> */
.L_x_13197:
        /* <DEDUP_REMOVED lines=10> */
.L_x_13198:
        /* <DEDUP_REMOVED lines=10> */
.L_x_13199:
        /* <DEDUP_REMOVED lines=10> */
.L_x_13192:
        /* <DEDUP_REMOVED lines=8> */
.L_x_13188:
[----:B------:R-:W-:Y:S05]  /*7f30*/  BSYNC.RECONVERGENT B0 ;  /* 0x0000000000007941 */ /* 0x000fea0003800200 */
.L_x_13187:
        /* <DEDUP_REMOVED lines=9> */
.L_x_13202:
        /* <DEDUP_REMOVED lines=42> */
.L_x_13204:
        /* <DEDUP_REMOVED lines=37> */
.L_x_13203:
        /* <DEDUP_REMOVED lines=31> */
.L_x_13207:
        /* <DEDUP_REMOVED lines=10> */
.L_x_13208:
        /* <DEDUP_REMOVED lines=10> */
.L_x_13209:
[----:B------:R-:W-:Y:S05]  /*87f0*/  @!P4 BRA `(.L_x_13205) ;  /* 0x0000000000b4c947 */ /* 0x000fea0003800000 */
[----:B------:R-:W-:Y:S01]  /*8800*/  FMUL.FTZ R167, R35, UR14 ;  /* 0x0000000e23a77c20 */ /* 0x000fe20008410000 */
[----:B------:R-:W-:-:S03]  /*8810*/  HADD2.F32 R168, -RZ, R240.H1_H1 ;  /* 0x300000f0ffa87230 */ /* 0x000fc60000004100 */
[-C--:B-----5:R-:W-:Y:S02]  /*8820*/  FFMA.FTZ R115, R163, R167.reuse, R115 ;  /* 0x000000a7a3737223 */ /* 0x0a0fe40000010073 */
[----:B------:R-:W-:Y:S01]  /*8830*/  FMUL.FTZ R167, R168, R167 ;  /* 0x000000a7a8a77220 */ /* 0x000fe20000410000 */
[----:B------:R-:W-:Y:S06]  /*8840*/  BRA `(.L_x_13205) ;  /* 0x0000000000a07947 */ /* 0x000fec0003800000 */
.L_x_13206:
        /* <DEDUP_REMOVED lines=10> */
.L_x_13210:
        /* <DEDUP_REMOVED lines=10> */
.L_x_13211:
        /* <DEDUP_REMOVED lines=10> */
.L_x_13212:
        /* <DEDUP_REMOVED lines=10> */
.L_x_13205:
        /* <DEDUP_REMOVED lines=8> */
.L_x_13201:
[----:B------:R-:W-:Y:S05]  /*8b50*/  BSYNC.RECONVERGENT B0 ;  /* 0x0000000000007941 */ /* 0x000fea0003800200 */
.L_x_13200:
        /* <DEDUP_REMOVED lines=8> */
[----:B-----5:R-:W0:Y:S02]  /*8be0*/  LDC.64 R160, c[0x0][0x390] ;  /* 0x0000e400ffa07b82 */ /* 0x020e240000000a00 */
[----:B0-----:R-:W-:-:S06]  /*8bf0*/  IMAD.WIDE.U32 R160, R172, 0x10, R160 ;  /* 0x00000010aca07825 */ /* 0x001fcc00078e00a0 */
[----:B------:R-:W5:Y:S02]  /*8c00*/  LDG.E.128 R160, desc[UR8][R160.64] ;  /* 0x00000008a0a07981 */ /* 0x000f64000c1e1d00 */
.L_x_13215:
[----:B------:R-:W-:Y:S05]  /*8c10*/  BRA.U !UP0, `(.L_x_13216) ;  /* 0x00000005083c7547 */ /* 0x000fea000b800000 */
[----:B------:R-:W-:-:S04]  /*8c20*/  UISETP.NE.U32.AND UP0, UPT, UR6, URZ, UPT ;  /* 0x000000ff0600728c */ /* 0x000fc8000bf05070 */
[----:B------:R-:W-:-:S06]  /*8c30*/  UISETP.NE.AND.EX UP0, UPT, UR7, URZ, UPT, UP0 ;  /* 0x000000ff0700728c */ /* 0x000fcc000bf05300 */
[----:B------:R-:W-:-:S13]  /*8c40*/  PLOP3.LUT P5, PT, PT, PT, UP0, 0x80, 0x8 ;  /* 0x000000000008781c */ /* 0x000fda0003faf008 */
[----:B------:R-:W-:Y:S05]  /*8c50*/  @!P5 BRA `(.L_x_13217) ;  /* 0x000000000098d947 */ /* 0x000fea0003800000 */
[-CC-:B------:R-:W-:Y:S01]  /*8c60*/  @P3 FFMA.FTZ R3, R215, R171.reuse, R174.reuse ;  /* 0x000000abd7033223 */ /* 0x180fe200000100ae */
[-CC-:B------:R-:W-:Y:S01]  /*8c70*/  @P3 FFMA.FTZ R32, R21, R171.reuse, R174.reuse ;  /* 0x000000ab15203223 */ /* 0x180fe200000100ae */
[-CC-:B------:R-:W-:Y:S01]  /*8c80*/  @P3 FFMA.FTZ R33, R185, R171.reuse, R174.reuse ;  /* 0x000000abb9213223 */ /* 0x180fe200000100ae */
[----:B------:R-:W-:Y:S01]  /*8c90*/  @P3 FFMA.FTZ R171, R186, R171, R174 ;  /* 0x000000abbaab3223 */ /* 0x000fe200000100ae */
[----:B------:R-:W-:Y:S01]  /*8ca0*/  @P3 FADD.FTZ R34, R216, -R3 ;  /* 0x80000003d8223221 */ /* 0x000fe20000010000 */
[----:B------:R-:W-:Y:S01]  /*8cb0*/  MOV R3, R159 ;  /* 0x0000009f00037202 */ /* 0x000fe20000000f00 */
[----:B01234-:R-:W0:Y:S01]  /*8cc0*/  @P4 LDC R168, c[0x0][0x40c] ;  /* 0x00010300ffa84b82 */ /* 0x01fe220000000800 */
[----:B------:R-:W-:Y:S01]  /*8cd0*/  @P3 FADD.FTZ R171, R189, -R171 ;  /* 0x800000abbdab3221 */ /* 0x000fe20000010000 */
[----:B------:R-:W-:Y:S01]  /*8ce0*/  @P3 FFMA.FTZ R3, R2, R34, R159 ;  /* 0x0000002202033223 */ /* 0x000fe2000001009f */
[----:B------:R-:W-:Y:S01]  /*8cf0*/  @P3 FADD.FTZ R34, R184, -R32 ;  /* 0x80000020b8223221 */ /* 0x000fe20000010000 */
[----:B------:R-:W-:Y:S01]  /*8d00*/  MOV R32, R156 ;  /* 0x0000009c00207202 */ /* 0x000fe20000000f00 */
[----:B------:R-:W-:-:S02]  /*8d10*/  @P4 HADD2.F32 R169, -RZ, R241.H0_H0 ;  /* 0x200000f1ffa94230 */ /* 0x000fc40000004100 */
[C---:B------:R-:W-:Y:S01]  /*8d20*/  @P3 FFMA.FTZ R32, R2.reuse, R34, R156 ;  /* 0x0000002202203223 */ /* 0x040fe2000001009c */
[----:B------:R-:W-:Y:S01]  /*8d30*/  @P3 FADD.FTZ R34, R187, -R33 ;  /* 0x80000021bb223221 */ /* 0x000fe20000010000 */
[----:B------:R-:W-:Y:S01]  /*8d40*/  MOV R33, R157 ;  /* 0x0000009d00217202 */ /* 0x000fe20000000f00 */
[----:B------:R-:W1:Y:S02]  /*8d50*/  @P4 LDC R35, c[0x0][0x40c] ;  /* 0x00010300ff234b82 */ /* 0x000e640000000800 */
[C---:B------:R-:W-:Y:S01]  /*8d60*/  @P3 FFMA.FTZ R33, R2.reuse, R34, R157 ;  /* 0x0000002202213223 */ /* 0x040fe2000001009d */
[----:B------:R-:W-:Y:S01]  /*8d70*/  MOV R34, R158 ;  /* 0x0000009e00227202 */ /* 0x000fe20000000f00 */
[----:B------:R-:W-:-:S04]  /*8d80*/  @P3 FFMA.FTZ R34, R2, R171, R158 ;  /* 0x000000ab02223223 */ /* 0x000fc8000001009e */
[----:B------:R-:W2:Y:S01]  /*8d90*/  @P4 LDC R2, c[0x0][0x40c] ;  /* 0x00010300ff024b82 */ /* 0x000ea20000000800 */
[----:B0-----:R-:W-:-:S04]  /*8da0*/  @P4 FMUL.FTZ R168, R32, R168 ;  /* 0x000000a820a84220 */ /* 0x001fc80000410000 */
[----:B------:R-:W-:Y:S01]  /*8db0*/  @P4 FMUL.FTZ R164, R168, R169 ;  /* 0x000000a9a8a44220 */ /* 0x000fe20000410000 */
[----:B-----5:R-:W-:Y:S01]  /*8dc0*/  @P4 FFMA.FTZ R116, R160, R168, R116 ;  /* 0x000000a8a0744223 */ /* 0x020fe20000010074 */
[----:B------:R-:W-:Y:S02]  /*8dd0*/  @P4 HADD2.F32 R168, -RZ, R241.H1_H1 ;  /* 0x300000f1ffa84230 */ /* 0x000fe40000004100 */
[----:B-1----:R-:W-:-:S04]  /*8de0*/  @P4 FMUL.FTZ R35, R34, R35 ;  /* 0x0000002322234220 */ /* 0x002fc80000410000 */
[----:B------:R-:W-:Y:S01]  /*8df0*/  @P4 FFMA.FTZ R118, R162, R35, R118 ;  /* 0x00000023a2764223 */ /* 0x000fe20000010076 */
[----:B--2---:R-:W-:-:S04]  /*8e00*/  @P4 FMUL.FTZ R2, R33, R2 ;  /* 0x0000000221024220 */ /* 0x004fc80000410000 */
[----:B------:R-:W-:Y:S01]  /*8e10*/  @P4 FMUL.FTZ R165, R2, R168 ;  /* 0x000000a802a54220 */ /* 0x000fe20000410000 */
[----:B------:R-:W-:Y:S01]  /*8e20*/  @P4 FFMA.FTZ R117, R161, R2, R117 ;  /* 0x00000002a1754223 */ /* 0x000fe20000010075 */
[----:B------:R-:W-:-:S05]  /*8e30*/  @P4 HADD2.F32 R2, -RZ, R242.H0_H0 ;  /* 0x200000f2ff024230 */ /* 0x000fca0000004100 */
[----:B------:R-:W-:Y:S01]  /*8e40*/  @P4 FMUL.FTZ R166, R35, R2 ;  /* 0x0000000223a64220 */ /* 0x000fe20000410000 */
[----:B------:R-:W-:Y:S01]  /*8e50*/  MOV R35, R3 ;  /* 0x0000000300237202 */ /* 0x000fe20000000f00 */
[----:B------:R-:W-:Y:S06]  /*8e60*/  @!P4 BRA `(.L_x_13218) ;  /* 0x00000008002cc947 */ /* 0x000fec0003800000 */
[----:B------:R-:W-:Y:S01]  /*8e70*/  FMUL.FTZ R167, R3, UR14 ;  /* 0x0000000e03a77c20 */ /* 0x000fe20008410000 */
[----:B------:R-:W-:-:S03]  /*8e80*/  HADD2.F32 R2, -RZ, R242.H1_H1 ;  /* 0x300000f2ff027230 */ /* 0x000fc60000004100 */
[----:B------:R-:W-:Y:S02]  /*8e90*/  FFMA.FTZ R119, R163, R167, R119 ;  /* 0x000000a7a3777223 */ /* 0x000fe40000010077 */
[----:B------:R-:W-:Y:S01]  /*8ea0*/  FMUL.FTZ R167, R167, R2 ;  /* 0x00000002a7a77220 */ /* 0x000fe20000410000 */
[----:B------:R-:W-:Y:S06]  /*8eb0*/  BRA `(.L_x_13218) ;  /* 0x0000000800187947 */ /* 0x000fec0003800000 */
.L_x_13217:
[----:B01234-:R-:W0:Y:S01]  /*8ec0*/  @P4 LDC R168, c[0x0][0x40c] ;  /* 0x00010300ffa84b82 */ /* 0x01fe220000000800 */
[-CC-:B------:R-:W-:Y:S01]  /*8ed0*/  @P3 FFMA.FTZ R3, R21, R171.reuse, R174.reuse ;  /* 0x000000ab15033223 */ /* 0x180fe200000100ae */
[----:B------:R-:W-:Y:S01]  /*8ee0*/  MOV R169, R156 ;  /* 0x0000009c00a97202 */ /* 0x000fe20000000f00 */
[----:B------:R-:W-:Y:S02]  /*8ef0*/  @P3 FFMA.FTZ R173, R185, R171, R174 ;  /* 0x000000abb9ad3223 */ /* 0x000fe400000100ae */
[----:B------:R-:W-:Y:S02]  /*8f00*/  @P3 FADD.FTZ R3, R184, -R3 ;  /* 0x80000003b8033221 */ /* 0x000fe40000010000 */
[----:B------:R-:W-:Y:S02]  /*8f10*/  @P3 FADD.FTZ R173, R187, -R173 ;  /* 0x800000adbbad3221 */ /* 0x000fe40000010000 */
[C---:B------:R-:W-:Y:S01]  /*8f20*/  @P3 FFMA.FTZ R169, R2.reuse, R3, R156 ;  /* 0x0000000302a93223 */ /* 0x040fe2000001009c */
[----:B------:R-:W-:Y:S01]  /*8f30*/  MOV R3, R157 ;  /* 0x0000009d00037202 */ /* 0x000fe20000000f00 */
[----:B------:R-:W-:Y:S01]  /*8f40*/  @P3 FFMA.FTZ R3, R2, R173, R157 ;  /* 0x000000ad02033223 */ /* 0x000fe2000001009d */
[----:B------:R-:W-:-:S04]  /*8f50*/  @P3 FFMA.FTZ R173, R186, R171, R174 ;  /* 0x000000abbaad3223 */ /* 0x000fc800000100ae */
[----:B------:R-:W-:Y:S01]  /*8f60*/  @P3 FADD.FTZ R173, R189, -R173 ;  /* 0x800000adbdad3221 */ /* 0x000fe20000010000 */
[----:B0-----:R-:W-:Y:S01]  /*8f70*/  @P4 FMUL.FTZ R168, R169, R168 ;  /* 0x000000a8a9a84220 */ /* 0x001fe20000410000 */
[----:B------:R-:W-:-:S03]  /*8f80*/  @P4 HADD2.F32 R169, -RZ, R241.H0_H0 ;  /* 0x200000f1ffa94230 */ /* 0x000fc60000004100 */
[-C--:B-----5:R-:W-:Y:S02]  /*8f90*/  @P4 FFMA.FTZ R116, R160, R168.reuse, R116 ;  /* 0x000000a8a0744223 */ /* 0x0a0fe40000010074 */
[----:B------:R-:W-:Y:S01]  /*8fa0*/  @P4 FMUL.FTZ R164, R169, R168 ;  /* 0x000000a8a9a44220 */ /* 0x000fe20000410000 */
[----:B------:R-:W-:Y:S01]  /*8fb0*/  MOV R169, R158 ;  /* 0x0000009e00a97202 */ /* 0x000fe20000000f00 */
[----:B------:R-:W0:Y:S01]  /*8fc0*/  @P4 LDC R168, c[0x0][0x40c] ;  /* 0x00010300ffa84b82 */ /* 0x000e220000000800 */
[----:B------:R-:W-:-:S07]  /*8fd0*/  @P3 FFMA.FTZ R169, R2, R173, R158 ;  /* 0x000000ad02a93223 */ /* 0x000fce000001009e */
[----:B------:R-:W1:Y:S01]  /*8fe0*/  @P4 LDC R173, c[0x0][0x40c] ;  /* 0x00010300ffad4b82 */ /* 0x000e620000000800 */
[----:B0-----:R-:W-:Y:S01]  /*8ff0*/  @P4 FMUL.FTZ R168, R3, R168 ;  /* 0x000000a803a84220 */ /* 0x001fe20000410000 */
[----:B------:R-:W-:-:S03]  /*9000*/  @P4 HADD2.F32 R3, -RZ, R241.H1_H1 ;  /* 0x300000f1ff034230 */ /* 0x000fc60000004100 */
[-C--:B------:R-:W-:Y:S02]  /*9010*/  @P4 FFMA.FTZ R117, R161, R168.reuse, R117 ;  /* 0x000000a8a1754223 */ /* 0x080fe40000010075 */
[----:B------:R-:W-:Y:S01]  /*9020*/  @P4 FMUL.FTZ R165, R3, R168 ;  /* 0x000000a803a54220 */ /* 0x000fe20000410000 */
[----:B------:R-:W-:Y:S02]  /*9030*/  @P4 HADD2.F32 R3, -RZ, R242.H0_H0 ;  /* 0x200000f2ff034230 */ /* 0x000fe40000004100 */
[----:B-1----:R-:W-:-:S04]  /*9040*/  @P4 FMUL.FTZ R173, R169, R173 ;  /* 0x000000ada9ad4220 */ /* 0x002fc80000410000 */
[-C--:B------:R-:W-:Y:S01]  /*9050*/  @P4 FMUL.FTZ R166, R3, R173.reuse ;  /* 0x000000ad03a64220 */ /* 0x080fe20000410000 */
[----:B------:R-:W-:Y:S01]  /*9060*/  @P4 FFMA.FTZ R118, R162, R173, R118 ;  /* 0x000000ada2764223 */ /* 0x000fe20000010076 */
[----:B------:R-:W-:Y:S06]  /*9070*/  @!P4 BRA `(.L_x_13218) ;  /* 0x0000000400a8c947 */ /* 0x000fec0003800000 */
[----:B------:R-:W-:Y:S01]  /*9080*/  @P3 FFMA.FTZ R3, R215, R171, R174 ;  /* 0x000000abd7033223 */ /* 0x000fe200000100ae */
[----:B------:R-:W-:-:S03]  /*9090*/  MOV R167, R159 ;  /* 0x0000009f00a77202 */ /* 0x000fc60000000f00 */
[----:B------:R-:W-:-:S04]  /*90a0*/  @P3 FADD.FTZ R3, R216, -R3 ;  /* 0x80000003d8033221 */ /* 0x000fc80000010000 */
[----:B------:R-:W-:Y:S01]  /*90b0*/  @P3 FFMA.FTZ R167, R2, R3, R159 ;  /* 0x0000000302a73223 */ /* 0x000fe2000001009f */
[----:B------:R-:W-:-:S03]  /*90c0*/  HADD2.F32 R2, -RZ, R242.H1_H1 ;  /* 0x300000f2ff027230 */ /* 0x000fc60000004100 */
[----:B------:R-:W-:-:S04]  /*90d0*/  FMUL.FTZ R167, R167, UR14 ;  /* 0x0000000ea7a77c20 */ /* 0x000fc80008410000 */
[-C--:B------:R-:W-:Y:S01]  /*90e0*/  FFMA.FTZ R119, R163, R167.reuse, R119 ;  /* 0x000000a7a3777223 */ /* 0x080fe20000010077 */
[----:B------:R-:W-:Y:S01]  /*90f0*/  FMUL.FTZ R167, R2, R167 ;  /* 0x000000a702a77220 */ /* 0x000fe20000410000 */
[----:B------:R-:W-:Y:S06]  /*9100*/  BRA `(.L_x_13218) ;  /* 0x0000000400847947 */ /* 0x000fec0003800000 */
.L_x_13216:
        /* <DEDUP_REMOVED lines=31> */
.L_x_13220:
        /* <DEDUP_REMOVED lines=10> */
.L_x_13221:
        /* <DEDUP_REMOVED lines=8> */
[-C--:B-----5:R-:W-:Y:S01]  /*9420*/  FFMA.FTZ R118, R162, R166.reuse, R118 ;  /* 0x000000a6a2767223 */ /* 0x0a0fe20000010076 */
[----:B------:R-:W-:-:S07]  /*9430*/  FMUL.FTZ R166, R2, R166 ;  /* 0x000000a602a67220 */ /* 0x000fce0000410000 */
.L_x_13222:
[----:B------:R-:W-:Y:S05]  /*9440*/  @!P4 BRA `(.L_x_13218) ;  /* 0x0000000000b4c947 */ /* 0x000fea0003800000 */
[----:B------:R-:W-:Y:S01]  /*9450*/  FMUL.FTZ R167, R35, UR14 ;  /* 0x0000000e23a77c20 */ /* 0x000fe20008410000 */
[----:B------:R-:W-:-:S03]  /*9460*/  HADD2.F32 R2, -RZ, R242.H1_H1 ;  /* 0x300000f2ff027230 */ /* 0x000fc60000004100 */
[-C--:B-----5:R-:W-:Y:S02]  /*9470*/  FFMA.FTZ R119, R163, R167.reuse, R119 ;  /* 0x000000a7a3777223 */ /* 0x0a0fe40000010077 */
[----:B------:R-:W-:Y:S01]  /*9480*/  FMUL.FTZ R167, R2, R167 ;  /* 0x000000a702a77220 */ /* 0x000fe20000410000 */
[----:B------:R-:W-:Y:S06]  /*9490*/  BRA `(.L_x_13218) ;  /* 0x0000000000a07947 */ /* 0x000fec0003800000 */
.L_x_13219:
[----:B------:R-:W-:Y:S01]  /*94a0*/  FFMA.FTZ R168, R215, R171, R174 ;  /* 0x000000abd7a87223 */ /* 0x000fe200000100ae */
[----:B------:R-:W-:-:S03]  /*94b0*/  ISETP.GT.AND P3, PT, R3, RZ, PT ;  /* 0x000000ff0300720c */ /* 0x000fc60003f64270 */
[----:B------:R-:W-:-:S04]  /*94c0*/  FADD.FTZ R168, R216, -R168 ;  /* 0x800000a8d8a87221 */ /* 0x000fc80000010000 */
[----:B------:R-:W-:-:S05]  /*94d0*/  FMUL.FTZ R168, R2, R168 ;  /* 0x000000a802a87220 */ /* 0x000fca0000410000 */
[----:B------:R-:W-:Y:S02]  /*94e0*/  FSEL R169, R168, RZ, P3 ;  /* 0x000000ffa8a97208 */ /* 0x000fe40001800000 */
[----:B------:R-:W0:Y:S01]  /*94f0*/  @P4 LDC R168, c[0x0][0x40c] ;  /* 0x00010300ffa84b82 */ /* 0x000e220000000800 */
        /* <DEDUP_REMOVED lines=10> */
.L_x_13223:
        /* <DEDUP_REMOVED lines=10> */
.L_x_13224:
        /* <DEDUP_REMOVED lines=10> */
.L_x_13225:
[----:B------:R-:W-:Y:S02]  /*96e0*/  @P4 HADD2.F32 R2, -RZ, R242.H1_H1 ;  /* 0x300000f2ff024230 */ /* 0x000fe40000004100 */
[----:B0-----:R-:W-:-:S04]  /*96f0*/  @P4 FMUL.FTZ R168, R169, R168 ;  /* 0x000000a8a9a84220 */ /* 0x001fc80000410000 */
[-C--:B------:R-:W-:Y:S01]  /*9700*/  @P4 FMUL.FTZ R167, R2, R168.reuse ;  /* 0x000000a802a74220 */ /* 0x080fe20000410000 */
[----:B-----5:R-:W-:-:S07]  /*9710*/  @P4 FFMA.FTZ R119, R163, R168, R119 ;  /* 0x000000a8a3774223 */ /* 0x020fce0000010077 */
.L_x_13218:
[----:B------:R-:W0:Y:S02]  /*9720*/  @P5 LDC.64 R2, c[0x0][0x478] ;  /* 0x00011e00ff025b82 */ /* 0x000e240000000a00 */
[----:B0-----:R-:W-:-:S05]  /*9730*/  @P5 IMAD.WIDE.U32 R2, R170, 0x10, R2 ;  /* 0x00000010aa025825 */ /* 0x001fca00078e0002 */
[----:B------:R0:W-:Y:S02]  /*9740*/  @P5 STG.E.128 desc[UR8][R2.64], R32 ;  /* 0x0000002002005986 */ /* 0x0001e4000c101d08 */
[----:B0-----:R-:W0:Y:S02]  /*9750*/  @P4 LDC.64 R2, c[0x0][0x468] ;  /* 0x00011a00ff024b82 */ /* 0x001e240000000a00 */
[----:B0-----:R-:W-:-:S05]  /*9760*/  @P4 IMAD.WIDE.U32 R2, R172, 0x10, R2 ;  /* 0x00000010ac024825 */ /* 0x001fca00078e0002 */
[----:B------:R0:W-:Y:S02]  /*9770*/  @P4 STG.E.128 desc[UR8][R2.64], R164 ;  /* 0x000000a402004986 */ /* 0x0001e4000c101d08 */
.L_x_13214:
[----:B------:R-:W-:Y:S05]  /*9780*/  BSYNC.RECONVERGENT B0 ;  /* 0x0000000000007941 */ /* 0x000fea0003800200 */
.L_x_13213:
[----:B0-----:R-:W0:Y:S01]  /*9790*/  LDC.64 R2, c[0x0][0x380] ;  /* 0x0000e000ff027b82 */ /* 0x001e220000000a00 */
[----:B------:R-:W-:Y:S01]  /*97a0*/  UPLOP3.LUT UP1, UPT, UPT, UPT, UP1, 0x40, 0x4 ;  /* 0x000000000004789c */ /* 0x000fe20003f2e810 */
[----:B0-----:R-:W-:-:S04]  /*97b0*/  IADD3 R4, PT, PT, R4, R2, RZ ;  /* 0x0000000204047210 */ /* 0x001fc80007ffe0ff */
[----:B------:R-:W-:-:S13]  /*97c0*/  ISETP.GE.AND P3, PT, R4, R3, PT ;  /* 0x000000030400720c */ /* 0x000fda0003f66270 */
[----:B------:R-:W-:Y:S05]  /*97d0*/  @!P3 BRA `(.L_x_13226) ;  /* 0xffffff7800acb947 */ /* 0x000fea000383ffff */
.L_x_13102:
[----:B-----5:R-:W0:Y:S01]  /*97e0*/  S2R R2, SR_TID.X ;  /* 0x0000000000027919 */ /* 0x020e220000002100 */
[----:B------:R-:W1:Y:S01]  /*97f0*/  S2UR UR4, SR_CTAID.X ;  /* 0x00000000000479c3 */ /* 0x000e620000002500 */
[----:B------:R-:W-:Y:S01]  /*9800*/  LOP3.LUT P3, RZ, R6, 0x8, RZ, 0xc0, !PT ;  /* 0x0000000806ff7812 */ /* 0x000fe2000786c0ff */
[----:B------:R-:W-:Y:S01]  /*9810*/  BSSY.RECONVERGENT B0, `(.L_x_13227) ;  /* 0x000000e000007945 */ /* 0x000fe20003800200 */
[----:B-1----:R-:W-:-:S05]  /*9820*/  IMAD R223, R223, UR4, RZ ;  /* 0x00000004dfdf7c24 */ /* 0x002fca000f8e02ff */
[----:B0-----:R-:W-:-:S06]  /*9830*/  LEA.HI R223, R223, R2, RZ, 0x1e ;  /* 0x00000002dfdf7211 */ /* 0x001fcc00078ff0ff */
[----:B------:R-:W-:Y:S05]  /*9840*/  @!P3 BRA `(.L_x_13228) ;  /* 0x000000000028b947 */ /* 0x000fea0003800000 */
[----:B------:R-:W0:Y:S08]  /*9850*/  LDC.64 R2, c[0x0][0x440] ;  /* 0x00011000ff027b82 */ /* 0x000e300000000a00 */
[----:B------:R-:W1:Y:S08]  /*9860*/  LDC.64 R4, c[0x0][0x448] ;  /* 0x00011200ff047b82 */ /* 0x000e700000000a00 */
[----:B------:R-:W5:Y:S01]  /*9870*/  LDC.64 R8, c[0x0][0x460] ;  /* 0x00011800ff087b82 */ /* 0x000f620000000a00 */
[----:B0-----:R-:W-:-:S05]  /*9880*/  IMAD.WIDE.U32 R2, R223, 0x10, R2 ;  /* 0x00000010df027825 */ /* 0x001fca00078e0002 */
[----:B------:R0:W-:Y:S01]  /*9890*/  STG.E.128 desc[UR8][R2.64], R60 ;  /* 0x0000003c02007986 */ /* 0x0001e2000c101d08 */
[----:B-1----:R-:W-:-:S05]  /*98a0*/  IMAD.WIDE.U32 R4, R223, 0x10, R4 ;  /* 0x00000010df047825 */ /* 0x002fca00078e0004 */
[----:B------:R0:W-:Y:S01]  /*98b0*/  STG.E.128 desc[UR8][R4.64], R28 ;  /* 0x0000001c04007986 */ /* 0x0001e2000c101d08 */
[C---:B-----5:R-:W-:Y:S01]  /*98c0*/  IMAD.WIDE.U32 R8, R223.reuse, 0x10, R8 ;  /* 0x00000010df087825 */ /* 0x060fe200078e0008 */
[----:B------:R-:W-:-:S04]  /*98d0*/  IADD3 R223, PT, PT, R223, 0x100, RZ ;  /* 0x00000100dfdf7810 */ /* 0x000fc80007ffe0ff */
[----:B------:R0:W-:Y:S03]  /*98e0*/  STG.E.128 desc[UR8][R8.64], R88 ;  /* 0x0000005808007986 */ /* 0x0001e6000c101d08 */
.L_x_13228:
[----:B------:R-:W-:Y:S05]  /*98f0*/  BSYNC.RECONVERGENT B0 ;  /* 0x0000000000007941 */ /* 0x000fea0003800200 */
.L_x_13227:
[----:B------:R-:W-:Y:S01]  /*9900*/  LOP3.LUT P3, RZ, R6, 0x10, RZ, 0xc0, !PT ;  /* 0x0000001006ff7812 */ /* 0x000fe2000786c0ff */
[----:B------:R-:W-:-:S12]  /*9910*/  BSSY.RECONVERGENT B0, `(.L_x_13229) ;  /* 0x000000c000007945 */ /* 0x000fd80003800200 */
[----:B------:R-:W-:Y:S05]  /*9920*/  @!P3 BRA `(.L_x_13230) ;  /* 0x000000000028b947 */ /* 0x000fea0003800000 */
[----:B0-----:R-:W0:Y:S08]  /*9930*/  LDC.64 R2, c[0x0][0x440] ;  /* 0x00011000ff027b82 */ /* 0x001e300000000a00 */
        /* <DEDUP_REMOVED lines=9> */
.L_x_13230:
[----:B------:R-:W-:Y:S05]  /*99d0*/  BSYNC.RECONVERGENT B0 ;  /* 0x0000000000007941 */ /* 0x000fea0003800200 */
.L_x_13229:
        /* <DEDUP_REMOVED lines=13> */
.L_x_13232:
[----:B------:R-:W-:Y:S05]  /*9ab0*/  BSYNC.RECONVERGENT B0 ;  /* 0x0000000000007941 */ /* 0x000fea0003800200 */
.L_x_13231:
        /* <DEDUP_REMOVED lines=13> */
.L_x_13234:
[----:B------:R-:W-:Y:S05]  /*9b90*/  BSYNC.RECONVERGENT B0 ;  /* 0x0000000000007941 */ /* 0x000fea0003800200 */
.L_x_13233:
[----:B------:R-:W-:Y:S04]  /*9ba0*/  BSSY.RECONVERGENT B0, `(.L_x_13235) ;  /* 0x000000c000007945 */ /* 0x000fe80003800200 */
        /* <DEDUP_REMOVED lines=11> */
.L_x_13236:
[----:B------:R-:W-:Y:S05]  /*9c60*/  BSYNC.RECONVERGENT B0 ;  /* 0x0000000000007941 */ /* 0x000fea0003800200 */
.L_x_13235:
        /* <DEDUP_REMOVED lines=12> */
.L_x_13238:
[----:B------:R-:W-:Y:S05]  /*9d30*/  BSYNC.RECONVERGENT B0 ;  /* 0x0000000000007941 */ /* 0x000fea0003800200 */
.L_x_13237:
        /* <DEDUP_REMOVED lines=12> */
.L_x_13240:
[----:B------:R-:W-:Y:S05]  /*9e00*/  BSYNC.RECONVERGENT B0 ;  /* 0x0000000000007941 */ /* 0x000fea0003800200 */
.L_x_13239:
[----:B------:R-:W-:-:S13]  /*9e10*/  LOP3.LUT P0, RZ, R6, 0x1, RZ, 0xc0, !PT ;  /* 0x0000000106ff7812 */ /* 0x000fda000780c0ff */
[----:B------:R-:W-:Y:S05]  /*9e20*/  @!P0 EXIT ;  /* 0x000000000000894d */ /* 0x000fea0003800000 */
[----:B0-----:R-:W0:Y:S08]  /*9e30*/  LDC.64 R2, c[0x0][0x440] ;  /* 0x00011000ff027b82 */ /* 0x001e300000000a00 */
[----:B------:R-:W1:Y:S08]  /*9e40*/  LDC.64 R4, c[0x0][0x448] ;  /* 0x00011200ff047b82 */ /* 0x000e700000000a00 */
[----:B------:R-:W5:Y:S01]  /*9e50*/  LDC.64 R6, c[0x0][0x460] ;  /* 0x00011800ff067b82 */ /* 0x000f620000000a00 */
[----:B0-----:R-:W-:-:S05]  /*9e60*/  IMAD.WIDE.U32 R2, R223, 0x10, R2 ;  /* 0x00000010df027825 */ /* 0x001fca00078e0002 */
[----:B------:R-:W-:Y:S01]  /*9e70*/  STG.E.128 desc[UR8][R2.64], R84 ;  /* 0x0000005402007986 */ /* 0x000fe2000c101d08 */
[----:B-1----:R-:W-:-:S05]  /*9e80*/  IMAD.WIDE.U32 R4, R223, 0x10, R4 ;  /* 0x00000010df047825 */ /* 0x002fca00078e0004 */
[----:B------:R-:W-:Y:S01]  /*9e90*/  STG.E.128 desc[UR8][R4.64], R56 ;  /* 0x0000003804007986 */ /* 0x000fe2000c101d08 */
[----:B-----5:R-:W-:-:S05]  /*9ea0*/  IMAD.WIDE.U32 R6, R223, 0x10, R6 ;  /* 0x00000010df067825 */ /* 0x020fca00078e0006 */
[----:B------:R-:W-:Y:S01]  /*9eb0*/  STG.E.128 desc[UR8][R6.64], R116 ;  /* 0x0000007406007986 */ /* 0x000fe2000c101d08 */
[----:B------:R-:W-:Y:S05]  /*9ec0*/  EXIT ;  /* 0x000000000000794d */ /* 0x000fea0003800000 */
.L_x_13241:
        /* <DEDUP_REMOVED lines=11> */
.L_x_15744:


//--------------------- .text._ZN10layer_norm13ln_bwd_kernelINS_13Kernel_traitsI6__halfffffjLj8192ELj1ELj1ELj8ELj16ENS_18Kernel_traits_baseILj8192ES2_ffffjLj256EEEEELb0ELb1ELb1ELb1EEEvNS_9BwdParamsE --------------------------
	.section	.text._ZN10layer_norm13ln_bwd_kernelINS_13Kernel_traitsI6__halfffffjLj8192ELj1ELj1ELj8ELj16ENS_18Kernel_traits_baseILj8192ES2_ffffjLj256EEEEELb0ELb1ELb1ELb1EEEvNS_9BwdParamsE,"ax",@progbits
	.align	128
        .global         _ZN10layer_norm13ln_bwd_kernelINS_13Kernel_traitsI6__halfffffjLj8192ELj1ELj1ELj8ELj16ENS_18Kernel_traits_baseILj8192ES2_ffffjLj256EEEEELb0ELb1ELb1ELb1EEEvNS_9BwdParamsE
        .type           _ZN10layer_norm13ln_bwd_kernelINS_13Kernel_traitsI6__halfffffjLj8192ELj1ELj1ELj8ELj16ENS_18Kernel_traits_baseILj8192ES2_ffffjLj256EEEEELb0ELb1ELb1ELb1EEEvNS_9BwdParamsE,@function
        .size           _ZN10layer_norm13ln_bwd_kernelINS_13Kernel_traitsI6__halfffffjLj8192ELj1ELj1ELj8ELj16ENS_18Kernel_traits_baseILj8192ES2_ffffjLj256EEEEELb0ELb1ELb1ELb1EEEvNS_9BwdParamsE,(.L_x_15745 - _ZN10layer_norm13ln_bwd_kernelINS_13Kernel_traitsI6__halfffffjLj8192ELj1ELj1ELj8ELj16ENS_18Kernel_traits_baseILj8192ES2_ffffjLj256EEEEELb0ELb1ELb1ELb1EEEvNS_9BwdParamsE)
        .other          _ZN10layer_norm13ln_bwd_kernelINS_13Kernel_traitsI6__halfffffjLj8192ELj1ELj1ELj8ELj16ENS_18Kernel_traits_baseILj8192ES2_ffffjLj256EEEEELb0ELb1ELb1ELb1EEEvNS_9BwdParamsE,@"STO_CUDA_ENTRY STV_DEFAULT"
_ZN10layer_norm13ln_bwd_kernelINS_13Kernel_traitsI6__halfffffjLj8192ELj1ELj1ELj8ELj16ENS_18Kernel_traits_baseILj8192ES2_ffffjLj256EEEEELb0ELb1ELb1ELb1EEEvNS_9BwdParamsE:
.text._ZN10layer_norm13ln_bwd_kernelINS_13Kernel_traitsI6__halfffffjLj8192ELj1ELj1ELj8ELj16ENS_18Kernel_traits_baseILj8192ES2_ffffjLj256EEEEELb0ELb1ELb1ELb1EEEvNS_9BwdParamsE:
        /* <DEDUP_REMOVED lines=66> */
[----:B0-----:R-:W2:Y:S01]  /*0420*/  LDG.E.64 R10, desc[UR18][R4.64+0x3000] ;  /* 0x00300012040a7981 */ /* 0x001ea2000c1e1b00 */
[----:B------:R-:W0:Y:S03]  /*0430*/  LDCU.128 UR12, c[0x0][0x3f0] ;  /* 0x00007e00ff0c77ac */ /* 0x000e260008000c00 */
[----:B------:R-:W3:Y:S01]  /*0440*/  LDG.E.64 R12, desc[UR18][R4.64+0x2800] ;  /* 0x00280012040c7981 */ /* 0x000ee2000c1e1b00 */
[----:B------:R-:W0:Y:S03]  /*0450*/  LDCU.64 UR22, c[0x0][0x3c0] ;  /* 0x00007800ff1677ac */ /* 0x000e260008000a00 */
[----:B------:R-:W3:Y:S01]  /*0460*/  LDG.E.64 R16, desc[UR18][R4.64+0x1800] ;  /* 0x0018001204107981 */ /* 0x000ee2000c1e1b00 */
[----:B------:R-:W0:Y:S03]  /*0470*/  LDCU.64 UR24, c[0x0][0x380] ;  /* 0x00007000ff1877ac */ /* 0x000e260008000a00 */
[----:B------:R-:W3:Y:S04]  /*0480*/  LDG.E.64 R14, desc[UR18][R4.64+0x2000] ;  /* 0x00200012040e7981 */ /* 0x000ee8000c1e1b00 */
[----:B------:R-:W3:Y:S04]  /*0490*/  LDG.E.64 R18, desc[UR18][R4.64+0x1000] ;  /* 0x0010001204127981 */ /* 0x000ee8000c1e1b00 */
[----:B------:R-:W3:Y:S04]  /*04a0*/  LDG.E.64 R8, desc[UR18][R4.64+0x3800] ;  /* 0x0038001204087981 */ /* 0x000ee8000c1e1b00 */
[----:B------:R-:W3:Y:S04]  /*04b0*/  LDG.E.64 R220, desc[UR18][R4.64+0x800] ;  /* 0x0008001204dc7981 */ /* 0x000ee8000c1e1b00 */
[----:B------:R-:W3:Y:S01]  /*04c0*/  LDG.E.64 R222, desc[UR18][R4.64] ;  /* 0x0000001204de7981 */ /* 0x000ee2000c1e1b00 */
[----:B----4-:R-:W-:-:S05]  /*04d0*/  IMAD.WIDE.U32 R2, R213, 0x8, R2 ;  /* 0x00000008d5027825 */ /* 0x010fca00078e0002 */
[----:B------:R-:W5:Y:S04]  /*04e0*/  LDG.E.64 R224, desc[UR18][R2.64+0x3800] ;  /* 0x0038001202e07981 */ /* 0x000f68000c1e1b00 */
[----:B------:R-:W5:Y:S04]  /*04f0*/  LDG.E.64 R226, desc[UR18][R2.64+0x3000] ;  /* 0x0030001202e27981 */ /* 0x000f68000c1e1b00 */
[----:B------:R-:W5:Y:S04]  /*0500*/  LDG.E.64 R228, desc[UR18][R2.64+0x2800] ;  /* 0x0028001202e47981 */ /* 0x000f68000c1e1b00 */
[----:B------:R-:W5:Y:S04]  /*0510*/  LDG.E.64 R230, desc[UR18][R2.64+0x2000] ;  /* 0x0020001202e67981 */ /* 0x000f68000c1e1b00 */
[----:B------:R-:W5:Y:S04]  /*0520*/  LDG.E.64 R232, desc[UR18][R2.64+0x1800] ;  /* 0x0018001202e87981 */ /* 0x000f68000c1e1b00 */
[----:B------:R-:W5:Y:S04]  /*0530*/  LDG.E.64 R234, desc[UR18][R2.64+0x1000] ;  /* 0x0010001202ea7981 */ /* 0x000f68000c1e1b00 */
[----:B------:R-:W5:Y:S04]  /*0540*/  LDG.E.64 R236, desc[UR18][R2.64+0x800] ;  /* 0x0008001202ec7981 */ /* 0x000f68000c1e1b00 */
[----:B------:R4:W5:Y:S01]  /*0550*/  LDG.E.64 R238, desc[UR18][R2.64] ;  /* 0x0000001202ee7981 */ /* 0x000962000c1e1b00 */
[----:B------:R-:W-:Y:S01]  /*0560*/  HFMA2 R112, -RZ, RZ, 0, 0 ;  /* 0x00000000ff707431 */ /* 0x000fe200000001ff */
[----:B------:R-:W-:Y:S01]  /*0570*/  UPLOP3.LUT UP1, UPT, UPT, UPT, UPT, 0x40, 0x4 ;  /* 0x000000000004789c */ /* 0x000fe20003f2e870 */
[----:B--2---:R-:W-:-:S02]  /*0580*/  SHF.R.U64 R246, R10, 0x10, R11 ;  /* 0x000000100af67819 */ /* 0x004fc4000000120b */
[----:B------:R-:W-:Y:S02]  /*0590*/  SHF.R.U32.HI R0, RZ, 0x10, R11 ;  /* 0x00000010ff007819 */ /* 0x000fe4000001160b */
[--C-:B---3--:R-:W-:Y:S02]  /*05a0*/  SHF.R.U64 R247, R12, 0x10, R13.reuse ;  /* 0x000000100cf77819 */ /* 0x108fe4000000120d */
[----:B------:R-:W-:Y:S02]  /*05b0*/  PRMT R246, R246, 0x5410, R0 ;  /* 0x00005410f6f67816 */ /* 0x000fe40000000000 */
[----:B------:R-:W-:Y:S02]  /*05c0*/  SHF.R.U32.HI R0, RZ, 0x10, R13 ;  /* 0x00000010ff007819 */ /* 0x000fe4000001160d */
[----:B------:R-:W-:Y:S02]  /*05d0*/  SHF.R.U64 R249, R16, 0x10, R17 ;  /* 0x0000001010f97819 */ /* 0x000fe40000001211 */
[----:B------:R-:W-:-:S02]  /*05e0*/  PRMT R247, R247, 0x5410, R0 ;  /* 0x00005410f7f77816 */ /* 0x000fc40000000000 */
[----:B------:R-:W-:Y:S02]  /*05f0*/  SHF.R.U32.HI R0, RZ, 0x10, R17 ;  /* 0x00000010ff007819 */ /* 0x000fe40000011611 */
[--C-:B------:R-:W-:Y:S02]  /*0600*/  SHF.R.U64 R248, R14, 0x10, R15.reuse ;  /* 0x000000100ef87819 */ /* 0x100fe4000000120f */
[----:B------:R-:W-:Y:S02]  /*0610*/  PRMT R249, R249, 0x5410, R0 ;  /* 0x00005410f9f97816 */ /* 0x000fe40000000000 */
[----:B----4-:R-:W-:Y:S02]  /*0620*/  SHF.R.U32.HI R2, RZ, 0x10, R15 ;  /* 0x00000010ff027819 */ /* 0x010fe4000001160f */
[--C-:B------:R-:W-:Y:S02]  /*0630*/  SHF.R.U64 R250, R18, 0x10, R19.reuse ;  /* 0x0000001012fa7819 */ /* 0x100fe40000001213 */
[----:B------:R-:W-:-:S02]  /*0640*/  SHF.R.U32.HI R0, RZ, 0x10, R19 ;  /* 0x00000010ff007819 */ /* 0x000fc40000011613 */
[----:B------:R-:W-:Y:S02]  /*0650*/  PRMT R248, R248, 0x5410, R2 ;  /* 0x00005410f8f87816 */ /* 0x000fe40000000002 */
[----:B------:R-:W-:Y:S02]  /*0660*/  PRMT R250, R250, 0x5410, R0 ;  /* 0x00005410fafa7816 */ /* 0x000fe40000000000 */
[--C-:B------:R-:W-:Y:S02]  /*0670*/  SHF.R.U64 R245, R8, 0x10, R9.reuse ;  /* 0x0000001008f57819 */ /* 0x100fe40000001209 */
[----:B------:R-:W-:Y:S02]  /*0680*/  SHF.R.U32.HI R4, RZ, 0x10, R9 ;  /* 0x00000010ff047819 */ /* 0x000fe40000011609 */
[--C-:B------:R-:W-:Y:S02]  /*0690*/  SHF.R.U64 R251, R220, 0x10, R221.reuse ;  /* 0x00000010dcfb7819 */ /* 0x100fe400000012dd */
[----:B------:R-:W-:-:S02]  /*06a0*/  SHF.R.U32.HI R2, RZ, 0x10, R221 ;  /* 0x00000010ff027819 */ /* 0x000fc400000116dd */
[--C-:B------:R-:W-:Y:S02]  /*06b0*/  SHF.R.U64 R252, R222, 0x10, R223.reuse ;  /* 0x00000010defc7819 */ /* 0x100fe400000012df */
[----:B------:R-:W-:Y:S02]  /*06c0*/  SHF.R.U32.HI R0, RZ, 0x10, R223 ;  /* 0x00000010ff007819 */ /* 0x000fe400000116df */
[----:B------:R-:W-:Y:S02]  /*06d0*/  PRMT R245, R245, 0x5410, R4 ;  /* 0x00005410f5f57816 */ /* 0x000fe40000000004 */
[----:B------:R-:W-:Y:S02]  /*06e0*/  PRMT R251, R251, 0x5410, R2 ;  /* 0x00005410fbfb7816 */ /* 0x000fe40000000002 */
[----:B01----:R-:W-:-:S07]  /*06f0*/  PRMT R252, R252, 0x5410, R0 ;  /* 0x00005410fcfc7816 */ /* 0x003fce0000000000 */
.L_x_13333:
[----:B------:R-:W-:Y:S01]  /*0700*/  UIMAD.WIDE UR30, UR8, 0x4, UR14 ;  /* 0x00000004081e78a5 */ /* 0x000fe2000f8e020e */
[----:B-----5:R0:W-:Y:S01]  /*0710*/  STL.64 [R1], R2 ;  /* 0x0000000201007387 */ /* 0x0201e20000100a00 */
[----:B------:R-:W-:-:S04]  /*0720*/  UIMAD.WIDE UR10, UR8, 0x4, UR20 ;  /* 0x00000004080a78a5 */ /* 0x000fc8000f8e0214 */
[----:B--2---:R-:W-:Y:S02]  /*0730*/  MOV R169, UR31 ;  /* 0x0000001f00a97c02 */ /* 0x004fe40008000f00 */
[----:B------:R-:W-:Y:S01]  /*0740*/  MOV R168, UR30 ;  /* 0x0000001e00a87c02 */ /* 0x000fe20008000f00 */
[----:B------:R-:W-:-:S04]  /*0750*/  UIMAD.WIDE UR30, UR8, 0x4, UR12 ;  /* 0x00000004081e78a5 */ /* 0x000fc8000f8e020c */
[----:B------:R-:W2:Y:S01]  /*0760*/  LDG.E R169, desc[UR18][R168.64] ;  /* 0x00000012a8a97981 */ /* 0x000ea2000c1e1900 */
[----:B------:R-:W-:Y:S02]  /*0770*/  MOV R170, UR10 ;  /* 0x0000000a00aa7c02 */ /* 0x000fe40008000f00 */
[----:B0-----:R-:W-:Y:S02]  /*0780*/  MOV R2, UR30 ;  /* 0x0000001e00027c02 */ /* 0x001fe40008000f00 */
[----:B------:R-:W-:Y:S02]  /*0790*/  MOV R3, UR31 ;  /* 0x0000001f00037c02 */ /* 0x000fe40008000f00 */
[----:B------:R-:W-:-:S03]  /*07a0*/  MOV R171, UR11 ;  /* 0x0000000b00ab7c02 */ /* 0x000fc60008000f00 */
[----:B------:R-:W3:Y:S04]  /*07b0*/  LDG.E R168, desc[UR18][R2.64] ;  /* 0x0000001202a87981 */ /* 0x000ee8000c1e1900 */
[----:B------:R-:W4:Y:S04]  /*07c0*/  LDG.E R170, desc[UR18][R170.64] ;  /* 0x00000012aaaa7981 */ /* 0x000f28000c1e1900 */
[----:B-----5:R0:W5:Y:S01]  /*07d0*/  LDL.LU.64 R2, [R1] ;  /* 0x0000000001027983 */ /* 0x0201620000300a00 */
[----:B--2---:R-:W-:Y:S02]  /*07e0*/  R2UR UR29, R169 ;  /* 0x00000000a91d72ca */ /* 0x004fe400000e0000 */
[----:B---3--:R-:W-:-:S11]  /*07f0*/  R2UR UR16, R168 ;  /* 0x00000000a81072ca */ /* 0x008fd600000e0000 */
[----:B------:R-:W-:Y:S01]  /*0800*/  UISETP.GE.AND UP2, UPT, UR29, 0x1, UPT ;  /* 0x000000011d00788c */ /* 0x000fe2000bf46270 */
[----:B----4-:R-:W-:Y:S02]  /*0810*/  R2UR UR30, R170 ;  /* 0x00000000aa1e72ca */ /* 0x010fe400000e0000 */
[----:B------:R-:W-:-:S06]  /*0820*/  CS2R R170, SRZ ;  /* 0x0000000000aa7805 */ /* 0x000fcc000001ff00 */
[----:B0-----:R-:W-:Y:S07]  /*0830*/  BRA.U !UP2, `(.L_x_13243) ;  /* 0x000000150ac07547 */ /* 0x001fee000b800000 */
[----:B------:R-:W-:Y:S01]  /*0840*/  UIMAD UR9, UR8, UR26, URZ ;  /* 0x0000001a080972a4 */ /* 0x000fe2000f8e02ff */
[----:B------:R-:W0:Y:S01]  /*0850*/  S2R R215, SR_TID.X ;  /* 0x0000000000d77919 */ /* 0x000e220000002100 */
[----:B------:R-:W-:Y:S01]  /*0860*/  USHF.R.S32.HI UR11, URZ, 0x1f, UR8 ;  /* 0x0000001fff0b7899 */ /* 0x000fe20008011408 */
[----:B------:R-:W1:Y:S01]  /*0870*/  LDC.64 R184, c[0x0][0x3a8] ;  /* 0x0000ea00ffb87b82 */ /* 0x000e620000000a00 */
[----:B------:R-:W-:Y:S02]  /*0880*/  USHF.R.S32.HI UR10, URZ, 0x1f, UR9 ;  /* 0x0000001fff0a7899 */ /* 0x000fe40008011409 */
[----:B------:R-:W-:Y:S02]  /*0890*/  ULEA UR31, UP0, UR8, UR22, 0x2 ;  /* 0x00000016081f7291 */ /* 0x000fe4000f8010ff */
[----:B------:R-:W-:Y:S02]  /*08a0*/  ULEA.HI UR10, UR10, UR9, URZ, 0x2 ;  /* 0x000000090a0a7291 */ /* 0x000fe4000f8f10ff */
[----:B------:R-:W-:Y:S01]  /*08b0*/  ULEA.HI.X UR9, UR8, UR23, UR11, 0x2, UP0 ;  /* 0x0000001708097291 */ /* 0x000fe200080f140b */
[----:B------:R-:W2:Y:S01]  /*08c0*/  LDC.64 R216, c[0x0][0x428] ;  /* 0x00010a00ffd87b82 */ /* 0x000ea20000000a00 */
[----:B------:R-:W-:Y:S01]  /*08d0*/  UISETP.NE.U32.AND UP0, UPT, UR4, URZ, UPT ;  /* 0x000000ff0400728c */ /* 0x000fe2000bf05070 */
[----:B-----5:R-:W-:-:S02]  /*08e0*/  MOV R2, UR31 ;  /* 0x0000001f00027c02 */ /* 0x020fc40008000f00 */
[----:B------:R-:W-:Y:S01]  /*08f0*/  MOV R206, UR10 ;  /* 0x0000000a00ce7c02 */ /* 0x000fe20008000f00 */
[----:B------:R-:W-:Y:S01]  /*0900*/  UISETP.NE.AND.EX UP0, UPT, UR5, URZ, UPT, UP0 ;  /* 0x000000ff0500728c */ /* 0x000fe2000bf05300 */
[----:B------:R-:W-:-:S05]  /*0910*/  MOV R3, UR9 ;  /* 0x0000000900037c02 */ /* 0x000fca0008000f00 */
[----:B------:R-:W-:Y:S01]  /*0920*/  PLOP3.LUT P0, PT, PT, PT, UP0, 0x80, 0x8 ;  /* 0x000000000008781c */ /* 0x000fe20003f0f008 */
[----:B------:R-:W-:Y:S01]  /*0930*/  UIADD3 UR9, UPT, UPT, UR29, -0x1, URZ ;  /* 0xffffffff1d097890 */ /* 0x000fe2000fffe0ff */
[----:B------:R3:W4:Y:S03]  /*0940*/  LDG.E R0, desc[UR18][R2.64] ;  /* 0x0000001202007981 */ /* 0x000726000c1e1900 */
[----:B------:R-:W-:Y:S01]  /*0950*/  UIMAD UR9, UR9, UR26, URZ ;  /* 0x0000001a090972a4 */ /* 0x000fe2000f8e02ff */
[----:B0-----:R-:W-:-:S07]  /*0960*/  LEA.HI.SX32 R206, R206, R215, 0x1e ;  /* 0x000000d7cece7211 */ /* 0x001fce00078ff2ff */
[----:B------:R-:W0:Y:S01]  /*0970*/  @P0 LDC.64 R242, c[0x0][0x438] ;  /* 0x00010e00fff20b82 */ /* 0x000e220000000a00 */
[----:B------:R-:W-:-:S07]  /*0980*/  USHF.R.S32.HI UR10, URZ, 0x1f, UR9 ;  /* 0x0000001fff0a7899 */ /* 0x000fce0008011409 */
[----:B------:R-:W2:Y:S01]  /*0990*/  @P0 LDC.64 R210, c[0x0][0x438] ;  /* 0x00010e00ffd20b82 */ /* 0x000ea20000000a00 */
[----:B------:R-:W-:Y:S01]  /*09a0*/  ULEA.HI UR10, UR10, UR9, URZ, 0x2 ;  /* 0x000000090a0a7291 */ /* 0x000fe2000f8f10ff */
[----:B------:R-:W-:-:S06]  /*09b0*/  IADD3 R218, PT, PT, R206, 0x300, RZ ;  /* 0x00000300ceda7810 */ /* 0x000fcc0007ffe0ff */
[----:B------:R-:W2:Y:S01]  /*09c0*/  @P0 LDC.64 R212, c[0x0][0x438] ;  /* 0x00010e00ffd40b82 */ /* 0x000ea20000000a00 */
[C---:B------:R-:W-:Y:S02]  /*09d0*/  IADD3 R204, PT, PT, R206.reuse, 0x100, RZ ;  /* 0x00000100cecc7810 */ /* 0x040fe40007ffe0ff */
[C---:B------:R-:W-:Y:S02]  /*09e0*/  IADD3 R205, PT, PT, R206.reuse, 0x200, RZ ;  /* 0x00000200cecd7810 */ /* 0x040fe40007ffe0ff */
[C---:B------:R-:W-:Y:S02]  /*09f0*/  IADD3 R208, PT, PT, R206.reuse, 0x400, RZ ;  /* 0x00000400ced07810 */ /* 0x040fe40007ffe0ff */
[C---:B------:R-:W-:Y:S01]  /*0a00*/  IADD3 R214, PT, PT, R206.reuse, 0x500, RZ ;  /* 0x00000500ced67810 */ /* 0x040fe20007ffe0ff */
[----:B------:R-:W2:Y:S01]  /*0a10*/  @P0 LDC.64 R240, c[0x0][0x438] ;  /* 0x00010e00fff00b82 */ /* 0x000ea20000000a00 */
[C---:B---3--:R-:W-:Y:S02]  /*0a20*/  IADD3 R3, PT, PT, R206.reuse, 0x600, RZ ;  /* 0x00000600ce037810 */ /* 0x048fe40007ffe0ff */
[----:B------:R-:W-:Y:S01]  /*0a30*/  IADD3 R2, PT, PT, R206, 0x700, RZ ;  /* 0x00000700ce027810 */ /* 0x000fe20007ffe0ff */
[----:B-1----:R-:W-:Y:S01]  /*0a40*/  IMAD.WIDE.U32 R168, R218, 0x10, R184 ;  /* 0x00000010daa87825 */ /* 0x002fe200078e00b8 */
[----:B------:R-:W-:-:S03]  /*0a50*/  MOV R188, UR10 ;  /* 0x0000000a00bc7c02 */ /* 0x000fc60008000f00 */
[--C-:B------:R-:W-:Y:S01]  /*0a60*/  IMAD.WIDE.U32 R4, R206, 0x10, R184.reuse ;  /* 0x00000010ce047825 */ /* 0x100fe200078e00b8 */
[----:B------:R-:W-:Y:S01]  /*0a70*/  LEA.HI.SX32 R215, R188, R215, 0x1e ;  /* 0x000000d7bcd77211 */ /* 0x000fe200078ff2ff */
[----:B------:R-:W3:Y:S02]  /*0a80*/  LDG.E.128 R168, desc[UR18][R168.64] ;  /* 0x00000012a8a87981 */ /* 0x000ee4000c1e1d00 */
[----:B------:R-:W-:-:S04]  /*0a90*/  IMAD.WIDE.U32 R160, R204, 0x10, R184 ;  /* 0x00000010cca07825 */ /* 0x000fc800078e00b8 */
[----:B------:R-:W-:-:S04]  /*0aa0*/  IMAD.WIDE.U32 R164, R205, 0x10, R184 ;  /* 0x00000010cda47825 */ /* 0x000fc800078e00b8 */
[----:B------:R-:W-:-:S04]  /*0ab0*/  IMAD.WIDE.U32 R172, R208, 0x10, R184 ;  /* 0x00000010d0ac7825 */ /* 0x000fc800078e00b8 */
[----:B------:R-:W-:-:S04]  /*0ac0*/  IMAD.WIDE.U32 R176, R214, 0x10, R184 ;  /* 0x00000010d6b07825 */ /* 0x000fc800078e00b8 */
[--C-:B------:R-:W-:Y:S01]  /*0ad0*/  IMAD.WIDE.U32 R180, R3, 0x10, R184.reuse ;  /* 0x0000001003b47825 */ /* 0x100fe200078e00b8 */
[C---:B------:R-:W-:Y:S01]  /*0ae0*/  IADD3 R193, PT, PT, R215.reuse, 0x100, RZ ;  /* 0x00000100d7c17810 */ /* 0x040fe20007ffe0ff */
[----:B------:R-:W3:Y:S02]  /*0af0*/  LDG.E.128 R4, desc[UR18][R4.64] ;  /* 0x0000001204047981 */ /* 0x000ee4000c1e1d00 */
[----:B------:R-:W-:Y:S02]  /*0b00*/  IMAD.WIDE.U32 R184, R2, 0x10, R184 ;  /* 0x0000001002b87825 */ /* 0x000fe400078e00b8 */
[----:B------:R-:W3:Y:S02]  /*0b10*/  LDG.E.128 R180, desc[UR18][R180.64] ;  /* 0x00000012b4b47981 */ /* 0x000ee4000c1e1d00 */
[----:B0-----:R-:W-:Y:S01]  /*0b20*/  @P0 IMAD.WIDE.U32 R242, R204, 0x10, R242 ;  /* 0x00000010ccf20825 */ /* 0x001fe200078e00f2 */
[----:B------:R-:W-:Y:S01]  /*0b30*/  IADD3 R204, PT, PT, R215, 0x400, RZ ;  /* 0x00000400d7cc7810 */ /* 0x000fe20007ffe0ff */
[----:B------:R-:W3:Y:S02]  /*0b40*/  LDG.E.128 R184, desc[UR18][R184.64] ;  /* 0x00000012b8b87981 */ /* 0x000ee4000c1e1d00 */
[----:B--2---:R-:W-:-:S02]  /*0b50*/  @P0 IMAD.WIDE.U32 R210, R206, 0x10, R210 ;  /* 0x00000010ced20825 */ /* 0x004fc400078e00d2 */
[----:B------:R-:W2:Y:S02]  /*0b60*/  LDG.E.128 R160, desc[UR18][R160.64] ;  /* 0x00000012a0a07981 */ /* 0x000ea4000c1e1d00 */
[----:B------:R-:W-:Y:S02]  /*0b70*/  IMAD.WIDE.U32 R192, R193, 0x10, R216 ;  /* 0x00000010c1c07825 */ /* 0x000fe400078e00d8 */
[----:B------:R-:W2:Y:S02]  /*0b80*/  LDG.E.128 R172, desc[UR18][R172.64] ;  /* 0x00000012acac7981 */ /* 0x000ea4000c1e1d00 */
[----:B------:R-:W-:Y:S02]  /*0b90*/  @P0 IMAD.WIDE.U32 R212, R205, 0x10, R212 ;  /* 0x00000010cdd40825 */ /* 0x000fe400078e00d4 */
[----:B------:R0:W5:Y:S02]  /*0ba0*/  @P0 LDG.E.128 R116, desc[UR18][R210.64] ;  /* 0x00000012d2740981 */ /* 0x000164000c1e1d00 */
[----:B------:R-:W-:-:S02]  /*0bb0*/  IMAD.WIDE.U32 R204, R204, 0x10, R216 ;  /* 0x00000010cccc7825 */ /* 0x000fc400078e00d8 */
[----:B------:R-:W2:Y:S04]  /*0bc0*/  LDG.E.128 R192, desc[UR18][R192.64] ;  /* 0x00000012c0c07981 */ /* 0x000ea8000c1e1d00 */
[----:B------:R-:W2:Y:S01]  /*0bd0*/  LDG.E.128 R204, desc[UR18][R204.64] ;  /* 0x00000012cccc7981 */ /* 0x000ea2000c1e1d00 */
[----:B0-----:R-:W0:Y:S03]  /*0be0*/  @P0 LDC.64 R210, c[0x0][0x438] ;  /* 0x00010e00ffd20b82 */ /* 0x001e260000000a00 */
[----:B------:R1:W5:Y:S01]  /*0bf0*/  @P0 LDG.E.128 R124, desc[UR18][R212.64] ;  /* 0x00000012d47c0981 */ /* 0x000362000c1e1d00 */
[C---:B------:R-:W-:Y:S02]  /*0c00*/  IADD3 R197, PT, PT, R215.reuse, 0x200, RZ ;  /* 0x00000200d7c57810 */ /* 0x040fe40007ffe0ff */
[----:B------:R-:W-:Y:S01]  /*0c10*/  IADD3 R209, PT, PT, R215, 0x500, RZ ;  /* 0x00000500d7d17810 */ /* 0x000fe20007ffe0ff */
[----:B------:R-:W2:Y:S01]  /*0c20*/  LDG.E.128 R164, desc[UR18][R164.64] ;  /* 0x00000012a4a47981 */ /* 0x000ea2000c1e1d00 */
[----:B------:R-:W-:-:S03]  /*0c30*/  @P0 IMAD.WIDE.U32 R218, R218, 0x10, R240 ;  /* 0x00000010dada0825 */ /* 0x000fc600078e00f0 */
[----:B------:R-:W2:Y:S01]  /*0c40*/  LDG.E.128 R176, desc[UR18][R176.64] ;  /* 0x00000012b0b07981 */ /* 0x000ea2000c1e1d00 */
[----:B-1----:R-:W1:Y:S01]  /*0c50*/  @P0 LDC.64 R212, c[0x0][0x438] ;  /* 0x00010e00ffd40b82 */ /* 0x002e620000000a00 */
[--C-:B------:R-:W-:Y:S02]  /*0c60*/  IMAD.WIDE.U32 R196, R197, 0x10, R216.reuse ;  /* 0x00000010c5c47825 */ /* 0x100fe400078e00d8 */
[----:B------:R0:W5:Y:S02]  /*0c70*/  @P0 LDG.E.128 R120, desc[UR18][R242.64] ;  /* 0x00000012f2780981 */ /* 0x000164000c1e1d00 */
[--C-:B------:R-:W-:Y:S01]  /*0c80*/  IMAD.WIDE.U32 R240, R209, 0x10, R216.reuse ;  /* 0x00000010d1f07825 */ /* 0x100fe200078e00d8 */
[C---:B------:R-:W-:Y:S01]  /*0c90*/  IADD3 R201, PT, PT, R215.reuse, 0x300, RZ ;  /* 0x00000300d7c97810 */ /* 0x040fe20007ffe0ff */
[----:B------:R-:W2:Y:S02]  /*0ca0*/  LDG.E.128 R196, desc[UR18][R196.64] ;  /* 0x00000012c4c47981 */ /* 0x000ea4000c1e1d00 */
[----:B------:R-:W-:-:S02]  /*0cb0*/  IMAD.WIDE.U32 R188, R215, 0x10, R216 ;  /* 0x00000010d7bc7825 */ /* 0x000fc400078e00d8 */
[----:B------:R-:W5:Y:S02]  /*0cc0*/  @P0 LDG.E.128 R128, desc[UR18][R218.64] ;  /* 0x00000012da800981 */ /* 0x000f64000c1e1d00 */
[----:B0-----:R-:W-:Y:S02]  /*0cd0*/  @P0 IMAD.WIDE.U32 R242, R208, 0x10, R210 ;  /* 0x00000010d0f20825 */ /* 0x001fe400078e00d2 */
[----:B------:R0:W2:Y:S02]  /*0ce0*/  LDG.E.128 R208, desc[UR18][R240.64] ;  /* 0x00000012f0d07981 */ /* 0x0000a4000c1e1d00 */
[----:B------:R-:W-:Y:S02]  /*0cf0*/  IMAD.WIDE.U32 R200, R201, 0x10, R216 ;  /* 0x00000010c9c87825 */ /* 0x000fe400078e00d8 */
[----:B------:R-:W2:Y:S04]  /*0d00*/  LDG.E.128 R188, desc[UR18][R188.64] ;  /* 0x00000012bcbc7981 */ /* 0x000ea8000c1e1d00 */
[----:B------:R-:W2:Y:S01]  /*0d10*/  LDG.E.128 R200, desc[UR18][R200.64] ;  /* 0x00000012c8c87981 */ /* 0x000ea2000c1e1d00 */
[----:B-1----:R-:W-:Y:S01]  /*0d20*/  @P0 IMAD.WIDE.U32 R212, R214, 0x10, R212 ;  /* 0x00000010d6d40825 */ /* 0x002fe200078e00d4 */
[C---:B------:R-:W-:Y:S01]  /*0d30*/  IADD3 R214, PT, PT, R215.reuse, 0x600, RZ ;  /* 0x00000600d7d67810 */ /* 0x040fe20007ffe0ff */
[----:B0-----:R-:W0:Y:S01]  /*0d40*/  @P0 LDC.64 R240, c[0x0][0x438] ;  /* 0x00010e00fff00b82 */ /* 0x001e220000000a00 */
[----:B------:R-:W-:Y:S01]  /*0d50*/  IADD3 R215, PT, PT, R215, 0x700, RZ ;  /* 0x00000700d7d77810 */ /* 0x000fe20007ffe0ff */
[----:B------:R-:W5:Y:S04]  /*0d60*/  @P0 LDG.E.128 R132, desc[UR18][R242.64] ;  /* 0x00000012f2840981 */ /* 0x000f68000c1e1d00 */
[----:B------:R1:W5:Y:S01]  /*0d70*/  @P0 LDG.E.128 R136, desc[UR18][R212.64] ;  /* 0x00000012d4880981 */ /* 0x000362000c1e1d00 */
[----:B------:R-:W-:-:S04]  /*0d80*/  IMAD.WIDE.U32 R218, R215, 0x10, R216 ;  /* 0x00000010d7da7825 */ /* 0x000fc800078e00d8 */
[----:B-1----:R-:W-:Y:S02]  /*0d90*/  IMAD.WIDE.U32 R212, R214, 0x10, R216 ;  /* 0x00000010d6d47825 */ /* 0x002fe400078e00d8 */
[----:B------:R-:W1:Y:S04]  /*0da0*/  @P0 LDC.64 R216, c[0x0][0x438] ;  /* 0x00010e00ffd80b82 */ /* 0x000e680000000a00 */
[----:B------:R-:W2:Y:S01]  /*0db0*/  LDG.E.128 R212, desc[UR18][R212.64] ;  /* 0x00000012d4d47981 */ /* 0x000ea2000c1e1d00 */
[----:B0-----:R-:W-:Y:S01]  /*0dc0*/  @P0 IMAD.WIDE.U32 R240, R3, 0x10, R240 ;  /* 0x0000001003f00825 */ /* 0x001fe200078e00f0 */
[----:B------:R-:W-:-:S04]  /*0dd0*/  ISETP.NE.AND P1, PT, RZ, UR27, PT ;  /* 0x0000001bff007c0c */ /* 0x000fc8000bf25270 */
[----:B------:R-:W5:Y:S01]  /*0de0*/  @P0 LDG.E.128 R140, desc[UR18][R240.64] ;  /* 0x00000012f08c0981 */ /* 0x000f62000c1e1d00 */
[----:B-1----:R-:W-:-:S03]  /*0df0*/  @P0 IMAD.WIDE.U32 R2, R2, 0x10, R216 ;  /* 0x0000001002020825 */ /* 0x002fc600078e00d8 */
[----:B------:R-:W2:Y:S04]  /*0e00*/  LDG.E.128 R216, desc[UR18][R218.64] ;  /* 0x00000012dad87981 */ /* 0x000ea8000c1e1d00 */
[----:B------:R0:W5:Y:S01]  /*0e10*/  @P0 LDG.E.128 R144, desc[UR18][R2.64] ;  /* 0x0000001202900981 */ /* 0x000162000c1e1d00 */
[----:B----4-:R-:W-:-:S05]  /*0e20*/  FSEL R0, R0, RZ, !P1 ;  /* 0x000000ff00007208 */ /* 0x010fca0004800000 */
[C---:B---3--:R-:W-:Y:S01]  /*0e30*/  FADD.FTZ R169, -R0.reuse, R169 ;  /* 0x000000a900a97221 */ /* 0x048fe20000010100 */
[C---:B0-----:R-:W-:Y:S01]  /*0e40*/  FADD.FTZ R3, -R0.reuse, R5 ;  /* 0x0000000500037221 */ /* 0x041fe20000010100 */
[C---:B------:R-:W-:Y:S01]  /*0e50*/  FADD.FTZ R5, -R0.reuse, R7 ;  /* 0x0000000700057221 */ /* 0x040fe20000010100 */
[----:B------:R-:W-:Y:S01]  /*0e60*/  FADD.FTZ R240, -R0, R183 ;  /* 0x000000b700f07221 */ /* 0x000fe20000010100 */
[----:B------:R-:W-:Y:S01]  /*0e70*/  SHF.R.U64 R183, R236, 0x10, R237 ;  /* 0x00000010ecb77819 */ /* 0x000fe200000012ed */
[----:B------:R-:W-:Y:S01]  /*0e80*/  FADD.FTZ R244, -R0, R187 ;  /* 0x000000bb00f47221 */ /* 0x000fe20000010100 */
[----:B------:R-:W-:Y:S01]  /*0e90*/  FMUL.FTZ R187, R169, UR30 ;  /* 0x0000001ea9bb7c20 */ /* 0x000fe20008410000 */
[----:B------:R-:W-:Y:S01]  /*0ea0*/  SHF.R.U64 R169, R230, 0x10, R231 ;  /* 0x00000010e6a97819 */ /* 0x000fe200000012e7 */
[----:B--2---:R-:W-:Y:S01]  /*0eb0*/  FADD.FTZ R7, -R0, R161 ;  /* 0x000000a100077221 */ /* 0x004fe20000010100 */
[----:B------:R-:W-:-:S03]  /*0ec0*/  HADD2.F32 R183, -RZ, R183.H0_H0 ;  /* 0x200000b7ffb77230 */ /* 0x000fc60000004100 */
[----:B------:R-:W-:Y:S02]  /*0ed0*/  HADD2.F32 R169, -RZ, R169.H0_H0 ;  /* 0x200000a9ffa97230 */ /* 0x000fe40000004100 */
[----:B------:R-:W-:Y:S01]  /*0ee0*/  FMUL.FTZ R161, R7, UR30 ;  /* 0x0000001e07a17c20 */ /* 0x000fe20008410000 */
[C---:B------:R-:W-:Y:S01]  /*0ef0*/  FADD.FTZ R173, -R0.reuse, R173 ;  /* 0x000000ad00ad7221 */ /* 0x040fe20000010100 */
[C---:B------:R-:W-:Y:S01]  /*0f00*/  FADD.FTZ R241, -R0.reuse, R184 ;  /* 0x000000b800f17221 */ /* 0x040fe20000010100 */
[----:B------:R-:W-:Y:S01]  /*0f10*/  SHF.R.U32.HI R184, RZ, 0x10, R237 ;  /* 0x00000010ffb87819 */ /* 0x000fe200000116ed */
[----:B------:R-:W-:Y:S01]  /*0f20*/  FADD.FTZ R163, -R0, R163 ;  /* 0x000000a300a37221 */ /* 0x000fe20000010100 */
[----:B------:R-:W-:Y:S01]  /*0f30*/  FMUL.FTZ R7, R193, R183 ;  /* 0x000000b7c1077220 */ /* 0x000fe20000410000 */
[----:B------:R-:W-:Y:S01]  /*0f40*/  FADD.FTZ R93, R93, R193 ;  /* 0x000000c15d5d7221 */ /* 0x000fe20000010000 */
[----:B------:R-:W-:Y:S01]  /*0f50*/  FFMA.FTZ R25, R193, R161, R25 ;  /* 0x000000a1c1197223 */ /* 0x000fe20000010019 */
[----:B------:R-:W-:Y:S01]  /*0f60*/  FMUL.FTZ R193, R173, UR30 ;  /* 0x0000001eadc17c20 */ /* 0x000fe20008410000 */
[----:B------:R-:W-:Y:S01]  /*0f70*/  FMUL.FTZ R173, R205, R169 ;  /* 0x000000a9cdad7220 */ /* 0x000fe20000410000 */
[----:B------:R-:W-:Y:S01]  /*0f80*/  SHF.R.U32.HI R169, RZ, 0x10, R231 ;  /* 0x00000010ffa97819 */ /* 0x000fe200000116e7 */
[----:B------:R-:W-:-:S02]  /*0f90*/  HADD2.F32 R184, -RZ, R184.H0_H0 ;  /* 0x200000b8ffb87230 */ /* 0x000fc40000004100 */
[----:B------:R-:W-:Y:S01]  /*0fa0*/  FMUL.FTZ R183, R163, UR30 ;  /* 0x0000001ea3b77c20 */ /* 0x000fe20008410000 */
[C---:B------:R-:W-:Y:S01]  /*0fb0*/  FADD.FTZ R175, -R0.reuse, R175 ;  /* 0x000000af00af7221 */ /* 0x040fe20000010100 */
[----:B------:R-:W-:Y:S02]  /*0fc0*/  HADD2.F32 R169, -RZ, R169.H0_H0 ;  /* 0x200000a9ffa97230 */ /* 0x000fe40000004100 */
[----:B------:R-:W-:Y:S01]  /*0fd0*/  FADD.FTZ R242, -R0, R185 ;  /* 0x000000b900f27221 */ /* 0x000fe20000010100 */
[----:B------:R-:W-:Y:S01]  /*0fe0*/  FMUL.FTZ R163, R195, R184 ;  /* 0x000000b8c3a37220 */ /* 0x000fe20000410000 */
[----:B------:R-:W-:Y:S01]  /*0ff0*/  FADD.FTZ R95, R95, R195 ;  /* 0x000000c35f5f7221 */ /* 0x000fe20000010000 */
[----:B------:R-:W-:Y:S01]  /*1000*/  FFMA.FTZ R27, R195, R183, R27 ;  /* 0x000000b7c31b7223 */ /* 0x000fe2000001001b */
[----:B------:R-:W-:Y:S01]  /*1010*/  SHF.R.U64 R185, R234, 0x10, R235 ;  /* 0x00000010eab97819 */ /* 0x000fe200000012eb */
[----:B------:R-:W-:Y:S01]  /*1020*/  FMUL.FTZ R195, R175, UR30 ;  /* 0x0000001eafc37c20 */ /* 0x000fe20008410000 */
[----:B------:R-:W-:Y:S01]  /*1030*/  FMUL.FTZ R175, R207, R169 ;  /* 0x000000a9cfaf7220 */ /* 0x000fe20000410000 */
[----:B------:R-:W-:Y:S01]  /*1040*/  FADD.FTZ R165, -R0, R165 ;  /* 0x000000a500a57221 */ /* 0x000fe20000010100 */
[----:B------:R-:W-:Y:S01]  /*1050*/  SHF.R.U64 R169, R228, 0x10, R229 ;  /* 0x00000010e4a97819 */ /* 0x000fe200000012e5 */
[----:B------:R-:W-:-:S02]  /*1060*/  HADD2.F32 R185, -RZ, R185.H0_H0 ;  /* 0x200000b9ffb97230 */ /* 0x000fc40000004100 */
[C---:B------:R-:W-:Y:S01]  /*1070*/  FADD.FTZ R177, -R0.reuse, R177 ;  /* 0x000000b100b17221 */ /* 0x040fe20000010100 */
[----:B------:R-:W-:Y:S01]  /*1080*/  FMUL.FTZ R184, R165, UR30 ;  /* 0x0000001ea5b87c20 */ /* 0x000fe20008410000 */
[----:B------:R-:W-:Y:S02]  /*1090*/  HADD2.F32 R169, -RZ, R169.H0_H0 ;  /* 0x200000a9ffa97230 */ /* 0x000fe40000004100 */
[C---:B------:R-:W-:Y:S01]  /*10a0*/  FADD.FTZ R243, -R0.reuse, R186 ;  /* 0x000000ba00f37221 */ /* 0x040fe20000010100 */
[----:B------:R-:W-:Y:S01]  /*10b0*/  FMUL.FTZ R165, R197, R185 ;  /* 0x000000b9c5a57220 */ /* 0x000fe20000410000 */
[----:B------:R-:W-:Y:S01]  /*10c0*/  FADD.FTZ R89, R89, R197 ;  /* 0x000000c559597221 */ /* 0x000fe20000010000 */
[----:B------:R-:W-:Y:S01]  /*10d0*/  FFMA.FTZ R29, R197, R184, R29 ;  /* 0x000000b8c51d7223 */ /* 0x000fe2000001001d */
[----:B------:R-:W-:Y:S01]  /*10e0*/  SHF.R.U32.HI R186, RZ, 0x10, R235 ;  /* 0x00000010ffba7819 */ /* 0x000fe200000116eb */
[----:B------:R-:W-:Y:S01]  /*10f0*/  FMUL.FTZ R197, R177, UR30 ;  /* 0x0000001eb1c57c20 */ /* 0x000fe20008410000 */
[----:B------:R-:W-:Y:S01]  /*1100*/  FADD.FTZ R167, -R0, R167 ;  /* 0x000000a700a77221 */ /* 0x000fe20000010100 */
[----:B------:R-:W-:Y:S01]  /*1110*/  FMUL.FTZ R177, R209, R169 ;  /* 0x000000a9d1b17220 */ /* 0x000fe20000410000 */
[----:B------:R-:W-:Y:S01]  /*1120*/  SHF.R.U32.HI R169, RZ, 0x10, R229 ;  /* 0x00000010ffa97819 */ /* 0x000fe200000116e5 */
[----:B------:R-:W-:-:S02]  /*1130*/  HADD2.F32 R186, -RZ, R186.H0_H0 ;  /* 0x200000baffba7230 */ /* 0x000fc40000004100 */
[----:B------:R-:W-:Y:S01]  /*1140*/  FMUL.FTZ R185, R167, UR30 ;  /* 0x0000001ea7b97c20 */ /* 0x000fe20008410000 */
[----:B------:R-:W-:Y:S01]  /*1150*/  FADD.FTZ R179, -R0, R179 ;  /* 0x000000b300b37221 */ /* 0x000fe20000010100 */
[----:B------:R-:W-:Y:S02]  /*1160*/  HADD2.F32 R169, -RZ, R169.H0_H0 ;  /* 0x200000a9ffa97230 */ /* 0x000fe40000004100 */
[----:B------:R-:W-:Y:S01]  /*1170*/  FMUL.FTZ R167, R199, R186 ;  /* 0x000000bac7a77220 */ /* 0x000fe20000410000 */
[----:B------:R-:W-:Y:S01]  /*1180*/  FADD.FTZ R91, R91, R199 ;  /* 0x000000c75b5b7221 */ /* 0x000fe20000010000 */
[----:B------:R-:W-:Y:S01]  /*1190*/  FFMA.FTZ R31, R199, R185, R31 ;  /* 0x000000b9c71f7223 */ /* 0x000fe2000001001f */
[----:B------:R-:W-:Y:S01]  /*11a0*/  SHF.R.U64 R186, R232, 0x10, R233 ;  /* 0x00000010e8ba7819 */ /* 0x000fe200000012e9 */
[----:B------:R-:W-:Y:S01]  /*11b0*/  FMUL.FTZ R199, R179, UR30 ;  /* 0x0000001eb3c77c20 */ /* 0x000fe20008410000 */
[----:B------:R-:W-:Y:S01]  /*11c0*/  FMUL.FTZ R179, R211, R169 ;  /* 0x000000a9d3b37220 */ /* 0x000fe20000410000 */
[----:B------:R-:W-:-:S02]  /*11d0*/  SHF.R.U64 R169, R226, 0x10, R227 ;  /* 0x00000010e2a97819 */ /* 0x000fc400000012e3 */
[----:B------:R-:W-:Y:S02]  /*11e0*/  HADD2.F32 R186, -RZ, R186.H0_H0 ;  /* 0x200000baffba7230 */ /* 0x000fe40000004100 */
[C---:B------:R-:W-:Y:S01]  /*11f0*/  FADD.FTZ R181, -R0.reuse, R181 ;  /* 0x000000b500b57221 */ /* 0x040fe20000010100 */
[----:B------:R-:W-:Y:S02]  /*1200*/  HADD2.F32 R169, -RZ, R169.H0_H0 ;  /* 0x200000a9ffa97230 */ /* 0x000fe40000004100 */
[----:B------:R-:W-:Y:S01]  /*1210*/  FADD.FTZ R2, -R0, R4 ;  /* 0x0000000400027221 */ /* 0x000fe20000010100 */
[----:B------:R-:W-:Y:S01]  /*1220*/  FMUL.FTZ R186, R201, R186 ;  /* 0x000000bac9ba7220 */ /* 0x000fe20000410000 */
[----:B------:R-:W-:Y:S01]  /*1230*/  FADD.FTZ R85, R85, R201 ;  /* 0x000000c955557221 */ /* 0x000fe20000010000 */
[----:B------:R-:W-:Y:S01]  /*1240*/  FFMA.FTZ R33, R201, R187, R33 ;  /* 0x000000bbc9217223 */ /* 0x000fe20000010021 */
[----:B------:R-:W-:Y:S01]  /*1250*/  FMUL.FTZ R201, R181, UR30 ;  /* 0x0000001eb5c97c20 */ /* 0x000fe20008410000 */
[----:B------:R-:W-:Y:S01]  /*1260*/  FMUL.FTZ R2, R2, UR30 ;  /* 0x0000001e02027c20 */ /* 0x000fe20008410000 */
[----:B------:R-:W-:Y:S01]  /*1270*/  FADD.FTZ R4, -R0, R6 ;  /* 0x0000000600047221 */ /* 0x000fe20000010100 */
[----:B------:R-:W-:-:S02]  /*1280*/  FADD.FTZ R96, R96, R188 ;  /* 0x000000bc60607221 */ /* 0x000fc40000010000 */
[----:B------:R-:W-:Y:S01]  /*1290*/  FFMA.FTZ R20, R188, R2, R20 ;  /* 0x00000002bc147223 */ /* 0x000fe20000010014 */
[----:B------:R-:W-:Y:S01]  /*12a0*/  FMUL.FTZ R181, R213, R169 ;  /* 0x000000a9d5b57220 */ /* 0x000fe20000410000 */
[----:B------:R-:W-:Y:S02]  /*12b0*/  HADD2.F32 R169, -RZ, R238.H0_H0 ;  /* 0x200000eeffa97230 */ /* 0x000fe40000004100 */
[----:B------:R-:W-:Y:S01]  /*12c0*/  FMUL.FTZ R4, R4, UR30 ;  /* 0x0000001e04047c20 */ /* 0x000fe20008410000 */
[----:B------:R-:W-:Y:S02]  /*12d0*/  FADD.FTZ R6, -R0, R160 ;  /* 0x000000a000067221 */ /* 0x000fe40000010100 */
[----:B------:R-:W-:Y:S01]  /*12e0*/  FMUL.FTZ R188, R188, R169 ;  /* 0x000000a9bcbc7220 */ /* 0x000fe20000410000 */
[----:B------:R-:W-:Y:S02]  /*12f0*/  HADD2.F32 R169, -RZ, R239.H0_H0 ;  /* 0x200000efffa97230 */ /* 0x000fe40000004100 */
[----:B------:R-:W-:Y:S01]  /*1300*/  FADD.FTZ R98, R98, R190 ;  /* 0x000000be62627221 */ /* 0x000fe20000010000 */
[----:B------:R-:W-:Y:S01]  /*1310*/  FFMA.FTZ R22, R190, R4, R22 ;  /* 0x00000004be167223 */ /* 0x000fe20000010016 */
[----:B------:R-:W-:Y:S01]  /*1320*/  FMUL.FTZ R6, R6, UR30 ;  /* 0x0000001e06067c20 */ /* 0x000fe20008410000 */
[----:B------:R-:W-:Y:S01]  /*1330*/  FMUL.FTZ R190, R190, R169 ;  /* 0x000000a9bebe7220 */ /* 0x000fe20000410000 */
[----:B------:R-:W-:-:S02]  /*1340*/  HADD2.F32 R169, -RZ, R236.H0_H0 ;  /* 0x200000ecffa97230 */ /* 0x000fc40000004100 */
[----:B------:R-:W-:Y:S01]  /*1350*/  FADD.FTZ R162, -R0, R162 ;  /* 0x000000a200a27221 */ /* 0x000fe20000010100 */
[----:B------:R-:W-:Y:S01]  /*1360*/  FADD.FTZ R92, R92, R192 ;  /* 0x000000c05c5c7221 */ /* 0x000fe20000010000 */
[C---:B------:R-:W-:Y:S01]  /*1370*/  FFMA.FTZ R24, R192.reuse, R6, R24 ;  /* 0x00000006c0187223 */ /* 0x040fe20000010018 */
[----:B------:R-:W-:Y:S01]  /*1380*/  FMUL.FTZ R192, R192, R169 ;  /* 0x000000a9c0c07220 */ /* 0x000fe20000410000 */
[----:B------:R-:W-:Y:S01]  /*1390*/  FMUL.FTZ R162, R162, UR30 ;  /* 0x0000001ea2a27c20 */ /* 0x000fe20008410000 */
[----:B------:R-:W-:Y:S02]  /*13a0*/  HADD2.F32 R169, -RZ, R237.H0_H0 ;  /* 0x200000edffa97230 */ /* 0x000fe40000004100 */
[----:B------:R-:W-:Y:S01]  /*13b0*/  FADD.FTZ R164, -R0, R164 ;  /* 0x000000a400a47221 */ /* 0x000fe20000010100 */
[----:B------:R-:W-:Y:S01]  /*13c0*/  FADD.FTZ R94, R94, R194 ;  /* 0x000000c25e5e7221 */ /* 0x000fe20000010000 */
[C---:B------:R-:W-:Y:S01]  /*13d0*/  FFMA.FTZ R26, R194.reuse, R162, R26 ;  /* 0x000000a2c21a7223 */ /* 0x040fe2000001001a */
[----:B------:R-:W-:Y:S01]  /*13e0*/  FMUL.FTZ R194, R194, R169 ;  /* 0x000000a9c2c27220 */ /* 0x000fe20000410000 */
[----:B------:R-:W-:Y:S01]  /*13f0*/  FMUL.FTZ R164, R164, UR30 ;  /* 0x0000001ea4a47c20 */ /* 0x000fe20008410000 */
[----:B------:R-:W-:-:S02]  /*1400*/  HADD2.F32 R169, -RZ, R234.H0_H0 ;  /* 0x200000eaffa97230 */ /* 0x000fc40000004100 */
        /* <DEDUP_REMOVED lines=10> */
[----:B------:R-:W-:Y:S01]  /*14b0*/  SHF.R.U64 R0, R238, 0x10, R239 ;  /* 0x00000010ee007819 */ /* 0x000fe200000012ef */
[----:B------:R-:W-:Y:S01]  /*14c0*/  FADD.FTZ R88, R88, R196 ;  /* 0x000000c458587221 */ /* 0x000fe20000010000 */
[C---:B------:R-:W-:Y:S01]  /*14d0*/  FFMA.FTZ R28, R196.reuse, R164, R28 ;  /* 0x000000a4c41c7223 */ /* 0x040fe2000001001c */
[----:B------:R-:W-:Y:S01]  /*14e0*/  FMUL.FTZ R196, R196, R169 ;  /* 0x000000a9c4c47220 */ /* 0x000fe20000410000 */
[----:B------:R-:W-:Y:S01]  /*14f0*/  FMUL.FTZ R166, R166, UR30 ;  /* 0x0000001ea6a67c20 */ /* 0x000fe20008410000 */
[----:B------:R-:W-:-:S02]  /*1500*/  HADD2.F32 R169, -RZ, R235.H0_H0 ;  /* 0x200000ebffa97230 */ /* 0x000fc40000004100 */
[----:B------:R-:W-:Y:S01]  /*1510*/  HADD2.F32 R0, -RZ, R0.H0_H0 ;  /* 0x20000000ff007230 */ /* 0x000fe20000004100 */
[----:B------:R-:W-:Y:S01]  /*1520*/  SHF.R.U32.HI R160, RZ, 0x10, R239 ;  /* 0x00000010ffa07819 */ /* 0x000fe200000116ef */
[----:B------:R-:W-:Y:S01]  /*1530*/  FADD.FTZ R77, R77, R209 ;  /* 0x000000d14d4d7221 */ /* 0x000fe20000010000 */
[----:B------:R-:W-:Y:S01]  /*1540*/  FFMA.FTZ R109, R209, R197, R109 ;  /* 0x000000c5d16d7223 */ /* 0x000fe2000001006d */
[----:B------:R-:W-:Y:S01]  /*1550*/  FADD.FTZ R90, R90, R198 ;  /* 0x000000c65a5a7221 */ /* 0x000fe20000010000 */
[C---:B------:R-:W-:Y:S01]  /*1560*/  FFMA.FTZ R30, R198.reuse, R166, R30 ;  /* 0x000000a6c61e7223 */ /* 0x040fe2000001001e */
[----:B------:R-:W-:Y:S01]  /*1570*/  FMUL.FTZ R198, R198, R169 ;  /* 0x000000a9c6c67220 */ /* 0x000fe20000410000 */
[----:B------:R-:W-:Y:S01]  /*1580*/  FMUL.FTZ R209, R168, UR30 ;  /* 0x0000001ea8d17c20 */ /* 0x000fe20008410000 */
[----:B------:R-:W-:Y:S01]  /*1590*/  FMUL.FTZ R3, R3, UR30 ;  /* 0x0000001e03037c20 */ /* 0x000fe20008410000 */
[----:B------:R-:W-:Y:S01]  /*15a0*/  FMUL.FTZ R0, R189, R0 ;  /* 0x00000000bd007220 */ /* 0x000fe20000410000 */
[----:B------:R-:W-:Y:S01]  /*15b0*/  FFMA.FTZ R168, R2, R188, RZ ;  /* 0x000000bc02a87223 */ /* 0x000fe200000100ff */
[----:B------:R-:W-:Y:S01]  /*15c0*/  FADD.FTZ R169, RZ, R188 ;  /* 0x000000bcffa97221 */ /* 0x000fe20000010000 */
[----:B------:R-:W-:-:S02]  /*15d0*/  HADD2.F32 R160, -RZ, R160.H0_H0 ;  /* 0x200000a0ffa07230 */ /* 0x000fc40000004100 */
        /* <DEDUP_REMOVED lines=22> */
[----:B------:R-:W-:Y:S01]  /*1740*/  FMUL.FTZ R191, R171, UR30 ;  /* 0x0000001eabbf7c20 */ /* 0x000fe20008410000 */
[----:B------:R-:W-:Y:S02]  /*1750*/  HADD2.F32 R171, -RZ, R232.H0_H0 ;  /* 0x200000e8ffab7230 */ /* 0x000fe40000004100 */
[----:B------:R-:W-:Y:S01]  /*1760*/  FFMA.FTZ R168, R166, R198, R168 ;  /* 0x000000c6a6a87223 */ /* 0x000fe200000100a8 */
[----:B------:R-:W-:Y:S01]  /*1770*/  FADD.FTZ R169, R198, R169 ;  /* 0x000000a9c6a97221 */ /* 0x000fe20000010000 */
[----:B------:R-:W-:Y:S01]  /*1780*/  FADD.FTZ R84, R84, R200 ;  /* 0x000000c854547221 */ /* 0x000fe20000010000 */
[C---:B------:R-:W-:Y:S01]  /*1790*/  FFMA.FTZ R32, R200.reuse, R209, R32 ;  /* 0x000000d1c8207223 */ /* 0x040fe20000010020 */
[----:B------:R-:W-:Y:S01]  /*17a0*/  FMUL.FTZ R200, R200, R171 ;  /* 0x000000abc8c87220 */ /* 0x000fe20000410000 */
[----:B------:R-:W-:Y:S01]  /*17b0*/  FFMA.FTZ R168, R185, R167, R168 ;  /* 0x000000a7b9a87223 */ /* 0x000fe200000100a8 */
[----:B------:R-:W-:Y:S01]  /*17c0*/  FADD.FTZ R169, R167, R169 ;  /* 0x000000a9a7a97221 */ /* 0x000fe20000010000 */
[----:B------:R-:W-:Y:S01]  /*17d0*/  FADD.FTZ R97, R97, R189 ;  /* 0x000000bd61617221 */ /* 0x000fe20000010000 */
[----:B------:R-:W-:Y:S01]  /*17e0*/  FFMA.FTZ R21, R189, R3, R21 ;  /* 0x00000003bd157223 */ /* 0x000fe20000010015 */
[----:B------:R-:W-:Y:S01]  /*17f0*/  FADD.FTZ R79, R79, R211 ;  /* 0x000000d34f4f7221 */ /* 0x000fe20000010000 */
[----:B------:R-:W-:Y:S01]  /*1800*/  FFMA.FTZ R111, R211, R199, R111 ;  /* 0x000000c7d36f7223 */ /* 0x000fe2000001006f */
[----:B------:R-:W-:Y:S01]  /*1810*/  SHF.R.U32.HI R189, RZ, 0x10, R233 ;  /* 0x00000010ffbd7819 */ /* 0x000fe200000116e9 */
[----:B------:R-:W-:Y:S01]  /*1820*/  FMUL.FTZ R211, R170, UR30 ;  /* 0x0000001eaad37c20 */ /* 0x000fe20008410000 */
[----:B------:R-:W-:-:S02]  /*1830*/  HADD2.F32 R170, -RZ, R233.H0_H0 ;  /* 0x200000e9ffaa7230 */ /* 0x000fc40000004100 */
[----:B------:R-:W-:Y:S01]  /*1840*/  FFMA.FTZ R168, R209, R200, R168 ;  /* 0x000000c8d1a87223 */ /* 0x000fe200000100a8 */
[----:B------:R-:W-:Y:S01]  /*1850*/  FADD.FTZ R169, R200, R169 ;  /* 0x000000a9c8a97221 */ /* 0x000fe20000010000 */
[----:B------:R-:W-:Y:S02]  /*1860*/  HADD2.F32 R189, -RZ, R189.H0_H0 ;  /* 0x200000bdffbd7230 */ /* 0x000fe40000004100 */
[----:B------:R-:W-:Y:S01]  /*1870*/  FADD.FTZ R86, R86, R202 ;  /* 0x000000ca56567221 */ /* 0x000fe20000010000 */
[C---:B------:R-:W-:Y:S01]  /*1880*/  FFMA.FTZ R34, R202.reuse, R211, R34 ;  /* 0x000000d3ca227223 */ /* 0x040fe20000010022 */
[----:B------:R-:W-:Y:S01]  /*1890*/  FMUL.FTZ R202, R202, R170 ;  /* 0x000000aacaca7220 */ /* 0x000fe20000410000 */
[----:B------:R-:W-:Y:S01]  /*18a0*/  FFMA.FTZ R168, R187, R186, R168 ;  /* 0x000000babba87223 */ /* 0x000fe200000100a8 */
[----:B------:R-:W-:Y:S01]  /*18b0*/  FADD.FTZ R169, R186, R169 ;  /* 0x000000a9baa97221 */ /* 0x000fe20000010000 */
[----:B------:R-:W-:Y:S01]  /*18c0*/  FMUL.FTZ R172, R172, UR30 ;  /* 0x0000001eacac7c20 */ /* 0x000fe20008410000 */
[----:B------:R-:W-:-:S02]  /*18d0*/  HADD2.F32 R170, -RZ, R230.H0_H0 ;  /* 0x200000e6ffaa7230 */ /* 0x000fc40000004100 */
[----:B------:R-:W-:Y:S01]  /*18e0*/  FMUL.FTZ R189, R203, R189 ;  /* 0x000000bdcbbd7220 */ /* 0x000fe20000410000 */
[----:B------:R-:W-:Y:S01]  /*18f0*/  FFMA.FTZ R168, R211, R202, R168 ;  /* 0x000000cad3a87223 */ /* 0x000fe200000100a8 */
[----:B------:R-:W-:Y:S01]  /*1900*/  FADD.FTZ R169, R202, R169 ;  /* 0x000000a9caa97221 */ /* 0x000fe20000010000 */
[----:B------:R-:W-:Y:S01]  /*1910*/  FADD.FTZ R80, R80, R204 ;  /* 0x000000cc50507221 */ /* 0x000fe20000010000 */
[C---:B------:R-:W-:Y:S01]  /*1920*/  FFMA.FTZ R112, R204.reuse, R172, R112 ;  /* 0x000000accc707223 */ /* 0x040fe20000010070 */
[----:B------:R-:W-:Y:S01]  /*1930*/  FMUL.FTZ R204, R204, R170 ;  /* 0x000000aacccc7220 */ /* 0x000fe20000410000 */
        /* <DEDUP_REMOVED lines=12> */
[----:B------:R-:W-:-:S02]  /*1a00*/  HADD2.F32 R170, -RZ, R228.H0_H0 ;  /* 0x200000e4ffaa7230 */ /* 0x000fc40000004100 */
        /* <DEDUP_REMOVED lines=38> */
[----:B------:R-:W-:Y:S01]  /*1c70*/  FADD.FTZ R81, R81, R205 ;  /* 0x000000cd51517221 */ /* 0x000fe20000010000 */
[----:B------:R-:W-:Y:S01]  /*1c80*/  FFMA.FTZ R113, R205, R193, R113 ;  /* 0x000000c1cd717223 */ /* 0x000fe20000010071 */
[----:B------:R-:W-:Y:S01]  /*1c90*/  SHF.R.U64 R205, R224, 0x10, R225 ;  /* 0x00000010e0cd7819 */ /* 0x000fe200000012e1 */
[----:B------:R-:W-:Y:S01]  /*1ca0*/  FMUL.FTZ R241, R241, UR30 ;  /* 0x0000001ef1f17c20 */ /* 0x000fe20008410000 */
[----:B------:R-:W-:-:S02]  /*1cb0*/  HADD2.F32 R170, -RZ, R224.H0_H0 ;  /* 0x200000e0ffaa7230 */ /* 0x000fc40000004100 */
[----:B------:R-:W-:Y:S01]  /*1cc0*/  FMUL.FTZ R240, R240, UR30 ;  /* 0x0000001ef0f07c20 */ /* 0x000fe20008410000 */
[----:B------:R-:W-:Y:S01]  /*1cd0*/  FMUL.FTZ R203, R215, R203 ;  /* 0x000000cbd7cb7220 */ /* 0x000fe20000410000 */
        /* <DEDUP_REMOVED lines=38> */
.L_x_13243:
        /* <DEDUP_REMOVED lines=22> */
[----:B------:R-:W-:-:S04]  /*20a0*/  IMAD.WIDE.U32 R128, R129, 0x10, R144 ;  /* 0x0000001081807825 */ /* 0x000fc800078e0090 */
[--C-:B------:R-:W-:Y:S02]  /*20b0*/  IMAD.WIDE.U32 R132, R133, 0x10, R144.reuse ;  /* 0x0000001085847825 */ /* 0x100fe400078e0090 */
[----:B------:R-:W5:Y:S02]  /*20c0*/  LDG.E.128 R128, desc[UR18][R128.64] ;  /* 0x0000001280807981 */ /* 0x000f64000c1e1d00 */
[--C-:B------:R-:W-:Y:S02]  /*20d0*/  IMAD.WIDE.U32 R136, R137, 0x10, R144.reuse ;  /* 0x0000001089887825 */ /* 0x100fe400078e0090 */
[----:B------:R-:W5:Y:S02]  /*20e0*/  LDG.E.128 R132, desc[UR18][R132.64] ;  /* 0x0000001284847981 */ /* 0x000f64000c1e1d00 */
[--C-:B------:R-:W-:Y:S02]  /*20f0*/  IMAD.WIDE.U32 R140, R141, 0x10, R144.reuse ;  /* 0x000000108d8c7825 */ /* 0x100fe400078e0090 */
[----:B------:R-:W5:Y:S02]  /*2100*/  LDG.E.128 R136, desc[UR18][R136.64] ;  /* 0x0000001288887981 */ /* 0x000f64000c1e1d00 */
[----:B------:R-:W-:-:S02]  /*2110*/  IMAD.WIDE.U32 R144, R119, 0x10, R144 ;  /* 0x0000001077907825 */ /* 0x000fc400078e0090 */
[----:B------:R-:W5:Y:S04]  /*2120*/  LDG.E.128 R116, desc[UR18][R116.64] ;  /* 0x0000001274747981 */ /* 0x000f68000c1e1d00 */
[----:B------:R-:W5:Y:S04]  /*2130*/  LDG.E.128 R140, desc[UR18][R140.64] ;  /* 0x000000128c8c7981 */ /* 0x000f68000c1e1d00 */
[----:B------:R-:W5:Y:S02]  /*2140*/  LDG.E.128 R144, desc[UR18][R144.64] ;  /* 0x0000001290907981 */ /* 0x000f64000c1e1d00 */
.L_x_13244:
        /* <DEDUP_REMOVED lines=32> */
.L_x_13246:
[----:B------:R-:W-:Y:S05]  /*2350*/  BSYNC.RECONVERGENT B0 ;  /* 0x0000000000007941 */ /* 0x000fea0003800200 */
.L_x_13245:
        /* <DEDUP_REMOVED lines=44> */
[----:B------:R-:W-:-:S05]  /*2620*/  HFMA2 R170, -RZ, RZ, 0, 9.5367431640625e-07 ;  /* 0x00000010ffaa7431 */ /* 0x000fca00000001ff */
        /* <DEDUP_REMOVED lines=19> */
[----:B------:R-:W-:-:S03]  /*2760*/  ISETP.LT.AND P1, PT, RZ, UR29, PT ;  /* 0x0000001dff007c0c */ /* 0x000fc6000bf21270 */
[----:B-----5:R-:W-:-:S04]  /*2770*/  FFMA.FTZ R152, R2, R152, UR16 ;  /* 0x0000001002987e23 */ /* 0x020fc80008010098 */
[----:B------:R-:W-:Y:S01]  /*2780*/  FADD.FTZ R170, R188, -R152 ;  /* 0x80000098bcaa7221 */ /* 0x000fe20000010000 */
[----:B------:R-:W-:-:S03]  /*2790*/  HADD2.F32 R152, -RZ, R222.H0_H0 ;  /* 0x200000deff987230 */ /* 0x000fc60000004100 */
[----:B------:R-:W-:-:S05]  /*27a0*/  FMUL.FTZ R170, R170, UR30 ;  /* 0x0000001eaaaa7c20 */ /* 0x000fca0008410000 */
[----:B------:R-:W-:-:S05]  /*27b0*/  FSEL R170, R170, RZ, P1 ;  /* 0x000000ffaaaa7208 */ /* 0x000fca0000800000 */
[----:B------:R-:W-:-:S04]  /*27c0*/  FMUL.FTZ R170, R170, UR17 ;  /* 0x00000011aaaa7c20 */ /* 0x000fc80008410000 */
[----:B------:R-:W-:Y:S01]  /*27d0*/  FFMA.FTZ R64, R148, R170, R64 ;  /* 0x000000aa94407223 */ /* 0x000fe20000010040 */
[----:B------:R-:W-:-:S07]  /*27e0*/  FMUL.FTZ R152, R170, R152 ;  /* 0x00000098aa987220 */ /* 0x000fce0000410000 */
.L_x_13249:
        /* <DEDUP_REMOVED lines=11> */
.L_x_13250:
[----:B------:R-:W-:Y:S05]  /*28a0*/  BRA.U !UP3, `(.L_x_13251) ;  /* 0x000000010b287547 */ /* 0x000fea000b800000 */
        /* <DEDUP_REMOVED lines=8> */
[----:B-----5:R-:W-:Y:S01]  /*2930*/  FFMA.FTZ R66, R150, R170, R66 ;  /* 0x000000aa96427223 */ /* 0x020fe20000010042 */
[----:B------:R-:W-:-:S07]  /*2940*/  FMUL.FTZ R154, R170, R154 ;  /* 0x0000009aaa9a7220 */ /* 0x000fce0000410000 */
.L_x_13251:
[----:B------:R-:W-:Y:S05]  /*2950*/  BRA.U !UP3, `(.L_x_13252) ;  /* 0x000000090b747547 */ /* 0x000fea000b800000 */
        /* <DEDUP_REMOVED lines=8> */
[----:B-----5:R-:W-:Y:S01]  /*29e0*/  FFMA.FTZ R67, R151, R170, R67 ;  /* 0x000000aa97437223 */ /* 0x020fe20000010043 */
[----:B------:R-:W-:Y:S01]  /*29f0*/  FMUL.FTZ R155, R170, R155 ;  /* 0x0000009baa9b7220 */ /* 0x000fe20000410000 */
[----:B------:R-:W-:Y:S06]  /*2a00*/  BRA `(.L_x_13252) ;  /* 0x0000000800487947 */ /* 0x000fec0003800000 */
.L_x_13248:
[----:B------:R-:W-:Y:S02]  /*2a10*/  MOV R158, UR11 ;  /* 0x0000000b009e7c02 */ /* 0x000fe40008000f00 */
[----:B------:R-:W-:Y:S02]  /*2a20*/  MOV R157, UR11 ;  /* 0x0000000b009d7c02 */ /* 0x000fe40008000f00 */
[----:B------:R-:W-:Y:S01]  /*2a30*/  MOV R156, UR11 ;  /* 0x0000000b009c7c02 */ /* 0x000fe20008000f00 */
[----:B------:R-:W-:Y:S01]  /*2a40*/  FFMA.FTZ R158, R4, R158, UR16 ;  /* 0x00000010049e7e23 */ /* 0x000fe2000801009e */
[----:B------:R-:W-:Y:S01]  /*2a50*/  MOV R159, UR11 ;  /* 0x0000000b009f7c02 */ /* 0x000fe20008000f00 */
[----:B-----5:R-:W-:Y:S01]  /*2a60*/  FFMA.FTZ R157, R3, R157, UR16 ;  /* 0x00000010039d7e23 */ /* 0x020fe2000801009d */
[----:B------:R-:W-:Y:S01]  /*2a70*/  ISETP.LT.AND P1, PT, RZ, UR29, PT ;  /* 0x0000001dff007c0c */ /* 0x000fe2000bf21270 */
        /* <DEDUP_REMOVED lines=8> */
[----:B------:R-:W-:-:S02]  /*2b00*/  FMUL.FTZ R156, R156, UR30 ;  /* 0x0000001e9c9c7c20 */ /* 0x000fc40008410000 */
[----:B------:R-:W-:Y:S01]  /*2b10*/  FMUL.FTZ R159, R159, UR30 ;  /* 0x0000001e9f9f7c20 */ /* 0x000fe20008410000 */
[----:B------:R-:W-:Y:S02]  /*2b20*/  FSEL R158, R158, RZ, P1 ;  /* 0x000000ff9e9e7208 */ /* 0x000fe40000800000 */
[----:B------:R-:W-:Y:S02]  /*2b30*/  FSEL R157, R157, RZ, P1 ;  /* 0x000000ff9d9d7208 */ /* 0x000fe40000800000 */
[----:B------:R-:W-:Y:S02]  /*2b40*/  FSEL R156, R156, RZ, P1 ;  /* 0x000000ff9c9c7208 */ /* 0x000fe40000800000 */
[----:B------:R-:W-:Y:S01]  /*2b50*/  FSEL R159, R159, RZ, P1 ;  /* 0x000000ff9f9f7208 */ /* 0x000fe20000800000 */
[----:B------:R-:W-:Y:S06]  /*2b60*/  BRA.U !UP3, `(.L_x_13253) ;  /* 0x000000010b287547 */ /* 0x000fec000b800000 */
        /* <DEDUP_REMOVED lines=8> */
[----:B------:R-:W-:Y:S01]  /*2bf0*/  FFMA.FTZ R64, R148, R170, R64 ;  /* 0x000000aa94407223 */ /* 0x000fe20000010040 */
[----:B------:R-:W-:-:S07]  /*2c00*/  FMUL.FTZ R152, R170, R152 ;  /* 0x00000098aa987220 */ /* 0x000fce0000410000 */
.L_x_13253:
        /* <DEDUP_REMOVED lines=11> */
.L_x_13254:
        /* <DEDUP_REMOVED lines=11> */
.L_x_13255:
[----:B------:R-:W-:Y:S05]  /*2d70*/  BRA.U !UP3, `(.L_x_13252) ;  /* 0x000000050b6c7547 */ /* 0x000fea000b800000 */
[----:B------:R-:W-:Y:S02]  /*2d80*/  HADD2.F32 R155, -RZ, R252.H1_H1 ;  /* 0x300000fcff9b7230 */ /* 0x000fe40000004100 */
[----:B------:R-:W-:-:S04]  /*2d90*/  FMUL.FTZ R170, R159, UR17 ;  /* 0x000000119faa7c20 */ /* 0x000fc80008410000 */
[-C--:B------:R-:W-:Y:S01]  /*2da0*/  FFMA.FTZ R67, R151, R170.reuse, R67 ;  /* 0x000000aa97437223 */ /* 0x080fe20000010043 */
[----:B------:R-:W-:Y:S01]  /*2db0*/  FMUL.FTZ R155, R155, R170 ;  /* 0x000000aa9b9b7220 */ /* 0x000fe20000410000 */
[----:B------:R-:W-:Y:S06]  /*2dc0*/  BRA `(.L_x_13252) ;  /* 0x0000000400587947 */ /* 0x000fec0003800000 */
.L_x_13247:
[----:B------:R-:W-:-:S04]  /*2dd0*/  UISETP.NE.U32.AND UP0, UPT, UR6, URZ, UPT ;  /* 0x000000ff0600728c */ /* 0x000fc8000bf05070 */
[----:B------:R-:W-:-:S09]  /*2de0*/  UISETP.NE.AND.EX UP0, UPT, UR7, URZ, UPT, UP0 ;  /* 0x000000ff0700728c */ /* 0x000fd2000bf05300 */
[----:B------:R-:W-:Y:S05]  /*2df0*/  BRA.U UP0, `(.L_x_13256) ;  /* 0x0000000100a87547 */ /* 0x000fea000b800000 */
[----:B------:R-:W-:Y:S01]  /*2e00*/  PLOP3.LUT P1, PT, PT, PT, UP2, 0x80, 0x8 ;  /* 0x000000000008781c */ /* 0x000fe20003f2f028 */
[----:B------:R-:W0:Y:S01]  /*2e10*/  @UP3 LDCU UR9, c[0x0][0x40c] ;  /* 0x00008180ff0937ac */ /* 0x000e220008000800 */
[----:B------:R-:W-:Y:S02]  /*2e20*/  MOV R170, UR11 ;  /* 0x0000000b00aa7c02 */ /* 0x000fe40008000f00 */
[----:B-----5:R-:W-:-:S09]  /*2e30*/  MOV R171, R116 ;  /* 0x0000007400ab7202 */ /* 0x020fd20000000f00 */
[----:B------:R-:W-:-:S04]  /*2e40*/  @P1 FFMA.FTZ R170, R2, R170, UR16 ;  /* 0x0000001002aa1e23 */ /* 0x000fc800080100aa */
[----:B------:R-:W-:-:S04]  /*2e50*/  @P1 FADD.FTZ R170, R188, -R170 ;  /* 0x800000aabcaa1221 */ /* 0x000fc80000010000 */
[----:B------:R-:W-:-:S04]  /*2e60*/  @P1 FFMA.FTZ R171, R170, UR30, R116 ;  /* 0x0000001eaaab1c23 */ /* 0x000fc80008010074 */
[----:B0-----:R-:W-:Y:S01]  /*2e70*/  @P2 FMUL.FTZ R170, R171, UR9 ;  /* 0x00000009abaa2c20 */ /* 0x001fe20008410000 */
[----:B------:R-:W-:Y:S01]  /*2e80*/  @P2 HADD2.F32 R171, -RZ, R222.H0_H0 ;  /* 0x200000deffab2230 */ /* 0x000fe20000004100 */
[----:B------:R-:W0:Y:S02]  /*2e90*/  @UP3 LDCU UR9, c[0x0][0x40c] ;  /* 0x00008180ff0937ac */ /* 0x000e240008000800 */
[-C--:B------:R-:W-:Y:S02]  /*2ea0*/  @P2 FFMA.FTZ R64, R148, R170.reuse, R64 ;  /* 0x000000aa94402223 */ /* 0x080fe40000010040 */
[----:B------:R-:W-:Y:S01]  /*2eb0*/  @P2 FMUL.FTZ R152, R171, R170 ;  /* 0x000000aaab982220 */ /* 0x000fe20000410000 */
[----:B------:R-:W-:Y:S02]  /*2ec0*/  MOV R171, UR11 ;  /* 0x0000000b00ab7c02 */ /* 0x000fe40008000f00 */
[----:B------:R-:W-:-:S03]  /*2ed0*/  MOV R170, R117 ;  /* 0x0000007500aa7202 */ /* 0x000fc60000000f00 */
[----:B------:R-:W-:-:S04]  /*2ee0*/  @P1 FFMA.FTZ R171, R3, R171, UR16 ;  /* 0x0000001003ab1e23 */ /* 0x000fc800080100ab */
[----:B------:R-:W-:-:S04]  /*2ef0*/  @P1 FADD.FTZ R171, R0, -R171 ;  /* 0x800000ab00ab1221 */ /* 0x000fc80000010000 */
[----:B------:R-:W-:Y:S01]  /*2f00*/  @P1 FFMA.FTZ R170, R171, UR30, R117 ;  /* 0x0000001eabaa1c23 */ /* 0x000fe20008010075 */
[----:B------:R-:W-:-:S03]  /*2f10*/  @P2 HADD2.F32 R171, -RZ, R252.H0_H0 ;  /* 0x200000fcffab2230 */ /* 0x000fc60000004100 */
[----:B0-----:R-:W-:Y:S01]  /*2f20*/  @P2 FMUL.FTZ R170, R170, UR9 ;  /* 0x00000009aaaa2c20 */ /* 0x001fe20008410000 */
[----:B------:R-:W0:Y:S03]  /*2f30*/  @UP3 LDCU UR9, c[0x0][0x40c] ;  /* 0x00008180ff0937ac */ /* 0x000e260008000800 */
[-C--:B------:R-:W-:Y:S01]  /*2f40*/  @P2 FMUL.FTZ R153, R171, R170.reuse ;  /* 0x000000aaab992220 */ /* 0x080fe20000410000 */
[----:B------:R-:W-:Y:S01]  /*2f50*/  MOV R171, UR11 ;  /* 0x0000000b00ab7c02 */ /* 0x000fe20008000f00 */
[----:B------:R-:W-:Y:S01]  /*2f60*/  @P2 FFMA.FTZ R65, R149, R170, R65 ;  /* 0x000000aa95412223 */ /* 0x000fe20000010041 */
[----:B------:R-:W-:-:S03]  /*2f70*/  MOV R170, R118 ;  /* 0x0000007600aa7202 */ /* 0x000fc60000000f00 */
[----:B------:R-:W-:-:S04]  /*2f80*/  @P1 FFMA.FTZ R171, R4, R171, UR16 ;  /* 0x0000001004ab1e23 */ /* 0x000fc800080100ab */
[----:B------:R-:W-:-:S04]  /*2f90*/  @P1 FADD.FTZ R171, R190, -R171 ;  /* 0x800000abbeab1221 */ /* 0x000fc80000010000 */
[----:B------:R-:W-:-:S04]  /*2fa0*/  @P1 FFMA.FTZ R170, R171, UR30, R118 ;  /* 0x0000001eabaa1c23 */ /* 0x000fc80008010076 */
[----:B0-----:R-:W-:Y:S01]  /*2fb0*/  @P2 FMUL.FTZ R171, R170, UR9 ;  /* 0x00000009aaab2c20 */ /* 0x001fe20008410000 */
[----:B------:R-:W-:-:S03]  /*2fc0*/  @P2 HADD2.F32 R170, -RZ, R223.H0_H0 ;  /* 0x200000dfffaa2230 */ /* 0x000fc60000004100 */
[-C--:B------:R-:W-:Y:S02]  /*2fd0*/  @P2 FFMA.FTZ R66, R150, R171.reuse, R66 ;  /* 0x000000ab96422223 */ /* 0x080fe40000010042 */
[----:B------:R-:W-:Y:S01]  /*2fe0*/  @P2 FMUL.FTZ R154, R170, R171 ;  /* 0x000000abaa9a2220 */ /* 0x000fe20000410000 */
[----:B------:R-:W-:Y:S06]  /*2ff0*/  BRA.U !UP3, `(.L_x_13252) ;  /* 0x000000010bcc7547 */ /* 0x000fec000b800000 */
[----:B------:R-:W-:Y:S02]  /*3000*/  MOV R155, UR11 ;  /* 0x0000000b009b7c02 */ /* 0x000fe40008000f00 */
[----:B------:R-:W-:-:S03]  /*3010*/  MOV R170, R119 ;  /* 0x0000007700aa7202 */ /* 0x000fc60000000f00 */
[----:B------:R-:W-:-:S04]  /*3020*/  @P1 FFMA.FTZ R155, R5, R155, UR16 ;  /* 0x00000010059b1e23 */ /* 0x000fc8000801009b */
[----:B------:R-:W-:-:S04]  /*3030*/  @P1 FADD.FTZ R155, R160, -R155 ;  /* 0x8000009ba09b1221 */ /* 0x000fc80000010000 */
[----:B------:R-:W-:Y:S01]  /*3040*/  @P1 FFMA.FTZ R170, R155, UR30, R119 ;  /* 0x0000001e9baa1c23 */ /* 0x000fe20008010077 */
[----:B------:R-:W-:-:S03]  /*3050*/  HADD2.F32 R155, -RZ, R252.H1_H1 ;  /* 0x300000fcff9b7230 */ /* 0x000fc60000004100 */
[----:B------:R-:W-:-:S04]  /*3060*/  FMUL.FTZ R170, R170, UR17 ;  /* 0x00000011aaaa7c20 */ /* 0x000fc80008410000 */
[-C--:B------:R-:W-:Y:S01]  /*3070*/  FFMA.FTZ R67, R151, R170.reuse, R67 ;  /* 0x000000aa97437223 */ /* 0x080fe20000010043 */
[----:B------:R-:W-:Y:S01]  /*3080*/  FMUL.FTZ R155, R155, R170 ;  /* 0x000000aa9b9b7220 */ /* 0x000fe20000410000 */
[----:B------:R-:W-:Y:S06]  /*3090*/  BRA `(.L_x_13252) ;  /* 0x0000000000a47947 */ /* 0x000fec0003800000 */
.L_x_13256:
[----:B------:R-:W-:Y:S01]  /*30a0*/  PLOP3.LUT P1, PT, PT, PT, UP2, 0x80, 0x8 ;  /* 0x000000000008781c */ /* 0x000fe20003f2f028 */
[----:B------:R-:W0:Y:S01]  /*30b0*/  @UP3 LDCU UR9, c[0x0][0x40c] ;  /* 0x00008180ff0937ac */ /* 0x000e220008000800 */
[----:B------:R-:W-:Y:S02]  /*30c0*/  MOV R157, UR11 ;  /* 0x0000000b009d7c02 */ /* 0x000fe40008000f00 */
[----:B-----5:R-:W-:Y:S01]  /*30d0*/  MOV R156, R116 ;  /* 0x00000074009c7202 */ /* 0x020fe20000000f00 */
[----:B------:R-:W1:Y:S08]  /*30e0*/  @UP3 LDCU UR10, c[0x0][0x40c] ;  /* 0x00008180ff0a37ac */ /* 0x000e700008000800 */
[-C--:B------:R-:W-:Y:S01]  /*30f0*/  @P1 FFMA.FTZ R158, R2, R157.reuse, UR16 ;  /* 0x00000010029e1e23 */ /* 0x080fe2000801009d */
[----:B------:R-:W-:-:S03]  /*3100*/  @P1 FFMA.FTZ R157, R3, R157, UR16 ;  /* 0x00000010039d1e23 */ /* 0x000fc6000801009d */
[----:B------:R-:W-:-:S04]  /*3110*/  @P1 FADD.FTZ R158, R188, -R158 ;  /* 0x8000009ebc9e1221 */ /* 0x000fc80000010000 */
[----:B------:R-:W-:Y:S01]  /*3120*/  @P1 FFMA.FTZ R156, R158, UR30, R116 ;  /* 0x0000001e9e9c1c23 */ /* 0x000fe20008010074 */
[----:B------:R-:W-:Y:S01]  /*3130*/  @P1 FADD.FTZ R158, R0, -R157 ;  /* 0x8000009d009e1221 */ /* 0x000fe20000010000 */
[----:B------:R-:W-:Y:S02]  /*3140*/  MOV R157, R117 ;  /* 0x00000075009d7202 */ /* 0x000fe40000000f00 */
[----:B0-----:R-:W-:Y:S01]  /*3150*/  @P2 FMUL.FTZ R170, R156, UR9 ;  /* 0x000000099caa2c20 */ /* 0x001fe20008410000 */
[----:B------:R-:W-:Y:S01]  /*3160*/  @P1 FFMA.FTZ R157, R158, UR30, R117 ;  /* 0x0000001e9e9d1c23 */ /* 0x000fe20008010075 */
[----:B------:R-:W-:Y:S01]  /*3170*/  MOV R158, UR11 ;  /* 0x0000000b009e7c02 */ /* 0x000fe20008000f00 */
[----:B------:R-:W0:Y:S01]  /*3180*/  @UP3 LDCU UR9, c[0x0][0x40c] ;  /* 0x00008180ff0937ac */ /* 0x000e220008000800 */
[----:B------:R-:W-:-:S03]  /*3190*/  @P2 FFMA.FTZ R64, R148, R170, R64 ;  /* 0x000000aa94402223 */ /* 0x000fc60000010040 */
[----:B------:R-:W-:-:S04]  /*31a0*/  @P1 FFMA.FTZ R158, R4, R158, UR16 ;  /* 0x00000010049e1e23 */ /* 0x000fc8000801009e */
[----:B------:R-:W-:Y:S01]  /*31b0*/  @P1 FADD.FTZ R159, R190, -R158 ;  /* 0x8000009ebe9f1221 */ /* 0x000fe20000010000 */
[----:B------:R-:W-:-:S03]  /*31c0*/  MOV R158, R118 ;  /* 0x00000076009e7202 */ /* 0x000fc60000000f00 */
[----:B------:R-:W-:Y:S01]  /*31d0*/  @P1 FFMA.FTZ R158, R159, UR30, R118 ;  /* 0x0000001e9f9e1c23 */ /* 0x000fe20008010076 */
[----:B------:R-:W-:-:S05]  /*31e0*/  @P2 HADD2.F32 R159, -RZ, R222.H0_H0 ;  /* 0x200000deff9f2230 */ /* 0x000fca0000004100 */
[----:B------:R-:W-:Y:S01]  /*31f0*/  @P2 FMUL.FTZ R152, R159, R170 ;  /* 0x000000aa9f982220 */ /* 0x000fe20000410000 */
[----:B------:R-:W-:Y:S02]  /*3200*/  @P2 HADD2.F32 R159, -RZ, R252.H0_H0 ;  /* 0x200000fcff9f2230 */ /* 0x000fe40000004100 */
[----:B-1----:R-:W-:Y:S01]  /*3210*/  @P2 FMUL.FTZ R170, R157, UR10 ;  /* 0x0000000a9daa2c20 */ /* 0x002fe20008410000 */
[----:B------:R-:W1:Y:S01]  /*3220*/  @UP3 LDCU UR10, c[0x0][0x40c] ;  /* 0x00008180ff0a37ac */ /* 0x000e620008000800 */
[----:B0-----:R-:W-:Y:S02]  /*3230*/  @P2 FMUL.FTZ R171, R158, UR9 ;  /* 0x000000099eab2c20 */ /* 0x001fe40008410000 */
[-C--:B------:R-:W-:Y:S01]  /*3240*/  @P2 FMUL.FTZ R153, R159, R170.reuse ;  /* 0x000000aa9f992220 */ /* 0x080fe20000410000 */
[----:B------:R-:W-:Y:S01]  /*3250*/  MOV R159, UR11 ;  /* 0x0000000b009f7c02 */ /* 0x000fe20008000f00 */
[----:B------:R-:W-:Y:S01]  /*3260*/  @P2 FFMA.FTZ R65, R149, R170, R65 ;  /* 0x000000aa95412223 */ /* 0x000fe20000010041 */
[----:B------:R-:W-:-:S02]  /*3270*/  @P2 HADD2.F32 R170, -RZ, R223.H0_H0 ;  /* 0x200000dfffaa2230 */ /* 0x000fc40000004100 */
[----:B------:R-:W-:Y:S01]  /*3280*/  @P2 FFMA.FTZ R66, R150, R171, R66 ;  /* 0x000000ab96422223 */ /* 0x000fe20000010042 */
[----:B------:R-:W-:Y:S02]  /*3290*/  @P1 FFMA.FTZ R159, R5, R159, UR16 ;  /* 0x00000010059f1e23 */ /* 0x000fe4000801009f */
[----:B------:R-:W-:Y:S01]  /*32a0*/  @P2 FMUL.FTZ R154, R170, R171 ;  /* 0x000000abaa9a2220 */ /* 0x000fe20000410000 */
[----:B------:R-:W-:Y:S01]  /*32b0*/  MOV R170, R119 ;  /* 0x0000007700aa7202 */ /* 0x000fe20000000f00 */
[----:B------:R-:W-:-:S04]  /*32c0*/  @P1 FADD.FTZ R159, R160, -R159 ;  /* 0x8000009fa09f1221 */ /* 0x000fc80000010000 */
[----:B------:R-:W-:Y:S01]  /*32d0*/  @P1 FFMA.FTZ R170, R159, UR30, R119 ;  /* 0x0000001e9faa1c23 */ /* 0x000fe20008010077 */
[----:B------:R-:W-:-:S03]  /*32e0*/  @P2 HADD2.F32 R159, -RZ, R252.H1_H1 ;  /* 0x300000fcff9f2230 */ /* 0x000fc60000004100 */
[----:B-1----:R-:W-:-:S04]  /*32f0*/  @P2 FMUL.FTZ R171, R170, UR10 ;  /* 0x0000000aaaab2c20 */ /* 0x002fc80008410000 */
[-C--:B------:R-:W-:Y:S01]  /*3300*/  @P2 FMUL.FTZ R155, R159, R171.reuse ;  /* 0x000000ab9f9b2220 */ /* 0x080fe20000410000 */
[----:B------:R-:W-:Y:S01]  /*3310*/  @P2 FFMA.FTZ R67, R151, R171, R67 ;  /* 0x000000ab97432223 */ /* 0x000fe20000010043 */
[----:B------:R-:W-:-:S07]  /*3320*/  MOV R159, R170 ;  /* 0x000000aa009f7202 */ /* 0x000fce0000000f00 */
.L_x_13252:
        /* <DEDUP_REMOVED lines=14> */
.L_x_13257:
[----:B------:R-:W-:Y:S05]  /*3410*/  @!P0 BRA `(.L_x_13258) ;  /* 0x0000000400548947 */ /* 0x000fea0003800000 */
[----:B------:R-:W-:Y:S05]  /*3420*/  @!P1 BRA `(.L_x_13259) ;  /* 0x0000000000a89947 */ /* 0x000fea0003800000 */
        /* <DEDUP_REMOVED lines=24> */
[----:B0-----:R-:W-:-:S03]  /*35b0*/  @P2 FMUL.FTZ R171, R158, UR9 ;  /* 0x000000099eab2c20 */ /* 0x001fc60008410000 */
[----:B------:R-:W-:Y:S01]  /*35c0*/  @P2 FMUL.FTZ R153, R170, R159 ;  /* 0x0000009faa992220 */ /* 0x000fe20000410000 */
[----:B------:R-:W-:Y:S01]  /*35d0*/  MOV R159, UR11 ;  /* 0x0000000b009f7c02 */ /* 0x000fe20008000f00 */
[----:B------:R-:W-:Y:S01]  /*35e0*/  @P2 FFMA.FTZ R61, R149, R170, R61 ;  /* 0x000000aa953d2223 */ /* 0x000fe2000001003d */
[----:B------:R-:W-:Y:S02]  /*35f0*/  @P2 HADD2.F32 R170, -RZ, R221.H0_H0 ;  /* 0x200000ddffaa2230 */ /* 0x000fe40000004100 */
[----:B------:R-:W-:Y:S01]  /*3600*/  @P2 FFMA.FTZ R62, R150, R171, R62 ;  /* 0x000000ab963e2223 */ /* 0x000fe2000001003e */
[----:B------:R-:W-:Y:S02]  /*3610*/  @P3 FFMA.FTZ R159, R183, R159, UR16 ;  /* 0x00000010b79f3e23 */ /* 0x000fe4000801009f */
[----:B------:R-:W-:Y:S01]  /*3620*/  @P2 FMUL.FTZ R154, R171, R170 ;  /* 0x000000aaab9a2220 */ /* 0x000fe20000410000 */
[----:B------:R-:W-:Y:S01]  /*3630*/  MOV R170, R123 ;  /* 0x0000007b00aa7202 */ /* 0x000fe20000000f00 */
[----:B------:R-:W-:-:S04]  /*3640*/  @P3 FADD.FTZ R159, R163, -R159 ;  /* 0x8000009fa39f3221 */ /* 0x000fc80000010000 */
[----:B------:R-:W-:-:S05]  /*3650*/  @P3 FFMA.FTZ R170, R159, UR30, R123 ;  /* 0x0000001e9faa3c23 */ /* 0x000fca000801007b */
[----:B------:R-:W-:Y:S01]  /*3660*/  MOV R159, R170 ;  /* 0x000000aa009f7202 */ /* 0x000fe20000000f00 */
[----:B------:R-:W-:Y:S06]  /*3670*/  BRA.U !UP3, `(.L_x_13260) ;  /* 0x000000090b607547 */ /* 0x000fec000b800000 */
[----:B------:R-:W-:Y:S02]  /*3680*/  HADD2.F32 R155, -RZ, R251.H1_H1 ;  /* 0x300000fbff9b7230 */ /* 0x000fe40000004100 */
[----:B------:R-:W-:-:S04]  /*3690*/  FMUL.FTZ R170, R170, UR17 ;  /* 0x00000011aaaa7c20 */ /* 0x000fc80008410000 */
[----:B------:R-:W-:Y:S01]  /*36a0*/  FFMA.FTZ R63, R151, R170, R63 ;  /* 0x000000aa973f7223 */ /* 0x000fe2000001003f */
[----:B------:R-:W-:Y:S01]  /*36b0*/  FMUL.FTZ R155, R170, R155 ;  /* 0x0000009baa9b7220 */ /* 0x000fe20000410000 */
[----:B------:R-:W-:Y:S06]  /*36c0*/  BRA `(.L_x_13260) ;  /* 0x00000008004c7947 */ /* 0x000fec0003800000 */
.L_x_13259:
[----:B------:R-:W-:Y:S01]  /*36d0*/  PLOP3.LUT P3, PT, PT, PT, UP2, 0x80, 0x8 ;  /* 0x000000000008781c */ /* 0x000fe20003f6f028 */
[----:B------:R-:W1:Y:S01]  /*36e0*/  @UP3 LDCU UR9, c[0x0][0x40c] ;  /* 0x00008180ff0937ac */ /* 0x000e620008000800 */
[----:B0-----:R-:W-:Y:S02]  /*36f0*/  MOV R170, UR11 ;  /* 0x0000000b00aa7c02 */ /* 0x001fe40008000f00 */
[----:B-----5:R-:W-:-:S09]  /*3700*/  MOV R171, R120 ;  /* 0x0000007800ab7202 */ /* 0x020fd20000000f00 */
[----:B------:R-:W-:-:S04]  /*3710*/  @P3 FFMA.FTZ R170, R6, R170, UR16 ;  /* 0x0000001006aa3e23 */ /* 0x000fc800080100aa */
[----:B------:R-:W-:-:S04]  /*3720*/  @P3 FADD.FTZ R170, R192, -R170 ;  /* 0x800000aac0aa3221 */ /* 0x000fc80000010000 */
[----:B------:R-:W-:-:S04]  /*3730*/  @P3 FFMA.FTZ R171, R170, UR30, R120 ;  /* 0x0000001eaaab3c23 */ /* 0x000fc80008010078 */
[----:B-1----:R-:W-:Y:S01]  /*3740*/  @P2 FMUL.FTZ R170, R171, UR9 ;  /* 0x00000009abaa2c20 */ /* 0x002fe20008410000 */
        /* <DEDUP_REMOVED lines=34> */
.L_x_13258:
        /* <DEDUP_REMOVED lines=23> */
[----:B0-----:R-:W-:Y:S02]  /*3ae0*/  MOV R152, UR11 ;  /* 0x0000000b00987c02 */ /* 0x001fe40008000f00 */
[----:B------:R-:W-:-:S03]  /*3af0*/  ISETP.LT.AND P3, PT, RZ, UR29, PT ;  /* 0x0000001dff007c0c */ /* 0x000fc6000bf61270 */
[----:B------:R-:W-:-:S04]  /*3b00*/  FFMA.FTZ R152, R6, R152, UR16 ;  /* 0x0000001006987e23 */ /* 0x000fc80008010098 */
[----:B------:R-:W-:-:S04]  /*3b10*/  FADD.FTZ R152, R192, -R152 ;  /* 0x80000098c0987221 */ /* 0x000fc80000010000 */
[----:B------:R-:W-:-:S05]  /*3b20*/  FMUL.FTZ R152, R152, UR30 ;  /* 0x0000001e98987c20 */ /* 0x000fca0008410000 */
[----:B------:R-:W-:Y:S01]  /*3b30*/  FSEL R170, R152, RZ, P3 ;  /* 0x000000ff98aa7208 */ /* 0x000fe20001800000 */
[----:B------:R-:W-:-:S04]  /*3b40*/  HADD2.F32 R152, -RZ, R220.H0_H0 ;  /* 0x200000dcff987230 */ /* 0x000fc80000004100 */
[----:B------:R-:W-:-:S04]  /*3b50*/  FMUL.FTZ R170, R170, UR17 ;  /* 0x00000011aaaa7c20 */ /* 0x000fc80008410000 */
[-C--:B-----5:R-:W-:Y:S01]  /*3b60*/  FFMA.FTZ R60, R148, R170.reuse, R60 ;  /* 0x000000aa943c7223 */ /* 0x0a0fe2000001003c */
[----:B------:R-:W-:-:S07]  /*3b70*/  FMUL.FTZ R152, R152, R170 ;  /* 0x000000aa98987220 */ /* 0x000fce0000410000 */
.L_x_13262:
[----:B------:R-:W-:Y:S05]  /*3b80*/  BRA.U !UP3, `(.L_x_13263) ;  /* 0x000000010b287547 */ /* 0x000fea000b800000 */
        /* <DEDUP_REMOVED lines=10> */
.L_x_13263:
        /* <DEDUP_REMOVED lines=11> */
.L_x_13264:
[----:B------:R-:W-:Y:S05]  /*3ce0*/  BRA.U !UP3, `(.L_x_13260) ;  /* 0x000000010bc47547 */ /* 0x000fea000b800000 */
[----:B0-----:R-:W-:Y:S02]  /*3cf0*/  HADD2.F32 R155, -RZ, R251.H1_H1 ;  /* 0x300000fbff9b7230 */ /* 0x001fe40000004100 */
[----:B------:R-:W-:-:S04]  /*3d00*/  FMUL.FTZ R170, R159, UR17 ;  /* 0x000000119faa7c20 */ /* 0x000fc80008410000 */
[-C--:B-----5:R-:W-:Y:S01]  /*3d10*/  FFMA.FTZ R63, R151, R170.reuse, R63 ;  /* 0x000000aa973f7223 */ /* 0x0a0fe2000001003f */
[----:B------:R-:W-:Y:S01]  /*3d20*/  FMUL.FTZ R155, R155, R170 ;  /* 0x000000aa9b9b7220 */ /* 0x000fe20000410000 */
[----:B------:R-:W-:Y:S06]  /*3d30*/  BRA `(.L_x_13260) ;  /* 0x0000000000b07947 */ /* 0x000fec0003800000 */
.L_x_13261:
[----:B------:R-:W-:Y:S05]  /*3d40*/  BRA.U !UP3, `(.L_x_13265) ;  /* 0x000000010b287547 */ /* 0x000fea000b800000 */
[----:B0-----:R-:W-:Y:S02]  /*3d50*/  MOV R152, UR11 ;  /* 0x0000000b00987c02 */ /* 0x001fe40008000f00 */
[----:B------:R-:W-:-:S03]  /*3d60*/  ISETP.LT.AND P3, PT, RZ, UR29, PT ;  /* 0x0000001dff007c0c */ /* 0x000fc6000bf61270 */
[----:B------:R-:W-:-:S04]  /*3d70*/  FFMA.FTZ R152, R6, R152, UR16 ;  /* 0x0000001006987e23 */ /* 0x000fc80008010098 */
[----:B------:R-:W-:Y:S01]  /*3d80*/  FADD.FTZ R170, R192, -R152 ;  /* 0x80000098c0aa7221 */ /* 0x000fe20000010000 */
[----:B------:R-:W-:-:S03]  /*3d90*/  HADD2.F32 R152, -RZ, R220.H0_H0 ;  /* 0x200000dcff987230 */ /* 0x000fc60000004100 */
[----:B------:R-:W-:-:S05]  /*3da0*/  FMUL.FTZ R170, R170, UR30 ;  /* 0x0000001eaaaa7c20 */ /* 0x000fca0008410000 */
[----:B------:R-:W-:-:S05]  /*3db0*/  FSEL R170, R170, RZ, P3 ;  /* 0x000000ffaaaa7208 */ /* 0x000fca0001800000 */
[----:B------:R-:W-:-:S04]  /*3dc0*/  FMUL.FTZ R170, R170, UR17 ;  /* 0x00000011aaaa7c20 */ /* 0x000fc80008410000 */
[-C--:B-----5:R-:W-:Y:S01]  /*3dd0*/  FFMA.FTZ R60, R148, R170.reuse, R60 ;  /* 0x000000aa943c7223 */ /* 0x0a0fe2000001003c */
[----:B------:R-:W-:-:S07]  /*3de0*/  FMUL.FTZ R152, R152, R170 ;  /* 0x000000aa98987220 */ /* 0x000fce0000410000 */
.L_x_13265:
        /* <DEDUP_REMOVED lines=11> */
.L_x_13266:
        /* <DEDUP_REMOVED lines=11> */
.L_x_13267:
[----:B------:R-:W-:Y:S05]  /*3f50*/  BRA.U !UP3, `(.L_x_13260) ;  /* 0x000000010b287547 */ /* 0x000fea000b800000 */
[----:B0-----:R-:W-:Y:S02]  /*3f60*/  MOV R155, UR11 ;  /* 0x0000000b009b7c02 */ /* 0x001fe40008000f00 */
[----:B------:R-:W-:-:S03]  /*3f70*/  ISETP.LT.AND P3, PT, RZ, UR29, PT ;  /* 0x0000001dff007c0c */ /* 0x000fc6000bf61270 */
[----:B------:R-:W-:-:S04]  /*3f80*/  FFMA.FTZ R155, R183, R155, UR16 ;  /* 0x00000010b79b7e23 */ /* 0x000fc8000801009b */
[----:B------:R-:W-:-:S04]  /*3f90*/  FADD.FTZ R155, R163, -R155 ;  /* 0x8000009ba39b7221 */ /* 0x000fc80000010000 */
[----:B------:R-:W-:-:S05]  /*3fa0*/  FMUL.FTZ R155, R155, UR30 ;  /* 0x0000001e9b9b7c20 */ /* 0x000fca0008410000 */
[----:B------:R-:W-:-:S05]  /*3fb0*/  FSEL R155, R155, RZ, P3 ;  /* 0x000000ff9b9b7208 */ /* 0x000fca0001800000 */
[----:B------:R-:W-:Y:S01]  /*3fc0*/  FMUL.FTZ R170, R155, UR17 ;  /* 0x000000119baa7c20 */ /* 0x000fe20008410000 */
[----:B------:R-:W-:-:S03]  /*3fd0*/  HADD2.F32 R155, -RZ, R251.H1_H1 ;  /* 0x300000fbff9b7230 */ /* 0x000fc60000004100 */
[-C--:B-----5:R-:W-:Y:S02]  /*3fe0*/  FFMA.FTZ R63, R151, R170.reuse, R63 ;  /* 0x000000aa973f7223 */ /* 0x0a0fe4000001003f */
[----:B------:R-:W-:-:S07]  /*3ff0*/  FMUL.FTZ R155, R155, R170 ;  /* 0x000000aa9b9b7220 */ /* 0x000fce0000410000 */
.L_x_13260:
[----:B-----5:R1:W-:Y:S01]  /*4000*/  STL.64 [R1], R2 ;  /* 0x0000000201007387 */ /* 0x0203e20000100a00 */
[----:B0-----:R-:W-:Y:S01]  /*4010*/  @P1 IADD3 R170, PT, PT, R168, 0x100, RZ ;  /* 0x00000100a8aa1810 */ /* 0x001fe20007ffe0ff */
[----:B------:R-:W0:Y:S01]  /*4020*/  @UP3 LDCU.64 UR32, c[0x0][0x468] ;  /* 0x00008d00ff2037ac */ /* 0x000e220008000a00 */
[----:B-1----:R-:W1:Y:S03]  /*4030*/  @P1 LDC.64 R2, c[0x0][0x478] ;  /* 0x00011e00ff021b82 */ /* 0x002e660000000a00 */
[----:B-1----:R-:W-:Y:S02]  /*4040*/  @P1 IMAD.WIDE.U32 R170, R170, 0x10, R2 ;  /* 0x00000010aaaa1825 */ /* 0x002fe400078e0002 */
[----:B------:R1:W5:Y:S04]  /*4050*/  LDL.LU.64 R2, [R1] ;  /* 0x0000000001027983 */ /* 0x0003680000300a00 */
[----:B------:R2:W-:Y:S02]  /*4060*/  @P1 STG.E.128 desc[UR18][R170.64], R156 ;  /* 0x0000009caa001986 */ /* 0x0005e4000c101d12 */
[----:B--2---:R-:W-:Y:S01]  /*4070*/  @P2 IADD3 R170, PT, PT, R169, 0x100, RZ ;  /* 0x00000100a9aa2810 */ /* 0x004fe20007ffe0ff */
[----:B------:R-:W-:-:S05]  /*4080*/  HFMA2 R171, -RZ, RZ, 0, 9.5367431640625e-07 ;  /* 0x00000010ffab7431 */ /* 0x000fca00000001ff */
[----:B0-----:R-:W-:-:S05]  /*4090*/  @P2 IMAD.WIDE.U32 R170, R170, R171, UR32 ;  /* 0x00000020aaaa2e25 */ /* 0x001fca000f8e00ab */
[----:B------:R1:W-:Y:S01]  /*40a0*/  @P2 STG.E.128 desc[UR18][R170.64], R152 ;  /* 0x00000098aa002986 */ /* 0x0003e2000c101d12 */
[----:B------:R-:W-:Y:S05]  /*40b0*/  BRA.U !UP3, `(.L_x_13268) ;  /* 0x000000010b107547 */ /* 0x000fea000b800000 */
[----:B------:R-:W0:Y:S01]  /*40c0*/  LDC.64 R150, c[0x0][0x390] ;  /* 0x0000e400ff967b82 */ /* 0x000e220000000a00 */
[----:B------:R-:W-:-:S05]  /*40d0*/  IADD3 R148, PT, PT, R169, 0x200, RZ ;  /* 0x00000200a9947810 */ /* 0x000fca0007ffe0ff */
[----:B0-----:R-:W-:-:S06]  /*40e0*/  IMAD.WIDE.U32 R148, R148, 0x10, R150 ;  /* 0x0000001094947825 */ /* 0x001fcc00078e0096 */
[----:B------:R-:W5:Y:S02]  /*40f0*/  LDG.E.128 R148, desc[UR18][R148.64] ;  /* 0x0000001294947981 */ /* 0x000f64000c1e1d00 */
.L_x_13268:
[----:B------:R-:W-:Y:S05]  /*4100*/  @!P0 BRA `(.L_x_13269) ;  /* 0x0000000400548947 */ /* 0x000fea0003800000 */
[----:B------:R-:W-:Y:S05]  /*4110*/  @!P1 BRA `(.L_x_13270) ;  /* 0x0000000000a89947 */ /* 0x000fea0003800000 */
[----:B------:R-:W-:Y:S01]  /*4120*/  PLOP3.LUT P3, PT, PT, PT, UP2, 0x80, 0x8 ;  /* 0x000000000008781c */ /* 0x000fe20003f6f028 */
[----:B------:R-:W1:Y:S01]  /*4130*/  @UP3 LDCU UR9, c[0x0][0x40c] ;  /* 0x00008180ff0937ac */ /* 0x000e620008000800 */
[----:B------:R-:W-:Y:S02]  /*4140*/  MOV R157, UR11 ;  /* 0x0000000b009d7c02 */ /* 0x000fe40008000f00 */
[----:B------:R-:W-:Y:S01]  /*4150*/  MOV R156, R124 ;  /* 0x0000007c009c7202 */ /* 0x000fe20000000f00 */
[----:B------:R-:W0:Y:S08]  /*4160*/  @UP3 LDCU UR10, c[0x0][0x40c] ;  /* 0x00008180ff0a37ac */ /* 0x000e300008000800 */
[-C--:B------:R-:W-:Y:S01]  /*4170*/  @P3 FFMA.FTZ R158, R164, R157.reuse, UR16 ;  /* 0x00000010a49e3e23 */ /* 0x080fe2000801009d */
[----:B------:R-:W-:-:S03]  /*4180*/  @P3 FFMA.FTZ R157, R184, R157, UR16 ;  /* 0x00000010b89d3e23 */ /* 0x000fc6000801009d */
[----:B------:R-:W-:-:S04]  /*4190*/  @P3 FADD.FTZ R158, R196, -R158 ;  /* 0x8000009ec49e3221 */ /* 0x000fc80000010000 */
[----:B------:R-:W-:Y:S01]  /*41a0*/  @P3 FFMA.FTZ R156, R158, UR30, R124 ;  /* 0x0000001e9e9c3c23 */ /* 0x000fe2000801007c */
[----:B------:R-:W-:Y:S01]  /*41b0*/  @P3 FADD.FTZ R158, R165, -R157 ;  /* 0x8000009da59e3221 */ /* 0x000fe20000010000 */
[----:B------:R-:W-:Y:S02]  /*41c0*/  MOV R157, R125 ;  /* 0x0000007d009d7202 */ /* 0x000fe40000000f00 */
[----:B-1----:R-:W-:Y:S01]  /*41d0*/  @P2 FMUL.FTZ R170, R156, UR9 ;  /* 0x000000099caa2c20 */ /* 0x002fe20008410000 */
[----:B------:R-:W-:Y:S01]  /*41e0*/  @P3 FFMA.FTZ R157, R158, UR30, R125 ;  /* 0x0000001e9e9d3c23 */ /* 0x000fe2000801007d */
[----:B------:R-:W-:Y:S01]  /*41f0*/  MOV R158, UR11 ;  /* 0x0000000b009e7c02 */ /* 0x000fe20008000f00 */
[----:B------:R-:W1:Y:S01]  /*4200*/  @UP3 LDCU UR9, c[0x0][0x40c] ;  /* 0x00008180ff0937ac */ /* 0x000e620008000800 */
[----:B-----5:R-:W-:-:S03]  /*4210*/  @P2 FFMA.FTZ R56, R148, R170, R56 ;  /* 0x000000aa94382223 */ /* 0x020fc60000010038 */
[----:B------:R-:W-:-:S04]  /*4220*/  @P3 FFMA.FTZ R158, R166, R158, UR16 ;  /* 0x00000010a69e3e23 */ /* 0x000fc8000801009e */
[----:B------:R-:W-:Y:S01]  /*4230*/  @P3 FADD.FTZ R159, R198, -R158 ;  /* 0x8000009ec69f3221 */ /* 0x000fe20000010000 */
[----:B------:R-:W-:-:S03]  /*4240*/  MOV R158, R126 ;  /* 0x0000007e009e7202 */ /* 0x000fc60000000f00 */
[----:B------:R-:W-:Y:S01]  /*4250*/  @P3 FFMA.FTZ R158, R159, UR30, R126 ;  /* 0x0000001e9f9e3c23 */ /* 0x000fe2000801007e */
[----:B------:R-:W-:-:S05]  /*4260*/  @P2 HADD2.F32 R159, -RZ, R18.H0_H0 ;  /* 0x20000012ff9f2230 */ /* 0x000fca0000004100 */
[----:B------:R-:W-:Y:S01]  /*4270*/  @P2 FMUL.FTZ R152, R170, R159 ;  /* 0x0000009faa982220 */ /* 0x000fe20000410000 */
[----:B------:R-:W-:Y:S02]  /*4280*/  @P2 HADD2.F32 R159, -RZ, R250.H0_H0 ;  /* 0x200000faff9f2230 */ /* 0x000fe40000004100 */
[----:B0-----:R-:W-:Y:S01]  /*4290*/  @P2 FMUL.FTZ R170, R157, UR10 ;  /* 0x0000000a9daa2c20 */ /* 0x001fe20008410000 */
[----:B-1----:R-:W-:-:S03]  /*42a0*/  @P2 FMUL.FTZ R171, R158, UR9 ;  /* 0x000000099eab2c20 */ /* 0x002fc60008410000 */
        /* <DEDUP_REMOVED lines=17> */
.L_x_13270:
[----:B------:R-:W-:Y:S01]  /*43c0*/  PLOP3.LUT P3, PT, PT, PT, UP2, 0x80, 0x8 ;  /* 0x000000000008781c */ /* 0x000fe20003f6f028 */
[----:B------:R-:W0:Y:S01]  /*43d0*/  @UP3 LDCU UR9, c[0x0][0x40c] ;  /* 0x00008180ff0937ac */ /* 0x000e220008000800 */
[----:B-1----:R-:W-:Y:S02]  /*43e0*/  MOV R170, UR11 ;  /* 0x0000000b00aa7c02 */ /* 0x002fe40008000f00 */
[----:B------:R-:W-:-:S09]  /*43f0*/  MOV R171, R124 ;  /* 0x0000007c00ab7202 */ /* 0x000fd20000000f00 */
[----:B------:R-:W-:-:S04]  /*4400*/  @P3 FFMA.FTZ R170, R164, R170, UR16 ;  /* 0x00000010a4aa3e23 */ /* 0x000fc800080100aa */
[----:B------:R-:W-:-:S04]  /*4410*/  @P3 FADD.FTZ R170, R196, -R170 ;  /* 0x800000aac4aa3221 */ /* 0x000fc80000010000 */
[----:B------:R-:W-:-:S04]  /*4420*/  @P3 FFMA.FTZ R171, R170, UR30, R124 ;  /* 0x0000001eaaab3c23 */ /* 0x000fc8000801007c */
[----:B0-----:R-:W-:Y:S01]  /*4430*/  @P2 FMUL.FTZ R170, R171, UR9 ;  /* 0x00000009abaa2c20 */ /* 0x001fe20008410000 */
[----:B------:R-:W-:Y:S01]  /*4440*/  @P2 HADD2.F32 R171, -RZ, R18.H0_H0 ;  /* 0x20000012ffab2230 */ /* 0x000fe20000004100 */
[----:B------:R-:W0:Y:S02]  /*4450*/  @UP3 LDCU UR9, c[0x0][0x40c] ;  /* 0x00008180ff0937ac */ /* 0x000e240008000800 */
[-C--:B-----5:R-:W-:Y:S02]  /*4460*/  @P2 FFMA.FTZ R56, R148, R170.reuse, R56 ;  /* 0x000000aa94382223 */ /* 0x0a0fe40000010038 */
        /* <DEDUP_REMOVED lines=31> */
.L_x_13269:
        /* <DEDUP_REMOVED lines=23> */
[----:B-1----:R-:W-:Y:S02]  /*47d0*/  MOV R152, UR11 ;  /* 0x0000000b00987c02 */ /* 0x002fe40008000f00 */
        /* <DEDUP_REMOVED lines=9> */
.L_x_13273:
[----:B------:R-:W-:Y:S05]  /*4870*/  BRA.U !UP3, `(.L_x_13274) ;  /* 0x000000010b287547 */ /* 0x000fea000b800000 */
        /* <DEDUP_REMOVED lines=10> */
.L_x_13274:
        /* <DEDUP_REMOVED lines=11> */
.L_x_13275:
[----:B------:R-:W-:Y:S05]  /*49d0*/  BRA.U !UP3, `(.L_x_13271) ;  /* 0x000000010bc47547 */ /* 0x000fea000b800000 */
[----:B-1----:R-:W-:Y:S02]  /*49e0*/  HADD2.F32 R155, -RZ, R250.H1_H1 ;  /* 0x300000faff9b7230 */ /* 0x002fe40000004100 */
[----:B------:R-:W-:-:S04]  /*49f0*/  FMUL.FTZ R170, R159, UR17 ;  /* 0x000000119faa7c20 */ /* 0x000fc80008410000 */
[-C--:B-----5:R-:W-:Y:S01]  /*4a00*/  FFMA.FTZ R59, R151, R170.reuse, R59 ;  /* 0x000000aa973b7223 */ /* 0x0a0fe2000001003b */
[----:B------:R-:W-:Y:S01]  /*4a10*/  FMUL.FTZ R155, R155, R170 ;  /* 0x000000aa9b9b7220 */ /* 0x000fe20000410000 */
[----:B------:R-:W-:Y:S06]  /*4a20*/  BRA `(.L_x_13271) ;  /* 0x0000000000b07947 */ /* 0x000fec0003800000 */
.L_x_13272:
[----:B------:R-:W-:Y:S05]  /*4a30*/  BRA.U !UP3, `(.L_x_13276) ;  /* 0x000000010b287547 */ /* 0x000fea000b800000 */
[----:B-1----:R-:W-:Y:S02]  /*4a40*/  MOV R152, UR11 ;  /* 0x0000000b00987c02 */ /* 0x002fe40008000f00 */
        /* <DEDUP_REMOVED lines=9> */
.L_x_13276:
        /* <DEDUP_REMOVED lines=11> */
.L_x_13277:
        /* <DEDUP_REMOVED lines=11> */
.L_x_13278:
[----:B------:R-:W-:Y:S05]  /*4c40*/  BRA.U !UP3, `(.L_x_13271) ;  /* 0x000000010b287547 */ /* 0x000fea000b800000 */
[----:B-1----:R-:W-:Y:S02]  /*4c50*/  MOV R155, UR11 ;  /* 0x0000000b009b7c02 */ /* 0x002fe40008000f00 */
        /* <DEDUP_REMOVED lines=9> */
.L_x_13271:
[----:B-----5:R0:W-:Y:S01]  /*4cf0*/  STL.64 [R1], R2 ;  /* 0x0000000201007387 */ /* 0x0201e20000100a00 */
[----:B-1----:R-:W-:Y:S01]  /*4d00*/  @P1 IADD3 R170, PT, PT, R168, 0x200, RZ ;  /* 0x00000200a8aa1810 */ /* 0x002fe20007ffe0ff */
[----:B------:R-:W1:Y:S01]  /*4d10*/  @UP3 LDCU.64 UR32, c[0x0][0x468] ;  /* 0x00008d00ff2037ac */ /* 0x000e620008000a00 */
[----:B0-----:R-:W0:Y:S03]  /*4d20*/  @P1 LDC.64 R2, c[0x0][0x478] ;  /* 0x00011e00ff021b82 */ /* 0x001e260000000a00 */
[----:B0-----:R-:W-:Y:S02]  /*4d30*/  @P1 IMAD.WIDE.U32 R170, R170, 0x10, R2 ;  /* 0x00000010aaaa1825 */ /* 0x001fe400078e0002 */
[----:B------:R0:W5:Y:S04]  /*4d40*/  LDL.LU.64 R2, [R1] ;  /* 0x0000000001027983 */ /* 0x0001680000300a00 */
[----:B------:R2:W-:Y:S02]  /*4d50*/  @P1 STG.E.128 desc[UR18][R170.64], R156 ;  /* 0x0000009caa001986 */ /* 0x0005e4000c101d12 */
[----:B--2---:R-:W-:Y:S01]  /*4d60*/  @P2 IADD3 R170, PT, PT, R169, 0x200, RZ ;  /* 0x00000200a9aa2810 */ /* 0x004fe20007ffe0ff */
[----:B------:R-:W-:-:S05]  /*4d70*/  HFMA2 R171, -RZ, RZ, 0, 9.5367431640625e-07 ;  /* 0x00000010ffab7431 */ /* 0x000fca00000001ff */
[----:B-1----:R-:W-:-:S05]  /*4d80*/  @P2 IMAD.WIDE.U32 R170, R170, R171, UR32 ;  /* 0x00000020aaaa2e25 */ /* 0x002fca000f8e00ab */
[----:B------:R0:W-:Y:S01]  /*4d90*/  @P2 STG.E.128 desc[UR18][R170.64], R152 ;  /* 0x00000098aa002986 */ /* 0x0001e2000c101d12 */
[----:B------:R-:W-:Y:S05]  /*4da0*/  BRA.U !UP3, `(.L_x_13279) ;  /* 0x000000010b107547 */ /* 0x000fea000b800000 */
[----:B------:R-:W1:Y:S01]  /*4db0*/  LDC.64 R150, c[0x0][0x390] ;  /* 0x0000e400ff967b82 */ /* 0x000e620000000a00 */
[----:B------:R-:W-:-:S05]  /*4dc0*/  IADD3 R148, PT, PT, R169, 0x300, RZ ;  /* 0x00000300a9947810 */ /* 0x000fca0007ffe0ff */
[----:B-1----:R-:W-:-:S06]  /*4dd0*/  IMAD.WIDE.U32 R148, R148, 0x10, R150 ;  /* 0x0000001094947825 */ /* 0x002fcc00078e0096 */
[----:B------:R-:W5:Y:S02]  /*4de0*/  LDG.E.128 R148, desc[UR18][R148.64] ;  /* 0x0000001294947981 */ /* 0x000f64000c1e1d00 */
.L_x_13279:
[----:B------:R-:W-:Y:S05]  /*4df0*/  @!P0 BRA `(.L_x_13280) ;  /* 0x0000000400588947 */ /* 0x000fea0003800000 */
[----:B------:R-:W-:Y:S05]  /*4e00*/  @!P1 BRA `(.L_x_13281) ;  /* 0x0000000000ac9947 */ /* 0x000fea0003800000 */
[----:B------:R-:W-:Y:S01]  /*4e10*/  PLOP3.LUT P3, PT, PT, PT, UP2, 0x80, 0x8 ;  /* 0x000000000008781c */ /* 0x000fe20003f6f028 */
[----:B------:R-:W0:Y:S01]  /*4e20*/  @UP3 LDCU UR9, c[0x0][0x40c] ;  /* 0x00008180ff0937ac */ /* 0x000e220008000800 */
[----:B------:R-:W-:Y:S02]  /*4e30*/  MOV R158, UR11 ;  /* 0x0000000b009e7c02 */ /* 0x000fe40008000f00 */
[----:B------:R-:W-:Y:S01]  /*4e40*/  MOV R157, UR11 ;  /* 0x0000000b009d7c02 */ /* 0x000fe20008000f00 */
[----:B------:R-:W1:Y:S01]  /*4e50*/  @UP3 LDCU UR10, c[0x0][0x40c] ;  /* 0x00008180ff0a37ac */ /* 0x000e620008000800 */
[----:B------:R-:W-:-:S07]  /*4e60*/  MOV R156, R128 ;  /* 0x00000080009c7202 */ /* 0x000fce0000000f00 */
[----:B------:R-:W-:Y:S01]  /*4e70*/  @P3 FFMA.FTZ R158, R209, R158, UR16 ;  /* 0x00000010d19e3e23 */ /* 0x000fe2000801009e */
        /* <DEDUP_REMOVED lines=36> */
.L_x_13281:
[----:B------:R-:W-:Y:S01]  /*50c0*/  PLOP3.LUT P3, PT, PT, PT, UP2, 0x80, 0x8 ;  /* 0x000000000008781c */ /* 0x000fe20003f6f028 */
[----:B------:R-:W1:Y:S01]  /*50d0*/  @UP3 LDCU UR9, c[0x0][0x40c] ;  /* 0x00008180ff0937ac */ /* 0x000e620008000800 */
[----:B0-----:R-:W-:Y:S02]  /*50e0*/  MOV R170, UR11 ;  /* 0x0000000b00aa7c02 */ /* 0x001fe40008000f00 */
[----:B------:R-:W-:-:S09]  /*50f0*/  MOV R171, R128 ;  /* 0x0000008000ab7202 */ /* 0x000fd20000000f00 */
[----:B------:R-:W-:-:S04]  /*5100*/  @P3 FFMA.FTZ R170, R209, R170, UR16 ;  /* 0x00000010d1aa3e23 */ /* 0x000fc800080100aa */
[----:B------:R-:W-:-:S04]  /*5110*/  @P3 FADD.FTZ R170, R200, -R170 ;  /* 0x800000aac8aa3221 */ /* 0x000fc80000010000 */
[----:B------:R-:W-:-:S04]  /*5120*/  @P3 FFMA.FTZ R171, R170, UR30, R128 ;  /* 0x0000001eaaab3c23 */ /* 0x000fc80008010080 */
[----:B-1----:R-:W-:Y:S01]  /*5130*/  @P2 FMUL.FTZ R170, R171, UR9 ;  /* 0x00000009abaa2c20 */ /* 0x002fe20008410000 */
        /* <DEDUP_REMOVED lines=34> */
.L_x_13280:
        /* <DEDUP_REMOVED lines=33> */
.L_x_13284:
        /* <DEDUP_REMOVED lines=11> */
.L_x_13285:
        /* <DEDUP_REMOVED lines=11> */
.L_x_13286:
[----:B------:R-:W-:Y:S05]  /*56d0*/  BRA.U !UP3, `(.L_x_13282) ;  /* 0x000000010bc47547 */ /* 0x000fea000b800000 */
[----:B0-----:R-:W-:Y:S02]  /*56e0*/  HADD2.F32 R155, -RZ, R249.H1_H1 ;  /* 0x300000f9ff9b7230 */ /* 0x001fe40000004100 */
[----:B------:R-:W-:-:S04]  /*56f0*/  FMUL.FTZ R170, R159, UR17 ;  /* 0x000000119faa7c20 */ /* 0x000fc80008410000 */
[-C--:B-----5:R-:W-:Y:S01]  /*5700*/  FFMA.FTZ R55, R151, R170.reuse, R55 ;  /* 0x000000aa97377223 */ /* 0x0a0fe20000010037 */
[----:B------:R-:W-:Y:S01]  /*5710*/  FMUL.FTZ R155, R155, R170 ;  /* 0x000000aa9b9b7220 */ /* 0x000fe20000410000 */
[----:B------:R-:W-:Y:S06]  /*5720*/  BRA `(.L_x_13282) ;  /* 0x0000000000b07947 */ /* 0x000fec0003800000 */
.L_x_13283:
        /* <DEDUP_REMOVED lines=11> */
.L_x_13287:
        /* <DEDUP_REMOVED lines=11> */
.L_x_13288:
        /* <DEDUP_REMOVED lines=11> */
.L_x_13289:
        /* <DEDUP_REMOVED lines=11> */
.L_x_13282:
        /* <DEDUP_REMOVED lines=16> */
.L_x_13290:
        /* <DEDUP_REMOVED lines=44> */
.L_x_13292:
        /* <DEDUP_REMOVED lines=42> */
.L_x_13291:
        /* <DEDUP_REMOVED lines=33> */
.L_x_13295:
        /* <DEDUP_REMOVED lines=11> */
.L_x_13296:
        /* <DEDUP_REMOVED lines=11> */
.L_x_13297:
[----:B------:R-:W-:Y:S05]  /*63c0*/  BRA.U !UP3, `(.L_x_13293) ;  /* 0x000000010bc47547 */ /* 0x000fea000b800000 */
[----:B-1----:R-:W-:Y:S02]  /*63d0*/  HADD2.F32 R155, -RZ, R248.H1_H1 ;  /* 0x300000f8ff9b7230 */ /* 0x002fe40000004100 */
[----:B------:R-:W-:-:S04]  /*63e0*/  FMUL.FTZ R170, R159, UR17 ;  /* 0x000000119faa7c20 */ /* 0x000fc80008410000 */
[-C--:B-----5:R-:W-:Y:S01]  /*63f0*/  FFMA.FTZ R51, R151, R170.reuse, R51 ;  /* 0x000000aa97337223 */ /* 0x0a0fe20000010033 */
[----:B------:R-:W-:Y:S01]  /*6400*/  FMUL.FTZ R155, R155, R170 ;  /* 0x000000aa9b9b7220 */ /* 0x000fe20000410000 */
[----:B------:R-:W-:Y:S06]  /*6410*/  BRA `(.L_x_13293) ;  /* 0x0000000000b07947 */ /* 0x000fec0003800000 */
.L_x_13294:
        /* <DEDUP_REMOVED lines=11> */
.L_x_13298:
        /* <DEDUP_REMOVED lines=11> */
.L_x_13299:
        /* <DEDUP_REMOVED lines=11> */
.L_x_13300:
        /* <DEDUP_REMOVED lines=11> */
.L_x_13293:
        /* <DEDUP_REMOVED lines=16> */
.L_x_13301:
[----:B------:R-:W-:Y:S05]  /*67e0*/  @!P0 BRA `(.L_x_13302) ;  /* 0x0000000400548947 */ /* 0x000fea0003800000 */
[----:B------:R-:W-:Y:S05]  /*67f0*/  @!P1 BRA `(.L_x_13303) ;  /* 0x0000000000a89947 */ /* 0x000fea0003800000 */
[----:B------:R-:W-:Y:S01]  /*6800*/  PLOP3.LUT P3, PT, PT, PT, UP2, 0x80, 0x8 ;  /* 0x000000000008781c */ /* 0x000fe20003f6f028 */
[----:B------:R-:W0:Y:S01]  /*6810*/  @UP3 LDCU UR9, c[0x0][0x40c] ;  /* 0x00008180ff0937ac */ /* 0x000e220008000800 */
[----:B------:R-:W-:Y:S02]  /*6820*/  MOV R157, UR11 ;  /* 0x0000000b009d7c02 */ /* 0x000fe40008000f00 */
[----:B------:R-:W-:Y:S01]  /*6830*/  MOV R156, R136 ;  /* 0x00000088009c7202 */ /* 0x000fe20000000f00 */
        /* <DEDUP_REMOVED lines=38> */
.L_x_13303:
        /* <DEDUP_REMOVED lines=42> */
.L_x_13302:
        /* <DEDUP_REMOVED lines=33> */
.L_x_13306:
        /* <DEDUP_REMOVED lines=11> */
.L_x_13307:
        /* <DEDUP_REMOVED lines=11> */
.L_x_13308:
[----:B------:R-:W-:Y:S05]  /*70b0*/  BRA.U !UP3, `(.L_x_13304) ;  /* 0x000000010bc47547 */ /* 0x000fea000b800000 */
[----:B0-----:R-:W-:Y:S02]  /*70c0*/  HADD2.F32 R155, -RZ, R247.H1_H1 ;  /* 0x300000f7ff9b7230 */ /* 0x001fe40000004100 */
[----:B------:R-:W-:-:S04]  /*70d0*/  FMUL.FTZ R170, R159, UR17 ;  /* 0x000000119faa7c20 */ /* 0x000fc80008410000 */
[-C--:B-----5:R-:W-:Y:S01]  /*70e0*/  FFMA.FTZ R47, R151, R170.reuse, R47 ;  /* 0x000000aa972f7223 */ /* 0x0a0fe2000001002f */
[----:B------:R-:W-:Y:S01]  /*70f0*/  FMUL.FTZ R155, R155, R170 ;  /* 0x000000aa9b9b7220 */ /* 0x000fe20000410000 */
[----:B------:R-:W-:Y:S06]  /*7100*/  BRA `(.L_x_13304) ;  /* 0x0000000000b07947 */ /* 0x000fec0003800000 */
.L_x_13305:
        /* <DEDUP_REMOVED lines=11> */
.L_x_13309:
        /* <DEDUP_REMOVED lines=11> */
.L_x_13310:
        /* <DEDUP_REMOVED lines=11> */
.L_x_13311:
        /* <DEDUP_REMOVED lines=11> */
.L_x_13304:
        /* <DEDUP_REMOVED lines=16> */
.L_x_13312:
        /* <DEDUP_REMOVED lines=44> */
.L_x_13314:
        /* <DEDUP_REMOVED lines=26> */
[----:B------:R-:W-:Y:S01]  /*7930*/  @P3 FFMA.FTZ R170, R171, UR30, R142 ;  /* 0x0000001eabaa3c23 */ /* 0x000fe2000801008e */
[----:B------:R-:W-:-:S03]  /*7940*/  @P2 HADD2.F32 R171, -RZ, R11.H0_H0 ;  /* 0x2000000bffab2230 */ /* 0x000fc60000004100 */
[----:B0-----:R-:W-:-:S04]  /*7950*/  @P2 FMUL.FTZ R170, R170, UR9 ;  /* 0x00000009aaaa2c20 */ /* 0x001fc80008410000 */
[-C--:B------:R-:W-:Y:S01]  /*7960*/  @P2 FMUL.FTZ R154, R171, R170.reuse ;  /* 0x000000aaab9a2220 */ /* 0x080fe20000410000 */
[----:B------:R-:W-:Y:S01]  /*7970*/  @P2 FFMA.FTZ R42, R150, R170, R42 ;  /* 0x000000aa962a2223 */ /* 0x000fe2000001002a */
        /* <DEDUP_REMOVED lines=11> */
.L_x_13313:
        /* <DEDUP_REMOVED lines=33> */
.L_x_13317:
        /* <DEDUP_REMOVED lines=11> */
.L_x_13318:
        /* <DEDUP_REMOVED lines=11> */
.L_x_13319:
[----:B------:R-:W-:Y:S05]  /*7da0*/  BRA.U !UP3, `(.L_x_13315) ;  /* 0x000000010bc47547 */ /* 0x000fea000b800000 */
[----:B-1----:R-:W-:Y:S02]  /*7db0*/  HADD2.F32 R155, -RZ, R246.H1_H1 ;  /* 0x300000f6ff9b7230 */ /* 0x002fe40000004100 */
[----:B------:R-:W-:-:S04]  /*7dc0*/  FMUL.FTZ R170, R159, UR17 ;  /* 0x000000119faa7c20 */ /* 0x000fc80008410000 */
[-C--:B-----5:R-:W-:Y:S01]  /*7dd0*/  FFMA.FTZ R43, R151, R170.reuse, R43 ;  /* 0x000000aa972b7223 */ /* 0x0a0fe2000001002b */
[----:B------:R-:W-:Y:S01]  /*7de0*/  FMUL.FTZ R155, R155, R170 ;  /* 0x000000aa9b9b7220 */ /* 0x000fe20000410000 */
[----:B------:R-:W-:Y:S06]  /*7df0*/  BRA `(.L_x_13315) ;  /* 0x0000000000b07947 */ /* 0x000fec0003800000 */
.L_x_13316:
        /* <DEDUP_REMOVED lines=11> */
.L_x_13320:
        /* <DEDUP_REMOVED lines=11> */
.L_x_13321:
        /* <DEDUP_REMOVED lines=11> */
.L_x_13322:
        /* <DEDUP_REMOVED lines=11> */
.L_x_13315:
[----:B-----5:R0:W-:Y:S01]  /*80c0*/  STL.64 [R1], R2 ;  /* 0x0000000201007387 */ /* 0x0201e20000100a00 */
[----:B-1----:R-:W-:Y:S01]  /*80d0*/  @P1 IADD3 R170, PT, PT, R168, 0x600, RZ ;  /* 0x00000600a8aa1810 */ /* 0x002fe20007ffe0ff */
[----:B------:R-:W1:Y:S01]  /*80e0*/  @UP3 LDCU.64 UR32, c[0x0][0x468] ;  /* 0x00008d00ff2037ac */ /* 0x000e620008000a00 */
[----:B0-----:R-:W0:Y:S03]  /*80f0*/  @P1 LDC.64 R2, c[0x0][0x478] ;  /* 0x00011e00ff021b82 */ /* 0x001e260000000a00 */
[----:B0-----:R-:W-:Y:S02]  /*8100*/  @P1 IMAD.WIDE.U32 R170, R170, 0x10, R2 ;  /* 0x00000010aaaa1825 */ /* 0x001fe400078e0002 */
[----:B------:R0:W5:Y:S04]  /*8110*/  LDL.LU.64 R2, [R1] ;  /* 0x0000000001027983 */ /* 0x0001680000300a00 */
[----:B------:R2:W-:Y:S02]  /*8120*/  @P1 STG.E.128 desc[UR18][R170.64], R156 ;  /* 0x0000009caa001986 */ /* 0x0005e4000c101d12 */
[C---:B--2---:R-:W-:Y:S01]  /*8130*/  @P2 IADD3 R170, PT, PT, R169.reuse, 0x600, RZ ;  /* 0x00000600a9aa2810 */ /* 0x044fe20007ffe0ff */
[----:B------:R-:W-:Y:S01]  /*8140*/  HFMA2 R171, -RZ, RZ, 0, 9.5367431640625e-07 ;  /* 0x00000010ffab7431 */ /* 0x000fe200000001ff */
[----:B------:R-:W-:-:S04]  /*8150*/  IADD3 R169, PT, PT, R169, 0x700, RZ ;  /* 0x00000700a9a97810 */ /* 0x000fc80007ffe0ff */
[----:B-1----:R-:W-:-:S05]  /*8160*/  @P2 IMAD.WIDE.U32 R170, R170, R171, UR32 ;  /* 0x00000020aaaa2e25 */ /* 0x002fca000f8e00ab */
[----:B------:R0:W-:Y:S01]  /*8170*/  @P2 STG.E.128 desc[UR18][R170.64], R152 ;  /* 0x00000098aa002986 */ /* 0x0001e2000c101d12 */
[----:B------:R-:W-:Y:S05]  /*8180*/  BRA.U !UP3, `(.L_x_13323) ;  /* 0x000000010b0c7547 */ /* 0x000fea000b800000 */
[----:B------:R-:W1:Y:S02]  /*8190*/  LDC.64 R148, c[0x0][0x390] ;  /* 0x0000e400ff947b82 */ /* 0x000e640000000a00 */
[----:B-1----:R-:W-:-:S06]  /*81a0*/  IMAD.WIDE.U32 R148, R169, 0x10, R148 ;  /* 0x00000010a9947825 */ /* 0x002fcc00078e0094 */
[----:B------:R-:W5:Y:S02]  /*81b0*/  LDG.E.128 R148, desc[UR18][R148.64] ;  /* 0x0000001294947981 */ /* 0x000f64000c1e1d00 */
.L_x_13323:
[----:B------:R-:W-:Y:S05]  /*81c0*/  @!P0 BRA `(.L_x_13324) ;  /* 0x0000000400588947 */ /* 0x000fea0003800000 */
[----:B------:R-:W-:Y:S05]  /*81d0*/  @!P1 BRA `(.L_x_13325) ;  /* 0x0000000000ac9947 */ /* 0x000fea0003800000 */
[----:B------:R-:W-:Y:S01]  /*81e0*/  PLOP3.LUT P0, PT, PT, PT, UP2, 0x80, 0x8 ;  /* 0x000000000008781c */ /* 0x000fe20003f0f028 */
[----:B------:R-:W1:Y:S01]  /*81f0*/  @UP3 LDCU UR9, c[0x0][0x40c] ;  /* 0x00008180ff0937ac */ /* 0x000e620008000800 */
[----:B------:R-:W-:Y:S01]  /*8200*/  MOV R158, UR11 ;  /* 0x0000000b009e7c02 */ /* 0x000fe20008000f00 */
[----:B0-----:R-:W-:Y:S01]  /*8210*/  @P2 HADD2.F32 R171, -RZ, R9.H0_H0 ;  /* 0x20000009ffab2230 */ /* 0x001fe20000004100 */
[----:B------:R-:W-:Y:S01]  /*8220*/  MOV R157, UR11 ;  /* 0x0000000b009d7c02 */ /* 0x000fe20008000f00 */
[----:B------:R-:W0:Y:S01]  /*8230*/  @UP3 LDCU UR10, c[0x0][0x40c] ;  /* 0x00008180ff0a37ac */ /* 0x000e220008000800 */
[----:B------:R-:W-:-:S07]  /*8240*/  MOV R156, R144 ;  /* 0x00000090009c7202 */ /* 0x000fce0000000f00 */
[----:B------:R-:W-:Y:S01]  /*8250*/  @P0 FFMA.FTZ R158, R241, R158, UR16 ;  /* 0x00000010f19e0e23 */ /* 0x000fe2000801009e */
        /* <DEDUP_REMOVED lines=17> */
[----:B0-----:R-:W-:-:S04]  /*8370*/  @P2 FMUL.FTZ R170, R157, UR10 ;  /* 0x0000000a9daa2c20 */ /* 0x001fc80008410000 */
[----:B------:R-:W-:Y:S01]  /*8380*/  @P2 FMUL.FTZ R153, R170, R159 ;  /* 0x0000009faa992220 */ /* 0x000fe20000410000 */
[----:B------:R-:W-:Y:S01]  /*8390*/  @P2 FFMA.FTZ R37, R149, R170, R37 ;  /* 0x000000aa95252223 */ /* 0x000fe20000010025 */
[----:B------:R-:W-:Y:S01]  /*83a0*/  MOV R170, UR11 ;  /* 0x0000000b00aa7c02 */ /* 0x000fe20008000f00 */
[----:B-1----:R-:W-:-:S04]  /*83b0*/  @P2 FMUL.FTZ R159, R158, UR9 ;  /* 0x000000099e9f2c20 */ /* 0x002fc80008410000 */
[----:B------:R-:W-:Y:S01]  /*83c0*/  @P0 FFMA.FTZ R170, R244, R170, UR16 ;  /* 0x00000010f4aa0e23 */ /* 0x000fe200080100aa */
[----:B------:R-:W-:Y:S01]  /*83d0*/  @P2 FMUL.FTZ R154, R159, R171 ;  /* 0x000000ab9f9a2220 */ /* 0x000fe20000410000 */
[----:B------:R-:W-:Y:S02]  /*83e0*/  @P2 FFMA.FTZ R38, R150, R159, R38 ;  /* 0x0000009f96262223 */ /* 0x000fe40000010026 */
[----:B------:R-:W-:Y:S01]  /*83f0*/  @P0 FADD.FTZ R171, R207, -R170 ;  /* 0x800000aacfab0221 */ /* 0x000fe20000010000 */
[----:B------:R-:W-:-:S03]  /*8400*/  MOV R170, R147 ;  /* 0x0000009300aa7202 */ /* 0x000fc60000000f00 */
        /* <DEDUP_REMOVED lines=8> */
.L_x_13325:
        /* <DEDUP_REMOVED lines=42> */
.L_x_13324:
        /* <DEDUP_REMOVED lines=10> */
[----:B------:R-:W-:Y:S01]  /*87d0*/  FADD.FTZ R158, R218, -R158 ;  /* 0x8000009eda9e7221 */ /* 0x000fe20000010000 */
[----:B------:R-:W-:Y:S01]  /*87e0*/  FFMA.FTZ R156, R241, R156, UR16 ;  /* 0x00000010f19c7e23 */ /* 0x000fe2000801009c */
[----:B------:R-:W-:Y:S01]  /*87f0*/  FADD.FTZ R157, R205, -R157 ;  /* 0x8000009dcd9d7221 */ /* 0x000fe20000010000 */
[----:B------:R-:W-:Y:S01]  /*8800*/  FMUL.FTZ R159, R159, UR30 ;  /* 0x0000001e9f9f7c20 */ /* 0x000fe20008410000 */
[----:B------:R-:W-:Y:S01]  /*8810*/  FMUL.FTZ R158, R158, UR30 ;  /* 0x0000001e9e9e7c20 */ /* 0x000fe20008410000 */
[----:B------:R-:W-:Y:S01]  /*8820*/  FADD.FTZ R156, R216, -R156 ;  /* 0x8000009cd89c7221 */ /* 0x000fe20000010000 */
[----:B------:R-:W-:-:S02]  /*8830*/  FMUL.FTZ R157, R157, UR30 ;  /* 0x0000001e9d9d7c20 */ /* 0x000fc40008410000 */
[----:B------:R-:W-:Y:S01]  /*8840*/  FSEL R159, R159, RZ, P0 ;  /* 0x000000ff9f9f7208 */ /* 0x000fe20000000000 */
[----:B------:R-:W-:Y:S01]  /*8850*/  FMUL.FTZ R156, R156, UR30 ;  /* 0x0000001e9c9c7c20 */ /* 0x000fe20008410000 */
        /* <DEDUP_REMOVED lines=13> */
.L_x_13328:
        /* <DEDUP_REMOVED lines=11> */
.L_x_13329:
        /* <DEDUP_REMOVED lines=11> */
.L_x_13330:
[----:B------:R-:W-:Y:S01]  /*8a90*/  FSEL R156, R156, RZ, P0 ;  /* 0x000000ff9c9c7208 */ /* 0x000fe20000000000 */
[----:B------:R-:W-:Y:S06]  /*8aa0*/  BRA.U !UP3, `(.L_x_13326) ;  /* 0x000000010bc47547 */ /* 0x000fec000b800000 */
[----:B0-----:R-:W-:Y:S02]  /*8ab0*/  HADD2.F32 R155, -RZ, R245.H1_H1 ;  /* 0x300000f5ff9b7230 */ /* 0x001fe40000004100 */
[----:B------:R-:W-:-:S04]  /*8ac0*/  FMUL.FTZ R170, R159, UR17 ;  /* 0x000000119faa7c20 */ /* 0x000fc80008410000 */
[-C--:B-----5:R-:W-:Y:S01]  /*8ad0*/  FFMA.FTZ R39, R151, R170.reuse, R39 ;  /* 0x000000aa97277223 */ /* 0x0a0fe20000010027 */
[----:B------:R-:W-:Y:S01]  /*8ae0*/  FMUL.FTZ R155, R155, R170 ;  /* 0x000000aa9b9b7220 */ /* 0x000fe20000410000 */
[----:B------:R-:W-:Y:S06]  /*8af0*/  BRA `(.L_x_13326) ;  /* 0x0000000000b07947 */ /* 0x000fec0003800000 */
.L_x_13327:
[----:B0-----:R-:W-:Y:S01]  /*8b00*/  MOV R170, UR11 ;  /* 0x0000000b00aa7c02 */ /* 0x001fe20008000f00 */
[----:B------:R-:W0:Y:S01]  /*8b10*/  @UP3 LDCU UR9, c[0x0][0x40c] ;  /* 0x00008180ff0937ac */ /* 0x000e220008000800 */
[----:B------:R-:W-:Y:S01]  /*8b20*/  ISETP.LT.AND P0, PT, RZ, UR29, PT ;  /* 0x0000001dff007c0c */ /* 0x000fe2000bf01270 */
[----:B------:R-:W-:Y:S02]  /*8b30*/  @P2 HADD2.F32 R171, -RZ, R245.H1_H1 ;  /* 0x300000f5ffab2230 */ /* 0x000fe40000004100 */
[----:B------:R-:W-:-:S04]  /*8b40*/  FFMA.FTZ R170, R244, R170, UR16 ;  /* 0x00000010f4aa7e23 */ /* 0x000fc800080100aa */
[----:B------:R-:W-:-:S04]  /*8b50*/  FADD.FTZ R170, R207, -R170 ;  /* 0x800000aacfaa7221 */ /* 0x000fc80000010000 */
[----:B------:R-:W-:-:S05]  /*8b60*/  FMUL.FTZ R170, R170, UR30 ;  /* 0x0000001eaaaa7c20 */ /* 0x000fca0008410000 */
[----:B------:R-:W-:-:S05]  /*8b70*/  FSEL R170, R170, RZ, P0 ;  /* 0x000000ffaaaa7208 */ /* 0x000fca0000000000 */
[----:B0-----:R-:W-:-:S04]  /*8b80*/  @P2 FMUL.FTZ R170, R170, UR9 ;  /* 0x00000009aaaa2c20 */ /* 0x001fc80008410000 */
[-C--:B------:R-:W-:Y:S01]  /*8b90*/  @P2 FMUL.FTZ R155, R171, R170.reuse ;  /* 0x000000aaab9b2220 */ /* 0x080fe20000410000 */
[----:B-----5:R-:W-:Y:S01]  /*8ba0*/  @P2 FFMA.FTZ R39, R151, R170, R39 ;  /* 0x000000aa97272223 */ /* 0x020fe20000010027 */
        /* <DEDUP_REMOVED lines=9> */
[-C--:B------:R-:W-:Y:S01]  /*8c40*/  FFMA.FTZ R36, R148, R170.reuse, R36 ;  /* 0x000000aa94247223 */ /* 0x080fe20000010024 */
[----:B------:R-:W-:-:S07]  /*8c50*/  FMUL.FTZ R152, R152, R170 ;  /* 0x000000aa98987220 */ /* 0x000fce0000410000 */
.L_x_13331:
        /* <DEDUP_REMOVED lines=11> */
.L_x_13332:
        /* <DEDUP_REMOVED lines=11> */
.L_x_13326:
        /* <DEDUP_REMOVED lines=9> */
[----:B-1----:R-:W-:-:S05]  /*8e50*/  @P2 IMAD.WIDE.U32 R168, R169, R168, UR10 ;  /* 0x0000000aa9a82e25 */ /* 0x002fca000f8e00a8 */
[----:B------:R2:W-:Y:S01]  /*8e60*/  @P2 STG.E.128 desc[UR18][R168.64], R152 ;  /* 0x00000098a8002986 */ /* 0x0005e2000c101d12 */
[----:B------:R-:W-:Y:S05]  /*8e70*/  BRA.U !UP0, `(.L_x_13333) ;  /* 0xffffff7908207547 */ /* 0x000fea000b83ffff */
.L_x_13242:
[----:B------:R-:W1:Y:S08]  /*8e80*/  S2UR UR9, SR_CTAID.X ;  /* 0x00000000000979c3 */ /* 0x000e700000002500 */
[----:B------:R-:W1:Y:S08]  /*8e90*/  LDC R0, c[0x0][0x388] ;  /* 0x0000e200ff007b82 */ /* 0x000e700000000800 */
[----:B-----5:R-:W3:Y:S08]  /*8ea0*/  LDC.64 R2, c[0x0][0x440] ;  /* 0x00011000ff027b82 */ /* 0x020ef00000000a00 */
        /* <DEDUP_REMOVED lines=8> */
[----:B--2---:R-:W-:-:S05]  /*8f30*/  IMAD.WIDE.U32 R6, R213, 0x10, R6 ;  /* 0x00000010d5067825 */ /* 0x004fca00078e0006 */
        /* <DEDUP_REMOVED lines=23> */
.L_x_13334:
        /* <DEDUP_REMOVED lines=13> */
.L_x_15745:


//--------------------- .text._ZN10layer_norm13ln_bwd_kernelINS_13Kernel_traitsI6__halfffffjLj8192ELj1ELj1ELj8ELj16ENS_18Kernel_traits_baseILj8192ES2_ffffjLj256EEEEELb1ELb0ELb0ELb0EEEvNS_9BwdParamsE --------------------------
	.section	.text._ZN10layer_norm13ln_bwd_kernelINS_13Kernel_traitsI6__halfffffjLj8192ELj1ELj1ELj8ELj16ENS_18Kernel_traits_baseILj8192ES2_ffffjLj256EEEEELb1ELb0ELb0ELb0EEEvNS_9BwdParamsE,"ax",@progbits
	.align	128
        .global         _ZN10layer_norm13ln_bwd_kernelINS_13Kernel_traitsI6__halfffffjLj8192ELj1ELj1ELj8ELj16ENS_18Kernel_traits_baseILj8192ES2_ffffjLj256EEEEELb1ELb0ELb0ELb0EEEvNS_9BwdParamsE
        .type           _ZN10layer_norm13ln_bwd_kernelINS_13Kernel_traitsI6__halfffffjLj8192ELj1ELj1ELj8ELj16ENS_18Kernel_traits_baseILj8192ES2_ffffjLj256EEEEELb1ELb0ELb0ELb0EEEvNS_9BwdParamsE,@function
        .size           _ZN10layer_norm13ln_bwd_kernelINS_13Kernel_traitsI6__halfffffjLj8192ELj1ELj1ELj8ELj16ENS_18Kernel_traits_baseILj8192ES2_ffffjLj256EEEEELb1ELb0ELb0ELb0EEEvNS_9BwdParamsE,(.L_x_15746 - _ZN10layer_norm13ln_bwd_kernelINS_13Kernel_traitsI6__halfffffjLj8192ELj1ELj1ELj8ELj16ENS_18Kernel_traits_baseILj8192ES2_ffffjLj256EEEEELb1ELb0ELb0ELb0EEEvNS_9BwdParamsE)
        .other          _ZN10layer_norm13ln_bwd_kernelINS_13Kernel_traitsI6__halfffffjLj8192ELj1ELj1ELj8ELj16ENS_18Kernel_traits_baseILj8192ES2_ffffjLj256EEEEELb1ELb0ELb0ELb0EEEvNS_9BwdParamsE,@"STO_CUDA_ENTRY STV_DEFAULT"
_ZN10layer_norm13ln_bwd_kernelINS_13Kernel_traitsI6__halfffffjLj8192ELj1ELj1ELj8ELj16ENS_18Kernel_traits_baseILj8192ES2_ffffjLj256EEEEELb1ELb0ELb0ELb0EEEvNS_9BwdParamsE:
.text._ZN10layer_norm13ln_bwd_kernelINS_13Kernel_traitsI6__halfffffjLj8192ELj1ELj1ELj8ELj16ENS_18Kernel_traits_baseILj8192ES2_ffffjLj256EEEEELb1ELb0ELb0ELb0EEEvNS_9BwdParamsE:
        /* <DEDUP_REMOVED lines=23> */
[----:B------:R-:W-:Y:S01]  /*0170*/  @P0 LOP3.LUT R41, R0, 0x100, RZ, 0xfc, !PT ;  /* 0x0000010000290812 */ /* 0x000fe200078efcff */
[----:B------:R-:W3:Y:S01]  /*0180*/  @P6 LDC.64 R4, c[0x0][0x3d0] ;  /* 0x0000f400ff046b82 */ /* 0x000ee20000000a00 */
[----:B--2---:R-:W-:Y:S01]  /*0190*/  UISETP.GE.AND UP0, UPT, UR6, UR7, UPT ;  /* 0x000000070600728c */ /* 0x004fe2000bf06270 */
[----:B------:R-:W-:-:S06]  /*01a0*/  P2R R29, PR, RZ, 0x1 ;  /* 0x00000001ff1d7803 */ /* 0x000fcc0000000000 */
[----:B------:R-:W2:Y:S08]  /*01b0*/  @P5 LDC.64 R20, c[0x0][0x3d0] ;  /* 0x0000f400ff145b82 */ /* 0x000eb00000000a00 */
[----:B------:R-:W4:Y:S01]  /*01c0*/  @P4 LDC.64 R32, c[0x0][0x3d0] ;  /* 0x0000f400ff204b82 */ /* 0x000f220000000a00 */
[C---:B0-----:R-:W-:Y:S01]  /*01d0*/  @P1 IMAD.WIDE.U32 R6, R41.reuse, 0x8, R6 ;  /* 0x0000000829061825 */ /* 0x041fe200078e0006 */
[----:B------:R-:W-:-:S02]  /*01e0*/  @P1 IADD3 R41, PT, PT, R41, 0x100, RZ ;  /* 0x0000010029291810 */ /* 0x000fc40007ffe0ff */
[----:B------:R-:W-:-:S04]  /*01f0*/  ISETP.GE.U32.AND P1, PT, R3, 0x800, PT ;  /* 0x000008000300780c */ /* 0x000fc80003f26070 */
[----:B------:R-:W0:Y:S01]  /*0200*/  @P3 LDC.64 R34, c[0x0][0x3d0] ;  /* 0x0000f400ff223b82 */ /* 0x000e220000000a00 */
[C---:B---3--:R-:W-:Y:S01]  /*0210*/  @P6 IMAD.WIDE.U32 R24, R41.reuse, 0x8, R4 ;  /* 0x0000000829186825 */ /* 0x048fe200078e0004 */
[----:B------:R-:W-:Y:S02]  /*0220*/  @P6 IADD3 R41, PT, PT, R41, 0x100, RZ ;  /* 0x0000010029296810 */ /* 0x000fe40007ffe0ff */
[----:B------:R-:W-:Y:S02]  /*0230*/  ISETP.NE.AND P6, PT, R30, RZ, PT ;  /* 0x000000ff1e00720c */ /* 0x000fe40003fc5270 */
[----:B------:R-:W-:Y:S02]  /*0240*/  CS2R R128, SRZ ;  /* 0x0000000000807805 */ /* 0x000fe4000001ff00 */
[----:B------:R-:W-:Y:S01]  /*0250*/  P2R R201, PR, RZ, 0x2 ;  /* 0x00000002ffc97803 */ /* 0x000fe20000000000 */
[----:B------:R-:W3:Y:S01]  /*0260*/  @P2 LDC.64 R36, c[0x0][0x3d0] ;  /* 0x0000f400ff242b82 */ /* 0x000ee20000000a00 */
[C---:B--2---:R-:W-:Y:S01]  /*0270*/  @P5 IMAD.WIDE.U32 R26, R41.reuse, 0x8, R20 ;  /* 0x00000008291a5825 */ /* 0x044fe200078e0014 */
[----:B------:R-:W-:-:S04]  /*0280*/  @P5 IADD3 R41, PT, PT, R41, 0x100, RZ ;  /* 0x0000010029295810 */ /* 0x000fc80007ffe0ff */
[----:B-1----:R1:W5:Y:S02]  /*0290*/  @P5 LDG.E.64 R12, desc[UR4][R26.64] ;  /* 0x000000041a0c5981 */ /* 0x002364000c1e1b00 */
[----:B------:R-:W2:Y:S01]  /*02a0*/  @P1 LDC.64 R38, c[0x0][0x3d0] ;  /* 0x0000f400ff261b82 */ /* 0x000ea20000000a00 */
[C---:B----4-:R-:W-:Y:S01]  /*02b0*/  @P4 IMAD.WIDE.U32 R32, R41.reuse, 0x8, R32 ;  /* 0x0000000829204825 */ /* 0x050fe200078e0020 */
[----:B------:R-:W-:Y:S01]  /*02c0*/  @P4 IADD3 R41, PT, PT, R41, 0x100, RZ ;  /* 0x0000010029294810 */ /* 0x000fe20007ffe0ff */
[----:B------:R1:W5:Y:S05]  /*02d0*/  @P6 LDG.E.64 R8, desc[UR4][R6.64] ;  /* 0x0000000406086981 */ /* 0x00036a000c1e1b00 */
[----:B------:R-:W4:Y:S01]  /*02e0*/  @P0 LDC.64 R4, c[0x0][0x3d0] ;  /* 0x0000f400ff040b82 */ /* 0x000f220000000a00 */
[C---:B0-----:R-:W-:Y:S01]  /*02f0*/  @P3 IMAD.WIDE.U32 R34, R41.reuse, 0x8, R34 ;  /* 0x0000000829223825 */ /* 0x041fe200078e0022 */
[----:B------:R-:W-:Y:S01]  /*0300*/  @P3 IADD3 R41, PT, PT, R41, 0x100, RZ ;  /* 0x0000010029293810 */ /* 0x000fe20007ffe0ff */
[----:B------:R1:W5:Y:S01]  /*0310*/  @P4 LDG.E.64 R14, desc[UR4][R32.64] ;  /* 0x00000004200e4981 */ /* 0x000362000c1e1b00 */
[----:B------:R-:W-:-:S03]  /*0320*/  ISETP.NE.AND P6, PT, R28, RZ, PT ;  /* 0x000000ff1c00720c */ /* 0x000fc60003fc5270 */
[----:B------:R1:W5:Y:S01]  /*0330*/  @P3 LDG.E.64 R16, desc[UR4][R34.64] ;  /* 0x0000000422103981 */ /* 0x000362000c1e1b00 */
[C---:B---3--:R-:W-:Y:S01]  /*0340*/  @P2 IMAD.WIDE.U32 R36, R41.reuse, 0x8, R36 ;  /* 0x0000000829242825 */ /* 0x048fe200078e0024 */
[----:B------:R-:W-:-:S04]  /*0350*/  @P2 IADD3 R41, PT, PT, R41, 0x100, RZ ;  /* 0x0000010029292810 */ /* 0x000fc80007ffe0ff */
[----:B------:R1:W5:Y:S01]  /*0360*/  @P2 LDG.E.64 R18, desc[UR4][R36.64] ;  /* 0x0000000424122981 */ /* 0x000362000c1e1b00 */
[----:B--2---:R-:W-:-:S03]  /*0370*/  @P1 IMAD.WIDE.U32 R20, R41, 0x8, R38 ;  /* 0x0000000829141825 */ /* 0x004fc600078e0026 */
[----:B------:R1:W5:Y:S04]  /*0380*/  @P6 LDG.E.64 R10, desc[UR4][R24.64] ;  /* 0x00000004180a6981 */ /* 0x000368000c1e1b00 */
[----:B------:R1:W5:Y:S01]  /*0390*/  @P1 LDG.E.64 R22, desc[UR4][R20.64] ;  /* 0x0000000414161981 */ /* 0x000362000c1e1b00 */
[----:B----4-:R-:W-:-:S05]  /*03a0*/  @P0 IMAD.WIDE.U32 R4, R0, 0x8, R4 ;  /* 0x0000000800040825 */ /* 0x010fca00078e0004 */
[----:B------:R1:W5:Y:S01]  /*03b0*/  @P0 LDG.E.64 R152, desc[UR4][R4.64] ;  /* 0x0000000404980981 */ /* 0x000362000c1e1b00 */
        /* <DEDUP_REMOVED lines=32> */
[----:B-----5:R-:W-:Y:S02]  /*05c0*/  SHF.R.U32.HI R4, RZ, 0x10, R9 ;  /* 0x00000010ff047819 */ /* 0x020fe40000011609 */
[----:B------:R-:W-:Y:S02]  /*05d0*/  CS2R R128, SRZ ;  /* 0x0000000000807805 */ /* 0x000fe4000001ff00 */
[----:B------:R-:W-:Y:S02]  /*05e0*/  SHF.R.U64 R5, R10, 0x10, R11 ;  /* 0x000000100a057819 */ /* 0x000fe4000000120b */
[----:B------:R-:W-:Y:S02]  /*05f0*/  CS2R R130, SRZ ;  /* 0x0000000000827805 */ /* 0x000fe4000001ff00 */
[----:B------:R-:W-:Y:S02]  /*0600*/  MOV R205, R9 ;  /* 0x0000000900cd7202 */ /* 0x000fe40000000f00 */
[----:B------:R-:W-:-:S02]  /*0610*/  CS2R R124, SRZ ;  /* 0x00000000007c7805 */ /* 0x000fc4000001ff00 */
[----:B------:R-:W-:Y:S02]  /*0620*/  MOV R206, R10 ;  /* 0x0000000a00ce7202 */ /* 0x000fe40000000f00 */
[----:B------:R-:W-:Y:S02]  /*0630*/  CS2R R126, SRZ ;  /* 0x00000000007e7805 */ /* 0x000fe4000001ff00 */
[----:B------:R-:W-:Y:S02]  /*0640*/  PRMT R205, R205, 0x5410, R4 ;  /* 0x00005410cdcd7816 */ /* 0x000fe40000000004 */
[----:B------:R-:W-:Y:S02]  /*0650*/  CS2R R120, SRZ ;  /* 0x0000000000787805 */ /* 0x000fe4000001ff00 */
[----:B------:R-:W-:Y:S02]  /*0660*/  PRMT R206, R206, 0x5410, R5 ;  /* 0x00005410cece7816 */ /* 0x000fe40000000005 */
[----:B------:R-:W-:Y:S01]  /*0670*/  CS2R R122, SRZ ;  /* 0x00000000007a7805 */ /* 0x000fe2000001ff00 */
[----:B------:R-:W0:Y:S01]  /*0680*/  LDC.64 R4, c[0x0][0x3e0] ;  /* 0x0000f800ff047b82 */ /* 0x000e220000000a00 */
[----:B------:R-:W-:-:S02]  /*0690*/  MOV R204, R8 ;  /* 0x0000000800cc7202 */ /* 0x000fc40000000f00 */
[----:B------:R-:W-:Y:S02]  /*06a0*/  CS2R R116, SRZ ;  /* 0x0000000000747805 */ /* 0x000fe4000001ff00 */
[----:B------:R-:W-:Y:S02]  /*06b0*/  SHF.R.U64 R2, R8, 0x10, R9 ;  /* 0x0000001008027819 */ /* 0x000fe40000001209 */
[----:B------:R-:W-:Y:S02]  /*06c0*/  CS2R R118, SRZ ;  /* 0x0000000000767805 */ /* 0x000fe4000001ff00 */
[----:B------:R-:W-:Y:S02]  /*06d0*/  MOV R207, R11 ;  /* 0x0000000b00cf7202 */ /* 0x000fe40000000f00 */
[----:B------:R-:W-:Y:S02]  /*06e0*/  CS2R R112, SRZ ;  /* 0x0000000000707805 */ /* 0x000fe4000001ff00 */
[----:B------:R-:W-:-:S02]  /*06f0*/  SHF.R.U32.HI R6, RZ, 0x10, R11 ;  /* 0x00000010ff067819 */ /* 0x000fc4000001160b */
        /* <DEDUP_REMOVED lines=17> */
[----:B0-----:R-:W-:-:S02]  /*0810*/  ISETP.NE.U32.AND P0, PT, R4, RZ, PT ;  /* 0x000000ff0400720c */ /* 0x001fc40003f05070 */
[----:B------:R-:W-:Y:S02]  /*0820*/  CS2R R92, SRZ ;  /* 0x00000000005c7805 */ /* 0x000fe4000001ff00 */
[----:B------:R-:W-:Y:S02]  /*0830*/  MOV R212, R16 ;  /* 0x0000001000d47202 */ /* 0x000fe40000000f00 */
[----:B------:R-:W-:Y:S02]  /*0840*/  CS2R R94, SRZ ;  /* 0x00000000005e7805 */ /* 0x000fe4000001ff00 */
[----:B------:R-:W-:Y:S02]  /*0850*/  SHF.R.U64 R11, R16, 0x10, R17 ;  /* 0x00000010100b7819 */ /* 0x000fe40000001211 */
[----:B------:R-:W-:Y:S02]  /*0860*/  CS2R R88, SRZ ;  /* 0x0000000000587805 */ /* 0x000fe4000001ff00 */
[----:B------:R-:W-:-:S02]  /*0870*/  PRMT R204, R204, 0x5410, R2 ;  /* 0x00005410cccc7816 */ /* 0x000fc40000000002 */
        /* <DEDUP_REMOVED lines=21> */
[--C-:B------:R-:W-:Y:S01]  /*09d0*/  SHF.R.U64 R218, R152, 0x10, R153.reuse ;  /* 0x0000001098da7819 */ /* 0x100fe20000001299 */
[----:B------:R-:W0:Y:S01]  /*09e0*/  LDCU.U8 UR7, c[0x0][0x410] ;  /* 0x00008200ff0777ac */ /* 0x000e220008000000 */
[----:B------:R-:W-:Y:S02]  /*09f0*/  SHF.R.U32.HI R2, RZ, 0x10, R153 ;  /* 0x00000010ff027819 */ /* 0x000fe40000011699 */
[----:B------:R-:W-:Y:S01]  /*0a00*/  ISETP.NE.AND.EX P0, PT, R5, RZ, PT, P0 ;  /* 0x000000ff0500720c */ /* 0x000fe20003f05300 */
[----:B------:R-:W1:Y:S01]  /*0a10*/  LDCU UR11, c[0x0][0x408] ;  /* 0x00008100ff0b77ac */ /* 0x000e620008000800 */
[----:B------:R-:W-:-:S02]  /*0a20*/  PRMT R207, R207, 0x5410, R6 ;  /* 0x00005410cfcf7816 */ /* 0x000fc40000000006 */
        /* <DEDUP_REMOVED lines=14> */
[----:B------:R-:W-:-:S02]  /*0b10*/  PLOP3.LUT P1, PT, PT, PT, PT, 0x8, 0x80 ;  /* 0x000000000080781c */ /* 0x000fc40003f2e170 */
[----:B------:R-:W-:Y:S02]  /*0b20*/  P2R R28, PR, RZ, 0x1 ;  /* 0x00000001ff1c7803 */ /* 0x000fe40000000000 */
[----:B------:R-:W-:Y:S02]  /*0b30*/  SHF.R.U32.HI R4, RZ, 0x5, R0 ;  /* 0x00000005ff047819 */ /* 0x000fe40000011600 */
[----:B01234-:R-:W-:-:S07]  /*0b40*/  MOV R5, UR6 ;  /* 0x0000000600057c02 */ /* 0x01ffce0008000f00 */
.L_x_13414:
[----:B------:R-:W0:Y:S08]  /*0b50*/  LDC.64 R30, c[0x0][0x3c0] ;  /* 0x0000f000ff1e7b82 */ /* 0x000e300000000a00 */
[----:B------:R-:W1:Y:S01]  /*0b60*/  LDC R2, c[0x0][0x388] ;  /* 0x0000e200ff027b82 */ /* 0x000e620000000800 */
[----:B0-----:R-:W-:-:S07]  /*0b70*/  IMAD.WIDE R136, R5, 0x4, R30 ;  /* 0x0000000405887825 */ /* 0x001fce00078e021e */
[----:B------:R-:W0:Y:S01]  /*0b80*/  LDC.64 R30, c[0x0][0x3c8] ;  /* 0x0000f200ff1e7b82 */ /* 0x000e220000000a00 */
[----:B------:R2:W3:Y:S01]  /*0b90*/  LDG.E R136, desc[UR4][R136.64] ;  /* 0x0000000488887981 */ /* 0x0004e2000c1e1900 */
        /* <DEDUP_REMOVED lines=11> */
[----:B------:R-:W-:Y:S02]  /*0c50*/  P2R R29, PR, RZ, 0x1 ;  /* 0x00000001ff1d7803 */ /* 0x000fe40000000000 */
[----:B------:R-:W-:Y:S02]  /*0c60*/  CS2R R146, SRZ ;  /* 0x0000000000927805 */ /* 0x000fe4000001ff00 */
[----:B--2---:R-:W-:Y:S01]  /*0c70*/  P2R R137, PR, RZ, 0x10 ;  /* 0x00000010ff897803 */ /* 0x004fe20000000000 */
[----:B-----5:R0:W5:Y:S01]  /*0c80*/  LDG.E R35, desc[UR4][R30.64] ;  /* 0x000000041e237981 */ /* 0x020162000c1e1900 */
[----:B------:R-:W-:-:S02]  /*0c90*/  MOV R148, R32 ;  /* 0x0000002000947202 */ /* 0x000fc40000000f00 */
[----:B0-----:R-:W-:Y:S02]  /*0ca0*/  P2R R30, PR, RZ, 0x8 ;  /* 0x00000008ff1e7803 */ /* 0x001fe40000000000 */
[----:B------:R-:W-:Y:S02]  /*0cb0*/  P2R R31, PR, RZ, 0x4 ;  /* 0x00000004ff1f7803 */ /* 0x000fe40000000000 */
[----:B---3--:R-:W-:Y:S01]  /*0cc0*/  FSEL R145, R136, RZ, !P4 ;  /* 0x000000ff88917208 */ /* 0x008fe20006000000 */
[----:B-1----:R-:W-:Y:S06]  /*0cd0*/  @!P0 BRA `(.L_x_13337) ;  /* 0x0000000000bc8947 */ /* 0x002fec0003800000 */
        /* <DEDUP_REMOVED lines=10> */
[----:B------:R-:W-:Y:S02]  /*0d80*/  HADD2.F32 R151, -RZ, R152.H0_H0 ;  /* 0x20000098ff977230 */ /* 0x000fe40000004100 */
[----:B--2---:R-:W-:-:S05]  /*0d90*/  IMAD.WIDE.U32 R148, R32, 0x4, R148 ;  /* 0x0000000420947825 */ /* 0x004fca00078e0094 */
[----:B------:R1:W5:Y:S01]  /*0da0*/  LDG.E R6, desc[UR4][R148.64] ;  /* 0x0000000494067981 */ /* 0x000362000c1e1900 */
[----:B0-----:R-:W-:-:S05]  /*0db0*/  @P0 IMAD.WIDE.U32 R146, R32, 0x10, R146 ;  /* 0x0000001020920825 */ /* 0x001fca00078e0092 */
[----:B------:R0:W5:Y:S01]  /*0dc0*/  @P0 LDG.E.128 R64, desc[UR4][R146.64] ;  /* 0x0000000492400981 */ /* 0x000162000c1e1d00 */
[----:B-1----:R-:W-:Y:S01]  /*0dd0*/  IADD3 R148, PT, PT, R32, 0x100, RZ ;  /* 0x0000010020947810 */ /* 0x002fe20007ffe0ff */
[C---:B---3--:R-:W-:Y:S01]  /*0de0*/  FADD.FTZ R150, -R145.reuse, R136 ;  /* 0x0000008891967221 */ /* 0x048fe20000010100 */
[----:B------:R-:W-:Y:S01]  /*0df0*/  FADD.FTZ R170, -R145, R137 ;  /* 0x0000008991aa7221 */ /* 0x000fe20000010100 */
[--C-:B------:R-:W-:Y:S02]  /*0e00*/  HADD2.F32 R136, -RZ, R218.reuse.H0_H0 ;  /* 0x200000daff887230 */ /* 0x100fe40000004100 */
[----:B------:R-:W-:Y:S02]  /*0e10*/  HADD2.F32 R137, -RZ, R153.H0_H0 ;  /* 0x20000099ff897230 */ /* 0x000fe40000004100 */
[----:B-----5:R-:W-:Y:S01]  /*0e20*/  FMUL.FTZ R155, R35, R150 ;  /* 0x00000096239b7220 */ /* 0x020fe20000410000 */
[----:B----4-:R-:W-:Y:S01]  /*0e30*/  FMUL.FTZ R154, R140, R151 ;  /* 0x000000978c9a7220 */ /* 0x010fe20000410000 */
[----:B------:R-:W-:Y:S01]  /*0e40*/  FMUL.FTZ R167, R141, R136 ;  /* 0x000000888da77220 */ /* 0x000fe20000410000 */
[----:B------:R-:W-:Y:S01]  /*0e50*/  FMUL.FTZ R184, R142, R137 ;  /* 0x000000898eb87220 */ /* 0x000fe20000410000 */
[----:B------:R-:W-:Y:S01]  /*0e60*/  FADD.FTZ R138, -R145, R138 ;  /* 0x0000008a918a7221 */ /* 0x000fe20000010100 */
[----:B------:R-:W-:Y:S01]  /*0e70*/  FADD.FTZ R136, RZ, R154 ;  /* 0x0000009aff887221 */ /* 0x000fe20000010000 */
[----:B------:R-:W-:Y:S01]  /*0e80*/  FMUL.FTZ R170, R35, R170 ;  /* 0x000000aa23aa7220 */ /* 0x000fe20000410000 */
[----:B------:R-:W-:Y:S01]  /*0e90*/  FFMA.FTZ R137, R155, R154, RZ ;  /* 0x0000009a9b897223 */ /* 0x000fe200000100ff */
[----:B------:R-:W-:Y:S01]  /*0ea0*/  FADD.FTZ R202, -R145, R139 ;  /* 0x0000008b91ca7221 */ /* 0x000fe20000010100 */
[----:B------:R-:W-:Y:S01]  /*0eb0*/  FADD.FTZ R96, R96, R140 ;  /* 0x0000008c60607221 */ /* 0x000fe20000010000 */
[----:B------:R-:W-:Y:S01]  /*0ec0*/  FFMA.FTZ R128, R140, R155, R128 ;  /* 0x0000009b8c807223 */ /* 0x000fe20000010080 */
[----:B------:R-:W-:-:S02]  /*0ed0*/  HADD2.F32 R140, -RZ, R218.H1_H1 ;  /* 0x300000daff8c7230 */ /* 0x000fc40000004100 */
        /* <DEDUP_REMOVED lines=13> */
[----:B0-----:R-:W-:Y:S01]  /*0fb0*/  FADD.FTZ R147, R138, R199 ;  /* 0x000000c78a937221 */ /* 0x001fe20000010000 */
[----:B------:R-:W-:-:S07]  /*0fc0*/  FFMA.FTZ R146, R202, R199, R137 ;  /* 0x000000c7ca927223 */ /* 0x000fce0000010089 */
.L_x_13337:
[----:B------:R-:W-:Y:S05]  /*0fd0*/  BSYNC.RECONVERGENT B0 ;  /* 0x0000000000007941 */ /* 0x000fea0003800200 */
.L_x_13336:
[----:B------:R-:W-:Y:S04]  /*0fe0*/  BSSY.RECONVERGENT B0, `(.L_x_13338) ;  /* 0x0000031000007945 */ /* 0x000fe80003800200 */
        /* <DEDUP_REMOVED lines=9> */
[----:B-1----:R-:W-:-:S05]  /*1080*/  IMAD.WIDE.U32 R8, R148, 0x10, R8 ;  /* 0x0000001094087825 */ /* 0x002fca00078e0008 */
[----:B------:R1:W4:Y:S01]  /*1090*/  LDG.E.128 R136, desc[UR4][R8.64] ;  /* 0x0000000408887981 */ /* 0x000322000c1e1d00 */
[----:B------:R-:W-:Y:S02]  /*10a0*/  HADD2.F32 R149, -RZ, R204.H0_H0 ;  /* 0x200000ccff957230 */ /* 0x000fe40000004100 */
[----:B--2---:R-:W-:-:S05]  /*10b0*/  IMAD.WIDE.U32 R182, R148, 0x4, R182 ;  /* 0x0000000494b67825 */ /* 0x004fca00078e00b6 */
[----:B------:R2:W5:Y:S01]  /*10c0*/  LDG.E R7, desc[UR4][R182.64] ;  /* 0x00000004b6077981 */ /* 0x000562000c1e1900 */
[----:B0-----:R-:W-:-:S05]  /*10d0*/  @P0 IMAD.WIDE.U32 R150, R148, 0x10, R150 ;  /* 0x0000001094960825 */ /* 0x001fca00078e0096 */
[----:B------:R0:W5:Y:S01]  /*10e0*/  @P0 LDG.E.128 R60, desc[UR4][R150.64] ;  /* 0x00000004963c0981 */ /* 0x000162000c1e1d00 */
[----:B------:R-:W-:Y:S01]  /*10f0*/  IADD3 R148, PT, PT, R148, 0x100, RZ ;  /* 0x0000010094947810 */ /* 0x000fe20007ffe0ff */
[C---:B---3--:R-:W-:Y:S01]  /*1100*/  FADD.FTZ R168, -R145.reuse, R140 ;  /* 0x0000008c91a87221 */ /* 0x048fe20000010100 */
[C---:B------:R-:W-:Y:S01]  /*1110*/  FADD.FTZ R140, -R145.reuse, R141 ;  /* 0x0000008d918c7221 */ /* 0x040fe20000010100 */
[----:B------:R-:W-:Y:S01]  /*1120*/  FADD.FTZ R200, -R145, R142 ;  /* 0x0000008e91c87221 */ /* 0x000fe20000010100 */
[----:B------:R-:W-:Y:S02]  /*1130*/  HADD2.F32 R142, -RZ, R204.H1_H1 ;  /* 0x300000ccff8e7230 */ /* 0x000fe40000004100 */
[C---:B-1---5:R-:W-:Y:S01]  /*1140*/  FMUL.FTZ R9, R35.reuse, R168 ;  /* 0x000000a823097220 */ /* 0x062fe20000410000 */
[----:B------:R-:W-:Y:S01]  /*1150*/  FMUL.FTZ R168, R35, R140 ;  /* 0x0000008c23a87220 */ /* 0x000fe20000410000 */
[----:B----4-:R-:W-:Y:S01]  /*1160*/  FMUL.FTZ R8, R136, R149 ;  /* 0x0000009588087220 */ /* 0x010fe20000410000 */
[----:B------:R-:W-:-:S02]  /*1170*/  HADD2.F32 R141, -RZ, R205.H0_H0 ;  /* 0x200000cdff8d7230 */ /* 0x000fc40000004100 */
[----:B------:R-:W-:Y:S01]  /*1180*/  FADD.FTZ R92, R92, R136 ;  /* 0x000000885c5c7221 */ /* 0x000fe20000010000 */
[----:B------:R-:W-:Y:S01]  /*1190*/  FFMA.FTZ R124, R136, R9, R124 ;  /* 0x00000009887c7223 */ /* 0x000fe2000001007c */
[----:B------:R-:W-:Y:S01]  /*11a0*/  FMUL.FTZ R165, R137, R142 ;  /* 0x0000008e89a57220 */ /* 0x000fe20000410000 */
[----:B------:R-:W-:Y:S01]  /*11b0*/  FADD.FTZ R93, R93, R137 ;  /* 0x000000895d5d7221 */ /* 0x000fe20000010000 */
[----:B------:R-:W-:Y:S01]  /*11c0*/  FFMA.FTZ R125, R137, R168, R125 ;  /* 0x000000a8897d7223 */ /* 0x000fe2000001007d */
[----:B------:R-:W-:Y:S01]  /*11d0*/  FADD.FTZ R136, R147, R8 ;  /* 0x0000000893887221 */ /* 0x000fe20000010000 */
[----:B------:R-:W-:Y:S01]  /*11e0*/  FFMA.FTZ R137, R9, R8, R146 ;  /* 0x0000000809897223 */ /* 0x000fe20000010092 */
[----:B--2---:R-:W-:Y:S01]  /*11f0*/  FMUL.FTZ R182, R138, R141 ;  /* 0x0000008d8ab67220 */ /* 0x004fe20000410000 */
[----:B------:R-:W-:Y:S02]  /*1200*/  HADD2.F32 R140, -RZ, R205.H1_H1 ;  /* 0x300000cdff8c7230 */ /* 0x000fe40000004100 */
        /* <DEDUP_REMOVED lines=14> */
.L_x_13339:
[----:B------:R-:W-:Y:S05]  /*12f0*/  BSYNC.RECONVERGENT B0 ;  /* 0x0000000000007941 */ /* 0x000fea0003800200 */
.L_x_13338:
        /* <DEDUP_REMOVED lines=17> */
[----:B------:R-:W-:Y:S01]  /*1410*/  IADD3 R148, PT, PT, R148, 0x100, RZ ;  /* 0x0000010094947810 */ /* 0x000fe20007ffe0ff */
[C---:B---3--:R-:W-:Y:S01]  /*1420*/  FADD.FTZ R12, -R145.reuse, R140 ;  /* 0x0000008c910c7221 */ /* 0x048fe20000010100 */
[----:B------:R-:W-:Y:S01]  /*1430*/  FADD.FTZ R166, -R145, R141 ;  /* 0x0000008d91a67221 */ /* 0x000fe20000010100 */
[----:B------:R-:W-:Y:S02]  /*1440*/  HADD2.F32 R140, -RZ, R206.H1_H1 ;  /* 0x300000ceff8c7230 */ /* 0x000fe40000004100 */
[C---:B-----5:R-:W-:Y:S01]  /*1450*/  FMUL.FTZ R11, R35.reuse, R12 ;  /* 0x0000000c230b7220 */ /* 0x060fe20000410000 */
[----:B------:R-:W-:Y:S01]  /*1460*/  FMUL.FTZ R166, R35, R166 ;  /* 0x000000a623a67220 */ /* 0x000fe20000410000 */
[--C-:B------:R-:W-:Y:S02]  /*1470*/  HADD2.F32 R141, -RZ, R207.reuse.H0_H0 ;  /* 0x200000cfff8d7230 */ /* 0x100fe40000004100 */
[----:B----4-:R-:W-:Y:S01]  /*1480*/  FMUL.FTZ R12, R136, R149 ;  /* 0x00000095880c7220 */ /* 0x010fe20000410000 */
        /* <DEDUP_REMOVED lines=8> */
[----:B-1----:R-:W-:Y:S01]  /*1510*/  FMUL.FTZ R180, R138, R141 ;  /* 0x0000008d8ab47220 */ /* 0x002fe20000410000 */
        /* <DEDUP_REMOVED lines=15> */
.L_x_13341:
[----:B------:R-:W-:Y:S05]  /*1610*/  BSYNC.RECONVERGENT B0 ;  /* 0x0000000000007941 */ /* 0x000fea0003800200 */
.L_x_13340:
        /* <DEDUP_REMOVED lines=12> */
[----:B------:R-:W5:Y:S05]  /*16e0*/  @P0 LDG.E.128 R52, desc[UR4][R178.64] ;  /* 0x00000004b2340981 */ /* 0x000f6a000c1e1d00 */
[----:B------:R-:W3:Y:S01]  /*16f0*/  LDG.E.128 R136, desc[UR4][R136.64] ;  /* 0x0000000488887981 */ /* 0x000ee2000c1e1d00 */
[----:B--2---:R-:W-:-:S05]  /*1700*/  IMAD.WIDE.U32 R14, R148, 0x10, R14 ;  /* 0x00000010940e7825 */ /* 0x004fca00078e000e */
[----:B------:R3:W2:Y:S01]  /*1710*/  LDG.E.128 R140, desc[UR4][R14.64] ;  /* 0x000000040e8c7981 */ /* 0x0006a2000c1e1d00 */
[----:B-1----:R-:W-:-:S05]  /*1720*/  IMAD.WIDE.U32 R150, R148, 0x4, R150 ;  /* 0x0000000494967825 */ /* 0x002fca00078e0096 */
[----:B------:R0:W5:Y:S01]  /*1730*/  LDG.E R13, desc[UR4][R150.64] ;  /* 0x00000004960d7981 */ /* 0x000162000c1e1900 */
[----:B------:R-:W-:Y:S01]  /*1740*/  HADD2.F32 R161, -RZ, R208.H0_H0 ;  /* 0x200000d0ffa17230 */ /* 0x000fe20000004100 */
[----:B------:R-:W-:-:S04]  /*1750*/  IADD3 R148, PT, PT, R148, 0x100, RZ ;  /* 0x0000010094947810 */ /* 0x000fc80007ffe0ff */
[----:B---3--:R-:W-:Y:S01]  /*1760*/  FMUL.FTZ R14, R136, R161 ;  /* 0x000000a1880e7220 */ /* 0x008fe20000410000 */
[----:B------:R-:W-:Y:S01]  /*1770*/  FADD.FTZ R84, R84, R136 ;  /* 0x0000008854547221 */ /* 0x000fe20000010000 */
[----:B------:R-:W-:Y:S01]  /*1780*/  FADD.FTZ R85, R85, R137 ;  /* 0x0000008955557221 */ /* 0x000fe20000010000 */
[----:B------:R-:W-:Y:S01]  /*1790*/  FADD.FTZ R86, R86, R138 ;  /* 0x0000008a56567221 */ /* 0x000fe20000010000 */
[C---:B--2---:R-:W-:Y:S01]  /*17a0*/  FADD.FTZ R140, -R145.reuse, R140 ;  /* 0x0000008c918c7221 */ /* 0x044fe20000010100 */
[----:B------:R-:W-:-:S03]  /*17b0*/  FADD.FTZ R164, -R145, R141 ;  /* 0x0000008d91a47221 */ /* 0x000fc60000010100 */
[C---:B-----5:R-:W-:Y:S01]  /*17c0*/  FMUL.FTZ R15, R35.reuse, R140 ;  /* 0x0000008c230f7220 */ /* 0x060fe20000410000 */
[----:B------:R-:W-:Y:S02]  /*17d0*/  HADD2.F32 R140, -RZ, R208.H1_H1 ;  /* 0x300000d0ff8c7230 */ /* 0x000fe40000004100 */
[----:B------:R-:W-:Y:S01]  /*17e0*/  FMUL.FTZ R164, R35, R164 ;  /* 0x000000a423a47220 */ /* 0x000fe20000410000 */
[--C-:B------:R-:W-:Y:S02]  /*17f0*/  HADD2.F32 R141, -RZ, R209.reuse.H0_H0 ;  /* 0x200000d1ff8d7230 */ /* 0x100fe40000004100 */
[----:B------:R-:W-:Y:S01]  /*1800*/  FFMA.FTZ R116, R136, R15, R116 ;  /* 0x0000000f88747223 */ /* 0x000fe20000010074 */
[----:B------:R-:W-:Y:S01]  /*1810*/  FADD.FTZ R142, -R145, R142 ;  /* 0x0000008e918e7221 */ /* 0x000fe20000010100 */
[C---:B------:R-:W-:Y:S01]  /*1820*/  FMUL.FTZ R161, R137.reuse, R140 ;  /* 0x0000008c89a17220 */ /* 0x040fe20000410000 */
        /* <DEDUP_REMOVED lines=18> */
.L_x_13343:
[----:B------:R-:W-:Y:S05]  /*1950*/  BSYNC.RECONVERGENT B0 ;  /* 0x0000000000007941 */ /* 0x000fea0003800200 */
.L_x_13342:
[----:B------:R-:W-:Y:S01]  /*1960*/  ISETP.GE.U32.AND P4, PT, R3, 0x500, PT ;  /* 0x000005000300780c */ /* 0x000fe20003f86070 */
[----:B------:R-:W-:-:S12]  /*1970*/  BSSY.RECONVERGENT B0, `(.L_x_13344) ;  /* 0x0000031000007945 */ /* 0x000fd80003800200 */
        /* <DEDUP_REMOVED lines=14> */
[----:B------:R1:W5:Y:S01]  /*1a60*/  LDG.E R16, desc[UR4][R150.64] ;  /* 0x0000000496107981 */ /* 0x000362000c1e1900 */
[--C-:B------:R-:W-:Y:S01]  /*1a70*/  HADD2.F32 R159, -RZ, R210.reuse.H0_H0 ;  /* 0x200000d2ff9f7230 */ /* 0x100fe20000004100 */
[----:B------:R-:W-:Y:S01]  /*1a80*/  IADD3 R148, PT, PT, R148, 0x100, RZ ;  /* 0x0000010094947810 */ /* 0x000fe20007ffe0ff */
[----:B---3--:R-:W-:Y:S01]  /*1a90*/  FADD.FTZ R80, R80, R136 ;  /* 0x0000008850507221 */ /* 0x008fe20000010000 */
[----:B------:R-:W-:Y:S01]  /*1aa0*/  FADD.FTZ R81, R81, R137 ;  /* 0x0000008951517221 */ /* 0x000fe20000010000 */
[----:B------:R-:W-:Y:S01]  /*1ab0*/  FADD.FTZ R82, R82, R138 ;  /* 0x0000008a52527221 */ /* 0x000fe20000010000 */
[C---:B--2---:R-:W-:Y:S01]  /*1ac0*/  FADD.FTZ R18, -R145.reuse, R140 ;  /* 0x0000008c91127221 */ /* 0x044fe20000010100 */
[----:B------:R-:W-:Y:S01]  /*1ad0*/  FADD.FTZ R162, -R145, R141 ;  /* 0x0000008d91a27221 */ /* 0x000fe20000010100 */
[----:B------:R-:W-:Y:S02]  /*1ae0*/  HADD2.F32 R140, -RZ, R210.H1_H1 ;  /* 0x300000d2ff8c7230 */ /* 0x000fe40000004100 */
[C---:B-----5:R-:W-:Y:S01]  /*1af0*/  FMUL.FTZ R17, R35.reuse, R18 ;  /* 0x0000001223117220 */ /* 0x060fe20000410000 */
[----:B------:R-:W-:Y:S01]  /*1b00*/  FMUL.FTZ R18, R136, R159 ;  /* 0x0000009f88127220 */ /* 0x000fe20000410000 */
[----:B------:R-:W-:Y:S01]  /*1b10*/  FMUL.FTZ R162, R35, R162 ;  /* 0x000000a223a27220 */ /* 0x000fe20000410000 */
[----:B------:R-:W-:-:S02]  /*1b20*/  HADD2.F32 R141, -RZ, R211.H0_H0 ;  /* 0x200000d3ff8d7230 */ /* 0x000fc40000004100 */
[----:B------:R-:W-:Y:S01]  /*1b30*/  FFMA.FTZ R112, R136, R17, R112 ;  /* 0x0000001188707223 */ /* 0x000fe20000010070 */
[----:B------:R-:W-:Y:S01]  /*1b40*/  FADD.FTZ R142, -R145, R142 ;  /* 0x0000008e918e7221 */ /* 0x000fe20000010100 */
[C---:B------:R-:W-:Y:S01]  /*1b50*/  FMUL.FTZ R159, R137.reuse, R140 ;  /* 0x0000008c899f7220 */ /* 0x040fe20000410000 */
[----:B------:R-:W-:Y:S01]  /*1b60*/  FFMA.FTZ R113, R137, R162, R113 ;  /* 0x000000a289717223 */ /* 0x000fe20000010071 */
[----:B------:R-:W-:Y:S01]  /*1b70*/  FADD.FTZ R136, R147, R18 ;  /* 0x0000001293887221 */ /* 0x000fe20000010000 */
[----:B------:R-:W-:Y:S01]  /*1b80*/  FFMA.FTZ R137, R17, R18, R146 ;  /* 0x0000001211897223 */ /* 0x000fe20000010092 */
[----:B0-----:R-:W-:Y:S01]  /*1b90*/  FMUL.FTZ R176, R138, R141 ;  /* 0x0000008d8ab07220 */ /* 0x001fe20000410000 */
[----:B------:R-:W-:Y:S02]  /*1ba0*/  HADD2.F32 R140, -RZ, R211.H1_H1 ;  /* 0x300000d3ff8c7230 */ /* 0x000fe40000004100 */
        /* <DEDUP_REMOVED lines=12> */
[----:B-1----:R-:W-:-:S07]  /*1c70*/  FFMA.FTZ R146, R194, R191, R137 ;  /* 0x000000bfc2927223 */ /* 0x002fce0000010089 */
.L_x_13345:
[----:B------:R-:W-:Y:S05]  /*1c80*/  BSYNC.RECONVERGENT B0 ;  /* 0x0000000000007941 */ /* 0x000fea0003800200 */
.L_x_13344:
        /* <DEDUP_REMOVED lines=50> */
.L_x_13347:
[----:B------:R-:W-:Y:S05]  /*1fb0*/  BSYNC.RECONVERGENT B0 ;  /* 0x0000000000007941 */ /* 0x000fea0003800200 */
.L_x_13346:
        /* <DEDUP_REMOVED lines=17> */
[--C-:B------:R-:W-:Y:S02]  /*20d0*/  HADD2.F32 R187, -RZ, R214.reuse.H0_H0 ;  /* 0x200000d6ffbb7230 */ /* 0x100fe40000004100 */
[----:B------:R-:W-:Y:S01]  /*20e0*/  HADD2.F32 R156, -RZ, R214.H1_H1 ;  /* 0x300000d6ff9c7230 */ /* 0x000fe20000004100 */
[----:B------:R-:W-:Y:S01]  /*20f0*/  IADD3 R148, PT, PT, R148, 0x100, RZ ;  /* 0x0000010094947810 */ /* 0x000fe20007ffe0ff */
[----:B---3--:R-:W-:-:S03]  /*2100*/  FADD.FTZ R72, R72, R136 ;  /* 0x0000008848487221 */ /* 0x008fc60000010000 */
[----:B------:R-:W-:Y:S01]  /*2110*/  FMUL.FTZ R156, R137, R156 ;  /* 0x0000009c899c7220 */ /* 0x000fe20000410000 */
[----:B------:R-:W-:Y:S01]  /*2120*/  FADD.FTZ R73, R73, R137 ;  /* 0x0000008949497221 */ /* 0x000fe20000010000 */
[----:B------:R-:W-:Y:S01]  /*2130*/  FADD.FTZ R74, R74, R138 ;  /* 0x0000008a4a4a7221 */ /* 0x000fe20000010000 */
[C---:B--2---:R-:W-:Y:S01]  /*2140*/  FADD.FTZ R24, -R145.reuse, R140 ;  /* 0x0000008c91187221 */ /* 0x044fe20000010100 */
[----:B------:R-:W-:-:S03]  /*2150*/  FADD.FTZ R158, -R145, R141 ;  /* 0x0000008d919e7221 */ /* 0x000fc60000010100 */
[C---:B-----5:R-:W-:Y:S01]  /*2160*/  FMUL.FTZ R23, R35.reuse, R24 ;  /* 0x0000001823177220 */ /* 0x060fe20000410000 */
[----:B------:R-:W-:Y:S01]  /*2170*/  FMUL.FTZ R158, R35, R158 ;  /* 0x0000009e239e7220 */ /* 0x000fe20000410000 */
[C---:B------:R-:W-:Y:S02]  /*2180*/  FMUL.FTZ R24, R136.reuse, R187 ;  /* 0x000000bb88187220 */ /* 0x040fe40000410000 */
[----:B------:R-:W-:Y:S01]  /*2190*/  FFMA.FTZ R104, R136, R23, R104 ;  /* 0x0000001788687223 */ /* 0x000fe20000010068 */
[--C-:B------:R-:W-:Y:S02]  /*21a0*/  HADD2.F32 R136, -RZ, R215.reuse.H1_H1 ;  /* 0x300000d7ff887230 */ /* 0x100fe40000004100 */
[----:B------:R-:W-:Y:S01]  /*21b0*/  FADD.FTZ R142, -R145, R142 ;  /* 0x0000008e918e7221 */ /* 0x000fe20000010100 */
[----:B------:R-:W-:Y:S02]  /*21c0*/  HADD2.F32 R141, -RZ, R215.H0_H0 ;  /* 0x200000d7ff8d7230 */ /* 0x000fe40000004100 */
[----:B------:R-:W-:Y:S01]  /*21d0*/  FFMA.FTZ R105, R137, R158, R105 ;  /* 0x0000009e89697223 */ /* 0x000fe20000010069 */
[----:B------:R-:W-:Y:S01]  /*21e0*/  FADD.FTZ R147, R147, R24 ;  /* 0x0000001893937221 */ /* 0x000fe20000010000 */
[----:B------:R-:W-:Y:S01]  /*21f0*/  FFMA.FTZ R137, R23, R24, R146 ;  /* 0x0000001817897223 */ /* 0x000fe20000010092 */
[----:B0-----:R-:W-:Y:S01]  /*2200*/  FMUL.FTZ R173, R35, R142 ;  /* 0x0000008e23ad7220 */ /* 0x001fe20000410000 */
[----:B------:R-:W-:Y:S01]  /*2210*/  FMUL.FTZ R187, R139, R136 ;  /* 0x000000888bbb7220 */ /* 0x000fe20000410000 */
[----:B------:R-:W-:Y:S01]  /*2220*/  FADD.FTZ R190, -R145, R143 ;  /* 0x0000008f91be7221 */ /* 0x000fe20000010100 */
        /* <DEDUP_REMOVED lines=8> */
[----:B------:R-:W-:Y:S01]  /*22b0*/  FFMA.FTZ R107, R139, R190, R107 ;  /* 0x000000be8b6b7223 */ /* 0x000fe2000001006b */
[----:B------:R-:W-:Y:S01]  /*22c0*/  FADD.FTZ R147, R138, R187 ;  /* 0x000000bb8a937221 */ /* 0x000fe20000010000 */
[----:B-1----:R-:W-:-:S07]  /*22d0*/  FFMA.FTZ R146, R190, R187, R137 ;  /* 0x000000bbbe927223 */ /* 0x002fce0000010089 */
.L_x_13349:
[----:B------:R-:W-:Y:S05]  /*22e0*/  BSYNC.RECONVERGENT B0 ;  /* 0x0000000000007941 */ /* 0x000fea0003800200 */
.L_x_13348:
        /* <DEDUP_REMOVED lines=13> */
[C---:B-1----:R-:W-:Y:S02]  /*23c0*/  IMAD.WIDE.U32 R136, R148.reuse, 0x10, R26 ;  /* 0x0000001094887825 */ /* 0x042fe400078e001a */
[----:B------:R-:W1:Y:S04]  /*23d0*/  LDC.64 R26, c[0x0][0x3b0] ;  /* 0x0000ec00ff1a7b82 */ /* 0x000e680000000a00 */
[----:B------:R-:W3:Y:S01]  /*23e0*/  LDG.E.128 R136, desc[UR4][R136.64] ;  /* 0x0000000488887981 */ /* 0x000ee2000c1e1d00 */
[----:B-1----:R-:W-:-:S05]  /*23f0*/  IMAD.WIDE.U32 R150, R148, 0x4, R26 ;  /* 0x0000000494967825 */ /* 0x002fca00078e001a */
[----:B------:R0:W5:Y:S01]  /*2400*/  LDG.E R25, desc[UR4][R150.64] ;  /* 0x0000000496197981 */ /* 0x000162000c1e1900 */
[--C-:B------:R-:W-:Y:S02]  /*2410*/  HADD2.F32 R33, -RZ, R216.reuse.H0_H0 ;  /* 0x200000d8ff217230 */ /* 0x100fe40000004100 */
[--C-:B------:R-:W-:Y:S02]  /*2420*/  HADD2.F32 R169, -RZ, R217.reuse.H0_H0 ;  /* 0x200000d9ffa97230 */ /* 0x100fe40000004100 */
[----:B------:R-:W-:Y:S02]  /*2430*/  HADD2.F32 R186, -RZ, R217.H1_H1 ;  /* 0x300000d9ffba7230 */ /* 0x000fe40000004100 */
[C---:B--2---:R-:W-:Y:S01]  /*2440*/  FADD.FTZ R26, -R145.reuse, R140 ;  /* 0x0000008c911a7221 */ /* 0x044fe20000010100 */
[C---:B------:R-:W-:Y:S01]  /*2450*/  FADD.FTZ R34, -R145.reuse, R141 ;  /* 0x0000008d91227221 */ /* 0x040fe20000010100 */
[----:B------:R-:W-:Y:S02]  /*2460*/  HADD2.F32 R140, -RZ, R216.H1_H1 ;  /* 0x300000d8ff8c7230 */ /* 0x000fe40000004100 */
[----:B------:R-:W-:Y:S01]  /*2470*/  FADD.FTZ R142, -R145, R142 ;  /* 0x0000008e918e7221 */ /* 0x000fe20000010100 */
[C---:B-----5:R-:W-:Y:S01]  /*2480*/  FMUL.FTZ R27, R35.reuse, R26 ;  /* 0x0000001a231b7220 */ /* 0x060fe20000410000 */
[----:B------:R-:W-:Y:S01]  /*2490*/  FMUL.FTZ R34, R35, R34 ;  /* 0x0000002223227220 */ /* 0x000fe20000410000 */
[----:B------:R-:W-:Y:S01]  /*24a0*/  FADD.FTZ R188, -R145, R143 ;  /* 0x0000008f91bc7221 */ /* 0x000fe20000010100 */
[----:B------:R-:W-:-:S03]  /*24b0*/  FMUL.FTZ R171, R35, R142 ;  /* 0x0000008e23ab7220 */ /* 0x000fc60000410000 */
        /* <DEDUP_REMOVED lines=20> */
[----:B0-----:R-:W-:-:S07]  /*2600*/  FFMA.FTZ R146, R188, R186, R137 ;  /* 0x000000babc927223 */ /* 0x001fce0000010089 */
.L_x_13351:
[----:B------:R-:W-:Y:S05]  /*2610*/  BSYNC.RECONVERGENT B0 ;  /* 0x0000000000007941 */ /* 0x000fea0003800200 */
.L_x_13350:
[----:B------:R-:W0:Y:S01]  /*2620*/  SHFL.DOWN PT, R136, R147, 0x10, 0x1f ;  /* 0x0a001f0093887f89 */ /* 0x000e2200000e0000 */
[----:B------:R-:W-:Y:S01]  /*2630*/  LOP3.LUT P6, RZ, R0, 0x1f, RZ, 0xc0, !PT ;  /* 0x0000001f00ff7812 */ /* 0x000fe200078cc0ff */
[----:B------:R-:W-:Y:S01]  /*2640*/  HFMA2 R203, -RZ, RZ, 1.875, 0 ;  /* 0x3f800000ffcb7431 */ /* 0x000fe200000001ff */
        /* <DEDUP_REMOVED lines=26> */
[----:B-1----:R-:W-:Y:S02]  /*27f0*/  FADD.FTZ R141, R145, R136 ;  /* 0x00000088918d7221 */ /* 0x002fe40000010000 */
[----:B------:R-:W0:Y:S03]  /*2800*/  @P0 LDC.64 R136, c[0x0][0x3e0] ;  /* 0x0000f800ff880b82 */ /* 0x000e260000000a00 */
[----:B------:R-:W-:Y:S01]  /*2810*/  @!P6 STS.64 [R146], R140 ;  /* 0x0000008c9200e388 */ /* 0x000fe20000000a00 */
[----:B0-----:R-:W-:-:S05]  /*2820*/  @P0 IMAD.WIDE R148, R5, 0x4, R136 ;  /* 0x0000000405940825 */ /* 0x001fca00078e0288 */
[----:B------:R0:W5:Y:S01]  /*2830*/  @P0 LDG.E R203, desc[UR4][R148.64] ;  /* 0x0000000494cb0981 */ /* 0x000162000c1e1900 */
        /* <DEDUP_REMOVED lines=13> */
[----:B------:R-:W2:Y:S04]  /*2910*/  LDS.128 R140, [R142] ;  /* 0x000000008e8c7984 */ /* 0x000ea80000000c00 */
[----:B------:R-:W3:Y:S04]  /*2920*/  LDS.128 R144, [R144] ;  /* 0x0000000090907984 */ /* 0x000ee80000000c00 */
[----:B0-----:R-:W0:Y:S01]  /*2930*/  LDS.128 R148, [R151] ;  /* 0x0000000097947984 */ /* 0x001e220000000c00 */
[----:B-1----:R-:W-:Y:S01]  /*2940*/  FADD.FTZ R221, RZ, R136 ;  /* 0x00000088ffdd7221 */ /* 0x002fe20000010000 */
[----:B------:R-:W-:-:S03]  /*2950*/  FADD.FTZ R136, RZ, R137 ;  /* 0x00000089ff887221 */ /* 0x000fc60000010000 */
        /* <DEDUP_REMOVED lines=26> */
[----:B------:R-:W-:Y:S01]  /*2b00*/  LOP3.LUT P6, RZ, R6, 0xff, RZ, 0xc0, !PT ;  /* 0x000000ff06ff7812 */ /* 0x000fe200078cc0ff */
[-C--:B------:R-:W-:Y:S01]  /*2b10*/  FFMA.FTZ R139, R185, R141.reuse, R140 ;  /* 0x0000008db98b7223 */ /* 0x080fe2000001008c */
[----:B------:R-:W-:Y:S01]  /*2b20*/  FADD.FTZ R136, R154, -R137 ;  /* 0x800000899a887221 */ /* 0x000fe20000010000 */
[----:B------:R-:W-:Y:S01]  /*2b30*/  FADD.FTZ R138, R167, -R138 ;  /* 0x8000008aa78a7221 */ /* 0x000fe20000010000 */
[----:B------:R-:W-:Y:S02]  /*2b40*/  FFMA.FTZ R142, R202, R141, R140 ;  /* 0x0000008dca8e7223 */ /* 0x000fe4000001008c */
[C---:B-----5:R-:W-:Y:S01]  /*2b50*/  FMUL.FTZ R136, R35.reuse, R136 ;  /* 0x0000008823887220 */ /* 0x060fe20000410000 */
[----:B------:R-:W-:Y:S01]  /*2b60*/  FMUL.FTZ R138, R35, R138 ;  /* 0x0000008a238a7220 */ /* 0x000fe20000410000 */
[----:B------:R-:W-:-:S02]  /*2b70*/  FADD.FTZ R142, R199, -R142 ;  /* 0x8000008ec78e7221 */ /* 0x000fc40000010000 */
[-C--:B------:R-:W-:Y:S01]  /*2b80*/  FMUL.FTZ R136, R136, R203.reuse ;  /* 0x000000cb88887220 */ /* 0x080fe20000410000 */
[-C--:B------:R-:W-:Y:S01]  /*2b90*/  FMUL.FTZ R138, R138, R203.reuse ;  /* 0x000000cb8a8a7220 */ /* 0x080fe20000410000 */
[----:B------:R-:W-:Y:S02]  /*2ba0*/  FMUL.FTZ R142, R35, R142 ;  /* 0x0000008e238e7220 */ /* 0x000fe40000410000 */
[----:B------:R-:W-:Y:S01]  /*2bb0*/  FMUL.FTZ R136, R136, UR11 ;  /* 0x0000000b88887c20 */ /* 0x000fe20008410000 */
[----:B------:R-:W-:Y:S01]  /*2bc0*/  FMUL.FTZ R138, R138, UR11 ;  /* 0x0000000b8a8a7c20 */ /* 0x000fe20008410000 */
[----:B------:R-:W-:-:S03]  /*2bd0*/  FMUL.FTZ R142, R142, R203 ;  /* 0x000000cb8e8e7220 */ /* 0x000fc60000410000 */
[----:B------:R-:W-:Y:S01]  /*2be0*/  SEL R136, R136, RZ, P6 ;  /* 0x000000ff88887207 */ /* 0x000fe20003000000 */
[----:B------:R-:W-:Y:S01]  /*2bf0*/  FMUL.FTZ R142, R142, UR11 ;  /* 0x0000000b8e8e7c20 */ /* 0x000fe20008410000 */
[----:B------:R-:W-:-:S04]  /*2c00*/  LOP3.LUT P6, RZ, R6, 0xff00, RZ, 0xc0, !PT ;  /* 0x0000ff0006ff7812 */ /* 0x000fc800078cc0ff */
[----:B------:R-:W-:Y:S01]  /*2c10*/  SEL R137, R138, RZ, P6 ;  /* 0x000000ff8a897207 */ /* 0x000fe20003000000 */
[----:B------:R-:W-:Y:S01]  /*2c20*/  FADD.FTZ R138, R184, -R139 ;  /* 0x8000008bb88a7221 */ /* 0x000fe20000010000 */
[----:B------:R-:W-:-:S03]  /*2c30*/  LOP3.LUT P6, RZ, R6, 0xff0000, RZ, 0xc0, !PT ;  /* 0x00ff000006ff7812 */ /* 0x000fc600078cc0ff */
[----:B------:R-:W-:-:S04]  /*2c40*/  FMUL.FTZ R138, R35, R138 ;  /* 0x0000008a238a7220 */ /* 0x000fc80000410000 */
[----:B------:R-:W-:-:S04]  /*2c50*/  FMUL.FTZ R138, R138, R203 ;  /* 0x000000cb8a8a7220 */ /* 0x000fc80000410000 */
[----:B------:R-:W-:-:S05]  /*2c60*/  FMUL.FTZ R138, R138, UR11 ;  /* 0x0000000b8a8a7c20 */ /* 0x000fca0008410000 */
[----:B------:R-:W-:Y:S02]  /*2c70*/  SEL R138, R138, RZ, P6 ;  /* 0x000000ff8a8a7207 */ /* 0x000fe40003000000 */
[----:B------:R-:W-:-:S04]  /*2c80*/  ISETP.GE.U32.AND P6, PT, R6, 0x1000000, PT ;  /* 0x010000000600780c */ /* 0x000fc80003fc6070 */
[----:B------:R-:W-:Y:S01]  /*2c90*/  SEL R139, R142, RZ, P6 ;  /* 0x000000ff8e8b7207 */ /* 0x000fe20003000000 */
[----:B------:R-:W-:Y:S08]  /*2ca0*/  BRA `(.L_x_13357) ;  /* 0x0000000000707947 */ /* 0x000ff00003800000 */
.L_x_13356:
[-CC-:B------:R-:W-:Y:S01]  /*2cb0*/  FFMA.FTZ R133, R155, R141.reuse, R140.reuse ;  /* 0x0000008d9b857223 */ /* 0x180fe2000001008c */
[-CC-:B------:R-:W-:Y:S01]  /*2cc0*/  FFMA.FTZ R134, R170, R141.reuse, R140.reuse ;  /* 0x0000008daa867223 */ /* 0x180fe2000001008c */
[----:B------:R-:W-:Y:S01]  /*2cd0*/  LOP3.LUT P6, RZ, R6, 0xff, RZ, 0xc0, !PT ;  /* 0x000000ff06ff7812 */ /* 0x000fe200078cc0ff */
[-C--:B------:R-:W-:Y:S01]  /*2ce0*/  FFMA.FTZ R135, R185, R141.reuse, R140 ;  /* 0x0000008db9877223 */ /* 0x080fe2000001008c */
[----:B------:R-:W-:Y:S01]  /*2cf0*/  FADD.FTZ R132, R154, -R133 ;  /* 0x800000859a847221 */ /* 0x000fe20000010000 */
[----:B------:R-:W-:Y:S01]  /*2d00*/  FADD.FTZ R134, R167, -R134 ;  /* 0x80000086a7867221 */ /* 0x000fe20000010000 */
[----:B------:R-:W-:Y:S02]  /*2d10*/  FFMA.FTZ R142, R202, R141, R140 ;  /* 0x0000008dca8e7223 */ /* 0x000fe4000001008c */
[----:B-----5:R-:W-:Y:S02]  /*2d20*/  FMUL.FTZ R132, R35, R132 ;  /* 0x0000008423847220 */ /* 0x020fe40000410000 */
[----:B------:R-:W-:-:S02]  /*2d30*/  FADD.FTZ R142, R199, -R142 ;  /* 0x8000008ec78e7221 */ /* 0x000fc40000010000 */
[----:B------:R-:W-:-:S04]  /*2d40*/  FMUL.FTZ R133, R132, R203 ;  /* 0x000000cb84857220 */ /* 0x000fc80000410000 */
[----:B------:R-:W-:-:S05]  /*2d50*/  FMUL.FTZ R133, R133, UR11 ;  /* 0x0000000b85857c20 */ /* 0x000fca0008410000 */
[----:B------:R-:W-:Y:S01]  /*2d60*/  SEL R136, R133, RZ, P6 ;  /* 0x000000ff85887207 */ /* 0x000fe20003000000 */
[----:B------:R-:W-:Y:S01]  /*2d70*/  FMUL.FTZ R133, R35, R134 ;  /* 0x0000008623857220 */ /* 0x000fe20000410000 */
[----:B------:R-:W-:-:S03]  /*2d80*/  LOP3.LUT P6, RZ, R6, 0xff00, RZ, 0xc0, !PT ;  /* 0x0000ff0006ff7812 */ /* 0x000fc600078cc0ff */
[----:B------:R-:W-:-:S04]  /*2d90*/  FMUL.FTZ R134, R133, R203 ;  /* 0x000000cb85867220 */ /* 0x000fc80000410000 */
[----:B------:R-:W-:-:S05]  /*2da0*/  FMUL.FTZ R134, R134, UR11 ;  /* 0x0000000b86867c20 */ /* 0x000fca0008410000 */
[----:B------:R-:W-:Y:S01]  /*2db0*/  SEL R137, R134, RZ, P6 ;  /* 0x000000ff86897207 */ /* 0x000fe20003000000 */
[----:B------:R-:W-:Y:S01]  /*2dc0*/  FADD.FTZ R134, R184, -R135 ;  /* 0x80000087b8867221 */ /* 0x000fe20000010000 */
[----:B------:R-:W-:-:S03]  /*2dd0*/  LOP3.LUT P6, RZ, R6, 0xff0000, RZ, 0xc0, !PT ;  /* 0x00ff000006ff7812 */ /* 0x000fc600078cc0ff */
[----:B------:R-:W-:-:S04]  /*2de0*/  FMUL.FTZ R134, R35, R134 ;  /* 0x0000008623867220 */ /* 0x000fc80000410000 */
[----:B------:R-:W-:-:S04]  /*2df0*/  FMUL.FTZ R135, R134, R203 ;  /* 0x000000cb86877220 */ /* 0x000fc80000410000 */
[----:B------:R-:W-:-:S05]  /*2e00*/  FMUL.FTZ R135, R135, UR11 ;  /* 0x0000000b87877c20 */ /* 0x000fca0008410000 */
[----:B------:R-:W-:Y:S01]  /*2e10*/  SEL R138, R135, RZ, P6 ;  /* 0x000000ff878a7207 */ /* 0x000fe20003000000 */
[----:B------:R-:W-:Y:S01]  /*2e20*/  FMUL.FTZ R135, R35, R142 ;  /* 0x0000008e23877220 */ /* 0x000fe20000410000 */
[----:B------:R-:W-:-:S03]  /*2e30*/  ISETP.GE.U32.AND P6, PT, R6, 0x1000000, PT ;  /* 0x010000000600780c */ /* 0x000fc60003fc6070 */
[----:B------:R-:W-:-:S04]  /*2e40*/  FMUL.FTZ R139, R135, R203 ;  /* 0x000000cb878b7220 */ /* 0x000fc80000410000 */
[----:B------:R-:W-:-:S05]  /*2e50*/  FMUL.FTZ R139, R139, UR11 ;  /* 0x0000000b8b8b7c20 */ /* 0x000fca0008410000 */
[----:B------:R-:W-:-:S07]  /*2e60*/  SEL R139, R139, RZ, P6 ;  /* 0x000000ff8b8b7207 */ /* 0x000fce0003000000 */
.L_x_13357:
[----:B------:R-:W0:Y:S02]  /*2e70*/  @P0 LDC.64 R142, c[0x0][0x478] ;  /* 0x00011e00ff8e0b82 */ /* 0x000e240000000a00 */
[----:B0-----:R-:W-:-:S06]  /*2e80*/  @P0 IMAD.WIDE.U32 R144, R32, 0x10, R142 ;  /* 0x0000001020900825 */ /* 0x001fcc00078e008e */
[----:B------:R-:W0:Y:S01]  /*2e90*/  LDC.64 R142, c[0x0][0x468] ;  /* 0x00011a00ff8e7b82 */ /* 0x000e220000000a00 */
[----:B------:R1:W-:Y:S01]  /*2ea0*/  @P0 STG.E.128 desc[UR4][R144.64], R132 ;  /* 0x0000008490000986 */ /* 0x0003e2000c101d04 */
[C---:B0-----:R-:W-:Y:S01]  /*2eb0*/  IMAD.WIDE.U32 R142, R32.reuse, 0x10, R142 ;  /* 0x00000010208e7825 */ /* 0x041fe200078e008e */
[----:B------:R-:W-:-:S04]  /*2ec0*/  IADD3 R32, PT, PT, R32, 0x100, RZ ;  /* 0x0000010020207810 */ /* 0x000fc80007ffe0ff */
[----:B------:R1:W-:Y:S03]  /*2ed0*/  STG.E.128 desc[UR4][R142.64], R136 ;  /* 0x000000888e007986 */ /* 0x0003e6000c101d04 */
.L_x_13355:
[----:B------:R-:W-:Y:S05]  /*2ee0*/  BSYNC.RECONVERGENT B1 ;  /* 0x0000000000017941 */ /* 0x000fea0003800200 */
.L_x_13354:
[----:B------:R-:W-:Y:S01]  /*2ef0*/  ISETP.NE.AND P0, PT, R30, RZ, PT ;  /* 0x000000ff1e00720c */ /* 0x000fe20003f05270 */
[----:B------:R-:W-:-:S12]  /*2f00*/  BSSY.RECONVERGENT B1, `(.L_x_13358) ;  /* 0x0000045000017945 */ /* 0x000fd80003800200 */
[----:B------:R-:W-:Y:S05]  /*2f10*/  @!P0 BRA `(.L_x_13359) ;  /* 0x00000004000c8947 */ /* 0x000fea0003800000 */
[----:B------:R-:W-:-:S04]  /*2f20*/  ISETP.NE.U32.AND P0, PT, RZ, UR12, PT ;  /* 0x0000000cff007c0c */ /* 0x000fc8000bf05070 */
[----:B------:R-:W-:-:S13]  /*2f30*/  ISETP.NE.AND.EX P0, PT, RZ, UR13, PT, P0 ;  /* 0x0000000dff007c0c */ /* 0x000fda000bf05300 */
[----:B------:R-:W-:Y:S05]  /*2f40*/  @!P0 BRA `(.L_x_13360) ;  /* 0x0000000000748947 */ /* 0x000fea0003800000 */
[-CC-:B-1----:R-:W-:Y:S01]  /*2f50*/  FFMA.FTZ R133, R9, R141.reuse, R140.reuse ;  /* 0x0000008d09857223 */ /* 0x182fe2000001008c */
        /* <DEDUP_REMOVED lines=26> */
[----:B------:R-:W-:Y:S01]  /*3100*/  SEL R139, R139, RZ, P6 ;  /* 0x000000ff8b8b7207 */ /* 0x000fe20003000000 */
[----:B------:R-:W-:Y:S06]  /*3110*/  BRA `(.L_x_13361) ;  /* 0x0000000000707947 */ /* 0x000fec0003800000 */
.L_x_13360:
[-CC-:B-1----:R-:W-:Y:S01]  /*3120*/  FFMA.FTZ R137, R9, R141.reuse, R140.reuse ;  /* 0x0000008d09897223 */ /* 0x182fe2000001008c */
        /* <DEDUP_REMOVED lines=26> */
[----:B------:R-:W-:-:S09]  /*32d0*/  SEL R139, R142, RZ, P6 ;  /* 0x000000ff8e8b7207 */ /* 0x000fd20003000000 */
.L_x_13361:
[----:B------:R-:W0:Y:S08]  /*32e0*/  @P0 LDC.64 R144, c[0x0][0x478] ;  /* 0x00011e00ff900b82 */ /* 0x000e300000000a00 */
[----:B------:R-:W1:Y:S01]  /*32f0*/  LDC.64 R142, c[0x0][0x468] ;  /* 0x00011a00ff8e7b82 */ /* 0x000e620000000a00 */
[----:B0-----:R-:W-:-:S05]  /*3300*/  @P0 IMAD.WIDE.U32 R144, R32, 0x10, R144 ;  /* 0x0000001020900825 */ /* 0x001fca00078e0090 */
[----:B------:R0:W-:Y:S01]  /*3310*/  @P0 STG.E.128 desc[UR4][R144.64], R132 ;  /* 0x0000008490000986 */ /* 0x0001e2000c101d04 */
[C---:B-1----:R-:W-:Y:S01]  /*3320*/  IMAD.WIDE.U32 R142, R32.reuse, 0x10, R142 ;  /* 0x00000010208e7825 */ /* 0x042fe200078e008e */
[----:B------:R-:W-:-:S04]  /*3330*/  IADD3 R32, PT, PT, R32, 0x100, RZ ;  /* 0x0000010020207810 */ /* 0x000fc80007ffe0ff */
[----:B------:R0:W-:Y:S03]  /*3340*/  STG.E.128 desc[UR4][R142.64], R136 ;  /* 0x000000888e007986 */ /* 0x0001e6000c101d04 */
.L_x_13359:
[----:B------:R-:W-:Y:S05]  /*3350*/  BSYNC.RECONVERGENT B1 ;  /* 0x0000000000017941 */ /* 0x000fea0003800200 */
.L_x_13358:
[----:B------:R-:W-:Y:S01]  /*3360*/  ISETP.NE.AND P0, PT, R31, RZ, PT ;  /* 0x000000ff1f00720c */ /* 0x000fe20003f05270 */
[----:B------:R-:W-:-:S12]  /*3370*/  BSSY.RECONVERGENT B1, `(.L_x_13362) ;  /* 0x0000045000017945 */ /* 0x000fd80003800200 */
[----:B------:R-:W-:Y:S05]  /*3380*/  @!P0 BRA `(.L_x_13363) ;  /* 0x00000004000c8947 */ /* 0x000fea0003800000 */
[----:B------:R-:W-:-:S04]  /*3390*/  ISETP.NE.U32.AND P0, PT, RZ, UR12, PT ;  /* 0x0000000cff007c0c */ /* 0x000fc8000bf05070 */
[----:B------:R-:W-:-:S13]  /*33a0*/  ISETP.NE.AND.EX P0, PT, RZ, UR13, PT, P0 ;  /* 0x0000000dff007c0c */ /* 0x000fda000bf05300 */
[----:B------:R-:W-:Y:S05]  /*33b0*/  @!P0 BRA `(.L_x_13364) ;  /* 0x0000000000748947 */ /* 0x000fea0003800000 */
[-CC-:B01----:R-:W-:Y:S01]  /*33c0*/  FFMA.FTZ R133, R11, R141.reuse, R140.reuse ;  /* 0x0000008d0b857223 */ /* 0x183fe2000001008c */
        /* <DEDUP_REMOVED lines=28> */
.L_x_13364:
[-CC-:B01----:R-:W-:Y:S01]  /*3590*/  FFMA.FTZ R137, R11, R141.reuse, R140.reuse ;  /* 0x0000008d0b897223 */ /* 0x183fe2000001008c */
        /* <DEDUP_REMOVED lines=27> */
.L_x_13365:
[----:B------:R-:W0:Y:S08]  /*3750*/  @P0 LDC.64 R144, c[0x0][0x478] ;  /* 0x00011e00ff900b82 */ /* 0x000e300000000a00 */
[----:B------:R-:W1:Y:S01]  /*3760*/  LDC.64 R142, c[0x0][0x468] ;  /* 0x00011a00ff8e7b82 */ /* 0x000e620000000a00 */
[----:B0-----:R-:W-:-:S05]  /*3770*/  @P0 IMAD.WIDE.U32 R144, R32, 0x10, R144 ;  /* 0x0000001020900825 */ /* 0x001fca00078e0090 */
[----:B------:R2:W-:Y:S01]  /*3780*/  @P0 STG.E.128 desc[UR4][R144.64], R132 ;  /* 0x0000008490000986 */ /* 0x0005e2000c101d04 */
[C---:B-1----:R-:W-:Y:S01]  /*3790*/  IMAD.WIDE.U32 R142, R32.reuse, 0x10, R142 ;  /* 0x00000010208e7825 */ /* 0x042fe200078e008e */
[----:B------:R-:W-:-:S04]  /*37a0*/  IADD3 R32, PT, PT, R32, 0x100, RZ ;  /* 0x0000010020207810 */ /* 0x000fc80007ffe0ff */
[----:B------:R2:W-:Y:S03]  /*37b0*/  STG.E.128 desc[UR4][R142.64], R136 ;  /* 0x000000888e007986 */ /* 0x0005e6000c101d04 */
.L_x_13363:
[----:B------:R-:W-:Y:S05]  /*37c0*/  BSYNC.RECONVERGENT B1 ;  /* 0x0000000000017941 */ /* 0x000fea0003800200 */
.L_x_13362:
[----:B------:R-:W-:Y:S04]  /*37d0*/  BSSY.RECONVERGENT B1, `(.L_x_13366) ;  /* 0x0000045000017945 */ /* 0x000fe80003800200 */
[----:B------:R-:W-:Y:S05]  /*37e0*/  @!P5 BRA `(.L_x_13367) ;  /* 0x00000004000cd947 */ /* 0x000fea0003800000 */
[----:B------:R-:W-:-:S04]  /*37f0*/  ISETP.NE.U32.AND P0, PT, RZ, UR12, PT ;  /* 0x0000000cff007c0c */ /* 0x000fc8000bf05070 */
[----:B------:R-:W-:-:S13]  /*3800*/  ISETP.NE.AND.EX P0, PT, RZ, UR13, PT, P0 ;  /* 0x0000000dff007c0c */ /* 0x000fda000bf05300 */
[----:B------:R-:W-:Y:S05]  /*3810*/  @!P0 BRA `(.L_x_13368) ;  /* 0x0000000000748947 */ /* 0x000fea0003800000 */
[-CC-:B012---:R-:W-:Y:S01]  /*3820*/  FFMA.FTZ R133, R15, R141.reuse, R140.reuse ;  /* 0x0000008d0f857223 */ /* 0x187fe2000001008c */
        /* <DEDUP_REMOVED lines=28> */
.L_x_13368:
[-CC-:B012---:R-:W-:Y:S01]  /*39f0*/  FFMA.FTZ R137, R15, R141.reuse, R140.reuse ;  /* 0x0000008d0f897223 */ /* 0x187fe2000001008c */
        /* <DEDUP_REMOVED lines=27> */
.L_x_13369:
[----:B------:R-:W0:Y:S08]  /*3bb0*/  @P0 LDC.64 R144, c[0x0][0x478] ;  /* 0x00011e00ff900b82 */ /* 0x000e300000000a00 */
[----:B------:R-:W1:Y:S01]  /*3bc0*/  LDC.64 R142, c[0x0][0x468] ;  /* 0x00011a00ff8e7b82 */ /* 0x000e620000000a00 */
[----:B0-----:R-:W-:-:S05]  /*3bd0*/  @P0 IMAD.WIDE.U32 R144, R32, 0x10, R144 ;  /* 0x0000001020900825 */ /* 0x001fca00078e0090 */
[----:B------:R3:W-:Y:S01]  /*3be0*/  @P0 STG.E.128 desc[UR4][R144.64], R132 ;  /* 0x0000008490000986 */ /* 0x0007e2000c101d04 */
[C---:B-1----:R-:W-:Y:S01]  /*3bf0*/  IMAD.WIDE.U32 R142, R32.reuse, 0x10, R142 ;  /* 0x00000010208e7825 */ /* 0x042fe200078e008e */
[----:B------:R-:W-:-:S04]  /*3c00*/  IADD3 R32, PT, PT, R32, 0x100, RZ ;  /* 0x0000010020207810 */ /* 0x000fc80007ffe0ff */
[----:B------:R3:W-:Y:S03]  /*3c10*/  STG.E.128 desc[UR4][R142.64], R136 ;  /* 0x000000888e007986 */ /* 0x0007e6000c101d04 */
.L_x_13367:
[----:B------:R-:W-:Y:S05]  /*3c20*/  BSYNC.RECONVERGENT B1 ;  /* 0x0000000000017941 */ /* 0x000fea0003800200 */
.L_x_13366:
[----:B------:R-:W-:Y:S04]  /*3c30*/  BSSY.RECONVERGENT B1, `(.L_x_13370) ;  /* 0x0000045000017945 */ /* 0x000fe80003800200 */
[----:B------:R-:W-:Y:S05]  /*3c40*/  @!P4 BRA `(.L_x_13371) ;  /* 0x00000004000cc947 */ /* 0x000fea0003800000 */
[----:B------:R-:W-:-:S04]  /*3c50*/  ISETP.NE.U32.AND P0, PT, RZ, UR12, PT ;  /* 0x0000000cff007c0c */ /* 0x000fc8000bf05070 */
[----:B------:R-:W-:-:S13]  /*3c60*/  ISETP.NE.AND.EX P0, PT, RZ, UR13, PT, P0 ;  /* 0x0000000dff007c0c */ /* 0x000fda000bf05300 */
[----:B------:R-:W-:Y:S05]  /*3c70*/  @!P0 BRA `(.L_x_13372) ;  /* 0x0000000000748947 */ /* 0x000fea0003800000 */
[-CC-:B0123--:R-:W-:Y:S01]  /*3c80*/  FFMA.FTZ R133, R17, R141.reuse, R140.reuse ;  /* 0x0000008d11857223 */ /* 0x18ffe2000001008c */
        /* <DEDUP_REMOVED lines=28> */
.L_x_13372:
[-CC-:B0123--:R-:W-:Y:S01]  /*3e50*/  FFMA.FTZ R137, R17, R141.reuse, R140.reuse ;  /* 0x0000008d11897223 */ /* 0x18ffe2000001008c */
        /* <DEDUP_REMOVED lines=27> */
.L_x_13373:
[----:B------:R-:W0:Y:S08]  /*4010*/  @P0 LDC.64 R144, c[0x0][0x478] ;  /* 0x00011e00ff900b82 */ /* 0x000e300000000a00 */
[----:B------:R-:W1:Y:S01]  /*4020*/  LDC.64 R142, c[0x0][0x468] ;  /* 0x00011a00ff8e7b82 */ /* 0x000e620000000a00 */
[----:B0-----:R-:W-:-:S05]  /*4030*/  @P0 IMAD.WIDE.U32 R144, R32, 0x10, R144 ;  /* 0x0000001020900825 */ /* 0x001fca00078e0090 */
[----:B------:R4:W-:Y:S01]  /*4040*/  @P0 STG.E.128 desc[UR4][R144.64], R132 ;  /* 0x0000008490000986 */ /* 0x0009e2000c101d04 */
[C---:B-1----:R-:W-:Y:S01]  /*4050*/  IMAD.WIDE.U32 R142, R32.reuse, 0x10, R142 ;  /* 0x00000010208e7825 */ /* 0x042fe200078e008e */
[----:B------:R-:W-:-:S04]  /*4060*/  IADD3 R32, PT, PT, R32, 0x100, RZ ;  /* 0x0000010020207810 */ /* 0x000fc80007ffe0ff */
[----:B------:R4:W-:Y:S03]  /*4070*/  STG.E.128 desc[UR4][R142.64], R136 ;  /* 0x000000888e007986 */ /* 0x0009e6000c101d04 */
.L_x_13371:
[----:B------:R-:W-:Y:S05]  /*4080*/  BSYNC.RECONVERGENT B1 ;  /* 0x0000000000017941 */ /* 0x000fea0003800200 */
.L_x_13370:
[----:B------:R-:W-:Y:S04]  /*4090*/  BSSY.RECONVERGENT B1, `(.L_x_13374) ;  /* 0x0000045000017945 */ /* 0x000fe80003800200 */
[----:B------:R-:W-:Y:S05]  /*40a0*/  @!P3 BRA `(.L_x_13375) ;  /* 0x00000004000cb947 */ /* 0x000fea0003800000 */
[----:B------:R-:W-:-:S04]  /*40b0*/  ISETP.NE.U32.AND P0, PT, RZ, UR12, PT ;  /* 0x0000000cff007c0c */ /* 0x000fc8000bf05070 */
[----:B------:R-:W-:-:S13]  /*40c0*/  ISETP.NE.AND.EX P0, PT, RZ, UR13, PT, P0 ;  /* 0x0000000dff007c0c */ /* 0x000fda000bf05300 */
[----:B------:R-:W-:Y:S05]  /*40d0*/  @!P0 BRA `(.L_x_13376) ;  /* 0x0000000000748947 */ /* 0x000fea0003800000 */
[-CC-:B01234-:R-:W-:Y:S01]  /*40e0*/  FFMA.FTZ R133, R21, R141.reuse, R140.reuse ;  /* 0x0000008d15857223 */ /* 0x19ffe2000001008c */
        /* <DEDUP_REMOVED lines=28> */
.L_x_13376:
[-CC-:B01234-:R-:W-:Y:S01]  /*42b0*/  FFMA.FTZ R137, R21, R141.reuse, R140.reuse ;  /* 0x0000008d15897223 */ /* 0x19ffe2000001008c */
        /* <DEDUP_REMOVED lines=27> */
.L_x_13377:
[----:B------:R-:W0:Y:S08]  /*4470*/  @P0 LDC.64 R144, c[0x0][0x478] ;  /* 0x00011e00ff900b82 */ /* 0x000e300000000a00 */
[----:B------:R-:W1:Y:S01]  /*4480*/  LDC.64 R142, c[0x0][0x468] ;  /* 0x00011a00ff8e7b82 */ /* 0x000e620000000a00 */
[----:B0-----:R-:W-:-:S05]  /*4490*/  @P0 IMAD.WIDE.U32 R144, R32, 0x10, R144 ;  /* 0x0000001020900825 */ /* 0x001fca00078e0090 */
[----:B------:R0:W-:Y:S01]  /*44a0*/  @P0 STG.E.128 desc[UR4][R144.64], R132 ;  /* 0x0000008490000986 */ /* 0x0001e2000c101d04 */
[C---:B-1----:R-:W-:Y:S01]  /*44b0*/  IMAD.WIDE.U32 R142, R32.reuse, 0x10, R142 ;  /* 0x00000010208e7825 */ /* 0x042fe200078e008e */
[----:B------:R-:W-:-:S04]  /*44c0*/  IADD3 R32, PT, PT, R32, 0x100, RZ ;  /* 0x0000010020207810 */ /* 0x000fc80007ffe0ff */
[----:B------:R0:W-:Y:S03]  /*44d0*/  STG.E.128 desc[UR4][R142.64], R136 ;  /* 0x000000888e007986 */ /* 0x0001e6000c101d04 */
.L_x_13375:
[----:B------:R-:W-:Y:S05]  /*44e0*/  BSYNC.RECONVERGENT B1 ;  /* 0x0000000000017941 */ /* 0x000fea0003800200 */
.L_x_13374:
[----:B------:R-:W-:Y:S04]  /*44f0*/  BSSY.RECONVERGENT B1, `(.L_x_13378) ;  /* 0x0000045000017945 */ /* 0x000fe80003800200 */
[----:B------:R-:W-:Y:S05]  /*4500*/  @!P2 BRA `(.L_x_13379) ;  /* 0x00000004000ca947 */ /* 0x000fea0003800000 */
[----:B------:R-:W-:-:S04]  /*4510*/  ISETP.NE.U32.AND P0, PT, RZ, UR12, PT ;  /* 0x0000000cff007c0c */ /* 0x000fc8000bf05070 */
[----:B------:R-:W-:-:S13]  /*4520*/  ISETP.NE.AND.EX P0, PT, RZ, UR13, PT, P0 ;  /* 0x0000000dff007c0c */ /* 0x000fda000bf05300 */
[----:B------:R-:W-:Y:S05]  /*4530*/  @!P0 BRA `(.L_x_13380) ;  /* 0x0000000000748947 */ /* 0x000fea0003800000 */
[-CC-:B01234-:R-:W-:Y:S01]  /*4540*/  FFMA.FTZ R133, R23, R141.reuse, R140.reuse ;  /* 0x0000008d17857223 */ /* 0x19ffe2000001008c */
[----:B------:R-:W-:Y:S01]  /*4550*/  LOP3.LUT P6, RZ, R22, 0xff, RZ, 0xc0, !PT ;  /* 0x000000ff16ff7812 */ /* 0x000fe200078cc0ff */
[-CC-:B------:R-:W-:Y:S01]  /*4560*/  FFMA.FTZ R135, R173, R141.reuse, R140.reuse ;  /* 0x0000008dad877223 */ /* 0x180fe2000001008c */
[----:B------:R-:W-:Y:S01]  /*4570*/  FFMA.FTZ R142, R190, R141, R140 ;  /* 0x0000008dbe8e7223 */ /* 0x000fe2000001008c */
[----:B------:R-:W-:-:S03]  /*4580*/  FADD.FTZ R132, R24, -R133 ;  /* 0x8000008518847221 */ /* 0x000fc60000010000 */
[----:B------:R-:W-:Y:S01]  /*4590*/  FADD.FTZ R142, R187, -R142 ;  /* 0x8000008ebb8e7221 */ /* 0x000fe20000010000 */
[----:B-----5:R-:W-:-:S04]  /*45a0*/  FMUL.FTZ R132, R35, R132 ;  /* 0x0000008423847220 */ /* 0x020fc80000410000 */
[----:B------:R-:W-:-:S04]  /*45b0*/  FMUL.FTZ R133, R132, R203 ;  /* 0x000000cb84857220 */ /* 0x000fc80000410000 */
[----:B------:R-:W-:-:S05]  /*45c0*/  FMUL.FTZ R133, R133, UR11 ;  /* 0x0000000b85857c20 */ /* 0x000fca0008410000 */
[----:B------:R-:W-:Y:S01]  /*45d0*/  SEL R136, R133, RZ, P6 ;  /* 0x000000ff85887207 */ /* 0x000fe20003000000 */
[----:B------:R-:W-:Y:S01]  /*45e0*/  FFMA.FTZ R133, R158, R141, R140 ;  /* 0x0000008d9e857223 */ /* 0x000fe2000001008c */
[----:B------:R-:W-:-:S03]  /*45f0*/  LOP3.LUT P6, RZ, R22, 0xff00, RZ, 0xc0, !PT ;  /* 0x0000ff0016ff7812 */ /* 0x000fc600078cc0ff */
[----:B------:R-:W-:-:S04]  /*4600*/  FADD.FTZ R134, R156, -R133 ;  /* 0x800000859c867221 */ /* 0x000fc80000010000 */
[----:B------:R-:W-:-:S04]  /*4610*/  FMUL.FTZ R133, R35, R134 ;  /* 0x0000008623857220 */ /* 0x000fc80000410000 */
        /* <DEDUP_REMOVED lines=15> */
.L_x_13380:
[-CC-:B01234-:R-:W-:Y:S01]  /*4710*/  FFMA.FTZ R137, R23, R141.reuse, R140.reuse ;  /* 0x0000008d17897223 */ /* 0x19ffe2000001008c */
[----:B------:R-:W-:Y:S01]  /*4720*/  LOP3.LUT P6, RZ, R22, 0xff, RZ, 0xc0, !PT ;  /* 0x000000ff16ff7812 */ /* 0x000fe200078cc0ff */
[-CC-:B------:R-:W-:Y:S01]  /*4730*/  FFMA.FTZ R139, R173, R141.reuse, R140.reuse ;  /* 0x0000008dad8b7223 */ /* 0x180fe2000001008c */
[-CC-:B------:R-:W-:Y:S01]  /*4740*/  FFMA.FTZ R142, R190, R141.reuse, R140.reuse ;  /* 0x0000008dbe8e7223 */ /* 0x180fe2000001008c */
[----:B------:R-:W-:Y:S01]  /*4750*/  FADD.FTZ R136, R24, -R137 ;  /* 0x8000008918887221 */ /* 0x000fe20000010000 */
[----:B------:R-:W-:Y:S02]  /*4760*/  FFMA.FTZ R137, R158, R141, R140 ;  /* 0x0000008d9e897223 */ /* 0x000fe4000001008c */
[----:B------:R-:W-:Y:S01]  /*4770*/  FADD.FTZ R142, R187, -R142 ;  /* 0x8000008ebb8e7221 */ /* 0x000fe20000010000 */
[C---:B-----5:R-:W-:Y:S01]  /*4780*/  FMUL.FTZ R136, R35.reuse, R136 ;  /* 0x0000008823887220 */ /* 0x060fe20000410000 */
[----:B------:R-:W-:Y:S02]  /*4790*/  FADD.FTZ R138, R156, -R137 ;  /* 0x800000899c8a7221 */ /* 0x000fe40000010000 */
[C---:B------:R-:W-:Y:S01]  /*47a0*/  FMUL.FTZ R142, R35.reuse, R142 ;  /* 0x0000008e238e7220 */ /* 0x040fe20000410000 */
[----:B------:R-:W-:Y:S01]  /*47b0*/  FMUL.FTZ R136, R136, R203 ;  /* 0x000000cb88887220 */ /* 0x000fe20000410000 */
[----:B------:R-:W-:-:S02]  /*47c0*/  FMUL.FTZ R138, R35, R138 ;  /* 0x0000008a238a7220 */ /* 0x000fc40000410000 */
[-C--:B------:R-:W-:Y:S01]  /*47d0*/  FMUL.FTZ R142, R142, R203.reuse ;  /* 0x000000cb8e8e7220 */ /* 0x080fe20000410000 */
[----:B------:R-:W-:Y:S01]  /*47e0*/  FMUL.FTZ R136, R136, UR11 ;  /* 0x0000000b88887c20 */ /* 0x000fe20008410000 */
[----:B------:R-:W-:Y:S02]  /*47f0*/  FMUL.FTZ R138, R138, R203 ;  /* 0x000000cb8a8a7220 */ /* 0x000fe40000410000 */
[----:B------:R-:W-:Y:S02]  /*4800*/  FMUL.FTZ R142, R142, UR11 ;  /* 0x0000000b8e8e7c20 */ /* 0x000fe40008410000 */
        /* <DEDUP_REMOVED lines=12> */
.L_x_13381:
[----:B------:R-:W0:Y:S08]  /*48d0*/  @P0 LDC.64 R144, c[0x0][0x478] ;  /* 0x00011e00ff900b82 */ /* 0x000e300000000a00 */
[----:B------:R-:W1:Y:S01]  /*48e0*/  LDC.64 R142, c[0x0][0x468] ;  /* 0x00011a00ff8e7b82 */ /* 0x000e620000000a00 */
[----:B0-----:R-:W-:-:S05]  /*48f0*/  @P0 IMAD.WIDE.U32 R144, R32, 0x10, R144 ;  /* 0x0000001020900825 */ /* 0x001fca00078e0090 */
[----:B------:R0:W-:Y:S01]  /*4900*/  @P0 STG.E.128 desc[UR4][R144.64], R132 ;  /* 0x0000008490000986 */ /* 0x0001e2000c101d04 */
[C---:B-1----:R-:W-:Y:S01]  /*4910*/  IMAD.WIDE.U32 R142, R32.reuse, 0x10, R142 ;  /* 0x00000010208e7825 */ /* 0x042fe200078e008e */
[----:B------:R-:W-:-:S04]  /*4920*/  IADD3 R32, PT, PT, R32, 0x100, RZ ;  /* 0x0000010020207810 */ /* 0x000fc80007ffe0ff */
[----:B------:R0:W-:Y:S03]  /*4930*/  STG.E.128 desc[UR4][R142.64], R136 ;  /* 0x000000888e007986 */ /* 0x0001e6000c101d04 */
.L_x_13379:
[----:B------:R-:W-:Y:S05]  /*4940*/  BSYNC.RECONVERGENT B1 ;  /* 0x0000000000017941 */ /* 0x000fea0003800200 */
.L_x_13378:
[----:B------:R-:W-:-:S13]  /*4950*/  ISETP.NE.AND P0, PT, R201, RZ, PT ;  /* 0x000000ffc900720c */ /* 0x000fda0003f05270 */
[----:B------:R-:W-:Y:S05]  /*4960*/  @!P0 BRA `(.L_x_13382) ;  /* 0x0000002800448947 */ /* 0x000fea0003800000 */
[----:B------:R-:W-:-:S04]  /*4970*/  ISETP.NE.U32.AND P0, PT, RZ, UR12, PT ;  /* 0x0000000cff007c0c */ /* 0x000fc8000bf05070 */
[----:B------:R-:W-:-:S13]  /*4980*/  ISETP.NE.AND.EX P0, PT, RZ, UR13, PT, P0 ;  /* 0x0000000dff007c0c */ /* 0x000fda000bf05300 */
[----:B------:R-:W-:Y:S05]  /*4990*/  @!P0 BRA `(.L_x_13383) ;  /* 0x0000000000748947 */ /* 0x000fea0003800000 */
[-CC-:B01234-:R-:W-:Y:S01]  /*49a0*/  FFMA.FTZ R133, R188, R141.reuse, R140.reuse ;  /* 0x0000008dbc857223 */ /* 0x19ffe2000001008c */
[----:B------:R-:W-:Y:S01]  /*49b0*/  ISETP.GE.U32.AND P6, PT, R25, 0x1000000, PT ;  /* 0x010000001900780c */ /* 0x000fe20003fc6070 */
[-CC-:B------:R-:W-:Y:S02]  /*49c0*/  FFMA.FTZ R134, R34, R141.reuse, R140.reuse ;  /* 0x0000008d22867223 */ /* 0x180fe4000001008c */
[----:B------:R-:W-:Y:S01]  /*49d0*/  FADD.FTZ R132, R186, -R133 ;  /* 0x80000085ba847221 */ /* 0x000fe20000010000 */
[-C--:B------:R-:W-:Y:S01]  /*49e0*/  FFMA.FTZ R133, R27, R141.reuse, R140 ;  /* 0x0000008d1b857223 */ /* 0x080fe2000001008c */
[----:B------:R-:W-:Y:S01]  /*49f0*/  FADD.FTZ R134, R33, -R134 ;  /* 0x8000008621867221 */ /* 0x000fe20000010000 */
[----:B------:R-:W-:Y:S01]  /*4a00*/  FFMA.FTZ R140, R171, R141, R140 ;  /* 0x0000008dab8c7223 */ /* 0x000fe2000001008c */
[----:B-----5:R-:W-:-:S03]  /*4a10*/  FMUL.FTZ R135, R35, R132 ;  /* 0x0000008423877220 */ /* 0x020fc60000410000 */
[----:B------:R-:W-:Y:S01]  /*4a20*/  FADD.FTZ R140, R169, -R140 ;  /* 0x8000008ca98c7221 */ /* 0x000fe20000010000 */
        /* <DEDUP_REMOVED lines=19> */
[----:B------:R-:W-:Y:S06]  /*4b60*/  BRA `(.L_x_13384) ;  /* 0x0000000000707947 */ /* 0x000fec0003800000 */
.L_x_13383:
[-CC-:B01234-:R-:W-:Y:S01]  /*4b70*/  FFMA.FTZ R137, R188, R141.reuse, R140.reuse ;  /* 0x0000008dbc897223 */ /* 0x19ffe2000001008c */
[----:B------:R-:W-:Y:S01]  /*4b80*/  ISETP.GE.U32.AND P6, PT, R25, 0x1000000, PT ;  /* 0x010000001900780c */ /* 0x000fe20003fc6070 */
[-CC-:B------:R-:W-:Y:S02]  /*4b90*/  FFMA.FTZ R138, R34, R141.reuse, R140.reuse ;  /* 0x0000008d228a7223 */ /* 0x180fe4000001008c */
[----:B------:R-:W-:Y:S01]  /*4ba0*/  FADD.FTZ R136, R186, -R137 ;  /* 0x80000089ba887221 */ /* 0x000fe20000010000 */
[-C--:B------:R-:W-:Y:S01]  /*4bb0*/  FFMA.FTZ R137, R27, R141.reuse, R140 ;  /* 0x0000008d1b897223 */ /* 0x080fe2000001008c */
[----:B------:R-:W-:Y:S01]  /*4bc0*/  FADD.FTZ R138, R33, -R138 ;  /* 0x8000008a218a7221 */ /* 0x000fe20000010000 */
[----:B------:R-:W-:Y:S01]  /*4bd0*/  FFMA.FTZ R140, R171, R141, R140 ;  /* 0x0000008dab8c7223 */ /* 0x000fe2000001008c */
[C---:B-----5:R-:W-:Y:S02]  /*4be0*/  FMUL.FTZ R136, R35.reuse, R136 ;  /* 0x0000008823887220 */ /* 0x060fe40000410000 */
[----:B------:R-:W-:Y:S01]  /*4bf0*/  FMUL.FTZ R138, R35, R138 ;  /* 0x0000008a238a7220 */ /* 0x000fe20000410000 */
[----:B------:R-:W-:Y:S01]  /*4c00*/  FADD.FTZ R140, R169, -R140 ;  /* 0x8000008ca98c7221 */ /* 0x000fe20000010000 */
[----:B------:R-:W-:-:S02]  /*4c10*/  FMUL.FTZ R136, R136, R203 ;  /* 0x000000cb88887220 */ /* 0x000fc40000410000 */
[-C--:B------:R-:W-:Y:S01]  /*4c20*/  FMUL.FTZ R138, R138, R203.reuse ;  /* 0x000000cb8a8a7220 */ /* 0x080fe20000410000 */
[----:B------:R-:W-:Y:S01]  /*4c30*/  FMUL.FTZ R140, R35, R140 ;  /* 0x0000008c238c7220 */ /* 0x000fe20000410000 */
[----:B------:R-:W-:Y:S02]  /*4c40*/  FMUL.FTZ R136, R136, UR11 ;  /* 0x0000000b88887c20 */ /* 0x000fe40008410000 */
[----:B------:R-:W-:Y:S01]  /*4c50*/  FMUL.FTZ R138, R138, UR11 ;  /* 0x0000000b8a8a7c20 */ /* 0x000fe20008410000 */
[----:B------:R-:W-:Y:S02]  /*4c60*/  FMUL.FTZ R140, R140, R203 ;  /* 0x000000cb8c8c7220 */ /* 0x000fe40000410000 */
[----:B------:R-:W-:Y:S01]  /*4c70*/  SEL R139, R136, RZ, P6 ;  /* 0x000000ff888b7207 */ /* 0x000fe20003000000 */
[----:B------:R-:W-:Y:S01]  /*4c80*/  FADD.FTZ R136, R26, -R137 ;  /* 0x800000891a887221 */ /* 0x000fe20000010000 */
[----:B------:R-:W-:Y:S01]  /*4c90*/  LOP3.LUT P6, RZ, R25, 0xff, RZ, 0xc0, !PT ;  /* 0x000000ff19ff7812 */ /* 0x000fe200078cc0ff */
[----:B------:R-:W-:-:S02]  /*4ca0*/  FMUL.FTZ R140, R140, UR11 ;  /* 0x0000000b8c8c7c20 */ /* 0x000fc40008410000 */
[----:B------:R-:W-:-:S04]  /*4cb0*/  FMUL.FTZ R136, R35, R136 ;  /* 0x0000008823887220 */ /* 0x000fc80000410000 */
[----:B------:R-:W-:-:S04]  /*4cc0*/  FMUL.FTZ R136, R136, R203 ;  /* 0x000000cb88887220 */ /* 0x000fc80000410000 */
[----:B------:R-:W-:-:S05]  /*4cd0*/  FMUL.FTZ R136, R136, UR11 ;  /* 0x0000000b88887c20 */ /* 0x000fca0008410000 */
[----:B------:R-:W-:Y:S02]  /*4ce0*/  SEL R136, R136, RZ, P6 ;  /* 0x000000ff88887207 */ /* 0x000fe40003000000 */
[----:B------:R-:W-:-:S04]  /*4cf0*/  LOP3.LUT P6, RZ, R25, 0xff00, RZ, 0xc0, !PT ;  /* 0x0000ff0019ff7812 */ /* 0x000fc800078cc0ff */
[----:B------:R-:W-:Y:S02]  /*4d00*/  SEL R137, R138, RZ, P6 ;  /* 0x000000ff8a897207 */ /* 0x000fe40003000000 */
[----:B------:R-:W-:-:S04]  /*4d10*/  LOP3.LUT P6, RZ, R25, 0xff0000, RZ, 0xc0, !PT ;  /* 0x00ff000019ff7812 */ /* 0x000fc800078cc0ff */
[----:B------:R-:W-:-:S09]  /*4d20*/  SEL R138, R140, RZ, P6 ;  /* 0x000000ff8c8a7207 */ /* 0x000fd20003000000 */
.L_x_13384:
[----:B------:R-:W0:Y:S02]  /*4d30*/  @P0 LDC.64 R140, c[0x0][0x478] ;  /* 0x00011e00ff8c0b82 */ /* 0x000e240000000a00 */
[----:B0-----:R-:W-:-:S06]  /*4d40*/  @P0 IMAD.WIDE.U32 R142, R32, 0x10, R140 ;  /* 0x00000010208e0825 */ /* 0x001fcc00078e008c */
[----:B------:R-:W0:Y:S01]  /*4d50*/  LDC.64 R140, c[0x0][0x468] ;  /* 0x00011a00ff8c7b82 */ /* 0x000e220000000a00 */
[----:B------:R1:W-:Y:S01]  /*4d60*/  @P0 STG.E.128 desc[UR4][R142.64], R132 ;  /* 0x000000848e000986 */ /* 0x0003e2000c101d04 */
[----:B0-----:R-:W-:-:S05]  /*4d70*/  IMAD.WIDE.U32 R140, R32, 0x10, R140 ;  /* 0x00000010208c7825 */ /* 0x001fca00078e008c */
[----:B------:R1:W-:Y:S01]  /*4d80*/  STG.E.128 desc[UR4][R140.64], R136 ;  /* 0x000000888c007986 */ /* 0x0003e2000c101d04 */
[----:B------:R-:W-:Y:S05]  /*4d90*/  BRA `(.L_x_13382) ;  /* 0x0000002400387947 */ /* 0x000fea0003800000 */
.L_x_13353:
        /* <DEDUP_REMOVED lines=13> */
[----:B------:R-:W-:Y:S01]  /*4e70*/  LOP3.LUT P0, RZ, R6, 0xff, RZ, 0xc0, !PT ;  /* 0x000000ff06ff7812 */ /* 0x000fe2000780c0ff */
[C---:B-----5:R-:W-:Y:S01]  /*4e80*/  FFMA.FTZ R138, R35.reuse, R138, R65 ;  /* 0x0000008a238a7223 */ /* 0x060fe20000010041 */
[C---:B------:R-:W-:Y:S01]  /*4e90*/  FFMA.FTZ R142, R35.reuse, R142, R67 ;  /* 0x0000008e238e7223 */ /* 0x040fe20000010043 */
[----:B------:R-:W-:-:S02]  /*4ea0*/  FFMA.FTZ R136, R35, R136, R64 ;  /* 0x0000008823887223 */ /* 0x000fc40000010040 */
[-C--:B------:R-:W-:Y:S01]  /*4eb0*/  FMUL.FTZ R138, R138, R203.reuse ;  /* 0x000000cb8a8a7220 */ /* 0x080fe20000410000 */
[-C--:B------:R-:W-:Y:S01]  /*4ec0*/  FMUL.FTZ R142, R142, R203.reuse ;  /* 0x000000cb8e8e7220 */ /* 0x080fe20000410000 */
[----:B------:R-:W-:Y:S02]  /*4ed0*/  FMUL.FTZ R136, R136, R203 ;  /* 0x000000cb88887220 */ /* 0x000fe40000410000 */
[----:B------:R-:W-:Y:S01]  /*4ee0*/  FMUL.FTZ R137, R138, UR11 ;  /* 0x0000000b8a897c20 */ /* 0x000fe20008410000 */
[----:B------:R-:W-:Y:S01]  /*4ef0*/  FADD.FTZ R138, R184, -R139 ;  /* 0x8000008bb88a7221 */ /* 0x000fe20000010000 */
[----:B------:R-:W-:Y:S01]  /*4f00*/  FMUL.FTZ R139, R142, UR11 ;  /* 0x0000000b8e8b7c20 */ /* 0x000fe20008410000 */
[----:B------:R-:W-:Y:S01]  /*4f10*/  FMUL.FTZ R136, R136, UR11 ;  /* 0x0000000b88887c20 */ /* 0x000fe20008410000 */
[----:B------:R-:W0:Y:S01]  /*4f20*/  LDC.64 R142, c[0x0][0x468] ;  /* 0x00011a00ff8e7b82 */ /* 0x000e220000000a00 */
[----:B------:R-:W-:-:S03]  /*4f30*/  FFMA.FTZ R138, R35, R138, R66 ;  /* 0x0000008a238a7223 */ /* 0x000fc60000010042 */
[----:B------:R-:W-:Y:S01]  /*4f40*/  SEL R136, R136, RZ, P0 ;  /* 0x000000ff88887207 */ /* 0x000fe20000000000 */
[----:B------:R-:W-:Y:S01]  /*4f50*/  FMUL.FTZ R138, R138, R203 ;  /* 0x000000cb8a8a7220 */ /* 0x000fe20000410000 */
[----:B------:R-:W-:-:S03]  /*4f60*/  LOP3.LUT P0, RZ, R6, 0xff00, RZ, 0xc0, !PT ;  /* 0x0000ff0006ff7812 */ /* 0x000fc6000780c0ff */
[----:B------:R-:W-:Y:S01]  /*4f70*/  FMUL.FTZ R138, R138, UR11 ;  /* 0x0000000b8a8a7c20 */ /* 0x000fe20008410000 */
[----:B------:R-:W-:Y:S02]  /*4f80*/  SEL R137, R137, RZ, P0 ;  /* 0x000000ff89897207 */ /* 0x000fe40000000000 */
[----:B------:R-:W-:-:S04]  /*4f90*/  LOP3.LUT P0, RZ, R6, 0xff0000, RZ, 0xc0, !PT ;  /* 0x00ff000006ff7812 */ /* 0x000fc8000780c0ff */
[----:B------:R-:W-:Y:S02]  /*4fa0*/  SEL R138, R138, RZ, P0 ;  /* 0x000000ff8a8a7207 */ /* 0x000fe40000000000 */
[----:B------:R-:W-:-:S04]  /*4fb0*/  ISETP.GE.U32.AND P0, PT, R6, 0x1000000, PT ;  /* 0x010000000600780c */ /* 0x000fc80003f06070 */
[----:B------:R-:W-:Y:S01]  /*4fc0*/  SEL R139, R139, RZ, P0 ;  /* 0x000000ff8b8b7207 */ /* 0x000fe20000000000 */
[C---:B0-----:R-:W-:Y:S01]  /*4fd0*/  IMAD.WIDE.U32 R142, R32.reuse, 0x10, R142 ;  /* 0x00000010208e7825 */ /* 0x041fe200078e008e */
[----:B------:R-:W-:-:S04]  /*4fe0*/  IADD3 R32, PT, PT, R32, 0x100, RZ ;  /* 0x0000010020207810 */ /* 0x000fc80007ffe0ff */
[----:B------:R0:W-:Y:S03]  /*4ff0*/  STG.E.128 desc[UR4][R142.64], R136 ;  /* 0x000000888e007986 */ /* 0x0001e6000c101d04 */
.L_x_13387:
[----:B------:R-:W-:Y:S05]  /*5000*/  BSYNC.RECONVERGENT B1 ;  /* 0x0000000000017941 */ /* 0x000fea0003800200 */
.L_x_13386:
[----:B------:R-:W-:Y:S01]  /*5010*/  ISETP.NE.AND P0, PT, R30, RZ, PT ;  /* 0x000000ff1e00720c */ /* 0x000fe20003f05270 */
[----:B------:R-:W-:-:S12]  /*5020*/  BSSY.RECONVERGENT B1, `(.L_x_13388) ;  /* 0x0000022000017945 */ /* 0x000fd80003800200 */
        /* <DEDUP_REMOVED lines=33> */
.L_x_13389:
[----:B------:R-:W-:Y:S05]  /*5240*/  BSYNC.RECONVERGENT B1 ;  /* 0x0000000000017941 */ /* 0x000fea0003800200 */
.L_x_13388:
[----:B------:R-:W-:Y:S01]  /*5250*/  ISETP.NE.AND P0, PT, R31, RZ, PT ;  /* 0x000000ff1f00720c */ /* 0x000fe20003f05270 */
[----:B------:R-:W-:-:S12]  /*5260*/  BSSY.RECONVERGENT B1, `(.L_x_13390) ;  /* 0x0000022000017945 */ /* 0x000fd80003800200 */
[----:B------:R-:W-:Y:S05]  /*5270*/  @!P0 BRA `(.L_x_13391) ;  /* 0x0000000000808947 */ /* 0x000fea0003800000 */
[-CC-:B01----:R-:W-:Y:S01]  /*5280*/  FFMA.FTZ R138, R166, R141.reuse, R140.reuse ;  /* 0x0000008da68a7223 */ /* 0x183fe2000001008c */
        /* <DEDUP_REMOVED lines=31> */
.L_x_13391:
[----:B------:R-:W-:Y:S05]  /*5480*/  BSYNC.RECONVERGENT B1 ;  /* 0x0000000000017941 */ /* 0x000fea0003800200 */
.L_x_13390:
[----:B------:R-:W-:Y:S04]  /*5490*/  BSSY.RECONVERGENT B1, `(.L_x_13392) ;  /* 0x0000022000017945 */ /* 0x000fe80003800200 */
[----:B------:R-:W-:Y:S05]  /*54a0*/  @!P5 BRA `(.L_x_13393) ;  /* 0x000000000080d947 */ /* 0x000fea0003800000 */
[-CC-:B012---:R-:W-:Y:S01]  /*54b0*/  FFMA.FTZ R138, R164, R141.reuse, R140.reuse ;  /* 0x0000008da48a7223 */ /* 0x187fe2000001008c */
        /* <DEDUP_REMOVED lines=31> */
.L_x_13393:
[----:B------:R-:W-:Y:S05]  /*56b0*/  BSYNC.RECONVERGENT B1 ;  /* 0x0000000000017941 */ /* 0x000fea0003800200 */
.L_x_13392:
[----:B------:R-:W-:Y:S04]  /*56c0*/  BSSY.RECONVERGENT B1, `(.L_x_13394) ;  /* 0x0000022000017945 */ /* 0x000fe80003800200 */
[----:B------:R-:W-:Y:S05]  /*56d0*/  @!P4 BRA `(.L_x_13395) ;  /* 0x000000000080c947 */ /* 0x000fea0003800000 */
[-CC-:B0123--:R-:W-:Y:S01]  /*56e0*/  FFMA.FTZ R138, R162, R141.reuse, R140.reuse ;  /* 0x0000008da28a7223 */ /* 0x18ffe2000001008c */
        /* <DEDUP_REMOVED lines=31> */
.L_x_13395:
[----:B------:R-:W-:Y:S05]  /*58e0*/  BSYNC.RECONVERGENT B1 ;  /* 0x0000000000017941 */ /* 0x000fea0003800200 */
.L_x_13394:
[----:B------:R-:W-:Y:S04]  /*58f0*/  BSSY.RECONVERGENT B1, `(.L_x_13396) ;  /* 0x0000022000017945 */ /* 0x000fe80003800200 */
[----:B------:R-:W-:Y:S05]  /*5900*/  @!P3 BRA `(.L_x_13397) ;  /* 0x000000000080b947 */ /* 0x000fea0003800000 */
[-CC-:B01234-:R-:W-:Y:S01]  /*5910*/  FFMA.FTZ R138, R160, R141.reuse, R140.reuse ;  /* 0x0000008da08a7223 */ /* 0x19ffe2000001008c */
        /* <DEDUP_REMOVED lines=31> */
.L_x_13397:
[----:B------:R-:W-:Y:S05]  /*5b10*/  BSYNC.RECONVERGENT B1 ;  /* 0x0000000000017941 */ /* 0x000fea0003800200 */
.L_x_13396:
[----:B------:R-:W-:Y:S04]  /*5b20*/  BSSY.RECONVERGENT B1, `(.L_x_13398) ;  /* 0x0000022000017945 */ /* 0x000fe80003800200 */
[----:B------:R-:W-:Y:S05]  /*5b30*/  @!P2 BRA `(.L_x_13399) ;  /* 0x000000000080a947 */ /* 0x000fea0003800000 */
[-CC-:B01234-:R-:W-:Y:S01]  /*5b40*/  FFMA.FTZ R137, R23, R141.reuse, R140.reuse ;  /* 0x0000008d17897223 */ /* 0x19ffe2000001008c */
[-CC-:B------:R-:W-:Y:S01]  /*5b50*/  FFMA.FTZ R142, R190, R141.reuse, R140.reuse ;  /* 0x0000008dbe8e7223 */ /* 0x180fe2000001008c */
[-CC-:B------:R-:W-:Y:S01]  /*5b60*/  FFMA.FTZ R139, R173, R141.reuse, R140.reuse ;  /* 0x0000008dad8b7223 */ /* 0x180fe2000001008c */
[----:B------:R-:W-:Y:S01]  /*5b70*/  LOP3.LUT P0, RZ, R22, 0xff, RZ, 0xc0, !PT ;  /* 0x000000ff16ff7812 */ /* 0x000fe2000780c0ff */
[----:B------:R-:W-:Y:S01]  /*5b80*/  FADD.FTZ R136, R24, -R137 ;  /* 0x8000008918887221 */ /* 0x000fe20000010000 */
[----:B------:R-:W-:Y:S01]  /*5b90*/  FFMA.FTZ R137, R158, R141, R140 ;  /* 0x0000008d9e897223 */ /* 0x000fe2000001008c */
[----:B------:R-:W-:Y:S02]  /*5ba0*/  FADD.FTZ R142, R187, -R142 ;  /* 0x8000008ebb8e7221 */ /* 0x000fe40000010000 */
[C---:B-----5:R-:W-:Y:S01]  /*5bb0*/  FFMA.FTZ R136, R35.reuse, R136, R40 ;  /* 0x0000008823887223 */ /* 0x060fe20000010028 */
[----:B------:R-:W-:Y:S01]  /*5bc0*/  FADD.FTZ R138, R156, -R137 ;  /* 0x800000899c8a7221 */ /* 0x000fe20000010000 */
[----:B------:R-:W-:-:S02]  /*5bd0*/  FFMA.FTZ R142, R35, R142, R43 ;  /* 0x0000008e238e7223 */ /* 0x000fc4000001002b */
[-C--:B------:R-:W-:Y:S01]  /*5be0*/  FMUL.FTZ R136, R136, R203.reuse ;  /* 0x000000cb88887220 */ /* 0x080fe20000410000 */
[----:B------:R-:W-:Y:S01]  /*5bf0*/  FFMA.FTZ R138, R35, R138, R41 ;  /* 0x0000008a238a7223 */ /* 0x000fe20000010029 */
[-C--:B------:R-:W-:Y:S02]  /*5c00*/  FMUL.FTZ R142, R142, R203.reuse ;  /* 0x000000cb8e8e7220 */ /* 0x080fe40000410000 */
[----:B------:R-:W-:Y:S01]  /*5c10*/  FMUL.FTZ R136, R136, UR11 ;  /* 0x0000000b88887c20 */ /* 0x000fe20008410000 */
[----:B------:R-:W-:-:S04]  /*5c20*/  FMUL.FTZ R138, R138, R203 ;  /* 0x000000cb8a8a7220 */ /* 0x000fc80000410000 */
[----:B------:R-:W-:Y:S01]  /*5c30*/  FMUL.FTZ R137, R138, UR11 ;  /* 0x0000000b8a897c20 */ /* 0x000fe20008410000 */
[----:B------:R-:W-:Y:S01]  /*5c40*/  FADD.FTZ R138, R172, -R139 ;  /* 0x8000008bac8a7221 */ /* 0x000fe20000010000 */
[----:B------:R-:W-:Y:S01]  /*5c50*/  FMUL.FTZ R139, R142, UR11 ;  /* 0x0000000b8e8b7c20 */ /* 0x000fe20008410000 */
[----:B------:R-:W-:Y:S01]  /*5c60*/  SEL R136, R136, RZ, P0 ;  /* 0x000000ff88887207 */ /* 0x000fe20000000000 */
[----:B------:R-:W0:Y:S01]  /*5c70*/  LDC.64 R142, c[0x0][0x468] ;  /* 0x00011a00ff8e7b82 */ /* 0x000e220000000a00 */
[----:B------:R-:W-:Y:S01]  /*5c80*/  FFMA.FTZ R138, R35, R138, R42 ;  /* 0x0000008a238a7223 */ /* 0x000fe2000001002a */
[----:B------:R-:W-:-:S03]  /*5c90*/  LOP3.LUT P0, RZ, R22, 0xff00, RZ, 0xc0, !PT ;  /* 0x0000ff0016ff7812 */ /* 0x000fc6000780c0ff */
[----:B------:R-:W-:Y:S01]  /*5ca0*/  FMUL.FTZ R138, R138, R203 ;  /* 0x000000cb8a8a7220 */ /* 0x000fe20000410000 */
[----:B------:R-:W-:Y:S02]  /*5cb0*/  SEL R137, R137, RZ, P0 ;  /* 0x000000ff89897207 */ /* 0x000fe40000000000 */
[----:B------:R-:W-:Y:S01]  /*5cc0*/  LOP3.LUT P0, RZ, R22, 0xff0000, RZ, 0xc0, !PT ;  /* 0x00ff000016ff7812 */ /* 0x000fe2000780c0ff */
[----:B------:R-:W-:-:S05]  /*5cd0*/  FMUL.FTZ R138, R138, UR11 ;  /* 0x0000000b8a8a7c20 */ /* 0x000fca0008410000 */
[----:B------:R-:W-:Y:S02]  /*5ce0*/  SEL R138, R138, RZ, P0 ;  /* 0x000000ff8a8a7207 */ /* 0x000fe40000000000 */
[----:B------:R-:W-:-:S04]  /*5cf0*/  ISETP.GE.U32.AND P0, PT, R22, 0x1000000, PT ;  /* 0x010000001600780c */ /* 0x000fc80003f06070 */
[----:B------:R-:W-:Y:S01]  /*5d00*/  SEL R139, R139, RZ, P0 ;  /* 0x000000ff8b8b7207 */ /* 0x000fe20000000000 */
[C---:B0-----:R-:W-:Y:S01]  /*5d10*/  IMAD.WIDE.U32 R142, R32.reuse, 0x10, R142 ;  /* 0x00000010208e7825 */ /* 0x041fe200078e008e */
[----:B------:R-:W-:-:S04]  /*5d20*/  IADD3 R32, PT, PT, R32, 0x100, RZ ;  /* 0x0000010020207810 */ /* 0x000fc80007ffe0ff */
[----:B------:R0:W-:Y:S03]  /*5d30*/  STG.E.128 desc[UR4][R142.64], R136 ;  /* 0x000000888e007986 */ /* 0x0001e6000c101d04 */
.L_x_13399:
[----:B------:R-:W-:Y:S05]  /*5d40*/  BSYNC.RECONVERGENT B1 ;  /* 0x0000000000017941 */ /* 0x000fea0003800200 */
.L_x_13398:
[----:B------:R-:W-:-:S13]  /*5d50*/  ISETP.NE.AND P0, PT, R201, RZ, PT ;  /* 0x000000ffc900720c */ /* 0x000fda0003f05270 */
[----:B------:R-:W-:Y:S05]  /*5d60*/  @!P0 BRA `(.L_x_13382) ;  /* 0x0000001400448947 */ /* 0x000fea0003800000 */
[-CC-:B01234-:R-:W-:Y:S01]  /*5d70*/  FFMA.FTZ R137, R188, R141.reuse, R140.reuse ;  /* 0x0000008dbc897223 */ /* 0x19ffe2000001008c */
[-C--:B------:R-:W-:Y:S01]  /*5d80*/  FFMA.FTZ R138, R34, R141.reuse, R140 ;  /* 0x0000008d228a7223 */ /* 0x080fe2000001008c */
[----:B------:R-:W-:Y:S02]  /*5d90*/  ISETP.GE.U32.AND P0, PT, R25, 0x1000000, PT ;  /* 0x010000001900780c */ /* 0x000fe40003f06070 */
[----:B------:R-:W-:Y:S01]  /*5da0*/  FADD.FTZ R136, R186, -R137 ;  /* 0x80000089ba887221 */ /* 0x000fe20000010000 */
[----:B------:R-:W-:Y:S01]  /*5db0*/  FADD.FTZ R138, R33, -R138 ;  /* 0x8000008a218a7221 */ /* 0x000fe20000010000 */
[-CC-:B------:R-:W-:Y:S01]  /*5dc0*/  FFMA.FTZ R137, R27, R141.reuse, R140.reuse ;  /* 0x0000008d1b897223 */ /* 0x180fe2000001008c */
[----:B------:R-:W-:Y:S01]  /*5dd0*/  FFMA.FTZ R140, R171, R141, R140 ;  /* 0x0000008dab8c7223 */ /* 0x000fe2000001008c */
[C---:B-----5:R-:W-:Y:S01]  /*5de0*/  FFMA.FTZ R136, R35.reuse, R136, R39 ;  /* 0x0000008823887223 */ /* 0x060fe20000010027 */
[----:B------:R-:W-:-:S03]  /*5df0*/  FFMA.FTZ R138, R35, R138, R37 ;  /* 0x0000008a238a7223 */ /* 0x000fc60000010025 */
[-C--:B------:R-:W-:Y:S01]  /*5e00*/  FMUL.FTZ R136, R136, R203.reuse ;  /* 0x000000cb88887220 */ /* 0x080fe20000410000 */
[----:B------:R-:W-:-:S03]  /*5e10*/  FMUL.FTZ R138, R138, R203 ;  /* 0x000000cb8a8a7220 */ /* 0x000fc60000410000 */
[----:B------:R-:W-:-:S05]  /*5e20*/  FMUL.FTZ R136, R136, UR11 ;  /* 0x0000000b88887c20 */ /* 0x000fca0008410000 */
[----:B------:R-:W-:Y:S01]  /*5e30*/  SEL R139, R136, RZ, P0 ;  /* 0x000000ff888b7207 */ /* 0x000fe20000000000 */
[----:B------:R-:W-:Y:S01]  /*5e40*/  FADD.FTZ R136, R26, -R137 ;  /* 0x800000891a887221 */ /* 0x000fe20000010000 */
[----:B------:R-:W-:Y:S01]  /*5e50*/  FMUL.FTZ R137, R138, UR11 ;  /* 0x0000000b8a897c20 */ /* 0x000fe20008410000 */
[----:B------:R-:W-:Y:S01]  /*5e60*/  FADD.FTZ R138, R169, -R140 ;  /* 0x8000008ca98a7221 */ /* 0x000fe20000010000 */
[----:B------:R-:W-:Y:S01]  /*5e70*/  LOP3.LUT P0, RZ, R25, 0xff, RZ, 0xc0, !PT ;  /* 0x000000ff19ff7812 */ /* 0x000fe2000780c0ff */
[----:B------:R-:W0:Y:S01]  /*5e80*/  LDC.64 R140, c[0x0][0x468] ;  /* 0x00011a00ff8c7b82 */ /* 0x000e220000000a00 */
[C---:B------:R-:W-:Y:S01]  /*5e90*/  FFMA.FTZ R136, R35.reuse, R136, R36 ;  /* 0x0000008823887223 */ /* 0x040fe20000010024 */
[----:B------:R-:W-:-:S03]  /*5ea0*/  FFMA.FTZ R138, R35, R138, R38 ;  /* 0x0000008a238a7223 */ /* 0x000fc60000010026 */
[-C--:B------:R-:W-:Y:S01]  /*5eb0*/  FMUL.FTZ R136, R136, R203.reuse ;  /* 0x000000cb88887220 */ /* 0x080fe20000410000 */
[----:B------:R-:W-:-:S03]  /*5ec0*/  FMUL.FTZ R138, R138, R203 ;  /* 0x000000cb8a8a7220 */ /* 0x000fc60000410000 */
[----:B------:R-:W-:Y:S01]  /*5ed0*/  FMUL.FTZ R136, R136, UR11 ;  /* 0x0000000b88887c20 */ /* 0x000fe20008410000 */
[----:B------:R-:W-:-:S04]  /*5ee0*/  FMUL.FTZ R138, R138, UR11 ;  /* 0x0000000b8a8a7c20 */ /* 0x000fc80008410000 */
[----:B------:R-:W-:Y:S02]  /*5ef0*/  SEL R136, R136, RZ, P0 ;  /* 0x000000ff88887207 */ /* 0x000fe40000000000 */
[----:B------:R-:W-:-:S04]  /*5f00*/  LOP3.LUT P0, RZ, R25, 0xff00, RZ, 0xc0, !PT ;  /* 0x0000ff0019ff7812 */ /* 0x000fc8000780c0ff */
[----:B------:R-:W-:Y:S02]  /*5f10*/  SEL R137, R137, RZ, P0 ;  /* 0x000000ff89897207 */ /* 0x000fe40000000000 */
[----:B------:R-:W-:Y:S01]  /*5f20*/  LOP3.LUT P0, RZ, R25, 0xff0000, RZ, 0xc0, !PT ;  /* 0x00ff000019ff7812 */ /* 0x000fe2000780c0ff */
[----:B0-----:R-:W-:-:S03]  /*5f30*/  IMAD.WIDE.U32 R140, R32, 0x10, R140 ;  /* 0x00000010208c7825 */ /* 0x001fc600078e008c */
[----:B------:R-:W-:-:S05]  /*5f40*/  SEL R138, R138, RZ, P0 ;  /* 0x000000ff8a8a7207 */ /* 0x000fca0000000000 */
[----:B------:R0:W-:Y:S01]  /*5f50*/  STG.E.128 desc[UR4][R140.64], R136 ;  /* 0x000000888c007986 */ /* 0x0001e2000c101d04 */
[----:B------:R-:W-:Y:S05]  /*5f60*/  BRA `(.L_x_13382) ;  /* 0x0000001000c47947 */ /* 0x000fea0003800000 */
.L_x_13385:
[----:B------:R-:W-:Y:S01]  /*5f70*/  ISETP.NE.AND P0, PT, R29, RZ, PT ;  /* 0x000000ff1d00720c */ /* 0x000fe20003f05270 */
[----:B------:R-:W-:-:S12]  /*5f80*/  BSSY.RECONVERGENT B1, `(.L_x_13400) ;  /* 0x0000025000017945 */ /* 0x000fd80003800200 */
[----:B------:R-:W-:Y:S05]  /*5f90*/  @!P0 BRA `(.L_x_13401) ;  /* 0x00000000008c8947 */ /* 0x000fea0003800000 */
[-CC-:B------:R-:W-:Y:S01]  /*5fa0*/  FFMA.FTZ R133, R155, R141.reuse, R140.reuse ;  /* 0x0000008d9b857223 */ /* 0x180fe2000001008c */
        /* <DEDUP_REMOVED lines=8> */
[----:B------:R-:W0:Y:S01]  /*6030*/  LDC.64 R144, c[0x0][0x478] ;  /* 0x00011e00ff907b82 */ /* 0x000e220000000a00 */
[----:B------:R-:W-:-:S02]  /*6040*/  FADD.FTZ R142, R199, -R142 ;  /* 0x8000008ec78e7221 */ /* 0x000fc40000010000 */
[----:B------:R-:W-:-:S04]  /*6050*/  FMUL.FTZ R133, R132, R203 ;  /* 0x000000cb84857220 */ /* 0x000fc80000410000 */
[----:B------:R-:W-:-:S05]  /*6060*/  FMUL.FTZ R133, R133, UR11 ;  /* 0x0000000b85857c20 */ /* 0x000fca0008410000 */
[----:B------:R-:W-:Y:S01]  /*6070*/  SEL R136, R133, RZ, P0 ;  /* 0x000000ff85887207 */ /* 0x000fe20000000000 */
[----:B------:R-:W-:Y:S01]  /*6080*/  FFMA.FTZ R133, R35, R134, R65 ;  /* 0x0000008623857223 */ /* 0x000fe20000010041 */
[----:B------:R-:W-:-:S03]  /*6090*/  LOP3.LUT P0, RZ, R6, 0xff00, RZ, 0xc0, !PT ;  /* 0x0000ff0006ff7812 */ /* 0x000fc6000780c0ff */
[----:B------:R-:W-:-:S04]  /*60a0*/  FMUL.FTZ R134, R133, R203 ;  /* 0x000000cb85867220 */ /* 0x000fc80000410000 */
[----:B------:R-:W-:Y:S01]  /*60b0*/  FMUL.FTZ R134, R134, UR11 ;  /* 0x0000000b86867c20 */ /* 0x000fe20008410000 */
[----:B0-----:R-:W-:-:S04]  /*60c0*/  IMAD.WIDE.U32 R144, R32, 0x10, R144 ;  /* 0x0000001020907825 */ /* 0x001fc800078e0090 */
[----:B------:R-:W-:Y:S01]  /*60d0*/  SEL R137, R134, RZ, P0 ;  /* 0x000000ff86897207 */ /* 0x000fe20000000000 */
[----:B------:R-:W-:Y:S01]  /*60e0*/  FFMA.FTZ R134, R35, R135, R66 ;  /* 0x0000008723867223 */ /* 0x000fe20000010042 */
[----:B------:R-:W-:-:S03]  /*60f0*/  LOP3.LUT P0, RZ, R6, 0xff0000, RZ, 0xc0, !PT ;  /* 0x00ff000006ff7812 */ /* 0x000fc6000780c0ff */
[----:B------:R-:W-:-:S04]  /*6100*/  FMUL.FTZ R135, R134, R203 ;  /* 0x000000cb86877220 */ /* 0x000fc80000410000 */
[----:B------:R-:W-:-:S05]  /*6110*/  FMUL.FTZ R135, R135, UR11 ;  /* 0x0000000b87877c20 */ /* 0x000fca0008410000 */
[----:B------:R-:W-:Y:S01]  /*6120*/  SEL R138, R135, RZ, P0 ;  /* 0x000000ff878a7207 */ /* 0x000fe20000000000 */
[----:B------:R-:W-:Y:S01]  /*6130*/  FFMA.FTZ R135, R35, R142, R67 ;  /* 0x0000008e23877223 */ /* 0x000fe20000010043 */
[----:B------:R-:W-:Y:S01]  /*6140*/  ISETP.GE.U32.AND P0, PT, R6, 0x1000000, PT ;  /* 0x010000000600780c */ /* 0x000fe20003f06070 */
[----:B------:R-:W0:Y:S02]  /*6150*/  LDC.64 R142, c[0x0][0x468] ;  /* 0x00011a00ff8e7b82 */ /* 0x000e240000000a00 */
[----:B------:R-:W-:Y:S01]  /*6160*/  FMUL.FTZ R139, R135, R203 ;  /* 0x000000cb878b7220 */ /* 0x000fe20000410000 */
[----:B------:R1:W-:Y:S03]  /*6170*/  STG.E.128 desc[UR4][R144.64], R132 ;  /* 0x0000008490007986 */ /* 0x0003e6000c101d04 */
[----:B------:R-:W-:-:S05]  /*6180*/  FMUL.FTZ R139, R139, UR11 ;  /* 0x0000000b8b8b7c20 */ /* 0x000fca0008410000 */
[----:B------:R-:W-:Y:S01]  /*6190*/  SEL R139, R139, RZ, P0 ;  /* 0x000000ff8b8b7207 */ /* 0x000fe20000000000 */
[C---:B0-----:R-:W-:Y:S01]  /*61a0*/  IMAD.WIDE.U32 R142, R32.reuse, 0x10, R142 ;  /* 0x00000010208e7825 */ /* 0x041fe200078e008e */
[----:B------:R-:W-:-:S04]  /*61b0*/  IADD3 R32, PT, PT, R32, 0x100, RZ ;  /* 0x0000010020207810 */ /* 0x000fc80007ffe0ff */
[----:B------:R1:W-:Y:S03]  /*61c0*/  STG.E.128 desc[UR4][R142.64], R136 ;  /* 0x000000888e007986 */ /* 0x0003e6000c101d04 */
.L_x_13401:
[----:B------:R-:W-:Y:S05]  /*61d0*/  BSYNC.RECONVERGENT B1 ;  /* 0x0000000000017941 */ /* 0x000fea0003800200 */
.L_x_13400:
[----:B------:R-:W-:Y:S01]  /*61e0*/  ISETP.NE.AND P0, PT, R30, RZ, PT ;  /* 0x000000ff1e00720c */ /* 0x000fe20003f05270 */
[----:B------:R-:W-:-:S12]  /*61f0*/  BSSY.RECONVERGENT B1, `(.L_x_13402) ;  /* 0x0000025000017945 */ /* 0x000fd80003800200 */
[----:B------:R-:W-:Y:S05]  /*6200*/  @!P0 BRA `(.L_x_13403) ;  /* 0x00000000008c8947 */ /* 0x000fea0003800000 */
[-CC-:B-1----:R-:W-:Y:S01]  /*6210*/  FFMA.FTZ R133, R9, R141.reuse, R140.reuse ;  /* 0x0000008d09857223 */ /* 0x182fe2000001008c */
        /* <DEDUP_REMOVED lines=34> */
.L_x_13403:
[----:B------:R-:W-:Y:S05]  /*6440*/  BSYNC.RECONVERGENT B1 ;  /* 0x0000000000017941 */ /* 0x000fea0003800200 */
.L_x_13402:
[----:B------:R-:W-:Y:S01]  /*6450*/  ISETP.NE.AND P0, PT, R31, RZ, PT ;  /* 0x000000ff1f00720c */ /* 0x000fe20003f05270 */
[----:B------:R-:W-:-:S12]  /*6460*/  BSSY.RECONVERGENT B1, `(.L_x_13404) ;  /* 0x0000025000017945 */ /* 0x000fd80003800200 */
[----:B------:R-:W-:Y:S05]  /*6470*/  @!P0 BRA `(.L_x_13405) ;  /* 0x00000000008c8947 */ /* 0x000fea0003800000 */
[-CC-:B-12---:R-:W-:Y:S01]  /*6480*/  FFMA.FTZ R133, R11, R141.reuse, R140.reuse ;  /* 0x0000008d0b857223 */ /* 0x186fe2000001008c */
        /* <DEDUP_REMOVED lines=34> */
.L_x_13405:
[----:B------:R-:W-:Y:S05]  /*66b0*/  BSYNC.RECONVERGENT B1 ;  /* 0x0000000000017941 */ /* 0x000fea0003800200 */
.L_x_13404:
[----:B------:R-:W-:Y:S04]  /*66c0*/  BSSY.RECONVERGENT B1, `(.L_x_13406) ;  /* 0x0000025000017945 */ /* 0x000fe80003800200 */
[----:B------:R-:W-:Y:S05]  /*66d0*/  @!P5 BRA `(.L_x_13407) ;  /* 0x00000000008cd947 */ /* 0x000fea0003800000 */
[-CC-:B-123--:R-:W-:Y:S01]  /*66e0*/  FFMA.FTZ R133, R15, R141.reuse, R140.reuse ;  /* 0x0000008d0f857223 */ /* 0x18efe2000001008c */
        /* <DEDUP_REMOVED lines=34> */
.L_x_13407:
[----:B------:R-:W-:Y:S05]  /*6910*/  BSYNC.RECONVERGENT B1 ;  /* 0x0000000000017941 */ /* 0x000fea0003800200 */
.L_x_13406:
[----:B------:R-:W-:Y:S04]  /*6920*/  BSSY.RECONVERGENT B1, `(.L_x_13408) ;  /* 0x0000025000017945 */ /* 0x000fe80003800200 */
[----:B------:R-:W-:Y:S05]  /*6930*/  @!P4 BRA `(.L_x_13409) ;  /* 0x00000000008cc947 */ /* 0x000fea0003800000 */
[-CC-:B-1234-:R-:W-:Y:S01]  /*6940*/  FFMA.FTZ R133, R17, R141.reuse, R140.reuse ;  /* 0x0000008d11857223 */ /* 0x19efe2000001008c */
        /* <DEDUP_REMOVED lines=34> */
.L_x_13409:
[----:B------:R-:W-:Y:S05]  /*6b70*/  BSYNC.RECONVERGENT B1 ;  /* 0x0000000000017941 */ /* 0x000fea0003800200 */
.L_x_13408:
        /* <DEDUP_REMOVED lines=37> */
.L_x_13411:
[----:B------:R-:W-:Y:S05]  /*6dd0*/  BSYNC.RECONVERGENT B1 ;  /* 0x0000000000017941 */ /* 0x000fea0003800200 */
.L_x_13410:
[----:B------:R-:W-:Y:S04]  /*6de0*/  BSSY.RECONVERGENT B1, `(.L_x_13412) ;  /* 0x0000025000017945 */ /* 0x000fe80003800200 */
[----:B------:R-:W-:Y:S05]  /*6df0*/  @!P2 BRA `(.L_x_13413) ;  /* 0x00000000008ca947 */ /* 0x000fea0003800000 */
[-CC-:B-1234-:R-:W-:Y:S01]  /*6e00*/  FFMA.FTZ R133, R23, R141.reuse, R140.reuse ;  /* 0x0000008d17857223 */ /* 0x19efe2000001008c */
[----:B------:R-:W-:Y:S01]  /*6e10*/  LOP3.LUT P0, RZ, R22, 0xff, RZ, 0xc0, !PT ;  /* 0x000000ff16ff7812 */ /* 0x000fe2000780c0ff */
[-CC-:B------:R-:W-:Y:S01]  /*6e20*/  FFMA.FTZ R135, R173, R141.reuse, R140.reuse ;  /* 0x0000008dad877223 */ /* 0x180fe2000001008c */
[----:B------:R-:W-:Y:S01]  /*6e30*/  FFMA.FTZ R142, R190, R141, R140 ;  /* 0x0000008dbe8e7223 */ /* 0x000fe2000001008c */
[----:B------:R-:W-:Y:S01]  /*6e40*/  FADD.FTZ R133, R24, -R133 ;  /* 0x8000008518857221 */ /* 0x000fe20000010000 */
[----:B------:R-:W0:Y:S01]  /*6e50*/  LDC.64 R144, c[0x0][0x478] ;  /* 0x00011e00ff907b82 */ /* 0x000e220000000a00 */
[----:B------:R-:W-:Y:S01]  /*6e60*/  FADD.FTZ R135, R172, -R135 ;  /* 0x80000087ac877221 */ /* 0x000fe20000010000 */
[----:B------:R-:W-:Y:S01]  /*6e70*/  FADD.FTZ R142, R187, -R142 ;  /* 0x8000008ebb8e7221 */ /* 0x000fe20000010000 */
[----:B-----5:R-:W-:-:S04]  /*6e80*/  FFMA.FTZ R132, R35, R133, R40 ;  /* 0x0000008523847223 */ /* 0x020fc80000010028 */
[----:B------:R-:W-:-:S04]  /*6e90*/  FMUL.FTZ R133, R132, R203 ;  /* 0x000000cb84857220 */ /* 0x000fc80000410000 */
[----:B------:R-:W-:-:S05]  /*6ea0*/  FMUL.FTZ R133, R133, UR11 ;  /* 0x0000000b85857c20 */ /* 0x000fca0008410000 */
[----:B------:R-:W-:Y:S01]  /*6eb0*/  SEL R136, R133, RZ, P0 ;  /* 0x000000ff85887207 */ /* 0x000fe20000000000 */
[----:B------:R-:W-:Y:S01]  /*6ec0*/  FFMA.FTZ R133, R158, R141, R140 ;  /* 0x0000008d9e857223 */ /* 0x000fe2000001008c */
[----:B------:R-:W-:-:S03]  /*6ed0*/  LOP3.LUT P0, RZ, R22, 0xff00, RZ, 0xc0, !PT ;  /* 0x0000ff0016ff7812 */ /* 0x000fc6000780c0ff */
[----:B------:R-:W-:Y:S01]  /*6ee0*/  FADD.FTZ R134, R156, -R133 ;  /* 0x800000859c867221 */ /* 0x000fe20000010000 */
[----:B0-----:R-:W-:-:S04]  /*6ef0*/  IMAD.WIDE.U32 R144, R32, 0x10, R144 ;  /* 0x0000001020907825 */ /* 0x001fc800078e0090 */
[----:B------:R-:W-:-:S04]  /*6f00*/  FFMA.FTZ R133, R35, R134, R41 ;  /* 0x0000008623857223 */ /* 0x000fc80000010029 */
[----:B------:R-:W-:-:S04]  /*6f10*/  FMUL.FTZ R134, R133, R203 ;  /* 0x000000cb85867220 */ /* 0x000fc80000410000 */
[----:B------:R-:W-:-:S05]  /*6f20*/  FMUL.FTZ R134, R134, UR11 ;  /* 0x0000000b86867c20 */ /* 0x000fca0008410000 */
        /* <DEDUP_REMOVED lines=16> */
.L_x_13413:
[----:B------:R-:W-:Y:S05]  /*7030*/  BSYNC.RECONVERGENT B1 ;  /* 0x0000000000017941 */ /* 0x000fea0003800200 */
.L_x_13412:
[----:B------:R-:W-:-:S13]  /*7040*/  ISETP.NE.AND P0, PT, R201, RZ, PT ;  /* 0x000000ffc900720c */ /* 0x000fda0003f05270 */
[----:B------:R-:W-:Y:S05]  /*7050*/  @!P0 BRA `(.L_x_13382) ;  /* 0x0000000000888947 */ /* 0x000fea0003800000 */
[-CC-:B-1234-:R-:W-:Y:S01]  /*7060*/  FFMA.FTZ R133, R188, R141.reuse, R140.reuse ;  /* 0x0000008dbc857223 */ /* 0x19efe2000001008c */
[----:B------:R-:W-:Y:S01]  /*7070*/  ISETP.GE.U32.AND P0, PT, R25, 0x1000000, PT ;  /* 0x010000001900780c */ /* 0x000fe20003f06070 */
[-CC-:B------:R-:W-:Y:S01]  /*7080*/  FFMA.FTZ R134, R34, R141.reuse, R140.reuse ;  /* 0x0000008d22867223 */ /* 0x180fe2000001008c */
[----:B------:R-:W0:Y:S01]  /*7090*/  LDC.64 R142, c[0x0][0x478] ;  /* 0x00011e00ff8e7b82 */ /* 0x000e220000000a00 */
[----:B------:R-:W-:Y:S01]  /*70a0*/  FADD.FTZ R132, R186, -R133 ;  /* 0x80000085ba847221 */ /* 0x000fe20000010000 */
[-C--:B------:R-:W-:Y:S01]  /*70b0*/  FFMA.FTZ R133, R27, R141.reuse, R140 ;  /* 0x0000008d1b857223 */ /* 0x080fe2000001008c */
[----:B------:R-:W-:Y:S01]  /*70c0*/  FADD.FTZ R134, R33, -R134 ;  /* 0x8000008621867221 */ /* 0x000fe20000010000 */
[----:B------:R-:W-:Y:S01]  /*70d0*/  FFMA.FTZ R140, R171, R141, R140 ;  /* 0x0000008dab8c7223 */ /* 0x000fe2000001008c */
[----:B-----5:R-:W-:Y:S01]  /*70e0*/  FFMA.FTZ R135, R35, R132, R39 ;  /* 0x0000008423877223 */ /* 0x020fe20000010027 */
[----:B------:R-:W-:Y:S02]  /*70f0*/  FADD.FTZ R133, R26, -R133 ;  /* 0x800000851a857221 */ /* 0x000fe40000010000 */
[----:B------:R-:W-:Y:S01]  /*7100*/  FADD.FTZ R140, R169, -R140 ;  /* 0x8000008ca98c7221 */ /* 0x000fe20000010000 */
[----:B------:R-:W-:-:S04]  /*7110*/  FMUL.FTZ R132, R135, R203 ;  /* 0x000000cb87847220 */ /* 0x000fc80000410000 */
[----:B------:R-:W-:-:S05]  /*7120*/  FMUL.FTZ R132, R132, UR11 ;  /* 0x0000000b84847c20 */ /* 0x000fca0008410000 */
[----:B------:R-:W-:Y:S01]  /*7130*/  SEL R139, R132, RZ, P0 ;  /* 0x000000ff848b7207 */ /* 0x000fe20000000000 */
[----:B------:R-:W-:Y:S01]  /*7140*/  FFMA.FTZ R132, R35, R133, R36 ;  /* 0x0000008523847223 */ /* 0x000fe20000010024 */
[----:B------:R-:W-:-:S03]  /*7150*/  LOP3.LUT P0, RZ, R25, 0xff, RZ, 0xc0, !PT ;  /* 0x000000ff19ff7812 */ /* 0x000fc6000780c0ff */
[----:B------:R-:W-:Y:S01]  /*7160*/  FMUL.FTZ R133, R132, R203 ;  /* 0x000000cb84857220 */ /* 0x000fe20000410000 */
[----:B0-----:R-:W-:-:S04]  /*7170*/  IMAD.WIDE.U32 R142, R32, 0x10, R142 ;  /* 0x00000010208e7825 */ /* 0x001fc800078e008e */
        /* <DEDUP_REMOVED lines=8> */
[----:B------:R-:W-:Y:S01]  /*7200*/  LOP3.LUT P0, RZ, R25, 0xff0000, RZ, 0xc0, !PT ;  /* 0x00ff000019ff7812 */ /* 0x000fe2000780c0ff */
[----:B------:R-:W0:Y:S02]  /*7210*/  LDC.64 R140, c[0x0][0x468] ;  /* 0x00011a00ff8c7b82 */ /* 0x000e240000000a00 */
[----:B------:R-:W-:Y:S01]  /*7220*/  FMUL.FTZ R203, R134, R203 ;  /* 0x000000cb86cb7220 */ /* 0x000fe20000410000 */
[----:B------:R1:W-:Y:S03]  /*7230*/  STG.E.128 desc[UR4][R142.64], R132 ;  /* 0x000000848e007986 */ /* 0x0003e6000c101d04 */
[----:B------:R-:W-:-:S05]  /*7240*/  FMUL.FTZ R138, R203, UR11 ;  /* 0x0000000bcb8a7c20 */ /* 0x000fca0008410000 */
[----:B------:R-:W-:Y:S01]  /*7250*/  SEL R138, R138, RZ, P0 ;  /* 0x000000ff8a8a7207 */ /* 0x000fe20000000000 */
[----:B0-----:R-:W-:-:S05]  /*7260*/  IMAD.WIDE.U32 R140, R32, 0x10, R140 ;  /* 0x00000010208c7825 */ /* 0x001fca00078e008c */
[----:B------:R1:W-:Y:S02]  /*7270*/  STG.E.128 desc[UR4][R140.64], R136 ;  /* 0x000000888c007986 */ /* 0x0003e4000c101d04 */
.L_x_13382:
[----:B------:R-:W-:Y:S05]  /*7280*/  BSYNC.RECONVERGENT B0 ;  /* 0x0000000000007941 */ /* 0x000fea0003800200 */
.L_x_13352:
[----:B01234-:R-:W0:Y:S01]  /*7290*/  LDC.64 R136, c[0x0][0x380] ;  /* 0x0000e000ff887b82 */ /* 0x01fe220000000a00 */
[----:B------:R-:W-:Y:S02]  /*72a0*/  PLOP3.LUT P1, PT, P1, PT, PT, 0x8, 0x80 ;  /* 0x000000000080781c */ /* 0x000fe40000f2e170 */
[----:B0-----:R-:W-:-:S04]  /*72b0*/  IADD3 R5, PT, PT, R5, R136, RZ ;  /* 0x0000008805057210 */ /* 0x001fc80007ffe0ff */
[----:B------:R-:W-:-:S13]  /*72c0*/  ISETP.GE.AND P0, PT, R5, R137, PT ;  /* 0x000000890500720c */ /* 0x000fda0003f06270 */
[----:B------:R-:W-:Y:S05]  /*72d0*/  @!P0 BRA `(.L_x_13414) ;  /* 0xffffff98001c8947 */ /* 0x000fea000383ffff */
.L_x_13335:
[----:B------:R-:W0:Y:S01]  /*72e0*/  LDC.64 R4, c[0x0][0x440] ;  /* 0x00011000ff047b82 */ /* 0x000e220000000a00 */
[----:B------:R-:W-:Y:S01]  /*72f0*/  ISETP.NE.AND P0, PT, R29, RZ, PT ;  /* 0x000000ff1d00720c */ /* 0x000fe20003f05270 */
[----:B------:R-:W-:Y:S01]  /*7300*/  IMAD R3, R2, UR6, RZ ;  /* 0x0000000602037c24 */ /* 0x000fe2000f8e02ff */
[----:B------:R-:W-:Y:S02]  /*7310*/  ISETP.NE.AND P1, PT, R30, RZ, PT ;  /* 0x000000ff1e00720c */ /* 0x000fe40003f25270 */
[----:B------:R-:W-:Y:S02]  /*7320*/  ISETP.NE.AND P6, PT, R31, RZ, PT ;  /* 0x000000ff1f00720c */ /* 0x000fe40003fc5270 */
[----:B------:R-:W-:Y:S01]  /*7330*/  LEA.HI R27, R3, R0, RZ, 0x1e ;  /* 0x00000000031b7211 */ /* 0x000fe200078ff0ff */
[----:B------:R-:W1:Y:S08]  /*7340*/  LDC.64 R6, c[0x0][0x448] ;  /* 0x00011200ff067b82 */ /* 0x000e700000000a00 */
[----:B-----5:R-:W2:Y:S01]  /*7350*/  LDC.64 R8, c[0x0][0x448] ;  /* 0x00011200ff087b82 */ /* 0x020ea20000000a00 */
[----:B0-----:R-:W-:-:S07]  /*7360*/  @P0 IMAD.WIDE.U32 R2, R27, 0x10, R4 ;  /* 0x000000101b020825 */ /* 0x001fce00078e0004 */
[----:B------:R-:W0:Y:S01]  /*7370*/  LDC.64 R10, c[0x0][0x440] ;  /* 0x00011000ff0a7b82 */ /* 0x000e220000000a00 */
[----:B------:R3:W-:Y:S01]  /*7380*/  @P0 STG.E.128 desc[UR4][R2.64], R96 ;  /* 0x0000006002000986 */ /* 0x0007e2000c101d04 */
[----:B-1----:R-:W-:-:S06]  /*7390*/  @P0 IMAD.WIDE.U32 R4, R27, 0x10, R6 ;  /* 0x000000101b040825 */ /* 0x002fcc00078e0006 */
[----:B------:R-:W1:Y:S01]  /*73a0*/  LDC.64 R12, c[0x0][0x448] ;  /* 0x00011200ff0c7b82 */ /* 0x000e620000000a00 */
[----:B------:R-:W-:Y:S01]  /*73b0*/  @P0 IADD3 R27, PT, PT, R27, 0x100, RZ ;  /* 0x000001001b1b0810 */ /* 0x000fe20007ffe0ff */
[----:B------:R4:W-:Y:S01]  /*73c0*/  @P0 STG.E.128 desc[UR4][R4.64], R128 ;  /* 0x0000008004000986 */ /* 0x0009e2000c101d04 */
[----:B------:R-:W-:-:S03]  /*73d0*/  ISETP.NE.AND P0, PT, R201, RZ, PT ;  /* 0x000000ffc900720c */ /* 0x000fc60003f05270 */
[C---:B--2---:R-:W-:Y:S02]  /*73e0*/  @P1 IMAD.WIDE.U32 R8, R27.reuse, 0x10, R8 ;  /* 0x000000101b081825 */ /* 0x044fe400078e0008 */
[----:B------:R-:W2:Y:S08]  /*73f0*/  LDC.64 R6, c[0x0][0x440] ;  /* 0x00011000ff067b82 */ /* 0x000eb00000000a00 */
[----:B------:R-:W4:Y:S08]  /*7400*/  LDC.64 R14, c[0x0][0x440] ;  /* 0x00011000ff0e7b82 */ /* 0x000f300000000a00 */
[----:B------:R-:W4:Y:S08]  /*7410*/  LDC.64 R16, c[0x0][0x448] ;  /* 0x00011200ff107b82 */ /* 0x000f300000000a00 */
[----:B------:R-:W4:Y:S01]  /*7420*/  LDC.64 R18, c[0x0][0x440] ;  /* 0x00011000ff127b82 */ /* 0x000f220000000a00 */
[C---:B--2---:R-:W-:Y:S01]  /*7430*/  @P1 IMAD.WIDE.U32 R6, R27.reuse, 0x10, R6 ;  /* 0x000000101b061825 */ /* 0x044fe200078e0006 */
[----:B------:R-:W-:-:S04]  /*7440*/  @P1 IADD3 R27, PT, PT, R27, 0x100, RZ ;  /* 0x000001001b1b1810 */ /* 0x000fc80007ffe0ff */
[----:B------:R2:W-:Y:S01]  /*7450*/  @P1 STG.E.128 desc[UR4][R6.64], R92 ;  /* 0x0000005c06001986 */ /* 0x0005e2000c101d04 */
[C---:B0-----:R-:W-:Y:S01]  /*7460*/  @P6 IMAD.WIDE.U32 R10, R27.reuse, 0x10, R10 ;  /* 0x000000101b0a6825 */ /* 0x041fe200078e000a */
[----:B------:R-:W0:Y:S02]  /*7470*/  LDC.64 R20, c[0x0][0x448] ;  /* 0x00011200ff147b82 */ /* 0x000e240000000a00 */
[----:B------:R2:W-:Y:S01]  /*7480*/  @P1 STG.E.128 desc[UR4][R8.64], R124 ;  /* 0x0000007c08001986 */ /* 0x0005e2000c101d04 */
[C---:B-1----:R-:W-:Y:S01]  /*7490*/  @P6 IMAD.WIDE.U32 R12, R27.reuse, 0x10, R12 ;  /* 0x000000101b0c6825 */ /* 0x042fe200078e000c */
[----:B------:R-:W-:Y:S02]  /*74a0*/  @P6 IADD3 R27, PT, PT, R27, 0x100, RZ ;  /* 0x000001001b1b6810 */ /* 0x000fe40007ffe0ff */
[----:B------:R2:W-:Y:S02]  /*74b0*/  @P6 STG.E.128 desc[UR4][R10.64], R88 ;  /* 0x000000580a006986 */ /* 0x0005e4000c101d04 */
[----:B---3--:R-:W1:Y:S01]  /*74c0*/  LDC.64 R2, c[0x0][0x440] ;  /* 0x00011000ff027b82 */ /* 0x008e620000000a00 */
[C---:B----4-:R-:W-:Y:S01]  /*74d0*/  @P5 IMAD.WIDE.U32 R14, R27.reuse, 0x10, R14 ;  /* 0x000000101b0e5825 */ /* 0x050fe200078e000e */
[----:B------:R2:W-:Y:S03]  /*74e0*/  @P6 STG.E.128 desc[UR4][R12.64], R120 ;  /* 0x000000780c006986 */ /* 0x0005e6000c101d04 */
[C---:B------:R-:W-:Y:S01]  /*74f0*/  @P5 IMAD.WIDE.U32 R16, R27.reuse, 0x10, R16 ;  /* 0x000000101b105825 */ /* 0x040fe200078e0010 */
        /* <DEDUP_REMOVED lines=29> */
.L_x_13415:
        /* <DEDUP_REMOVED lines=11> */
.L_x_15746:


//--------------------- .text._ZN10layer_norm13ln_bwd_kernelINS_13Kernel_traitsI6__halfffffjLj8192ELj1ELj1ELj8ELj16ENS_18Kernel_traits_baseILj8192ES2_ffffjLj256EEEEELb1ELb0ELb0ELb1EEEvNS_9BwdParamsE --------------------------
	.section	.text._ZN10layer_norm13ln_bwd_kernelINS_13Kernel_traitsI6__halfffffjLj8192ELj1ELj1ELj8ELj16ENS_18Kernel_traits_baseILj8192ES2_ffffjLj256EEEEELb1ELb0ELb0ELb1EEEvNS_9BwdParamsE,"ax",@progbits
	.align	128
        .global         _ZN10layer_norm13ln_bwd_kernelINS_13Kernel_traitsI6__halfffffjLj8192ELj1ELj1ELj8ELj16ENS_18Kernel_traits_baseILj8192ES2_ffffjLj256EEEEELb1ELb0ELb0ELb1EEEvNS_9BwdParamsE
        .type           _ZN10layer_norm13ln_bwd_kernelINS_13Kernel_traitsI6__halfffffjLj8192ELj1ELj1ELj8ELj16ENS_18Kernel_traits_baseILj8192ES2_ffffjLj256EEEEELb1ELb0ELb0ELb1EEEvNS_9BwdParamsE,@function
        .size           _ZN10layer_norm13ln_bwd_kernelINS_13Kernel_traitsI6__halfffffjLj8192ELj1ELj1ELj8ELj16ENS_18Kernel_traits_baseILj8192ES2_ffffjLj256EEEEELb1ELb0ELb0ELb1EEEvNS_9BwdParamsE,(.L_x_15747 - _ZN10layer_norm13ln_bwd_kernelINS_13Kernel_traitsI6__halfffffjLj8192ELj1ELj1ELj8ELj16ENS_18Kernel_traits_baseILj8192ES2_ffffjLj256EEEEELb1ELb0ELb0ELb1EEEvNS_9BwdParamsE)
        .other          _ZN10layer_norm13ln_bwd_kernelINS_13Kernel_traitsI6__halfffffjLj8192ELj1ELj1ELj8ELj16ENS_18Kernel_traits_baseILj8192ES2_ffffjLj256EEEEELb1ELb0ELb0ELb1EEEvNS_9BwdParamsE,@"STO_CUDA_ENTRY STV_DEFAULT"
_ZN10layer_norm13ln_bwd_kernelINS_13Kernel_traitsI6__halfffffjLj8192ELj1ELj1ELj8ELj16ENS_18Kernel_traits_baseILj8192ES2_ffffjLj256EEEEELb1ELb0ELb0ELb1EEEvNS_9BwdParamsE:
.text._ZN10layer_norm13ln_bwd_kernelINS_13Kernel_traitsI6__halfffffjLj8192ELj1ELj1ELj8ELj16ENS_18Kernel_traits_baseILj8192ES2_ffffjLj256EEEEELb1ELb0ELb0ELb1EEEvNS_9BwdParamsE:
        /* <DEDUP_REMOVED lines=43> */
[----:B------:R-:W-:Y:S01]  /*02b0*/  PLOP3.LUT P3, PT, PT, PT, PT, 0x8, 0x80 ;  /* 0x000000000080781c */ /* 0x000fe20003f6e170 */
        /* <DEDUP_REMOVED lines=17> */
[----:B------:R-:W-:Y:S01]  /*03d0*/  MOV R190, RZ ;  /* 0x000000ff00be7202 */ /* 0x000fe20000000f00 */
[----:B0-----:R-:W3:Y:S01]  /*03e0*/  LDG.E.64 R16, desc[UR6][R2.64+0x1000] ;  /* 0x0010000602107981 */ /* 0x001ee2000c1e1b00 */
[----:B------:R-:W-:Y:S02]  /*03f0*/  MOV R32, RZ ;  /* 0x000000ff00207202 */ /* 0x000fe40000000f00 */
[----:B------:R-:W-:Y:S02]  /*0400*/  CS2R R30, SRZ ;  /* 0x00000000001e7805 */ /* 0x000fe4000001ff00 */
[----:B------:R-:W-:Y:S01]  /*0410*/  CS2R R28, SRZ ;  /* 0x00000000001c7805 */ /* 0x000fe2000001ff00 */
[----:B------:R-:W4:Y:S01]  /*0420*/  LDG.E.64 R18, desc[UR6][R2.64+0x800] ;  /* 0x0008000602127981 */ /* 0x000f22000c1e1b00 */
[----:B------:R-:W-:-:S02]  /*0430*/  CS2R R26, SRZ ;  /* 0x00000000001a7805 */ /* 0x000fc4000001ff00 */
[----:B------:R-:W-:Y:S02]  /*0440*/  CS2R R24, SRZ ;  /* 0x0000000000187805 */ /* 0x000fe4000001ff00 */
[----:B------:R-:W-:Y:S01]  /*0450*/  CS2R R22, SRZ ;  /* 0x0000000000167805 */ /* 0x000fe2000001ff00 */
[----:B------:R-:W5:Y:S01]  /*0460*/  LDG.E.64 R20, desc[UR6][R2.64] ;  /* 0x0000000602147981 */ /* 0x000f62000c1e1b00 */
[----:B------:R-:W0:Y:S03]  /*0470*/  LDCU.U8 UR8, c[0x0][0x410] ;  /* 0x00008200ff0877ac */ /* 0x000e260008000000 */
[----:B------:R-:W5:Y:S01]  /*0480*/  LDG.E.64 R6, desc[UR6][R2.64+0x3800] ;  /* 0x0038000602067981 */ /* 0x000f62000c1e1b00 */
[----:B------:R-:W1:Y:S03]  /*0490*/  LDCU UR4, c[0x0][0x408] ;  /* 0x00008100ff0477ac */ /* 0x000e660008000800 */
[----:B------:R-:W5:Y:S01]  /*04a0*/  LDG.E.64 R8, desc[UR6][R2.64+0x3000] ;  /* 0x0030000602087981 */ /* 0x000f62000c1e1b00 */
[----:B------:R-:W0:Y:S03]  /*04b0*/  LDCU UR9, c[0x0][0x388] ;  /* 0x00007100ff0977ac */ /* 0x000e260008000800 */
[----:B------:R-:W5:Y:S01]  /*04c0*/  LDG.E.64 R10, desc[UR6][R2.64+0x2800] ;  /* 0x00280006020a7981 */ /* 0x000f62000c1e1b00 */
[----:B------:R-:W0:Y:S03]  /*04d0*/  LDCU UR12, c[0x0][0x400] ;  /* 0x00008000ff0c77ac */ /* 0x000e260008000800 */
[----:B------:R-:W5:Y:S01]  /*04e0*/  LDG.E.64 R12, desc[UR6][R2.64+0x2000] ;  /* 0x00200006020c7981 */ /* 0x000f62000c1e1b00 */
[----:B------:R-:W0:Y:S03]  /*04f0*/  LDCU.64 UR14, c[0x0][0x478] ;  /* 0x00008f00ff0e77ac */ /* 0x000e260008000a00 */
[----:B------:R4:W5:Y:S01]  /*0500*/  LDG.E.64 R14, desc[UR6][R2.64+0x1800] ;  /* 0x00180006020e7981 */ /* 0x000962000c1e1b00 */
[----:B--2---:R-:W-:Y:S01]  /*0510*/  ISETP.NE.U32.AND P1, PT, R4, RZ, PT ;  /* 0x000000ff0400720c */ /* 0x004fe20003f25070 */
[----:B------:R-:W2:Y:S03]  /*0520*/  LDCU.64 UR10, c[0x0][0x438] ;  /* 0x00008700ff0a77ac */ /* 0x000ea60008000a00 */
[----:B------:R-:W-:-:S02]  /*0530*/  ISETP.NE.AND.EX P1, PT, R5, RZ, PT, P1 ;  /* 0x000000ff0500720c */ /* 0x000fc40003f25310 */
[----:B------:R-:W-:Y:S01]  /*0540*/  CS2R R4, SRZ ;  /* 0x0000000000047805 */ /* 0x000fe2000001ff00 */
[----:B---3--:R-:W-:Y:S02]  /*0550*/  HADD2.F32 R0, -RZ, R16.H0_H0 ;  /* 0x20000010ff007230 */ /* 0x008fe40000004100 */
[----:B----4-:R-:W-:-:S03]  /*0560*/  HADD2.F32 R2, -RZ, R18.H0_H0 ;  /* 0x20000012ff027230 */ /* 0x010fc60000004100 */
[----:B------:R3:W-:Y:S01]  /*0570*/  STL [R1], R0 ;  /* 0x0000000001007387 */ /* 0x0007e20000100800 */
[--C-:B------:R-:W-:Y:S02]  /*0580*/  SHF.R.U64 R35, R18, 0x10, R19.reuse ;  /* 0x0000001012237819 */ /* 0x100fe40000001213 */
[----:B------:R-:W-:Y:S01]  /*0590*/  SHF.R.U32.HI R34, RZ, 0x10, R19 ;  /* 0x00000010ff227819 */ /* 0x000fe20000011613 */
[----:B------:R4:W-:Y:S01]  /*05a0*/  STL [R1+0x10], R2 ;  /* 0x0000100201007387 */ /* 0x0009e20000100800 */
[--C-:B-----5:R-:W-:Y:S01]  /*05b0*/  SHF.R.U32.HI R36, RZ, 0x10, R21.reuse ;  /* 0x00000010ff247819 */ /* 0x120fe20000011615 */
[----:B---3--:R-:W-:Y:S01]  /*05c0*/  HADD2.F32 R0, -RZ, R19.H0_H0 ;  /* 0x20000013ff007230 */ /* 0x008fe20000004100 */
[----:B------:R-:W-:Y:S01]  /*05d0*/  SHF.R.U64 R37, R20, 0x10, R21 ;  /* 0x0000001014257819 */ /* 0x000fe20000001215 */
[----:B------:R-:W-:Y:S02]  /*05e0*/  HADD2.F32 R39, -RZ, R35.H0_H0 ;  /* 0x20000023ff277230 */ /* 0x000fe40000004100 */
[----:B----4-:R-:W-:Y:S01]  /*05f0*/  HADD2.F32 R2, -RZ, R20.H0_H0 ;  /* 0x20000014ff027230 */ /* 0x010fe20000004100 */
[----:B------:R3:W-:Y:S01]  /*0600*/  STL [R1+0x8], R0 ;  /* 0x0000080001007387 */ /* 0x0007e20000100800 */
[----:B------:R-:W-:-:S02]  /*0610*/  HADD2.F32 R38, -RZ, R34.H0_H0 ;  /* 0x20000022ff267230 */ /* 0x000fc40000004100 */
[----:B------:R-:W-:Y:S01]  /*0620*/  HADD2.F32 R34, -RZ, R36.H0_H0 ;  /* 0x20000024ff227230 */ /* 0x000fe20000004100 */
[----:B------:R4:W-:Y:S01]  /*0630*/  STL [R1+0x20], R2 ;  /* 0x0000200201007387 */ /* 0x0009e20000100800 */
[----:B------:R-:W-:Y:S02]  /*0640*/  HADD2.F32 R35, -RZ, R37.H0_H0 ;  /* 0x20000025ff237230 */ /* 0x000fe40000004100 */
[----:B---3--:R-:W-:-:S05]  /*0650*/  HADD2.F32 R0, -RZ, R21.H0_H0 ;  /* 0x20000015ff007230 */ /* 0x008fca0000004100 */
[----:B------:R3:W-:Y:S04]  /*0660*/  STL [R1+0x18], R0 ;  /* 0x0000180001007387 */ /* 0x0007e80000100800 */
[----:B------:R0:W-:Y:S04]  /*0670*/  STL [R1+0xc], R39 ;  /* 0x00000c2701007387 */ /* 0x0001e80000100800 */
[----:B------:R0:W-:Y:S04]  /*0680*/  STL [R1+0x4], R38 ;  /* 0x0000042601007387 */ /* 0x0001e80000100800 */
[----:B------:R0:W-:Y:S04]  /*0690*/  STL [R1+0x14], R34 ;  /* 0x0000142201007387 */ /* 0x0001e80000100800 */
[----:B------:R0:W-:Y:S01]  /*06a0*/  STL [R1+0x1c], R35 ;  /* 0x00001c2301007387 */ /* 0x0001e20000100800 */
[----:B------:R-:W-:-:S02]  /*06b0*/  SHF.R.U64 R232, R6, 0x10, R7 ;  /* 0x0000001006e87819 */ /* 0x000fc40000001207 */
[----:B------:R-:W-:Y:S02]  /*06c0*/  SHF.R.U32.HI R230, RZ, 0x10, R7 ;  /* 0x00000010ffe67819 */ /* 0x000fe40000011607 */
[--C-:B------:R-:W-:Y:S02]  /*06d0*/  SHF.R.U64 R236, R8, 0x10, R9.reuse ;  /* 0x0000001008ec7819 */ /* 0x100fe40000001209 */
[----:B------:R-:W-:Y:S02]  /*06e0*/  SHF.R.U32.HI R234, RZ, 0x10, R9 ;  /* 0x00000010ffea7819 */ /* 0x000fe40000011609 */
[--C-:B------:R-:W-:Y:S02]  /*06f0*/  SHF.R.U64 R240, R10, 0x10, R11.reuse ;  /* 0x000000100af07819 */ /* 0x100fe4000000120b */
[----:B------:R-:W-:Y:S02]  /*0700*/  SHF.R.U32.HI R238, RZ, 0x10, R11 ;  /* 0x00000010ffee7819 */ /* 0x000fe4000001160b */
[----:B------:R-:W-:-:S02]  /*0710*/  SHF.R.U64 R244, R12, 0x10, R13 ;  /* 0x000000100cf47819 */ /* 0x000fc4000000120d */
[----:B------:R-:W-:Y:S02]  /*0720*/  SHF.R.U32.HI R242, RZ, 0x10, R13 ;  /* 0x00000010fff27819 */ /* 0x000fe4000001160d */
[--C-:B------:R-:W-:Y:S02]  /*0730*/  SHF.R.U64 R248, R14, 0x10, R15.reuse ;  /* 0x000000100ef87819 */ /* 0x100fe4000000120f */
[----:B------:R-:W-:Y:S02]  /*0740*/  SHF.R.U32.HI R246, RZ, 0x10, R15 ;  /* 0x00000010fff67819 */ /* 0x000fe4000001160f */
[--C-:B------:R-:W-:Y:S02]  /*0750*/  SHF.R.U64 R252, R16, 0x10, R17.reuse ;  /* 0x0000001010fc7819 */ /* 0x100fe40000001211 */
[----:B------:R-:W-:Y:S01]  /*0760*/  SHF.R.U32.HI R250, RZ, 0x10, R17 ;  /* 0x00000010fffa7819 */ /* 0x000fe20000011611 */
[----:B------:R-:W-:Y:S01]  /*0770*/  HADD2.F32 R233, -RZ, R6.H0_H0 ;  /* 0x20000006ffe97230 */ /* 0x000fe20000004100 */
[----:B------:R-:W-:Y:S01]  /*0780*/  CS2R R20, SRZ ;  /* 0x0000000000147805 */ /* 0x000fe2000001ff00 */
[----:B------:R-:W-:Y:S01]  /*0790*/  HADD2.F32 R231, -RZ, R7.H0_H0 ;  /* 0x20000007ffe77230 */ /* 0x000fe20000004100 */
[----:B------:R-:W-:Y:S01]  /*07a0*/  CS2R R18, SRZ ;  /* 0x0000000000127805 */ /* 0x000fe2000001ff00 */
[----:B------:R-:W-:Y:S01]  /*07b0*/  HADD2.F32 R237, -RZ, R8.H0_H0 ;  /* 0x20000008ffed7230 */ /* 0x000fe20000004100 */
[----:B------:R-:W-:Y:S01]  /*07c0*/  CS2R R6, SRZ ;  /* 0x0000000000067805 */ /* 0x000fe2000001ff00 */
[----:B------:R-:W-:Y:S01]  /*07d0*/  HADD2.F32 R235, -RZ, R9.H0_H0 ;  /* 0x20000009ffeb7230 */ /* 0x000fe20000004100 */
[----:B------:R-:W-:Y:S01]  /*07e0*/  CS2R R8, SRZ ;  /* 0x0000000000087805 */ /* 0x000fe2000001ff00 */
[----:B------:R-:W-:Y:S01]  /*07f0*/  HADD2.F32 R241, -RZ, R10.H0_H0 ;  /* 0x2000000afff17230 */ /* 0x000fe20000004100 */
[----:B----4-:R-:W-:Y:S01]  /*0800*/  CS2R R2, SRZ ;  /* 0x0000000000027805 */ /* 0x010fe2000001ff00 */
[----:B------:R-:W-:Y:S01]  /*0810*/  HADD2.F32 R239, -RZ, R11.H0_H0 ;  /* 0x2000000bffef7230 */ /* 0x000fe20000004100 */
[----:B------:R-:W-:Y:S01]  /*0820*/  CS2R R10, SRZ ;  /* 0x00000000000a7805 */ /* 0x000fe2000001ff00 */
[----:B------:R-:W-:Y:S01]  /*0830*/  HADD2.F32 R245, -RZ, R12.H0_H0 ;  /* 0x2000000cfff57230 */ /* 0x000fe20000004100 */
[----:B---3--:R-:W-:Y:S01]  /*0840*/  MOV R0, UR5 ;  /* 0x0000000500007c02 */ /* 0x008fe20008000f00 */
[----:B------:R-:W-:Y:S01]  /*0850*/  HADD2.F32 R243, -RZ, R13.H0_H0 ;  /* 0x2000000dfff37230 */ /* 0x000fe20000004100 */
[----:B------:R-:W-:Y:S01]  /*0860*/  CS2R R12, SRZ ;  /* 0x00000000000c7805 */ /* 0x000fe2000001ff00 */
[----:B------:R-:W-:-:S02]  /*0870*/  HADD2.F32 R249, -RZ, R14.H0_H0 ;  /* 0x2000000efff97230 */ /* 0x000fc40000004100 */
[----:B------:R-:W-:Y:S01]  /*0880*/  HADD2.F32 R247, -RZ, R15.H0_H0 ;  /* 0x2000000ffff77230 */ /* 0x000fe20000004100 */
[----:B------:R-:W-:Y:S01]  /*0890*/  CS2R R14, SRZ ;  /* 0x00000000000e7805 */ /* 0x000fe2000001ff00 */
[----:B------:R-:W-:Y:S01]  /*08a0*/  HADD2.F32 R251, -RZ, R17.H0_H0 ;  /* 0x20000011fffb7230 */ /* 0x000fe20000004100 */
[----:B------:R-:W-:Y:S01]  /*08b0*/  CS2R R16, SRZ ;  /* 0x0000000000107805 */ /* 0x000fe2000001ff00 */
        /* <DEDUP_REMOVED lines=11> */
[----:B012---:R-:W-:-:S07]  /*0970*/  HADD2.F32 R250, -RZ, R250.H0_H0 ;  /* 0x200000fafffa7230 */ /* 0x007fce0000004100 */
.L_x_13436:
[----:B------:R-:W0:Y:S01]  /*0980*/  LDC.64 R34, c[0x0][0x3c0] ;  /* 0x0000f000ff227b82 */ /* 0x000e220000000a00 */
[----:B-12---:R-:W-:Y:S01]  /*0990*/  IMAD R36, R0, UR9, RZ ;  /* 0x0000000900247c24 */ /* 0x006fe2000f8e02ff */
[----:B------:R-:W2:Y:S04]  /*09a0*/  LDL R154, [R1+0x20] ;  /* 0x00002000019a7983 */ /* 0x000ea80000100800 */
[----:B------:R-:W3:Y:S02]  /*09b0*/  LDL R153, [R1+0x1c] ;  /* 0x00001c0001997983 */ /* 0x000ee40000100800 */
[----:B------:R-:W1:Y:S01]  /*09c0*/  LDC.64 R108, c[0x0][0x3a8] ;  /* 0x0000ea00ff6c7b82 */ /* 0x000e620000000a00 */
[----:B------:R-:W-:Y:S01]  /*09d0*/  SHF.R.S32.HI R37, RZ, 0x1f, R36 ;  /* 0x0000001fff257819 */ /* 0x000fe20000011424 */
[----:B------:R-:W4:Y:S03]  /*09e0*/  LDL R152, [R1+0x18] ;  /* 0x0000180001987983 */ /* 0x000f260000100800 */
[----:B------:R-:W-:Y:S01]  /*09f0*/  LEA.HI R142, R37, R36, RZ, 0x2 ;  /* 0x00000024258e7211 */ /* 0x000fe200078f10ff */
[----:B------:R-:W4:Y:S02]  /*0a00*/  LDL R150, [R1+0x14] ;  /* 0x0000140001967983 */ /* 0x000f240000100800 */
[----:B------:R-:W1:Y:S01]  /*0a10*/  LDC.64 R136, c[0x0][0x428] ;  /* 0x00010a00ff887b82 */ /* 0x000e620000000a00 */
[----:B------:R-:W-:Y:S01]  /*0a20*/  LEA.HI.SX32 R142, R142, R33, 0x1e ;  /* 0x000000218e8e7211 */ /* 0x000fe200078ff2ff */
[----:B------:R-:W4:Y:S03]  /*0a30*/  LDL R148, [R1+0x10] ;  /* 0x0000100001947983 */ /* 0x000f260000100800 */
[----:B------:R-:W-:Y:S01]  /*0a40*/  IADD3 R141, PT, PT, R142, 0x100, RZ ;  /* 0x000001008e8d7810 */ /* 0x000fe20007ffe0ff */
[----:B------:R-:W4:Y:S01]  /*0a50*/  LDL R146, [R1+0xc] ;  /* 0x00000c0001927983 */ /* 0x000f220000100800 */
[----:B0-----:R-:W-:Y:S01]  /*0a60*/  IMAD.WIDE R34, R0, 0x4, R34 ;  /* 0x0000000400227825 */ /* 0x001fe200078e0222 */
[----:B------:R-:W0:Y:S02]  /*0a70*/  LDC.64 R112, c[0x0][0x3c8] ;  /* 0x0000f200ff707b82 */ /* 0x000e240000000a00 */
[----:B------:R-:W4:Y:S04]  /*0a80*/  LDL R144, [R1+0x8] ;  /* 0x0000080001907983 */ /* 0x000f280000100800 */
[----:B------:R0:W2:Y:S01]  /*0a90*/  LDG.E R143, desc[UR6][R34.64] ;  /* 0x00000006228f7981 */ /* 0x0000a2000c1e1900 */
[----:B------:R-:W-:Y:S01]  /*0aa0*/  IADD3 R36, PT, PT, R142, 0x600, RZ ;  /* 0x000006008e247810 */ /* 0x000fe20007ffe0ff */
[----:B-1----:R-:W-:Y:S01]  /*0ab0*/  IMAD.WIDE.U32 R80, R141, 0x10, R108 ;  /* 0x000000108d507825 */ /* 0x002fe200078e006c */
[----:B------:R-:W-:-:S02]  /*0ac0*/  ISETP.NE.AND P5, PT, RZ, UR8, PT ;  /* 0x00000008ff007c0c */ /* 0x000fc4000bfa5270 */
[C---:B------:R-:W-:Y:S01]  /*0ad0*/  IADD3 R140, PT, PT, R142.reuse, 0x200, RZ ;  /* 0x000002008e8c7810 */ /* 0x040fe20007ffe0ff */
[C---:B------:R-:W-:Y:S02]  /*0ae0*/  IMAD.WIDE.U32 R76, R142.reuse, 0x10, R108 ;  /* 0x000000108e4c7825 */ /* 0x040fe400078e006c */
[----:B------:R-:W3:Y:S02]  /*0af0*/  LDG.E.128 R80, desc[UR6][R80.64] ;  /* 0x0000000650507981 */ /* 0x000ee4000c1e1d00 */
[C---:B------:R-:W-:Y:S02]  /*0b00*/  IMAD.WIDE.U32 R104, R142.reuse, 0x10, R136 ;  /* 0x000000108e687825 */ /* 0x040fe400078e0088 */
[----:B------:R-:W4:Y:S01]  /*0b10*/  LDG.E.128 R76, desc[UR6][R76.64] ;  /* 0x000000064c4c7981 */ /* 0x000f22000c1e1d00 */
[----:B------:R-:W-:Y:S01]  /*0b20*/  IADD3 R39, PT, PT, R142, 0x300, RZ ;  /* 0x000003008e277810 */ /* 0x000fe20007ffe0ff */
[----:B------:R-:W-:Y:S02]  /*0b30*/  IMAD.WIDE.U32 R100, R36, 0x10, R108 ;  /* 0x0000001024647825 */ /* 0x000fe400078e006c */
[----:B------:R-:W4:Y:S02]  /*0b40*/  LDG.E.128 R104, desc[UR6][R104.64] ;  /* 0x0000000668687981 */ /* 0x000f24000c1e1d00 */
[----:B0-----:R-:W-:-:S02]  /*0b50*/  IMAD.WIDE R112, R0, 0x4, R112 ;  /* 0x0000000400707825 */ /* 0x001fc400078e0270 */
[----:B------:R-:W4:Y:S01]  /*0b60*/  LDG.E.128 R100, desc[UR6][R100.64] ;  /* 0x0000000664647981 */ /* 0x000f22000c1e1d00 */
[C---:B------:R-:W-:Y:S02]  /*0b70*/  IADD3 R38, PT, PT, R142.reuse, 0x400, RZ ;  /* 0x000004008e267810 */ /* 0x040fe40007ffe0ff */
[C---:B------:R-:W-:Y:S01]  /*0b80*/  IADD3 R37, PT, PT, R142.reuse, 0x500, RZ ;  /* 0x000005008e257810 */ /* 0x040fe20007ffe0ff */
[----:B------:R0:W4:Y:S01]  /*0b90*/  LDG.E R34, desc[UR6][R112.64] ;  /* 0x0000000670227981 */ /* 0x000122000c1e1900 */
[----:B------:R-:W-:Y:S01]  /*0ba0*/  IADD3 R35, PT, PT, R142, 0x700, RZ ;  /* 0x000007008e237810 */ /* 0x000fe20007ffe0ff */
[----:B------:R-:W-:-:S04]  /*0bb0*/  IMAD.WIDE.U32 R84, R140, 0x10, R108 ;  /* 0x000000108c547825 */ /* 0x000fc800078e006c */
[--C-:B------:R-:W-:Y:S02]  /*0bc0*/  IMAD.WIDE.U32 R116, R140, 0x10, R136.reuse ;  /* 0x000000108c747825 */ /* 0x100fe400078e0088 */
[----:B------:R-:W4:Y:S02]  /*0bd0*/  LDG.E.128 R84, desc[UR6][R84.64] ;  /* 0x0000000654547981 */ /* 0x000f24000c1e1d00 */
[----:B0-----:R-:W-:Y:S02]  /*0be0*/  IMAD.WIDE.U32 R112, R141, 0x10, R136 ;  /* 0x000000108d707825 */ /* 0x001fe400078e0088 */
[----:B------:R-:W4:Y:S04]  /*0bf0*/  LDG.E.128 R116, desc[UR6][R116.64] ;  /* 0x0000000674747981 */ /* 0x000f28000c1e1d00 */
[----:B------:R-:W4:Y:S01]  /*0c00*/  LDG.E.128 R112, desc[UR6][R112.64] ;  /* 0x0000000670707981 */ /* 0x000f22000c1e1d00 */
[----:B------:R-:W-:-:S04]  /*0c10*/  IMAD.WIDE.U32 R88, R39, 0x10, R108 ;  /* 0x0000001027587825 */ /* 0x000fc800078e006c */
[--C-:B------:R-:W-:Y:S02]  /*0c20*/  IMAD.WIDE.U32 R92, R38, 0x10, R108.reuse ;  /* 0x00000010265c7825 */ /* 0x100fe400078e006c */
[----:B------:R-:W4:Y:S02]  /*0c30*/  LDG.E.128 R88, desc[UR6][R88.64] ;  /* 0x0000000658587981 */ /* 0x000f24000c1e1d00 */
[--C-:B------:R-:W-:Y:S02]  /*0c40*/  IMAD.WIDE.U32 R96, R37, 0x10, R108.reuse ;  /* 0x0000001025607825 */ /* 0x100fe400078e006c */
[----:B------:R-:W4:Y:S02]  /*0c50*/  LDG.E.128 R92, desc[UR6][R92.64] ;  /* 0x000000065c5c7981 */ /* 0x000f24000c1e1d00 */
[----:B------:R-:W-:Y:S02]  /*0c60*/  IMAD.WIDE.U32 R108, R35, 0x10, R108 ;  /* 0x00000010236c7825 */ /* 0x000fe400078e006c */
        /* <DEDUP_REMOVED lines=12> */
[----:B--2---:R-:W-:-:S05]  /*0d30*/  FSEL R163, R143, RZ, !P5 ;  /* 0x000000ff8fa37208 */ /* 0x004fca0006800000 */
[C---:B---3--:R-:W-:Y:S02]  /*0d40*/  FADD.FTZ R145, -R163.reuse, R82 ;  /* 0x00000052a3917221 */ /* 0x048fe40000010100 */
[----:B------:R-:W2:Y:S01]  /*0d50*/  LDL R82, [R1+0x4] ;  /* 0x0000040001527983 */ /* 0x000ea20000100800 */
[----:B------:R-:W-:-:S03]  /*0d60*/  FADD.FTZ R151, -R163, R80 ;  /* 0x00000050a3977221 */ /* 0x000fc60000010100 */
[----:B------:R-:W3:Y:S01]  /*0d70*/  LDL R80, [R1] ;  /* 0x0000000001507983 */ /* 0x000ee20000100800 */
[C---:B----4-:R-:W-:Y:S01]  /*0d80*/  FADD.FTZ R191, -R163.reuse, R76 ;  /* 0x0000004ca3bf7221 */ /* 0x050fe20000010100 */
[----:B------:R-:W-:Y:S01]  /*0d90*/  FMUL.FTZ R192, R154, R104 ;  /* 0x000000689ac07220 */ /* 0x000fe20000410000 */
[----:B------:R-:W-:Y:S01]  /*0da0*/  FADD.FTZ R147, -R163, R77 ;  /* 0x0000004da3937221 */ /* 0x000fe20000010100 */
[----:B------:R-:W-:Y:S02]  /*0db0*/  FMUL.FTZ R195, R153, R105 ;  /* 0x0000006999c37220 */ /* 0x000fe40000410000 */
[----:B------:R-:W-:Y:S01]  /*0dc0*/  FADD.FTZ R76, RZ, R192 ;  /* 0x000000c0ff4c7221 */ /* 0x000fe20000010000 */
[C---:B------:R-:W-:Y:S01]  /*0dd0*/  FADD.FTZ R157, -R163.reuse, R101 ;  /* 0x00000065a39d7221 */ /* 0x040fe20000010100 */
[C---:B------:R-:W-:Y:S01]  /*0de0*/  FMUL.FTZ R191, R34.reuse, R191 ;  /* 0x000000bf22bf7220 */ /* 0x040fe20000410000 */
[C---:B------:R-:W-:Y:S01]  /*0df0*/  FADD.FTZ R197, -R163.reuse, R78 ;  /* 0x0000004ea3c57221 */ /* 0x040fe20000010100 */
[----:B------:R-:W-:Y:S01]  /*0e00*/  FADD.FTZ R159, -R163, R103 ;  /* 0x00000067a39f7221 */ /* 0x000fe20000010100 */
[----:B------:R-:W-:Y:S01]  /*0e10*/  FMUL.FTZ R196, R34, R147 ;  /* 0x0000009322c47220 */ /* 0x000fe20000410000 */
[----:B------:R-:W-:Y:S01]  /*0e20*/  FFMA.FTZ R101, R191, R192, RZ ;  /* 0x000000c0bf657223 */ /* 0x000fe200000100ff */
        /* <DEDUP_REMOVED lines=8> */
[----:B------:R-:W-:-:S02]  /*0eb0*/  FFMA.FTZ R101, R197, R194, R76 ;  /* 0x000000c2c5657223 */ /* 0x000fc4000001004c */
[----:B------:R-:W-:Y:S01]  /*0ec0*/  FADD.FTZ R78, R78, R193 ;  /* 0x000000c14e4e7221 */ /* 0x000fe20000010000 */
[----:B------:R-:W-:Y:S01]  /*0ed0*/  FMUL.FTZ R177, R148, R112 ;  /* 0x0000007094b17220 */ /* 0x000fe20000410000 */
        /* <DEDUP_REMOVED lines=12> */
[----:B------:R-:W-:Y:S01]  /*0fa0*/  FADD.FTZ R103, R78, R179 ;  /* 0x000000b34e677221 */ /* 0x000fe20000010000 */
[C---:B------:R-:W-:Y:S01]  /*0fb0*/  FADD.FTZ R143, -R163.reuse, R84 ;  /* 0x00000054a38f7221 */ /* 0x040fe20000010100 */
[----:B------:R-:W-:Y:S01]  /*0fc0*/  FMUL.FTZ R187, R34, R187 ;  /* 0x000000bb22bb7220 */ /* 0x000fe20000410000 */
[----:B------:R-:W-:Y:S01]  /*0fd0*/  FFMA.FTZ R76, R186, R179, R101 ;  /* 0x000000b3ba4c7223 */ /* 0x000fe20000010065 */
[C---:B------:R-:W-:Y:S01]  /*0fe0*/  FADD.FTZ R181, -R163.reuse, R85 ;  /* 0x00000055a3b57221 */ /* 0x040fe20000010100 */
[----:B------:R-:W-:Y:S01]  /*0ff0*/  FMUL.FTZ R180, R34, R143 ;  /* 0x0000008f22b47220 */ /* 0x000fe20000410000 */
[C---:B------:R-:W-:Y:S01]  /*1000*/  FADD.FTZ R161, -R163.reuse, R109 ;  /* 0x0000006da3a17221 */ /* 0x040fe20000010100 */
[----:B------:R-:W-:Y:S01]  /*1010*/  FMUL.FTZ R109, R252, R117 ;  /* 0x00000075fc6d7220 */ /* 0x000fe20000410000 */
[C---:B------:R-:W-:Y:S01]  /*1020*/  FADD.FTZ R85, -R163.reuse, R86 ;  /* 0x00000056a3557221 */ /* 0x040fe20000010100 */
[----:B------:R-:W-:Y:S01]  /*1030*/  FADD.FTZ R77, -R163, R110 ;  /* 0x0000006ea34d7221 */ /* 0x000fe20000010100 */
[C---:B------:R-:W-:Y:S01]  /*1040*/  FMUL.FTZ R181, R34.reuse, R181 ;  /* 0x000000b522b57220 */ /* 0x040fe20000410000 */
[----:B------:R-:W-:Y:S01]  /*1050*/  FMUL.FTZ R110, R251, R118 ;  /* 0x00000076fb6e7220 */ /* 0x000fe20000410000 */
[----:B------:R-:W-:Y:S01]  /*1060*/  FMUL.FTZ R182, R34, R85 ;  /* 0x0000005522b67220 */ /* 0x000fe20000410000 */
[C---:B------:R-:W-:Y:S01]  /*1070*/  FADD.FTZ R87, -R163.reuse, R87 ;  /* 0x00000057a3577221 */ /* 0x040fe20000010100 */
[C---:B------:R-:W-:Y:S01]  /*1080*/  FADD.FTZ R81, -R163.reuse, R100 ;  /* 0x00000064a3517221 */ /* 0x040fe20000010100 */
[----:B------:R-:W-:Y:S01]  /*1090*/  FMUL.FTZ R100, R250, R119 ;  /* 0x00000077fa647220 */ /* 0x000fe20000410000 */
[C---:B------:R-:W-:Y:S01]  /*10a0*/  FADD.FTZ R173, -R163.reuse, R88 ;  /* 0x00000058a3ad7221 */ /* 0x040fe20000010100 */
[----:B------:R-:W-:Y:S01]  /*10b0*/  FADD.FTZ R83, -R163, R102 ;  /* 0x00000066a3537221 */ /* 0x000fe20000010100 */
[C---:B------:R-:W-:Y:S01]  /*10c0*/  FMUL.FTZ R183, R34.reuse, R87 ;  /* 0x0000005722b77220 */ /* 0x040fe20000410000 */
[----:B------:R-:W-:Y:S01]  /*10d0*/  FMUL.FTZ R102, R249, R120 ;  /* 0x00000078f9667220 */ /* 0x000fe20000410000 */
[C---:B------:R-:W-:Y:S01]  /*10e0*/  FADD.FTZ R89, -R163.reuse, R89 ;  /* 0x00000059a3597221 */ /* 0x040fe20000010100 */
[C---:B------:R-:W-:Y:S01]  /*10f0*/  FMUL.FTZ R173, R34.reuse, R173 ;  /* 0x000000ad22ad7220 */ /* 0x040fe20000410000 */
[C---:B------:R-:W-:Y:S01]  /*1100*/  FADD.FTZ R175, -R163.reuse, R90 ;  /* 0x0000005aa3af7221 */ /* 0x040fe20000010100 */
[----:B------:R-:W-:Y:S01]  /*1110*/  FADD.FTZ R79, -R163, R108 ;  /* 0x0000006ca34f7221 */ /* 0x000fe20000010100 */
[C---:B------:R-:W-:Y:S01]  /*1120*/  FMUL.FTZ R174, R34.reuse, R89 ;  /* 0x0000005922ae7220 */ /* 0x040fe20000410000 */
[----:B------:R-:W-:Y:S01]  /*1130*/  FMUL.FTZ R108, R247, R122 ;  /* 0x0000007af76c7220 */ /* 0x000fe20000410000 */
[C---:B------:R-:W-:Y:S01]  /*1140*/  FADD.FTZ R91, -R163.reuse, R91 ;  /* 0x0000005ba35b7221 */ /* 0x040fe20000010100 */
[----:B------:R-:W-:Y:S01]  /*1150*/  FMUL.FTZ R175, R34, R175 ;  /* 0x000000af22af7220 */ /* 0x000fe20000410000 */
        /* <DEDUP_REMOVED lines=10> */
[C---:B------:R-:W-:Y:S01]  /*1200*/  FMUL.FTZ R176, R34.reuse, R91 ;  /* 0x0000005b22b07220 */ /* 0x040fe20000410000 */
[----:B------:R-:W-:Y:S01]  /*1210*/  FMUL.FTZ R111, R245, R124 ;  /* 0x0000007cf56f7220 */ /* 0x000fe20000410000 */
[----:B------:R-:W-:Y:S01]  /*1220*/  FMUL.FTZ R169, R34, R169 ;  /* 0x000000a922a97220 */ /* 0x000fe20000410000 */
[----:B------:R-:W-:Y:S01]  /*1230*/  FMUL.FTZ R152, R244, R125 ;  /* 0x0000007df4987220 */ /* 0x000fe20000410000 */
        /* <DEDUP_REMOVED lines=17> */
[C---:B------:R-:W-:Y:S01]  /*1350*/  FMUL.FTZ R160, R34.reuse, R79 ;  /* 0x0000004f22a07220 */ /* 0x040fe20000410000 */
[----:B------:R-:W-:Y:S01]  /*1360*/  FMUL.FTZ R161, R34, R161 ;  /* 0x000000a122a17220 */ /* 0x000fe20000410000 */
[----:B------:R-:W-:Y:S01]  /*1370*/  FMUL.FTZ R144, R232, R137 ;  /* 0x00000089e8907220 */ /* 0x000fe20000410000 */
[C---:B------:R-:W-:Y:S01]  /*1380*/  FMUL.FTZ R162, R34.reuse, R77 ;  /* 0x0000004d22a27220 */ /* 0x040fe20000410000 */
[----:B------:R-:W-:Y:S01]  /*1390*/  FMUL.FTZ R145, R231, R138 ;  /* 0x0000008ae7917220 */ /* 0x000fe20000410000 */
[----:B------:R-:W-:Y:S01]  /*13a0*/  FMUL.FTZ R163, R34, R163 ;  /* 0x000000a322a37220 */ /* 0x000fe20000410000 */
[----:B------:R-:W-:Y:S01]  /*13b0*/  FMUL.FTZ R146, R230, R139 ;  /* 0x0000008be6927220 */ /* 0x000fe20000410000 */
[----:B--2---:R-:W-:Y:S01]  /*13c0*/  FMUL.FTZ R164, R82, R115 ;  /* 0x0000007352a47220 */ /* 0x004fe20000410000 */
[----:B---3--:R-:W-:-:S03]  /*13d0*/  FMUL.FTZ R101, R80, R116 ;  /* 0x0000007450657220 */ /* 0x008fc60000410000 */
[----:B------:R-:W-:Y:S01]  /*13e0*/  FADD.FTZ R78, R103, R164 ;  /* 0x000000a4674e7221 */ /* 0x000fe20000010000 */
[----:B------:R-:W-:Y:S01]  /*13f0*/  FFMA.FTZ R103, R187, R164, R76 ;  /* 0x000000a4bb677223 */ /* 0x000fe2000001004c */
[----:B------:R-:W-:Y:S01]  /*1400*/  LOP3.LUT P4, RZ, R33, 0x1f, RZ, 0xc0, !PT ;  /* 0x0000001f21ff7812 */ /* 0x000fe2000788c0ff */
[----:B------:R-:W0:Y:S01]  /*1410*/  S2R R91, SR_CgaCtaId ;  /* 0x00000000005b7919 */ /* 0x000e220000008800 */
[----:B------:R-:W-:Y:S01]  /*1420*/  FADD.FTZ R76, R78, R101 ;  /* 0x000000654e4c7221 */ /* 0x000fe20000010000 */
[----:B------:R-:W-:Y:S01]  /*1430*/  FFMA.FTZ R78, R180, R101, R103 ;  /* 0x00000065b44e7223 */ /* 0x000fe20000010067 */
[----:B------:R-:W-:Y:S01]  /*1440*/  PLOP3.LUT P0, PT, PT, PT, PT, 0x80, 0x8 ;  /* 0x000000000008781c */ /* 0x000fe20003f0f070 */
[----:B------:R-:W1:Y:S01]  /*1450*/  LDC.64 R92, c[0x0][0x3b0] ;  /* 0x0000ec00ff5c7b82 */ /* 0x000e620000000a00 */
        /* <DEDUP_REMOVED lines=29> */
[----:B------:R-:W-:Y:S01]  /*1630*/  FFMA.FTZ R87, R167, R150, R76 ;  /* 0x00000096a7577223 */ /* 0x000fe2000001004c */
[----:B------:R-:W-:Y:S02]  /*1640*/  FMUL.FTZ R82, R237, R132 ;  /* 0x00000084ed527220 */ /* 0x000fe40000410000 */
[----:B------:R-:W-:Y:S01]  /*1650*/  FADD.FTZ R81, R78, R85 ;  /* 0x000000554e517221 */ /* 0x000fe20000010000 */
[----:B------:R-:W-:-:S03]  /*1660*/  FFMA.FTZ R87, R168, R85, R87 ;  /* 0x00000055a8577223 */ /* 0x000fc60000010057 */
[----:B------:R-:W-:Y:S01]  /*1670*/  FADD.FTZ R76, R81, R82 ;  /* 0x00000052514c7221 */ /* 0x000fe20000010000 */
[----:B------:R-:W-:Y:S01]  /*1680*/  FMUL.FTZ R81, R236, R133 ;  /* 0x00000085ec517220 */ /* 0x000fe20000410000 */
[----:B------:R-:W-:Y:S01]  /*1690*/  FFMA.FTZ R78, R156, R82, R87 ;  /* 0x000000529c4e7223 */ /* 0x000fe20000010057 */
[----:B------:R-:W-:Y:S02]  /*16a0*/  FMUL.FTZ R80, R235, R134 ;  /* 0x00000086eb507220 */ /* 0x000fe40000410000 */
[----:B------:R-:W-:Y:S01]  /*16b0*/  FADD.FTZ R83, R76, R81 ;  /* 0x000000514c537221 */ /* 0x000fe20000010000 */
[----:B------:R-:W-:-:S03]  /*16c0*/  FFMA.FTZ R87, R157, R81, R78 ;  /* 0x000000519d577223 */ /* 0x000fc6000001004e */
        /* <DEDUP_REMOVED lines=13> */
[----:B------:R-:W2:Y:S04]  /*17a0*/  SHFL.DOWN PT, R78, R79, 0x10, 0x1f ;  /* 0x0a001f004f4e7f89 */ /* 0x000ea800000e0000 */
[----:B------:R-:W3:Y:S01]  /*17b0*/  SHFL.DOWN PT, R77, R76, 0x10, 0x1f ;  /* 0x0a001f004c4d7f89 */ /* 0x000ee200000e0000 */
[----:B--2---:R-:W-:Y:S01]  /*17c0*/  FADD.FTZ R78, R79, R78 ;  /* 0x0000004e4f4e7221 */ /* 0x004fe20000010000 */
[----:B---3--:R-:W-:-:S04]  /*17d0*/  FADD.FTZ R77, R76, R77 ;  /* 0x0000004d4c4d7221 */ /* 0x008fc80000010000 */
        /* <DEDUP_REMOVED lines=10> */
[----:B------:R-:W4:Y:S01]  /*1880*/  @!P4 S2R R33, SR_TID.X ;  /* 0x000000000021c919 */ /* 0x000f220000002100 */
[----:B------:R-:W-:Y:S02]  /*1890*/  MOV R90, 0x400 ;  /* 0x00000400005a7802 */ /* 0x000fe40000000f00 */
[----:B------:R-:W-:Y:S01]  /*18a0*/  @!P4 PLOP3.LUT P0, PT, P3, PT, PT, 0x80, 0x8 ;  /* 0x000000000008c81c */ /* 0x000fe20001f0f070 */
[----:B--2---:R-:W-:Y:S01]  /*18b0*/  FADD.FTZ R76, R86, R79 ;  /* 0x0000004f564c7221 */ /* 0x004fe20000010000 */
[----:B---3--:R-:W-:-:S04]  /*18c0*/  FADD.FTZ R84, R89, R78 ;  /* 0x0000004e59547221 */ /* 0x008fc80000010000 */
[----:B------:R-:W2:Y:S01]  /*18d0*/  SHFL.DOWN PT, R87, R76, 0x1, 0x1f ;  /* 0x08201f004c577f89 */ /* 0x000ea200000e0000 */
[----:B0-----:R-:W-:Y:S01]  /*18e0*/  LEA R90, R91, R90, 0x18 ;  /* 0x0000005a5b5a7211 */ /* 0x001fe200078ec0ff */
[----:B------:R-:W0:Y:S02]  /*18f0*/  @P1 LDC.64 R78, c[0x0][0x3e0] ;  /* 0x0000f800ff4e1b82 */ /* 0x000e240000000a00 */
[----:B------:R-:W3:Y:S01]  /*1900*/  SHFL.DOWN PT, R77, R84, 0x1, 0x1f ;  /* 0x08201f00544d7f89 */ /* 0x000ee200000e0000 */
[C---:B------:R-:W-:Y:S02]  /*1910*/  IADD3 R91, PT, PT, R90.reuse, 0x8040, RZ ;  /* 0x000080405a5b7810 */ /* 0x040fe40007ffe0ff */
[----:B------:R-:W-:Y:S02]  /*1920*/  ISETP.NE.U32.AND P2, PT, RZ, UR10, PT ;  /* 0x0000000aff007c0c */ /* 0x000fe4000bf45070 */
[----:B------:R-:W-:Y:S02]  /*1930*/  @!P4 MOV R86, R91 ;  /* 0x0000005b0056c202 */ /* 0x000fe40000000f00 */
[----:B------:R-:W-:-:S02]  /*1940*/  @!P0 IADD3 R86, PT, PT, R90, 0x8000, RZ ;  /* 0x000080005a568810 */ /* 0x000fc40007ffe0ff */
[----:B----4-:R-:W-:Y:S02]  /*1950*/  @!P4 SHF.R.U32.HI R88, RZ, 0x2, R33 ;  /* 0x00000002ff58c819 */ /* 0x010fe40000011621 */
[----:B------:R-:W-:Y:S02]  /*1960*/  ISETP.NE.AND.EX P0, PT, RZ, UR11, PT, P2 ;  /* 0x0000000bff007c0c */ /* 0x000fe4000bf05320 */
[----:B------:R-:W-:-:S04]  /*1970*/  @!P4 LOP3.LUT R88, R88, 0x38, RZ, 0xc0, !PT ;  /* 0x000000385858c812 */ /* 0x000fc800078ec0ff */
[----:B------:R-:W-:Y:S01]  /*1980*/  @!P4 IADD3 R86, PT, PT, R88, R86, RZ ;  /* 0x000000565856c210 */ /* 0x000fe20007ffe0ff */
[----:B--2---:R-:W-:Y:S01]  /*1990*/  FADD.FTZ R76, R76, R87 ;  /* 0x000000574c4c7221 */ /* 0x004fe20000010000 */
[----:B---3--:R-:W-:Y:S01]  /*19a0*/  FADD.FTZ R77, R84, R77 ;  /* 0x0000004d544d7221 */ /* 0x008fe20000010000 */
[----:B0-----:R-:W-:-:S04]  /*19b0*/  @P1 IMAD.WIDE R78, R0, 0x4, R78 ;  /* 0x00000004004e1825 */ /* 0x001fc800078e024e */
[C---:B------:R-:W-:Y:S01]  /*19c0*/  FADD.FTZ R200, R106.reuse, R200 ;  /* 0x000000c86ac87221 */ /* 0x040fe20000010000 */
[----:B------:R-:W-:Y:S01]  /*19d0*/  FFMA.FTZ R4, R106, R197, R4 ;  /* 0x000000c56a047223 */ /* 0x000fe20000010004 */
[C---:B------:R-:W-:Y:S01]  /*19e0*/  FADD.FTZ R199, R105.reuse, R199 ;  /* 0x000000c769c77221 */ /* 0x040fe20000010000 */
[----:B------:R0:W-:Y:S01]  /*19f0*/  @!P4 STS.64 [R86], R76 ;  /* 0x0000004c5600c388 */ /* 0x0001e20000000a00 */
[----:B------:R-:W-:Y:S01]  /*1a00*/  FFMA.FTZ R3, R105, R196, R3 ;  /* 0x000000c469037223 */ /* 0x000fe20000010003 */
[----:B------:R-:W2:Y:S08]  /*1a10*/  @P0 LDC.64 R88, c[0x0][0x438] ;  /* 0x00010e00ff580b82 */ /* 0x000eb00000000a00 */
[----:B0-----:R-:W0:Y:S02]  /*1a20*/  @P0 LDC.64 R76, c[0x0][0x438] ;  /* 0x00010e00ff4c0b82 */ /* 0x001e240000000a00 */
[----:B0-----:R-:W-:-:S05]  /*1a30*/  @P0 IMAD.WIDE.U32 R76, R142, 0x10, R76 ;  /* 0x000000108e4c0825 */ /* 0x001fca00078e004c */
[----:B------:R0:W5:Y:S02]  /*1a40*/  @P0 LDG.E.128 R40, desc[UR6][R76.64] ;  /* 0x000000064c280981 */ /* 0x000164000c1e1d00 */
[----:B0-----:R-:W0:Y:S02]  /*1a50*/  @P0 LDC.64 R76, c[0x0][0x438] ;  /* 0x00010e00ff4c0b82 */ /* 0x001e240000000a00 */
[----:B0-----:R-:W-:-:S05]  /*1a60*/  @P0 IMAD.WIDE.U32 R76, R39, 0x10, R76 ;  /* 0x00000010274c0825 */ /* 0x001fca00078e004c */
[----:B------:R0:W5:Y:S02]  /*1a70*/  @P0 LDG.E.128 R52, desc[UR6][R76.64] ;  /* 0x000000064c340981 */ /* 0x000164000c1e1d00 */
[----:B0-----:R-:W0:Y:S01]  /*1a80*/  @P0 LDC.64 R76, c[0x0][0x438] ;  /* 0x00010e00ff4c0b82 */ /* 0x001e220000000a00 */
[----:B------:R-:W-:-:S06]  /*1a90*/  MOV R87, 0x3f800000 ;  /* 0x3f80000000577802 */ /* 0x000fcc0000000f00 */
[----:B------:R3:W5:Y:S02]  /*1aa0*/  @P1 LDG.E R87, desc[UR6][R78.64] ;  /* 0x000000064e571981 */ /* 0x000764000c1e1900 */
[----:B---3--:R-:W3:Y:S01]  /*1ab0*/  @P0 LDC.64 R78, c[0x0][0x438] ;  /* 0x00010e00ff4e0b82 */ /* 0x008ee20000000a00 */
[----:B0-----:R-:W-:-:S05]  /*1ac0*/  @P0 IMAD.WIDE.U32 R76, R37, 0x10, R76 ;  /* 0x00000010254c0825 */ /* 0x001fca00078e004c */
[----:B------:R1:W5:Y:S02]  /*1ad0*/  @P0 LDG.E.128 R60, desc[UR6][R76.64] ;  /* 0x000000064c3c0981 */ /* 0x000364000c1e1d00 */
[----:B-1----:R-:W-:-:S05]  /*1ae0*/  IMAD.WIDE.U32 R76, R142, 0x4, R92 ;  /* 0x000000048e4c7825 */ /* 0x002fca00078e005c */
[----:B------:R0:W5:Y:S02]  /*1af0*/  LDG.E R106, desc[UR6][R76.64] ;  /* 0x000000064c6a7981 */ /* 0x000164000c1e1900 */
[----:B0-----:R-:W-:-:S05]  /*1b00*/  IMAD.WIDE.U32 R76, R141, 0x4, R92 ;  /* 0x000000048d4c7825 */ /* 0x001fca00078e005c */
[----:B------:R0:W5:Y:S01]  /*1b10*/  LDG.E R105, desc[UR6][R76.64] ;  /* 0x000000064c697981 */ /* 0x000162000c1e1900 */
[C---:B------:R-:W-:Y:S01]  /*1b20*/  FADD.FTZ R190, R104.reuse, R190 ;  /* 0x000000be68be7221 */ /* 0x040fe20000010000 */
[----:B------:R-:W-:Y:S01]  /*1b30*/  FFMA.FTZ R2, R104, R191, R2 ;  /* 0x000000bf68027223 */ /* 0x000fe20000010002 */
[----:B0-----:R-:W-:-:S05]  /*1b40*/  IMAD.WIDE.U32 R76, R140, 0x4, R92 ;  /* 0x000000048c4c7825 */ /* 0x001fca00078e005c */
[----:B------:R0:W5:Y:S02]  /*1b50*/  LDG.E R104, desc[UR6][R76.64] ;  /* 0x000000064c687981 */ /* 0x000164000c1e1900 */
[----:B0-----:R-:W-:-:S05]  /*1b60*/  IMAD.WIDE.U32 R76, R39, 0x4, R92 ;  /* 0x00000004274c7825 */ /* 0x001fca00078e005c */
[----:B------:R0:W5:Y:S01]  /*1b70*/  LDG.E R188, desc[UR6][R76.64] ;  /* 0x000000064cbc7981 */ /* 0x000162000c1e1900 */
[----:B---3--:R-:W-:-:S04]  /*1b80*/  @P0 IMAD.WIDE.U32 R78, R141, 0x10, R78 ;  /* 0x000000108d4e0825 */ /* 0x008fc800078e004e */
[----:B--2---:R-:W-:Y:S01]  /*1b90*/  @P0 IMAD.WIDE.U32 R88, R140, 0x10, R88 ;  /* 0x000000108c580825 */ /* 0x004fe200078e0058 */
[----:B------:R1:W5:Y:S03]  /*1ba0*/  @P0 LDG.E.128 R44, desc[UR6][R78.64] ;  /* 0x000000064e2c0981 */ /* 0x000366000c1e1d00 */
[--C-:B0-----:R-:W-:Y:S01]  /*1bb0*/  IMAD.WIDE.U32 R76, R38, 0x4, R92.reuse ;  /* 0x00000004264c7825 */ /* 0x101fe200078e005c */
[----:B------:R0:W5:Y:S04]  /*1bc0*/  @P0 LDG.E.128 R48, desc[UR6][R88.64] ;  /* 0x0000000658300981 */ /* 0x000168000c1e1d00 */
[----:B------:R2:W5:Y:S01]  /*1bd0*/  LDG.E R154, desc[UR6][R76.64] ;  /* 0x000000064c9a7981 */ /* 0x000562000c1e1900 */
[----:B-1----:R-:W1:Y:S08]  /*1be0*/  @P0 LDC.64 R78, c[0x0][0x438] ;  /* 0x00010e00ff4e0b82 */ /* 0x002e700000000a00 */
[----:B0-----:R-:W0:Y:S01]  /*1bf0*/  @P0 LDC.64 R88, c[0x0][0x438] ;  /* 0x00010e00ff580b82 */ /* 0x001e220000000a00 */
[----:B--2---:R-:W-:-:S05]  /*1c00*/  IMAD.WIDE.U32 R76, R37, 0x4, R92 ;  /* 0x00000004254c7825 */ /* 0x004fca00078e005c */
[----:B------:R2:W5:Y:S02]  /*1c10*/  LDG.E R86, desc[UR6][R76.64] ;  /* 0x000000064c567981 */ /* 0x000564000c1e1900 */
[----:B--2---:R-:W-:-:S05]  /*1c20*/  IMAD.WIDE.U32 R76, R35, 0x4, R92 ;  /* 0x00000004234c7825 */ /* 0x004fca00078e005c */
[----:B------:R2:W5:Y:S02]  /*1c30*/  LDG.E R147, desc[UR6][R76.64] ;  /* 0x000000064c937981 */ /* 0x000564000c1e1900 */
[----:B--2---:R-:W2:Y:S01]  /*1c40*/  @P0 LDC.64 R76, c[0x0][0x438] ;  /* 0x00010e00ff4c0b82 */ /* 0x004ea20000000a00 */
[----:B-1----:R-:W-:-:S04]  /*1c50*/  @P0 IMAD.WIDE.U32 R78, R38, 0x10, R78 ;  /* 0x00000010264e0825 */ /* 0x002fc800078e004e */
[C---:B0-----:R-:W-:Y:S01]  /*1c60*/  @P0 IMAD.WIDE.U32 R88, R36.reuse, 0x10, R88 ;  /* 0x0000001024580825 */ /* 0x041fe200078e0058 */
[----:B------:R0:W5:Y:S04]  /*1c70*/  @P0 LDG.E.128 R56, desc[UR6][R78.64] ;  /* 0x000000064e380981 */ /* 0x000168000c1e1d00 */
[----:B------:R1:W5:Y:S01]  /*1c80*/  @P0 LDG.E.128 R64, desc[UR6][R88.64] ;  /* 0x0000000658400981 */ /* 0x000362000c1e1d00 */
[----:B0-----:R-:W-:-:S05]  /*1c90*/  IMAD.WIDE.U32 R78, R36, 0x4, R92 ;  /* 0x00000004244e7825 */ /* 0x001fca00078e005c */
[----:B------:R-:W5:Y:S01]  /*1ca0*/  LDG.E R84, desc[UR6][R78.64] ;  /* 0x000000064e547981 */ /* 0x000f62000c1e1900 */
[----:B--2---:R-:W-:-:S05]  /*1cb0*/  @P0 IMAD.WIDE.U32 R76, R35, 0x10, R76 ;  /* 0x00000010234c0825 */ /* 0x004fca00078e004c */
[----:B------:R0:W5:Y:S01]  /*1cc0*/  @P0 LDG.E.128 R68, desc[UR6][R76.64] ;  /* 0x000000064c440981 */ /* 0x000162000c1e1d00 */
[C---:B------:R-:W-:Y:S01]  /*1cd0*/  @!P3 IADD3 R91, PT, PT, R90.reuse, 0x8000, RZ ;  /* 0x000080005a5bb810 */ /* 0x040fe20007ffe0ff */
[----:B------:R-:W-:Y:S01]  /*1ce0*/  BAR.SYNC.DEFER_BLOCKING 0x0 ;  /* 0x0000000000007b1d */ /* 0x000fe20000010000 */
[C---:B-1----:R-:W-:Y:S02]  /*1cf0*/  IADD3 R88, PT, PT, R90.reuse, 0x8050, RZ ;  /* 0x000080505a587810 */ /* 0x042fe40007ffe0ff */
[C---:B------:R-:W-:Y:S02]  /*1d00*/  @!P3 IADD3 R88, PT, PT, R90.reuse, 0x8010, RZ ;  /* 0x000080105a58b810 */ /* 0x040fe40007ffe0ff */
[C---:B------:R-:W-:Y:S02]  /*1d10*/  IADD3 R92, PT, PT, R90.reuse, 0x8060, RZ ;  /* 0x000080605a5c7810 */ /* 0x040fe40007ffe0ff */
[C---:B------:R-:W-:Y:S02]  /*1d20*/  IADD3 R96, PT, PT, R90.reuse, 0x8070, RZ ;  /* 0x000080705a607810 */ /* 0x040fe40007ffe0ff */
[----:B------:R-:W-:-:S02]  /*1d30*/  @!P3 IADD3 R92, PT, PT, R90, 0x8020, RZ ;  /* 0x000080205a5cb810 */ /* 0x000fc40007ffe0ff */
[----:B------:R-:W-:Y:S01]  /*1d40*/  @!P3 IADD3 R96, PT, PT, R90, 0x8030, RZ ;  /* 0x000080305a60b810 */ /* 0x000fe20007ffe0ff */
[----:B0-----:R-:W0:Y:S04]  /*1d50*/  LDS.128 R76, [R91] ;  /* 0x000000005b4c7984 */ /* 0x001e280000000c00 */
[----:B------:R-:W1:Y:S04]  /*1d60*/  LDS.128 R88, [R88] ;  /* 0x0000000058587984 */ /* 0x000e680000000c00 */
[----:B------:R-:W2:Y:S04]  /*1d70*/  LDS.128 R92, [R92] ;  /* 0x000000005c5c7984 */ /* 0x000ea80000000c00 */
[----:B------:R-:W3:Y:S01]  /*1d80*/  LDS.128 R96, [R96] ;  /* 0x0000000060607984 */ /* 0x000ee20000000c00 */
[C---:B------:R-:W-:Y:S01]  /*1d90*/  FADD.FTZ R201, R107.reuse, R201 ;  /* 0x000000c96bc97221 */ /* 0x040fe20000010000 */
        /* <DEDUP_REMOVED lines=74> */
[----:B------:R-:W-:Y:S01]  /*2240*/  FMUL.FTZ R92, R76, UR12 ;  /* 0x0000000c4c5c7c20 */ /* 0x000fe20008410000 */
        /* <DEDUP_REMOVED lines=13> */
[----:B-----5:R-:W-:Y:S01]  /*2320*/  FFMA.FTZ R76, R34, R197, R42 ;  /* 0x000000c5224c7223 */ /* 0x020fe2000001002a */
[----:B------:R-:W-:Y:S01]  /*2330*/  FADD.FTZ R96, R109, -R94 ;  /* 0x8000005e6d607221 */ /* 0x000fe20000010000 */
[-CC-:B------:R-:W-:Y:S01]  /*2340*/  FFMA.FTZ R196, R196, R92.reuse, R93.reuse ;  /* 0x0000005cc4c47223 */ /* 0x180fe2000001005d */
[-CC-:B------:R-:W-:Y:S01]  /*2350*/  FFMA.FTZ R198, R198, R92.reuse, R93.reuse ;  /* 0x0000005cc6c67223 */ /* 0x180fe2000001005d */
[----:B------:R-:W-:Y:S01]  /*2360*/  FMUL.FTZ R76, R76, R87 ;  /* 0x000000574c4c7220 */ /* 0x000fe20000410000 */
[-C--:B------:R-:W-:Y:S01]  /*2370*/  FFMA.FTZ R191, R191, R92.reuse, R93 ;  /* 0x0000005cbfbf7223 */ /* 0x080fe2000001005d */
        /* <DEDUP_REMOVED lines=26> */
[----:B------:R-:W-:Y:S01]  /*2520*/  FFMA.FTZ R92, R34, R187, R47 ;  /* 0x000000bb225c7223 */ /* 0x000fe2000001002f */
[----:B------:R-:W-:Y:S01]  /*2530*/  LOP3.LUT P4, RZ, R106, 0xff0000, RZ, 0xc0, !PT ;  /* 0x00ff00006aff7812 */ /* 0x000fe2000788c0ff */
[C---:B------:R-:W-:Y:S01]  /*2540*/  FFMA.FTZ R94, R34.reuse, R101, R48 ;  /* 0x00000065225e7223 */ /* 0x040fe20000010030 */
[----:B------:R-:W-:Y:S01]  /*2550*/  FFMA.FTZ R96, R34, R96, R49 ;  /* 0x0000006022607223 */ /* 0x000fe20000010031 */
[----:B------:R-:W-:Y:S01]  /*2560*/  FADD.FTZ R196, R195, -R196 ;  /* 0x800000c4c3c47221 */ /* 0x000fe20000010000 */
[----:B------:R-:W-:Y:S01]  /*2570*/  FADD.FTZ R198, R193, -R198 ;  /* 0x800000c6c1c67221 */ /* 0x000fe20000010000 */
[----:B------:R-:W-:Y:S01]  /*2580*/  FADD.FTZ R191, R192, -R191 ;  /* 0x800000bfc0bf7221 */ /* 0x000fe20000010000 */
[----:B------:R-:W-:Y:S01]  /*2590*/  FFMA.FTZ R98, R34, R91, R50 ;  /* 0x0000005b22627223 */ /* 0x000fe20000010032 */
[-C--:B------:R-:W-:Y:S01]  /*25a0*/  FMUL.FTZ R92, R92, R87.reuse ;  /* 0x000000575c5c7220 */ /* 0x080fe20000410000 */
[----:B------:R-:W-:Y:S01]  /*25b0*/  SEL R78, R76, RZ, P4 ;  /* 0x000000ff4c4e7207 */ /* 0x000fe20002000000 */
[-C--:B------:R-:W-:Y:S01]  /*25c0*/  FMUL.FTZ R94, R94, R87.reuse ;  /* 0x000000575e5e7220 */ /* 0x080fe20000410000 */
[----:B------:R-:W-:Y:S01]  /*25d0*/  FMUL.FTZ R96, R96, R87 ;  /* 0x0000005760607220 */ /* 0x000fe20000410000 */
[C---:B------:R-:W-:Y:S01]  /*25e0*/  FFMA.FTZ R196, R34.reuse, R196, R41 ;  /* 0x000000c422c47223 */ /* 0x040fe20000010029 */
[C---:B------:R-:W-:Y:S01]  /*25f0*/  FFMA.FTZ R198, R34.reuse, R198, R43 ;  /* 0x000000c622c67223 */ /* 0x040fe2000001002b */
[----:B------:R-:W-:Y:S01]  /*2600*/  FFMA.FTZ R76, R34, R191, R40 ;  /* 0x000000bf224c7223 */ /* 0x000fe20000010028 */
[----:B------:R-:W-:Y:S01]  /*2610*/  FADD.FTZ R183, R100, -R183 ;  /* 0x800000b764b77221 */ /* 0x000fe20000010000 */
[-C--:B------:R-:W-:Y:S01]  /*2620*/  FMUL.FTZ R98, R98, R87.reuse ;  /* 0x0000005762627220 */ /* 0x080fe20000410000 */
[----:B------:R-:W-:Y:S01]  /*2630*/  FADD.FTZ R178, R178, -R185 ;  /* 0x800000b9b2b27221 */ /* 0x000fe20000010000 */
[----:B------:R-:W-:Y:S01]  /*2640*/  FADD.FTZ R179, R179, -R186 ;  /* 0x800000bab3b37221 */ /* 0x000fe20000010000 */
[----:B------:R-:W-:Y:S01]  /*2650*/  FADD.FTZ R173, R102, -R173 ;  /* 0x800000ad66ad7221 */ /* 0x000fe20000010000 */
[----:B------:R-:W-:Y:S01]  /*2660*/  FMUL.FTZ R91, R92, UR4 ;  /* 0x000000045c5b7c20 */ /* 0x000fe20008410000 */
[----:B------:R-:W-:Y:S01]  /*2670*/  FADD.FTZ R175, R108, -R175 ;  /* 0x800000af6caf7221 */ /* 0x000fe20000010000 */
[----:B------:R-:W-:Y:S01]  /*2680*/  FMUL.FTZ R92, R94, UR4 ;  /* 0x000000045e5c7c20 */ /* 0x000fe20008410000 */
[----:B------:R-:W-:Y:S01]  /*2690*/  FMUL.FTZ R93, R96, UR4 ;  /* 0x00000004605d7c20 */ /* 0x000fe20008410000 */
[-C--:B------:R-:W-:Y:S01]  /*26a0*/  FMUL.FTZ R196, R196, R87.reuse ;  /* 0x00000057c4c47220 */ /* 0x080fe20000410000 */
[-C--:B------:R-:W-:Y:S01]  /*26b0*/  FMUL.FTZ R198, R198, R87.reuse ;  /* 0x00000057c6c67220 */ /* 0x080fe20000410000 */
[----:B------:R-:W-:Y:S01]  /*26c0*/  FMUL.FTZ R76, R76, R87 ;  /* 0x000000574c4c7220 */ /* 0x000fe20000410000 */
[----:B------:R-:W-:Y:S01]  /*26d0*/  FMUL.FTZ R94, R98, UR4 ;  /* 0x00000004625e7c20 */ /* 0x000fe20008410000 */
[C---:B------:R-:W-:Y:S01]  /*26e0*/  FFMA.FTZ R96, R34.reuse, R183, R51 ;  /* 0x000000b722607223 */ /* 0x040fe20000010033 */
[C---:B------:R-:W-:Y:S01]  /*26f0*/  FFMA.FTZ R178, R34.reuse, R178, R45 ;  /* 0x000000b222b27223 */ /* 0x040fe2000001002d */
[C---:B------:R-:W-:Y:S01]  /*2700*/  FFMA.FTZ R90, R34.reuse, R179, R46 ;  /* 0x000000b3225a7223 */ /* 0x040fe2000001002e */
[C---:B------:R-:W-:Y:S01]  /*2710*/  FFMA.FTZ R98, R34.reuse, R173, R52 ;  /* 0x000000ad22627223 */ /* 0x040fe20000010034 */
[----:B------:R-:W-:Y:S01]  /*2720*/  FADD.FTZ R174, R103, -R174 ;  /* 0x800000ae67ae7221 */ /* 0x000fe20000010000 */
[----:B------:R-:W-:Y:S01]  /*2730*/  FFMA.FTZ R100, R34, R175, R54 ;  /* 0x000000af22647223 */ /* 0x000fe20000010036 */
[----:B------:R-:W-:Y:S01]  /*2740*/  FMUL.FTZ R77, R196, UR4 ;  /* 0x00000004c44d7c20 */ /* 0x000fe20008410000 */
[----:B------:R-:W-:Y:S01]  /*2750*/  FMUL.FTZ R79, R198, UR4 ;  /* 0x00000004c64f7c20 */ /* 0x000fe20008410000 */
[----:B------:R-:W-:Y:S01]  /*2760*/  FMUL.FTZ R76, R76, UR4 ;  /* 0x000000044c4c7c20 */ /* 0x000fe20008410000 */
[-C--:B------:R-:W-:Y:S01]  /*2770*/  FMUL.FTZ R96, R96, R87.reuse ;  /* 0x0000005760607220 */ /* 0x080fe20000410000 */
[----:B------:R-:W-:Y:S01]  /*2780*/  LOP3.LUT P0, RZ, R106, 0xff00, RZ, 0xc0, !PT ;  /* 0x0000ff006aff7812 */ /* 0x000fe2000780c0ff */
[-C--:B------:R-:W-:Y:S01]  /*2790*/  FMUL.FTZ R178, R178, R87.reuse ;  /* 0x00000057b2b27220 */ /* 0x080fe20000410000 */
[----:B------:R-:W-:Y:S01]  /*27a0*/  LOP3.LUT P6, RZ, R106, 0xff, RZ, 0xc0, !PT ;  /* 0x000000ff6aff7812 */ /* 0x000fe200078cc0ff */
[-C--:B------:R-:W-:Y:S01]  /*27b0*/  FMUL.FTZ R90, R90, R87.reuse ;  /* 0x000000575a5a7220 */ /* 0x080fe20000410000 */
[----:B------:R-:W-:Y:S01]  /*27c0*/  ISETP.GE.U32.AND P2, PT, R106, 0x1000000, PT ;  /* 0x010000006a00780c */ /* 0x000fe20003f46070 */
[-C--:B------:R-:W-:Y:S01]  /*27d0*/  FMUL.FTZ R98, R98, R87.reuse ;  /* 0x0000005762627220 */ /* 0x080fe20000410000 */
[----:B------:R-:W-:Y:S01]  /*27e0*/  FFMA.FTZ R174, R34, R174, R53 ;  /* 0x000000ae22ae7223 */ /* 0x000fe20000010035 */
[-C--:B------:R-:W-:Y:S01]  /*27f0*/  FMUL.FTZ R100, R100, R87.reuse ;  /* 0x0000005764647220 */ /* 0x080fe20000410000 */
[----:B------:R-:W-:Y:S01]  /*2800*/  FADD.FTZ R177, R177, -R184 ;  /* 0x800000b8b1b17221 */ /* 0x000fe20000010000 */
[----:B------:R-:W-:Y:S01]  /*2810*/  FADD.FTZ R176, R155, -R176 ;  /* 0x800000b09bb07221 */ /* 0x000fe20000010000 */
[----:B------:R-:W-:Y:S01]  /*2820*/  FADD.FTZ R111, R111, -R114 ;  /* 0x800000726f6f7221 */ /* 0x000fe20000010000 */
[----:B------:R-:W-:Y:S01]  /*2830*/  FADD.FTZ R152, R152, -R99 ;  /* 0x8000006398987221 */ /* 0x000fe20000010000 */
[----:B------:R-:W-:Y:S01]  /*2840*/  FADD.FTZ R153, R153, -R118 ;  /* 0x8000007699997221 */ /* 0x000fe20000010000 */
[----:B------:R-:W-:Y:S01]  /*2850*/  FMUL.FTZ R95, R96, UR4 ;  /* 0x00000004605f7c20 */ /* 0x000fe20008410000 */
[----:B------:R-:W-:Y:S01]  /*2860*/  SEL R77, R77, RZ, P0 ;  /* 0x000000ff4d4d7207 */ /* 0x000fe20000000000 */
[----:B------:R-:W-:Y:S01]  /*2870*/  FMUL.FTZ R89, R178, UR4 ;  /* 0x00000004b2597c20 */ /* 0x000fe20008410000 */
[----:B------:R-:W-:Y:S01]  /*2880*/  SEL R79, R79, RZ, P2 ;  /* 0x000000ff4f4f7207 */ /* 0x000fe20001000000 */
[----:B------:R-:W-:Y:S01]  /*2890*/  FMUL.FTZ R90, R90, UR4 ;  /* 0x000000045a5a7c20 */ /* 0x000fe20008410000 */
[----:B------:R-:W-:Y:S01]  /*28a0*/  SEL R76, R76, RZ, P6 ;  /* 0x000000ff4c4c7207 */ /* 0x000fe20003000000 */
[----:B------:R-:W-:Y:S01]  /*28b0*/  FMUL.FTZ R96, R98, UR4 ;  /* 0x0000000462607c20 */ /* 0x000fe20008410000 */
[C---:B------:R-:W-:Y:S01]  /*28c0*/  LOP3.LUT P0, RZ, R105.reuse, 0xff00, RZ, 0xc0, !PT ;  /* 0x0000ff0069ff7812 */ /* 0x040fe2000780c0ff */
[----:B------:R-:W-:Y:S01]  /*28d0*/  FMUL.FTZ R174, R174, R87 ;  /* 0x00000057aeae7220 */ /* 0x000fe20000410000 */
[C---:B------:R-:W-:Y:S01]  /*28e0*/  LOP3.LUT P4, RZ, R105.reuse, 0xff0000, RZ, 0xc0, !PT ;  /* 0x00ff000069ff7812 */ /* 0x040fe2000788c0ff */
[----:B------:R-:W-:Y:S01]  /*28f0*/  FMUL.FTZ R98, R100, UR4 ;  /* 0x0000000464627c20 */ /* 0x000fe20008410000 */
[----:B------:R-:W-:Y:S01]  /*2900*/  ISETP.GE.U32.AND P2, PT, R105, 0x1000000, PT ;  /* 0x010000006900780c */ /* 0x000fe20003f46070 */
[----:B------:R-:W-:Y:S01]  /*2910*/  FFMA.FTZ R88, R34, R177, R44 ;  /* 0x000000b122587223 */ /* 0x000fe2000001002c */
[----:B------:R-:W-:Y:S01]  /*2920*/  LOP3.LUT P6, RZ, R104, 0xff, RZ, 0xc0, !PT ;  /* 0x000000ff68ff7812 */ /* 0x000fe200078cc0ff */
[C---:B------:R-:W-:Y:S01]  /*2930*/  FFMA.FTZ R176, R34.reuse, R176, R55 ;  /* 0x000000b022b07223 */ /* 0x040fe20000010037 */
[C---:B------:R-:W-:Y:S01]  /*2940*/  FFMA.FTZ R100, R34.reuse, R111, R56 ;  /* 0x0000006f22647223 */ /* 0x040fe20000010038 */
[C---:B------:R-:W-:Y:S01]  /*2950*/  FFMA.FTZ R152, R34.reuse, R152, R57 ;  /* 0x0000009822987223 */ /* 0x040fe20000010039 */
[----:B------:R-:W-:Y:S01]  /*2960*/  FFMA.FTZ R102, R34, R153, R58 ;  /* 0x0000009922667223 */ /* 0x000fe2000001003a */
[----:B------:R-:W-:Y:S01]  /*2970*/  SEL R89, R89, RZ, P0 ;  /* 0x000000ff59597207 */ /* 0x000fe20000000000 */
[----:B------:R-:W-:Y:S01]  /*2980*/  FMUL.FTZ R97, R174, UR4 ;  /* 0x00000004ae617c20 */ /* 0x000fe20008410000 */
[----:B------:R-:W-:Y:S01]  /*2990*/  SEL R90, R90, RZ, P4 ;  /* 0x000000ff5a5a7207 */ /* 0x000fe20002000000 */
[-C--:B------:R-:W-:Y:S01]  /*29a0*/  FMUL.FTZ R88, R88, R87.reuse ;  /* 0x0000005758587220 */ /* 0x080fe20000410000 */
[----:B------:R-:W-:Y:S01]  /*29b0*/  SEL R91, R91, RZ, P2 ;  /* 0x000000ff5b5b7207 */ /* 0x000fe20001000000 */
[-C--:B------:R-:W-:Y:S01]  /*29c0*/  FMUL.FTZ R176, R176, R87.reuse ;  /* 0x00000057b0b07220 */ /* 0x080fe20000410000 */
[----:B------:R-:W-:Y:S01]  /*29d0*/  SEL R92, R92, RZ, P6 ;  /* 0x000000ff5c5c7207 */ /* 0x000fe20003000000 */
[-C--:B------:R-:W-:Y:S01]  /*29e0*/  FMUL.FTZ R100, R100, R87.reuse ;  /* 0x0000005764647220 */ /* 0x080fe20000410000 */
[----:B------:R-:W-:Y:S01]  /*29f0*/  LOP3.LUT P0, RZ, R104, 0xff0000, RZ, 0xc0, !PT ;  /* 0x00ff000068ff7812 */ /* 0x000fe2000780c0ff */
[-C--:B------:R-:W-:Y:S01]  /*2a00*/  FMUL.FTZ R152, R152, R87.reuse ;  /* 0x0000005798987220 */ /* 0x080fe20000410000 */
[----:B------:R-:W-:Y:S01]  /*2a10*/  ISETP.GE.U32.AND P4, PT, R104, 0x1000000, PT ;  /* 0x010000006800780c */ /* 0x000fe20003f86070 */
[-C--:B------:R-:W-:Y:S01]  /*2a20*/  FMUL.FTZ R102, R102, R87.reuse ;  /* 0x0000005766667220 */ /* 0x080fe20000410000 */
[----:B------:R-:W-:Y:S01]  /*2a30*/  LOP3.LUT P2, RZ, R188, 0xff, RZ, 0xc0, !PT ;  /* 0x000000ffbcff7812 */ /* 0x000fe2000784c0ff */
[----:B------:R-:W-:Y:S01]  /*2a40*/  FMUL.FTZ R88, R88, UR4 ;  /* 0x0000000458587c20 */ /* 0x000fe20008410000 */
[----:B------:R-:W-:Y:S01]  /*2a50*/  LOP3.LUT P6, RZ, R188, 0xff00, RZ, 0xc0, !PT ;  /* 0x0000ff00bcff7812 */ /* 0x000fe200078cc0ff */
[----:B------:R-:W-:Y:S01]  /*2a60*/  FMUL.FTZ R99, R176, UR4 ;  /* 0x00000004b0637c20 */ /* 0x000fe20008410000 */
[----:B------:R-:W-:Y:S01]  /*2a70*/  SEL R94, R94, RZ, P0 ;  /* 0x000000ff5e5e7207 */ /* 0x000fe20000000000 */
[----:B------:R-:W-:Y:S01]  /*2a80*/  FMUL.FTZ R100, R100, UR4 ;  /* 0x0000000464647c20 */ /* 0x000fe20008410000 */
[----:B------:R-:W-:Y:S01]  /*2a90*/  SEL R95, R95, RZ, P4 ;  /* 0x000000ff5f5f7207 */ /* 0x000fe20002000000 */
[----:B------:R-:W-:Y:S01]  /*2aa0*/  FMUL.FTZ R101, R152, UR4 ;  /* 0x0000000498657c20 */ /* 0x000fe20008410000 */
[----:B------:R-:W-:Y:S01]  /*2ab0*/  SEL R96, R96, RZ, P2 ;  /* 0x000000ff60607207 */ /* 0x000fe20001000000 */
[----:B------:R-:W-:Y:S01]  /*2ac0*/  FMUL.FTZ R102, R102, UR4 ;  /* 0x0000000466667c20 */ /* 0x000fe20008410000 */
[----:B------:R-:W-:Y:S01]  /*2ad0*/  SEL R97, R97, RZ, P6 ;  /* 0x000000ff61617207 */ /* 0x000fe20003000000 */
[----:B------:R-:W-:Y:S01]  /*2ae0*/  FADD.FTZ R172, R151, -R172 ;  /* 0x800000ac97ac7221 */ /* 0x000fe20000010000 */
[----:B------:R-:W-:Y:S01]  /*2af0*/  LOP3.LUT P5, RZ, R105, 0xff, RZ, 0xc0, !PT ;  /* 0x000000ff69ff7812 */ /* 0x000fe200078ac0ff */
[----:B------:R-:W-:Y:S01]  /*2b00*/  FADD.FTZ R165, R148, -R165 ;  /* 0x800000a594a57221 */ /* 0x000fe20000010000 */
[----:B------:R-:W-:Y:S01]  /*2b10*/  ISETP.GE.U32.AND P0, PT, R188, 0x1000000, PT ;  /* 0x01000000bc00780c */ /* 0x000fe20003f06070 */
[----:B------:R-:W-:Y:S01]  /*2b20*/  FADD.FTZ R166, R149, -R166 ;  /* 0x800000a695a67221 */ /* 0x000fe20000010000 */
[----:B------:R-:W-:Y:S01]  /*2b30*/  LOP3.LUT P4, RZ, R154, 0xff, RZ, 0xc0, !PT ;  /* 0x000000ff9aff7812 */ /* 0x000fe2000788c0ff */
[----:B------:R-:W-:Y:S01]  /*2b40*/  FADD.FTZ R167, R150, -R167 ;  /* 0x800000a796a77221 */ /* 0x000fe20000010000 */
[C---:B------:R-:W-:Y:S01]  /*2b50*/  LOP3.LUT P2, RZ, R154.reuse, 0xff00, RZ, 0xc0, !PT ;  /* 0x0000ff009aff7812 */ /* 0x040fe2000784c0ff */
[----:B------:R-:W0:Y:S01]  /*2b60*/  LDC.64 R114, c[0x0][0x468] ;  /* 0x00011a00ff727b82 */ /* 0x000e220000000a00 */
[----:B------:R-:W-:Y:S01]  /*2b70*/  LOP3.LUT P6, RZ, R154, 0xff0000, RZ, 0xc0, !PT ;  /* 0x00ff00009aff7812 */ /* 0x000fe200078cc0ff */
[----:B------:R-:W-:Y:S01]  /*2b80*/  FFMA.FTZ R172, R34, R172, R59 ;  /* 0x000000ac22ac7223 */ /* 0x000fe2000001003b */
[----:B------:R-:W-:Y:S01]  /*2b90*/  SEL R88, R88, RZ, P5 ;  /* 0x000000ff58587207 */ /* 0x000fe20002800000 */
[----:B------:R-:W-:Y:S01]  /*2ba0*/  FFMA.FTZ R166, R34, R166, R61 ;  /* 0x000000a622a67223 */ /* 0x000fe2000001003d */
[----:B------:R-:W-:Y:S01]  /*2bb0*/  SEL R99, R99, RZ, P0 ;  /* 0x000000ff63637207 */ /* 0x000fe20000000000 */
[-C--:B------:R-:W-:Y:S01]  /*2bc0*/  FMUL.FTZ R172, R172, R87.reuse ;  /* 0x00000057acac7220 */ /* 0x080fe20000410000 */
[----:B------:R-:W-:Y:S01]  /*2bd0*/  SEL R100, R100, RZ, P4 ;  /* 0x000000ff64647207 */ /* 0x000fe20002000000 */
[----:B------:R-:W-:Y:S01]  /*2be0*/  FMUL.FTZ R166, R166, R87 ;  /* 0x00000057a6a67220 */ /* 0x000fe20000410000 */
[----:B------:R-:W-:Y:S01]  /*2bf0*/  SEL R101, R101, RZ, P2 ;  /* 0x000000ff65657207 */ /* 0x000fe20001000000 */
[----:B------:R-:W-:Y:S01]  /*2c00*/  FADD.FTZ R168, R85, -R168 ;  /* 0x800000a855a87221 */ /* 0x000fe20000010000 */
[----:B------:R-:W-:Y:S01]  /*2c10*/  SEL R102, R102, RZ, P6 ;  /* 0x000000ff66667207 */ /* 0x000fe20003000000 */
[----:B------:R-:W-:Y:S01]  /*2c20*/  FADD.FTZ R107, R82, -R107 ;  /* 0x8000006b526b7221 */ /* 0x000fe20000010000 */
[----:B------:R-:W-:Y:S01]  /*2c30*/  LOP3.LUT P5, RZ, R104, 0xff00, RZ, 0xc0, !PT ;  /* 0x0000ff0068ff7812 */ /* 0x000fe200078ac0ff */
[----:B------:R-:W-:Y:S01]  /*2c40*/  FFMA.FTZ R104, R34, R167, R62 ;  /* 0x000000a722687223 */ /* 0x000fe2000001003e */
[C---:B------:R-:W-:Y:S01]  /*2c50*/  LOP3.LUT P0, RZ, R86.reuse, 0xff, RZ, 0xc0, !PT ;  /* 0x000000ff56ff7812 */ /* 0x040fe2000780c0ff */
[----:B------:R-:W-:Y:S01]  /*2c60*/  FADD.FTZ R116, R81, -R116 ;  /* 0x8000007451747221 */ /* 0x000fe20000010000 */
[----:B------:R-:W-:Y:S01]  /*2c70*/  LOP3.LUT P4, RZ, R86, 0xff00, RZ, 0xc0, !PT ;  /* 0x0000ff0056ff7812 */ /* 0x000fe2000788c0ff */
[----:B------:R-:W-:Y:S01]  /*2c80*/  FMUL.FTZ R104, R104, R87 ;  /* 0x0000005768687220 */ /* 0x000fe20000410000 */
[----:B------:R-:W-:Y:S01]  /*2c90*/  LOP3.LUT P2, RZ, R86, 0xff0000, RZ, 0xc0, !PT ;  /* 0x00ff000056ff7812 */ /* 0x000fe2000784c0ff */
[----:B------:R-:W-:Y:S01]  /*2ca0*/  FADD.FTZ R113, R80, -R113 ;  /* 0x8000007150717221 */ /* 0x000fe20000010000 */
[----:B------:R-:W-:Y:S01]  /*2cb0*/  ISETP.GE.U32.AND P6, PT, R86, 0x1000000, PT ;  /* 0x010000005600780c */ /* 0x000fe20003fc6070 */
[----:B------:R-:W-:Y:S01]  /*2cc0*/  FFMA.FTZ R86, R34, R165, R60 ;  /* 0x000000a522567223 */ /* 0x000fe2000001003c */
[----:B------:R-:W-:Y:S01]  /*2cd0*/  SEL R93, R93, RZ, P5 ;  /* 0x000000ff5d5d7207 */ /* 0x000fe20002800000 */
[----:B------:R-:W-:Y:S01]  /*2ce0*/  FMUL.FTZ R103, R172, UR4 ;  /* 0x00000004ac677c20 */ /* 0x000fe20008410000 */
[----:B------:R-:W-:Y:S01]  /*2cf0*/  LOP3.LUT P5, RZ, R188, 0xff0000, RZ, 0xc0, !PT ;  /* 0x00ff0000bcff7812 */ /* 0x000fe200078ac0ff */
[----:B------:R-:W-:Y:S01]  /*2d00*/  FMUL.FTZ R86, R86, R87 ;  /* 0x0000005756567220 */ /* 0x000fe20000410000 */
[----:B------:R-:W-:Y:S01]  /*2d10*/  FMUL.FTZ R105, R166, UR4 ;  /* 0x00000004a6697c20 */ /* 0x000fe20008410000 */
[----:B------:R-:W-:Y:S01]  /*2d20*/  FMUL.FTZ R106, R104, UR4 ;  /* 0x00000004686a7c20 */ /* 0x000fe20008410000 */
[----:B------:R-:W-:Y:S01]  /*2d30*/  SEL R98, R98, RZ, P5 ;  /* 0x000000ff62627207 */ /* 0x000fe20002800000 */
[----:B------:R-:W-:Y:S01]  /*2d40*/  FMUL.FTZ R86, R86, UR4 ;  /* 0x0000000456567c20 */ /* 0x000fe20008410000 */
[----:B------:R-:W-:Y:S01]  /*2d50*/  ISETP.GE.U32.AND P5, PT, R154, 0x1000000, PT ;  /* 0x010000009a00780c */ /* 0x000fe20003fa6070 */
        /* <DEDUP_REMOVED lines=9> */
[----:B------:R-:W-:Y:S01]  /*2df0*/  SEL R103, R103, RZ, P5 ;  /* 0x000000ff67677207 */ /* 0x000fe20002800000 */
[-C--:B------:R-:W-:Y:S01]  /*2e00*/  FMUL.FTZ R168, R168, R87.reuse ;  /* 0x00000057a8a87220 */ /* 0x080fe20000410000 */
[----:B------:R-:W-:Y:S01]  /*2e10*/  SEL R104, R86, RZ, P0 ;  /* 0x000000ff56687207 */ /* 0x000fe20000000000 */
[-C--:B------:R-:W-:Y:S01]  /*2e20*/  FMUL.FTZ R80, R80, R87.reuse ;  /* 0x0000005750507220 */ /* 0x080fe20000410000 */
[----:B------:R-:W-:Y:S01]  /*2e30*/  SEL R105, R105, RZ, P4 ;  /* 0x000000ff69697207 */ /* 0x000fe20002000000 */
[-C--:B------:R-:W-:Y:S01]  /*2e40*/  FMUL.FTZ R116, R116, R87.reuse ;  /* 0x0000005774747220 */ /* 0x080fe20000410000 */
[----:B------:R-:W-:Y:S01]  /*2e50*/  SEL R106, R106, RZ, P2 ;  /* 0x000000ff6a6a7207 */ /* 0x000fe20001000000 */
[----:B------:R-:W-:Y:S01]  /*2e60*/  FMUL.FTZ R82, R82, R87 ;  /* 0x0000005752527220 */ /* 0x000fe20000410000 */
[----:B------:R-:W-:Y:S01]  /*2e70*/  LOP3.LUT P5, RZ, R84, 0xff, RZ, 0xc0, !PT ;  /* 0x000000ff54ff7812 */ /* 0x000fe200078ac0ff */
[----:B------:R-:W-:Y:S01]  /*2e80*/  FFMA.FTZ R112, R34, R112, R67 ;  /* 0x0000007022707223 */ /* 0x000fe20000010043 */
[----:B------:R-:W-:Y:S01]  /*2e90*/  LOP3.LUT P0, RZ, R84, 0xff00, RZ, 0xc0, !PT ;  /* 0x0000ff0054ff7812 */ /* 0x000fe2000780c0ff */
[----:B------:R-:W-:Y:S01]  /*2ea0*/  FFMA.FTZ R144, R34, R144, R69 ;  /* 0x0000009022907223 */ /* 0x000fe20000010045 */
[----:B------:R-:W-:Y:S01]  /*2eb0*/  LOP3.LUT P4, RZ, R84, 0xff0000, RZ, 0xc0, !PT ;  /* 0x00ff000054ff7812 */ /* 0x000fe2000788c0ff */
[----:B------:R-:W-:Y:S01]  /*2ec0*/  FFMA.FTZ R86, R34, R145, R70 ;  /* 0x0000009122567223 */ /* 0x000fe20000010046 */
[----:B------:R-:W-:Y:S01]  /*2ed0*/  ISETP.GE.U32.AND P2, PT, R84, 0x1000000, PT ;  /* 0x010000005400780c */ /* 0x000fe20003f46070 */
[C---:B------:R-:W-:Y:S01]  /*2ee0*/  FFMA.FTZ R84, R34.reuse, R143, R68 ;  /* 0x0000008f22547223 */ /* 0x040fe20000010044 */
[----:B------:R-:W-:Y:S01]  /*2ef0*/  FFMA.FTZ R146, R34, R146, R71 ;  /* 0x0000009222927223 */ /* 0x000fe20000010047 */
[----:B------:R-:W-:Y:S01]  /*2f00*/  FMUL.FTZ R107, R168, UR4 ;  /* 0x00000004a86b7c20 */ /* 0x000fe20008410000 */
[----:B------:R-:W-:Y:S01]  /*2f10*/  FMUL.FTZ R80, R80, UR4 ;  /* 0x0000000450507c20 */ /* 0x000fe20008410000 */
[----:B------:R-:W-:Y:S01]  /*2f20*/  FMUL.FTZ R81, R116, UR4 ;  /* 0x0000000474517c20 */ /* 0x000fe20008410000 */
[----:B------:R-:W-:Y:S01]  /*2f30*/  FMUL.FTZ R82, R82, UR4 ;  /* 0x0000000452527c20 */ /* 0x000fe20008410000 */
[-C--:B------:R-:W-:Y:S01]  /*2f40*/  FMUL.FTZ R83, R112, R87.reuse ;  /* 0x0000005770537220 */ /* 0x080fe20000410000 */
[-C--:B------:R-:W-:Y:S01]  /*2f50*/  FMUL.FTZ R116, R84, R87.reuse ;  /* 0x0000005754747220 */ /* 0x080fe20000410000 */
[-C--:B------:R-:W-:Y:S01]  /*2f60*/  FMUL.FTZ R144, R144, R87.reuse ;  /* 0x0000005790907220 */ /* 0x080fe20000410000 */
[-C--:B------:R-:W-:Y:S01]  /*2f70*/  FMUL.FTZ R117, R86, R87.reuse ;  /* 0x0000005756757220 */ /* 0x080fe20000410000 */
[----:B------:R-:W-:Y:S01]  /*2f80*/  FMUL.FTZ R146, R146, R87 ;  /* 0x0000005792927220 */ /* 0x000fe20000410000 */
[----:B0-----:R-:W-:-:S04]  /*2f90*/  IMAD.WIDE.U32 R142, R142, 0x10, R114 ;  /* 0x000000108e8e7825 */ /* 0x001fc800078e0072 */
[----:B------:R-:W-:Y:S01]  /*2fa0*/  FMUL.FTZ R83, R83, UR4 ;  /* 0x0000000453537c20 */ /* 0x000fe20008410000 */
[----:B------:R-:W-:Y:S01]  /*2fb0*/  SEL R107, R107, RZ, P6 ;  /* 0x000000ff6b6b7207 */ /* 0x000fe20003000000 */
[--C-:B------:R-:W-:Y:S01]  /*2fc0*/  IMAD.WIDE.U32 R84, R141, 0x10, R114.reuse ;  /* 0x000000108d547825 */ /* 0x100fe200078e0072 */
[----:B------:R-:W-:Y:S01]  /*2fd0*/  SEL R80, R80, RZ, P5 ;  /* 0x000000ff50507207 */ /* 0x000fe20002800000 */
[----:B------:R0:W-:Y:S01]  /*2fe0*/  STG.E.128 desc[UR6][R142.64], R76 ;  /* 0x0000004c8e007986 */ /* 0x0001e2000c101d06 */
[----:B------:R-:W-:Y:S01]  /*2ff0*/  SEL R81, R81, RZ, P0 ;  /* 0x000000ff51517207 */ /* 0x000fe20000000000 */
[----:B------:R-:W-:Y:S01]  /*3000*/  IMAD.WIDE.U32 R86, R39, 0x10, R114 ;  /* 0x0000001027567825 */ /* 0x000fe200078e0072 */
[----:B------:R-:W-:-:S03]  /*3010*/  SEL R82, R82, RZ, P4 ;  /* 0x000000ff52527207 */ /* 0x000fc60002000000 */
[----:B------:R-:W-:Y:S01]  /*3020*/  FMUL.FTZ R39, R146, UR4 ;  /* 0x0000000492277c20 */ /* 0x000fe20008410000 */
[----:B------:R-:W-:Y:S01]  /*3030*/  LOP3.LUT P6, RZ, R147, 0xff, RZ, 0xc0, !PT ;  /* 0x000000ff93ff7812 */ /* 0x000fe200078cc0ff */
[----:B------:R-:W-:-:S04]  /*3040*/  IMAD.WIDE.U32 R108, R38, 0x10, R114 ;  /* 0x00000010266c7825 */ /* 0x000fc800078e0072 */
[----:B------:R-:W-:Y:S01]  /*3050*/  FMUL.FTZ R38, R117, UR4 ;  /* 0x0000000475267c20 */ /* 0x000fe20008410000 */
[----:B------:R-:W-:Y:S01]  /*3060*/  LOP3.LUT P5, RZ, R147, 0xff00, RZ, 0xc0, !PT ;  /* 0x0000ff0093ff7812 */ /* 0x000fe200078ac0ff */
[----:B------:R0:W-:Y:S01]  /*3070*/  STG.E.128 desc[UR6][R84.64], R88 ;  /* 0x0000005854007986 */ /* 0x0001e2000c101d06 */
[----:B------:R-:W-:-:S04]  /*3080*/  IMAD.WIDE.U32 R110, R37, 0x10, R114 ;  /* 0x00000010256e7825 */ /* 0x000fc800078e0072 */
[----:B------:R-:W-:Y:S01]  /*3090*/  FMUL.FTZ R37, R144, UR4 ;  /* 0x0000000490257c20 */ /* 0x000fe20008410000 */
[----:B------:R-:W-:Y:S01]  /*30a0*/  LOP3.LUT P0, RZ, R147, 0xff0000, RZ, 0xc0, !PT ;  /* 0x00ff000093ff7812 */ /* 0x000fe2000780c0ff */
[----:B------:R-:W-:-:S04]  /*30b0*/  IMAD.WIDE.U32 R112, R36, 0x10, R114 ;  /* 0x0000001024707825 */ /* 0x000fc800078e0072 */
[----:B------:R-:W-:Y:S01]  /*30c0*/  FMUL.FTZ R36, R116, UR4 ;  /* 0x0000000474247c20 */ /* 0x000fe20008410000 */
[----:B------:R-:W-:Y:S01]  /*30d0*/  ISETP.GE.U32.AND P4, PT, R147, 0x1000000, PT ;  /* 0x010000009300780c */ /* 0x000fe20003f86070 */
[--C-:B------:R-:W-:Y:S01]  /*30e0*/  IMAD.WIDE.U32 R140, R140, 0x10, R114.reuse ;  /* 0x000000108c8c7825 */ /* 0x100fe200078e0072 */
[----:B------:R-:W-:Y:S02]  /*30f0*/  SEL R83, R83, RZ, P2 ;  /* 0x000000ff53537207 */ /* 0x000fe40001000000 */
[----:B------:R-:W-:Y:S01]  /*3100*/  SEL R36, R36, RZ, P6 ;  /* 0x000000ff24247207 */ /* 0x000fe20003000000 */
[----:B------:R-:W-:Y:S01]  /*3110*/  IMAD.WIDE.U32 R34, R35, 0x10, R114 ;  /* 0x0000001023227825 */ /* 0x000fe200078e0072 */
[----:B------:R0:W-:Y:S01]  /*3120*/  STG.E.128 desc[UR6][R140.64], R92 ;  /* 0x0000005c8c007986 */ /* 0x0001e2000c101d06 */
[----:B------:R-:W-:Y:S02]  /*3130*/  SEL R37, R37, RZ, P5 ;  /* 0x000000ff25257207 */ /* 0x000fe40002800000 */
[----:B------:R-:W-:Y:S01]  /*3140*/  SEL R38, R38, RZ, P0 ;  /* 0x000000ff26267207 */ /* 0x000fe20000000000 */
[----:B------:R0:W-:Y:S01]  /*3150*/  STG.E.128 desc[UR6][R86.64], R96 ;  /* 0x0000006056007986 */ /* 0x0001e2000c101d06 */
[----:B------:R-:W-:-:S03]  /*3160*/  SEL R39, R39, RZ, P4 ;  /* 0x000000ff27277207 */ /* 0x000fc60002000000 */
[----:B------:R0:W-:Y:S04]  /*3170*/  STG.E.128 desc[UR6][R108.64], R100 ;  /* 0x000000646c007986 */ /* 0x0001e8000c101d06 */
[----:B------:R0:W-:Y:S04]  /*3180*/  STG.E.128 desc[UR6][R110.64], R104 ;  /* 0x000000686e007986 */ /* 0x0001e8000c101d06 */
[----:B------:R0:W-:Y:S04]  /*3190*/  STG.E.128 desc[UR6][R112.64], R80 ;  /* 0x0000005070007986 */ /* 0x0001e8000c101d06 */
[----:B------:R0:W-:Y:S01]  /*31a0*/  STG.E.128 desc[UR6][R34.64], R36 ;  /* 0x0000002422007986 */ /* 0x0001e2000c101d06 */
[----:B------:R-:W-:Y:S05]  /*31b0*/  BRA `(.L_x_13419) ;  /* 0x0000002c00f87947 */ /* 0x000fea0003800000 */
.L_x_13418:
        /* <DEDUP_REMOVED lines=8> */
[C---:B-----5:R-:W-:Y:S01]  /*3240*/  FFMA.FTZ R73, R34.reuse, R196, R41 ;  /* 0x000000c422497223 */ /* 0x060fe20000010029 */
[----:B------:R-:W-:Y:S01]  /*3250*/  FFMA.FTZ R72, R34, R191, R40 ;  /* 0x000000bf22487223 */ /* 0x000fe20000010028 */
[----:B------:R-:W-:Y:S01]  /*3260*/  LOP3.LUT P4, RZ, R106, 0xff00, RZ, 0xc0, !PT ;  /* 0x0000ff006aff7812 */ /* 0x000fe2000788c0ff */
[-C--:B------:R-:W-:Y:S01]  /*3270*/  FFMA.FTZ R197, R197, R92.reuse, R93 ;  /* 0x0000005cc5c57223 */ /* 0x080fe2000001005d */
[-C--:B------:R-:W-:Y:S01]  /*3280*/  FMUL.FTZ R75, R73, R87.reuse ;  /* 0x00000057494b7220 */ /* 0x080fe20000410000 */
[----:B------:R-:W-:Y:S01]  /*3290*/  FMUL.FTZ R74, R72, R87 ;  /* 0x00000057484a7220 */ /* 0x000fe20000410000 */
[----:B------:R-:W-:Y:S01]  /*32a0*/  FADD.FTZ R198, R193, -R198 ;  /* 0x800000c6c1c67221 */ /* 0x000fe20000010000 */
[----:B------:R-:W-:Y:S01]  /*32b0*/  FADD.FTZ R177, R177, -R184 ;  /* 0x800000b8b1b17221 */ /* 0x000fe20000010000 */
[----:B------:R-:W-:Y:S01]  /*32c0*/  FMUL.FTZ R75, R75, UR4 ;  /* 0x000000044b4b7c20 */ /* 0x000fe20008410000 */
[----:B------:R-:W-:Y:S01]  /*32d0*/  FADD.FTZ R178, R178, -R185 ;  /* 0x800000b9b2b27221 */ /* 0x000fe20000010000 */
[----:B------:R-:W-:Y:S01]  /*32e0*/  FADD.FTZ R179, R179, -R186 ;  /* 0x800000bab3b37221 */ /* 0x000fe20000010000 */
        /* <DEDUP_REMOVED lines=26> */
[----:B------:R-:W-:Y:S01]  /*3490*/  LOP3.LUT P0, RZ, R106, 0xff, RZ, 0xc0, !PT ;  /* 0x000000ff6aff7812 */ /* 0x000fe2000780c0ff */
[----:B------:R-:W-:Y:S01]  /*34a0*/  FADD.FTZ R197, R194, -R197 ;  /* 0x800000c5c2c57221 */ /* 0x000fe20000010000 */
[----:B------:R-:W-:Y:S01]  /*34b0*/  SEL R89, R75, RZ, P4 ;  /* 0x000000ff4b597207 */ /* 0x000fe20002000000 */
[C---:B------:R-:W-:Y:S01]  /*34c0*/  FFMA.FTZ R75, R34.reuse, R198, R43 ;  /* 0x000000c6224b7223 */ /* 0x040fe2000001002b */
[C---:B------:R-:W-:Y:S01]  /*34d0*/  FFMA.FTZ R92, R34.reuse, R177, R44 ;  /* 0x000000b1225c7223 */ /* 0x040fe2000001002c */
[C---:B------:R-:W-:Y:S01]  /*34e0*/  FFMA.FTZ R93, R34.reuse, R178, R45 ;  /* 0x000000b2225d7223 */ /* 0x040fe2000001002d */
[----:B------:R-:W-:Y:S01]  /*34f0*/  FFMA.FTZ R94, R34, R179, R46 ;  /* 0x000000b3225e7223 */ /* 0x000fe2000001002e */
[----:B------:R-:W-:Y:S01]  /*3500*/  SEL R88, R74, RZ, P0 ;  /* 0x000000ff4a587207 */ /* 0x000fe20000000000 */
[----:B------:R-:W-:Y:S01]  /*3510*/  FADD.FTZ R101, R101, -R180 ;  /* 0x800000b465657221 */ /* 0x000fe20000010000 */
[----:B------:R-:W-:Y:S01]  /*3520*/  FFMA.FTZ R74, R34, R197, R42 ;  /* 0x000000c5224a7223 */ /* 0x000fe2000001002a */
[-C--:B------:R-:W-:Y:S01]  /*3530*/  FMUL.FTZ R91, R75, R87.reuse ;  /* 0x000000574b5b7220 */ /* 0x080fe20000410000 */
[-C--:B------:R-:W-:Y:S01]  /*3540*/  FMUL.FTZ R96, R92, R87.reuse ;  /* 0x000000575c607220 */ /* 0x080fe20000410000 */
[-C--:B------:R-:W-:Y:S01]  /*3550*/  FMUL.FTZ R97, R93, R87.reuse ;  /* 0x000000575d617220 */ /* 0x080fe20000410000 */
[----:B------:R-:W-:Y:S01]  /*3560*/  FMUL.FTZ R98, R94, R87 ;  /* 0x000000575e627220 */ /* 0x000fe20000410000 */
[C---:B------:R-:W-:Y:S01]  /*3570*/  LOP3.LUT P2, RZ, R106.reuse, 0xff0000, RZ, 0xc0, !PT ;  /* 0x00ff00006aff7812 */ /* 0x040fe2000784c0ff */
[----:B------:R-:W-:Y:S01]  /*3580*/  FADD.FTZ R112, R109, -R112 ;  /* 0x800000706d707221 */ /* 0x000fe20000010000 */
[----:B------:R-:W-:Y:S01]  /*3590*/  ISETP.GE.U32.AND P6, PT, R106, 0x1000000, PT ;  /* 0x010000006a00780c */ /* 0x000fe20003fc6070 */
[----:B------:R-:W-:Y:S01]  /*35a0*/  FADD.FTZ R106, R100, -R183 ;  /* 0x800000b7646a7221 */ /* 0x000fe20000010000 */
[----:B------:R-:W-:Y:S01]  /*35b0*/  FFMA.FTZ R100, R34, R101, R48 ;  /* 0x0000006522647223 */ /* 0x000fe20000010030 */
[-C--:B------:R-:W-:Y:S01]  /*35c0*/  FMUL.FTZ R90, R74, R87.reuse ;  /* 0x000000574a5a7220 */ /* 0x080fe20000410000 */
[----:B------:R-:W-:Y:S01]  /*35d0*/  FMUL.FTZ R91, R91, UR4 ;  /* 0x000000045b5b7c20 */ /* 0x000fe20008410000 */
[----:B------:R-:W-:Y:S01]  /*35e0*/  FMUL.FTZ R96, R96, UR4 ;  /* 0x0000000460607c20 */ /* 0x000fe20008410000 */
[----:B------:R-:W-:Y:S01]  /*35f0*/  FMUL.FTZ R97, R97, UR4 ;  /* 0x0000000461617c20 */ /* 0x000fe20008410000 */
[----:B------:R-:W-:Y:S01]  /*3600*/  FMUL.FTZ R98, R98, UR4 ;  /* 0x0000000462627c20 */ /* 0x000fe20008410000 */
[C---:B------:R-:W-:Y:S01]  /*3610*/  LOP3.LUT P5, RZ, R105.reuse, 0xff, RZ, 0xc0, !PT ;  /* 0x000000ff69ff7812 */ /* 0x040fe200078ac0ff */
[----:B------:R-:W-:Y:S01]  /*3620*/  FADD.FTZ R173, R102, -R173 ;  /* 0x800000ad66ad7221 */ /* 0x000fe20000010000 */
[C---:B------:R-:W-:Y:S01]  /*3630*/  LOP3.LUT P0, RZ, R105.reuse, 0xff00, RZ, 0xc0, !PT ;  /* 0x0000ff0069ff7812 */ /* 0x040fe2000780c0ff */
[----:B------:R-:W-:Y:S01]  /*3640*/  FFMA.FTZ R101, R34, R112, R49 ;  /* 0x0000007022657223 */ /* 0x000fe20000010031 */
[----:B------:R-:W-:Y:S01]  /*3650*/  LOP3.LUT P4, RZ, R105, 0xff0000, RZ, 0xc0, !PT ;  /* 0x00ff000069ff7812 */ /* 0x000fe2000788c0ff */
[----:B------:R-:W-:Y:S01]  /*3660*/  FMUL.FTZ R102, R100, R87 ;  /* 0x0000005764667220 */ /* 0x000fe20000410000 */
[----:B------:R-:W-:Y:S01]  /*3670*/  FMUL.FTZ R90, R90, UR4 ;  /* 0x000000045a5a7c20 */ /* 0x000fe20008410000 */
[----:B------:R-:W-:Y:S01]  /*3680*/  SEL R91, R91, RZ, P6 ;  /* 0x000000ff5b5b7207 */ /* 0x000fe20003000000 */
[----:B------:R-:W-:Y:S01]  /*3690*/  FADD.FTZ R107, R110, -R95 ;  /* 0x8000005f6e6b7221 */ /* 0x000fe20000010000 */
[----:B------:R-:W-:Y:S01]  /*36a0*/  SEL R96, R96, RZ, P5 ;  /* 0x000000ff60607207 */ /* 0x000fe20002800000 */
[----:B------:R-:W-:Y:S01]  /*36b0*/  FMUL.FTZ R102, R102, UR4 ;  /* 0x0000000466667c20 */ /* 0x000fe20008410000 */
[----:B------:R-:W-:Y:S01]  /*36c0*/  SEL R97, R97, RZ, P0 ;  /* 0x000000ff61617207 */ /* 0x000fe20000000000 */
[----:B------:R-:W-:Y:S01]  /*36d0*/  FADD.FTZ R187, R164, -R187 ;  /* 0x800000bba4bb7221 */ /* 0x000fe20000010000 */
[----:B------:R-:W-:Y:S01]  /*36e0*/  SEL R98, R98, RZ, P4 ;  /* 0x000000ff62627207 */ /* 0x000fe20002000000 */
[----:B------:R-:W-:Y:S01]  /*36f0*/  FADD.FTZ R176, R155, -R176 ;  /* 0x800000b09bb07221 */ /* 0x000fe20000010000 */
[C---:B------:R-:W-:Y:S01]  /*3700*/  LOP3.LUT P6, RZ, R104.reuse, 0xff, RZ, 0xc0, !PT ;  /* 0x000000ff68ff7812 */ /* 0x040fe200078cc0ff */
[----:B------:R-:W-:Y:S01]  /*3710*/  FADD.FTZ R174, R103, -R174 ;  /* 0x800000ae67ae7221 */ /* 0x000fe20000010000 */
[----:B------:R-:W-:Y:S01]  /*3720*/  LOP3.LUT P5, RZ, R104, 0xff00, RZ, 0xc0, !PT ;  /* 0x0000ff0068ff7812 */ /* 0x000fe200078ac0ff */
[----:B------:R-:W-:Y:S01]  /*3730*/  FFMA.FTZ R103, R34, R106, R51 ;  /* 0x0000006a22677223 */ /* 0x000fe20000010033 */
[----:B------:R-:W-:Y:S01]  /*3740*/  LOP3.LUT P0, RZ, R104, 0xff0000, RZ, 0xc0, !PT ;  /* 0x00ff000068ff7812 */ /* 0x000fe2000780c0ff */
[----:B------:R-:W-:Y:S01]  /*3750*/  FFMA.FTZ R95, R34, R187, R47 ;  /* 0x000000bb225f7223 */ /* 0x000fe2000001002f */
[----:B------:R-:W-:Y:S01]  /*3760*/  ISETP.GE.U32.AND P4, PT, R104, 0x1000000, PT ;  /* 0x010000006800780c */ /* 0x000fe20003f86070 */
[----:B------:R-:W-:Y:S01]  /*3770*/  FMUL.FTZ R104, R101, R87 ;  /* 0x0000005765687220 */ /* 0x000fe20000410000 */
[----:B------:R-:W-:Y:S01]  /*3780*/  SEL R90, R90, RZ, P2 ;  /* 0x000000ff5a5a7207 */ /* 0x000fe20001000000 */
[----:B------:R-:W-:Y:S01]  /*3790*/  FADD.FTZ R115, R111, -R76 ;  /* 0x8000004c6f737221 */ /* 0x000fe20000010000 */
[----:B------:R-:W-:Y:S01]  /*37a0*/  ISETP.GE.U32.AND P2, PT, R105, 0x1000000, PT ;  /* 0x010000006900780c */ /* 0x000fe20003f46070 */
[----:B------:R-:W-:Y:S01]  /*37b0*/  FMUL.FTZ R105, R104, UR4 ;  /* 0x0000000468697c20 */ /* 0x000fe20008410000 */
[----:B------:R-:W-:Y:S01]  /*37c0*/  SEL R104, R102, RZ, P6 ;  /* 0x000000ff66687207 */ /* 0x000fe20003000000 */
[C---:B------:R-:W-:Y:S01]  /*37d0*/  FFMA.FTZ R102, R34.reuse, R107, R50 ;  /* 0x0000006b22667223 */ /* 0x040fe20000010032 */
[----:B------:R-:W-:Y:S01]  /*37e0*/  FFMA.FTZ R111, R34, R176, R55 ;  /* 0x000000b0226f7223 */ /* 0x000fe20000010037 */
[-C--:B------:R-:W-:Y:S01]  /*37f0*/  FMUL.FTZ R99, R95, R87.reuse ;  /* 0x000000575f637220 */ /* 0x080fe20000410000 */
[----:B------:R-:W-:Y:S01]  /*3800*/  FADD.FTZ R175, R108, -R175 ;  /* 0x800000af6caf7221 */ /* 0x000fe20000010000 */
[----:B------:R-:W-:Y:S01]  /*3810*/  FMUL.FTZ R106, R102, R87 ;  /* 0x00000057666a7220 */ /* 0x000fe20000410000 */
[C---:B------:R-:W-:Y:S01]  /*3820*/  FFMA.FTZ R108, R34.reuse, R173, R52 ;  /* 0x000000ad226c7223 */ /* 0x040fe20000010034 */
[-C--:B------:R-:W-:Y:S01]  /*3830*/  FMUL.FTZ R76, R111, R87.reuse ;  /* 0x000000576f4c7220 */ /* 0x080fe20000410000 */
[----:B------:R-:W-:Y:S01]  /*3840*/  FFMA.FTZ R109, R34, R174, R53 ;  /* 0x000000ae226d7223 */ /* 0x000fe20000010035 */
[----:B------:R-:W-:Y:S01]  /*3850*/  FMUL.FTZ R106, R106, UR4 ;  /* 0x000000046a6a7c20 */ /* 0x000fe20008410000 */
[----:B------:R-:W-:Y:S01]  /*3860*/  FADD.FTZ R152, R152, -R77 ;  /* 0x8000004d98987221 */ /* 0x000fe20000010000 */
[----:B------:R-:W-:Y:S01]  /*3870*/  FADD.FTZ R153, R153, -R78 ;  /* 0x8000004e99997221 */ /* 0x000fe20000010000 */
[----:B------:R-:W-:Y:S01]  /*3880*/  FMUL.FTZ R99, R99, UR4 ;  /* 0x0000000463637c20 */ /* 0x000fe20008410000 */
[-C--:B------:R-:W-:Y:S01]  /*3890*/  FMUL.FTZ R107, R103, R87.reuse ;  /* 0x00000057676b7220 */ /* 0x080fe20000410000 */
[-C--:B------:R-:W-:Y:S01]  /*38a0*/  FMUL.FTZ R112, R108, R87.reuse ;  /* 0x000000576c707220 */ /* 0x080fe20000410000 */
[----:B------:R-:W-:Y:S01]  /*38b0*/  SEL R106, R106, RZ, P0 ;  /* 0x000000ff6a6a7207 */ /* 0x000fe20000000000 */
[----:B------:R-:W-:Y:S01]  /*38c0*/  FMUL.FTZ R76, R76, UR4 ;  /* 0x000000044c4c7c20 */ /* 0x000fe20008410000 */
[----:B------:R-:W-:Y:S01]  /*38d0*/  FMUL.FTZ R113, R109, R87 ;  /* 0x000000576d717220 */ /* 0x000fe20000410000 */
[----:B------:R-:W-:Y:S01]  /*38e0*/  ISETP.GE.U32.AND P0, PT, R188, 0x1000000, PT ;  /* 0x01000000bc00780c */ /* 0x000fe20003f06070 */
[C---:B------:R-:W-:Y:S01]  /*38f0*/  FFMA.FTZ R116, R34.reuse, R115, R56 ;  /* 0x0000007322747223 */ /* 0x040fe20000010038 */
[C---:B------:R-:W-:Y:S01]  /*3900*/  FFMA.FTZ R117, R34.reuse, R152, R57 ;  /* 0x0000009822757223 */ /* 0x040fe20000010039 */
[----:B------:R-:W-:Y:S01]  /*3910*/  FFMA.FTZ R118, R34, R153, R58 ;  /* 0x0000009922767223 */ /* 0x000fe2000001003a */
[----:B------:R-:W-:Y:S01]  /*3920*/  SEL R99, R99, RZ, P2 ;  /* 0x000000ff63637207 */ /* 0x000fe20001000000 */
[----:B------:R-:W-:Y:S01]  /*3930*/  FMUL.FTZ R107, R107, UR4 ;  /* 0x000000046b6b7c20 */ /* 0x000fe20008410000 */
[----:B------:R-:W-:Y:S01]  /*3940*/  FMUL.FTZ R112, R112, UR4 ;  /* 0x0000000470707c20 */ /* 0x000fe20008410000 */
[----:B------:R-:W-:Y:S01]  /*3950*/  LOP3.LUT P2, RZ, R188, 0xff, RZ, 0xc0, !PT ;  /* 0x000000ffbcff7812 */ /* 0x000fe2000784c0ff */
[----:B------:R-:W-:Y:S01]  /*3960*/  FMUL.FTZ R113, R113, UR4 ;  /* 0x0000000471717c20 */ /* 0x000fe20008410000 */
[-C--:B------:R-:W-:Y:S01]  /*3970*/  FMUL.FTZ R77, R116, R87.reuse ;  /* 0x00000057744d7220 */ /* 0x080fe20000410000 */
[----:B------:R-:W-:Y:S01]  /*3980*/  FMUL.FTZ R78, R117, R87 ;  /* 0x00000057754e7220 */ /* 0x000fe20000410000 */
[----:B------:R-:W-:Y:S01]  /*3990*/  SEL R115, R76, RZ, P0 ;  /* 0x000000ff4c737207 */ /* 0x000fe20000000000 */
[----:B------:R-:W-:Y:S01]  /*39a0*/  FFMA.FTZ R110, R34, R175, R54 ;  /* 0x000000af226e7223 */ /* 0x000fe20000010036 */
[----:B------:R-:W-:Y:S01]  /*39b0*/  LOP3.LUT P6, RZ, R188, 0xff00, RZ, 0xc0, !PT ;  /* 0x0000ff00bcff7812 */ /* 0x000fe200078cc0ff */
[-C--:B------:R-:W-:Y:S01]  /*39c0*/  FMUL.FTZ R76, R118, R87.reuse ;  /* 0x00000057764c7220 */ /* 0x080fe20000410000 */
[----:B------:R-:W-:Y:S01]  /*39d0*/  FADD.FTZ R172, R151, -R172 ;  /* 0x800000ac97ac7221 */ /* 0x000fe20000010000 */
[----:B------:R-:W-:Y:S01]  /*39e0*/  FADD.FTZ R165, R148, -R165 ;  /* 0x800000a594a57221 */ /* 0x000fe20000010000 */
[----:B------:R-:W-:Y:S01]  /*39f0*/  FADD.FTZ R168, R85, -R168 ;  /* 0x800000a855a87221 */ /* 0x000fe20000010000 */
[----:B------:R-:W-:Y:S01]  /*3a00*/  FADD.FTZ R166, R149, -R166 ;  /* 0x800000a695a67221 */ /* 0x000fe20000010000 */
[----:B------:R-:W-:Y:S01]  /*3a10*/  FADD.FTZ R85, R82, -R127 ;  /* 0x8000007f52557221 */ /* 0x000fe20000010000 */
[----:B------:R-:W-:Y:S01]  /*3a20*/  SEL R107, R107, RZ, P4 ;  /* 0x000000ff6b6b7207 */ /* 0x000fe20002000000 */
[----:B------:R-:W-:Y:S01]  /*3a30*/  FMUL.FTZ R77, R77, UR4 ;  /* 0x000000044d4d7c20 */ /* 0x000fe20008410000 */
[----:B------:R-:W-:Y:S01]  /*3a40*/  SEL R112, R112, RZ, P2 ;  /* 0x000000ff70707207 */ /* 0x000fe20001000000 */
[----:B------:R-:W-:Y:S01]  /*3a50*/  FADD.FTZ R167, R150, -R167 ;  /* 0x800000a796a77221 */ /* 0x000fe20000010000 */
[----:B------:R-:W-:Y:S01]  /*3a60*/  FMUL.FTZ R78, R78, UR4 ;  /* 0x000000044e4e7c20 */ /* 0x000fe20008410000 */
[----:B------:R-:W-:Y:S01]  /*3a70*/  FADD.FTZ R82, R81, -R130 ;  /* 0x8000008251527221 */ /* 0x000fe20000010000 */
[----:B------:R-:W-:Y:S01]  /*3a80*/  FMUL.FTZ R114, R110, R87 ;  /* 0x000000576e727220 */ /* 0x000fe20000410000 */
[----:B------:R-:W-:Y:S01]  /*3a90*/  LOP3.LUT P4, RZ, R154, 0xff, RZ, 0xc0, !PT ;  /* 0x000000ff9aff7812 */ /* 0x000fe2000788c0ff */
[----:B------:R-:W-:Y:S01]  /*3aa0*/  FMUL.FTZ R76, R76, UR4 ;  /* 0x000000044c4c7c20 */ /* 0x000fe20008410000 */
[----:B------:R-:W-:Y:S01]  /*3ab0*/  LOP3.LUT P2, RZ, R154, 0xff00, RZ, 0xc0, !PT ;  /* 0x0000ff009aff7812 */ /* 0x000fe2000784c0ff */
[----:B------:R-:W0:Y:S01]  /*3ac0*/  LDC.64 R130, c[0x0][0x478] ;  /* 0x00011e00ff827b82 */ /* 0x000e220000000a00 */
[----:B------:R-:W-:Y:S01]  /*3ad0*/  SEL R113, R113, RZ, P6 ;  /* 0x000000ff71717207 */ /* 0x000fe20003000000 */
[----:B------:R-:W-:Y:S01]  /*3ae0*/  FFMA.FTZ R119, R34, R172, R59 ;  /* 0x000000ac22777223 */ /* 0x000fe2000001003b */
[----:B------:R-:W-:Y:S01]  /*3af0*/  LOP3.LUT P6, RZ, R154, 0xff0000, RZ, 0xc0, !PT ;  /* 0x00ff00009aff7812 */ /* 0x000fe200078cc0ff */
[C---:B------:R-:W-:Y:S01]  /*3b00*/  FFMA.FTZ R124, R34.reuse, R165, R60 ;  /* 0x000000a5227c7223 */ /* 0x040fe2000001003c */
[C---:B------:R-:W-:Y:S01]  /*3b10*/  FFMA.FTZ R125, R34.reuse, R166, R61 ;  /* 0x000000a6227d7223 */ /* 0x040fe2000001003d */
[----:B------:R-:W-:Y:S01]  /*3b20*/  FFMA.FTZ R126, R34, R167, R62 ;  /* 0x000000a7227e7223 */ /* 0x000fe2000001003e */
[----:B------:R-:W-:Y:S01]  /*3b30*/  SEL R105, R105, RZ, P5 ;  /* 0x000000ff69697207 */ /* 0x000fe20002800000 */
[----:B------:R-:W1:Y:S01]  /*3b40*/  LDC.64 R150, c[0x0][0x468] ;  /* 0x00011a00ff967b82 */ /* 0x000e620000000a00 */
[----:B------:R-:W-:Y:S01]  /*3b50*/  FMUL.FTZ R114, R114, UR4 ;  /* 0x0000000472727c20 */ /* 0x000fe20008410000 */
[----:B------:R-:W-:Y:S01]  /*3b60*/  SEL R120, R77, RZ, P4 ;  /* 0x000000ff4d787207 */ /* 0x000fe20002000000 */
[-C--:B------:R-:W-:Y:S01]  /*3b70*/  FMUL.FTZ R77, R119, R87.reuse ;  /* 0x00000057774d7220 */ /* 0x080fe20000410000 */
[----:B------:R-:W-:Y:S01]  /*3b80*/  SEL R121, R78, RZ, P2 ;  /* 0x000000ff4e797207 */ /* 0x000fe20001000000 */
[-C--:B------:R-:W-:Y:S01]  /*3b90*/  FMUL.FTZ R78, R124, R87.reuse ;  /* 0x000000577c4e7220 */ /* 0x080fe20000410000 */
[----:B------:R-:W-:Y:S01]  /*3ba0*/  LOP3.LUT P5, RZ, R188, 0xff0000, RZ, 0xc0, !PT ;  /* 0x00ff0000bcff7812 */ /* 0x000fe200078ac0ff */
[-C--:B------:R-:W-:Y:S01]  /*3bb0*/  FMUL.FTZ R123, R125, R87.reuse ;  /* 0x000000577d7b7220 */ /* 0x080fe20000410000 */
[----:B------:R-:W-:Y:S01]  /*3bc0*/  SEL R122, R76, RZ, P6 ;  /* 0x000000ff4c7a7207 */ /* 0x000fe20003000000 */
[----:B------:R-:W-:Y:S01]  /*3bd0*/  FMUL.FTZ R77, R77, UR4 ;  /* 0x000000044d4d7c20 */ /* 0x000fe20008410000 */
[----:B------:R-:W-:Y:S01]  /*3be0*/  LOP3.LUT P0, RZ, R86, 0xff, RZ, 0xc0, !PT ;  /* 0x000000ff56ff7812 */ /* 0x000fe2000780c0ff */
[----:B------:R-:W-:Y:S01]  /*3bf0*/  FMUL.FTZ R76, R78, UR4 ;  /* 0x000000044e4c7c20 */ /* 0x000fe20008410000 */
[C---:B------:R-:W-:Y:S01]  /*3c00*/  LOP3.LUT P4, RZ, R86.reuse, 0xff00, RZ, 0xc0, !PT ;  /* 0x0000ff0056ff7812 */ /* 0x040fe2000788c0ff */
[----:B------:R-:W-:Y:S01]  /*3c10*/  FMUL.FTZ R78, R123, UR4 ;  /* 0x000000047b4e7c20 */ /* 0x000fe20008410000 */
[----:B------:R-:W-:Y:S01]  /*3c20*/  LOP3.LUT P2, RZ, R86, 0xff0000, RZ, 0xc0, !PT ;  /* 0x00ff000056ff7812 */ /* 0x000fe2000784c0ff */
[----:B------:R-:W-:Y:S01]  /*3c30*/  FADD.FTZ R129, R80, -R79 ;  /* 0x8000004f50817221 */ /* 0x000fe20000010000 */
[----:B------:R-:W-:Y:S01]  /*3c40*/  ISETP.GE.U32.AND P6, PT, R86, 0x1000000, PT ;  /* 0x010000005600780c */ /* 0x000fe20003fc6070 */
[----:B------:R-:W-:Y:S01]  /*3c50*/  FMUL.FTZ R86, R126, R87 ;  /* 0x000000577e567220 */ /* 0x000fe20000410000 */
[----:B------:R-:W-:Y:S01]  /*3c60*/  SEL R114, R114, RZ, P5 ;  /* 0x000000ff72727207 */ /* 0x000fe20002800000 */
[----:B------:R-:W-:Y:S01]  /*3c70*/  FFMA.FTZ R81, R34, R82, R65 ;  /* 0x0000005222517223 */ /* 0x000fe20000010041 */
[----:B------:R-:W-:Y:S01]  /*3c80*/  ISETP.GE.U32.AND P5, PT, R154, 0x1000000, PT ;  /* 0x010000009a00780c */ /* 0x000fe20003fa6070 */
[----:B------:R-:W-:Y:S01]  /*3c90*/  FMUL.FTZ R86, R86, UR4 ;  /* 0x0000000456567c20 */ /* 0x000fe20008410000 */
[C---:B------:R-:W-:Y:S01]  /*3ca0*/  FFMA.FTZ R127, R34.reuse, R168, R63 ;  /* 0x000000a8227f7223 */ /* 0x040fe2000001003f */
[C---:B------:R-:W-:Y:S01]  /*3cb0*/  FFMA.FTZ R80, R34.reuse, R85, R64 ;  /* 0x0000005522507223 */ /* 0x040fe20000010040 */
[----:B------:R-:W-:Y:S01]  /*3cc0*/  SEL R123, R77, RZ, P5 ;  /* 0x000000ff4d7b7207 */ /* 0x000fe20002800000 */
[----:B------:R-:W-:Y:S01]  /*3cd0*/  FFMA.FTZ R82, R34, R129, R66 ;  /* 0x0000008122527223 */ /* 0x000fe20000010042 */
[----:B------:R-:W-:Y:S01]  /*3ce0*/  SEL R77, R78, RZ, P4 ;  /* 0x000000ff4e4d7207 */ /* 0x000fe20002000000 */
[-C--:B------:R-:W-:Y:S01]  /*3cf0*/  FMUL.FTZ R79, R127, R87.reuse ;  /* 0x000000577f4f7220 */ /* 0x080fe20000410000 */
[----:B------:R-:W-:Y:S01]  /*3d00*/  SEL R76, R76, RZ, P0 ;  /* 0x000000ff4c4c7207 */ /* 0x000fe20000000000 */
[-C--:B------:R-:W-:Y:S01]  /*3d10*/  FMUL.FTZ R85, R81, R87.reuse ;  /* 0x0000005751557220 */ /* 0x080fe20000410000 */
[----:B------:R-:W-:Y:S01]  /*3d20*/  SEL R78, R86, RZ, P2 ;  /* 0x000000ff564e7207 */ /* 0x000fe20001000000 */
[-C--:B------:R-:W-:Y:S01]  /*3d30*/  FMUL.FTZ R86, R82, R87.reuse ;  /* 0x0000005752567220 */ /* 0x080fe20000410000 */
[C---:B------:R-:W-:Y:S01]  /*3d40*/  LOP3.LUT P5, RZ, R84.reuse, 0xff, RZ, 0xc0, !PT ;  /* 0x000000ff54ff7812 */ /* 0x040fe200078ac0ff */
[----:B------:R-:W-:Y:S01]  /*3d50*/  FMUL.FTZ R79, R79, UR4 ;  /* 0x000000044f4f7c20 */ /* 0x000fe20008410000 */
[C---:B------:R-:W-:Y:S01]  /*3d60*/  LOP3.LUT P0, RZ, R84.reuse, 0xff00, RZ, 0xc0, !PT ;  /* 0x0000ff0054ff7812 */ /* 0x040fe2000780c0ff */
[----:B------:R-:W-:Y:S01]  /*3d70*/  FMUL.FTZ R85, R85, UR4 ;  /* 0x0000000455557c20 */ /* 0x000fe20008410000 */
[----:B------:R-:W-:Y:S01]  /*3d80*/  LOP3.LUT P4, RZ, R84, 0xff0000, RZ, 0xc0, !PT ;  /* 0x00ff000054ff7812 */ /* 0x000fe2000788c0ff */
[----:B------:R-:W-:Y:S01]  /*3d90*/  FMUL.FTZ R86, R86, UR4 ;  /* 0x0000000456567c20 */ /* 0x000fe20008410000 */
[----:B------:R-:W-:Y:S01]  /*3da0*/  ISETP.GE.U32.AND P2, PT, R84, 0x1000000, PT ;  /* 0x010000005400780c */ /* 0x000fe20003f46070 */
[----:B------:R-:W-:Y:S01]  /*3db0*/  FMUL.FTZ R84, R80, R87 ;  /* 0x0000005750547220 */ /* 0x000fe20000410000 */
[----:B------:R-:W-:Y:S01]  /*3dc0*/  FADD.FTZ R83, R83, -R128 ;  /* 0x8000008053537221 */ /* 0x000fe20000010000 */
[----:B0-----:R-:W-:-:S04]  /*3dd0*/  IMAD.WIDE.U32 R128, R142, 0x10, R130 ;  /* 0x000000108e807825 */ /* 0x001fc800078e0082 */
[----:B------:R-:W-:Y:S01]  /*3de0*/  FADD.FTZ R153, R143, -R160 ;  /* 0x800000a08f997221 */ /* 0x000fe20000010000 */
[----:B------:R-:W-:Y:S01]  /*3df0*/  FMUL.FTZ R84, R84, UR4 ;  /* 0x0000000454547c20 */ /* 0x000fe20008410000 */
[----:B------:R-:W-:Y:S01]  /*3e00*/  SEL R79, R79, RZ, P6 ;  /* 0x000000ff4f4f7207 */ /* 0x000fe20003000000 */
[----:B-1----:R-:W-:Y:S01]  /*3e10*/  IMAD.WIDE.U32 R142, R142, 0x10, R150 ;  /* 0x000000108e8e7825 */ /* 0x002fe200078e0096 */
[----:B------:R-:W-:-:S03]  /*3e20*/  SEL R85, R85, RZ, P0 ;  /* 0x000000ff55557207 */ /* 0x000fc60000000000 */
[----:B------:R-:W-:Y:S01]  /*3e30*/  FADD.FTZ R154, R146, -R163 ;  /* 0x800000a3929a7221 */ /* 0x000fe20000010000 */
[----:B------:R-:W-:Y:S01]  /*3e40*/  SEL R84, R84, RZ, P5 ;  /* 0x000000ff54547207 */ /* 0x000fe20002800000 */
[----:B------:R-:W-:Y:S01]  /*3e50*/  IMAD.WIDE.U32 R136, R141, 0x10, R130 ;  /* 0x000000108d887825 */ /* 0x000fe200078e0082 */
[----:B------:R-:W-:Y:S01]  /*3e60*/  SEL R86, R86, RZ, P4 ;  /* 0x000000ff56567207 */ /* 0x000fe20002000000 */
[----:B------:R0:W-:Y:S01]  /*3e70*/  STG.E.128 desc[UR6][R128.64], R72 ;  /* 0x0000004880007986 */ /* 0x0001e2000c101d06 */
[----:B------:R-:W-:Y:S01]  /*3e80*/  LOP3.LUT P6, RZ, R147, 0xff, RZ, 0xc0, !PT ;  /* 0x000000ff93ff7812 */ /* 0x000fe200078cc0ff */
[----:B------:R-:W-:Y:S01]  /*3e90*/  IMAD.WIDE.U32 R138, R141, 0x10, R150 ;  /* 0x000000108d8a7825 */ /* 0x000fe200078e0096 */
[C---:B------:R-:W-:Y:S01]  /*3ea0*/  LOP3.LUT P5, RZ, R147.reuse, 0xff00, RZ, 0xc0, !PT ;  /* 0x0000ff0093ff7812 */ /* 0x040fe200078ac0ff */
[----:B------:R-:W-:Y:S01]  /*3eb0*/  STG.E.128 desc[UR6][R142.64], R88 ;  /* 0x000000588e007986 */ /* 0x000fe2000c101d06 */
[C---:B------:R-:W-:Y:S01]  /*3ec0*/  LOP3.LUT P0, RZ, R147.reuse, 0xff0000, RZ, 0xc0, !PT ;  /* 0x00ff000093ff7812 */ /* 0x040fe2000780c0ff */
[----:B------:R-:W-:Y:S01]  /*3ed0*/  IMAD.WIDE.U32 R134, R140, 0x10, R130 ;  /* 0x000000108c867825 */ /* 0x000fe200078e0082 */
[----:B------:R-:W-:Y:S01]  /*3ee0*/  ISETP.GE.U32.AND P4, PT, R147, 0x1000000, PT ;  /* 0x010000009300780c */ /* 0x000fe20003f86070 */
[----:B------:R-:W-:Y:S02]  /*3ef0*/  STG.E.128 desc[UR6][R136.64], R92 ;  /* 0x0000005c88007986 */ /* 0x000fe4000c101d06 */
[----:B------:R-:W-:Y:S01]  /*3f00*/  FADD.FTZ R152, R144, -R161 ;  /* 0x800000a190987221 */ /* 0x000fe20000010000 */
[----:B------:R-:W-:-:S04]  /*3f10*/  IMAD.WIDE.U32 R146, R140, 0x10, R150 ;  /* 0x000000108c927825 */ /* 0x000fc800078e0096 */
[----:B------:R-:W-:Y:S01]  /*3f20*/  FADD.FTZ R155, R145, -R162 ;  /* 0x800000a2919b7221 */ /* 0x000fe20000010000 */
[----:B------:R-:W-:Y:S01]  /*3f30*/  STG.E.128 desc[UR6][R138.64], R96 ;  /* 0x000000608a007986 */ /* 0x000fe2000c101d06 */
[----:B------:R-:W-:Y:S01]  /*3f40*/  FFMA.FTZ R83, R34, R83, R67 ;  /* 0x0000005322537223 */ /* 0x000fe20000010043 */
[C---:B------:R-:W-:Y:S02]  /*3f50*/  IMAD.WIDE.U32 R132, R39.reuse, 0x10, R130 ;  /* 0x0000001027847825 */ /* 0x040fe400078e0082 */
[----:B------:R-:W-:Y:S02]  /*3f60*/  STG.E.128 desc[UR6][R134.64], R100 ;  /* 0x0000006486007986 */ /* 0x000fe4000c101d06 */
[----:B------:R-:W-:Y:S02]  /*3f70*/  IMAD.WIDE.U32 R148, R39, 0x10, R150 ;  /* 0x0000001027947825 */ /* 0x000fe400078e0096 */
[----:B------:R-:W-:Y:S02]  /*3f80*/  STG.E.128 desc[UR6][R146.64], R104 ;  /* 0x0000006892007986 */ /* 0x000fe4000c101d06 */
[----:B0-----:R-:W-:-:S02]  /*3f90*/  IMAD.WIDE.U32 R74, R38, 0x10, R130 ;  /* 0x00000010264a7825 */ /* 0x001fc400078e0082 */
[----:B------:R-:W-:Y:S02]  /*3fa0*/  STG.E.128 desc[UR6][R132.64], R108 ;  /* 0x0000006c84007986 */ /* 0x000fe4000c101d06 */
[----:B------:R-:W-:Y:S02]  /*3fb0*/  IMAD.WIDE.U32 R38, R38, 0x10, R150 ;  /* 0x0000001026267825 */ /* 0x000fe400078e0096 */
[----:B------:R-:W-:Y:S02]  /*3fc0*/  STG.E.128 desc[UR6][R148.64], R112 ;  /* 0x0000007094007986 */ /* 0x000fe4000c101d06 */
[--C-:B------:R-:W-:Y:S02]  /*3fd0*/  IMAD.WIDE.U32 R72, R37, 0x10, R130.reuse ;  /* 0x0000001025487825 */ /* 0x100fe400078e0082 */
[----:B------:R0:W-:Y:S02]  /*3fe0*/  STG.E.128 desc[UR6][R74.64], R116 ;  /* 0x000000744a007986 */ /* 0x0001e4000c101d06 */
[----:B------:R-:W-:-:S02]  /*3ff0*/  IMAD.WIDE.U32 R128, R36, 0x10, R130 ;  /* 0x0000001024807825 */ /* 0x000fc400078e0082 */
[----:B------:R-:W-:Y:S02]  /*4000*/  STG.E.128 desc[UR6][R38.64], R120 ;  /* 0x0000007826007986 */ /* 0x000fe4000c101d06 */
[--C-:B------:R-:W-:Y:S02]  /*4010*/  IMAD.WIDE.U32 R140, R37, 0x10, R150.reuse ;  /* 0x00000010258c7825 */ /* 0x100fe400078e0096 */
[----:B------:R1:W-:Y:S02]  /*4020*/  STG.E.128 desc[UR6][R72.64], R124 ;  /* 0x0000007c48007986 */ /* 0x0003e4000c101d06 */
[----:B------:R-:W-:Y:S02]  /*4030*/  IMAD.WIDE.U32 R144, R36, 0x10, R150 ;  /* 0x0000001024907825 */ /* 0x000fe400078e0096 */
[----:B------:R2:W-:Y:S02]  /*4040*/  STG.E.128 desc[UR6][R140.64], R76 ;  /* 0x0000004c8c007986 */ /* 0x0005e4000c101d06 */
[----:B------:R-:W-:-:S02]  /*4050*/  IMAD.WIDE.U32 R130, R35, 0x10, R130 ;  /* 0x0000001023827825 */ /* 0x000fc400078e0082 */
[----:B------:R2:W-:Y:S02]  /*4060*/  STG.E.128 desc[UR6][R128.64], R80 ;  /* 0x0000005080007986 */ /* 0x0005e4000c101d06 */
[C---:B0-----:R-:W-:Y:S01]  /*4070*/  FFMA.FTZ R75, R34.reuse, R154, R71 ;  /* 0x0000009a224b7223 */ /* 0x041fe20000010047 */
[----:B------:R-:W-:Y:S01]  /*4080*/  FFMA.FTZ R74, R34, R155, R70 ;  /* 0x0000009b224a7223 */ /* 0x000fe20000010046 */
[----:B------:R-:W-:-:S04]  /*4090*/  IMAD.WIDE.U32 R150, R35, 0x10, R150 ;  /* 0x0000001023967825 */ /* 0x000fc800078e0096 */
[----:B------:R-:W-:Y:S01]  /*40a0*/  FMUL.FTZ R88, R75, R87 ;  /* 0x000000574b587220 */ /* 0x000fe20000410000 */
[C---:B-1----:R-:W-:Y:S01]  /*40b0*/  FFMA.FTZ R72, R34.reuse, R153, R68 ;  /* 0x0000009922487223 */ /* 0x042fe20000010044 */
[----:B------:R-:W-:Y:S01]  /*40c0*/  FFMA.FTZ R73, R34, R152, R69 ;  /* 0x0000009822497223 */ /* 0x000fe20000010045 */
[-C--:B------:R-:W-:Y:S01]  /*40d0*/  FMUL.FTZ R34, R83, R87.reuse ;  /* 0x0000005753227220 */ /* 0x080fe20000410000 */
[----:B------:R-:W-:Y:S01]  /*40e0*/  FMUL.FTZ R39, R88, UR4 ;  /* 0x0000000458277c20 */ /* 0x000fe20008410000 */
[-C--:B------:R-:W-:Y:S01]  /*40f0*/  FMUL.FTZ R35, R72, R87.reuse ;  /* 0x0000005748237220 */ /* 0x080fe20000410000 */
[-C--:B------:R-:W-:Y:S01]  /*4100*/  FMUL.FTZ R36, R73, R87.reuse ;  /* 0x0000005749247220 */ /* 0x080fe20000410000 */
[----:B------:R-:W-:Y:S01]  /*4110*/  FMUL.FTZ R87, R74, R87 ;  /* 0x000000574a577220 */ /* 0x000fe20000410000 */
[----:B------:R-:W-:Y:S01]  /*4120*/  FMUL.FTZ R34, R34, UR4 ;  /* 0x0000000422227c20 */ /* 0x000fe20008410000 */
[----:B------:R-:W-:Y:S01]  /*4130*/  FMUL.FTZ R35, R35, UR4 ;  /* 0x0000000423237c20 */ /* 0x000fe20008410000 */
[----:B------:R-:W-:Y:S01]  /*4140*/  FMUL.FTZ R37, R36, UR4 ;  /* 0x0000000424257c20 */ /* 0x000fe20008410000 */
[----:B------:R-:W-:Y:S01]  /*4150*/  FMUL.FTZ R38, R87, UR4 ;  /* 0x0000000457267c20 */ /* 0x000fe20008410000 */
[----:B------:R-:W-:-:S02]  /*4160*/  SEL R39, R39, RZ, P4 ;  /* 0x000000ff27277207 */ /* 0x000fc40002000000 */
[----:B------:R-:W-:Y:S02]  /*4170*/  SEL R87, R34, RZ, P2 ;  /* 0x000000ff22577207 */ /* 0x000fe40001000000 */
[----:B------:R-:W-:Y:S02]  /*4180*/  SEL R36, R35, RZ, P6 ;  /* 0x000000ff23247207 */ /* 0x000fe40003000000 */
[----:B------:R-:W-:Y:S01]  /*4190*/  SEL R37, R37, RZ, P5 ;  /* 0x000000ff25257207 */ /* 0x000fe20002800000 */
[----:B------:R2:W-:Y:S01]  /*41a0*/  STG.E.128 desc[UR6][R144.64], R84 ;  /* 0x0000005490007986 */ /* 0x0005e2000c101d06 */
[----:B------:R-:W-:-:S03]  /*41b0*/  SEL R38, R38, RZ, P0 ;  /* 0x000000ff26267207 */ /* 0x000fc60000000000 */
[----:B------:R2:W-:Y:S04]  /*41c0*/  STG.E.128 desc[UR6][R130.64], R72 ;  /* 0x0000004882007986 */ /* 0x0005e8000c101d06 */
[----:B------:R2:W-:Y:S01]  /*41d0*/  STG.E.128 desc[UR6][R150.64], R36 ;  /* 0x0000002496007986 */ /* 0x0005e2000c101d06 */
[----:B------:R-:W-:Y:S05]  /*41e0*/  BRA `(.L_x_13419) ;  /* 0x0000001c00ec7947 */ /* 0x000fea0003800000 */
.L_x_13417:
        /* <DEDUP_REMOVED lines=15> */
[-C--:B-----5:R-:W-:Y:S01]  /*42e0*/  FMUL.FTZ R78, R78, R87.reuse ;  /* 0x000000574e4e7220 */ /* 0x0a0fe20000410000 */
        /* <DEDUP_REMOVED lines=8> */
[----:B------:R-:W-:-:S02]  /*4370*/  LOP3.LUT P2, RZ, R106, 0xff, RZ, 0xc0, !PT ;  /* 0x000000ff6aff7812 */ /* 0x000fc4000784c0ff */
[C---:B------:R-:W-:Y:S02]  /*4380*/  LOP3.LUT P5, RZ, R106.reuse, 0xff0000, RZ, 0xc0, !PT ;  /* 0x00ff00006aff7812 */ /* 0x040fe400078ac0ff */
[----:B------:R-:W-:Y:S02]  /*4390*/  ISETP.GE.U32.AND P6, PT, R106, 0x1000000, PT ;  /* 0x010000006a00780c */ /* 0x000fe40003fc6070 */
[----:B------:R-:W-:Y:S02]  /*43a0*/  SEL R77, R78, RZ, P4 ;  /* 0x000000ff4e4d7207 */ /* 0x000fe40002000000 */
[----:B------:R-:W-:Y:S02]  /*43b0*/  SEL R76, R76, RZ, P2 ;  /* 0x000000ff4c4c7207 */ /* 0x000fe40001000000 */
[----:B------:R-:W-:Y:S02]  /*43c0*/  SEL R78, R88, RZ, P5 ;  /* 0x000000ff584e7207 */ /* 0x000fe40002800000 */
[----:B------:R-:W-:Y:S01]  /*43d0*/  SEL R79, R90, RZ, P6 ;  /* 0x000000ff5a4f7207 */ /* 0x000fe20003000000 */
[----:B------:R-:W-:Y:S06]  /*43e0*/  BRA `(.L_x_13421) ;  /* 0x0000000000707947 */ /* 0x000fec0003800000 */
.L_x_13420:
        /* <DEDUP_REMOVED lines=23> */
[----:B------:R-:W-:Y:S02]  /*4560*/  ISETP.GE.U32.AND P6, PT, R106, 0x1000000, PT ;  /* 0x010000006a00780c */ /* 0x000fe40003fc6070 */
[----:B------:R-:W-:Y:S02]  /*4570*/  SEL R76, R76, RZ, P2 ;  /* 0x000000ff4c4c7207 */ /* 0x000fe40001000000 */
[----:B------:R-:W-:Y:S02]  /*4580*/  SEL R77, R77, RZ, P4 ;  /* 0x000000ff4d4d7207 */ /* 0x000fe40002000000 */
[----:B------:R-:W-:-:S02]  /*4590*/  SEL R78, R78, RZ, P5 ;  /* 0x000000ff4e4e7207 */ /* 0x000fc40002800000 */
[----:B------:R-:W-:-:S07]  /*45a0*/  SEL R79, R79, RZ, P6 ;  /* 0x000000ff4f4f7207 */ /* 0x000fce0003000000 */
.L_x_13421:
        /* <DEDUP_REMOVED lines=15> */
[C---:B0-----:R-:W-:Y:S01]  /*46a0*/  FMUL.FTZ R72, R34.reuse, R177 ;  /* 0x000000b122487220 */ /* 0x041fe20000410000 */
[C---:B------:R-:W-:Y:S01]  /*46b0*/  FMUL.FTZ R73, R34.reuse, R185 ;  /* 0x000000b922497220 */ /* 0x040fe20000410000 */
[C---:B------:R-:W-:Y:S01]  /*46c0*/  FMUL.FTZ R74, R34.reuse, R179 ;  /* 0x000000b3224a7220 */ /* 0x040fe20000410000 */
[----:B------:R-:W-:Y:S01]  /*46d0*/  FMUL.FTZ R75, R34, R187 ;  /* 0x000000bb224b7220 */ /* 0x000fe20000410000 */
        /* <DEDUP_REMOVED lines=15> */
[----:B------:R-:W-:Y:S01]  /*47d0*/  SEL R79, R79, RZ, P6 ;  /* 0x000000ff4f4f7207 */ /* 0x000fe20003000000 */
[----:B------:R-:W-:Y:S06]  /*47e0*/  BRA `(.L_x_13423) ;  /* 0x0000000000707947 */ /* 0x000fec0003800000 */
.L_x_13422:
        /* <DEDUP_REMOVED lines=17> */
[C---:B------:R-:W-:Y:S01]  /*4900*/  LOP3.LUT P4, RZ, R105.reuse, 0xff00, RZ, 0xc0, !PT ;  /* 0x0000ff0069ff7812 */ /* 0x040fe2000788c0ff */
        /* <DEDUP_REMOVED lines=9> */
[----:B------:R-:W-:-:S07]  /*49a0*/  SEL R79, R90, RZ, P6 ;  /* 0x000000ff5a4f7207 */ /* 0x000fce0003000000 */
.L_x_13423:
[----:B------:R-:W0:Y:S01]  /*49b0*/  @P0 LDC.64 R88, c[0x0][0x478] ;  /* 0x00011e00ff580b82 */ /* 0x000e220000000a00 */
[----:B------:R-:W-:-:S04]  /*49c0*/  IMAD.WIDE.U32 R90, R141, 0x10, R94 ;  /* 0x000000108d5a7825 */ /* 0x000fc800078e005e */
[----:B0-----:R-:W-:-:S05]  /*49d0*/  @P0 IMAD.WIDE.U32 R88, R141, 0x10, R88 ;  /* 0x000000108d580825 */ /* 0x001fca00078e0058 */
        /* <DEDUP_REMOVED lines=32> */
.L_x_13424:
        /* <DEDUP_REMOVED lines=28> */
.L_x_13425:
        /* <DEDUP_REMOVED lines=11> */
[----:B0-----:R-:W-:Y:S01]  /*4e50*/  FADD.FTZ R73, R103, -R174 ;  /* 0x800000ae67497221 */ /* 0x001fe20000010000 */
        /* <DEDUP_REMOVED lines=23> */
.L_x_13426:
        /* <DEDUP_REMOVED lines=28> */
.L_x_13427:
        /* <DEDUP_REMOVED lines=35> */
.L_x_13428:
        /* <DEDUP_REMOVED lines=28> */
.L_x_13429:
        /* <DEDUP_REMOVED lines=35> */
.L_x_13430:
        /* <DEDUP_REMOVED lines=8> */
[----:B------:R-:W-:Y:S01]  /*5830*/  LOP3.LUT P2, RZ, R86, 0xff, RZ, 0xc0, !PT ;  /* 0x000000ff56ff7812 */ /* 0x000fe2000784c0ff */
[----:B0-----:R-:W-:Y:S01]  /*5840*/  FMUL.FTZ R38, R34, R165 ;  /* 0x000000a522267220 */ /* 0x001fe20000410000 */
[----:B------:R-:W-:Y:S01]  /*5850*/  LOP3.LUT P4, RZ, R86, 0xff00, RZ, 0xc0, !PT ;  /* 0x0000ff0056ff7812 */ /* 0x000fe2000788c0ff */
[----:B------:R-:W-:Y:S01]  /*5860*/  FMUL.FTZ R76, R34, R149 ;  /* 0x00000095224c7220 */ /* 0x000fe20000410000 */
[----:B------:R-:W-:Y:S01]  /*5870*/  LOP3.LUT P5, RZ, R86, 0xff0000, RZ, 0xc0, !PT ;  /* 0x00ff000056ff7812 */ /* 0x000fe200078ac0ff */
[----:B------:R-:W-:Y:S01]  /*5880*/  FMUL.FTZ R78, R34, R167 ;  /* 0x000000a7224e7220 */ /* 0x000fe20000410000 */
[----:B------:R-:W-:Y:S01]  /*5890*/  ISETP.GE.U32.AND P6, PT, R86, 0x1000000, PT ;  /* 0x010000005600780c */ /* 0x000fe20003fc6070 */
        /* <DEDUP_REMOVED lines=8> */
[----:B------:R-:W-:-:S02]  /*5920*/  FMUL.FTZ R86, R86, UR4 ;  /* 0x0000000456567c20 */ /* 0x000fc40008410000 */
[----:B------:R-:W-:Y:S02]  /*5930*/  SEL R76, R38, RZ, P2 ;  /* 0x000000ff264c7207 */ /* 0x000fe40001000000 */
[----:B------:R-:W-:Y:S02]  /*5940*/  SEL R77, R77, RZ, P4 ;  /* 0x000000ff4d4d7207 */ /* 0x000fe40002000000 */
[----:B------:R-:W-:Y:S02]  /*5950*/  SEL R78, R78, RZ, P5 ;  /* 0x000000ff4e4e7207 */ /* 0x000fe40002800000 */
[----:B------:R-:W-:-:S07]  /*5960*/  SEL R79, R86, RZ, P6 ;  /* 0x000000ff564f7207 */ /* 0x000fce0003000000 */
.L_x_13431:
        /* <DEDUP_REMOVED lines=35> */
.L_x_13432:
        /* <DEDUP_REMOVED lines=28> */
.L_x_13433:
        /* <DEDUP_REMOVED lines=35> */
.L_x_13434:
        /* <DEDUP_REMOVED lines=16> */
[C---:B------:R-:W-:Y:S01]  /*6090*/  LOP3.LUT P4, RZ, R147.reuse, 0xff00, RZ, 0xc0, !PT ;  /* 0x0000ff0093ff7812 */ /* 0x040fe2000788c0ff */
[----:B------:R-:W-:Y:S01]  /*60a0*/  FMUL.FTZ R38, R38, UR4 ;  /* 0x0000000426267c20 */ /* 0x000fe20008410000 */
        /* <DEDUP_REMOVED lines=10> */
.L_x_13435:
[----:B------:R-:W0:Y:S01]  /*6150*/  @P0 LDC.64 R76, c[0x0][0x478] ;  /* 0x00011e00ff4c0b82 */ /* 0x000e220000000a00 */
[----:B------:R-:W-:-:S04]  /*6160*/  IMAD.WIDE.U32 R94, R35, 0x10, R94 ;  /* 0x00000010235e7825 */ /* 0x000fc800078e005e */
[----:B0-----:R-:W-:-:S05]  /*6170*/  @P0 IMAD.WIDE.U32 R76, R35, 0x10, R76 ;  /* 0x00000010234c0825 */ /* 0x001fca00078e004c */
[----:B------:R1:W-:Y:S04]  /*6180*/  @P0 STG.E.128 desc[UR6][R76.64], R72 ;  /* 0x000000484c000986 */ /* 0x0003e8000c101d06 */
[----:B------:R1:W-:Y:S02]  /*6190*/  STG.E.128 desc[UR6][R94.64], R36 ;  /* 0x000000245e007986 */ /* 0x0003e4000c101d06 */
.L_x_13419:
[----:B0-----:R-:W0:Y:S01]  /*61a0*/  LDC.64 R34, c[0x0][0x380] ;  /* 0x0000e000ff227b82 */ /* 0x001e220000000a00 */
[----:B------:R-:W-:Y:S02]  /*61b0*/  PLOP3.LUT P3, PT, P3, PT, PT, 0x8, 0x80 ;  /* 0x000000000080781c */ /* 0x000fe40001f6e170 */
[----:B0-----:R-:W-:-:S04]  /*61c0*/  IADD3 R0, PT, PT, R0, R34, RZ ;  /* 0x0000002200007210 */ /* 0x001fc80007ffe0ff */
[----:B------:R-:W-:-:S13]  /*61d0*/  ISETP.GE.AND P0, PT, R0, R35, PT ;  /* 0x000000230000720c */ /* 0x000fda0003f06270 */
[----:B------:R-:W-:Y:S05]  /*61e0*/  @!P0 BRA `(.L_x_13436) ;  /* 0xffffffa400e48947 */ /* 0x000fea000383ffff */
[----:B-12---:R-:W-:Y:S02]  /*61f0*/  MOV R38, R4 ;  /* 0x0000000400267202 */ /* 0x006fe40000000f00 */
        /* <DEDUP_REMOVED lines=63> */
.L_x_13416:
        /* <DEDUP_REMOVED lines=24> */
.L_x_13437:
        /* <DEDUP_REMOVED lines=9> */
.L_x_15747:


//--------------------- .text._ZN10layer_norm22ln_bwd_finalize_kernelINS_22Kernel_traits_finalizeILj8192E6__halfffffjLb0ELj1024ELj4ENS_18Kernel_traits_baseILj8192ES2_ffffjLj1024EEEEELb0ELb0EEEvNS_9BwdParamsE --------------------------
	.section	.text._ZN10layer_norm22ln_bwd_finalize_kernelINS_22Kernel_traits_finalizeILj8192E6__halfffffjLb0ELj1024ELj4ENS_18Kernel_traits_baseILj8192ES2_ffffjLj1024EEEEELb0ELb0EEEvNS_9BwdParamsE,"ax",@progbits
	.align	128
        .global         _ZN10layer_norm22ln_bwd_finalize_kernelINS_22Kernel_traits_finalizeILj8192E6__halfffffjLb0ELj1024ELj4ENS_18Kernel_traits_baseILj8192ES2_ffffjLj1024EEEEELb0ELb0EEEvNS_9BwdParamsE
        .type           _ZN10layer_norm22ln_bwd_finalize_kernelINS_22Kernel_traits_finalizeILj8192E6__halfffffjLb0ELj1024ELj4ENS_18Kernel_traits_baseILj8192ES2_ffffjLj1024EEEEELb0ELb0EEEvNS_9BwdParamsE,@function
        .size           _ZN10layer_norm22ln_bwd_finalize_kernelINS_22Kernel_traits_finalizeILj8192E6__halfffffjLb0ELj1024ELj4ENS_18Kernel_traits_baseILj8192ES2_ffffjLj1024EEEEELb0ELb0EEEvNS_9BwdParamsE,(.L_x_15748 - _ZN10layer_norm22ln_bwd_finalize_kernelINS_22Kernel_traits_finalizeILj8192E6__halfffffjLb0ELj1024ELj4ENS_18Kernel_traits_baseILj8192ES2_ffffjLj1024EEEEELb0ELb0EEEvNS_9BwdParamsE)
        .other          _ZN10layer_norm22ln_bwd_finalize_kernelINS_22Kernel_traits_finalizeILj8192E6__halfffffjLb0ELj1024ELj4ENS_18Kernel_traits_baseILj8192ES2_ffffjLj1024EEEEELb0ELb0EEEvNS_9BwdParamsE,@"STO_CUDA_ENTRY STV_DEFAULT"
_ZN10layer_norm22ln_bwd_finalize_kernelINS_22Kernel_traits_finalizeILj8192E6__halfffffjLb0ELj1024ELj4ENS_18Kernel_traits_baseILj8192ES2_ffffjLj1024EEEEELb0ELb0EEEvNS_9BwdParamsE:
.text._ZN10layer_norm22ln_bwd_finalize_kernelINS_22Kernel_traits_finalizeILj8192E6__halfffffjLb0ELj1024ELj4ENS_18Kernel_traits_baseILj8192ES2_ffffjLj1024EEEEELb0ELb0EEEvNS_9BwdParamsE:
        /* <DEDUP_REMOVED lines=82> */
.L_x_13442:
        /* <DEDUP_REMOVED lines=118> */
.L_x_13441:
[----:B------:R-:W-:Y:S05]  /*0c80*/  BSYNC.RECONVERGENT B1 ;  /* 0x0000000000017941 */ /* 0x000fea0003800200 */
.L_x_13440:
        /* <DEDUP_REMOVED lines=75> */
.L_x_13444:
[----:B------:R-:W-:Y:S05]  /*1140*/  BSYNC.RECONVERGENT B1 ;  /* 0x0000000000017941 */ /* 0x000fea0003800200 */
.L_x_13443:
        /* <DEDUP_REMOVED lines=37> */
.L_x_13446:
[----:B------:R-:W-:Y:S05]  /*13a0*/  BSYNC.RECONVERGENT B1 ;  /* 0x0000000000017941 */ /* 0x000fea0003800200 */
.L_x_13445:
[----:B------:R-:W-:Y:S05]  /*13b0*/  @!P1 BRA `(.L_x_13439) ;  /* 0x0000000000409947 */ /* 0x000fea0003800000 */
[----:B------:R-:W0:Y:S01]  /*13c0*/  LDC.64 R10, c[0x0][0x440] ;  /* 0x00011000ff0a7b82 */ /* 0x000e220000000a00 */
[----:B------:R-:W-:Y:S01]  /*13d0*/  IMAD R59, R0, R56, R59 ;  /* 0x00000038003b7224 */ /* 0x000fe200078e023b */
[----:B------:R-:W-:Y:S02]  /*13e0*/  LOP3.LUT R8, R8, 0x1f, RZ, 0xc0, !PT ;  /* 0x0000001f08087812 */ /* 0x000fe400078ec0ff */
[----:B------:R-:W-:Y:S02]  /*13f0*/  IADD3 R9, PT, PT, -R9, RZ, RZ ;  /* 0x000000ff09097210 */ /* 0x000fe40007ffe1ff */
[----:B------:R-:W-:Y:S02]  /*1400*/  IADD3 R59, PT, PT, R8, R59, RZ ;  /* 0x0000003b083b7210 */ /* 0x000fe40007ffe0ff */
[----:B------:R-:W1:Y:S05]  /*1410*/  LDC.64 R12, c[0x0][0x448] ;  /* 0x00011200ff0c7b82 */ /* 0x000e6a0000000a00 */
.L_x_13447:
        /* <DEDUP_REMOVED lines=10> */
.L_x_13439:
[----:B------:R-:W-:Y:S05]  /*14c0*/  BSYNC.RECONVERGENT B0 ;  /* 0x0000000000007941 */ /* 0x000fea0003800200 */
.L_x_13438:
        /* <DEDUP_REMOVED lines=59> */
.L_x_13448:
        /* <DEDUP_REMOVED lines=16> */
.L_x_15748:


//--------------------- .text._ZN10layer_norm13ln_bwd_kernelINS_13Kernel_traitsI6__halfffffjLj8192ELj1ELj1ELj8ELj16ENS_18Kernel_traits_baseILj8192ES2_ffffjLj256EEEEELb1ELb0ELb1ELb0EEEvNS_9BwdParamsE --------------------------
	.section	.text._ZN10layer_norm13ln_bwd_kernelINS_13Kernel_traitsI6__halfffffjLj8192ELj1ELj1ELj8ELj16ENS_18Kernel_traits_baseILj8192ES2_ffffjLj256EEEEELb1ELb0ELb1ELb0EEEvNS_9BwdParamsE,"ax",@progbits
	.align	128
        .global         _ZN10layer_norm13ln_bwd_kernelINS_13Kernel_traitsI6__halfffffjLj8192ELj1ELj1ELj8ELj16ENS_18Kernel_traits_baseILj8192ES2_ffffjLj256EEEEELb1ELb0ELb1ELb0EEEvNS_9BwdParamsE
        .type           _ZN10layer_norm13ln_bwd_kernelINS_13Kernel_traitsI6__halfffffjLj8192ELj1ELj1ELj8ELj16ENS_18Kernel_traits_baseILj8192ES2_ffffjLj256EEEEELb1ELb0ELb1ELb0EEEvNS_9BwdParamsE,@function
        .size           _ZN10layer_norm13ln_bwd_kernelINS_13Kernel_traitsI6__halfffffjLj8192ELj1ELj1ELj8ELj16ENS_18Kernel_traits_baseILj8192ES2_ffffjLj256EEEEELb1ELb0ELb1ELb0EEEvNS_9BwdParamsE,(.L_x_15749 - _ZN10layer_norm13ln_bwd_kernelINS_13Kernel_traitsI6__halfffffjLj8192ELj1ELj1ELj8ELj16ENS_18Kernel_traits_baseILj8192ES2_ffffjLj256EEEEELb1ELb0ELb1ELb0EEEvNS_9BwdParamsE)
        .other          _ZN10layer_norm13ln_bwd_kernelINS_13Kernel_traitsI6__halfffffjLj8192ELj1ELj1ELj8ELj16ENS_18Kernel_traits_baseILj8192ES2_ffffjLj256EEEEELb1ELb0ELb1ELb0EEEvNS_9BwdParamsE,@"STO_CUDA_ENTRY STV_DEFAULT"
_ZN10layer_norm13ln_bwd_kernelINS_13Kernel_traitsI6__halfffffjLj8192ELj1ELj1ELj8ELj16ENS_18Kernel_traits_baseILj8192ES2_ffffjLj256EEEEELb1ELb0ELb1ELb0EEEvNS_9BwdParamsE:
.text._ZN10layer_norm13ln_bwd_kernelINS_13Kernel_traitsI6__halfffffjLj8192ELj1ELj1ELj8ELj16ENS_18Kernel_traits_baseILj8192ES2_ffffjLj256EEEEELb1ELb0ELb1ELb0EEEvNS_9BwdParamsE:
[----:B------:R-:W-:Y:S01]  /*0000*/  LDC R1, c[0x0][0x37c] ;  /* 0x0000df00ff017b82 */ /* 0x000fe20000000800 */
[----:B------:R-:W0:Y:S01]  /*0010*/  S2R R11, SR_TID.X ;  /* 0x00000000000b7919 */ /* 0x000e220000002100 */
[----:B------:R-:W1:Y:S01]  /*0020*/  LDCU UR4, c[0x0][0x388] ;  /* 0x00007100ff0477ac */ /* 0x000e620008000800 */
[----:B------:R-:W-:Y:S01]  /*0030*/  LOP3.LUT R8, R8, 0xfffffff7, RZ, 0xc0, !PT ;  /* 0xfffffff708087812 */ /* 0x000fe200078ec0ff */
[----:B------:R-:W2:Y:S01]  /*0040*/  LDCU.64 UR10, c[0x0][0x358] ;  /* 0x00006b00ff0a77ac */ /* 0x000ea20008000a00 */
[----:B-1----:R-:W-:-:S03]  /*0050*/  MOV R12, UR4 ;  /* 0x00000004000c7c02 */ /* 0x002fc60008000f00 */
        /* <DEDUP_REMOVED lines=15> */
[----:B------:R-:W-:Y:S02]  /*0150*/  @P4 LOP3.LUT R8, R8, 0x8, RZ, 0xfc, !PT ;  /* 0x0000000808084812 */ /* 0x000fe400078efcff */
[----:B------:R-:W-:Y:S02]  /*0160*/  P2R R0, PR, RZ, 0x40 ;  /* 0x00000040ff007803 */ /* 0x000fe40000000000 */
[----:B------:R-:W-:Y:S02]  /*0170*/  LOP3.LUT R8, R8, 0xfffffffb, RZ, 0xc0, !PT ;  /* 0xfffffffb08087812 */ /* 0x000fe400078ec0ff */
[----:B------:R-:W-:Y:S01]  /*0180*/  @P3 LOP3.LUT R9, R11, 0x100, RZ, 0xfc, !PT ;  /* 0x000001000b093812 */ /* 0x000fe200078efcff */
[----:B------:R-:W3:Y:S01]  /*0190*/  @P6 LDC.64 R2, c[0x0][0x3d0] ;  /* 0x0000f400ff026b82 */ /* 0x000ee20000000a00 */
[----:B------:R-:W-:-:S04]  /*01a0*/  @P6 LOP3.LUT R8, R8, 0x4, RZ, 0xfc, !PT ;  /* 0x0000000408086812 */ /* 0x000fc800078efcff */
[----:B------:R-:W-:-:S03]  /*01b0*/  LOP3.LUT R8, R8, 0xffffffef, RZ, 0xc0, !PT ;  /* 0xffffffef08087812 */ /* 0x000fc600078ec0ff */
[----:B------:R-:W4:Y:S01]  /*01c0*/  @P5 LDC.64 R24, c[0x0][0x3d0] ;  /* 0x0000f400ff185b82 */ /* 0x000f220000000a00 */
[----:B------:R-:W-:-:S04]  /*01d0*/  @P3 LOP3.LUT R8, R8, 0x10, RZ, 0xfc, !PT ;  /* 0x0000001008083812 */ /* 0x000fc800078efcff */
[----:B------:R-:W-:-:S03]  /*01e0*/  LOP3.LUT R8, R8, 0xfffffffd, RZ, 0xc0, !PT ;  /* 0xfffffffd08087812 */ /* 0x000fc600078ec0ff */
[----:B------:R-:W2:Y:S01]  /*01f0*/  @P0 LDC.64 R32, c[0x0][0x3d0] ;  /* 0x0000f400ff200b82 */ /* 0x000ea20000000a00 */
[C---:B0-----:R-:W-:Y:S01]  /*0200*/  @P4 IMAD.WIDE.U32 R4, R9.reuse, 0x8, R4 ;  /* 0x0000000809044825 */ /* 0x041fe200078e0004 */
[----:B------:R-:W-:Y:S02]  /*0210*/  @P4 IADD3 R9, PT, PT, R9, 0x100, RZ ;  /* 0x0000010009094810 */ /* 0x000fe40007ffe0ff */
[----:B------:R-:W-:Y:S02]  /*0220*/  ISETP.GE.U32.AND P4, PT, R10, 0x800, PT ;  /* 0x000008000a00780c */ /* 0x000fe40003f86070 */
[----:B------:R-:W-:Y:S02]  /*0230*/  @P5 LOP3.LUT R8, R8, 0x2, RZ, 0xfc, !PT ;  /* 0x0000000208085812 */ /* 0x000fe400078efcff */
[----:B------:R-:W0:Y:S01]  /*0240*/  @P1 LDC.64 R34, c[0x0][0x3d0] ;  /* 0x0000f400ff221b82 */ /* 0x000e220000000a00 */
[C---:B---3--:R-:W-:Y:S01]  /*0250*/  @P6 IMAD.WIDE.U32 R28, R9.reuse, 0x8, R2 ;  /* 0x00000008091c6825 */ /* 0x048fe200078e0002 */
[----:B------:R-:W-:-:S02]  /*0260*/  @P6 IADD3 R9, PT, PT, R9, 0x100, RZ ;  /* 0x0000010009096810 */ /* 0x000fc40007ffe0ff */
[C---:B------:R-:W-:Y:S01]  /*0270*/  LOP3.LUT P6, RZ, R8.reuse, 0x8, RZ, 0xc0, !PT ;  /* 0x0000000808ff7812 */ /* 0x040fe200078cc0ff */
[----:B-1----:R-:W-:Y:S01]  /*0280*/  UISETP.GE.AND UP0, UPT, UR9, UR4, UPT ;  /* 0x000000040900728c */ /* 0x002fe2000bf06270 */
[----:B------:R-:W-:Y:S02]  /*0290*/  LOP3.LUT R8, R8, 0xffffffdf, RZ, 0xc0, !PT ;  /* 0xffffffdf08087812 */ /* 0x000fe400078ec0ff */
[----:B------:R-:W1:Y:S01]  /*02a0*/  @P2 LDC.64 R36, c[0x0][0x3d0] ;  /* 0x0000f400ff242b82 */ /* 0x000e620000000a00 */
[C---:B----4-:R-:W-:Y:S01]  /*02b0*/  @P5 IMAD.WIDE.U32 R30, R9.reuse, 0x8, R24 ;  /* 0x00000008091e5825 */ /* 0x050fe200078e0018 */
[----:B------:R-:W-:Y:S02]  /*02c0*/  @P5 IADD3 R9, PT, PT, R9, 0x100, RZ ;  /* 0x0000010009095810 */ /* 0x000fe40007ffe0ff */
[----:B------:R-:W-:Y:S02]  /*02d0*/  CS2R R124, SRZ ;  /* 0x00000000007c7805 */ /* 0x000fe4000001ff00 */
[----:B------:R-:W-:Y:S01]  /*02e0*/  @P4 LOP3.LUT R8, R8, 0x20, RZ, 0xfc, !PT ;  /* 0x0000002008084812 */ /* 0x000fe200078efcff */
[----:B--2---:R2:W5:Y:S01]  /*02f0*/  @P5 LDG.E.64 R16, desc[UR10][R30.64] ;  /* 0x0000000a1e105981 */ /* 0x004562000c1e1b00 */
[----:B------:R-:W3:Y:S01]  /*0300*/  @P4 LDC.64 R38, c[0x0][0x3d0] ;  /* 0x0000f400ff264b82 */ /* 0x000ee20000000a00 */
[C---:B------:R-:W-:Y:S01]  /*0310*/  @P0 IMAD.WIDE.U32 R32, R9.reuse, 0x8, R32 ;  /* 0x0000000809200825 */ /* 0x040fe200078e0020 */
        /* <DEDUP_REMOVED lines=8> */
[C---:B-1----:R-:W-:Y:S01]  /*03a0*/  @P2 IMAD.WIDE.U32 R36, R9.reuse, 0x8, R36 ;  /* 0x0000000809242825 */ /* 0x042fe200078e0024 */
[----:B------:R-:W-:-:S04]  /*03b0*/  @P2 IADD3 R9, PT, PT, R9, 0x100, RZ ;  /* 0x0000010009092810 */ /* 0x000fc80007ffe0ff */
[----:B------:R2:W5:Y:S01]  /*03c0*/  @P2 LDG.E.64 R22, desc[UR10][R36.64] ;  /* 0x0000000a24162981 */ /* 0x000562000c1e1b00 */
[----:B---3--:R-:W-:-:S03]  /*03d0*/  @P4 IMAD.WIDE.U32 R24, R9, 0x8, R38 ;  /* 0x0000000809184825 */ /* 0x008fc600078e0026 */
        /* <DEDUP_REMOVED lines=35> */
[----:B--2---:R-:W-:Y:S06]  /*0610*/  BRA.U UP0, `(.L_x_13449) ;  /* 0x0000008900807547 */ /* 0x004fec000b800000 */
        /* <DEDUP_REMOVED lines=26> */
[----:B------:R-:W-:Y:S02]  /*07c0*/  SHF.R.U32.HI R9, RZ, 0x10, R19 ;  /* 0x00000010ff097819 */ /* 0x000fe40000011613 */
        /* <DEDUP_REMOVED lines=38> */
[----:B------:R-:W0:Y:S01]  /*0a30*/  LDCU.U8 UR12, c[0x0][0x410] ;  /* 0x00008200ff0c77ac */ /* 0x000e220008000000 */
[----:B------:R-:W-:-:S02]  /*0a40*/  PRMT R207, R207, 0x5410, R5 ;  /* 0x00005410cfcf7816 */ /* 0x000fc40000000005 */
[----:B------:R-:W-:Y:S01]  /*0a50*/  PRMT R209, R209, 0x5410, R6 ;  /* 0x00005410d1d17816 */ /* 0x000fe20000000006 */
[----:B------:R-:W-:Y:S01]  /*0a60*/  UPLOP3.LUT UP1, UPT, UPT, UPT, UPT, 0x40, 0x4 ;  /* 0x000000000004789c */ /* 0x000fe20003f2e870 */
[----:B------:R-:W-:Y:S01]  /*0a70*/  PRMT R226, R226, 0x5410, R7 ;  /* 0x00005410e2e27816 */ /* 0x000fe20000000007 */
        /* <DEDUP_REMOVED lines=8> */
[----:B------:R-:W-:Y:S01]  /*0b00*/  PRMT R233, R233, 0x5410, R17 ;  /* 0x00005410e9e97816 */ /* 0x000fe20000000011 */
[----:B------:R-:W4:Y:S01]  /*0b10*/  LDCU.64 UR6, c[0x0][0x478] ;  /* 0x00008f00ff0677ac */ /* 0x000f220008000a00 */
[----:B0-----:R-:W-:-:S07]  /*0b20*/  MOV R9, UR9 ;  /* 0x0000000900097c02 */ /* 0x001fce0008000f00 */
.L_x_13541:
[----:B------:R-:W0:Y:S08]  /*0b30*/  LDC.64 R140, c[0x0][0x3f8] ;  /* 0x0000fe00ff8c7b82 */ /* 0x000e300000000a00 */
[----:B-1----:R-:W1:Y:S08]  /*0b40*/  LDC.64 R144, c[0x0][0x3c8] ;  /* 0x0000f200ff907b82 */ /* 0x002e700000000a00 */
        /* <DEDUP_REMOVED lines=13> */
[----:B------:R1:W2:Y:S01]  /*0c20*/  LDG.E R140, desc[UR10][R140.64] ;  /* 0x0000000a8c8c7981 */ /* 0x0002a2000c1e1900 */
[----:B-----5:R-:W-:Y:S01]  /*0c30*/  ISETP.GE.AND P4, PT, R197, 0x1, PT ;  /* 0x00000001c500780c */ /* 0x020fe20003f86270 */
[----:B------:R-:W-:Y:S01]  /*0c40*/  BSSY.RECONVERGENT B1, `(.L_x_13452) ;  /* 0x0000054000017945 */ /* 0x000fe20003800200 */
[C---:B------:R-:W-:Y:S01]  /*0c50*/  ISETP.GE.U32.AND P6, PT, R10.reuse, 0x100, PT ;  /* 0x000001000a00780c */ /* 0x040fe20003fc6070 */
[----:B------:R-:W-:Y:S01]  /*0c60*/  HFMA2 R149, -RZ, RZ, 0, 0 ;  /* 0x00000000ff957431 */ /* 0x000fe200000001ff */
[----:B------:R-:W-:-:S02]  /*0c70*/  ISETP.GE.U32.AND P5, PT, R10, 0x200, PT ;  /* 0x000002000a00780c */ /* 0x000fc40003fa6070 */
[----:B------:R-:W-:Y:S02]  /*0c80*/  CS2R R152, SRZ ;  /* 0x0000000000987805 */ /* 0x000fe4000001ff00 */
[----:B------:R-:W-:Y:S02]  /*0c90*/  LOP3.LUT R8, R8, 0xffffffef, RZ, 0xc0, !PT ;  /* 0xffffffef08087812 */ /* 0x000fe400078ec0ff */
[C---:B------:R-:W-:Y:S02]  /*0ca0*/  ISETP.GE.U32.AND P2, PT, R10.reuse, 0x300, PT ;  /* 0x000003000a00780c */ /* 0x040fe40003f46070 */
[----:B------:R-:W-:Y:S02]  /*0cb0*/  ISETP.GE.U32.AND P1, PT, R10, 0x400, PT ;  /* 0x000004000a00780c */ /* 0x000fe40003f26070 */
[----:B------:R-:W-:Y:S02]  /*0cc0*/  ISETP.NE.AND P0, PT, RZ, UR12, PT ;  /* 0x0000000cff007c0c */ /* 0x000fe4000bf05270 */
[----:B------:R-:W-:-:S02]  /*0cd0*/  @P4 IADD3 R143, PT, PT, R197, -0x1, RZ ;  /* 0xffffffffc58f4810 */ /* 0x000fc40007ffe0ff */
[----:B------:R-:W-:Y:S01]  /*0ce0*/  @P6 LOP3.LUT R8, R8, 0x10, RZ, 0xfc, !PT ;  /* 0x0000001008086812 */ /* 0x000fe200078efcff */
[----:B0-----:R-:W-:-:S03]  /*0cf0*/  IMAD R142, R9, R12, RZ ;  /* 0x0000000c098e7224 */ /* 0x001fc600078e02ff */
[----:B------:R-:W-:Y:S01]  /*0d00*/  LOP3.LUT R8, R8, 0xfffffff7, RZ, 0xc0, !PT ;  /* 0xfffffff708087812 */ /* 0x000fe200078ec0ff */
[-C--:B------:R-:W-:Y:S01]  /*0d10*/  @P4 IMAD R145, R143, R12.reuse, RZ ;  /* 0x0000000c8f914224 */ /* 0x080fe200078e02ff */
[----:B------:R-:W-:Y:S02]  /*0d20*/  IADD3 R143, PT, PT, R193, -0x1, RZ ;  /* 0xffffffffc18f7810 */ /* 0x000fe40007ffe0ff */
[----:B------:R-:W-:Y:S02]  /*0d30*/  @P5 LOP3.LUT R8, R8, 0x8, RZ, 0xfc, !PT ;  /* 0x0000000808085812 */ /* 0x000fe400078efcff */
[----:B------:R-:W-:Y:S01]  /*0d40*/  @P4 SHF.R.S32.HI R146, RZ, 0x1f, R145 ;  /* 0x0000001fff924819 */ /* 0x000fe20000011491 */
[----:B------:R-:W-:Y:S01]  /*0d50*/  IMAD R144, R143, R12, RZ ;  /* 0x0000000c8f907224 */ /* 0x000fe200078e02ff */
[----:B------:R-:W-:Y:S02]  /*0d60*/  SHF.R.S32.HI R143, RZ, 0x1f, R142 ;  /* 0x0000001fff8f7819 */ /* 0x000fe4000001148e */
[----:B------:R-:W-:-:S02]  /*0d70*/  LOP3.LUT R8, R8, 0xfffffffb, RZ, 0xc0, !PT ;  /* 0xfffffffb08087812 */ /* 0x000fc400078ec0ff */
[----:B-1----:R-:W-:Y:S02]  /*0d80*/  SHF.R.S32.HI R141, RZ, 0x1f, R144 ;  /* 0x0000001fff8d7819 */ /* 0x002fe40000011490 */
[----:B------:R-:W-:Y:S02]  /*0d90*/  LEA.HI R142, R143, R142, RZ, 0x2 ;  /* 0x0000008e8f8e7211 */ /* 0x000fe400078f10ff */
[----:B------:R-:W-:Y:S02]  /*0da0*/  @P2 LOP3.LUT R8, R8, 0x4, RZ, 0xfc, !PT ;  /* 0x0000000408082812 */ /* 0x000fe400078efcff */
[----:B------:R-:W-:Y:S02]  /*0db0*/  @P4 LEA.HI R146, R146, R145, RZ, 0x2 ;  /* 0x0000009192924211 */ /* 0x000fe400078f10ff */
[----:B------:R-:W-:Y:S02]  /*0dc0*/  LEA.HI R144, R141, R144, RZ, 0x2 ;  /* 0x000000908d907211 */ /* 0x000fe400078f10ff */
[----:B------:R-:W-:-:S02]  /*0dd0*/  LEA.HI.SX32 R195, R142, R11, 0x1e ;  /* 0x0000000b8ec37211 */ /* 0x000fc400078ff2ff */
[----:B------:R-:W-:Y:S02]  /*0de0*/  LOP3.LUT R8, R8, 0xfffffffd, RZ, 0xc0, !PT ;  /* 0xfffffffd08087812 */ /* 0x000fe400078ec0ff */
[-C--:B------:R-:W-:Y:S02]  /*0df0*/  @P4 LEA.HI.SX32 R149, R146, R11.reuse, 0x1e ;  /* 0x0000000b92954211 */ /* 0x080fe400078ff2ff */
[----:B------:R-:W-:Y:S02]  /*0e00*/  @P1 LOP3.LUT R8, R8, 0x2, RZ, 0xfc, !PT ;  /* 0x0000000208081812 */ /* 0x000fe400078efcff */
[----:B------:R-:W-:Y:S02]  /*0e10*/  LEA.HI.SX32 R150, R144, R11, 0x1e ;  /* 0x0000000b90967211 */ /* 0x000fe400078ff2ff */
[----:B------:R-:W-:Y:S02]  /*0e20*/  MOV R151, R195 ;  /* 0x000000c300977202 */ /* 0x000fe40000000f00 */
[----:B--2---:R-:W-:Y:S01]  /*0e30*/  FSEL R148, R140, RZ, !P0 ;  /* 0x000000ff8c947208 */ /* 0x004fe20004000000 */
[----:B------:R-:W-:Y:S06]  /*0e40*/  @!P6 BRA `(.L_x_13453) ;  /* 0x0000000000cce947 */ /* 0x000fec0003800000 */
        /* <DEDUP_REMOVED lines=11> */
[----:B------:R-:W5:Y:S01]  /*0f00*/  LDG.E R7, desc[UR10][R154.64] ;  /* 0x0000000a9a077981 */ /* 0x000f62000c1e1900 */
[----:B------:R-:W-:Y:S01]  /*0f10*/  SHF.R.U64 R158, R160, 0x10, R161 ;  /* 0x00000010a09e7819 */ /* 0x000fe200000012a1 */
[----:B------:R-:W-:Y:S02]  /*0f20*/  HADD2.F32 R171, -RZ, R160.H0_H0 ;  /* 0x200000a0ffab7230 */ /* 0x000fe40000004100 */
[----:B0-----:R-:W-:Y:S01]  /*0f30*/  @P0 IMAD.WIDE.U32 R152, R151, 0x10, R152 ;  /* 0x0000001097980825 */ /* 0x001fe200078e0098 */
[----:B------:R-:W-:Y:S02]  /*0f40*/  IADD3 R149, PT, PT, R149, 0x100, RZ ;  /* 0x0000010095957810 */ /* 0x000fe40007ffe0ff */
[----:B------:R-:W-:Y:S02]  /*0f50*/  IADD3 R150, PT, PT, R150, 0x100, RZ ;  /* 0x0000010096967810 */ /* 0x000fe40007ffe0ff */
[----:B------:R0:W5:Y:S01]  /*0f60*/  @P0 LDG.E.128 R60, desc[UR10][R152.64] ;  /* 0x0000000a983c0981 */ /* 0x000162000c1e1d00 */
[----:B------:R-:W-:Y:S01]  /*0f70*/  IADD3 R151, PT, PT, R151, 0x100, RZ ;  /* 0x0000010097977810 */ /* 0x000fe20007ffe0ff */
[C---:B---3--:R-:W-:Y:S01]  /*0f80*/  FADD.FTZ R3, -R148.reuse, R144 ;  /* 0x0000009094037221 */ /* 0x048fe20000010100 */
[----:B------:R-:W-:Y:S01]  /*0f90*/  FADD.FTZ R191, -R148, R146 ;  /* 0x0000009294bf7221 */ /* 0x000fe20000010100 */
[----:B------:R-:W-:-:S02]  /*0fa0*/  SHF.R.U32.HI R146, RZ, 0x10, R161 ;  /* 0x00000010ff927819 */ /* 0x000fc400000116a1 */
[----:B------:R-:W-:Y:S01]  /*0fb0*/  FMUL.FTZ R3, R208, R3 ;  /* 0x00000003d0037220 */ /* 0x000fe20000410000 */
[----:B------:R-:W-:Y:S01]  /*0fc0*/  FADD.FTZ R145, -R148, R145 ;  /* 0x0000009194917221 */ /* 0x000fe20000010100 */
[----:B------:R-:W-:Y:S02]  /*0fd0*/  HADD2.F32 R144, -RZ, R158.H0_H0 ;  /* 0x2000009eff907230 */ /* 0x000fe40000004100 */
[----:B----4-:R-:W-:Y:S01]  /*0fe0*/  FMUL.FTZ R158, R140, R171 ;  /* 0x000000ab8c9e7220 */ /* 0x010fe20000410000 */
[----:B------:R-:W-:Y:S01]  /*0ff0*/  FADD.FTZ R92, R92, R140 ;  /* 0x0000008c5c5c7221 */ /* 0x000fe20000010000 */
[----:B------:R-:W-:Y:S01]  /*1000*/  FFMA.FTZ R124, R140, R3, R124 ;  /* 0x000000038c7c7223 */ /* 0x000fe2000001007c */
[----:B------:R-:W-:Y:S02]  /*1010*/  HADD2.F32 R140, -RZ, R146.H0_H0 ;  /* 0x20000092ff8c7230 */ /* 0x000fe40000004100 */
[C---:B------:R-:W-:Y:S01]  /*1020*/  FMUL.FTZ R174, R208.reuse, R145 ;  /* 0x00000091d0ae7220 */ /* 0x040fe20000410000 */
[----:B------:R-:W-:Y:S01]  /*1030*/  FMUL.FTZ R171, R208, R191 ;  /* 0x000000bfd0ab7220 */ /* 0x000fe20000410000 */
[----:B------:R-:W-:Y:S01]  /*1040*/  FADD.FTZ R211, -R148, R147 ;  /* 0x0000009394d37221 */ /* 0x000fe20000010100 */
[----:B------:R-:W-:-:S02]  /*1050*/  HADD2.F32 R147, -RZ, R161.H0_H0 ;  /* 0x200000a1ff937230 */ /* 0x000fc40000004100 */
[----:B------:R-:W-:Y:S01]  /*1060*/  FMUL.FTZ R191, R143, R140 ;  /* 0x0000008c8fbf7220 */ /* 0x000fe20000410000 */
[----:B------:R-:W-:Y:S01]  /*1070*/  FMUL.FTZ R173, R141, R144 ;  /* 0x000000908dad7220 */ /* 0x000fe20000410000 */
[----:B------:R-:W-:Y:S01]  /*1080*/  FADD.FTZ R93, R93, R141 ;  /* 0x0000008d5d5d7221 */ /* 0x000fe20000010000 */
[----:B------:R-:W-:Y:S01]  /*1090*/  FFMA.FTZ R125, R141, R174, R125 ;  /* 0x000000ae8d7d7223 */ /* 0x000fe2000001007d */
[----:B------:R-:W-:Y:S01]  /*10a0*/  FADD.FTZ R140, RZ, R158 ;  /* 0x0000009eff8c7221 */ /* 0x000fe20000010000 */
[----:B------:R-:W-:Y:S01]  /*10b0*/  FFMA.FTZ R141, R3, R158, RZ ;  /* 0x0000009e038d7223 */ /* 0x000fe200000100ff */
[----:B------:R-:W-:Y:S02]  /*10c0*/  FMUL.FTZ R190, R142, R147 ;  /* 0x000000938ebe7220 */ /* 0x000fe40000410000 */
        /* <DEDUP_REMOVED lines=9> */
[----:B0-----:R-:W-:Y:S01]  /*1160*/  FADD.FTZ R153, R142, R191 ;  /* 0x000000bf8e997221 */ /* 0x001fe20000010000 */
[----:B------:R-:W-:-:S07]  /*1170*/  FFMA.FTZ R152, R206, R191, R141 ;  /* 0x000000bfce987223 */ /* 0x000fce000001008d */
.L_x_13453:
[----:B----4-:R-:W-:Y:S05]  /*1180*/  BSYNC.RECONVERGENT B1 ;  /* 0x0000000000017941 */ /* 0x010fea0003800200 */
.L_x_13452:
        /* <DEDUP_REMOVED lines=12> */
[--C-:B------:R-:W-:Y:S02]  /*1250*/  HADD2.F32 R169, -RZ, R199.reuse.H0_H0 ;  /* 0x200000c7ffa97230 */ /* 0x100fe40000004100 */
[----:B------:R-:W-:Y:S02]  /*1260*/  HADD2.F32 R170, -RZ, R199.H1_H1 ;  /* 0x300000c7ffaa7230 */ /* 0x000fe40000004100 */
[----:B--2---:R-:W-:-:S05]  /*1270*/  IMAD.WIDE.U32 R188, R149, 0x4, R188 ;  /* 0x0000000495bc7825 */ /* 0x004fca00078e00bc */
[----:B------:R1:W5:Y:S01]  /*1280*/  LDG.E R6, desc[UR10][R188.64] ;  /* 0x0000000abc067981 */ /* 0x000362000c1e1900 */
[----:B0-----:R-:W-:-:S05]  /*1290*/  @P0 IMAD.WIDE.U32 R154, R151, 0x10, R154 ;  /* 0x00000010979a0825 */ /* 0x001fca00078e009a */
[----:B------:R0:W5:Y:S01]  /*12a0*/  @P0 LDG.E.128 R56, desc[UR10][R154.64] ;  /* 0x0000000a9a380981 */ /* 0x000162000c1e1d00 */
[----:B------:R-:W-:Y:S02]  /*12b0*/  IADD3 R149, PT, PT, R149, 0x100, RZ ;  /* 0x0000010095957810 */ /* 0x000fe40007ffe0ff */
[----:B------:R-:W-:Y:S02]  /*12c0*/  IADD3 R150, PT, PT, R150, 0x100, RZ ;  /* 0x0000010096967810 */ /* 0x000fe40007ffe0ff */
[----:B------:R-:W-:Y:S01]  /*12d0*/  IADD3 R151, PT, PT, R151, 0x100, RZ ;  /* 0x0000010097977810 */ /* 0x000fe20007ffe0ff */
[C---:B---3--:R-:W-:Y:S01]  /*12e0*/  FADD.FTZ R29, -R148.reuse, R144 ;  /* 0x00000090941d7221 */ /* 0x048fe20000010100 */
[----:B------:R-:W-:-:S03]  /*12f0*/  FADD.FTZ R211, -R148, R145 ;  /* 0x0000009194d37221 */ /* 0x000fc60000010100 */
[C---:B------:R-:W-:Y:S01]  /*1300*/  FMUL.FTZ R29, R208.reuse, R29 ;  /* 0x0000001dd01d7220 */ /* 0x040fe20000410000 */
[----:B------:R-:W-:Y:S01]  /*1310*/  FMUL.FTZ R172, R208, R211 ;  /* 0x000000d3d0ac7220 */ /* 0x000fe20000410000 */
[----:B----4-:R-:W-:Y:S01]  /*1320*/  FMUL.FTZ R26, R140, R169 ;  /* 0x000000a98c1a7220 */ /* 0x010fe20000410000 */
[----:B------:R-:W-:Y:S01]  /*1330*/  FADD.FTZ R88, R88, R140 ;  /* 0x0000008c58587221 */ /* 0x000fe20000010000 */
[----:B------:R-:W-:Y:S01]  /*1340*/  FFMA.FTZ R120, R140, R29, R120 ;  /* 0x0000001d8c787223 */ /* 0x000fe20000010078 */
[--C-:B------:R-:W-:Y:S02]  /*1350*/  HADD2.F32 R140, -RZ, R201.reuse.H1_H1 ;  /* 0x300000c9ff8c7230 */ /* 0x100fe40000004100 */
[----:B------:R-:W-:Y:S01]  /*1360*/  FADD.FTZ R213, -R148, R146 ;  /* 0x0000009294d57221 */ /* 0x000fe20000010100 */
[----:B------:R-:W-:Y:S02]  /*1370*/  HADD2.F32 R145, -RZ, R201.H0_H0 ;  /* 0x200000c9ff917230 */ /* 0x000fe40000004100 */
[----:B------:R-:W-:Y:S01]  /*1380*/  FMUL.FTZ R170, R141, R170 ;  /* 0x000000aa8daa7220 */ /* 0x000fe20000410000 */
[----:B------:R-:W-:Y:S01]  /*1390*/  FADD.FTZ R89, R89, R141 ;  /* 0x0000008d59597221 */ /* 0x000fe20000010000 */
[----:B------:R-:W-:Y:S01]  /*13a0*/  FFMA.FTZ R121, R141, R172, R121 ;  /* 0x000000ac8d797223 */ /* 0x000fe20000010079 */
[----:B------:R-:W-:Y:S01]  /*13b0*/  FADD.FTZ R153, R153, R26 ;  /* 0x0000001a99997221 */ /* 0x000fe20000010000 */
[----:B------:R-:W-:Y:S01]  /*13c0*/  FFMA.FTZ R141, R29, R26, R152 ;  /* 0x0000001a1d8d7223 */ /* 0x000fe20000010098 */
[----:B------:R-:W-:Y:S01]  /*13d0*/  FMUL.FTZ R169, R208, R213 ;  /* 0x000000d5d0a97220 */ /* 0x000fe20000410000 */
[----:B-1----:R-:W-:Y:S01]  /*13e0*/  FMUL.FTZ R189, R143, R140 ;  /* 0x0000008c8fbd7220 */ /* 0x002fe20000410000 */
[----:B------:R-:W-:Y:S01]  /*13f0*/  FADD.FTZ R147, -R148, R147 ;  /* 0x0000009394937221 */ /* 0x000fe20000010100 */
        /* <DEDUP_REMOVED lines=12> */
.L_x_13455:
[----:B------:R-:W-:Y:S05]  /*14c0*/  BSYNC.RECONVERGENT B1 ;  /* 0x0000000000017941 */ /* 0x000fea0003800200 */
.L_x_13454:
        /* <DEDUP_REMOVED lines=22> */
[----:B------:R-:W-:Y:S01]  /*1630*/  FMUL.FTZ R27, R208, R27 ;  /* 0x0000001bd01b7220 */ /* 0x000fe20000410000 */
[----:B------:R-:W-:Y:S02]  /*1640*/  HADD2.F32 R144, -RZ, R203.H1_H1 ;  /* 0x300000cbff907230 */ /* 0x000fe40000004100 */
[----:B----4-:R-:W-:Y:S01]  /*1650*/  FMUL.FTZ R24, R140, R165 ;  /* 0x000000a58c187220 */ /* 0x010fe20000410000 */
[----:B------:R-:W-:Y:S01]  /*1660*/  FADD.FTZ R84, R84, R140 ;  /* 0x0000008c54547221 */ /* 0x000fe20000010000 */
[----:B------:R-:W-:Y:S01]  /*1670*/  FFMA.FTZ R116, R140, R27, R116 ;  /* 0x0000001b8c747223 */ /* 0x000fe20000010074 */
[--C-:B------:R-:W-:Y:S02]  /*1680*/  HADD2.F32 R140, -RZ, R205.reuse.H1_H1 ;  /* 0x300000cdff8c7230 */ /* 0x100fe40000004100 */
[----:B------:R-:W-:Y:S01]  /*1690*/  FMUL.FTZ R168, R208, R167 ;  /* 0x000000a7d0a87220 */ /* 0x000fe20000410000 */
[----:B------:R-:W-:Y:S02]  /*16a0*/  HADD2.F32 R145, -RZ, R205.H0_H0 ;  /* 0x200000cdff917230 */ /* 0x000fe40000004100 */
[----:B------:R-:W-:Y:S01]  /*16b0*/  FADD.FTZ R211, -R148, R146 ;  /* 0x0000009294d37221 */ /* 0x000fe20000010100 */
[----:B------:R-:W-:Y:S01]  /*16c0*/  FMUL.FTZ R167, R141, R144 ;  /* 0x000000908da77220 */ /* 0x000fe20000410000 */
[----:B-1----:R-:W-:Y:S01]  /*16d0*/  FMUL.FTZ R187, R143, R140 ;  /* 0x0000008c8fbb7220 */ /* 0x002fe20000410000 */
[----:B------:R-:W-:Y:S01]  /*16e0*/  FADD.FTZ R85, R85, R141 ;  /* 0x0000008d55557221 */ /* 0x000fe20000010000 */
[----:B------:R-:W-:Y:S01]  /*16f0*/  FFMA.FTZ R117, R141, R168, R117 ;  /* 0x000000a88d757223 */ /* 0x000fe20000010075 */
[----:B------:R-:W-:Y:S01]  /*1700*/  FADD.FTZ R140, R153, R24 ;  /* 0x00000018998c7221 */ /* 0x000fe20000010000 */
        /* <DEDUP_REMOVED lines=15> */
.L_x_13457:
[----:B------:R-:W-:Y:S05]  /*1800*/  BSYNC.RECONVERGENT B1 ;  /* 0x0000000000017941 */ /* 0x000fea0003800200 */
.L_x_13456:
        /* <DEDUP_REMOVED lines=51> */
.L_x_13459:
[----:B------:R-:W-:Y:S05]  /*1b40*/  BSYNC.RECONVERGENT B1 ;  /* 0x0000000000017941 */ /* 0x000fea0003800200 */
.L_x_13458:
[----:B------:R-:W-:Y:S01]  /*1b50*/  ISETP.GE.U32.AND P0, PT, R10, 0x500, PT ;  /* 0x000005000a00780c */ /* 0x000fe20003f06070 */
[----:B------:R-:W-:-:S12]  /*1b60*/  BSSY.RECONVERGENT B1, `(.L_x_13460) ;  /* 0x0000033000017945 */ /* 0x000fd80003800200 */
        /* <DEDUP_REMOVED lines=13> */
[----:B------:R-:W-:Y:S02]  /*1c40*/  HADD2.F32 R157, -RZ, R226.H0_H0 ;  /* 0x200000e2ff9d7230 */ /* 0x000fe40000004100 */
        /* <DEDUP_REMOVED lines=8> */
[----:B0-----:R-:W-:Y:S01]  /*1cd0*/  FADD.FTZ R183, -R148, R146 ;  /* 0x0000009294b77221 */ /* 0x001fe20000010100 */
[----:B------:R-:W-:Y:S02]  /*1ce0*/  HADD2.F32 R144, -RZ, R226.H1_H1 ;  /* 0x300000e2ff907230 */ /* 0x000fe40000004100 */
[----:B----4-:R-:W-:Y:S01]  /*1cf0*/  FMUL.FTZ R20, R140, R157 ;  /* 0x0000009d8c147220 */ /* 0x010fe20000410000 */
[----:B------:R-:W-:Y:S01]  /*1d00*/  FADD.FTZ R76, R76, R140 ;  /* 0x0000008c4c4c7221 */ /* 0x000fe20000010000 */
[----:B------:R-:W-:Y:S01]  /*1d10*/  FFMA.FTZ R108, R140, R23, R108 ;  /* 0x000000178c6c7223 */ /* 0x000fe2000001006c */
[--C-:B------:R-:W-:Y:S02]  /*1d20*/  HADD2.F32 R140, -RZ, R227.reuse.H1_H1 ;  /* 0x300000e3ff8c7230 */ /* 0x100fe40000004100 */
[----:B------:R-:W-:Y:S01]  /*1d30*/  FMUL.FTZ R162, R208, R159 ;  /* 0x0000009fd0a27220 */ /* 0x000fe20000410000 */
[----:B------:R-:W-:-:S02]  /*1d40*/  HADD2.F32 R145, -RZ, R227.H0_H0 ;  /* 0x200000e3ff917230 */ /* 0x000fc40000004100 */
[----:B------:R-:W-:Y:S01]  /*1d50*/  FMUL.FTZ R157, R208, R183 ;  /* 0x000000b7d09d7220 */ /* 0x000fe20000410000 */
[----:B------:R-:W-:Y:S01]  /*1d60*/  FMUL.FTZ R159, R141, R144 ;  /* 0x000000908d9f7220 */ /* 0x000fe20000410000 */
[----:B------:R-:W-:Y:S01]  /*1d70*/  FMUL.FTZ R183, R143, R140 ;  /* 0x0000008c8fb77220 */ /* 0x000fe20000410000 */
[----:B------:R-:W-:Y:S01]  /*1d80*/  FADD.FTZ R77, R77, R141 ;  /* 0x0000008d4d4d7221 */ /* 0x000fe20000010000 */
[----:B------:R-:W-:Y:S01]  /*1d90*/  FFMA.FTZ R109, R141, R162, R109 ;  /* 0x000000a28d6d7223 */ /* 0x000fe2000001006d */
        /* <DEDUP_REMOVED lines=14> */
[----:B------:R-:W-:-:S07]  /*1e80*/  FFMA.FTZ R152, R198, R183, R141 ;  /* 0x000000b7c6987223 */ /* 0x000fce000001008d */
.L_x_13461:
[----:B------:R-:W-:Y:S05]  /*1e90*/  BSYNC.RECONVERGENT B1 ;  /* 0x0000000000017941 */ /* 0x000fea0003800200 */
.L_x_13460:
        /* <DEDUP_REMOVED lines=14> */
[----:B------:R1:W5:Y:S01]  /*1f80*/  LDG.E R0, desc[UR10][R154.64] ;  /* 0x0000000a9a007981 */ /* 0x000362000c1e1900 */
[----:B0-----:R-:W-:-:S05]  /*1f90*/  @P2 IMAD.WIDE.U32 R210, R151, 0x10, R210 ;  /* 0x0000001097d22825 */ /* 0x001fca00078e00d2 */
[----:B------:R1:W5:Y:S01]  /*1fa0*/  @P2 LDG.E.128 R40, desc[UR10][R210.64] ;  /* 0x0000000ad2282981 */ /* 0x000362000c1e1d00 */
[----:B------:R-:W-:Y:S01]  /*1fb0*/  HADD2.F32 R33, -RZ, R228.H0_H0 ;  /* 0x200000e4ff217230 */ /* 0x000fe20000004100 */
[----:B------:R-:W-:Y:S02]  /*1fc0*/  IADD3 R149, PT, PT, R149, 0x100, RZ ;  /* 0x0000010095957810 */ /* 0x000fe40007ffe0ff */
[----:B------:R-:W-:Y:S02]  /*1fd0*/  IADD3 R150, PT, PT, R150, 0x100, RZ ;  /* 0x0000010096967810 */ /* 0x000fe40007ffe0ff */
[----:B------:R-:W-:Y:S01]  /*1fe0*/  IADD3 R151, PT, PT, R151, 0x100, RZ ;  /* 0x0000010097977810 */ /* 0x000fe20007ffe0ff */
[C---:B---3--:R-:W-:Y:S01]  /*1ff0*/  FADD.FTZ R21, -R148.reuse, R144 ;  /* 0x0000009094157221 */ /* 0x048fe20000010100 */
[----:B------:R-:W-:-:S03]  /*2000*/  FADD.FTZ R35, -R148, R145 ;  /* 0x0000009194237221 */ /* 0x000fc60000010100 */
[----:B------:R-:W-:Y:S01]  /*2010*/  FMUL.FTZ R21, R208, R21 ;  /* 0x00000015d0157220 */ /* 0x000fe20000410000 */
[----:B------:R-:W-:Y:S01]  /*2020*/  FADD.FTZ R177, -R148, R146 ;  /* 0x0000009294b17221 */ /* 0x000fe20000010100 */
        /* <DEDUP_REMOVED lines=27> */
.L_x_13463:
[----:B------:R-:W-:Y:S05]  /*21e0*/  BSYNC.RECONVERGENT B1 ;  /* 0x0000000000017941 */ /* 0x000fea0003800200 */
.L_x_13462:
        /* <DEDUP_REMOVED lines=15> */
[----:B0-----:R-:W-:-:S04]  /*22e0*/  @P5 IMAD.WIDE.U32 R178, R151, 0x10, R178 ;  /* 0x0000001097b25825 */ /* 0x001fc800078e00b2 */
[--C-:B------:R-:W-:Y:S01]  /*22f0*/  HADD2.F32 R31, -RZ, R230.reuse.H0_H0 ;  /* 0x200000e6ff1f7230 */ /* 0x100fe20000004100 */
[----:B------:R0:W5:Y:S01]  /*2300*/  @P5 LDG.E.128 R36, desc[UR10][R178.64] ;  /* 0x0000000ab2245981 */ /* 0x000162000c1e1d00 */
[----:B------:R-:W-:Y:S01]  /*2310*/  HADD2.F32 R32, -RZ, R230.H1_H1 ;  /* 0x300000e6ff207230 */ /* 0x000fe20000004100 */
[----:B------:R-:W-:Y:S02]  /*2320*/  IADD3 R149, PT, PT, R149, 0x100, RZ ;  /* 0x0000010095957810 */ /* 0x000fe40007ffe0ff */
[----:B------:R-:W-:Y:S02]  /*2330*/  IADD3 R150, PT, PT, R150, 0x100, RZ ;  /* 0x0000010096967810 */ /* 0x000fe40007ffe0ff */
[----:B------:R-:W-:Y:S01]  /*2340*/  IADD3 R151, PT, PT, R151, 0x100, RZ ;  /* 0x0000010097977810 */ /* 0x000fe20007ffe0ff */
[C---:B---3--:R-:W-:Y:S01]  /*2350*/  FADD.FTZ R19, -R148.reuse, R144 ;  /* 0x0000009094137221 */ /* 0x048fe20000010100 */
[----:B0-----:R-:W-:-:S03]  /*2360*/  FADD.FTZ R179, -R148, R145 ;  /* 0x0000009194b37221 */ /* 0x001fc60000010100 */
        /* <DEDUP_REMOVED lines=28> */
.L_x_13465:
[----:B------:R-:W-:Y:S05]  /*2530*/  BSYNC.RECONVERGENT B1 ;  /* 0x0000000000017941 */ /* 0x000fea0003800200 */
.L_x_13464:
[----:B------:R-:W-:Y:S02]  /*2540*/  ISETP.GE.U32.AND P5, PT, R10, 0x800, PT ;  /* 0x000008000a00780c */ /* 0x000fe40003fa6070 */
[----:B------:R-:W-:-:S11]  /*2550*/  LOP3.LUT R8, R8, 0xffffffdf, RZ, 0xc0, !PT ;  /* 0xffffffdf08087812 */ /* 0x000fd600078ec0ff */
[----:B------:R-:W-:Y:S01]  /*2560*/  @P5 LOP3.LUT R8, R8, 0x20, RZ, 0xfc, !PT ;  /* 0x0000002008085812 */ /* 0x000fe200078efcff */
[----:B------:R-:W-:Y:S06]  /*2570*/  @!P5 BRA `(.L_x_13466) ;  /* 0x0000000c0048d947 */ /* 0x000fec0003800000 */
[----:B------:R-:W-:Y:S01]  /*2580*/  ISETP.NE.U32.AND P5, PT, RZ, UR14, PT ;  /* 0x0000000eff007c0c */ /* 0x000fe2000bfa5070 */
[----:B------:R-:W0:Y:S03]  /*2590*/  LDC.64 R140, c[0x0][0x3a8] ;  /* 0x0000ea00ff8c7b82 */ /* 0x000e260000000a00 */
[----:B------:R-:W-:-:S13]  /*25a0*/  ISETP.NE.AND.EX P5, PT, RZ, UR15, PT, P5 ;  /* 0x0000000fff007c0c */ /* 0x000fda000bfa5350 */
[----:B------:R-:W1:Y:S02]  /*25b0*/  @P5 LDC.64 R14, c[0x0][0x438] ;  /* 0x00010e00ff0e5b82 */ /* 0x000e640000000a00 */
[----:B-1----:R-:W-:-:S06]  /*25c0*/  @P5 IMAD.WIDE.U32 R154, R151, 0x10, R14 ;  /* 0x00000010979a5825 */ /* 0x002fcc00078e000e */
[----:B------:R-:W1:Y:S01]  /*25d0*/  LDC.64 R14, c[0x0][0x428] ;  /* 0x00010a00ff0e7b82 */ /* 0x000e620000000a00 */
[----:B0-----:R-:W-:Y:S01]  /*25e0*/  IMAD.WIDE.U32 R144, R151, 0x10, R140 ;  /* 0x0000001097907825 */ /* 0x001fe200078e008c */
[----:B------:R2:W5:Y:S05]  /*25f0*/  @P5 LDG.E.128 R128, desc[UR10][R154.64] ;  /* 0x0000000a9a805981 */ /* 0x00056a000c1e1d00 */
[----:B------:R-:W3:Y:S01]  /*2600*/  LDG.E.128 R144, desc[UR10][R144.64] ;  /* 0x0000000a90907981 */ /* 0x000ee2000c1e1d00 */
[----:B-1----:R-:W-:Y:S02]  /*2610*/  IMAD.WIDE.U32 R140, R150, 0x10, R14 ;  /* 0x00000010968c7825 */ /* 0x002fe400078e000e */
[----:B------:R-:W0:Y:S04]  /*2620*/  LDC.64 R14, c[0x0][0x3b0] ;  /* 0x0000ec00ff0e7b82 */ /* 0x000e280000000a00 */
[----:B------:R-:W4:Y:S01]  /*2630*/  LDG.E.128 R140, desc[UR10][R140.64] ;  /* 0x0000000a8c8c7981 */ /* 0x000f22000c1e1d00 */
[----:B0-----:R-:W-:-:S05]  /*2640*/  IMAD.WIDE.U32 R150, R149, 0x4, R14 ;  /* 0x0000000495967825 */ /* 0x001fca00078e000e */
[----:B------:R2:W5:Y:S01]  /*2650*/  LDG.E R14, desc[UR10][R150.64] ;  /* 0x0000000a960e7981 */ /* 0x000562000c1e1900 */
[--C-:B------:R-:W-:Y:S02]  /*2660*/  HADD2.F32 R15, -RZ, R232.reuse.H0_H0 ;  /* 0x200000e8ff0f7230 */ /* 0x100fe40000004100 */
[----:B------:R-:W-:Y:S02]  /*2670*/  HADD2.F32 R28, -RZ, R232.H1_H1 ;  /* 0x300000e8ff1c7230 */ /* 0x000fe40000004100 */
[C---:B---3--:R-:W-:Y:S01]  /*2680*/  FADD.FTZ R149, -R148.reuse, R145 ;  /* 0x0000009194957221 */ /* 0x048fe20000010100 */
[C---:B------:R-:W-:Y:S01]  /*2690*/  FADD.FTZ R17, -R148.reuse, R144 ;  /* 0x0000009094117221 */ /* 0x040fe20000010100 */
[----:B------:R-:W-:Y:S01]  /*26a0*/  FADD.FTZ R175, -R148, R146 ;  /* 0x0000009294af7221 */ /* 0x000fe20000010100 */
[--C-:B------:R-:W-:Y:S02]  /*26b0*/  HADD2.F32 R145, -RZ, R233.reuse.H0_H0 ;  /* 0x200000e9ff917230 */ /* 0x100fe40000004100 */
[C---:B------:R-:W-:Y:S01]  /*26c0*/  FMUL.FTZ R30, R208.reuse, R149 ;  /* 0x00000095d01e7220 */ /* 0x040fe20000410000 */
[----:B------:R-:W-:Y:S01]  /*26d0*/  FMUL.FTZ R17, R208, R17 ;  /* 0x00000011d0117220 */ /* 0x000fe20000410000 */
[----:B------:R-:W-:-:S02]  /*26e0*/  HADD2.F32 R144, -RZ, R233.H1_H1 ;  /* 0x300000e9ff907230 */ /* 0x000fc40000004100 */
[----:B------:R-:W-:Y:S01]  /*26f0*/  FMUL.FTZ R175, R208, R175 ;  /* 0x000000afd0af7220 */ /* 0x000fe20000410000 */
[----:B------:R-:W-:-:S04]  /*2700*/  FADD.FTZ R147, -R148, R147 ;  /* 0x0000009394937221 */ /* 0x000fc80000010100 */
[----:B------:R-:W-:Y:S01]  /*2710*/  FMUL.FTZ R204, R208, R147 ;  /* 0x00000093d0cc7220 */ /* 0x000fe20000410000 */
[----:B----4-:R-:W-:Y:S01]  /*2720*/  FMUL.FTZ R15, R140, R15 ;  /* 0x0000000f8c0f7220 */ /* 0x010fe20000410000 */
        /* <DEDUP_REMOVED lines=19> */
[----:B--2---:R-:W-:Y:S06]  /*2860*/  BRA `(.L_x_13466) ;  /* 0x00000008008c7947 */ /* 0x004fec0003800000 */
.L_x_13451:
        /* <DEDUP_REMOVED lines=16> */
[----:B------:R-:W-:Y:S02]  /*2970*/  P2R R152, PR, RZ, 0x10 ;  /* 0x00000010ff987803 */ /* 0x000fe40000000000 */
[C---:B------:R-:W-:Y:S02]  /*2980*/  ISETP.GE.U32.AND P4, PT, R10.reuse, 0x100, PT ;  /* 0x000001000a00780c */ /* 0x040fe40003f86070 */
[----:B------:R-:W-:Y:S02]  /*2990*/  P2R R153, PR, RZ, 0x8 ;  /* 0x00000008ff997803 */ /* 0x000fe40000000000 */
[C---:B------:R-:W-:Y:S02]  /*29a0*/  ISETP.GE.U32.AND P3, PT, R10.reuse, 0x200, PT ;  /* 0x000002000a00780c */ /* 0x040fe40003f66070 */
[C---:B------:R-:W-:Y:S02]  /*29b0*/  ISETP.GE.U32.AND P6, PT, R10.reuse, 0x300, PT ;  /* 0x000003000a00780c */ /* 0x040fe40003fc6070 */
[----:B------:R-:W-:-:S02]  /*29c0*/  ISETP.GE.U32.AND P5, PT, R10, 0x400, PT ;  /* 0x000004000a00780c */ /* 0x000fc40003fa6070 */
[C---:B------:R-:W-:Y:S02]  /*29d0*/  ISETP.GE.U32.AND P0, PT, R10.reuse, 0x500, PT ;  /* 0x000005000a00780c */ /* 0x040fe40003f06070 */
[C---:B------:R-:W-:Y:S01]  /*29e0*/  ISETP.GE.U32.AND P1, PT, R10.reuse, 0x600, PT ;  /* 0x000006000a00780c */ /* 0x040fe20003f26070 */
[----:B------:R-:W0:Y:S01]  /*29f0*/  @P4 LDC.64 R154, c[0x0][0x3b0] ;  /* 0x0000ec00ff9a4b82 */ /* 0x000e220000000a00 */
[----:B------:R-:W-:Y:S02]  /*2a00*/  ISETP.GE.U32.AND P2, PT, R10, 0x700, PT ;  /* 0x000007000a00780c */ /* 0x000fe40003f46070 */
[----:B------:R-:W-:-:S04]  /*2a10*/  LOP3.LUT R8, R8, 0xffffffef, RZ, 0xc0, !PT ;  /* 0xffffffef08087812 */ /* 0x000fc800078ec0ff */
[----:B------:R-:W-:Y:S01]  /*2a20*/  @P4 LOP3.LUT R8, R8, 0x10, RZ, 0xfc, !PT ;  /* 0x0000001008084812 */ /* 0x000fe200078efcff */
[----:B------:R-:W1:Y:S03]  /*2a30*/  @P3 LDC.64 R150, c[0x0][0x3b0] ;  /* 0x0000ec00ff963b82 */ /* 0x000e660000000a00 */
[----:B------:R-:W-:-:S04]  /*2a40*/  LOP3.LUT R8, R8, 0xfffffff7, RZ, 0xc0, !PT ;  /* 0xfffffff708087812 */ /* 0x000fc800078ec0ff */
[----:B------:R-:W-:Y:S01]  /*2a50*/  @P3 LOP3.LUT R8, R8, 0x8, RZ, 0xfc, !PT ;  /* 0x0000000808083812 */ /* 0x000fe200078efcff */
[----:B------:R-:W2:Y:S03]  /*2a60*/  @P6 LDC.64 R148, c[0x0][0x3b0] ;  /* 0x0000ec00ff946b82 */ /* 0x000ea60000000a00 */
[----:B------:R-:W-:-:S04]  /*2a70*/  LOP3.LUT R8, R8, 0xfffffffb, RZ, 0xc0, !PT ;  /* 0xfffffffb08087812 */ /* 0x000fc800078ec0ff */
[----:B------:R-:W-:Y:S01]  /*2a80*/  @P6 LOP3.LUT R8, R8, 0x4, RZ, 0xfc, !PT ;  /* 0x0000000408086812 */ /* 0x000fe200078efcff */
[----:B------:R-:W3:Y:S01]  /*2a90*/  @P5 LDC.64 R146, c[0x0][0x3b0] ;  /* 0x0000ec00ff925b82 */ /* 0x000ee20000000a00 */
[C---:B0-----:R-:W-:Y:S01]  /*2aa0*/  @P4 IMAD.WIDE.U32 R154, R235.reuse, 0x4, R154 ;  /* 0x00000004eb9a4825 */ /* 0x041fe200078e009a */
[----:B------:R-:W-:Y:S02]  /*2ab0*/  @P4 IADD3 R235, PT, PT, R235, 0x100, RZ ;  /* 0x00000100ebeb4810 */ /* 0x000fe40007ffe0ff */
[----:B------:R-:W-:Y:S02]  /*2ac0*/  LOP3.LUT R8, R8, 0xfffffffd, RZ, 0xc0, !PT ;  /* 0xfffffffd08087812 */ /* 0x000fe400078ec0ff */
[----:B------:R0:W5:Y:S02]  /*2ad0*/  @P4 LDG.E R7, desc[UR10][R154.64] ;  /* 0x0000000a9a074981 */ /* 0x000164000c1e1900 */
[----:B------:R-:W4:Y:S01]  /*2ae0*/  @P0 LDC.64 R144, c[0x0][0x3b0] ;  /* 0x0000ec00ff900b82 */ /* 0x000f220000000a00 */
[C---:B-1----:R-:W-:Y:S01]  /*2af0*/  @P3 IMAD.WIDE.U32 R150, R235.reuse, 0x4, R150 ;  /* 0x00000004eb963825 */ /* 0x042fe200078e0096 */
[----:B------:R-:W-:-:S02]  /*2b00*/  @P3 IADD3 R235, PT, PT, R235, 0x100, RZ ;  /* 0x00000100ebeb3810 */ /* 0x000fc40007ffe0ff */
[----:B------:R-:W-:Y:S02]  /*2b10*/  @P5 LOP3.LUT R8, R8, 0x2, RZ, 0xfc, !PT ;  /* 0x0000000208085812 */ /* 0x000fe400078efcff */
[----:B------:R0:W5:Y:S02]  /*2b20*/  @P3 LDG.E R6, desc[UR10][R150.64] ;  /* 0x0000000a96063981 */ /* 0x000164000c1e1900 */
[----:B------:R-:W1:Y:S01]  /*2b30*/  @P1 LDC.64 R142, c[0x0][0x3b0] ;  /* 0x0000ec00ff8e1b82 */ /* 0x000e620000000a00 */
[C---:B--2---:R-:W-:Y:S01]  /*2b40*/  @P6 IMAD.WIDE.U32 R148, R235.reuse, 0x4, R148 ;  /* 0x00000004eb946825 */ /* 0x044fe200078e0094 */
[----:B------:R-:W-:-:S04]  /*2b50*/  @P6 IADD3 R235, PT, PT, R235, 0x100, RZ ;  /* 0x00000100ebeb6810 */ /* 0x000fc80007ffe0ff */
[----:B------:R0:W5:Y:S02]  /*2b60*/  @P6 LDG.E R5, desc[UR10][R148.64] ;  /* 0x0000000a94056981 */ /* 0x000164000c1e1900 */
[----:B------:R-:W2:Y:S01]  /*2b70*/  @P2 LDC.64 R140, c[0x0][0x3b0] ;  /* 0x0000ec00ff8c2b82 */ /* 0x000ea20000000a00 */
[C---:B---3--:R-:W-:Y:S01]  /*2b80*/  @P5 IMAD.WIDE.U32 R146, R235.reuse, 0x4, R146 ;  /* 0x00000004eb925825 */ /* 0x048fe200078e0092 */
[----:B------:R-:W-:-:S04]  /*2b90*/  @P5 IADD3 R235, PT, PT, R235, 0x100, RZ ;  /* 0x00000100ebeb5810 */ /* 0x000fc80007ffe0ff */
[----:B------:R0:W5:Y:S01]  /*2ba0*/  @P5 LDG.E R4, desc[UR10][R146.64] ;  /* 0x0000000a92045981 */ /* 0x000162000c1e1900 */
[C---:B----4-:R-:W-:Y:S01]  /*2bb0*/  @P0 IMAD.WIDE.U32 R144, R235.reuse, 0x4, R144 ;  /* 0x00000004eb900825 */ /* 0x050fe200078e0090 */
[----:B------:R-:W-:-:S04]  /*2bc0*/  @P0 IADD3 R235, PT, PT, R235, 0x100, RZ ;  /* 0x00000100ebeb0810 */ /* 0x000fc80007ffe0ff */
[----:B------:R0:W5:Y:S01]  /*2bd0*/  @P0 LDG.E R2, desc[UR10][R144.64] ;  /* 0x0000000a90020981 */ /* 0x000162000c1e1900 */
[C---:B-1----:R-:W-:Y:S01]  /*2be0*/  @P1 IMAD.WIDE.U32 R142, R235.reuse, 0x4, R142 ;  /* 0x00000004eb8e1825 */ /* 0x042fe200078e008e */
[----:B------:R-:W-:-:S04]  /*2bf0*/  @P1 IADD3 R235, PT, PT, R235, 0x100, RZ ;  /* 0x00000100ebeb1810 */ /* 0x000fc80007ffe0ff */
[----:B------:R0:W5:Y:S01]  /*2c00*/  @P1 LDG.E R0, desc[UR10][R142.64] ;  /* 0x0000000a8e001981 */ /* 0x000162000c1e1900 */
[----:B--2---:R-:W-:-:S05]  /*2c10*/  @P2 IMAD.WIDE.U32 R140, R235, 0x4, R140 ;  /* 0x00000004eb8c2825 */ /* 0x004fca00078e008c */
[----:B------:R0:W5:Y:S01]  /*2c20*/  @P2 LDG.E R13, desc[UR10][R140.64] ;  /* 0x0000000a8c0d2981 */ /* 0x000162000c1e1900 */
[----:B------:R-:W-:Y:S02]  /*2c30*/  ISETP.GE.U32.AND P5, PT, R10, 0x800, PT ;  /* 0x000008000a00780c */ /* 0x000fe40003fa6070 */
[----:B------:R-:W-:Y:S02]  /*2c40*/  LOP3.LUT R8, R8, 0xffffffdf, RZ, 0xc0, !PT ;  /* 0xffffffdf08087812 */ /* 0x000fe400078ec0ff */
[----:B------:R-:W-:Y:S02]  /*2c50*/  ISETP.NE.AND P4, PT, R152, RZ, PT ;  /* 0x000000ff9800720c */ /* 0x000fe40003f85270 */
[----:B------:R-:W-:Y:S02]  /*2c60*/  ISETP.NE.AND P3, PT, R153, RZ, PT ;  /* 0x000000ff9900720c */ /* 0x000fe40003f65270 */
[----:B------:R-:W-:Y:S02]  /*2c70*/  CS2R R152, SRZ ;  /* 0x0000000000987805 */ /* 0x000fe4000001ff00 */
[----:B------:R-:W-:-:S03]  /*2c80*/  @P2 IADD3 R235, PT, PT, R235, 0x100, RZ ;  /* 0x00000100ebeb2810 */ /* 0x000fc60007ffe0ff */
[----:B------:R-:W-:Y:S01]  /*2c90*/  @P5 LOP3.LUT R8, R8, 0x20, RZ, 0xfc, !PT ;  /* 0x0000002008085812 */ /* 0x000fe200078efcff */
[----:B0-----:R-:W-:Y:S06]  /*2ca0*/  @!P5 BRA `(.L_x_13466) ;  /* 0x00000004007cd947 */ /* 0x001fec0003800000 */
[----:B------:R-:W0:Y:S02]  /*2cb0*/  LDC.64 R140, c[0x0][0x3b0] ;  /* 0x0000ec00ff8c7b82 */ /* 0x000e240000000a00 */
[----:B0-----:R-:W-:-:S05]  /*2cc0*/  IMAD.WIDE.U32 R140, R235, 0x4, R140 ;  /* 0x00000004eb8c7825 */ /* 0x001fca00078e008c */
[----:B------:R0:W5:Y:S01]  /*2cd0*/  LDG.E R14, desc[UR10][R140.64] ;  /* 0x0000000a8c0e7981 */ /* 0x000162000c1e1900 */
[----:B------:R-:W-:Y:S05]  /*2ce0*/  BRA `(.L_x_13466) ;  /* 0x00000004006c7947 */ /* 0x000fea0003800000 */
.L_x_13467:
[C---:B------:R-:W-:Y:S02]  /*2cf0*/  ISETP.GE.U32.AND P2, PT, R10.reuse, 0x100, PT ;  /* 0x000001000a00780c */ /* 0x040fe40003f46070 */
[----:B------:R-:W-:Y:S02]  /*2d00*/  P2R R238, PR, RZ, 0x10 ;  /* 0x00000010ffee7803 */ /* 0x000fe40000000000 */
[C---:B------:R-:W-:Y:S02]  /*2d10*/  ISETP.GE.U32.AND P4, PT, R10.reuse, 0x200, PT ;  /* 0x000002000a00780c */ /* 0x040fe40003f86070 */
[----:B------:R-:W-:Y:S02]  /*2d20*/  P2R R236, PR, RZ, 0x8 ;  /* 0x00000008ffec7803 */ /* 0x000fe40000000000 */
[C---:B------:R-:W-:Y:S02]  /*2d30*/  ISETP.GE.U32.AND P3, PT, R10.reuse, 0x300, PT ;  /* 0x000003000a00780c */ /* 0x040fe40003f66070 */
[----:B------:R-:W-:-:S02]  /*2d40*/  ISETP.GE.U32.AND P6, PT, R10, 0x400, PT ;  /* 0x000004000a00780c */ /* 0x000fc40003fc6070 */
[C---:B------:R-:W-:Y:S01]  /*2d50*/  ISETP.GE.U32.AND P0, PT, R10.reuse, 0x500, PT ;  /* 0x000005000a00780c */ /* 0x040fe20003f06070 */
[----:B------:R-:W0:Y:S01]  /*2d60*/  @P2 LDC.64 R224, c[0x0][0x438] ;  /* 0x00010e00ffe02b82 */ /* 0x000e220000000a00 */
[----:B------:R-:W-:Y:S02]  /*2d70*/  ISETP.GE.U32.AND P1, PT, R10, 0x600, PT ;  /* 0x000006000a00780c */ /* 0x000fe40003f26070 */
[----:B------:R-:W-:Y:S02]  /*2d80*/  LOP3.LUT R8, R8, 0xffffffef, RZ, 0xc0, !PT ;  /* 0xffffffef08087812 */ /* 0x000fe400078ec0ff */
[----:B------:R-:W-:Y:S02]  /*2d90*/  ISETP.GE.U32.AND P5, PT, R10, 0x800, PT ;  /* 0x000008000a00780c */ /* 0x000fe40003fa6070 */
[----:B------:R-:W-:Y:S01]  /*2da0*/  @P2 LOP3.LUT R8, R8, 0x10, RZ, 0xfc, !PT ;  /* 0x0000001008082812 */ /* 0x000fe200078efcff */
[----:B------:R-:W1:Y:S01]  /*2db0*/  @P2 LDC.64 R222, c[0x0][0x3b0] ;  /* 0x0000ec00ffde2b82 */ /* 0x000e620000000a00 */
[----:B------:R-:W-:-:S02]  /*2dc0*/  P2R R234, PR, RZ, 0x10 ;  /* 0x00000010ffea7803 */ /* 0x000fc40000000000 */
        /* <DEDUP_REMOVED lines=8> */
[----:B------:R-:W-:-:S04]  /*2e50*/  LOP3.LUT R8, R8, 0xfffffffd, RZ, 0xc0, !PT ;  /* 0xfffffffd08087812 */ /* 0x000fc800078ec0ff */
[----:B------:R-:W0:Y:S01]  /*2e60*/  @P3 LDC.64 R216, c[0x0][0x438] ;  /* 0x00010e00ffd83b82 */ /* 0x000e220000000a00 */
[C---:B-1----:R-:W-:Y:S01]  /*2e70*/  @P2 IMAD.WIDE.U32 R222, R235.reuse, 0x4, R222 ;  /* 0x00000004ebde2825 */ /* 0x042fe200078e00de */
[----:B------:R-:W-:Y:S02]  /*2e80*/  @P2 IADD3 R235, PT, PT, R235, 0x100, RZ ;  /* 0x00000100ebeb2810 */ /* 0x000fe40007ffe0ff */
[----:B------:R-:W-:Y:S02]  /*2e90*/  ISETP.GE.U32.AND P2, PT, R10, 0x700, PT ;  /* 0x000007000a00780c */ /* 0x000fe40003f46070 */
[----:B------:R-:W-:Y:S02]  /*2ea0*/  @P6 LOP3.LUT R8, R8, 0x2, RZ, 0xfc, !PT ;  /* 0x0000000208086812 */ /* 0x000fe400078efcff */
[----:B------:R-:W1:Y:S01]  /*2eb0*/  @P3 LDC.64 R214, c[0x0][0x3b0] ;  /* 0x0000ec00ffd63b82 */ /* 0x000e620000000a00 */
[C---:B--2---:R-:W-:Y:S01]  /*2ec0*/  @P4 IMAD.WIDE.U32 R220, R237.reuse, 0x10, R220 ;  /* 0x00000010eddc4825 */ /* 0x044fe200078e00dc */
[----:B------:R-:W-:-:S06]  /*2ed0*/  @P4 IADD3 R237, PT, PT, R237, 0x100, RZ ;  /* 0x00000100eded4810 */ /* 0x000fcc0007ffe0ff */
[----:B------:R-:W2:Y:S01]  /*2ee0*/  @P6 LDC.64 R212, c[0x0][0x438] ;  /* 0x00010e00ffd46b82 */ /* 0x000ea20000000a00 */
[C---:B---3--:R-:W-:Y:S01]  /*2ef0*/  @P4 IMAD.WIDE.U32 R218, R235.reuse, 0x4, R218 ;  /* 0x00000004ebda4825 */ /* 0x048fe200078e00da */
[----:B------:R-:W-:Y:S02]  /*2f00*/  @P4 IADD3 R235, PT, PT, R235, 0x100, RZ ;  /* 0x00000100ebeb4810 */ /* 0x000fe40007ffe0ff */
[C---:B------:R-:W-:Y:S02]  /*2f10*/  LOP3.LUT P4, RZ, R8.reuse, 0x10, RZ, 0xc0, !PT ;  /* 0x0000001008ff7812 */ /* 0x040fe4000788c0ff */
[----:B------:R-:W-:Y:S02]  /*2f20*/  LOP3.LUT R8, R8, 0xffffffdf, RZ, 0xc0, !PT ;  /* 0xffffffdf08087812 */ /* 0x000fe400078ec0ff */
[----:B------:R-:W3:Y:S01]  /*2f30*/  @P6 LDC.64 R210, c[0x0][0x3b0] ;  /* 0x0000ec00ffd26b82 */ /* 0x000ee20000000a00 */
[C---:B0-----:R-:W-:Y:S01]  /*2f40*/  @P3 IMAD.WIDE.U32 R216, R237.reuse, 0x10, R216 ;  /* 0x00000010edd83825 */ /* 0x041fe200078e00d8 */
[----:B------:R-:W-:-:S02]  /*2f50*/  @P3 IADD3 R237, PT, PT, R237, 0x100, RZ ;  /* 0x00000100eded3810 */ /* 0x000fc40007ffe0ff */
[----:B------:R-:W-:Y:S02]  /*2f60*/  @P5 LOP3.LUT R8, R8, 0x20, RZ, 0xfc, !PT ;  /* 0x0000002008085812 */ /* 0x000fe400078efcff */
[----:B------:R-:W5:Y:S02]  /*2f70*/  @P3 LDG.E.128 R52, desc[UR10][R216.64] ;  /* 0x0000000ad8343981 */ /* 0x000f64000c1e1d00 */
[----:B------:R-:W0:Y:S01]  /*2f80*/  @P0 LDC.64 R154, c[0x0][0x438] ;  /* 0x00010e00ff9a0b82 */ /* 0x000e220000000a00 */
[C---:B-1----:R-:W-:Y:S01]  /*2f90*/  @P3 IMAD.WIDE.U32 R214, R235.reuse, 0x4, R214 ;  /* 0x00000004ebd63825 */ /* 0x042fe200078e00d6 */
[----:B------:R-:W-:Y:S01]  /*2fa0*/  @P3 IADD3 R235, PT, PT, R235, 0x100, RZ ;  /* 0x00000100ebeb3810 */ /* 0x000fe20007ffe0ff */
[----:B------:R-:W5:Y:S04]  /*2fb0*/  @P4 LDG.E R7, desc[UR10][R222.64] ;  /* 0x0000000ade074981 */ /* 0x000f68000c1e1900 */
[----:B------:R-:W5:Y:S01]  /*2fc0*/  @P3 LDG.E R5, desc[UR10][R214.64] ;  /* 0x0000000ad6053981 */ /* 0x000f62000c1e1900 */
[----:B------:R-:W1:Y:S01]  /*2fd0*/  @P0 LDC.64 R152, c[0x0][0x3b0] ;  /* 0x0000ec00ff980b82 */ /* 0x000e620000000a00 */
[C---:B--2---:R-:W-:Y:S01]  /*2fe0*/  @P6 IMAD.WIDE.U32 R212, R237.reuse, 0x10, R212 ;  /* 0x00000010edd46825 */ /* 0x044fe200078e00d4 */
[----:B------:R-:W-:-:S04]  /*2ff0*/  @P6 IADD3 R237, PT, PT, R237, 0x100, RZ ;  /* 0x00000100eded6810 */ /* 0x000fc80007ffe0ff */
[----:B------:R-:W5:Y:S02]  /*3000*/  @P6 LDG.E.128 R48, desc[UR10][R212.64] ;  /* 0x0000000ad4306981 */ /* 0x000f64000c1e1d00 */
[----:B------:R-:W2:Y:S01]  /*3010*/  @P1 LDC.64 R150, c[0x0][0x438] ;  /* 0x00010e00ff961b82 */ /* 0x000ea20000000a00 */
[C---:B---3--:R-:W-:Y:S01]  /*3020*/  @P6 IMAD.WIDE.U32 R210, R235.reuse, 0x4, R210 ;  /* 0x00000004ebd26825 */ /* 0x048fe200078e00d2 */
[----:B------:R-:W-:-:S04]  /*3030*/  @P6 IADD3 R235, PT, PT, R235, 0x100, RZ ;  /* 0x00000100ebeb6810 */ /* 0x000fc80007ffe0ff */
[----:B------:R-:W5:Y:S02]  /*3040*/  @P6 LDG.E R4, desc[UR10][R210.64] ;  /* 0x0000000ad2046981 */ /* 0x000f64000c1e1900 */
[----:B------:R-:W3:Y:S01]  /*3050*/  @P1 LDC.64 R148, c[0x0][0x3b0] ;  /* 0x0000ec00ff941b82 */ /* 0x000ee20000000a00 */
[C---:B0-----:R-:W-:Y:S01]  /*3060*/  @P0 IMAD.WIDE.U32 R154, R237.reuse, 0x10, R154 ;  /* 0x00000010ed9a0825 */ /* 0x041fe200078e009a */
[----:B------:R-:W-:-:S04]  /*3070*/  @P0 IADD3 R237, PT, PT, R237, 0x100, RZ ;  /* 0x00000100eded0810 */ /* 0x000fc80007ffe0ff */
[----:B------:R-:W5:Y:S02]  /*3080*/  @P0 LDG.E.128 R44, desc[UR10][R154.64] ;  /* 0x0000000a9a2c0981 */ /* 0x000f64000c1e1d00 */
[----:B------:R-:W0:Y:S01]  /*3090*/  @P2 LDC.64 R146, c[0x0][0x438] ;  /* 0x00010e00ff922b82 */ /* 0x000e220000000a00 */
[C---:B-1----:R-:W-:Y:S01]  /*30a0*/  @P0 IMAD.WIDE.U32 R152, R235.reuse, 0x4, R152 ;  /* 0x00000004eb980825 */ /* 0x042fe200078e0098 */
[----:B------:R-:W-:-:S06]  /*30b0*/  @P0 IADD3 R235, PT, PT, R235, 0x100, RZ ;  /* 0x00000100ebeb0810 */ /* 0x000fcc0007ffe0ff */
[----:B------:R-:W1:Y:S01]  /*30c0*/  @P2 LDC.64 R144, c[0x0][0x3b0] ;  /* 0x0000ec00ff902b82 */ /* 0x000e620000000a00 */
[C---:B--2---:R-:W-:Y:S01]  /*30d0*/  @P1 IMAD.WIDE.U32 R150, R237.reuse, 0x10, R150 ;  /* 0x00000010ed961825 */ /* 0x044fe200078e0096 */
[----:B------:R-:W-:Y:S01]  /*30e0*/  @P1 IADD3 R237, PT, PT, R237, 0x100, RZ ;  /* 0x00000100eded1810 */ /* 0x000fe20007ffe0ff */
[----:B------:R-:W5:Y:S04]  /*30f0*/  @P0 LDG.E R2, desc[UR10][R152.64] ;  /* 0x0000000a98020981 */ /* 0x000f68000c1e1900 */
[----:B------:R-:W5:Y:S01]  /*3100*/  @P1 LDG.E.128 R40, desc[UR10][R150.64] ;  /* 0x0000000a96281981 */ /* 0x000f62000c1e1d00 */
[----:B------:R-:W2:Y:S01]  /*3110*/  @P5 LDC.64 R142, c[0x0][0x438] ;  /* 0x00010e00ff8e5b82 */ /* 0x000ea20000000a00 */
[C---:B---3--:R-:W-:Y:S01]  /*3120*/  @P1 IMAD.WIDE.U32 R148, R235.reuse, 0x4, R148 ;  /* 0x00000004eb941825 */ /* 0x048fe200078e0094 */
[----:B------:R-:W-:-:S04]  /*3130*/  @P1 IADD3 R235, PT, PT, R235, 0x100, RZ ;  /* 0x00000100ebeb1810 */ /* 0x000fc80007ffe0ff */
[----:B------:R-:W5:Y:S02]  /*3140*/  @P1 LDG.E R0, desc[UR10][R148.64] ;  /* 0x0000000a94001981 */ /* 0x000f64000c1e1900 */
[----:B------:R-:W3:Y:S01]  /*3150*/  @P5 LDC.64 R140, c[0x0][0x3b0] ;  /* 0x0000ec00ff8c5b82 */ /* 0x000ee20000000a00 */
[C---:B0-----:R-:W-:Y:S01]  /*3160*/  @P2 IMAD.WIDE.U32 R146, R237.reuse, 0x10, R146 ;  /* 0x00000010ed922825 */ /* 0x041fe200078e0092 */
[----:B------:R-:W-:-:S04]  /*3170*/  @P2 IADD3 R237, PT, PT, R237, 0x100, RZ ;  /* 0x00000100eded2810 */ /* 0x000fc80007ffe0ff */
[----:B------:R-:W5:Y:S01]  /*3180*/  @P2 LDG.E.128 R36, desc[UR10][R146.64] ;  /* 0x0000000a92242981 */ /* 0x000f62000c1e1d00 */
[C---:B-1----:R-:W-:Y:S01]  /*3190*/  @P2 IMAD.WIDE.U32 R144, R235.reuse, 0x4, R144 ;  /* 0x00000004eb902825 */ /* 0x042fe200078e0090 */
[----:B------:R-:W-:-:S04]  /*31a0*/  @P2 IADD3 R235, PT, PT, R235, 0x100, RZ ;  /* 0x00000100ebeb2810 */ /* 0x000fc80007ffe0ff */
[----:B------:R-:W5:Y:S01]  /*31b0*/  @P2 LDG.E R13, desc[UR10][R144.64] ;  /* 0x0000000a900d2981 */ /* 0x000f62000c1e1900 */
[----:B--2---:R-:W-:-:S05]  /*31c0*/  @P5 IMAD.WIDE.U32 R142, R237, 0x10, R142 ;  /* 0x00000010ed8e5825 */ /* 0x004fca00078e008e */
[----:B------:R-:W5:Y:S01]  /*31d0*/  @P5 LDG.E.128 R128, desc[UR10][R142.64] ;  /* 0x0000000a8e805981 */ /* 0x000f62000c1e1d00 */
[----:B---3--:R-:W-:-:S05]  /*31e0*/  @P5 IMAD.WIDE.U32 R140, R235, 0x4, R140 ;  /* 0x00000004eb8c5825 */ /* 0x008fca00078e008c */
[----:B------:R-:W5:Y:S01]  /*31f0*/  @P5 LDG.E R14, desc[UR10][R140.64] ;  /* 0x0000000a8c0e5981 */ /* 0x000f62000c1e1900 */
[----:B------:R-:W-:-:S13]  /*3200*/  ISETP.NE.AND P4, PT, R234, RZ, PT ;  /* 0x000000ffea00720c */ /* 0x000fda0003f85270 */
[----:B------:R0:W5:Y:S02]  /*3210*/  @P4 LDG.E R6, desc[UR10][R218.64] ;  /* 0x0000000ada064981 */ /* 0x000164000c1e1900 */
[----:B0-----:R-:W-:Y:S02]  /*3220*/  P2R R218, PR, RZ, 0x10 ;  /* 0x00000010ffda7803 */ /* 0x001fe40000000000 */
[----:B------:R-:W-:-:S13]  /*3230*/  LOP3.LUT P4, RZ, R8, 0x10, RZ, 0xc0, !PT ;  /* 0x0000001008ff7812 */ /* 0x000fda000788c0ff */
[----:B------:R1:W5:Y:S01]  /*3240*/  @P4 LDG.E.128 R60, desc[UR10][R224.64] ;  /* 0x0000000ae03c4981 */ /* 0x000362000c1e1d00 */
[----:B------:R-:W-:Y:S02]  /*3250*/  ISETP.NE.AND P4, PT, R218, RZ, PT ;  /* 0x000000ffda00720c */ /* 0x000fe40003f85270 */
[----:B------:R-:W-:Y:S02]  /*3260*/  CS2R R152, SRZ ;  /* 0x0000000000987805 */ /* 0x000fe4000001ff00 */
[----:B------:R-:W-:-:S09]  /*3270*/  ISETP.NE.AND P3, PT, R236, RZ, PT ;  /* 0x000000ffec00720c */ /* 0x000fd20003f65270 */
[----:B------:R1:W5:Y:S01]  /*3280*/  @P4 LDG.E.128 R56, desc[UR10][R220.64] ;  /* 0x0000000adc384981 */ /* 0x000362000c1e1d00 */
[----:B------:R-:W-:-:S13]  /*3290*/  ISETP.NE.AND P4, PT, R238, RZ, PT ;  /* 0x000000ffee00720c */ /* 0x000fda0003f85270 */
.L_x_13466:
[----:B----4-:R-:W-:Y:S05]  /*32a0*/  BSYNC.RECONVERGENT B0 ;  /* 0x0000000000007941 */ /* 0x010fea0003800200 */
.L_x_13450:
[----:B0-----:R-:W0:Y:S01]  /*32b0*/  SHFL.DOWN PT, R140, R153, 0x10, 0x1f ;  /* 0x0a001f00998c7f89 */ /* 0x001e2200000e0000 */
[----:B------:R-:W-:Y:S01]  /*32c0*/  LOP3.LUT P5, RZ, R11, 0x1f, RZ, 0xc0, !PT ;  /* 0x0000001f0bff7812 */ /* 0x000fe200078ac0ff */
[----:B------:R-:W-:Y:S02]  /*32d0*/  BSSY.RECONVERGENT B0, `(.L_x_13468) ;  /* 0x000001e000007945 */ /* 0x000fe40003800200 */
[----:B------:R-:W2:Y:S01]  /*32e0*/  SHFL.DOWN PT, R141, R152, 0x10, 0x1f ;  /* 0x0a001f00988d7f89 */ /* 0x000ea200000e0000 */
[----:B0-----:R-:W-:Y:S01]  /*32f0*/  FADD.FTZ R140, R140, R153 ;  /* 0x000000998c8c7221 */ /* 0x001fe20000010000 */
[----:B--2---:R-:W-:-:S04]  /*3300*/  FADD.FTZ R141, R141, R152 ;  /* 0x000000988d8d7221 */ /* 0x004fc80000010000 */
[----:B------:R-:W0:Y:S04]  /*3310*/  SHFL.DOWN PT, R143, R140, 0x8, 0x1f ;  /* 0x09001f008c8f7f89 */ /* 0x000e2800000e0000 */
        /* <DEDUP_REMOVED lines=14> */
[----:B--2---:R-:W-:Y:S01]  /*3400*/  FADD.FTZ R141, R146, R141 ;  /* 0x0000008d928d7221 */ /* 0x004fe20000010000 */
[----:B------:R-:W-:Y:S06]  /*3410*/  @P5 BRA `(.L_x_13469) ;  /* 0x0000000000245947 */ /* 0x000fec0003800000 */
[----:B------:R-:W0:Y:S01]  /*3420*/  S2R R11, SR_TID.X ;  /* 0x00000000000b7919 */ /* 0x000e220000002100 */
[----:B------:R-:W2:Y:S01]  /*3430*/  S2UR UR5, SR_CgaCtaId ;  /* 0x00000000000579c3 */ /* 0x000ea20000008800 */
[----:B------:R-:W-:Y:S02]  /*3440*/  UMOV UR4, 0x400 ;  /* 0x0000040000047882 */ /* 0x000fe40000000000 */
[----:B--2---:R-:W-:-:S04]  /*3450*/  ULEA UR4, UR5, UR4, 0x18 ;  /* 0x0000000405047291 */ /* 0x004fc8000f8ec0ff */
[----:B------:R-:W-:Y:S02]  /*3460*/  UIADD3 UR5, UPT, UPT, UR4, 0x8040, URZ ;  /* 0x0000804004057890 */ /* 0x000fe4000fffe0ff */
[----:B------:R-:W-:Y:S01]  /*3470*/  @!UP1 UIADD3 UR5, UPT, UPT, UR4, 0x8000, URZ ;  /* 0x0000800004059890 */ /* 0x000fe2000fffe0ff */
[----:B0-----:R-:W-:-:S04]  /*3480*/  SHF.R.U32.HI R142, RZ, 0x2, R11 ;  /* 0x00000002ff8e7819 */ /* 0x001fc8000001160b */
[----:B------:R-:W-:-:S05]  /*3490*/  LOP3.LUT R142, R142, 0x38, RZ, 0xc0, !PT ;  /* 0x000000388e8e7812 */ /* 0x000fca00078ec0ff */
[----:B------:R0:W-:Y:S02]  /*34a0*/  STS.64 [R142+UR5], R140 ;  /* 0x0000008c8e007988 */ /* 0x0001e40008000a05 */
.L_x_13469:
[----:B------:R-:W-:Y:S05]  /*34b0*/  BSYNC.RECONVERGENT B0 ;  /* 0x0000000000007941 */ /* 0x000fea0003800200 */
.L_x_13468:
[----:B------:R-:W2:Y:S08]  /*34c0*/  S2UR UR5, SR_CgaCtaId ;  /* 0x00000000000579c3 */ /* 0x000eb00000008800 */
[----:B------:R-:W-:Y:S01]  /*34d0*/  BAR.SYNC.DEFER_BLOCKING 0x0 ;  /* 0x0000000000007b1d */ /* 0x000fe20000010000 */
[----:B------:R-:W-:Y:S02]  /*34e0*/  @P4 IADD3 R197, PT, PT, R197, -0x1, RZ ;  /* 0xffffffffc5c54810 */ /* 0x000fe40007ffe0ff */
[----:B------:R-:W-:-:S02]  /*34f0*/  LOP3.LUT P6, RZ, R8, 0x10, RZ, 0xc0, !PT ;  /* 0x0000001008ff7812 */ /* 0x000fc400078cc0ff */
[----:B------:R-:W-:Y:S01]  /*3500*/  ISETP.NE.AND P5, PT, RZ, UR12, PT ;  /* 0x0000000cff007c0c */ /* 0x000fe2000bfa5270 */
[----:B------:R-:W-:Y:S01]  /*3510*/  UMOV UR4, 0x400 ;  /* 0x0000040000047882 */ /* 0x000fe20000000000 */
[----:B------:R-:W-:Y:S01]  /*3520*/  @P4 IMAD R197, R197, R12, RZ ;  /* 0x0000000cc5c54224 */ /* 0x000fe200078e02ff */
[----:B------:R-:W-:Y:S01]  /*3530*/  BSSY.RECONVERGENT B0, `(.L_x_13470) ;  /* 0x00000d8000007945 */ /* 0x000fe20003800200 */
[----:B--2---:R-:W-:-:S04]  /*3540*/  ULEA UR4, UR5, UR4, 0x18 ;  /* 0x0000000405047291 */ /* 0x004fc8000f8ec0ff */
[----:B------:R-:W-:Y:S02]  /*3550*/  UIADD3 UR5, UPT, UPT, UR4, 0x8040, URZ ;  /* 0x0000804004057890 */ /* 0x000fe4000fffe0ff */
[----:B------:R-:W-:Y:S02]  /*3560*/  @!UP1 UIADD3 UR5, UPT, UPT, UR4, 0x8000, URZ ;  /* 0x0000800004059890 */ /* 0x000fe4000fffe0ff */
[----:B------:R-:W-:Y:S02]  /*3570*/  UIADD3 UR8, UPT, UPT, UR4, 0x8050, URZ ;  /* 0x0000805004087890 */ /* 0x000fe4000fffe0ff */
[----:B------:R-:W-:-:S05]  /*3580*/  @!UP1 UIADD3 UR8, UPT, UPT, UR4, 0x8010, URZ ;  /* 0x0000801004089890 */ /* 0x000fca000fffe0ff */
[----:B0-----:R-:W0:Y:S01]  /*3590*/  LDS.128 R140, [UR5] ;  /* 0x00000005ff8c7984 */ /* 0x001e220008000c00 */
[----:B------:R-:W-:Y:S02]  /*35a0*/  UIADD3 UR5, UPT, UPT, UR4, 0x8060, URZ ;  /* 0x0000806004057890 */ /* 0x000fe4000fffe0ff */
[----:B------:R-:W-:Y:S01]  /*35b0*/  @!UP1 UIADD3 UR5, UPT, UPT, UR4, 0x8020, URZ ;  /* 0x0000802004059890 */ /* 0x000fe2000fffe0ff */
[----:B------:R-:W2:Y:S01]  /*35c0*/  LDS.128 R144, [UR8] ;  /* 0x00000008ff907984 */ /* 0x000ea20008000c00 */
[----:B------:R-:W-:Y:S02]  /*35d0*/  UIADD3 UR8, UPT, UPT, UR4, 0x8070, URZ ;  /* 0x0000807004087890 */ /* 0x000fe4000fffe0ff */
[----:B------:R-:W-:-:S05]  /*35e0*/  @!UP1 UIADD3 UR8, UPT, UPT, UR4, 0x8030, URZ ;  /* 0x0000803004089890 */ /* 0x000fca000fffe0ff */
[----:B------:R-:W3:Y:S04]  /*35f0*/  LDS.128 R148, [UR5] ;  /* 0x00000005ff947984 */ /* 0x000ee80008000c00 */
[----:B------:R-:W4:Y:S01]  /*3600*/  LDS.128 R152, [UR8] ;  /* 0x00000008ff987984 */ /* 0x000f220008000c00 */
[----:B0-----:R-:W-:Y:S01]  /*3610*/  FADD.FTZ R211, RZ, R140 ;  /* 0x0000008cffd37221 */ /* 0x001fe20000010000 */
[----:B------:R-:W-:-:S03]  /*3620*/  FADD.FTZ R140, RZ, R141 ;  /* 0x0000008dff8c7221 */ /* 0x000fc60000010000 */
[----:B------:R-:W-:Y:S01]  /*3630*/  FADD.FTZ R211, R142, R211 ;  /* 0x000000d38ed37221 */ /* 0x000fe20000010000 */
[----:B------:R-:W-:Y:S01]  /*3640*/  FADD.FTZ R140, R143, R140 ;  /* 0x0000008c8f8c7221 */ /* 0x000fe20000010000 */
[----:B------:R-:W-:Y:S02]  /*3650*/  @P4 SHF.R.S32.HI R142, RZ, 0x1f, R197 ;  /* 0x0000001fff8e4819 */ /* 0x000fe400000114c5 */
[----:B--2---:R-:W-:Y:S01]  /*3660*/  FADD.FTZ R211, R211, R144 ;  /* 0x00000090d3d37221 */ /* 0x004fe20000010000 */
[----:B------:R-:W-:Y:S01]  /*3670*/  FADD.FTZ R140, R140, R145 ;  /* 0x000000918c8c7221 */ /* 0x000fe20000010000 */
[----:B------:R-:W-:Y:S02]  /*3680*/  MOV R143, R195 ;  /* 0x000000c3008f7202 */ /* 0x000fe40000000f00 */
[----:B------:R-:W-:Y:S01]  /*3690*/  FADD.FTZ R211, R146, R211 ;  /* 0x000000d392d37221 */ /* 0x000fe20000010000 */
[----:B------:R-:W-:Y:S01]  /*36a0*/  FADD.FTZ R140, R147, R140 ;  /* 0x0000008c938c7221 */ /* 0x000fe20000010000 */
[----:B------:R-:W-:Y:S01]  /*36b0*/  @P4 LEA.HI R146, R142, R197, RZ, 0x2 ;  /* 0x000000c58e924211 */ /* 0x000fe200078f10ff */
[----:B------:R-:W-:-:S02]  /*36c0*/  HFMA2 R142, -RZ, RZ, 0, 0 ;  /* 0x00000000ff8e7431 */ /* 0x000fc400000001ff */
[----:B---3--:R-:W-:Y:S01]  /*36d0*/  FADD.FTZ R211, R211, R148 ;  /* 0x00000094d3d37221 */ /* 0x008fe20000010000 */
[----:B------:R-:W-:Y:S01]  /*36e0*/  FADD.FTZ R140, R140, R149 ;  /* 0x000000958c8c7221 */ /* 0x000fe20000010000 */
[----:B------:R-:W-:Y:S02]  /*36f0*/  @P4 LEA.HI.SX32 R142, R146, R11, 0x1e ;  /* 0x0000000b928e4211 */ /* 0x000fe400078ff2ff */
        /* <DEDUP_REMOVED lines=27> */
[----:B------:R-:W-:-:S07]  /*38b0*/  SEL R132, R141, RZ, P5 ;  /* 0x000000ff8d847207 */ /* 0x000fce0002800000 */
.L_x_13474:
        /* <DEDUP_REMOVED lines=10> */
.L_x_13475:
        /* <DEDUP_REMOVED lines=10> */
.L_x_13476:
[----:B------:R-:W-:Y:S05]  /*3a00*/  @!P4 BRA `(.L_x_13477) ;  /* 0x000000080000c947 */ /* 0x000fea0003800000 */
[----:B------:R-:W-:Y:S01]  /*3a10*/  FFMA.FTZ R140, R206, R145, R144 ;  /* 0x00000091ce8c7223 */ /* 0x000fe20000010090 */
[----:B------:R-:W-:-:S03]  /*3a20*/  ISETP.GT.AND P5, PT, R193, RZ, PT ;  /* 0x000000ffc100720c */ /* 0x000fc60003fa4270 */
[----:B------:R-:W-:-:S04]  /*3a30*/  FADD.FTZ R135, R191, -R140 ;  /* 0x8000008cbf877221 */ /* 0x000fc80000010000 */
[----:B------:R-:W-:-:S05]  /*3a40*/  FMUL.FTZ R135, R208, R135 ;  /* 0x00000087d0877220 */ /* 0x000fca0000410000 */
[----:B------:R-:W-:Y:S02]  /*3a50*/  FSEL R135, R135, RZ, P5 ;  /* 0x000000ff87877208 */ /* 0x000fe40002800000 */
[----:B-----5:R-:W-:-:S03]  /*3a60*/  ISETP.GE.U32.AND P5, PT, R7, 0x1000000, PT ;  /* 0x010000000700780c */ /* 0x020fc60003fa6070 */
[----:B------:R-:W-:-:S04]  /*3a70*/  FMUL.FTZ R135, R135, UR17 ;  /* 0x0000001187877c20 */ /* 0x000fc80008410000 */
[----:B------:R-:W-:-:S05]  /*3a80*/  FMUL.FTZ R135, R135, UR16 ;  /* 0x0000001087877c20 */ /* 0x000fca0008410000 */
[----:B------:R-:W-:Y:S01]  /*3a90*/  SEL R135, R135, RZ, P5 ;  /* 0x000000ff87877207 */ /* 0x000fe20002800000 */
[----:B------:R-:W-:Y:S06]  /*3aa0*/  BRA `(.L_x_13477) ;  /* 0x0000000400d87947 */ /* 0x000fec0003800000 */
.L_x_13473:
[----:B------:R-:W0:Y:S01]  /*3ab0*/  @P4 LDC.64 R138, c[0x0][0x408] ;  /* 0x00010200ff8a4b82 */ /* 0x000e220000000a00 */
[-CC-:B------:R-:W-:Y:S01]  /*3ac0*/  FFMA.FTZ R137, R3, R145.reuse, R144.reuse ;  /* 0x0000009103897223 */ /* 0x180fe20000010090 */
[----:B------:R-:W-:Y:S01]  /*3ad0*/  ISETP.GT.AND P5, PT, R193, RZ, PT ;  /* 0x000000ffc100720c */ /* 0x000fe20003fa4270 */
[----:B------:R-:W-:Y:S01]  /*3ae0*/  FFMA.FTZ R140, R174, R145, R144 ;  /* 0x00000091ae8c7223 */ /* 0x000fe20000010090 */
[----:B-----5:R-:W-:Y:S01]  /*3af0*/  @P4 LOP3.LUT P6, RZ, R7, 0xff, RZ, 0xc0, !PT ;  /* 0x000000ff07ff4812 */ /* 0x020fe200078cc0ff */
[----:B------:R-:W-:-:S04]  /*3b00*/  FADD.FTZ R137, R158, -R137 ;  /* 0x800000899e897221 */ /* 0x000fc80000010000 */
[----:B------:R-:W-:-:S05]  /*3b10*/  FMUL.FTZ R137, R208, R137 ;  /* 0x00000089d0897220 */ /* 0x000fca0000410000 */
[----:B------:R-:W-:Y:S01]  /*3b20*/  FSEL R136, R137, RZ, P5 ;  /* 0x000000ff89887208 */ /* 0x000fe20002800000 */
[----:B------:R-:W-:-:S04]  /*3b30*/  FADD.FTZ R137, R173, -R140 ;  /* 0x8000008cad897221 */ /* 0x000fc80000010000 */
[----:B------:R-:W-:Y:S01]  /*3b40*/  FMUL.FTZ R137, R208, R137 ;  /* 0x00000089d0897220 */ /* 0x000fe20000410000 */
[----:B0-----:R-:W-:-:S04]  /*3b50*/  @P4 FMUL.FTZ R139, R136, R139 ;  /* 0x0000008b888b4220 */ /* 0x001fc80000410000 */
[----:B------:R-:W-:Y:S01]  /*3b60*/  FSEL R137, R137, RZ, P5 ;  /* 0x000000ff89897208 */ /* 0x000fe20002800000 */
[----:B------:R-:W-:-:S05]  /*3b70*/  @P4 FMUL.FTZ R138, R139, R138 ;  /* 0x0000008a8b8a4220 */ /* 0x000fca0000410000 */
[----:B------:R-:W-:Y:S02]  /*3b80*/  @P4 SEL R132, R138, RZ, P6 ;  /* 0x000000ff8a844207 */ /* 0x000fe40003000000 */
[----:B------:R-:W0:Y:S01]  /*3b90*/  @P4 LDC.64 R138, c[0x0][0x408] ;  /* 0x00010200ff8a4b82 */ /* 0x000e220000000a00 */
[----:B------:R-:W-:Y:S01]  /*3ba0*/  @P4 LOP3.LUT P6, RZ, R7, 0xff00, RZ, 0xc0, !PT ;  /* 0x0000ff0007ff4812 */ /* 0x000fe200078cc0ff */
[----:B0-----:R-:W-:-:S04]  /*3bb0*/  @P4 FMUL.FTZ R139, R137, R139 ;  /* 0x0000008b898b4220 */ /* 0x001fc80000410000 */
[----:B------:R-:W-:Y:S01]  /*3bc0*/  @P4 FMUL.FTZ R138, R139, R138 ;  /* 0x0000008a8b8a4220 */ /* 0x000fe20000410000 */
[----:B------:R-:W-:-:S04]  /*3bd0*/  FFMA.FTZ R139, R171, R145, R144 ;  /* 0x00000091ab8b7223 */ /* 0x000fc80000010090 */
[----:B------:R-:W-:Y:S01]  /*3be0*/  @P4 SEL R133, R138, RZ, P6 ;  /* 0x000000ff8a854207 */ /* 0x000fe20003000000 */
[----:B------:R-:W-:Y:S01]  /*3bf0*/  FFMA.FTZ R138, R206, R145, R144 ;  /* 0x00000091ce8a7223 */ /* 0x000fe20000010090 */
[----:B------:R-:W-:-:S03]  /*3c00*/  FADD.FTZ R139, R190, -R139 ;  /* 0x8000008bbe8b7221 */ /* 0x000fc60000010000 */
[----:B------:R-:W-:Y:S01]  /*3c10*/  FADD.FTZ R141, R191, -R138 ;  /* 0x8000008abf8d7221 */ /* 0x000fe20000010000 */
[----:B------:R-:W-:-:S03]  /*3c20*/  FMUL.FTZ R139, R208, R139 ;  /* 0x0000008bd08b7220 */ /* 0x000fc60000410000 */
[----:B------:R-:W-:Y:S02]  /*3c30*/  FMUL.FTZ R141, R208, R141 ;  /* 0x0000008dd08d7220 */ /* 0x000fe40000410000 */
[----:B------:R-:W-:-:S03]  /*3c40*/  FSEL R138, R139, RZ, P5 ;  /* 0x000000ff8b8a7208 */ /* 0x000fc60002800000 */
[----:B------:R-:W-:Y:S02]  /*3c50*/  FSEL R146, R141, RZ, P5 ;  /* 0x000000ff8d927208 */ /* 0x000fe40002800000 */
[----:B------:R-:W0:Y:S01]  /*3c60*/  @P4 LDC.64 R140, c[0x0][0x408] ;  /* 0x00010200ff8c4b82 */ /* 0x000e220000000a00 */
[----:B------:R-:W-:Y:S02]  /*3c70*/  @P4 LOP3.LUT P5, RZ, R7, 0xff0000, RZ, 0xc0, !PT ;  /* 0x00ff000007ff4812 */ /* 0x000fe400078ac0ff */
[----:B------:R-:W-:Y:S01]  /*3c80*/  MOV R139, R146 ;  /* 0x00000092008b7202 */ /* 0x000fe20000000f00 */
[----:B0-----:R-:W-:-:S04]  /*3c90*/  @P4 FMUL.FTZ R141, R138, R141 ;  /* 0x0000008d8a8d4220 */ /* 0x001fc80000410000 */
[----:B------:R-:W-:-:S05]  /*3ca0*/  @P4 FMUL.FTZ R140, R141, R140 ;  /* 0x0000008c8d8c4220 */ /* 0x000fca0000410000 */
[----:B------:R-:W-:Y:S01]  /*3cb0*/  @P4 SEL R134, R140, RZ, P5 ;  /* 0x000000ff8c864207 */ /* 0x000fe20002800000 */
[----:B------:R-:W-:Y:S06]  /*3cc0*/  @!P4 BRA `(.L_x_13477) ;  /* 0x000000040050c947 */ /* 0x000fec0003800000 */
[----:B------:R-:W-:Y:S01]  /*3cd0*/  FMUL.FTZ R135, R146, UR17 ;  /* 0x0000001192877c20 */ /* 0x000fe20008410000 */
[----:B------:R-:W-:-:S03]  /*3ce0*/  ISETP.GE.U32.AND P5, PT, R7, 0x1000000, PT ;  /* 0x010000000700780c */ /* 0x000fc60003fa6070 */
[----:B------:R-:W-:-:S05]  /*3cf0*/  FMUL.FTZ R135, R135, UR16 ;  /* 0x0000001087877c20 */ /* 0x000fca0008410000 */
[----:B------:R-:W-:Y:S01]  /*3d00*/  SEL R135, R135, RZ, P5 ;  /* 0x000000ff87877207 */ /* 0x000fe20002800000 */
[----:B------:R-:W-:Y:S06]  /*3d10*/  BRA `(.L_x_13477) ;  /* 0x00000004003c7947 */ /* 0x000fec0003800000 */
.L_x_13472:
[----:B------:R-:W-:Y:S01]  /*3d20*/  UMOV UR4, UR6 ;  /* 0x0000000600047c82 */ /* 0x000fe20008000000 */
[----:B------:R-:W-:Y:S01]  /*3d30*/  UMOV UR5, UR7 ;  /* 0x0000000700057c82 */ /* 0x000fe20008000000 */
[----:B------:R-:W-:-:S04]  /*3d40*/  UISETP.NE.U32.AND UP0, UPT, UR4, URZ, UPT ;  /* 0x000000ff0400728c */ /* 0x000fc8000bf05070 */
[----:B------:R-:W-:-:S09]  /*3d50*/  UISETP.NE.AND.EX UP0, UPT, UR5, URZ, UPT, UP0 ;  /* 0x000000ff0500728c */ /* 0x000fd2000bf05300 */
[----:B------:R-:W-:Y:S05]  /*3d60*/  BRA.U UP0, `(.L_x_13478) ;  /* 0x0000000100947547 */ /* 0x000fea000b800000 */
[----:B------:R-:W0:Y:S01]  /*3d70*/  @P4 LDC.64 R140, c[0x0][0x408] ;  /* 0x00010200ff8c4b82 */ /* 0x000e220000000a00 */
[-CC-:B------:R-:W-:Y:S01]  /*3d80*/  @P3 FFMA.FTZ R147, R3, R145.reuse, R144.reuse ;  /* 0x0000009103933223 */ /* 0x180fe20000010090 */
[----:B-----5:R-:W-:Y:S01]  /*3d90*/  MOV R146, R60 ;  /* 0x0000003c00927202 */ /* 0x020fe20000000f00 */
[----:B------:R-:W-:Y:S01]  /*3da0*/  @P3 FFMA.FTZ R148, R174, R145, R144 ;  /* 0x00000091ae943223 */ /* 0x000fe20000010090 */
[----:B------:R-:W-:Y:S01]  /*3db0*/  @P4 LOP3.LUT P5, RZ, R7, 0xff, RZ, 0xc0, !PT ;  /* 0x000000ff07ff4812 */ /* 0x000fe200078ac0ff */
[----:B------:R-:W-:Y:S02]  /*3dc0*/  @P3 FADD.FTZ R147, R158, -R147 ;  /* 0x800000939e933221 */ /* 0x000fe40000010000 */
[----:B------:R-:W-:Y:S02]  /*3dd0*/  @P3 FADD.FTZ R148, R173, -R148 ;  /* 0x80000094ad943221 */ /* 0x000fe40000010000 */
[----:B------:R-:W-:Y:S01]  /*3de0*/  @P3 FFMA.FTZ R146, R208, R147, R60 ;  /* 0x00000093d0923223 */ /* 0x000fe2000001003c */
[----:B------:R-:W-:-:S04]  /*3df0*/  @P3 FFMA.FTZ R147, R171, R145, R144 ;  /* 0x00000091ab933223 */ /* 0x000fc80000010090 */
[----:B------:R-:W-:Y:S01]  /*3e00*/  @P3 FADD.FTZ R147, R190, -R147 ;  /* 0x80000093be933221 */ /* 0x000fe20000010000 */
[----:B0-----:R-:W-:Y:S01]  /*3e10*/  @P4 FMUL.FTZ R141, R146, R141 ;  /* 0x0000008d928d4220 */ /* 0x001fe20000410000 */
[----:B------:R-:W-:Y:S01]  /*3e20*/  MOV R146, R61 ;  /* 0x0000003d00927202 */ /* 0x000fe20000000f00 */
[----:B------:R-:W-:Y:S02]  /*3e30*/  @P3 FFMA.FTZ R146, R208, R148, R61 ;  /* 0x00000094d0923223 */ /* 0x000fe4000001003d */
[----:B------:R-:W-:-:S05]  /*3e40*/  @P4 FMUL.FTZ R140, R141, R140 ;  /* 0x0000008c8d8c4220 */ /* 0x000fca0000410000 */
[----:B------:R-:W-:Y:S02]  /*3e50*/  @P4 SEL R132, R140, RZ, P5 ;  /* 0x000000ff8c844207 */ /* 0x000fe40002800000 */
[----:B------:R-:W0:Y:S01]  /*3e60*/  @P4 LDC.64 R140, c[0x0][0x408] ;  /* 0x00010200ff8c4b82 */ /* 0x000e220000000a00 */
[----:B------:R-:W-:Y:S01]  /*3e70*/  @P4 LOP3.LUT P5, RZ, R7, 0xff00, RZ, 0xc0, !PT ;  /* 0x0000ff0007ff4812 */ /* 0x000fe200078ac0ff */
[----:B0-----:R-:W-:Y:S01]  /*3e80*/  @P4 FMUL.FTZ R141, R146, R141 ;  /* 0x0000008d928d4220 */ /* 0x001fe20000410000 */
[----:B------:R-:W-:Y:S01]  /*3e90*/  MOV R146, R62 ;  /* 0x0000003e00927202 */ /* 0x000fe20000000f00 */
[----:B------:R-:W-:Y:S02]  /*3ea0*/  @P3 FFMA.FTZ R146, R208, R147, R62 ;  /* 0x00000093d0923223 */ /* 0x000fe4000001003e */
[----:B------:R-:W-:-:S05]  /*3eb0*/  @P4 FMUL.FTZ R140, R141, R140 ;  /* 0x0000008c8d8c4220 */ /* 0x000fca0000410000 */
[----:B------:R-:W-:Y:S02]  /*3ec0*/  @P4 SEL R133, R140, RZ, P5 ;  /* 0x000000ff8c854207 */ /* 0x000fe40002800000 */
[----:B------:R-:W0:Y:S01]  /*3ed0*/  @P4 LDC.64 R140, c[0x0][0x408] ;  /* 0x00010200ff8c4b82 */ /* 0x000e220000000a00 */
[----:B------:R-:W-:Y:S01]  /*3ee0*/  @P4 LOP3.LUT P5, RZ, R7, 0xff0000, RZ, 0xc0, !PT ;  /* 0x00ff000007ff4812 */ /* 0x000fe200078ac0ff */
[----:B0-----:R-:W-:-:S04]  /*3ef0*/  @P4 FMUL.FTZ R141, R146, R141 ;  /* 0x0000008d928d4220 */ /* 0x001fc80000410000 */
[----:B------:R-:W-:-:S05]  /*3f00*/  @P4 FMUL.FTZ R140, R141, R140 ;  /* 0x0000008c8d8c4220 */ /* 0x000fca0000410000 */
[----:B------:R-:W-:Y:S01]  /*3f10*/  @P4 SEL R134, R140, RZ, P5 ;  /* 0x000000ff8c864207 */ /* 0x000fe20002800000 */
[----:B------:R-:W-:Y:S06]  /*3f20*/  @!P4 BRA `(.L_x_13477) ;  /* 0x0000000000b8c947 */ /* 0x000fec0003800000 */
[----:B------:R-:W-:Y:S01]  /*3f30*/  @P3 FFMA.FTZ R140, R206, R145, R144 ;  /* 0x00000091ce8c3223 */ /* 0x000fe20000010090 */
[----:B------:R-:W-:Y:S02]  /*3f40*/  MOV R135, R63 ;  /* 0x0000003f00877202 */ /* 0x000fe40000000f00 */
[----:B------:R-:W-:Y:S01]  /*3f50*/  ISETP.GE.U32.AND P5, PT, R7, 0x1000000, PT ;  /* 0x010000000700780c */ /* 0x000fe20003fa6070 */
[----:B------:R-:W-:-:S04]  /*3f60*/  @P3 FADD.FTZ R140, R191, -R140 ;  /* 0x8000008cbf8c3221 */ /* 0x000fc80000010000 */
[----:B------:R-:W-:-:S04]  /*3f70*/  @P3 FFMA.FTZ R135, R208, R140, R63 ;  /* 0x0000008cd0873223 */ /* 0x000fc8000001003f */
[----:B------:R-:W-:-:S04]  /*3f80*/  FMUL.FTZ R135, R135, UR17 ;  /* 0x0000001187877c20 */ /* 0x000fc80008410000 */
[----:B------:R-:W-:-:S05]  /*3f90*/  FMUL.FTZ R135, R135, UR16 ;  /* 0x0000001087877c20 */ /* 0x000fca0008410000 */
[----:B------:R-:W-:Y:S01]  /*3fa0*/  SEL R135, R135, RZ, P5 ;  /* 0x000000ff87877207 */ /* 0x000fe20002800000 */
[----:B------:R-:W-:Y:S06]  /*3fb0*/  BRA `(.L_x_13477) ;  /* 0x0000000000947947 */ /* 0x000fec0003800000 */
.L_x_13478:
[----:B------:R-:W0:Y:S01]  /*3fc0*/  @P4 LDC.64 R136, c[0x0][0x408] ;  /* 0x00010200ff884b82 */ /* 0x000e220000000a00 */
[--C-:B------:R-:W-:Y:S01]  /*3fd0*/  @P3 FFMA.FTZ R138, R206, R145, R144.reuse ;  /* 0x00000091ce8a3223 */ /* 0x100fe20000010090 */
[----:B-----5:R-:W-:Y:S01]  /*3fe0*/  MOV R146, R63 ;  /* 0x0000003f00927202 */ /* 0x020fe20000000f00 */
[----:B------:R-:W-:Y:S01]  /*3ff0*/  @P3 FFMA.FTZ R140, R174, R145, R144 ;  /* 0x00000091ae8c3223 */ /* 0x000fe20000010090 */
[----:B------:R-:W-:Y:S01]  /*4000*/  @P4 ISETP.GE.U32.AND P5, PT, R7, 0x1000000, PT ;  /* 0x010000000700480c */ /* 0x000fe20003fa6070 */
[----:B------:R-:W-:Y:S02]  /*4010*/  @P3 FADD.FTZ R138, R191, -R138 ;  /* 0x8000008abf8a3221 */ /* 0x000fe40000010000 */
[----:B------:R-:W-:Y:S02]  /*4020*/  @P3 FADD.FTZ R140, R173, -R140 ;  /* 0x8000008cad8c3221 */ /* 0x000fe40000010000 */
[----:B------:R-:W-:Y:S02]  /*4030*/  @P3 FFMA.FTZ R146, R208, R138, R63 ;  /* 0x0000008ad0923223 */ /* 0x000fe4000001003f */
[----:B------:R-:W2:Y:S02]  /*4040*/  @P4 LDC.64 R138, c[0x0][0x408] ;  /* 0x00010200ff8a4b82 */ /* 0x000ea40000000a00 */
[----:B0-----:R-:W-:-:S04]  /*4050*/  @P4 FMUL.FTZ R137, R146, R137 ;  /* 0x0000008992894220 */ /* 0x001fc80000410000 */
[----:B------:R-:W-:Y:S01]  /*4060*/  @P4 FMUL.FTZ R136, R137, R136 ;  /* 0x0000008889884220 */ /* 0x000fe20000410000 */
[----:B------:R-:W-:-:S04]  /*4070*/  @P3 FFMA.FTZ R137, R3, R145, R144 ;  /* 0x0000009103893223 */ /* 0x000fc80000010090 */
[----:B------:R-:W-:Y:S01]  /*4080*/  @P3 FADD.FTZ R137, R158, -R137 ;  /* 0x800000899e893221 */ /* 0x000fe20000010000 */
[----:B------:R-:W-:Y:S02]  /*4090*/  @P4 SEL R135, R136, RZ, P5 ;  /* 0x000000ff88874207 */ /* 0x000fe40002800000 */
[----:B------:R-:W-:Y:S01]  /*40a0*/  MOV R136, R60 ;  /* 0x0000003c00887202 */ /* 0x000fe20000000f00 */
[----:B------:R-:W-:Y:S01]  /*40b0*/  @P3 FFMA.FTZ R136, R208, R137, R60 ;  /* 0x00000089d0883223 */ /* 0x000fe2000001003c */
[----:B------:R-:W-:Y:S02]  /*40c0*/  @P4 LOP3.LUT P5, RZ, R7, 0xff, RZ, 0xc0, !PT ;  /* 0x000000ff07ff4812 */ /* 0x000fe400078ac0ff */
[----:B------:R-:W-:Y:S01]  /*40d0*/  MOV R137, R61 ;  /* 0x0000003d00897202 */ /* 0x000fe20000000f00 */
[----:B--2---:R-:W-:Y:S01]  /*40e0*/  @P4 FMUL.FTZ R139, R136, R139 ;  /* 0x0000008b888b4220 */ /* 0x004fe20000410000 */
[----:B------:R-:W-:Y:S02]  /*40f0*/  @P3 FFMA.FTZ R137, R208, R140, R61 ;  /* 0x0000008cd0893223 */ /* 0x000fe4000001003d */
[----:B------:R-:W0:Y:S01]  /*4100*/  @P4 LDC.64 R140, c[0x0][0x408] ;  /* 0x00010200ff8c4b82 */ /* 0x000e220000000a00 */
[----:B------:R-:W-:-:S05]  /*4110*/  @P4 FMUL.FTZ R138, R139, R138 ;  /* 0x0000008a8b8a4220 */ /* 0x000fca0000410000 */
[----:B------:R-:W-:Y:S02]  /*4120*/  @P4 SEL R132, R138, RZ, P5 ;  /* 0x000000ff8a844207 */ /* 0x000fe40002800000 */
[----:B------:R-:W2:Y:S01]  /*4130*/  @P4 LDC.64 R138, c[0x0][0x408] ;  /* 0x00010200ff8a4b82 */ /* 0x000ea20000000a00 */
[----:B------:R-:W-:Y:S01]  /*4140*/  @P4 LOP3.LUT P5, RZ, R7, 0xff00, RZ, 0xc0, !PT ;  /* 0x0000ff0007ff4812 */ /* 0x000fe200078ac0ff */
[----:B--2---:R-:W-:-:S04]  /*4150*/  @P4 FMUL.FTZ R139, R137, R139 ;  /* 0x0000008b898b4220 */ /* 0x004fc80000410000 */
        /* <DEDUP_REMOVED lines=8> */
[----:B0-----:R-:W-:-:S04]  /*41e0*/  @P4 FMUL.FTZ R141, R138, R141 ;  /* 0x0000008d8a8d4220 */ /* 0x001fc80000410000 */
[----:B------:R-:W-:-:S05]  /*41f0*/  @P4 FMUL.FTZ R140, R141, R140 ;  /* 0x0000008c8d8c4220 */ /* 0x000fca0000410000 */
[----:B------:R-:W-:-:S07]  /*4200*/  @P4 SEL R134, R140, RZ, P5 ;  /* 0x000000ff8c864207 */ /* 0x000fce0002800000 */
.L_x_13477:
[----:B------:R-:W-:-:S04]  /*4210*/  ISETP.NE.U32.AND P5, PT, RZ, UR4, PT ;  /* 0x00000004ff007c0c */ /* 0x000fc8000bfa5070 */
[----:B------:R-:W-:-:S13]  /*4220*/  ISETP.NE.AND.EX P5, PT, RZ, UR5, PT, P5 ;  /* 0x00000005ff007c0c */ /* 0x000fda000bfa5350 */
[----:B------:R-:W0:Y:S02]  /*4230*/  @P5 LDC.64 R140, c[0x0][0x478] ;  /* 0x00011e00ff8c5b82 */ /* 0x000e240000000a00 */
[C---:B0-----:R-:W-:Y:S01]  /*4240*/  @P5 IMAD.WIDE.U32 R146, R143.reuse, 0x10, R140 ;  /* 0x000000108f925825 */ /* 0x041fe200078e008c */
[----:B------:R-:W-:-:S05]  /*4250*/  IADD3 R143, PT, PT, R143, 0x100, RZ ;  /* 0x000001008f8f7810 */ /* 0x000fca0007ffe0ff */
[----:B------:R-:W0:Y:S01]  /*4260*/  @P4 LDC.64 R140, c[0x0][0x468] ;  /* 0x00011a00ff8c4b82 */ /* 0x000e220000000a00 */
[----:B------:R2:W-:Y:S01]  /*4270*/  @P5 STG.E.128 desc[UR10][R146.64], R136 ;  /* 0x0000008892005986 */ /* 0x0005e2000c101d0a */
[C---:B0-----:R-:W-:Y:S01]  /*4280*/  @P4 IMAD.WIDE.U32 R140, R142.reuse, 0x10, R140 ;  /* 0x000000108e8c4825 */ /* 0x041fe200078e008c */
[----:B------:R-:W-:-:S04]  /*4290*/  IADD3 R142, PT, PT, R142, 0x100, RZ ;  /* 0x000001008e8e7810 */ /* 0x000fc80007ffe0ff */
[----:B------:R2:W-:Y:S03]  /*42a0*/  @P4 STG.E.128 desc[UR10][R140.64], R132 ;  /* 0x000000848c004986 */ /* 0x0005e6000c101d0a */
.L_x_13471:
[----:B------:R-:W-:Y:S05]  /*42b0*/  BSYNC.RECONVERGENT B0 ;  /* 0x0000000000007941 */ /* 0x000fea0003800200 */
.L_x_13470:
[----:B------:R-:W-:Y:S01]  /*42c0*/  LOP3.LUT P5, RZ, R8, 0x8, RZ, 0xc0, !PT ;  /* 0x0000000808ff7812 */ /* 0x000fe200078ac0ff */
        /* <DEDUP_REMOVED lines=9> */
[----:B--2---:R-:W0:Y:S01]  /*4360*/  @P4 LDC.64 R138, c[0x0][0x408] ;  /* 0x00010200ff8a4b82 */ /* 0x004e220000000a00 */
[-CC-:B------:R-:W-:Y:S01]  /*4370*/  @P3 FFMA.FTZ R137, R29, R145.reuse, R144.reuse ;  /* 0x000000911d893223 */ /* 0x180fe20000010090 */
[----:B-----5:R-:W-:Y:S01]  /*4380*/  MOV R136, R56 ;  /* 0x0000003800887202 */ /* 0x020fe20000000f00 */
[----:B------:R-:W-:Y:S01]  /*4390*/  @P3 FFMA.FTZ R141, R172, R145, R144 ;  /* 0x00000091ac8d3223 */ /* 0x000fe20000010090 */
[----:B------:R-:W-:Y:S01]  /*43a0*/  @P4 LOP3.LUT P6, RZ, R6, 0xff, RZ, 0xc0, !PT ;  /* 0x000000ff06ff4812 */ /* 0x000fe200078cc0ff */
[----:B------:R-:W-:Y:S02]  /*43b0*/  @P3 FADD.FTZ R137, R26, -R137 ;  /* 0x800000891a893221 */ /* 0x000fe40000010000 */
[----:B------:R-:W-:Y:S02]  /*43c0*/  @P3 FADD.FTZ R141, R170, -R141 ;  /* 0x8000008daa8d3221 */ /* 0x000fe40000010000 */
[C---:B------:R-:W-:Y:S01]  /*43d0*/  @P3 FFMA.FTZ R136, R208.reuse, R137, R56 ;  /* 0x00000089d0883223 */ /* 0x040fe20000010038 */
[----:B------:R-:W-:Y:S01]  /*43e0*/  MOV R137, R57 ;  /* 0x0000003900897202 */ /* 0x000fe20000000f00 */
[----:B------:R-:W-:-:S02]  /*43f0*/  @P3 FFMA.FTZ R137, R208, R141, R57 ;  /* 0x0000008dd0893223 */ /* 0x000fc40000010039 */
[----:B------:R-:W2:Y:S01]  /*4400*/  @P4 LDC.64 R140, c[0x0][0x408] ;  /* 0x00010200ff8c4b82 */ /* 0x000ea20000000a00 */
[----:B0-----:R-:W-:-:S04]  /*4410*/  @P4 FMUL.FTZ R139, R136, R139 ;  /* 0x0000008b888b4220 */ /* 0x001fc80000410000 */
[----:B------:R-:W-:-:S05]  /*4420*/  @P4 FMUL.FTZ R138, R139, R138 ;  /* 0x0000008a8b8a4220 */ /* 0x000fca0000410000 */
[----:B------:R-:W-:Y:S02]  /*4430*/  @P4 SEL R132, R138, RZ, P6 ;  /* 0x000000ff8a844207 */ /* 0x000fe40003000000 */
[----:B------:R-:W0:Y:S01]  /*4440*/  @P4 LDC.64 R138, c[0x0][0x408] ;  /* 0x00010200ff8a4b82 */ /* 0x000e220000000a00 */
[----:B------:R-:W-:Y:S01]  /*4450*/  @P4 LOP3.LUT P6, RZ, R6, 0xff00, RZ, 0xc0, !PT ;  /* 0x0000ff0006ff4812 */ /* 0x000fe200078cc0ff */
        /* <DEDUP_REMOVED lines=9> */
[----:B--2---:R-:W-:-:S04]  /*44f0*/  @P4 FMUL.FTZ R141, R138, R141 ;  /* 0x0000008d8a8d4220 */ /* 0x004fc80000410000 */
[----:B------:R-:W-:-:S05]  /*4500*/  @P4 FMUL.FTZ R140, R141, R140 ;  /* 0x0000008c8d8c4220 */ /* 0x000fca0000410000 */
[----:B------:R-:W-:Y:S01]  /*4510*/  @P4 SEL R134, R140, RZ, P6 ;  /* 0x000000ff8c864207 */ /* 0x000fe20003000000 */
[----:B------:R-:W-:-:S04]  /*4520*/  @P3 FFMA.FTZ R140, R192, R145, R144 ;  /* 0x00000091c08c3223 */ /* 0x000fc80000010090 */
[----:B------:R-:W-:-:S04]  /*4530*/  @P3 FADD.FTZ R140, R189, -R140 ;  /* 0x8000008cbd8c3221 */ /* 0x000fc80000010000 */
[----:B------:R-:W-:Y:S01]  /*4540*/  @P3 FFMA.FTZ R139, R208, R140, R59 ;  /* 0x0000008cd08b3223 */ /* 0x000fe2000001003b */
[----:B------:R-:W-:Y:S06]  /*4550*/  @!P4 BRA `(.L_x_13483) ;  /* 0x0000000400f8c947 */ /* 0x000fec0003800000 */
[----:B------:R-:W-:Y:S01]  /*4560*/  FMUL.FTZ R135, R139, UR17 ;  /* 0x000000118b877c20 */ /* 0x000fe20008410000 */
[----:B------:R-:W-:-:S03]  /*4570*/  ISETP.GE.U32.AND P6, PT, R6, 0x1000000, PT ;  /* 0x010000000600780c */ /* 0x000fc60003fc6070 */
[----:B------:R-:W-:-:S05]  /*4580*/  FMUL.FTZ R135, R135, UR16 ;  /* 0x0000001087877c20 */ /* 0x000fca0008410000 */
[----:B------:R-:W-:Y:S01]  /*4590*/  SEL R135, R135, RZ, P6 ;  /* 0x000000ff87877207 */ /* 0x000fe20003000000 */
[----:B------:R-:W-:Y:S06]  /*45a0*/  BRA `(.L_x_13483) ;  /* 0x0000000400e47947 */ /* 0x000fec0003800000 */
.L_x_13482:
[----:B--2---:R-:W0:Y:S01]  /*45b0*/  @P4 LDC.64 R140, c[0x0][0x408] ;  /* 0x00010200ff8c4b82 */ /* 0x004e220000000a00 */
[----:B------:R-:W-:Y:S01]  /*45c0*/  @P3 FFMA.FTZ R147, R29, R145, R144 ;  /* 0x000000911d933223 */ /* 0x000fe20000010090 */
[----:B-----5:R-:W-:Y:S02]  /*45d0*/  MOV R146, R56 ;  /* 0x0000003800927202 */ /* 0x020fe40000000f00 */
[----:B------:R-:W-:Y:S01]  /*45e0*/  @P4 LOP3.LUT P6, RZ, R6, 0xff, RZ, 0xc0, !PT ;  /* 0x000000ff06ff4812 */ /* 0x000fe200078cc0ff */
[----:B------:R-:W-:-:S04]  /*45f0*/  @P3 FADD.FTZ R147, R26, -R147 ;  /* 0x800000931a933221 */ /* 0x000fc80000010000 */
[----:B------:R-:W-:Y:S01]  /*4600*/  @P3 FFMA.FTZ R146, R208, R147, R56 ;  /* 0x00000093d0923223 */ /* 0x000fe20000010038 */
[----:B------:R-:W-:-:S04]  /*4610*/  @P3 FFMA.FTZ R147, R172, R145, R144 ;  /* 0x00000091ac933223 */ /* 0x000fc80000010090 */
[----:B------:R-:W-:Y:S01]  /*4620*/  @P3 FADD.FTZ R147, R170, -R147 ;  /* 0x80000093aa933221 */ /* 0x000fe20000010000 */
[----:B0-----:R-:W-:Y:S01]  /*4630*/  @P4 FMUL.FTZ R141, R146, R141 ;  /* 0x0000008d928d4220 */ /* 0x001fe20000410000 */
[----:B------:R-:W-:Y:S02]  /*4640*/  MOV R146, R57 ;  /* 0x0000003900927202 */ /* 0x000fe40000000f00 */
[----:B------:R-:W-:Y:S01]  /*4650*/  @P3 FFMA.FTZ R146, R208, R147, R57 ;  /* 0x00000093d0923223 */ /* 0x000fe20000010039 */
[----:B------:R-:W-:Y:S01]  /*4660*/  @P3 FFMA.FTZ R147, R169, R145, R144 ;  /* 0x00000091a9933223 */ /* 0x000fe20000010090 */
[----:B------:R-:W-:-:S03]  /*4670*/  @P4 FMUL.FTZ R140, R141, R140 ;  /* 0x0000008c8d8c4220 */ /* 0x000fc60000410000 */
[----:B------:R-:W-:Y:S02]  /*4680*/  @P3 FADD.FTZ R147, R188, -R147 ;  /* 0x80000093bc933221 */ /* 0x000fe40000010000 */
        /* <DEDUP_REMOVED lines=23> */
.L_x_13481:
[----:B--2---:R-:W0:Y:S02]  /*4800*/  LDC.64 R140, c[0x0][0x478] ;  /* 0x00011e00ff8c7b82 */ /* 0x004e240000000a00 */
[----:B0-----:R-:W-:-:S04]  /*4810*/  ISETP.NE.U32.AND P5, PT, R140, RZ, PT ;  /* 0x000000ff8c00720c */ /* 0x001fc80003fa5070 */
[----:B------:R-:W-:-:S13]  /*4820*/  ISETP.NE.AND.EX P5, PT, R141, RZ, PT, P5 ;  /* 0x000000ff8d00720c */ /* 0x000fda0003fa5350 */
[----:B------:R-:W-:Y:S05]  /*4830*/  @!P5 BRA `(.L_x_13484) ;  /* 0x0000000000a0d947 */ /* 0x000fea0003800000 */
[----:B------:R-:W0:Y:S01]  /*4840*/  @P4 LDC.64 R138, c[0x0][0x408] ;  /* 0x00010200ff8a4b82 */ /* 0x000e220000000a00 */
[----:B------:R-:W-:Y:S01]  /*4850*/  FFMA.FTZ R137, R29, R145, R144 ;  /* 0x000000911d897223 */ /* 0x000fe20000010090 */
[----:B------:R-:W-:Y:S02]  /*4860*/  ISETP.GT.AND P6, PT, R193, RZ, PT ;  /* 0x000000ffc100720c */ /* 0x000fe40003fc4270 */
[----:B------:R-:W-:Y:S01]  /*4870*/  P2R R140, PR, RZ, 0x1 ;  /* 0x00000001ff8c7803 */ /* 0x000fe20000000000 */
[----:B------:R-:W-:Y:S01]  /*4880*/  FADD.FTZ R137, R26, -R137 ;  /* 0x800000891a897221 */ /* 0x000fe20000010000 */
[----:B-----5:R-:W-:-:S03]  /*4890*/  @P4 LOP3.LUT P0, RZ, R6, 0xff, RZ, 0xc0, !PT ;  /* 0x000000ff06ff4812 */ /* 0x020fc6000780c0ff */
[----:B------:R-:W-:Y:S01]  /*48a0*/  FMUL.FTZ R136, R208, R137 ;  /* 0x00000089d0887220 */ /* 0x000fe20000410000 */
[----:B------:R-:W-:-:S04]  /*48b0*/  FFMA.FTZ R137, R172, R145, R144 ;  /* 0x00000091ac897223 */ /* 0x000fc80000010090 */
        /* <DEDUP_REMOVED lines=14> */
[----:B------:R-:W-:Y:S01]  /*49a0*/  FADD.FTZ R141, R188, -R139 ;  /* 0x8000008bbc8d7221 */ /* 0x000fe20000010000 */
[----:B------:R-:W-:Y:S02]  /*49b0*/  ISETP.NE.AND P0, PT, R140, RZ, PT ;  /* 0x000000ff8c00720c */ /* 0x000fe40003f05270 */
[----:B------:R-:W-:Y:S01]  /*49c0*/  FADD.FTZ R147, R189, -R138 ;  /* 0x8000008abd937221 */ /* 0x000fe20000010000 */
[C---:B------:R-:W-:Y:S02]  /*49d0*/  FMUL.FTZ R138, R208.reuse, R141 ;  /* 0x0000008dd08a7220 */ /* 0x040fe40000410000 */
[----:B------:R-:W0:Y:S01]  /*49e0*/  @P4 LDC.64 R140, c[0x0][0x408] ;  /* 0x00010200ff8c4b82 */ /* 0x000e220000000a00 */
[----:B------:R-:W-:Y:S02]  /*49f0*/  FMUL.FTZ R139, R208, R147 ;  /* 0x00000093d08b7220 */ /* 0x000fe40000410000 */
[----:B------:R-:W-:-:S03]  /*4a00*/  FSEL R138, R138, RZ, P6 ;  /* 0x000000ff8a8a7208 */ /* 0x000fc60003000000 */
[----:B------:R-:W-:Y:S02]  /*4a10*/  FSEL R139, R139, RZ, P6 ;  /* 0x000000ff8b8b7208 */ /* 0x000fe40003000000 */
[----:B------:R-:W-:Y:S01]  /*4a20*/  @P4 LOP3.LUT P6, RZ, R6, 0xff0000, RZ, 0xc0, !PT ;  /* 0x00ff000006ff4812 */ /* 0x000fe200078cc0ff */
        /* <DEDUP_REMOVED lines=9> */
.L_x_13484:
        /* <DEDUP_REMOVED lines=10> */
.L_x_13485:
        /* <DEDUP_REMOVED lines=10> */
.L_x_13486:
        /* <DEDUP_REMOVED lines=10> */
.L_x_13487:
        /* <DEDUP_REMOVED lines=9> */
[----:B------:R-:W-:-:S07]  /*4d30*/  SEL R135, R135, RZ, P6 ;  /* 0x000000ff87877207 */ /* 0x000fce0003000000 */
.L_x_13483:
[----:B------:R-:W0:Y:S08]  /*4d40*/  @P5 LDC.64 R146, c[0x0][0x478] ;  /* 0x00011e00ff925b82 */ /* 0x000e300000000a00 */
[----:B------:R-:W2:Y:S01]  /*4d50*/  @P4 LDC.64 R140, c[0x0][0x468] ;  /* 0x00011a00ff8c4b82 */ /* 0x000ea20000000a00 */
[C---:B0-----:R-:W-:Y:S01]  /*4d60*/  @P5 IMAD.WIDE.U32 R146, R143.reuse, 0x10, R146 ;  /* 0x000000108f925825 */ /* 0x041fe200078e0092 */
[----:B------:R-:W-:-:S04]  /*4d70*/  IADD3 R143, PT, PT, R143, 0x100, RZ ;  /* 0x000001008f8f7810 */ /* 0x000fc80007ffe0ff */
[----:B------:R0:W-:Y:S01]  /*4d80*/  @P5 STG.E.128 desc[UR10][R146.64], R136 ;  /* 0x0000008892005986 */ /* 0x0001e2000c101d0a */
[C---:B--2---:R-:W-:Y:S01]  /*4d90*/  @P4 IMAD.WIDE.U32 R140, R142.reuse, 0x10, R140 ;  /* 0x000000108e8c4825 */ /* 0x044fe200078e008c */
[----:B------:R-:W-:-:S04]  /*4da0*/  IADD3 R142, PT, PT, R142, 0x100, RZ ;  /* 0x000001008e8e7810 */ /* 0x000fc80007ffe0ff */
[----:B------:R0:W-:Y:S03]  /*4db0*/  @P4 STG.E.128 desc[UR10][R140.64], R132 ;  /* 0x000000848c004986 */ /* 0x0001e6000c101d0a */
.L_x_13480:
[----:B------:R-:W-:Y:S05]  /*4dc0*/  BSYNC.RECONVERGENT B0 ;  /* 0x0000000000007941 */ /* 0x000fea0003800200 */
.L_x_13479:
        /* <DEDUP_REMOVED lines=10> */
[----:B0-2---:R-:W0:Y:S01]  /*4e70*/  @P4 LDC.64 R138, c[0x0][0x408] ;  /* 0x00010200ff8a4b82 */ /* 0x005e220000000a00 */
        /* <DEDUP_REMOVED lines=36> */
.L_x_13491:
[----:B0-2---:R-:W0:Y:S01]  /*50c0*/  @P4 LDC.64 R140, c[0x0][0x408] ;  /* 0x00010200ff8c4b82 */ /* 0x005e220000000a00 */
        /* <DEDUP_REMOVED lines=36> */
.L_x_13490:
[----:B0-2---:R-:W0:Y:S02]  /*5310*/  LDC.64 R140, c[0x0][0x478] ;  /* 0x00011e00ff8c7b82 */ /* 0x005e240000000a00 */
[----:B0-----:R-:W-:-:S04]  /*5320*/  ISETP.NE.U32.AND P5, PT, R140, RZ, PT ;  /* 0x000000ff8c00720c */ /* 0x001fc80003fa5070 */
[----:B------:R-:W-:-:S13]  /*5330*/  ISETP.NE.AND.EX P5, PT, R141, RZ, PT, P5 ;  /* 0x000000ff8d00720c */ /* 0x000fda0003fa5350 */
[----:B------:R-:W-:Y:S05]  /*5340*/  @!P5 BRA `(.L_x_13493) ;  /* 0x0000000000a0d947 */ /* 0x000fea0003800000 */
[----:B------:R-:W0:Y:S01]  /*5350*/  @P4 LDC.64 R138, c[0x0][0x408] ;  /* 0x00010200ff8a4b82 */ /* 0x000e220000000a00 */
[-CC-:B------:R-:W-:Y:S01]  /*5360*/  FFMA.FTZ R137, R27, R145.reuse, R144.reuse ;  /* 0x000000911b897223 */ /* 0x180fe20000010090 */
[----:B------:R-:W-:Y:S01]  /*5370*/  ISETP.GT.AND P6, PT, R193, RZ, PT ;  /* 0x000000ffc100720c */ /* 0x000fe20003fc4270 */
[----:B------:R-:W-:Y:S01]  /*5380*/  FFMA.FTZ R140, R168, R145, R144 ;  /* 0x00000091a88c7223 */ /* 0x000fe20000010090 */
[----:B------:R-:W-:Y:S01]  /*5390*/  P2R R141, PR, RZ, 0x1 ;  /* 0x00000001ff8d7803 */ /* 0x000fe20000000000 */
[----:B------:R-:W-:Y:S01]  /*53a0*/  FADD.FTZ R137, R24, -R137 ;  /* 0x8000008918897221 */ /* 0x000fe20000010000 */
[----:B-----5:R-:W-:-:S03]  /*53b0*/  @P4 LOP3.LUT P0, RZ, R5, 0xff, RZ, 0xc0, !PT ;  /* 0x000000ff05ff4812 */ /* 0x020fc6000780c0ff */
[----:B------:R-:W-:Y:S01]  /*53c0*/  FMUL.FTZ R136, R208, R137 ;  /* 0x00000089d0887220 */ /* 0x000fe20000410000 */
[----:B------:R-:W-:-:S04]  /*53d0*/  FADD.FTZ R137, R167, -R140 ;  /* 0x8000008ca7897221 */ /* 0x000fc80000010000 */
[----:B------:R-:W-:Y:S01]  /*53e0*/  FSEL R136, R136, RZ, P6 ;  /* 0x000000ff88887208 */ /* 0x000fe20003000000 */
[----:B------:R-:W-:-:S05]  /*53f0*/  FMUL.FTZ R137, R208, R137 ;  /* 0x00000089d0897220 */ /* 0x000fca0000410000 */
[----:B------:R-:W-:Y:S01]  /*5400*/  FSEL R137, R137, RZ, P6 ;  /* 0x000000ff89897208 */ /* 0x000fe20003000000 */
[----:B0-----:R-:W-:-:S04]  /*5410*/  @P4 FMUL.FTZ R139, R136, R139 ;  /* 0x0000008b888b4220 */ /* 0x001fc80000410000 */
        /* <DEDUP_REMOVED lines=9> */
[----:B------:R-:W-:Y:S01]  /*54b0*/  ISETP.NE.AND P0, PT, R141, RZ, PT ;  /* 0x000000ff8d00720c */ /* 0x000fe20003f05270 */
[----:B------:R-:W-:Y:S02]  /*54c0*/  FADD.FTZ R141, R186, -R139 ;  /* 0x8000008bba8d7221 */ /* 0x000fe40000010000 */
[----:B------:R-:W-:Y:S02]  /*54d0*/  FADD.FTZ R147, R187, -R138 ;  /* 0x8000008abb937221 */ /* 0x000fe40000010000 */
[C---:B------:R-:W-:Y:S02]  /*54e0*/  FMUL.FTZ R138, R208.reuse, R141 ;  /* 0x0000008dd08a7220 */ /* 0x040fe40000410000 */
[----:B------:R-:W0:Y:S01]  /*54f0*/  @P4 LDC.64 R140, c[0x0][0x408] ;  /* 0x00010200ff8c4b82 */ /* 0x000e220000000a00 */
[----:B------:R-:W-:-:S02]  /*5500*/  FMUL.FTZ R139, R208, R147 ;  /* 0x00000093d08b7220 */ /* 0x000fc40000410000 */
        /* <DEDUP_REMOVED lines=12> */
.L_x_13493:
        /* <DEDUP_REMOVED lines=10> */
.L_x_13494:
        /* <DEDUP_REMOVED lines=10> */
.L_x_13495:
        /* <DEDUP_REMOVED lines=10> */
.L_x_13496:
        /* <DEDUP_REMOVED lines=10> */
.L_x_13492:
        /* <DEDUP_REMOVED lines=8> */
.L_x_13489:
[----:B------:R-:W-:Y:S05]  /*58d0*/  BSYNC.RECONVERGENT B0 ;  /* 0x0000000000007941 */ /* 0x000fea0003800200 */
.L_x_13488:
        /* <DEDUP_REMOVED lines=10> */
[----:B0-23--:R-:W0:Y:S01]  /*5980*/  @P4 LDC.64 R138, c[0x0][0x408] ;  /* 0x00010200ff8a4b82 */ /* 0x00de220000000a00 */
        /* <DEDUP_REMOVED lines=36> */
.L_x_13500:
[----:B0-23--:R-:W0:Y:S01]  /*5bd0*/  @P4 LDC.64 R140, c[0x0][0x408] ;  /* 0x00010200ff8c4b82 */ /* 0x00de220000000a00 */
        /* <DEDUP_REMOVED lines=36> */
.L_x_13499:
[----:B0-23--:R-:W0:Y:S02]  /*5e20*/  LDC.64 R140, c[0x0][0x478] ;  /* 0x00011e00ff8c7b82 */ /* 0x00de240000000a00 */
        /* <DEDUP_REMOVED lines=43> */
.L_x_13502:
        /* <DEDUP_REMOVED lines=10> */
.L_x_13503:
        /* <DEDUP_REMOVED lines=10> */
.L_x_13504:
        /* <DEDUP_REMOVED lines=10> */
.L_x_13505:
        /* <DEDUP_REMOVED lines=10> */
.L_x_13501:
        /* <DEDUP_REMOVED lines=8> */
.L_x_13498:
[----:B------:R-:W-:Y:S05]  /*63e0*/  BSYNC.RECONVERGENT B0 ;  /* 0x0000000000007941 */ /* 0x000fea0003800200 */
.L_x_13497:
        /* <DEDUP_REMOVED lines=9> */
[----:B0-234-:R-:W0:Y:S01]  /*6480*/  @P4 LDC.64 R138, c[0x0][0x408] ;  /* 0x00010200ff8a4b82 */ /* 0x01de220000000a00 */
        /* <DEDUP_REMOVED lines=36> */
.L_x_13509:
[----:B0-234-:R-:W0:Y:S01]  /*66d0*/  @P4 LDC.64 R140, c[0x0][0x408] ;  /* 0x00010200ff8c4b82 */ /* 0x01de220000000a00 */
        /* <DEDUP_REMOVED lines=36> */
.L_x_13508:
[----:B0-234-:R-:W0:Y:S02]  /*6920*/  LDC.64 R140, c[0x0][0x478] ;  /* 0x00011e00ff8c7b82 */ /* 0x01de240000000a00 */
        /* <DEDUP_REMOVED lines=43> */
.L_x_13511:
        /* <DEDUP_REMOVED lines=10> */
.L_x_13512:
        /* <DEDUP_REMOVED lines=10> */
.L_x_13513:
        /* <DEDUP_REMOVED lines=10> */
.L_x_13514:
        /* <DEDUP_REMOVED lines=10> */
.L_x_13510:
        /* <DEDUP_REMOVED lines=8> */
.L_x_13507:
[----:B------:R-:W-:Y:S05]  /*6ee0*/  BSYNC.RECONVERGENT B0 ;  /* 0x0000000000007941 */ /* 0x000fea0003800200 */
.L_x_13506:
        /* <DEDUP_REMOVED lines=46> */
.L_x_13518:
        /* <DEDUP_REMOVED lines=37> */
.L_x_13517:
        /* <DEDUP_REMOVED lines=44> */
.L_x_13520:
        /* <DEDUP_REMOVED lines=10> */
.L_x_13521:
        /* <DEDUP_REMOVED lines=10> */
.L_x_13522:
        /* <DEDUP_REMOVED lines=10> */
.L_x_13523:
        /* <DEDUP_REMOVED lines=10> */
.L_x_13519:
        /* <DEDUP_REMOVED lines=8> */
.L_x_13516:
[----:B------:R-:W-:Y:S05]  /*79e0*/  BSYNC.RECONVERGENT B0 ;  /* 0x0000000000007941 */ /* 0x000fea0003800200 */
.L_x_13515:
        /* <DEDUP_REMOVED lines=46> */
.L_x_13527:
[----:B0-234-:R-:W0:Y:S01]  /*7cd0*/  @P4 LDC.64 R140, c[0x0][0x408] ;  /* 0x00010200ff8c4b82 */ /* 0x01de220000000a00 */
        /* <DEDUP_REMOVED lines=36> */
.L_x_13526:
[----:B0-234-:R-:W0:Y:S02]  /*7f20*/  LDC.64 R140, c[0x0][0x478] ;  /* 0x00011e00ff8c7b82 */ /* 0x01de240000000a00 */
        /* <DEDUP_REMOVED lines=43> */
.L_x_13529:
        /* <DEDUP_REMOVED lines=10> */
.L_x_13530:
        /* <DEDUP_REMOVED lines=10> */
.L_x_13531:
        /* <DEDUP_REMOVED lines=10> */
.L_x_13532:
        /* <DEDUP_REMOVED lines=10> */
.L_x_13528:
        /* <DEDUP_REMOVED lines=8> */
.L_x_13525:
[----:B------:R-:W-:Y:S05]  /*84e0*/  BSYNC.RECONVERGENT B0 ;  /* 0x0000000000007941 */ /* 0x000fea0003800200 */
.L_x_13524:
        /* <DEDUP_REMOVED lines=12> */
[----:B-----5:R-:W-:Y:S01]  /*85b0*/  MOV R137, R129 ;  /* 0x0000008100897202 */ /* 0x020fe20000000f00 */
[-C--:B------:R-:W-:Y:S01]  /*85c0*/  @P3 FFMA.FTZ R146, R204, R145.reuse, R144 ;  /* 0x00000091cc923223 */ /* 0x080fe20000010090 */
[----:B------:R-:W-:Y:S01]  /*85d0*/  @P3 FADD.FTZ R139, R15, -R140 ;  /* 0x8000008c0f8b3221 */ /* 0x000fe20000010000 */
[----:B------:R-:W-:Y:S01]  /*85e0*/  @P3 FADD.FTZ R140, R28, -R141 ;  /* 0x8000008d1c8c3221 */ /* 0x000fe20000010000 */
[----:B------:R-:W-:Y:S01]  /*85f0*/  MOV R136, R128 ;  /* 0x0000008000887202 */ /* 0x000fe20000000f00 */
[----:B------:R-:W-:Y:S01]  /*8600*/  @P3 FFMA.FTZ R145, R175, R145, R144 ;  /* 0x00000091af913223 */ /* 0x000fe20000010090 */
[C---:B------:R-:W-:Y:S01]  /*8610*/  @P3 FFMA.FTZ R136, R208.reuse, R139, R128 ;  /* 0x0000008bd0883223 */ /* 0x040fe20000010080 */
[----:B------:R-:W-:Y:S01]  /*8620*/  @P3 FFMA.FTZ R137, R208, R140, R129 ;  /* 0x0000008cd0893223 */ /* 0x000fe20000010081 */
[----:B------:R-:W-:Y:S01]  /*8630*/  @P3 FADD.FTZ R146, R181, -R146 ;  /* 0x80000092b5923221 */ /* 0x000fe20000010000 */
[----:B------:R-:W0:Y:S01]  /*8640*/  @P4 LDC.64 R140, c[0x0][0x408] ;  /* 0x00010200ff8c4b82 */ /* 0x000e220000000a00 */
[----:B------:R-:W-:Y:S01]  /*8650*/  @P3 FADD.FTZ R145, R176, -R145 ;  /* 0x80000091b0913221 */ /* 0x000fe20000010000 */
[----:B------:R-:W-:Y:S01]  /*8660*/  MOV R144, R131 ;  /* 0x0000008300907202 */ /* 0x000fe20000000f00 */
[C---:B------:R-:W-:Y:S01]  /*8670*/  @P3 FFMA.FTZ R144, R208.reuse, R146, R131 ;  /* 0x00000092d0903223 */ /* 0x040fe20000010083 */
[----:B------:R-:W-:Y:S01]  /*8680*/  MOV R138, R130 ;  /* 0x00000082008a7202 */ /* 0x000fe20000000f00 */
[----:B------:R-:W-:Y:S01]  /*8690*/  @P3 FFMA.FTZ R138, R208, R145, R130 ;  /* 0x00000091d08a3223 */ /* 0x000fe20000010082 */
[----:B------:R-:W-:-:S02]  /*86a0*/  @P4 LOP3.LUT P3, RZ, R14, 0xff, RZ, 0xc0, !PT ;  /* 0x000000ff0eff4812 */ /* 0x000fc4000786c0ff */
[----:B------:R-:W-:Y:S01]  /*86b0*/  MOV R139, R144 ;  /* 0x00000090008b7202 */ /* 0x000fe20000000f00 */
[----:B0-----:R-:W-:-:S04]  /*86c0*/  @P4 FMUL.FTZ R141, R136, R141 ;  /* 0x0000008d888d4220 */ /* 0x001fc80000410000 */
[----:B------:R-:W-:-:S05]  /*86d0*/  @P4 FMUL.FTZ R140, R141, R140 ;  /* 0x0000008c8d8c4220 */ /* 0x000fca0000410000 */
[----:B------:R-:W-:Y:S02]  /*86e0*/  @P4 SEL R132, R140, RZ, P3 ;  /* 0x000000ff8c844207 */ /* 0x000fe40001800000 */
[----:B------:R-:W0:Y:S01]  /*86f0*/  @P4 LDC.64 R140, c[0x0][0x408] ;  /* 0x00010200ff8c4b82 */ /* 0x000e220000000a00 */
[----:B------:R-:W-:Y:S01]  /*8700*/  @P4 LOP3.LUT P3, RZ, R14, 0xff00, RZ, 0xc0, !PT ;  /* 0x0000ff000eff4812 */ /* 0x000fe2000786c0ff */
[----:B0-----:R-:W-:-:S04]  /*8710*/  @P4 FMUL.FTZ R141, R137, R141 ;  /* 0x0000008d898d4220 */ /* 0x001fc80000410000 */
        /* <DEDUP_REMOVED lines=13> */
.L_x_13536:
        /* <DEDUP_REMOVED lines=29> */
[----:B------:R-:W-:-:S03]  /*89c0*/  MOV R135, R131 ;  /* 0x0000008300877202 */ /* 0x000fc60000000f00 */
[----:B------:R-:W-:-:S04]  /*89d0*/  @P3 FADD.FTZ R144, R181, -R144 ;  /* 0x80000090b5903221 */ /* 0x000fc80000010000 */
[----:B------:R-:W-:Y:S01]  /*89e0*/  @P3 FFMA.FTZ R135, R208, R144, R131 ;  /* 0x00000090d0873223 */ /* 0x000fe20000010083 */
[----:B------:R-:W-:-:S03]  /*89f0*/  ISETP.GE.U32.AND P3, PT, R14, 0x1000000, PT ;  /* 0x010000000e00780c */ /* 0x000fc60003f66070 */
[----:B------:R-:W-:-:S04]  /*8a00*/  FMUL.FTZ R135, R135, UR17 ;  /* 0x0000001187877c20 */ /* 0x000fc80008410000 */
[----:B------:R-:W-:-:S05]  /*8a10*/  FMUL.FTZ R135, R135, UR16 ;  /* 0x0000001087877c20 */ /* 0x000fca0008410000 */
[----:B------:R-:W-:Y:S01]  /*8a20*/  SEL R135, R135, RZ, P3 ;  /* 0x000000ff87877207 */ /* 0x000fe20001800000 */
[----:B------:R-:W-:Y:S06]  /*8a30*/  BRA `(.L_x_13537) ;  /* 0x0000000400487947 */ /* 0x000fec0003800000 */
.L_x_13535:
[----:B0-234-:R-:W0:Y:S02]  /*8a40*/  LDC.64 R140, c[0x0][0x478] ;  /* 0x00011e00ff8c7b82 */ /* 0x01de240000000a00 */
[----:B0-----:R-:W-:-:S04]  /*8a50*/  ISETP.NE.U32.AND P5, PT, R140, RZ, PT ;  /* 0x000000ff8c00720c */ /* 0x001fc80003fa5070 */
[----:B------:R-:W-:-:S13]  /*8a60*/  ISETP.NE.AND.EX P5, PT, R141, RZ, PT, P5 ;  /* 0x000000ff8d00720c */ /* 0x000fda0003fa5350 */
[----:B------:R-:W-:Y:S05]  /*8a70*/  @!P5 BRA `(.L_x_13538) ;  /* 0x000000000098d947 */ /* 0x000fea0003800000 */
[----:B------:R-:W0:Y:S01]  /*8a80*/  @P4 LDC.64 R138, c[0x0][0x408] ;  /* 0x00010200ff8a4b82 */ /* 0x000e220000000a00 */
[----:B------:R-:W-:Y:S01]  /*8a90*/  FFMA.FTZ R136, R17, R145, R144 ;  /* 0x0000009111887223 */ /* 0x000fe20000010090 */
[----:B------:R-:W-:Y:S02]  /*8aa0*/  ISETP.GT.AND P3, PT, R193, RZ, PT ;  /* 0x000000ffc100720c */ /* 0x000fe40003f64270 */
[----:B-----5:R-:W-:Y:S01]  /*8ab0*/  @P4 LOP3.LUT P6, RZ, R14, 0xff, RZ, 0xc0, !PT ;  /* 0x000000ff0eff4812 */ /* 0x020fe200078cc0ff */
[----:B------:R-:W-:-:S03]  /*8ac0*/  FADD.FTZ R137, R15, -R136 ;  /* 0x800000880f897221 */ /* 0x000fc60000010000 */
[----:B------:R-:W2:Y:S01]  /*8ad0*/  @P4 LDC.64 R140, c[0x0][0x408] ;  /* 0x00010200ff8c4b82 */ /* 0x000ea20000000a00 */
        /* <DEDUP_REMOVED lines=12> */
[----:B------:R-:W-:-:S05]  /*8ba0*/  @P4 FMUL.FTZ R138, R139, R138 ;  /* 0x0000008a8b8a4220 */ /* 0x000fca0000410000 */
[----:B------:R-:W-:Y:S01]  /*8bb0*/  @P4 SEL R133, R138, RZ, P6 ;  /* 0x000000ff8a854207 */ /* 0x000fe20003000000 */
[-CC-:B------:R-:W-:Y:S01]  /*8bc0*/  FFMA.FTZ R138, R204, R145.reuse, R144.reuse ;  /* 0x00000091cc8a7223 */ /* 0x180fe20000010090 */
[----:B------:R-:W-:-:S03]  /*8bd0*/  FFMA.FTZ R145, R175, R145, R144 ;  /* 0x00000091af917223 */ /* 0x000fc60000010090 */
[----:B------:R-:W-:Y:S01]  /*8be0*/  FADD.FTZ R139, R181, -R138 ;  /* 0x8000008ab58b7221 */ /* 0x000fe20000010000 */
[----:B------:R-:W-:-:S03]  /*8bf0*/  FADD.FTZ R145, R176, -R145 ;  /* 0x80000091b0917221 */ /* 0x000fc60000010000 */
[C---:B------:R-:W-:Y:S01]  /*8c00*/  FMUL.FTZ R139, R208.reuse, R139 ;  /* 0x0000008bd08b7220 */ /* 0x040fe20000410000 */
[----:B------:R-:W-:-:S04]  /*8c10*/  FMUL.FTZ R138, R208, R145 ;  /* 0x00000091d08a7220 */ /* 0x000fc80000410000 */
[----:B------:R-:W-:Y:S02]  /*8c20*/  FSEL R139, R139, RZ, P3 ;  /* 0x000000ff8b8b7208 */ /* 0x000fe40001800000 */
[----:B------:R-:W-:Y:S02]  /*8c30*/  FSEL R138, R138, RZ, P3 ;  /* 0x000000ff8a8a7208 */ /* 0x000fe40001800000 */
[----:B------:R-:W-:-:S03]  /*8c40*/  @P4 LOP3.LUT P3, RZ, R14, 0xff0000, RZ, 0xc0, !PT ;  /* 0x00ff00000eff4812 */ /* 0x000fc6000786c0ff */
[----:B--2---:R-:W-:-:S04]  /*8c50*/  @P4 FMUL.FTZ R141, R138, R141 ;  /* 0x0000008d8a8d4220 */ /* 0x004fc80000410000 */
        /* <DEDUP_REMOVED lines=8> */
.L_x_13538:
[----:B------:R-:W-:Y:S01]  /*8ce0*/  FFMA.FTZ R140, R204, R145, R144 ;  /* 0x00000091cc8c7223 */ /* 0x000fe20000010090 */
[----:B------:R-:W-:-:S03]  /*8cf0*/  ISETP.GT.AND P3, PT, R193, RZ, PT ;  /* 0x000000ffc100720c */ /* 0x000fc60003f64270 */
[----:B------:R-:W-:-:S04]  /*8d00*/  FADD.FTZ R141, R181, -R140 ;  /* 0x8000008cb58d7221 */ /* 0x000fc80000010000 */
[----:B------:R-:W-:-:S05]  /*8d10*/  FMUL.FTZ R141, R208, R141 ;  /* 0x0000008dd08d7220 */ /* 0x000fca0000410000 */
[----:B------:R-:W-:Y:S02]  /*8d20*/  FSEL R146, R141, RZ, P3 ;  /* 0x000000ff8d927208 */ /* 0x000fe40001800000 */
[----:B------:R-:W0:Y:S01]  /*8d30*/  @P4 LDC.64 R140, c[0x0][0x408] ;  /* 0x00010200ff8c4b82 */ /* 0x000e220000000a00 */
[----:B-----5:R-:W-:Y:S02]  /*8d40*/  @P4 ISETP.GE.U32.AND P3, PT, R14, 0x1000000, PT ;  /* 0x010000000e00480c */ /* 0x020fe40003f66070 */
[----:B0-----:R-:W-:-:S04]  /*8d50*/  @P4 FMUL.FTZ R141, R146, R141 ;  /* 0x0000008d928d4220 */ /* 0x001fc80000410000 */
[----:B------:R-:W-:-:S05]  /*8d60*/  @P4 FMUL.FTZ R140, R141, R140 ;  /* 0x0000008c8d8c4220 */ /* 0x000fca0000410000 */
[----:B------:R-:W-:Y:S01]  /*8d70*/  @P4 SEL R135, R140, RZ, P3 ;  /* 0x000000ff8c874207 */ /* 0x000fe20001800000 */
[----:B------:R-:W-:Y:S06]  /*8d80*/  @!P4 BRA `(.L_x_13539) ;  /* 0x000000000024c947 */ /* 0x000fec0003800000 */
[----:B------:R-:W-:Y:S01]  /*8d90*/  FFMA.FTZ R132, R17, R145, R144 ;  /* 0x0000009111847223 */ /* 0x000fe20000010090 */
[----:B------:R-:W-:-:S03]  /*8da0*/  ISETP.GT.AND P3, PT, R193, RZ, PT ;  /* 0x000000ffc100720c */ /* 0x000fc60003f64270 */
[----:B------:R-:W-:-:S04]  /*8db0*/  FADD.FTZ R141, R15, -R132 ;  /* 0x800000840f8d7221 */ /* 0x000fc80000010000 */
[----:B------:R-:W-:-:S05]  /*8dc0*/  FMUL.FTZ R141, R208, R141 ;  /* 0x0000008dd08d7220 */ /* 0x000fca0000410000 */
[----:B------:R-:W-:Y:S02]  /*8dd0*/  FSEL R141, R141, RZ, P3 ;  /* 0x000000ff8d8d7208 */ /* 0x000fe40001800000 */
[----:B------:R-:W-:-:S03]  /*8de0*/  LOP3.LUT P3, RZ, R14, 0xff, RZ, 0xc0, !PT ;  /* 0x000000ff0eff7812 */ /* 0x000fc6000786c0ff */
[----:B------:R-:W-:-:S04]  /*8df0*/  FMUL.FTZ R141, R141, UR17 ;  /* 0x000000118d8d7c20 */ /* 0x000fc80008410000 */
[----:B------:R-:W-:-:S05]  /*8e00*/  FMUL.FTZ R141, R141, UR16 ;  /* 0x000000108d8d7c20 */ /* 0x000fca0008410000 */
[----:B------:R-:W-:-:S07]  /*8e10*/  SEL R132, R141, RZ, P3 ;  /* 0x000000ff8d847207 */ /* 0x000fce0001800000 */
.L_x_13539:
[----:B------:R-:W-:Y:S05]  /*8e20*/  @!P4 BRA `(.L_x_13540) ;  /* 0x000000000024c947 */ /* 0x000fea0003800000 */
        /* <DEDUP_REMOVED lines=9> */
.L_x_13540:
        /* <DEDUP_REMOVED lines=10> */
.L_x_13537:
[----:B------:R-:W0:Y:S02]  /*8f60*/  @P5 LDC.64 R140, c[0x0][0x478] ;  /* 0x00011e00ff8c5b82 */ /* 0x000e240000000a00 */
[----:B0-----:R-:W-:-:S06]  /*8f70*/  @P5 IMAD.WIDE.U32 R144, R143, 0x10, R140 ;  /* 0x000000108f905825 */ /* 0x001fcc00078e008c */
[----:B------:R-:W0:Y:S01]  /*8f80*/  @P4 LDC.64 R140, c[0x0][0x468] ;  /* 0x00011a00ff8c4b82 */ /* 0x000e220000000a00 */
[----:B------:R2:W-:Y:S01]  /*8f90*/  @P5 STG.E.128 desc[UR10][R144.64], R136 ;  /* 0x0000008890005986 */ /* 0x0005e2000c101d0a */
[----:B0-----:R-:W-:-:S05]  /*8fa0*/  @P4 IMAD.WIDE.U32 R140, R142, 0x10, R140 ;  /* 0x000000108e8c4825 */ /* 0x001fca00078e008c */
[----:B------:R2:W-:Y:S02]  /*8fb0*/  @P4 STG.E.128 desc[UR10][R140.64], R132 ;  /* 0x000000848c004986 */ /* 0x0005e4000c101d0a */
.L_x_13534:
[----:B------:R-:W-:Y:S05]  /*8fc0*/  BSYNC.RECONVERGENT B0 ;  /* 0x0000000000007941 */ /* 0x000fea0003800200 */
.L_x_13533:
[----:B0-234-:R-:W0:Y:S01]  /*8fd0*/  LDC.64 R140, c[0x0][0x380] ;  /* 0x0000e000ff8c7b82 */ /* 0x01de220000000a00 */
[----:B------:R-:W-:Y:S01]  /*8fe0*/  UPLOP3.LUT UP1, UPT, UPT, UPT, UP1, 0x40, 0x4 ;  /* 0x000000000004789c */ /* 0x000fe20003f2e810 */
[----:B0-----:R-:W-:-:S04]  /*8ff0*/  IADD3 R9, PT, PT, R9, R140, RZ ;  /* 0x0000008c09097210 */ /* 0x001fc80007ffe0ff */
[----:B------:R-:W-:-:S13]  /*9000*/  ISETP.GE.AND P3, PT, R9, R141, PT ;  /* 0x0000008d0900720c */ /* 0x000fda0003f66270 */
[----:B------:R-:W-:Y:S05]  /*9010*/  @!P3 BRA `(.L_x_13541) ;  /* 0xffffff7800c4b947 */ /* 0x000fea000383ffff */
.L_x_13449:
[----:B-----5:R-:W0:Y:S01]  /*9020*/  LDC.64 R2, c[0x0][0x440] ;  /* 0x00011000ff027b82 */ /* 0x020e220000000a00 */
[----:B------:R-:W-:Y:S01]  /*9030*/  LOP3.LUT P3, RZ, R8, 0x10, RZ, 0xc0, !PT ;  /* 0x0000001008ff7812 */ /* 0x000fe2000786c0ff */
[----:B------:R-:W-:Y:S01]  /*9040*/  IMAD R12, R12, UR9, RZ ;  /* 0x000000090c0c7c24 */ /* 0x000fe2000f8e02ff */
[C---:B------:R-:W-:Y:S02]  /*9050*/  LOP3.LUT P6, RZ, R8.reuse, 0x8, RZ, 0xc0, !PT ;  /* 0x0000000808ff7812 */ /* 0x040fe400078cc0ff */
[----:B------:R-:W-:Y:S02]  /*9060*/  LOP3.LUT P5, RZ, R8, 0x4, RZ, 0xc0, !PT ;  /* 0x0000000408ff7812 */ /* 0x000fe400078ac0ff */
[----:B------:R-:W-:Y:S01]  /*9070*/  LEA.HI R27, R12, R11, RZ, 0x1e ;  /* 0x0000000b0c1b7211 */ /* 0x000fe200078ff0ff */
[----:B------:R-:W2:Y:S01]  /*9080*/  LDC.64 R4, c[0x0][0x448] ;  /* 0x00011200ff047b82 */ /* 0x000ea20000000a00 */
[----:B------:R-:W-:-:S07]  /*9090*/  LOP3.LUT P4, RZ, R8, 0x2, RZ, 0xc0, !PT ;  /* 0x0000000208ff7812 */ /* 0x000fce000788c0ff */
[----:B------:R-:W3:Y:S01]  /*90a0*/  LDC.64 R6, c[0x0][0x440] ;  /* 0x00011000ff067b82 */ /* 0x000ee20000000a00 */
[----:B0-----:R-:W-:-:S07]  /*90b0*/  @P3 IMAD.WIDE.U32 R2, R27, 0x10, R2 ;  /* 0x000000101b023825 */ /* 0x001fce00078e0002 */
[----:B------:R-:W0:Y:S01]  /*90c0*/  LDC.64 R10, c[0x0][0x440] ;  /* 0x00011000ff0a7b82 */ /* 0x000e220000000a00 */
[----:B------:R4:W-:Y:S01]  /*90d0*/  @P3 STG.E.128 desc[UR10][R2.64], R92 ;  /* 0x0000005c02003986 */ /* 0x0009e2000c101d0a */
[C---:B--2---:R-:W-:Y:S01]  /*90e0*/  @P3 IMAD.WIDE.U32 R4, R27.reuse, 0x10, R4 ;  /* 0x000000101b043825 */ /* 0x044fe200078e0004 */
[----:B------:R-:W-:-:S05]  /*90f0*/  @P3 IADD3 R27, PT, PT, R27, 0x100, RZ ;  /* 0x000001001b1b3810 */ /* 0x000fca0007ffe0ff */
[----:B------:R-:W2:Y:S01]  /*9100*/  LDC.64 R12, c[0x0][0x448] ;  /* 0x00011200ff0c7b82 */ /* 0x000ea20000000a00 */
[----:B------:R1:W-:Y:S01]  /*9110*/  @P3 STG.E.128 desc[UR10][R4.64], R124 ;  /* 0x0000007c04003986 */ /* 0x0003e2000c101d0a */
[----:B------:R-:W-:Y:S01]  /*9120*/  LOP3.LUT P3, RZ, R8, 0x20, RZ, 0xc0, !PT ;  /* 0x0000002008ff7812 */ /* 0x000fe2000786c0ff */
[----:B---3--:R-:W-:-:S05]  /*9130*/  @P6 IMAD.WIDE.U32 R6, R27, 0x10, R6 ;  /* 0x000000101b066825 */ /* 0x008fca00078e0006 */
[----:B------:R-:W3:Y:S01]  /*9140*/  LDC.64 R8, c[0x0][0x448] ;  /* 0x00011200ff087b82 */ /* 0x000ee20000000a00 */
[----:B------:R0:W-:Y:S07]  /*9150*/  @P6 STG.E.128 desc[UR10][R6.64], R88 ;  /* 0x0000005806006986 */ /* 0x0001ee000c101d0a */
[----:B------:R-:W1:Y:S08]  /*9160*/  LDC.64 R14, c[0x0][0x440] ;  /* 0x00011000ff0e7b82 */ /* 0x000e700000000a00 */
[----:B------:R-:W1:Y:S08]  /*9170*/  LDC.64 R16, c[0x0][0x448] ;  /* 0x00011200ff107b82 */ /* 0x000e700000000a00 */
[----:B------:R-:W1:Y:S01]  /*9180*/  LDC.64 R18, c[0x0][0x440] ;  /* 0x00011000ff127b82 */ /* 0x000e620000000a00 */
[C---:B---3--:R-:W-:Y:S01]  /*9190*/  @P6 IMAD.WIDE.U32 R8, R27.reuse, 0x10, R8 ;  /* 0x000000101b086825 */ /* 0x048fe200078e0008 */
[----:B------:R-:W-:-:S04]  /*91a0*/  @P6 IADD3 R27, PT, PT, R27, 0x100, RZ ;  /* 0x000001001b1b6810 */ /* 0x000fc80007ffe0ff */
[----:B------:R3:W-:Y:S01]  /*91b0*/  @P6 STG.E.128 desc[UR10][R8.64], R120 ;  /* 0x0000007808006986 */ /* 0x0007e2000c101d0a */
[C---:B0-----:R-:W-:Y:S01]  /*91c0*/  @P5 IMAD.WIDE.U32 R10, R27.reuse, 0x10, R10 ;  /* 0x000000101b0a5825 */ /* 0x041fe200078e000a */
[----:B------:R-:W0:Y:S03]  /*91d0*/  LDC.64 R20, c[0x0][0x448] ;  /* 0x00011200ff147b82 */ /* 0x000e260000000a00 */
[C---:B--2---:R-:W-:Y:S01]  /*91e0*/  @P5 IMAD.WIDE.U32 R12, R27.reuse, 0x10, R12 ;  /* 0x000000101b0c5825 */ /* 0x044fe200078e000c */
[----:B------:R-:W-:Y:S01]  /*91f0*/  @P5 IADD3 R27, PT, PT, R27, 0x100, RZ ;  /* 0x000001001b1b5810 */ /* 0x000fe20007ffe0ff */
[----:B------:R3:W-:Y:S03]  /*9200*/  @P5 STG.E.128 desc[UR10][R10.64], R84 ;  /* 0x000000540a005986 */ /* 0x0007e6000c101d0a */
[----:B----4-:R-:W2:Y:S01]  /*9210*/  LDC.64 R2, c[0x0][0x440] ;  /* 0x00011000ff027b82 */ /* 0x010ea20000000a00 */
[C---:B-1----:R-:W-:Y:S01]  /*9220*/  @P4 IMAD.WIDE.U32 R14, R27.reuse, 0x10, R14 ;  /* 0x000000101b0e4825 */ /* 0x042fe200078e000e */
[----:B------:R3:W-:Y:S03]  /*9230*/  @P5 STG.E.128 desc[UR10][R12.64], R116 ;  /* 0x000000740c005986 */ /* 0x0007e6000c101d0a */
[C---:B------:R-:W-:Y:S01]  /*9240*/  @P4 IMAD.WIDE.U32 R16, R27.reuse, 0x10, R16 ;  /* 0x000000101b104825 */ /* 0x040fe200078e0010 */
[----:B------:R-:W-:Y:S01]  /*9250*/  @P4 IADD3 R27, PT, PT, R27, 0x100, RZ ;  /* 0x000001001b1b4810 */ /* 0x000fe20007ffe0ff */
[----:B------:R3:W-:Y:S01]  /*9260*/  @P4 STG.E.128 desc[UR10][R14.64], R80 ;  /* 0x000000500e004986 */ /* 0x0007e2000c101d0a */
[----:B------:R-:W1:Y:S03]  /*9270*/  LDC.64 R4, c[0x0][0x448] ;  /* 0x00011200ff047b82 */ /* 0x000e660000000a00 */
        /* <DEDUP_REMOVED lines=8> */
[----:B--2---:R-:W-:-:S05]  /*9300*/  @P1 IMAD.WIDE.U32 R2, R27, 0x10, R2 ;  /* 0x000000101b021825 */ /* 0x004fca00078e0002 */
[----:B------:R3:W-:Y:S01]  /*9310*/  @P1 STG.E.128 desc[UR10][R2.64], R72 ;  /* 0x0000004802001986 */ /* 0x0007e2000c101d0a */
[C---:B-1----:R-:W-:Y:S01]  /*9320*/  @P1 IMAD.WIDE.U32 R4, R27.reuse, 0x10, R4 ;  /* 0x000000101b041825 */ /* 0x042fe200078e0004 */
[----:B------:R-:W-:-:S04]  /*9330*/  @P1 IADD3 R27, PT, PT, R27, 0x100, RZ ;  /* 0x000001001b1b1810 */ /* 0x000fc80007ffe0ff */
[----:B------:R3:W-:Y:S01]  /*9340*/  @P1 STG.E.128 desc[UR10][R4.64], R104 ;  /* 0x0000006804001986 */ /* 0x0007e2000c101d0a */
[----:B----4-:R-:W-:-:S05]  /*9350*/  @P2 IMAD.WIDE.U32 R22, R27, 0x10, R22 ;  /* 0x000000101b162825 */ /* 0x010fca00078e0016 */
[----:B------:R3:W-:Y:S01]  /*9360*/  @P2 STG.E.128 desc[UR10][R22.64], R68 ;  /* 0x0000004416002986 */ /* 0x0007e2000c101d0a */
[----:B0-----:R-:W-:-:S05]  /*9370*/  @P2 IMAD.WIDE.U32 R24, R27, 0x10, R24 ;  /* 0x000000101b182825 */ /* 0x001fca00078e0018 */
[----:B------:R3:W-:Y:S01]  /*9380*/  @P2 STG.E.128 desc[UR10][R24.64], R100 ;  /* 0x0000006418002986 */ /* 0x0007e2000c101d0a */
[----:B------:R-:W-:Y:S05]  /*9390*/  @!P3 EXIT ;  /* 0x000000000000b94d */ /* 0x000fea0003800000 */
[----:B---3--:R-:W0:Y:S01]  /*93a0*/  LDC.64 R2, c[0x0][0x440] ;  /* 0x00011000ff027b82 */ /* 0x008e220000000a00 */
[----:B------:R-:W-:-:S07]  /*93b0*/  @P2 IADD3 R27, PT, PT, R27, 0x100, RZ ;  /* 0x000001001b1b2810 */ /* 0x000fce0007ffe0ff */
[----:B------:R-:W1:Y:S01]  /*93c0*/  LDC.64 R4, c[0x0][0x448] ;  /* 0x00011200ff047b82 */ /* 0x000e620000000a00 */
[----:B0-----:R-:W-:-:S05]  /*93d0*/  IMAD.WIDE.U32 R2, R27, 0x10, R2 ;  /* 0x000000101b027825 */ /* 0x001fca00078e0002 */
[----:B------:R-:W-:Y:S01]  /*93e0*/  STG.E.128 desc[UR10][R2.64], R64 ;  /* 0x0000004002007986 */ /* 0x000fe2000c101d0a */
[----:B-1----:R-:W-:-:S05]  /*93f0*/  IMAD.WIDE.U32 R4, R27, 0x10, R4 ;  /* 0x000000101b047825 */ /* 0x002fca00078e0004 */
[----:B------:R-:W-:Y:S01]  /*9400*/  STG.E.128 desc[UR10][R4.64], R96 ;  /* 0x0000006004007986 */ /* 0x000fe2000c101d0a */
[----:B------:R-:W-:Y:S05]  /*9410*/  EXIT ;  /* 0x000000000000794d */ /* 0x000fea0003800000 */
.L_x_13542:
        /* <DEDUP_REMOVED lines=14> */
.L_x_15749:


//--------------------- .text._ZN10layer_norm22ln_bwd_finalize_kernelINS_22Kernel_traits_finalizeILj8192E6__halfffffjLb0ELj1024ELj4ENS_18Kernel_traits_baseILj8192ES2_ffffjLj1024EEEEELb0ELb1EEEvNS_9BwdParamsE --------------------------
	.section	.text._ZN10layer_norm22ln_bwd_finalize_kernelINS_22Kernel_traits_finalizeILj8192E6__halfffffjLb0ELj1024ELj4ENS_18Kernel_traits_baseILj8192ES2_ffffjLj1024EEEEELb0ELb1EEEvNS_9BwdParamsE,"ax",@progbits
	.align	128
        .global         _ZN10layer_norm22ln_bwd_finalize_kernelINS_22Kernel_traits_finalizeILj8192E6__halfffffjLb0ELj1024ELj4ENS_18Kernel_traits_baseILj8192ES2_ffffjLj1024EEEEELb0ELb1EEEvNS_9BwdParamsE
        .type           _ZN10layer_norm22ln_bwd_finalize_kernelINS_22Kernel_traits_finalizeILj8192E6__halfffffjLb0ELj1024ELj4ENS_18Kernel_traits_baseILj8192ES2_ffffjLj1024EEEEELb0ELb1EEEvNS_9BwdParamsE,@function
        .size           _ZN10layer_norm22ln_bwd_finalize_kernelINS_22Kernel_traits_finalizeILj8192E6__halfffffjLb0ELj1024ELj4ENS_18Kernel_traits_baseILj8192ES2_ffffjLj1024EEEEELb0ELb1EEEvNS_9BwdParamsE,(.L_x_15750 - _ZN10layer_norm22ln_bwd_finalize_kernelINS_22Kernel_traits_finalizeILj8192E6__halfffffjLb0ELj1024ELj4ENS_18Kernel_traits_baseILj8192ES2_ffffjLj1024EEEEELb0ELb1EEEvNS_9BwdParamsE)
        .other          _ZN10layer_norm22ln_bwd_finalize_kernelINS_22Kernel_traits_finalizeILj8192E6__halfffffjLb0ELj1024ELj4ENS_18Kernel_traits_baseILj8192ES2_ffffjLj1024EEEEELb0ELb1EEEvNS_9BwdParamsE,@"STO_CUDA_ENTRY STV_DEFAULT"
_ZN10layer_norm22ln_bwd_finalize_kernelINS_22Kernel_traits_finalizeILj8192E6__halfffffjLb0ELj1024ELj4ENS_18Kernel_traits_baseILj8192ES2_ffffjLj1024EEEEELb0ELb1EEEvNS_9BwdParamsE:
.text._ZN10layer_norm22ln_bwd_finalize_kernelINS_22Kernel_traits_finalizeILj8192E6__halfffffjLb0ELj1024ELj4ENS_18Kernel_traits_baseILj8192ES2_ffffjLj1024EEEEELb0ELb1EEEvNS_9BwdParamsE:
        /* <DEDUP_REMOVED lines=81> */
.L_x_13547:
        /* <DEDUP_REMOVED lines=118> */
.L_x_13546:
[----:B------:R-:W-:Y:S05]  /*0c70*/  BSYNC.RECONVERGENT B1 ;  /* 0x0000000000017941 */ /* 0x000fea0003800200 */
.L_x_13545:
        /* <DEDUP_REMOVED lines=77> */
.L_x_13549:
[----:B------:R-:W-:Y:S05]  /*1150*/  BSYNC.RECONVERGENT B1 ;  /* 0x0000000000017941 */ /* 0x000fea0003800200 */
.L_x_13548:
        /* <DEDUP_REMOVED lines=38> */
.L_x_13551:
[----:B------:R-:W-:Y:S05]  /*13c0*/  BSYNC.RECONVERGENT B1 ;  /* 0x0000000000017941 */ /* 0x000fea0003800200 */
.L_x_13550:
        /* <DEDUP_REMOVED lines=8> */
.L_x_13552:
        /* <DEDUP_REMOVED lines=10> */
.L_x_13544:
[----:B------:R-:W-:Y:S05]  /*14f0*/  BSYNC.RECONVERGENT B0 ;  /* 0x0000000000007941 */ /* 0x000fea0003800200 */
.L_x_13543:
        /* <DEDUP_REMOVED lines=57> */
.L_x_13553:
        /* <DEDUP_REMOVED lines=15> */
.L_x_15750:


//--------------------- .text._ZN10layer_norm13ln_bwd_kernelINS_13Kernel_traitsI6__halfffffjLj8192ELj1ELj1ELj8ELj16ENS_18Kernel_traits_baseILj8192ES2_ffffjLj256EEEEELb1ELb0ELb1ELb1EEEvNS_9BwdParamsE --------------------------
	.section	.text._ZN10layer_norm13ln_bwd_kernelINS_13Kernel_traitsI6__halfffffjLj8192ELj1ELj1ELj8ELj16ENS_18Kernel_traits_baseILj8192ES2_ffffjLj256EEEEELb1ELb0ELb1ELb1EEEvNS_9BwdParamsE,"ax",@progbits
	.align	128
        .global         _ZN10layer_norm13ln_bwd_kernelINS_13Kernel_traitsI6__halfffffjLj8192ELj1ELj1ELj8ELj16ENS_18Kernel_traits_baseILj8192ES2_ffffjLj256EEEEELb1ELb0ELb1ELb1EEEvNS_9BwdParamsE
        .type           _ZN10layer_norm13ln_bwd_kernelINS_13Kernel_traitsI6__halfffffjLj8192ELj1ELj1ELj8ELj16ENS_18Kernel_traits_baseILj8192ES2_ffffjLj256EEEEELb1ELb0ELb1ELb1EEEvNS_9BwdParamsE,@function
        .size           _ZN10layer_norm13ln_bwd_kernelINS_13Kernel_traitsI6__halfffffjLj8192ELj1ELj1ELj8ELj16ENS_18Kernel_traits_baseILj8192ES2_ffffjLj256EEEEELb1ELb0ELb1ELb1EEEvNS_9BwdParamsE,(.L_x_15751 - _ZN10layer_norm13ln_bwd_kernelINS_13Kernel_traitsI6__halfffffjLj8192ELj1ELj1ELj8ELj16ENS_18Kernel_traits_baseILj8192ES2_ffffjLj256EEEEELb1ELb0ELb1ELb1EEEvNS_9BwdParamsE)
        .other          _ZN10layer_norm13ln_bwd_kernelINS_13Kernel_traitsI6__halfffffjLj8192ELj1ELj1ELj8ELj16ENS_18Kernel_traits_baseILj8192ES2_ffffjLj256EEEEELb1ELb0ELb1ELb1EEEvNS_9BwdParamsE,@"STO_CUDA_ENTRY STV_DEFAULT"
_ZN10layer_norm13ln_bwd_kernelINS_13Kernel_traitsI6__halfffffjLj8192ELj1ELj1ELj8ELj16ENS_18Kernel_traits_baseILj8192ES2_ffffjLj256EEEEELb1ELb0ELb1ELb1EEEvNS_9BwdParamsE:
.text._ZN10layer_norm13ln_bwd_kernelINS_13Kernel_traitsI6__halfffffjLj8192ELj1ELj1ELj8ELj16ENS_18Kernel_traits_baseILj8192ES2_ffffjLj256EEEEELb1ELb0ELb1ELb1EEEvNS_9BwdParamsE:
        /* <DEDUP_REMOVED lines=47> */
[----:B0-----:R0:W5:Y:S04]  /*02f0*/  LDG.E.64 R194, desc[UR12][R2.64+0x3800] ;  /* 0x0038000c02c27981 */ /* 0x001168000c1e1b00 */
[----:B------:R0:W5:Y:S04]  /*0300*/  LDG.E.64 R192, desc[UR12][R2.64+0x3000] ;  /* 0x0030000c02c07981 */ /* 0x000168000c1e1b00 */
[----:B------:R0:W5:Y:S04]  /*0310*/  LDG.E.64 R190, desc[UR12][R2.64+0x2800] ;  /* 0x0028000c02be7981 */ /* 0x000168000c1e1b00 */
[----:B------:R0:W5:Y:S04]  /*0320*/  LDG.E.64 R188, desc[UR12][R2.64+0x2000] ;  /* 0x0020000c02bc7981 */ /* 0x000168000c1e1b00 */
[----:B------:R0:W5:Y:S04]  /*0330*/  LDG.E.64 R186, desc[UR12][R2.64+0x1800] ;  /* 0x0018000c02ba7981 */ /* 0x000168000c1e1b00 */
[----:B------:R0:W5:Y:S04]  /*0340*/  LDG.E.64 R184, desc[UR12][R2.64+0x1000] ;  /* 0x0010000c02b87981 */ /* 0x000168000c1e1b00 */
[----:B------:R0:W5:Y:S04]  /*0350*/  LDG.E.64 R182, desc[UR12][R2.64+0x800] ;  /* 0x0008000c02b67981 */ /* 0x000168000c1e1b00 */
[----:B------:R0:W5:Y:S01]  /*0360*/  LDG.E.64 R180, desc[UR12][R2.64] ;  /* 0x0000000c02b47981 */ /* 0x000162000c1e1b00 */
[----:B------:R-:W-:Y:S01]  /*0370*/  HFMA2 R116, -RZ, RZ, 0, 0 ;  /* 0x00000000ff747431 */ /* 0x000fe200000001ff */
[----:B------:R-:W-:Y:S01]  /*0380*/  MOV R10, UR4 ;  /* 0x00000004000a7c02 */ /* 0x000fe20008000f00 */
[----:B--234-:R-:W-:-:S11]  /*0390*/  UPLOP3.LUT UP1, UPT, UPT, UPT, UPT, 0x40, 0x4 ;  /* 0x000000000004789c */ /* 0x01cfd60003f2e870 */
.L_x_13641:
        /* <DEDUP_REMOVED lines=12> */
[----:B------:R-:W1:Y:S01]  /*0460*/  LDC R175, c[0x0][0x388] ;  /* 0x0000e200ffaf7b82 */ /* 0x000e620000000800 */
[----:B------:R-:W2:Y:S01]  /*0470*/  S2R R176, SR_TID.X ;  /* 0x0000000000b07919 */ /* 0x000ea20000002100 */
[----:B0-----:R-:W-:Y:S01]  /*0480*/  IADD3 R2, PT, PT, R9, -0x1, RZ ;  /* 0xffffffff09027810 */ /* 0x001fe20007ffe0ff */
[----:B------:R-:W-:-:S05]  /*0490*/  IMAD.WIDE R4, R10, 0x4, R4 ;  /* 0x000000040a047825 */ /* 0x000fca00078e0204 */
[----:B------:R-:W0:Y:S08]  /*04a0*/  LDC.64 R172, c[0x0][0x3a8] ;  /* 0x0000ea00ffac7b82 */ /* 0x000e300000000a00 */
[----:B------:R-:W3:Y:S01]  /*04b0*/  LDC.64 R6, c[0x0][0x428] ;  /* 0x00010a00ff067b82 */ /* 0x000ee20000000a00 */
[-C--:B-1----:R-:W-:Y:S02]  /*04c0*/  IMAD R0, R10, R175.reuse, RZ ;  /* 0x000000af0a007224 */ /* 0x082fe400078e02ff */
[----:B------:R-:W-:-:S03]  /*04d0*/  IMAD R2, R2, R175, RZ ;  /* 0x000000af02027224 */ /* 0x000fc600078e02ff */
[----:B------:R-:W-:Y:S02]  /*04e0*/  SHF.R.S32.HI R3, RZ, 0x1f, R0 ;  /* 0x0000001fff037819 */ /* 0x000fe40000011400 */
[----:B------:R-:W-:Y:S02]  /*04f0*/  SHF.R.S32.HI R13, RZ, 0x1f, R2 ;  /* 0x0000001fff0d7819 */ /* 0x000fe40000011402 */
[----:B------:R-:W-:Y:S02]  /*0500*/  LEA.HI R3, R3, R0, RZ, 0x2 ;  /* 0x0000000003037211 */ /* 0x000fe400078f10ff */
[----:B------:R1:W4:Y:S02]  /*0510*/  LDG.E R0, desc[UR12][R4.64] ;  /* 0x0000000c04007981 */ /* 0x000324000c1e1900 */
[----:B--2---:R-:W-:Y:S02]  /*0520*/  LEA.HI.SX32 R11, R3, R176, 0x1e ;  /* 0x000000b0030b7211 */ /* 0x004fe400078ff2ff */
[----:B------:R-:W-:-:S03]  /*0530*/  LEA.HI R3, R13, R2, RZ, 0x2 ;  /* 0x000000020d037211 */ /* 0x000fc600078f10ff */
[----:B0-----:R-:W-:Y:S01]  /*0540*/  IMAD.WIDE.U32 R12, R11, 0x10, R172 ;  /* 0x000000100b0c7825 */ /* 0x001fe200078e00ac */
[----:B------:R-:W-:Y:S02]  /*0550*/  LEA.HI.SX32 R177, R3, R176, 0x1e ;  /* 0x000000b003b17211 */ /* 0x000fe400078ff2ff */
[----:B------:R-:W-:Y:S01]  /*0560*/  IADD3 R211, PT, PT, R11, 0x100, RZ ;  /* 0x000001000bd37810 */ /* 0x000fe20007ffe0ff */
[----:B------:R-:W0:Y:S02]  /*0570*/  LDC.64 R2, c[0x0][0x3b0] ;  /* 0x0000ec00ff027b82 */ /* 0x000e240000000a00 */
[----:B------:R-:W2:Y:S01]  /*0580*/  LDG.E.128 R12, desc[UR12][R12.64] ;  /* 0x0000000c0c0c7981 */ /* 0x000ea2000c1e1d00 */
[----:B---3--:R-:W-:-:S06]  /*0590*/  IMAD.WIDE.U32 R16, R177, 0x10, R6 ;  /* 0x00000010b1107825 */ /* 0x008fcc00078e0006 */
[----:B------:R-:W3:Y:S01]  /*05a0*/  LDG.E.128 R16, desc[UR12][R16.64] ;  /* 0x0000000c10107981 */ /* 0x000ee2000c1e1d00 */
[----:B------:R-:W-:Y:S01]  /*05b0*/  IMAD.WIDE.U32 R20, R211, 0x10, R172 ;  /* 0x00000010d3147825 */ /* 0x000fe200078e00ac */
[----:B------:R-:W-:-:S05]  /*05c0*/  IADD3 R129, PT, PT, R177, 0x100, RZ ;  /* 0x00000100b1817810 */ /* 0x000fca0007ffe0ff */
[----:B------:R-:W3:Y:S01]  /*05d0*/  LDG.E.128 R20, desc[UR12][R20.64] ;  /* 0x0000000c14147981 */ /* 0x000ee2000c1e1d00 */
[----:B------:R-:W-:Y:S01]  /*05e0*/  IMAD.WIDE.U32 R128, R129, 0x10, R6 ;  /* 0x0000001081807825 */ /* 0x000fe200078e0006 */
[----:B------:R-:W-:-:S05]  /*05f0*/  IADD3 R225, PT, PT, R11, 0x200, RZ ;  /* 0x000002000be17810 */ /* 0x000fca0007ffe0ff */
[----:B------:R-:W3:Y:S01]  /*0600*/  LDG.E.128 R128, desc[UR12][R128.64] ;  /* 0x0000000c80807981 */ /* 0x000ee2000c1e1d00 */
[----:B------:R-:W-:Y:S01]  /*0610*/  IMAD.WIDE.U32 R132, R225, 0x10, R172 ;  /* 0x00000010e1847825 */ /* 0x000fe200078e00ac */
[----:B------:R-:W-:-:S05]  /*0620*/  IADD3 R137, PT, PT, R177, 0x200, RZ ;  /* 0x00000200b1897810 */ /* 0x000fca0007ffe0ff */
[----:B------:R-:W-:Y:S01]  /*0630*/  IMAD.WIDE.U32 R136, R137, 0x10, R6 ;  /* 0x0000001089887825 */ /* 0x000fe200078e0006 */
[----:B------:R-:W3:Y:S05]  /*0640*/  LDG.E.128 R132, desc[UR12][R132.64] ;  /* 0x0000000c84847981 */ /* 0x000eea000c1e1d00 */
[----:B------:R-:W3:Y:S01]  /*0650*/  LDG.E.128 R136, desc[UR12][R136.64] ;  /* 0x0000000c88887981 */ /* 0x000ee2000c1e1d00 */
[----:B------:R-:W-:-:S05]  /*0660*/  IADD3 R145, PT, PT, R177, 0x300, RZ ;  /* 0x00000300b1917810 */ /* 0x000fca0007ffe0ff */
[----:B------:R-:W-:Y:S01]  /*0670*/  IMAD.WIDE.U32 R144, R145, 0x10, R6 ;  /* 0x0000001091907825 */ /* 0x000fe200078e0006 */
[C---:B------:R-:W-:Y:S02]  /*0680*/  IADD3 R227, PT, PT, R11.reuse, 0x300, RZ ;  /* 0x000003000be37810 */ /* 0x040fe40007ffe0ff */
[----:B------:R-:W-:-:S03]  /*0690*/  IADD3 R235, PT, PT, R11, 0x400, RZ ;  /* 0x000004000beb7810 */ /* 0x000fc60007ffe0ff */
[----:B------:R-:W3:Y:S01]  /*06a0*/  LDG.E.128 R144, desc[UR12][R144.64] ;  /* 0x0000000c90907981 */ /* 0x000ee2000c1e1d00 */
[----:B------:R-:W-:Y:S01]  /*06b0*/  IMAD.WIDE.U32 R140, R227, 0x10, R172 ;  /* 0x00000010e38c7825 */ /* 0x000fe200078e00ac */
[----:B------:R-:W-:-:S03]  /*06c0*/  IADD3 R153, PT, PT, R177, 0x400, RZ ;  /* 0x00000400b1997810 */ /* 0x000fc60007ffe0ff */
[----:B------:R-:W-:Y:S02]  /*06d0*/  IMAD.WIDE.U32 R148, R235, 0x10, R172 ;  /* 0x00000010eb947825 */ /* 0x000fe400078e00ac */
[----:B------:R-:W3:Y:S02]  /*06e0*/  LDG.E.128 R140, desc[UR12][R140.64] ;  /* 0x0000000c8c8c7981 */ /* 0x000ee4000c1e1d00 */
[----:B------:R-:W-:Y:S02]  /*06f0*/  IMAD.WIDE.U32 R152, R153, 0x10, R6 ;  /* 0x0000001099987825 */ /* 0x000fe400078e0006 */
[----:B------:R-:W3:Y:S01]  /*0700*/  LDG.E.128 R148, desc[UR12][R148.64] ;  /* 0x0000000c94947981 */ /* 0x000ee2000c1e1d00 */
[----:B------:R-:W-:-:S03]  /*0710*/  IADD3 R233, PT, PT, R11, 0x500, RZ ;  /* 0x000005000be97810 */ /* 0x000fc60007ffe0ff */
[----:B------:R-:W3:Y:S01]  /*0720*/  LDG.E.128 R152, desc[UR12][R152.64] ;  /* 0x0000000c98987981 */ /* 0x000ee2000c1e1d00 */
[----:B------:R-:W-:Y:S01]  /*0730*/  IADD3 R161, PT, PT, R177, 0x500, RZ ;  /* 0x00000500b1a17810 */ /* 0x000fe20007ffe0ff */
[----:B------:R-:W-:-:S04]  /*0740*/  IMAD.WIDE.U32 R156, R233, 0x10, R172 ;  /* 0x00000010e99c7825 */ /* 0x000fc800078e00ac */
[----:B------:R-:W-:Y:S02]  /*0750*/  IMAD.WIDE.U32 R160, R161, 0x10, R6 ;  /* 0x00000010a1a07825 */ /* 0x000fe400078e0006 */
[----:B------:R-:W3:Y:S04]  /*0760*/  LDG.E.128 R156, desc[UR12][R156.64] ;  /* 0x0000000c9c9c7981 */ /* 0x000ee8000c1e1d00 */
[----:B------:R-:W3:Y:S01]  /*0770*/  LDG.E.128 R160, desc[UR12][R160.64] ;  /* 0x0000000ca0a07981 */ /* 0x000ee2000c1e1d00 */
[----:B------:R-:W-:-:S05]  /*0780*/  IADD3 R231, PT, PT, R11, 0x600, RZ ;  /* 0x000006000be77810 */ /* 0x000fca0007ffe0ff */
[----:B------:R-:W-:-:S06]  /*0790*/  IMAD.WIDE.U32 R164, R231, 0x10, R172 ;  /* 0x00000010e7a47825 */ /* 0x000fcc00078e00ac */
[----:B------:R-:W3:Y:S01]  /*07a0*/  LDG.E.128 R164, desc[UR12][R164.64] ;  /* 0x0000000ca4a47981 */ /* 0x000ee2000c1e1d00 */
[----:B-----5:R-:W-:Y:S02]  /*07b0*/  ISETP.GE.AND P2, PT, R215, 0x1, PT ;  /* 0x00000001d700780c */ /* 0x020fe40003f46270 */
[----:B------:R-:W-:-:S05]  /*07c0*/  IADD3 R169, PT, PT, R177, 0x600, RZ ;  /* 0x00000600b1a97810 */ /* 0x000fca0007ffe0ff */
[----:B------:R-:W-:-:S06]  /*07d0*/  IMAD.WIDE.U32 R168, R169, 0x10, R6 ;  /* 0x00000010a9a87825 */ /* 0x000fcc00078e0006 */
[----:B-1----:R-:W-:Y:S01]  /*07e0*/  @P2 IADD3 R4, PT, PT, R215, -0x1, RZ ;  /* 0xffffffffd7042810 */ /* 0x002fe20007ffe0ff */
[----:B------:R-:W3:Y:S01]  /*07f0*/  LDG.E.128 R168, desc[UR12][R168.64] ;  /* 0x0000000ca8a87981 */ /* 0x000ee2000c1e1d00 */
[----:B------:R-:W-:-:S03]  /*0800*/  IADD3 R229, PT, PT, R11, 0x700, RZ ;  /* 0x000007000be57810 */ /* 0x000fc60007ffe0ff */
[----:B------:R-:W-:Y:S02]  /*0810*/  @P2 IMAD R4, R4, R175, RZ ;  /* 0x000000af04042224 */ /* 0x000fe400078e02ff */
[----:B------:R-:W-:-:S03]  /*0820*/  IMAD.WIDE.U32 R172, R229, 0x10, R172 ;  /* 0x00000010e5ac7825 */ /* 0x000fc600078e00ac */
[----:B------:R-:W-:Y:S02]  /*0830*/  @P2 SHF.R.S32.HI R5, RZ, 0x1f, R4 ;  /* 0x0000001fff052819 */ /* 0x000fe40000011404 */
[----:B------:R-:W-:Y:S01]  /*0840*/  IADD3 R177, PT, PT, R177, 0x700, RZ ;  /* 0x00000700b1b17810 */ /* 0x000fe20007ffe0ff */
[----:B------:R-:W3:Y:S01]  /*0850*/  LDG.E.128 R172, desc[UR12][R172.64] ;  /* 0x0000000cacac7981 */ /* 0x000ee2000c1e1d00 */
[----:B------:R-:W-:Y:S02]  /*0860*/  @P2 LEA.HI R5, R5, R4, RZ, 0x2 ;  /* 0x0000000405052211 */ /* 0x000fe400078f10ff */
[----:B------:R-:W-:Y:S02]  /*0870*/  MOV R219, RZ ;  /* 0x000000ff00db7202 */ /* 0x000fe40000000f00 */
[----:B------:R-:W-:Y:S01]  /*0880*/  @P2 LEA.HI.SX32 R219, R5, R176, 0x1e ;  /* 0x000000b005db2211 */ /* 0x000fe200078ff2ff */
[----:B------:R-:W-:-:S06]  /*0890*/  IMAD.WIDE.U32 R176, R177, 0x10, R6 ;  /* 0x00000010b1b07825 */ /* 0x000fcc00078e0006 */
[----:B------:R-:W3:Y:S01]  /*08a0*/  LDG.E.128 R176, desc[UR12][R176.64] ;  /* 0x0000000cb0b07981 */ /* 0x000ee2000c1e1d00 */
[C---:B0-----:R-:W-:Y:S01]  /*08b0*/  IMAD.WIDE.U32 R4, R219.reuse, 0x4, R2 ;  /* 0x00000004db047825 */ /* 0x041fe200078e0002 */
[C---:B------:R-:W-:Y:S02]  /*08c0*/  IADD3 R237, PT, PT, R219.reuse, 0x100, RZ ;  /* 0x00000100dbed7810 */ /* 0x040fe40007ffe0ff */
[C---:B------:R-:W-:Y:S02]  /*08d0*/  IADD3 R239, PT, PT, R219.reuse, 0x200, RZ ;  /* 0x00000200dbef7810 */ /* 0x040fe40007ffe0ff */
[----:B------:R0:W5:Y:S01]  /*08e0*/  LDG.E R214, desc[UR12][R4.64] ;  /* 0x0000000c04d67981 */ /* 0x000162000c1e1900 */
[C---:B------:R-:W-:Y:S02]  /*08f0*/  IADD3 R241, PT, PT, R219.reuse, 0x300, RZ ;  /* 0x00000300dbf17810 */ /* 0x040fe40007ffe0ff */
[C---:B------:R-:W-:Y:S02]  /*0900*/  IADD3 R221, PT, PT, R219.reuse, 0x500, RZ ;  /* 0x00000500dbdd7810 */ /* 0x040fe40007ffe0ff */
[----:B------:R-:W-:-:S02]  /*0910*/  IADD3 R223, PT, PT, R219, 0x400, RZ ;  /* 0x00000400dbdf7810 */ /* 0x000fc40007ffe0ff */
[----:B0-----:R-:W-:Y:S01]  /*0920*/  IADD3 R5, PT, PT, R219, 0x600, RZ ;  /* 0x00000600db057810 */ /* 0x001fe20007ffe0ff */
[----:B------:R-:W-:Y:S01]  /*0930*/  IMAD.WIDE.U32 R236, R237, 0x4, R2 ;  /* 0x00000004edec7825 */ /* 0x000fe200078e0002 */
[----:B------:R-:W-:-:S03]  /*0940*/  IADD3 R7, PT, PT, R219, 0x700, RZ ;  /* 0x00000700db077810 */ /* 0x000fc60007ffe0ff */
[--C-:B------:R-:W-:Y:S01]  /*0950*/  IMAD.WIDE.U32 R238, R239, 0x4, R2.reuse ;  /* 0x00000004efee7825 */ /* 0x100fe200078e0002 */
[----:B------:R-:W5:Y:S03]  /*0960*/  LDG.E R212, desc[UR12][R236.64] ;  /* 0x0000000cecd47981 */ /* 0x000f66000c1e1900 */
[--C-:B------:R-:W-:Y:S01]  /*0970*/  IMAD.WIDE.U32 R240, R241, 0x4, R2.reuse ;  /* 0x00000004f1f07825 */ /* 0x100fe200078e0002 */
[----:B------:R-:W5:Y:S03]  /*0980*/  LDG.E R210, desc[UR12][R238.64] ;  /* 0x0000000ceed27981 */ /* 0x000f66000c1e1900 */
[----:B------:R-:W-:-:S04]  /*0990*/  IMAD.WIDE.U32 R220, R221, 0x4, R2 ;  /* 0x00000004dddc7825 */ /* 0x000fc800078e0002 */
[--C-:B------:R-:W-:Y:S02]  /*09a0*/  IMAD.WIDE.U32 R218, R5, 0x4, R2.reuse ;  /* 0x0000000405da7825 */ /* 0x100fe400078e0002 */
[----:B------:R-:W5:Y:S02]  /*09b0*/  LDG.E R5, desc[UR12][R220.64] ;  /* 0x0000000cdc057981 */ /* 0x000f64000c1e1900 */
[--C-:B------:R-:W-:Y:S02]  /*09c0*/  IMAD.WIDE.U32 R222, R223, 0x4, R2.reuse ;  /* 0x00000004dfde7825 */ /* 0x100fe400078e0002 */
[----:B------:R-:W5:Y:S02]  /*09d0*/  LDG.E R4, desc[UR12][R218.64] ;  /* 0x0000000cda047981 */ /* 0x000f64000c1e1900 */
[----:B------:R-:W-:Y:S02]  /*09e0*/  IMAD.WIDE.U32 R2, R7, 0x4, R2 ;  /* 0x0000000407027825 */ /* 0x000fe400078e0002 */
[----:B------:R-:W5:Y:S01]  /*09f0*/  LDG.E R7, desc[UR12][R240.64] ;  /* 0x0000000cf0077981 */ /* 0x000f62000c1e1900 */
[----:B------:R-:W-:-:S02]  /*0a00*/  MOV R213, UR7 ;  /* 0x0000000700d57c02 */ /* 0x000fc40008000f00 */
[----:B------:R-:W-:Y:S01]  /*0a10*/  ISETP.NE.U32.AND P0, PT, RZ, UR6, PT ;  /* 0x00000006ff007c0c */ /* 0x000fe2000bf05070 */
[----:B------:R0:W5:Y:S03]  /*0a20*/  LDG.E R6, desc[UR12][R222.64] ;  /* 0x0000000cde067981 */ /* 0x000166000c1e1900 */
[----:B------:R-:W-:Y:S01]  /*0a30*/  ISETP.NE.AND.EX P0, PT, R213, RZ, PT, P0 ;  /* 0x000000ffd500720c */ /* 0x000fe20003f05300 */
[----:B------:R2:W5:-:S12]  /*0a40*/  LDG.E R2, desc[UR12][R2.64] ;  /* 0x0000000c02027981 */ /* 0x000558000c1e1900 */
[----:B------:R-:W1:Y:S08]  /*0a50*/  @P0 LDC.64 R196, c[0x0][0x438] ;  /* 0x00010e00ffc40b82 */ /* 0x000e700000000a00 */
[----:B------:R-:W0:Y:S08]  /*0a60*/  @P0 LDC.64 R198, c[0x0][0x438] ;  /* 0x00010e00ffc60b82 */ /* 0x000e300000000a00 */
[----:B------:R-:W0:Y:S08]  /*0a70*/  @P0 LDC.64 R200, c[0x0][0x438] ;  /* 0x00010e00ffc80b82 */ /* 0x000e300000000a00 */
[----:B------:R-:W0:Y:S08]  /*0a80*/  @P0 LDC.64 R202, c[0x0][0x438] ;  /* 0x00010e00ffca0b82 */ /* 0x000e300000000a00 */
[----:B------:R-:W0:Y:S08]  /*0a90*/  @P0 LDC.64 R204, c[0x0][0x438] ;  /* 0x00010e00ffcc0b82 */ /* 0x000e300000000a00 */
[----:B------:R-:W4:Y:S08]  /*0aa0*/  @P0 LDC.64 R206, c[0x0][0x438] ;  /* 0x00010e00ffce0b82 */ /* 0x000f300000000a00 */
[----:B------:R-:W4:Y:S08]  /*0ab0*/  @P0 LDC.64 R208, c[0x0][0x438] ;  /* 0x00010e00ffd00b82 */ /* 0x000f300000000a00 */
[----:B------:R-:W2:Y:S01]  /*0ac0*/  @P0 LDC.64 R216, c[0x0][0x438] ;  /* 0x00010e00ffd80b82 */ /* 0x000ea20000000a00 */
[----:B-1----:R-:W-:-:S04]  /*0ad0*/  @P0 IMAD.WIDE.U32 R196, R11, 0x10, R196 ;  /* 0x000000100bc40825 */ /* 0x002fc800078e00c4 */
[----:B0-----:R-:W-:Y:S01]  /*0ae0*/  @P0 IMAD.WIDE.U32 R198, R211, 0x10, R198 ;  /* 0x00000010d3c60825 */ /* 0x001fe200078e00c6 */
[----:B------:R0:W5:Y:S03]  /*0af0*/  @P0 LDG.E.128 R52, desc[UR12][R196.64] ;  /* 0x0000000cc4340981 */ /* 0x000166000c1e1d00 */
[----:B------:R-:W-:Y:S01]  /*0b00*/  @P0 IMAD.WIDE.U32 R200, R225, 0x10, R200 ;  /* 0x00000010e1c80825 */ /* 0x000fe200078e00c8 */
[----:B------:R1:W5:Y:S03]  /*0b10*/  @P0 LDG.E.128 R48, desc[UR12][R198.64] ;  /* 0x0000000cc6300981 */ /* 0x000366000c1e1d00 */
[----:B------:R-:W-:Y:S01]  /*0b20*/  @P0 IMAD.WIDE.U32 R202, R227, 0x10, R202 ;  /* 0x00000010e3ca0825 */ /* 0x000fe200078e00ca */
[----:B------:R1:W5:Y:S03]  /*0b30*/  @P0 LDG.E.128 R44, desc[UR12][R200.64] ;  /* 0x0000000cc82c0981 */ /* 0x000366000c1e1d00 */
[----:B------:R-:W-:Y:S01]  /*0b40*/  @P0 IMAD.WIDE.U32 R204, R235, 0x10, R204 ;  /* 0x00000010ebcc0825 */ /* 0x000fe200078e00cc */
[----:B------:R-:W5:Y:S03]  /*0b50*/  @P0 LDG.E.128 R40, desc[UR12][R202.64] ;  /* 0x0000000cca280981 */ /* 0x000f66000c1e1d00 */
[----:B----4-:R-:W-:Y:S01]  /*0b60*/  @P0 IMAD.WIDE.U32 R206, R233, 0x10, R206 ;  /* 0x00000010e9ce0825 */ /* 0x010fe200078e00ce */
[----:B------:R4:W5:Y:S03]  /*0b70*/  @P0 LDG.E.128 R36, desc[UR12][R204.64] ;  /* 0x0000000ccc240981 */ /* 0x000966000c1e1d00 */
[----:B------:R-:W-:Y:S01]  /*0b80*/  @P0 IMAD.WIDE.U32 R208, R231, 0x10, R208 ;  /* 0x00000010e7d00825 */ /* 0x000fe200078e00d0 */
[----:B------:R-:W5:Y:S03]  /*0b90*/  @P0 LDG.E.128 R32, desc[UR12][R206.64] ;  /* 0x0000000cce200981 */ /* 0x000f66000c1e1d00 */
[----:B--2---:R-:W-:Y:S01]  /*0ba0*/  @P0 IMAD.WIDE.U32 R222, R229, 0x10, R216 ;  /* 0x00000010e5de0825 */ /* 0x004fe200078e00d8 */
[----:B------:R2:W5:Y:S04]  /*0bb0*/  @P0 LDG.E.128 R28, desc[UR12][R208.64] ;  /* 0x0000000cd01c0981 */ /* 0x000568000c1e1d00 */
[----:B------:R0:W5:Y:S01]  /*0bc0*/  @P0 LDG.E.128 R24, desc[UR12][R222.64] ;  /* 0x0000000cde180981 */ /* 0x000162000c1e1d00 */
[----:B------:R-:W-:Y:S01]  /*0bd0*/  ISETP.NE.AND P0, PT, RZ, UR11, PT ;  /* 0x0000000bff007c0c */ /* 0x000fe2000bf05270 */
[----:B------:R-:W-:-:S03]  /*0be0*/  HADD2.F32 R11, -RZ, R180.H0_H0 ;  /* 0x200000b4ff0b7230 */ /* 0x000fc60000004100 */
[----:B------:R-:W-:Y:S02]  /*0bf0*/  FSEL R216, R0, RZ, !P0 ;  /* 0x000000ff00d87208 */ /* 0x000fe40004000000 */
[----:B------:R-:W-:-:S03]  /*0c00*/  SHF.R.U64 R0, R180, 0x10, R181 ;  /* 0x00000010b4007819 */ /* 0x000fc600000012b5 */
[C---:B------:R-:W-:Y:S01]  /*0c10*/  FADD.FTZ R3, -R216.reuse, R12 ;  /* 0x0000000cd8037221 */ /* 0x040fe20000010100 */
[----:B0-----:R-:W-:-:S03]  /*0c20*/  FADD.FTZ R197, -R216, R14 ;  /* 0x0000000ed8c57221 */ /* 0x001fc60000010100 */
[----:B------:R-:W-:Y:S01]  /*0c30*/  FMUL.FTZ R3, R8, R3 ;  /* 0x0000000308037220 */ /* 0x000fe20000410000 */
[----:B------:R-:W-:Y:S02]  /*0c40*/  HADD2.F32 R14, -RZ, R0.H0_H0 ;  /* 0x20000000ff0e7230 */ /* 0x000fe40000004100 */
[----:B---3--:R-:W-:Y:S01]  /*0c50*/  FMUL.FTZ R0, R16, R11 ;  /* 0x0000000b10007220 */ /* 0x008fe20000410000 */
[----:B------:R-:W-:Y:S01]  /*0c60*/  FADD.FTZ R92, R92, R16 ;  /* 0x000000105c5c7221 */ /* 0x000fe20000010000 */
[----:B------:R-:W-:Y:S01]  /*0c70*/  FFMA.FTZ R56, R16, R3, R56 ;  /* 0x0000000310387223 */ /* 0x000fe20000010038 */
[----:B------:R-:W-:Y:S01]  /*0c80*/  SHF.R.U32.HI R16, RZ, 0x10, R181 ;  /* 0x00000010ff107819 */ /* 0x000fe200000116b5 */
[C---:B------:R-:W-:Y:S01]  /*0c90*/  FADD.FTZ R13, -R216.reuse, R13 ;  /* 0x0000000dd80d7221 */ /* 0x040fe20000010100 */
[----:B-1----:R-:W-:Y:S01]  /*0ca0*/  FADD.FTZ R199, -R216, R15 ;  /* 0x0000000fd8c77221 */ /* 0x002fe20000010100 */
[----:B------:R-:W-:Y:S02]  /*0cb0*/  FMUL.FTZ R11, R17, R14 ;  /* 0x0000000e110b7220 */ /* 0x000fe40000410000 */
[----:B------:R-:W-:Y:S01]  /*0cc0*/  FMUL.FTZ R12, R8, R13 ;  /* 0x0000000d080c7220 */ /* 0x000fe20000410000 */
[----:B------:R-:W-:-:S02]  /*0cd0*/  HADD2.F32 R16, -RZ, R16.H0_H0 ;  /* 0x20000010ff107230 */ /* 0x000fc40000004100 */
[----:B------:R-:W-:Y:S01]  /*0ce0*/  FMUL.FTZ R14, R8, R199 ;  /* 0x000000c7080e7220 */ /* 0x000fe20000410000 */
[----:B------:R-:W-:Y:S01]  /*0cf0*/  FADD.FTZ R93, R93, R17 ;  /* 0x000000115d5d7221 */ /* 0x000fe20000010000 */
[----:B------:R-:W-:Y:S01]  /*0d00*/  FFMA.FTZ R57, R17, R12, R57 ;  /* 0x0000000c11397223 */ /* 0x000fe20000010039 */
[----:B------:R-:W-:Y:S01]  /*0d10*/  FADD.FTZ R95, R95, R19 ;  /* 0x000000135f5f7221 */ /* 0x000fe20000010000 */
[C---:B------:R-:W-:Y:S01]  /*0d20*/  FMUL.FTZ R17, R19.reuse, R16 ;  /* 0x0000001013117220 */ /* 0x040fe20000410000 */
[----:B------:R-:W-:Y:S01]  /*0d30*/  FFMA.FTZ R59, R19, R14, R59 ;  /* 0x0000000e133b7223 */ /* 0x000fe2000001003b */
[----:B------:R-:W-:Y:S01]  /*0d40*/  FADD.FTZ R19, -R216, R20 ;  /* 0x00000014d8137221 */ /* 0x000fe20000010100 */
[----:B------:R-:W-:Y:S01]  /*0d50*/  FMUL.FTZ R15, R8, R197 ;  /* 0x000000c5080f7220 */ /* 0x000fe20000410000 */
[----:B------:R-:W-:Y:S01]  /*0d60*/  SHF.R.U64 R16, R182, 0x10, R183 ;  /* 0x00000010b6107819 */ /* 0x000fe200000012b7 */
[----:B------:R-:W-:Y:S02]  /*0d70*/  HADD2.F32 R197, -RZ, R182.H0_H0 ;  /* 0x200000b6ffc57230 */ /* 0x000fe40000004100 */
[----:B------:R-:W-:Y:S01]  /*0d80*/  FMUL.FTZ R19, R8, R19 ;  /* 0x0000001308137220 */ /* 0x000fe20000410000 */
[----:B------:R-:W-:-:S02]  /*0d90*/  HADD2.F32 R13, -RZ, R181.H0_H0 ;  /* 0x200000b5ff0d7230 */ /* 0x000fc40000004100 */
[----:B------:R-:W-:Y:S01]  /*0da0*/  FADD.FTZ R88, R88, R128 ;  /* 0x0000008058587221 */ /* 0x000fe20000010000 */
[----:B------:R-:W-:Y:S02]  /*0db0*/  HADD2.F32 R20, -RZ, R16.H0_H0 ;  /* 0x20000010ff147230 */ /* 0x000fe40000004100 */
[C---:B------:R-:W-:Y:S01]  /*0dc0*/  FMUL.FTZ R16, R128.reuse, R197 ;  /* 0x000000c580107220 */ /* 0x040fe20000410000 */
[----:B------:R-:W-:Y:S01]  /*0dd0*/  FFMA.FTZ R60, R128, R19, R60 ;  /* 0x00000013803c7223 */ /* 0x000fe2000001003c */
[----:B------:R-:W-:Y:S01]  /*0de0*/  SHF.R.U32.HI R128, RZ, 0x10, R183 ;  /* 0x00000010ff807819 */ /* 0x000fe200000116b7 */
[----:B------:R-:W-:Y:S01]  /*0df0*/  FADD.FTZ R21, -R216, R21 ;  /* 0x00000015d8157221 */ /* 0x000fe20000010100 */
[----:B------:R-:W-:Y:S01]  /*0e00*/  FMUL.FTZ R13, R18, R13 ;  /* 0x0000000d120d7220 */ /* 0x000fe20000410000 */
[----:B------:R-:W-:Y:S01]  /*0e10*/  FADD.FTZ R94, R94, R18 ;  /* 0x000000125e5e7221 */ /* 0x000fe20000010000 */
[----:B------:R-:W-:Y:S01]  /*0e20*/  FFMA.FTZ R58, R18, R15, R58 ;  /* 0x0000000f123a7223 */ /* 0x000fe2000001003a */
[----:B------:R-:W-:Y:S01]  /*0e30*/  FMUL.FTZ R18, R8, R21 ;  /* 0x0000001508127220 */ /* 0x000fe20000410000 */
[----:B------:R-:W-:-:S02]  /*0e40*/  HADD2.F32 R128, -RZ, R128.H0_H0 ;  /* 0x20000080ff807230 */ /* 0x000fc40000004100 */
[C---:B------:R-:W-:Y:S01]  /*0e50*/  FADD.FTZ R201, -R216.reuse, R23 ;  /* 0x00000017d8c97221 */ /* 0x040fe20000010100 */
[----:B------:R-:W-:Y:S01]  /*0e60*/  FADD.FTZ R199, -R216, R22 ;  /* 0x00000016d8c77221 */ /* 0x000fe20000010100 */
[----:B------:R-:W-:Y:S02]  /*0e70*/  HADD2.F32 R197, -RZ, R183.H0_H0 ;  /* 0x200000b7ffc57230 */ /* 0x000fe40000004100 */
[----:B------:R-:W-:Y:S01]  /*0e80*/  FMUL.FTZ R21, R129, R20 ;  /* 0x0000001481157220 */ /* 0x000fe20000410000 */
[----:B------:R-:W-:Y:S01]  /*0e90*/  FADD.FTZ R89, R89, R129 ;  /* 0x0000008159597221 */ /* 0x000fe20000010000 */
[----:B------:R-:W-:Y:S01]  /*0ea0*/  FFMA.FTZ R61, R129, R18, R61 ;  /* 0x00000012813d7223 */ /* 0x000fe2000001003d */
[----:B------:R-:W-:Y:S01]  /*0eb0*/  FMUL.FTZ R22, R8, R201 ;  /* 0x000000c908167220 */ /* 0x000fe20000410000 */
[----:B------:R-:W-:Y:S01]  /*0ec0*/  FMUL.FTZ R129, R131, R128 ;  /* 0x0000008083817220 */ /* 0x000fe20000410000 */
[----:B------:R-:W-:Y:S01]  /*0ed0*/  SHF.R.U64 R128, R184, 0x10, R185 ;  /* 0x00000010b8807819 */ /* 0x000fe200000012b9 */
[----:B------:R-:W-:Y:S01]  /*0ee0*/  FMUL.FTZ R20, R130, R197 ;  /* 0x000000c582147220 */ /* 0x000fe20000410000 */
[----:B------:R-:W-:Y:S01]  /*0ef0*/  FADD.FTZ R91, R91, R131 ;  /* 0x000000835b5b7221 */ /* 0x000fe20000010000 */
[----:B------:R-:W-:Y:S01]  /*0f00*/  FFMA.FTZ R63, R131, R22, R63 ;  /* 0x00000016833f7223 */ /* 0x000fe2000001003f */
[----:B------:R-:W-:Y:S01]  /*0f10*/  FMUL.FTZ R23, R8, R199 ;  /* 0x000000c708177220 */ /* 0x000fe20000410000 */
[----:B------:R-:W-:-:S02]  /*0f20*/  HADD2.F32 R197, -RZ, R184.H0_H0 ;  /* 0x200000b8ffc57230 */ /* 0x000fc40000004100 */
[C---:B------:R-:W-:Y:S01]  /*0f30*/  FADD.FTZ R131, -R216.reuse, R132 ;  /* 0x00000084d8837221 */ /* 0x040fe20000010100 */
[----:B------:R-:W-:Y:S01]  /*0f40*/  FADD.FTZ R199, -R216, R134 ;  /* 0x00000086d8c77221 */ /* 0x000fe20000010100 */
[----:B------:R-:W-:Y:S01]  /*0f50*/  HADD2.F32 R132, -RZ, R128.H0_H0 ;  /* 0x20000080ff847230 */ /* 0x000fe20000004100 */
[----:B------:R-:W-:Y:S01]  /*0f60*/  SHF.R.U32.HI R134, RZ, 0x10, R185 ;  /* 0x00000010ff867819 */ /* 0x000fe200000116b9 */
[----:B------:R-:W-:-:S03]  /*0f70*/  FMUL.FTZ R128, R136, R197 ;  /* 0x000000c588807220 */ /* 0x000fc60000410000 */
[----:B------:R-:W-:Y:S01]  /*0f80*/  FMUL.FTZ R197, R137, R132 ;  /* 0x0000008489c57220 */ /* 0x000fe20000410000 */
[----:B------:R-:W-:Y:S02]  /*0f90*/  HADD2.F32 R132, -RZ, R134.H0_H0 ;  /* 0x20000086ff847230 */ /* 0x000fe40000004100 */
[----:B------:R-:W-:-:S03]  /*0fa0*/  FADD.FTZ R133, -R216, R133 ;  /* 0x00000085d8857221 */ /* 0x000fc60000010100 */
[----:B------:R-:W-:Y:S01]  /*0fb0*/  FMUL.FTZ R201, R139, R132 ;  /* 0x000000848bc97220 */ /* 0x000fe20000410000 */
[--C-:B------:R-:W-:Y:S01]  /*0fc0*/  SHF.R.U64 R132, R186, 0x10, R187.reuse ;  /* 0x00000010ba847819 */ /* 0x100fe200000012bb */
[----:B------:R-:W-:Y:S01]  /*0fd0*/  FADD.FTZ R90, R90, R130 ;  /* 0x000000825a5a7221 */ /* 0x000fe20000010000 */
[----:B------:R-:W-:Y:S01]  /*0fe0*/  FFMA.FTZ R62, R130, R23, R62 ;  /* 0x00000017823e7223 */ /* 0x000fe2000001003e */
[----:B------:R-:W-:Y:S01]  /*0ff0*/  FMUL.FTZ R130, R8, R133 ;  /* 0x0000008508827220 */ /* 0x000fe20000410000 */
[----:B------:R-:W-:Y:S01]  /*1000*/  HADD2.F32 R133, -RZ, R185.H0_H0 ;  /* 0x200000b9ff857230 */ /* 0x000fe20000004100 */
[----:B------:R-:W-:Y:S01]  /*1010*/  SHF.R.U32.HI R134, RZ, 0x10, R187 ;  /* 0x00000010ff867819 */ /* 0x000fe200000116bb */
[----:B------:R-:W-:-:S03]  /*1020*/  HADD2.F32 R132, -RZ, R132.H0_H0 ;  /* 0x20000084ff847230 */ /* 0x000fc60000004100 */
[----:B------:R-:W-:Y:S02]  /*1030*/  FMUL.FTZ R196, R138, R133 ;  /* 0x000000858ac47220 */ /* 0x000fe40000410000 */
[----:B----4-:R-:W-:Y:S01]  /*1040*/  FMUL.FTZ R205, R145, R132 ;  /* 0x0000008491cd7220 */ /* 0x010fe20000410000 */
[----:B------:R-:W-:Y:S02]  /*1050*/  HADD2.F32 R132, -RZ, R134.H0_H0 ;  /* 0x20000086ff847230 */ /* 0x000fe40000004100 */
[----:B------:R-:W-:-:S03]  /*1060*/  HADD2.F32 R133, -RZ, R186.H0_H0 ;  /* 0x200000baff857230 */ /* 0x000fc60000004100 */
[----:B--2---:R-:W-:Y:S01]  /*1070*/  FMUL.FTZ R209, R147, R132 ;  /* 0x0000008493d17220 */ /* 0x004fe20000410000 */
[----:B------:R-:W-:Y:S01]  /*1080*/  SHF.R.U64 R132, R188, 0x10, R189 ;  /* 0x00000010bc847819 */ /* 0x000fe200000012bd */
[----:B------:R-:W-:Y:S01]  /*1090*/  FMUL.FTZ R200, R144, R133 ;  /* 0x0000008590c87220 */ /* 0x000fe20000410000 */
[----:B------:R-:W-:Y:S02]  /*10a0*/  HADD2.F32 R133, -RZ, R187.H0_H0 ;  /* 0x200000bbff857230 */ /* 0x000fe40000004100 */
[C---:B------:R-:W-:Y:S01]  /*10b0*/  FADD.FTZ R135, -R216.reuse, R135 ;  /* 0x00000087d8877221 */ /* 0x040fe20000010100 */
[----:B------:R-:W-:Y:S01]  /*10c0*/  FADD.FTZ R141, -R216, R141 ;  /* 0x0000008dd88d7221 */ /* 0x000fe20000010100 */
[----:B------:R-:W-:Y:S01]  /*10d0*/  HADD2.F32 R132, -RZ, R132.H0_H0 ;  /* 0x20000084ff847230 */ /* 0x000fe20000004100 */
[----:B------:R-:W-:Y:S01]  /*10e0*/  SHF.R.U32.HI R134, RZ, 0x10, R189 ;  /* 0x00000010ff867819 */ /* 0x000fe200000116bd */
[----:B------:R-:W-:Y:S01]  /*10f0*/  FMUL.FTZ R204, R146, R133 ;  /* 0x0000008592cc7220 */ /* 0x000fe20000410000 */
[----:B------:R-:W-:Y:S01]  /*1100*/  FMUL.FTZ R198, R8, R135 ;  /* 0x0000008708c67220 */ /* 0x000fe20000410000 */
[----:B------:R-:W-:Y:S01]  /*1110*/  FADD.FTZ R133, -R216, R148 ;  /* 0x00000094d8857221 */ /* 0x000fe20000010100 */
[----:B------:R-:W-:Y:S01]  /*1120*/  FADD.FTZ R85, R85, R137 ;  /* 0x0000008955557221 */ /* 0x000fe20000010000 */
[----:B------:R-:W-:Y:S01]  /*1130*/  FFMA.FTZ R117, R137, R130, R117 ;  /* 0x0000008289757223 */ /* 0x000fe20000010075 */
[----:B------:R-:W-:Y:S01]  /*1140*/  FMUL.FTZ R202, R8, R141 ;  /* 0x0000008d08ca7220 */ /* 0x000fe20000410000 */
[C---:B------:R-:W-:Y:S01]  /*1150*/  FADD.FTZ R137, -R216.reuse, R149 ;  /* 0x00000095d8897221 */ /* 0x040fe20000010100 */
[----:B------:R-:W-:Y:S01]  /*1160*/  FADD.FTZ R141, -R216, R151 ;  /* 0x00000097d88d7221 */ /* 0x000fe20000010100 */
[----:B------:R-:W-:Y:S01]  /*1170*/  FMUL.FTZ R151, R153, R132 ;  /* 0x0000008499977220 */ /* 0x000fe20000410000 */
[----:B------:R-:W-:Y:S01]  /*1180*/  FADD.FTZ R87, R87, R139 ;  /* 0x0000008b57577221 */ /* 0x000fe20000010000 */
[----:B------:R-:W-:Y:S01]  /*1190*/  FFMA.FTZ R119, R139, R198, R119 ;  /* 0x000000c68b777223 */ /* 0x000fe20000010077 */
[----:B------:R-:W-:-:S02]  /*11a0*/  HADD2.F32 R135, -RZ, R188.H0_H0 ;  /* 0x200000bcff877230 */ /* 0x000fc40000004100 */
[----:B------:R-:W-:Y:S01]  /*11b0*/  FMUL.FTZ R149, R8, R133 ;  /* 0x0000008508957220 */ /* 0x000fe20000410000 */
[----:B------:R-:W-:Y:S02]  /*11c0*/  HADD2.F32 R132, -RZ, R134.H0_H0 ;  /* 0x20000086ff847230 */ /* 0x000fe40000004100 */
[----:B------:R-:W-:Y:S01]  /*11d0*/  FADD.FTZ R139, -R216, R150 ;  /* 0x00000096d88b7221 */ /* 0x000fe20000010100 */
[----:B------:R-:W-:Y:S02]  /*11e0*/  HADD2.F32 R133, -RZ, R189.H0_H0 ;  /* 0x200000bdff857230 */ /* 0x000fe40000004100 */
[----:B------:R-:W-:Y:S01]  /*11f0*/  FMUL.FTZ R150, R8, R137 ;  /* 0x0000008908967220 */ /* 0x000fe20000410000 */
[----:B------:R-:W-:Y:S01]  /*1200*/  FMUL.FTZ R148, R152, R135 ;  /* 0x0000008798947220 */ /* 0x000fe20000410000 */
[----:B------:R-:W-:Y:S01]  /*1210*/  FADD.FTZ R76, R76, R152 ;  /* 0x000000984c4c7221 */ /* 0x000fe20000010000 */
[----:B------:R-:W-:Y:S01]  /*1220*/  FFMA.FTZ R108, R152, R149, R108 ;  /* 0x00000095986c7223 */ /* 0x000fe2000001006c */
[----:B------:R-:W-:Y:S01]  /*1230*/  FMUL.FTZ R211, R155, R132 ;  /* 0x000000849bd37220 */ /* 0x000fe20000410000 */
[----:B------:R-:W-:Y:S01]  /*1240*/  FADD.FTZ R77, R77, R153 ;  /* 0x000000994d4d7221 */ /* 0x000fe20000010000 */
[----:B------:R-:W-:Y:S01]  /*1250*/  FFMA.FTZ R109, R153, R150, R109 ;  /* 0x00000096996d7223 */ /* 0x000fe2000001006d */
[----:B------:R-:W-:Y:S01]  /*1260*/  FMUL.FTZ R152, R154, R133 ;  /* 0x000000859a987220 */ /* 0x000fe20000410000 */
[----:B------:R-:W-:Y:S01]  /*1270*/  SHF.R.U64 R132, R190, 0x10, R191 ;  /* 0x00000010be847819 */ /* 0x000fe200000012bf */
[----:B------:R-:W-:Y:S01]  /*1280*/  FMUL.FTZ R153, R8, R139 ;  /* 0x0000008b08997220 */ /* 0x000fe20000410000 */
[----:B------:R-:W-:-:S02]  /*1290*/  HADD2.F32 R133, -RZ, R190.H0_H0 ;  /* 0x200000beff857230 */ /* 0x000fc40000004100 */
[----:B------:R-:W-:Y:S01]  /*12a0*/  FMUL.FTZ R208, R8, R141 ;  /* 0x0000008d08d07220 */ /* 0x000fe20000410000 */
[----:B------:R-:W-:Y:S01]  /*12b0*/  FADD.FTZ R78, R78, R154 ;  /* 0x0000009a4e4e7221 */ /* 0x000fe20000010000 */
[----:B------:R-:W-:Y:S01]  /*12c0*/  FFMA.FTZ R110, R154, R153, R110 ;  /* 0x000000999a6e7223 */ /* 0x000fe2000001006e */
[----:B------:R-:W-:Y:S01]  /*12d0*/  FADD.FTZ R157, -R216, R157 ;  /* 0x0000009dd89d7221 */ /* 0x000fe20000010100 */
[----:B------:R-:W-:Y:S02]  /*12e0*/  HADD2.F32 R132, -RZ, R132.H0_H0 ;  /* 0x20000084ff847230 */ /* 0x000fe40000004100 */
[----:B------:R-:W-:Y:S01]  /*12f0*/  FMUL.FTZ R154, R160, R133 ;  /* 0x00000085a09a7220 */ /* 0x000fe20000410000 */
[----:B------:R-:W-:Y:S01]  /*1300*/  FADD.FTZ R134, RZ, R0 ;  /* 0x00000000ff867221 */ /* 0x000fe20000010000 */
[----:B------:R-:W-:Y:S01]  /*1310*/  FADD.FTZ R79, R79, R155 ;  /* 0x0000009b4f4f7221 */ /* 0x000fe20000010000 */
[----:B------:R-:W-:Y:S01]  /*1320*/  FFMA.FTZ R111, R155, R208, R111 ;  /* 0x000000d09b6f7223 */ /* 0x000fe2000001006f */
[----:B------:R-:W-:Y:S01]  /*1330*/  FFMA.FTZ R133, R3, R0, RZ ;  /* 0x0000000003857223 */ /* 0x000fe200000100ff */
[----:B------:R-:W-:Y:S01]  /*1340*/  FADD.FTZ R155, -R216, R156 ;  /* 0x0000009cd89b7221 */ /* 0x000fe20000010100 */
[----:B------:R-:W-:Y:S01]  /*1350*/  FMUL.FTZ R156, R8, R157 ;  /* 0x0000009d089c7220 */ /* 0x000fe20000410000 */
[----:B------:R-:W-:Y:S01]  /*1360*/  FMUL.FTZ R157, R161, R132 ;  /* 0x00000084a19d7220 */ /* 0x000fe20000410000 */
[----:B------:R-:W-:Y:S01]  /*1370*/  FADD.FTZ R134, R11, R134 ;  /* 0x000000860b867221 */ /* 0x000fe20000010000 */
[----:B------:R-:W-:Y:S01]  /*1380*/  FFMA.FTZ R132, R12, R11, R133 ;  /* 0x0000000b0c847223 */ /* 0x000fe20000010085 */
[----:B------:R-:W-:-:S02]  /*1390*/  FADD.FTZ R135, -R216, R158 ;  /* 0x0000009ed8877221 */ /* 0x000fc40000010100 */
[----:B------:R-:W-:Y:S01]  /*13a0*/  FADD.FTZ R134, R13, R134 ;  /* 0x000000860d867221 */ /* 0x000fe20000010000 */
[----:B------:R-:W-:Y:S01]  /*13b0*/  FFMA.FTZ R133, R15, R13, R132 ;  /* 0x0000000d0f857223 */ /* 0x000fe20000010084 */
[----:B------:R-:W-:Y:S01]  /*13c0*/  FADD.FTZ R139, -R216, R159 ;  /* 0x0000009fd88b7221 */ /* 0x000fe20000010100 */
[----:B------:R-:W-:Y:S01]  /*13d0*/  FMUL.FTZ R159, R8, R135 ;  /* 0x00000087089f7220 */ /* 0x000fe20000410000 */
[----:B------:R-:W-:Y:S01]  /*13e0*/  FADD.FTZ R135, R17, R134 ;  /* 0x0000008611877221 */ /* 0x000fe20000010000 */
[----:B------:R-:W-:-:S03]  /*13f0*/  FFMA.FTZ R132, R14, R17, R133 ;  /* 0x000000110e847223 */ /* 0x000fc60000010085 */
[----:B------:R-:W-:Y:S01]  /*1400*/  FADD.FTZ R134, R16, R135 ;  /* 0x0000008710867221 */ /* 0x000fe20000010000 */
[----:B------:R-:W-:Y:S01]  /*1410*/  FFMA.FTZ R133, R19, R16, R132 ;  /* 0x0000001013857223 */ /* 0x000fe20000010084 */
[----:B------:R-:W-:Y:S02]  /*1420*/  HADD2.F32 R137, -RZ, R191.H0_H0 ;  /* 0x200000bfff897230 */ /* 0x000fe40000004100 */
        /* <DEDUP_REMOVED lines=16> */
[----:B------:R-:W-:-:S02]  /*1530*/  FMUL.FTZ R203, R8, R203 ;  /* 0x000000cb08cb7220 */ /* 0x000fc40000410000 */
[----:B------:R-:W-:Y:S01]  /*1540*/  FADD.FTZ R141, R201, R134 ;  /* 0x00000086c98d7221 */ /* 0x000fe20000010000 */
[----:B------:R-:W-:Y:S01]  /*1550*/  FFMA.FTZ R132, R198, R201, R133 ;  /* 0x000000c9c6847223 */ /* 0x000fe20000010085 */
[----:B------:R-:W-:Y:S02]  /*1560*/  FADD.FTZ R207, -R216, R142 ;  /* 0x0000008ed8cf7221 */ /* 0x000fe40000010100 */
[----:B------:R-:W-:Y:S01]  /*1570*/  FADD.FTZ R134, R200, R141 ;  /* 0x0000008dc8867221 */ /* 0x000fe20000010000 */
[----:B------:R-:W-:Y:S01]  /*1580*/  FFMA.FTZ R133, R203, R200, R132 ;  /* 0x000000c8cb857223 */ /* 0x000fe20000010084 */
[----:B------:R-:W-:Y:S01]  /*1590*/  FADD.FTZ R143, -R216, R143 ;  /* 0x0000008fd88f7221 */ /* 0x000fe20000010100 */
[----:B------:R-:W-:Y:S01]  /*15a0*/  FMUL.FTZ R207, R8, R207 ;  /* 0x000000cf08cf7220 */ /* 0x000fe20000410000 */
[----:B------:R-:W-:Y:S01]  /*15b0*/  FADD.FTZ R141, R205, R134 ;  /* 0x00000086cd8d7221 */ /* 0x000fe20000010000 */
[----:B------:R-:W-:Y:S01]  /*15c0*/  FFMA.FTZ R132, R202, R205, R133 ;  /* 0x000000cdca847223 */ /* 0x000fe20000010085 */
[----:B------:R-:W-:Y:S01]  /*15d0*/  FADD.FTZ R135, -R216, R166 ;  /* 0x000000a6d8877221 */ /* 0x000fe20000010100 */
[----:B------:R-:W-:Y:S01]  /*15e0*/  FADD.FTZ R74, R74, R162 ;  /* 0x000000a24a4a7221 */ /* 0x000fe20000010000 */
[----:B------:R-:W-:Y:S01]  /*15f0*/  FFMA.FTZ R106, R162, R159, R106 ;  /* 0x0000009fa26a7223 */ /* 0x000fe2000001006a */
[----:B------:R-:W-:Y:S01]  /*1600*/  FADD.FTZ R134, R204, R141 ;  /* 0x0000008dcc867221 */ /* 0x000fe20000010000 */
[C---:B------:R-:W-:Y:S01]  /*1610*/  FMUL.FTZ R206, R8.reuse, R143 ;  /* 0x0000008f08ce7220 */ /* 0x040fe20000410000 */
[----:B------:R-:W-:Y:S01]  /*1620*/  FMUL.FTZ R162, R8, R139 ;  /* 0x0000008b08a27220 */ /* 0x000fe20000410000 */
[----:B------:R-:W-:Y:S01]  /*1630*/  FFMA.FTZ R133, R207, R204, R132 ;  /* 0x000000cccf857223 */ /* 0x000fe20000010084 */
[----:B------:R-:W-:Y:S01]  /*1640*/  FADD.FTZ R139, -R216, R167 ;  /* 0x000000a7d88b7221 */ /* 0x000fe20000010100 */
[----:B------:R-:W-:Y:S01]  /*1650*/  FMUL.FTZ R167, R8, R135 ;  /* 0x0000008708a77220 */ /* 0x000fe20000410000 */
[----:B------:R-:W-:Y:S01]  /*1660*/  FADD.FTZ R135, R209, R134 ;  /* 0x00000086d1877221 */ /* 0x000fe20000010000 */
[----:B------:R-:W-:Y:S01]  /*1670*/  FFMA.FTZ R134, R206, R209, R133 ;  /* 0x000000d1ce867223 */ /* 0x000fe20000010085 */
[----:B------:R-:W-:-:S02]  /*1680*/  FMUL.FTZ R155, R8, R155 ;  /* 0x0000009b089b7220 */ /* 0x000fc40000410000 */
[----:B------:R-:W-:Y:S01]  /*1690*/  FADD.FTZ R132, R148, R135 ;  /* 0x0000008794847221 */ /* 0x000fe20000010000 */
[----:B------:R-:W-:Y:S01]  /*16a0*/  FFMA.FTZ R133, R149, R148, R134 ;  /* 0x0000009495857223 */ /* 0x000fe20000010086 */
[----:B------:R-:W-:Y:S02]  /*16b0*/  FADD.FTZ R72, R72, R160 ;  /* 0x000000a048487221 */ /* 0x000fe40000010000 */
[----:B------:R-:W-:Y:S01]  /*16c0*/  FADD.FTZ R135, R151, R132 ;  /* 0x0000008497877221 */ /* 0x000fe20000010000 */
[----:B------:R-:W-:Y:S01]  /*16d0*/  FFMA.FTZ R132, R150, R151, R133 ;  /* 0x0000009796847223 */ /* 0x000fe20000010085 */
[----:B------:R-:W-:Y:S01]  /*16e0*/  FFMA.FTZ R104, R160, R155, R104 ;  /* 0x0000009ba0687223 */ /* 0x000fe20000010068 */
[----:B------:R-:W-:Y:S01]  /*16f0*/  SHF.R.U32.HI R160, RZ, 0x10, R191 ;  /* 0x00000010ffa07819 */ /* 0x000fe200000116bf */
[----:B------:R-:W-:Y:S01]  /*1700*/  FADD.FTZ R134, R152, R135 ;  /* 0x0000008798867221 */ /* 0x000fe20000010000 */
[----:B------:R-:W-:-:S03]  /*1710*/  FFMA.FTZ R133, R153, R152, R132 ;  /* 0x0000009899857223 */ /* 0x000fc60000010084 */
[----:B------:R-:W-:Y:S02]  /*1720*/  HADD2.F32 R160, -RZ, R160.H0_H0 ;  /* 0x200000a0ffa07230 */ /* 0x000fe40000004100 */
[----:B------:R-:W-:Y:S01]  /*1730*/  FADD.FTZ R135, R211, R134 ;  /* 0x00000086d3877221 */ /* 0x000fe20000010000 */
[----:B------:R-:W-:Y:S01]  /*1740*/  FFMA.FTZ R134, R208, R211, R133 ;  /* 0x000000d3d0867223 */ /* 0x000fe20000010085 */
[----:B------:R-:W-:Y:S01]  /*1750*/  FADD.FTZ R75, R75, R163 ;  /* 0x000000a34b4b7221 */ /* 0x000fe20000010000 */
[C---:B------:R-:W-:Y:S01]  /*1760*/  FFMA.FTZ R107, R163.reuse, R162, R107 ;  /* 0x000000a2a36b7223 */ /* 0x040fe2000001006b */
[----:B------:R-:W-:Y:S01]  /*1770*/  FADD.FTZ R132, R154, R135 ;  /* 0x000000879a847221 */ /* 0x000fe20000010000 */
[----:B------:R-:W-:Y:S01]  /*1780*/  FMUL.FTZ R160, R163, R160 ;  /* 0x000000a0a3a07220 */ /* 0x000fe20000410000 */
[----:B------:R-:W-:Y:S01]  /*1790*/  FFMA.FTZ R133, R155, R154, R134 ;  /* 0x0000009a9b857223 */ /* 0x000fe20000010086 */
[----:B------:R-:W-:Y:S01]  /*17a0*/  FADD.FTZ R163, -R216, R164 ;  /* 0x000000a4d8a37221 */ /* 0x000fe20000010100 */
[----:B------:R-:W-:Y:S01]  /*17b0*/  FADD.FTZ R73, R73, R161 ;  /* 0x000000a149497221 */ /* 0x000fe20000010000 */
[----:B------:R-:W-:Y:S01]  /*17c0*/  FFMA.FTZ R105, R161, R156, R105 ;  /* 0x0000009ca1697223 */ /* 0x000fe20000010069 */
[----:B------:R-:W-:Y:S01]  /*17d0*/  FADD.FTZ R135, R157, R132 ;  /* 0x000000849d877221 */ /* 0x000fe20000010000 */
[----:B------:R-:W-:-:S02]  /*17e0*/  HADD2.F32 R161, -RZ, R192.H0_H0 ;  /* 0x200000c0ffa17230 */ /* 0x000fc40000004100 */
[----:B------:R-:W-:Y:S01]  /*17f0*/  FFMA.FTZ R132, R156, R157, R133 ;  /* 0x0000009d9c847223 */ /* 0x000fe20000010085 */
[----:B------:R-:W-:Y:S01]  /*1800*/  FMUL.FTZ R163, R8, R163 ;  /* 0x000000a308a37220 */ /* 0x000fe20000410000 */
[----:B------:R-:W-:Y:S01]  /*1810*/  SHF.R.U64 R164, R192, 0x10, R193 ;  /* 0x00000010c0a47819 */ /* 0x000fe200000012c1 */
[----:B------:R-:W-:Y:S01]  /*1820*/  FADD.FTZ R135, R158, R135 ;  /* 0x000000879e877221 */ /* 0x000fe20000010000 */
[----:B------:R-:W-:Y:S01]  /*1830*/  FFMA.FTZ R133, R159, R158, R132 ;  /* 0x0000009e9f857223 */ /* 0x000fe20000010084 */
[----:B------:R-:W-:Y:S01]  /*1840*/  FMUL.FTZ R161, R168, R161 ;  /* 0x000000a1a8a17220 */ /* 0x000fe20000410000 */
[----:B------:R-:W-:Y:S01]  /*1850*/  FADD.FTZ R68, R68, R168 ;  /* 0x000000a844447221 */ /* 0x000fe20000010000 */
[----:B------:R-:W-:Y:S01]  /*1860*/  FFMA.FTZ R100, R168, R163, R100 ;  /* 0x000000a3a8647223 */ /* 0x000fe20000010064 */
[----:B------:R-:W-:Y:S01]  /*1870*/  FADD.FTZ R165, -R216, R165 ;  /* 0x000000a5d8a57221 */ /* 0x000fe20000010100 */
[----:B------:R-:W-:Y:S01]  /*1880*/  HADD2.F32 R137, -RZ, R193.H0_H0 ;  /* 0x200000c1ff897230 */ /* 0x000fe20000004100 */
[----:B------:R-:W-:Y:S01]  /*1890*/  SHF.R.U32.HI R168, RZ, 0x10, R193 ;  /* 0x00000010ffa87819 */ /* 0x000fe200000116c1 */
[----:B------:R-:W-:-:S02]  /*18a0*/  HADD2.F32 R164, -RZ, R164.H0_H0 ;  /* 0x200000a4ffa47230 */ /* 0x000fc40000004100 */
[----:B------:R-:W-:Y:S01]  /*18b0*/  FADD.FTZ R132, R160, R135 ;  /* 0x00000087a0847221 */ /* 0x000fe20000010000 */
[----:B------:R-:W-:Y:S01]  /*18c0*/  FFMA.FTZ R134, R162, R160, R133 ;  /* 0x000000a0a2867223 */ /* 0x000fe20000010085 */
[----:B------:R-:W-:Y:S01]  /*18d0*/  FMUL.FTZ R166, R8, R165 ;  /* 0x000000a508a67220 */ /* 0x000fe20000410000 */
[----:B------:R-:W-:Y:S02]  /*18e0*/  HADD2.F32 R168, -RZ, R168.H0_H0 ;  /* 0x200000a8ffa87230 */ /* 0x000fe40000004100 */
        /* <DEDUP_REMOVED lines=13> */
[----:B------:R-:W-:Y:S01]  /*19c0*/  FADD.FTZ R69, R69, R169 ;  /* 0x000000a945457221 */ /* 0x000fe20000010000 */
[----:B------:R-:W-:Y:S01]  /*19d0*/  FFMA.FTZ R101, R169, R166, R101 ;  /* 0x000000a6a9657223 */ /* 0x000fe20000010065 */
[----:B------:R-:W-:Y:S01]  /*19e0*/  SHF.R.U64 R172, R194, 0x10, R195 ;  /* 0x00000010c2ac7819 */ /* 0x000fe200000012c3 */
[----:B------:R-:W-:-:S02]  /*19f0*/  HADD2.F32 R169, -RZ, R194.H0_H0 ;  /* 0x200000c2ffa97230 */ /* 0x000fc40000004100 */
[----:B------:R-:W-:Y:S01]  /*1a00*/  FADD.FTZ R135, R165, R134 ;  /* 0x00000086a5877221 */ /* 0x000fe20000010000 */
[----:B------:R-:W-:Y:S01]  /*1a10*/  FFMA.FTZ R133, R167, R165, R132 ;  /* 0x000000a5a7857223 */ /* 0x000fe20000010084 */
[----:B------:R-:W-:Y:S01]  /*1a20*/  FMUL.FTZ R171, R8, R171 ;  /* 0x000000ab08ab7220 */ /* 0x000fe20000410000 */
[----:B------:R-:W-:Y:S02]  /*1a30*/  HADD2.F32 R172, -RZ, R172.H0_H0 ;  /* 0x200000acffac7230 */ /* 0x000fe40000004100 */
[----:B------:R-:W-:Y:S01]  /*1a40*/  FADD.FTZ R173, -R216, R173 ;  /* 0x000000add8ad7221 */ /* 0x000fe20000010100 */
[----:B------:R-:W-:Y:S01]  /*1a50*/  FMUL.FTZ R169, R176, R169 ;  /* 0x000000a9b0a97220 */ /* 0x000fe20000410000 */
[----:B------:R-:W-:Y:S01]  /*1a60*/  FADD.FTZ R132, R168, R135 ;  /* 0x00000087a8847221 */ /* 0x000fe20000010000 */
[----:B------:R-:W-:Y:S01]  /*1a70*/  FFMA.FTZ R134, R170, R168, R133 ;  /* 0x000000a8aa867223 */ /* 0x000fe20000010085 */
[----:B------:R-:W-:Y:S01]  /*1a80*/  FADD.FTZ R64, R64, R176 ;  /* 0x000000b040407221 */ /* 0x000fe20000010000 */
[----:B------:R-:W-:Y:S01]  /*1a90*/  FFMA.FTZ R96, R176, R171, R96 ;  /* 0x000000abb0607223 */ /* 0x000fe20000010060 */
[----:B------:R-:W-:Y:S01]  /*1aa0*/  FADD.FTZ R137, -R216, R174 ;  /* 0x000000aed8897221 */ /* 0x000fe20000010100 */
[----:B------:R-:W-:Y:S01]  /*1ab0*/  SHF.R.U32.HI R176, RZ, 0x10, R195 ;  /* 0x00000010ffb07819 */ /* 0x000fe200000116c3 */
[----:B------:R-:W-:-:S02]  /*1ac0*/  HADD2.F32 R139, -RZ, R195.H0_H0 ;  /* 0x200000c3ff8b7230 */ /* 0x000fc40000004100 */
[----:B------:R-:W-:Y:S01]  /*1ad0*/  FMUL.FTZ R172, R177, R172 ;  /* 0x000000acb1ac7220 */ /* 0x000fe20000410000 */
[----:B------:R-:W-:Y:S01]  /*1ae0*/  FMUL.FTZ R174, R8, R173 ;  /* 0x000000ad08ae7220 */ /* 0x000fe20000410000 */
[----:B------:R-:W-:Y:S01]  /*1af0*/  FADD.FTZ R133, R169, R132 ;  /* 0x00000084a9857221 */ /* 0x000fe20000010000 */
[----:B------:R-:W-:Y:S01]  /*1b00*/  FFMA.FTZ R135, R171, R169, R134 ;  /* 0x000000a9ab877223 */ /* 0x000fe20000010086 */
[----:B------:R-:W-:Y:S01]  /*1b10*/  FADD.FTZ R141, -R216, R175 ;  /* 0x000000afd88d7221 */ /* 0x000fe20000010100 */
[----:B------:R-:W-:Y:S01]  /*1b20*/  FMUL.FTZ R175, R8, R137 ;  /* 0x0000008908af7220 */ /* 0x000fe20000410000 */
        /* <DEDUP_REMOVED lines=29> */
.L_x_13555:
[----:B-----5:R-:W-:Y:S01]  /*1d00*/  ISETP.GE.AND P2, PT, R215, 0x1, PT ;  /* 0x00000001d700780c */ /* 0x020fe20003f46270 */
[----:B------:R-:W-:Y:S01]  /*1d10*/  HFMA2 R135, -RZ, RZ, 0, 0 ;  /* 0x00000000ff877431 */ /* 0x000fe200000001ff */
[----:B------:R-:W-:Y:S02]  /*1d20*/  MOV R213, UR7 ;  /* 0x0000000700d57c02 */ /* 0x000fe40008000f00 */
[----:B------:R-:W-:-:S04]  /*1d30*/  ISETP.NE.U32.AND P0, PT, RZ, UR6, PT ;  /* 0x00000006ff007c0c */ /* 0x000fc8000bf05070 */
[----:B------:R-:W-:-:S05]  /*1d40*/  ISETP.NE.AND.EX P0, PT, R213, RZ, PT, P0 ;  /* 0x000000ffd500720c */ /* 0x000fca0003f05300 */
[----:B------:R-:W-:Y:S08]  /*1d50*/  @!P2 BRA `(.L_x_13557) ;  /* 0x000000000018a947 */ /* 0x000ff00003800000 */
[----:B------:R-:W1:Y:S01]  /*1d60*/  S2R R4, SR_TID.X ;  /* 0x0000000000047919 */ /* 0x000e620000002100 */
[----:B0-----:R-:W-:-:S05]  /*1d70*/  IADD3 R2, PT, PT, R215, -0x1, RZ ;  /* 0xffffffffd7027810 */ /* 0x001fca0007ffe0ff */
[----:B------:R-:W-:-:S05]  /*1d80*/  IMAD R2, R2, UR15, RZ ;  /* 0x0000000f02027c24 */ /* 0x000fca000f8e02ff */
[----:B------:R-:W-:-:S04]  /*1d90*/  SHF.R.S32.HI R5, RZ, 0x1f, R2 ;  /* 0x0000001fff057819 */ /* 0x000fc80000011402 */
[----:B------:R-:W-:-:S04]  /*1da0*/  LEA.HI R5, R5, R2, RZ, 0x2 ;  /* 0x0000000205057211 */ /* 0x000fc800078f10ff */
[----:B-1----:R-:W-:-:S07]  /*1db0*/  LEA.HI.SX32 R135, R5, R4, 0x1e ;  /* 0x0000000405877211 */ /* 0x002fce00078ff2ff */
.L_x_13557:
[----:B------:R-:W-:Y:S02]  /*1dc0*/  MOV R179, RZ ;  /* 0x000000ff00b37202 */ /* 0x000fe40000000f00 */
[----:B------:R-:W-:Y:S01]  /*1dd0*/  MOV R177, RZ ;  /* 0x000000ff00b17202 */ /* 0x000fe20000000f00 */
[----:B------:R-:W-:Y:S06]  /*1de0*/  @P0 BRA `(.L_x_13558) ;  /* 0x0000000000640947 */ /* 0x000fec0003800000 */
[----:B------:R-:W1:Y:S01]  /*1df0*/  LDC.64 R132, c[0x0][0x3b0] ;  /* 0x0000ec00ff847b82 */ /* 0x000e620000000a00 */
[C---:B------:R-:W-:Y:S02]  /*1e00*/  IADD3 R147, PT, PT, R135.reuse, 0x100, RZ ;  /* 0x0000010087937810 */ /* 0x040fe40007ffe0ff */
[C---:B------:R-:W-:Y:S02]  /*1e10*/  IADD3 R145, PT, PT, R135.reuse, 0x200, RZ ;  /* 0x0000020087917810 */ /* 0x040fe40007ffe0ff */
[C---:B------:R-:W-:Y:S02]  /*1e20*/  IADD3 R143, PT, PT, R135.reuse, 0x300, RZ ;  /* 0x00000300878f7810 */ /* 0x040fe40007ffe0ff */
[C---:B------:R-:W-:Y:S02]  /*1e30*/  IADD3 R141, PT, PT, R135.reuse, 0x400, RZ ;  /* 0x00000400878d7810 */ /* 0x040fe40007ffe0ff */
[C---:B------:R-:W-:Y:S02]  /*1e40*/  IADD3 R139, PT, PT, R135.reuse, 0x500, RZ ;  /* 0x00000500878b7810 */ /* 0x040fe40007ffe0ff */
[----:B------:R-:W-:-:S02]  /*1e50*/  IADD3 R137, PT, PT, R135, 0x600, RZ ;  /* 0x0000060087897810 */ /* 0x000fc40007ffe0ff */
[----:B------:R-:W-:Y:S01]  /*1e60*/  IADD3 R5, PT, PT, R135, 0x700, RZ ;  /* 0x0000070087057810 */ /* 0x000fe20007ffe0ff */
[----:B-1----:R-:W-:-:S04]  /*1e70*/  IMAD.WIDE.U32 R146, R147, 0x4, R132 ;  /* 0x0000000493927825 */ /* 0x002fc800078e0084 */
[--C-:B------:R-:W-:Y:S01]  /*1e80*/  IMAD.WIDE.U32 R144, R145, 0x4, R132.reuse ;  /* 0x0000000491907825 */ /* 0x100fe200078e0084 */
[----:B------:R1:W5:Y:S03]  /*1e90*/  LDG.E R212, desc[UR12][R146.64] ;  /* 0x0000000c92d47981 */ /* 0x000366000c1e1900 */
[--C-:B------:R-:W-:Y:S01]  /*1ea0*/  IMAD.WIDE.U32 R142, R143, 0x4, R132.reuse ;  /* 0x000000048f8e7825 */ /* 0x100fe200078e0084 */
[----:B------:R1:W5:Y:S03]  /*1eb0*/  LDG.E R210, desc[UR12][R144.64] ;  /* 0x0000000c90d27981 */ /* 0x000366000c1e1900 */
[--C-:B------:R-:W-:Y:S01]  /*1ec0*/  IMAD.WIDE.U32 R140, R141, 0x4, R132.reuse ;  /* 0x000000048d8c7825 */ /* 0x100fe200078e0084 */
[----:B------:R1:W5:Y:S03]  /*1ed0*/  LDG.E R7, desc[UR12][R142.64] ;  /* 0x0000000c8e077981 */ /* 0x000366000c1e1900 */
[--C-:B------:R-:W-:Y:S01]  /*1ee0*/  IMAD.WIDE.U32 R138, R139, 0x4, R132.reuse ;  /* 0x000000048b8a7825 */ /* 0x100fe200078e0084 */
[----:B------:R1:W5:Y:S03]  /*1ef0*/  LDG.E R6, desc[UR12][R140.64] ;  /* 0x0000000c8c067981 */ /* 0x000366000c1e1900 */
[----:B------:R-:W-:-:S04]  /*1f00*/  IMAD.WIDE.U32 R136, R137, 0x4, R132 ;  /* 0x0000000489887825 */ /* 0x000fc800078e0084 */
[--C-:B------:R-:W-:Y:S01]  /*1f10*/  IMAD.WIDE.U32 R134, R135, 0x4, R132.reuse ;  /* 0x0000000487867825 */ /* 0x100fe200078e0084 */
[----:B------:R1:W5:Y:S03]  /*1f20*/  LDG.E R4, desc[UR12][R136.64] ;  /* 0x0000000c88047981 */ /* 0x000366000c1e1900 */
[----:B------:R-:W-:Y:S01]  /*1f30*/  IMAD.WIDE.U32 R132, R5, 0x4, R132 ;  /* 0x0000000405847825 */ /* 0x000fe200078e0084 */
[----:B------:R1:W5:Y:S04]  /*1f40*/  LDG.E R214, desc[UR12][R134.64] ;  /* 0x0000000c86d67981 */ /* 0x000368000c1e1900 */
[----:B------:R1:W5:Y:S04]  /*1f50*/  LDG.E R5, desc[UR12][R138.64] ;  /* 0x0000000c8a057981 */ /* 0x000368000c1e1900 */
[----:B0-----:R1:W5:Y:S01]  /*1f60*/  LDG.E R2, desc[UR12][R132.64] ;  /* 0x0000000c84027981 */ /* 0x001362000c1e1900 */
[----:B------:R-:W-:Y:S05]  /*1f70*/  BRA `(.L_x_13556) ;  /* 0x0000000000d47947 */ /* 0x000fea0003800000 */
.L_x_13558:
[----:B------:R-:W1:Y:S01]  /*1f80*/  S2R R4, SR_TID.X ;  /* 0x0000000000047919 */ /* 0x000e620000002100 */
[----:B------:R-:W2:Y:S01]  /*1f90*/  LDC.64 R26, c[0x0][0x3b0] ;  /* 0x0000ec00ff1a7b82 */ /* 0x000ea20000000a00 */
[----:B0-----:R-:W-:Y:S01]  /*1fa0*/  IMAD R2, R10, UR15, RZ ;  /* 0x0000000f0a027c24 */ /* 0x001fe2000f8e02ff */
[C---:B------:R-:W-:Y:S02]  /*1fb0*/  IADD3 R39, PT, PT, R135.reuse, 0x200, RZ ;  /* 0x0000020087277810 */ /* 0x040fe40007ffe0ff */
[C---:B------:R-:W-:Y:S02]  /*1fc0*/  IADD3 R35, PT, PT, R135.reuse, 0x400, RZ ;  /* 0x0000040087237810 */ /* 0x040fe40007ffe0ff */
[----:B------:R-:W-:Y:S02]  /*1fd0*/  SHF.R.S32.HI R5, RZ, 0x1f, R2 ;  /* 0x0000001fff057819 */ /* 0x000fe40000011402 */
[----:B------:R-:W0:Y:S01]  /*1fe0*/  LDC.64 R24, c[0x0][0x438] ;  /* 0x00010e00ff187b82 */ /* 0x000e220000000a00 */
[----:B------:R-:W-:-:S02]  /*1ff0*/  IADD3 R41, PT, PT, R135, 0x100, RZ ;  /* 0x0000010087297810 */ /* 0x000fc40007ffe0ff */
[----:B------:R-:W-:Y:S02]  /*2000*/  LEA.HI R5, R5, R2, RZ, 0x2 ;  /* 0x0000000205057211 */ /* 0x000fe400078f10ff */
[C---:B------:R-:W-:Y:S02]  /*2010*/  IADD3 R37, PT, PT, R135.reuse, 0x300, RZ ;  /* 0x0000030087257810 */ /* 0x040fe40007ffe0ff */
[C---:B------:R-:W-:Y:S02]  /*2020*/  IADD3 R33, PT, PT, R135.reuse, 0x500, RZ ;  /* 0x0000050087217810 */ /* 0x040fe40007ffe0ff */
[----:B------:R-:W-:Y:S01]  /*2030*/  IADD3 R31, PT, PT, R135, 0x600, RZ ;  /* 0x00000600871f7810 */ /* 0x000fe20007ffe0ff */
[----:B--2---:R-:W-:-:S04]  /*2040*/  IMAD.WIDE.U32 R38, R39, 0x4, R26 ;  /* 0x0000000427267825 */ /* 0x004fc800078e001a */
[--C-:B------:R-:W-:Y:S01]  /*2050*/  IMAD.WIDE.U32 R34, R35, 0x4, R26.reuse ;  /* 0x0000000423227825 */ /* 0x100fe200078e001a */
[----:B------:R2:W5:Y:S01]  /*2060*/  LDG.E R210, desc[UR12][R38.64] ;  /* 0x0000000c26d27981 */ /* 0x000562000c1e1900 */
[----:B-1----:R-:W-:Y:S02]  /*2070*/  LEA.HI.SX32 R53, R5, R4, 0x1e ;  /* 0x0000000405357211 */ /* 0x002fe400078ff2ff */
[--C-:B------:R-:W-:Y:S01]  /*2080*/  IMAD.WIDE.U32 R40, R41, 0x4, R26.reuse ;  /* 0x0000000429287825 */ /* 0x100fe200078e001a */
[----:B------:R-:W-:Y:S01]  /*2090*/  IADD3 R5, PT, PT, R135, 0x700, RZ ;  /* 0x0000070087057810 */ /* 0x000fe20007ffe0ff */
[----:B------:R1:W5:Y:S01]  /*20a0*/  LDG.E R6, desc[UR12][R34.64] ;  /* 0x0000000c22067981 */ /* 0x000362000c1e1900 */
[----:B------:R-:W-:Y:S01]  /*20b0*/  IADD3 R49, PT, PT, R53, 0x100, RZ ;  /* 0x0000010035317810 */ /* 0x000fe20007ffe0ff */
[--C-:B------:R-:W-:Y:S01]  /*20c0*/  IMAD.WIDE.U32 R36, R37, 0x4, R26.reuse ;  /* 0x0000000425247825 */ /* 0x100fe200078e001a */
[C---:B------:R-:W-:Y:S01]  /*20d0*/  IADD3 R45, PT, PT, R53.reuse, 0x200, RZ ;  /* 0x00000200352d7810 */ /* 0x040fe20007ffe0ff */
[----:B------:R3:W5:Y:S01]  /*20e0*/  LDG.E R212, desc[UR12][R40.64] ;  /* 0x0000000c28d47981 */ /* 0x000762000c1e1900 */
[----:B------:R-:W-:Y:S01]  /*20f0*/  IADD3 R43, PT, PT, R53, 0x300, RZ ;  /* 0x00000300352b7810 */ /* 0x000fe20007ffe0ff */
[--C-:B------:R-:W-:Y:S01]  /*2100*/  IMAD.WIDE.U32 R32, R33, 0x4, R26.reuse ;  /* 0x0000000421207825 */ /* 0x100fe200078e001a */
[C---:B------:R-:W-:Y:S01]  /*2110*/  IADD3 R47, PT, PT, R53.reuse, 0x400, RZ ;  /* 0x00000400352f7810 */ /* 0x040fe20007ffe0ff */
[----:B------:R4:W5:Y:S01]  /*2120*/  LDG.E R7, desc[UR12][R36.64] ;  /* 0x0000000c24077981 */ /* 0x000962000c1e1900 */
[----:B--2---:R-:W-:Y:S01]  /*2130*/  IADD3 R39, PT, PT, R53, 0x500, RZ ;  /* 0x0000050035277810 */ /* 0x004fe20007ffe0ff */
[----:B------:R-:W-:Y:S01]  /*2140*/  IMAD.WIDE.U32 R28, R135, 0x4, R26 ;  /* 0x00000004871c7825 */ /* 0x000fe200078e001a */
[----:B------:R-:W-:-:S02]  /*2150*/  IADD3 R51, PT, PT, R53, 0x600, RZ ;  /* 0x0000060035337810 */ /* 0x000fc40007ffe0ff */
[----:B-1----:R-:W-:Y:S01]  /*2160*/  IADD3 R35, PT, PT, R53, 0x700, RZ ;  /* 0x0000070035237810 */ /* 0x002fe20007ffe0ff */
[--C-:B------:R-:W-:Y:S01]  /*2170*/  IMAD.WIDE.U32 R30, R31, 0x4, R26.reuse ;  /* 0x000000041f1e7825 */ /* 0x100fe200078e001a */
[----:B------:R-:W5:Y:S03]  /*2180*/  LDG.E R214, desc[UR12][R28.64] ;  /* 0x0000000c1cd67981 */ /* 0x000f66000c1e1900 */
[----:B------:R-:W-:Y:S01]  /*2190*/  IMAD.WIDE.U32 R26, R5, 0x4, R26 ;  /* 0x00000004051a7825 */ /* 0x000fe200078e001a */
[----:B------:R-:W5:Y:S03]  /*21a0*/  LDG.E R4, desc[UR12][R30.64] ;  /* 0x0000000c1e047981 */ /* 0x000f66000c1e1900 */
[--C-:B0-----:R-:W-:Y:S01]  /*21b0*/  IMAD.WIDE.U32 R52, R53, 0x10, R24.reuse ;  /* 0x0000001035347825 */ /* 0x101fe200078e0018 */
[----:B------:R0:W5:Y:S03]  /*21c0*/  LDG.E R5, desc[UR12][R32.64] ;  /* 0x0000000c20057981 */ /* 0x000166000c1e1900 */
[--C-:B------:R-:W-:Y:S01]  /*21d0*/  IMAD.WIDE.U32 R48, R49, 0x10, R24.reuse ;  /* 0x0000001031307825 */ /* 0x100fe200078e0018 */
[----:B------:R1:W5:Y:S03]  /*21e0*/  LDG.E R2, desc[UR12][R26.64] ;  /* 0x0000000c1a027981 */ /* 0x000366000c1e1900 */
[--C-:B------:R-:W-:Y:S01]  /*21f0*/  IMAD.WIDE.U32 R44, R45, 0x10, R24.reuse ;  /* 0x000000102d2c7825 */ /* 0x100fe200078e0018 */
[----:B------:R-:W5:Y:S03]  /*2200*/  LDG.E.128 R52, desc[UR12][R52.64] ;  /* 0x0000000c34347981 */ /* 0x000f66000c1e1d00 */
[----:B---3--:R-:W-:-:S04]  /*2210*/  IMAD.WIDE.U32 R40, R43, 0x10, R24 ;  /* 0x000000102b287825 */ /* 0x008fc800078e0018 */
[--C-:B----4-:R-:W-:Y:S02]  /*2220*/  IMAD.WIDE.U32 R36, R47, 0x10, R24.reuse ;  /* 0x000000102f247825 */ /* 0x110fe400078e0018 */
[----:B------:R-:W5:Y:S02]  /*2230*/  LDG.E.128 R44, desc[UR12][R44.64] ;  /* 0x0000000c2c2c7981 */ /* 0x000f64000c1e1d00 */
[--C-:B0-----:R-:W-:Y:S02]  /*2240*/  IMAD.WIDE.U32 R32, R39, 0x10, R24.reuse ;  /* 0x0000001027207825 */ /* 0x101fe400078e0018 */
[----:B------:R-:W5:Y:S02]  /*2250*/  LDG.E.128 R40, desc[UR12][R40.64] ;  /* 0x0000000c28287981 */ /* 0x000f64000c1e1d00 */
[--C-:B------:R-:W-:Y:S02]  /*2260*/  IMAD.WIDE.U32 R28, R51, 0x10, R24.reuse ;  /* 0x00000010331c7825 */ /* 0x100fe400078e0018 */
[----:B------:R-:W5:Y:S02]  /*2270*/  LDG.E.128 R48, desc[UR12][R48.64] ;  /* 0x0000000c30307981 */ /* 0x000f64000c1e1d00 */
[----:B------:R-:W-:-:S02]  /*2280*/  IMAD.WIDE.U32 R24, R35, 0x10, R24 ;  /* 0x0000001023187825 */ /* 0x000fc400078e0018 */
[----:B------:R-:W5:Y:S04]  /*2290*/  LDG.E.128 R36, desc[UR12][R36.64] ;  /* 0x0000000c24247981 */ /* 0x000f68000c1e1d00 */
[----:B------:R-:W5:Y:S04]  /*22a0*/  LDG.E.128 R32, desc[UR12][R32.64] ;  /* 0x0000000c20207981 */ /* 0x000f68000c1e1d00 */
[----:B------:R-:W5:Y:S04]  /*22b0*/  LDG.E.128 R28, desc[UR12][R28.64] ;  /* 0x0000000c1c1c7981 */ /* 0x000f68000c1e1d00 */
[----:B-1----:R-:W5:Y:S02]  /*22c0*/  LDG.E.128 R24, desc[UR12][R24.64] ;  /* 0x0000000c18187981 */ /* 0x002f64000c1e1d00 */
.L_x_13556:
[----:B-1----:R-:W0:Y:S01]  /*22d0*/  SHFL.DOWN PT, R132, R179, 0x10, 0x1f ;  /* 0x0a001f00b3847f89 */ /* 0x002e2200000e0000 */
        /* <DEDUP_REMOVED lines=31> */
.L_x_13560:
[----:B------:R-:W-:Y:S05]  /*24d0*/  BSYNC.RECONVERGENT B0 ;  /* 0x0000000000007941 */ /* 0x000fea0003800200 */
.L_x_13559:
        /* <DEDUP_REMOVED lines=65> */
.L_x_13563:
        /* <DEDUP_REMOVED lines=10> */
.L_x_13564:
        /* <DEDUP_REMOVED lines=10> */
.L_x_13565:
        /* <DEDUP_REMOVED lines=11> */
.L_x_13562:
        /* <DEDUP_REMOVED lines=16> */
[----:B------:R-:W-:Y:S01]  /*2be0*/  FSEL R127, R135, RZ, P0 ;  /* 0x000000ff877f7208 */ /* 0x000fe20000000000 */
[----:B------:R-:W-:Y:S06]  /*2bf0*/  @!P2 BRA `(.L_x_13567) ;  /* 0x000000000024a947 */ /* 0x000fec0003800000 */
        /* <DEDUP_REMOVED lines=9> */
.L_x_13567:
        /* <DEDUP_REMOVED lines=10> */
.L_x_13568:
        /* <DEDUP_REMOVED lines=10> */
.L_x_13569:
[----:B------:R-:W-:Y:S05]  /*2dd0*/  @!P2 BRA `(.L_x_13566) ;  /* 0x00000004004ca947 */ /* 0x000fea0003800000 */
[----:B------:R-:W-:Y:S01]  /*2de0*/  FMUL.FTZ R123, R127, UR17 ;  /* 0x000000117f7b7c20 */ /* 0x000fe20008410000 */
[----:B-----5:R-:W-:-:S03]  /*2df0*/  ISETP.GE.U32.AND P0, PT, R214, 0x1000000, PT ;  /* 0x01000000d600780c */ /* 0x020fc60003f06070 */
[----:B------:R-:W-:-:S05]  /*2e00*/  FMUL.FTZ R123, R123, UR16 ;  /* 0x000000107b7b7c20 */ /* 0x000fca0008410000 */
[----:B------:R-:W-:Y:S01]  /*2e10*/  SEL R123, R123, RZ, P0 ;  /* 0x000000ff7b7b7207 */ /* 0x000fe20000000000 */
[----:B------:R-:W-:Y:S06]  /*2e20*/  BRA `(.L_x_13566) ;  /* 0x0000000400387947 */ /* 0x000fec0003800000 */
.L_x_13561:
[----:B------:R-:W-:Y:S01]  /*2e30*/  UMOV UR4, UR8 ;  /* 0x0000000800047c82 */ /* 0x000fe20008000000 */
[----:B------:R-:W-:Y:S01]  /*2e40*/  UMOV UR5, UR9 ;  /* 0x0000000900057c82 */ /* 0x000fe20008000000 */
[----:B------:R-:W-:-:S04]  /*2e50*/  UISETP.NE.U32.AND UP0, UPT, UR4, URZ, UPT ;  /* 0x000000ff0400728c */ /* 0x000fc8000bf05070 */
[----:B------:R-:W-:-:S09]  /*2e60*/  UISETP.NE.AND.EX UP0, UPT, UR5, URZ, UPT, UP0 ;  /* 0x000000ff0500728c */ /* 0x000fd2000bf05300 */
[----:B------:R-:W-:Y:S05]  /*2e70*/  BRA.U UP0, `(.L_x_13570) ;  /* 0x0000000100947547 */ /* 0x000fea000b800000 */
[----:B------:R-:W0:Y:S01]  /*2e80*/  @P2 LDC.64 R132, c[0x0][0x408] ;  /* 0x00010200ff842b82 */ /* 0x000e220000000a00 */
[-CC-:B------:R-:W-:Y:S01]  /*2e90*/  @P3 FFMA.FTZ R139, R3, R143.reuse, R142.reuse ;  /* 0x0000008f038b3223 */ /* 0x180fe2000001008e */
[-CC-:B------:R-:W-:Y:S01]  /*2ea0*/  @P3 FFMA.FTZ R146, R12, R143.reuse, R142.reuse ;  /* 0x0000008f0c923223 */ /* 0x180fe2000001008e */
[----:B------:R-:W-:Y:S01]  /*2eb0*/  @P3 FFMA.FTZ R218, R15, R143, R142 ;  /* 0x0000008f0fda3223 */ /* 0x000fe2000001008e */
[----:B-----5:R-:W-:Y:S01]  /*2ec0*/  MOV R138, R52 ;  /* 0x00000034008a7202 */ /* 0x020fe20000000f00 */
[----:B------:R-:W-:Y:S01]  /*2ed0*/  @P3 FADD.FTZ R139, R0, -R139 ;  /* 0x8000008b008b3221 */ /* 0x000fe20000010000 */
[----:B------:R-:W-:Y:S01]  /*2ee0*/  @P3 FADD.FTZ R216, R11, -R146 ;  /* 0x800000920bd83221 */ /* 0x000fe20000010000 */
[----:B------:R-:W-:Y:S01]  /*2ef0*/  @P3 FADD.FTZ R145, R13, -R218 ;  /* 0x800000da0d913221 */ /* 0x000fe20000010000 */
[----:B------:R-:W1:Y:S01]  /*2f00*/  @P2 LDC.64 R134, c[0x0][0x408] ;  /* 0x00010200ff862b82 */ /* 0x000e620000000a00 */
[----:B------:R-:W-:Y:S01]  /*2f10*/  MOV R144, R53 ;  /* 0x0000003500907202 */ /* 0x000fe20000000f00 */
[C---:B------:R-:W-:Y:S01]  /*2f20*/  @P3 FFMA.FTZ R138, R8.reuse, R139, R52 ;  /* 0x0000008b088a3223 */ /* 0x040fe20000010034 */
[----:B------:R-:W-:Y:S01]  /*2f30*/  MOV R146, R54 ;  /* 0x0000003600927202 */ /* 0x000fe20000000f00 */
[C---:B------:R-:W-:Y:S01]  /*2f40*/  @P3 FFMA.FTZ R144, R8.reuse, R216, R53 ;  /* 0x000000d808903223 */ /* 0x040fe20000010035 */
[----:B------:R-:W-:Y:S01]  /*2f50*/  @P3 FFMA.FTZ R146, R8, R145, R54 ;  /* 0x0000009108923223 */ /* 0x000fe20000010036 */
[----:B------:R-:W-:-:S02]  /*2f60*/  @P2 LOP3.LUT P0, RZ, R214, 0xff, RZ, 0xc0, !PT ;  /* 0x000000ffd6ff2812 */ /* 0x000fc4000780c0ff */
[----:B------:R-:W2:Y:S01]  /*2f70*/  @P2 LDC.64 R136, c[0x0][0x408] ;  /* 0x00010200ff882b82 */ /* 0x000ea20000000a00 */
[C---:B------:R-:W-:Y:S02]  /*2f80*/  @P2 LOP3.LUT P1, RZ, R214.reuse, 0xff00, RZ, 0xc0, !PT ;  /* 0x0000ff00d6ff2812 */ /* 0x040fe4000782c0ff */
[----:B------:R-:W-:Y:S01]  /*2f90*/  @P2 LOP3.LUT P4, RZ, R214, 0xff0000, RZ, 0xc0, !PT ;  /* 0x00ff0000d6ff2812 */ /* 0x000fe2000788c0ff */
[----:B0-----:R-:W-:-:S04]  /*2fa0*/  @P2 FMUL.FTZ R133, R138, R133 ;  /* 0x000000858a852220 */ /* 0x001fc80000410000 */
[----:B------:R-:W-:Y:S01]  /*2fb0*/  @P2 FMUL.FTZ R132, R133, R132 ;  /* 0x0000008485842220 */ /* 0x000fe20000410000 */
[----:B-1----:R-:W-:-:S04]  /*2fc0*/  @P2 FMUL.FTZ R135, R144, R135 ;  /* 0x0000008790872220 */ /* 0x002fc80000410000 */
[----:B------:R-:W-:Y:S01]  /*2fd0*/  @P2 SEL R120, R132, RZ, P0 ;  /* 0x000000ff84782207 */ /* 0x000fe20000000000 */
[----:B------:R-:W-:Y:S01]  /*2fe0*/  @P2 FMUL.FTZ R134, R135, R134 ;  /* 0x0000008687862220 */ /* 0x000fe20000410000 */
[----:B--2---:R-:W-:-:S04]  /*2ff0*/  @P2 FMUL.FTZ R137, R146, R137 ;  /* 0x0000008992892220 */ /* 0x004fc80000410000 */
[----:B------:R-:W-:Y:S01]  /*3000*/  @P2 SEL R121, R134, RZ, P1 ;  /* 0x000000ff86792207 */ /* 0x000fe20000800000 */
        /* <DEDUP_REMOVED lines=12> */
.L_x_13570:
[----:B------:R-:W0:Y:S01]  /*30d0*/  @P2 LDC.64 R132, c[0x0][0x408] ;  /* 0x00010200ff842b82 */ /* 0x000e220000000a00 */
[C---:B-----5:R-:W-:Y:S01]  /*30e0*/  @P2 LOP3.LUT P0, RZ, R214.reuse, 0xff, RZ, 0xc0, !PT ;  /* 0x000000ffd6ff2812 */ /* 0x060fe2000780c0ff */
[-CC-:B------:R-:W-:Y:S01]  /*30f0*/  @P3 FFMA.FTZ R145, R3, R143.reuse, R142.reuse ;  /* 0x0000008f03913223 */ /* 0x180fe2000001008e */
[----:B------:R-:W-:Y:S01]  /*3100*/  @P2 LOP3.LUT P1, RZ, R214, 0xff00, RZ, 0xc0, !PT ;  /* 0x0000ff00d6ff2812 */ /* 0x000fe2000782c0ff */
[-CC-:B------:R-:W-:Y:S01]  /*3110*/  @P3 FFMA.FTZ R144, R12, R143.reuse, R142.reuse ;  /* 0x0000008f0c903223 */ /* 0x180fe2000001008e */
[C---:B------:R-:W-:Y:S01]  /*3120*/  @P2 LOP3.LUT P4, RZ, R214.reuse, 0xff0000, RZ, 0xc0, !PT ;  /* 0x00ff0000d6ff2812 */ /* 0x040fe2000788c0ff */
[-CC-:B------:R-:W-:Y:S01]  /*3130*/  @P3 FFMA.FTZ R146, R15, R143.reuse, R142.reuse ;  /* 0x0000008f0f923223 */ /* 0x180fe2000001008e */
[----:B------:R-:W-:Y:S01]  /*3140*/  @P2 ISETP.GE.U32.AND P5, PT, R214, 0x1000000, PT ;  /* 0x01000000d600280c */ /* 0x000fe20003fa6070 */
[----:B------:R-:W1:Y:S01]  /*3150*/  @P2 LDC.64 R134, c[0x0][0x408] ;  /* 0x00010200ff862b82 */ /* 0x000e620000000a00 */
[----:B------:R-:W-:Y:S01]  /*3160*/  @P3 FFMA.FTZ R214, R14, R143, R142 ;  /* 0x0000008f0ed63223 */ /* 0x000fe2000001008e */
[----:B------:R-:W-:Y:S01]  /*3170*/  @P3 FADD.FTZ R145, R0, -R145 ;  /* 0x8000009100913221 */ /* 0x000fe20000010000 */
[----:B------:R-:W-:Y:S01]  /*3180*/  @P3 FADD.FTZ R144, R11, -R144 ;  /* 0x800000900b903221 */ /* 0x000fe20000010000 */
[----:B------:R-:W-:Y:S01]  /*3190*/  @P3 FADD.FTZ R147, R13, -R146 ;  /* 0x800000920d933221 */ /* 0x000fe20000010000 */
[----:B------:R-:W-:Y:S01]  /*31a0*/  @P3 FADD.FTZ R214, R17, -R214 ;  /* 0x800000d611d63221 */ /* 0x000fe20000010000 */
[----:B------:R-:W-:-:S02]  /*31b0*/  MOV R127, R55 ;  /* 0x00000037007f7202 */ /* 0x000fc40000000f00 */
[----:B------:R-:W2:Y:S01]  /*31c0*/  @P2 LDC.64 R136, c[0x0][0x408] ;  /* 0x00010200ff882b82 */ /* 0x000ea20000000a00 */
[----:B------:R-:W-:Y:S01]  /*31d0*/  MOV R124, R52 ;  /* 0x00000034007c7202 */ /* 0x000fe20000000f00 */
[C---:B------:R-:W-:Y:S01]  /*31e0*/  @P3 FFMA.FTZ R127, R8.reuse, R214, R55 ;  /* 0x000000d6087f3223 */ /* 0x040fe20000010037 */
[----:B------:R-:W-:Y:S01]  /*31f0*/  MOV R125, R53 ;  /* 0x00000035007d7202 */ /* 0x000fe20000000f00 */
[C---:B------:R-:W-:Y:S01]  /*3200*/  @P3 FFMA.FTZ R124, R8.reuse, R145, R52 ;  /* 0x00000091087c3223 */ /* 0x040fe20000010034 */
[----:B------:R-:W-:Y:S01]  /*3210*/  MOV R126, R54 ;  /* 0x00000036007e7202 */ /* 0x000fe20000000f00 */
[C---:B------:R-:W-:Y:S01]  /*3220*/  @P3 FFMA.FTZ R125, R8.reuse, R144, R53 ;  /* 0x00000090087d3223 */ /* 0x040fe20000010035 */
[----:B------:R-:W-:Y:S01]  /*3230*/  @P3 FFMA.FTZ R126, R8, R147, R54 ;  /* 0x00000093087e3223 */ /* 0x000fe20000010036 */
[----:B------:R-:W3:Y:S01]  /*3240*/  @P2 LDC.64 R138, c[0x0][0x408] ;  /* 0x00010200ff8a2b82 */ /* 0x000ee20000000a00 */
[----:B0-----:R-:W-:-:S04]  /*3250*/  @P2 FMUL.FTZ R133, R127, R133 ;  /* 0x000000857f852220 */ /* 0x001fc80000410000 */
[----:B------:R-:W-:Y:S01]  /*3260*/  @P2 FMUL.FTZ R132, R133, R132 ;  /* 0x0000008485842220 */ /* 0x000fe20000410000 */
[----:B-1----:R-:W-:-:S04]  /*3270*/  @P2 FMUL.FTZ R135, R124, R135 ;  /* 0x000000877c872220 */ /* 0x002fc80000410000 */
[----:B------:R-:W-:Y:S01]  /*3280*/  @P2 SEL R123, R132, RZ, P5 ;  /* 0x000000ff847b2207 */ /* 0x000fe20002800000 */
[----:B------:R-:W-:Y:S01]  /*3290*/  @P2 FMUL.FTZ R134, R135, R134 ;  /* 0x0000008687862220 */ /* 0x000fe20000410000 */
[----:B--2---:R-:W-:-:S04]  /*32a0*/  @P2 FMUL.FTZ R137, R125, R137 ;  /* 0x000000897d892220 */ /* 0x004fc80000410000 */
[----:B------:R-:W-:Y:S01]  /*32b0*/  @P2 SEL R120, R134, RZ, P0 ;  /* 0x000000ff86782207 */ /* 0x000fe20000000000 */
[----:B------:R-:W-:Y:S01]  /*32c0*/  @P2 FMUL.FTZ R136, R137, R136 ;  /* 0x0000008889882220 */ /* 0x000fe20000410000 */
[----:B---3--:R-:W-:-:S04]  /*32d0*/  @P2 FMUL.FTZ R139, R126, R139 ;  /* 0x0000008b7e8b2220 */ /* 0x008fc80000410000 */
[----:B------:R-:W-:Y:S01]  /*32e0*/  @P2 SEL R121, R136, RZ, P1 ;  /* 0x000000ff88792207 */ /* 0x000fe20000800000 */
[----:B------:R-:W-:-:S05]  /*32f0*/  @P2 FMUL.FTZ R138, R139, R138 ;  /* 0x0000008a8b8a2220 */ /* 0x000fca0000410000 */
[----:B------:R-:W-:-:S07]  /*3300*/  @P2 SEL R122, R138, RZ, P4 ;  /* 0x000000ff8a7a2207 */ /* 0x000fce0002000000 */
.L_x_13566:
        /* <DEDUP_REMOVED lines=12> */
[----:B0-----:R-:W0:Y:S01]  /*33d0*/  @P2 LDC.64 R132, c[0x0][0x408] ;  /* 0x00010200ff842b82 */ /* 0x001e220000000a00 */
        /* <DEDUP_REMOVED lines=13> */
[----:B------:R-:W-:Y:S01]  /*34b0*/  @P3 FFMA.FTZ R138, R22, R143, R142 ;  /* 0x0000008f168a3223 */ /* 0x000fe2000001008e */
[C---:B------:R-:W-:Y:S01]  /*34c0*/  @P2 LOP3.LUT P4, RZ, R212.reuse, 0xff, RZ, 0xc0, !PT ;  /* 0x000000ffd4ff2812 */ /* 0x040fe2000788c0ff */
[----:B------:R-:W2:Y:S01]  /*34d0*/  @P2 LDC.64 R136, c[0x0][0x408] ;  /* 0x00010200ff882b82 */ /* 0x000ea20000000a00 */
[C---:B------:R-:W-:Y:S01]  /*34e0*/  @P2 LOP3.LUT P5, RZ, R212.reuse, 0xff00, RZ, 0xc0, !PT ;  /* 0x0000ff00d4ff2812 */ /* 0x040fe200078ac0ff */
[----:B------:R-:W-:Y:S01]  /*34f0*/  @P3 FADD.FTZ R138, R129, -R138 ;  /* 0x8000008a818a3221 */ /* 0x000fe20000010000 */
[----:B------:R-:W-:-:S02]  /*3500*/  @P2 LOP3.LUT P6, RZ, R212, 0xff0000, RZ, 0xc0, !PT ;  /* 0x00ff0000d4ff2812 */ /* 0x000fc400078cc0ff */
[----:B------:R-:W-:Y:S01]  /*3510*/  MOV R127, R51 ;  /* 0x00000033007f7202 */ /* 0x000fe20000000f00 */
[----:B------:R-:W-:Y:S01]  /*3520*/  @P3 FFMA.FTZ R127, R8, R138, R51 ;  /* 0x0000008a087f3223 */ /* 0x000fe20000010033 */
        /* <DEDUP_REMOVED lines=15> */
.L_x_13572:
        /* <DEDUP_REMOVED lines=37> */
.L_x_13571:
        /* <DEDUP_REMOVED lines=28> */
.L_x_13575:
        /* <DEDUP_REMOVED lines=10> */
.L_x_13576:
        /* <DEDUP_REMOVED lines=10> */
.L_x_13577:
[----:B------:R-:W-:Y:S05]  /*3b70*/  @!P2 BRA `(.L_x_13573) ;  /* 0x0000000000b4a947 */ /* 0x000fea0003800000 */
[----:B------:R-:W-:Y:S01]  /*3b80*/  FMUL.FTZ R123, R127, UR17 ;  /* 0x000000117f7b7c20 */ /* 0x000fe20008410000 */
[----:B-----5:R-:W-:-:S03]  /*3b90*/  ISETP.GE.U32.AND P4, PT, R212, 0x1000000, PT ;  /* 0x01000000d400780c */ /* 0x020fc60003f86070 */
[----:B------:R-:W-:-:S05]  /*3ba0*/  FMUL.FTZ R123, R123, UR16 ;  /* 0x000000107b7b7c20 */ /* 0x000fca0008410000 */
[----:B------:R-:W-:Y:S01]  /*3bb0*/  SEL R123, R123, RZ, P4 ;  /* 0x000000ff7b7b7207 */ /* 0x000fe20002000000 */
[----:B------:R-:W-:Y:S06]  /*3bc0*/  BRA `(.L_x_13573) ;  /* 0x0000000000a07947 */ /* 0x000fec0003800000 */
.L_x_13574:
        /* <DEDUP_REMOVED lines=10> */
.L_x_13578:
        /* <DEDUP_REMOVED lines=10> */
.L_x_13579:
        /* <DEDUP_REMOVED lines=10> */
.L_x_13580:
[----:B------:R-:W-:Y:S05]  /*3db0*/  @!P2 BRA `(.L_x_13573) ;  /* 0x000000000024a947 */ /* 0x000fea0003800000 */
[----:B0-----:R-:W-:Y:S01]  /*3dc0*/  FFMA.FTZ R132, R22, R143, R142 ;  /* 0x0000008f16847223 */ /* 0x001fe2000001008e */
        /* <DEDUP_REMOVED lines=8> */
.L_x_13573:
        /* <DEDUP_REMOVED lines=47> */
.L_x_13582:
        /* <DEDUP_REMOVED lines=37> */
.L_x_13581:
        /* <DEDUP_REMOVED lines=28> */
.L_x_13585:
        /* <DEDUP_REMOVED lines=10> */
.L_x_13586:
        /* <DEDUP_REMOVED lines=10> */
.L_x_13587:
[----:B------:R-:W-:Y:S05]  /*4690*/  @!P2 BRA `(.L_x_13583) ;  /* 0x0000000000b4a947 */ /* 0x000fea0003800000 */
[----:B------:R-:W-:Y:S01]  /*46a0*/  FMUL.FTZ R123, R127, UR17 ;  /* 0x000000117f7b7c20 */ /* 0x000fe20008410000 */
[----:B-----5:R-:W-:-:S03]  /*46b0*/  ISETP.GE.U32.AND P4, PT, R210, 0x1000000, PT ;  /* 0x01000000d200780c */ /* 0x020fc60003f86070 */
[----:B------:R-:W-:-:S05]  /*46c0*/  FMUL.FTZ R123, R123, UR16 ;  /* 0x000000107b7b7c20 */ /* 0x000fca0008410000 */
[----:B------:R-:W-:Y:S01]  /*46d0*/  SEL R123, R123, RZ, P4 ;  /* 0x000000ff7b7b7207 */ /* 0x000fe20002000000 */
[----:B------:R-:W-:Y:S06]  /*46e0*/  BRA `(.L_x_13583) ;  /* 0x0000000000a07947 */ /* 0x000fec0003800000 */
.L_x_13584:
        /* <DEDUP_REMOVED lines=10> */
.L_x_13588:
        /* <DEDUP_REMOVED lines=10> */
.L_x_13589:
        /* <DEDUP_REMOVED lines=10> */
.L_x_13590:
        /* <DEDUP_REMOVED lines=10> */
.L_x_13583:
        /* <DEDUP_REMOVED lines=27> */
[----:B------:R-:W-:Y:S01]  /*4b20*/  @P2 LOP3.LUT P5, RZ, R7, 0xff00, RZ, 0xc0, !PT ;  /* 0x0000ff0007ff2812 */ /* 0x000fe200078ac0ff */
        /* <DEDUP_REMOVED lines=19> */
.L_x_13592:
        /* <DEDUP_REMOVED lines=37> */
.L_x_13591:
        /* <DEDUP_REMOVED lines=28> */
.L_x_13595:
        /* <DEDUP_REMOVED lines=10> */
.L_x_13596:
        /* <DEDUP_REMOVED lines=10> */
.L_x_13597:
[----:B------:R-:W-:Y:S05]  /*51b0*/  @!P2 BRA `(.L_x_13593) ;  /* 0x0000000000b4a947 */ /* 0x000fea0003800000 */
[----:B------:R-:W-:Y:S01]  /*51c0*/  FMUL.FTZ R123, R127, UR17 ;  /* 0x000000117f7b7c20 */ /* 0x000fe20008410000 */
[----:B-----5:R-:W-:-:S03]  /*51d0*/  ISETP.GE.U32.AND P4, PT, R7, 0x1000000, PT ;  /* 0x010000000700780c */ /* 0x020fc60003f86070 */
[----:B------:R-:W-:-:S05]  /*51e0*/  FMUL.FTZ R123, R123, UR16 ;  /* 0x000000107b7b7c20 */ /* 0x000fca0008410000 */
[----:B------:R-:W-:Y:S01]  /*51f0*/  SEL R123, R123, RZ, P4 ;  /* 0x000000ff7b7b7207 */ /* 0x000fe20002000000 */
[----:B------:R-:W-:Y:S06]  /*5200*/  BRA `(.L_x_13593) ;  /* 0x0000000000a07947 */ /* 0x000fec0003800000 */
.L_x_13594:
        /* <DEDUP_REMOVED lines=10> */
.L_x_13598:
        /* <DEDUP_REMOVED lines=10> */
.L_x_13599:
        /* <DEDUP_REMOVED lines=10> */
.L_x_13600:
        /* <DEDUP_REMOVED lines=10> */
.L_x_13593:
[----:B0-----:R-:W0:Y:S01]  /*5490*/  @P0 LDC.64 R134, c[0x0][0x478] ;  /* 0x00011e00ff860b82 */ /* 0x001e220000000a00 */
[----:B-----5:R-:W-:Y:S02]  /*54a0*/  @P0 IADD3 R7, PT, PT, R140, 0x300, RZ ;  /* 0x000003008c070810 */ /* 0x020fe40007ffe0ff */
        /* <DEDUP_REMOVED lines=12> */
[----:B------:R-:W-:Y:S01]  /*5570*/  MOV R124, R36 ;  /* 0x00000024007c7202 */ /* 0x000fe20000000f00 */
        /* <DEDUP_REMOVED lines=32> */
.L_x_13602:
        /* <DEDUP_REMOVED lines=37> */
.L_x_13601:
        /* <DEDUP_REMOVED lines=28> */
.L_x_13605:
        /* <DEDUP_REMOVED lines=10> */
.L_x_13606:
        /* <DEDUP_REMOVED lines=10> */
.L_x_13607:
[----:B------:R-:W-:Y:S05]  /*5cd0*/  @!P2 BRA `(.L_x_13603) ;  /* 0x0000000000b4a947 */ /* 0x000fea0003800000 */
[----:B------:R-:W-:Y:S01]  /*5ce0*/  FMUL.FTZ R7, R127, UR17 ;  /* 0x000000117f077c20 */ /* 0x000fe20008410000 */
[----:B------:R-:W-:-:S03]  /*5cf0*/  ISETP.GE.U32.AND P4, PT, R6, 0x1000000, PT ;  /* 0x010000000600780c */ /* 0x000fc60003f86070 */
[----:B------:R-:W-:-:S05]  /*5d00*/  FMUL.FTZ R7, R7, UR16 ;  /* 0x0000001007077c20 */ /* 0x000fca0008410000 */
[----:B------:R-:W-:Y:S01]  /*5d10*/  SEL R123, R7, RZ, P4 ;  /* 0x000000ff077b7207 */ /* 0x000fe20002000000 */
[----:B------:R-:W-:Y:S06]  /*5d20*/  BRA `(.L_x_13603) ;  /* 0x0000000000a07947 */ /* 0x000fec0003800000 */
.L_x_13604:
        /* <DEDUP_REMOVED lines=9> */
[----:B0-----:R-:W-:-:S07]  /*5dc0*/  SEL R120, R7, RZ, P4 ;  /* 0x000000ff07787207 */ /* 0x001fce0002000000 */
.L_x_13608:
[----:B------:R-:W-:Y:S05]  /*5dd0*/  @!P2 BRA `(.L_x_13609) ;  /* 0x000000000024a947 */ /* 0x000fea0003800000 */
[----:B0-----:R-:W-:Y:S01]  /*5de0*/  FFMA.FTZ R132, R150, R143, R142 ;  /* 0x0000008f96847223 */ /* 0x001fe2000001008e */
        /* <DEDUP_REMOVED lines=8> */
.L_x_13609:
        /* <DEDUP_REMOVED lines=10> */
.L_x_13610:
[----:B------:R-:W-:Y:S05]  /*5f10*/  @!P2 BRA `(.L_x_13603) ;  /* 0x000000000024a947 */ /* 0x000fea0003800000 */
[----:B0-----:R-:W-:Y:S01]  /*5f20*/  FFMA.FTZ R132, R208, R143, R142 ;  /* 0x0000008fd0847223 */ /* 0x001fe2000001008e */
[----:B------:R-:W-:-:S03]  /*5f30*/  ISETP.GT.AND P4, PT, R9, RZ, PT ;  /* 0x000000ff0900720c */ /* 0x000fc60003f84270 */
[----:B------:R-:W-:-:S04]  /*5f40*/  FADD.FTZ R7, R211, -R132 ;  /* 0x80000084d3077221 */ /* 0x000fc80000010000 */
[----:B------:R-:W-:-:S05]  /*5f50*/  FMUL.FTZ R7, R8, R7 ;  /* 0x0000000708077220 */ /* 0x000fca0000410000 */
[----:B------:R-:W-:Y:S02]  /*5f60*/  FSEL R7, R7, RZ, P4 ;  /* 0x000000ff07077208 */ /* 0x000fe40002000000 */
[----:B------:R-:W-:-:S03]  /*5f70*/  ISETP.GE.U32.AND P4, PT, R6, 0x1000000, PT ;  /* 0x010000000600780c */ /* 0x000fc60003f86070 */
[----:B------:R-:W-:-:S04]  /*5f80*/  FMUL.FTZ R7, R7, UR17 ;  /* 0x0000001107077c20 */ /* 0x000fc80008410000 */
[----:B------:R-:W-:-:S05]  /*5f90*/  FMUL.FTZ R7, R7, UR16 ;  /* 0x0000001007077c20 */ /* 0x000fca0008410000 */
[----:B------:R-:W-:-:S07]  /*5fa0*/  SEL R123, R7, RZ, P4 ;  /* 0x000000ff077b7207 */ /* 0x000fce0002000000 */
.L_x_13603:
        /* <DEDUP_REMOVED lines=19> */
[C---:B------:R-:W-:Y:S01]  /*60e0*/  @P3 FFMA.FTZ R124, R8.reuse, R127, R32 ;  /* 0x0000007f087c3223 */ /* 0x040fe20000010020 */
[----:B------:R-:W-:Y:S01]  /*60f0*/  MOV R125, R33 ;  /* 0x00000021007d7202 */ /* 0x000fe20000000f00 */
[C---:B------:R-:W-:Y:S01]  /*6100*/  @P3 FFMA.FTZ R125, R8.reuse, R136, R33 ;  /* 0x00000088087d3223 */ /* 0x040fe20000010021 */
[----:B------:R-:W-:Y:S01]  /*6110*/  MOV R126, R34 ;  /* 0x00000022007e7202 */ /* 0x000fe20000000f00 */
[----:B------:R-:W-:Y:S01]  /*6120*/  @P3 FFMA.FTZ R126, R8, R137, R34 ;  /* 0x00000089087e3223 */ /* 0x000fe20000010022 */
[----:B------:R-:W-:-:S02]  /*6130*/  @P2 LOP3.LUT P4, RZ, R5, 0xff, RZ, 0xc0, !PT ;  /* 0x000000ff05ff2812 */ /* 0x000fc4000788c0ff */
[----:B------:R-:W2:Y:S01]  /*6140*/  @P2 LDC.64 R134, c[0x0][0x408] ;  /* 0x00010200ff862b82 */ /* 0x000ea20000000a00 */
[C---:B------:R-:W-:Y:S02]  /*6150*/  @P2 LOP3.LUT P5, RZ, R5.reuse, 0xff00, RZ, 0xc0, !PT ;  /* 0x0000ff0005ff2812 */ /* 0x040fe400078ac0ff */
[----:B------:R-:W-:Y:S02]  /*6160*/  @P2 LOP3.LUT P6, RZ, R5, 0xff0000, RZ, 0xc0, !PT ;  /* 0x00ff000005ff2812 */ /* 0x000fe400078cc0ff */
[----:B------:R-:W-:Y:S01]  /*6170*/  MOV R127, R35 ;  /* 0x00000023007f7202 */ /* 0x000fe20000000f00 */
[----:B0-----:R-:W-:-:S04]  /*6180*/  @P2 FMUL.FTZ R7, R124, R7 ;  /* 0x000000077c072220 */ /* 0x001fc80000410000 */
[----:B------:R-:W-:Y:S01]  /*6190*/  @P2 FMUL.FTZ R6, R7, R6 ;  /* 0x0000000607062220 */ /* 0x000fe20000410000 */
[----:B------:R-:W-:Y:S01]  /*61a0*/  @P3 FFMA.FTZ R7, R162, R143, R142 ;  /* 0x0000008fa2073223 */ /* 0x000fe2000001008e */
[----:B-1----:R-:W-:-:S03]  /*61b0*/  @P2 FMUL.FTZ R133, R125, R133 ;  /* 0x000000857d852220 */ /* 0x002fc60000410000 */
[----:B------:R-:W-:Y:S01]  /*61c0*/  @P3 FADD.FTZ R7, R160, -R7 ;  /* 0x80000007a0073221 */ /* 0x000fe20000010000 */
[----:B------:R-:W-:Y:S01]  /*61d0*/  @P2 SEL R120, R6, RZ, P4 ;  /* 0x000000ff06782207 */ /* 0x000fe20002000000 */
[----:B------:R-:W-:Y:S02]  /*61e0*/  @P2 FMUL.FTZ R132, R133, R132 ;  /* 0x0000008485842220 */ /* 0x000fe40000410000 */
[----:B------:R-:W-:Y:S01]  /*61f0*/  @P3 FFMA.FTZ R127, R8, R7, R35 ;  /* 0x00000007087f3223 */ /* 0x000fe20000010023 */
[----:B--2---:R-:W-:Y:S02]  /*6200*/  @P2 FMUL.FTZ R135, R126, R135 ;  /* 0x000000877e872220 */ /* 0x004fe40000410000 */
[----:B------:R-:W-:Y:S02]  /*6210*/  @P2 SEL R121, R132, RZ, P5 ;  /* 0x000000ff84792207 */ /* 0x000fe40002800000 */
        /* <DEDUP_REMOVED lines=8> */
.L_x_13612:
        /* <DEDUP_REMOVED lines=37> */
.L_x_13611:
        /* <DEDUP_REMOVED lines=28> */
.L_x_13615:
        /* <DEDUP_REMOVED lines=10> */
.L_x_13616:
        /* <DEDUP_REMOVED lines=10> */
.L_x_13617:
[----:B------:R-:W-:Y:S05]  /*67f0*/  @!P2 BRA `(.L_x_13613) ;  /* 0x0000000000b4a947 */ /* 0x000fea0003800000 */
[----:B------:R-:W-:Y:S01]  /*6800*/  FMUL.FTZ R6, R127, UR17 ;  /* 0x000000117f067c20 */ /* 0x000fe20008410000 */
[----:B------:R-:W-:-:S03]  /*6810*/  ISETP.GE.U32.AND P4, PT, R5, 0x1000000, PT ;  /* 0x010000000500780c */ /* 0x000fc60003f86070 */
[----:B------:R-:W-:-:S05]  /*6820*/  FMUL.FTZ R6, R6, UR16 ;  /* 0x0000001006067c20 */ /* 0x000fca0008410000 */
[----:B------:R-:W-:Y:S01]  /*6830*/  SEL R123, R6, RZ, P4 ;  /* 0x000000ff067b7207 */ /* 0x000fe20002000000 */
[----:B------:R-:W-:Y:S06]  /*6840*/  BRA `(.L_x_13613) ;  /* 0x0000000000a07947 */ /* 0x000fec0003800000 */
.L_x_13614:
        /* <DEDUP_REMOVED lines=10> */
.L_x_13618:
        /* <DEDUP_REMOVED lines=10> */
.L_x_13619:
        /* <DEDUP_REMOVED lines=10> */
.L_x_13620:
        /* <DEDUP_REMOVED lines=10> */
.L_x_13613:
        /* <DEDUP_REMOVED lines=47> */
.L_x_13622:
        /* <DEDUP_REMOVED lines=37> */
.L_x_13621:
        /* <DEDUP_REMOVED lines=28> */
.L_x_13625:
        /* <DEDUP_REMOVED lines=10> */
.L_x_13626:
        /* <DEDUP_REMOVED lines=10> */
.L_x_13627:
[----:B------:R-:W-:Y:S05]  /*7310*/  @!P2 BRA `(.L_x_13623) ;  /* 0x0000000000b4a947 */ /* 0x000fea0003800000 */
[----:B------:R-:W-:Y:S01]  /*7320*/  FMUL.FTZ R5, R127, UR17 ;  /* 0x000000117f057c20 */ /* 0x000fe20008410000 */
[----:B------:R-:W-:-:S03]  /*7330*/  ISETP.GE.U32.AND P4, PT, R4, 0x1000000, PT ;  /* 0x010000000400780c */ /* 0x000fc60003f86070 */
[----:B------:R-:W-:-:S05]  /*7340*/  FMUL.FTZ R5, R5, UR16 ;  /* 0x0000001005057c20 */ /* 0x000fca0008410000 */
[----:B------:R-:W-:Y:S01]  /*7350*/  SEL R123, R5, RZ, P4 ;  /* 0x000000ff057b7207 */ /* 0x000fe20002000000 */
[----:B------:R-:W-:Y:S06]  /*7360*/  BRA `(.L_x_13623) ;  /* 0x0000000000a07947 */ /* 0x000fec0003800000 */
.L_x_13624:
        /* <DEDUP_REMOVED lines=10> */
.L_x_13628:
        /* <DEDUP_REMOVED lines=10> */
.L_x_13629:
        /* <DEDUP_REMOVED lines=10> */
.L_x_13630:
[----:B------:R-:W-:Y:S05]  /*7550*/  @!P2 BRA `(.L_x_13623) ;  /* 0x000000000024a947 */ /* 0x000fea0003800000 */
[----:B------:R-:W-:Y:S01]  /*7560*/  FFMA.FTZ R5, R170, R143, R142 ;  /* 0x0000008faa057223 */ /* 0x000fe2000001008e */
[----:B------:R-:W-:-:S03]  /*7570*/  ISETP.GT.AND P4, PT, R9, RZ, PT ;  /* 0x000000ff0900720c */ /* 0x000fc60003f84270 */
[----:B------:R-:W-:-:S04]  /*7580*/  FADD.FTZ R5, R168, -R5 ;  /* 0x80000005a8057221 */ /* 0x000fc80000010000 */
[----:B------:R-:W-:-:S05]  /*7590*/  FMUL.FTZ R5, R8, R5 ;  /* 0x0000000508057220 */ /* 0x000fca0000410000 */
[----:B------:R-:W-:Y:S02]  /*75a0*/  FSEL R5, R5, RZ, P4 ;  /* 0x000000ff05057208 */ /* 0x000fe40002000000 */
[----:B------:R-:W-:-:S03]  /*75b0*/  ISETP.GE.U32.AND P4, PT, R4, 0x1000000, PT ;  /* 0x010000000400780c */ /* 0x000fc60003f86070 */
[----:B------:R-:W-:-:S04]  /*75c0*/  FMUL.FTZ R5, R5, UR17 ;  /* 0x0000001105057c20 */ /* 0x000fc80008410000 */
[----:B------:R-:W-:-:S05]  /*75d0*/  FMUL.FTZ R5, R5, UR16 ;  /* 0x0000001005057c20 */ /* 0x000fca0008410000 */
[----:B0-----:R-:W-:-:S07]  /*75e0*/  SEL R123, R5, RZ, P4 ;  /* 0x000000ff057b7207 */ /* 0x001fce0002000000 */
.L_x_13623:
        /* <DEDUP_REMOVED lines=47> */
.L_x_13632:
        /* <DEDUP_REMOVED lines=37> */
.L_x_13631:
        /* <DEDUP_REMOVED lines=13> */
[----:B------:R-:W-:Y:S01]  /*7c00*/  FMUL.FTZ R124, R8, R127 ;  /* 0x0000007f087c7220 */ /* 0x000fe20000410000 */
[----:B------:R-:W-:Y:S08]  /*7c10*/  @!P2 BRA `(.L_x_13635) ;  /* 0x000000000024a947 */ /* 0x000ff00003800000 */
        /* <DEDUP_REMOVED lines=9> */
.L_x_13635:
        /* <DEDUP_REMOVED lines=10> */
.L_x_13636:
        /* <DEDUP_REMOVED lines=10> */
.L_x_13637:
[----:B------:R-:W-:Y:S02]  /*7df0*/  FSEL R127, R5, RZ, P1 ;  /* 0x000000ff057f7208 */ /* 0x000fe40000800000 */
[----:B------:R-:W-:Y:S02]  /*7e00*/  FSEL R126, R126, RZ, P1 ;  /* 0x000000ff7e7e7208 */ /* 0x000fe40000800000 */
[----:B------:R-:W-:Y:S02]  /*7e10*/  FSEL R125, R125, RZ, P1 ;  /* 0x000000ff7d7d7208 */ /* 0x000fe40000800000 */
[----:B------:R-:W-:Y:S01]  /*7e20*/  FSEL R124, R124, RZ, P1 ;  /* 0x000000ff7c7c7208 */ /* 0x000fe20000800000 */
[----:B------:R-:W-:Y:S06]  /*7e30*/  @!P2 BRA `(.L_x_13633) ;  /* 0x0000000000b4a947 */ /* 0x000fec0003800000 */
[----:B------:R-:W-:Y:S01]  /*7e40*/  FMUL.FTZ R4, R127, UR17 ;  /* 0x000000117f047c20 */ /* 0x000fe20008410000 */
[----:B------:R-:W-:-:S03]  /*7e50*/  ISETP.GE.U32.AND P1, PT, R2, 0x1000000, PT ;  /* 0x010000000200780c */ /* 0x000fc60003f26070 */
[----:B------:R-:W-:-:S05]  /*7e60*/  FMUL.FTZ R4, R4, UR16 ;  /* 0x0000001004047c20 */ /* 0x000fca0008410000 */
[----:B------:R-:W-:Y:S01]  /*7e70*/  SEL R123, R4, RZ, P1 ;  /* 0x000000ff047b7207 */ /* 0x000fe20000800000 */
[----:B------:R-:W-:Y:S06]  /*7e80*/  BRA `(.L_x_13633) ;  /* 0x0000000000a07947 */ /* 0x000fec0003800000 */
.L_x_13634:
[----:B0-----:R-:W0:Y:S01]  /*7e90*/  @P2 LDC.64 R4, c[0x0][0x408] ;  /* 0x00010200ff042b82 */ /* 0x001e220000000a00 */
[----:B------:R-:W-:Y:S01]  /*7ea0*/  FFMA.FTZ R7, R178, R143, R142 ;  /* 0x0000008fb2077223 */ /* 0x000fe2000001008e */
[----:B------:R-:W-:-:S03]  /*7eb0*/  ISETP.GT.AND P1, PT, R9, RZ, PT ;  /* 0x000000ff0900720c */ /* 0x000fc60003f24270 */
[----:B------:R-:W-:-:S04]  /*7ec0*/  FADD.FTZ R7, R176, -R7 ;  /* 0x80000007b0077221 */ /* 0x000fc80000010000 */
[----:B------:R-:W-:-:S05]  /*7ed0*/  FMUL.FTZ R7, R8, R7 ;  /* 0x0000000708077220 */ /* 0x000fca0000410000 */
[----:B------:R-:W-:Y:S02]  /*7ee0*/  FSEL R6, R7, RZ, P1 ;  /* 0x000000ff07067208 */ /* 0x000fe40000800000 */
[----:B------:R-:W-:-:S03]  /*7ef0*/  @P2 ISETP.GE.U32.AND P1, PT, R2, 0x1000000, PT ;  /* 0x010000000200280c */ /* 0x000fc60003f26070 */
[----:B0-----:R-:W-:-:S04]  /*7f00*/  @P2 FMUL.FTZ R5, R6, R5 ;  /* 0x0000000506052220 */ /* 0x001fc80000410000 */
[----:B------:R-:W-:Y:S01]  /*7f10*/  @P2 FMUL.FTZ R4, R5, R4 ;  /* 0x0000000405042220 */ /* 0x000fe20000410000 */
        /* <DEDUP_REMOVED lines=10> */
.L_x_13638:
        /* <DEDUP_REMOVED lines=10> */
.L_x_13639:
        /* <DEDUP_REMOVED lines=10> */
.L_x_13640:
[----:B------:R-:W-:-:S07]  /*8100*/  @P2 SEL R123, R4, RZ, P1 ;  /* 0x000000ff047b2207 */ /* 0x000fce0000800000 */
.L_x_13633:
        /* <DEDUP_REMOVED lines=13> */
.L_x_13554:
        /* <DEDUP_REMOVED lines=25> */
.L_x_13642:
        /* <DEDUP_REMOVED lines=9> */
.L_x_15751:


//--------------------- .text._ZN10layer_norm13ln_bwd_kernelINS_13Kernel_traitsI6__halfffffjLj8192ELj1ELj1ELj8ELj16ENS_18Kernel_traits_baseILj8192ES2_ffffjLj256EEEEELb1ELb1ELb0ELb0EEEvNS_9BwdParamsE --------------------------
	.section	.text._ZN10layer_norm13ln_bwd_kernelINS_13Kernel_traitsI6__halfffffjLj8192ELj1ELj1ELj8ELj16ENS_18Kernel_traits_baseILj8192ES2_ffffjLj256EEEEELb1ELb1ELb0ELb0EEEvNS_9BwdParamsE,"ax",@progbits
	.align	128
        .global         _ZN10layer_norm13ln_bwd_kernelINS_13Kernel_traitsI6__halfffffjLj8192ELj1ELj1ELj8ELj16ENS_18Kernel_traits_baseILj8192ES2_ffffjLj256EEEEELb1ELb1ELb0ELb0EEEvNS_9BwdParamsE
        .type           _ZN10layer_norm13ln_bwd_kernelINS_13Kernel_traitsI6__halfffffjLj8192ELj1ELj1ELj8ELj16ENS_18Kernel_traits_baseILj8192ES2_ffffjLj256EEEEELb1ELb1ELb0ELb0EEEvNS_9BwdParamsE,@function
        .size           _ZN10layer_norm13ln_bwd_kernelINS_13Kernel_traitsI6__halfffffjLj8192ELj1ELj1ELj8ELj16ENS_18Kernel_traits_baseILj8192ES2_ffffjLj256EEEEELb1ELb1ELb0ELb0EEEvNS_9BwdParamsE,(.L_x_15752 - _ZN10layer_norm13ln_bwd_kernelINS_13Kernel_traitsI6__halfffffjLj8192ELj1ELj1ELj8ELj16ENS_18Kernel_traits_baseILj8192ES2_ffffjLj256EEEEELb1ELb1ELb0ELb0EEEvNS_9BwdParamsE)
        .other          _ZN10layer_norm13ln_bwd_kernelINS_13Kernel_traitsI6__halfffffjLj8192ELj1ELj1ELj8ELj16ENS_18Kernel_traits_baseILj8192ES2_ffffjLj256EEEEELb1ELb1ELb0ELb0EEEvNS_9BwdParamsE,@"STO_CUDA_ENTRY STV_DEFAULT"
_ZN10layer_norm13ln_bwd_kernelINS_13Kernel_traitsI6__halfffffjLj8192ELj1ELj1ELj8ELj16ENS_18Kernel_traits_baseILj8192ES2_ffffjLj256EEEEELb1ELb1ELb0ELb0EEEvNS_9BwdParamsE:
.text._ZN10layer_norm13ln_bwd_kernelINS_13Kernel_traitsI6__halfffffjLj8192ELj1ELj1ELj8ELj16ENS_18Kernel_traits_baseILj8192ES2_ffffjLj256EEEEELb1ELb1ELb0ELb0EEEvNS_9BwdParamsE:
        /* <DEDUP_REMOVED lines=16> */
[C---:B------:R-:W-:Y:S02]  /*0100*/  ISETP.GE.U32.AND P1, PT, R176.reuse, 0x400, PT ;  /* 0x00000400b000780c */ /* 0x040fe40003f26070 */
[C---:B------:R-:W-:Y:S02]  /*0110*/  ISETP.GE.U32.AND P2, PT, R176.reuse, 0x500, PT ;  /* 0x00000500b000780c */ /* 0x040fe40003f46070 */
[----:B------:R-:W-:Y:S02]  /*0120*/  P2R R240, PR, RZ, 0x8 ;  /* 0x00000008fff07803 */ /* 0x000fe40000000000 */
[C---:B------:R-:W-:Y:S01]  /*0130*/  ISETP.GE.U32.AND P4, PT, R176.reuse, 0x700, PT ;  /* 0x00000700b000780c */ /* 0x040fe20003f86070 */
[----:B------:R-:W2:Y:S01]  /*0140*/  @P3 LDC.64 R24, c[0x0][0x3d0] ;  /* 0x0000f400ff183b82 */ /* 0x000ea20000000a00 */
[----:B------:R-:W-:-:S02]  /*0150*/  ISETP.GE.U32.AND P5, PT, R176, 0x800, PT ;  /* 0x00000800b000780c */ /* 0x000fc40003fa6070 */
[----:B------:R-:W-:Y:S02]  /*0160*/  P2R R241, PR, RZ, 0x40 ;  /* 0x00000040fff17803 */ /* 0x000fe40000000000 */
[----:B------:R-:W-:Y:S01]  /*0170*/  P2R R0, PR, RZ, 0x40 ;  /* 0x00000040ff007803 */ /* 0x000fe20000000000 */
[----:B-1----:R-:W-:Y:S01]  /*0180*/  UISETP.GE.AND UP0, UPT, UR7, UR4, UPT ;  /* 0x000000040700728c */ /* 0x002fe2000bf06270 */
[----:B------:R-:W-:Y:S01]  /*0190*/  P2R R239, PR, RZ, 0x20 ;  /* 0x00000020ffef7803 */ /* 0x000fe20000000000 */
[----:B------:R-:W1:Y:S08]  /*01a0*/  @P3 LDC.64 R28, c[0x0][0x3e8] ;  /* 0x0000fa00ff1c3b82 */ /* 0x000e700000000a00 */
[----:B------:R-:W3:Y:S08]  /*01b0*/  @P6 LDC.64 R32, c[0x0][0x3d0] ;  /* 0x0000f400ff206b82 */ /* 0x000ef00000000a00 */
[----:B------:R-:W4:Y:S01]  /*01c0*/  @P6 LDC.64 R34, c[0x0][0x3e8] ;  /* 0x0000fa00ff226b82 */ /* 0x000f220000000a00 */
[----:B--2---:R-:W-:-:S07]  /*01d0*/  @P3 IMAD.WIDE.U32 R24, R61, 0x8, R24 ;  /* 0x000000083d183825 */ /* 0x004fce00078e0018 */
[----:B------:R-:W2:Y:S01]  /*01e0*/  @P0 LDC.64 R36, c[0x0][0x3d0] ;  /* 0x0000f400ff240b82 */ /* 0x000ea20000000a00 */
[C---:B-1----:R-:W-:Y:S01]  /*01f0*/  @P3 IMAD.WIDE.U32 R28, R61.reuse, 0x8, R28 ;  /* 0x000000083d1c3825 */ /* 0x042fe200078e001c */
[----:B------:R-:W-:Y:S02]  /*0200*/  @P3 LOP3.LUT R61, R61, 0x100, RZ, 0xfc, !PT ;  /* 0x000001003d3d3812 */ /* 0x000fe400078efcff */
[----:B------:R-:W-:-:S04]  /*0210*/  ISETP.GE.U32.AND P3, PT, R176, 0x600, PT ;  /* 0x00000600b000780c */ /* 0x000fc80003f66070 */
[----:B------:R-:W1:Y:S01]  /*0220*/  @P0 LDC.64 R38, c[0x0][0x3e8] ;  /* 0x0000fa00ff260b82 */ /* 0x000e620000000a00 */
[----:B---3--:R-:W-:-:S07]  /*0230*/  @P6 IMAD.WIDE.U32 R32, R61, 0x8, R32 ;  /* 0x000000083d206825 */ /* 0x008fce00078e0020 */
[----:B------:R-:W3:Y:S01]  /*0240*/  @P1 LDC.64 R40, c[0x0][0x3d0] ;  /* 0x0000f400ff281b82 */ /* 0x000ee20000000a00 */
[C---:B----4-:R-:W-:Y:S01]  /*0250*/  @P6 IMAD.WIDE.U32 R34, R61.reuse, 0x8, R34 ;  /* 0x000000083d226825 */ /* 0x050fe200078e0022 */
[----:B------:R-:W-:Y:S02]  /*0260*/  @P6 IADD3 R61, PT, PT, R61, 0x100, RZ ;  /* 0x000001003d3d6810 */ /* 0x000fe40007ffe0ff */
[----:B------:R-:W-:-:S04]  /*0270*/  ISETP.NE.AND P6, PT, R240, RZ, PT ;  /* 0x000000fff000720c */ /* 0x000fc80003fc5270 */
[----:B------:R-:W4:Y:S01]  /*0280*/  @P1 LDC.64 R42, c[0x0][0x3e8] ;  /* 0x0000fa00ff2a1b82 */ /* 0x000f220000000a00 */
[C---:B--2---:R-:W-:Y:S01]  /*0290*/  @P0 IMAD.WIDE.U32 R36, R61.reuse, 0x8, R36 ;  /* 0x000000083d240825 */ /* 0x044fe200078e0024 */
[----:B------:R-:W-:Y:S02]  /*02a0*/  CS2R R124, SRZ ;  /* 0x00000000007c7805 */ /* 0x000fe4000001ff00 */
[----:B------:R-:W-:Y:S02]  /*02b0*/  CS2R R126, SRZ ;  /* 0x00000000007e7805 */ /* 0x000fe4000001ff00 */
[----:B------:R-:W-:Y:S02]  /*02c0*/  CS2R R120, SRZ ;  /* 0x0000000000787805 */ /* 0x000fe4000001ff00 */
[----:B------:R-:W-:Y:S01]  /*02d0*/  CS2R R122, SRZ ;  /* 0x00000000007a7805 */ /* 0x000fe2000001ff00 */
[----:B0-----:R-:W5:Y:S01]  /*02e0*/  @P0 LDG.E.64 R128, desc[UR12][R36.64] ;  /* 0x0000000c24800981 */ /* 0x001f62000c1e1b00 */
[----:B------:R-:W0:Y:S01]  /*02f0*/  @P2 LDC.64 R44, c[0x0][0x3d0] ;  /* 0x0000f400ff2c2b82 */ /* 0x000e220000000a00 */
[C---:B-1----:R-:W-:Y:S01]  /*0300*/  @P0 IMAD.WIDE.U32 R38, R61.reuse, 0x8, R38 ;  /* 0x000000083d260825 */ /* 0x042fe200078e0026 */
[----:B------:R-:W-:Y:S01]  /*0310*/  @P0 IADD3 R61, PT, PT, R61, 0x100, RZ ;  /* 0x000001003d3d0810 */ /* 0x000fe20007ffe0ff */
[----:B------:R1:W5:Y:S04]  /*0320*/  @P6 LDG.E.64 R26, desc[UR12][R24.64] ;  /* 0x0000000c181a6981 */ /* 0x000368000c1e1b00 */
[----:B------:R2:W5:Y:S01]  /*0330*/  @P6 LDG.E.64 R2, desc[UR12][R28.64] ;  /* 0x0000000c1c026981 */ /* 0x000562000c1e1b00 */
[----:B------:R-:W1:Y:S01]  /*0340*/  @P2 LDC.64 R46, c[0x0][0x3e8] ;  /* 0x0000fa00ff2e2b82 */ /* 0x000e620000000a00 */
[----:B---3--:R-:W-:-:S07]  /*0350*/  @P1 IMAD.WIDE.U32 R40, R61, 0x8, R40 ;  /* 0x000000083d281825 */ /* 0x008fce00078e0028 */
[----:B------:R-:W3:Y:S01]  /*0360*/  @P3 LDC.64 R48, c[0x0][0x3d0] ;  /* 0x0000f400ff303b82 */ /* 0x000ee20000000a00 */
[C---:B----4-:R-:W-:Y:S01]  /*0370*/  @P1 IMAD.WIDE.U32 R42, R61.reuse, 0x8, R42 ;  /* 0x000000083d2a1825 */ /* 0x050fe200078e002a */
[----:B------:R-:W-:Y:S01]  /*0380*/  @P1 IADD3 R61, PT, PT, R61, 0x100, RZ ;  /* 0x000001003d3d1810 */ /* 0x000fe20007ffe0ff */
[----:B------:R-:W5:Y:S05]  /*0390*/  @P0 LDG.E.64 R6, desc[UR12][R38.64] ;  /* 0x0000000c26060981 */ /* 0x000f6a000c1e1b00 */
[----:B------:R-:W4:Y:S01]  /*03a0*/  @P3 LDC.64 R50, c[0x0][0x3e8] ;  /* 0x0000fa00ff323b82 */ /* 0x000f220000000a00 */
[----:B0-----:R-:W-:-:S07]  /*03b0*/  @P2 IMAD.WIDE.U32 R44, R61, 0x8, R44 ;  /* 0x000000083d2c2825 */ /* 0x001fce00078e002c */
[----:B------:R-:W0:Y:S01]  /*03c0*/  @P4 LDC.64 R52, c[0x0][0x3d0] ;  /* 0x0000f400ff344b82 */ /* 0x000e220000000a00 */
[C---:B-1----:R-:W-:Y:S01]  /*03d0*/  @P2 IMAD.WIDE.U32 R46, R61.reuse, 0x8, R46 ;  /* 0x000000083d2e2825 */ /* 0x042fe200078e002e */
[----:B------:R-:W-:Y:S01]  /*03e0*/  @P2 IADD3 R61, PT, PT, R61, 0x100, RZ ;  /* 0x000001003d3d2810 */ /* 0x000fe20007ffe0ff */
[----:B------:R-:W5:Y:S05]  /*03f0*/  @P1 LDG.E.64 R130, desc[UR12][R40.64] ;  /* 0x0000000c28821981 */ /* 0x000f6a000c1e1b00 */
[----:B------:R-:W1:Y:S08]  /*0400*/  @P4 LDC.64 R54, c[0x0][0x3e8] ;  /* 0x0000fa00ff364b82 */ /* 0x000e700000000a00 */
        /* <DEDUP_REMOVED lines=8> */
[C---:B0-----:R-:W-:Y:S01]  /*0490*/  @P4 IMAD.WIDE.U32 R52, R61.reuse, 0x8, R52 ;  /* 0x000000083d344825 */ /* 0x041fe200078e0034 */
[----:B------:R-:W5:Y:S03]  /*04a0*/  @P2 LDG.E.64 R12, desc[UR12][R46.64] ;  /* 0x0000000c2e0c2981 */ /* 0x000f66000c1e1b00 */
[C---:B-1----:R-:W-:Y:S01]  /*04b0*/  @P4 IMAD.WIDE.U32 R54, R61.reuse, 0x8, R54 ;  /* 0x000000083d364825 */ /* 0x042fe200078e0036 */
        /* <DEDUP_REMOVED lines=75> */
[----:B------:R-:W-:Y:S01]  /*0970*/  SHF.R.U64 R32, R128, 0x10, R129 ;  /* 0x0000001080207819 */ /* 0x000fe20000001281 */
[----:B0-----:R-:W-:Y:S01]  /*0980*/  UISETP.NE.U32.AND UP0, UPT, UR4, URZ, UPT ;  /* 0x000000ff0400728c */ /* 0x001fe2000bf05070 */
[----:B------:R-:W-:Y:S01]  /*0990*/  MOV R247, R10 ;  /* 0x0000000a00f77202 */ /* 0x000fe20000000f00 */
[----:B------:R-:W-:Y:S01]  /*09a0*/  STL.S16 [R1+0xa], R27 ;  /* 0x00000a1b01007387 */ /* 0x000fe20000100600 */
[----:B------:R-:W-:Y:S02]  /*09b0*/  MOV R245, R16 ;  /* 0x0000001000f57202 */ /* 0x000fe40000000f00 */
[----:B------:R-:W-:-:S02]  /*09c0*/  CS2R R118, SRZ ;  /* 0x0000000000767805 */ /* 0x000fc4000001ff00 */
[----:B------:R-:W-:Y:S01]  /*09d0*/  MOV R243, R20 ;  /* 0x0000001400f37202 */ /* 0x000fe20000000f00 */
[----:B------:R-:W-:Y:S01]  /*09e0*/  STL.S16 [R1+0x8], R28 ;  /* 0x0000081c01007387 */ /* 0x000fe20000100600 */
[----:B------:R-:W-:Y:S02]  /*09f0*/  MOV R238, R2 ;  /* 0x0000000200ee7202 */ /* 0x000fe40000000f00 */
[----:B------:R-:W-:Y:S02]  /*0a00*/  CS2R R112, SRZ ;  /* 0x0000000000707805 */ /* 0x000fe4000001ff00 */
        /* <DEDUP_REMOVED lines=13> */
[----:B------:R0:W-:Y:S01]  /*0ae0*/  STL.S16 [R1], R32 ;  /* 0x0000002001007387 */ /* 0x0001e20000100600 */
        /* <DEDUP_REMOVED lines=66> */
[----:B------:R-:W-:Y:S02]  /*0f10*/  SHF.R.U32.HI R17, RZ, 0x10, R17 ;  /* 0x00000010ff117819 */ /* 0x000fe40000011611 */
[----:B------:R-:W-:Y:S02]  /*0f20*/  CS2R R42, SRZ ;  /* 0x00000000002a7805 */ /* 0x000fe4000001ff00 */
[----:B------:R-:W-:Y:S02]  /*0f30*/  SHF.R.U32.HI R21, RZ, 0x10, R21 ;  /* 0x00000010ff157819 */ /* 0x000fe40000011615 */
[----:B------:R-:W-:Y:S02]  /*0f40*/  CS2R R38, SRZ ;  /* 0x0000000000267805 */ /* 0x000fe4000001ff00 */
[----:B------:R-:W-:Y:S01]  /*0f50*/  SHF.R.U32.HI R3, RZ, 0x10, R3 ;  /* 0x00000010ff037819 */ /* 0x000fe20000011603 */
[----:B------:R-:W-:Y:S01]  /*0f60*/  UISETP.NE.AND.EX UP0, UPT, UR5, URZ, UPT, UP0 ;  /* 0x000000ff0500728c */ /* 0x000fe2000bf05300 */
[----:B------:R-:W-:Y:S01]  /*0f70*/  SHF.R.U32.HI R5, RZ, 0x10, R5 ;  /* 0x00000010ff057819 */ /* 0x000fe20000011605 */
[----:B------:R-:W-:Y:S01]  /*0f80*/  UPLOP3.LUT UP2, UPT, UPT, UPT, UPT, 0x40, 0x4 ;  /* 0x000000000004789c */ /* 0x000fe20003f4e870 */
[----:B------:R-:W-:Y:S01]  /*0f90*/  SHF.R.U32.HI R7, RZ, 0x10, R7 ;  /* 0x00000010ff077819 */ /* 0x000fe20000011607 */
[----:B------:R-:W1:Y:S01]  /*0fa0*/  LDCU UR24, c[0x0][0x408] ;  /* 0x00008100ff1877ac */ /* 0x000e620008000800 */
[----:B------:R-:W-:-:S02]  /*0fb0*/  SHF.R.U32.HI R9, RZ, 0x10, R9 ;  /* 0x00000010ff097819 */ /* 0x000fc40000011609 */
[----:B------:R-:W-:Y:S01]  /*0fc0*/  SHF.R.U32.HI R13, RZ, 0x10, R13 ;  /* 0x00000010ff0d7819 */ /* 0x000fe2000001160d */
[----:B------:R-:W2:Y:S01]  /*0fd0*/  LDCU UR6, c[0x0][0x388] ;  /* 0x00007100ff0677ac */ /* 0x000ea20008000800 */
[----:B------:R-:W-:Y:S02]  /*0fe0*/  SHF.R.U32.HI R15, RZ, 0x10, R15 ;  /* 0x00000010ff0f7819 */ /* 0x000fe4000001160f */
[----:B------:R-:W-:Y:S01]  /*0ff0*/  SHF.R.U32.HI R19, RZ, 0x10, R19 ;  /* 0x00000010ff137819 */ /* 0x000fe20000011613 */
[----:B------:R-:W3:Y:S01]  /*1000*/  LDCU.U8 UR18, c[0x0][0x410] ;  /* 0x00008200ff1277ac */ /* 0x000ee20008000000 */
[----:B------:R-:W-:Y:S02]  /*1010*/  SHF.R.U32.HI R23, RZ, 0x10, R23 ;  /* 0x00000010ff177819 */ /* 0x000fe40000011617 */
[----:B------:R-:W-:Y:S02]  /*1020*/  PRMT R252, R33, 0x5410, R252 ;  /* 0x0000541021fc7816 */ /* 0x000fe400000000fc */
[----:B0-----:R-:W-:-:S02]  /*1030*/  CS2R R32, SRZ ;  /* 0x0000000000207805 */ /* 0x001fc4000001ff00 */
[----:B------:R-:W-:Y:S01]  /*1040*/  PRMT R251, R34, 0x5410, R251 ;  /* 0x0000541022fb7816 */ /* 0x000fe200000000fb */
[----:B------:R-:W0:Y:S01]  /*1050*/  LDCU UR19, c[0x0][0x400] ;  /* 0x00008000ff1377ac */ /* 0x000e220008000800 */
[----:B------:R-:W-:Y:S02]  /*1060*/  PRMT R250, R35, 0x5410, R250 ;  /* 0x0000541023fa7816 */ /* 0x000fe400000000fa */
[----:B------:R-:W-:Y:S02]  /*1070*/  CS2R R34, SRZ ;  /* 0x0000000000227805 */ /* 0x000fe4000001ff00 */
[----:B------:R-:W-:Y:S01]  /*1080*/  PRMT R249, R36, 0x5410, R249 ;  /* 0x0000541024f97816 */ /* 0x000fe200000000f9 */
[----:B------:R-:W4:Y:S01]  /*1090*/  LDCU.64 UR22, c[0x0][0x478] ;  /* 0x00008f00ff1677ac */ /* 0x000f220008000a00 */
[----:B------:R-:W-:Y:S02]  /*10a0*/  PRMT R248, R37, 0x5410, R248 ;  /* 0x0000541025f87816 */ /* 0x000fe400000000f8 */
[----:B------:R-:W-:-:S02]  /*10b0*/  CS2R R36, SRZ ;  /* 0x0000000000247805 */ /* 0x000fc4000001ff00 */
[----:B------:R-:W-:Y:S01]  /*10c0*/  PRMT R247, R10, 0x5410, R247 ;  /* 0x000054100af77816 */ /* 0x000fe200000000f7 */
[----:B------:R-:W0:Y:S01]  /*10d0*/  LDCU.64 UR20, c[0x0][0x438] ;  /* 0x00008700ff1477ac */ /* 0x000e220008000a00 */
[----:B------:R-:W-:Y:S02]  /*10e0*/  PRMT R246, R11, 0x5410, R246 ;  /* 0x000054100bf67816 */ /* 0x000fe400000000f6 */
[----:B------:R-:W-:Y:S01]  /*10f0*/  PRMT R245, R16, 0x5410, R245 ;  /* 0x0000541010f57816 */ /* 0x000fe200000000f5 */
[----:B------:R-:W0:Y:S01]  /*1100*/  LDCU.128 UR8, c[0x0][0x3c0] ;  /* 0x00007800ff0877ac */ /* 0x000e220008000c00 */
[----:B------:R-:W-:Y:S02]  /*1110*/  PRMT R244, R17, 0x5410, R244 ;  /* 0x0000541011f47816 */ /* 0x000fe400000000f4 */
[----:B------:R-:W-:Y:S01]  /*1120*/  PRMT R243, R20, 0x5410, R243 ;  /* 0x0000541014f37816 */ /* 0x000fe200000000f3 */
[----:B------:R-:W0:Y:S01]  /*1130*/  LDCU.64 UR26, c[0x0][0x380] ;  /* 0x00007000ff1a77ac */ /* 0x000e220008000a00 */
        /* <DEDUP_REMOVED lines=17> */
.L_x_13741:
[----:B------:R-:W0:Y:S01]  /*1250*/  @UP0 LDCU.64 UR4, c[0x0][0x3e0] ;  /* 0x00007c00ff0407ac */ /* 0x000e220008000a00 */
[----:B------:R-:W-:Y:S02]  /*1260*/  UIMAD.WIDE UR14, UR7, 0x4, UR8 ;  /* 0x00000004070e78a5 */ /* 0x000fe4000f8e0208 */
[----:B------:R-:W-:-:S04]  /*1270*/  UIMAD.WIDE UR16, UR7, 0x4, UR10 ;  /* 0x00000004071078a5 */ /* 0x000fc8000f8e020a */
[----:B------:R-:W-:Y:S02]  /*1280*/  MOV R160, UR14 ;  /* 0x0000000e00a07c02 */ /* 0x000fe40008000f00 */
[----:B------:R-:W-:Y:S02]  /*1290*/  MOV R161, UR15 ;  /* 0x0000000f00a17c02 */ /* 0x000fe40008000f00 */
[----:B------:R-:W-:-:S03]  /*12a0*/  PLOP3.LUT P0, PT, PT, PT, UP0, 0x80, 0x8 ;  /* 0x000000000008781c */ /* 0x000fc60003f0f008 */
[----:B------:R1:W2:Y:S01]  /*12b0*/  LDG.E R27, desc[UR12][R160.64] ;  /* 0x0000000ca01b7981 */ /* 0x0002a2000c1e1900 */
[----:B0-----:R-:W-:Y:S01]  /*12c0*/  @UP0 UIMAD.WIDE UR4, UR7, 0x4, UR4 ;  /* 0x00000004070408a5 */ /* 0x001fe2000f8e0204 */
[----:B-1----:R-:W-:Y:S02]  /*12d0*/  MOV R160, UR16 ;  /* 0x0000001000a07c02 */ /* 0x002fe40008000f00 */
[----:B------:R-:W-:-:S05]  /*12e0*/  MOV R161, UR17 ;  /* 0x0000001100a17c02 */ /* 0x000fca0008000f00 */
[----:B------:R0:W3:Y:S02]  /*12f0*/  LDG.E R162, desc[UR12][R160.64] ;  /* 0x0000000ca0a27981 */ /* 0x0000e4000c1e1900 */
[----:B0-----:R-:W-:Y:S02]  /*1300*/  MOV R160, UR4 ;  /* 0x0000000400a07c02 */ /* 0x001fe40008000f00 */
[----:B------:R-:W-:-:S05]  /*1310*/  MOV R161, UR5 ;  /* 0x0000000500a17c02 */ /* 0x000fca0008000f00 */
[----:B------:R-:W4:Y:S01]  /*1320*/  @P0 LDG.E R160, desc[UR12][R160.64] ;  /* 0x0000000ca0a00981 */ /* 0x000f22000c1e1900 */
[----:B------:R-:W-:Y:S01]  /*1330*/  UIMAD UR4, UR7, UR6, URZ ;  /* 0x00000006070472a4 */ /* 0x000fe2000f8e02ff */
[----:B------:R-:W-:Y:S01]  /*1340*/  ISETP.NE.AND P5, PT, RZ, UR18, PT ;  /* 0x00000012ff007c0c */ /* 0x000fe2000bfa5270 */
[----:B------:R-:W-:Y:S01]  /*1350*/  UMOV UR14, 0x3f800000 ;  /* 0x3f800000000e7882 */ /* 0x000fe20000000000 */
[----:B------:R-:W0:Y:S01]  /*1360*/  S2R R171, SR_TID.X ;  /* 0x0000000000ab7919 */ /* 0x000e220000002100 */
[----:B------:R-:W-:Y:S01]  /*1370*/  USHF.R.S32.HI UR5, URZ, 0x1f, UR4 ;  /* 0x0000001fff057899 */ /* 0x000fe20008011404 */
[----:B------:R-:W-:Y:S01]  /*1380*/  PLOP3.LUT P0, PT, PT, PT, UP0, 0x80, 0x8 ;  /* 0x000000000008781c */ /* 0x000fe20003f0f008 */
[----:B------:R-:W-:Y:S01]  /*1390*/  BSSY.RECONVERGENT B0, `(.L_x_13644) ;  /* 0x0000046000007945 */ /* 0x000fe20003800200 */
[C---:B------:R-:W-:Y:S01]  /*13a0*/  ISETP.GE.U32.AND P3, PT, R176.reuse, 0x100, PT ;  /* 0x00000100b000780c */ /* 0x040fe20003f66070 */
[----:B------:R-:W-:Y:S01]  /*13b0*/  ULEA.HI UR5, UR5, UR4, URZ, 0x2 ;  /* 0x0000000405057291 */ /* 0x000fe2000f8f10ff */
[C---:B------:R-:W-:Y:S01]  /*13c0*/  ISETP.GE.U32.AND P4, PT, R176.reuse, 0x200, PT ;  /* 0x00000200b000780c */ /* 0x040fe20003f86070 */
[----:B------:R-:W-:Y:S01]  /*13d0*/  HFMA2 R170, -RZ, RZ, 0, 0 ;  /* 0x00000000ffaa7431 */ /* 0x000fe200000001ff */
[----:B------:R-:W-:-:S02]  /*13e0*/  ISETP.GE.U32.AND P1, PT, R176, 0x400, PT ;  /* 0x00000400b000780c */ /* 0x000fc40003f26070 */
[----:B------:R-:W-:Y:S02]  /*13f0*/  P2R R240, PR, RZ, 0x8 ;  /* 0x00000008fff07803 */ /* 0x000fe40000000000 */
[----:B------:R-:W-:Y:S02]  /*1400*/  ISETP.GE.U32.AND P2, PT, R176, 0x500, PT ;  /* 0x00000500b000780c */ /* 0x000fe40003f46070 */
[----:B------:R-:W-:Y:S02]  /*1410*/  P2R R241, PR, RZ, 0x10 ;  /* 0x00000010fff17803 */ /* 0x000fe40000000000 */
[----:B------:R-:W-:Y:S02]  /*1420*/  MOV R168, RZ ;  /* 0x000000ff00a87202 */ /* 0x000fe40000000f00 */
[----:B--2---:R-:W-:-:S04]  /*1430*/  FSEL R27, R27, RZ, !P5 ;  /* 0x000000ff1b1b7208 */ /* 0x004fc80006800000 */
[----:B------:R-:W-:Y:S02]  /*1440*/  R2UR UR15, R27 ;  /* 0x000000001b0f72ca */ /* 0x000fe400000e0000 */
[----:B------:R-:W-:-:S04]  /*1450*/  MOV R27, UR5 ;  /* 0x00000005001b7c02 */ /* 0x000fc80008000f00 */
[----:B0-----:R-:W-:-:S04]  /*1460*/  LEA.HI.SX32 R27, R27, R171, 0x1e ;  /* 0x000000ab1b1b7211 */ /* 0x001fc800078ff2ff */
[----:B------:R-:W-:Y:S02]  /*1470*/  MOV R169, R27 ;  /* 0x0000001b00a97202 */ /* 0x000fe40000000f00 */
[----:B---3--:R-:W-:Y:S02]  /*1480*/  R2UR UR16, R162 ;  /* 0x00000000a21072ca */ /* 0x008fe400000e0000 */
[----:B----4-:R-:W-:Y:S02]  /*1490*/  @P0 R2UR UR14, R160 ;  /* 0x00000000a00e02ca */ /* 0x010fe400000e0000 */
[----:B------:R-:W-:Y:S01]  /*14a0*/  ISETP.GE.U32.AND P0, PT, R176, 0x300, PT ;  /* 0x00000300b000780c */ /* 0x000fe20003f06070 */
[----:B-----5:R-:W-:-:S12]  /*14b0*/  @!P3 BRA `(.L_x_13645) ;  /* 0x0000000000ccb947 */ /* 0x020fd80003800000 */
[----:B------:R-:W0:Y:S01]  /*14c0*/  LDC.64 R160, c[0x0][0x3a8] ;  /* 0x0000ea00ffa07b82 */ /* 0x000e220000000a00 */
[----:B------:R-:W2:Y:S04]  /*14d0*/  LDL.S16 R175, [R1+0x12] ;  /* 0x0000120001af7983 */ /* 0x000ea80000100600 */
[----:B------:R-:W3:Y:S03]  /*14e0*/  LDL.S16 R174, [R1+0x10] ;  /* 0x0000100001ae7983 */ /* 0x000ee60000100600 */
[----:B------:R-:W1:Y:S01]  /*14f0*/  LDC.64 R164, c[0x0][0x428] ;  /* 0x00010a00ffa47b82 */ /* 0x000e620000000a00 */
[----:B------:R-:W4:Y:S04]  /*1500*/  LDL.S16 R173, [R1+0xe] ;  /* 0x00000e0001ad7983 */ /* 0x000f280000100600 */
[----:B------:R-:W4:Y:S01]  /*1510*/  LDL.S16 R172, [R1+0xc] ;  /* 0x00000c0001ac7983 */ /* 0x000f220000100600 */
[----:B------:R-:W-:-:S02]  /*1520*/  ISETP.NE.U32.AND P3, PT, RZ, UR20, PT ;  /* 0x00000014ff007c0c */ /* 0x000fc4000bf65070 */
[----:B------:R-:W1:Y:S02]  /*1530*/  LDC.64 R168, c[0x0][0x3b0] ;  /* 0x0000ec00ffa87b82 */ /* 0x000e640000000a00 */
[----:B------:R-:W-:Y:S01]  /*1540*/  ISETP.NE.AND.EX P3, PT, RZ, UR21, PT, P3 ;  /* 0x00000015ff007c0c */ /* 0x000fe2000bf65330 */
[----:B0-----:R-:W-:-:S06]  /*1550*/  IMAD.WIDE.U32 R160, R27, 0x10, R160 ;  /* 0x000000101ba07825 */ /* 0x001fcc00078e00a0 */
[----:B------:R-:W4:Y:S06]  /*1560*/  LDG.E.128 R160, desc[UR12][R160.64] ;  /* 0x0000000ca0a07981 */ /* 0x000f2c000c1e1d00 */
[----:B------:R-:W0:Y:S01]  /*1570*/  @P3 LDC.64 R24, c[0x0][0x438] ;  /* 0x00010e00ff183b82 */ /* 0x000e220000000a00 */
[----:B-1----:R-:W-:-:S06]  /*1580*/  IMAD.WIDE.U32 R164, R27, 0x10, R164 ;  /* 0x000000101ba47825 */ /* 0x002fcc00078e00a4 */
[----:B------:R-:W4:Y:S01]  /*1590*/  LDG.E.128 R164, desc[UR12][R164.64] ;  /* 0x0000000ca4a47981 */ /* 0x000f22000c1e1d00 */
[----:B0-----:R-:W-:-:S05]  /*15a0*/  @P3 IMAD.WIDE.U32 R24, R27, 0x10, R24 ;  /* 0x000000101b183825 */ /* 0x001fca00078e0018 */
[----:B------:R0:W5:Y:S02]  /*15b0*/  @P3 LDG.E.128 R28, desc[UR12][R24.64] ;  /* 0x0000000c181c3981 */ /* 0x000164000c1e1d00 */
[----:B0-----:R-:W-:-:S05]  /*15c0*/  IMAD.WIDE.U32 R24, R27, 0x4, R168 ;  /* 0x000000041b187825 */ /* 0x001fca00078e00a8 */
[----:B------:R2:W5:Y:S01]  /*15d0*/  LDG.E R26, desc[UR12][R24.64] ;  /* 0x0000000c181a7981 */ /* 0x000562000c1e1900 */
[----:B------:R-:W-:Y:S01]  /*15e0*/  IADD3 R169, PT, PT, R27, 0x100, RZ ;  /* 0x000001001ba97810 */ /* 0x000fe20007ffe0ff */
[----:B--2---:R-:W-:Y:S02]  /*15f0*/  HADD2.F32 R25, -RZ, R175.H0_H0 ;  /* 0x200000afff197230 */ /* 0x004fe40000004100 */
[----:B---3--:R-:W-:Y:S02]  /*1600*/  HADD2.F32 R213, -RZ, R174.H0_H0 ;  /* 0x200000aeffd57230 */ /* 0x008fe40000004100 */
[----:B----4-:R-:W-:Y:S02]  /*1610*/  HADD2.F32 R183, -RZ, R173.H0_H0 ;  /* 0x200000adffb77230 */ /* 0x010fe40000004100 */
[----:B------:R-:W-:Y:S02]  /*1620*/  HADD2.F32 R24, -RZ, R172.H0_H0 ;  /* 0x200000acff187230 */ /* 0x000fe40000004100 */
[----:B------:R-:W-:Y:S01]  /*1630*/  FADD.FTZ R160, R160, -UR15 ;  /* 0x8000000fa0a07e21 */ /* 0x000fe20008010000 */
[----:B------:R-:W-:-:S03]  /*1640*/  FADD.FTZ R161, R161, -UR15 ;  /* 0x8000000fa1a17e21 */ /* 0x000fc60008010000 */
[----:B------:R-:W-:Y:S01]  /*1650*/  FMUL.FTZ R198, R160, UR16 ;  /* 0x00000010a0c67c20 */ /* 0x000fe20008410000 */
[----:B------:R-:W-:Y:S01]  /*1660*/  FMUL.FTZ R215, R161, UR16 ;  /* 0x00000010a1d77c20 */ /* 0x000fe20008410000 */
[----:B------:R-:W-:Y:S01]  /*1670*/  FMUL.FTZ R25, R164, R25 ;  /* 0x00000019a4197220 */ /* 0x000fe20000410000 */
[----:B------:R-:W-:Y:S01]  /*1680*/  FADD.FTZ R162, R162, -UR15 ;  /* 0x8000000fa2a27e21 */ /* 0x000fe20008010000 */
[----:B------:R-:W-:Y:S02]  /*1690*/  FMUL.FTZ R213, R165, R213 ;  /* 0x000000d5a5d57220 */ /* 0x000fe40000410000 */
[----:B------:R-:W-:Y:S01]  /*16a0*/  FADD.FTZ R160, RZ, R25 ;  /* 0x00000019ffa07221 */ /* 0x000fe20000010000 */
[----:B------:R-:W-:Y:S01]  /*16b0*/  FFMA.FTZ R161, R198, R25, RZ ;  /* 0x00000019c6a17223 */ /* 0x000fe200000100ff */
[----:B------:R-:W-:Y:S01]  /*16c0*/  FMUL.FTZ R212, R162, UR16 ;  /* 0x00000010a2d47c20 */ /* 0x000fe20008410000 */
        /* <DEDUP_REMOVED lines=18> */
.L_x_13645:
[----:B------:R-:W-:Y:S05]  /*17f0*/  BSYNC.RECONVERGENT B0 ;  /* 0x0000000000007941 */ /* 0x000fea0003800200 */
.L_x_13644:
[----:B------:R-:W-:Y:S04]  /*1800*/  BSSY.RECONVERGENT B0, `(.L_x_13646) ;  /* 0x0000035000007945 */ /* 0x000fe80003800200 */
[----:B------:R-:W-:Y:S05]  /*1810*/  @!P4 BRA `(.L_x_13647) ;  /* 0x0000000000ccc947 */ /* 0x000fea0003800000 */
        /* <DEDUP_REMOVED lines=16> */
[----:B0-----:R-:W-:-:S06]  /*1920*/  IMAD.WIDE.U32 R22, R169, 0x4, R172 ;  /* 0x00000004a9167825 */ /* 0x001fcc00078e00ac */
[----:B------:R0:W5:Y:S01]  /*1930*/  LDG.E R23, desc[UR12][R22.64] ;  /* 0x0000000c16177981 */ /* 0x000162000c1e1900 */
[----:B------:R-:W-:Y:S01]  /*1940*/  IADD3 R169, PT, PT, R169, 0x100, RZ ;  /* 0x00000100a9a97810 */ /* 0x000fe20007ffe0ff */
[----:B--2---:R-:W-:Y:S02]  /*1950*/  HADD2.F32 R214, -RZ, R180.H0_H0 ;  /* 0x200000b4ffd67230 */ /* 0x004fe40000004100 */
[----:B---3--:R-:W-:Y:S02]  /*1960*/  HADD2.F32 R197, -RZ, R239.H0_H0 ;  /* 0x200000efffc57230 */ /* 0x008fe40000004100 */
[----:B----4-:R-:W-:Y:S02]  /*1970*/  HADD2.F32 R181, -RZ, R175.H0_H0 ;  /* 0x200000afffb57230 */ /* 0x010fe40000004100 */
[----:B0-----:R-:W-:Y:S02]  /*1980*/  HADD2.F32 R22, -RZ, R174.H0_H0 ;  /* 0x200000aeff167230 */ /* 0x001fe40000004100 */
[----:B------:R-:W-:Y:S01]  /*1990*/  FADD.FTZ R160, R160, -UR15 ;  /* 0x8000000fa0a07e21 */ /* 0x000fe20008010000 */
[----:B------:R-:W-:-:S03]  /*19a0*/  FADD.FTZ R161, R161, -UR15 ;  /* 0x8000000fa1a17e21 */ /* 0x000fc60008010000 */
[----:B------:R-:W-:Y:S01]  /*19b0*/  FMUL.FTZ R222, R160, UR16 ;  /* 0x00000010a0de7c20 */ /* 0x000fe20008410000 */
[----:B------:R-:W-:Y:S01]  /*19c0*/  FMUL.FTZ R214, R164, R214 ;  /* 0x000000d6a4d67220 */ /* 0x000fe20000410000 */
[----:B------:R-:W-:Y:S01]  /*19d0*/  FMUL.FTZ R206, R161, UR16 ;  /* 0x00000010a1ce7c20 */ /* 0x000fe20008410000 */
[----:B------:R-:W-:Y:S01]  /*19e0*/  FADD.FTZ R162, R162, -UR15 ;  /* 0x8000000fa2a27e21 */ /* 0x000fe20008010000 */
        /* <DEDUP_REMOVED lines=22> */
.L_x_13647:
[----:B------:R-:W-:Y:S05]  /*1b50*/  BSYNC.RECONVERGENT B0 ;  /* 0x0000000000007941 */ /* 0x000fea0003800200 */
.L_x_13646:
[----:B------:R-:W-:Y:S04]  /*1b60*/  BSSY.RECONVERGENT B0, `(.L_x_13648) ;  /* 0x0000033000007945 */ /* 0x000fe80003800200 */
[----:B------:R-:W-:Y:S05]  /*1b70*/  @!P0 BRA `(.L_x_13649) ;  /* 0x0000000000c48947 */ /* 0x000fea0003800000 */
[----:B------:R-:W0:Y:S01]  /*1b80*/  LDC.64 R164, c[0x0][0x3a8] ;  /* 0x0000ea00ffa47b82 */ /* 0x000e220000000a00 */
[----:B------:R-:W2:Y:S04]  /*1b90*/  LDL.S16 R175, [R1+0x2] ;  /* 0x0000020001af7983 */ /* 0x000ea80000100600 */
[----:B------:R-:W3:Y:S01]  /*1ba0*/  LDL.S16 R174, [R1] ;  /* 0x0000000001ae7983 */ /* 0x000ee20000100600 */
[----:B------:R-:W-:Y:S02]  /*1bb0*/  ISETP.NE.U32.AND P3, PT, RZ, UR20, PT ;  /* 0x00000014ff007c0c */ /* 0x000fe4000bf65070 */
[----:B------:R-:W1:Y:S02]  /*1bc0*/  LDC.64 R160, c[0x0][0x428] ;  /* 0x00010a00ffa07b82 */ /* 0x000e640000000a00 */
[----:B------:R-:W-:-:S06]  /*1bd0*/  ISETP.NE.AND.EX P3, PT, RZ, UR21, PT, P3 ;  /* 0x00000015ff007c0c */ /* 0x000fcc000bf65330 */
[----:B------:R-:W4:Y:S01]  /*1be0*/  LDC.64 R172, c[0x0][0x3b0] ;  /* 0x0000ec00ffac7b82 */ /* 0x000f220000000a00 */
[----:B0-----:R-:W-:-:S07]  /*1bf0*/  IMAD.WIDE.U32 R164, R169, 0x10, R164 ;  /* 0x00000010a9a47825 */ /* 0x001fce00078e00a4 */
[----:B------:R-:W0:Y:S01]  /*1c00*/  @P3 LDC.64 R20, c[0x0][0x438] ;  /* 0x00010e00ff143b82 */ /* 0x000e220000000a00 */
[----:B------:R-:W3:Y:S01]  /*1c10*/  LDG.E.128 R164, desc[UR12][R164.64] ;  /* 0x0000000ca4a47981 */ /* 0x000ee2000c1e1d00 */
[----:B-1----:R-:W-:-:S06]  /*1c20*/  IMAD.WIDE.U32 R160, R169, 0x10, R160 ;  /* 0x00000010a9a07825 */ /* 0x002fcc00078e00a0 */
[----:B------:R-:W3:Y:S01]  /*1c30*/  LDG.E.128 R160, desc[UR12][R160.64] ;  /* 0x0000000ca0a07981 */ /* 0x000ee2000c1e1d00 */
[----:B------:R-:W-:Y:S02]  /*1c40*/  HADD2.F32 R179, -RZ, R252.H1_H1 ;  /* 0x300000fcffb37230 */ /* 0x000fe40000004100 */
[----:B0-----:R-:W-:-:S05]  /*1c50*/  @P3 IMAD.WIDE.U32 R20, R169, 0x10, R20 ;  /* 0x00000010a9143825 */ /* 0x001fca00078e0014 */
[----:B------:R4:W5:Y:S01]  /*1c60*/  @P3 LDG.E.128 R132, desc[UR12][R20.64] ;  /* 0x0000000c14843981 */ /* 0x000962000c1e1d00 */
[----:B------:R-:W-:Y:S02]  /*1c70*/  HADD2.F32 R177, -RZ, R252.H0_H0 ;  /* 0x200000fcffb17230 */ /* 0x000fe40000004100 */
[----:B----4-:R-:W-:-:S06]  /*1c80*/  IMAD.WIDE.U32 R20, R169, 0x4, R172 ;  /* 0x00000004a9147825 */ /* 0x010fcc00078e00ac */
[----:B------:R0:W5:Y:S01]  /*1c90*/  LDG.E R21, desc[UR12][R20.64] ;  /* 0x0000000c14157981 */ /* 0x000162000c1e1900 */
[----:B------:R-:W-:Y:S01]  /*1ca0*/  IADD3 R169, PT, PT, R169, 0x100, RZ ;  /* 0x00000100a9a97810 */ /* 0x000fe20007ffe0ff */
[----:B--2---:R-:W-:Y:S02]  /*1cb0*/  HADD2.F32 R207, -RZ, R175.H0_H0 ;  /* 0x200000afffcf7230 */ /* 0x004fe40000004100 */
[----:B---3--:R-:W-:Y:S02]  /*1cc0*/  HADD2.F32 R195, -RZ, R174.H0_H0 ;  /* 0x200000aeffc37230 */ /* 0x008fe40000004100 */
[----:B------:R-:W-:Y:S01]  /*1cd0*/  FADD.FTZ R164, R164, -UR15 ;  /* 0x8000000fa4a47e21 */ /* 0x000fe20008010000 */
[----:B------:R-:W-:-:S03]  /*1ce0*/  FADD.FTZ R165, R165, -UR15 ;  /* 0x8000000fa5a57e21 */ /* 0x000fc60008010000 */
[----:B------:R-:W-:Y:S01]  /*1cf0*/  FMUL.FTZ R220, R164, UR16 ;  /* 0x00000010a4dc7c20 */ /* 0x000fe20008410000 */
[----:B------:R-:W-:Y:S01]  /*1d00*/  FMUL.FTZ R207, R160, R207 ;  /* 0x000000cfa0cf7220 */ /* 0x000fe20000410000 */
[----:B------:R-:W-:Y:S02]  /*1d10*/  FADD.FTZ R84, R84, R160 ;  /* 0x000000a054547221 */ /* 0x000fe40000010000 */
[----:B------:R-:W-:Y:S01]  /*1d20*/  FFMA.FTZ R116, R160, R220, R116 ;  /* 0x000000dca0747223 */ /* 0x000fe20000010074 */
[----:B------:R-:W-:Y:S01]  /*1d30*/  FMUL.FTZ R203, R165, UR16 ;  /* 0x00000010a5cb7c20 */ /* 0x000fe20008410000 */
[----:B------:R-:W-:Y:S01]  /*1d40*/  FADD.FTZ R166, R166, -UR15 ;  /* 0x8000000fa6a67e21 */ /* 0x000fe20008010000 */
[----:B------:R-:W-:Y:S01]  /*1d50*/  FMUL.FTZ R195, R161, R195 ;  /* 0x000000c3a1c37220 */ /* 0x000fe20000410000 */
[----:B------:R-:W-:Y:S01]  /*1d60*/  FADD.FTZ R160, R170, R207 ;  /* 0x000000cfaaa07221 */ /* 0x000fe20000010000 */
[----:B------:R-:W-:Y:S01]  /*1d70*/  FFMA.FTZ R168, R220, R207, R168 ;  /* 0x000000cfdca87223 */ /* 0x000fe200000100a8 */
[----:B------:R-:W-:Y:S01]  /*1d80*/  FMUL.FTZ R188, R166, UR16 ;  /* 0x00000010a6bc7c20 */ /* 0x000fe20008410000 */
[----:B0-----:R-:W-:Y:S01]  /*1d90*/  FADD.FTZ R20, R167, -UR15 ;  /* 0x8000000fa7147e21 */ /* 0x001fe20008010000 */
        /* <DEDUP_REMOVED lines=15> */
.L_x_13649:
[----:B------:R-:W-:Y:S05]  /*1e90*/  BSYNC.RECONVERGENT B0 ;  /* 0x0000000000007941 */ /* 0x000fea0003800200 */
.L_x_13648:
        /* <DEDUP_REMOVED lines=12> */
[--C-:B------:R-:W-:Y:S02]  /*1f60*/  HADD2.F32 R205, -RZ, R251.reuse.H1_H1 ;  /* 0x300000fbffcd7230 */ /* 0x100fe40000004100 */
[----:B------:R-:W-:Y:S02]  /*1f70*/  HADD2.F32 R194, -RZ, R251.H0_H0 ;  /* 0x200000fbffc27230 */ /* 0x000fe40000004100 */
[----:B0-----:R-:W-:-:S05]  /*1f80*/  @P3 IMAD.WIDE.U32 R18, R169, 0x10, R18 ;  /* 0x00000010a9123825 */ /* 0x001fca00078e0012 */
[----:B------:R2:W5:Y:S01]  /*1f90*/  @P3 LDG.E.128 R136, desc[UR12][R18.64] ;  /* 0x0000000c12883981 */ /* 0x000562000c1e1d00 */
[--C-:B------:R-:W-:Y:S02]  /*1fa0*/  HADD2.F32 R178, -RZ, R250.reuse.H1_H1 ;  /* 0x300000faffb27230 */ /* 0x100fe40000004100 */
[----:B------:R-:W-:Y:S02]  /*1fb0*/  HADD2.F32 R17, -RZ, R250.H0_H0 ;  /* 0x200000faff117230 */ /* 0x000fe40000004100 */
[----:B--2---:R-:W-:-:S06]  /*1fc0*/  IMAD.WIDE.U32 R18, R169, 0x4, R172 ;  /* 0x00000004a9127825 */ /* 0x004fcc00078e00ac */
[----:B------:R0:W5:Y:S01]  /*1fd0*/  LDG.E R19, desc[UR12][R18.64] ;  /* 0x0000000c12137981 */ /* 0x000162000c1e1900 */
[----:B------:R-:W-:Y:S01]  /*1fe0*/  IADD3 R169, PT, PT, R169, 0x100, RZ ;  /* 0x00000100a9a97810 */ /* 0x000fe20007ffe0ff */
[----:B---3--:R-:W-:Y:S01]  /*1ff0*/  FADD.FTZ R164, R164, -UR15 ;  /* 0x8000000fa4a47e21 */ /* 0x008fe20008010000 */
[----:B------:R-:W-:-:S03]  /*2000*/  FADD.FTZ R165, R165, -UR15 ;  /* 0x8000000fa5a57e21 */ /* 0x000fc60008010000 */
[----:B------:R-:W-:Y:S01]  /*2010*/  FMUL.FTZ R219, R164, UR16 ;  /* 0x00000010a4db7c20 */ /* 0x000fe20008410000 */
[----:B----4-:R-:W-:Y:S01]  /*2020*/  FMUL.FTZ R205, R160, R205 ;  /* 0x000000cda0cd7220 */ /* 0x010fe20000410000 */
        /* <DEDUP_REMOVED lines=24> */
.L_x_13651:
[----:B------:R-:W-:Y:S05]  /*21b0*/  BSYNC.RECONVERGENT B0 ;  /* 0x0000000000007941 */ /* 0x000fea0003800200 */
.L_x_13650:
        /* <DEDUP_REMOVED lines=15> */
[----:B------:R2:W5:Y:S02]  /*22b0*/  @P3 LDG.E.128 R140, desc[UR12][R14.64] ;  /* 0x0000000c0e8c3981 */ /* 0x000564000c1e1d00 */
[----:B--2---:R-:W-:-:S05]  /*22c0*/  IMAD.WIDE.U32 R14, R169, 0x4, R172 ;  /* 0x00000004a90e7825 */ /* 0x004fca00078e00ac */
[----:B------:R0:W5:Y:S01]  /*22d0*/  LDG.E R16, desc[UR12][R14.64] ;  /* 0x0000000c0e107981 */ /* 0x000162000c1e1900 */
[--C-:B------:R-:W-:Y:S02]  /*22e0*/  HADD2.F32 R13, -RZ, R248.reuse.H0_H0 ;  /* 0x200000f8ff0d7230 */ /* 0x100fe40000004100 */
[----:B0-----:R-:W-:Y:S01]  /*22f0*/  HADD2.F32 R15, -RZ, R248.H1_H1 ;  /* 0x300000f8ff0f7230 */ /* 0x001fe20000004100 */
        /* <DEDUP_REMOVED lines=29> */
.L_x_13653:
[----:B------:R-:W-:Y:S05]  /*24d0*/  BSYNC.RECONVERGENT B0 ;  /* 0x0000000000007941 */ /* 0x000fea0003800200 */
.L_x_13652:
        /* <DEDUP_REMOVED lines=13> */
[----:B------:R0:W5:Y:S02]  /*25b0*/  @P4 LDG.E.128 R144, desc[UR12][R10.64] ;  /* 0x0000000c0a904981 */ /* 0x000164000c1e1d00 */
[----:B0-----:R-:W0:Y:S01]  /*25c0*/  LDC.64 R10, c[0x0][0x3b0] ;  /* 0x0000ec00ff0a7b82 */ /* 0x001e220000000a00 */
[--C-:B------:R-:W-:Y:S02]  /*25d0*/  HADD2.F32 R211, -RZ, R247.reuse.H1_H1 ;  /* 0x300000f7ffd37230 */ /* 0x100fe40000004100 */
[----:B------:R-:W-:Y:S02]  /*25e0*/  HADD2.F32 R192, -RZ, R247.H0_H0 ;  /* 0x200000f7ffc07230 */ /* 0x000fe40000004100 */
[----:B------:R-:W-:Y:S02]  /*25f0*/  HADD2.F32 R9, -RZ, R246.H0_H0 ;  /* 0x200000f6ff097230 */ /* 0x000fe40000004100 */
[----:B0-----:R-:W-:-:S05]  /*2600*/  IMAD.WIDE.U32 R10, R169, 0x4, R10 ;  /* 0x00000004a90a7825 */ /* 0x001fca00078e000a */
[----:B------:R0:W5:Y:S02]  /*2610*/  LDG.E R12, desc[UR12][R10.64] ;  /* 0x0000000c0a0c7981 */ /* 0x000164000c1e1900 */
        /* <DEDUP_REMOVED lines=30> */
.L_x_13655:
[----:B------:R-:W-:Y:S05]  /*2800*/  BSYNC.RECONVERGENT B0 ;  /* 0x0000000000007941 */ /* 0x000fea0003800200 */
.L_x_13654:
        /* <DEDUP_REMOVED lines=50> */
.L_x_13657:
[----:B------:R-:W-:Y:S05]  /*2b30*/  BSYNC.RECONVERGENT B0 ;  /* 0x0000000000007941 */ /* 0x000fea0003800200 */
.L_x_13656:
[----:B------:R-:W-:Y:S01]  /*2b40*/  ISETP.GE.U32.AND P6, PT, R176, 0x800, PT ;  /* 0x00000800b000780c */ /* 0x000fe20003fc6070 */
[----:B------:R-:W-:Y:S03]  /*2b50*/  BSSY.RECONVERGENT B0, `(.L_x_13658) ;  /* 0x0000031000007945 */ /* 0x000fe60003800200 */
[----:B------:R-:W-:-:S09]  /*2b60*/  P2R R239, PR, RZ, 0x40 ;  /* 0x00000040ffef7803 */ /* 0x000fd20000000000 */
        /* <DEDUP_REMOVED lines=18> */
[----:B0-----:R-:W-:Y:S02]  /*2c90*/  HADD2.F32 R3, -RZ, R242.H1_H1 ;  /* 0x300000f2ff037230 */ /* 0x001fe40000004100 */
        /* <DEDUP_REMOVED lines=28> */
.L_x_13659:
[----:B------:R-:W-:Y:S05]  /*2e60*/  BSYNC.RECONVERGENT B0 ;  /* 0x0000000000007941 */ /* 0x000fea0003800200 */
.L_x_13658:
        /* <DEDUP_REMOVED lines=31> */
.L_x_13661:
[----:B------:R-:W-:Y:S05]  /*3060*/  BSYNC.RECONVERGENT B0 ;  /* 0x0000000000007941 */ /* 0x000fea0003800200 */
.L_x_13660:
        /* <DEDUP_REMOVED lines=14> */
[----:B------:R-:W1:Y:S08]  /*3150*/  LDS.128 R164, [UR15] ;  /* 0x0000000fffa47984 */ /* 0x000e700008000c00 */
[----:B------:R-:W2:Y:S01]  /*3160*/  LDS.128 R168, [UR5] ;  /* 0x00000005ffa87984 */ /* 0x000ea20008000c00 */
[----:B------:R-:W-:-:S02]  /*3170*/  UIADD3 UR5, UPT, UPT, UR4, 0x8070, URZ ;  /* 0x0000807004057890 */ /* 0x000fc4000fffe0ff */
[----:B------:R-:W-:-:S09]  /*3180*/  @!UP2 UIADD3 UR5, UPT, UPT, UR4, 0x8030, URZ ;  /* 0x000080300405a890 */ /* 0x000fd2000fffe0ff */
        /* <DEDUP_REMOVED lines=29> */
[----:B------:R-:W-:Y:S01]  /*3360*/  ISETP.NE.U32.AND P5, PT, RZ, UR22, PT ;  /* 0x00000016ff007c0c */ /* 0x000fe2000bfa5070 */
[----:B------:R-:W-:Y:S03]  /*3370*/  BSSY.RECONVERGENT B2, `(.L_x_13666) ;  /* 0x000006c000027945 */ /* 0x000fe60003800200 */
[----:B------:R-:W-:-:S13]  /*3380*/  ISETP.NE.AND.EX P5, PT, RZ, UR23, PT, P5 ;  /* 0x00000017ff007c0c */ /* 0x000fda000bfa5350 */
[----:B------:R-:W-:Y:S05]  /*3390*/  @P5 BRA `(.L_x_13667) ;  /* 0x0000000000d85947 */ /* 0x000fea0003800000 */
[----:B------:R-:W-:Y:S02]  /*33a0*/  MOV R164, UR4 ;  /* 0x0000000400a47c02 */ /* 0x000fe40008000f00 */
[----:B-----5:R-:W-:-:S03]  /*33b0*/  LOP3.LUT P6, RZ, R26, 0xff, RZ, 0xc0, !PT ;  /* 0x000000ff1aff7812 */ /* 0x020fc600078cc0ff */
[----:B------:R-:W-:-:S04]  /*33c0*/  FFMA.FTZ R164, R198, R164, UR5 ;  /* 0x00000005c6a47e23 */ /* 0x000fc800080100a4 */
[----:B------:R-:W-:-:S04]  /*33d0*/  FADD.FTZ R164, R25, -R164 ;  /* 0x800000a419a47221 */ /* 0x000fc80000010000 */
[----:B------:R-:W-:Y:S02]  /*33e0*/  FMUL.FTZ R164, R164, UR16 ;  /* 0x00000010a4a47c20 */ /* 0x000fe40008410000 */
[----:B------:R-:W-:Y:S02]  /*33f0*/  @P6 HADD2.F32 R166, -RZ, R238.H1_H1 ;  /* 0x300000eeffa66230 */ /* 0x000fe40000004100 */
[----:B------:R-:W-:-:S04]  /*3400*/  FMUL.FTZ R164, R164, UR14 ;  /* 0x0000000ea4a47c20 */ /* 0x000fc80008410000 */
[----:B------:R-:W-:Y:S01]  /*3410*/  FMUL.FTZ R165, R164, UR24 ;  /* 0x00000018a4a57c20 */ /* 0x000fe20008410000 */
[----:B------:R-:W-:-:S03]  /*3420*/  HFMA2 R164, -RZ, RZ, 0, 0 ;  /* 0x00000000ffa47431 */ /* 0x000fc600000001ff */
[----:B------:R-:W-:Y:S01]  /*3430*/  FMUL.FTZ R160, R160, R165 ;  /* 0x000000a5a0a07220 */ /* 0x000fe20000410000 */
[----:B------:R-:W-:Y:S01]  /*3440*/  @P6 FMUL.FTZ R164, R165, R166 ;  /* 0x000000a6a5a46220 */ /* 0x000fe20000410000 */
[----:B------:R-:W-:-:S03]  /*3450*/  MOV R165, UR4 ;  /* 0x0000000400a57c02 */ /* 0x000fc60008000f00 */
[----:B------:R-:W-:Y:S02]  /*3460*/  FSEL R160, R160, RZ, P6 ;  /* 0x000000ffa0a07208 */ /* 0x000fe40003000000 */
[----:B------:R-:W-:Y:S01]  /*3470*/  FFMA.FTZ R165, R215, R165, UR5 ;  /* 0x00000005d7a57e23 */ /* 0x000fe200080100a5 */
[----:B------:R-:W-:Y:S02]  /*3480*/  LOP3.LUT P6, RZ, R26, 0xff00, RZ, 0xc0, !PT ;  /* 0x0000ff001aff7812 */ /* 0x000fe400078cc0ff */
[----:B------:R-:W-:Y:S01]  /*3490*/  FADD.FTZ R160, R60, R160 ;  /* 0x000000a03ca07221 */ /* 0x000fe20000010000 */
[----:B------:R-:W-:-:S04]  /*34a0*/  FADD.FTZ R165, R213, -R165 ;  /* 0x800000a5d5a57221 */ /* 0x000fc80000010000 */
[----:B------:R-:W-:-:S04]  /*34b0*/  FMUL.FTZ R165, R165, UR16 ;  /* 0x00000010a5a57c20 */ /* 0x000fc80008410000 */
[----:B------:R-:W-:Y:S02]  /*34c0*/  FMUL.FTZ R165, R165, UR14 ;  /* 0x0000000ea5a57c20 */ /* 0x000fe40008410000 */
[----:B------:R-:W-:Y:S02]  /*34d0*/  @P6 HADD2.F32 R167, -RZ, R238.H0_H0 ;  /* 0x200000eeffa76230 */ /* 0x000fe40000004100 */
[----:B------:R-:W-:Y:S01]  /*34e0*/  FMUL.FTZ R166, R165, UR24 ;  /* 0x00000018a5a67c20 */ /* 0x000fe20008410000 */
[----:B------:R-:W-:-:S03]  /*34f0*/  MOV R165, RZ ;  /* 0x000000ff00a57202 */ /* 0x000fc60000000f00 */
        /* <DEDUP_REMOVED lines=10> */
[----:B------:R-:W-:Y:S02]  /*35a0*/  @P6 HADD2.F32 R168, -RZ, R237.H1_H1 ;  /* 0x300000edffa86230 */ /* 0x000fe40000004100 */
[----:B------:R-:W-:Y:S01]  /*35b0*/  FMUL.FTZ R167, R166, UR24 ;  /* 0x00000018a6a77c20 */ /* 0x000fe20008410000 */
[----:B------:R-:W-:-:S03]  /*35c0*/  HFMA2 R166, -RZ, RZ, 0, 0 ;  /* 0x00000000ffa67431 */ /* 0x000fc600000001ff */
[----:B------:R-:W-:Y:S01]  /*35d0*/  FMUL.FTZ R162, R162, R167 ;  /* 0x000000a7a2a27220 */ /* 0x000fe20000410000 */
[----:B------:R-:W-:-:S04]  /*35e0*/  @P6 FMUL.FTZ R166, R167, R168 ;  /* 0x000000a8a7a66220 */ /* 0x000fc80000410000 */
[----:B------:R-:W-:Y:S02]  /*35f0*/  FSEL R167, R162, RZ, P6 ;  /* 0x000000ffa2a77208 */ /* 0x000fe40003000000 */
[----:B------:R-:W-:Y:S02]  /*3600*/  MOV R162, UR4 ;  /* 0x0000000400a27c02 */ /* 0x000fe40008000f00 */
[----:B------:R-:W-:Y:S01]  /*3610*/  ISETP.GE.U32.AND P6, PT, R26, 0x1000000, PT ;  /* 0x010000001a00780c */ /* 0x000fe20003fc6070 */
[----:B------:R-:W-:Y:S01]  /*3620*/  FADD.FTZ R62, R62, R167 ;  /* 0x000000a73e3e7221 */ /* 0x000fe20000010000 */
[----:B------:R-:W-:Y:S01]  /*3630*/  MOV R167, RZ ;  /* 0x000000ff00a77202 */ /* 0x000fe20000000f00 */
[----:B------:R-:W-:-:S04]  /*3640*/  FFMA.FTZ R162, R182, R162, UR5 ;  /* 0x00000005b6a27e23 */ /* 0x000fc800080100a2 */
[----:B------:R-:W-:-:S04]  /*3650*/  FADD.FTZ R162, R24, -R162 ;  /* 0x800000a218a27221 */ /* 0x000fc80000010000 */
[----:B------:R-:W-:-:S04]  /*3660*/  FMUL.FTZ R162, R162, UR16 ;  /* 0x00000010a2a27c20 */ /* 0x000fc80008410000 */
[----:B------:R-:W-:-:S04]  /*3670*/  FMUL.FTZ R162, R162, UR14 ;  /* 0x0000000ea2a27c20 */ /* 0x000fc80008410000 */
[----:B------:R-:W-:-:S04]  /*3680*/  FMUL.FTZ R162, R162, UR24 ;  /* 0x00000018a2a27c20 */ /* 0x000fc80008410000 */
[----:B------:R-:W-:-:S05]  /*3690*/  FMUL.FTZ R60, R163, R162 ;  /* 0x000000a2a33c7220 */ /* 0x000fca0000410000 */
[----:B------:R-:W-:-:S05]  /*36a0*/  FSEL R60, R60, RZ, P6 ;  /* 0x000000ff3c3c7208 */ /* 0x000fca0003000000 */
[----:B------:R-:W-:Y:S01]  /*36b0*/  FADD.FTZ R63, R63, R60 ;  /* 0x0000003c3f3f7221 */ /* 0x000fe20000010000 */
[----:B------:R-:W-:Y:S06]  /*36c0*/  @!P6 BRA `(.L_x_13668) ;  /* 0x0000000000d8e947 */ /* 0x000fec0003800000 */
[----:B------:R-:W-:-:S05]  /*36d0*/  HADD2.F32 R167, -RZ, R237.H0_H0 ;  /* 0x200000edffa77230 */ /* 0x000fca0000004100 */
[----:B------:R-:W-:Y:S01]  /*36e0*/  FMUL.FTZ R167, R162, R167 ;  /* 0x000000a7a2a77220 */ /* 0x000fe20000410000 */
[----:B------:R-:W-:Y:S06]  /*36f0*/  BRA `(.L_x_13668) ;  /* 0x0000000000cc7947 */ /* 0x000fec0003800000 */
.L_x_13667:
[----:B------:R-:W-:Y:S02]  /*3700*/  MOV R156, UR4 ;  /* 0x00000004009c7c02 */ /* 0x000fe40008000f00 */
[----:B------:R-:W-:Y:S02]  /*3710*/  CS2R R164, SRZ ;  /* 0x0000000000a47805 */ /* 0x000fe4000001ff00 */
[----:B-----5:R-:W-:Y:S01]  /*3720*/  LOP3.LUT P6, RZ, R26, 0xff, RZ, 0xc0, !PT ;  /* 0x000000ff1aff7812 */ /* 0x020fe200078cc0ff */
[----:B------:R-:W-:Y:S02]  /*3730*/  HFMA2 R166, -RZ, RZ, 0, 0 ;  /* 0x00000000ffa67431 */ /* 0x000fe400000001ff */
[----:B------:R-:W-:-:S04]  /*3740*/  FFMA.FTZ R156, R198, R156, UR5 ;  /* 0x00000005c69c7e23 */ /* 0x000fc8000801009c */
[----:B------:R-:W-:-:S04]  /*3750*/  FADD.FTZ R156, R25, -R156 ;  /* 0x8000009c199c7221 */ /* 0x000fc80000010000 */
[----:B------:R-:W-:Y:S02]  /*3760*/  FMUL.FTZ R156, R156, UR16 ;  /* 0x000000109c9c7c20 */ /* 0x000fe40008410000 */
[----:B------:R-:W-:Y:S02]  /*3770*/  @P6 HADD2.F32 R158, -RZ, R238.H1_H1 ;  /* 0x300000eeff9e6230 */ /* 0x000fe40000004100 */
[----:B------:R-:W-:-:S04]  /*3780*/  FMUL.FTZ R157, R156, UR14 ;  /* 0x0000000e9c9d7c20 */ /* 0x000fc80008410000 */
[----:B------:R-:W-:-:S04]  /*3790*/  FMUL.FTZ R157, R157, UR24 ;  /* 0x000000189d9d7c20 */ /* 0x000fc80008410000 */
        /* <DEDUP_REMOVED lines=23> */
[----:B------:R-:W-:-:S04]  /*3910*/  FMUL.FTZ R159, R159, UR24 ;  /* 0x000000189f9f7c20 */ /* 0x000fc80008410000 */
[----:B------:R-:W-:Y:S01]  /*3920*/  FMUL.FTZ R162, R162, R159 ;  /* 0x0000009fa2a27220 */ /* 0x000fe20000410000 */
[----:B------:R-:W-:Y:S01]  /*3930*/  @P6 FMUL.FTZ R166, R159, R167 ;  /* 0x000000a79fa66220 */ /* 0x000fe20000410000 */
[----:B------:R-:W-:Y:S02]  /*3940*/  MOV R159, UR4 ;  /* 0x00000004009f7c02 */ /* 0x000fe40008000f00 */
[----:B------:R-:W-:Y:S02]  /*3950*/  MOV R167, RZ ;  /* 0x000000ff00a77202 */ /* 0x000fe40000000f00 */
[----:B------:R-:W-:Y:S01]  /*3960*/  FSEL R162, R162, RZ, P6 ;  /* 0x000000ffa2a27208 */ /* 0x000fe20003000000 */
[----:B------:R-:W-:Y:S01]  /*3970*/  FFMA.FTZ R159, R182, R159, UR5 ;  /* 0x00000005b69f7e23 */ /* 0x000fe2000801009f */
[----:B------:R-:W-:-:S03]  /*3980*/  ISETP.GE.U32.AND P6, PT, R26, 0x1000000, PT ;  /* 0x010000001a00780c */ /* 0x000fc60003fc6070 */
[----:B------:R-:W-:Y:S01]  /*3990*/  FADD.FTZ R159, R24, -R159 ;  /* 0x8000009f189f7221 */ /* 0x000fe20000010000 */
[----:B------:R-:W-:-:S03]  /*39a0*/  FADD.FTZ R62, R62, R162 ;  /* 0x000000a23e3e7221 */ /* 0x000fc60000010000 */
[----:B------:R-:W-:-:S04]  /*39b0*/  FMUL.FTZ R159, R159, UR16 ;  /* 0x000000109f9f7c20 */ /* 0x000fc80008410000 */
[----:B------:R-:W-:Y:S02]  /*39c0*/  FMUL.FTZ R168, R159, UR14 ;  /* 0x0000000e9fa87c20 */ /* 0x000fe40008410000 */
[----:B------:R-:W-:Y:S02]  /*39d0*/  @P6 HADD2.F32 R169, -RZ, R237.H0_H0 ;  /* 0x200000edffa96230 */ /* 0x000fe40000004100 */
[----:B------:R-:W-:-:S04]  /*39e0*/  FMUL.FTZ R168, R168, UR24 ;  /* 0x00000018a8a87c20 */ /* 0x000fc80008410000 */
[----:B------:R-:W-:Y:S01]  /*39f0*/  FMUL.FTZ R163, R163, R168 ;  /* 0x000000a8a3a37220 */ /* 0x000fe20000410000 */
[----:B------:R-:W-:-:S04]  /*3a00*/  @P6 FMUL.FTZ R167, R168, R169 ;  /* 0x000000a9a8a76220 */ /* 0x000fc80000410000 */
[----:B------:R-:W-:-:S05]  /*3a10*/  FSEL R163, R163, RZ, P6 ;  /* 0x000000ffa3a37208 */ /* 0x000fca0003000000 */
[----:B------:R-:W-:-:S07]  /*3a20*/  FADD.FTZ R63, R63, R163 ;  /* 0x000000a33f3f7221 */ /* 0x000fce0000010000 */
.L_x_13668:
[----:B------:R-:W-:Y:S05]  /*3a30*/  BSYNC.RECONVERGENT B2 ;  /* 0x0000000000027941 */ /* 0x000fea0003800200 */
.L_x_13666:
        /* <DEDUP_REMOVED lines=8> */
[----:B------:R-:W-:-:S07]  /*3ac0*/  MOV R61, R161 ;  /* 0x000000a1003d7202 */ /* 0x000fce0000000f00 */
.L_x_13665:
[----:B------:R-:W-:Y:S05]  /*3ad0*/  BSYNC.RECONVERGENT B1 ;  /* 0x0000000000017941 */ /* 0x000fea0003800200 */
.L_x_13664:
        /* <DEDUP_REMOVED lines=9> */
[----:B------:R-:W-:Y:S05]  /*3b70*/  @!P5 BRA `(.L_x_13672) ;  /* 0x0000000000d8d947 */ /* 0x000fea0003800000 */
[----:B------:R-:W-:Y:S02]  /*3b80*/  MOV R156, UR4 ;  /* 0x00000004009c7c02 */ /* 0x000fe40008000f00 */
[----:B-----5:R-:W-:-:S03]  /*3b90*/  LOP3.LUT P6, RZ, R23, 0xff, RZ, 0xc0, !PT ;  /* 0x000000ff17ff7812 */ /* 0x020fc600078cc0ff */
[----:B------:R-:W-:-:S04]  /*3ba0*/  FFMA.FTZ R156, R222, R156, UR5 ;  /* 0x00000005de9c7e23 */ /* 0x000fc8000801009c */
[----:B------:R-:W-:-:S04]  /*3bb0*/  FADD.FTZ R156, R214, -R156 ;  /* 0x8000009cd69c7221 */ /* 0x000fc80000010000 */
[----:B------:R-:W-:Y:S02]  /*3bc0*/  FMUL.FTZ R156, R156, UR16 ;  /* 0x000000109c9c7c20 */ /* 0x000fe40008410000 */
[----:B------:R-:W-:Y:S02]  /*3bd0*/  @P6 HADD2.F32 R158, -RZ, R236.H1_H1 ;  /* 0x300000ecff9e6230 */ /* 0x000fe40000004100 */
[----:B------:R-:W-:-:S04]  /*3be0*/  FMUL.FTZ R157, R156, UR14 ;  /* 0x0000000e9c9d7c20 */ /* 0x000fc80008410000 */
[----:B------:R-:W-:-:S04]  /*3bf0*/  FMUL.FTZ R157, R157, UR24 ;  /* 0x000000189d9d7c20 */ /* 0x000fc80008410000 */
[----:B------:R-:W-:Y:S01]  /*3c00*/  FMUL.FTZ R164, R160, R157 ;  /* 0x0000009da0a47220 */ /* 0x000fe20000410000 */
[----:B------:R-:W-:Y:S02]  /*3c10*/  HFMA2 R160, -RZ, RZ, 0, 0 ;  /* 0x00000000ffa07431 */ /* 0x000fe400000001ff */
[----:B------:R-:W-:Y:S01]  /*3c20*/  @P6 FMUL.FTZ R160, R157, R158 ;  /* 0x0000009e9da06220 */ /* 0x000fe20000410000 */
[----:B------:R-:W-:Y:S02]  /*3c30*/  MOV R157, UR4 ;  /* 0x00000004009d7c02 */ /* 0x000fe40008000f00 */
[----:B------:R-:W-:Y:S02]  /*3c40*/  FSEL R164, R164, RZ, P6 ;  /* 0x000000ffa4a47208 */ /* 0x000fe40003000000 */
[----:B------:R-:W-:Y:S01]  /*3c50*/  LOP3.LUT P6, RZ, R23, 0xff00, RZ, 0xc0, !PT ;  /* 0x0000ff0017ff7812 */ /* 0x000fe200078cc0ff */
[----:B------:R-:W-:Y:S02]  /*3c60*/  FFMA.FTZ R157, R206, R157, UR5 ;  /* 0x00000005ce9d7e23 */ /* 0x000fe4000801009d */
[----:B------:R-:W-:-:S02]  /*3c70*/  FADD.FTZ R164, R56, R164 ;  /* 0x000000a438a47221 */ /* 0x000fc40000010000 */
[----:B------:R-:W-:-:S04]  /*3c80*/  FADD.FTZ R157, R197, -R157 ;  /* 0x8000009dc59d7221 */ /* 0x000fc80000010000 */
[----:B------:R-:W-:-:S04]  /*3c90*/  FMUL.FTZ R157, R157, UR16 ;  /* 0x000000109d9d7c20 */ /* 0x000fc80008410000 */
[----:B------:R-:W-:Y:S01]  /*3ca0*/  FMUL.FTZ R158, R157, UR14 ;  /* 0x0000000e9d9e7c20 */ /* 0x000fe20008410000 */
[----:B------:R-:W-:-:S03]  /*3cb0*/  @P6 HADD2.F32 R159, -RZ, R236.H0_H0 ;  /* 0x200000ecff9f6230 */ /* 0x000fc60000004100 */
[----:B------:R-:W-:-:S04]  /*3cc0*/  FMUL.FTZ R158, R158, UR24 ;  /* 0x000000189e9e7c20 */ /* 0x000fc80008410000 */
[----:B------:R-:W-:Y:S01]  /*3cd0*/  FMUL.FTZ R165, R161, R158 ;  /* 0x0000009ea1a57220 */ /* 0x000fe20000410000 */
[----:B------:R-:W-:Y:S01]  /*3ce0*/  MOV R161, RZ ;  /* 0x000000ff00a17202 */ /* 0x000fe20000000f00 */
        /* <DEDUP_REMOVED lines=9> */
[----:B------:R-:W-:-:S03]  /*3d80*/  @P6 HADD2.F32 R166, -RZ, R235.H1_H1 ;  /* 0x300000ebffa66230 */ /* 0x000fc60000004100 */
[----:B------:R-:W-:-:S04]  /*3d90*/  FMUL.FTZ R159, R159, UR24 ;  /* 0x000000189f9f7c20 */ /* 0x000fc80008410000 */
[----:B------:R-:W-:Y:S01]  /*3da0*/  FMUL.FTZ R167, R162, R159 ;  /* 0x0000009fa2a77220 */ /* 0x000fe20000410000 */
[----:B------:R-:W-:Y:S02]  /*3db0*/  HFMA2 R162, -RZ, RZ, 0, 0 ;  /* 0x00000000ffa27431 */ /* 0x000fe400000001ff */
[----:B------:R-:W-:Y:S01]  /*3dc0*/  @P6 FMUL.FTZ R162, R159, R166 ;  /* 0x000000a69fa26220 */ /* 0x000fe20000410000 */
[----:B------:R-:W-:Y:S02]  /*3dd0*/  MOV R159, UR4 ;  /* 0x00000004009f7c02 */ /* 0x000fe40008000f00 */
[----:B------:R-:W-:Y:S02]  /*3de0*/  FSEL R167, R167, RZ, P6 ;  /* 0x000000ffa7a77208 */ /* 0x000fe40003000000 */
[----:B------:R-:W-:Y:S01]  /*3df0*/  ISETP.GE.U32.AND P6, PT, R23, 0x1000000, PT ;  /* 0x010000001700780c */ /* 0x000fe20003fc6070 */
[----:B------:R-:W-:Y:S02]  /*3e00*/  FFMA.FTZ R159, R180, R159, UR5 ;  /* 0x00000005b49f7e23 */ /* 0x000fe4000801009f */
[----:B------:R-:W-:-:S02]  /*3e10*/  FADD.FTZ R58, R58, R167 ;  /* 0x000000a73a3a7221 */ /* 0x000fc40000010000 */
[----:B------:R-:W-:-:S04]  /*3e20*/  FADD.FTZ R159, R22, -R159 ;  /* 0x8000009f169f7221 */ /* 0x000fc80000010000 */
[----:B------:R-:W-:-:S04]  /*3e30*/  FMUL.FTZ R159, R159, UR16 ;  /* 0x000000109f9f7c20 */ /* 0x000fc80008410000 */
[----:B------:R-:W-:-:S04]  /*3e40*/  FMUL.FTZ R166, R159, UR14 ;  /* 0x0000000e9fa67c20 */ /* 0x000fc80008410000 */
[----:B------:R-:W-:-:S04]  /*3e50*/  FMUL.FTZ R166, R166, UR24 ;  /* 0x00000018a6a67c20 */ /* 0x000fc80008410000 */
[----:B------:R-:W-:Y:S01]  /*3e60*/  FMUL.FTZ R56, R163, R166 ;  /* 0x000000a6a3387220 */ /* 0x000fe20000410000 */
[----:B------:R-:W-:-:S04]  /*3e70*/  MOV R163, RZ ;  /* 0x000000ff00a37202 */ /* 0x000fc80000000f00 */
[----:B------:R-:W-:-:S05]  /*3e80*/  FSEL R56, R56, RZ, P6 ;  /* 0x000000ff38387208 */ /* 0x000fca0003000000 */
[----:B------:R-:W-:Y:S01]  /*3e90*/  FADD.FTZ R59, R59, R56 ;  /* 0x000000383b3b7221 */ /* 0x000fe20000010000 */
[----:B------:R-:W-:Y:S06]  /*3ea0*/  @!P6 BRA `(.L_x_13673) ;  /* 0x0000000000dce947 */ /* 0x000fec0003800000 */
[----:B------:R-:W-:-:S05]  /*3eb0*/  HADD2.F32 R163, -RZ, R235.H0_H0 ;  /* 0x200000ebffa37230 */ /* 0x000fca0000004100 */
[----:B------:R-:W-:Y:S01]  /*3ec0*/  FMUL.FTZ R163, R166, R163 ;  /* 0x000000a3a6a37220 */ /* 0x000fe20000410000 */
[----:B------:R-:W-:Y:S06]  /*3ed0*/  BRA `(.L_x_13673) ;  /* 0x0000000000d07947 */ /* 0x000fec0003800000 */
.L_x_13672:
        /* <DEDUP_REMOVED lines=10> */
[----:B------:R-:W-:Y:S02]  /*3f80*/  @P6 FMUL.FTZ R160, R164, R166 ;  /* 0x000000a6a4a06220 */ /* 0x000fe40000410000 */
[----:B------:R-:W-:Y:S02]  /*3f90*/  FSEL R164, R165, RZ, P6 ;  /* 0x000000ffa5a47208 */ /* 0x000fe40003000000 */
[----:B------:R-:W-:Y:S02]  /*3fa0*/  MOV R165, UR4 ;  /* 0x0000000400a57c02 */ /* 0x000fe40008000f00 */
[----:B------:R-:W-:Y:S01]  /*3fb0*/  LOP3.LUT P6, RZ, R23, 0xff00, RZ, 0xc0, !PT ;  /* 0x0000ff0017ff7812 */ /* 0x000fe200078cc0ff */
[----:B------:R-:W-:-:S02]  /*3fc0*/  FADD.FTZ R164, R56, R164 ;  /* 0x000000a438a47221 */ /* 0x000fc40000010000 */
[----:B------:R-:W-:-:S04]  /*3fd0*/  FFMA.FTZ R165, R206, R165, UR5 ;  /* 0x00000005cea57e23 */ /* 0x000fc800080100a5 */
[----:B------:R-:W-:-:S04]  /*3fe0*/  FADD.FTZ R165, R197, -R165 ;  /* 0x800000a5c5a57221 */ /* 0x000fc80000010000 */
[----:B------:R-:W-:Y:S02]  /*3ff0*/  FMUL.FTZ R165, R165, UR16 ;  /* 0x00000010a5a57c20 */ /* 0x000fe40008410000 */
[----:B------:R-:W-:Y:S02]  /*4000*/  @P6 HADD2.F32 R167, -RZ, R236.H0_H0 ;  /* 0x200000ecffa76230 */ /* 0x000fe40000004100 */
[----:B------:R-:W-:-:S04]  /*4010*/  FMUL.FTZ R165, R165, UR14 ;  /* 0x0000000ea5a57c20 */ /* 0x000fc80008410000 */
[----:B------:R-:W-:-:S04]  /*4020*/  FMUL.FTZ R165, R165, UR24 ;  /* 0x00000018a5a57c20 */ /* 0x000fc80008410000 */
[----:B------:R-:W-:Y:S01]  /*4030*/  FMUL.FTZ R166, R161, R165 ;  /* 0x000000a5a1a67220 */ /* 0x000fe20000410000 */
[----:B------:R-:W-:Y:S01]  /*4040*/  MOV R161, RZ ;  /* 0x000000ff00a17202 */ /* 0x000fe20000000f00 */
[----:B------:R-:W-:-:S03]  /*4050*/  @P6 FMUL.FTZ R161, R165, R167 ;  /* 0x000000a7a5a16220 */ /* 0x000fc60000410000 */
[----:B------:R-:W-:Y:S02]  /*4060*/  FSEL R165, R166, RZ, P6 ;  /* 0x000000ffa6a57208 */ /* 0x000fe40003000000 */
[----:B------:R-:W-:Y:S02]  /*4070*/  MOV R166, UR4 ;  /* 0x0000000400a67c02 */ /* 0x000fe40008000f00 */
[----:B------:R-:W-:Y:S01]  /*4080*/  LOP3.LUT P6, RZ, R23, 0xff0000, RZ, 0xc0, !PT ;  /* 0x00ff000017ff7812 */ /* 0x000fe200078cc0ff */
[----:B------:R-:W-:Y:S02]  /*4090*/  FADD.FTZ R165, R57, R165 ;  /* 0x000000a539a57221 */ /* 0x000fe40000010000 */
        /* <DEDUP_REMOVED lines=11> */
[----:B------:R-:W-:Y:S01]  /*4150*/  ISETP.GE.U32.AND P6, PT, R23, 0x1000000, PT ;  /* 0x010000001700780c */ /* 0x000fe20003fc6070 */
        /* <DEDUP_REMOVED lines=10> */
[----:B------:R-:W-:-:S05]  /*4200*/  FSEL R167, R168, RZ, P6 ;  /* 0x000000ffa8a77208 */ /* 0x000fca0003000000 */
[----:B------:R-:W-:-:S07]  /*4210*/  FADD.FTZ R59, R59, R167 ;  /* 0x000000a73b3b7221 */ /* 0x000fce0000010000 */
.L_x_13673:
[----:B------:R-:W-:Y:S05]  /*4220*/  BSYNC.RECONVERGENT B2 ;  /* 0x0000000000027941 */ /* 0x000fea0003800200 */
.L_x_13671:
        /* <DEDUP_REMOVED lines=9> */
.L_x_13670:
[----:B------:R-:W-:Y:S05]  /*42c0*/  BSYNC.RECONVERGENT B1 ;  /* 0x0000000000017941 */ /* 0x000fea0003800200 */
.L_x_13669:
[----:B------:R-:W-:Y:S04]  /*42d0*/  BSSY.RECONVERGENT B1, `(.L_x_13674) ;  /* 0x000007d000017945 */ /* 0x000fe80003800200 */
        /* <DEDUP_REMOVED lines=62> */
.L_x_13677:
        /* <DEDUP_REMOVED lines=52> */
.L_x_13678:
[----:B------:R-:W-:Y:S05]  /*4a00*/  BSYNC.RECONVERGENT B2 ;  /* 0x0000000000027941 */ /* 0x000fea0003800200 */
.L_x_13676:
        /* <DEDUP_REMOVED lines=9> */
.L_x_13675:
[----:B------:R-:W-:Y:S05]  /*4aa0*/  BSYNC.RECONVERGENT B1 ;  /* 0x0000000000017941 */ /* 0x000fea0003800200 */
.L_x_13674:
        /* <DEDUP_REMOVED lines=63> */
.L_x_13682:
        /* <DEDUP_REMOVED lines=52> */
.L_x_13683:
[----:B------:R-:W-:Y:S05]  /*51e0*/  BSYNC.RECONVERGENT B2 ;  /* 0x0000000000027941 */ /* 0x000fea0003800200 */
.L_x_13681:
        /* <DEDUP_REMOVED lines=9> */
.L_x_13680:
[----:B------:R-:W-:Y:S05]  /*5280*/  BSYNC.RECONVERGENT B1 ;  /* 0x0000000000017941 */ /* 0x000fea0003800200 */
.L_x_13679:
        /* <DEDUP_REMOVED lines=63> */
.L_x_13687:
        /* <DEDUP_REMOVED lines=52> */
.L_x_13688:
[----:B------:R-:W-:Y:S05]  /*59c0*/  BSYNC.RECONVERGENT B2 ;  /* 0x0000000000027941 */ /* 0x000fea0003800200 */
.L_x_13686:
        /* <DEDUP_REMOVED lines=9> */
.L_x_13685:
[----:B------:R-:W-:Y:S05]  /*5a60*/  BSYNC.RECONVERGENT B1 ;  /* 0x0000000000017941 */ /* 0x000fea0003800200 */
.L_x_13684:
        /* <DEDUP_REMOVED lines=63> */
.L_x_13692:
        /* <DEDUP_REMOVED lines=52> */
.L_x_13693:
[----:B------:R-:W-:Y:S05]  /*61a0*/  BSYNC.RECONVERGENT B2 ;  /* 0x0000000000027941 */ /* 0x000fea0003800200 */
.L_x_13691:
        /* <DEDUP_REMOVED lines=9> */
.L_x_13690:
[----:B------:R-:W-:Y:S05]  /*6240*/  BSYNC.RECONVERGENT B1 ;  /* 0x0000000000017941 */ /* 0x000fea0003800200 */
.L_x_13689:
        /* <DEDUP_REMOVED lines=63> */
.L_x_13697:
        /* <DEDUP_REMOVED lines=52> */
.L_x_13698:
[----:B------:R-:W-:Y:S05]  /*6980*/  BSYNC.RECONVERGENT B2 ;  /* 0x0000000000027941 */ /* 0x000fea0003800200 */
.L_x_13696:
        /* <DEDUP_REMOVED lines=9> */
.L_x_13695:
[----:B------:R-:W-:Y:S05]  /*6a20*/  BSYNC.RECONVERGENT B1 ;  /* 0x0000000000017941 */ /* 0x000fea0003800200 */
.L_x_13694:
[----:B------:R-:W-:-:S13]  /*6a30*/  ISETP.NE.AND P5, PT, R239, RZ, PT ;  /* 0x000000ffef00720c */ /* 0x000fda0003fa5270 */
        /* <DEDUP_REMOVED lines=62> */
.L_x_13701:
        /* <DEDUP_REMOVED lines=47> */
[-C--:B------:R-:W-:Y:S01]  /*7110*/  FMUL.FTZ R168, R163, R167.reuse ;  /* 0x000000a7a3a87220 */ /* 0x080fe20000410000 */
[----:B------:R-:W-:Y:S01]  /*7120*/  MOV R163, RZ ;  /* 0x000000ff00a37202 */ /* 0x000fe20000000f00 */
[----:B------:R-:W-:-:S03]  /*7130*/  @P6 FMUL.FTZ R163, R169, R167 ;  /* 0x000000a7a9a36220 */ /* 0x000fc60000410000 */
[----:B------:R-:W-:-:S05]  /*7140*/  FSEL R167, R168, RZ, P6 ;  /* 0x000000ffa8a77208 */ /* 0x000fca0003000000 */
[----:B------:R-:W-:-:S07]  /*7150*/  FADD.FTZ R35, R35, R167 ;  /* 0x000000a723237221 */ /* 0x000fce0000010000 */
.L_x_13702:
[----:B------:R-:W-:Y:S05]  /*7160*/  BSYNC.RECONVERGENT B1 ;  /* 0x0000000000017941 */ /* 0x000fea0003800200 */
.L_x_13700:
[----:B------:R-:W0:Y:S02]  /*7170*/  @P5 LDC.64 R32, c[0x0][0x478] ;  /* 0x00011e00ff205b82 */ /* 0x000e240000000a00 */
[----:B0-----:R-:W-:-:S05]  /*7180*/  @P5 IMAD.WIDE.U32 R32, R27, 0x10, R32 ;  /* 0x000000101b205825 */ /* 0x001fca00078e0020 */
[----:B------:R0:W-:Y:S02]  /*7190*/  @P5 STG.E.128 desc[UR12][R32.64], R156 ;  /* 0x0000009c20005986 */ /* 0x0001e4000c101d0c */
[----:B0-----:R-:W0:Y:S02]  /*71a0*/  LDC.64 R32, c[0x0][0x468] ;  /* 0x00011a00ff207b82 */ /* 0x001e240000000a00 */
[----:B0-----:R-:W-:-:S05]  /*71b0*/  IMAD.WIDE.U32 R32, R27, 0x10, R32 ;  /* 0x000000101b207825 */ /* 0x001fca00078e0020 */
[----:B------:R0:W-:Y:S02]  /*71c0*/  STG.E.128 desc[UR12][R32.64], R160 ;  /* 0x000000a020007986 */ /* 0x0001e4000c101d0c */
[----:B0-----:R-:W-:Y:S02]  /*71d0*/  MOV R32, R164 ;  /* 0x000000a400207202 */ /* 0x001fe40000000f00 */
[----:B------:R-:W-:Y:S01]  /*71e0*/  MOV R33, R165 ;  /* 0x000000a500217202 */ /* 0x000fe20000000f00 */
[----:B------:R-:W-:Y:S06]  /*71f0*/  BRA `(.L_x_13699) ;  /* 0x0000003c00c87947 */ /* 0x000fec0003800000 */
.L_x_13663:
[----:B------:R-:W-:Y:S01]  /*7200*/  ISETP.NE.AND P5, PT, R240, RZ, PT ;  /* 0x000000fff000720c */ /* 0x000fe20003fa5270 */
[----:B------:R-:W-:-:S12]  /*7210*/  BSSY.RECONVERGENT B1, `(.L_x_13703) ;  /* 0x000007f000017945 */ /* 0x000fd80003800200 */
[----:B------:R-:W-:Y:S05]  /*7220*/  @!P5 BRA `(.L_x_13704) ;  /* 0x0000000400f4d947 */ /* 0x000fea0003800000 */
[----:B------:R-:W0:Y:S08]  /*7230*/  LDC.64 R160, c[0x0][0x390] ;  /* 0x0000e400ffa07b82 */ /* 0x000e300000000a00 */
[----:B------:R-:W1:Y:S01]  /*7240*/  LDC.64 R168, c[0x0][0x478] ;  /* 0x00011e00ffa87b82 */ /* 0x000e620000000a00 */
[----:B0-----:R-:W-:-:S06]  /*7250*/  IMAD.WIDE.U32 R160, R27, 0x10, R160 ;  /* 0x000000101ba07825 */ /* 0x001fcc00078e00a0 */
[----:B------:R-:W5:Y:S01]  /*7260*/  LDG.E.128 R160, desc[UR12][R160.64] ;  /* 0x0000000ca0a07981 */ /* 0x000f62000c1e1d00 */
[----:B------:R-:W-:Y:S01]  /*7270*/  BSSY.RECONVERGENT B2, `(.L_x_13705) ;  /* 0x000006d000027945 */ /* 0x000fe20003800200 */
[----:B-1----:R-:W-:-:S04]  /*7280*/  ISETP.NE.U32.AND P5, PT, R168, RZ, PT ;  /* 0x000000ffa800720c */ /* 0x002fc80003fa5070 */
[----:B------:R-:W-:-:S13]  /*7290*/  ISETP.NE.AND.EX P5, PT, R169, RZ, PT, P5 ;  /* 0x000000ffa900720c */ /* 0x000fda0003fa5350 */
[----:B------:R-:W-:Y:S05]  /*72a0*/  @P5 BRA `(.L_x_13706) ;  /* 0x0000000000d85947 */ /* 0x000fea0003800000 */
[----:B------:R-:W-:Y:S02]  /*72b0*/  MOV R164, UR4 ;  /* 0x0000000400a47c02 */ /* 0x000fe40008000f00 */
[----:B-----5:R-:W-:-:S03]  /*72c0*/  LOP3.LUT P5, RZ, R26, 0xff, RZ, 0xc0, !PT ;  /* 0x000000ff1aff7812 */ /* 0x020fc600078ac0ff */
[----:B------:R-:W-:-:S04]  /*72d0*/  FFMA.FTZ R164, R198, R164, UR5 ;  /* 0x00000005c6a47e23 */ /* 0x000fc800080100a4 */
[----:B------:R-:W-:-:S04]  /*72e0*/  FADD.FTZ R164, R25, -R164 ;  /* 0x800000a419a47221 */ /* 0x000fc80000010000 */
[----:B------:R-:W-:Y:S02]  /*72f0*/  FFMA.FTZ R164, R164, UR16, R28 ;  /* 0x00000010a4a47c23 */ /* 0x000fe4000801001c */
[----:B------:R-:W-:Y:S02]  /*7300*/  @P5 HADD2.F32 R166, -RZ, R238.H1_H1 ;  /* 0x300000eeffa65230 */ /* 0x000fe40000004100 */
[----:B------:R-:W-:-:S04]  /*7310*/  FMUL.FTZ R164, R164, UR14 ;  /* 0x0000000ea4a47c20 */ /* 0x000fc80008410000 */
[----:B------:R-:W-:Y:S01]  /*7320*/  FMUL.FTZ R165, R164, UR24 ;  /* 0x00000018a4a57c20 */ /* 0x000fe20008410000 */
[----:B------:R-:W-:-:S03]  /*7330*/  HFMA2 R164, -RZ, RZ, 0, 0 ;  /* 0x00000000ffa47431 */ /* 0x000fc600000001ff */
[-C--:B------:R-:W-:Y:S01]  /*7340*/  FMUL.FTZ R160, R160, R165.reuse ;  /* 0x000000a5a0a07220 */ /* 0x080fe20000410000 */
[----:B------:R-:W-:Y:S01]  /*7350*/  @P5 FMUL.FTZ R164, R166, R165 ;  /* 0x000000a5a6a45220 */ /* 0x000fe20000410000 */
[----:B------:R-:W-:-:S03]  /*7360*/  MOV R165, UR4 ;  /* 0x0000000400a57c02 */ /* 0x000fc60008000f00 */
[----:B------:R-:W-:Y:S02]  /*7370*/  FSEL R160, R160, RZ, P5 ;  /* 0x000000ffa0a07208 */ /* 0x000fe40002800000 */
[----:B------:R-:W-:Y:S01]  /*7380*/  FFMA.FTZ R165, R215, R165, UR5 ;  /* 0x00000005d7a57e23 */ /* 0x000fe200080100a5 */
[----:B------:R-:W-:Y:S02]  /*7390*/  LOP3.LUT P5, RZ, R26, 0xff00, RZ, 0xc0, !PT ;  /* 0x0000ff001aff7812 */ /* 0x000fe400078ac0ff */
[----:B------:R-:W-:Y:S01]  /*73a0*/  FADD.FTZ R160, R60, R160 ;  /* 0x000000a03ca07221 */ /* 0x000fe20000010000 */
[----:B------:R-:W-:Y:S01]  /*73b0*/  FADD.FTZ R165, R213, -R165 ;  /* 0x800000a5d5a57221 */ /* 0x000fe20000010000 */
[----:B------:R-:W-:-:S03]  /*73c0*/  MOV R60, UR4 ;  /* 0x00000004003c7c02 */ /* 0x000fc60008000f00 */
[----:B------:R-:W-:Y:S02]  /*73d0*/  FFMA.FTZ R165, R165, UR16, R29 ;  /* 0x00000010a5a57c23 */ /* 0x000fe4000801001d */
[----:B------:R-:W-:Y:S02]  /*73e0*/  FFMA.FTZ R60, R182, R60, UR5 ;  /* 0x00000005b63c7e23 */ /* 0x000fe4000801003c */
[----:B------:R-:W-:Y:S02]  /*73f0*/  FMUL.FTZ R165, R165, UR14 ;  /* 0x0000000ea5a57c20 */ /* 0x000fe40008410000 */
[----:B------:R-:W-:Y:S02]  /*7400*/  @P5 HADD2.F32 R167, -RZ, R238.H0_H0 ;  /* 0x200000eeffa75230 */ /* 0x000fe40000004100 */
[----:B------:R-:W-:Y:S01]  /*7410*/  FADD.FTZ R60, R24, -R60 ;  /* 0x8000003c183c7221 */ /* 0x000fe20000010000 */
[----:B------:R-:W-:Y:S01]  /*7420*/  FMUL.FTZ R166, R165, UR24 ;  /* 0x00000018a5a67c20 */ /* 0x000fe20008410000 */
[----:B------:R-:W-:-:S02]  /*7430*/  MOV R165, RZ ;  /* 0x000000ff00a57202 */ /* 0x000fc40000000f00 */
[----:B------:R-:W-:Y:S01]  /*7440*/  FFMA.FTZ R60, R60, UR16, R31 ;  /* 0x000000103c3c7c23 */ /* 0x000fe2000801001f */
[-C--:B------:R-:W-:Y:S01]  /*7450*/  FMUL.FTZ R161, R161, R166.reuse ;  /* 0x000000a6a1a17220 */ /* 0x080fe20000410000 */
[----:B------:R-:W-:Y:S01]  /*7460*/  @P5 FMUL.FTZ R165, R167, R166 ;  /* 0x000000a6a7a55220 */ /* 0x000fe20000410000 */
[----:B------:R-:W-:Y:S01]  /*7470*/  MOV R166, UR4 ;  /* 0x0000000400a67c02 */ /* 0x000fe20008000f00 */
[----:B------:R-:W-:Y:S02]  /*7480*/  FMUL.FTZ R60, R60, UR14 ;  /* 0x0000000e3c3c7c20 */ /* 0x000fe40008410000 */
[----:B------:R-:W-:Y:S02]  /*7490*/  FSEL R161, R161, RZ, P5 ;  /* 0x000000ffa1a17208 */ /* 0x000fe40002800000 */
[----:B------:R-:W-:Y:S01]  /*74a0*/  FFMA.FTZ R166, R212, R166, UR5 ;  /* 0x00000005d4a67e23 */ /* 0x000fe200080100a6 */
[----:B------:R-:W-:Y:S01]  /*74b0*/  LOP3.LUT P5, RZ, R26, 0xff0000, RZ, 0xc0, !PT ;  /* 0x00ff00001aff7812 */ /* 0x000fe200078ac0ff */
[----:B------:R-:W-:Y:S01]  /*74c0*/  FMUL.FTZ R60, R60, UR24 ;  /* 0x000000183c3c7c20 */ /* 0x000fe20008410000 */
[----:B------:R-:W-:Y:S01]  /*74d0*/  FADD.FTZ R161, R61, R161 ;  /* 0x000000a13da17221 */ /* 0x000fe20000010000 */
[----:B------:R-:W-:-:S02]  /*74e0*/  FADD.FTZ R166, R183, -R166 ;  /* 0x800000a6b7a67221 */ /* 0x000fc40000010000 */
[----:B------:R-:W-:Y:S02]  /*74f0*/  FMUL.FTZ R163, R163, R60 ;  /* 0x0000003ca3a37220 */ /* 0x000fe40000410000 */
[----:B------:R-:W-:-:S04]  /*7500*/  FFMA.FTZ R166, R166, UR16, R30 ;  /* 0x00000010a6a67c23 */ /* 0x000fc8000801001e */
[----:B------:R-:W-:Y:S02]  /*7510*/  FMUL.FTZ R166, R166, UR14 ;  /* 0x0000000ea6a67c20 */ /* 0x000fe40008410000 */
[----:B------:R-:W-:Y:S02]  /*7520*/  @P5 HADD2.F32 R170, -RZ, R237.H1_H1 ;  /* 0x300000edffaa5230 */ /* 0x000fe40000004100 */
[----:B------:R-:W-:Y:S01]  /*7530*/  FMUL.FTZ R167, R166, UR24 ;  /* 0x00000018a6a77c20 */ /* 0x000fe20008410000 */
[----:B------:R-:W-:-:S03]  /*7540*/  HFMA2 R166, -RZ, RZ, 0, 0 ;  /* 0x00000000ffa67431 */ /* 0x000fc600000001ff */
[-C--:B------:R-:W-:Y:S01]  /*7550*/  FMUL.FTZ R162, R162, R167.reuse ;  /* 0x000000a7a2a27220 */ /* 0x080fe20000410000 */
[----:B------:R-:W-:Y:S01]  /*7560*/  @P5 FMUL.FTZ R166, R170, R167 ;  /* 0x000000a7aaa65220 */ /* 0x000fe20000410000 */
[----:B------:R-:W-:-:S03]  /*7570*/  MOV R167, RZ ;  /* 0x000000ff00a77202 */ /* 0x000fc60000000f00 */
[----:B------:R-:W-:Y:S02]  /*7580*/  FSEL R162, R162, RZ, P5 ;  /* 0x000000ffa2a27208 */ /* 0x000fe40002800000 */
[----:B------:R-:W-:-:S03]  /*7590*/  ISETP.GE.U32.AND P5, PT, R26, 0x1000000, PT ;  /* 0x010000001a00780c */ /* 0x000fc60003fa6070 */
[----:B------:R-:W-:Y:S01]  /*75a0*/  FADD.FTZ R62, R62, R162 ;  /* 0x000000a23e3e7221 */ /* 0x000fe20000010000 */
[----:B------:R-:W-:-:S05]  /*75b0*/  FSEL R163, R163, RZ, P5 ;  /* 0x000000ffa3a37208 */ /* 0x000fca0002800000 */
[----:B------:R-:W-:-:S04]  /*75c0*/  FADD.FTZ R63, R63, R163 ;  /* 0x000000a33f3f7221 */ /* 0x000fc80000010000 */
[----:B------:R-:W-:Y:S05]  /*75d0*/  @!P5 BRA `(.L_x_13707) ;  /* 0x0000000000d8d947 */ /* 0x000fea0003800000 */
[----:B------:R-:W-:-:S05]  /*75e0*/  HADD2.F32 R167, -RZ, R237.H0_H0 ;  /* 0x200000edffa77230 */ /* 0x000fca0000004100 */
[----:B------:R-:W-:Y:S01]  /*75f0*/  FMUL.FTZ R167, R167, R60 ;  /* 0x0000003ca7a77220 */ /* 0x000fe20000410000 */
[----:B------:R-:W-:Y:S06]  /*7600*/  BRA `(.L_x_13707) ;  /* 0x0000000000cc7947 */ /* 0x000fec0003800000 */
.L_x_13706:
[----:B------:R-:W-:Y:S02]  /*7610*/  MOV R156, UR4 ;  /* 0x00000004009c7c02 */ /* 0x000fe40008000f00 */
[----:B------:R-:W-:Y:S02]  /*7620*/  CS2R R164, SRZ ;  /* 0x0000000000a47805 */ /* 0x000fe4000001ff00 */
[----:B-----5:R-:W-:Y:S01]  /*7630*/  LOP3.LUT P5, RZ, R26, 0xff, RZ, 0xc0, !PT ;  /* 0x000000ff1aff7812 */ /* 0x020fe200078ac0ff */
[----:B------:R-:W-:Y:S02]  /*7640*/  HFMA2 R166, -RZ, RZ, 0, 0 ;  /* 0x00000000ffa67431 */ /* 0x000fe400000001ff */
[----:B------:R-:W-:-:S04]  /*7650*/  FFMA.FTZ R156, R198, R156, UR5 ;  /* 0x00000005c69c7e23 */ /* 0x000fc8000801009c */
[----:B------:R-:W-:-:S04]  /*7660*/  FADD.FTZ R156, R25, -R156 ;  /* 0x8000009c199c7221 */ /* 0x000fc80000010000 */
[----:B------:R-:W-:Y:S02]  /*7670*/  FFMA.FTZ R156, R156, UR16, R28 ;  /* 0x000000109c9c7c23 */ /* 0x000fe4000801001c */
[----:B------:R-:W-:Y:S02]  /*7680*/  @P5 HADD2.F32 R158, -RZ, R238.H1_H1 ;  /* 0x300000eeff9e5230 */ /* 0x000fe40000004100 */
[----:B------:R-:W-:-:S04]  /*7690*/  FMUL.FTZ R157, R156, UR14 ;  /* 0x0000000e9c9d7c20 */ /* 0x000fc80008410000 */
[----:B------:R-:W-:-:S04]  /*76a0*/  FMUL.FTZ R157, R157, UR24 ;  /* 0x000000189d9d7c20 */ /* 0x000fc80008410000 */
[-C--:B------:R-:W-:Y:S01]  /*76b0*/  FMUL.FTZ R160, R160, R157.reuse ;  /* 0x0000009da0a07220 */ /* 0x080fe20000410000 */
[----:B------:R-:W-:Y:S01]  /*76c0*/  @P5 FMUL.FTZ R164, R158, R157 ;  /* 0x0000009d9ea45220 */ /* 0x000fe20000410000 */
[----:B------:R-:W-:-:S03]  /*76d0*/  MOV R157, UR4 ;  /* 0x00000004009d7c02 */ /* 0x000fc60008000f00 */
[----:B------:R-:W-:Y:S02]  /*76e0*/  FSEL R160, R160, RZ, P5 ;  /* 0x000000ffa0a07208 */ /* 0x000fe40002800000 */
[----:B------:R-:W-:Y:S01]  /*76f0*/  FFMA.FTZ R157, R215, R157, UR5 ;  /* 0x00000005d79d7e23 */ /* 0x000fe2000801009d */
[----:B------:R-:W-:Y:S02]  /*7700*/  LOP3.LUT P5, RZ, R26, 0xff00, RZ, 0xc0, !PT ;  /* 0x0000ff001aff7812 */ /* 0x000fe400078ac0ff */
[----:B------:R-:W-:Y:S01]  /*7710*/  FADD.FTZ R160, R60, R160 ;  /* 0x000000a03ca07221 */ /* 0x000fe20000010000 */
[----:B------:R-:W-:-:S04]  /*7720*/  FADD.FTZ R157, R213, -R157 ;  /* 0x8000009dd59d7221 */ /* 0x000fc80000010000 */
[----:B------:R-:W-:-:S04]  /*7730*/  FFMA.FTZ R157, R157, UR16, R29 ;  /* 0x000000109d9d7c23 */ /* 0x000fc8000801001d */
[----:B------:R-:W-:Y:S02]  /*7740*/  FMUL.FTZ R158, R157, UR14 ;  /* 0x0000000e9d9e7c20 */ /* 0x000fe40008410000 */
[----:B------:R-:W-:Y:S02]  /*7750*/  @P5 HADD2.F32 R159, -RZ, R238.H0_H0 ;  /* 0x200000eeff9f5230 */ /* 0x000fe40000004100 */
        /* <DEDUP_REMOVED lines=11> */
[----:B------:R-:W-:Y:S02]  /*7810*/  @P5 HADD2.F32 R167, -RZ, R237.H1_H1 ;  /* 0x300000edffa75230 */ /* 0x000fe40000004100 */
[----:B------:R-:W-:-:S04]  /*7820*/  FMUL.FTZ R159, R159, UR24 ;  /* 0x000000189f9f7c20 */ /* 0x000fc80008410000 */
[-C--:B------:R-:W-:Y:S01]  /*7830*/  FMUL.FTZ R162, R162, R159.reuse ;  /* 0x0000009fa2a27220 */ /* 0x080fe20000410000 */
        /* <DEDUP_REMOVED lines=8> */
[----:B------:R-:W-:-:S04]  /*78c0*/  FFMA.FTZ R159, R159, UR16, R31 ;  /* 0x000000109f9f7c23 */ /* 0x000fc8000801001f */
[----:B------:R-:W-:Y:S02]  /*78d0*/  FMUL.FTZ R170, R159, UR14 ;  /* 0x0000000e9faa7c20 */ /* 0x000fe40008410000 */
[----:B------:R-:W-:Y:S02]  /*78e0*/  @P5 HADD2.F32 R171, -RZ, R237.H0_H0 ;  /* 0x200000edffab5230 */ /* 0x000fe40000004100 */
[----:B------:R-:W-:-:S04]  /*78f0*/  FMUL.FTZ R170, R170, UR24 ;  /* 0x00000018aaaa7c20 */ /* 0x000fc80008410000 */
[-C--:B------:R-:W-:Y:S01]  /*7900*/  FMUL.FTZ R163, R163, R170.reuse ;  /* 0x000000aaa3a37220 */ /* 0x080fe20000410000 */
[----:B------:R-:W-:-:S04]  /*7910*/  @P5 FMUL.FTZ R167, R171, R170 ;  /* 0x000000aaaba75220 */ /* 0x000fc80000410000 */
[----:B------:R-:W-:-:S05]  /*7920*/  FSEL R163, R163, RZ, P5 ;  /* 0x000000ffa3a37208 */ /* 0x000fca0002800000 */
[----:B------:R-:W-:-:S07]  /*7930*/  FADD.FTZ R63, R63, R163 ;  /* 0x000000a33f3f7221 */ /* 0x000fce0000010000 */
.L_x_13707:
[----:B------:R-:W-:Y:S05]  /*7940*/  BSYNC.RECONVERGENT B2 ;  /* 0x0000000000027941 */ /* 0x000fea0003800200 */
.L_x_13705:
[----:B------:R-:W-:-:S04]  /*7950*/  ISETP.NE.U32.AND P5, PT, R168, RZ, PT ;  /* 0x000000ffa800720c */ /* 0x000fc80003fa5070 */
[----:B------:R-:W-:-:S13]  /*7960*/  ISETP.NE.AND.EX P5, PT, R169, RZ, PT, P5 ;  /* 0x000000ffa900720c */ /* 0x000fda0003fa5350 */
        /* <DEDUP_REMOVED lines=9> */
.L_x_13704:
[----:B------:R-:W-:Y:S05]  /*7a00*/  BSYNC.RECONVERGENT B1 ;  /* 0x0000000000017941 */ /* 0x000fea0003800200 */
.L_x_13703:
        /* <DEDUP_REMOVED lines=14> */
[----:B------:R-:W-:Y:S02]  /*7af0*/  FFMA.FTZ R156, R156, UR16, R128 ;  /* 0x000000109c9c7c23 */ /* 0x000fe40008010080 */
[----:B------:R-:W-:Y:S02]  /*7b00*/  @P6 HADD2.F32 R158, -RZ, R236.H1_H1 ;  /* 0x300000ecff9e6230 */ /* 0x000fe40000004100 */
[----:B------:R-:W-:-:S04]  /*7b10*/  FMUL.FTZ R157, R156, UR14 ;  /* 0x0000000e9c9d7c20 */ /* 0x000fc80008410000 */
[----:B------:R-:W-:-:S04]  /*7b20*/  FMUL.FTZ R157, R157, UR24 ;  /* 0x000000189d9d7c20 */ /* 0x000fc80008410000 */
[-C--:B------:R-:W-:Y:S01]  /*7b30*/  FMUL.FTZ R164, R160, R157.reuse ;  /* 0x0000009da0a47220 */ /* 0x080fe20000410000 */
        /* <DEDUP_REMOVED lines=8> */
[----:B------:R-:W-:-:S04]  /*7bc0*/  FFMA.FTZ R157, R157, UR16, R129 ;  /* 0x000000109d9d7c23 */ /* 0x000fc80008010081 */
[----:B------:R-:W-:Y:S01]  /*7bd0*/  FMUL.FTZ R158, R157, UR14 ;  /* 0x0000000e9d9e7c20 */ /* 0x000fe20008410000 */
[----:B------:R-:W-:-:S03]  /*7be0*/  @P6 HADD2.F32 R159, -RZ, R236.H0_H0 ;  /* 0x200000ecff9f6230 */ /* 0x000fc60000004100 */
[----:B------:R-:W-:-:S04]  /*7bf0*/  FMUL.FTZ R158, R158, UR24 ;  /* 0x000000189e9e7c20 */ /* 0x000fc80008410000 */
[-C--:B------:R-:W-:Y:S01]  /*7c00*/  FMUL.FTZ R165, R161, R158.reuse ;  /* 0x0000009ea1a57220 */ /* 0x080fe20000410000 */
        /* <DEDUP_REMOVED lines=10> */
[----:B------:R-:W-:-:S03]  /*7cb0*/  @P6 HADD2.F32 R166, -RZ, R235.H1_H1 ;  /* 0x300000ebffa66230 */ /* 0x000fc60000004100 */
[----:B------:R-:W-:-:S04]  /*7cc0*/  FMUL.FTZ R159, R159, UR24 ;  /* 0x000000189f9f7c20 */ /* 0x000fc80008410000 */
[-C--:B------:R-:W-:Y:S01]  /*7cd0*/  FMUL.FTZ R167, R162, R159.reuse ;  /* 0x0000009fa2a77220 */ /* 0x080fe20000410000 */
        /* <DEDUP_REMOVED lines=8> */
[----:B------:R-:W-:-:S04]  /*7d60*/  FFMA.FTZ R159, R159, UR16, R131 ;  /* 0x000000109f9f7c23 */ /* 0x000fc80008010083 */
        /* <DEDUP_REMOVED lines=10> */
.L_x_13711:
        /* <DEDUP_REMOVED lines=17> */
[----:B------:R-:W-:Y:S02]  /*7f20*/  FFMA.FTZ R165, R165, UR16, R129 ;  /* 0x00000010a5a57c23 */ /* 0x000fe40008010081 */
[----:B------:R-:W-:Y:S02]  /*7f30*/  @P6 HADD2.F32 R167, -RZ, R236.H0_H0 ;  /* 0x200000ecffa76230 */ /* 0x000fe40000004100 */
[----:B------:R-:W-:-:S04]  /*7f40*/  FMUL.FTZ R165, R165, UR14 ;  /* 0x0000000ea5a57c20 */ /* 0x000fc80008410000 */
[----:B------:R-:W-:-:S04]  /*7f50*/  FMUL.FTZ R165, R165, UR24 ;  /* 0x00000018a5a57c20 */ /* 0x000fc80008410000 */
[-C--:B------:R-:W-:Y:S01]  /*7f60*/  FMUL.FTZ R166, R161, R165.reuse ;  /* 0x000000a5a1a67220 */ /* 0x080fe20000410000 */
        /* <DEDUP_REMOVED lines=30> */
.L_x_13712:
[----:B------:R-:W-:Y:S05]  /*8150*/  BSYNC.RECONVERGENT B2 ;  /* 0x0000000000027941 */ /* 0x000fea0003800200 */
.L_x_13710:
        /* <DEDUP_REMOVED lines=9> */
.L_x_13709:
[----:B------:R-:W-:Y:S05]  /*81f0*/  BSYNC.RECONVERGENT B1 ;  /* 0x0000000000017941 */ /* 0x000fea0003800200 */
.L_x_13708:
        /* <DEDUP_REMOVED lines=63> */
.L_x_13716:
        /* <DEDUP_REMOVED lines=52> */
.L_x_13717:
[----:B------:R-:W-:Y:S05]  /*8930*/  BSYNC.RECONVERGENT B2 ;  /* 0x0000000000027941 */ /* 0x000fea0003800200 */
.L_x_13715:
        /* <DEDUP_REMOVED lines=9> */
.L_x_13714:
[----:B------:R-:W-:Y:S05]  /*89d0*/  BSYNC.RECONVERGENT B1 ;  /* 0x0000000000017941 */ /* 0x000fea0003800200 */
.L_x_13713:
        /* <DEDUP_REMOVED lines=63> */
.L_x_13721:
        /* <DEDUP_REMOVED lines=52> */
.L_x_13722:
[----:B------:R-:W-:Y:S05]  /*9110*/  BSYNC.RECONVERGENT B2 ;  /* 0x0000000000027941 */ /* 0x000fea0003800200 */
.L_x_13720:
        /* <DEDUP_REMOVED lines=9> */
.L_x_13719:
[----:B------:R-:W-:Y:S05]  /*91b0*/  BSYNC.RECONVERGENT B1 ;  /* 0x0000000000017941 */ /* 0x000fea0003800200 */
.L_x_13718:
        /* <DEDUP_REMOVED lines=63> */
.L_x_13726:
        /* <DEDUP_REMOVED lines=52> */
.L_x_13727:
[----:B------:R-:W-:Y:S05]  /*98f0*/  BSYNC.RECONVERGENT B2 ;  /* 0x0000000000027941 */ /* 0x000fea0003800200 */
.L_x_13725:
        /* <DEDUP_REMOVED lines=9> */
.L_x_13724:
[----:B------:R-:W-:Y:S05]  /*9990*/  BSYNC.RECONVERGENT B1 ;  /* 0x0000000000017941 */ /* 0x000fea0003800200 */
.L_x_13723:
        /* <DEDUP_REMOVED lines=63> */
.L_x_13731:
        /* <DEDUP_REMOVED lines=52> */
.L_x_13732:
[----:B------:R-:W-:Y:S05]  /*a0d0*/  BSYNC.RECONVERGENT B2 ;  /* 0x0000000000027941 */ /* 0x000fea0003800200 */
.L_x_13730:
        /* <DEDUP_REMOVED lines=9> */
.L_x_13729:
[----:B------:R-:W-:Y:S05]  /*a170*/  BSYNC.RECONVERGENT B1 ;  /* 0x0000000000017941 */ /* 0x000fea0003800200 */
.L_x_13728:
        /* <DEDUP_REMOVED lines=63> */
.L_x_13736:
        /* <DEDUP_REMOVED lines=52> */
.L_x_13737:
[----:B------:R-:W-:Y:S05]  /*a8b0*/  BSYNC.RECONVERGENT B2 ;  /* 0x0000000000027941 */ /* 0x000fea0003800200 */
.L_x_13735:
        /* <DEDUP_REMOVED lines=9> */
.L_x_13734:
[----:B------:R-:W-:Y:S05]  /*a950*/  BSYNC.RECONVERGENT B1 ;  /* 0x0000000000017941 */ /* 0x000fea0003800200 */
.L_x_13733:
        /* <DEDUP_REMOVED lines=63> */
.L_x_13739:
        /* <DEDUP_REMOVED lines=52> */
.L_x_13740:
[----:B------:R-:W-:Y:S05]  /*b090*/  BSYNC.RECONVERGENT B1 ;  /* 0x0000000000017941 */ /* 0x000fea0003800200 */
.L_x_13738:
[----:B------:R-:W0:Y:S02]  /*b0a0*/  @P5 LDC.64 R32, c[0x0][0x478] ;  /* 0x00011e00ff205b82 */ /* 0x000e240000000a00 */
[----:B0-----:R-:W-:-:S05]  /*b0b0*/  @P5 IMAD.WIDE.U32 R32, R27, 0x10, R32 ;  /* 0x000000101b205825 */ /* 0x001fca00078e0020 */
[----:B------:R0:W-:Y:S02]  /*b0c0*/  @P5 STG.E.128 desc[UR12][R32.64], R156 ;  /* 0x0000009c20005986 */ /* 0x0001e4000c101d0c */
[----:B0-----:R-:W0:Y:S02]  /*b0d0*/  LDC.64 R32, c[0x0][0x468] ;  /* 0x00011a00ff207b82 */ /* 0x001e240000000a00 */
[----:B0-----:R-:W-:-:S05]  /*b0e0*/  IMAD.WIDE.U32 R32, R27, 0x10, R32 ;  /* 0x000000101b207825 */ /* 0x001fca00078e0020 */
[----:B------:R0:W-:Y:S02]  /*b0f0*/  STG.E.128 desc[UR12][R32.64], R160 ;  /* 0x000000a020007986 */ /* 0x0001e4000c101d0c */
[----:B0-----:R-:W-:Y:S02]  /*b100*/  MOV R32, R164 ;  /* 0x000000a400207202 */ /* 0x001fe40000000f00 */
[----:B------:R-:W-:-:S07]  /*b110*/  MOV R33, R165 ;  /* 0x000000a500217202 */ /* 0x000fce0000000f00 */
.L_x_13699:
[----:B------:R-:W-:Y:S05]  /*b120*/  BSYNC.RECONVERGENT B0 ;  /* 0x0000000000007941 */ /* 0x000fea0003800200 */
.L_x_13662:
[----:B------:R-:W-:Y:S02]  /*b130*/  UIADD3 UR7, UPT, UPT, UR7, UR26, URZ ;  /* 0x0000001a07077290 */ /* 0x000fe4000fffe0ff */
[----:B------:R-:W-:Y:S02]  /*b140*/  UPLOP3.LUT UP2, UPT, UPT, UPT, UP2, 0x40, 0x4 ;  /* 0x000000000004789c */ /* 0x000fe40003f4e820 */
[----:B------:R-:W-:-:S09]  /*b150*/  UISETP.GE.AND UP1, UPT, UR7, UR27, UPT ;  /* 0x0000001b0700728c */ /* 0x000fd2000bf26270 */
[----:B------:R-:W-:Y:S05]  /*b160*/  BRA.U !UP1, `(.L_x_13741) ;  /* 0xffffff6109387547 */ /* 0x000fea000b83ffff */
.L_x_13643:
[----:B------:R-:W0:Y:S01]  /*b170*/  S2UR UR4, SR_CTAID.X ;  /* 0x00000000000479c3 */ /* 0x000e220000002500 */
[----:B-----5:R-:W1:Y:S01]  /*b180*/  S2R R27, SR_TID.X ;  /* 0x00000000001b7919 */ /* 0x020e620000002100 */
[----:B------:R-:W-:Y:S01]  /*b190*/  ISETP.NE.AND P5, PT, R240, RZ, PT ;  /* 0x000000fff000720c */ /* 0x000fe20003fa5270 */
        /* <DEDUP_REMOVED lines=10> */
[----:B-1----:R-:W-:-:S05]  /*b240*/  IMAD.WIDE.U32 R4, R9, 0x10, R4 ;  /* 0x0000001009047825 */ /* 0x002fca00078e0004 */
[----:B------:R0:W-:Y:S01]  /*b250*/  STG.E.128 desc[UR12][R4.64], R124 ;  /* 0x0000007c04007986 */ /* 0x0001e2000c101d0c */
[C---:B--2---:R-:W-:Y:S01]  /*b260*/  IMAD.WIDE.U32 R6, R9.reuse, 0x10, R6 ;  /* 0x0000001009067825 */ /* 0x044fe200078e0006 */
[----:B------:R-:W-:-:S04]  /*b270*/  IADD3 R9, PT, PT, R9, 0x100, RZ ;  /* 0x0000010009097810 */ /* 0x000fc80007ffe0ff */
[----:B------:R0:W-:Y:S03]  /*b280*/  STG.E.128 desc[UR12][R6.64], R60 ;  /* 0x0000003c06007986 */ /* 0x0001e6000c101d0c */
.L_x_13743:
[----:B------:R-:W-:Y:S05]  /*b290*/  BSYNC.RECONVERGENT B0 ;  /* 0x0000000000007941 */ /* 0x000fea0003800200 */
.L_x_13742:
[----:B------:R-:W-:Y:S01]  /*b2a0*/  ISETP.NE.AND P5, PT, R241, RZ, PT ;  /* 0x000000fff100720c */ /* 0x000fe20003fa5270 */
[----:B------:R-:W-:-:S12]  /*b2b0*/  BSSY.RECONVERGENT B0, `(.L_x_13744) ;  /* 0x000000c000007945 */ /* 0x000fd80003800200 */
[----:B------:R-:W-:Y:S05]  /*b2c0*/  @!P5 BRA `(.L_x_13745) ;  /* 0x000000000028d947 */ /* 0x000fea0003800000 */
[----:B0-----:R-:W0:Y:S08]  /*b2d0*/  LDC.64 R2, c[0x0][0x440] ;  /* 0x00011000ff027b82 */ /* 0x001e300000000a00 */
        /* <DEDUP_REMOVED lines=9> */
.L_x_13745:
[----:B------:R-:W-:Y:S05]  /*b370*/  BSYNC.RECONVERGENT B0 ;  /* 0x0000000000007941 */ /* 0x000fea0003800200 */
.L_x_13744:
[----:B------:R-:W-:Y:S04]  /*b380*/  BSSY.RECONVERGENT B0, `(.L_x_13746) ;  /* 0x000000c000007945 */ /* 0x000fe80003800200 */
[----:B------:R-:W-:Y:S05]  /*b390*/  @!P0 BRA `(.L_x_13747) ;  /* 0x0000000000288947 */ /* 0x000fea0003800000 */
[----:B0--3--:R-:W0:Y:S08]  /*b3a0*/  LDC.64 R2, c[0x0][0x440] ;  /* 0x00011000ff027b82 */ /* 0x009e300000000a00 */
        /* <DEDUP_REMOVED lines=9> */
.L_x_13747:
[----:B------:R-:W-:Y:S05]  /*b440*/  BSYNC.RECONVERGENT B0 ;  /* 0x0000000000007941 */ /* 0x000fea0003800200 */
.L_x_13746:
[----:B------:R-:W-:Y:S04]  /*b450*/  BSSY.RECONVERGENT B0, `(.L_x_13748) ;  /* 0x000000c000007945 */ /* 0x000fe80003800200 */
[----:B------:R-:W-:Y:S05]  /*b460*/  @!P1 BRA `(.L_x_13749) ;  /* 0x0000000000289947 */ /* 0x000fea0003800000 */
[----:B0--34-:R-:W0:Y:S08]  /*b470*/  LDC.64 R2, c[0x0][0x440] ;  /* 0x00011000ff027b82 */ /* 0x019e300000000a00 */
        /* <DEDUP_REMOVED lines=9> */
.L_x_13749:
[----:B------:R-:W-:Y:S05]  /*b510*/  BSYNC.RECONVERGENT B0 ;  /* 0x0000000000007941 */ /* 0x000fea0003800200 */
.L_x_13748:
        /* <DEDUP_REMOVED lines=12> */
.L_x_13751:
[----:B------:R-:W-:Y:S05]  /*b5e0*/  BSYNC.RECONVERGENT B0 ;  /* 0x0000000000007941 */ /* 0x000fea0003800200 */
.L_x_13750:
        /* <DEDUP_REMOVED lines=12> */
.L_x_13753:
[----:B------:R-:W-:Y:S05]  /*b6b0*/  BSYNC.RECONVERGENT B0 ;  /* 0x0000000000007941 */ /* 0x000fea0003800200 */
.L_x_13752:
        /* <DEDUP_REMOVED lines=12> */
.L_x_13755:
[----:B------:R-:W-:Y:S05]  /*b780*/  BSYNC.RECONVERGENT B0 ;  /* 0x0000000000007941 */ /* 0x000fea0003800200 */
.L_x_13754:
[----:B------:R-:W-:-:S13]  /*b790*/  ISETP.NE.AND P0, PT, R239, RZ, PT ;  /* 0x000000ffef00720c */ /* 0x000fda0003f05270 */
[----:B------:R-:W-:Y:S05]  /*b7a0*/  @!P0 EXIT ;  /* 0x000000000000894d */ /* 0x000fea0003800000 */
[----:B0--34-:R-:W0:Y:S08]  /*b7b0*/  LDC.64 R2, c[0x0][0x440] ;  /* 0x00011000ff027b82 */ /* 0x019e300000000a00 */
[----:B------:R-:W1:Y:S08]  /*b7c0*/  LDC.64 R4, c[0x0][0x448] ;  /* 0x00011200ff047b82 */ /* 0x000e700000000a00 */
[----:B------:R-:W2:Y:S01]  /*b7d0*/  LDC.64 R6, c[0x0][0x460] ;  /* 0x00011800ff067b82 */ /* 0x000ea20000000a00 */
[----:B0-----:R-:W-:-:S05]  /*b7e0*/  IMAD.WIDE.U32 R2, R9, 0x10, R2 ;  /* 0x0000001009027825 */ /* 0x001fca00078e0002 */
[----:B------:R-:W-:Y:S01]  /*b7f0*/  STG.E.128 desc[UR12][R2.64], R64 ;  /* 0x0000004002007986 */ /* 0x000fe2000c101d0c */
[----:B-1----:R-:W-:-:S05]  /*b800*/  IMAD.WIDE.U32 R4, R9, 0x10, R4 ;  /* 0x0000001009047825 */ /* 0x002fca00078e0004 */
[----:B------:R-:W-:Y:S01]  /*b810*/  STG.E.128 desc[UR12][R4.64], R96 ;  /* 0x0000006004007986 */ /* 0x000fe2000c101d0c */
[----:B--2---:R-:W-:-:S05]  /*b820*/  IMAD.WIDE.U32 R6, R9, 0x10, R6 ;  /* 0x0000001009067825 */ /* 0x004fca00078e0006 */
[----:B------:R-:W-:Y:S01]  /*b830*/  STG.E.128 desc[UR12][R6.64], R32 ;  /* 0x0000002006007986 */ /* 0x000fe2000c101d0c */
[----:B------:R-:W-:Y:S05]  /*b840*/  EXIT ;  /* 0x000000000000794d */ /* 0x000fea0003800000 */
.L_x_13756:
        /* <DEDUP_REMOVED lines=11> */
.L_x_15752:


//--------------------- .text._ZN10layer_norm13ln_bwd_kernelINS_13Kernel_traitsI6__halfffffjLj8192ELj1ELj1ELj8ELj16ENS_18Kernel_traits_baseILj8192ES2_ffffjLj256EEEEELb1ELb1ELb0ELb1EEEvNS_9BwdParamsE --------------------------
	.section	.text._ZN10layer_norm13ln_bwd_kernelINS_13Kernel_traitsI6__halfffffjLj8192ELj1ELj1ELj8ELj16ENS_18Kernel_traits_baseILj8192ES2_ffffjLj256EEEEELb1ELb1ELb0ELb1EEEvNS_9BwdParamsE,"ax",@progbits
	.align	128
        .global         _ZN10layer_norm13ln_bwd_kernelINS_13Kernel_traitsI6__halfffffjLj8192ELj1ELj1ELj8ELj16ENS_18Kernel_traits_baseILj8192ES2_ffffjLj256EEEEELb1ELb1ELb0ELb1EEEvNS_9BwdParamsE
        .type           _ZN10layer_norm13ln_bwd_kernelINS_13Kernel_traitsI6__halfffffjLj8192ELj1ELj1ELj8ELj16ENS_18Kernel_traits_baseILj8192ES2_ffffjLj256EEEEELb1ELb1ELb0ELb1EEEvNS_9BwdParamsE,@function
        .size           _ZN10layer_norm13ln_bwd_kernelINS_13Kernel_traitsI6__halfffffjLj8192ELj1ELj1ELj8ELj16ENS_18Kernel_traits_baseILj8192ES2_ffffjLj256EEEEELb1ELb1ELb0ELb1EEEvNS_9BwdParamsE,(.L_x_15753 - _ZN10layer_norm13ln_bwd_kernelINS_13Kernel_traitsI6__halfffffjLj8192ELj1ELj1ELj8ELj16ENS_18Kernel_traits_baseILj8192ES2_ffffjLj256EEEEELb1ELb1ELb0ELb1EEEvNS_9BwdParamsE)
        .other          _ZN10layer_norm13ln_bwd_kernelINS_13Kernel_traitsI6__halfffffjLj8192ELj1ELj1ELj8ELj16ENS_18Kernel_traits_baseILj8192ES2_ffffjLj256EEEEELb1ELb1ELb0ELb1EEEvNS_9BwdParamsE,@"STO_CUDA_ENTRY STV_DEFAULT"
_ZN10layer_norm13ln_bwd_kernelINS_13Kernel_traitsI6__halfffffjLj8192ELj1ELj1ELj8ELj16ENS_18Kernel_traits_baseILj8192ES2_ffffjLj256EEEEELb1ELb1ELb0ELb1EEEvNS_9BwdParamsE:
.text._ZN10layer_norm13ln_bwd_kernelINS_13Kernel_traitsI6__halfffffjLj8192ELj1ELj1ELj8ELj16ENS_18Kernel_traits_baseILj8192ES2_ffffjLj256EEEEELb1ELb1ELb0ELb1EEEvNS_9BwdParamsE:
        /* <DEDUP_REMOVED lines=77> */
[----:B------:R-:W-:Y:S01]  /*04d0*/  MOV R233, RZ ;  /* 0x000000ff00e97202 */ /* 0x000fe20000000f00 */
[----:B0-----:R-:W4:Y:S01]  /*04e0*/  LDG.E.64 R112, desc[UR16][R4.64+0x3000] ;  /* 0x0030001004707981 */ /* 0x001f22000c1e1b00 */
[----:B------:R-:W-:-:S02]  /*04f0*/  CS2R R238, SRZ ;  /* 0x0000000000ee7805 */ /* 0x000fc4000001ff00 */
[----:B------:R-:W-:Y:S02]  /*0500*/  CS2R R236, SRZ ;  /* 0x0000000000ec7805 */ /* 0x000fe4000001ff00 */
[----:B------:R-:W-:Y:S01]  /*0510*/  CS2R R208, SRZ ;  /* 0x0000000000d07805 */ /* 0x000fe2000001ff00 */
[----:B------:R-:W4:Y:S01]  /*0520*/  LDG.E.64 R108, desc[UR16][R4.64+0x2000] ;  /* 0x00200010046c7981 */ /* 0x000f22000c1e1b00 */
[----:B------:R-:W-:Y:S02]  /*0530*/  CS2R R240, SRZ ;  /* 0x0000000000f07805 */ /* 0x000fe4000001ff00 */
[----:B------:R-:W-:Y:S02]  /*0540*/  CS2R R250, SRZ ;  /* 0x0000000000fa7805 */ /* 0x000fe4000001ff00 */
[----:B------:R-:W-:Y:S01]  /*0550*/  CS2R R248, SRZ ;  /* 0x0000000000f87805 */ /* 0x000fe2000001ff00 */
[----:B------:R-:W4:Y:S01]  /*0560*/  LDG.E.64 R52, desc[UR16][R4.64+0x1000] ;  /* 0x0010001004347981 */ /* 0x000f22000c1e1b00 */
        /* <DEDUP_REMOVED lines=8> */
[----:B------:R-:W-:Y:S02]  /*05f0*/  MOV R203, RZ ;  /* 0x000000ff00cb7202 */ /* 0x000fe40000000f00 */
        /* <DEDUP_REMOVED lines=12> */
[----:B------:R-:W-:Y:S02]  /*06c0*/  MOV R174, RZ ;  /* 0x000000ff00ae7202 */ /* 0x000fe40000000f00 */
[----:B------:R-:W-:Y:S01]  /*06d0*/  CS2R R172, SRZ ;  /* 0x0000000000ac7805 */ /* 0x000fe2000001ff00 */
[----:B------:R-:W3:Y:S01]  /*06e0*/  LDG.E.64 R10, desc[UR16][R2.64+0x2800] ;  /* 0x00280010020a7981 */ /* 0x000ee2000c1e1b00 */
[----:B------:R-:W-:Y:S01]  /*06f0*/  CS2R R170, SRZ ;  /* 0x0000000000aa7805 */ /* 0x000fe2000001ff00 */
[----:B------:R-:W0:Y:S02]  /*0700*/  LDCU UR19, c[0x0][0x388] ;  /* 0x00007100ff1377ac */ /* 0x000e240008000800 */
[----:B------:R-:W3:Y:S01]  /*0710*/  LDG.E.64 R12, desc[UR16][R2.64+0x2000] ;  /* 0x00200010020c7981 */ /* 0x000ee2000c1e1b00 */
[----:B------:R-:W1:Y:S03]  /*0720*/  LDCU.64 UR26, c[0x0][0x390] ;  /* 0x00007200ff1a77ac */ /* 0x000e660008000a00 */
[----:B------:R-:W3:Y:S01]  /*0730*/  LDG.E.64 R14, desc[UR16][R2.64+0x1800] ;  /* 0x00180010020e7981 */ /* 0x000ee2000c1e1b00 */
[----:B------:R-:W0:Y:S03]  /*0740*/  LDCU.64 UR28, c[0x0][0x468] ;  /* 0x00008d00ff1c77ac */ /* 0x000e260008000a00 */
[----:B------:R-:W3:Y:S01]  /*0750*/  LDG.E.64 R16, desc[UR16][R2.64+0x1000] ;  /* 0x0010001002107981 */ /* 0x000ee2000c1e1b00 */
[----:B------:R-:W0:Y:S03]  /*0760*/  LDCU.U8 UR18, c[0x0][0x410] ;  /* 0x00008200ff1277ac */ /* 0x000e260008000000 */
[----:B------:R-:W3:Y:S01]  /*0770*/  LDG.E.64 R18, desc[UR16][R2.64+0x800] ;  /* 0x0008001002127981 */ /* 0x000ee2000c1e1b00 */
[----:B------:R-:W0:Y:S03]  /*0780*/  LDCU UR22, c[0x0][0x400] ;  /* 0x00008000ff1677ac */ /* 0x000e260008000800 */
[----:B------:R-:W3:Y:S01]  /*0790*/  LDG.E.64 R24, desc[UR16][R2.64] ;  /* 0x0000001002187981 */ /* 0x000ee2000c1e1b00 */
[----:B------:R-:W0:Y:S03]  /*07a0*/  LDCU.64 UR24, c[0x0][0x478] ;  /* 0x00008f00ff1877ac */ /* 0x000e260008000a00 */
[----:B------:R-:W3:Y:S01]  /*07b0*/  LDG.E.64 R110, desc[UR16][R4.64+0x2800] ;  /* 0x00280010046e7981 */ /* 0x000ee2000c1e1b00 */
[----:B--2---:R-:W-:-:S03]  /*07c0*/  UISETP.NE.U32.AND UP0, UPT, UR4, URZ, UPT ;  /* 0x000000ff0400728c */ /* 0x004fc6000bf05070 */
[----:B------:R2:W5:Y:S01]  /*07d0*/  LDG.E.64 R46, desc[UR16][R4.64+0x3800] ;  /* 0x00380010042e7981 */ /* 0x000562000c1e1b00 */
[----:B------:R-:W0:Y:S01]  /*07e0*/  LDCU.128 UR8, c[0x0][0x3c0] ;  /* 0x00007800ff0877ac */ /* 0x000e220008000c00 */
[----:B------:R-:W-:Y:S01]  /*07f0*/  UISETP.NE.AND.EX UP0, UPT, UR5, URZ, UPT, UP0 ;  /* 0x000000ff0500728c */ /* 0x000fe2000bf05300 */
[----:B------:R-:W0:Y:S01]  /*0800*/  LDCU.64 UR20, c[0x0][0x438] ;  /* 0x00008700ff1477ac */ /* 0x000e220008000a00 */
[----:B--2---:R-:W-:Y:S01]  /*0810*/  CS2R R4, SRZ ;  /* 0x0000000000047805 */ /* 0x004fe2000001ff00 */
[----:B------:R-:W2:Y:S01]  /*0820*/  LDCU.64 UR30, c[0x0][0x380] ;  /* 0x00007000ff1e77ac */ /* 0x000ea20008000a00 */
[--C-:B----4-:R-:W-:Y:S02]  /*0830*/  SHF.R.U64 R178, R112, 0x10, R113.reuse ;  /* 0x0000001070b27819 */ /* 0x110fe40000001271 */
[----:B------:R-:W-:Y:S02]  /*0840*/  SHF.R.U32.HI R0, RZ, 0x10, R113 ;  /* 0x00000010ff007819 */ /* 0x000fe40000011671 */
[----:B------:R-:W-:-:S02]  /*0850*/  SHF.R.U64 R180, R108, 0x10, R109 ;  /* 0x000000106cb47819 */ /* 0x000fc4000000126d */
[----:B------:R-:W-:Y:S02]  /*0860*/  PRMT R178, R178, 0x5410, R0 ;  /* 0x00005410b2b27816 */ /* 0x000fe40000000000 */
[----:B------:R-:W-:Y:S02]  /*0870*/  SHF.R.U32.HI R0, RZ, 0x10, R109 ;  /* 0x00000010ff007819 */ /* 0x000fe4000001166d */
[--C-:B------:R-:W-:Y:S02]  /*0880*/  SHF.R.U64 R182, R52, 0x10, R53.reuse ;  /* 0x0000001034b67819 */ /* 0x100fe40000001235 */
[----:B------:R-:W-:Y:S02]  /*0890*/  PRMT R180, R180, 0x5410, R0 ;  /* 0x00005410b4b47816 */ /* 0x000fe40000000000 */
[----:B------:R-:W-:Y:S02]  /*08a0*/  SHF.R.U32.HI R0, RZ, 0x10, R53 ;  /* 0x00000010ff007819 */ /* 0x000fe40000011635 */
[----:B------:R-:W-:-:S02]  /*08b0*/  SHF.R.U64 R181, R54, 0x10, R55 ;  /* 0x0000001036b57819 */ /* 0x000fc40000001237 */
[----:B------:R-:W-:Y:S02]  /*08c0*/  SHF.R.U32.HI R2, RZ, 0x10, R55 ;  /* 0x00000010ff027819 */ /* 0x000fe40000011637 */
[----:B------:R-:W-:Y:S02]  /*08d0*/  PRMT R182, R182, 0x5410, R0 ;  /* 0x00005410b6b67816 */ /* 0x000fe40000000000 */
[----:B------:R-:W-:Y:S02]  /*08e0*/  PRMT R181, R181, 0x5410, R2 ;  /* 0x00005410b5b57816 */ /* 0x000fe40000000002 */
[--C-:B---3--:R-:W-:Y:S02]  /*08f0*/  SHF.R.U64 R184, R48, 0x10, R49.reuse ;  /* 0x0000001030b87819 */ /* 0x108fe40000001231 */
[----:B------:R-:W-:Y:S02]  /*0900*/  SHF.R.U32.HI R0, RZ, 0x10, R49 ;  /* 0x00000010ff007819 */ /* 0x000fe40000011631 */
[----:B------:R-:W-:-:S02]  /*0910*/  SHF.R.U64 R183, R50, 0x10, R51 ;  /* 0x0000001032b77819 */ /* 0x000fc40000001233 */
[----:B------:R-:W-:Y:S02]  /*0920*/  SHF.R.U32.HI R2, RZ, 0x10, R51 ;  /* 0x00000010ff027819 */ /* 0x000fe40000011633 */
[----:B------:R-:W-:Y:S01]  /*0930*/  PRMT R184, R184, 0x5410, R0 ;  /* 0x00005410b8b87816 */ /* 0x000fe20000000000 */
[----:B------:R-:W-:Y:S01]  /*0940*/  HADD2.F32 R0, -RZ, R6.H0_H0 ;  /* 0x20000006ff007230 */ /* 0x000fe20000004100 */
[----:B------:R-:W-:Y:S01]  /*0950*/  PRMT R183, R183, 0x5410, R2 ;  /* 0x00005410b7b77816 */ /* 0x000fe20000000002 */
[----:B------:R-:W-:Y:S02]  /*0960*/  HADD2.F32 R2, -RZ, R7.H0_H0 ;  /* 0x20000007ff027230 */ /* 0x000fe40000004100 */
[----:B------:R-:W-:Y:S01]  /*0970*/  HADD2.F32 R3, -RZ, R8.H0_H0 ;  /* 0x20000008ff037230 */ /* 0x000fe20000004100 */
[----:B------:R-:W-:Y:S04]  /*0980*/  STL [R1+0x14], R0 ;  /* 0x0000140001007387 */ /* 0x000fe80000100800 */
[----:B------:R3:W-:Y:S04]  /*0990*/  STL [R1+0xc], R2 ;  /* 0x00000c0201007387 */ /* 0x0007e80000100800 */
[----:B------:R4:W-:Y:S01]  /*09a0*/  STL [R1+0x24], R3 ;  /* 0x0000240301007387 */ /* 0x0009e20000100800 */
[----:B---3--:R-:W-:-:S02]  /*09b0*/  HADD2.F32 R2, -RZ, R9.H0_H0 ;  /* 0x20000009ff027230 */ /* 0x008fc40000004100 */
[----:B----4-:R-:W-:-:S03]  /*09c0*/  HADD2.F32 R3, -RZ, R10.H0_H0 ;  /* 0x2000000aff037230 */ /* 0x010fc60000004100 */
[----:B------:R3:W-:Y:S04]  /*09d0*/  STL [R1+0x1c], R2 ;  /* 0x00001c0201007387 */ /* 0x0007e80000100800 */
[----:B------:R4:W-:Y:S01]  /*09e0*/  STL [R1+0x34], R3 ;  /* 0x0000340301007387 */ /* 0x0009e20000100800 */
[----:B---3--:R-:W-:Y:S02]  /*09f0*/  HADD2.F32 R2, -RZ, R11.H0_H0 ;  /* 0x2000000bff027230 */ /* 0x008fe40000004100 */
        /* <DEDUP_REMOVED lines=13> */
[----:B------:R3:W-:Y:S01]  /*0ad0*/  STL [R1+0x5c], R2 ;  /* 0x00005c0201007387 */ /* 0x0007e20000100800 */
[--C-:B------:R-:W-:Y:S02]  /*0ae0*/  SHF.R.U64 R21, R6, 0x10, R7.reuse ;  /* 0x0000001006157819 */ /* 0x100fe40000001207 */
[----:B------:R-:W-:Y:S01]  /*0af0*/  SHF.R.U32.HI R0, RZ, 0x10, R7 ;  /* 0x00000010ff007819 */ /* 0x000fe20000011607 */
[----:B------:R4:W-:Y:S01]  /*0b00*/  STL [R1+0x74], R3 ;  /* 0x0000740301007387 */ /* 0x0009e20000100800 */
[----:B---3--:R-:W-:Y:S01]  /*0b10*/  HADD2.F32 R2, -RZ, R19.H0_H0 ;  /* 0x20000013ff027230 */ /* 0x008fe20000004100 */
[----:B------:R-:W-:Y:S01]  /*0b20*/  SHF.R.U64 R23, R8, 0x10, R9 ;  /* 0x0000001008177819 */ /* 0x000fe20000001209 */
[----:B----4-:R-:W-:-:S03]  /*0b30*/  HADD2.F32 R3, -RZ, R24.H0_H0 ;  /* 0x20000018ff037230 */ /* 0x010fc60000004100 */
[----:B------:R3:W-:Y:S01]  /*0b40*/  STL [R1+0x6c], R2 ;  /* 0x00006c0201007387 */ /* 0x0007e20000100800 */
[----:B------:R-:W-:Y:S01]  /*0b50*/  SHF.R.U32.HI R22, RZ, 0x10, R9 ;  /* 0x00000010ff167819 */ /* 0x000fe20000011609 */
[----:B------:R-:W-:Y:S01]  /*0b60*/  HADD2.F32 R39, -RZ, R21.H0_H0 ;  /* 0x20000015ff277230 */ /* 0x000fe20000004100 */
[--C-:B------:R-:W-:Y:S01]  /*0b70*/  SHF.R.U64 R27, R10, 0x10, R11.reuse ;  /* 0x000000100a1b7819 */ /* 0x100fe2000000120b */
[----:B------:R-:W-:Y:S01]  /*0b80*/  STL [R1+0x84], R3 ;  /* 0x0000840301007387 */ /* 0x000fe20000100800 */
[----:B------:R-:W-:Y:S02]  /*0b90*/  HADD2.F32 R38, -RZ, R0.H0_H0 ;  /* 0x20000000ff267230 */ /* 0x000fe40000004100 */
[----:B---3--:R-:W-:Y:S01]  /*0ba0*/  HADD2.F32 R2, -RZ, R25.H0_H0 ;  /* 0x20000019ff027230 */ /* 0x008fe20000004100 */
[----:B------:R-:W-:Y:S01]  /*0bb0*/  SHF.R.U32.HI R26, RZ, 0x10, R11 ;  /* 0x00000010ff1a7819 */ /* 0x000fe2000001160b */
[----:B------:R-:W-:Y:S01]  /*0bc0*/  HADD2.F32 R21, -RZ, R23.H0_H0 ;  /* 0x20000017ff157230 */ /* 0x000fe20000004100 */
[----:B------:R-:W-:Y:S01]  /*0bd0*/  SHF.R.U64 R29, R12, 0x10, R13 ;  /* 0x000000100c1d7819 */ /* 0x000fe2000000120d */
[----:B------:R-:W-:Y:S01]  /*0be0*/  HADD2.F32 R0, -RZ, R22.H0_H0 ;  /* 0x20000016ff007230 */ /* 0x000fe20000004100 */
[----:B------:R-:W-:Y:S04]  /*0bf0*/  STL [R1+0x7c], R2 ;  /* 0x00007c0201007387 */ /* 0x000fe80000100800 */
[----:B------:R-:W-:Y:S01]  /*0c00*/  STL [R1+0x4], RZ ;  /* 0x000004ff01007387 */ /* 0x000fe20000100800 */
[----:B------:R-:W-:-:S03]  /*0c10*/  HADD2.F32 R22, -RZ, R27.H0_H0 ;  /* 0x2000001bff167230 */ /* 0x000fc60000004100 */
[----:B------:R-:W-:Y:S01]  /*0c20*/  STL [R1], RZ ;  /* 0x000000ff01007387 */ /* 0x000fe20000100800 */
[----:B------:R-:W-:-:S03]  /*0c30*/  SHF.R.U32.HI R28, RZ, 0x10, R13 ;  /* 0x00000010ff1c7819 */ /* 0x000fc6000001160d */
[----:B------:R-:W-:Y:S01]  /*0c40*/  STL [R1+0x10], R39 ;  /* 0x0000102701007387 */ /* 0x000fe20000100800 */
[----:B------:R-:W-:-:S03]  /*0c50*/  SHF.R.U64 R31, R14, 0x10, R15 ;  /* 0x000000100e1f7819 */ /* 0x000fc6000000120f */
[----:B------:R-:W-:Y:S01]  /*0c60*/  STL [R1+0x8], R38 ;  /* 0x0000082601007387 */ /* 0x000fe20000100800 */
[----:B------:R-:W-:-:S03]  /*0c70*/  SHF.R.U32.HI R30, RZ, 0x10, R15 ;  /* 0x00000010ff1e7819 */ /* 0x000fc6000001160f */
[----:B------:R3:W-:Y:S04]  /*0c80*/  STL [R1+0x20], R21 ;  /* 0x0000201501007387 */ /* 0x0007e80000100800 */
[----:B------:R4:W-:Y:S01]  /*0c90*/  STL [R1+0x18], R0 ;  /* 0x0000180001007387 */ /* 0x0009e20000100800 */
[----:B---3--:R-:W-:-:S03]  /*0ca0*/  HADD2.F32 R21, -RZ, R26.H0_H0 ;  /* 0x2000001aff157230 */ /* 0x008fc60000004100 */
[----:B------:R3:W-:Y:S01]  /*0cb0*/  STL [R1+0x30], R22 ;  /* 0x0000301601007387 */ /* 0x0007e20000100800 */
        /* <DEDUP_REMOVED lines=9> */
[----:B-1----:R-:W-:-:S03]  /*0d50*/  HADD2.F32 R0, -RZ, R30.H0_H0 ;  /* 0x2000001eff007230 */ /* 0x002fc60000004100 */
[----:B------:R1:W-:Y:S01]  /*0d60*/  STL [R1+0x50], R21 ;  /* 0x0000501501007387 */ /* 0x0003e20000100800 */
[----:B------:R-:W-:Y:S02]  /*0d70*/  SHF.R.U32.HI R34, RZ, 0x10, R19 ;  /* 0x00000010ff227819 */ /* 0x000fe40000011613 */
[--C-:B------:R-:W-:Y:S01]  /*0d80*/  SHF.R.U64 R37, R24, 0x10, R25.reuse ;  /* 0x0000001018257819 */ /* 0x100fe20000001219 */
[----:B------:R4:W-:Y:S01]  /*0d90*/  STL [R1+0x48], R0 ;  /* 0x0000480001007387 */ /* 0x0009e20000100800 */
[----:B---3--:R-:W-:Y:S01]  /*0da0*/  HADD2.F32 R22, -RZ, R33.H0_H0 ;  /* 0x20000021ff167230 */ /* 0x008fe20000004100 */
[----:B------:R-:W-:Y:S01]  /*0db0*/  SHF.R.U32.HI R36, RZ, 0x10, R25 ;  /* 0x00000010ff247819 */ /* 0x000fe20000011619 */
[----:B-1----:R-:W-:-:S03]  /*0dc0*/  HADD2.F32 R21, -RZ, R32.H0_H0 ;  /* 0x20000020ff157230 */ /* 0x002fc60000004100 */
        /* <DEDUP_REMOVED lines=10> */
[--C-:B------:R-:W-:Y:S02]  /*0e70*/  SHF.R.U64 R179, R110, 0x10, R111.reuse ;  /* 0x000000106eb37819 */ /* 0x100fe4000000126f */
[----:B------:R-:W-:Y:S02]  /*0e80*/  SHF.R.U32.HI R20, RZ, 0x10, R111 ;  /* 0x00000010ff147819 */ /* 0x000fe4000001166f */
[----:B------:R-:W-:Y:S02]  /*0e90*/  CS2R R14, SRZ ;  /* 0x00000000000e7805 */ /* 0x000fe4000001ff00 */
[----:B------:R-:W-:-:S02]  /*0ea0*/  CS2R R16, SRZ ;  /* 0x0000000000107805 */ /* 0x000fc4000001ff00 */
[----:B------:R-:W-:Y:S02]  /*0eb0*/  CS2R R24, SRZ ;  /* 0x0000000000187805 */ /* 0x000fe4000001ff00 */
[----:B------:R-:W-:Y:S02]  /*0ec0*/  PRMT R179, R179, 0x5410, R20 ;  /* 0x00005410b3b37816 */ /* 0x000fe40000000014 */
[----:B------:R-:W-:Y:S02]  /*0ed0*/  CS2R R18, SRZ ;  /* 0x0000000000127805 */ /* 0x000fe4000001ff00 */
[----:B------:R-:W-:Y:S02]  /*0ee0*/  MOV R20, RZ ;  /* 0x000000ff00147202 */ /* 0x000fe40000000f00 */
[----:B------:R-:W-:Y:S02]  /*0ef0*/  CS2R R2, SRZ ;  /* 0x0000000000027805 */ /* 0x000fe4000001ff00 */
[----:B------:R-:W-:-:S02]  /*0f00*/  CS2R R6, SRZ ;  /* 0x0000000000067805 */ /* 0x000fc4000001ff00 */
[----:B------:R-:W-:Y:S02]  /*0f10*/  CS2R R8, SRZ ;  /* 0x0000000000087805 */ /* 0x000fe4000001ff00 */
[----:B------:R-:W-:Y:S02]  /*0f20*/  CS2R R10, SRZ ;  /* 0x00000000000a7805 */ /* 0x000fe4000001ff00 */
[----:B012---:R-:W-:-:S07]  /*0f30*/  CS2R R12, SRZ ;  /* 0x00000000000c7805 */ /* 0x007fce000001ff00 */
.L_x_13808:
[----:B0-----:R-:W0:Y:S01]  /*0f40*/  S2R R44, SR_TID.X ;  /* 0x00000000002c7919 */ /* 0x001e220000002100 */
[----:B------:R-:W-:Y:S01]  /*0f50*/  UIMAD UR4, UR6, UR19, URZ ;  /* 0x00000013060472a4 */ /* 0x000fe2000f8e02ff */
[----:B-1----:R-:W1:Y:S01]  /*0f60*/  LDC.64 R160, c[0x0][0x3a8] ;  /* 0x0000ea00ffa07b82 */ /* 0x002e620000000a00 */
[----:B------:R-:W-:Y:S01]  /*0f70*/  UIMAD.WIDE UR12, UR6, 0x4, UR8 ;  /* 0x00000004060c78a5 */ /* 0x000fe2000f8e0208 */
[----:B--2---:R-:W2:Y:S01]  /*0f80*/  LDL R144, [R1+0x70] ;  /* 0x0000700001907983 */ /* 0x004ea20000100800 */
[----:B------:R-:W-:Y:S02]  /*0f90*/  USHF.R.S32.HI UR5, URZ, 0x1f, UR4 ;  /* 0x0000001fff057899 */ /* 0x000fe40008011404 */
[----:B------:R-:W-:-:S03]  /*0fa0*/  UIMAD.WIDE UR14, UR6, 0x4, UR10 ;  /* 0x00000004060e78a5 */ /* 0x000fc6000f8e020a */
[----:B------:R-:W3:Y:S01]  /*0fb0*/  LDC.64 R104, c[0x0][0x428] ;  /* 0x00010a00ff687b82 */ /* 0x000ee20000000a00 */
[----:B------:R-:W-:Y:S01]  /*0fc0*/  ULEA.HI UR5, UR5, UR4, URZ, 0x2 ;  /* 0x0000000405057291 */ /* 0x000fe2000f8f10ff */
[----:B------:R-:W-:Y:S01]  /*0fd0*/  MOV R26, UR12 ;  /* 0x0000000c001a7c02 */ /* 0x000fe20008000f00 */
[----:B------:R-:W4:Y:S01]  /*0fe0*/  S2R R149, SR_CgaCtaId ;  /* 0x0000000000957919 */ /* 0x000f220000008800 */
[----:B------:R-:W-:Y:S02]  /*0ff0*/  MOV R27, UR13 ;  /* 0x0000000d001b7c02 */ /* 0x000fe40008000f00 */
[----:B------:R-:W-:Y:S01]  /*1000*/  MOV R22, UR14 ;  /* 0x0000000e00167c02 */ /* 0x000fe20008000f00 */
[----:B------:R-:W2:Y:S01]  /*1010*/  LDL R146, [R1+0x74] ;  /* 0x0000740001927983 */ /* 0x000ea20000100800 */
[----:B------:R-:W-:Y:S02]  /*1020*/  MOV R148, UR5 ;  /* 0x0000000500947c02 */ /* 0x000fe40008000f00 */
[----:B------:R-:W-:Y:S01]  /*1030*/  MOV R23, UR15 ;  /* 0x0000000f00177c02 */ /* 0x000fe20008000f00 */
[----:B------:R-:W4:Y:S01]  /*1040*/  LDG.E R26, desc[UR16][R26.64] ;  /* 0x000000101a1a7981 */ /* 0x000f22000c1e1900 */
[----:B------:R-:W-:Y:S01]  /*1050*/  ISETP.NE.AND P3, PT, RZ, UR18, PT ;  /* 0x00000012ff007c0c */ /* 0x000fe2000bf65270 */
[----:B------:R-:W2:Y:S02]  /*1060*/  @UP0 LDCU.64 UR4, c[0x0][0x3e0] ;  /* 0x00007c00ff0407ac */ /* 0x000ea40008000a00 */
[----:B------:R1:W2:Y:S01]  /*1070*/  LDG.E R0, desc[UR16][R22.64] ;  /* 0x0000001016007981 */ /* 0x0002a2000c1e1900 */
[----:B------:R-:W-:-:S03]  /*1080*/  PLOP3.LUT P0, PT, PT, PT, PT, 0x80, 0x8 ;  /* 0x000000000008781c */ /* 0x000fc60003f0f070 */
[----:B------:R-:W2:Y:S01]  /*1090*/  LDL R137, [R1+0x6c] ;  /* 0x00006c0001897983 */ /* 0x000ea20000100800 */
[----:B0-----:R-:W-:-:S03]  /*10a0*/  LEA.HI.SX32 R148, R148, R44, 0x1e ;  /* 0x0000002c94947211 */ /* 0x001fc600078ff2ff */
[----:B------:R-:W2:Y:S01]  /*10b0*/  LDL R151, [R1+0x78] ;  /* 0x0000780001977983 */ /* 0x000ea20000100800 */
[----:B------:R-:W-:-:S05]  /*10c0*/  IADD3 R128, PT, PT, R148, 0x300, RZ ;  /* 0x0000030094807810 */ /* 0x000fca0007ffe0ff */
[----:B-1----:R-:W-:-:S06]  /*10d0*/  IMAD.WIDE.U32 R132, R128, 0x10, R160 ;  /* 0x0000001080847825 */ /* 0x002fcc00078e00a0 */
[----:B------:R-:W2:Y:S01]  /*10e0*/  LDG.E.128 R132, desc[UR16][R132.64] ;  /* 0x0000001084847981 */ /* 0x000ea2000c1e1d00 */
[C---:B------:R-:W-:Y:S01]  /*10f0*/  IADD3 R22, PT, PT, R148.reuse, 0x600, RZ ;  /* 0x0000060094167810 */ /* 0x040fe20007ffe0ff */
[----:B------:R-:W-:-:S04]  /*1100*/  IMAD.WIDE.U32 R164, R148, 0x10, R160 ;  /* 0x0000001094a47825 */ /* 0x000fc800078e00a0 */
[----:B------:R-:W-:Y:S02]  /*1110*/  IMAD.WIDE.U32 R156, R22, 0x10, R160 ;  /* 0x00000010169c7825 */ /* 0x000fe400078e00a0 */
[----:B------:R-:W2:Y:S04]  /*1120*/  LDG.E.128 R164, desc[UR16][R164.64] ;  /* 0x00000010a4a47981 */ /* 0x000ea8000c1e1d00 */
[----:B------:R-:W2:Y:S01]  /*1130*/  LDG.E.128 R156, desc[UR16][R156.64] ;  /* 0x000000109c9c7981 */ /* 0x000ea2000c1e1d00 */
[C---:B------:R-:W-:Y:S02]  /*1140*/  IADD3 R147, PT, PT, R148.reuse, 0x100, RZ ;  /* 0x0000010094937810 */ /* 0x040fe40007ffe0ff */
[C---:B------:R-:W-:Y:S02]  /*1150*/  IADD3 R138, PT, PT, R148.reuse, 0x200, RZ ;  /* 0x00000200948a7810 */ /* 0x040fe40007ffe0ff */
[----:B------:R-:W-:-:S02]  /*1160*/  IADD3 R118, PT, PT, R148, 0x400, RZ ;  /* 0x0000040094767810 */ /* 0x000fc40007ffe0ff */
[C---:B------:R-:W-:Y:S02]  /*1170*/  IADD3 R21, PT, PT, R148.reuse, 0x500, RZ ;  /* 0x0000050094157810 */ /* 0x040fe40007ffe0ff */
[----:B------:R-:W-:Y:S01]  /*1180*/  IADD3 R23, PT, PT, R148, 0x700, RZ ;  /* 0x0000070094177810 */ /* 0x000fe20007ffe0ff */
[----:B------:R-:W-:-:S04]  /*1190*/  IMAD.WIDE.U32 R124, R147, 0x10, R160 ;  /* 0x00000010937c7825 */ /* 0x000fc800078e00a0 */
[--C-:B------:R-:W-:Y:S02]  /*11a0*/  IMAD.WIDE.U32 R120, R138, 0x10, R160.reuse ;  /* 0x000000108a787825 */ /* 0x100fe400078e00a0 */
[----:B------:R-:W2:Y:S02]  /*11b0*/  LDG.E.128 R124, desc[UR16][R124.64] ;  /* 0x000000107c7c7981 */ /* 0x000ea4000c1e1d00 */
[--C-:B------:R-:W-:Y:S02]  /*11c0*/  IMAD.WIDE.U32 R140, R118, 0x10, R160.reuse ;  /* 0x00000010768c7825 */ /* 0x100fe400078e00a0 */
[----:B------:R-:W2:Y:S02]  /*11d0*/  LDG.E.128 R120, desc[UR16][R120.64] ;  /* 0x0000001078787981 */ /* 0x000ea4000c1e1d00 */
[--C-:B------:R-:W-:Y:S02]  /*11e0*/  IMAD.WIDE.U32 R152, R21, 0x10, R160.reuse ;  /* 0x0000001015987825 */ /* 0x100fe400078e00a0 */
[----:B------:R-:W2:Y:S02]  /*11f0*/  LDG.E.128 R140, desc[UR16][R140.64] ;  /* 0x000000108c8c7981 */ /* 0x000ea4000c1e1d00 */
[----:B------:R-:W-:-:S02]  /*1200*/  IMAD.WIDE.U32 R160, R23, 0x10, R160 ;  /* 0x0000001017a07825 */ /* 0x000fc400078e00a0 */
[----:B------:R-:W2:Y:S02]  /*1210*/  LDG.E.128 R152, desc[UR16][R152.64] ;  /* 0x0000001098987981 */ /* 0x000ea4000c1e1d00 */
[--C-:B---3--:R-:W-:Y:S02]  /*1220*/  IMAD.WIDE.U32 R40, R148, 0x10, R104.reuse ;  /* 0x0000001094287825 */ /* 0x108fe400078e0068 */
[----:B------:R-:W3:Y:S04]  /*1230*/  LDG.E.128 R160, desc[UR16][R160.64] ;  /* 0x00000010a0a07981 */ /* 0x000ee8000c1e1d00 */
[----:B------:R-:W3:Y:S01]  /*1240*/  LDG.E.128 R40, desc[UR16][R40.64] ;  /* 0x0000001028287981 */ /* 0x000ee2000c1e1d00 */
[----:B------:R-:W-:-:S04]  /*1250*/  IMAD.WIDE.U32 R36, R147, 0x10, R104 ;  /* 0x0000001093247825 */ /* 0x000fc800078e0068 */
[----:B------:R-:W-:Y:S02]  /*1260*/  IMAD.WIDE.U32 R32, R138, 0x10, R104 ;  /* 0x000000108a207825 */ /* 0x000fe400078e0068 */
[----:B------:R-:W3:Y:S04]  /*1270*/  LDG.E.128 R36, desc[UR16][R36.64] ;  /* 0x0000001024247981 */ /* 0x000ee8000c1e1d00 */
[----:B------:R-:W3:Y:S01]  /*1280*/  LDG.E.128 R32, desc[UR16][R32.64] ;  /* 0x0000001020207981 */ /* 0x000ee2000c1e1d00 */
[----:B----4-:R-:W-:Y:S02]  /*1290*/  FSEL R117, R26, RZ, !P3 ;  /* 0x000000ff1a757208 */ /* 0x010fe40005800000 */
[----:B--2---:R-:W-:-:S03]  /*12a0*/  R2UR UR12, R0 ;  /* 0x00000000000c72ca */ /* 0x004fc600000e0000 */
[C---:B------:R-:W-:Y:S01]  /*12b0*/  FADD.FTZ R136, -R117.reuse, R132 ;  /* 0x0000008475887221 */ /* 0x040fe20000010100 */
[C---:B------:R-:W-:Y:S02]  /*12c0*/  FADD.FTZ R132, -R117.reuse, R134 ;  /* 0x0000008675847221 */ /* 0x040fe40000010100 */
[----:B------:R-:W2:Y:S01]  /*12d0*/  LDL R134, [R1+0x80] ;  /* 0x0000800001867983 */ /* 0x000ea20000100800 */
[C---:B------:R-:W-:Y:S01]  /*12e0*/  FADD.FTZ R131, -R117.reuse, R166 ;  /* 0x000000a675837221 */ /* 0x040fe20000010100 */
[----:B------:R-:W-:-:S05]  /*12f0*/  FADD.FTZ R45, -R117, R159 ;  /* 0x0000009f752d7221 */ /* 0x000fca0000010100 */
[----:B------:R-:W-:Y:S01]  /*1300*/  FMUL.FTZ R159, R131, UR12 ;  /* 0x0000000c839f7c20 */ /* 0x000fe20008410000 */
[----:B------:R-:W-:Y:S01]  /*1310*/  LOP3.LUT P2, RZ, R44, 0x1f, RZ, 0xc0, !PT ;  /* 0x0000001f2cff7812 */ /* 0x000fe2000784c0ff */
[----:B------:R-:W4:Y:S01]  /*1320*/  LDL R131, [R1+0x60] ;  /* 0x0000600001837983 */ /* 0x000f220000100800 */
[C---:B------:R-:W-:Y:S01]  /*1330*/  FADD.FTZ R165, -R117.reuse, R165 ;  /* 0x000000a575a57221 */ /* 0x040fe20000010100 */
[----:B------:R-:W-:Y:S02]  /*1340*/  FADD.FTZ R0, -R117, R164 ;  /* 0x000000a475007221 */ /* 0x000fe40000010100 */
[----:B------:R-:W4:Y:S01]  /*1350*/  LDL R164, [R1+0x7c] ;  /* 0x00007c0001a47983 */ /* 0x000f220000100800 */
[----:B------:R-:W-:-:S03]  /*1360*/  MOV R27, 0x400 ;  /* 0x00000400001b7802 */ /* 0x000fc60000000f00 */
[----:B------:R-:W4:Y:S04]  /*1370*/  LDL R166, [R1+0x84] ;  /* 0x0000840001a67983 */ /* 0x000f280000100800 */
[----:B------:R-:W-:Y:S02]  /*1380*/  @!P2 PLOP3.LUT P0, PT, P1, PT, PT, 0x80, 0x8 ;  /* 0x000000000008a81c */ /* 0x000fe40000f0f070 */
[----:B------:R-:W-:Y:S02]  /*1390*/  LEA R149, R149, R27, 0x18 ;  /* 0x0000001b95957211 */ /* 0x000fe400078ec0ff */
[----:B------:R-:W-:Y:S02]  /*13a0*/  @!P2 SHF.R.U32.HI R119, RZ, 0x2, R44 ;  /* 0x00000002ff77a819 */ /* 0x000fe4000001162c */
[----:B------:R-:W-:Y:S01]  /*13b0*/  IADD3 R168, PT, PT, R149, 0x8040, RZ ;  /* 0x0000804095a87810 */ /* 0x000fe20007ffe0ff */
[----:B---3--:R-:W-:Y:S01]  /*13c0*/  FADD.FTZ R116, -R117, R162 ;  /* 0x000000a275747221 */ /* 0x008fe20000010100 */
[----:B------:R-:W-:-:S02]  /*13d0*/  FMUL.FTZ R162, R165, UR12 ;  /* 0x0000000ca5a27c20 */ /* 0x000fc40008410000 */
[----:B------:R-:W-:Y:S01]  /*13e0*/  @!P2 MOV R27, R168 ;  /* 0x000000a8001ba202 */ /* 0x000fe20000000f00 */
[----:B------:R-:W-:Y:S02]  /*13f0*/  FADD.FTZ R26, -R117, R121 ;  /* 0x00000079751a7221 */ /* 0x000fe40000010100 */
[----:B------:R-:W-:Y:S02]  /*1400*/  @!P0 IADD3 R27, PT, PT, R149, 0x8000, RZ ;  /* 0x00008000951b8810 */ /* 0x000fe40007ffe0ff */
[----:B------:R-:W-:Y:S01]  /*1410*/  @!P2 LOP3.LUT R119, R119, 0x38, RZ, 0xc0, !PT ;  /* 0x000000387777a812 */ /* 0x000fe200078ec0ff */
[----:B------:R-:W-:Y:S01]  /*1420*/  FADD.FTZ R150, -R117, R127 ;  /* 0x0000007f75967221 */ /* 0x000fe20000010100 */
[----:B------:R-:W-:-:S04]  /*1430*/  IMAD.WIDE.U32 R28, R128, 0x10, R104 ;  /* 0x00000010801c7825 */ /* 0x000fc800078e0068 */
[----:B------:R-:W-:Y:S01]  /*1440*/  FADD.FTZ R127, -R117, R143 ;  /* 0x0000008f757f7221 */ /* 0x000fe20000010100 */
[----:B------:R-:W-:Y:S01]  /*1450*/  @!P2 IADD3 R119, PT, PT, R119, R27, RZ ;  /* 0x0000001b7777a210 */ /* 0x000fe20007ffe0ff */
[----:B------:R-:W-:Y:S01]  /*1460*/  FMUL.FTZ R143, R26, UR12 ;  /* 0x0000000c1a8f7c20 */ /* 0x000fe20008410000 */
[C---:B------:R-:W-:Y:S01]  /*1470*/  FADD.FTZ R27, -R117.reuse, R167 ;  /* 0x000000a7751b7221 */ /* 0x040fe20000010100 */
[----:B------:R-:W-:Y:S01]  /*1480*/  FADD.FTZ R167, -R117, R156 ;  /* 0x0000009c75a77221 */ /* 0x000fe20000010100 */
[----:B------:R-:W-:Y:S01]  /*1490*/  FMUL.FTZ R156, R144, R37 ;  /* 0x00000025909c7220 */ /* 0x000fe20000410000 */
[C---:B------:R-:W-:Y:S01]  /*14a0*/  FADD.FTZ R197, R33.reuse, R197 ;  /* 0x000000c521c57221 */ /* 0x040fe20000010000 */
[----:B------:R-:W-:Y:S01]  /*14b0*/  FFMA.FTZ R5, R33, R143, R5 ;  /* 0x0000008f21057223 */ /* 0x000fe20000010005 */
[----:B------:R-:W3:Y:S01]  /*14c0*/  LDG.E.128 R28, desc[UR16][R28.64] ;  /* 0x000000101c1c7981 */ /* 0x000ee2000c1e1d00 */
[C---:B------:R-:W-:Y:S01]  /*14d0*/  FADD.FTZ R189, R41.reuse, R189 ;  /* 0x000000bd29bd7221 */ /* 0x040fe20000010000 */
[----:B------:R-:W-:Y:S01]  /*14e0*/  FFMA.FTZ R13, R41, R162, R13 ;  /* 0x000000a2290d7223 */ /* 0x000fe2000001000d */
[----:B--2---:R-:W-:-:S02]  /*14f0*/  FMUL.FTZ R165, R134, R41 ;  /* 0x0000002986a57220 */ /* 0x004fc40000410000 */
[----:B------:R-:W2:Y:S04]  /*1500*/  LDL R134, [R1+0x64] ;  /* 0x0000640001867983 */ /* 0x000ea80000100800 */
[----:B------:R-:W3:Y:S01]  /*1510*/  LDL R41, [R1+0x58] ;  /* 0x0000580001297983 */ /* 0x000ee20000100800 */
[----:B----4-:R-:W-:-:S03]  /*1520*/  FMUL.FTZ R144, R131, R33 ;  /* 0x0000002183907220 */ /* 0x010fc60000410000 */
[----:B------:R-:W4:Y:S01]  /*1530*/  LDL R33, [R1+0x48] ;  /* 0x0000480001217983 */ /* 0x000f220000100800 */
[C---:B------:R-:W-:Y:S01]  /*1540*/  FADD.FTZ R124, -R117.reuse, R124 ;  /* 0x0000007c757c7221 */ /* 0x040fe20000010100 */
[----:B------:R-:W-:-:S03]  /*1550*/  FADD.FTZ R202, -R117, R154 ;  /* 0x0000009a75ca7221 */ /* 0x000fc60000010100 */
[----:B------:R-:W-:Y:S01]  /*1560*/  FMUL.FTZ R154, R124, UR12 ;  /* 0x0000000c7c9a7c20 */ /* 0x000fe20008410000 */
[C---:B------:R-:W-:Y:S01]  /*1570*/  FADD.FTZ R130, -R117.reuse, R135 ;  /* 0x0000008775827221 */ /* 0x040fe20000010100 */
[C---:B------:R-:W-:Y:S01]  /*1580*/  FADD.FTZ R129, -R117.reuse, R157 ;  /* 0x0000009d75817221 */ /* 0x040fe20000010100 */
[----:B------:R-:W4:Y:S01]  /*1590*/  LDL R135, [R1+0x68] ;  /* 0x0000680001877983 */ /* 0x000f220000100800 */
[C---:B------:R-:W-:Y:S01]  /*15a0*/  FADD.FTZ R192, R36.reuse, R192 ;  /* 0x000000c024c07221 */ /* 0x040fe20000010000 */
[----:B------:R-:W-:Y:S01]  /*15b0*/  FFMA.FTZ R10, R36, R154, R10 ;  /* 0x0000009a240a7223 */ /* 0x000fe2000001000a */
[----:B------:R-:W-:Y:S02]  /*15c0*/  FMUL.FTZ R157, R146, R36 ;  /* 0x00000024929d7220 */ /* 0x000fe40000410000 */
[----:B------:R-:W4:Y:S01]  /*15d0*/  LDL R36, [R1+0x50] ;  /* 0x0000500001247983 */ /* 0x000f220000100800 */
[----:B------:R-:W-:Y:S01]  /*15e0*/  FADD.FTZ R145, -R117, R120 ;  /* 0x0000007875917221 */ /* 0x000fe20000010100 */
[----:B------:R-:W-:-:S04]  /*15f0*/  IMAD.WIDE.U32 R92, R118, 0x10, R104 ;  /* 0x00000010765c7825 */ /* 0x000fc800078e0068 */
[C---:B------:R-:W-:Y:S01]  /*1600*/  FADD.FTZ R190, R42.reuse, R190 ;  /* 0x000000be2abe7221 */ /* 0x040fe20000010000 */
[----:B------:R-:W-:Y:S01]  /*1610*/  FFMA.FTZ R12, R42, R159, R12 ;  /* 0x0000009f2a0c7223 */ /* 0x000fe2000001000c */
[----:B------:R-:W-:Y:S01]  /*1620*/  FMUL.FTZ R164, R164, R42 ;  /* 0x0000002aa4a47220 */ /* 0x000fe20000410000 */
[----:B------:R-:W-:Y:S01]  /*1630*/  FMUL.FTZ R145, R145, UR12 ;  /* 0x0000000c91917c20 */ /* 0x000fe20008410000 */
[----:B------:R-:W4:Y:S01]  /*1640*/  LDL R42, [R1+0x5c] ;  /* 0x00005c00012a7983 */ /* 0x000f220000100800 */
[----:B------:R-:W-:Y:S01]  /*1650*/  FMUL.FTZ R0, R0, UR12 ;  /* 0x0000000c00007c20 */ /* 0x000fe20008410000 */
[C---:B------:R-:W-:Y:S01]  /*1660*/  FADD.FTZ R196, R32.reuse, R196 ;  /* 0x000000c420c47221 */ /* 0x040fe20000010000 */
[----:B------:R-:W-:Y:S01]  /*1670*/  FFMA.FTZ R6, R32, R145, R6 ;  /* 0x0000009120067223 */ /* 0x000fe20000010006 */
[----:B------:R-:W4:Y:S01]  /*1680*/  LDG.E.128 R92, desc[UR16][R92.64] ;  /* 0x000000105c5c7981 */ /* 0x000f22000c1e1d00 */
[----:B------:R-:W-:Y:S01]  /*1690*/  FADD.FTZ R125, -R117, R125 ;  /* 0x0000007d757d7221 */ /* 0x000fe20000010100 */
[C---:B------:R-:W-:Y:S01]  /*16a0*/  FADD.FTZ R188, R40.reuse, R188 ;  /* 0x000000bc28bc7221 */ /* 0x040fe20000010000 */
[----:B------:R-:W-:Y:S01]  /*16b0*/  FFMA.FTZ R14, R40, R0, R14 ;  /* 0x00000000280e7223 */ /* 0x000fe2000001000e */
[----:B------:R-:W-:-:S02]  /*16c0*/  FMUL.FTZ R166, R166, R40 ;  /* 0x00000028a6a67220 */ /* 0x000fc40000410000 */
[----:B------:R-:W4:Y:S01]  /*16d0*/  LDL R40, [R1+0x54] ;  /* 0x0000540001287983 */ /* 0x000f220000100800 */
[----:B------:R-:W-:Y:S01]  /*16e0*/  FADD.FTZ R232, -R117, R152 ;  /* 0x0000009875e87221 */ /* 0x000fe20000010100 */
[----:B------:R-:W-:Y:S01]  /*16f0*/  FMUL.FTZ R152, R125, UR12 ;  /* 0x0000000c7d987c20 */ /* 0x000fe20008410000 */
[----:B------:R-:W-:-:S03]  /*1700*/  FADD.FTZ R193, R37, R193 ;  /* 0x000000c125c17221 */ /* 0x000fc60000010000 */
[----:B------:R-:W-:Y:S02]  /*1710*/  FFMA.FTZ R9, R37, R152, R9 ;  /* 0x0000009825097223 */ /* 0x000fe40000010009 */
[----:B------:R-:W4:Y:S01]  /*1720*/  LDL R37, [R1+0x4c] ;  /* 0x00004c0001257983 */ /* 0x000f220000100800 */
[C---:B------:R-:W-:Y:S01]  /*1730*/  FADD.FTZ R139, -R117.reuse, R123 ;  /* 0x0000007b758b7221 */ /* 0x040fe20000010100 */
[----:B------:R-:W-:-:S03]  /*1740*/  FADD.FTZ R121, -R117, R140 ;  /* 0x0000008c75797221 */ /* 0x000fc60000010100 */
[----:B------:R-:W-:Y:S01]  /*1750*/  FMUL.FTZ R139, R139, UR12 ;  /* 0x0000000c8b8b7c20 */ /* 0x000fe20008410000 */
[----:B------:R-:W-:-:S03]  /*1760*/  FADD.FTZ R199, R35, R199 ;  /* 0x000000c723c77221 */ /* 0x000fc60000010000 */
[----:B------:R-:W-:Y:S01]  /*1770*/  FFMA.FTZ R3, R35, R139, R3 ;  /* 0x0000008b23037223 */ /* 0x000fe20000010003 */
[----:B--2---:R-:W-:Y:S02]  /*1780*/  FMUL.FTZ R146, R134, R32 ;  /* 0x0000002086927220 */ /* 0x004fe40000410000 */
[----:B------:R-:W2:Y:S01]  /*1790*/  LDL R32, [R1+0x44] ;  /* 0x0000440001207983 */ /* 0x000ea20000100800 */
[----:B---3--:R-:W-:-:S03]  /*17a0*/  FMUL.FTZ R140, R41, R35 ;  /* 0x00000023298c7220 */ /* 0x008fc60000410000 */
[----:B------:R-:W3:Y:S01]  /*17b0*/  LDL R35, [R1+0x38] ;  /* 0x0000380001237983 */ /* 0x000ee20000100800 */
[----:B----4-:R-:W-:Y:S01]  /*17c0*/  FMUL.FTZ R131, R33, R31 ;  /* 0x0000001f21837220 */ /* 0x010fe20000410000 */
[C---:B------:R-:W-:Y:S02]  /*17d0*/  FADD.FTZ R218, -R117.reuse, R153 ;  /* 0x0000009975da7221 */ /* 0x040fe40000010100 */
[----:B------:R-:W4:Y:S01]  /*17e0*/  LDL R33, [R1+0x3c] ;  /* 0x00003c0001217983 */ /* 0x000f220000100800 */
[----:B------:R-:W-:Y:S01]  /*17f0*/  FADD.FTZ R122, -R117, R122 ;  /* 0x0000007a757a7221 */ /* 0x000fe20000010100 */
[----:B------:R-:W-:-:S04]  /*1800*/  IMAD.WIDE.U32 R96, R21, 0x10, R104 ;  /* 0x0000001015607825 */ /* 0x000fc800078e0068 */
[C---:B------:R-:W-:Y:S01]  /*1810*/  FADD.FTZ R120, -R117.reuse, R141 ;  /* 0x0000008d75787221 */ /* 0x040fe20000010100 */
[----:B------:R-:W-:Y:S01]  /*1820*/  FADD.FTZ R123, -R117, R142 ;  /* 0x0000008e757b7221 */ /* 0x000fe20000010100 */
[----:B------:R-:W-:Y:S01]  /*1830*/  FADD.FTZ R198, R34, R198 ;  /* 0x000000c622c67221 */ /* 0x000fe20000010000 */
[----:B------:R-:W-:Y:S01]  /*1840*/  FMUL.FTZ R153, R135, R39 ;  /* 0x0000002787997220 */ /* 0x000fe20000410000 */
[C---:B------:R-:W-:Y:S01]  /*1850*/  FADD.FTZ R133, -R117.reuse, R133 ;  /* 0x0000008575857221 */ /* 0x040fe20000010100 */
[----:B------:R-:W4:Y:S01]  /*1860*/  LDG.E.128 R96, desc[UR16][R96.64] ;  /* 0x0000001060607981 */ /* 0x000f22000c1e1d00 */
[----:B------:R-:W-:Y:S01]  /*1870*/  FMUL.FTZ R135, R36, R29 ;  /* 0x0000001d24877220 */ /* 0x000fe20000410000 */
[----:B------:R-:W-:Y:S02]  /*1880*/  FMUL.FTZ R136, R136, UR12 ;  /* 0x0000000c88887c20 */ /* 0x000fe40008410000 */
[----:B------:R-:W4:Y:S01]  /*1890*/  LDL R36, [R1+0x40] ;  /* 0x0000400001247983 */ /* 0x000f220000100800 */
[----:B------:R-:W-:Y:S01]  /*18a0*/  FMUL.FTZ R141, R122, UR12 ;  /* 0x0000000c7a8d7c20 */ /* 0x000fe20008410000 */
[----:B------:R-:W-:Y:S01]  /*18b0*/  FADD.FTZ R175, -R117, R155 ;  /* 0x0000009b75af7221 */ /* 0x000fe20000010100 */
[----:B------:R-:W-:Y:S01]  /*18c0*/  FADD.FTZ R200, R28, R200 ;  /* 0x000000c81cc87221 */ /* 0x000fe20000010000 */
[----:B------:R-:W-:-:S04]  /*18d0*/  IMAD.WIDE.U32 R100, R22, 0x10, R104 ;  /* 0x0000001016647825 */ /* 0x000fc800078e0068 */
[----:B------:R-:W-:Y:S01]  /*18e0*/  FFMA.FTZ R4, R34, R141, R4 ;  /* 0x0000008d22047223 */ /* 0x000fe20000010004 */
[----:B------:R-:W-:Y:S01]  /*18f0*/  FMUL.FTZ R142, R42, R34 ;  /* 0x000000222a8e7220 */ /* 0x000fe20000410000 */
[----:B------:R-:W-:Y:S01]  /*1900*/  FADD.FTZ R201, R29, R201 ;  /* 0x000000c91dc97221 */ /* 0x000fe20000010000 */
[----:B------:R-:W4:Y:S01]  /*1910*/  LDL R34, [R1+0x34] ;  /* 0x0000340001227983 */ /* 0x000f220000100800 */
[----:B------:R-:W-:Y:S01]  /*1920*/  FMUL.FTZ R155, R137, R38 ;  /* 0x00000026899b7220 */ /* 0x000fe20000410000 */
[----:B------:R-:W-:Y:S01]  /*1930*/  FFMA.FTZ R2, R28, R136, R2 ;  /* 0x000000881c027223 */ /* 0x000fe20000010002 */
[----:B------:R-:W-:Y:S01]  /*1940*/  FMUL.FTZ R134, R133, UR12 ;  /* 0x0000000c85867c20 */ /* 0x000fe20008410000 */
[----:B------:R-:W-:Y:S01]  /*1950*/  FMUL.FTZ R132, R132, UR12 ;  /* 0x0000000c84847c20 */ /* 0x000fe20008410000 */
[----:B------:R-:W-:Y:S01]  /*1960*/  FADD.FTZ R203, R30, R203 ;  /* 0x000000cb1ecb7221 */ /* 0x000fe20000010000 */
[----:B------:R-:W-:Y:S01]  /*1970*/  FMUL.FTZ R130, R130, UR12 ;  /* 0x0000000c82827c20 */ /* 0x000fe20008410000 */
[----:B------:R-:W-:Y:S01]  /*1980*/  FMUL.FTZ R137, R40, R28 ;  /* 0x0000001c28897220 */ /* 0x000fe20000410000 */
[----:B------:R-:W4:Y:S01]  /*1990*/  LDG.E.128 R100, desc[UR16][R100.64] ;  /* 0x0000001064647981 */ /* 0x000f22000c1e1d00 */
[----:B------:R-:W-:-:S03]  /*19a0*/  FFMA.FTZ R24, R29, R134, R24 ;  /* 0x000000861d187223 */ /* 0x000fc60000010018 */
[----:B------:R-:W4:Y:S01]  /*19b0*/  LDL R28, [R1+0x2c] ;  /* 0x00002c00011c7983 */ /* 0x000f220000100800 */
[----:B------:R-:W-:-:S03]  /*19c0*/  FFMA.FTZ R20, R30, R132, R20 ;  /* 0x000000841e147223 */ /* 0x000fc60000010014 */
[----:B------:R-:W4:Y:S01]  /*19d0*/  LDL R29, [R1+0x28] ;  /* 0x00002800011d7983 */ /* 0x000f220000100800 */
[----:B------:R-:W-:-:S03]  /*19e0*/  FMUL.FTZ R133, R37, R30 ;  /* 0x0000001e25857220 */ /* 0x000fc60000410000 */
[----:B------:R-:W4:Y:S01]  /*19f0*/  LDL R30, [R1+0x24] ;  /* 0x00002400011e7983 */ /* 0x000f220000100800 */
[C---:B------:R-:W-:Y:S01]  /*1a00*/  FADD.FTZ R204, R31.reuse, R204 ;  /* 0x000000cc1fcc7221 */ /* 0x040fe20000010000 */
[----:B------:R-:W-:Y:S02]  /*1a10*/  FFMA.FTZ R19, R31, R130, R19 ;  /* 0x000000821f137223 */ /* 0x000fe40000010013 */
[----:B------:R-:W4:Y:S01]  /*1a20*/  LDL R31, [R1+0x20] ;  /* 0x00002000011f7983 */ /* 0x000f220000100800 */
[C---:B------:R-:W-:Y:S01]  /*1a30*/  FADD.FTZ R126, -R117.reuse, R126 ;  /* 0x0000007e757e7221 */ /* 0x040fe20000010100 */
[C---:B------:R-:W-:Y:S01]  /*1a40*/  FADD.FTZ R44, -R117.reuse, R158 ;  /* 0x0000009e752c7221 */ /* 0x040fe20000010100 */
[C---:B------:R-:W-:Y:S01]  /*1a50*/  FADD.FTZ R114, -R117.reuse, R160 ;  /* 0x000000a075727221 */ /* 0x040fe20000010100 */
[C---:B------:R-:W-:Y:S01]  /*1a60*/  FADD.FTZ R115, -R117.reuse, R161 ;  /* 0x000000a175737221 */ /* 0x040fe20000010100 */
[----:B------:R-:W-:Y:S01]  /*1a70*/  FADD.FTZ R117, -R117, R163 ;  /* 0x000000a375757221 */ /* 0x000fe20000010100 */
[----:B------:R-:W-:Y:S01]  /*1a80*/  FMUL.FTZ R163, R151, R43 ;  /* 0x0000002b97a37220 */ /* 0x000fe20000410000 */
[----:B------:R-:W-:-:S04]  /*1a90*/  IMAD.WIDE.U32 R104, R23, 0x10, R104 ;  /* 0x0000001017687825 */ /* 0x000fc800078e0068 */
[----:B------:R-:W-:Y:S01]  /*1aa0*/  FMUL.FTZ R151, R126, UR12 ;  /* 0x0000000c7e977c20 */ /* 0x000fe20008410000 */
[----:B------:R-:W-:Y:S01]  /*1ab0*/  FMUL.FTZ R150, R150, UR12 ;  /* 0x0000000c96967c20 */ /* 0x000fe20008410000 */
[----:B------:R-:W4:Y:S01]  /*1ac0*/  LDL R37, [R1+0x14] ;  /* 0x0000140001257983 */ /* 0x000f220000100800 */
[----:B------:R-:W-:-:S03]  /*1ad0*/  FADD.FTZ R195, R39, R195 ;  /* 0x000000c327c37221 */ /* 0x000fc60000010000 */
[----:B------:R-:W4:Y:S01]  /*1ae0*/  LDG.E.128 R104, desc[UR16][R104.64] ;  /* 0x0000001068687981 */ /* 0x000f22000c1e1d00 */
[----:B------:R-:W-:-:S03]  /*1af0*/  FFMA.FTZ R7, R39, R150, R7 ;  /* 0x0000009627077223 */ /* 0x000fc60000010007 */
[----:B------:R-:W4:Y:S01]  /*1b00*/  LDL R39, [R1+0x10] ;  /* 0x0000100001277983 */ /* 0x000f220000100800 */
[----:B------:R-:W-:-:S03]  /*1b10*/  FMUL.FTZ R158, R27, UR12 ;  /* 0x0000000c1b9e7c20 */ /* 0x000fc60008410000 */
[----:B------:R-:W4:Y:S01]  /*1b20*/  LDL R41, [R1+0xc] ;  /* 0x00000c0001297983 */ /* 0x000f220000100800 */
[C---:B------:R-:W-:Y:S01]  /*1b30*/  FADD.FTZ R191, R43.reuse, R191 ;  /* 0x000000bf2bbf7221 */ /* 0x040fe20000010000 */
[----:B------:R-:W-:Y:S02]  /*1b40*/  FFMA.FTZ R11, R43, R158, R11 ;  /* 0x0000009e2b0b7223 */ /* 0x000fe4000001000b */
[----:B------:R-:W4:Y:S01]  /*1b50*/  LDL R43, [R1+0x8] ;  /* 0x00000800012b7983 */ /* 0x000f220000100800 */
[----:B--2---:R-:W-:-:S03]  /*1b60*/  FMUL.FTZ R124, R32, R92 ;  /* 0x0000005c207c7220 */ /* 0x004fc60000410000 */
[----:B------:R-:W2:Y:S01]  /*1b70*/  LDL R32, [R1+0x30] ;  /* 0x0000300001207983 */ /* 0x000ea20000100800 */
[----:B---3--:R-:W-:-:S03]  /*1b80*/  FMUL.FTZ R126, R35, R95 ;  /* 0x0000005f237e7220 */ /* 0x008fc60000410000 */
[----:B------:R-:W3:Y:S01]  /*1b90*/  LDL R35, [R1+0x18] ;  /* 0x0000180001237983 */ /* 0x000ee20000100800 */
[----:B----4-:R-:W-:-:S03]  /*1ba0*/  FMUL.FTZ R125, R33, R94 ;  /* 0x0000005e217d7220 */ /* 0x010fc60000410000 */
[----:B------:R-:W4:Y:S01]  /*1bb0*/  LDL R33, [R1+0x1c] ;  /* 0x00001c0001217983 */ /* 0x000f220000100800 */
[----:B------:R-:W-:-:S04]  /*1bc0*/  FADD.FTZ R27, RZ, R166 ;  /* 0x000000a6ff1b7221 */ /* 0x000fc80000010000 */
[----:B------:R-:W-:-:S04]  /*1bd0*/  FADD.FTZ R26, R165, R27 ;  /* 0x0000001ba51a7221 */ /* 0x000fc80000010000 */
[----:B------:R-:W-:-:S04]  /*1be0*/  FADD.FTZ R26, R164, R26 ;  /* 0x0000001aa41a7221 */ /* 0x000fc80000010000 */
[----:B------:R-:W-:-:S04]  /*1bf0*/  FADD.FTZ R26, R163, R26 ;  /* 0x0000001aa31a7221 */ /* 0x000fc80000010000 */
[----:B------:R-:W-:-:S04]  /*1c00*/  FADD.FTZ R26, R157, R26 ;  /* 0x0000001a9d1a7221 */ /* 0x000fc80000010000 */
[----:B------:R-:W-:Y:S01]  /*1c10*/  FADD.FTZ R26, R156, R26 ;  /* 0x0000001a9c1a7221 */ /* 0x000fe20000010000 */
[----:B------:R-:W-:-:S03]  /*1c20*/  FFMA.FTZ R27, R0, R166, RZ ;  /* 0x000000a6001b7223 */ /* 0x000fc600000100ff */
        /* <DEDUP_REMOVED lines=19> */
[----:B------:R-:W-:Y:S01]  /*1d60*/  FMUL.FTZ R122, R36, R93 ;  /* 0x0000005d247a7220 */ /* 0x000fe20000410000 */
[----:B------:R-:W-:Y:S02]  /*1d70*/  FFMA.FTZ R27, R141, R142, R27 ;  /* 0x0000008e8d1b7223 */ /* 0x000fe4000001001b */
[----:B------:R-:W-:Y:S01]  /*1d80*/  FADD.FTZ R26, R124, R26 ;  /* 0x0000001a7c1a7221 */ /* 0x000fe20000010000 */
[----:B------:R-:W-:Y:S01]  /*1d90*/  FMUL.FTZ R121, R121, UR12 ;  /* 0x0000000c79797c20 */ /* 0x000fe20008410000 */
[----:B------:R-:W-:Y:S01]  /*1da0*/  FMUL.FTZ R123, R123, UR12 ;  /* 0x0000000c7b7b7c20 */ /* 0x000fe20008410000 */
[----:B------:R-:W-:Y:S01]  /*1db0*/  FFMA.FTZ R27, R139, R140, R27 ;  /* 0x0000008c8b1b7223 */ /* 0x000fe2000001001b */
[----:B------:R-:W-:Y:S01]  /*1dc0*/  FADD.FTZ R26, R122, R26 ;  /* 0x0000001a7a1a7221 */ /* 0x000fe20000010000 */
[C---:B------:R-:W-:Y:S01]  /*1dd0*/  FADD.FTZ R205, R92.reuse, R205 ;  /* 0x000000cd5ccd7221 */ /* 0x040fe20000010000 */
[----:B------:R-:W-:Y:S01]  /*1de0*/  FFMA.FTZ R18, R92, R121, R18 ;  /* 0x000000795c127223 */ /* 0x000fe20000010012 */
[C---:B------:R-:W-:Y:S01]  /*1df0*/  FADD.FTZ R207, R94.reuse, R207 ;  /* 0x000000cf5ecf7221 */ /* 0x040fe20000010000 */
[----:B------:R-:W-:Y:S01]  /*1e00*/  FFMA.FTZ R25, R94, R123, R25 ;  /* 0x0000007b5e197223 */ /* 0x000fe20000010019 */
[----:B------:R-:W-:Y:S01]  /*1e10*/  FADD.FTZ R92, R125, R26 ;  /* 0x0000001a7d5c7221 */ /* 0x000fe20000010000 */
[----:B------:R-:W-:Y:S01]  /*1e20*/  FFMA.FTZ R94, R136, R137, R27 ;  /* 0x00000089885e7223 */ /* 0x000fe2000001001b */
[----:B------:R-:W-:-:S02]  /*1e30*/  FMUL.FTZ R26, R34, R96 ;  /* 0x00000060221a7220 */ /* 0x000fc40000410000 */
[----:B------:R-:W-:Y:S01]  /*1e40*/  FADD.FTZ R92, R126, R92 ;  /* 0x0000005c7e5c7221 */ /* 0x000fe20000010000 */
[----:B------:R-:W-:-:S03]  /*1e50*/  FFMA.FTZ R94, R134, R135, R94 ;  /* 0x00000087865e7223 */ /* 0x000fc6000001005e */
[----:B------:R-:W-:Y:S01]  /*1e60*/  FADD.FTZ R92, R26, R92 ;  /* 0x0000005c1a5c7221 */ /* 0x000fe20000010000 */
[----:B------:R-:W-:Y:S01]  /*1e70*/  FFMA.FTZ R94, R132, R133, R94 ;  /* 0x00000085845e7223 */ /* 0x000fe2000001005e */
[----:B------:R-:W-:-:S03]  /*1e80*/  FMUL.FTZ R28, R28, R98 ;  /* 0x000000621c1c7220 */ /* 0x000fc60000410000 */
[----:B------:R-:W-:Y:S01]  /*1e90*/  FFMA.FTZ R94, R130, R131, R94 ;  /* 0x00000083825e7223 */ /* 0x000fe2000001005e */
[----:B------:R-:W-:Y:S01]  /*1ea0*/  FMUL.FTZ R29, R29, R99 ;  /* 0x000000631d1d7220 */ /* 0x000fe20000410000 */
[----:B------:R-:W-:Y:S02]  /*1eb0*/  FMUL.FTZ R120, R120, UR12 ;  /* 0x0000000c78787c20 */ /* 0x000fe40008410000 */
[----:B------:R-:W-:Y:S01]  /*1ec0*/  FFMA.FTZ R94, R121, R124, R94 ;  /* 0x0000007c795e7223 */ /* 0x000fe2000001005e */
[----:B------:R-:W-:-:S03]  /*1ed0*/  FMUL.FTZ R30, R30, R100 ;  /* 0x000000641e1e7220 */ /* 0x000fc60000410000 */
[----:B------:R-:W-:Y:S01]  /*1ee0*/  FFMA.FTZ R94, R120, R122, R94 ;  /* 0x0000007a785e7223 */ /* 0x000fe2000001005e */
[----:B------:R-:W-:Y:S01]  /*1ef0*/  FMUL.FTZ R31, R31, R101 ;  /* 0x000000651f1f7220 */ /* 0x000fe20000410000 */
[----:B------:R-:W-:Y:S02]  /*1f00*/  FMUL.FTZ R127, R127, UR12 ;  /* 0x0000000c7f7f7c20 */ /* 0x000fe40008410000 */
[----:B------:R-:W-:-:S04]  /*1f10*/  FFMA.FTZ R94, R123, R125, R94 ;  /* 0x0000007d7b5e7223 */ /* 0x000fc8000001005e */
[----:B------:R-:W-:Y:S01]  /*1f20*/  FFMA.FTZ R94, R127, R126, R94 ;  /* 0x0000007e7f5e7223 */ /* 0x000fe2000001005e */
[----:B------:R-:W-:Y:S01]  /*1f30*/  FMUL.FTZ R34, R218, UR12 ;  /* 0x0000000cda227c20 */ /* 0x000fe20008410000 */
[----:B------:R-:W-:Y:S01]  /*1f40*/  FMUL.FTZ R37, R37, R104 ;  /* 0x0000006825257220 */ /* 0x000fe20000410000 */
[----:B------:R-:W-:Y:S01]  /*1f50*/  FMUL.FTZ R36, R202, UR12 ;  /* 0x0000000cca247c20 */ /* 0x000fe20008410000 */
[C---:B------:R-:W-:Y:S01]  /*1f60*/  FADD.FTZ R194, R38.reuse, R194 ;  /* 0x000000c226c27221 */ /* 0x040fe20000010000 */
[----:B------:R-:W-:Y:S01]  /*1f70*/  FFMA.FTZ R8, R38, R151, R8 ;  /* 0x0000009726087223 */ /* 0x000fe20000010008 */
[----:B------:R-:W-:Y:S01]  /*1f80*/  FMUL.FTZ R39, R39, R105 ;  /* 0x0000006927277220 */ /* 0x000fe20000410000 */
[----:B------:R-:W-:Y:S01]  /*1f90*/  FMUL.FTZ R38, R175, UR12 ;  /* 0x0000000caf267c20 */ /* 0x000fe20008410000 */
[----:B------:R-:W-:Y:S01]  /*1fa0*/  FMUL.FTZ R41, R41, R106 ;  /* 0x0000006a29297220 */ /* 0x000fe20000410000 */
[----:B------:R-:W-:Y:S01]  /*1fb0*/  FMUL.FTZ R40, R167, UR12 ;  /* 0x0000000ca7287c20 */ /* 0x000fe20008410000 */
[----:B------:R-:W-:Y:S01]  /*1fc0*/  FMUL.FTZ R43, R43, R107 ;  /* 0x0000006b2b2b7220 */ /* 0x000fe20000410000 */
[----:B------:R-:W-:Y:S01]  /*1fd0*/  FMUL.FTZ R42, R129, UR12 ;  /* 0x0000000c812a7c20 */ /* 0x000fe20008410000 */
[----:B------:R-:W-:Y:S01]  /*1fe0*/  FMUL.FTZ R44, R44, UR12 ;  /* 0x0000000c2c2c7c20 */ /* 0x000fe20008410000 */
[C---:B------:R-:W-:Y:S01]  /*1ff0*/  FADD.FTZ R206, R93.reuse, R206 ;  /* 0x000000ce5dce7221 */ /* 0x040fe20000010000 */
[----:B------:R-:W-:Y:S01]  /*2000*/  FFMA.FTZ R17, R93, R120, R17 ;  /* 0x000000785d117223 */ /* 0x000fe20000010011 */
        /* <DEDUP_REMOVED lines=10> */
[----:B----4-:R-:W-:Y:S01]  /*20b0*/  FMUL.FTZ R33, R33, R102 ;  /* 0x0000006621217220 */ /* 0x010fe20000410000 */
[----:B------:R-:W-:Y:S02]  /*20c0*/  FMUL.FTZ R32, R232, UR12 ;  /* 0x0000000ce8207c20 */ /* 0x000fe40008410000 */
[----:B------:R-:W-:Y:S01]  /*20d0*/  FADD.FTZ R92, R31, R92 ;  /* 0x0000005c1f5c7221 */ /* 0x000fe20000010000 */
[----:B---3--:R-:W-:Y:S01]  /*20e0*/  FMUL.FTZ R35, R35, R103 ;  /* 0x0000006723237220 */ /* 0x008fe20000410000 */
        /* <DEDUP_REMOVED lines=12> */
[----:B------:R-:W-:-:S03]  /*21b0*/  FFMA.FTZ R94, R44, R33, R94 ;  /* 0x000000212c5e7223 */ /* 0x000fc6000001005e */
        /* <DEDUP_REMOVED lines=22> */
[----:B------:R-:W-:-:S04]  /*2320*/  ISETP.NE.U32.AND P0, PT, RZ, UR20, PT ;  /* 0x00000014ff007c0c */ /* 0x000fc8000bf05070 */
[----:B------:R-:W-:Y:S01]  /*2330*/  ISETP.NE.AND.EX P0, PT, RZ, UR21, PT, P0 ;  /* 0x00000015ff007c0c */ /* 0x000fe2000bf05300 */
[----:B------:R-:W-:-:S12]  /*2340*/  @UP0 UIMAD.WIDE UR4, UR6, 0x4, UR4 ;  /* 0x00000004060408a5 */ /* 0x000fd8000f8e0204 */
[----:B------:R-:W1:Y:S01]  /*2350*/  @P0 LDC.64 R160, c[0x0][0x438] ;  /* 0x00010e00ffa00b82 */ /* 0x000e620000000a00 */
[----:B0-----:R-:W-:Y:S02]  /*2360*/  FADD.FTZ R92, R92, R94 ;  /* 0x0000005e5c5c7221 */ /* 0x001fe40000010000 */
[----:B------:R-:W0:Y:S02]  /*2370*/  SHFL.DOWN PT, R94, R93, 0x1, 0x1f ;  /* 0x08201f005d5e7f89 */ /* 0x000e2400000e0000 */
[----:B0-----:R-:W-:-:S05]  /*2380*/  FADD.FTZ R93, R93, R94 ;  /* 0x0000005e5d5d7221 */ /* 0x001fca0000010000 */
[----:B------:R0:W-:Y:S02]  /*2390*/  @!P2 STS.64 [R119], R92 ;  /* 0x0000005c7700a388 */ /* 0x0001e40000000a00 */
        /* <DEDUP_REMOVED lines=9> */
[----:B0-----:R-:W0:Y:S01]  /*2430*/  @P0 LDC.64 R92, c[0x0][0x438] ;  /* 0x00010e00ff5c0b82 */ /* 0x001e220000000a00 */
[----:B------:R-:W-:Y:S01]  /*2440*/  PLOP3.LUT P2, PT, PT, PT, UP0, 0x80, 0x8 ;  /* 0x000000000008781c */ /* 0x000fe20003f4f008 */
[----:B0-----:R-:W-:-:S05]  /*2450*/  @P0 IMAD.WIDE.U32 R92, R22, 0x10, R92 ;  /* 0x00000010165c0825 */ /* 0x001fca00078e005c */
[----:B------:R0:W5:Y:S02]  /*2460*/  @P0 LDG.E.128 R80, desc[UR16][R92.64] ;  /* 0x000000105c500981 */ /* 0x000164000c1e1d00 */
[----:B0-----:R-:W-:Y:S02]  /*2470*/  MOV R92, UR4 ;  /* 0x00000004005c7c02 */ /* 0x001fe40008000f00 */
[----:B------:R-:W-:-:S05]  /*2480*/  MOV R93, UR5 ;  /* 0x00000005005d7c02 */ /* 0x000fca0008000f00 */
[----:B------:R-:W2:Y:S01]  /*2490*/  @P2 LDG.E R218, desc[UR16][R92.64] ;  /* 0x000000105cda2981 */ /* 0x000ea2000c1e1900 */
[----:B-1----:R-:W-:-:S05]  /*24a0*/  @P0 IMAD.WIDE.U32 R160, R147, 0x10, R160 ;  /* 0x0000001093a00825 */ /* 0x002fca00078e00a0 */
[----:B------:R0:W5:Y:S02]  /*24b0*/  @P0 LDG.E.128 R60, desc[UR16][R160.64] ;  /* 0x00000010a03c0981 */ /* 0x000164000c1e1d00 */
[----:B0-----:R-:W0:Y:S01]  /*24c0*/  @P0 LDC.64 R160, c[0x0][0x438] ;  /* 0x00010e00ffa00b82 */ /* 0x001e220000000a00 */
[C---:B------:R-:W-:Y:S01]  /*24d0*/  FADD.FTZ R243, R96.reuse, R243 ;  /* 0x000000f360f37221 */ /* 0x040fe20000010000 */
[----:B------:R-:W-:Y:S01]  /*24e0*/  FFMA.FTZ R15, R96, R32, R15 ;  /* 0x00000020600f7223 */ /* 0x000fe2000001000f */
[C---:B------:R-:W-:Y:S01]  /*24f0*/  FADD.FTZ R244, R97.reuse, R244 ;  /* 0x000000f461f47221 */ /* 0x040fe20000010000 */
[----:B------:R-:W-:-:S04]  /*2500*/  FFMA.FTZ R169, R97, R34, R169 ;  /* 0x0000002261a97223 */ /* 0x000fc800000100a9 */
[----:B------:R-:W1:Y:S01]  /*2510*/  LDC.64 R96, c[0x0][0x3b0] ;  /* 0x0000ec00ff607b82 */ /* 0x000e620000000a00 */
[----:B0-----:R-:W-:-:S05]  /*2520*/  @P0 IMAD.WIDE.U32 R160, R128, 0x10, R160 ;  /* 0x0000001080a00825 */ /* 0x001fca00078e00a0 */
[----:B------:R0:W5:Y:S02]  /*2530*/  @P0 LDG.E.128 R68, desc[UR16][R160.64] ;  /* 0x00000010a0440981 */ /* 0x000164000c1e1d00 */
[----:B0-----:R-:W0:Y:S01]  /*2540*/  @P0 LDC.64 R160, c[0x0][0x438] ;  /* 0x00010e00ffa00b82 */ /* 0x001e220000000a00 */
[----:B------:R-:W-:Y:S01]  /*2550*/  UMOV UR5, 0x3f800000 ;  /* 0x3f80000000057882 */ /* 0x000fe20000000000 */
[----:B0-----:R-:W-:-:S05]  /*2560*/  @P0 IMAD.WIDE.U32 R160, R21, 0x10, R160 ;  /* 0x0000001015a00825 */ /* 0x001fca00078e00a0 */
[----:B------:R1:W5:Y:S02]  /*2570*/  @P0 LDG.E.128 R76, desc[UR16][R160.64] ;  /* 0x00000010a04c0981 */ /* 0x000364000c1e1d00 */
[----:B-1----:R-:W-:-:S06]  /*2580*/  IMAD.WIDE.U32 R160, R128, 0x4, R96 ;  /* 0x0000000480a07825 */ /* 0x002fcc00078e0060 */
[----:B------:R-:W5:Y:S04]  /*2590*/  LDG.E R160, desc[UR16][R160.64] ;  /* 0x00000010a0a07981 */ /* 0x000f68000c1e1900 */
[----:B------:R-:W3:Y:S01]  /*25a0*/  LDL.LU R161, [R1+0x4] ;  /* 0x0000040001a17983 */ /* 0x000ee20000300800 */
[----:B------:R-:W-:-:S05]  /*25b0*/  IMAD.WIDE.U32 R92, R148, 0x4, R96 ;  /* 0x00000004945c7825 */ /* 0x000fca00078e0060 */
[----:B------:R0:W5:Y:S02]  /*25c0*/  LDG.E R202, desc[UR16][R92.64] ;  /* 0x000000105cca7981 */ /* 0x000164000c1e1900 */
[----:B0-----:R-:W-:-:S05]  /*25d0*/  IMAD.WIDE.U32 R92, R147, 0x4, R96 ;  /* 0x00000004935c7825 */ /* 0x001fca00078e0060 */
[----:B------:R0:W5:Y:S02]  /*25e0*/  LDG.E R175, desc[UR16][R92.64] ;  /* 0x000000105caf7981 */ /* 0x000164000c1e1900 */
[----:B0-----:R-:W-:-:S05]  /*25f0*/  IMAD.WIDE.U32 R92, R138, 0x4, R96 ;  /* 0x000000048a5c7825 */ /* 0x001fca00078e0060 */
[----:B------:R0:W5:Y:S02]  /*2600*/  LDG.E R167, desc[UR16][R92.64] ;  /* 0x000000105ca77981 */ /* 0x000164000c1e1900 */
[----:B0-----:R-:W-:-:S05]  /*2610*/  IMAD.WIDE.U32 R92, R118, 0x4, R96 ;  /* 0x00000004765c7825 */ /* 0x001fca00078e0060 */
[----:B------:R0:W5:Y:S02]  /*2620*/  LDG.E R129, desc[UR16][R92.64] ;  /* 0x000000105c817981 */ /* 0x000164000c1e1900 */
[----:B0-----:R-:W-:-:S05]  /*2630*/  IMAD.WIDE.U32 R92, R23, 0x4, R96 ;  /* 0x00000004175c7825 */ /* 0x001fca00078e0060 */
[----:B------:R0:W5:Y:S02]  /*2640*/  LDG.E R119, desc[UR16][R92.64] ;  /* 0x000000105c777981 */ /* 0x000164000c1e1900 */
[----:B0-----:R-:W0:Y:S01]  /*2650*/  @P0 LDC.64 R92, c[0x0][0x438] ;  /* 0x00010e00ff5c0b82 */ /* 0x001e220000000a00 */
[C---:B------:R-:W-:Y:S01]  /*2660*/  FADD.FTZ R247, R100.reuse, R247 ;  /* 0x000000f764f77221 */ /* 0x040fe20000010000 */
[----:B------:R-:W-:Y:S01]  /*2670*/  FFMA.FTZ R172, R100, R40, R172 ;  /* 0x0000002864ac7223 */ /* 0x000fe200000100ac */
[C---:B------:R-:W-:Y:S01]  /*2680*/  FADD.FTZ R248, R101.reuse, R248 ;  /* 0x000000f865f87221 */ /* 0x040fe20000010000 */
[----:B------:R-:W-:Y:S01]  /*2690*/  FFMA.FTZ R173, R101, R42, R173 ;  /* 0x0000002a65ad7223 */ /* 0x000fe200000100ad */
[----:B------:R-:W-:-:S04]  /*26a0*/  IMAD.WIDE.U32 R100, R21, 0x4, R96 ;  /* 0x0000000415647825 */ /* 0x000fc800078e0060 */
[C---:B------:R-:W-:Y:S01]  /*26b0*/  FADD.FTZ R242, R95.reuse, R242 ;  /* 0x000000f25ff27221 */ /* 0x040fe20000010000 */
[----:B------:R-:W-:Y:S01]  /*26c0*/  FFMA.FTZ R16, R95, R127, R16 ;  /* 0x0000007f5f107223 */ /* 0x000fe20000010010 */
[----:B------:R-:W-:Y:S01]  /*26d0*/  IMAD.WIDE.U32 R94, R22, 0x4, R96 ;  /* 0x00000004165e7825 */ /* 0x000fe200078e0060 */
[----:B------:R-:W5:Y:S04]  /*26e0*/  LDG.E R100, desc[UR16][R100.64] ;  /* 0x0000001064647981 */ /* 0x000f68000c1e1900 */
[----:B------:R-:W5:Y:S01]  /*26f0*/  LDG.E R101, desc[UR16][R94.64] ;  /* 0x000000105e657981 */ /* 0x000f62000c1e1900 */
[----:B0-----:R-:W-:-:S05]  /*2700*/  @P0 IMAD.WIDE.U32 R92, R23, 0x10, R92 ;  /* 0x00000010175c0825 */ /* 0x001fca00078e005c */
[----:B------:R0:W5:Y:S01]  /*2710*/  @P0 LDG.E.128 R84, desc[UR16][R92.64] ;  /* 0x000000105c540981 */ /* 0x000162000c1e1d00 */
[----:B--2---:R-:W-:-:S03]  /*2720*/  @P2 R2UR UR5, R218 ;  /* 0x00000000da0522ca */ /* 0x004fc600000e0000 */
[----:B------:R-:W2:Y:S01]  /*2730*/  LDL.LU R218, [R1] ;  /* 0x0000000001da7983 */ /* 0x000ea20000300800 */
[C---:B------:R-:W-:Y:S01]  /*2740*/  @!P1 IADD3 R168, PT, PT, R149.reuse, 0x8000, RZ ;  /* 0x0000800095a89810 */ /* 0x040fe20007ffe0ff */
[----:B------:R-:W-:Y:S06]  /*2750*/  BAR.SYNC.DEFER_BLOCKING 0x0 ;  /* 0x0000000000007b1d */ /* 0x000fec0000010000 */
[----:B0-----:R-:W0:Y:S01]  /*2760*/  LDS.128 R92, [R168] ;  /* 0x00000000a85c7984 */ /* 0x001e220000000c00 */
[C---:B------:R-:W-:Y:S02]  /*2770*/  IADD3 R97, PT, PT, R149.reuse, 0x8050, RZ ;  /* 0x0000805095617810 */ /* 0x040fe40007ffe0ff */
[----:B------:R-:W-:Y:S01]  /*2780*/  @!P1 IADD3 R97, PT, PT, R149, 0x8010, RZ ;  /* 0x0000801095619810 */ /* 0x000fe20007ffe0ff */
[C---:B------:R-:W-:Y:S01]  /*2790*/  FADD.FTZ R245, R98.reuse, R245 ;  /* 0x000000f562f57221 */ /* 0x040fe20000010000 */
[----:B------:R-:W-:Y:S01]  /*27a0*/  FFMA.FTZ R170, R98, R36, R170 ;  /* 0x0000002462aa7223 */ /* 0x000fe200000100aa */
[----:B0-----:R-:W-:Y:S01]  /*27b0*/  FADD.FTZ R92, RZ, R92 ;  /* 0x0000005cff5c7221 */ /* 0x001fe20000010000 */
[----:B------:R-:W-:-:S03]  /*27c0*/  FADD.FTZ R93, RZ, R93 ;  /* 0x0000005dff5d7221 */ /* 0x000fc60000010000 */
[----:B------:R-:W-:Y:S01]  /*27d0*/  FADD.FTZ R96, R94, R92 ;  /* 0x0000005c5e607221 */ /* 0x000fe20000010000 */
[----:B------:R-:W-:Y:S02]  /*27e0*/  FADD.FTZ R98, R95, R93 ;  /* 0x0000005d5f627221 */ /* 0x000fe40000010000 */
[----:B------:R-:W0:Y:S02]  /*27f0*/  LDS.128 R92, [R97] ;  /* 0x00000000615c7984 */ /* 0x000e240000000c00 */
[----:B0-----:R-:W-:Y:S01]  /*2800*/  FADD.FTZ R96, R96, R92 ;  /* 0x0000005c60607221 */ /* 0x001fe20000010000 */
[C---:B------:R-:W-:Y:S01]  /*2810*/  IADD3 R92, PT, PT, R149.reuse, 0x8060, RZ ;  /* 0x00008060955c7810 */ /* 0x040fe20007ffe0ff */
[----:B------:R-:W-:Y:S01]  /*2820*/  FADD.FTZ R93, R98, R93 ;  /* 0x0000005d625d7221 */ /* 0x000fe20000010000 */
[----:B------:R-:W-:Y:S01]  /*2830*/  @!P1 IADD3 R92, PT, PT, R149, 0x8020, RZ ;  /* 0x00008020955c9810 */ /* 0x000fe20007ffe0ff */
[----:B------:R-:W-:Y:S02]  /*2840*/  FADD.FTZ R96, R94, R96 ;  /* 0x000000605e607221 */ /* 0x000fe40000010000 */
[----:B------:R-:W-:-:S03]  /*2850*/  FADD.FTZ R97, R95, R93 ;  /* 0x0000005d5f617221 */ /* 0x000fc60000010000 */
[----:B------:R-:W0:Y:S01]  /*2860*/  LDS.128 R92, [R92] ;  /* 0x000000005c5c7984 */ /* 0x000e220000000c00 */
[C---:B------:R-:W-:Y:S01]  /*2870*/  FADD.FTZ R246, R99.reuse, R246 ;  /* 0x000000f663f67221 */ /* 0x040fe20000010000 */
        /* <DEDUP_REMOVED lines=8> */
[----:B---3--:R-:W-:Y:S01]  /*2900*/  FADD.FTZ R161, R107, R161 ;  /* 0x000000a16ba17221 */ /* 0x008fe20000010000 */
[----:B------:R-:W-:-:S04]  /*2910*/  UISETP.NE.U32.AND UP1, UPT, UR20, URZ, UPT ;  /* 0x000000ff1400728c */ /* 0x000fc8000bf25070 */
[----:B------:R-:W-:Y:S01]  /*2920*/  UISETP.NE.AND.EX UP1, UPT, UR21, URZ, UPT, UP1 ;  /* 0x000000ff1500728c */ /* 0x000fe2000bf25310 */
[C---:B------:R-:W-:Y:S01]  /*2930*/  FADD.FTZ R249, R102.reuse, R249 ;  /* 0x000000f966f97221 */ /* 0x040fe20000010000 */
[----:B------:R-:W-:Y:S01]  /*2940*/  FFMA.FTZ R174, R102, R44, R174 ;  /* 0x0000002c66ae7223 */ /* 0x000fe200000100ae */
[C---:B------:R-:W-:Y:S01]  /*2950*/  FADD.FTZ R250, R103.reuse, R250 ;  /* 0x000000fa67fa7221 */ /* 0x040fe20000010000 */
[----:B------:R-:W-:Y:S01]  /*2960*/  FFMA.FTZ R176, R103, R45, R176 ;  /* 0x0000002d67b07223 */ /* 0x000fe200000100b0 */
[C---:B------:R-:W-:Y:S01]  /*2970*/  FADD.FTZ R251, R104.reuse, R251 ;  /* 0x000000fb68fb7221 */ /* 0x040fe20000010000 */
[----:B------:R-:W-:Y:S01]  /*2980*/  FFMA.FTZ R177, R104, R114, R177 ;  /* 0x0000007268b17223 */ /* 0x000fe200000100b1 */
        /* <DEDUP_REMOVED lines=9> */
[C---:B------:R-:W-:Y:S01]  /*2a20*/  FADD.FTZ R252, R105.reuse, R252 ;  /* 0x000000fc69fc7221 */ /* 0x040fe20000010000 */
[----:B------:R-:W-:Y:S01]  /*2a30*/  FFMA.FTZ R185, R105, R115, R185 ;  /* 0x0000007369b97223 */ /* 0x000fe200000100b9 */
[C---:B------:R-:W-:Y:S01]  /*2a40*/  FFMA.FTZ R186, R106.reuse, R116, R186 ;  /* 0x000000746aba7223 */ /* 0x040fe200000100ba */
[----:B------:R-:W-:Y:S01]  /*2a50*/  FFMA.FTZ R187, R107, R117, R187 ;  /* 0x000000756bbb7223 */ /* 0x000fe200000100bb */
[----:B--2---:R-:W-:-:S05]  /*2a60*/  FADD.FTZ R218, R106, R218 ;  /* 0x000000da6ada7221 */ /* 0x004fca0000010000 */
[----:B------:R0:W-:Y:S04]  /*2a70*/  STL [R1], R218 ;  /* 0x000000da01007387 */ /* 0x0001e80000100800 */
[----:B------:R0:W-:Y:S01]  /*2a80*/  STL [R1+0x4], R161 ;  /* 0x000004a101007387 */ /* 0x0001e20000100800 */
[----:B------:R-:W-:Y:S05]  /*2a90*/  BRA.U UP1, `(.L_x_13758) ;  /* 0x00000035019c7547 */ /* 0x000fea000b800000 */
[----:B------:R-:W-:-:S05]  /*2aa0*/  HFMA2 R93, -RZ, RZ, 0, 9.5367431640625e-07 ;  /* 0x00000010ff5d7431 */ /* 0x000fca00000001ff */
[----:B------:R-:W-:-:S06]  /*2ab0*/  IMAD.WIDE.U32 R92, R148, R93, UR26 ;  /* 0x0000001a945c7e25 */ /* 0x000fcc000f8e005d */
[----:B------:R-:W5:Y:S01]  /*2ac0*/  LDG.E.128 R92, desc[UR16][R92.64] ;  /* 0x000000105c5c7981 */ /* 0x000f62000c1e1d00 */
[----:B------:R-:W-:Y:S01]  /*2ad0*/  ISETP.NE.U32.AND P0, PT, RZ, UR24, PT ;  /* 0x00000018ff007c0c */ /* 0x000fe2000bf05070 */
[----:B------:R-:W-:Y:S03]  /*2ae0*/  BSSY.RECONVERGENT B0, `(.L_x_13759) ;  /* 0x0000065000007945 */ /* 0x000fe60003800200 */
[----:B------:R-:W-:-:S13]  /*2af0*/  ISETP.NE.AND.EX P0, PT, RZ, UR25, PT, P0 ;  /* 0x00000019ff007c0c */ /* 0x000fda000bf05300 */
[----:B------:R-:W-:Y:S05]  /*2b00*/  @P0 BRA `(.L_x_13760) ;  /* 0x0000000000cc0947 */ /* 0x000fea0003800000 */
[----:B------:R-:W-:Y:S01]  /*2b10*/  MOV R96, UR13 ;  /* 0x0000000d00607c02 */ /* 0x000fe20008000f00 */
[----:B------:R-:W-:Y:S01]  /*2b20*/  UMOV UR4, UR7 ;  /* 0x0000000700047c82 */ /* 0x000fe20008000000 */
[C---:B-----5:R-:W-:Y:S02]  /*2b30*/  LOP3.LUT P2, RZ, R202.reuse, 0xff, RZ, 0xc0, !PT ;  /* 0x000000ffcaff7812 */ /* 0x060fe4000784c0ff */
[----:B------:R-:W-:Y:S01]  /*2b40*/  LOP3.LUT P3, RZ, R202, 0xff00, RZ, 0xc0, !PT ;  /* 0x0000ff00caff7812 */ /* 0x000fe2000786c0ff */
[----:B------:R-:W-:Y:S01]  /*2b50*/  FFMA.FTZ R96, R0, R96, UR14 ;  /* 0x0000000e00607e23 */ /* 0x000fe20008010060 */
[C---:B------:R-:W-:Y:S02]  /*2b60*/  LOP3.LUT P4, RZ, R202.reuse, 0xff0000, RZ, 0xc0, !PT ;  /* 0x00ff0000caff7812 */ /* 0x040fe4000788c0ff */
[----:B------:R-:W-:Y:S01]  /*2b70*/  ISETP.GE.U32.AND P5, PT, R202, 0x1000000, PT ;  /* 0x01000000ca00780c */ /* 0x000fe20003fa6070 */
[----:B------:R-:W-:-:S04]  /*2b80*/  FADD.FTZ R96, R166, -R96 ;  /* 0x80000060a6607221 */ /* 0x000fc80000010000 */
[----:B------:R-:W-:Y:S02]  /*2b90*/  FMUL.FTZ R96, R96, UR12 ;  /* 0x0000000c60607c20 */ /* 0x000fe40008410000 */
[----:B------:R-:W-:Y:S02]  /*2ba0*/  @P2 HADD2.F32 R98, -RZ, R48.H0_H0 ;  /* 0x20000030ff622230 */ /* 0x000fe40000004100 */
[----:B------:R-:W-:Y:S02]  /*2bb0*/  FMUL.FTZ R96, R96, UR5 ;  /* 0x0000000560607c20 */ /* 0x000fe40008410000 */
[----:B------:R-:W-:Y:S02]  /*2bc0*/  @P4 HADD2.F32 R99, -RZ, R49.H0_H0 ;  /* 0x20000031ff634230 */ /* 0x000fe40000004100 */
[----:B------:R-:W-:Y:S01]  /*2bd0*/  FMUL.FTZ R97, R96, UR4 ;  /* 0x0000000460617c20 */ /* 0x000fe20008410000 */
[----:B------:R-:W-:-:S03]  /*2be0*/  MOV R96, RZ ;  /* 0x000000ff00607202 */ /* 0x000fc60000000f00 */
[----:B------:R-:W-:Y:S01]  /*2bf0*/  FMUL.FTZ R0, R92, R97 ;  /* 0x000000615c007220 */ /* 0x000fe20000410000 */
[----:B------:R-:W-:Y:S01]  /*2c00*/  MOV R92, UR13 ;  /* 0x0000000d005c7c02 */ /* 0x000fe20008000f00 */
[----:B------:R-:W-:Y:S01]  /*2c10*/  @P2 FMUL.FTZ R96, R97, R98 ;  /* 0x0000006261602220 */ /* 0x000fe20000410000 */
[----:B------:R-:W-:Y:S01]  /*2c20*/  @P3 HADD2.F32 R98, -RZ, R184.H0_H0 ;  /* 0x200000b8ff623230 */ /* 0x000fe20000004100 */
[----:B------:R-:W-:Y:S02]  /*2c30*/  MOV R97, RZ ;  /* 0x000000ff00617202 */ /* 0x000fe40000000f00 */
[----:B------:R-:W-:Y:S01]  /*2c40*/  FFMA.FTZ R92, R162, R92, UR14 ;  /* 0x0000000ea25c7e23 */ /* 0x000fe2000801005c */
[----:B------:R-:W-:-:S03]  /*2c50*/  FSEL R0, R0, RZ, P2 ;  /* 0x000000ff00007208 */ /* 0x000fc60001000000 */
[----:B------:R-:W-:-:S04]  /*2c60*/  FADD.FTZ R92, R165, -R92 ;  /* 0x8000005ca55c7221 */ /* 0x000fc80000010000 */
[----:B------:R-:W-:-:S04]  /*2c70*/  FMUL.FTZ R92, R92, UR12 ;  /* 0x0000000c5c5c7c20 */ /* 0x000fc80008410000 */
[----:B------:R-:W-:-:S04]  /*2c80*/  FMUL.FTZ R92, R92, UR5 ;  /* 0x000000055c5c7c20 */ /* 0x000fc80008410000 */
[----:B------:R-:W-:-:S04]  /*2c90*/  FMUL.FTZ R92, R92, UR4 ;  /* 0x000000045c5c7c20 */ /* 0x000fc80008410000 */
[----:B------:R-:W-:Y:S01]  /*2ca0*/  FMUL.FTZ R93, R93, R92 ;  /* 0x0000005c5d5d7220 */ /* 0x000fe20000410000 */
[----:B------:R-:W-:Y:S01]  /*2cb0*/  @P3 FMUL.FTZ R97, R92, R98 ;  /* 0x000000625c613220 */ /* 0x000fe20000410000 */
[----:B------:R-:W-:Y:S02]  /*2cc0*/  MOV R92, UR13 ;  /* 0x0000000d005c7c02 */ /* 0x000fe40008000f00 */
[----:B------:R-:W-:Y:S02]  /*2cd0*/  MOV R98, RZ ;  /* 0x000000ff00627202 */ /* 0x000fe40000000f00 */
[----:B------:R-:W-:Y:S01]  /*2ce0*/  FSEL R102, R93, RZ, P3 ;  /* 0x000000ff5d667208 */ /* 0x000fe20001800000 */
[----:B------:R-:W-:-:S04]  /*2cf0*/  FFMA.FTZ R92, R159, R92, UR14 ;  /* 0x0000000e9f5c7e23 */ /* 0x000fc8000801005c */
        /* <DEDUP_REMOVED lines=14> */
[----:B------:R-:W-:-:S05]  /*2de0*/  FMUL.FTZ R95, R95, R92 ;  /* 0x0000005c5f5f7220 */ /* 0x000fca0000410000 */
[----:B------:R-:W-:Y:S01]  /*2df0*/  FSEL R104, R95, RZ, P5 ;  /* 0x000000ff5f687208 */ /* 0x000fe20002800000 */
[----:B------:R-:W-:Y:S06]  /*2e00*/  @!P5 BRA `(.L_x_13761) ;  /* 0x0000000000c8d947 */ /* 0x000fec0003800000 */
[----:B------:R-:W-:-:S05]  /*2e10*/  HADD2.F32 R99, -RZ, R184.H1_H1 ;  /* 0x300000b8ff637230 */ /* 0x000fca0000004100 */
[----:B------:R-:W-:Y:S01]  /*2e20*/  FMUL.FTZ R99, R92, R99 ;  /* 0x000000635c637220 */ /* 0x000fe20000410000 */
[----:B------:R-:W-:Y:S06]  /*2e30*/  BRA `(.L_x_13761) ;  /* 0x0000000000bc7947 */ /* 0x000fec0003800000 */
.L_x_13760:
[----:B------:R-:W-:Y:S01]  /*2e40*/  MOV R88, UR13 ;  /* 0x0000000d00587c02 */ /* 0x000fe20008000f00 */
[----:B------:R-:W-:Y:S01]  /*2e50*/  UMOV UR4, UR7 ;  /* 0x0000000700047c82 */ /* 0x000fe20008000000 */
[C---:B-----5:R-:W-:Y:S02]  /*2e60*/  LOP3.LUT P2, RZ, R202.reuse, 0xff, RZ, 0xc0, !PT ;  /* 0x000000ffcaff7812 */ /* 0x060fe4000784c0ff */
[----:B------:R-:W-:Y:S02]  /*2e70*/  CS2R R96, SRZ ;  /* 0x0000000000607805 */ /* 0x000fe4000001ff00 */
[----:B------:R-:W-:Y:S01]  /*2e80*/  LOP3.LUT P3, RZ, R202, 0xff00, RZ, 0xc0, !PT ;  /* 0x0000ff00caff7812 */ /* 0x000fe2000786c0ff */
[----:B------:R-:W-:Y:S01]  /*2e90*/  FFMA.FTZ R88, R0, R88, UR14 ;  /* 0x0000000e00587e23 */ /* 0x000fe20008010058 */
[----:B------:R-:W-:Y:S02]  /*2ea0*/  LOP3.LUT P4, RZ, R202, 0xff0000, RZ, 0xc0, !PT ;  /* 0x00ff0000caff7812 */ /* 0x000fe4000788c0ff */
[----:B------:R-:W-:-:S02]  /*2eb0*/  CS2R R98, SRZ ;  /* 0x0000000000627805 */ /* 0x000fc4000001ff00 */
[----:B------:R-:W-:Y:S01]  /*2ec0*/  ISETP.GE.U32.AND P5, PT, R202, 0x1000000, PT ;  /* 0x01000000ca00780c */ /* 0x000fe20003fa6070 */
[----:B------:R-:W-:-:S04]  /*2ed0*/  FADD.FTZ R88, R166, -R88 ;  /* 0x80000058a6587221 */ /* 0x000fc80000010000 */
[----:B------:R-:W-:Y:S01]  /*2ee0*/  FMUL.FTZ R88, R88, UR12 ;  /* 0x0000000c58587c20 */ /* 0x000fe20008410000 */
[----:B------:R-:W-:-:S03]  /*2ef0*/  @P2 HADD2.F32 R90, -RZ, R48.H0_H0 ;  /* 0x20000030ff5a2230 */ /* 0x000fc60000004100 */
[----:B------:R-:W-:Y:S01]  /*2f00*/  FMUL.FTZ R89, R88, UR5 ;  /* 0x0000000558597c20 */ /* 0x000fe20008410000 */
[----:B------:R-:W-:-:S03]  /*2f10*/  @P3 HADD2.F32 R91, -RZ, R184.H0_H0 ;  /* 0x200000b8ff5b3230 */ /* 0x000fc60000004100 */
[----:B------:R-:W-:Y:S01]  /*2f20*/  FMUL.FTZ R89, R89, UR4 ;  /* 0x0000000459597c20 */ /* 0x000fe20008410000 */
[----:B------:R-:W-:-:S03]  /*2f30*/  @P5 HADD2.F32 R102, -RZ, R184.H1_H1 ;  /* 0x300000b8ff665230 */ /* 0x000fc60000004100 */
[----:B------:R-:W-:Y:S01]  /*2f40*/  FMUL.FTZ R0, R92, R89 ;  /* 0x000000595c007220 */ /* 0x000fe20000410000 */
[----:B------:R-:W-:Y:S01]  /*2f50*/  @P2 FMUL.FTZ R96, R89, R90 ;  /* 0x0000005a59602220 */ /* 0x000fe20000410000 */
[----:B------:R-:W-:Y:S01]  /*2f60*/  MOV R89, UR13 ;  /* 0x0000000d00597c02 */ /* 0x000fe20008000f00 */
[----:B------:R-:W-:Y:S02]  /*2f70*/  @P4 HADD2.F32 R92, -RZ, R49.H0_H0 ;  /* 0x20000031ff5c4230 */ /* 0x000fe40000004100 */
[----:B------:R-:W-:Y:S02]  /*2f80*/  FSEL R0, R0, RZ, P2 ;  /* 0x000000ff00007208 */ /* 0x000fe40001000000 */
[----:B------:R-:W-:-:S04]  /*2f90*/  FFMA.FTZ R89, R162, R89, UR14 ;  /* 0x0000000ea2597e23 */ /* 0x000fc80008010059 */
[----:B------:R-:W-:-:S04]  /*2fa0*/  FADD.FTZ R89, R165, -R89 ;  /* 0x80000059a5597221 */ /* 0x000fc80000010000 */
[----:B------:R-:W-:-:S04]  /*2fb0*/  FMUL.FTZ R89, R89, UR12 ;  /* 0x0000000c59597c20 */ /* 0x000fc80008410000 */
[----:B------:R-:W-:-:S04]  /*2fc0*/  FMUL.FTZ R90, R89, UR5 ;  /* 0x00000005595a7c20 */ /* 0x000fc80008410000 */
[----:B------:R-:W-:-:S04]  /*2fd0*/  FMUL.FTZ R90, R90, UR4 ;  /* 0x000000045a5a7c20 */ /* 0x000fc80008410000 */
[----:B------:R-:W-:Y:S01]  /*2fe0*/  FMUL.FTZ R93, R93, R90 ;  /* 0x0000005a5d5d7220 */ /* 0x000fe20000410000 */
[----:B------:R-:W-:Y:S01]  /*2ff0*/  @P3 FMUL.FTZ R97, R90, R91 ;  /* 0x0000005b5a613220 */ /* 0x000fe20000410000 */
[----:B------:R-:W-:-:S05]  /*3000*/  MOV R90, UR13 ;  /* 0x0000000d005a7c02 */ /* 0x000fca0008000f00 */
[----:B------:R-:W-:-:S04]  /*3010*/  FFMA.FTZ R90, R159, R90, UR14 ;  /* 0x0000000e9f5a7e23 */ /* 0x000fc8000801005a */
[----:B------:R-:W-:-:S04]  /*3020*/  FADD.FTZ R90, R164, -R90 ;  /* 0x8000005aa45a7221 */ /* 0x000fc80000010000 */
[----:B------:R-:W-:-:S04]  /*3030*/  FMUL.FTZ R90, R90, UR12 ;  /* 0x0000000c5a5a7c20 */ /* 0x000fc80008410000 */
[----:B------:R-:W-:-:S04]  /*3040*/  FMUL.FTZ R91, R90, UR5 ;  /* 0x000000055a5b7c20 */ /* 0x000fc80008410000 */
[----:B------:R-:W-:-:S04]  /*3050*/  FMUL.FTZ R91, R91, UR4 ;  /* 0x000000045b5b7c20 */ /* 0x000fc80008410000 */
[----:B------:R-:W-:Y:S01]  /*3060*/  FMUL.FTZ R94, R94, R91 ;  /* 0x0000005b5e5e7220 */ /* 0x000fe20000410000 */
[----:B------:R-:W-:Y:S01]  /*3070*/  @P4 FMUL.FTZ R98, R91, R92 ;  /* 0x0000005c5b624220 */ /* 0x000fe20000410000 */
[----:B------:R-:W-:-:S03]  /*3080*/  MOV R91, UR13 ;  /* 0x0000000d005b7c02 */ /* 0x000fc60008000f00 */
        /* <DEDUP_REMOVED lines=8> */
[----:B------:R-:W-:-:S03]  /*3110*/  FSEL R102, R93, RZ, P3 ;  /* 0x000000ff5d667208 */ /* 0x000fc60001800000 */
[----:B------:R-:W-:-:S07]  /*3120*/  FSEL R104, R95, RZ, P5 ;  /* 0x000000ff5f687208 */ /* 0x000fce0002800000 */
.L_x_13761:
[----:B------:R-:W-:Y:S05]  /*3130*/  BSYNC.RECONVERGENT B0 ;  /* 0x0000000000007941 */ /* 0x000fea0003800200 */
.L_x_13759:
[----:B------:R-:W1:Y:S01]  /*3140*/  @P0 LDC.64 R92, c[0x0][0x478] ;  /* 0x00011e00ff5c0b82 */ /* 0x000e620000000a00 */
[----:B------:R-:W-:Y:S01]  /*3150*/  MOV R149, 0x10 ;  /* 0x0000001000957802 */ /* 0x000fe20000000f00 */
[----:B-1----:R-:W-:-:S04]  /*3160*/  @P0 IMAD.WIDE.U32 R92, R148, 0x10, R92 ;  /* 0x00000010945c0825 */ /* 0x002fc800078e005c */
[----:B------:R-:W-:Y:S01]  /*3170*/  IMAD.WIDE.U32 R148, R148, R149, UR28 ;  /* 0x0000001c94947e25 */ /* 0x000fe2000f8e0095 */
[----:B------:R1:W-:Y:S04]  /*3180*/  @P0 STG.E.128 desc[UR16][R92.64], R88 ;  /* 0x000000585c000986 */ /* 0x0003e8000c101d10 */
[----:B------:R2:W-:Y:S01]  /*3190*/  STG.E.128 desc[UR16][R148.64], R96 ;  /* 0x0000006094007986 */ /* 0x0005e2000c101d10 */
[----:B-1----:R-:W-:-:S05]  /*31a0*/  HFMA2 R92, -RZ, RZ, 0, 9.5367431640625e-07 ;  /* 0x00000010ff5c7431 */ /* 0x002fca00000001ff */
[----:B------:R-:W-:-:S06]  /*31b0*/  IMAD.WIDE.U32 R92, R147, R92, UR26 ;  /* 0x0000001a935c7e25 */ /* 0x000fcc000f8e005c */
[----:B------:R-:W5:Y:S01]  /*31c0*/  LDG.E.128 R92, desc[UR16][R92.64] ;  /* 0x000000105c5c7981 */ /* 0x000f62000c1e1d00 */
[----:B------:R-:W-:Y:S04]  /*31d0*/  BSSY.RECONVERGENT B0, `(.L_x_13762) ;  /* 0x0000063000007945 */ /* 0x000fe80003800200 */
[----:B--2---:R-:W-:Y:S05]  /*31e0*/  @!P0 BRA `(.L_x_13763) ;  /* 0x0000000000c48947 */ /* 0x004fea0003800000 */
[----:B------:R-:W-:Y:S02]  /*31f0*/  MOV R88, UR13 ;  /* 0x0000000d00587c02 */ /* 0x000fe40008000f00 */
[----:B------:R-:W-:Y:S02]  /*3200*/  CS2R R96, SRZ ;  /* 0x0000000000607805 */ /* 0x000fe4000001ff00 */
[C---:B------:R-:W-:Y:S02]  /*3210*/  LOP3.LUT P2, RZ, R175.reuse, 0xff, RZ, 0xc0, !PT ;  /* 0x000000ffafff7812 */ /* 0x040fe4000784c0ff */
[C---:B------:R-:W-:Y:S01]  /*3220*/  LOP3.LUT P3, RZ, R175.reuse, 0xff00, RZ, 0xc0, !PT ;  /* 0x0000ff00afff7812 */ /* 0x040fe2000786c0ff */
[----:B------:R-:W-:Y:S01]  /*3230*/  FFMA.FTZ R88, R154, R88, UR14 ;  /* 0x0000000e9a587e23 */ /* 0x000fe20008010058 */
[----:B------:R-:W-:Y:S02]  /*3240*/  LOP3.LUT P4, RZ, R175, 0xff0000, RZ, 0xc0, !PT ;  /* 0x00ff0000afff7812 */ /* 0x000fe4000788c0ff */
[----:B------:R-:W-:Y:S01]  /*3250*/  MOV R98, RZ ;  /* 0x000000ff00627202 */ /* 0x000fe20000000f00 */
[----:B------:R-:W-:Y:S01]  /*3260*/  FADD.FTZ R88, R157, -R88 ;  /* 0x800000589d587221 */ /* 0x000fe20000010000 */
[----:B------:R-:W-:-:S03]  /*3270*/  ISETP.GE.U32.AND P5, PT, R175, 0x1000000, PT ;  /* 0x01000000af00780c */ /* 0x000fc60003fa6070 */
[----:B------:R-:W-:Y:S02]  /*3280*/  FMUL.FTZ R88, R88, UR12 ;  /* 0x0000000c58587c20 */ /* 0x000fe40008410000 */
[----:B------:R-:W-:Y:S02]  /*3290*/  @P2 HADD2.F32 R90, -RZ, R50.H0_H0 ;  /* 0x20000032ff5a2230 */ /* 0x000fe40000004100 */
[----:B------:R-:W-:Y:S01]  /*32a0*/  FMUL.FTZ R89, R88, UR5 ;  /* 0x0000000558597c20 */ /* 0x000fe20008410000 */
[----:B------:R-:W-:Y:S02]  /*32b0*/  @P3 HADD2.F32 R91, -RZ, R183.H0_H0 ;  /* 0x200000b7ff5b3230 */ /* 0x000fe40000004100 */
[----:B------:R-:W-:Y:S02]  /*32c0*/  @P4 HADD2.F32 R99, -RZ, R51.H0_H0 ;  /* 0x20000033ff634230 */ /* 0x000fe40000004100 */
[----:B------:R-:W-:-:S04]  /*32d0*/  FMUL.FTZ R89, R89, UR4 ;  /* 0x0000000459597c20 */ /* 0x000fc80008410000 */
[----:B-----5:R-:W-:Y:S01]  /*32e0*/  FMUL.FTZ R92, R92, R89 ;  /* 0x000000595c5c7220 */ /* 0x020fe20000410000 */
        /* <DEDUP_REMOVED lines=33> */
.L_x_13763:
[----:B------:R-:W-:Y:S02]  /*3500*/  MOV R96, UR13 ;  /* 0x0000000d00607c02 */ /* 0x000fe40008000f00 */
[C---:B------:R-:W-:Y:S02]  /*3510*/  LOP3.LUT P2, RZ, R175.reuse, 0xff, RZ, 0xc0, !PT ;  /* 0x000000ffafff7812 */ /* 0x040fe4000784c0ff */
[C---:B------:R-:W-:Y:S01]  /*3520*/  LOP3.LUT P3, RZ, R175.reuse, 0xff00, RZ, 0xc0, !PT ;  /* 0x0000ff00afff7812 */ /* 0x040fe2000786c0ff */
[----:B------:R-:W-:Y:S01]  /*3530*/  FFMA.FTZ R96, R154, R96, UR14 ;  /* 0x0000000e9a607e23 */ /* 0x000fe20008010060 */
[C---:B------:R-:W-:Y:S02]  /*3540*/  LOP3.LUT P4, RZ, R175.reuse, 0xff0000, RZ, 0xc0, !PT ;  /* 0x00ff0000afff7812 */ /* 0x040fe4000788c0ff */
[----:B------:R-:W-:Y:S01]  /*3550*/  ISETP.GE.U32.AND P5, PT, R175, 0x1000000, PT ;  /* 0x01000000af00780c */ /* 0x000fe20003fa6070 */
[----:B------:R-:W-:-:S04]  /*3560*/  FADD.FTZ R96, R157, -R96 ;  /* 0x800000609d607221 */ /* 0x000fc80000010000 */
[----:B------:R-:W-:Y:S02]  /*3570*/  FMUL.FTZ R96, R96, UR12 ;  /* 0x0000000c60607c20 */ /* 0x000fe40008410000 */
[----:B------:R-:W-:Y:S02]  /*3580*/  @P2 HADD2.F32 R98, -RZ, R50.H0_H0 ;  /* 0x20000032ff622230 */ /* 0x000fe40000004100 */
[----:B------:R-:W-:Y:S01]  /*3590*/  FMUL.FTZ R96, R96, UR5 ;  /* 0x0000000560607c20 */ /* 0x000fe20008410000 */
[----:B------:R-:W-:Y:S02]  /*35a0*/  @P3 HADD2.F32 R99, -RZ, R183.H0_H0 ;  /* 0x200000b7ff633230 */ /* 0x000fe40000004100 */
[----:B------:R-:W-:Y:S02]  /*35b0*/  @P4 HADD2.F32 R105, -RZ, R51.H0_H0 ;  /* 0x20000033ff694230 */ /* 0x000fe40000004100 */
[----:B------:R-:W-:Y:S01]  /*35c0*/  FMUL.FTZ R97, R96, UR4 ;  /* 0x0000000460617c20 */ /* 0x000fe20008410000 */
[----:B------:R-:W-:Y:S01]  /*35d0*/  MOV R96, RZ ;  /* 0x000000ff00607202 */ /* 0x000fe20000000f00 */
[----:B------:R-:W-:-:S02]  /*35e0*/  @P5 HADD2.F32 R106, -RZ, R183.H1_H1 ;  /* 0x300000b7ff6a5230 */ /* 0x000fc40000004100 */
[-C--:B-----5:R-:W-:Y:S01]  /*35f0*/  FMUL.FTZ R92, R92, R97.reuse ;  /* 0x000000615c5c7220 */ /* 0x0a0fe20000410000 */
[----:B------:R-:W-:Y:S01]  /*3600*/  @P2 FMUL.FTZ R96, R98, R97 ;  /* 0x0000006162602220 */ /* 0x000fe20000410000 */
[----:B------:R-:W-:-:S05]  /*3610*/  MOV R97, UR13 ;  /* 0x0000000d00617c02 */ /* 0x000fca0008000f00 */
[----:B------:R-:W-:-:S04]  /*3620*/  FFMA.FTZ R97, R152, R97, UR14 ;  /* 0x0000000e98617e23 */ /* 0x000fc80008010061 */
[----:B------:R-:W-:-:S04]  /*3630*/  FADD.FTZ R97, R156, -R97 ;  /* 0x800000619c617221 */ /* 0x000fc80000010000 */
[----:B------:R-:W-:-:S04]  /*3640*/  FMUL.FTZ R97, R97, UR12 ;  /* 0x0000000c61617c20 */ /* 0x000fc80008410000 */
[----:B------:R-:W-:-:S04]  /*3650*/  FMUL.FTZ R97, R97, UR5 ;  /* 0x0000000561617c20 */ /* 0x000fc80008410000 */
[----:B------:R-:W-:Y:S01]  /*3660*/  FMUL.FTZ R98, R97, UR4 ;  /* 0x0000000461627c20 */ /* 0x000fe20008410000 */
[----:B------:R-:W-:-:S03]  /*3670*/  MOV R97, RZ ;  /* 0x000000ff00617202 */ /* 0x000fc60000000f00 */
[-C--:B------:R-:W-:Y:S01]  /*3680*/  FMUL.FTZ R93, R93, R98.reuse ;  /* 0x000000625d5d7220 */ /* 0x080fe20000410000 */
        /* <DEDUP_REMOVED lines=10> */
[----:B------:R-:W-:-:S03]  /*3730*/  MOV R99, UR13 ;  /* 0x0000000d00637c02 */ /* 0x000fc60008000f00 */
[----:B------:R-:W-:Y:S02]  /*3740*/  FSEL R107, R94, RZ, P4 ;  /* 0x000000ff5e6b7208 */ /* 0x000fe40002000000 */
        /* <DEDUP_REMOVED lines=8> */
[----:B------:R-:W-:Y:S02]  /*37d0*/  FSEL R105, R92, RZ, P2 ;  /* 0x000000ff5c697208 */ /* 0x000fe40001000000 */
[----:B------:R-:W-:Y:S02]  /*37e0*/  FSEL R106, R93, RZ, P3 ;  /* 0x000000ff5d6a7208 */ /* 0x000fe40001800000 */
[----:B------:R-:W-:-:S07]  /*37f0*/  FSEL R148, R95, RZ, P5 ;  /* 0x000000ff5f947208 */ /* 0x000fce0002800000 */
.L_x_13764:
[----:B------:R-:W-:Y:S05]  /*3800*/  BSYNC.RECONVERGENT B0 ;  /* 0x0000000000007941 */ /* 0x000fea0003800200 */
.L_x_13762:
        /* <DEDUP_REMOVED lines=9> */
[----:B------:R-:W-:Y:S04]  /*38a0*/  BSSY.RECONVERGENT B0, `(.L_x_13765) ;  /* 0x0000063000007945 */ /* 0x000fe80003800200 */
[----:B------:R-:W-:Y:S05]  /*38b0*/  @!P0 BRA `(.L_x_13766) ;  /* 0x0000000000c48947 */ /* 0x000fea0003800000 */
[----:B------:R-:W-:Y:S02]  /*38c0*/  MOV R88, UR13 ;  /* 0x0000000d00587c02 */ /* 0x000fe40008000f00 */
[----:B------:R-:W-:Y:S02]  /*38d0*/  CS2R R96, SRZ ;  /* 0x0000000000607805 */ /* 0x000fe4000001ff00 */
[C---:B------:R-:W-:Y:S02]  /*38e0*/  LOP3.LUT P2, RZ, R167.reuse, 0xff, RZ, 0xc0, !PT ;  /* 0x000000ffa7ff7812 */ /* 0x040fe4000784c0ff */
[----:B------:R-:W-:Y:S01]  /*38f0*/  LOP3.LUT P3, RZ, R167, 0xff00, RZ, 0xc0, !PT ;  /* 0x0000ff00a7ff7812 */ /* 0x000fe2000786c0ff */
[----:B------:R-:W-:Y:S01]  /*3900*/  FFMA.FTZ R88, R145, R88, UR14 ;  /* 0x0000000e91587e23 */ /* 0x000fe20008010058 */
[C---:B------:R-:W-:Y:S02]  /*3910*/  LOP3.LUT P4, RZ, R167.reuse, 0xff0000, RZ, 0xc0, !PT ;  /* 0x00ff0000a7ff7812 */ /* 0x040fe4000788c0ff */
        /* <DEDUP_REMOVED lines=32> */
[----:B------:R-:W-:Y:S01]  /*3b20*/  FADD.FTZ R91, R140, -R91 ;  /* 0x8000005b8c5b7221 */ /* 0x000fe20000010000 */
[----:B------:R-:W-:-:S03]  /*3b30*/  FSEL R140, R92, RZ, P2 ;  /* 0x000000ff5c8c7208 */ /* 0x000fc60001000000 */
        /* <DEDUP_REMOVED lines=9> */
.L_x_13766:
[----:B------:R-:W-:Y:S02]  /*3bd0*/  MOV R96, UR13 ;  /* 0x0000000d00607c02 */ /* 0x000fe40008000f00 */
[C---:B------:R-:W-:Y:S02]  /*3be0*/  LOP3.LUT P2, RZ, R167.reuse, 0xff, RZ, 0xc0, !PT ;  /* 0x000000ffa7ff7812 */ /* 0x040fe4000784c0ff */
[----:B------:R-:W-:Y:S01]  /*3bf0*/  LOP3.LUT P3, RZ, R167, 0xff00, RZ, 0xc0, !PT ;  /* 0x0000ff00a7ff7812 */ /* 0x000fe2000786c0ff */
[----:B------:R-:W-:Y:S01]  /*3c00*/  FFMA.FTZ R96, R145, R96, UR14 ;  /* 0x0000000e91607e23 */ /* 0x000fe20008010060 */
[C---:B------:R-:W-:Y:S02]  /*3c10*/  LOP3.LUT P4, RZ, R167.reuse, 0xff0000, RZ, 0xc0, !PT ;  /* 0x00ff0000a7ff7812 */ /* 0x040fe4000788c0ff */
[----:B------:R-:W-:Y:S01]  /*3c20*/  ISETP.GE.U32.AND P5, PT, R167, 0x1000000, PT ;  /* 0x01000000a700780c */ /* 0x000fe20003fa6070 */
[----:B------:R-:W-:-:S04]  /*3c30*/  FADD.FTZ R96, R146, -R96 ;  /* 0x8000006092607221 */ /* 0x000fc80000010000 */
[----:B------:R-:W-:Y:S02]  /*3c40*/  FMUL.FTZ R96, R96, UR12 ;  /* 0x0000000c60607c20 */ /* 0x000fe40008410000 */
[----:B------:R-:W-:Y:S02]  /*3c50*/  @P2 HADD2.F32 R98, -RZ, R52.H0_H0 ;  /* 0x20000034ff622230 */ /* 0x000fe40000004100 */
[----:B------:R-:W-:Y:S01]  /*3c60*/  FMUL.FTZ R96, R96, UR5 ;  /* 0x0000000560607c20 */ /* 0x000fe20008410000 */
[----:B------:R-:W-:-:S03]  /*3c70*/  @P3 HADD2.F32 R99, -RZ, R182.H0_H0 ;  /* 0x200000b6ff633230 */ /* 0x000fc60000004100 */
[----:B------:R-:W-:Y:S01]  /*3c80*/  FMUL.FTZ R97, R96, UR4 ;  /* 0x0000000460617c20 */ /* 0x000fe20008410000 */
[----:B------:R-:W-:-:S03]  /*3c90*/  MOV R96, RZ ;  /* 0x000000ff00607202 */ /* 0x000fc60000000f00 */
        /* <DEDUP_REMOVED lines=12> */
[----:B------:R-:W-:Y:S01]  /*3d60*/  FFMA.FTZ R98, R141, R98, UR14 ;  /* 0x0000000e8d627e23 */ /* 0x000fe20008010062 */
[----:B------:R-:W-:-:S03]  /*3d70*/  @P4 HADD2.F32 R141, -RZ, R53.H0_H0 ;  /* 0x20000035ff8d4230 */ /* 0x000fc60000004100 */
[----:B------:R-:W-:-:S04]  /*3d80*/  FADD.FTZ R98, R142, -R98 ;  /* 0x800000628e627221 */ /* 0x000fc80000010000 */
[----:B------:R-:W-:-:S04]  /*3d90*/  FMUL.FTZ R98, R98, UR12 ;  /* 0x0000000c62627c20 */ /* 0x000fc80008410000 */
[----:B------:R-:W-:-:S04]  /*3da0*/  FMUL.FTZ R98, R98, UR5 ;  /* 0x0000000562627c20 */ /* 0x000fc80008410000 */
[----:B------:R-:W-:Y:S01]  /*3db0*/  FMUL.FTZ R99, R98, UR4 ;  /* 0x0000000462637c20 */ /* 0x000fe20008410000 */
[----:B------:R-:W-:-:S03]  /*3dc0*/  MOV R98, RZ ;  /* 0x000000ff00627202 */ /* 0x000fc60000000f00 */
[-C--:B------:R-:W-:Y:S01]  /*3dd0*/  FMUL.FTZ R94, R94, R99.reuse ;  /* 0x000000635e5e7220 */ /* 0x080fe20000410000 */
[----:B------:R-:W-:Y:S01]  /*3de0*/  @P4 FMUL.FTZ R98, R141, R99 ;  /* 0x000000638d624220 */ /* 0x000fe20000410000 */
[----:B------:R-:W-:Y:S02]  /*3df0*/  MOV R99, UR13 ;  /* 0x0000000d00637c02 */ /* 0x000fe40008000f00 */
[----:B------:R-:W-:Y:S02]  /*3e00*/  FSEL R141, R93, RZ, P3 ;  /* 0x000000ff5d8d7208 */ /* 0x000fe40001800000 */
[----:B------:R-:W-:Y:S01]  /*3e10*/  FSEL R142, R94, RZ, P4 ;  /* 0x000000ff5e8e7208 */ /* 0x000fe20002000000 */
[----:B------:R-:W-:-:S04]  /*3e20*/  FFMA.FTZ R99, R139, R99, UR14 ;  /* 0x0000000e8b637e23 */ /* 0x000fc80008010063 */
[----:B------:R-:W-:Y:S01]  /*3e30*/  FADD.FTZ R99, R140, -R99 ;  /* 0x800000638c637221 */ /* 0x000fe20000010000 */
[----:B------:R-:W-:-:S03]  /*3e40*/  @P5 HADD2.F32 R140, -RZ, R182.H1_H1 ;  /* 0x300000b6ff8c5230 */ /* 0x000fc60000004100 */
[----:B------:R-:W-:-:S04]  /*3e50*/  FMUL.FTZ R99, R99, UR12 ;  /* 0x0000000c63637c20 */ /* 0x000fc80008410000 */
[----:B------:R-:W-:-:S04]  /*3e60*/  FMUL.FTZ R99, R99, UR5 ;  /* 0x0000000563637c20 */ /* 0x000fc80008410000 */
[----:B------:R-:W-:Y:S01]  /*3e70*/  FMUL.FTZ R139, R99, UR4 ;  /* 0x00000004638b7c20 */ /* 0x000fe20008410000 */
[----:B------:R-:W-:-:S03]  /*3e80*/  MOV R99, RZ ;  /* 0x000000ff00637202 */ /* 0x000fc60000000f00 */
[-C--:B------:R-:W-:Y:S01]  /*3e90*/  FMUL.FTZ R95, R95, R139.reuse ;  /* 0x0000008b5f5f7220 */ /* 0x080fe20000410000 */
[----:B------:R-:W-:Y:S01]  /*3ea0*/  @P5 FMUL.FTZ R99, R140, R139 ;  /* 0x0000008b8c635220 */ /* 0x000fe20000410000 */
[----:B------:R-:W-:-:S03]  /*3eb0*/  FSEL R140, R92, RZ, P2 ;  /* 0x000000ff5c8c7208 */ /* 0x000fc60001000000 */
[----:B------:R-:W-:-:S07]  /*3ec0*/  FSEL R143, R95, RZ, P5 ;  /* 0x000000ff5f8f7208 */ /* 0x000fce0002800000 */
.L_x_13767:
[----:B------:R-:W-:Y:S05]  /*3ed0*/  BSYNC.RECONVERGENT B0 ;  /* 0x0000000000007941 */ /* 0x000fea0003800200 */
.L_x_13765:
        /* <DEDUP_REMOVED lines=47> */
[----:B------:R-:W-:Y:S01]  /*41d0*/  FFMA.FTZ R91, R130, R91, UR14 ;  /* 0x0000000e825b7e23 */ /* 0x000fe2000801005b */
[----:B------:R-:W-:-:S03]  /*41e0*/  FSEL R130, R92, RZ, P2 ;  /* 0x000000ff5c827208 */ /* 0x000fc60001000000 */
        /* <DEDUP_REMOVED lines=11> */
.L_x_13769:
        /* <DEDUP_REMOVED lines=48> */
.L_x_13770:
[----:B------:R-:W-:Y:S05]  /*45a0*/  BSYNC.RECONVERGENT B0 ;  /* 0x0000000000007941 */ /* 0x000fea0003800200 */
.L_x_13768:
[----:B------:R-:W1:Y:S01]  /*45b0*/  @P0 LDC.64 R92, c[0x0][0x478] ;  /* 0x00011e00ff5c0b82 */ /* 0x000e620000000a00 */
[----:B------:R-:W-:Y:S02]  /*45c0*/  HFMA2 R95, -RZ, RZ, 0, 9.5367431640625e-07 ;  /* 0x00000010ff5f7431 */ /* 0x000fe400000001ff */
[----:B-1----:R-:W-:-:S05]  /*45d0*/  @P0 IMAD.WIDE.U32 R92, R128, 0x10, R92 ;  /* 0x00000010805c0825 */ /* 0x002fca00078e005c */
[----:B------:R1:W-:Y:S02]  /*45e0*/  @P0 STG.E.128 desc[UR16][R92.64], R88 ;  /* 0x000000585c000986 */ /* 0x0003e4000c101d10 */
[----:B-1----:R-:W-:-:S05]  /*45f0*/  MOV R92, 0x10 ;  /* 0x00000010005c7802 */ /* 0x002fca0000000f00 */
[----:B------:R-:W-:-:S05]  /*4600*/  IMAD.WIDE.U32 R92, R128, R92, UR28 ;  /* 0x0000001c805c7e25 */ /* 0x000fca000f8e005c */
[----:B------:R1:W-:Y:S02]  /*4610*/  STG.E.128 desc[UR16][R92.64], R96 ;  /* 0x000000605c007986 */ /* 0x0003e4000c101d10 */
[----:B-1----:R-:W-:-:S06]  /*4620*/  IMAD.WIDE.U32 R92, R118, R95, UR26 ;  /* 0x0000001a765c7e25 */ /* 0x002fcc000f8e005f */
[----:B------:R-:W5:Y:S01]  /*4630*/  LDG.E.128 R92, desc[UR16][R92.64] ;  /* 0x000000105c5c7981 */ /* 0x000f62000c1e1d00 */
[----:B------:R-:W-:Y:S04]  /*4640*/  BSSY.RECONVERGENT B0, `(.L_x_13771) ;  /* 0x0000063000007945 */ /* 0x000fe80003800200 */
[----:B------:R-:W-:Y:S05]  /*4650*/  @!P0 BRA `(.L_x_13772) ;  /* 0x0000000000c48947 */ /* 0x000fea0003800000 */
[----:B------:R-:W-:Y:S02]  /*4660*/  MOV R88, UR13 ;  /* 0x0000000d00587c02 */ /* 0x000fe40008000f00 */
[----:B------:R-:W-:Y:S02]  /*4670*/  MOV R89, UR13 ;  /* 0x0000000d00597c02 */ /* 0x000fe40008000f00 */
[----:B------:R-:W-:Y:S01]  /*4680*/  LOP3.LUT P2, RZ, R129, 0xff, RZ, 0xc0, !PT ;  /* 0x000000ff81ff7812 */ /* 0x000fe2000784c0ff */
[-C--:B------:R-:W-:Y:S01]  /*4690*/  FFMA.FTZ R121, R121, R88.reuse, UR14 ;  /* 0x0000000e79797e23 */ /* 0x080fe20008010058 */
[----:B------:R-:W-:Y:S01]  /*46a0*/  FFMA.FTZ R91, R120, R88, UR14 ;  /* 0x0000000e785b7e23 */ /* 0x000fe20008010058 */
[----:B------:R-:W-:Y:S01]  /*46b0*/  FFMA.FTZ R88, R123, R89, UR14 ;  /* 0x0000000e7b587e23 */ /* 0x000fe20008010059 */
[----:B------:R-:W-:Y:S01]  /*46c0*/  LOP3.LUT P3, RZ, R129, 0xff00, RZ, 0xc0, !PT ;  /* 0x0000ff0081ff7812 */ /* 0x000fe2000786c0ff */
[----:B------:R-:W-:Y:S01]  /*46d0*/  FADD.FTZ R121, R124, -R121 ;  /* 0x800000797c797221 */ /* 0x000fe20000010000 */
[----:B------:R-:W-:Y:S01]  /*46e0*/  FADD.FTZ R91, R122, -R91 ;  /* 0x8000005b7a5b7221 */ /* 0x000fe20000010000 */
[----:B------:R-:W-:Y:S01]  /*46f0*/  FADD.FTZ R90, R125, -R88 ;  /* 0x800000587d5a7221 */ /* 0x000fe20000010000 */
[----:B------:R-:W-:-:S02]  /*4700*/  MOV R88, UR13 ;  /* 0x0000000d00587c02 */ /* 0x000fc40008000f00 */
[----:B------:R-:W-:Y:S01]  /*4710*/  MOV R96, RZ ;  /* 0x000000ff00607202 */ /* 0x000fe20000000f00 */
[----:B------:R-:W-:Y:S01]  /*4720*/  FMUL.FTZ R90, R90, UR12 ;  /* 0x0000000c5a5a7c20 */ /* 0x000fe20008410000 */
[----:B------:R-:W-:Y:S01]  /*4730*/  LOP3.LUT P4, RZ, R129, 0xff0000, RZ, 0xc0, !PT ;  /* 0x00ff000081ff7812 */ /* 0x000fe2000788c0ff */
[----:B------:R-:W-:Y:S01]  /*4740*/  FFMA.FTZ R127, R127, R88, UR14 ;  /* 0x0000000e7f7f7e23 */ /* 0x000fe20008010058 */
[----:B------:R-:W-:Y:S01]  /*4750*/  FMUL.FTZ R88, R121, UR12 ;  /* 0x0000000c79587c20 */ /* 0x000fe20008410000 */
[----:B------:R-:W-:Y:S01]  /*4760*/  @P2 HADD2.F32 R98, -RZ, R108.H0_H0 ;  /* 0x2000006cff622230 */ /* 0x000fe20000004100 */
[----:B------:R-:W-:Y:S01]  /*4770*/  ISETP.GE.U32.AND P5, PT, R129, 0x1000000, PT ;  /* 0x010000008100780c */ /* 0x000fe20003fa6070 */
[----:B------:R-:W-:Y:S01]  /*4780*/  FADD.FTZ R126, R126, -R127 ;  /* 0x8000007f7e7e7221 */ /* 0x000fe20000010000 */
[----:B------:R-:W-:Y:S01]  /*4790*/  FMUL.FTZ R89, R88, UR5 ;  /* 0x0000000558597c20 */ /* 0x000fe20008410000 */
[----:B------:R-:W-:-:S03]  /*47a0*/  FMUL.FTZ R99, R90, UR5 ;  /* 0x000000055a637c20 */ /* 0x000fc60008410000 */
[----:B------:R-:W-:Y:S01]  /*47b0*/  FMUL.FTZ R97, R89, UR4 ;  /* 0x0000000459617c20 */ /* 0x000fe20008410000 */
[----:B------:R-:W-:Y:S01]  /*47c0*/  FMUL.FTZ R89, R91, UR12 ;  /* 0x0000000c5b597c20 */ /* 0x000fe20008410000 */
[----:B------:R-:W-:Y:S01]  /*47d0*/  FMUL.FTZ R99, R99, UR4 ;  /* 0x0000000463637c20 */ /* 0x000fe20008410000 */
[----:B------:R-:W-:Y:S02]  /*47e0*/  @P4 HADD2.F32 R122, -RZ, R109.H0_H0 ;  /* 0x2000006dff7a4230 */ /* 0x000fe40000004100 */
[----:B-----5:R-:W-:Y:S01]  /*47f0*/  FMUL.FTZ R120, R92, R97 ;  /* 0x000000615c787220 */ /* 0x020fe20000410000 */
[----:B------:R-:W-:Y:S01]  /*4800*/  FMUL.FTZ R91, R89, UR5 ;  /* 0x00000005595b7c20 */ /* 0x000fe20008410000 */
[----:B------:R-:W-:Y:S01]  /*4810*/  @P2 FMUL.FTZ R96, R97, R98 ;  /* 0x0000006261602220 */ /* 0x000fe20000410000 */
[----:B------:R-:W-:Y:S01]  /*4820*/  MOV R97, RZ ;  /* 0x000000ff00617202 */ /* 0x000fe20000000f00 */
[----:B------:R-:W-:Y:S01]  /*4830*/  FMUL.FTZ R94, R94, R99 ;  /* 0x000000635e5e7220 */ /* 0x000fe20000410000 */
[----:B------:R-:W-:Y:S01]  /*4840*/  FMUL.FTZ R92, R91, UR4 ;  /* 0x000000045b5c7c20 */ /* 0x000fe20008410000 */
[----:B------:R-:W-:Y:S01]  /*4850*/  @P3 HADD2.F32 R91, -RZ, R180.H0_H0 ;  /* 0x200000b4ff5b3230 */ /* 0x000fe20000004100 */
[----:B------:R-:W-:Y:S01]  /*4860*/  MOV R98, RZ ;  /* 0x000000ff00627202 */ /* 0x000fe20000000f00 */
[----:B------:R-:W-:Y:S01]  /*4870*/  @P4 FMUL.FTZ R98, R99, R122 ;  /* 0x0000007a63624220 */ /* 0x000fe20000410000 */
[----:B------:R-:W-:Y:S01]  /*4880*/  FMUL.FTZ R93, R93, R92 ;  /* 0x0000005c5d5d7220 */ /* 0x000fe20000410000 */
[----:B------:R-:W-:Y:S01]  /*4890*/  FSEL R120, R120, RZ, P2 ;  /* 0x000000ff78787208 */ /* 0x000fe20001000000 */
[----:B------:R-:W-:Y:S01]  /*48a0*/  @P3 FMUL.FTZ R97, R92, R91 ;  /* 0x0000005b5c613220 */ /* 0x000fe20000410000 */
[----:B------:R-:W-:Y:S01]  /*48b0*/  FMUL.FTZ R91, R126, UR12 ;  /* 0x0000000c7e5b7c20 */ /* 0x000fe20008410000 */
[----:B------:R-:W-:-:S02]  /*48c0*/  FSEL R122, R94, RZ, P4 ;  /* 0x000000ff5e7a7208 */ /* 0x000fc40002000000 */
[----:B------:R-:W-:Y:S01]  /*48d0*/  FSEL R121, R93, RZ, P3 ;  /* 0x000000ff5d797208 */ /* 0x000fe20001800000 */
[----:B------:R-:W-:Y:S01]  /*48e0*/  FMUL.FTZ R92, R91, UR5 ;  /* 0x000000055b5c7c20 */ /* 0x000fe20008410000 */
[----:B------:R-:W-:-:S03]  /*48f0*/  MOV R99, RZ ;  /* 0x000000ff00637202 */ /* 0x000fc60000000f00 */
[----:B------:R-:W-:-:S04]  /*4900*/  FMUL.FTZ R92, R92, UR4 ;  /* 0x000000045c5c7c20 */ /* 0x000fc80008410000 */
[----:B------:R-:W-:-:S05]  /*4910*/  FMUL.FTZ R95, R95, R92 ;  /* 0x0000005c5f5f7220 */ /* 0x000fca0000410000 */
[----:B------:R-:W-:Y:S01]  /*4920*/  FSEL R123, R95, RZ, P5 ;  /* 0x000000ff5f7b7208 */ /* 0x000fe20002800000 */
[----:B------:R-:W-:Y:S06]  /*4930*/  @!P5 BRA `(.L_x_13773) ;  /* 0x0000000000ccd947 */ /* 0x000fec0003800000 */
[----:B------:R-:W-:-:S05]  /*4940*/  HADD2.F32 R99, -RZ, R180.H1_H1 ;  /* 0x300000b4ff637230 */ /* 0x000fca0000004100 */
[----:B------:R-:W-:Y:S01]  /*4950*/  FMUL.FTZ R99, R92, R99 ;  /* 0x000000635c637220 */ /* 0x000fe20000410000 */
[----:B------:R-:W-:Y:S06]  /*4960*/  BRA `(.L_x_13773) ;  /* 0x0000000000c07947 */ /* 0x000fec0003800000 */
.L_x_13772:
[----:B------:R-:W-:Y:S02]  /*4970*/  MOV R96, UR13 ;  /* 0x0000000d00607c02 */ /* 0x000fe40008000f00 */
[C---:B------:R-:W-:Y:S02]  /*4980*/  LOP3.LUT P2, RZ, R129.reuse, 0xff, RZ, 0xc0, !PT ;  /* 0x000000ff81ff7812 */ /* 0x040fe4000784c0ff */
[----:B------:R-:W-:Y:S01]  /*4990*/  LOP3.LUT P3, RZ, R129, 0xff00, RZ, 0xc0, !PT ;  /* 0x0000ff0081ff7812 */ /* 0x000fe2000786c0ff */
[----:B------:R-:W-:Y:S01]  /*49a0*/  FFMA.FTZ R96, R121, R96, UR14 ;  /* 0x0000000e79607e23 */ /* 0x000fe20008010060 */
[----:B------:R-:W-:Y:S02]  /*49b0*/  MOV R99, UR13 ;  /* 0x0000000d00637c02 */ /* 0x000fe40008000f00 */
[C---:B------:R-:W-:Y:S01]  /*49c0*/  LOP3.LUT P4, RZ, R129.reuse, 0xff0000, RZ, 0xc0, !PT ;  /* 0x00ff000081ff7812 */ /* 0x040fe2000788c0ff */
[----:B------:R-:W-:Y:S01]  /*49d0*/  FADD.FTZ R96, R124, -R96 ;  /* 0x800000607c607221 */ /* 0x000fe20000010000 */
[----:B------:R-:W-:Y:S01]  /*49e0*/  ISETP.GE.U32.AND P5, PT, R129, 0x1000000, PT ;  /* 0x010000008100780c */ /* 0x000fe20003fa6070 */
[----:B------:R-:W-:-:S02]  /*49f0*/  FFMA.FTZ R99, R123, R99, UR14 ;  /* 0x0000000e7b637e23 */ /* 0x000fc40008010063 */
[----:B------:R-:W-:Y:S02]  /*4a00*/  FMUL.FTZ R96, R96, UR12 ;  /* 0x0000000c60607c20 */ /* 0x000fe40008410000 */
[----:B------:R-:W-:Y:S02]  /*4a10*/  @P2 HADD2.F32 R98, -RZ, R108.H0_H0 ;  /* 0x2000006cff622230 */ /* 0x000fe40000004100 */
[----:B------:R-:W-:Y:S01]  /*4a20*/  FADD.FTZ R99, R125, -R99 ;  /* 0x800000637d637221 */ /* 0x000fe20000010000 */
[----:B------:R-:W-:Y:S01]  /*4a30*/  FMUL.FTZ R96, R96, UR5 ;  /* 0x0000000560607c20 */ /* 0x000fe20008410000 */
[----:B------:R-:W-:Y:S02]  /*4a40*/  @P3 HADD2.F32 R121, -RZ, R180.H0_H0 ;  /* 0x200000b4ff793230 */ /* 0x000fe40000004100 */
[----:B------:R-:W-:Y:S01]  /*4a50*/  FMUL.FTZ R99, R99, UR12 ;  /* 0x0000000c63637c20 */ /* 0x000fe20008410000 */
[----:B------:R-:W-:Y:S01]  /*4a60*/  FMUL.FTZ R97, R96, UR4 ;  /* 0x0000000460617c20 */ /* 0x000fe20008410000 */
[----:B------:R-:W-:-:S03]  /*4a70*/  MOV R96, RZ ;  /* 0x000000ff00607202 */ /* 0x000fc60000000f00 */
[-C--:B------:R-:W-:Y:S01]  /*4a80*/  @P2 FMUL.FTZ R96, R98, R97.reuse ;  /* 0x0000006162602220 */ /* 0x080fe20000410000 */
[----:B------:R-:W-:Y:S01]  /*4a90*/  MOV R98, UR13 ;  /* 0x0000000d00627c02 */ /* 0x000fe20008000f00 */
[----:B-----5:R-:W-:Y:S01]  /*4aa0*/  FMUL.FTZ R92, R92, R97 ;  /* 0x000000615c5c7220 */ /* 0x020fe20000410000 */
[----:B------:R-:W-:-:S03]  /*4ab0*/  MOV R97, RZ ;  /* 0x000000ff00617202 */ /* 0x000fc60000000f00 */
[----:B------:R-:W-:Y:S01]  /*4ac0*/  FFMA.FTZ R98, R120, R98, UR14 ;  /* 0x0000000e78627e23 */ /* 0x000fe20008010062 */
[----:B------:R-:W-:-:S03]  /*4ad0*/  MOV R120, UR13 ;  /* 0x0000000d00787c02 */ /* 0x000fc60008000f00 */
[----:B------:R-:W-:Y:S02]  /*4ae0*/  FADD.FTZ R98, R122, -R98 ;  /* 0x800000627a627221 */ /* 0x000fe40000010000 */
[----:B------:R-:W-:Y:S02]  /*4af0*/  FFMA.FTZ R120, R127, R120, UR14 ;  /* 0x0000000e7f787e23 */ /* 0x000fe40008010078 */
[----:B------:R-:W-:Y:S02]  /*4b00*/  FMUL.FTZ R98, R98, UR12 ;  /* 0x0000000c62627c20 */ /* 0x000fe40008410000 */
[----:B------:R-:W-:Y:S02]  /*4b10*/  FADD.FTZ R120, R126, -R120 ;  /* 0x800000787e787221 */ /* 0x000fe40000010000 */
[----:B------:R-:W-:-:S04]  /*4b20*/  FMUL.FTZ R98, R98, UR5 ;  /* 0x0000000562627c20 */ /* 0x000fc80008410000 */
[----:B------:R-:W-:-:S04]  /*4b30*/  FMUL.FTZ R98, R98, UR4 ;  /* 0x0000000462627c20 */ /* 0x000fc80008410000 */
[-C--:B------:R-:W-:Y:S01]  /*4b40*/  @P3 FMUL.FTZ R97, R121, R98.reuse ;  /* 0x0000006279613220 */ /* 0x080fe20000410000 */
[----:B------:R-:W-:Y:S01]  /*4b50*/  FMUL.FTZ R121, R99, UR5 ;  /* 0x0000000563797c20 */ /* 0x000fe20008410000 */
[----:B------:R-:W-:Y:S01]  /*4b60*/  FMUL.FTZ R99, R120, UR12 ;  /* 0x0000000c78637c20 */ /* 0x000fe20008410000 */
[----:B------:R-:W-:Y:S02]  /*4b70*/  @P4 HADD2.F32 R120, -RZ, R109.H0_H0 ;  /* 0x2000006dff784230 */ /* 0x000fe40000004100 */
[----:B------:R-:W-:Y:S01]  /*4b80*/  FMUL.FTZ R93, R93, R98 ;  /* 0x000000625d5d7220 */ /* 0x000fe20000410000 */
[----:B------:R-:W-:Y:S01]  /*4b90*/  FMUL.FTZ R121, R121, UR4 ;  /* 0x0000000479797c20 */ /* 0x000fe20008410000 */
[----:B------:R-:W-:Y:S01]  /*4ba0*/  FMUL.FTZ R99, R99, UR5 ;  /* 0x0000000563637c20 */ /* 0x000fe20008410000 */
[----:B------:R-:W-:Y:S02]  /*4bb0*/  MOV R98, RZ ;  /* 0x000000ff00627202 */ /* 0x000fe40000000f00 */
[-C--:B------:R-:W-:Y:S01]  /*4bc0*/  @P4 FMUL.FTZ R98, R120, R121.reuse ;  /* 0x0000007978624220 */ /* 0x080fe20000410000 */
[----:B------:R-:W-:Y:S01]  /*4bd0*/  FMUL.FTZ R120, R99, UR4 ;  /* 0x0000000463787c20 */ /* 0x000fe20008410000 */
[----:B------:R-:W-:Y:S01]  /*4be0*/  FMUL.FTZ R94, R94, R121 ;  /* 0x000000795e5e7220 */ /* 0x000fe20000410000 */
[----:B------:R-:W-:Y:S01]  /*4bf0*/  @P5 HADD2.F32 R121, -RZ, R180.H1_H1 ;  /* 0x300000b4ff795230 */ /* 0x000fe20000004100 */
[----:B------:R-:W-:Y:S01]  /*4c00*/  MOV R99, RZ ;  /* 0x000000ff00637202 */ /* 0x000fe20000000f00 */
[----:B------:R-:W-:-:S02]  /*4c10*/  FMUL.FTZ R95, R95, R120 ;  /* 0x000000785f5f7220 */ /* 0x000fc40000410000 */
[----:B------:R-:W-:Y:S01]  /*4c20*/  FSEL R122, R94, RZ, P4 ;  /* 0x000000ff5e7a7208 */ /* 0x000fe20002000000 */
[----:B------:R-:W-:Y:S01]  /*4c30*/  @P5 FMUL.FTZ R99, R121, R120 ;  /* 0x0000007879635220 */ /* 0x000fe20000410000 */
[----:B------:R-:W-:Y:S02]  /*4c40*/  FSEL R120, R92, RZ, P2 ;  /* 0x000000ff5c787208 */ /* 0x000fe40001000000 */
[----:B------:R-:W-:Y:S02]  /*4c50*/  FSEL R121, R93, RZ, P3 ;  /* 0x000000ff5d797208 */ /* 0x000fe40001800000 */
[----:B------:R-:W-:-:S07]  /*4c60*/  FSEL R123, R95, RZ, P5 ;  /* 0x000000ff5f7b7208 */ /* 0x000fce0002800000 */
.L_x_13773:
[----:B------:R-:W-:Y:S05]  /*4c70*/  BSYNC.RECONVERGENT B0 ;  /* 0x0000000000007941 */ /* 0x000fea0003800200 */
.L_x_13771:
[----:B------:R-:W1:Y:S01]  /*4c80*/  @P0 LDC.64 R92, c[0x0][0x478] ;  /* 0x00011e00ff5c0b82 */ /* 0x000e620000000a00 */
[----:B------:R-:W-:Y:S01]  /*4c90*/  MOV R95, 0x10 ;  /* 0x00000010005f7802 */ /* 0x000fe20000000f00 */
[----:B------:R-:W-:Y:S02]  /*4ca0*/  HFMA2 R94, -RZ, RZ, 0, 9.5367431640625e-07 ;  /* 0x00000010ff5e7431 */ /* 0x000fe400000001ff */
[----:B-1----:R-:W-:-:S05]  /*4cb0*/  @P0 IMAD.WIDE.U32 R92, R118, 0x10, R92 ;  /* 0x00000010765c0825 */ /* 0x002fca00078e005c */
[----:B------:R1:W-:Y:S02]  /*4cc0*/  @P0 STG.E.128 desc[UR16][R92.64], R88 ;  /* 0x000000585c000986 */ /* 0x0003e4000c101d10 */
[----:B-1----:R-:W-:-:S05]  /*4cd0*/  IMAD.WIDE.U32 R92, R118, R95, UR28 ;  /* 0x0000001c765c7e25 */ /* 0x002fca000f8e005f */
[----:B------:R1:W-:Y:S02]  /*4ce0*/  STG.E.128 desc[UR16][R92.64], R96 ;  /* 0x000000605c007986 */ /* 0x0003e4000c101d10 */
[----:B-1----:R-:W-:-:S06]  /*4cf0*/  IMAD.WIDE.U32 R92, R21, R94, UR26 ;  /* 0x0000001a155c7e25 */ /* 0x002fcc000f8e005e */
[----:B------:R-:W5:Y:S01]  /*4d00*/  LDG.E.128 R92, desc[UR16][R92.64] ;  /* 0x000000105c5c7981 */ /* 0x000f62000c1e1d00 */
[----:B------:R-:W-:Y:S04]  /*4d10*/  BSSY.RECONVERGENT B0, `(.L_x_13774) ;  /* 0x0000060000007945 */ /* 0x000fe80003800200 */
[----:B------:R-:W-:Y:S05]  /*4d20*/  @!P0 BRA `(.L_x_13775) ;  /* 0x0000000000c08947 */ /* 0x000fea0003800000 */
[----:B------:R-:W-:Y:S02]  /*4d30*/  MOV R89, UR13 ;  /* 0x0000000d00597c02 */ /* 0x000fe40008000f00 */
[----:B------:R-:W-:Y:S02]  /*4d40*/  CS2R R98, SRZ ;  /* 0x0000000000627805 */ /* 0x000fe4000001ff00 */
[----:B------:R-:W-:Y:S02]  /*4d50*/  MOV R91, UR13 ;  /* 0x0000000d005b7c02 */ /* 0x000fe40008000f00 */
[----:B------:R-:W-:Y:S01]  /*4d60*/  LOP3.LUT P2, RZ, R100, 0xff, RZ, 0xc0, !PT ;  /* 0x000000ff64ff7812 */ /* 0x000fe2000784c0ff */
[----:B------:R-:W-:Y:S01]  /*4d70*/  FFMA.FTZ R89, R32, R89, UR14 ;  /* 0x0000000e20597e23 */ /* 0x000fe20008010059 */
[----:B------:R-:W-:Y:S01]  /*4d80*/  LOP3.LUT P3, RZ, R100, 0xff00, RZ, 0xc0, !PT ;  /* 0x0000ff0064ff7812 */ /* 0x000fe2000786c0ff */
[----:B------:R-:W-:Y:S01]  /*4d90*/  FFMA.FTZ R34, R34, R91, UR14 ;  /* 0x0000000e22227e23 */ /* 0x000fe2000801005b */
[----:B------:R-:W-:Y:S01]  /*4da0*/  MOV R97, UR13 ;  /* 0x0000000d00617c02 */ /* 0x000fe20008000f00 */
[----:B------:R-:W-:Y:S01]  /*4db0*/  FADD.FTZ R89, R26, -R89 ;  /* 0x800000591a597221 */ /* 0x000fe20000010000 */
[----:B------:R-:W-:Y:S01]  /*4dc0*/  LOP3.LUT P4, RZ, R100, 0xff0000, RZ, 0xc0, !PT ;  /* 0x00ff000064ff7812 */ /* 0x000fe2000788c0ff */
[----:B------:R-:W-:Y:S01]  /*4dd0*/  FADD.FTZ R34, R27, -R34 ;  /* 0x800000221b227221 */ /* 0x000fe20000010000 */
[----:B------:R-:W-:Y:S01]  /*4de0*/  MOV R27, UR13 ;  /* 0x0000000d001b7c02 */ /* 0x000fe20008000f00 */
[----:B------:R-:W-:Y:S01]  /*4df0*/  FMUL.FTZ R88, R89, UR12 ;  /* 0x0000000c59587c20 */ /* 0x000fe20008410000 */
[----:B------:R-:W-:Y:S01]  /*4e00*/  FFMA.FTZ R91, R36, R97, UR14 ;  /* 0x0000000e245b7e23 */ /* 0x000fe20008010061 */
[----:B------:R-:W-:Y:S01]  /*4e10*/  FMUL.FTZ R89, R34, UR12 ;  /* 0x0000000c22597c20 */ /* 0x000fe20008410000 */
[----:B------:R-:W-:Y:S01]  /*4e20*/  CS2R R96, SRZ ;  /* 0x0000000000607805 */ /* 0x000fe2000001ff00 */
[----:B------:R-:W-:Y:S01]  /*4e30*/  FMUL.FTZ R26, R88, UR5 ;  /* 0x00000005581a7c20 */ /* 0x000fe20008410000 */
[----:B------:R-:W-:Y:S01]  /*4e40*/  FFMA.FTZ R38, R38, R27, UR14 ;  /* 0x0000000e26267e23 */ /* 0x000fe2000801001b */
[----:B------:R-:W-:Y:S01]  /*4e50*/  FADD.FTZ R28, R28, -R91 ;  /* 0x8000005b1c1c7221 */ /* 0x000fe20000010000 */
[----:B------:R-:W-:Y:S01]  /*4e60*/  ISETP.GE.U32.AND P5, PT, R100, 0x1000000, PT ;  /* 0x010000006400780c */ /* 0x000fe20003fa6070 */
[----:B------:R-:W-:Y:S01]  /*4e70*/  FMUL.FTZ R27, R26, UR4 ;  /* 0x000000041a1b7c20 */ /* 0x000fe20008410000 */
[----:B------:R-:W-:-:S02]  /*4e80*/  @P2 HADD2.F32 R26, -RZ, R110.H0_H0 ;  /* 0x2000006eff1a2230 */ /* 0x000fc40000004100 */
[----:B------:R-:W-:Y:S01]  /*4e90*/  FMUL.FTZ R90, R28, UR12 ;  /* 0x0000000c1c5a7c20 */ /* 0x000fe20008410000 */
[----:B------:R-:W-:Y:S01]  /*4ea0*/  FADD.FTZ R29, R29, -R38 ;  /* 0x800000261d1d7221 */ /* 0x000fe20000010000 */
[----:B-----5:R-:W-:Y:S01]  /*4eb0*/  FMUL.FTZ R36, R92, R27 ;  /* 0x0000001b5c247220 */ /* 0x020fe20000410000 */
[----:B------:R-:W-:Y:S02]  /*4ec0*/  @P4 HADD2.F32 R28, -RZ, R111.H0_H0 ;  /* 0x2000006fff1c4230 */ /* 0x000fe40000004100 */
[----:B------:R-:W-:Y:S01]  /*4ed0*/  @P2 FMUL.FTZ R96, R27, R26 ;  /* 0x0000001a1b602220 */ /* 0x000fe20000410000 */
[----:B------:R-:W-:Y:S01]  /*4ee0*/  FMUL.FTZ R26, R89, UR5 ;  /* 0x00000005591a7c20 */ /* 0x000fe20008410000 */
[----:B------:R-:W-:Y:S02]  /*4ef0*/  @P3 HADD2.F32 R27, -RZ, R179.H0_H0 ;  /* 0x200000b3ff1b3230 */ /* 0x000fe40000004100 */
[----:B------:R-:W-:Y:S01]  /*4f00*/  FMUL.FTZ R91, R29, UR12 ;  /* 0x0000000c1d5b7c20 */ /* 0x000fe20008410000 */
[----:B------:R-:W-:Y:S01]  /*4f10*/  FSEL R36, R36, RZ, P2 ;  /* 0x000000ff24247208 */ /* 0x000fe20001000000 */
[----:B------:R-:W-:-:S04]  /*4f20*/  FMUL.FTZ R26, R26, UR4 ;  /* 0x000000041a1a7c20 */ /* 0x000fc80008410000 */
[----:B------:R-:W-:Y:S01]  /*4f30*/  @P3 FMUL.FTZ R97, R26, R27 ;  /* 0x0000001b1a613220 */ /* 0x000fe20000410000 */
[----:B------:R-:W-:Y:S01]  /*4f40*/  FMUL.FTZ R38, R93, R26 ;  /* 0x0000001a5d267220 */ /* 0x000fe20000410000 */
[----:B------:R-:W-:-:S04]  /*4f50*/  FMUL.FTZ R26, R90, UR5 ;  /* 0x000000055a1a7c20 */ /* 0x000fc80008410000 */
[----:B------:R-:W-:Y:S01]  /*4f60*/  FMUL.FTZ R27, R26, UR4 ;  /* 0x000000041a1b7c20 */ /* 0x000fe20008410000 */
[----:B------:R-:W-:Y:S01]  /*4f70*/  FMUL.FTZ R26, R91, UR5 ;  /* 0x000000055b1a7c20 */ /* 0x000fe20008410000 */
[----:B------:R-:W-:Y:S02]  /*4f80*/  FSEL R38, R38, RZ, P3 ;  /* 0x000000ff26267208 */ /* 0x000fe40001800000 */
[----:B------:R-:W-:Y:S01]  /*4f90*/  @P4 FMUL.FTZ R98, R27, R28 ;  /* 0x0000001c1b624220 */ /* 0x000fe20000410000 */
[----:B------:R-:W-:Y:S01]  /*4fa0*/  FMUL.FTZ R26, R26, UR4 ;  /* 0x000000041a1a7c20 */ /* 0x000fe20008410000 */
[----:B------:R-:W-:-:S03]  /*4fb0*/  FMUL.FTZ R27, R94, R27 ;  /* 0x0000001b5e1b7220 */ /* 0x000fc60000410000 */
[----:B------:R-:W-:Y:S02]  /*4fc0*/  FMUL.FTZ R95, R95, R26 ;  /* 0x0000001a5f5f7220 */ /* 0x000fe40000410000 */
[----:B------:R-:W-:-:S03]  /*4fd0*/  FSEL R100, R27, RZ, P4 ;  /* 0x000000ff1b647208 */ /* 0x000fc60002000000 */
[----:B------:R-:W-:Y:S01]  /*4fe0*/  FSEL R118, R95, RZ, P5 ;  /* 0x000000ff5f767208 */ /* 0x000fe20002800000 */
[----:B------:R-:W-:Y:S06]  /*4ff0*/  @!P5 BRA `(.L_x_13776) ;  /* 0x0000000000c4d947 */ /* 0x000fec0003800000 */
[----:B------:R-:W-:-:S05]  /*5000*/  HADD2.F32 R99, -RZ, R179.H1_H1 ;  /* 0x300000b3ff637230 */ /* 0x000fca0000004100 */
[----:B------:R-:W-:Y:S01]  /*5010*/  FMUL.FTZ R99, R26, R99 ;  /* 0x000000631a637220 */ /* 0x000fe20000410000 */
[----:B------:R-:W-:Y:S06]  /*5020*/  BRA `(.L_x_13776) ;  /* 0x0000000000b87947 */ /* 0x000fec0003800000 */
.L_x_13775:
[----:B------:R-:W-:Y:S02]  /*5030*/  MOV R97, UR13 ;  /* 0x0000000d00617c02 */ /* 0x000fe40008000f00 */
        /* <DEDUP_REMOVED lines=16> */
[----:B------:R-:W-:-:S02]  /*5140*/  @P2 HADD2.F32 R32, -RZ, R110.H0_H0 ;  /* 0x2000006eff202230 */ /* 0x000fc40000004100 */
[----:B------:R-:W-:Y:S01]  /*5150*/  FADD.FTZ R28, R28, -R99 ;  /* 0x800000631c1c7221 */ /* 0x000fe20000010000 */
[----:B------:R-:W-:Y:S01]  /*5160*/  FMUL.FTZ R27, R26, UR4 ;  /* 0x000000041a1b7c20 */ /* 0x000fe20008410000 */
[----:B------:R-:W-:Y:S01]  /*5170*/  FMUL.FTZ R26, R34, UR5 ;  /* 0x00000005221a7c20 */ /* 0x000fe20008410000 */
[----:B------:R-:W-:Y:S01]  /*5180*/  FADD.FTZ R29, R29, -R38 ;  /* 0x800000261d1d7221 */ /* 0x000fe20000010000 */
[----:B------:R-:W-:Y:S01]  /*5190*/  FMUL.FTZ R28, R28, UR12 ;  /* 0x0000000c1c1c7c20 */ /* 0x000fe20008410000 */
[-C--:B------:R-:W-:Y:S01]  /*51a0*/  @P2 FMUL.FTZ R96, R32, R27.reuse ;  /* 0x0000001b20602220 */ /* 0x080fe20000410000 */
[----:B-----5:R-:W-:Y:S01]  /*51b0*/  FMUL.FTZ R36, R92, R27 ;  /* 0x0000001b5c247220 */ /* 0x020fe20000410000 */
[----:B------:R-:W-:Y:S02]  /*51c0*/  @P3 HADD2.F32 R27, -RZ, R179.H0_H0 ;  /* 0x200000b3ff1b3230 */ /* 0x000fe40000004100 */
[----:B------:R-:W-:Y:S01]  /*51d0*/  FMUL.FTZ R26, R26, UR4 ;  /* 0x000000041a1a7c20 */ /* 0x000fe20008410000 */
[----:B------:R-:W-:Y:S01]  /*51e0*/  ISETP.GE.U32.AND P5, PT, R100, 0x1000000, PT ;  /* 0x010000006400780c */ /* 0x000fe20003fa6070 */
[----:B------:R-:W-:Y:S01]  /*51f0*/  FMUL.FTZ R29, R29, UR12 ;  /* 0x0000000c1d1d7c20 */ /* 0x000fe20008410000 */
[----:B------:R-:W-:Y:S01]  /*5200*/  CS2R R98, SRZ ;  /* 0x0000000000627805 */ /* 0x000fe2000001ff00 */
[-C--:B------:R-:W-:Y:S01]  /*5210*/  @P3 FMUL.FTZ R97, R27, R26.reuse ;  /* 0x0000001a1b613220 */ /* 0x080fe20000410000 */
[----:B------:R-:W-:Y:S01]  /*5220*/  FMUL.FTZ R38, R93, R26 ;  /* 0x0000001a5d267220 */ /* 0x000fe20000410000 */
[----:B------:R-:W-:Y:S01]  /*5230*/  FMUL.FTZ R26, R28, UR5 ;  /* 0x000000051c1a7c20 */ /* 0x000fe20008410000 */
[----:B------:R-:W-:Y:S01]  /*5240*/  FMUL.FTZ R29, R29, UR5 ;  /* 0x000000051d1d7c20 */ /* 0x000fe20008410000 */
[----:B------:R-:W-:-:S02]  /*5250*/  FSEL R36, R36, RZ, P2 ;  /* 0x000000ff24247208 */ /* 0x000fc40001000000 */
[----:B------:R-:W-:Y:S01]  /*5260*/  FMUL.FTZ R27, R26, UR4 ;  /* 0x000000041a1b7c20 */ /* 0x000fe20008410000 */
[----:B------:R-:W-:Y:S01]  /*5270*/  @P4 HADD2.F32 R26, -RZ, R111.H0_H0 ;  /* 0x2000006fff1a4230 */ /* 0x000fe20000004100 */
[----:B------:R-:W-:Y:S02]  /*5280*/  FSEL R38, R38, RZ, P3 ;  /* 0x000000ff26267208 */ /* 0x000fe40001800000 */
[-C--:B------:R-:W-:Y:S02]  /*5290*/  FMUL.FTZ R94, R94, R27.reuse ;  /* 0x0000001b5e5e7220 */ /* 0x080fe40000410000 */
[----:B------:R-:W-:Y:S01]  /*52a0*/  @P4 FMUL.FTZ R98, R26, R27 ;  /* 0x0000001b1a624220 */ /* 0x000fe20000410000 */
[----:B------:R-:W-:Y:S01]  /*52b0*/  FMUL.FTZ R26, R29, UR4 ;  /* 0x000000041d1a7c20 */ /* 0x000fe20008410000 */
[----:B------:R-:W-:Y:S01]  /*52c0*/  @P5 HADD2.F32 R27, -RZ, R179.H1_H1 ;  /* 0x300000b3ff1b5230 */ /* 0x000fe20000004100 */
[----:B------:R-:W-:Y:S02]  /*52d0*/  FSEL R100, R94, RZ, P4 ;  /* 0x000000ff5e647208 */ /* 0x000fe40002000000 */
[----:B------:R-:W-:-:S02]  /*52e0*/  FMUL.FTZ R95, R95, R26 ;  /* 0x0000001a5f5f7220 */ /* 0x000fc40000410000 */
[----:B------:R-:W-:-:S03]  /*52f0*/  @P5 FMUL.FTZ R99, R27, R26 ;  /* 0x0000001a1b635220 */ /* 0x000fc60000410000 */
[----:B------:R-:W-:-:S07]  /*5300*/  FSEL R118, R95, RZ, P5 ;  /* 0x000000ff5f767208 */ /* 0x000fce0002800000 */
.L_x_13776:
[----:B------:R-:W-:Y:S05]  /*5310*/  BSYNC.RECONVERGENT B0 ;  /* 0x0000000000007941 */ /* 0x000fea0003800200 */
.L_x_13774:
[----:B------:R-:W1:Y:S01]  /*5320*/  @P0 LDC.64 R26, c[0x0][0x478] ;  /* 0x00011e00ff1a0b82 */ /* 0x000e620000000a00 */
[----:B------:R-:W-:Y:S01]  /*5330*/  MOV R28, 0x10 ;  /* 0x00000010001c7802 */ /* 0x000fe20000000f00 */
[----:B------:R-:W-:-:S05]  /*5340*/  HFMA2 R93, -RZ, RZ, 0, 9.5367431640625e-07 ;  /* 0x00000010ff5d7431 */ /* 0x000fca00000001ff */
[----:B------:R-:W-:-:S04]  /*5350*/  IMAD.WIDE.U32 R92, R22, R93, UR26 ;  /* 0x0000001a165c7e25 */ /* 0x000fc8000f8e005d */
[----:B-1----:R-:W-:-:S05]  /*5360*/  @P0 IMAD.WIDE.U32 R26, R21, 0x10, R26 ;  /* 0x00000010151a0825 */ /* 0x002fca00078e001a */
[----:B------:R1:W-:Y:S02]  /*5370*/  @P0 STG.E.128 desc[UR16][R26.64], R88 ;  /* 0x000000581a000986 */ /* 0x0003e4000c101d10 */
[----:B-1----:R-:W-:-:S05]  /*5380*/  IMAD.WIDE.U32 R26, R21, R28, UR28 ;  /* 0x0000001c151a7e25 */ /* 0x002fca000f8e001c */
[----:B------:R1:W-:Y:S04]  /*5390*/  STG.E.128 desc[UR16][R26.64], R96 ;  /* 0x000000601a007986 */ /* 0x0003e8000c101d10 */
[----:B------:R-:W5:Y:S01]  /*53a0*/  LDG.E.128 R92, desc[UR16][R92.64] ;  /* 0x000000105c5c7981 */ /* 0x000f62000c1e1d00 */
[----:B------:R-:W-:Y:S04]  /*53b0*/  BSSY.RECONVERGENT B0, `(.L_x_13777) ;  /* 0x0000060000007945 */ /* 0x000fe80003800200 */
[----:B------:R-:W-:Y:S05]  /*53c0*/  @!P0 BRA `(.L_x_13778) ;  /* 0x0000000000c08947 */ /* 0x000fea0003800000 */
[----:B------:R-:W-:Y:S02]  /*53d0*/  MOV R21, UR13 ;  /* 0x0000000d00157c02 */ /* 0x000fe40008000f00 */
[C---:B------:R-:W-:Y:S02]  /*53e0*/  LOP3.LUT P2, RZ, R101.reuse, 0xff, RZ, 0xc0, !PT ;  /* 0x000000ff65ff7812 */ /* 0x040fe4000784c0ff */
[----:B-1----:R-:W-:Y:S01]  /*53f0*/  MOV R27, UR13 ;  /* 0x0000000d001b7c02 */ /* 0x002fe20008000f00 */
[----:B------:R-:W-:Y:S01]  /*5400*/  FFMA.FTZ R21, R40, R21, UR14 ;  /* 0x0000000e28157e23 */ /* 0x000fe20008010015 */
[----:B------:R-:W-:Y:S02]  /*5410*/  MOV R29, UR13 ;  /* 0x0000000d001d7c02 */ /* 0x000fe40008000f00 */
[----:B------:R-:W-:Y:S01]  /*5420*/  MOV R26, UR13 ;  /* 0x0000000d001a7c02 */ /* 0x000fe20008000f00 */
[----:B------:R-:W-:Y:S01]  /*5430*/  FADD.FTZ R21, R30, -R21 ;  /* 0x800000151e157221 */ /* 0x000fe20000010000 */
[----:B------:R-:W-:Y:S01]  /*5440*/  FFMA.FTZ R42, R42, R27, UR14 ;  /* 0x0000000e2a2a7e23 */ /* 0x000fe2000801001b */
[----:B------:R-:W-:Y:S01]  /*5450*/  FFMA.FTZ R44, R44, R29, UR14 ;  /* 0x0000000e2c2c7e23 */ /* 0x000fe2000801001d */
[----:B------:R-:W-:Y:S01]  /*5460*/  LOP3.LUT P3, RZ, R101, 0xff00, RZ, 0xc0, !PT ;  /* 0x0000ff0065ff7812 */ /* 0x000fe2000786c0ff */
[----:B------:R-:W-:Y:S01]  /*5470*/  FMUL.FTZ R88, R21, UR12 ;  /* 0x0000000c15587c20 */ /* 0x000fe20008410000 */
[----:B------:R-:W-:Y:S01]  /*5480*/  FFMA.FTZ R26, R45, R26, UR14 ;  /* 0x0000000e2d1a7e23 */ /* 0x000fe2000801001a */
[----:B------:R-:W-:Y:S01]  /*5490*/  FADD.FTZ R42, R31, -R42 ;  /* 0x8000002a1f2a7221 */ /* 0x000fe20000010000 */
[----:B------:R-:W-:Y:S01]  /*54a0*/  FADD.FTZ R44, R33, -R44 ;  /* 0x8000002c212c7221 */ /* 0x000fe20000010000 */
[----:B------:R-:W-:Y:S01]  /*54b0*/  FMUL.FTZ R21, R88, UR5 ;  /* 0x0000000558157c20 */ /* 0x000fe20008410000 */
[----:B------:R-:W-:Y:S01]  /*54c0*/  FADD.FTZ R35, R35, -R26 ;  /* 0x8000001a23237221 */ /* 0x000fe20000010000 */
[----:B------:R-:W-:Y:S01]  /*54d0*/  LOP3.LUT P4, RZ, R101, 0xff0000, RZ, 0xc0, !PT ;  /* 0x00ff000065ff7812 */ /* 0x000fe2000788c0ff */
[----:B------:R-:W-:-:S02]  /*54e0*/  @P2 HADD2.F32 R26, -RZ, R112.H0_H0 ;  /* 0x20000070ff1a2230 */ /* 0x000fc40000004100 */
[----:B------:R-:W-:Y:S01]  /*54f0*/  FMUL.FTZ R89, R42, UR12 ;  /* 0x0000000c2a597c20 */ /* 0x000fe20008410000 */
[----:B------:R-:W-:Y:S01]  /*5500*/  FMUL.FTZ R21, R21, UR4 ;  /* 0x0000000415157c20 */ /* 0x000fe20008410000 */
[----:B------:R-:W-:Y:S01]  /*5510*/  FMUL.FTZ R90, R44, UR12 ;  /* 0x0000000c2c5a7c20 */ /* 0x000fe20008410000 */
[----:B------:R-:W-:Y:S01]  /*5520*/  FMUL.FTZ R91, R35, UR12 ;  /* 0x0000000c235b7c20 */ /* 0x000fe20008410000 */
[----:B------:R-:W-:Y:S02]  /*5530*/  CS2R R28, SRZ ;  /* 0x00000000001c7805 */ /* 0x000fe4000001ff00 */
[----:B------:R-:W-:Y:S01]  /*5540*/  ISETP.GE.U32.AND P5, PT, R101, 0x1000000, PT ;  /* 0x010000006500780c */ /* 0x000fe20003fa6070 */
[----:B------:R-:W-:Y:S01]  /*5550*/  FMUL.FTZ R32, R89, UR5 ;  /* 0x0000000559207c20 */ /* 0x000fe20008410000 */
[----:B-----5:R-:W-:Y:S01]  /*5560*/  FMUL.FTZ R92, R92, R21 ;  /* 0x000000155c5c7220 */ /* 0x020fe20000410000 */
[----:B------:R-:W-:Y:S01]  /*5570*/  @P2 FMUL.FTZ R28, R21, R26 ;  /* 0x0000001a151c2220 */ /* 0x000fe20000410000 */
[----:B------:R-:W-:Y:S01]  /*5580*/  FMUL.FTZ R21, R90, UR5 ;  /* 0x000000055a157c20 */ /* 0x000fe20008410000 */
[----:B------:R-:W-:Y:S01]  /*5590*/  FMUL.FTZ R26, R91, UR5 ;  /* 0x000000055b1a7c20 */ /* 0x000fe20008410000 */
[----:B------:R-:W-:-:S02]  /*55a0*/  @P3 HADD2.F32 R27, -RZ, R178.H0_H0 ;  /* 0x200000b2ff1b3230 */ /* 0x000fc40000004100 */
[----:B------:R-:W-:Y:S01]  /*55b0*/  FMUL.FTZ R32, R32, UR4 ;  /* 0x0000000420207c20 */ /* 0x000fe20008410000 */
[----:B------:R-:W-:Y:S01]  /*55c0*/  FMUL.FTZ R21, R21, UR4 ;  /* 0x0000000415157c20 */ /* 0x000fe20008410000 */
[----:B------:R-:W-:Y:S01]  /*55d0*/  FMUL.FTZ R34, R26, UR4 ;  /* 0x000000041a227c20 */ /* 0x000fe20008410000 */
[----:B------:R-:W-:Y:S02]  /*55e0*/  @P4 HADD2.F32 R26, -RZ, R113.H0_H0 ;  /* 0x20000071ff1a4230 */ /* 0x000fe40000004100 */
[----:B------:R-:W-:Y:S01]  /*55f0*/  @P3 FMUL.FTZ R29, R32, R27 ;  /* 0x0000001b201d3220 */ /* 0x000fe20000410000 */
[----:B------:R-:W-:Y:S01]  /*5600*/  FMUL.FTZ R32, R93, R32 ;  /* 0x000000205d207220 */ /* 0x000fe20000410000 */
[----:B------:R-:W-:Y:S01]  /*5610*/  FMUL.FTZ R42, R94, R21 ;  /* 0x000000155e2a7220 */ /* 0x000fe20000410000 */
[----:B------:R-:W-:Y:S01]  /*5620*/  FMUL.FTZ R44, R95, R34 ;  /* 0x000000225f2c7220 */ /* 0x000fe20000410000 */
[----:B------:R-:W-:Y:S02]  /*5630*/  CS2R R30, SRZ ;  /* 0x00000000001e7805 */ /* 0x000fe4000001ff00 */
[----:B------:R-:W-:Y:S01]  /*5640*/  @P4 FMUL.FTZ R30, R21, R26 ;  /* 0x0000001a151e4220 */ /* 0x000fe20000410000 */
[----:B------:R-:W-:-:S02]  /*5650*/  FSEL R21, R92, RZ, P2 ;  /* 0x000000ff5c157208 */ /* 0x000fc40001000000 */
[----:B------:R-:W-:Y:S02]  /*5660*/  FSEL R40, R32, RZ, P3 ;  /* 0x000000ff20287208 */ /* 0x000fe40001800000 */
[----:B------:R-:W-:Y:S02]  /*5670*/  FSEL R42, R42, RZ, P4 ;  /* 0x000000ff2a2a7208 */ /* 0x000fe40002000000 */
[----:B------:R-:W-:Y:S01]  /*5680*/  FSEL R44, R44, RZ, P5 ;  /* 0x000000ff2c2c7208 */ /* 0x000fe20002800000 */
[----:B------:R-:W-:Y:S06]  /*5690*/  @!P5 BRA `(.L_x_13779) ;  /* 0x0000000000c4d947 */ /* 0x000fec0003800000 */
[----:B------:R-:W-:-:S05]  /*56a0*/  HADD2.F32 R31, -RZ, R178.H1_H1 ;  /* 0x300000b2ff1f7230 */ /* 0x000fca0000004100 */
[----:B------:R-:W-:Y:S01]  /*56b0*/  FMUL.FTZ R31, R34, R31 ;  /* 0x0000001f221f7220 */ /* 0x000fe20000410000 */
[----:B------:R-:W-:Y:S06]  /*56c0*/  BRA `(.L_x_13779) ;  /* 0x0000000000b87947 */ /* 0x000fec0003800000 */
.L_x_13778:
[----:B------:R-:W-:Y:S02]  /*56d0*/  MOV R21, UR13 ;  /* 0x0000000d00157c02 */ /* 0x000fe40008000f00 */
[----:B------:R-:W-:Y:S02]  /*56e0*/  CS2R R28, SRZ ;  /* 0x00000000001c7805 */ /* 0x000fe4000001ff00 */
[----:B-1----:R-:W-:Y:S02]  /*56f0*/  MOV R27, UR13 ;  /* 0x0000000d001b7c02 */ /* 0x002fe40008000f00 */
[C---:B------:R-:W-:Y:S01]  /*5700*/  LOP3.LUT P2, RZ, R101.reuse, 0xff, RZ, 0xc0, !PT ;  /* 0x000000ff65ff7812 */ /* 0x040fe2000784c0ff */
[----:B------:R-:W-:Y:S01]  /*5710*/  FFMA.FTZ R21, R40, R21, UR14 ;  /* 0x0000000e28157e23 */ /* 0x000fe20008010015 */
[----:B------:R-:W-:Y:S01]  /*5720*/  LOP3.LUT P3, RZ, R101, 0xff00, RZ, 0xc0, !PT ;  /* 0x0000ff0065ff7812 */ /* 0x000fe2000786c0ff */
[-C--:B------:R-:W-:Y:S01]  /*5730*/  FFMA.FTZ R42, R42, R27.reuse, UR14 ;  /* 0x0000000e2a2a7e23 */ /* 0x080fe2000801001b */
[----:B------:R-:W-:Y:S01]  /*5740*/  FFMA.FTZ R44, R44, R27, UR14 ;  /* 0x0000000e2c2c7e23 */ /* 0x000fe2000801001b */
[----:B------:R-:W-:Y:S01]  /*5750*/  FADD.FTZ R21, R30, -R21 ;  /* 0x800000151e157221 */ /* 0x000fe20000010000 */
[----:B------:R-:W-:Y:S01]  /*5760*/  MOV R32, UR13 ;  /* 0x0000000d00207c02 */ /* 0x000fe20008000f00 */
[----:B------:R-:W-:Y:S01]  /*5770*/  FADD.FTZ R42, R31, -R42 ;  /* 0x8000002a1f2a7221 */ /* 0x000fe20000010000 */
[----:B------:R-:W-:Y:S01]  /*5780*/  FADD.FTZ R44, R33, -R44 ;  /* 0x8000002c212c7221 */ /* 0x000fe20000010000 */
[----:B------:R-:W-:Y:S01]  /*5790*/  FMUL.FTZ R21, R21, UR12 ;  /* 0x0000000c15157c20 */ /* 0x000fe20008410000 */
[----:B------:R-:W-:Y:S01]  /*57a0*/  LOP3.LUT P4, RZ, R101, 0xff0000, RZ, 0xc0, !PT ;  /* 0x00ff000065ff7812 */ /* 0x000fe2000788c0ff */
[----:B------:R-:W-:Y:S01]  /*57b0*/  FMUL.FTZ R26, R42, UR12 ;  /* 0x0000000c2a1a7c20 */ /* 0x000fe20008410000 */
[----:B------:R-:W-:Y:S01]  /*57c0*/  FFMA.FTZ R32, R45, R32, UR14 ;  /* 0x0000000e2d207e23 */ /* 0x000fe20008010020 */
[----:B------:R-:W-:Y:S01]  /*57d0*/  FMUL.FTZ R21, R21, UR5 ;  /* 0x0000000515157c20 */ /* 0x000fe20008410000 */
[----:B------:R-:W-:-:S02]  /*57e0*/  @P2 HADD2.F32 R30, -RZ, R112.H0_H0 ;  /* 0x20000070ff1e2230 */ /* 0x000fc40000004100 */
[----:B------:R-:W-:Y:S01]  /*57f0*/  FMUL.FTZ R26, R26, UR5 ;  /* 0x000000051a1a7c20 */ /* 0x000fe20008410000 */
[----:B------:R-:W-:Y:S01]  /*5800*/  FMUL.FTZ R44, R44, UR12 ;  /* 0x0000000c2c2c7c20 */ /* 0x000fe20008410000 */
[----:B------:R-:W-:Y:S01]  /*5810*/  FMUL.FTZ R27, R21, UR4 ;  /* 0x00000004151b7c20 */ /* 0x000fe20008410000 */
[----:B------:R-:W-:Y:S01]  /*5820*/  FADD.FTZ R32, R35, -R32 ;  /* 0x8000002023207221 */ /* 0x000fe20000010000 */
[----:B------:R-:W-:Y:S01]  /*5830*/  FMUL.FTZ R26, R26, UR4 ;  /* 0x000000041a1a7c20 */ /* 0x000fe20008410000 */
[----:B------:R-:W-:Y:S01]  /*5840*/  ISETP.GE.U32.AND P5, PT, R101, 0x1000000, PT ;  /* 0x010000006500780c */ /* 0x000fe20003fa6070 */
[-C--:B-----5:R-:W-:Y:S01]  /*5850*/  FMUL.FTZ R21, R92, R27.reuse ;  /* 0x0000001b5c157220 */ /* 0x0a0fe20000410000 */
[----:B------:R-:W-:Y:S01]  /*5860*/  @P2 FMUL.FTZ R28, R30, R27 ;  /* 0x0000001b1e1c2220 */ /* 0x000fe20000410000 */
[----:B------:R-:W-:Y:S02]  /*5870*/  @P3 HADD2.F32 R27, -RZ, R178.H0_H0 ;  /* 0x200000b2ff1b3230 */ /* 0x000fe40000004100 */
[-C--:B------:R-:W-:Y:S01]  /*5880*/  FMUL.FTZ R40, R93, R26.reuse ;  /* 0x0000001a5d287220 */ /* 0x080fe20000410000 */
[----:B------:R-:W-:Y:S01]  /*5890*/  FMUL.FTZ R31, R32, UR12 ;  /* 0x0000000c201f7c20 */ /* 0x000fe20008410000 */
[----:B------:R-:W-:Y:S01]  /*58a0*/  @P4 HADD2.F32 R32, -RZ, R113.H0_H0 ;  /* 0x20000071ff204230 */ /* 0x000fe20000004100 */
[----:B------:R-:W-:Y:S01]  /*58b0*/  MOV R30, RZ ;  /* 0x000000ff001e7202 */ /* 0x000fe20000000f00 */
[----:B------:R-:W-:Y:S01]  /*58c0*/  @P3 FMUL.FTZ R29, R27, R26 ;  /* 0x0000001a1b1d3220 */ /* 0x000fe20000410000 */
[----:B------:R-:W-:Y:S01]  /*58d0*/  FMUL.FTZ R26, R44, UR5 ;  /* 0x000000052c1a7c20 */ /* 0x000fe20008410000 */
[----:B------:R-:W-:-:S02]  /*58e0*/  FSEL R21, R21, RZ, P2 ;  /* 0x000000ff15157208 */ /* 0x000fc40001000000 */
[----:B------:R-:W-:Y:S01]  /*58f0*/  FSEL R40, R40, RZ, P3 ;  /* 0x000000ff28287208 */ /* 0x000fe20001800000 */
[----:B------:R-:W-:Y:S01]  /*5900*/  FMUL.FTZ R27, R26, UR4 ;  /* 0x000000041a1b7c20 */ /* 0x000fe20008410000 */
[----:B------:R-:W-:Y:S01]  /*5910*/  FMUL.FTZ R26, R31, UR5 ;  /* 0x000000051f1a7c20 */ /* 0x000fe20008410000 */
[----:B------:R-:W-:Y:S01]  /*5920*/  @P5 HADD2.F32 R33, -RZ, R178.H1_H1 ;  /* 0x300000b2ff215230 */ /* 0x000fe20000004100 */
[----:B------:R-:W-:Y:S01]  /*5930*/  MOV R31, RZ ;  /* 0x000000ff001f7202 */ /* 0x000fe20000000f00 */
[-C--:B------:R-:W-:Y:S01]  /*5940*/  FMUL.FTZ R42, R94, R27.reuse ;  /* 0x0000001b5e2a7220 */ /* 0x080fe20000410000 */
[----:B------:R-:W-:Y:S01]  /*5950*/  FMUL.FTZ R26, R26, UR4 ;  /* 0x000000041a1a7c20 */ /* 0x000fe20008410000 */
[----:B------:R-:W-:-:S03]  /*5960*/  @P4 FMUL.FTZ R30, R32, R27 ;  /* 0x0000001b201e4220 */ /* 0x000fc60000410000 */
[-C--:B------:R-:W-:Y:S01]  /*5970*/  FMUL.FTZ R44, R95, R26.reuse ;  /* 0x0000001a5f2c7220 */ /* 0x080fe20000410000 */
[----:B------:R-:W-:Y:S01]  /*5980*/  @P5 FMUL.FTZ R31, R33, R26 ;  /* 0x0000001a211f5220 */ /* 0x000fe20000410000 */
[----:B------:R-:W-:-:S03]  /*5990*/  FSEL R42, R42, RZ, P4 ;  /* 0x000000ff2a2a7208 */ /* 0x000fc60002000000 */
[----:B------:R-:W-:-:S07]  /*59a0*/  FSEL R44, R44, RZ, P5 ;  /* 0x000000ff2c2c7208 */ /* 0x000fce0002800000 */
.L_x_13779:
[----:B------:R-:W-:Y:S05]  /*59b0*/  BSYNC.RECONVERGENT B0 ;  /* 0x0000000000007941 */ /* 0x000fea0003800200 */
.L_x_13777:
[----:B------:R-:W1:Y:S01]  /*59c0*/  @P0 LDC.64 R26, c[0x0][0x478] ;  /* 0x00011e00ff1a0b82 */ /* 0x000e620000000a00 */
[----:B------:R-:W-:Y:S01]  /*59d0*/  MOV R33, 0x10 ;  /* 0x0000001000217802 */ /* 0x000fe20000000f00 */
[----:B------:R-:W-:Y:S02]  /*59e0*/  HFMA2 R32, -RZ, RZ, 0, 9.5367431640625e-07 ;  /* 0x00000010ff207431 */ /* 0x000fe400000001ff */
[----:B-1----:R-:W-:-:S05]  /*59f0*/  @P0 IMAD.WIDE.U32 R26, R22, 0x10, R26 ;  /* 0x00000010161a0825 */ /* 0x002fca00078e001a */
[----:B------:R1:W-:Y:S02]  /*5a00*/  @P0 STG.E.128 desc[UR16][R26.64], R88 ;  /* 0x000000581a000986 */ /* 0x0003e4000c101d10 */
[----:B-1----:R-:W-:-:S04]  /*5a10*/  IMAD.WIDE.U32 R26, R22, R33, UR28 ;  /* 0x0000001c161a7e25 */ /* 0x002fc8000f8e0021 */
[----:B------:R-:W-:Y:S01]  /*5a20*/  IMAD.WIDE.U32 R32, R23, R32, UR26 ;  /* 0x0000001a17207e25 */ /* 0x000fe2000f8e0020 */
[----:B------:R1:W-:Y:S04]  /*5a30*/  STG.E.128 desc[UR16][R26.64], R28 ;  /* 0x0000001c1a007986 */ /* 0x0003e8000c101d10 */
[----:B-1----:R1:W5:Y:S01]  /*5a40*/  LDG.E.128 R28, desc[UR16][R32.64] ;  /* 0x00000010201c7981 */ /* 0x002362000c1e1d00 */
[--C-:B------:R-:W-:Y:S01]  /*5a50*/  SHF.R.U64 R22, R46, 0x10, R47.reuse ;  /* 0x000000102e167819 */ /* 0x100fe2000000122f */
[----:B------:R-:W-:Y:S01]  /*5a60*/  BSSY.RECONVERGENT B0, `(.L_x_13780) ;  /* 0x0000063000007945 */ /* 0x000fe20003800200 */
[----:B------:R-:W-:-:S04]  /*5a70*/  SHF.R.U32.HI R34, RZ, 0x10, R47 ;  /* 0x00000010ff227819 */ /* 0x000fc8000001162f */
[----:B------:R-:W-:Y:S01]  /*5a80*/  PRMT R27, R34, 0x5410, R22 ;  /* 0x00005410221b7816 */ /* 0x000fe20000000016 */
[----:B------:R-:W-:Y:S06]  /*5a90*/  @!P0 BRA `(.L_x_13781) ;  /* 0x0000000000c48947 */ /* 0x000fec0003800000 */
[----:B-1----:R-:W-:Y:S02]  /*5aa0*/  MOV R33, UR13 ;  /* 0x0000000d00217c02 */ /* 0x002fe40008000f00 */
[----:B------:R-:W-:Y:S02]  /*5ab0*/  MOV R22, UR13 ;  /* 0x0000000d00167c02 */ /* 0x000fe40008000f00 */
[----:B------:R-:W-:Y:S01]  /*5ac0*/  MOV R35, UR13 ;  /* 0x0000000d00237c02 */ /* 0x000fe20008000f00 */
[----:B------:R-:W-:Y:S01]  /*5ad0*/  FFMA.FTZ R114, R114, R33, UR14 ;  /* 0x0000000e72727e23 */ /* 0x000fe20008010021 */
[----:B------:R-:W-:Y:S01]  /*5ae0*/  MOV R26, UR13 ;  /* 0x0000000d001a7c02 */ /* 0x000fe20008000f00 */
[----:B------:R-:W-:Y:S01]  /*5af0*/  FFMA.FTZ R22, R115, R22, UR14 ;  /* 0x0000000e73167e23 */ /* 0x000fe20008010016 */
[----:B------:R-:W-:Y:S01]  /*5b00*/  LOP3.LUT P2, RZ, R119, 0xff, RZ, 0xc0, !PT ;  /* 0x000000ff77ff7812 */ /* 0x000fe2000784c0ff */
[----:B------:R-:W-:Y:S01]  /*5b10*/  FFMA.FTZ R116, R116, R35, UR14 ;  /* 0x0000000e74747e23 */ /* 0x000fe20008010023 */
[----:B------:R-:W-:Y:S01]  /*5b20*/  FADD.FTZ R114, R37, -R114 ;  /* 0x8000007225727221 */ /* 0x000fe20000010000 */
[----:B------:R-:W-:Y:S01]  /*5b30*/  FFMA.FTZ R26, R117, R26, UR14 ;  /* 0x0000000e751a7e23 */ /* 0x000fe2000801001a */
[----:B------:R-:W-:Y:S01]  /*5b40*/  FADD.FTZ R39, R39, -R22 ;  /* 0x8000001627277221 */ /* 0x000fe20000010000 */
[----:B------:R-:W-:Y:S01]  /*5b50*/  FADD.FTZ R116, R41, -R116 ;  /* 0x8000007429747221 */ /* 0x000fe20000010000 */
[----:B------:R-:W-:Y:S01]  /*5b60*/  FMUL.FTZ R88, R114, UR12 ;  /* 0x0000000c72587c20 */ /* 0x000fe20008410000 */
[----:B------:R-:W-:Y:S01]  /*5b70*/  FADD.FTZ R26, R43, -R26 ;  /* 0x8000001a2b1a7221 */ /* 0x000fe20000010000 */
[----:B------:R-:W-:Y:S01]  /*5b80*/  LOP3.LUT P3, RZ, R119, 0xff00, RZ, 0xc0, !PT ;  /* 0x0000ff0077ff7812 */ /* 0x000fe2000786c0ff */
[----:B------:R-:W-:Y:S01]  /*5b90*/  FMUL.FTZ R89, R39, UR12 ;  /* 0x0000000c27597c20 */ /* 0x000fe20008410000 */
[C---:B------:R-:W-:Y:S01]  /*5ba0*/  LOP3.LUT P4, RZ, R119.reuse, 0xff0000, RZ, 0xc0, !PT ;  /* 0x00ff000077ff7812 */ /* 0x040fe2000788c0ff */
[----:B------:R-:W-:Y:S01]  /*5bb0*/  FMUL.FTZ R90, R116, UR12 ;  /* 0x0000000c745a7c20 */ /* 0x000fe20008410000 */
[----:B------:R-:W-:Y:S01]  /*5bc0*/  FMUL.FTZ R91, R26, UR12 ;  /* 0x0000000c1a5b7c20 */ /* 0x000fe20008410000 */
[----:B------:R-:W-:Y:S01]  /*5bd0*/  ISETP.GE.U32.AND P5, PT, R119, 0x1000000, PT ;  /* 0x010000007700780c */ /* 0x000fe20003fa6070 */
        /* <DEDUP_REMOVED lines=8> */
[----:B-----5:R-:W-:Y:S01]  /*5c60*/  FMUL.FTZ R28, R28, R35 ;  /* 0x000000231c1c7220 */ /* 0x020fe20000410000 */
[----:B------:R-:W-:-:S02]  /*5c70*/  @P2 HADD2.F32 R22, -RZ, R46.H0_H0 ;  /* 0x2000002eff162230 */ /* 0x000fc40000004100 */
[----:B------:R-:W-:Y:S01]  /*5c80*/  FMUL.FTZ R37, R29, R26 ;  /* 0x0000001a1d257220 */ /* 0x000fe20000410000 */
[----:B------:R-:W-:Y:S02]  /*5c90*/  @P3 HADD2.F32 R41, -RZ, R27.H1_H1 ;  /* 0x3000001bff293230 */ /* 0x000fe40000004100 */
[----:B------:R-:W-:Y:S01]  /*5ca0*/  FMUL.FTZ R30, R30, R39 ;  /* 0x000000271e1e7220 */ /* 0x000fe20000410000 */
[----:B------:R-:W-:Y:S02]  /*5cb0*/  @P4 HADD2.F32 R92, -RZ, R47.H0_H0 ;  /* 0x2000002fff5c4230 */ /* 0x000fe40000004100 */
[----:B------:R-:W-:Y:S01]  /*5cc0*/  FMUL.FTZ R43, R31, R94 ;  /* 0x0000005e1f2b7220 */ /* 0x000fe20000410000 */
[----:B------:R-:W-:Y:S02]  /*5cd0*/  CS2R R32, SRZ ;  /* 0x0000000000207805 */ /* 0x000fe4000001ff00 */
[----:B------:R-:W-:Y:S01]  /*5ce0*/  FSEL R29, R28, RZ, P2 ;  /* 0x000000ff1c1d7208 */ /* 0x000fe20001000000 */
[----:B------:R-:W-:Y:S01]  /*5cf0*/  @P2 FMUL.FTZ R32, R35, R22 ;  /* 0x0000001623202220 */ /* 0x000fe20000410000 */
[----:B------:R-:W-:Y:S01]  /*5d00*/  MOV R34, RZ ;  /* 0x000000ff00227202 */ /* 0x000fe20000000f00 */
[----:B------:R-:W-:Y:S01]  /*5d10*/  @P3 FMUL.FTZ R33, R26, R41 ;  /* 0x000000291a213220 */ /* 0x000fe20000410000 */
[----:B------:R-:W-:Y:S01]  /*5d20*/  FSEL R28, R37, RZ, P3 ;  /* 0x000000ff251c7208 */ /* 0x000fe20001800000 */
[----:B------:R-:W-:Y:S01]  /*5d30*/  @P4 FMUL.FTZ R34, R39, R92 ;  /* 0x0000005c27224220 */ /* 0x000fe20000410000 */
[----:B------:R-:W-:-:S02]  /*5d40*/  MOV R35, RZ ;  /* 0x000000ff00237202 */ /* 0x000fc40000000f00 */
[----:B------:R-:W-:Y:S02]  /*5d50*/  FSEL R31, R30, RZ, P4 ;  /* 0x000000ff1e1f7208 */ /* 0x000fe40002000000 */
[----:B------:R-:W-:Y:S01]  /*5d60*/  FSEL R37, R43, RZ, P5 ;  /* 0x000000ff2b257208 */ /* 0x000fe20002800000 */
[----:B------:R-:W-:Y:S06]  /*5d70*/  @!P5 BRA `(.L_x_13782) ;  /* 0x0000000000c4d947 */ /* 0x000fec0003800000 */
[----:B------:R-:W-:-:S05]  /*5d80*/  HADD2.F32 R27, -RZ, R27.H0_H0 ;  /* 0x2000001bff1b7230 */ /* 0x000fca0000004100 */
[----:B------:R-:W-:Y:S01]  /*5d90*/  FMUL.FTZ R35, R94, R27 ;  /* 0x0000001b5e237220 */ /* 0x000fe20000410000 */
[----:B------:R-:W-:Y:S06]  /*5da0*/  BRA `(.L_x_13782) ;  /* 0x0000000000b87947 */ /* 0x000fec0003800000 */
.L_x_13781:
        /* <DEDUP_REMOVED lines=12> */
[----:B------:R-:W-:Y:S01]  /*5e70*/  LOP3.LUT P4, RZ, R119, 0xff0000, RZ, 0xc0, !PT ;  /* 0x00ff000077ff7812 */ /* 0x000fe2000788c0ff */
[----:B------:R-:W-:Y:S01]  /*5e80*/  FADD.FTZ R92, R43, -R26 ;  /* 0x8000001a2b5c7221 */ /* 0x000fe20000010000 */
[C---:B------:R-:W-:Y:S01]  /*5e90*/  ISETP.GE.U32.AND P5, PT, R119.reuse, 0x1000000, PT ;  /* 0x010000007700780c */ /* 0x040fe20003fa6070 */
[----:B------:R-:W-:Y:S01]  /*5ea0*/  FMUL.FTZ R39, R114, UR12 ;  /* 0x0000000c72277c20 */ /* 0x000fe20008410000 */
[----:B------:R-:W-:Y:S01]  /*5eb0*/  LOP3.LUT P2, RZ, R119, 0xff, RZ, 0xc0, !PT ;  /* 0x000000ff77ff7812 */ /* 0x000fe2000784c0ff */
        /* <DEDUP_REMOVED lines=11> */
[----:B------:R-:W-:-:S02]  /*5f70*/  @P3 HADD2.F32 R22, -RZ, R27.H1_H1 ;  /* 0x3000001bff163230 */ /* 0x000fc40000004100 */
[----:B-----5:R-:W-:Y:S01]  /*5f80*/  FMUL.FTZ R28, R28, R45 ;  /* 0x0000002d1c1c7220 */ /* 0x020fe20000410000 */
[----:B------:R-:W-:Y:S02]  /*5f90*/  @P5 HADD2.F32 R26, -RZ, R27.H0_H0 ;  /* 0x2000001bff1a5230 */ /* 0x000fe40000004100 */
[----:B------:R-:W-:Y:S01]  /*5fa0*/  FMUL.FTZ R39, R29, R92 ;  /* 0x0000005c1d277220 */ /* 0x000fe20000410000 */
[----:B------:R-:W-:Y:S02]  /*5fb0*/  @P4 HADD2.F32 R37, -RZ, R47.H0_H0 ;  /* 0x2000002fff254230 */ /* 0x000fe40000004100 */
[----:B------:R-:W-:Y:S01]  /*5fc0*/  FMUL.FTZ R30, R30, R43 ;  /* 0x0000002b1e1e7220 */ /* 0x000fe20000410000 */
[----:B------:R-:W-:Y:S02]  /*5fd0*/  @P2 HADD2.F32 R27, -RZ, R46.H0_H0 ;  /* 0x2000002eff1b2230 */ /* 0x000fe40000004100 */
[----:B------:R-:W-:Y:S01]  /*5fe0*/  FMUL.FTZ R41, R31, R93 ;  /* 0x0000005d1f297220 */ /* 0x000fe20000410000 */
[----:B------:R-:W-:-:S02]  /*5ff0*/  CS2R R34, SRZ ;  /* 0x0000000000227805 */ /* 0x000fc4000001ff00 */
[----:B------:R-:W-:Y:S01]  /*6000*/  CS2R R32, SRZ ;  /* 0x0000000000207805 */ /* 0x000fe2000001ff00 */
[----:B------:R-:W-:Y:S01]  /*6010*/  @P4 FMUL.FTZ R34, R37, R43 ;  /* 0x0000002b25224220 */ /* 0x000fe20000410000 */
[----:B------:R-:W-:Y:S01]  /*6020*/  FSEL R29, R28, RZ, P2 ;  /* 0x000000ff1c1d7208 */ /* 0x000fe20001000000 */
[----:B------:R-:W-:Y:S01]  /*6030*/  @P2 FMUL.FTZ R32, R27, R45 ;  /* 0x0000002d1b202220 */ /* 0x000fe20000410000 */
[----:B------:R-:W-:Y:S01]  /*6040*/  @P3 FMUL.FTZ R33, R22, R92 ;  /* 0x0000005c16213220 */ /* 0x000fe20000410000 */
[----:B------:R-:W-:Y:S01]  /*6050*/  @P5 FMUL.FTZ R35, R26, R93 ;  /* 0x0000005d1a235220 */ /* 0x000fe20000410000 */
[----:B------:R-:W-:Y:S02]  /*6060*/  FSEL R28, R39, RZ, P3 ;  /* 0x000000ff271c7208 */ /* 0x000fe40001800000 */
[----:B------:R-:W-:Y:S02]  /*6070*/  FSEL R31, R30, RZ, P4 ;  /* 0x000000ff1e1f7208 */ /* 0x000fe40002000000 */
[----:B------:R-:W-:-:S07]  /*6080*/  FSEL R37, R41, RZ, P5 ;  /* 0x000000ff29257208 */ /* 0x000fce0002800000 */
.L_x_13782:
[----:B------:R-:W-:Y:S05]  /*6090*/  BSYNC.RECONVERGENT B0 ;  /* 0x0000000000007941 */ /* 0x000fea0003800200 */
.L_x_13780:
[----:B------:R-:W1:Y:S01]  /*60a0*/  @P0 LDC.64 R26, c[0x0][0x478] ;  /* 0x00011e00ff1a0b82 */ /* 0x000e620000000a00 */
[----:B------:R-:W-:Y:S01]  /*60b0*/  MOV R22, 0x10 ;  /* 0x0000001000167802 */ /* 0x000fe20000000f00 */
[----:B-1----:R-:W-:-:S04]  /*60c0*/  @P0 IMAD.WIDE.U32 R26, R23, 0x10, R26 ;  /* 0x00000010171a0825 */ /* 0x002fc800078e001a */
[----:B------:R-:W-:Y:S01]  /*60d0*/  IMAD.WIDE.U32 R22, R23, R22, UR28 ;  /* 0x0000001c17167e25 */ /* 0x000fe2000f8e0016 */
[----:B------:R1:W-:Y:S04]  /*60e0*/  @P0 STG.E.128 desc[UR16][R26.64], R88 ;  /* 0x000000581a000986 */ /* 0x0003e8000c101d10 */
[----:B------:R1:W-:Y:S01]  /*60f0*/  STG.E.128 desc[UR16][R22.64], R32 ;  /* 0x0000002016007986 */ /* 0x0003e2000c101d10 */
[----:B------:R-:W-:Y:S05]  /*6100*/  BRA `(.L_x_13783) ;  /* 0x00000034009c7947 */ /* 0x000fea0003800000 */
.L_x_13758:
[----:B------:R-:W-:-:S05]  /*6110*/  HFMA2 R92, -RZ, RZ, 0, 9.5367431640625e-07 ;  /* 0x00000010ff5c7431 */ /* 0x000fca00000001ff */
[----:B------:R-:W-:-:S06]  /*6120*/  IMAD.WIDE.U32 R92, R148, R92, UR26 ;  /* 0x0000001a945c7e25 */ /* 0x000fcc000f8e005c */
[----:B------:R-:W5:Y:S01]  /*6130*/  LDG.E.128 R92, desc[UR16][R92.64] ;  /* 0x000000105c5c7981 */ /* 0x000f62000c1e1d00 */
[----:B------:R-:W-:Y:S01]  /*6140*/  UISETP.NE.U32.AND UP1, UPT, UR24, URZ, UPT ;  /* 0x000000ff1800728c */ /* 0x000fe2000bf25070 */
[----:B------:R-:W-:Y:S03]  /*6150*/  BSSY.RECONVERGENT B0, `(.L_x_13784) ;  /* 0x0000065000007945 */ /* 0x000fe60003800200 */
[----:B------:R-:W-:-:S09]  /*6160*/  UISETP.NE.AND.EX UP1, UPT, UR25, URZ, UPT, UP1 ;  /* 0x000000ff1900728c */ /* 0x000fd2000bf25310 */
[----:B------:R-:W-:Y:S05]  /*6170*/  BRA.U UP1, `(.L_x_13785) ;  /* 0x0000000101cc7547 */ /* 0x000fea000b800000 */
        /* <DEDUP_REMOVED lines=8> */
[----:B------:R-:W-:Y:S02]  /*6200*/  FFMA.FTZ R96, R96, UR12, R56 ;  /* 0x0000000c60607c23 */ /* 0x000fe40008010038 */
[----:B------:R-:W-:Y:S02]  /*6210*/  @P0 HADD2.F32 R98, -RZ, R48.H0_H0 ;  /* 0x20000030ff620230 */ /* 0x000fe40000004100 */
[----:B------:R-:W-:Y:S02]  /*6220*/  FMUL.FTZ R96, R96, UR5 ;  /* 0x0000000560607c20 */ /* 0x000fe40008410000 */
[----:B------:R-:W-:Y:S02]  /*6230*/  @P3 HADD2.F32 R99, -RZ, R49.H0_H0 ;  /* 0x20000031ff633230 */ /* 0x000fe40000004100 */
[----:B------:R-:W-:Y:S01]  /*6240*/  FMUL.FTZ R97, R96, UR4 ;  /* 0x0000000460617c20 */ /* 0x000fe20008410000 */
[----:B------:R-:W-:-:S03]  /*6250*/  MOV R96, RZ ;  /* 0x000000ff00607202 */ /* 0x000fc60000000f00 */
[-C--:B------:R-:W-:Y:S01]  /*6260*/  FMUL.FTZ R0, R92, R97.reuse ;  /* 0x000000615c007220 */ /* 0x080fe20000410000 */
[----:B------:R-:W-:Y:S01]  /*6270*/  MOV R92, UR13 ;  /* 0x0000000d005c7c02 */ /* 0x000fe20008000f00 */
[----:B------:R-:W-:Y:S01]  /*6280*/  @P0 FMUL.FTZ R96, R98, R97 ;  /* 0x0000006162600220 */ /* 0x000fe20000410000 */
[----:B------:R-:W-:Y:S01]  /*6290*/  @P2 HADD2.F32 R98, -RZ, R184.H0_H0 ;  /* 0x200000b8ff622230 */ /* 0x000fe20000004100 */
[----:B------:R-:W-:Y:S02]  /*62a0*/  MOV R97, RZ ;  /* 0x000000ff00617202 */ /* 0x000fe40000000f00 */
[----:B------:R-:W-:Y:S01]  /*62b0*/  FFMA.FTZ R92, R162, R92, UR14 ;  /* 0x0000000ea25c7e23 */ /* 0x000fe2000801005c */
[----:B------:R-:W-:-:S03]  /*62c0*/  FSEL R0, R0, RZ, P0 ;  /* 0x000000ff00007208 */ /* 0x000fc60000000000 */
[----:B------:R-:W-:-:S04]  /*62d0*/  FADD.FTZ R92, R165, -R92 ;  /* 0x8000005ca55c7221 */ /* 0x000fc80000010000 */
[----:B------:R-:W-:-:S04]  /*62e0*/  FFMA.FTZ R92, R92, UR12, R57 ;  /* 0x0000000c5c5c7c23 */ /* 0x000fc80008010039 */
[----:B------:R-:W-:-:S04]  /*62f0*/  FMUL.FTZ R92, R92, UR5 ;  /* 0x000000055c5c7c20 */ /* 0x000fc80008410000 */
[----:B------:R-:W-:-:S04]  /*6300*/  FMUL.FTZ R92, R92, UR4 ;  /* 0x000000045c5c7c20 */ /* 0x000fc80008410000 */
[-C--:B------:R-:W-:Y:S01]  /*6310*/  FMUL.FTZ R93, R93, R92.reuse ;  /* 0x0000005c5d5d7220 */ /* 0x080fe20000410000 */
[----:B------:R-:W-:Y:S01]  /*6320*/  @P2 FMUL.FTZ R97, R98, R92 ;  /* 0x0000005c62612220 */ /* 0x000fe20000410000 */
[----:B------:R-:W-:Y:S02]  /*6330*/  MOV R92, UR13 ;  /* 0x0000000d005c7c02 */ /* 0x000fe40008000f00 */
[----:B------:R-:W-:Y:S02]  /*6340*/  MOV R98, RZ ;  /* 0x000000ff00627202 */ /* 0x000fe40000000f00 */
[----:B------:R-:W-:Y:S01]  /*6350*/  FSEL R102, R93, RZ, P2 ;  /* 0x000000ff5d667208 */ /* 0x000fe20001000000 */
[----:B------:R-:W-:-:S04]  /*6360*/  FFMA.FTZ R92, R159, R92, UR14 ;  /* 0x0000000e9f5c7e23 */ /* 0x000fc8000801005c */
        /* <DEDUP_REMOVED lines=20> */
.L_x_13785:
        /* <DEDUP_REMOVED lines=10> */
[----:B------:R-:W-:Y:S01]  /*6550*/  FFMA.FTZ R88, R88, UR12, R56 ;  /* 0x0000000c58587c23 */ /* 0x000fe20008010038 */
[----:B------:R-:W-:-:S03]  /*6560*/  @P0 HADD2.F32 R90, -RZ, R48.H0_H0 ;  /* 0x20000030ff5a0230 */ /* 0x000fc60000004100 */
[----:B------:R-:W-:Y:S01]  /*6570*/  FMUL.FTZ R89, R88, UR5 ;  /* 0x0000000558597c20 */ /* 0x000fe20008410000 */
[----:B------:R-:W-:-:S03]  /*6580*/  @P2 HADD2.F32 R91, -RZ, R184.H0_H0 ;  /* 0x200000b8ff5b2230 */ /* 0x000fc60000004100 */
[----:B------:R-:W-:Y:S01]  /*6590*/  FMUL.FTZ R89, R89, UR4 ;  /* 0x0000000459597c20 */ /* 0x000fe20008410000 */
[----:B------:R-:W-:-:S03]  /*65a0*/  @P4 HADD2.F32 R102, -RZ, R184.H1_H1 ;  /* 0x300000b8ff664230 */ /* 0x000fc60000004100 */
[-C--:B------:R-:W-:Y:S01]  /*65b0*/  FMUL.FTZ R0, R92, R89.reuse ;  /* 0x000000595c007220 */ /* 0x080fe20000410000 */
[----:B------:R-:W-:Y:S01]  /*65c0*/  @P0 FMUL.FTZ R96, R90, R89 ;  /* 0x000000595a600220 */ /* 0x000fe20000410000 */
[----:B------:R-:W-:Y:S01]  /*65d0*/  MOV R89, UR13 ;  /* 0x0000000d00597c02 */ /* 0x000fe20008000f00 */
[----:B------:R-:W-:Y:S02]  /*65e0*/  @P3 HADD2.F32 R92, -RZ, R49.H0_H0 ;  /* 0x20000031ff5c3230 */ /* 0x000fe40000004100 */
[----:B------:R-:W-:Y:S02]  /*65f0*/  FSEL R0, R0, RZ, P0 ;  /* 0x000000ff00007208 */ /* 0x000fe40000000000 */
[----:B------:R-:W-:-:S04]  /*6600*/  FFMA.FTZ R89, R162, R89, UR14 ;  /* 0x0000000ea2597e23 */ /* 0x000fc80008010059 */
[----:B------:R-:W-:-:S04]  /*6610*/  FADD.FTZ R89, R165, -R89 ;  /* 0x80000059a5597221 */ /* 0x000fc80000010000 */
[----:B------:R-:W-:-:S04]  /*6620*/  FFMA.FTZ R89, R89, UR12, R57 ;  /* 0x0000000c59597c23 */ /* 0x000fc80008010039 */
[----:B------:R-:W-:-:S04]  /*6630*/  FMUL.FTZ R90, R89, UR5 ;  /* 0x00000005595a7c20 */ /* 0x000fc80008410000 */
[----:B------:R-:W-:-:S04]  /*6640*/  FMUL.FTZ R90, R90, UR4 ;  /* 0x000000045a5a7c20 */ /* 0x000fc80008410000 */
[-C--:B------:R-:W-:Y:S01]  /*6650*/  FMUL.FTZ R93, R93, R90.reuse ;  /* 0x0000005a5d5d7220 */ /* 0x080fe20000410000 */
[----:B------:R-:W-:Y:S01]  /*6660*/  @P2 FMUL.FTZ R97, R91, R90 ;  /* 0x0000005a5b612220 */ /* 0x000fe20000410000 */
[----:B------:R-:W-:-:S05]  /*6670*/  MOV R90, UR13 ;  /* 0x0000000d005a7c02 */ /* 0x000fca0008000f00 */
[----:B------:R-:W-:-:S04]  /*6680*/  FFMA.FTZ R90, R159, R90, UR14 ;  /* 0x0000000e9f5a7e23 */ /* 0x000fc8000801005a */
[----:B------:R-:W-:-:S04]  /*6690*/  FADD.FTZ R90, R164, -R90 ;  /* 0x8000005aa45a7221 */ /* 0x000fc80000010000 */
[----:B------:R-:W-:-:S04]  /*66a0*/  FFMA.FTZ R90, R90, UR12, R58 ;  /* 0x0000000c5a5a7c23 */ /* 0x000fc8000801003a */
[----:B------:R-:W-:-:S04]  /*66b0*/  FMUL.FTZ R91, R90, UR5 ;  /* 0x000000055a5b7c20 */ /* 0x000fc80008410000 */
[----:B------:R-:W-:-:S04]  /*66c0*/  FMUL.FTZ R91, R91, UR4 ;  /* 0x000000045b5b7c20 */ /* 0x000fc80008410000 */
[-C--:B------:R-:W-:Y:S01]  /*66d0*/  FMUL.FTZ R94, R94, R91.reuse ;  /* 0x0000005b5e5e7220 */ /* 0x080fe20000410000 */
[----:B------:R-:W-:Y:S01]  /*66e0*/  @P3 FMUL.FTZ R98, R92, R91 ;  /* 0x0000005b5c623220 */ /* 0x000fe20000410000 */
[----:B------:R-:W-:-:S03]  /*66f0*/  MOV R91, UR13 ;  /* 0x0000000d005b7c02 */ /* 0x000fc60008000f00 */
        /* <DEDUP_REMOVED lines=8> */
[----:B------:R-:W-:-:S03]  /*6780*/  FSEL R102, R93, RZ, P2 ;  /* 0x000000ff5d667208 */ /* 0x000fc60001000000 */
[----:B------:R-:W-:-:S07]  /*6790*/  FSEL R104, R95, RZ, P4 ;  /* 0x000000ff5f687208 */ /* 0x000fce0002000000 */
.L_x_13786:
[----:B------:R-:W-:Y:S05]  /*67a0*/  BSYNC.RECONVERGENT B0 ;  /* 0x0000000000007941 */ /* 0x000fea0003800200 */
.L_x_13784:
[----:B------:R-:W-:Y:S02]  /*67b0*/  ISETP.NE.U32.AND P0, PT, RZ, UR24, PT ;  /* 0x00000018ff007c0c */ /* 0x000fe4000bf05070 */
[----:B------:R-:W-:Y:S02]  /*67c0*/  MOV R149, 0x10 ;  /* 0x0000001000957802 */ /* 0x000fe40000000f00 */
[----:B------:R-:W-:-:S13]  /*67d0*/  ISETP.NE.AND.EX P0, PT, RZ, UR25, PT, P0 ;  /* 0x00000019ff007c0c */ /* 0x000fda000bf05300 */
[----:B------:R-:W1:Y:S02]  /*67e0*/  @P0 LDC.64 R92, c[0x0][0x478] ;  /* 0x00011e00ff5c0b82 */ /* 0x000e640000000a00 */
        /* <DEDUP_REMOVED lines=18> */
[----:B------:R-:W-:Y:S02]  /*6910*/  FFMA.FTZ R88, R88, UR12, R60 ;  /* 0x0000000c58587c23 */ /* 0x000fe4000801003c */
[----:B------:R-:W-:Y:S02]  /*6920*/  @P2 HADD2.F32 R90, -RZ, R50.H0_H0 ;  /* 0x20000032ff5a2230 */ /* 0x000fe40000004100 */
[----:B------:R-:W-:Y:S01]  /*6930*/  FMUL.FTZ R89, R88, UR5 ;  /* 0x0000000558597c20 */ /* 0x000fe20008410000 */
[----:B------:R-:W-:Y:S02]  /*6940*/  @P3 HADD2.F32 R91, -RZ, R183.H0_H0 ;  /* 0x200000b7ff5b3230 */ /* 0x000fe40000004100 */
[----:B------:R-:W-:Y:S02]  /*6950*/  @P4 HADD2.F32 R99, -RZ, R51.H0_H0 ;  /* 0x20000033ff634230 */ /* 0x000fe40000004100 */
[----:B------:R-:W-:-:S04]  /*6960*/  FMUL.FTZ R89, R89, UR4 ;  /* 0x0000000459597c20 */ /* 0x000fc80008410000 */
[-C--:B-----5:R-:W-:Y:S01]  /*6970*/  FMUL.FTZ R92, R92, R89.reuse ;  /* 0x000000595c5c7220 */ /* 0x0a0fe20000410000 */
        /* <DEDUP_REMOVED lines=33> */
.L_x_13788:
[----:B------:R-:W-:Y:S02]  /*6b90*/  MOV R96, UR13 ;  /* 0x0000000d00607c02 */ /* 0x000fe40008000f00 */
[C---:B------:R-:W-:Y:S02]  /*6ba0*/  LOP3.LUT P2, RZ, R175.reuse, 0xff, RZ, 0xc0, !PT ;  /* 0x000000ffafff7812 */ /* 0x040fe4000784c0ff */
[C---:B------:R-:W-:Y:S01]  /*6bb0*/  LOP3.LUT P3, RZ, R175.reuse, 0xff00, RZ, 0xc0, !PT ;  /* 0x0000ff00afff7812 */ /* 0x040fe2000786c0ff */
[----:B------:R-:W-:Y:S01]  /*6bc0*/  FFMA.FTZ R96, R154, R96, UR14 ;  /* 0x0000000e9a607e23 */ /* 0x000fe20008010060 */
[C---:B------:R-:W-:Y:S02]  /*6bd0*/  LOP3.LUT P4, RZ, R175.reuse, 0xff0000, RZ, 0xc0, !PT ;  /* 0x00ff0000afff7812 */ /* 0x040fe4000788c0ff */
[----:B------:R-:W-:Y:S01]  /*6be0*/  ISETP.GE.U32.AND P5, PT, R175, 0x1000000, PT ;  /* 0x01000000af00780c */ /* 0x000fe20003fa6070 */
[----:B------:R-:W-:-:S04]  /*6bf0*/  FADD.FTZ R96, R157, -R96 ;  /* 0x800000609d607221 */ /* 0x000fc80000010000 */
[----:B------:R-:W-:Y:S02]  /*6c00*/  FFMA.FTZ R96, R96, UR12, R60 ;  /* 0x0000000c60607c23 */ /* 0x000fe4000801003c */
        /* <DEDUP_REMOVED lines=12> */
[----:B------:R-:W-:-:S04]  /*6cd0*/  FFMA.FTZ R97, R97, UR12, R61 ;  /* 0x0000000c61617c23 */ /* 0x000fc8000801003d */
        /* <DEDUP_REMOVED lines=27> */
.L_x_13789:
[----:B------:R-:W-:Y:S05]  /*6e90*/  BSYNC.RECONVERGENT B0 ;  /* 0x0000000000007941 */ /* 0x000fea0003800200 */
.L_x_13787:
        /* <DEDUP_REMOVED lines=49> */
[----:B------:R-:W-:Y:S01]  /*71b0*/  FADD.FTZ R91, R140, -R91 ;  /* 0x8000005b8c5b7221 */ /* 0x000fe20000010000 */
[----:B------:R-:W-:-:S03]  /*71c0*/  FSEL R140, R92, RZ, P2 ;  /* 0x000000ff5c8c7208 */ /* 0x000fc60001000000 */
        /* <DEDUP_REMOVED lines=9> */
.L_x_13791:
[----:B------:R-:W-:Y:S02]  /*7260*/  MOV R96, UR13 ;  /* 0x0000000d00607c02 */ /* 0x000fe40008000f00 */
[C---:B------:R-:W-:Y:S02]  /*7270*/  LOP3.LUT P2, RZ, R167.reuse, 0xff, RZ, 0xc0, !PT ;  /* 0x000000ffa7ff7812 */ /* 0x040fe4000784c0ff */
[----:B------:R-:W-:Y:S01]  /*7280*/  LOP3.LUT P3, RZ, R167, 0xff00, RZ, 0xc0, !PT ;  /* 0x0000ff00a7ff7812 */ /* 0x000fe2000786c0ff */
[----:B------:R-:W-:Y:S01]  /*7290*/  FFMA.FTZ R96, R145, R96, UR14 ;  /* 0x0000000e91607e23 */ /* 0x000fe20008010060 */
[C---:B------:R-:W-:Y:S02]  /*72a0*/  LOP3.LUT P4, RZ, R167.reuse, 0xff0000, RZ, 0xc0, !PT ;  /* 0x00ff0000a7ff7812 */ /* 0x040fe4000788c0ff */
[----:B------:R-:W-:Y:S01]  /*72b0*/  ISETP.GE.U32.AND P5, PT, R167, 0x1000000, PT ;  /* 0x01000000a700780c */ /* 0x000fe20003fa6070 */
[----:B------:R-:W-:-:S04]  /*72c0*/  FADD.FTZ R96, R146, -R96 ;  /* 0x8000006092607221 */ /* 0x000fc80000010000 */
[----:B------:R-:W-:Y:S02]  /*72d0*/  FFMA.FTZ R96, R96, UR12, R64 ;  /* 0x0000000c60607c23 */ /* 0x000fe40008010040 */
        /* <DEDUP_REMOVED lines=20> */
[----:B------:R-:W-:-:S04]  /*7420*/  FFMA.FTZ R98, R98, UR12, R66 ;  /* 0x0000000c62627c23 */ /* 0x000fc80008010042 */
        /* <DEDUP_REMOVED lines=11> */
[----:B------:R-:W-:-:S04]  /*74e0*/  FFMA.FTZ R99, R99, UR12, R67 ;  /* 0x0000000c63637c23 */ /* 0x000fc80008010043 */
[----:B------:R-:W-:-:S04]  /*74f0*/  FMUL.FTZ R99, R99, UR5 ;  /* 0x0000000563637c20 */ /* 0x000fc80008410000 */
[----:B------:R-:W-:Y:S01]  /*7500*/  FMUL.FTZ R139, R99, UR4 ;  /* 0x00000004638b7c20 */ /* 0x000fe20008410000 */
[----:B------:R-:W-:-:S03]  /*7510*/  MOV R99, RZ ;  /* 0x000000ff00637202 */ /* 0x000fc60000000f00 */
[-C--:B------:R-:W-:Y:S01]  /*7520*/  FMUL.FTZ R95, R95, R139.reuse ;  /* 0x0000008b5f5f7220 */ /* 0x080fe20000410000 */
[----:B------:R-:W-:Y:S01]  /*7530*/  @P5 FMUL.FTZ R99, R140, R139 ;  /* 0x0000008b8c635220 */ /* 0x000fe20000410000 */
[----:B------:R-:W-:-:S03]  /*7540*/  FSEL R140, R92, RZ, P2 ;  /* 0x000000ff5c8c7208 */ /* 0x000fc60001000000 */
[----:B------:R-:W-:-:S07]  /*7550*/  FSEL R143, R95, RZ, P5 ;  /* 0x000000ff5f8f7208 */ /* 0x000fce0002800000 */
.L_x_13792:
[----:B------:R-:W-:Y:S05]  /*7560*/  BSYNC.RECONVERGENT B0 ;  /* 0x0000000000007941 */ /* 0x000fea0003800200 */
.L_x_13790:
        /* <DEDUP_REMOVED lines=60> */
.L_x_13794:
        /* <DEDUP_REMOVED lines=48> */
.L_x_13795:
[----:B------:R-:W-:Y:S05]  /*7c30*/  BSYNC.RECONVERGENT B0 ;  /* 0x0000000000007941 */ /* 0x000fea0003800200 */
.L_x_13793:
        /* <DEDUP_REMOVED lines=23> */
[C---:B------:R-:W-:Y:S02]  /*7db0*/  LOP3.LUT P4, RZ, R129.reuse, 0xff0000, RZ, 0xc0, !PT ;  /* 0x00ff000081ff7812 */ /* 0x040fe4000788c0ff */
[----:B------:R-:W-:Y:S01]  /*7dc0*/  ISETP.GE.U32.AND P5, PT, R129, 0x1000000, PT ;  /* 0x010000008100780c */ /* 0x000fe20003fa6070 */
[----:B------:R-:W-:Y:S01]  /*7dd0*/  FFMA.FTZ R127, R127, R88, UR14 ;  /* 0x0000000e7f7f7e23 */ /* 0x000fe20008010058 */
[----:B------:R-:W-:Y:S01]  /*7de0*/  FFMA.FTZ R88, R121, UR12, R72 ;  /* 0x0000000c79587c23 */ /* 0x000fe20008010048 */
[----:B------:R-:W-:Y:S01]  /*7df0*/  @P2 HADD2.F32 R90, -RZ, R108.H0_H0 ;  /* 0x2000006cff5a2230 */ /* 0x000fe20000004100 */
[----:B------:R-:W-:Y:S01]  /*7e00*/  MOV R98, RZ ;  /* 0x000000ff00627202 */ /* 0x000fe20000000f00 */
[----:B------:R-:W-:Y:S01]  /*7e10*/  FADD.FTZ R126, R126, -R127 ;  /* 0x8000007f7e7e7221 */ /* 0x000fe20000010000 */
[----:B------:R-:W-:-:S04]  /*7e20*/  FMUL.FTZ R89, R88, UR5 ;  /* 0x0000000558597c20 */ /* 0x000fc80008410000 */
[----:B------:R-:W-:Y:S01]  /*7e30*/  FMUL.FTZ R91, R89, UR4 ;  /* 0x00000004595b7c20 */ /* 0x000fe20008410000 */
[----:B------:R-:W-:Y:S01]  /*7e40*/  FFMA.FTZ R89, R122, UR12, R73 ;  /* 0x0000000c7a597c23 */ /* 0x000fe20008010049 */
[----:B------:R-:W-:Y:S02]  /*7e50*/  @P4 HADD2.F32 R122, -RZ, R109.H0_H0 ;  /* 0x2000006dff7a4230 */ /* 0x000fe40000004100 */
[-C--:B------:R-:W-:Y:S01]  /*7e60*/  @P2 FMUL.FTZ R96, R90, R91.reuse ;  /* 0x0000005b5a602220 */ /* 0x080fe20000410000 */
[----:B------:R-:W-:Y:S01]  /*7e70*/  FMUL.FTZ R90, R89, UR5 ;  /* 0x00000005595a7c20 */ /* 0x000fe20008410000 */
[----:B-----5:R-:W-:Y:S01]  /*7e80*/  FMUL.FTZ R120, R92, R91 ;  /* 0x0000005b5c787220 */ /* 0x020fe20000410000 */
[----:B------:R-:W-:Y:S02]  /*7e90*/  @P3 HADD2.F32 R91, -RZ, R180.H0_H0 ;  /* 0x200000b4ff5b3230 */ /* 0x000fe40000004100 */
[----:B------:R-:W-:Y:S01]  /*7ea0*/  FMUL.FTZ R92, R90, UR4 ;  /* 0x000000045a5c7c20 */ /* 0x000fe20008410000 */
[----:B------:R-:W-:Y:S01]  /*7eb0*/  FFMA.FTZ R90, R125, UR12, R74 ;  /* 0x0000000c7d5a7c23 */ /* 0x000fe2000801004a */
[----:B------:R-:W-:-:S02]  /*7ec0*/  FSEL R120, R120, RZ, P2 ;  /* 0x000000ff78787208 */ /* 0x000fc40001000000 */
[-C--:B------:R-:W-:Y:S01]  /*7ed0*/  @P3 FMUL.FTZ R97, R91, R92.reuse ;  /* 0x0000005c5b613220 */ /* 0x080fe20000410000 */
[----:B------:R-:W-:Y:S01]  /*7ee0*/  FFMA.FTZ R91, R126, UR12, R75 ;  /* 0x0000000c7e5b7c23 */ /* 0x000fe2000801004b */
[----:B------:R-:W-:Y:S01]  /*7ef0*/  FMUL.FTZ R93, R93, R92 ;  /* 0x0000005c5d5d7220 */ /* 0x000fe20000410000 */
[----:B------:R-:W-:Y:S02]  /*7f00*/  FMUL.FTZ R99, R90, UR5 ;  /* 0x000000055a637c20 */ /* 0x000fe40008410000 */
[----:B------:R-:W-:Y:S02]  /*7f10*/  FMUL.FTZ R92, R91, UR5 ;  /* 0x000000055b5c7c20 */ /* 0x000fe40008410000 */
[----:B------:R-:W-:Y:S01]  /*7f20*/  FMUL.FTZ R99, R99, UR4 ;  /* 0x0000000463637c20 */ /* 0x000fe20008410000 */
[----:B------:R-:W-:Y:S01]  /*7f30*/  FSEL R121, R93, RZ, P3 ;  /* 0x000000ff5d797208 */ /* 0x000fe20001800000 */
[----:B------:R-:W-:Y:S02]  /*7f40*/  FMUL.FTZ R92, R92, UR4 ;  /* 0x000000045c5c7c20 */ /* 0x000fe40008410000 */
[-C--:B------:R-:W-:Y:S01]  /*7f50*/  FMUL.FTZ R94, R94, R99.reuse ;  /* 0x000000635e5e7220 */ /* 0x080fe20000410000 */
[----:B------:R-:W-:Y:S01]  /*7f60*/  @P4 FMUL.FTZ R98, R122, R99 ;  /* 0x000000637a624220 */ /* 0x000fe20000410000 */
[----:B------:R-:W-:Y:S01]  /*7f70*/  FMUL.FTZ R95, R95, R92 ;  /* 0x0000005c5f5f7220 */ /* 0x000fe20000410000 */
[----:B------:R-:W-:-:S02]  /*7f80*/  MOV R99, RZ ;  /* 0x000000ff00637202 */ /* 0x000fc40000000f00 */
[----:B------:R-:W-:Y:S02]  /*7f90*/  FSEL R122, R94, RZ, P4 ;  /* 0x000000ff5e7a7208 */ /* 0x000fe40002000000 */
[----:B------:R-:W-:Y:S01]  /*7fa0*/  FSEL R123, R95, RZ, P5 ;  /* 0x000000ff5f7b7208 */ /* 0x000fe20002800000 */
[----:B------:R-:W-:Y:S06]  /*7fb0*/  @!P5 BRA `(.L_x_13798) ;  /* 0x0000000000ccd947 */ /* 0x000fec0003800000 */
[----:B------:R-:W-:-:S05]  /*7fc0*/  HADD2.F32 R99, -RZ, R180.H1_H1 ;  /* 0x300000b4ff637230 */ /* 0x000fca0000004100 */
[----:B------:R-:W-:Y:S01]  /*7fd0*/  FMUL.FTZ R99, R99, R92 ;  /* 0x0000005c63637220 */ /* 0x000fe20000410000 */
[----:B------:R-:W-:Y:S06]  /*7fe0*/  BRA `(.L_x_13798) ;  /* 0x0000000000c07947 */ /* 0x000fec0003800000 */
.L_x_13797:
        /* <DEDUP_REMOVED lines=9> */
[----:B------:R-:W-:Y:S02]  /*8080*/  FFMA.FTZ R96, R96, UR12, R72 ;  /* 0x0000000c60607c23 */ /* 0x000fe40008010048 */
[----:B------:R-:W-:Y:S02]  /*8090*/  @P2 HADD2.F32 R98, -RZ, R108.H0_H0 ;  /* 0x2000006cff622230 */ /* 0x000fe40000004100 */
[----:B------:R-:W-:Y:S01]  /*80a0*/  FADD.FTZ R99, R125, -R99 ;  /* 0x800000637d637221 */ /* 0x000fe20000010000 */
[----:B------:R-:W-:Y:S01]  /*80b0*/  FMUL.FTZ R96, R96, UR5 ;  /* 0x0000000560607c20 */ /* 0x000fe20008410000 */
[----:B------:R-:W-:Y:S02]  /*80c0*/  @P3 HADD2.F32 R121, -RZ, R180.H0_H0 ;  /* 0x200000b4ff793230 */ /* 0x000fe40000004100 */
[----:B------:R-:W-:Y:S01]  /*80d0*/  FFMA.FTZ R99, R99, UR12, R74 ;  /* 0x0000000c63637c23 */ /* 0x000fe2000801004a */
        /* <DEDUP_REMOVED lines=10> */
[----:B------:R-:W-:Y:S02]  /*8180*/  FFMA.FTZ R98, R98, UR12, R73 ;  /* 0x0000000c62627c23 */ /* 0x000fe40008010049 */
[----:B------:R-:W-:Y:S02]  /*8190*/  FADD.FTZ R120, R126, -R120 ;  /* 0x800000787e787221 */ /* 0x000fe40000010000 */
[----:B------:R-:W-:-:S04]  /*81a0*/  FMUL.FTZ R98, R98, UR5 ;  /* 0x0000000562627c20 */ /* 0x000fc80008410000 */
[----:B------:R-:W-:-:S04]  /*81b0*/  FMUL.FTZ R98, R98, UR4 ;  /* 0x0000000462627c20 */ /* 0x000fc80008410000 */
[-C--:B------:R-:W-:Y:S01]  /*81c0*/  @P3 FMUL.FTZ R97, R121, R98.reuse ;  /* 0x0000006279613220 */ /* 0x080fe20000410000 */
[----:B------:R-:W-:Y:S01]  /*81d0*/  FMUL.FTZ R121, R99, UR5 ;  /* 0x0000000563797c20 */ /* 0x000fe20008410000 */
[----:B------:R-:W-:Y:S01]  /*81e0*/  FFMA.FTZ R99, R120, UR12, R75 ;  /* 0x0000000c78637c23 */ /* 0x000fe2000801004b */
        /* <DEDUP_REMOVED lines=16> */
.L_x_13798:
[----:B------:R-:W-:Y:S05]  /*82f0*/  BSYNC.RECONVERGENT B0 ;  /* 0x0000000000007941 */ /* 0x000fea0003800200 */
.L_x_13796:
        /* <DEDUP_REMOVED lines=14> */
[----:B------:R-:W-:Y:S01]  /*83e0*/  MOV R97, UR13 ;  /* 0x0000000d00617c02 */ /* 0x000fe20008000f00 */
[----:B------:R-:W-:Y:S01]  /*83f0*/  FFMA.FTZ R89, R32, R89, UR14 ;  /* 0x0000000e20597e23 */ /* 0x000fe20008010059 */
[----:B------:R-:W-:Y:S01]  /*8400*/  LOP3.LUT P2, RZ, R100, 0xff, RZ, 0xc0, !PT ;  /* 0x000000ff64ff7812 */ /* 0x000fe2000784c0ff */
[----:B------:R-:W-:Y:S01]  /*8410*/  FFMA.FTZ R34, R34, R91, UR14 ;  /* 0x0000000e22227e23 */ /* 0x000fe2000801005b */
[----:B------:R-:W-:Y:S01]  /*8420*/  LOP3.LUT P3, RZ, R100, 0xff00, RZ, 0xc0, !PT ;  /* 0x0000ff0064ff7812 */ /* 0x000fe2000786c0ff */
[----:B------:R-:W-:Y:S01]  /*8430*/  FFMA.FTZ R91, R36, R97, UR14 ;  /* 0x0000000e245b7e23 */ /* 0x000fe20008010061 */
[----:B------:R-:W-:Y:S01]  /*8440*/  FADD.FTZ R89, R26, -R89 ;  /* 0x800000591a597221 */ /* 0x000fe20000010000 */
[----:B------:R-:W-:Y:S01]  /*8450*/  FADD.FTZ R34, R27, -R34 ;  /* 0x800000221b227221 */ /* 0x000fe20000010000 */
[----:B------:R-:W-:Y:S01]  /*8460*/  LOP3.LUT P4, RZ, R100, 0xff0000, RZ, 0xc0, !PT ;  /* 0x00ff000064ff7812 */ /* 0x000fe2000788c0ff */
[----:B------:R-:W-:Y:S01]  /*8470*/  FADD.FTZ R27, R28, -R91 ;  /* 0x8000005b1c1b7221 */ /* 0x000fe20000010000 */
[----:B------:R-:W-:Y:S01]  /*8480*/  MOV R91, UR13 ;  /* 0x0000000d005b7c02 */ /* 0x000fe20008000f00 */
[----:B------:R-:W-:Y:S01]  /*8490*/  FFMA.FTZ R88, R89, UR12, R76 ;  /* 0x0000000c59587c23 */ /* 0x000fe2000801004c */
[----:B------:R-:W-:Y:S01]  /*84a0*/  FFMA.FTZ R89, R34, UR12, R77 ;  /* 0x0000000c22597c23 */ /* 0x000fe2000801004d */
[----:B------:R-:W-:Y:S01]  /*84b0*/  FFMA.FTZ R90, R27, UR12, R78 ;  /* 0x0000000c1b5a7c23 */ /* 0x000fe2000801004e */
[----:B------:R-:W-:Y:S01]  /*84c0*/  CS2R R96, SRZ ;  /* 0x0000000000607805 */ /* 0x000fe2000001ff00 */
[----:B------:R-:W-:Y:S01]  /*84d0*/  FFMA.FTZ R26, R38, R91, UR14 ;  /* 0x0000000e261a7e23 */ /* 0x000fe2000801005b */
[----:B------:R-:W-:Y:S01]  /*84e0*/  FMUL.FTZ R28, R88, UR5 ;  /* 0x00000005581c7c20 */ /* 0x000fe20008410000 */
[----:B------:R-:W-:Y:S01]  /*84f0*/  ISETP.GE.U32.AND P5, PT, R100, 0x1000000, PT ;  /* 0x010000006400780c */ /* 0x000fe20003fa6070 */
[----:B------:R-:W-:Y:S01]  /*8500*/  FMUL.FTZ R27, R90, UR5 ;  /* 0x000000055a1b7c20 */ /* 0x000fe20008410000 */
[----:B------:R-:W-:Y:S01]  /*8510*/  FADD.FTZ R26, R29, -R26 ;  /* 0x8000001a1d1a7221 */ /* 0x000fe20000010000 */
[----:B------:R-:W-:Y:S01]  /*8520*/  FMUL.FTZ R29, R28, UR4 ;  /* 0x000000041c1d7c20 */ /* 0x000fe20008410000 */
[----:B------:R-:W-:-:S02]  /*8530*/  @P2 HADD2.F32 R28, -RZ, R110.H0_H0 ;  /* 0x2000006eff1c2230 */ /* 0x000fc40000004100 */
[----:B------:R-:W-:Y:S01]  /*8540*/  FMUL.FTZ R27, R27, UR4 ;  /* 0x000000041b1b7c20 */ /* 0x000fe20008410000 */
[----:B------:R-:W-:Y:S01]  /*8550*/  FFMA.FTZ R91, R26, UR12, R79 ;  /* 0x0000000c1a5b7c23 */ /* 0x000fe2000801004f */
[-C--:B-----5:R-:W-:Y:S01]  /*8560*/  FMUL.FTZ R36, R92, R29.reuse ;  /* 0x0000001d5c247220 */ /* 0x0a0fe20000410000 */
[----:B------:R-:W-:Y:S02]  /*8570*/  @P4 HADD2.F32 R32, -RZ, R111.H0_H0 ;  /* 0x2000006fff204230 */ /* 0x000fe40000004100 */
[----:B------:R-:W-:Y:S01]  /*8580*/  @P2 FMUL.FTZ R96, R28, R29 ;  /* 0x0000001d1c602220 */ /* 0x000fe20000410000 */
[----:B------:R-:W-:Y:S01]  /*8590*/  FMUL.FTZ R28, R89, UR5 ;  /* 0x00000005591c7c20 */ /* 0x000fe20008410000 */
[----:B------:R-:W-:Y:S01]  /*85a0*/  FMUL.FTZ R26, R91, UR5 ;  /* 0x000000055b1a7c20 */ /* 0x000fe20008410000 */
[----:B------:R-:W-:Y:S02]  /*85b0*/  @P3 HADD2.F32 R29, -RZ, R179.H0_H0 ;  /* 0x200000b3ff1d3230 */ /* 0x000fe40000004100 */
[-C--:B------:R-:W-:Y:S01]  /*85c0*/  @P4 FMUL.FTZ R98, R32, R27.reuse ;  /* 0x0000001b20624220 */ /* 0x080fe20000410000 */
[----:B------:R-:W-:Y:S01]  /*85d0*/  FMUL.FTZ R28, R28, UR4 ;  /* 0x000000041c1c7c20 */ /* 0x000fe20008410000 */
[----:B------:R-:W-:Y:S01]  /*85e0*/  FMUL.FTZ R26, R26, UR4 ;  /* 0x000000041a1a7c20 */ /* 0x000fe20008410000 */
[----:B------:R-:W-:Y:S01]  /*85f0*/  FMUL.FTZ R27, R94, R27 ;  /* 0x0000001b5e1b7220 */ /* 0x000fe20000410000 */
[----:B------:R-:W-:Y:S01]  /*8600*/  FSEL R36, R36, RZ, P2 ;  /* 0x000000ff24247208 */ /* 0x000fe20001000000 */
[-C--:B------:R-:W-:Y:S01]  /*8610*/  @P3 FMUL.FTZ R97, R29, R28.reuse ;  /* 0x0000001c1d613220 */ /* 0x080fe20000410000 */
[----:B------:R-:W-:Y:S01]  /*8620*/  FMUL.FTZ R28, R93, R28 ;  /* 0x0000001c5d1c7220 */ /* 0x000fe20000410000 */
[----:B------:R-:W-:Y:S01]  /*8630*/  FMUL.FTZ R95, R95, R26 ;  /* 0x0000001a5f5f7220 */ /* 0x000fe20000410000 */
[----:B------:R-:W-:-:S03]  /*8640*/  FSEL R100, R27, RZ, P4 ;  /* 0x000000ff1b647208 */ /* 0x000fc60002000000 */
[----:B------:R-:W-:Y:S02]  /*8650*/  FSEL R38, R28, RZ, P3 ;  /* 0x000000ff1c267208 */ /* 0x000fe40001800000 */
[----:B------:R-:W-:Y:S01]  /*8660*/  FSEL R118, R95, RZ, P5 ;  /* 0x000000ff5f767208 */ /* 0x000fe20002800000 */
[----:B------:R-:W-:Y:S06]  /*8670*/  @!P5 BRA `(.L_x_13801) ;  /* 0x0000000000c4d947 */ /* 0x000fec0003800000 */
[----:B------:R-:W-:-:S05]  /*8680*/  HADD2.F32 R99, -RZ, R179.H1_H1 ;  /* 0x300000b3ff637230 */ /* 0x000fca0000004100 */
[----:B------:R-:W-:Y:S01]  /*8690*/  FMUL.FTZ R99, R99, R26 ;  /* 0x0000001a63637220 */ /* 0x000fe20000410000 */
[----:B------:R-:W-:Y:S06]  /*86a0*/  BRA `(.L_x_13801) ;  /* 0x0000000000b87947 */ /* 0x000fec0003800000 */
.L_x_13800:
[----:B------:R-:W-:Y:S02]  /*86b0*/  MOV R97, UR13 ;  /* 0x0000000d00617c02 */ /* 0x000fe40008000f00 */
        /* <DEDUP_REMOVED lines=14> */
[----:B------:R-:W-:-:S02]  /*87a0*/  CS2R R96, SRZ ;  /* 0x0000000000607805 */ /* 0x000fc4000001ff00 */
[----:B------:R-:W-:Y:S01]  /*87b0*/  ISETP.GE.U32.AND P5, PT, R100, 0x1000000, PT ;  /* 0x010000006400780c */ /* 0x000fe20003fa6070 */
[----:B------:R-:W-:Y:S01]  /*87c0*/  FFMA.FTZ R26, R38, R99, UR14 ;  /* 0x0000000e261a7e23 */ /* 0x000fe20008010063 */
[----:B------:R-:W-:Y:S01]  /*87d0*/  FMUL.FTZ R28, R28, UR5 ;  /* 0x000000051c1c7c20 */ /* 0x000fe20008410000 */
[----:B------:R-:W-:Y:S02]  /*87e0*/  @P2 HADD2.F32 R32, -RZ, R110.H0_H0 ;  /* 0x2000006eff202230 */ /* 0x000fe40000004100 */
[----:B------:R-:W-:Y:S01]  /*87f0*/  FFMA.FTZ R27, R27, UR12, R78 ;  /* 0x0000000c1b1b7c23 */ /* 0x000fe2000801004e */
[----:B------:R-:W-:Y:S01]  /*8800*/  FADD.FTZ R26, R29, -R26 ;  /* 0x8000001a1d1a7221 */ /* 0x000fe20000010000 */
[----:B------:R-:W-:Y:S01]  /*8810*/  FMUL.FTZ R29, R28, UR4 ;  /* 0x000000041c1d7c20 */ /* 0x000fe20008410000 */
[----:B------:R-:W-:Y:S01]  /*8820*/  FMUL.FTZ R28, R34, UR5 ;  /* 0x00000005221c7c20 */ /* 0x000fe20008410000 */
[----:B------:R-:W-:Y:S01]  /*8830*/  FMUL.FTZ R27, R27, UR5 ;  /* 0x000000051b1b7c20 */ /* 0x000fe20008410000 */
[----:B------:R-:W-:Y:S01]  /*8840*/  CS2R R98, SRZ ;  /* 0x0000000000627805 */ /* 0x000fe2000001ff00 */
[-C--:B------:R-:W-:Y:S01]  /*8850*/  @P2 FMUL.FTZ R96, R32, R29.reuse ;  /* 0x0000001d20602220 */ /* 0x080fe20000410000 */
[----:B-----5:R-:W-:Y:S01]  /*8860*/  FMUL.FTZ R36, R92, R29 ;  /* 0x0000001d5c247220 */ /* 0x020fe20000410000 */
[----:B------:R-:W-:-:S02]  /*8870*/  @P3 HADD2.F32 R29, -RZ, R179.H0_H0 ;  /* 0x200000b3ff1d3230 */ /* 0x000fc40000004100 */
[----:B------:R-:W-:Y:S01]  /*8880*/  FMUL.FTZ R28, R28, UR4 ;  /* 0x000000041c1c7c20 */ /* 0x000fe20008410000 */
[----:B------:R-:W-:Y:S01]  /*8890*/  FMUL.FTZ R27, R27, UR4 ;  /* 0x000000041b1b7c20 */ /* 0x000fe20008410000 */
[----:B------:R-:W-:Y:S02]  /*88a0*/  FSEL R36, R36, RZ, P2 ;  /* 0x000000ff24247208 */ /* 0x000fe40001000000 */
[-C--:B------:R-:W-:Y:S01]  /*88b0*/  @P3 FMUL.FTZ R97, R29, R28.reuse ;  /* 0x0000001c1d613220 */ /* 0x080fe20000410000 */
[----:B------:R-:W-:Y:S01]  /*88c0*/  FMUL.FTZ R38, R93, R28 ;  /* 0x0000001c5d267220 */ /* 0x000fe20000410000 */
[----:B------:R-:W-:Y:S01]  /*88d0*/  FFMA.FTZ R28, R26, UR12, R79 ;  /* 0x0000000c1a1c7c23 */ /* 0x000fe2000801004f */
[----:B------:R-:W-:Y:S02]  /*88e0*/  @P4 HADD2.F32 R26, -RZ, R111.H0_H0 ;  /* 0x2000006fff1a4230 */ /* 0x000fe40000004100 */
[-C--:B------:R-:W-:Y:S01]  /*88f0*/  FMUL.FTZ R94, R94, R27.reuse ;  /* 0x0000001b5e5e7220 */ /* 0x080fe20000410000 */
[----:B------:R-:W-:Y:S01]  /*8900*/  FMUL.FTZ R28, R28, UR5 ;  /* 0x000000051c1c7c20 */ /* 0x000fe20008410000 */
[----:B------:R-:W-:Y:S01]  /*8910*/  FSEL R38, R38, RZ, P3 ;  /* 0x000000ff26267208 */ /* 0x000fe20001800000 */
[----:B------:R-:W-:Y:S01]  /*8920*/  @P4 FMUL.FTZ R98, R26, R27 ;  /* 0x0000001b1a624220 */ /* 0x000fe20000410000 */
[----:B------:R-:W-:-:S02]  /*8930*/  @P5 HADD2.F32 R27, -RZ, R179.H1_H1 ;  /* 0x300000b3ff1b5230 */ /* 0x000fc40000004100 */
[----:B------:R-:W-:Y:S01]  /*8940*/  FMUL.FTZ R28, R28, UR4 ;  /* 0x000000041c1c7c20 */ /* 0x000fe20008410000 */
[----:B------:R-:W-:-:S03]  /*8950*/  FSEL R100, R94, RZ, P4 ;  /* 0x000000ff5e647208 */ /* 0x000fc60002000000 */
[-C--:B------:R-:W-:Y:S01]  /*8960*/  FMUL.FTZ R95, R95, R28.reuse ;  /* 0x0000001c5f5f7220 */ /* 0x080fe20000410000 */
[----:B------:R-:W-:-:S04]  /*8970*/  @P5 FMUL.FTZ R99, R27, R28 ;  /* 0x0000001c1b635220 */ /* 0x000fc80000410000 */
[----:B------:R-:W-:-:S07]  /*8980*/  FSEL R118, R95, RZ, P5 ;  /* 0x000000ff5f767208 */ /* 0x000fce0002800000 */
.L_x_13801:
[----:B------:R-:W-:Y:S05]  /*8990*/  BSYNC.RECONVERGENT B0 ;  /* 0x0000000000007941 */ /* 0x000fea0003800200 */
.L_x_13799:
        /* <DEDUP_REMOVED lines=21> */
[----:B------:R-:W-:Y:S01]  /*8af0*/  FFMA.FTZ R88, R21, UR12, R80 ;  /* 0x0000000c15587c23 */ /* 0x000fe20008010050 */
[----:B------:R-:W-:Y:S01]  /*8b00*/  FFMA.FTZ R26, R45, R26, UR14 ;  /* 0x0000000e2d1a7e23 */ /* 0x000fe2000801001a */
[----:B------:R-:W-:Y:S01]  /*8b10*/  FADD.FTZ R42, R31, -R42 ;  /* 0x8000002a1f2a7221 */ /* 0x000fe20000010000 */
[----:B------:R-:W-:Y:S01]  /*8b20*/  FADD.FTZ R33, R33, -R44 ;  /* 0x8000002c21217221 */ /* 0x000fe20000010000 */
[----:B------:R-:W-:Y:S01]  /*8b30*/  FMUL.FTZ R21, R88, UR5 ;  /* 0x0000000558157c20 */ /* 0x000fe20008410000 */
[----:B------:R-:W-:Y:S01]  /*8b40*/  FADD.FTZ R32, R35, -R26 ;  /* 0x8000001a23207221 */ /* 0x000fe20000010000 */
[----:B------:R-:W-:Y:S01]  /*8b50*/  LOP3.LUT P4, RZ, R101, 0xff0000, RZ, 0xc0, !PT ;  /* 0x00ff000065ff7812 */ /* 0x000fe2000788c0ff */
[----:B------:R-:W-:-:S02]  /*8b60*/  @P2 HADD2.F32 R30, -RZ, R112.H0_H0 ;  /* 0x20000070ff1e2230 */ /* 0x000fc40000004100 */
[----:B------:R-:W-:Y:S01]  /*8b70*/  FFMA.FTZ R89, R42, UR12, R81 ;  /* 0x0000000c2a597c23 */ /* 0x000fe20008010051 */
[----:B------:R-:W-:Y:S01]  /*8b80*/  FMUL.FTZ R21, R21, UR4 ;  /* 0x0000000415157c20 */ /* 0x000fe20008410000 */
[----:B------:R-:W-:Y:S01]  /*8b90*/  FFMA.FTZ R90, R33, UR12, R82 ;  /* 0x0000000c215a7c23 */ /* 0x000fe20008010052 */
[----:B------:R-:W-:Y:S01]  /*8ba0*/  FFMA.FTZ R91, R32, UR12, R83 ;  /* 0x0000000c205b7c23 */ /* 0x000fe20008010053 */
[----:B------:R-:W-:Y:S02]  /*8bb0*/  CS2R R28, SRZ ;  /* 0x00000000001c7805 */ /* 0x000fe4000001ff00 */
[----:B------:R-:W-:Y:S01]  /*8bc0*/  ISETP.GE.U32.AND P5, PT, R101, 0x1000000, PT ;  /* 0x010000006500780c */ /* 0x000fe20003fa6070 */
[----:B------:R-:W-:Y:S01]  /*8bd0*/  FMUL.FTZ R26, R89, UR5 ;  /* 0x00000005591a7c20 */ /* 0x000fe20008410000 */
[-C--:B-----5:R-:W-:Y:S01]  /*8be0*/  FMUL.FTZ R92, R92, R21.reuse ;  /* 0x000000155c5c7220 */ /* 0x0a0fe20000410000 */
        /* <DEDUP_REMOVED lines=8> */
[-C--:B------:R-:W-:Y:S01]  /*8c70*/  @P3 FMUL.FTZ R29, R31, R26.reuse ;  /* 0x0000001a1f1d3220 */ /* 0x080fe20000410000 */
[----:B------:R-:W-:Y:S01]  /*8c80*/  FMUL.FTZ R26, R93, R26 ;  /* 0x0000001a5d1a7220 */ /* 0x000fe20000410000 */
[-C--:B------:R-:W-:Y:S01]  /*8c90*/  FMUL.FTZ R42, R94, R21.reuse ;  /* 0x000000155e2a7220 */ /* 0x080fe20000410000 */
        /* <DEDUP_REMOVED lines=11> */
.L_x_13803:
        /* <DEDUP_REMOVED lines=12> */
[----:B------:R-:W-:Y:S01]  /*8e10*/  FFMA.FTZ R21, R21, UR12, R80 ;  /* 0x0000000c15157c23 */ /* 0x000fe20008010050 */
[----:B------:R-:W-:Y:S01]  /*8e20*/  LOP3.LUT P4, RZ, R101, 0xff0000, RZ, 0xc0, !PT ;  /* 0x00ff000065ff7812 */ /* 0x000fe2000788c0ff */
[----:B------:R-:W-:Y:S01]  /*8e30*/  FFMA.FTZ R26, R42, UR12, R81 ;  /* 0x0000000c2a1a7c23 */ /* 0x000fe20008010051 */
[----:B------:R-:W-:Y:S01]  /*8e40*/  FFMA.FTZ R32, R45, R32, UR14 ;  /* 0x0000000e2d207e23 */ /* 0x000fe20008010020 */
[----:B------:R-:W-:Y:S01]  /*8e50*/  FMUL.FTZ R21, R21, UR5 ;  /* 0x0000000515157c20 */ /* 0x000fe20008410000 */
[----:B------:R-:W-:-:S02]  /*8e60*/  @P2 HADD2.F32 R30, -RZ, R112.H0_H0 ;  /* 0x20000070ff1e2230 */ /* 0x000fc40000004100 */
[----:B------:R-:W-:Y:S01]  /*8e70*/  FMUL.FTZ R26, R26, UR5 ;  /* 0x000000051a1a7c20 */ /* 0x000fe20008410000 */
[----:B------:R-:W-:Y:S01]  /*8e80*/  FFMA.FTZ R33, R33, UR12, R82 ;  /* 0x0000000c21217c23 */ /* 0x000fe20008010052 */
        /* <DEDUP_REMOVED lines=8> */
[----:B------:R-:W-:Y:S01]  /*8f10*/  FFMA.FTZ R31, R32, UR12, R83 ;  /* 0x0000000c201f7c23 */ /* 0x000fe20008010053 */
        /* <DEDUP_REMOVED lines=17> */
.L_x_13804:
[----:B------:R-:W-:Y:S05]  /*9030*/  BSYNC.RECONVERGENT B0 ;  /* 0x0000000000007941 */ /* 0x000fea0003800200 */
.L_x_13802:
        /* <DEDUP_REMOVED lines=9> */
[--C-:B------:R-:W-:Y:S01]  /*90d0*/  SHF.R.U32.HI R22, RZ, 0x10, R47.reuse ;  /* 0x00000010ff167819 */ /* 0x100fe2000001162f */
[----:B------:R-:W-:Y:S01]  /*90e0*/  BSSY.RECONVERGENT B0, `(.L_x_13805) ;  /* 0x0000063000007945 */ /* 0x000fe20003800200 */
[----:B------:R-:W-:-:S04]  /*90f0*/  SHF.R.U64 R34, R46, 0x10, R47 ;  /* 0x000000102e227819 */ /* 0x000fc8000000122f */
        /* <DEDUP_REMOVED lines=16> */
[----:B------:R-:W-:Y:S01]  /*9200*/  LOP3.LUT P3, RZ, R119, 0xff00, RZ, 0xc0, !PT ;  /* 0x0000ff0077ff7812 */ /* 0x000fe2000786c0ff */
[----:B------:R-:W-:Y:S01]  /*9210*/  FFMA.FTZ R88, R37, UR12, R84 ;  /* 0x0000000c25587c23 */ /* 0x000fe20008010054 */
[----:B------:R-:W-:Y:S01]  /*9220*/  FFMA.FTZ R89, R22, UR12, R85 ;  /* 0x0000000c16597c23 */ /* 0x000fe20008010055 */
[----:B------:R-:W-:Y:S01]  /*9230*/  FFMA.FTZ R90, R35, UR12, R86 ;  /* 0x0000000c235a7c23 */ /* 0x000fe20008010056 */
[----:B------:R-:W-:Y:S01]  /*9240*/  FFMA.FTZ R91, R26, UR12, R87 ;  /* 0x0000000c1a5b7c23 */ /* 0x000fe20008010057 */
        /* <DEDUP_REMOVED lines=10> */
[----:B-----5:R-:W-:Y:S01]  /*92f0*/  FMUL.FTZ R28, R28, R35 ;  /* 0x000000231c1c7220 */ /* 0x020fe20000410000 */
[----:B------:R-:W-:Y:S02]  /*9300*/  @P4 HADD2.F32 R96, -RZ, R47.H0_H0 ;  /* 0x2000002fff604230 */ /* 0x000fe40000004100 */
[----:B------:R-:W-:Y:S01]  /*9310*/  FMUL.FTZ R26, R29, R22 ;  /* 0x000000161d1a7220 */ /* 0x000fe20000410000 */
[----:B------:R-:W-:Y:S02]  /*9320*/  @P3 HADD2.F32 R41, -RZ, R27.H1_H1 ;  /* 0x3000001bff293230 */ /* 0x000fe40000004100 */
[----:B------:R-:W-:Y:S01]  /*9330*/  FMUL.FTZ R30, R30, R37 ;  /* 0x000000251e1e7220 */ /* 0x000fe20000410000 */
[----:B------:R-:W-:Y:S01]  /*9340*/  FMUL.FTZ R39, R31, R92 ;  /* 0x0000005c1f277220 */ /* 0x000fe20000410000 */
[----:B------:R-:W-:Y:S02]  /*9350*/  CS2R R32, SRZ ;  /* 0x0000000000207805 */ /* 0x000fe4000001ff00 */
[----:B------:R-:W-:Y:S01]  /*9360*/  MOV R34, RZ ;  /* 0x000000ff00227202 */ /* 0x000fe20000000f00 */
[----:B------:R-:W-:Y:S01]  /*9370*/  @P2 FMUL.FTZ R32, R94, R35 ;  /* 0x000000235e202220 */ /* 0x000fe20000410000 */
[----:B------:R-:W-:Y:S01]  /*9380*/  @P4 FMUL.FTZ R34, R96, R37 ;  /* 0x0000002560224220 */ /* 0x000fe20000410000 */
[----:B------:R-:W-:Y:S01]  /*9390*/  FSEL R29, R28, RZ, P2 ;  /* 0x000000ff1c1d7208 */ /* 0x000fe20001000000 */
[----:B------:R-:W-:Y:S01]  /*93a0*/  @P3 FMUL.FTZ R33, R41, R22 ;  /* 0x0000001629213220 */ /* 0x000fe20000410000 */
[----:B------:R-:W-:-:S02]  /*93b0*/  MOV R35, RZ ;  /* 0x000000ff00237202 */ /* 0x000fc40000000f00 */
[----:B------:R-:W-:Y:S02]  /*93c0*/  FSEL R28, R26, RZ, P3 ;  /* 0x000000ff1a1c7208 */ /* 0x000fe40001800000 */
[----:B------:R-:W-:Y:S02]  /*93d0*/  FSEL R31, R30, RZ, P4 ;  /* 0x000000ff1e1f7208 */ /* 0x000fe40002000000 */
[----:B------:R-:W-:Y:S01]  /*93e0*/  FSEL R37, R39, RZ, P5 ;  /* 0x000000ff27257208 */ /* 0x000fe20002800000 */
[----:B------:R-:W-:Y:S06]  /*93f0*/  @!P5 BRA `(.L_x_13807) ;  /* 0x0000000000c4d947 */ /* 0x000fec0003800000 */
[----:B------:R-:W-:-:S05]  /*9400*/  HADD2.F32 R27, -RZ, R27.H0_H0 ;  /* 0x2000001bff1b7230 */ /* 0x000fca0000004100 */
[----:B------:R-:W-:Y:S01]  /*9410*/  FMUL.FTZ R35, R27, R92 ;  /* 0x0000005c1b237220 */ /* 0x000fe20000410000 */
[----:B------:R-:W-:Y:S06]  /*9420*/  BRA `(.L_x_13807) ;  /* 0x0000000000b87947 */ /* 0x000fec0003800000 */
.L_x_13806:
        /* <DEDUP_REMOVED lines=14> */
[----:B------:R-:W-:Y:S01]  /*9510*/  ISETP.GE.U32.AND P5, PT, R119, 0x1000000, PT ;  /* 0x010000007700780c */ /* 0x000fe20003fa6070 */
[----:B------:R-:W-:Y:S01]  /*9520*/  FFMA.FTZ R39, R45, UR12, R84 ;  /* 0x0000000c2d277c23 */ /* 0x000fe20008010054 */
[----:B------:R-:W-:Y:S01]  /*9530*/  LOP3.LUT P2, RZ, R119, 0xff, RZ, 0xc0, !PT ;  /* 0x000000ff77ff7812 */ /* 0x000fe2000784c0ff */
[----:B------:R-:W-:Y:S01]  /*9540*/  FFMA.FTZ R41, R92, UR12, R85 ;  /* 0x0000000c5c297c23 */ /* 0x000fe20008010055 */
[----:B------:R-:W-:Y:S01]  /*9550*/  FFMA.FTZ R43, R93, UR12, R86 ;  /* 0x0000000c5d2b7c23 */ /* 0x000fe20008010056 */
[----:B------:R-:W-:Y:S01]  /*9560*/  FFMA.FTZ R94, R94, UR12, R87 ;  /* 0x0000000c5e5e7c23 */ /* 0x000fe20008010057 */
        /* <DEDUP_REMOVED lines=26> */
.L_x_13807:
[----:B------:R-:W-:Y:S05]  /*9710*/  BSYNC.RECONVERGENT B0 ;  /* 0x0000000000007941 */ /* 0x000fea0003800200 */
.L_x_13805:
[----:B------:R-:W1:Y:S01]  /*9720*/  @P0 LDC.64 R26, c[0x0][0x478] ;  /* 0x00011e00ff1a0b82 */ /* 0x000e620000000a00 */
[----:B------:R-:W-:Y:S01]  /*9730*/  MOV R22, 0x10 ;  /* 0x0000001000167802 */ /* 0x000fe20000000f00 */
[----:B-1----:R-:W-:-:S04]  /*9740*/  @P0 IMAD.WIDE.U32 R26, R23, 0x10, R26 ;  /* 0x00000010171a0825 */ /* 0x002fc800078e001a */
[----:B------:R-:W-:Y:S01]  /*9750*/  IMAD.WIDE.U32 R22, R23, R22, UR28 ;  /* 0x0000001c17167e25 */ /* 0x000fe2000f8e0016 */
[----:B------:R2:W-:Y:S04]  /*9760*/  @P0 STG.E.128 desc[UR16][R26.64], R88 ;  /* 0x000000581a000986 */ /* 0x0005e8000c101d10 */
[----:B------:R2:W-:Y:S02]  /*9770*/  STG.E.128 desc[UR16][R22.64], R32 ;  /* 0x0000002016007986 */ /* 0x0005e4000c101d10 */
.L_x_13783:
        /* <DEDUP_REMOVED lines=45> */
[----:B-12---:R-:W-:Y:S02]  /*9a50*/  MOV R35, R214 ;  /* 0x000000d600237202 */ /* 0x006fe40000000f00 */
        /* <DEDUP_REMOVED lines=55> */
.L_x_13757:
        /* <DEDUP_REMOVED lines=36> */
.L_x_13809:
        /* <DEDUP_REMOVED lines=15> */
.L_x_15753:


//--------------------- .text._ZN10layer_norm22ln_bwd_finalize_kernelINS_22Kernel_traits_finalizeILj8192E6__halfffffjLb1ELj1024ELj4ENS_18Kernel_traits_baseILj8192ES2_ffffjLj1024EEEEELb1ELb0EEEvNS_9BwdParamsE --------------------------
	.section	.text._ZN10layer_norm22ln_bwd_finalize_kernelINS_22Kernel_traits_finalizeILj8192E6__halfffffjLb1ELj1024ELj4ENS_18Kernel_traits_baseILj8192ES2_ffffjLj1024EEEEELb1ELb0EEEvNS_9BwdParamsE,"ax",@progbits
	.align	128
        .global         _ZN10layer_norm22ln_bwd_finalize_kernelINS_22Kernel_traits_finalizeILj8192E6__halfffffjLb1ELj1024ELj4ENS_18Kernel_traits_baseILj8192ES2_ffffjLj1024EEEEELb1ELb0EEEvNS_9BwdParamsE
        .type           _ZN10layer_norm22ln_bwd_finalize_kernelINS_22Kernel_traits_finalizeILj8192E6__halfffffjLb1ELj1024ELj4ENS_18Kernel_traits_baseILj8192ES2_ffffjLj1024EEEEELb1ELb0EEEvNS_9BwdParamsE,@function
        .size           _ZN10layer_norm22ln_bwd_finalize_kernelINS_22Kernel_traits_finalizeILj8192E6__halfffffjLb1ELj1024ELj4ENS_18Kernel_traits_baseILj8192ES2_ffffjLj1024EEEEELb1ELb0EEEvNS_9BwdParamsE,(.L_x_15754 - _ZN10layer_norm22ln_bwd_finalize_kernelINS_22Kernel_traits_finalizeILj8192E6__halfffffjLb1ELj1024ELj4ENS_18Kernel_traits_baseILj8192ES2_ffffjLj1024EEEEELb1ELb0EEEvNS_9BwdParamsE)
        .other          _ZN10layer_norm22ln_bwd_finalize_kernelINS_22Kernel_traits_finalizeILj8192E6__halfffffjLb1ELj1024ELj4ENS_18Kernel_traits_baseILj8192ES2_ffffjLj1024EEEEELb1ELb0EEEvNS_9BwdParamsE,@"STO_CUDA_ENTRY STV_DEFAULT"
_ZN10layer_norm22ln_bwd_finalize_kernelINS_22Kernel_traits_finalizeILj8192E6__halfffffjLb1ELj1024ELj4ENS_18Kernel_traits_baseILj8192ES2_ffffjLj1024EEEEELb1ELb0EEEvNS_9BwdParamsE:
.text._ZN10layer_norm22ln_bwd_finalize_kernelINS_22Kernel_traits_finalizeILj8192E6__halfffffjLb1ELj1024ELj4ENS_18Kernel_traits_baseILj8192ES2_ffffjLj1024EEEEELb1ELb0EEEvNS_9BwdParamsE:
        /* <DEDUP_REMOVED lines=62> */
.L_x_13814:
        /* <DEDUP_REMOVED lines=87> */
.L_x_13813:
[----:B------:R-:W-:Y:S05]  /*0950*/  BSYNC.RECONVERGENT B1 ;  /* 0x0000000000017941 */ /* 0x000fea0003800200 */
.L_x_13812:
        /* <DEDUP_REMOVED lines=49> */
.L_x_13816:
[----:B------:R-:W-:Y:S05]  /*0c70*/  BSYNC.RECONVERGENT B1 ;  /* 0x0000000000017941 */ /* 0x000fea0003800200 */
.L_x_13815:
        /* <DEDUP_REMOVED lines=29> */
.L_x_13818:
[----:B------:R-:W-:Y:S05]  /*0e50*/  BSYNC.RECONVERGENT B1 ;  /* 0x0000000000017941 */ /* 0x000fea0003800200 */
.L_x_13817:
        /* <DEDUP_REMOVED lines=14> */
.L_x_13811:
[----:B------:R-:W-:Y:S05]  /*0f40*/  BSYNC.RECONVERGENT B0 ;  /* 0x0000000000007941 */ /* 0x000fea0003800200 */
.L_x_13810:
        /* <DEDUP_REMOVED lines=75> */
.L_x_13819:
        /* <DEDUP_REMOVED lines=16> */
.L_x_15754:


//--------------------- .text._ZN10layer_norm13ln_bwd_kernelINS_13Kernel_traitsI6__halfffffjLj8192ELj1ELj1ELj8ELj16ENS_18Kernel_traits_baseILj8192ES2_ffffjLj256EEEEELb1ELb1ELb1ELb0EEEvNS_9BwdParamsE --------------------------
	.section	.text._ZN10layer_norm13ln_bwd_kernelINS_13Kernel_traitsI6__halfffffjLj8192ELj1ELj1ELj8ELj16ENS_18Kernel_traits_baseILj8192ES2_ffffjLj256EEEEELb1ELb1ELb1ELb0EEEvNS_9BwdParamsE,"ax",@progbits
	.align	128
        .global         _ZN10layer_norm13ln_bwd_kernelINS_13Kernel_traitsI6__halfffffjLj8192ELj1ELj1ELj8ELj16ENS_18Kernel_traits_baseILj8192ES2_ffffjLj256EEEEELb1ELb1ELb1ELb0EEEvNS_9BwdParamsE
        .type           _ZN10layer_norm13ln_bwd_kernelINS_13Kernel_traitsI6__halfffffjLj8192ELj1ELj1ELj8ELj16ENS_18Kernel_traits_baseILj8192ES2_ffffjLj256EEEEELb1ELb1ELb1ELb0EEEvNS_9BwdParamsE,@function
        .size           _ZN10layer_norm13ln_bwd_kernelINS_13Kernel_traitsI6__halfffffjLj8192ELj1ELj1ELj8ELj16ENS_18Kernel_traits_baseILj8192ES2_ffffjLj256EEEEELb1ELb1ELb1ELb0EEEvNS_9BwdParamsE,(.L_x_15755 - _ZN10layer_norm13ln_bwd_kernelINS_13Kernel_traitsI6__halfffffjLj8192ELj1ELj1ELj8ELj16ENS_18Kernel_traits_baseILj8192ES2_ffffjLj256EEEEELb1ELb1ELb1ELb0EEEvNS_9BwdParamsE)
        .other          _ZN10layer_norm13ln_bwd_kernelINS_13Kernel_traitsI6__halfffffjLj8192ELj1ELj1ELj8ELj16ENS_18Kernel_traits_baseILj8192ES2_ffffjLj256EEEEELb1ELb1ELb1ELb0EEEvNS_9BwdParamsE,@"STO_CUDA_ENTRY STV_DEFAULT"
_ZN10layer_norm13ln_bwd_kernelINS_13Kernel_traitsI6__halfffffjLj8192ELj1ELj1ELj8ELj16ENS_18Kernel_traits_baseILj8192ES2_ffffjLj256EEEEELb1ELb1ELb1ELb0EEEvNS_9BwdParamsE:
.text._ZN10layer_norm13ln_bwd_kernelINS_13Kernel_traitsI6__halfffffjLj8192ELj1ELj1ELj8ELj16ENS_18Kernel_traits_baseILj8192ES2_ffffjLj256EEEEELb1ELb1ELb1ELb0EEEvNS_9BwdParamsE:
        /* <DEDUP_REMOVED lines=77> */
[----:B------:R0:W5:Y:S04]  /*04d0*/  @P6 LDG.E.64 R124, desc[UR6][R32.64] ;  /* 0x00000006207c6981 */ /* 0x000168000c1e1b00 */
[C---:B--2---:R-:W-:Y:S01]  /*04e0*/  @P5 IMAD.WIDE.U32 R26, R61.reuse, 0x8, R56 ;  /* 0x000000083d1a5825 */ /* 0x044fe200078e0038 */
[----:B------:R1:W5:Y:S03]  /*04f0*/  @P6 LDG.E.64 R6, desc[UR6][R34.64] ;  /* 0x0000000622066981 */ /* 0x000366000c1e1b00 */
[----:B------:R-:W-:Y:S01]  /*0500*/  @P5 IMAD.WIDE.U32 R30, R61, 0x8, R58 ;  /* 0x000000083d1e5825 */ /* 0x000fe200078e003a */
[----:B------:R-:W5:Y:S04]  /*0510*/  @P5 LDG.E.64 R22, desc[UR6][R26.64] ;  /* 0x000000061a165981 */ /* 0x000f68000c1e1b00 */
[----:B------:R-:W5:Y:S01]  /*0520*/  @P5 LDG.E.64 R24, desc[UR6][R30.64] ;  /* 0x000000061e185981 */ /* 0x000f62000c1e1b00 */
[----:B0-----:R-:W-:-:S02]  /*0530*/  CS2R R32, SRZ ;  /* 0x0000000000207805 */ /* 0x001fc4000001ff00 */
[----:B-1----:R-:W-:Y:S02]  /*0540*/  CS2R R34, SRZ ;  /* 0x0000000000227805 */ /* 0x002fe4000001ff00 */
        /* <DEDUP_REMOVED lines=8> */
[----:B------:R-:W-:Y:S01]  /*05d0*/  CS2R R56, SRZ ;  /* 0x0000000000387805 */ /* 0x000fe2000001ff00 */
[----:B------:R2:W5:Y:S01]  /*05e0*/  @P4 LDG.E.64 R18, desc[UR6][R52.64] ;  /* 0x0000000634124981 */ /* 0x000562000c1e1b00 */
[----:B------:R-:W-:Y:S02]  /*05f0*/  CS2R R58, SRZ ;  /* 0x00000000003a7805 */ /* 0x000fe4000001ff00 */
[----:B0-----:R-:W-:Y:S02]  /*0600*/  CS2R R48, SRZ ;  /* 0x0000000000307805 */ /* 0x001fe4000001ff00 */
[----:B------:R-:W-:Y:S01]  /*0610*/  CS2R R60, SRZ ;  /* 0x00000000003c7805 */ /* 0x000fe2000001ff00 */
[----:B------:R0:W5:Y:S01]  /*0620*/  @P4 LDG.E.64 R20, desc[UR6][R54.64] ;  /* 0x0000000636144981 */ /* 0x000162000c1e1b00 */
[----:B------:R-:W-:-:S02]  /*0630*/  CS2R R130, SRZ ;  /* 0x0000000000827805 */ /* 0x000fc4000001ff00 */
[----:B-1----:R-:W-:Y:S02]  /*0640*/  CS2R R50, SRZ ;  /* 0x0000000000327805 */ /* 0x002fe4000001ff00 */
[----:B------:R-:W-:Y:S02]  /*0650*/  CS2R R68, SRZ ;  /* 0x0000000000447805 */ /* 0x000fe4000001ff00 */
[----:B------:R-:W-:Y:S02]  /*0660*/  CS2R R70, SRZ ;  /* 0x0000000000467805 */ /* 0x000fe4000001ff00 */
[----:B------:R-:W-:Y:S02]  /*0670*/  CS2R R72, SRZ ;  /* 0x0000000000487805 */ /* 0x000fe4000001ff00 */
[----:B--2---:R-:W-:Y:S02]  /*0680*/  CS2R R52, SRZ ;  /* 0x0000000000347805 */ /* 0x004fe4000001ff00 */
[----:B------:R-:W-:-:S02]  /*0690*/  CS2R R74, SRZ ;  /* 0x00000000004a7805 */ /* 0x000fc4000001ff00 */
[----:B------:R-:W-:Y:S02]  /*06a0*/  CS2R R76, SRZ ;  /* 0x00000000004c7805 */ /* 0x000fe4000001ff00 */
[----:B------:R-:W-:Y:S02]  /*06b0*/  CS2R R78, SRZ ;  /* 0x00000000004e7805 */ /* 0x000fe4000001ff00 */
[----:B0-----:R-:W-:Y:S02]  /*06c0*/  CS2R R54, SRZ ;  /* 0x0000000000367805 */ /* 0x001fe4000001ff00 */
        /* <DEDUP_REMOVED lines=74> */
[----:B0-----:R-:W-:Y:S02]  /*0b70*/  CS2R R32, SRZ ;  /* 0x0000000000207805 */ /* 0x001fe4000001ff00 */
[----:B------:R-:W-:Y:S01]  /*0b80*/  MOV R239, R10 ;  /* 0x0000000a00ef7202 */ /* 0x000fe20000000f00 */
[----:B------:R-:W-:Y:S01]  /*0b90*/  STL.S16 [R1+0xe], R36 ;  /* 0x00000e2401007387 */ /* 0x000fe20000100600 */
[----:B------:R-:W-:-:S02]  /*0ba0*/  MOV R237, R14 ;  /* 0x0000000e00ed7202 */ /* 0x000fc40000000f00 */
[----:B------:R-:W-:Y:S02]  /*0bb0*/  CS2R R130, SRZ ;  /* 0x0000000000827805 */ /* 0x000fe4000001ff00 */
[----:B------:R-:W-:Y:S01]  /*0bc0*/  MOV R235, R16 ;  /* 0x0000001000eb7202 */ /* 0x000fe20000000f00 */
[----:B------:R0:W-:Y:S01]  /*0bd0*/  STL.S16 [R1+0xc], R37 ;  /* 0x00000c2501007387 */ /* 0x0001e20000100600 */
[----:B------:R-:W-:Y:S02]  /*0be0*/  MOV R233, R20 ;  /* 0x0000001400e97202 */ /* 0x000fe40000000f00 */
[----:B-1----:R-:W-:Y:S02]  /*0bf0*/  CS2R R34, SRZ ;  /* 0x0000000000227805 */ /* 0x002fe4000001ff00 */
[----:B------:R-:W-:Y:S01]  /*0c00*/  MOV R231, R24 ;  /* 0x0000001800e77202 */ /* 0x000fe20000000f00 */
[----:B------:R-:W-:Y:S01]  /*0c10*/  STL.S16 [R1+0xa], R38 ;  /* 0x00000a2601007387 */ /* 0x000fe20000100600 */
[----:B------:R-:W-:-:S02]  /*0c20*/  SHF.R.U64 R12, R12, 0x10, R13 ;  /* 0x000000100c0c7819 */ /* 0x000fc4000000120d */
[----:B------:R-:W-:Y:S02]  /*0c30*/  CS2R R68, SRZ ;  /* 0x0000000000447805 */ /* 0x000fe4000001ff00 */
[----:B------:R-:W-:Y:S01]  /*0c40*/  MOV R251, R13 ;  /* 0x0000000d00fb7202 */ /* 0x000fe20000000f00 */
[----:B------:R1:W-:Y:S01]  /*0c50*/  STL.S16 [R1+0x8], R39 ;  /* 0x0000082701007387 */ /* 0x0003e20000100600 */
[----:B------:R-:W-:Y:S02]  /*0c60*/  SHF.R.U64 R18, R18, 0x10, R19 ;  /* 0x0000001012127819 */ /* 0x000fe40000001213 */
[----:B0-----:R-:W-:Y:S02]  /*0c70*/  CS2R R36, SRZ ;  /* 0x0000000000247805 */ /* 0x001fe4000001ff00 */
[----:B------:R-:W-:Y:S01]  /*0c80*/  MOV R249, R19 ;  /* 0x0000001300f97202 */ /* 0x000fe20000000f00 */
[----:B------:R-:W-:Y:S01]  /*0c90*/  STL.S16 [R1+0x6], R40 ;  /* 0x0000062801007387 */ /* 0x000fe20000100600 */
[----:B------:R-:W-:-:S02]  /*0ca0*/  SHF.R.U64 R22, R22, 0x10, R23 ;  /* 0x0000001016167819 */ /* 0x000fc40000001217 */
[----:B------:R-:W-:Y:S02]  /*0cb0*/  CS2R R70, SRZ ;  /* 0x0000000000467805 */ /* 0x000fe4000001ff00 */
[----:B------:R-:W-:Y:S01]  /*0cc0*/  MOV R247, R23 ;  /* 0x0000001700f77202 */ /* 0x000fe20000000f00 */
[----:B------:R0:W-:Y:S01]  /*0cd0*/  STL.S16 [R1+0x4], R41 ;  /* 0x0000042901007387 */ /* 0x0001e20000100600 */
[----:B------:R-:W-:Y:S02]  /*0ce0*/  SHF.R.U64 R4, R4, 0x10, R5 ;  /* 0x0000001004047819 */ /* 0x000fe40000001205 */
[----:B-1----:R-:W-:Y:S02]  /*0cf0*/  CS2R R38, SRZ ;  /* 0x0000000000267805 */ /* 0x002fe4000001ff00 */
[----:B------:R-:W-:Y:S01]  /*0d00*/  MOV R244, R5 ;  /* 0x0000000500f47202 */ /* 0x000fe20000000f00 */
[----:B------:R-:W-:Y:S01]  /*0d10*/  STL.S16 [R1+0x2], R42 ;  /* 0x0000022a01007387 */ /* 0x000fe20000100600 */
[----:B------:R-:W-:-:S02]  /*0d20*/  SHF.R.U64 R6, R6, 0x10, R7 ;  /* 0x0000001006067819 */ /* 0x000fc40000001207 */
[----:B------:R-:W-:Y:S02]  /*0d30*/  CS2R R72, SRZ ;  /* 0x0000000000487805 */ /* 0x000fe4000001ff00 */
[----:B------:R-:W-:Y:S01]  /*0d40*/  MOV R242, R7 ;  /* 0x0000000700f27202 */ /* 0x000fe20000000f00 */
[----:B------:R1:W-:Y:S01]  /*0d50*/  STL.S16 [R1], R43 ;  /* 0x0000002b01007387 */ /* 0x0003e20000100600 */
[----:B------:R-:W-:Y:S02]  /*0d60*/  SHF.R.U64 R8, R8, 0x10, R9 ;  /* 0x0000001008087819 */ /* 0x000fe40000001209 */
[----:B0-----:R-:W-:Y:S02]  /*0d70*/  CS2R R40, SRZ ;  /* 0x0000000000287805 */ /* 0x001fe4000001ff00 */
[----:B------:R-:W-:Y:S02]  /*0d80*/  MOV R240, R9 ;  /* 0x0000000900f07202 */ /* 0x000fe40000000f00 */
        /* <DEDUP_REMOVED lines=51> */
[----:B------:R-:W-:Y:S01]  /*10c0*/  PRMT R248, R22, 0x5410, R248 ;  /* 0x0000541016f87816 */ /* 0x000fe200000000f8 */
[----:B------:R-:W-:Y:S01]  /*10d0*/  UPLOP3.LUT UP1, UPT, UPT, UPT, UPT, 0x40, 0x4 ;  /* 0x000000000004789c */ /* 0x000fe20003f2e870 */
[----:B------:R-:W-:Y:S01]  /*10e0*/  PRMT R247, R23, 0x5410, R247 ;  /* 0x0000541017f77816 */ /* 0x000fe200000000f7 */
[----:B------:R-:W0:Y:S01]  /*10f0*/  LDCU UR5, c[0x0][0x388] ;  /* 0x00007100ff0577ac */ /* 0x000e220008000800 */
[----:B------:R-:W-:Y:S02]  /*1100*/  PRMT R245, R4, 0x5410, R245 ;  /* 0x0000541004f57816 */ /* 0x000fe400000000f5 */
[----:B------:R-:W-:Y:S01]  /*1110*/  PRMT R244, R5, 0x5410, R244 ;  /* 0x0000541005f47816 */ /* 0x000fe200000000f4 */
[----:B------:R-:W1:Y:S01]  /*1120*/  LDCU.U8 UR25, c[0x0][0x410] ;  /* 0x00008200ff1977ac */ /* 0x000e620008000000 */
        /* <DEDUP_REMOVED lines=10> */
[----:B------:R-:W-:Y:S01]  /*11d0*/  PRMT R236, R15, 0x5410, R236 ;  /* 0x000054100fec7816 */ /* 0x000fe200000000ec */
[----:B------:R-:W0:Y:S01]  /*11e0*/  LDCU.64 UR20, c[0x0][0x478] ;  /* 0x00008f00ff1477ac */ /* 0x000e220008000a00 */
[----:B------:R-:W-:Y:S02]  /*11f0*/  PRMT R235, R16, 0x5410, R235 ;  /* 0x0000541010eb7816 */ /* 0x000fe400000000eb */
[----:B------:R-:W-:Y:S01]  /*1200*/  PRMT R234, R17, 0x5410, R234 ;  /* 0x0000541011ea7816 */ /* 0x000fe200000000ea */
[----:B------:R-:W0:Y:S01]  /*1210*/  LDCU.128 UR8, c[0x0][0x3c0] ;  /* 0x00007800ff0877ac */ /* 0x000e220008000c00 */
[----:B------:R-:W-:Y:S02]  /*1220*/  PRMT R233, R20, 0x5410, R233 ;  /* 0x0000541014e97816 */ /* 0x000fe400000000e9 */
[----:B------:R-:W-:Y:S01]  /*1230*/  PRMT R232, R21, 0x5410, R232 ;  /* 0x0000541015e87816 */ /* 0x000fe200000000e8 */
[----:B------:R-:W0:Y:S01]  /*1240*/  LDCU.128 UR12, c[0x0][0x3f0] ;  /* 0x00007e00ff0c77ac */ /* 0x000e220008000c00 */
[----:B------:R-:W-:-:S02]  /*1250*/  PRMT R231, R24, 0x5410, R231 ;  /* 0x0000541018e77816 */ /* 0x000fc400000000e7 */
[----:B------:R-:W-:Y:S01]  /*1260*/  PRMT R230, R25, 0x5410, R230 ;  /* 0x0000541019e67816 */ /* 0x000fe200000000e6 */
[----:B-123--:R-:W0:Y:S06]  /*1270*/  LDCU.64 UR22, c[0x0][0x380] ;  /* 0x00007000ff1677ac */ /* 0x00ee2c0008000a00 */
.L_x_14001:
[----:B0-----:R-:W-:Y:S02]  /*1280*/  UIMAD.WIDE UR30, UR24, 0x4, UR14 ;  /* 0x00000004181e78a5 */ /* 0x001fe4000f8e020e */
[----:B------:R-:W-:-:S04]  /*1290*/  UIMAD.WIDE UR28, UR24, 0x4, UR10 ;  /* 0x00000004181c78a5 */ /* 0x000fc8000f8e020a */
[----:B-1234-:R-:W-:Y:S02]  /*12a0*/  MOV R168, UR30 ;  /* 0x0000001e00a87c02 */ /* 0x01efe40008000f00 */
        /* <DEDUP_REMOVED lines=8> */
[----:B-----5:R-:W5:Y:S01]  /*1330*/  LDG.E R168, desc[UR6][R168.64] ;  /* 0x00000006a8a87981 */ /* 0x020f62000c1e1900 */
[----:B------:R-:W-:Y:S01]  /*1340*/  BSSY.RECONVERGENT B0, `(.L_x_13821) ;  /* 0x000026f000007945 */ /* 0x000fe20003800200 */
[----:B--2---:R-:W-:-:S13]  /*1350*/  R2UR UR27, R170 ;  /* 0x00000000aa1b72ca */ /* 0x004fda00000e0000 */
[----:B------:R-:W-:Y:S01]  /*1360*/  UISETP.GE.AND UP2, UPT, UR27, 0x1, UPT ;  /* 0x000000011b00788c */ /* 0x000fe2000bf46270 */
[----:B---3--:R-:W-:Y:S02]  /*1370*/  R2UR UR28, R171 ;  /* 0x00000000ab1c72ca */ /* 0x008fe400000e0000 */
[----:B-----5:R-:W-:-:S06]  /*1380*/  R2UR UR32, R168 ;  /* 0x00000000a82072ca */ /* 0x020fcc00000e0000 */
[----:B------:R-:W-:Y:S09]  /*1390*/  BRA.U !UP2, `(.L_x_13822) ;  /* 0x0000001d0a687547 */ /* 0x000ff2000b800000 */
[----:B------:R-:W-:-:S06]  /*13a0*/  UIMAD.WIDE UR30, UR24, 0x4, UR8 ;  /* 0x00000004181e78a5 */ /* 0x000fcc000f8e0208 */
[----:B------:R-:W-:Y:S02]  /*13b0*/  MOV R168, UR30 ;  /* 0x0000001e00a87c02 */ /* 0x000fe40008000f00 */
[----:B------:R-:W-:-:S05]  /*13c0*/  MOV R169, UR31 ;  /* 0x0000001f00a97c02 */ /* 0x000fca0008000f00 */
[----:B------:R-:W2:Y:S01]  /*13d0*/  LDG.E R168, desc[UR6][R168.64] ;  /* 0x00000006a8a87981 */ /* 0x000ea2000c1e1900 */
[----:B------:R-:W-:Y:S01]  /*13e0*/  UISETP.GE.AND UP3, UPT, UR32, 0x1, UPT ;  /* 0x000000012000788c */ /* 0x000fe2000bf66270 */
[----:B------:R-:W-:Y:S01]  /*13f0*/  ISETP.NE.AND P0, PT, RZ, UR25, PT ;  /* 0x00000019ff007c0c */ /* 0x000fe2000bf05270 */
[----:B------:R-:W-:Y:S01]  /*1400*/  BSSY.RECONVERGENT B1, `(.L_x_13823) ;  /* 0x0000058000017945 */ /* 0x000fe20003800200 */
[----:B------:R-:W0:Y:S01]  /*1410*/  S2R R170, SR_TID.X ;  /* 0x0000000000aa7919 */ /* 0x000e220000002100 */
[C---:B------:R-:W-:Y:S01]  /*1420*/  ISETP.GE.U32.AND P4, PT, R3.reuse, 0x100, PT ;  /* 0x000001000300780c */ /* 0x040fe20003f86070 */
[----:B------:R-:W-:Y:S01]  /*1430*/  HFMA2 R197, -RZ, RZ, 0, 0 ;  /* 0x00000000ffc57431 */ /* 0x000fe200000001ff */
[----:B------:R-:W-:Y:S01]  /*1440*/  PLOP3.LUT P1, PT, PT, PT, UP3, 0x80, 0x8 ;  /* 0x000000000008781c */ /* 0x000fe20003f2f038 */
[----:B------:R-:W-:Y:S01]  /*1450*/  HFMA2 R203, -RZ, RZ, 0, 0 ;  /* 0x00000000ffcb7431 */ /* 0x000fe200000001ff */
[----:B------:R-:W-:Y:S02]  /*1460*/  ISETP.GE.U32.AND P5, PT, R3, 0x200, PT ;  /* 0x000002000300780c */ /* 0x000fe40003fa6070 */
[----:B------:R-:W-:Y:S01]  /*1470*/  P2R R229, PR, RZ, 0x10 ;  /* 0x00000010ffe57803 */ /* 0x000fe20000000000 */
[----:B------:R-:W-:Y:S01]  /*1480*/  @UP3 UIADD3 UR4, UPT, UPT, UR32, -0x1, URZ ;  /* 0xffffffff20043890 */ /* 0x000fe2000fffe0ff */
[----:B------:R-:W-:-:S02]  /*1490*/  P2R R246, PR, RZ, 0x20 ;  /* 0x00000020fff67803 */ /* 0x000fc40000000000 */
[C---:B------:R-:W-:Y:S01]  /*14a0*/  ISETP.GE.U32.AND P2, PT, R3.reuse, 0x500, PT ;  /* 0x000005000300780c */ /* 0x040fe20003f46070 */
[----:B------:R-:W-:Y:S01]  /*14b0*/  @UP3 UIMAD UR4, UR4, UR5, URZ ;  /* 0x00000005040432a4 */ /* 0x000fe2000f8e02ff */
[----:B------:R-:W-:Y:S02]  /*14c0*/  ISETP.GE.U32.AND P3, PT, R3, 0x600, PT ;  /* 0x000006000300780c */ /* 0x000fe40003f66070 */
[----:B------:R-:W-:Y:S01]  /*14d0*/  MOV R204, RZ ;  /* 0x000000ff00cc7202 */ /* 0x000fe20000000f00 */
[----:B------:R-:W-:-:S04]  /*14e0*/  @UP3 USHF.R.S32.HI UR29, URZ, 0x1f, UR4 ;  /* 0x0000001fff1d3899 */ /* 0x000fc80008011404 */
[----:B------:R-:W-:Y:S02]  /*14f0*/  @UP3 ULEA.HI UR29, UR29, UR4, URZ, 0x2 ;  /* 0x000000041d1d3291 */ /* 0x000fe4000f8f10ff */
[----:B------:R-:W-:Y:S01]  /*1500*/  UIMAD UR4, UR24, UR5, URZ ;  /* 0x00000005180472a4 */ /* 0x000fe2000f8e02ff */
[----:B--2---:R-:W-:Y:S02]  /*1510*/  FSEL R168, R168, RZ, !P0 ;  /* 0x000000ffa8a87208 */ /* 0x004fe40004000000 */
[----:B------:R-:W-:Y:S02]  /*1520*/  ISETP.GE.U32.AND P0, PT, R3, 0x300, PT ;  /* 0x000003000300780c */ /* 0x000fe40003f06070 */
[----:B------:R-:W-:Y:S02]  /*1530*/  R2UR UR33, R168 ;  /* 0x00000000a82172ca */ /* 0x000fe400000e0000 */
[----:B------:R-:W-:Y:S01]  /*1540*/  MOV R168, UR29 ;  /* 0x0000001d00a87c02 */ /* 0x000fe20008000f00 */
[----:B------:R-:W-:-:S03]  /*1550*/  UIADD3 UR29, UPT, UPT, UR27, -0x1, URZ ;  /* 0xffffffff1b1d7890 */ /* 0x000fc6000fffe0ff */
[----:B0-----:R-:W-:Y:S01]  /*1560*/  @P1 LEA.HI.SX32 R197, R168, R170, 0x1e ;  /* 0x000000aaa8c51211 */ /* 0x001fe200078ff2ff */
[----:B------:R-:W-:Y:S01]  /*1570*/  UIMAD UR30, UR29, UR5, URZ ;  /* 0x000000051d1e72a4 */ /* 0x000fe2000f8e02ff */
[----:B------:R-:W-:Y:S01]  /*1580*/  ISETP.GE.U32.AND P1, PT, R3, 0x400, PT ;  /* 0x000004000300780c */ /* 0x000fe20003f26070 */
[----:B------:R-:W-:Y:S02]  /*1590*/  USHF.R.S32.HI UR29, URZ, 0x1f, UR4 ;  /* 0x0000001fff1d7899 */ /* 0x000fe40008011404 */
[----:B------:R-:W-:Y:S02]  /*15a0*/  USHF.R.S32.HI UR31, URZ, 0x1f, UR30 ;  /* 0x0000001fff1f7899 */ /* 0x000fe4000801141e */
[----:B------:R-:W-:Y:S02]  /*15b0*/  ULEA.HI UR29, UR29, UR4, URZ, 0x2 ;  /* 0x000000041d1d7291 */ /* 0x000fe4000f8f10ff */
[----:B------:R-:W-:-:S04]  /*15c0*/  ULEA.HI UR31, UR31, UR30, URZ, 0x2 ;  /* 0x0000001e1f1f7291 */ /* 0x000fc8000f8f10ff */
[----:B------:R-:W-:Y:S02]  /*15d0*/  MOV R228, UR29 ;  /* 0x0000001d00e47c02 */ /* 0x000fe40008000f00 */
[----:B------:R-:W-:Y:S02]  /*15e0*/  MOV R205, UR31 ;  /* 0x0000001f00cd7c02 */ /* 0x000fe40008000f00 */
[-C--:B------:R-:W-:Y:S02]  /*15f0*/  LEA.HI.SX32 R228, R228, R170.reuse, 0x1e ;  /* 0x000000aae4e47211 */ /* 0x080fe400078ff2ff */
[----:B------:R-:W-:Y:S02]  /*1600*/  LEA.HI.SX32 R205, R205, R170, 0x1e ;  /* 0x000000aacdcd7211 */ /* 0x000fe400078ff2ff */
[----:B------:R-:W-:Y:S01]  /*1610*/  MOV R202, R228 ;  /* 0x000000e400ca7202 */ /* 0x000fe20000000f00 */
[----:B------:R-:W-:Y:S06]  /*1620*/  @!P4 BRA `(.L_x_13824) ;  /* 0x0000000000d4c947 */ /* 0x000fec0003800000 */
[----:B------:R-:W0:Y:S01]  /*1630*/  LDC.64 R168, c[0x0][0x3a8] ;  /* 0x0000ea00ffa87b82 */ /* 0x000e220000000a00 */
[----:B------:R-:W2:Y:S04]  /*1640*/  LDL.S16 R200, [R1+0x26] ;  /* 0x0000260001c87983 */ /* 0x000ea80000100600 */
[----:B------:R-:W3:Y:S03]  /*1650*/  LDL.S16 R203, [R1+0x24] ;  /* 0x0000240001cb7983 */ /* 0x000ee60000100600 */
[----:B------:R-:W1:Y:S01]  /*1660*/  LDC.64 R172, c[0x0][0x428] ;  /* 0x00010a00ffac7b82 */ /* 0x000e620000000a00 */
[----:B------:R-:W3:Y:S04]  /*1670*/  LDL.S16 R183, [R1+0x22] ;  /* 0x0000220001b77983 */ /* 0x000ee80000100600 */
[----:B------:R-:W3:Y:S01]  /*1680*/  LDL.S16 R218, [R1+0x20] ;  /* 0x0000200001da7983 */ /* 0x000ee20000100600 */
[----:B----4-:R-:W-:-:S02]  /*1690*/  ISETP.NE.U32.AND P4, PT, RZ, UR18, PT ;  /* 0x00000012ff007c0c */ /* 0x010fc4000bf85070 */
[----:B------:R-:W4:Y:S01]  /*16a0*/  LDC.64 R226, c[0x0][0x3b0] ;  /* 0x0000ec00ffe27b82 */ /* 0x000f220000000a00 */
[----:B0-----:R-:W-:-:S06]  /*16b0*/  IMAD.WIDE.U32 R168, R202, 0x10, R168 ;  /* 0x00000010caa87825 */ /* 0x001fcc00078e00a8 */
[----:B------:R-:W3:Y:S01]  /*16c0*/  LDG.E.128 R168, desc[UR6][R168.64] ;  /* 0x00000006a8a87981 */ /* 0x000ee2000c1e1d00 */
[----:B-1----:R-:W-:-:S06]  /*16d0*/  IMAD.WIDE.U32 R172, R205, 0x10, R172 ;  /* 0x00000010cdac7825 */ /* 0x002fcc00078e00ac */
[----:B------:R-:W3:Y:S01]  /*16e0*/  LDG.E.128 R172, desc[UR6][R172.64] ;  /* 0x00000006acac7981 */ /* 0x000ee2000c1e1d00 */
[----:B------:R-:W-:-:S13]  /*16f0*/  ISETP.NE.AND.EX P4, PT, RZ, UR19, PT, P4 ;  /* 0x00000013ff007c0c */ /* 0x000fda000bf85340 */
[----:B------:R-:W0:Y:S02]  /*1700*/  @P4 LDC.64 R178, c[0x0][0x438] ;  /* 0x00010e00ffb24b82 */ /* 0x000e240000000a00 */
[----:B0-----:R-:W-:-:S05]  /*1710*/  @P4 IMAD.WIDE.U32 R178, R202, 0x10, R178 ;  /* 0x00000010cab24825 */ /* 0x001fca00078e00b2 */
[----:B------:R4:W5:Y:S02]  /*1720*/  @P4 LDG.E.128 R124, desc[UR6][R178.64] ;  /* 0x00000006b27c4981 */ /* 0x000964000c1e1d00 */
[----:B----4-:R-:W-:-:S05]  /*1730*/  IMAD.WIDE.U32 R178, R197, 0x4, R226 ;  /* 0x00000004c5b27825 */ /* 0x010fca00078e00e2 */
[----:B------:R3:W5:Y:S01]  /*1740*/  LDG.E R2, desc[UR6][R178.64] ;  /* 0x00000006b2027981 */ /* 0x000762000c1e1900 */
[----:B------:R-:W-:Y:S02]  /*1750*/  IADD3 R197, PT, PT, R197, 0x100, RZ ;  /* 0x00000100c5c57810 */ /* 0x000fe40007ffe0ff */
[----:B------:R-:W-:Y:S02]  /*1760*/  IADD3 R205, PT, PT, R205, 0x100, RZ ;  /* 0x00000100cdcd7810 */ /* 0x000fe40007ffe0ff */
[----:B------:R-:W-:Y:S01]  /*1770*/  IADD3 R202, PT, PT, R202, 0x100, RZ ;  /* 0x00000100caca7810 */ /* 0x000fe20007ffe0ff */
[----:B--2---:R-:W-:Y:S02]  /*1780*/  HADD2.F32 R13, -RZ, R200.H0_H0 ;  /* 0x200000c8ff0d7230 */ /* 0x004fe40000004100 */
[----:B---3--:R-:W-:Y:S02]  /*1790*/  HADD2.F32 R179, -RZ, R203.H0_H0 ;  /* 0x200000cbffb37230 */ /* 0x008fe40000004100 */
[----:B------:R-:W-:-:S02]  /*17a0*/  HADD2.F32 R183, -RZ, R183.H0_H0 ;  /* 0x200000b7ffb77230 */ /* 0x000fc40000004100 */
[----:B------:R-:W-:Y:S02]  /*17b0*/  HADD2.F32 R218, -RZ, R218.H0_H0 ;  /* 0x200000daffda7230 */ /* 0x000fe40000004100 */
[----:B------:R-:W-:Y:S01]  /*17c0*/  FADD.FTZ R0, R168, -UR33 ;  /* 0x80000021a8007e21 */ /* 0x000fe20008010000 */
[----:B------:R-:W-:-:S03]  /*17d0*/  FADD.FTZ R169, R169, -UR33 ;  /* 0x80000021a9a97e21 */ /* 0x000fc60008010000 */
[----:B------:R-:W-:Y:S01]  /*17e0*/  FMUL.FTZ R0, R0, UR28 ;  /* 0x0000001c00007c20 */ /* 0x000fe20008410000 */
[----:B------:R-:W-:Y:S01]  /*17f0*/  FMUL.FTZ R13, R172, R13 ;  /* 0x0000000dac0d7220 */ /* 0x000fe20000410000 */
[----:B------:R-:W-:Y:S01]  /*1800*/  FMUL.FTZ R200, R169, UR28 ;  /* 0x0000001ca9c87c20 */ /* 0x000fe20008410000 */
[----:B------:R-:W-:Y:S01]  /*1810*/  FADD.FTZ R170, R170, -UR33 ;  /* 0x80000021aaaa7e21 */ /* 0x000fe20008010000 */
[----:B------:R-:W-:Y:S01]  /*1820*/  FMUL.FTZ R179, R173, R179 ;  /* 0x000000b3adb37220 */ /* 0x000fe20000410000 */
        /* <DEDUP_REMOVED lines=21> */
.L_x_13824:
[----:B----4-:R-:W-:Y:S05]  /*1980*/  BSYNC.RECONVERGENT B1 ;  /* 0x0000000000017941 */ /* 0x010fea0003800200 */
.L_x_13823:
[----:B------:R-:W-:Y:S04]  /*1990*/  BSSY.RECONVERGENT B1, `(.L_x_13825) ;  /* 0x0000037000017945 */ /* 0x000fe80003800200 */
[----:B------:R-:W-:Y:S05]  /*19a0*/  @!P5 BRA `(.L_x_13826) ;  /* 0x0000000000d4d947 */ /* 0x000fea0003800000 */
[----:B------:R-:W0:Y:S01]  /*19b0*/  LDC.64 R168, c[0x0][0x3a8] ;  /* 0x0000ea00ffa87b82 */ /* 0x000e220000000a00 */
[----:B------:R-:W2:Y:S04]  /*19c0*/  LDL.S16 R224, [R1+0x1e] ;  /* 0x00001e0001e07983 */ /* 0x000ea80000100600 */
[----:B------:R-:W3:Y:S03]  /*19d0*/  LDL.S16 R217, [R1+0x1c] ;  /* 0x00001c0001d97983 */ /* 0x000ee60000100600 */
[----:B------:R-:W1:Y:S01]  /*19e0*/  LDC.64 R172, c[0x0][0x428] ;  /* 0x00010a00ffac7b82 */ /* 0x000e620000000a00 */
[----:B------:R-:W4:Y:S01]  /*19f0*/  LDL.S16 R227, [R1+0x1a] ;  /* 0x00001a0001e37983 */ /* 0x000f220000100600 */
        /* <DEDUP_REMOVED lines=8> */
[----:B------:R0:W5:Y:S02]  /*1a80*/  @P4 LDG.E.128 R28, desc[UR6][R176.64] ;  /* 0x00000006b01c4981 */ /* 0x000164000c1e1d00 */
[----:B0-----:R-:W0:Y:S01]  /*1a90*/  LDC.64 R176, c[0x0][0x3b0] ;  /* 0x0000ec00ffb07b82 */ /* 0x001e220000000a00 */
[----:B--2---:R-:W-:-:S04]  /*1aa0*/  FADD.FTZ R168, R168, -UR33 ;  /* 0x80000021a8a87e21 */ /* 0x004fc80008010000 */
[----:B------:R-:W-:Y:S02]  /*1ab0*/  FMUL.FTZ R210, R168, UR28 ;  /* 0x0000001ca8d27c20 */ /* 0x000fe40008410000 */
[----:B------:R-:W2:Y:S01]  /*1ac0*/  LDL.S16 R168, [R1+0x18] ;  /* 0x0000180001a87983 */ /* 0x000ea20000100600 */
[----:B0-----:R-:W-:-:S04]  /*1ad0*/  IMAD.WIDE.U32 R176, R197, 0x4, R176 ;  /* 0x00000004c5b07825 */ /* 0x001fc800078e00b0 */
[----:B------:R-:W-:Y:S01]  /*1ae0*/  HADD2.F32 R199, -RZ, R224.H0_H0 ;  /* 0x200000e0ffc77230 */ /* 0x000fe20000004100 */
[----:B------:R0:W5:Y:S01]  /*1af0*/  LDG.E R4, desc[UR6][R176.64] ;  /* 0x00000006b0047981 */ /* 0x000162000c1e1900 */
[----:B------:R-:W-:-:S03]  /*1b00*/  FADD.FTZ R169, R169, -UR33 ;  /* 0x80000021a9a97e21 */ /* 0x000fc60008010000 */
[----:B---3--:R-:W-:Y:S01]  /*1b10*/  FMUL.FTZ R199, R172, R199 ;  /* 0x000000c7acc77220 */ /* 0x008fe20000410000 */
[----:B----4-:R-:W-:Y:S02]  /*1b20*/  HADD2.F32 R182, -RZ, R227.H0_H0 ;  /* 0x200000e3ffb67230 */ /* 0x010fe40000004100 */
[----:B0-----:R-:W-:Y:S02]  /*1b30*/  HADD2.F32 R177, -RZ, R217.H0_H0 ;  /* 0x200000d9ffb17230 */ /* 0x001fe40000004100 */
[----:B------:R-:W-:Y:S01]  /*1b40*/  FMUL.FTZ R190, R169, UR28 ;  /* 0x0000001ca9be7c20 */ /* 0x000fe20008410000 */
[----:B------:R-:W-:Y:S01]  /*1b50*/  FADD.FTZ R170, R170, -UR33 ;  /* 0x80000021aaaa7e21 */ /* 0x000fe20008010000 */
[----:B------:R-:W-:Y:S01]  /*1b60*/  FADD.FTZ R204, R204, R199 ;  /* 0x000000c7cccc7221 */ /* 0x000fe20000010000 */
[----:B------:R-:W-:Y:S01]  /*1b70*/  FFMA.FTZ R203, R210, R199, R203 ;  /* 0x000000c7d2cb7223 */ /* 0x000fe200000100cb */
[----:B------:R-:W-:Y:S01]  /*1b80*/  FMUL.FTZ R177, R173, R177 ;  /* 0x000000b1adb17220 */ /* 0x000fe20000410000 */
[----:B------:R-:W-:Y:S01]  /*1b90*/  FMUL.FTZ R176, R170, UR28 ;  /* 0x0000001caab07c20 */ /* 0x000fe20008410000 */
[----:B------:R-:W-:Y:S01]  /*1ba0*/  FADD.FTZ R171, R171, -UR33 ;  /* 0x80000021abab7e21 */ /* 0x000fe20008010000 */
        /* <DEDUP_REMOVED lines=15> */
[----:B------:R-:W-:Y:S02]  /*1ca0*/  IADD3 R205, PT, PT, R205, 0x100, RZ ;  /* 0x00000100cdcd7810 */ /* 0x000fe40007ffe0ff */
[----:B------:R-:W-:Y:S01]  /*1cb0*/  IADD3 R202, PT, PT, R202, 0x100, RZ ;  /* 0x00000100caca7810 */ /* 0x000fe20007ffe0ff */
[----:B--2---:R-:W-:-:S05]  /*1cc0*/  HADD2.F32 R217, -RZ, R168.H0_H0 ;  /* 0x200000a8ffd97230 */ /* 0x004fca0000004100 */
[----:B------:R-:W-:-:S04]  /*1cd0*/  FMUL.FTZ R217, R175, R217 ;  /* 0x000000d9afd97220 */ /* 0x000fc80000410000 */
[----:B------:R-:W-:Y:S01]  /*1ce0*/  FADD.FTZ R204, R204, R217 ;  /* 0x000000d9cccc7221 */ /* 0x000fe20000010000 */
[----:B------:R-:W-:-:S07]  /*1cf0*/  FFMA.FTZ R203, R224, R217, R203 ;  /* 0x000000d9e0cb7223 */ /* 0x000fce00000100cb */
.L_x_13826:
[----:B------:R-:W-:Y:S05]  /*1d00*/  BSYNC.RECONVERGENT B1 ;  /* 0x0000000000017941 */ /* 0x000fea0003800200 */
.L_x_13825:
[----:B------:R-:W-:Y:S04]  /*1d10*/  BSSY.RECONVERGENT B1, `(.L_x_13827) ;  /* 0x0000037000017945 */ /* 0x000fe80003800200 */
[----:B------:R-:W-:Y:S05]  /*1d20*/  @!P0 BRA `(.L_x_13828) ;  /* 0x0000000000d48947 */ /* 0x000fea0003800000 */
        /* <DEDUP_REMOVED lines=8> */
[----:B------:R-:W1:Y:S01]  /*1db0*/  @P4 LDC.64 R172, c[0x0][0x438] ;  /* 0x00010e00ffac4b82 */ /* 0x000e620000000a00 */
[----:B0-----:R-:W-:-:S06]  /*1dc0*/  IMAD.WIDE.U32 R24, R202, 0x10, R24 ;  /* 0x00000010ca187825 */ /* 0x001fcc00078e0018 */
[----:B------:R-:W3:Y:S01]  /*1dd0*/  LDG.E.128 R24, desc[UR6][R24.64] ;  /* 0x0000000618187981 */ /* 0x000ee2000c1e1d00 */
[----:B-1----:R-:W-:-:S06]  /*1de0*/  IMAD.WIDE.U32 R168, R205, 0x10, R168 ;  /* 0x00000010cda87825 */ /* 0x002fcc00078e00a8 */
[----:B------:R-:W4:Y:S01]  /*1df0*/  LDG.E.128 R168, desc[UR6][R168.64] ;  /* 0x00000006a8a87981 */ /* 0x000f22000c1e1d00 */
[----:B------:R-:W-:-:S05]  /*1e00*/  @P4 IMAD.WIDE.U32 R172, R202, 0x10, R172 ;  /* 0x00000010caac4825 */ /* 0x000fca00078e00ac */
[----:B------:R0:W5:Y:S02]  /*1e10*/  @P4 LDG.E.128 R136, desc[UR6][R172.64] ;  /* 0x00000006ac884981 */ /* 0x000164000c1e1d00 */
[----:B0-----:R-:W0:Y:S02]  /*1e20*/  LDC.64 R172, c[0x0][0x3b0] ;  /* 0x0000ec00ffac7b82 */ /* 0x001e240000000a00 */
[----:B0-----:R-:W-:-:S05]  /*1e30*/  IMAD.WIDE.U32 R172, R197, 0x4, R172 ;  /* 0x00000004c5ac7825 */ /* 0x001fca00078e00ac */
[----:B------:R0:W5:Y:S01]  /*1e40*/  LDG.E R5, desc[UR6][R172.64] ;  /* 0x00000006ac057981 */ /* 0x000162000c1e1900 */
[----:B------:R-:W-:Y:S02]  /*1e50*/  IADD3 R197, PT, PT, R197, 0x100, RZ ;  /* 0x00000100c5c57810 */ /* 0x000fe40007ffe0ff */
[----:B------:R-:W-:Y:S02]  /*1e60*/  IADD3 R205, PT, PT, R205, 0x100, RZ ;  /* 0x00000100cdcd7810 */ /* 0x000fe40007ffe0ff */
[----:B------:R-:W-:Y:S01]  /*1e70*/  IADD3 R202, PT, PT, R202, 0x100, RZ ;  /* 0x00000100caca7810 */ /* 0x000fe20007ffe0ff */
[----:B--2---:R-:W-:Y:S02]  /*1e80*/  HADD2.F32 R198, -RZ, R223.H0_H0 ;  /* 0x200000dfffc67230 */ /* 0x004fe40000004100 */
[----:B---3--:R-:W-:Y:S01]  /*1e90*/  FADD.FTZ R25, R25, -UR33 ;  /* 0x8000002119197e21 */ /* 0x008fe20008010000 */
[----:B------:R-:W-:-:S03]  /*1ea0*/  FADD.FTZ R24, R24, -UR33 ;  /* 0x8000002118187e21 */ /* 0x000fc60008010000 */
[----:B------:R-:W-:Y:S01]  /*1eb0*/  FMUL.FTZ R189, R25, UR28 ;  /* 0x0000001c19bd7c20 */ /* 0x000fe20008410000 */
[----:B------:R-:W-:Y:S02]  /*1ec0*/  HADD2.F32 R25, -RZ, R227.H0_H0 ;  /* 0x200000e3ff197230 */ /* 0x000fe40000004100 */
[----:B------:R-:W-:Y:S01]  /*1ed0*/  FMUL.FTZ R209, R24, UR28 ;  /* 0x0000001c18d17c20 */ /* 0x000fe20008410000 */
[----:B----4-:R-:W-:Y:S01]  /*1ee0*/  FMUL.FTZ R198, R168, R198 ;  /* 0x000000c6a8c67220 */ /* 0x010fe20000410000 */
[----:B------:R-:W-:Y:S01]  /*1ef0*/  FADD.FTZ R24, R26, -UR33 ;  /* 0x800000211a187e21 */ /* 0x000fe20008010000 */
[----:B------:R-:W-:Y:S01]  /*1f00*/  FADD.FTZ R27, R27, -UR33 ;  /* 0x800000211b1b7e21 */ /* 0x000fe20008010000 */
[----:B------:R-:W-:Y:S02]  /*1f10*/  HADD2.F32 R26, -RZ, R175.H0_H0 ;  /* 0x200000afff1a7230 */ /* 0x000fe40000004100 */
[----:B------:R-:W-:Y:S01]  /*1f20*/  FMUL.FTZ R25, R169, R25 ;  /* 0x00000019a9197220 */ /* 0x000fe20000410000 */
[----:B------:R-:W-:Y:S01]  /*1f30*/  FADD.FTZ R204, R204, R198 ;  /* 0x000000c6cccc7221 */ /* 0x000fe20000010000 */
[----:B------:R-:W-:Y:S01]  /*1f40*/  FFMA.FTZ R203, R209, R198, R203 ;  /* 0x000000c6d1cb7223 */ /* 0x000fe200000100cb */
[----:B------:R-:W-:Y:S01]  /*1f50*/  FMUL.FTZ R223, R27, UR28 ;  /* 0x0000001c1bdf7c20 */ /* 0x000fe20008410000 */
[----:B------:R-:W-:-:S02]  /*1f60*/  HADD2.F32 R27, -RZ, R174.H0_H0 ;  /* 0x200000aeff1b7230 */ /* 0x000fc40000004100 */
[----:B------:R-:W-:Y:S01]  /*1f70*/  FMUL.FTZ R24, R24, UR28 ;  /* 0x0000001c18187c20 */ /* 0x000fe20008410000 */
[----:B------:R-:W-:Y:S01]  /*1f80*/  FMUL.FTZ R26, R170, R26 ;  /* 0x0000001aaa1a7220 */ /* 0x000fe20000410000 */
[----:B------:R-:W-:Y:S01]  /*1f90*/  FADD.FTZ R204, R204, R25 ;  /* 0x00000019cccc7221 */ /* 0x000fe20000010000 */
[----:B------:R-:W-:Y:S01]  /*1fa0*/  FFMA.FTZ R203, R189, R25, R203 ;  /* 0x00000019bdcb7223 */ /* 0x000fe200000100cb */
[----:B------:R-:W-:Y:S02]  /*1fb0*/  FMUL.FTZ R27, R171, R27 ;  /* 0x0000001bab1b7220 */ /* 0x000fe40000410000 */
        /* <DEDUP_REMOVED lines=12> */
.L_x_13828:
[----:B------:R-:W-:Y:S05]  /*2080*/  BSYNC.RECONVERGENT B1 ;  /* 0x0000000000017941 */ /* 0x000fea0003800200 */
.L_x_13827:
        /* <DEDUP_REMOVED lines=55> */
.L_x_13830:
[----:B------:R-:W-:Y:S05]  /*2400*/  BSYNC.RECONVERGENT B1 ;  /* 0x0000000000017941 */ /* 0x000fea0003800200 */
.L_x_13829:
        /* <DEDUP_REMOVED lines=19> */
[----:B------:R-:W2:Y:S01]  /*2540*/  LDL.S16 R168, [R1] ;  /* 0x0000000001a87983 */ /* 0x000ea20000100600 */
        /* <DEDUP_REMOVED lines=35> */
.L_x_13832:
[----:B------:R-:W-:Y:S05]  /*2780*/  BSYNC.RECONVERGENT B1 ;  /* 0x0000000000017941 */ /* 0x000fea0003800200 */
.L_x_13831:
        /* <DEDUP_REMOVED lines=14> */
[----:B------:R-:W-:Y:S02]  /*2870*/  HADD2.F32 R194, -RZ, R252.H1_H1 ;  /* 0x300000fcffc27230 */ /* 0x000fe40000004100 */
[--C-:B------:R-:W-:Y:S02]  /*2880*/  HADD2.F32 R186, -RZ, R251.reuse.H1_H1 ;  /* 0x300000fbffba7230 */ /* 0x100fe40000004100 */
[----:B------:R-:W-:Y:S02]  /*2890*/  HADD2.F32 R214, -RZ, R251.H0_H0 ;  /* 0x200000fbffd67230 */ /* 0x000fe40000004100 */
[----:B0-----:R-:W-:-:S05]  /*28a0*/  IMAD.WIDE.U32 R18, R197, 0x4, R18 ;  /* 0x00000004c5127825 */ /* 0x001fca00078e0012 */
[----:B------:R0:W5:Y:S02]  /*28b0*/  LDG.E R8, desc[UR6][R18.64] ;  /* 0x0000000612087981 */ /* 0x000164000c1e1900 */
[----:B0-----:R-:W-:Y:S01]  /*28c0*/  HADD2.F32 R19, -RZ, R252.H0_H0 ;  /* 0x200000fcff137230 */ /* 0x001fe20000004100 */
[----:B------:R-:W-:Y:S02]  /*28d0*/  IADD3 R197, PT, PT, R197, 0x100, RZ ;  /* 0x00000100c5c57810 */ /* 0x000fe40007ffe0ff */
[----:B------:R-:W-:Y:S02]  /*28e0*/  IADD3 R205, PT, PT, R205, 0x100, RZ ;  /* 0x00000100cdcd7810 */ /* 0x000fe40007ffe0ff */
[----:B------:R-:W-:Y:S01]  /*28f0*/  IADD3 R202, PT, PT, R202, 0x100, RZ ;  /* 0x00000100caca7810 */ /* 0x000fe20007ffe0ff */
[----:B---3--:R-:W-:Y:S01]  /*2900*/  FADD.FTZ R168, R168, -UR33 ;  /* 0x80000021a8a87e21 */ /* 0x008fe20008010000 */
[----:B------:R-:W-:-:S03]  /*2910*/  FADD.FTZ R14, R169, -UR33 ;  /* 0x80000021a90e7e21 */ /* 0x000fc60008010000 */
[----:B------:R-:W-:Y:S01]  /*2920*/  FMUL.FTZ R206, R168, UR28 ;  /* 0x0000001ca8ce7c20 */ /* 0x000fe20008410000 */
[----:B----4-:R-:W-:Y:S01]  /*2930*/  FMUL.FTZ R194, R172, R194 ;  /* 0x000000c2acc27220 */ /* 0x010fe20000410000 */
        /* <DEDUP_REMOVED lines=24> */
.L_x_13834:
[----:B------:R-:W-:Y:S05]  /*2ac0*/  BSYNC.RECONVERGENT B1 ;  /* 0x0000000000017941 */ /* 0x000fea0003800200 */
.L_x_13833:
        /* <DEDUP_REMOVED lines=52> */
.L_x_13836:
[----:B------:R-:W-:Y:S05]  /*2e10*/  BSYNC.RECONVERGENT B1 ;  /* 0x0000000000017941 */ /* 0x000fea0003800200 */
.L_x_13835:
[----:B------:R-:W-:-:S04]  /*2e20*/  ISETP.GE.U32.AND P5, PT, R3, 0x800, PT ;  /* 0x000008000300780c */ /* 0x000fc80003fa6070 */
[----:B------:R-:W-:-:S09]  /*2e30*/  P2R R227, PR, RZ, 0x20 ;  /* 0x00000020ffe37803 */ /* 0x000fd20000000000 */
        /* <DEDUP_REMOVED lines=8> */
[----:B0-----:R-:W-:-:S06]  /*2ec0*/  IMAD.WIDE.U32 R172, R205, 0x10, R172 ;  /* 0x00000010cdac7825 */ /* 0x001fcc00078e00ac */
[----:B------:R-:W3:Y:S01]  /*2ed0*/  LDG.E.128 R172, desc[UR6][R172.64] ;  /* 0x00000006acac7981 */ /* 0x000ee2000c1e1d00 */
[----:B--2---:R-:W0:Y:S02]  /*2ee0*/  LDC.64 R168, c[0x0][0x3a8] ;  /* 0x0000ea00ffa87b82 */ /* 0x004e240000000a00 */
[----:B0-----:R-:W-:-:S06]  /*2ef0*/  IMAD.WIDE.U32 R168, R202, 0x10, R168 ;  /* 0x00000010caa87825 */ /* 0x001fcc00078e00a8 */
[----:B------:R-:W2:Y:S01]  /*2f00*/  LDG.E.128 R168, desc[UR6][R168.64] ;  /* 0x00000006a8a87981 */ /* 0x000ea2000c1e1d00 */
[----:B-1----:R-:W-:-:S04]  /*2f10*/  IMAD.WIDE.U32 R180, R197, 0x4, R180 ;  /* 0x00000004c5b47825 */ /* 0x002fc800078e00b4 */
[--C-:B------:R-:W-:Y:S01]  /*2f20*/  HADD2.F32 R192, -RZ, R248.reuse.H1_H1 ;  /* 0x300000f8ffc07230 */ /* 0x100fe20000004100 */
[----:B------:R0:W5:Y:S01]  /*2f30*/  LDG.E R10, desc[UR6][R180.64] ;  /* 0x00000006b40a7981 */ /* 0x000162000c1e1900 */
[--C-:B------:R-:W-:Y:S02]  /*2f40*/  HADD2.F32 R188, -RZ, R247.reuse.H1_H1 ;  /* 0x300000f7ffbc7230 */ /* 0x100fe40000004100 */
[----:B0-----:R-:W-:Y:S02]  /*2f50*/  HADD2.F32 R180, -RZ, R248.H0_H0 ;  /* 0x200000f8ffb47230 */ /* 0x001fe40000004100 */
[----:B------:R-:W-:Y:S02]  /*2f60*/  HADD2.F32 R212, -RZ, R247.H0_H0 ;  /* 0x200000f7ffd47230 */ /* 0x000fe40000004100 */
[----:B---3--:R-:W-:Y:S01]  /*2f70*/  FMUL.FTZ R192, R172, R192 ;  /* 0x000000c0acc07220 */ /* 0x008fe20000410000 */
[----:B------:R-:W-:Y:S01]  /*2f80*/  FMUL.FTZ R180, R173, R180 ;  /* 0x000000b4adb47220 */ /* 0x000fe20000410000 */
[----:B------:R-:W-:Y:S01]  /*2f90*/  FMUL.FTZ R188, R174, R188 ;  /* 0x000000bcaebc7220 */ /* 0x000fe20000410000 */
[----:B------:R-:W-:Y:S01]  /*2fa0*/  FMUL.FTZ R212, R175, R212 ;  /* 0x000000d4afd47220 */ /* 0x000fe20000410000 */
[----:B------:R-:W-:Y:S01]  /*2fb0*/  FADD.FTZ R88, R88, R172 ;  /* 0x000000ac58587221 */ /* 0x000fe20000010000 */
[----:B------:R-:W-:Y:S01]  /*2fc0*/  FADD.FTZ R89, R89, R173 ;  /* 0x000000ad59597221 */ /* 0x000fe20000010000 */
[----:B------:R-:W-:Y:S01]  /*2fd0*/  FADD.FTZ R90, R90, R174 ;  /* 0x000000ae5a5a7221 */ /* 0x000fe20000010000 */
[----:B------:R-:W-:Y:S01]  /*2fe0*/  FADD.FTZ R91, R91, R175 ;  /* 0x000000af5b5b7221 */ /* 0x000fe20000010000 */
[----:B--2---:R-:W-:Y:S01]  /*2ff0*/  FADD.FTZ R168, R168, -UR33 ;  /* 0x80000021a8a87e21 */ /* 0x004fe20008010000 */
[----:B------:R-:W-:-:S03]  /*3000*/  FADD.FTZ R169, R169, -UR33 ;  /* 0x80000021a9a97e21 */ /* 0x000fc60008010000 */
[----:B------:R-:W-:Y:S01]  /*3010*/  FMUL.FTZ R211, R168, UR28 ;  /* 0x0000001ca8d37c20 */ /* 0x000fe20008410000 */
[----:B------:R-:W-:Y:S01]  /*3020*/  FMUL.FTZ R191, R169, UR28 ;  /* 0x0000001ca9bf7c20 */ /* 0x000fe20008410000 */
[----:B------:R-:W-:Y:S01]  /*3030*/  FADD.FTZ R170, R170, -UR33 ;  /* 0x80000021aaaa7e21 */ /* 0x000fe20008010000 */
[----:B------:R-:W-:Y:S01]  /*3040*/  FADD.FTZ R168, R204, R192 ;  /* 0x000000c0cca87221 */ /* 0x000fe20000010000 */
[----:B------:R-:W-:Y:S01]  /*3050*/  FFMA.FTZ R203, R211, R192, R203 ;  /* 0x000000c0d3cb7223 */ /* 0x000fe200000100cb */
[----:B------:R-:W-:Y:S01]  /*3060*/  FADD.FTZ R171, R171, -UR33 ;  /* 0x80000021abab7e21 */ /* 0x000fe20008010000 */
[----:B------:R-:W-:Y:S01]  /*3070*/  FMUL.FTZ R181, R170, UR28 ;  /* 0x0000001caab57c20 */ /* 0x000fe20008410000 */
[----:B------:R-:W-:Y:S01]  /*3080*/  FADD.FTZ R168, R168, R180 ;  /* 0x000000b4a8a87221 */ /* 0x000fe20000010000 */
[----:B------:R-:W-:Y:S01]  /*3090*/  FFMA.FTZ R203, R191, R180, R203 ;  /* 0x000000b4bfcb7223 */ /* 0x000fe200000100cb */
[----:B------:R-:W-:Y:S02]  /*30a0*/  FMUL.FTZ R225, R171, UR28 ;  /* 0x0000001cabe17c20 */ /* 0x000fe40008410000 */
[----:B------:R-:W-:Y:S01]  /*30b0*/  FADD.FTZ R168, R168, R188 ;  /* 0x000000bca8a87221 */ /* 0x000fe20000010000 */
[----:B------:R-:W-:Y:S01]  /*30c0*/  FFMA.FTZ R203, R181, R188, R203 ;  /* 0x000000bcb5cb7223 */ /* 0x000fe200000100cb */
[----:B------:R-:W-:Y:S01]  /*30d0*/  FFMA.FTZ R56, R172, R211, R56 ;  /* 0x000000d3ac387223 */ /* 0x000fe20000010038 */
[----:B------:R-:W-:Y:S01]  /*30e0*/  FFMA.FTZ R57, R173, R191, R57 ;  /* 0x000000bfad397223 */ /* 0x000fe20000010039 */
[----:B------:R-:W-:Y:S01]  /*30f0*/  FFMA.FTZ R58, R174, R181, R58 ;  /* 0x000000b5ae3a7223 */ /* 0x000fe2000001003a */
[----:B------:R-:W-:Y:S01]  /*3100*/  FFMA.FTZ R59, R175, R225, R59 ;  /* 0x000000e1af3b7223 */ /* 0x000fe2000001003b */
[----:B------:R-:W-:Y:S01]  /*3110*/  FADD.FTZ R204, R168, R212 ;  /* 0x000000d4a8cc7221 */ /* 0x000fe20000010000 */
[----:B------:R-:W-:Y:S01]  /*3120*/  FFMA.FTZ R203, R225, R212, R203 ;  /* 0x000000d4e1cb7223 */ /* 0x000fe200000100cb */
[----:B------:R-:W-:Y:S06]  /*3130*/  BRA `(.L_x_13837) ;  /* 0x00000008003c7947 */ /* 0x000fec0003800000 */
.L_x_13822:
[----:B------:R-:W0:Y:S01]  /*3140*/  S2R R169, SR_TID.X ;  /* 0x0000000000a97919 */ /* 0x000e220000002100 */
[----:B------:R-:W-:Y:S01]  /*3150*/  UISETP.GE.AND UP3, UPT, UR32, 0x1, UPT ;  /* 0x000000012000788c */ /* 0x000fe2000bf66270 */
[----:B------:R-:W-:Y:S01]  /*3160*/  HFMA2 R172, -RZ, RZ, 0, 0 ;  /* 0x00000000ffac7431 */ /* 0x000fe200000001ff */
[----:B------:R-:W-:Y:S02]  /*3170*/  UIMAD UR4, UR24, UR5, URZ ;  /* 0x00000005180472a4 */ /* 0x000fe4000f8e02ff */
[----:B----4-:R-:W-:Y:S02]  /*3180*/  UISETP.NE.U32.AND UP0, UPT, UR18, URZ, UPT ;  /* 0x000000ff1200728c */ /* 0x010fe4000bf05070 */
[----:B------:R-:W-:Y:S01]  /*3190*/  USHF.R.S32.HI UR29, URZ, 0x1f, UR4 ;  /* 0x0000001fff1d7899 */ /* 0x000fe20008011404 */
[----:B------:R-:W-:Y:S01]  /*31a0*/  PLOP3.LUT P0, PT, PT, PT, UP3, 0x80, 0x8 ;  /* 0x000000000008781c */ /* 0x000fe20003f0f038 */
[----:B------:R-:W-:Y:S02]  /*31b0*/  UISETP.NE.AND.EX UP0, UPT, UR19, URZ, UPT, UP0 ;  /* 0x000000ff1300728c */ /* 0x000fe4000bf05300 */
[----:B------:R-:W-:-:S02]  /*31c0*/  ULEA.HI UR29, UR29, UR4, URZ, 0x2 ;  /* 0x000000041d1d7291 */ /* 0x000fc4000f8f10ff */
[----:B------:R-:W-:-:S04]  /*31d0*/  @UP3 UIADD3 UR30, UPT, UPT, UR32, -0x1, URZ ;  /* 0xffffffff201e3890 */ /* 0x000fc8000fffe0ff */
[----:B------:R-:W-:Y:S01]  /*31e0*/  @UP3 UIMAD UR30, UR30, UR5, URZ ;  /* 0x000000051e1e32a4 */ /* 0x000fe2000f8e02ff */
[----:B------:R-:W-:-:S03]  /*31f0*/  MOV R228, UR29 ;  /* 0x0000001d00e47c02 */ /* 0x000fc60008000f00 */
[----:B------:R-:W-:-:S04]  /*3200*/  @UP3 USHF.R.S32.HI UR4, URZ, 0x1f, UR30 ;  /* 0x0000001fff043899 */ /* 0x000fc8000801141e */
        /* <DEDUP_REMOVED lines=8> */
[C---:B------:R-:W-:Y:S02]  /*3290*/  ISETP.GE.U32.AND P0, PT, R3.reuse, 0x300, PT ;  /* 0x000003000300780c */ /* 0x040fe40003f06070 */
[----:B------:R-:W-:Y:S02]  /*32a0*/  ISETP.GE.U32.AND P1, PT, R3, 0x400, PT ;  /* 0x000004000300780c */ /* 0x000fe40003f26070 */
[----:B------:R-:W-:Y:S02]  /*32b0*/  P2R R229, PR, RZ, 0x4 ;  /* 0x00000004ffe57803 */ /* 0x000fe40000000000 */
[----:B------:R-:W-:-:S03]  /*32c0*/  P2R R246, PR, RZ, 0x8 ;  /* 0x00000008fff67803 */ /* 0x000fc60000000000 */
[----:B------:R-:W0:Y:S08]  /*32d0*/  @P2 LDC.64 R168, c[0x0][0x3b0] ;  /* 0x0000ec00ffa82b82 */ /* 0x000e300000000a00 */
[----:B------:R-:W1:Y:S01]  /*32e0*/  @P3 LDC.64 R170, c[0x0][0x3b0] ;  /* 0x0000ec00ffaa3b82 */ /* 0x000e620000000a00 */
[----:B0-----:R-:W-:-:S05]  /*32f0*/  @P2 IMAD.WIDE.U32 R168, R172, 0x4, R168 ;  /* 0x00000004aca82825 */ /* 0x001fca00078e00a8 */
[----:B------:R0:W5:Y:S01]  /*3300*/  @P2 LDG.E R2, desc[UR6][R168.64] ;  /* 0x00000006a8022981 */ /* 0x000162000c1e1900 */
[----:B------:R-:W-:Y:S01]  /*3310*/  @P2 IADD3 R172, PT, PT, R172, 0x100, RZ ;  /* 0x00000100acac2810 */ /* 0x000fe20007ffe0ff */
[----:B0-----:R-:W0:Y:S01]  /*3320*/  @P0 LDC.64 R168, c[0x0][0x3b0] ;  /* 0x0000ec00ffa80b82 */ /* 0x001e220000000a00 */
[----:B------:R-:W-:-:S03]  /*3330*/  ISETP.GE.U32.AND P2, PT, R3, 0x500, PT ;  /* 0x000005000300780c */ /* 0x000fc60003f46070 */
[C---:B-1----:R-:W-:Y:S01]  /*3340*/  @P3 IMAD.WIDE.U32 R170, R172.reuse, 0x4, R170 ;  /* 0x00000004acaa3825 */ /* 0x042fe200078e00aa */
[----:B------:R-:W-:-:S04]  /*3350*/  @P3 IADD3 R172, PT, PT, R172, 0x100, RZ ;  /* 0x00000100acac3810 */ /* 0x000fc80007ffe0ff */
[----:B------:R1:W5:Y:S02]  /*3360*/  @P3 LDG.E R4, desc[UR6][R170.64] ;  /* 0x00000006aa043981 */ /* 0x000364000c1e1900 */
[----:B-1----:R-:W1:Y:S01]  /*3370*/  @P1 LDC.64 R170, c[0x0][0x3b0] ;  /* 0x0000ec00ffaa1b82 */ /* 0x002e620000000a00 */
[----:B0-----:R-:W-:-:S05]  /*3380*/  @P0 IMAD.WIDE.U32 R168, R172, 0x4, R168 ;  /* 0x00000004aca80825 */ /* 0x001fca00078e00a8 */
[----:B------:R0:W5:Y:S01]  /*3390*/  @P0 LDG.E R5, desc[UR6][R168.64] ;  /* 0x00000006a8050981 */ /* 0x000162000c1e1900 */
[C---:B------:R-:W-:Y:S02]  /*33a0*/  ISETP.GE.U32.AND P3, PT, R3.reuse, 0x600, PT ;  /* 0x000006000300780c */ /* 0x040fe40003f66070 */
        /* <DEDUP_REMOVED lines=9> */
[----:B------:R-:W-:Y:S01]  /*3440*/  @P2 IADD3 R172, PT, PT, R172, 0x100, RZ ;  /* 0x00000100acac2810 */ /* 0x000fe20007ffe0ff */
[----:B0-----:R-:W0:Y:S04]  /*3450*/  @P4 LDC.64 R168, c[0x0][0x3b0] ;  /* 0x0000ec00ffa84b82 */ /* 0x001e280000000a00 */
[C---:B-1----:R-:W-:Y:S01]  /*3460*/  @P3 IMAD.WIDE.U32 R170, R172.reuse, 0x4, R170 ;  /* 0x00000004acaa3825 */ /* 0x042fe200078e00aa */
[----:B------:R-:W-:-:S04]  /*3470*/  @P3 IADD3 R172, PT, PT, R172, 0x100, RZ ;  /* 0x00000100acac3810 */ /* 0x000fc80007ffe0ff */
[----:B------:R1:W5:Y:S01]  /*3480*/  @P3 LDG.E R8, desc[UR6][R170.64] ;  /* 0x00000006aa083981 */ /* 0x000362000c1e1900 */
[----:B0-----:R-:W-:-:S05]  /*3490*/  @P4 IMAD.WIDE.U32 R168, R172, 0x4, R168 ;  /* 0x00000004aca84825 */ /* 0x001fca00078e00a8 */
[----:B------:R1:W5:Y:S01]  /*34a0*/  @P4 LDG.E R9, desc[UR6][R168.64] ;  /* 0x00000006a8094981 */ /* 0x000362000c1e1900 */
[----:B------:R-:W-:Y:S02]  /*34b0*/  ISETP.GE.U32.AND P5, PT, R3, 0x800, PT ;  /* 0x000008000300780c */ /* 0x000fe40003fa6070 */
[----:B------:R-:W-:Y:S02]  /*34c0*/  @P4 IADD3 R172, PT, PT, R172, 0x100, RZ ;  /* 0x00000100acac4810 */ /* 0x000fe40007ffe0ff */
[----:B------:R-:W-:Y:S02]  /*34d0*/  MOV R204, RZ ;  /* 0x000000ff00cc7202 */ /* 0x000fe40000000f00 */
[----:B------:R-:W-:Y:S02]  /*34e0*/  MOV R203, RZ ;  /* 0x000000ff00cb7202 */ /* 0x000fe40000000f00 */
[----:B------:R-:W-:-:S05]  /*34f0*/  P2R R227, PR, RZ, 0x20 ;  /* 0x00000020ffe37803 */ /* 0x000fca0000000000 */
[----:B-1----:R-:W-:Y:S05]  /*3500*/  @!P5 BRA `(.L_x_13837) ;  /* 0x000000040048d947 */ /* 0x002fea0003800000 */
[----:B------:R-:W0:Y:S02]  /*3510*/  LDC.64 R168, c[0x0][0x3b0] ;  /* 0x0000ec00ffa87b82 */ /* 0x000e240000000a00 */
[----:B0-----:R-:W-:-:S05]  /*3520*/  IMAD.WIDE.U32 R168, R172, 0x4, R168 ;  /* 0x00000004aca87825 */ /* 0x001fca00078e00a8 */
[----:B------:R0:W5:Y:S01]  /*3530*/  LDG.E R10, desc[UR6][R168.64] ;  /* 0x00000006a80a7981 */ /* 0x000162000c1e1900 */
[----:B------:R-:W-:Y:S05]  /*3540*/  BRA `(.L_x_13837) ;  /* 0x0000000400387947 */ /* 0x000fea0003800000 */
.L_x_13838:
[C---:B------:R-:W-:Y:S02]  /*3550*/  ISETP.GE.U32.AND P2, PT, R3.reuse, 0x100, PT ;  /* 0x000001000300780c */ /* 0x040fe40003f46070 */
[C---:B------:R-:W-:Y:S02]  /*3560*/  ISETP.GE.U32.AND P6, PT, R3.reuse, 0x200, PT ;  /* 0x000002000300780c */ /* 0x040fe40003fc6070 */
[C---:B------:R-:W-:Y:S02]  /*3570*/  ISETP.GE.U32.AND P0, PT, R3.reuse, 0x300, PT ;  /* 0x000003000300780c */ /* 0x040fe40003f06070 */
[----:B------:R-:W-:Y:S02]  /*3580*/  ISETP.GE.U32.AND P1, PT, R3, 0x400, PT ;  /* 0x000004000300780c */ /* 0x000fe40003f26070 */
[----:B------:R-:W-:-:S05]  /*3590*/  P2R R229, PR, RZ, 0x4 ;  /* 0x00000004ffe57803 */ /* 0x000fca0000000000 */
[----:B------:R-:W0:Y:S01]  /*35a0*/  @P2 LDC.64 R168, c[0x0][0x3b0] ;  /* 0x0000ec00ffa82b82 */ /* 0x000e220000000a00 */
[C---:B------:R-:W-:Y:S02]  /*35b0*/  ISETP.GE.U32.AND P3, PT, R3.reuse, 0x600, PT ;  /* 0x000006000300780c */ /* 0x040fe40003f66070 */
[C---:B------:R-:W-:Y:S02]  /*35c0*/  ISETP.GE.U32.AND P4, PT, R3.reuse, 0x700, PT ;  /* 0x000007000300780c */ /* 0x040fe40003f86070 */
[----:B------:R-:W-:-:S03]  /*35d0*/  ISETP.GE.U32.AND P5, PT, R3, 0x800, PT ;  /* 0x000008000300780c */ /* 0x000fc60003fa6070 */
[----:B------:R-:W1:Y:S01]  /*35e0*/  @P6 LDC.64 R170, c[0x0][0x3b0] ;  /* 0x0000ec00ffaa6b82 */ /* 0x000e620000000a00 */
[----:B------:R-:W-:Y:S02]  /*35f0*/  P2R R197, PR, RZ, 0x2 ;  /* 0x00000002ffc57803 */ /* 0x000fe40000000000 */
[----:B------:R-:W-:-:S07]  /*3600*/  P2R R246, PR, RZ, 0x40 ;  /* 0x00000040fff67803 */ /* 0x000fce0000000000 */
[----:B------:R-:W2:Y:S01]  /*3610*/  @P5 LDC.64 R174, c[0x0][0x3b0] ;  /* 0x0000ec00ffae5b82 */ /* 0x000ea20000000a00 */
        /* <DEDUP_REMOVED lines=16> */
[----:B------:R-:W-:Y:S01]  /*3720*/  ISETP.NE.AND P1, PT, R229, RZ, PT ;  /* 0x000000ffe500720c */ /* 0x000fe20003f25270 */
[----:B-1----:R-:W1:Y:S01]  /*3730*/  @P3 LDC.64 R170, c[0x0][0x3b0] ;  /* 0x0000ec00ffaa3b82 */ /* 0x002e620000000a00 */
[----:B0-----:R-:W-:-:S11]  /*3740*/  @P2 IMAD.WIDE.U32 R168, R172, 0x4, R168 ;  /* 0x00000004aca82825 */ /* 0x001fd600078e00a8 */
[----:B------:R-:W0:Y:S01]  /*3750*/  @P1 LDC.64 R204, c[0x0][0x438] ;  /* 0x00010e00ffcc1b82 */ /* 0x000e220000000a00 */
[----:B------:R3:W5:Y:S01]  /*3760*/  @P2 LDG.E R7, desc[UR6][R168.64] ;  /* 0x00000006a8072981 */ /* 0x000762000c1e1900 */
[----:B------:R-:W-:Y:S02]  /*3770*/  @P2 IADD3 R172, PT, PT, R172, 0x100, RZ ;  /* 0x00000100acac2810 */ /* 0x000fe40007ffe0ff */
[----:B------:R-:W-:-:S04]  /*3780*/  P2R R227, PR, RZ, 0x20 ;  /* 0x00000020ffe37803 */ /* 0x000fc80000000000 */
[----:B---3--:R-:W3:Y:S01]  /*3790*/  @P4 LDC.64 R168, c[0x0][0x3b0] ;  /* 0x0000ec00ffa84b82 */ /* 0x008ee20000000a00 */
[C---:B-1----:R-:W-:Y:S01]  /*37a0*/  @P3 IMAD.WIDE.U32 R202, R172.reuse, 0x4, R170 ;  /* 0x00000004acca3825 */ /* 0x042fe200078e00aa */
[----:B------:R-:W-:-:S04]  /*37b0*/  @P3 IADD3 R172, PT, PT, R172, 0x100, RZ ;  /* 0x00000100acac3810 */ /* 0x000fc80007ffe0ff */
[----:B------:R-:W5:Y:S01]  /*37c0*/  @P3 LDG.E R8, desc[UR6][R202.64] ;  /* 0x00000006ca083981 */ /* 0x000f62000c1e1900 */
[C---:B---3--:R-:W-:Y:S01]  /*37d0*/  @P4 IMAD.WIDE.U32 R170, R172.reuse, 0x4, R168 ;  /* 0x00000004acaa4825 */ /* 0x048fe200078e00a8 */
[----:B------:R-:W-:-:S04]  /*37e0*/  @P4 IADD3 R172, PT, PT, R172, 0x100, RZ ;  /* 0x00000100acac4810 */ /* 0x000fc80007ffe0ff */
[----:B------:R-:W5:Y:S01]  /*37f0*/  @P4 LDG.E R9, desc[UR6][R170.64] ;  /* 0x00000006aa094981 */ /* 0x000f62000c1e1900 */
[----:B--2---:R-:W-:Y:S02]  /*3800*/  @P5 IMAD.WIDE.U32 R168, R172, 0x4, R174 ;  /* 0x00000004aca85825 */ /* 0x004fe400078e00ae */
[----:B------:R-:W1:Y:S03]  /*3810*/  @P0 LDC.64 R174, c[0x0][0x438] ;  /* 0x00010e00ffae0b82 */ /* 0x000e660000000a00 */
[----:B------:R2:W5:Y:S05]  /*3820*/  @P5 LDG.E R10, desc[UR6][R168.64] ;  /* 0x00000006a80a5981 */ /* 0x00056a000c1e1900 */
[----:B--2---:R-:W2:Y:S01]  /*3830*/  @P6 LDC.64 R168, c[0x0][0x438] ;  /* 0x00010e00ffa86b82 */ /* 0x004ea20000000a00 */
[C---:B0-----:R-:W-:Y:S01]  /*3840*/  @P1 IMAD.WIDE.U32 R170, R173.reuse, 0x10, R204 ;  /* 0x00000010adaa1825 */ /* 0x041fe200078e00cc */
[----:B------:R-:W-:-:S04]  /*3850*/  @P1 IADD3 R173, PT, PT, R173, 0x100, RZ ;  /* 0x00000100adad1810 */ /* 0x000fc80007ffe0ff */
[----:B------:R0:W5:Y:S01]  /*3860*/  @P1 LDG.E.128 R124, desc[UR6][R170.64] ;  /* 0x00000006aa7c1981 */ /* 0x000162000c1e1d00 */
[----:B------:R-:W-:-:S13]  /*3870*/  ISETP.NE.AND P1, PT, R197, RZ, PT ;  /* 0x000000ffc500720c */ /* 0x000fda0003f25270 */
[----:B0-----:R-:W0:Y:S01]  /*3880*/  @P1 LDC.64 R170, c[0x0][0x438] ;  /* 0x00010e00ffaa1b82 */ /* 0x001e220000000a00 */
[C---:B--2---:R-:W-:Y:S01]  /*3890*/  @P6 IMAD.WIDE.U32 R168, R173.reuse, 0x10, R168 ;  /* 0x00000010ada86825 */ /* 0x044fe200078e00a8 */
[----:B------:R-:W-:-:S04]  /*38a0*/  @P6 IADD3 R173, PT, PT, R173, 0x100, RZ ;  /* 0x00000100adad6810 */ /* 0x000fc80007ffe0ff */
[----:B------:R1:W5:Y:S02]  /*38b0*/  @P6 LDG.E.128 R28, desc[UR6][R168.64] ;  /* 0x00000006a81c6981 */ /* 0x000364000c1e1d00 */
[C---:B-1----:R-:W-:Y:S01]  /*38c0*/  @P0 IMAD.WIDE.U32 R168, R173.reuse, 0x10, R174 ;  /* 0x00000010ada80825 */ /* 0x042fe200078e00ae */
[----:B------:R-:W-:Y:S01]  /*38d0*/  @P0 IADD3 R173, PT, PT, R173, 0x100, RZ ;  /* 0x00000100adad0810 */ /* 0x000fe20007ffe0ff */
[----:B------:R-:W1:Y:S03]  /*38e0*/  @P5 LDC.64 R174, c[0x0][0x438] ;  /* 0x00010e00ffae5b82 */ /* 0x000e660000000a00 */
[----:B------:R2:W5:Y:S05]  /*38f0*/  @P0 LDG.E.128 R136, desc[UR6][R168.64] ;  /* 0x00000006a8880981 */ /* 0x00056a000c1e1d00 */
[----:B--2---:R-:W2:Y:S01]  /*3900*/  @P2 LDC.64 R168, c[0x0][0x438] ;  /* 0x00010e00ffa82b82 */ /* 0x004ea20000000a00 */
[C---:B0-----:R-:W-:Y:S01]  /*3910*/  @P1 IMAD.WIDE.U32 R170, R173.reuse, 0x10, R170 ;  /* 0x00000010adaa1825 */ /* 0x041fe200078e00aa */
[----:B------:R-:W-:-:S04]  /*3920*/  @P1 IADD3 R173, PT, PT, R173, 0x100, RZ ;  /* 0x00000100adad1810 */ /* 0x000fc80007ffe0ff */
[----:B------:R0:W5:Y:S02]  /*3930*/  @P1 LDG.E.128 R140, desc[UR6][R170.64] ;  /* 0x00000006aa8c1981 */ /* 0x000164000c1e1d00 */
[----:B0-----:R-:W0:Y:S01]  /*3940*/  @P3 LDC.64 R170, c[0x0][0x438] ;  /* 0x00010e00ffaa3b82 */ /* 0x001e220000000a00 */
[----:B--2---:R-:W-:-:S05]  /*3950*/  @P2 IMAD.WIDE.U32 R168, R173, 0x10, R168 ;  /* 0x00000010ada82825 */ /* 0x004fca00078e00a8 */
[----:B------:R2:W5:Y:S02]  /*3960*/  @P2 LDG.E.128 R144, desc[UR6][R168.64] ;  /* 0x00000006a8902981 */ /* 0x000564000c1e1d00 */
[----:B--2---:R-:W2:Y:S01]  /*3970*/  @P4 LDC.64 R168, c[0x0][0x438] ;  /* 0x00010e00ffa84b82 */ /* 0x004ea20000000a00 */
[----:B------:R-:W-:-:S05]  /*3980*/  @P2 IADD3 R173, PT, PT, R173, 0x100, RZ ;  /* 0x00000100adad2810 */ /* 0x000fca0007ffe0ff */
[C---:B0-----:R-:W-:Y:S01]  /*3990*/  @P3 IMAD.WIDE.U32 R202, R173.reuse, 0x10, R170 ;  /* 0x00000010adca3825 */ /* 0x041fe200078e00aa */
[----:B------:R-:W-:Y:S02]  /*39a0*/  @P3 IADD3 R173, PT, PT, R173, 0x100, RZ ;  /* 0x00000100adad3810 */ /* 0x000fe40007ffe0ff */
[----:B------:R-:W-:Y:S02]  /*39b0*/  MOV R204, RZ ;  /* 0x000000ff00cc7202 */ /* 0x000fe40000000f00 */
[----:B------:R0:W5:Y:S01]  /*39c0*/  @P3 LDG.E.128 R148, desc[UR6][R202.64] ;  /* 0x00000006ca943981 */ /* 0x000162000c1e1d00 */
[C---:B--2---:R-:W-:Y:S01]  /*39d0*/  @P4 IMAD.WIDE.U32 R168, R173.reuse, 0x10, R168 ;  /* 0x00000010ada84825 */ /* 0x044fe200078e00a8 */
[----:B------:R-:W-:-:S04]  /*39e0*/  @P4 IADD3 R173, PT, PT, R173, 0x100, RZ ;  /* 0x00000100adad4810 */ /* 0x000fc80007ffe0ff */
[----:B------:R2:W5:Y:S01]  /*39f0*/  @P4 LDG.E.128 R152, desc[UR6][R168.64] ;  /* 0x00000006a8984981 */ /* 0x000562000c1e1d00 */
[----:B-1----:R-:W-:-:S05]  /*3a00*/  @P5 IMAD.WIDE.U32 R170, R173, 0x10, R174 ;  /* 0x00000010adaa5825 */ /* 0x002fca00078e00ae */
[----:B------:R2:W5:Y:S01]  /*3a10*/  @P5 LDG.E.128 R156, desc[UR6][R170.64] ;  /* 0x00000006aa9c5981 */ /* 0x000562000c1e1d00 */
[----:B0-----:R-:W-:-:S07]  /*3a20*/  MOV R203, RZ ;  /* 0x000000ff00cb7202 */ /* 0x001fce0000000f00 */
.L_x_13837:
[----:B------:R-:W-:Y:S05]  /*3a30*/  BSYNC.RECONVERGENT B0 ;  /* 0x0000000000007941 */ /* 0x000fea0003800200 */
.L_x_13821:
[----:B0-2---:R-:W0:Y:S01]  /*3a40*/  SHFL.DOWN PT, R168, R204, 0x10, 0x1f ;  /* 0x0a001f00cca87f89 */ /* 0x005e2200000e0000 */
[----:B------:R-:W-:Y:S01]  /*3a50*/  BSSY.RECONVERGENT B0, `(.L_x_13839) ;  /* 0x000001f000007945 */ /* 0x000fe20003800200 */
[----:B------:R-:W1:Y:S01]  /*3a60*/  S2R R174, SR_TID.X ;  /* 0x0000000000ae7919 */ /* 0x000e620000002100 */
[----:B0-----:R-:W-:Y:S02]  /*3a70*/  FADD.FTZ R204, R168, R204 ;  /* 0x000000cca8cc7221 */ /* 0x001fe40000010000 */
[----:B------:R-:W0:Y:S01]  /*3a80*/  SHFL.DOWN PT, R168, R203, 0x10, 0x1f ;  /* 0x0a001f00cba87f89 */ /* 0x000e2200000e0000 */
[----:B-1----:R-:W-:Y:S01]  /*3a90*/  LOP3.LUT P5, RZ, R174, 0x1f, RZ, 0xc0, !PT ;  /* 0x0000001faeff7812 */ /* 0x002fe200078ac0ff */
        /* <DEDUP_REMOVED lines=9> */
[----:B------:R-:W0:Y:S04]  /*3b30*/  SHFL.DOWN PT, R168, R204, 0x2, 0x1f ;  /* 0x08401f00cca87f89 */ /* 0x000e2800000e0000 */
[----:B------:R-:W1:Y:S01]  /*3b40*/  SHFL.DOWN PT, R169, R203, 0x2, 0x1f ;  /* 0x08401f00cba97f89 */ /* 0x000e6200000e0000 */
[----:B0-----:R-:W-:Y:S01]  /*3b50*/  FADD.FTZ R168, R204, R168 ;  /* 0x000000a8cca87221 */ /* 0x001fe20000010000 */
[----:B-1----:R-:W-:-:S04]  /*3b60*/  FADD.FTZ R169, R203, R169 ;  /* 0x000000a9cba97221 */ /* 0x002fc80000010000 */
        /* <DEDUP_REMOVED lines=13> */
.L_x_13840:
[----:B------:R-:W-:Y:S05]  /*3c40*/  BSYNC.RECONVERGENT B0 ;  /* 0x0000000000007941 */ /* 0x000fea0003800200 */
.L_x_13839:
[----:B------:R-:W1:Y:S08]  /*3c50*/  S2UR UR29, SR_CgaCtaId ;  /* 0x00000000001d79c3 */ /* 0x000e700000008800 */
[----:B------:R-:W-:Y:S01]  /*3c60*/  BAR.SYNC.DEFER_BLOCKING 0x0 ;  /* 0x0000000000007b1d */ /* 0x000fe20000010000 */
[----:B------:R-:W-:Y:S01]  /*3c70*/  @UP3 UIADD3 UR32, UPT, UPT, UR32, -0x1, URZ ;  /* 0xffffffff20203890 */ /* 0x000fe2000fffe0ff */
[----:B------:R-:W-:-:S02]  /*3c80*/  PLOP3.LUT P5, PT, PT, PT, UP3, 0x80, 0x8 ;  /* 0x000000000008781c */ /* 0x000fc40003faf038 */
[----:B------:R-:W-:Y:S01]  /*3c90*/  ISETP.NE.AND P6, PT, R229, RZ, PT ;  /* 0x000000ffe500720c */ /* 0x000fe20003fc5270 */
        /* <DEDUP_REMOVED lines=38> */
[----:B------:R-:W-:Y:S02]  /*3f00*/  @P5 LEA.HI.SX32 R170, R171, R174, 0x1e ;  /* 0x000000aeabaa5211 */ /* 0x000fe400078ff2ff */
[----:B------:R-:W-:Y:S02]  /*3f10*/  ISETP.NE.AND P5, PT, RZ, UR25, PT ;  /* 0x00000019ff007c0c */ /* 0x000fe4000bfa5270 */
[----:B------:R-:W-:-:S02]  /*3f20*/  R2UR UR29, R169 ;  /* 0x00000000a91d72ca */ /* 0x000fc400000e0000 */
[----:B------:R-:W-:Y:S02]  /*3f30*/  FSEL R168, R168, RZ, !P5 ;  /* 0x000000ffa8a87208 */ /* 0x000fe40006800000 */
[----:B------:R-:W-:Y:S02]  /*3f40*/  MOV R171, R228 ;  /* 0x000000e400ab7202 */ /* 0x000fe40000000f00 */
[----:B------:R-:W-:Y:S01]  /*3f50*/  R2UR UR30, R168 ;  /* 0x00000000a81e72ca */ /* 0x000fe200000e0000 */
[----:B------:R-:W-:-:S14]  /*3f60*/  @!P6 BRA `(.L_x_13842) ;  /* 0x000000140014e947 */ /* 0x000fdc0003800000 */
[----:B------:R-:W-:-:S04]  /*3f70*/  UISETP.NE.U32.AND UP0, UPT, UR18, URZ, UPT ;  /* 0x000000ff1200728c */ /* 0x000fc8000bf05070 */
[----:B------:R-:W-:Y:S01]  /*3f80*/  UISETP.NE.AND.EX UP0, UPT, UR19, URZ, UPT, UP0 ;  /* 0x000000ff1300728c */ /* 0x000fe2000bf05300 */
[----:B------:R-:W-:Y:S10]  /*3f90*/  BRA.U !UP3, `(.L_x_13843) ;  /* 0x000000010b0c7547 */ /* 0x000ff4000b800000 */
[----:B------:R-:W0:Y:S02]  /*3fa0*/  LDC.64 R160, c[0x0][0x390] ;  /* 0x0000e400ffa07b82 */ /* 0x000e240000000a00 */
[----:B0-----:R-:W-:-:S06]  /*3fb0*/  IMAD.WIDE.U32 R160, R170, 0x10, R160 ;  /* 0x00000010aaa07825 */ /* 0x001fcc00078e00a0 */
[----:B------:R-:W5:Y:S02]  /*3fc0*/  LDG.E.128 R160, desc[UR6][R160.64] ;  /* 0x00000006a0a07981 */ /* 0x000f64000c1e1d00 */
.L_x_13843:
[----:B------:R-:W-:Y:S04]  /*3fd0*/  BSSY.RECONVERGENT B1, `(.L_x_13844) ;  /* 0x0000131000017945 */ /* 0x000fe80003800200 */
[----:B------:R-:W-:Y:S05]  /*3fe0*/  BRA.U UP0, `(.L_x_13845) ;  /* 0x0000000900607547 */ /* 0x000fea000b800000 */
[----:B------:R-:W-:Y:S02]  /*3ff0*/  MOV R169, UR20 ;  /* 0x0000001400a97c02 */ /* 0x000fe40008000f00 */
[----:B------:R-:W-:Y:S02]  /*4000*/  MOV R168, UR21 ;  /* 0x0000001500a87c02 */ /* 0x000fe40008000f00 */
[----:B------:R-:W-:-:S04]  /*4010*/  ISETP.NE.U32.AND P5, PT, R169, RZ, PT ;  /* 0x000000ffa900720c */ /* 0x000fc80003fa5070 */
[----:B------:R-:W-:-:S13]  /*4020*/  ISETP.NE.AND.EX P5, PT, R168, RZ, PT, P5 ;  /* 0x000000ffa800720c */ /* 0x000fda0003fa5350 */
[----:B------:R-:W-:Y:S05]  /*4030*/  @P5 BRA `(.L_x_13846) ;  /* 0x0000000400085947 */ /* 0x000fea0003800000 */
[----:B------:R-:W-:Y:S05]  /*4040*/  BRA.U !UP3, `(.L_x_13847) ;  /* 0x000000010b3c7547 */ /* 0x000fea000b800000 */
[----:B------:R-:W-:Y:S02]  /*4050*/  MOV R164, UR29 ;  /* 0x0000001d00a47c02 */ /* 0x000fe40008000f00 */
[----:B------:R-:W-:-:S03]  /*4060*/  ISETP.LT.AND P5, PT, RZ, UR27, PT ;  /* 0x0000001bff007c0c */ /* 0x000fc6000bfa1270 */
[----:B------:R-:W-:-:S04]  /*4070*/  FFMA.FTZ R164, R0, R164, UR30 ;  /* 0x0000001e00a47e23 */ /* 0x000fc800080100a4 */
[----:B------:R-:W-:-:S04]  /*4080*/  FADD.FTZ R164, R13, -R164 ;  /* 0x800000a40da47221 */ /* 0x000fc80000010000 */
[----:B------:R-:W-:-:S05]  /*4090*/  FMUL.FTZ R164, R164, UR28 ;  /* 0x0000001ca4a47c20 */ /* 0x000fca0008410000 */
[----:B------:R-:W-:Y:S02]  /*40a0*/  FSEL R164, R164, RZ, P5 ;  /* 0x000000ffa4a47208 */ /* 0x000fe40002800000 */
[----:B-----5:R-:W-:-:S03]  /*40b0*/  LOP3.LUT P5, RZ, R2, 0xff, RZ, 0xc0, !PT ;  /* 0x000000ff02ff7812 */ /* 0x020fc600078ac0ff */
[----:B------:R-:W-:-:S04]  /*40c0*/  FMUL.FTZ R164, R164, UR17 ;  /* 0x00000011a4a47c20 */ /* 0x000fc80008410000 */
[----:B------:R-:W-:-:S04]  /*40d0*/  FMUL.FTZ R172, R164, UR16 ;  /* 0x00000010a4ac7c20 */ /* 0x000fc80008410000 */
[----:B------:R-:W-:Y:S02]  /*40e0*/  FMUL.FTZ R164, R160, R172 ;  /* 0x000000aca0a47220 */ /* 0x000fe40000410000 */
[----:B------:R-:W-:-:S03]  /*40f0*/  @P5 HADD2.F32 R173, -RZ, R245.H1_H1 ;  /* 0x300000f5ffad5230 */ /* 0x000fc60000004100 */
[----:B------:R-:W-:-:S05]  /*4100*/  FSEL R164, R164, RZ, P5 ;  /* 0x000000ffa4a47208 */ /* 0x000fca0002800000 */
[----:B------:R-:W-:Y:S01]  /*4110*/  FADD.FTZ R92, R92, R164 ;  /* 0x000000a45c5c7221 */ /* 0x000fe20000010000 */
[----:B------:R-:W-:Y:S02]  /*4120*/  HFMA2 R164, -RZ, RZ, 0, 0 ;  /* 0x00000000ffa47431 */ /* 0x000fe400000001ff */
[----:B------:R-:W-:-:S07]  /*4130*/  @P5 FMUL.FTZ R164, R172, R173 ;  /* 0x000000adaca45220 */ /* 0x000fce0000410000 */
.L_x_13847:
        /* <DEDUP_REMOVED lines=11> */
[----:B------:R-:W-:-:S03]  /*41f0*/  @P5 HADD2.F32 R173, -RZ, R245.H0_H0 ;  /* 0x200000f5ffad5230 */ /* 0x000fc60000004100 */
[----:B------:R-:W-:-:S05]  /*4200*/  FSEL R165, R165, RZ, P5 ;  /* 0x000000ffa5a57208 */ /* 0x000fca0002800000 */
[----:B------:R-:W-:Y:S01]  /*4210*/  FADD.FTZ R93, R93, R165 ;  /* 0x000000a55d5d7221 */ /* 0x000fe20000010000 */
[----:B------:R-:W-:Y:S01]  /*4220*/  MOV R165, RZ ;  /* 0x000000ff00a57202 */ /* 0x000fe20000000f00 */
[----:B------:R-:W-:-:S07]  /*4230*/  @P5 FMUL.FTZ R165, R172, R173 ;  /* 0x000000adaca55220 */ /* 0x000fce0000410000 */
.L_x_13848:
        /* <DEDUP_REMOVED lines=16> */
.L_x_13849:
[----:B------:R-:W-:Y:S05]  /*4340*/  BRA.U !UP3, `(.L_x_13850) ;  /* 0x0000000d0be47547 */ /* 0x000fea000b800000 */
[----:B------:R-:W-:Y:S02]  /*4350*/  MOV R167, UR29 ;  /* 0x0000001d00a77c02 */ /* 0x000fe40008000f00 */
[----:B------:R-:W-:-:S03]  /*4360*/  ISETP.LT.AND P5, PT, RZ, UR27, PT ;  /* 0x0000001bff007c0c */ /* 0x000fc6000bfa1270 */
[----:B------:R-:W-:-:S04]  /*4370*/  FFMA.FTZ R167, R226, R167, UR30 ;  /* 0x0000001ee2a77e23 */ /* 0x000fc800080100a7 */
[----:B------:R-:W-:-:S04]  /*4380*/  FADD.FTZ R167, R218, -R167 ;  /* 0x800000a7daa77221 */ /* 0x000fc80000010000 */
[----:B------:R-:W-:-:S05]  /*4390*/  FMUL.FTZ R167, R167, UR28 ;  /* 0x0000001ca7a77c20 */ /* 0x000fca0008410000 */
[----:B------:R-:W-:Y:S02]  /*43a0*/  FSEL R167, R167, RZ, P5 ;  /* 0x000000ffa7a77208 */ /* 0x000fe40002800000 */
[----:B-----5:R-:W-:-:S03]  /*43b0*/  ISETP.GE.U32.AND P5, PT, R2, 0x1000000, PT ;  /* 0x010000000200780c */ /* 0x020fc60003fa6070 */
[----:B------:R-:W-:-:S04]  /*43c0*/  FMUL.FTZ R167, R167, UR17 ;  /* 0x00000011a7a77c20 */ /* 0x000fc80008410000 */
[----:B------:R-:W-:-:S04]  /*43d0*/  FMUL.FTZ R172, R167, UR16 ;  /* 0x00000010a7ac7c20 */ /* 0x000fc80008410000 */
[----:B------:R-:W-:-:S05]  /*43e0*/  FMUL.FTZ R167, R163, R172 ;  /* 0x000000aca3a77220 */ /* 0x000fca0000410000 */
[----:B------:R-:W-:-:S05]  /*43f0*/  FSEL R167, R167, RZ, P5 ;  /* 0x000000ffa7a77208 */ /* 0x000fca0002800000 */
[----:B------:R-:W-:Y:S01]  /*4400*/  FADD.FTZ R95, R95, R167 ;  /* 0x000000a75f5f7221 */ /* 0x000fe20000010000 */
[----:B------:R-:W-:Y:S01]  /*4410*/  MOV R167, RZ ;  /* 0x000000ff00a77202 */ /* 0x000fe20000000f00 */
[----:B------:R-:W-:Y:S06]  /*4420*/  @!P5 BRA `(.L_x_13850) ;  /* 0x0000000c00acd947 */ /* 0x000fec0003800000 */
[----:B------:R-:W-:-:S05]  /*4430*/  HADD2.F32 R167, -RZ, R244.H0_H0 ;  /* 0x200000f4ffa77230 */ /* 0x000fca0000004100 */
[----:B------:R-:W-:Y:S01]  /*4440*/  FMUL.FTZ R167, R172, R167 ;  /* 0x000000a7aca77220 */ /* 0x000fe20000410000 */
[----:B------:R-:W-:Y:S06]  /*4450*/  BRA `(.L_x_13850) ;  /* 0x0000000c00a07947 */ /* 0x000fec0003800000 */
.L_x_13846:
[----:B------:R-:W-:Y:S05]  /*4460*/  BRA.U !UP3, `(.L_x_13851) ;  /* 0x000000010b3c7547 */ /* 0x000fea000b800000 */
[----:B------:R-:W-:Y:S01]  /*4470*/  MOV R132, UR29 ;  /* 0x0000001d00847c02 */ /* 0x000fe20008000f00 */
[----:B------:R-:W-:Y:S01]  /*4480*/  HFMA2 R164, -RZ, RZ, 0, 0 ;  /* 0x00000000ffa47431 */ /* 0x000fe200000001ff */
[----:B------:R-:W-:-:S03]  /*4490*/  ISETP.LT.AND P5, PT, RZ, UR27, PT ;  /* 0x0000001bff007c0c */ /* 0x000fc6000bfa1270 */
[----:B------:R-:W-:-:S04]  /*44a0*/  FFMA.FTZ R132, R0, R132, UR30 ;  /* 0x0000001e00847e23 */ /* 0x000fc80008010084 */
[----:B------:R-:W-:-:S04]  /*44b0*/  FADD.FTZ R132, R13, -R132 ;  /* 0x800000840d847221 */ /* 0x000fc80000010000 */
[----:B------:R-:W-:-:S05]  /*44c0*/  FMUL.FTZ R132, R132, UR28 ;  /* 0x0000001c84847c20 */ /* 0x000fca0008410000 */
[----:B------:R-:W-:Y:S02]  /*44d0*/  FSEL R132, R132, RZ, P5 ;  /* 0x000000ff84847208 */ /* 0x000fe40002800000 */
[----:B-----5:R-:W-:-:S03]  /*44e0*/  LOP3.LUT P5, RZ, R2, 0xff, RZ, 0xc0, !PT ;  /* 0x000000ff02ff7812 */ /* 0x020fc600078ac0ff */
[----:B------:R-:W-:-:S04]  /*44f0*/  FMUL.FTZ R132, R132, UR17 ;  /* 0x0000001184847c20 */ /* 0x000fc80008410000 */
[----:B------:R-:W-:-:S06]  /*4500*/  FMUL.FTZ R132, R132, UR16 ;  /* 0x0000001084847c20 */ /* 0x000fcc0008410000 */
[----:B------:R-:W-:-:S05]  /*4510*/  @P5 HADD2.F32 R133, -RZ, R245.H1_H1 ;  /* 0x300000f5ff855230 */ /* 0x000fca0000004100 */
[-C--:B------:R-:W-:Y:S01]  /*4520*/  @P5 FMUL.FTZ R164, R133, R132.reuse ;  /* 0x0000008485a45220 */ /* 0x080fe20000410000 */
[----:B------:R-:W-:-:S05]  /*4530*/  FMUL.FTZ R132, R160, R132 ;  /* 0x00000084a0847220 */ /* 0x000fca0000410000 */
[----:B------:R-:W-:-:S05]  /*4540*/  FSEL R132, R132, RZ, P5 ;  /* 0x000000ff84847208 */ /* 0x000fca0002800000 */
[----:B------:R-:W-:-:S07]  /*4550*/  FADD.FTZ R92, R92, R132 ;  /* 0x000000845c5c7221 */ /* 0x000fce0000010000 */
.L_x_13851:
[----:B------:R-:W-:Y:S05]  /*4560*/  BRA.U !UP3, `(.L_x_13852) ;  /* 0x000000010b3c7547 */ /* 0x000fea000b800000 */
[----:B------:R-:W-:Y:S02]  /*4570*/  MOV R132, UR29 ;  /* 0x0000001d00847c02 */ /* 0x000fe40008000f00 */
[----:B------:R-:W-:Y:S02]  /*4580*/  ISETP.LT.AND P5, PT, RZ, UR27, PT ;  /* 0x0000001bff007c0c */ /* 0x000fe4000bfa1270 */
[----:B------:R-:W-:Y:S01]  /*4590*/  MOV R165, RZ ;  /* 0x000000ff00a57202 */ /* 0x000fe20000000f00 */
[----:B------:R-:W-:-:S04]  /*45a0*/  FFMA.FTZ R132, R200, R132, UR30 ;  /* 0x0000001ec8847e23 */ /* 0x000fc80008010084 */
[----:B------:R-:W-:-:S04]  /*45b0*/  FADD.FTZ R132, R179, -R132 ;  /* 0x80000084b3847221 */ /* 0x000fc80000010000 */
[----:B------:R-:W-:-:S05]  /*45c0*/  FMUL.FTZ R132, R132, UR28 ;  /* 0x0000001c84847c20 */ /* 0x000fca0008410000 */
[----:B------:R-:W-:Y:S02]  /*45d0*/  FSEL R132, R132, RZ, P5 ;  /* 0x000000ff84847208 */ /* 0x000fe40002800000 */
[----:B-----5:R-:W-:-:S03]  /*45e0*/  LOP3.LUT P5, RZ, R2, 0xff00, RZ, 0xc0, !PT ;  /* 0x0000ff0002ff7812 */ /* 0x020fc600078ac0ff */
[----:B------:R-:W-:-:S04]  /*45f0*/  FMUL.FTZ R132, R132, UR17 ;  /* 0x0000001184847c20 */ /* 0x000fc80008410000 */
[----:B------:R-:W-:-:S06]  /*4600*/  FMUL.FTZ R132, R132, UR16 ;  /* 0x0000001084847c20 */ /* 0x000fcc0008410000 */
[----:B------:R-:W-:-:S05]  /*4610*/  @P5 HADD2.F32 R133, -RZ, R245.H0_H0 ;  /* 0x200000f5ff855230 */ /* 0x000fca0000004100 */
[-C--:B------:R-:W-:Y:S01]  /*4620*/  @P5 FMUL.FTZ R165, R133, R132.reuse ;  /* 0x0000008485a55220 */ /* 0x080fe20000410000 */
[----:B------:R-:W-:-:S05]  /*4630*/  FMUL.FTZ R132, R161, R132 ;  /* 0x00000084a1847220 */ /* 0x000fca0000410000 */
[----:B------:R-:W-:-:S05]  /*4640*/  FSEL R132, R132, RZ, P5 ;  /* 0x000000ff84847208 */ /* 0x000fca0002800000 */
[----:B------:R-:W-:-:S07]  /*4650*/  FADD.FTZ R93, R93, R132 ;  /* 0x000000845d5d7221 */ /* 0x000fce0000010000 */
.L_x_13852:
        /* <DEDUP_REMOVED lines=16> */
.L_x_13853:
        /* <DEDUP_REMOVED lines=22> */
[----:B------:R-:W-:Y:S01]  /*48c0*/  FMUL.FTZ R172, R135, UR17 ;  /* 0x0000001187ac7c20 */ /* 0x000fe20008410000 */
[----:B-----5:R-:W-:-:S03]  /*48d0*/  ISETP.GE.U32.AND P5, PT, R2, 0x1000000, PT ;  /* 0x010000000200780c */ /* 0x020fc60003fa6070 */
        /* <DEDUP_REMOVED lines=9> */
.L_x_13845:
[----:B------:R-:W-:Y:S02]  /*4970*/  MOV R169, UR20 ;  /* 0x0000001400a97c02 */ /* 0x000fe40008000f00 */
[----:B------:R-:W-:Y:S02]  /*4980*/  MOV R168, UR21 ;  /* 0x0000001500a87c02 */ /* 0x000fe40008000f00 */
[----:B------:R-:W-:-:S04]  /*4990*/  ISETP.NE.U32.AND P5, PT, R169, RZ, PT ;  /* 0x000000ffa900720c */ /* 0x000fc80003fa5070 */
[----:B------:R-:W-:-:S13]  /*49a0*/  ISETP.NE.AND.EX P5, PT, R168, RZ, PT, P5 ;  /* 0x000000ffa800720c */ /* 0x000fda0003fa5350 */
[----:B------:R-:W-:Y:S05]  /*49b0*/  @P5 BRA `(.L_x_13854) ;  /* 0x0000000400285947 */ /* 0x000fea0003800000 */
[----:B------:R-:W-:Y:S05]  /*49c0*/  BRA.U !UP3, `(.L_x_13855) ;  /* 0x000000010b447547 */ /* 0x000fea000b800000 */
[----:B------:R-:W-:Y:S02]  /*49d0*/  PLOP3.LUT P5, PT, PT, PT, UP2, 0x80, 0x8 ;  /* 0x000000000008781c */ /* 0x000fe40003faf028 */
[----:B------:R-:W-:Y:S02]  /*49e0*/  MOV R164, UR29 ;  /* 0x0000001d00a47c02 */ /* 0x000fe40008000f00 */
[----:B-----5:R-:W-:-:S09]  /*49f0*/  MOV R172, R124 ;  /* 0x0000007c00ac7202 */ /* 0x020fd20000000f00 */
[----:B------:R-:W-:Y:S01]  /*4a00*/  @P5 FFMA.FTZ R164, R0, R164, UR30 ;  /* 0x0000001e00a45e23 */ /* 0x000fe200080100a4 */
[----:B------:R-:W-:-:S13]  /*4a10*/  PLOP3.LUT P5, PT, PT, PT, UP2, 0x80, 0x8 ;  /* 0x000000000008781c */ /* 0x000fda0003faf028 */
[----:B------:R-:W-:Y:S01]  /*4a20*/  @P5 FADD.FTZ R164, R13, -R164 ;  /* 0x800000a40da45221 */ /* 0x000fe20000010000 */
[----:B------:R-:W-:-:S13]  /*4a30*/  PLOP3.LUT P5, PT, PT, PT, UP2, 0x80, 0x8 ;  /* 0x000000000008781c */ /* 0x000fda0003faf028 */
[----:B------:R-:W-:Y:S01]  /*4a40*/  @P5 FFMA.FTZ R172, R164, UR28, R124 ;  /* 0x0000001ca4ac5c23 */ /* 0x000fe2000801007c */
[----:B------:R-:W-:-:S03]  /*4a50*/  LOP3.LUT P5, RZ, R2, 0xff, RZ, 0xc0, !PT ;  /* 0x000000ff02ff7812 */ /* 0x000fc600078ac0ff */
        /* <DEDUP_REMOVED lines=8> */
.L_x_13855:
        /* <DEDUP_REMOVED lines=13> */
[----:B------:R-:W-:-:S03]  /*4bb0*/  @P5 HADD2.F32 R172, -RZ, R245.H0_H0 ;  /* 0x200000f5ffac5230 */ /* 0x000fc60000004100 */
[----:B------:R-:W-:-:S05]  /*4bc0*/  FSEL R165, R165, RZ, P5 ;  /* 0x000000ffa5a57208 */ /* 0x000fca0002800000 */
[----:B------:R-:W-:Y:S01]  /*4bd0*/  FADD.FTZ R93, R93, R165 ;  /* 0x000000a55d5d7221 */ /* 0x000fe20000010000 */
[----:B------:R-:W-:Y:S02]  /*4be0*/  HFMA2 R165, -RZ, RZ, 0, 0 ;  /* 0x00000000ffa57431 */ /* 0x000fe400000001ff */
[----:B------:R-:W-:-:S07]  /*4bf0*/  @P5 FMUL.FTZ R165, R172, R173 ;  /* 0x000000adaca55220 */ /* 0x000fce0000410000 */
.L_x_13856:
        /* <DEDUP_REMOVED lines=18> */
.L_x_13857:
        /* <DEDUP_REMOVED lines=9> */
[----:B------:R-:W-:-:S03]  /*4db0*/  ISETP.GE.U32.AND P5, PT, R2, 0x1000000, PT ;  /* 0x010000000200780c */ /* 0x000fc60003fa6070 */
[----:B------:R-:W-:-:S04]  /*4dc0*/  FMUL.FTZ R172, R172, UR17 ;  /* 0x00000011acac7c20 */ /* 0x000fc80008410000 */
[----:B------:R-:W-:-:S04]  /*4dd0*/  FMUL.FTZ R172, R172, UR16 ;  /* 0x00000010acac7c20 */ /* 0x000fc80008410000 */
[----:B------:R-:W-:-:S05]  /*4de0*/  FMUL.FTZ R167, R163, R172 ;  /* 0x000000aca3a77220 */ /* 0x000fca0000410000 */
[----:B------:R-:W-:-:S05]  /*4df0*/  FSEL R167, R167, RZ, P5 ;  /* 0x000000ffa7a77208 */ /* 0x000fca0002800000 */
[----:B------:R-:W-:Y:S01]  /*4e00*/  FADD.FTZ R95, R95, R167 ;  /* 0x000000a75f5f7221 */ /* 0x000fe20000010000 */
[----:B------:R-:W-:Y:S01]  /*4e10*/  HFMA2 R167, -RZ, RZ, 0, 0 ;  /* 0x00000000ffa77431 */ /* 0x000fe200000001ff */
[----:B------:R-:W-:Y:S06]  /*4e20*/  @!P5 BRA `(.L_x_13850) ;  /* 0x00000004002cd947 */ /* 0x000fec0003800000 */
[----:B------:R-:W-:-:S05]  /*4e30*/  HADD2.F32 R167, -RZ, R244.H0_H0 ;  /* 0x200000f4ffa77230 */ /* 0x000fca0000004100 */
[----:B------:R-:W-:Y:S01]  /*4e40*/  FMUL.FTZ R167, R167, R172 ;  /* 0x000000aca7a77220 */ /* 0x000fe20000410000 */
[----:B------:R-:W-:Y:S06]  /*4e50*/  BRA `(.L_x_13850) ;  /* 0x0000000400207947 */ /* 0x000fec0003800000 */
.L_x_13854:
[----:B------:R-:W-:Y:S02]  /*4e60*/  PLOP3.LUT P5, PT, PT, PT, UP2, 0x80, 0x8 ;  /* 0x000000000008781c */ /* 0x000fe40003faf028 */
[----:B------:R-:W-:-:S11]  /*4e70*/  MOV R132, UR29 ;  /* 0x0000001d00847c02 */ /* 0x000fd60008000f00 */
[----:B------:R-:W-:Y:S01]  /*4e80*/  @P5 FFMA.FTZ R132, R0, R132, UR30 ;  /* 0x0000001e00845e23 */ /* 0x000fe20008010084 */
[----:B------:R-:W-:-:S13]  /*4e90*/  PLOP3.LUT P5, PT, PT, PT, UP2, 0x80, 0x8 ;  /* 0x000000000008781c */ /* 0x000fda0003faf028 */
[----:B------:R-:W-:Y:S01]  /*4ea0*/  @P5 FADD.FTZ R133, R13, -R132 ;  /* 0x800000840d855221 */ /* 0x000fe20000010000 */
[----:B------:R-:W-:Y:S02]  /*4eb0*/  PLOP3.LUT P5, PT, PT, PT, UP2, 0x80, 0x8 ;  /* 0x000000000008781c */ /* 0x000fe40003faf028 */
[----:B-----5:R-:W-:-:S11]  /*4ec0*/  MOV R132, R124 ;  /* 0x0000007c00847202 */ /* 0x020fd60000000f00 */
        /* <DEDUP_REMOVED lines=8> */
[----:B------:R-:W-:-:S05]  /*4f50*/  FMUL.FTZ R133, R160, R133 ;  /* 0x00000085a0857220 */ /* 0x000fca0000410000 */
[----:B------:R-:W-:-:S05]  /*4f60*/  FSEL R133, R133, RZ, P5 ;  /* 0x000000ff85857208 */ /* 0x000fca0002800000 */
[----:B------:R-:W-:-:S07]  /*4f70*/  FADD.FTZ R92, R92, R133 ;  /* 0x000000855c5c7221 */ /* 0x000fce0000010000 */
.L_x_13858:
[----:B------:R-:W-:Y:S02]  /*4f80*/  PLOP3.LUT P5, PT, PT, PT, UP2, 0x80, 0x8 ;  /* 0x000000000008781c */ /* 0x000fe40003faf028 */
[----:B------:R-:W-:-:S11]  /*4f90*/  MOV R133, UR29 ;  /* 0x0000001d00857c02 */ /* 0x000fd60008000f00 */
[----:B------:R-:W-:Y:S01]  /*4fa0*/  @P5 FFMA.FTZ R133, R200, R133, UR30 ;  /* 0x0000001ec8855e23 */ /* 0x000fe20008010085 */
[----:B------:R-:W-:-:S13]  /*4fb0*/  PLOP3.LUT P5, PT, PT, PT, UP2, 0x80, 0x8 ;  /* 0x000000000008781c */ /* 0x000fda0003faf028 */
[----:B------:R-:W-:Y:S01]  /*4fc0*/  @P5 FADD.FTZ R134, R179, -R133 ;  /* 0x80000085b3865221 */ /* 0x000fe20000010000 */
[----:B------:R-:W-:Y:S02]  /*4fd0*/  PLOP3.LUT P5, PT, PT, PT, UP2, 0x80, 0x8 ;  /* 0x000000000008781c */ /* 0x000fe40003faf028 */
[----:B------:R-:W-:-:S11]  /*4fe0*/  MOV R133, R125 ;  /* 0x0000007d00857202 */ /* 0x000fd60000000f00 */
        /* <DEDUP_REMOVED lines=8> */
[----:B------:R-:W-:-:S05]  /*5070*/  FMUL.FTZ R134, R161, R134 ;  /* 0x00000086a1867220 */ /* 0x000fca0000410000 */
[----:B------:R-:W-:-:S05]  /*5080*/  FSEL R134, R134, RZ, P5 ;  /* 0x000000ff86867208 */ /* 0x000fca0002800000 */
[----:B------:R-:W-:-:S07]  /*5090*/  FADD.FTZ R93, R93, R134 ;  /* 0x000000865d5d7221 */ /* 0x000fce0000010000 */
.L_x_13859:
        /* <DEDUP_REMOVED lines=9> */
[----:B------:R-:W-:Y:S01]  /*5130*/  FMUL.FTZ R135, R134, UR17 ;  /* 0x0000001186877c20 */ /* 0x000fe20008410000 */
[----:B------:R-:W-:-:S03]  /*5140*/  LOP3.LUT P5, RZ, R2, 0xff0000, RZ, 0xc0, !PT ;  /* 0x00ff000002ff7812 */ /* 0x000fc600078ac0ff */
[----:B------:R-:W-:-:S04]  /*5150*/  FMUL.FTZ R135, R135, UR16 ;  /* 0x0000001087877c20 */ /* 0x000fc80008410000 */
[----:B------:R-:W-:-:S05]  /*5160*/  FMUL.FTZ R166, R162, R135 ;  /* 0x00000087a2a67220 */ /* 0x000fca0000410000 */
[----:B------:R-:W-:Y:S01]  /*5170*/  FSEL R166, R166, RZ, P5 ;  /* 0x000000ffa6a67208 */ /* 0x000fe20002800000 */
[----:B------:R-:W-:-:S04]  /*5180*/  @P5 HADD2.F32 R172, -RZ, R244.H1_H1 ;  /* 0x300000f4ffac5230 */ /* 0x000fc80000004100 */
[----:B------:R-:W-:Y:S01]  /*5190*/  FADD.FTZ R94, R94, R166 ;  /* 0x000000a65e5e7221 */ /* 0x000fe20000010000 */
[----:B------:R-:W-:Y:S02]  /*51a0*/  HFMA2 R166, -RZ, RZ, 0, 0 ;  /* 0x00000000ffa67431 */ /* 0x000fe400000001ff */
[----:B------:R-:W-:-:S07]  /*51b0*/  @P5 FMUL.FTZ R166, R172, R135 ;  /* 0x00000087aca65220 */ /* 0x000fce0000410000 */
.L_x_13860:
        /* <DEDUP_REMOVED lines=10> */
[----:B------:R-:W-:-:S03]  /*5260*/  ISETP.GE.U32.AND P5, PT, R2, 0x1000000, PT ;  /* 0x010000000200780c */ /* 0x000fc60003fa6070 */
[----:B------:R-:W-:-:S04]  /*5270*/  FMUL.FTZ R173, R173, UR16 ;  /* 0x00000010adad7c20 */ /* 0x000fc80008410000 */
[----:B------:R-:W-:-:S05]  /*5280*/  FMUL.FTZ R167, R163, R173 ;  /* 0x000000ada3a77220 */ /* 0x000fca0000410000 */
[----:B------:R-:W-:Y:S01]  /*5290*/  FSEL R167, R167, RZ, P5 ;  /* 0x000000ffa7a77208 */ /* 0x000fe20002800000 */
[----:B------:R-:W-:-:S04]  /*52a0*/  @P5 HADD2.F32 R172, -RZ, R244.H0_H0 ;  /* 0x200000f4ffac5230 */ /* 0x000fc80000004100 */
[----:B------:R-:W-:Y:S01]  /*52b0*/  FADD.FTZ R95, R95, R167 ;  /* 0x000000a75f5f7221 */ /* 0x000fe20000010000 */
[----:B------:R-:W-:Y:S01]  /*52c0*/  MOV R167, RZ ;  /* 0x000000ff00a77202 */ /* 0x000fe20000000f00 */
[----:B------:R-:W-:-:S07]  /*52d0*/  @P5 FMUL.FTZ R167, R172, R173 ;  /* 0x000000adaca75220 */ /* 0x000fce0000410000 */
.L_x_13850:
[----:B------:R-:W-:Y:S05]  /*52e0*/  BSYNC.RECONVERGENT B1 ;  /* 0x0000000000017941 */ /* 0x000fea0003800200 */
.L_x_13844:
[----:B------:R-:W-:Y:S01]  /*52f0*/  ISETP.NE.U32.AND P5, PT, R169, RZ, PT ;  /* 0x000000ffa900720c */ /* 0x000fe20003fa5070 */
[----:B------:R-:W0:Y:S01]  /*5300*/  @UP3 LDCU.64 UR32, c[0x0][0x468] ;  /* 0x00008d00ff2037ac */ /* 0x000e220008000a00 */
[----:B------:R-:W-:Y:S02]  /*5310*/  HFMA2 R173, -RZ, RZ, 0, 9.5367431640625e-07 ;  /* 0x00000010ffad7431 */ /* 0x000fe400000001ff */
[----:B------:R-:W-:-:S13]  /*5320*/  ISETP.NE.AND.EX P5, PT, R168, RZ, PT, P5 ;  /* 0x000000ffa800720c */ /* 0x000fda0003fa5350 */
[----:B------:R-:W1:Y:S02]  /*5330*/  @P5 LDC.64 R168, c[0x0][0x478] ;  /* 0x00011e00ffa85b82 */ /* 0x000e640000000a00 */
[C---:B-1----:R-:W-:Y:S01]  /*5340*/  @P5 IMAD.WIDE.U32 R168, R171.reuse, 0x10, R168 ;  /* 0x00000010aba85825 */ /* 0x042fe200078e00a8 */
[----:B------:R-:W-:-:S04]  /*5350*/  IADD3 R171, PT, PT, R171, 0x100, RZ ;  /* 0x00000100abab7810 */ /* 0x000fc80007ffe0ff */
[----:B------:R0:W-:Y:S01]  /*5360*/  @P5 STG.E.128 desc[UR6][R168.64], R132 ;  /* 0x00000084a8005986 */ /* 0x0001e2000c101d06 */
[----:B------:R-:W-:-:S13]  /*5370*/  PLOP3.LUT P5, PT, PT, PT, UP3, 0x80, 0x8 ;  /* 0x000000000008781c */ /* 0x000fda0003faf038 */
[C---:B0-----:R-:W-:Y:S01]  /*5380*/  @P5 IMAD.WIDE.U32 R168, R170.reuse, R173, UR32 ;  /* 0x00000020aaa85e25 */ /* 0x041fe2000f8e00ad */
[----:B------:R-:W-:Y:S02]  /*5390*/  PLOP3.LUT P5, PT, PT, PT, UP3, 0x80, 0x8 ;  /* 0x000000000008781c */ /* 0x000fe40003faf038 */
[----:B------:R-:W-:-:S11]  /*53a0*/  IADD3 R170, PT, PT, R170, 0x100, RZ ;  /* 0x00000100aaaa7810 */ /* 0x000fd60007ffe0ff */
[----:B------:R0:W-:Y:S02]  /*53b0*/  @P5 STG.E.128 desc[UR6][R168.64], R164 ;  /* 0x000000a4a8005986 */ /* 0x0001e4000c101d06 */
.L_x_13842:
[----:B------:R-:W-:Y:S05]  /*53c0*/  BSYNC.RECONVERGENT B0 ;  /* 0x0000000000007941 */ /* 0x000fea0003800200 */
.L_x_13841:
[----:B------:R-:W-:Y:S01]  /*53d0*/  ISETP.NE.AND P5, PT, R246, RZ, PT ;  /* 0x000000fff600720c */ /* 0x000fe20003fa5270 */
        /* <DEDUP_REMOVED lines=8> */
.L_x_13863:
[----:B------:R-:W-:Y:S04]  /*5460*/  BSSY.RECONVERGENT B1, `(.L_x_13864) ;  /* 0x000013f000017945 */ /* 0x000fe80003800200 */
[----:B------:R-:W-:Y:S05]  /*5470*/  BRA.U !UP0, `(.L_x_13865) ;  /* 0x0000000908807547 */ /* 0x000fea000b800000 */
[----:B------:R-:W-:-:S04]  /*5480*/  UISETP.NE.U32.AND UP0, UPT, UR20, URZ, UPT ;  /* 0x000000ff1400728c */ /* 0x000fc8000bf05070 */
[----:B------:R-:W-:-:S06]  /*5490*/  UISETP.NE.AND.EX UP0, UPT, UR21, URZ, UPT, UP0 ;  /* 0x000000ff1500728c */ /* 0x000fcc000bf05300 */
[----:B------:R-:W-:-:S13]  /*54a0*/  PLOP3.LUT P5, PT, PT, PT, UP0, 0x80, 0x8 ;  /* 0x000000000008781c */ /* 0x000fda0003faf008 */
[----:B------:R-:W-:Y:S05]  /*54b0*/  @!P5 BRA `(.L_x_13866) ;  /* 0x000000040038d947 */ /* 0x000fea0003800000 */
[----:B------:R-:W-:Y:S02]  /*54c0*/  PLOP3.LUT P6, PT, PT, PT, UP2, 0x80, 0x8 ;  /* 0x000000000008781c */ /* 0x000fe40003fcf028 */
[----:B------:R-:W-:Y:S02]  /*54d0*/  MOV R132, UR29 ;  /* 0x0000001d00847c02 */ /* 0x000fe40008000f00 */
[----:B-----5:R-:W-:Y:S02]  /*54e0*/  MOV R133, R29 ;  /* 0x0000001d00857202 */ /* 0x020fe40000000f00 */
[----:B------:R-:W-:-:S07]  /*54f0*/  MOV R134, R30 ;  /* 0x0000001e00867202 */ /* 0x000fce0000000f00 */
[----:B------:R-:W-:Y:S01]  /*5500*/  @P6 FFMA.FTZ R132, R190, R132, UR30 ;  /* 0x0000001ebe846e23 */ /* 0x000fe20008010084 */
[----:B------:R-:W-:-:S13]  /*5510*/  PLOP3.LUT P6, PT, PT, PT, UP2, 0x80, 0x8 ;  /* 0x000000000008781c */ /* 0x000fda0003fcf028 */
[----:B------:R-:W-:Y:S01]  /*5520*/  @P6 FADD.FTZ R132, R177, -R132 ;  /* 0x80000084b1846221 */ /* 0x000fe20000010000 */
[----:B------:R-:W-:-:S13]  /*5530*/  PLOP3.LUT P6, PT, PT, PT, UP2, 0x80, 0x8 ;  /* 0x000000000008781c */ /* 0x000fda0003fcf028 */
[----:B------:R-:W-:Y:S01]  /*5540*/  @P6 FFMA.FTZ R133, R132, UR28, R29 ;  /* 0x0000001c84856c23 */ /* 0x000fe2000801001d */
[----:B------:R-:W-:Y:S02]  /*5550*/  PLOP3.LUT P6, PT, PT, PT, UP2, 0x80, 0x8 ;  /* 0x000000000008781c */ /* 0x000fe40003fcf028 */
[----:B------:R-:W-:-:S11]  /*5560*/  MOV R132, UR29 ;  /* 0x0000001d00847c02 */ /* 0x000fd60008000f00 */
        /* <DEDUP_REMOVED lines=16> */
[----:B------:R-:W-:Y:S02]  /*5670*/  UMOV UR4, URZ ;  /* 0x000000ff00047c82 */ /* 0x000fe40008000000 */
[----:B0-----:R-:W-:Y:S01]  /*5680*/  MOV R164, UR4 ;  /* 0x0000000400a47c02 */ /* 0x001fe20008000f00 */
[----:B------:R-:W-:-:S08]  /*5690*/  FMUL.FTZ R135, R135, UR16 ;  /* 0x0000001087877c20 */ /* 0x000fd00008410000 */
[----:B------:R-:W-:-:S05]  /*56a0*/  @P6 HADD2.F32 R168, -RZ, R243.H1_H1 ;  /* 0x300000f3ffa86230 */ /* 0x000fca0000004100 */
[----:B------:R-:W-:Y:S01]  /*56b0*/  @P6 FMUL.FTZ R164, R135, R168 ;  /* 0x000000a887a46220 */ /* 0x000fe20000410000 */
[----:B------:R-:W-:-:S05]  /*56c0*/  FMUL.FTZ R135, R160, R135 ;  /* 0x00000087a0877220 */ /* 0x000fca0000410000 */
[----:B------:R-:W-:-:S05]  /*56d0*/  FSEL R135, R135, RZ, P6 ;  /* 0x000000ff87877208 */ /* 0x000fca0003000000 */
[----:B------:R-:W-:-:S07]  /*56e0*/  FADD.FTZ R96, R96, R135 ;  /* 0x0000008760607221 */ /* 0x000fce0000010000 */
.L_x_13867:
[----:B------:R-:W-:Y:S05]  /*56f0*/  BRA.U !UP3, `(.L_x_13868) ;  /* 0x000000010b287547 */ /* 0x000fea000b800000 */
[----:B------:R-:W-:Y:S01]  /*5700*/  LOP3.LUT P6, RZ, R4, 0xff00, RZ, 0xc0, !PT ;  /* 0x0000ff0004ff7812 */ /* 0x000fe200078cc0ff */
[----:B------:R-:W-:Y:S01]  /*5710*/  FMUL.FTZ R135, R133, UR17 ;  /* 0x0000001185877c20 */ /* 0x000fe20008410000 */
[----:B------:R-:W-:Y:S02]  /*5720*/  UMOV UR4, URZ ;  /* 0x000000ff00047c82 */ /* 0x000fe40008000000 */
[----:B0-----:R-:W-:Y:S01]  /*5730*/  MOV R165, UR4 ;  /* 0x0000000400a57c02 */ /* 0x001fe20008000f00 */
[----:B------:R-:W-:-:S08]  /*5740*/  FMUL.FTZ R135, R135, UR16 ;  /* 0x0000001087877c20 */ /* 0x000fd00008410000 */
[----:B------:R-:W-:-:S05]  /*5750*/  @P6 HADD2.F32 R168, -RZ, R243.H0_H0 ;  /* 0x200000f3ffa86230 */ /* 0x000fca0000004100 */
[----:B------:R-:W-:Y:S01]  /*5760*/  @P6 FMUL.FTZ R165, R135, R168 ;  /* 0x000000a887a56220 */ /* 0x000fe20000410000 */
[----:B------:R-:W-:-:S05]  /*5770*/  FMUL.FTZ R135, R161, R135 ;  /* 0x00000087a1877220 */ /* 0x000fca0000410000 */
[----:B------:R-:W-:-:S05]  /*5780*/  FSEL R135, R135, RZ, P6 ;  /* 0x000000ff87877208 */ /* 0x000fca0003000000 */
[----:B------:R-:W-:-:S07]  /*5790*/  FADD.FTZ R97, R97, R135 ;  /* 0x0000008761617221 */ /* 0x000fce0000010000 */
.L_x_13868:
[----:B------:R-:W-:Y:S05]  /*57a0*/  BRA.U !UP3, `(.L_x_13869) ;  /* 0x000000010b287547 */ /* 0x000fea000b800000 */
        /* <DEDUP_REMOVED lines=10> */
.L_x_13869:
[----:B------:R-:W-:Y:S02]  /*5850*/  PLOP3.LUT P6, PT, PT, PT, UP2, 0x80, 0x8 ;  /* 0x000000000008781c */ /* 0x000fe40003fcf028 */
[----:B------:R-:W-:-:S11]  /*5860*/  MOV R135, UR29 ;  /* 0x0000001d00877c02 */ /* 0x000fd60008000f00 */
[----:B------:R-:W-:Y:S01]  /*5870*/  @P6 FFMA.FTZ R135, R224, R135, UR30 ;  /* 0x0000001ee0876e23 */ /* 0x000fe20008010087 */
[----:B------:R-:W-:-:S13]  /*5880*/  PLOP3.LUT P6, PT, PT, PT, UP2, 0x80, 0x8 ;  /* 0x000000000008781c */ /* 0x000fda0003fcf028 */
[----:B0-----:R-:W-:Y:S01]  /*5890*/  @P6 FADD.FTZ R168, R217, -R135 ;  /* 0x80000087d9a86221 */ /* 0x001fe20000010000 */
[----:B------:R-:W-:Y:S02]  /*58a0*/  PLOP3.LUT P6, PT, PT, PT, UP2, 0x80, 0x8 ;  /* 0x000000000008781c */ /* 0x000fe40003fcf028 */
[----:B------:R-:W-:-:S11]  /*58b0*/  MOV R135, R31 ;  /* 0x0000001f00877202 */ /* 0x000fd60000000f00 */
[----:B------:R-:W-:Y:S01]  /*58c0*/  @P6 FFMA.FTZ R135, R168, UR28, R31 ;  /* 0x0000001ca8876c23 */ /* 0x000fe2000801001f */
[----:B------:R-:W-:Y:S06]  /*58d0*/  BRA.U !UP3, `(.L_x_13870) ;  /* 0x0000000d0bdc7547 */ /* 0x000fec000b800000 */
[----:B------:R-:W-:Y:S01]  /*58e0*/  FMUL.FTZ R168, R135, UR17 ;  /* 0x0000001187a87c20 */ /* 0x000fe20008410000 */
[----:B------:R-:W-:Y:S01]  /*58f0*/  ISETP.GE.U32.AND P6, PT, R4, 0x1000000, PT ;  /* 0x010000000400780c */ /* 0x000fe20003fc6070 */
[----:B------:R-:W-:Y:S02]  /*5900*/  UMOV UR4, URZ ;  /* 0x000000ff00047c82 */ /* 0x000fe40008000000 */
[----:B------:R-:W-:-:S04]  /*5910*/  FMUL.FTZ R168, R168, UR16 ;  /* 0x00000010a8a87c20 */ /* 0x000fc80008410000 */
[----:B------:R-:W-:-:S05]  /*5920*/  FMUL.FTZ R167, R163, R168 ;  /* 0x000000a8a3a77220 */ /* 0x000fca0000410000 */
[----:B------:R-:W-:-:S05]  /*5930*/  FSEL R167, R167, RZ, P6 ;  /* 0x000000ffa7a77208 */ /* 0x000fca0003000000 */
[----:B------:R-:W-:Y:S01]  /*5940*/  FADD.FTZ R99, R99, R167 ;  /* 0x000000a763637221 */ /* 0x000fe20000010000 */
[----:B------:R-:W-:Y:S01]  /*5950*/  MOV R167, UR4 ;  /* 0x0000000400a77c02 */ /* 0x000fe20008000f00 */
[----:B------:R-:W-:Y:S06]  /*5960*/  @!P6 BRA `(.L_x_13870) ;  /* 0x0000000c00b8e947 */ /* 0x000fec0003800000 */
[----:B------:R-:W-:-:S05]  /*5970*/  HADD2.F32 R167, -RZ, R242.H0_H0 ;  /* 0x200000f2ffa77230 */ /* 0x000fca0000004100 */
[----:B------:R-:W-:Y:S01]  /*5980*/  FMUL.FTZ R167, R168, R167 ;  /* 0x000000a7a8a77220 */ /* 0x000fe20000410000 */
[----:B------:R-:W-:Y:S06]  /*5990*/  BRA `(.L_x_13870) ;  /* 0x0000000c00ac7947 */ /* 0x000fec0003800000 */
.L_x_13866:
[----:B------:R-:W-:Y:S05]  /*59a0*/  BRA.U !UP3, `(.L_x_13871) ;  /* 0x000000010b487547 */ /* 0x000fea000b800000 */
[----:B------:R-:W-:Y:S01]  /*59b0*/  PLOP3.LUT P6, PT, PT, PT, UP2, 0x80, 0x8 ;  /* 0x000000000008781c */ /* 0x000fe20003fcf028 */
[----:B------:R-:W-:Y:S01]  /*59c0*/  UMOV UR4, URZ ;  /* 0x000000ff00047c82 */ /* 0x000fe20008000000 */
[----:B0-----:R-:W-:Y:S02]  /*59d0*/  MOV R164, UR29 ;  /* 0x0000001d00a47c02 */ /* 0x001fe40008000f00 */
[----:B-----5:R-:W-:-:S09]  /*59e0*/  MOV R168, R28 ;  /* 0x0000001c00a87202 */ /* 0x020fd20000000f00 */
[----:B------:R-:W-:Y:S01]  /*59f0*/  @P6 FFMA.FTZ R164, R210, R164, UR30 ;  /* 0x0000001ed2a46e23 */ /* 0x000fe200080100a4 */
[----:B------:R-:W-:-:S13]  /*5a00*/  PLOP3.LUT P6, PT, PT, PT, UP2, 0x80, 0x8 ;  /* 0x000000000008781c */ /* 0x000fda0003fcf028 */
[----:B------:R-:W-:Y:S01]  /*5a10*/  @P6 FADD.FTZ R164, R199, -R164 ;  /* 0x800000a4c7a46221 */ /* 0x000fe20000010000 */
[----:B------:R-:W-:-:S13]  /*5a20*/  PLOP3.LUT P6, PT, PT, PT, UP2, 0x80, 0x8 ;  /* 0x000000000008781c */ /* 0x000fda0003fcf028 */
[----:B------:R-:W-:Y:S01]  /*5a30*/  @P6 FFMA.FTZ R168, R164, UR28, R28 ;  /* 0x0000001ca4a86c23 */ /* 0x000fe2000801001c */
[----:B------:R-:W-:Y:S02]  /*5a40*/  LOP3.LUT P6, RZ, R4, 0xff, RZ, 0xc0, !PT ;  /* 0x000000ff04ff7812 */ /* 0x000fe400078cc0ff */
[----:B------:R-:W-:Y:S01]  /*5a50*/  MOV R164, UR4 ;  /* 0x0000000400a47c02 */ /* 0x000fe20008000f00 */
[----:B------:R-:W-:-:S04]  /*5a60*/  FMUL.FTZ R168, R168, UR17 ;  /* 0x00000011a8a87c20 */ /* 0x000fc80008410000 */
[----:B------:R-:W-:-:S06]  /*5a70*/  FMUL.FTZ R168, R168, UR16 ;  /* 0x00000010a8a87c20 */ /* 0x000fcc0008410000 */
[----:B------:R-:W-:-:S05]  /*5a80*/  @P6 HADD2.F32 R169, -RZ, R243.H1_H1 ;  /* 0x300000f3ffa96230 */ /* 0x000fca0000004100 */
[-C--:B------:R-:W-:Y:S01]  /*5a90*/  @P6 FMUL.FTZ R164, R169, R168.reuse ;  /* 0x000000a8a9a46220 */ /* 0x080fe20000410000 */
[----:B------:R-:W-:-:S05]  /*5aa0*/  FMUL.FTZ R168, R160, R168 ;  /* 0x000000a8a0a87220 */ /* 0x000fca0000410000 */
[----:B------:R-:W-:-:S05]  /*5ab0*/  FSEL R168, R168, RZ, P6 ;  /* 0x000000ffa8a87208 */ /* 0x000fca0003000000 */
[----:B------:R-:W-:-:S07]  /*5ac0*/  FADD.FTZ R96, R96, R168 ;  /* 0x000000a860607221 */ /* 0x000fce0000010000 */
.L_x_13871:
        /* <DEDUP_REMOVED lines=14> */
[----:B------:R-:W-:-:S05]  /*5bb0*/  @P6 HADD2.F32 R169, -RZ, R243.H0_H0 ;  /* 0x200000f3ffa96230 */ /* 0x000fca0000004100 */
[-C--:B------:R-:W-:Y:S01]  /*5bc0*/  @P6 FMUL.FTZ R165, R169, R168.reuse ;  /* 0x000000a8a9a56220 */ /* 0x080fe20000410000 */
[----:B------:R-:W-:-:S05]  /*5bd0*/  FMUL.FTZ R168, R161, R168 ;  /* 0x000000a8a1a87220 */ /* 0x000fca0000410000 */
[----:B------:R-:W-:-:S05]  /*5be0*/  FSEL R168, R168, RZ, P6 ;  /* 0x000000ffa8a87208 */ /* 0x000fca0003000000 */
[----:B------:R-:W-:-:S07]  /*5bf0*/  FADD.FTZ R97, R97, R168 ;  /* 0x000000a861617221 */ /* 0x000fce0000010000 */
.L_x_13872:
        /* <DEDUP_REMOVED lines=19> */
.L_x_13873:
        /* <DEDUP_REMOVED lines=21> */
.L_x_13865:
[----:B------:R-:W-:-:S04]  /*5e80*/  UISETP.NE.U32.AND UP0, UPT, UR20, URZ, UPT ;  /* 0x000000ff1400728c */ /* 0x000fc8000bf05070 */
[----:B------:R-:W-:-:S06]  /*5e90*/  UISETP.NE.AND.EX UP0, UPT, UR21, URZ, UPT, UP0 ;  /* 0x000000ff1500728c */ /* 0x000fcc000bf05300 */
[----:B------:R-:W-:-:S13]  /*5ea0*/  PLOP3.LUT P5, PT, PT, PT, UP0, 0x80, 0x8 ;  /* 0x000000000008781c */ /* 0x000fda0003faf008 */
[----:B------:R-:W-:Y:S05]  /*5eb0*/  @!P5 BRA `(.L_x_13874) ;  /* 0x000000040054d947 */ /* 0x000fea0003800000 */
[----:B------:R-:W-:Y:S05]  /*5ec0*/  BRA.U !UP3, `(.L_x_13875) ;  /* 0x000000010b407547 */ /* 0x000fea000b800000 */
[----:B------:R-:W-:Y:S01]  /*5ed0*/  MOV R132, UR29 ;  /* 0x0000001d00847c02 */ /* 0x000fe20008000f00 */
[----:B------:R-:W-:Y:S01]  /*5ee0*/  UMOV UR4, URZ ;  /* 0x000000ff00047c82 */ /* 0x000fe20008000000 */
[----:B------:R-:W-:Y:S02]  /*5ef0*/  ISETP.LT.AND P6, PT, RZ, UR27, PT ;  /* 0x0000001bff007c0c */ /* 0x000fe4000bfc1270 */
[----:B0-----:R-:W-:Y:S01]  /*5f00*/  MOV R164, UR4 ;  /* 0x0000000400a47c02 */ /* 0x001fe20008000f00 */
        /* <DEDUP_REMOVED lines=12> */
.L_x_13875:
        /* <DEDUP_REMOVED lines=17> */
.L_x_13876:
        /* <DEDUP_REMOVED lines=17> */
.L_x_13877:
        /* <DEDUP_REMOVED lines=22> */
[----:B0-----:R-:W-:Y:S01]  /*6350*/  FMUL.FTZ R168, R135, UR17 ;  /* 0x0000001187a87c20 */ /* 0x001fe20008410000 */
[----:B-----5:R-:W-:Y:S01]  /*6360*/  ISETP.GE.U32.AND P6, PT, R4, 0x1000000, PT ;  /* 0x010000000400780c */ /* 0x020fe20003fc6070 */
        /* <DEDUP_REMOVED lines=10> */
.L_x_13874:
[----:B------:R-:W-:Y:S05]  /*6410*/  BRA.U !UP3, `(.L_x_13878) ;  /* 0x000000010b407547 */ /* 0x000fea000b800000 */
[----:B0-----:R-:W-:Y:S01]  /*6420*/  MOV R164, UR29 ;  /* 0x0000001d00a47c02 */ /* 0x001fe20008000f00 */
[----:B------:R-:W-:Y:S01]  /*6430*/  UMOV UR4, URZ ;  /* 0x000000ff00047c82 */ /* 0x000fe20008000000 */
[----:B------:R-:W-:-:S03]  /*6440*/  ISETP.LT.AND P6, PT, RZ, UR27, PT ;  /* 0x0000001bff007c0c */ /* 0x000fc6000bfc1270 */
[----:B------:R-:W-:-:S04]  /*6450*/  FFMA.FTZ R164, R210, R164, UR30 ;  /* 0x0000001ed2a47e23 */ /* 0x000fc800080100a4 */
[----:B------:R-:W-:-:S04]  /*6460*/  FADD.FTZ R164, R199, -R164 ;  /* 0x800000a4c7a47221 */ /* 0x000fc80000010000 */
[----:B------:R-:W-:-:S05]  /*6470*/  FMUL.FTZ R164, R164, UR28 ;  /* 0x0000001ca4a47c20 */ /* 0x000fca0008410000 */
[----:B------:R-:W-:Y:S02]  /*6480*/  FSEL R164, R164, RZ, P6 ;  /* 0x000000ffa4a47208 */ /* 0x000fe40003000000 */
[----:B-----5:R-:W-:-:S03]  /*6490*/  LOP3.LUT P6, RZ, R4, 0xff, RZ, 0xc0, !PT ;  /* 0x000000ff04ff7812 */ /* 0x020fc600078cc0ff */
[----:B------:R-:W-:-:S04]  /*64a0*/  FMUL.FTZ R164, R164, UR17 ;  /* 0x00000011a4a47c20 */ /* 0x000fc80008410000 */
[----:B------:R-:W-:Y:S01]  /*64b0*/  FMUL.FTZ R168, R164, UR16 ;  /* 0x00000010a4a87c20 */ /* 0x000fe20008410000 */
[----:B------:R-:W-:-:S05]  /*64c0*/  MOV R164, UR4 ;  /* 0x0000000400a47c02 */ /* 0x000fca0008000f00 */
[----:B------:R-:W-:-:S05]  /*64d0*/  @P6 HADD2.F32 R169, -RZ, R243.H1_H1 ;  /* 0x300000f3ffa96230 */ /* 0x000fca0000004100 */
[-C--:B------:R-:W-:Y:S01]  /*64e0*/  @P6 FMUL.FTZ R164, R169, R168.reuse ;  /* 0x000000a8a9a46220 */ /* 0x080fe20000410000 */
[----:B------:R-:W-:-:S05]  /*64f0*/  FMUL.FTZ R168, R160, R168 ;  /* 0x000000a8a0a87220 */ /* 0x000fca0000410000 */
[----:B------:R-:W-:-:S05]  /*6500*/  FSEL R168, R168, RZ, P6 ;  /* 0x000000ffa8a87208 */ /* 0x000fca0003000000 */
[----:B------:R-:W-:-:S07]  /*6510*/  FADD.FTZ R96, R96, R168 ;  /* 0x000000a860607221 */ /* 0x000fce0000010000 */
.L_x_13878:
        /* <DEDUP_REMOVED lines=12> */
[----:B------:R-:W-:-:S05]  /*65e0*/  @P6 HADD2.F32 R169, -RZ, R243.H0_H0 ;  /* 0x200000f3ffa96230 */ /* 0x000fca0000004100 */
[-C--:B------:R-:W-:Y:S01]  /*65f0*/  @P6 FMUL.FTZ R165, R169, R168.reuse ;  /* 0x000000a8a9a56220 */ /* 0x080fe20000410000 */
[----:B------:R-:W-:-:S05]  /*6600*/  FMUL.FTZ R168, R161, R168 ;  /* 0x000000a8a1a87220 */ /* 0x000fca0000410000 */
[----:B------:R-:W-:-:S05]  /*6610*/  FSEL R168, R168, RZ, P6 ;  /* 0x000000ffa8a87208 */ /* 0x000fca0003000000 */
[----:B------:R-:W-:-:S07]  /*6620*/  FADD.FTZ R97, R97, R168 ;  /* 0x000000a861617221 */ /* 0x000fce0000010000 */
.L_x_13879:
        /* <DEDUP_REMOVED lines=17> */
.L_x_13880:
        /* <DEDUP_REMOVED lines=8> */
[----:B-----5:R-:W-:-:S03]  /*67c0*/  ISETP.GE.U32.AND P6, PT, R4, 0x1000000, PT ;  /* 0x010000000400780c */ /* 0x020fc60003fc6070 */
        /* <DEDUP_REMOVED lines=8> */
.L_x_13870:
[----:B------:R-:W-:Y:S05]  /*6850*/  BSYNC.RECONVERGENT B1 ;  /* 0x0000000000017941 */ /* 0x000fea0003800200 */
.L_x_13864:
[----:B0-----:R-:W0:Y:S01]  /*6860*/  @P5 LDC.64 R168, c[0x0][0x478] ;  /* 0x00011e00ffa85b82 */ /* 0x001e220000000a00 */
[----:B------:R-:W1:Y:S01]  /*6870*/  @UP3 LDCU.64 UR32, c[0x0][0x468] ;  /* 0x00008d00ff2037ac */ /* 0x000e620008000a00 */
[C---:B0-----:R-:W-:Y:S01]  /*6880*/  @P5 IMAD.WIDE.U32 R168, R171.reuse, 0x10, R168 ;  /* 0x00000010aba85825 */ /* 0x041fe200078e00a8 */
[----:B------:R-:W-:-:S04]  /*6890*/  IADD3 R171, PT, PT, R171, 0x100, RZ ;  /* 0x00000100abab7810 */ /* 0x000fc80007ffe0ff */
[----:B------:R0:W-:Y:S01]  /*68a0*/  @P5 STG.E.128 desc[UR6][R168.64], R132 ;  /* 0x00000084a8005986 */ /* 0x0001e2000c101d06 */
[----:B------:R-:W-:Y:S01]  /*68b0*/  PLOP3.LUT P5, PT, PT, PT, UP3, 0x80, 0x8 ;  /* 0x000000000008781c */ /* 0x000fe20003faf038 */
[----:B0-----:R-:W-:-:S12]  /*68c0*/  HFMA2 R168, -RZ, RZ, 0, 9.5367431640625e-07 ;  /* 0x00000010ffa87431 */ /* 0x001fd800000001ff */
[C---:B-1----:R-:W-:Y:S01]  /*68d0*/  @P5 IMAD.WIDE.U32 R168, R170.reuse, R168, UR32 ;  /* 0x00000020aaa85e25 */ /* 0x042fe2000f8e00a8 */
[----:B------:R-:W-:Y:S02]  /*68e0*/  PLOP3.LUT P5, PT, PT, PT, UP3, 0x80, 0x8 ;  /* 0x000000000008781c */ /* 0x000fe40003faf038 */
[----:B------:R-:W-:-:S11]  /*68f0*/  IADD3 R170, PT, PT, R170, 0x100, RZ ;  /* 0x00000100aaaa7810 */ /* 0x000fd60007ffe0ff */
[----:B------:R1:W-:Y:S02]  /*6900*/  @P5 STG.E.128 desc[UR6][R168.64], R164 ;  /* 0x000000a4a8005986 */ /* 0x0003e4000c101d06 */
.L_x_13862:
[----:B------:R-:W-:Y:S05]  /*6910*/  BSYNC.RECONVERGENT B0 ;  /* 0x0000000000007941 */ /* 0x000fea0003800200 */
.L_x_13861:
        /* <DEDUP_REMOVED lines=8> */
.L_x_13883:
        /* <DEDUP_REMOVED lines=34> */
[----:B01----:R-:W-:Y:S01]  /*6bc0*/  MOV R164, UR4 ;  /* 0x0000000400a47c02 */ /* 0x003fe20008000f00 */
[----:B------:R-:W-:-:S08]  /*6bd0*/  FMUL.FTZ R135, R135, UR16 ;  /* 0x0000001087877c20 */ /* 0x000fd00008410000 */
[----:B------:R-:W-:-:S05]  /*6be0*/  @P6 HADD2.F32 R168, -RZ, R241.H1_H1 ;  /* 0x300000f1ffa86230 */ /* 0x000fca0000004100 */
[----:B------:R-:W-:Y:S01]  /*6bf0*/  @P6 FMUL.FTZ R164, R135, R168 ;  /* 0x000000a887a46220 */ /* 0x000fe20000410000 */
[----:B------:R-:W-:-:S05]  /*6c00*/  FMUL.FTZ R135, R160, R135 ;  /* 0x00000087a0877220 */ /* 0x000fca0000410000 */
[----:B------:R-:W-:-:S05]  /*6c10*/  FSEL R135, R135, RZ, P6 ;  /* 0x000000ff87877208 */ /* 0x000fca0003000000 */
[----:B------:R-:W-:-:S07]  /*6c20*/  FADD.FTZ R100, R100, R135 ;  /* 0x0000008764647221 */ /* 0x000fce0000010000 */
.L_x_13887:
[----:B------:R-:W-:Y:S05]  /*6c30*/  BRA.U !UP3, `(.L_x_13888) ;  /* 0x000000010b287547 */ /* 0x000fea000b800000 */
[----:B------:R-:W-:Y:S01]  /*6c40*/  LOP3.LUT P6, RZ, R5, 0xff00, RZ, 0xc0, !PT ;  /* 0x0000ff0005ff7812 */ /* 0x000fe200078cc0ff */
[----:B------:R-:W-:Y:S01]  /*6c50*/  FMUL.FTZ R135, R133, UR17 ;  /* 0x0000001185877c20 */ /* 0x000fe20008410000 */
[----:B------:R-:W-:Y:S02]  /*6c60*/  UMOV UR4, URZ ;  /* 0x000000ff00047c82 */ /* 0x000fe40008000000 */
[----:B01----:R-:W-:Y:S01]  /*6c70*/  MOV R165, UR4 ;  /* 0x0000000400a57c02 */ /* 0x003fe20008000f00 */
[----:B------:R-:W-:-:S08]  /*6c80*/  FMUL.FTZ R135, R135, UR16 ;  /* 0x0000001087877c20 */ /* 0x000fd00008410000 */
[----:B------:R-:W-:-:S05]  /*6c90*/  @P6 HADD2.F32 R168, -RZ, R241.H0_H0 ;  /* 0x200000f1ffa86230 */ /* 0x000fca0000004100 */
[----:B------:R-:W-:Y:S01]  /*6ca0*/  @P6 FMUL.FTZ R165, R135, R168 ;  /* 0x000000a887a56220 */ /* 0x000fe20000410000 */
[----:B------:R-:W-:-:S05]  /*6cb0*/  FMUL.FTZ R135, R161, R135 ;  /* 0x00000087a1877220 */ /* 0x000fca0000410000 */
[----:B------:R-:W-:-:S05]  /*6cc0*/  FSEL R135, R135, RZ, P6 ;  /* 0x000000ff87877208 */ /* 0x000fca0003000000 */
[----:B------:R-:W-:-:S07]  /*6cd0*/  FADD.FTZ R101, R101, R135 ;  /* 0x0000008765657221 */ /* 0x000fce0000010000 */
.L_x_13888:
[----:B------:R-:W-:Y:S05]  /*6ce0*/  BRA.U !UP3, `(.L_x_13889) ;  /* 0x000000010b287547 */ /* 0x000fea000b800000 */
        /* <DEDUP_REMOVED lines=10> */
.L_x_13889:
[----:B------:R-:W-:Y:S02]  /*6d90*/  PLOP3.LUT P6, PT, PT, PT, UP2, 0x80, 0x8 ;  /* 0x000000000008781c */ /* 0x000fe40003fcf028 */
[----:B------:R-:W-:-:S11]  /*6da0*/  MOV R135, UR29 ;  /* 0x0000001d00877c02 */ /* 0x000fd60008000f00 */
[----:B------:R-:W-:Y:S01]  /*6db0*/  @P6 FFMA.FTZ R135, R223, R135, UR30 ;  /* 0x0000001edf876e23 */ /* 0x000fe20008010087 */
[----:B------:R-:W-:-:S13]  /*6dc0*/  PLOP3.LUT P6, PT, PT, PT, UP2, 0x80, 0x8 ;  /* 0x000000000008781c */ /* 0x000fda0003fcf028 */
[----:B01----:R-:W-:Y:S01]  /*6dd0*/  @P6 FADD.FTZ R168, R27, -R135 ;  /* 0x800000871ba86221 */ /* 0x003fe20000010000 */
        /* <DEDUP_REMOVED lines=16> */
.L_x_13886:
[----:B------:R-:W-:Y:S05]  /*6ee0*/  BRA.U !UP3, `(.L_x_13891) ;  /* 0x000000010b487547 */ /* 0x000fea000b800000 */
[----:B------:R-:W-:Y:S01]  /*6ef0*/  PLOP3.LUT P6, PT, PT, PT, UP2, 0x80, 0x8 ;  /* 0x000000000008781c */ /* 0x000fe20003fcf028 */
[----:B------:R-:W-:Y:S01]  /*6f00*/  UMOV UR4, URZ ;  /* 0x000000ff00047c82 */ /* 0x000fe20008000000 */
[----:B01----:R-:W-:Y:S02]  /*6f10*/  MOV R164, UR29 ;  /* 0x0000001d00a47c02 */ /* 0x003fe40008000f00 */
        /* <DEDUP_REMOVED lines=15> */
.L_x_13891:
        /* <DEDUP_REMOVED lines=19> */
.L_x_13892:
        /* <DEDUP_REMOVED lines=19> */
.L_x_13893:
        /* <DEDUP_REMOVED lines=21> */
.L_x_13885:
        /* <DEDUP_REMOVED lines=8> */
[----:B01----:R-:W-:Y:S01]  /*7440*/  MOV R164, UR4 ;  /* 0x0000000400a47c02 */ /* 0x003fe20008000f00 */
        /* <DEDUP_REMOVED lines=12> */
.L_x_13895:
        /* <DEDUP_REMOVED lines=17> */
.L_x_13896:
        /* <DEDUP_REMOVED lines=17> */
.L_x_13897:
        /* <DEDUP_REMOVED lines=22> */
[----:B01----:R-:W-:Y:S01]  /*7890*/  FMUL.FTZ R168, R135, UR17 ;  /* 0x0000001187a87c20 */ /* 0x003fe20008410000 */
        /* <DEDUP_REMOVED lines=11> */
.L_x_13894:
[----:B------:R-:W-:Y:S05]  /*7950*/  BRA.U !UP3, `(.L_x_13898) ;  /* 0x000000010b407547 */ /* 0x000fea000b800000 */
[----:B01----:R-:W-:Y:S01]  /*7960*/  MOV R164, UR29 ;  /* 0x0000001d00a47c02 */ /* 0x003fe20008000f00 */
        /* <DEDUP_REMOVED lines=15> */
.L_x_13898:
        /* <DEDUP_REMOVED lines=17> */
.L_x_13899:
        /* <DEDUP_REMOVED lines=17> */
.L_x_13900:
        /* <DEDUP_REMOVED lines=17> */
.L_x_13890:
[----:B------:R-:W-:Y:S05]  /*7d90*/  BSYNC.RECONVERGENT B1 ;  /* 0x0000000000017941 */ /* 0x000fea0003800200 */
.L_x_13884:
[----:B01----:R-:W0:Y:S01]  /*7da0*/  @P5 LDC.64 R168, c[0x0][0x478] ;  /* 0x00011e00ffa85b82 */ /* 0x003e220000000a00 */
        /* <DEDUP_REMOVED lines=10> */
.L_x_13882:
[----:B------:R-:W-:Y:S05]  /*7e50*/  BSYNC.RECONVERGENT B0 ;  /* 0x0000000000007941 */ /* 0x000fea0003800200 */
.L_x_13881:
        /* <DEDUP_REMOVED lines=8> */
.L_x_13903:
        /* <DEDUP_REMOVED lines=34> */
[----:B012---:R-:W-:Y:S01]  /*8100*/  MOV R164, UR4 ;  /* 0x0000000400a47c02 */ /* 0x007fe20008000f00 */
[----:B------:R-:W-:-:S08]  /*8110*/  FMUL.FTZ R135, R135, UR16 ;  /* 0x0000001087877c20 */ /* 0x000fd00008410000 */
[----:B------:R-:W-:-:S05]  /*8120*/  @P6 HADD2.F32 R168, -RZ, R239.H1_H1 ;  /* 0x300000efffa86230 */ /* 0x000fca0000004100 */
[----:B------:R-:W-:Y:S01]  /*8130*/  @P6 FMUL.FTZ R164, R135, R168 ;  /* 0x000000a887a46220 */ /* 0x000fe20000410000 */
[----:B------:R-:W-:-:S05]  /*8140*/  FMUL.FTZ R135, R160, R135 ;  /* 0x00000087a0877220 */ /* 0x000fca0000410000 */
[----:B------:R-:W-:-:S05]  /*8150*/  FSEL R135, R135, RZ, P6 ;  /* 0x000000ff87877208 */ /* 0x000fca0003000000 */
[----:B------:R-:W-:-:S07]  /*8160*/  FADD.FTZ R104, R104, R135 ;  /* 0x0000008768687221 */ /* 0x000fce0000010000 */
.L_x_13907:
[----:B------:R-:W-:Y:S05]  /*8170*/  BRA.U !UP3, `(.L_x_13908) ;  /* 0x000000010b287547 */ /* 0x000fea000b800000 */
[----:B------:R-:W-:Y:S01]  /*8180*/  LOP3.LUT P6, RZ, R6, 0xff00, RZ, 0xc0, !PT ;  /* 0x0000ff0006ff7812 */ /* 0x000fe200078cc0ff */
[----:B------:R-:W-:Y:S01]  /*8190*/  FMUL.FTZ R135, R133, UR17 ;  /* 0x0000001185877c20 */ /* 0x000fe20008410000 */
[----:B------:R-:W-:Y:S02]  /*81a0*/  UMOV UR4, URZ ;  /* 0x000000ff00047c82 */ /* 0x000fe40008000000 */
[----:B012---:R-:W-:Y:S01]  /*81b0*/  MOV R165, UR4 ;  /* 0x0000000400a57c02 */ /* 0x007fe20008000f00 */
[----:B------:R-:W-:-:S08]  /*81c0*/  FMUL.FTZ R135, R135, UR16 ;  /* 0x0000001087877c20 */ /* 0x000fd00008410000 */
[----:B------:R-:W-:-:S05]  /*81d0*/  @P6 HADD2.F32 R168, -RZ, R239.H0_H0 ;  /* 0x200000efffa86230 */ /* 0x000fca0000004100 */
[----:B------:R-:W-:Y:S01]  /*81e0*/  @P6 FMUL.FTZ R165, R135, R168 ;  /* 0x000000a887a56220 */ /* 0x000fe20000410000 */
[----:B------:R-:W-:-:S05]  /*81f0*/  FMUL.FTZ R135, R161, R135 ;  /* 0x00000087a1877220 */ /* 0x000fca0000410000 */
[----:B------:R-:W-:-:S05]  /*8200*/  FSEL R135, R135, RZ, P6 ;  /* 0x000000ff87877208 */ /* 0x000fca0003000000 */
[----:B------:R-:W-:-:S07]  /*8210*/  FADD.FTZ R105, R105, R135 ;  /* 0x0000008769697221 */ /* 0x000fce0000010000 */
.L_x_13908:
[----:B------:R-:W-:Y:S05]  /*8220*/  BRA.U !UP3, `(.L_x_13909) ;  /* 0x000000010b287547 */ /* 0x000fea000b800000 */
        /* <DEDUP_REMOVED lines=10> */
.L_x_13909:
[----:B------:R-:W-:Y:S02]  /*82d0*/  PLOP3.LUT P6, PT, PT, PT, UP2, 0x80, 0x8 ;  /* 0x000000000008781c */ /* 0x000fe40003fcf028 */
[----:B------:R-:W-:-:S11]  /*82e0*/  MOV R135, UR29 ;  /* 0x0000001d00877c02 */ /* 0x000fd60008000f00 */
[----:B------:R-:W-:Y:S01]  /*82f0*/  @P6 FFMA.FTZ R135, R222, R135, UR30 ;  /* 0x0000001ede876e23 */ /* 0x000fe20008010087 */
[----:B------:R-:W-:-:S13]  /*8300*/  PLOP3.LUT P6, PT, PT, PT, UP2, 0x80, 0x8 ;  /* 0x000000000008781c */ /* 0x000fda0003fcf028 */
[----:B012---:R-:W-:Y:S01]  /*8310*/  @P6 FADD.FTZ R168, R216, -R135 ;  /* 0x80000087d8a86221 */ /* 0x007fe20000010000 */
        /* <DEDUP_REMOVED lines=16> */
.L_x_13906:
[----:B------:R-:W-:Y:S05]  /*8420*/  BRA.U !UP3, `(.L_x_13911) ;  /* 0x000000010b487547 */ /* 0x000fea000b800000 */
[----:B------:R-:W-:Y:S01]  /*8430*/  PLOP3.LUT P6, PT, PT, PT, UP2, 0x80, 0x8 ;  /* 0x000000000008781c */ /* 0x000fe20003fcf028 */
[----:B------:R-:W-:Y:S01]  /*8440*/  UMOV UR4, URZ ;  /* 0x000000ff00047c82 */ /* 0x000fe20008000000 */
[----:B012---:R-:W-:Y:S02]  /*8450*/  MOV R164, UR29 ;  /* 0x0000001d00a47c02 */ /* 0x007fe40008000f00 */
        /* <DEDUP_REMOVED lines=15> */
.L_x_13911:
        /* <DEDUP_REMOVED lines=19> */
.L_x_13912:
        /* <DEDUP_REMOVED lines=19> */
.L_x_13913:
        /* <DEDUP_REMOVED lines=21> */
.L_x_13905:
        /* <DEDUP_REMOVED lines=8> */
[----:B012---:R-:W-:Y:S01]  /*8980*/  MOV R164, UR4 ;  /* 0x0000000400a47c02 */ /* 0x007fe20008000f00 */
        /* <DEDUP_REMOVED lines=12> */
.L_x_13915:
        /* <DEDUP_REMOVED lines=17> */
.L_x_13916:
        /* <DEDUP_REMOVED lines=17> */
.L_x_13917:
        /* <DEDUP_REMOVED lines=22> */
[----:B012---:R-:W-:Y:S01]  /*8dd0*/  FMUL.FTZ R168, R135, UR17 ;  /* 0x0000001187a87c20 */ /* 0x007fe20008410000 */
        /* <DEDUP_REMOVED lines=11> */
.L_x_13914:
[----:B------:R-:W-:Y:S05]  /*8e90*/  BRA.U !UP3, `(.L_x_13918) ;  /* 0x000000010b407547 */ /* 0x000fea000b800000 */
[----:B012---:R-:W-:Y:S01]  /*8ea0*/  MOV R164, UR29 ;  /* 0x0000001d00a47c02 */ /* 0x007fe20008000f00 */
        /* <DEDUP_REMOVED lines=15> */
.L_x_13918:
        /* <DEDUP_REMOVED lines=17> */
.L_x_13919:
        /* <DEDUP_REMOVED lines=17> */
.L_x_13920:
        /* <DEDUP_REMOVED lines=17> */
.L_x_13910:
[----:B------:R-:W-:Y:S05]  /*92d0*/  BSYNC.RECONVERGENT B1 ;  /* 0x0000000000017941 */ /* 0x000fea0003800200 */
.L_x_13904:
[----:B012---:R-:W0:Y:S01]  /*92e0*/  @P5 LDC.64 R168, c[0x0][0x478] ;  /* 0x00011e00ffa85b82 */ /* 0x007e220000000a00 */
        /* <DEDUP_REMOVED lines=10> */
.L_x_13902:
[----:B------:R-:W-:Y:S05]  /*9390*/  BSYNC.RECONVERGENT B0 ;  /* 0x0000000000007941 */ /* 0x000fea0003800200 */
.L_x_13901:
[----:B------:R-:W-:Y:S04]  /*93a0*/  BSSY.RECONVERGENT B0, `(.L_x_13921) ;  /* 0x0000153000007945 */ /* 0x000fe80003800200 */
[----:B------:R-:W-:Y:S05]  /*93b0*/  @!P2 BRA `(.L_x_13922) ;  /* 0x000000140044a947 */ /* 0x000fea0003800000 */
[----:B------:R-:W-:-:S04]  /*93c0*/  UISETP.NE.U32.AND UP0, UPT, UR18, URZ, UPT ;  /* 0x000000ff1200728c */ /* 0x000fc8000bf05070 */
[----:B------:R-:W-:Y:S01]  /*93d0*/  UISETP.NE.AND.EX UP0, UPT, UR19, URZ, UPT, UP0 ;  /* 0x000000ff1300728c */ /* 0x000fe2000bf05300 */
[----:B------:R-:W-:Y:S10]  /*93e0*/  BRA.U !UP3, `(.L_x_13923) ;  /* 0x000000010b0c7547 */ /* 0x000ff4000b800000 */
[----:B-----5:R-:W4:Y:S02]  /*93f0*/  LDC.64 R160, c[0x0][0x390] ;  /* 0x0000e400ffa07b82 */ /* 0x020f240000000a00 */
[----:B----4-:R-:W-:-:S06]  /*9400*/  IMAD.WIDE.U32 R160, R170, 0x10, R160 ;  /* 0x00000010aaa07825 */ /* 0x010fcc00078e00a0 */
[----:B------:R-:W5:Y:S02]  /*9410*/  LDG.E.128 R160, desc[UR6][R160.64] ;  /* 0x00000006a0a07981 */ /* 0x000f64000c1e1d00 */
.L_x_13923:
        /* <DEDUP_REMOVED lines=34> */
[----:B0123--:R-:W-:Y:S01]  /*9640*/  MOV R164, UR4 ;  /* 0x0000000400a47c02 */ /* 0x00ffe20008000f00 */
[----:B------:R-:W-:-:S08]  /*9650*/  FMUL.FTZ R135, R135, UR16 ;  /* 0x0000001087877c20 */ /* 0x000fd00008410000 */
[----:B------:R-:W-:-:S05]  /*9660*/  @P6 HADD2.F32 R168, -RZ, R237.H1_H1 ;  /* 0x300000edffa86230 */ /* 0x000fca0000004100 */
[----:B------:R-:W-:Y:S01]  /*9670*/  @P6 FMUL.FTZ R164, R135, R168 ;  /* 0x000000a887a46220 */ /* 0x000fe20000410000 */
[----:B------:R-:W-:-:S05]  /*9680*/  FMUL.FTZ R135, R160, R135 ;  /* 0x00000087a0877220 */ /* 0x000fca0000410000 */
[----:B------:R-:W-:-:S05]  /*9690*/  FSEL R135, R135, RZ, P6 ;  /* 0x000000ff87877208 */ /* 0x000fca0003000000 */
[----:B------:R-:W-:-:S07]  /*96a0*/  FADD.FTZ R108, R108, R135 ;  /* 0x000000876c6c7221 */ /* 0x000fce0000010000 */
.L_x_13927:
[----:B------:R-:W-:Y:S05]  /*96b0*/  BRA.U !UP3, `(.L_x_13928) ;  /* 0x000000010b287547 */ /* 0x000fea000b800000 */
[----:B------:R-:W-:Y:S01]  /*96c0*/  LOP3.LUT P6, RZ, R7, 0xff00, RZ, 0xc0, !PT ;  /* 0x0000ff0007ff7812 */ /* 0x000fe200078cc0ff */
[----:B------:R-:W-:Y:S01]  /*96d0*/  FMUL.FTZ R135, R133, UR17 ;  /* 0x0000001185877c20 */ /* 0x000fe20008410000 */
[----:B------:R-:W-:Y:S02]  /*96e0*/  UMOV UR4, URZ ;  /* 0x000000ff00047c82 */ /* 0x000fe40008000000 */
[----:B0123--:R-:W-:Y:S01]  /*96f0*/  MOV R165, UR4 ;  /* 0x0000000400a57c02 */ /* 0x00ffe20008000f00 */
[----:B------:R-:W-:-:S08]  /*9700*/  FMUL.FTZ R135, R135, UR16 ;  /* 0x0000001087877c20 */ /* 0x000fd00008410000 */
[----:B------:R-:W-:-:S05]  /*9710*/  @P6 HADD2.F32 R168, -RZ, R237.H0_H0 ;  /* 0x200000edffa86230 */ /* 0x000fca0000004100 */
[----:B------:R-:W-:Y:S01]  /*9720*/  @P6 FMUL.FTZ R165, R135, R168 ;  /* 0x000000a887a56220 */ /* 0x000fe20000410000 */
[----:B------:R-:W-:-:S05]  /*9730*/  FMUL.FTZ R135, R161, R135 ;  /* 0x00000087a1877220 */ /* 0x000fca0000410000 */
[----:B------:R-:W-:-:S05]  /*9740*/  FSEL R135, R135, RZ, P6 ;  /* 0x000000ff87877208 */ /* 0x000fca0003000000 */
[----:B------:R-:W-:-:S07]  /*9750*/  FADD.FTZ R109, R109, R135 ;  /* 0x000000876d6d7221 */ /* 0x000fce0000010000 */
.L_x_13928:
[----:B------:R-:W-:Y:S05]  /*9760*/  BRA.U !UP3, `(.L_x_13929) ;  /* 0x000000010b287547 */ /* 0x000fea000b800000 */
        /* <DEDUP_REMOVED lines=10> */
.L_x_13929:
[----:B------:R-:W-:Y:S02]  /*9810*/  PLOP3.LUT P6, PT, PT, PT, UP2, 0x80, 0x8 ;  /* 0x000000000008781c */ /* 0x000fe40003fcf028 */
[----:B------:R-:W-:-:S11]  /*9820*/  MOV R135, UR29 ;  /* 0x0000001d00877c02 */ /* 0x000fd60008000f00 */
[----:B------:R-:W-:Y:S01]  /*9830*/  @P6 FFMA.FTZ R135, R221, R135, UR30 ;  /* 0x0000001edd876e23 */ /* 0x000fe20008010087 */
[----:B------:R-:W-:-:S13]  /*9840*/  PLOP3.LUT P6, PT, PT, PT, UP2, 0x80, 0x8 ;  /* 0x000000000008781c */ /* 0x000fda0003fcf028 */
[----:B0123--:R-:W-:Y:S01]  /*9850*/  @P6 FADD.FTZ R168, R215, -R135 ;  /* 0x80000087d7a86221 */ /* 0x00ffe20000010000 */
        /* <DEDUP_REMOVED lines=16> */
.L_x_13926:
[----:B------:R-:W-:Y:S05]  /*9960*/  BRA.U !UP3, `(.L_x_13931) ;  /* 0x000000010b487547 */ /* 0x000fea000b800000 */
[----:B------:R-:W-:Y:S01]  /*9970*/  PLOP3.LUT P6, PT, PT, PT, UP2, 0x80, 0x8 ;  /* 0x000000000008781c */ /* 0x000fe20003fcf028 */
[----:B------:R-:W-:Y:S01]  /*9980*/  UMOV UR4, URZ ;  /* 0x000000ff00047c82 */ /* 0x000fe20008000000 */
[----:B0123--:R-:W-:Y:S02]  /*9990*/  MOV R164, UR29 ;  /* 0x0000001d00a47c02 */ /* 0x00ffe40008000f00 */
        /* <DEDUP_REMOVED lines=15> */
.L_x_13931:
        /* <DEDUP_REMOVED lines=19> */
.L_x_13932:
        /* <DEDUP_REMOVED lines=19> */
.L_x_13933:
        /* <DEDUP_REMOVED lines=21> */
.L_x_13925:
        /* <DEDUP_REMOVED lines=8> */
[----:B0123--:R-:W-:Y:S01]  /*9ec0*/  MOV R164, UR4 ;  /* 0x0000000400a47c02 */ /* 0x00ffe20008000f00 */
        /* <DEDUP_REMOVED lines=12> */
.L_x_13935:
        /* <DEDUP_REMOVED lines=17> */
.L_x_13936:
        /* <DEDUP_REMOVED lines=17> */
.L_x_13937:
        /* <DEDUP_REMOVED lines=22> */
[----:B0123--:R-:W-:Y:S01]  /*a310*/  FMUL.FTZ R168, R135, UR17 ;  /* 0x0000001187a87c20 */ /* 0x00ffe20008410000 */
        /* <DEDUP_REMOVED lines=11> */
.L_x_13934:
[----:B------:R-:W-:Y:S05]  /*a3d0*/  BRA.U !UP3, `(.L_x_13938) ;  /* 0x000000010b407547 */ /* 0x000fea000b800000 */
[----:B0123--:R-:W-:Y:S01]  /*a3e0*/  MOV R164, UR29 ;  /* 0x0000001d00a47c02 */ /* 0x00ffe20008000f00 */
        /* <DEDUP_REMOVED lines=15> */
.L_x_13938:
        /* <DEDUP_REMOVED lines=17> */
.L_x_13939:
        /* <DEDUP_REMOVED lines=17> */
.L_x_13940:
        /* <DEDUP_REMOVED lines=17> */
.L_x_13930:
[----:B------:R-:W-:Y:S05]  /*a810*/  BSYNC.RECONVERGENT B1 ;  /* 0x0000000000017941 */ /* 0x000fea0003800200 */
.L_x_13924:
[----:B0123--:R-:W0:Y:S01]  /*a820*/  @P5 LDC.64 R168, c[0x0][0x478] ;  /* 0x00011e00ffa85b82 */ /* 0x00fe220000000a00 */
        /* <DEDUP_REMOVED lines=10> */
.L_x_13922:
[----:B------:R-:W-:Y:S05]  /*a8d0*/  BSYNC.RECONVERGENT B0 ;  /* 0x0000000000007941 */ /* 0x000fea0003800200 */
.L_x_13921:
        /* <DEDUP_REMOVED lines=8> */
.L_x_13943:
        /* <DEDUP_REMOVED lines=34> */
[----:B01234-:R-:W-:Y:S01]  /*ab80*/  MOV R164, UR4 ;  /* 0x0000000400a47c02 */ /* 0x01ffe20008000f00 */
[----:B------:R-:W-:-:S08]  /*ab90*/  FMUL.FTZ R135, R135, UR16 ;  /* 0x0000001087877c20 */ /* 0x000fd00008410000 */
[----:B------:R-:W-:-:S05]  /*aba0*/  @P6 HADD2.F32 R168, -RZ, R235.H1_H1 ;  /* 0x300000ebffa86230 */ /* 0x000fca0000004100 */
[----:B------:R-:W-:Y:S01]  /*abb0*/  @P6 FMUL.FTZ R164, R135, R168 ;  /* 0x000000a887a46220 */ /* 0x000fe20000410000 */
[----:B------:R-:W-:-:S05]  /*abc0*/  FMUL.FTZ R135, R160, R135 ;  /* 0x00000087a0877220 */ /* 0x000fca0000410000 */
[----:B------:R-:W-:-:S05]  /*abd0*/  FSEL R135, R135, RZ, P6 ;  /* 0x000000ff87877208 */ /* 0x000fca0003000000 */
[----:B------:R-:W-:-:S07]  /*abe0*/  FADD.FTZ R112, R112, R135 ;  /* 0x0000008770707221 */ /* 0x000fce0000010000 */
.L_x_13947:
[----:B------:R-:W-:Y:S05]  /*abf0*/  BRA.U !UP3, `(.L_x_13948) ;  /* 0x000000010b287547 */ /* 0x000fea000b800000 */
[----:B------:R-:W-:Y:S01]  /*ac00*/  LOP3.LUT P6, RZ, R8, 0xff00, RZ, 0xc0, !PT ;  /* 0x0000ff0008ff7812 */ /* 0x000fe200078cc0ff */
[----:B------:R-:W-:Y:S01]  /*ac10*/  FMUL.FTZ R135, R133, UR17 ;  /* 0x0000001185877c20 */ /* 0x000fe20008410000 */
[----:B------:R-:W-:Y:S02]  /*ac20*/  UMOV UR4, URZ ;  /* 0x000000ff00047c82 */ /* 0x000fe40008000000 */
[----:B01234-:R-:W-:Y:S01]  /*ac30*/  MOV R165, UR4 ;  /* 0x0000000400a57c02 */ /* 0x01ffe20008000f00 */
[----:B------:R-:W-:-:S08]  /*ac40*/  FMUL.FTZ R135, R135, UR16 ;  /* 0x0000001087877c20 */ /* 0x000fd00008410000 */
[----:B------:R-:W-:-:S05]  /*ac50*/  @P6 HADD2.F32 R168, -RZ, R235.H0_H0 ;  /* 0x200000ebffa86230 */ /* 0x000fca0000004100 */
[----:B------:R-:W-:Y:S01]  /*ac60*/  @P6 FMUL.FTZ R165, R135, R168 ;  /* 0x000000a887a56220 */ /* 0x000fe20000410000 */
[----:B------:R-:W-:-:S05]  /*ac70*/  FMUL.FTZ R135, R161, R135 ;  /* 0x00000087a1877220 */ /* 0x000fca0000410000 */
[----:B------:R-:W-:-:S05]  /*ac80*/  FSEL R135, R135, RZ, P6 ;  /* 0x000000ff87877208 */ /* 0x000fca0003000000 */
[----:B------:R-:W-:-:S07]  /*ac90*/  FADD.FTZ R113, R113, R135 ;  /* 0x0000008771717221 */ /* 0x000fce0000010000 */
.L_x_13948:
[----:B------:R-:W-:Y:S05]  /*aca0*/  BRA.U !UP3, `(.L_x_13949) ;  /* 0x000000010b287547 */ /* 0x000fea000b800000 */
        /* <DEDUP_REMOVED lines=10> */
.L_x_13949:
[----:B------:R-:W-:Y:S02]  /*ad50*/  PLOP3.LUT P6, PT, PT, PT, UP2, 0x80, 0x8 ;  /* 0x000000000008781c */ /* 0x000fe40003fcf028 */
[----:B------:R-:W-:-:S11]  /*ad60*/  MOV R135, UR29 ;  /* 0x0000001d00877c02 */ /* 0x000fd60008000f00 */
[----:B------:R-:W-:Y:S01]  /*ad70*/  @P6 FFMA.FTZ R135, R220, R135, UR30 ;  /* 0x0000001edc876e23 */ /* 0x000fe20008010087 */
[----:B------:R-:W-:-:S13]  /*ad80*/  PLOP3.LUT P6, PT, PT, PT, UP2, 0x80, 0x8 ;  /* 0x000000000008781c */ /* 0x000fda0003fcf028 */
[----:B01234-:R-:W-:Y:S01]  /*ad90*/  @P6 FADD.FTZ R168, R214, -R135 ;  /* 0x80000087d6a86221 */ /* 0x01ffe20000010000 */
        /* <DEDUP_REMOVED lines=16> */
.L_x_13946:
[----:B------:R-:W-:Y:S05]  /*aea0*/  BRA.U !UP3, `(.L_x_13951) ;  /* 0x000000010b487547 */ /* 0x000fea000b800000 */
[----:B------:R-:W-:Y:S01]  /*aeb0*/  PLOP3.LUT P6, PT, PT, PT, UP2, 0x80, 0x8 ;  /* 0x000000000008781c */ /* 0x000fe20003fcf028 */
[----:B------:R-:W-:Y:S01]  /*aec0*/  UMOV UR4, URZ ;  /* 0x000000ff00047c82 */ /* 0x000fe20008000000 */
[----:B01234-:R-:W-:Y:S02]  /*aed0*/  MOV R164, UR29 ;  /* 0x0000001d00a47c02 */ /* 0x01ffe40008000f00 */
        /* <DEDUP_REMOVED lines=15> */
.L_x_13951:
        /* <DEDUP_REMOVED lines=19> */
.L_x_13952:
        /* <DEDUP_REMOVED lines=19> */
.L_x_13953:
        /* <DEDUP_REMOVED lines=21> */
.L_x_13945:
        /* <DEDUP_REMOVED lines=8> */
[----:B01234-:R-:W-:Y:S01]  /*b400*/  MOV R164, UR4 ;  /* 0x0000000400a47c02 */ /* 0x01ffe20008000f00 */
        /* <DEDUP_REMOVED lines=12> */
.L_x_13955:
        /* <DEDUP_REMOVED lines=17> */
.L_x_13956:
        /* <DEDUP_REMOVED lines=17> */
.L_x_13957:
        /* <DEDUP_REMOVED lines=22> */
[----:B01234-:R-:W-:Y:S01]  /*b850*/  FMUL.FTZ R168, R135, UR17 ;  /* 0x0000001187a87c20 */ /* 0x01ffe20008410000 */
        /* <DEDUP_REMOVED lines=11> */
.L_x_13954:
[----:B------:R-:W-:Y:S05]  /*b910*/  BRA.U !UP3, `(.L_x_13958) ;  /* 0x000000010b407547 */ /* 0x000fea000b800000 */
[----:B01234-:R-:W-:Y:S01]  /*b920*/  MOV R164, UR29 ;  /* 0x0000001d00a47c02 */ /* 0x01ffe20008000f00 */
        /* <DEDUP_REMOVED lines=15> */
.L_x_13958:
        /* <DEDUP_REMOVED lines=17> */
.L_x_13959:
        /* <DEDUP_REMOVED lines=17> */
.L_x_13960:
        /* <DEDUP_REMOVED lines=17> */
.L_x_13950:
[----:B------:R-:W-:Y:S05]  /*bd50*/  BSYNC.RECONVERGENT B1 ;  /* 0x0000000000017941 */ /* 0x000fea0003800200 */
.L_x_13944:
[----:B01234-:R-:W0:Y:S01]  /*bd60*/  @P5 LDC.64 R168, c[0x0][0x478] ;  /* 0x00011e00ffa85b82 */ /* 0x01fe220000000a00 */
        /* <DEDUP_REMOVED lines=10> */
.L_x_13942:
[----:B------:R-:W-:Y:S05]  /*be10*/  BSYNC.RECONVERGENT B0 ;  /* 0x0000000000007941 */ /* 0x000fea0003800200 */
.L_x_13941:
        /* <DEDUP_REMOVED lines=8> */
.L_x_13963:
        /* <DEDUP_REMOVED lines=41> */
.L_x_13967:
        /* <DEDUP_REMOVED lines=11> */
.L_x_13968:
        /* <DEDUP_REMOVED lines=11> */
.L_x_13969:
        /* <DEDUP_REMOVED lines=21> */
.L_x_13966:
        /* <DEDUP_REMOVED lines=19> */
.L_x_13971:
        /* <DEDUP_REMOVED lines=19> */
.L_x_13972:
        /* <DEDUP_REMOVED lines=19> */
.L_x_13973:
        /* <DEDUP_REMOVED lines=21> */
.L_x_13965:
        /* <DEDUP_REMOVED lines=21> */
.L_x_13975:
        /* <DEDUP_REMOVED lines=17> */
.L_x_13976:
        /* <DEDUP_REMOVED lines=17> */
.L_x_13977:
        /* <DEDUP_REMOVED lines=34> */
.L_x_13974:
        /* <DEDUP_REMOVED lines=17> */
.L_x_13978:
        /* <DEDUP_REMOVED lines=17> */
.L_x_13979:
        /* <DEDUP_REMOVED lines=17> */
.L_x_13980:
        /* <DEDUP_REMOVED lines=17> */
.L_x_13970:
[----:B------:R-:W-:Y:S05]  /*d290*/  BSYNC.RECONVERGENT B1 ;  /* 0x0000000000017941 */ /* 0x000fea0003800200 */
.L_x_13964:
        /* <DEDUP_REMOVED lines=11> */
.L_x_13962:
[----:B------:R-:W-:Y:S05]  /*d350*/  BSYNC.RECONVERGENT B0 ;  /* 0x0000000000007941 */ /* 0x000fea0003800200 */
.L_x_13961:
[----:B------:R-:W-:Y:S01]  /*d360*/  ISETP.NE.AND P5, PT, R227, RZ, PT ;  /* 0x000000ffe300720c */ /* 0x000fe20003fa5270 */
[----:B------:R-:W-:-:S12]  /*d370*/  BSSY.RECONVERGENT B0, `(.L_x_13981) ;  /* 0x0000152000007945 */ /* 0x000fd80003800200 */
[----:B------:R-:W-:Y:S05]  /*d380*/  @!P5 BRA `(.L_x_13982) ;  /* 0x000000140040d947 */ /* 0x000fea0003800000 */
[----:B------:R-:W-:-:S04]  /*d390*/  UISETP.NE.U32.AND UP0, UPT, UR18, URZ, UPT ;  /* 0x000000ff1200728c */ /* 0x000fc8000bf05070 */
[----:B------:R-:W-:Y:S01]  /*d3a0*/  UISETP.NE.AND.EX UP0, UPT, UR19, URZ, UPT, UP0 ;  /* 0x000000ff1300728c */ /* 0x000fe2000bf05300 */
[----:B------:R-:W-:Y:S10]  /*d3b0*/  BRA.U !UP3, `(.L_x_13983) ;  /* 0x000000010b0c7547 */ /* 0x000ff4000b800000 */
[----:B-----5:R-:W0:Y:S02]  /*d3c0*/  LDC.64 R160, c[0x0][0x390] ;  /* 0x0000e400ffa07b82 */ /* 0x020e240000000a00 */
[----:B0-----:R-:W-:-:S06]  /*d3d0*/  IMAD.WIDE.U32 R160, R170, 0x10, R160 ;  /* 0x00000010aaa07825 */ /* 0x001fcc00078e00a0 */
[----:B------:R-:W5:Y:S02]  /*d3e0*/  LDG.E.128 R160, desc[UR6][R160.64] ;  /* 0x00000006a0a07981 */ /* 0x000f64000c1e1d00 */
.L_x_13983:
        /* <DEDUP_REMOVED lines=41> */
.L_x_13987:
        /* <DEDUP_REMOVED lines=11> */
.L_x_13988:
        /* <DEDUP_REMOVED lines=11> */
.L_x_13989:
        /* <DEDUP_REMOVED lines=21> */
.L_x_13986:
        /* <DEDUP_REMOVED lines=19> */
.L_x_13991:
        /* <DEDUP_REMOVED lines=19> */
.L_x_13992:
        /* <DEDUP_REMOVED lines=19> */
.L_x_13993:
        /* <DEDUP_REMOVED lines=21> */
.L_x_13985:
        /* <DEDUP_REMOVED lines=21> */
.L_x_13995:
        /* <DEDUP_REMOVED lines=17> */
.L_x_13996:
        /* <DEDUP_REMOVED lines=17> */
.L_x_13997:
        /* <DEDUP_REMOVED lines=34> */
.L_x_13994:
        /* <DEDUP_REMOVED lines=17> */
.L_x_13998:
        /* <DEDUP_REMOVED lines=17> */
.L_x_13999:
        /* <DEDUP_REMOVED lines=17> */
.L_x_14000:
[----:B------:R-:W-:Y:S05]  /*e6d0*/  BRA.U !UP3, `(.L_x_13990) ;  /* 0x000000010b447547 */ /* 0x000fea000b800000 */
[----:B01234-:R-:W-:Y:S01]  /*e6e0*/  MOV R167, UR29 ;  /* 0x0000001d00a77c02 */ /* 0x01ffe20008000f00 */
[----:B------:R-:W-:Y:S01]  /*e6f0*/  UISETP.GT.AND UP0, UPT, UR27, URZ, UPT ;  /* 0x000000ff1b00728c */ /* 0x000fe2000bf04270 */
[----:B------:R-:W-:-:S03]  /*e700*/  UMOV UR4, URZ ;  /* 0x000000ff00047c82 */ /* 0x000fc60008000000 */
[----:B------:R-:W-:Y:S02]  /*e710*/  FFMA.FTZ R167, R225, R167, UR30 ;  /* 0x0000001ee1a77e23 */ /* 0x000fe400080100a7 */
[----:B------:R-:W-:Y:S02]  /*e720*/  PLOP3.LUT P6, PT, PT, PT, UP0, 0x80, 0x8 ;  /* 0x000000000008781c */ /* 0x000fe40003fcf008 */
        /* <DEDUP_REMOVED lines=12> */
.L_x_13990:
[----:B------:R-:W-:Y:S05]  /*e7f0*/  BSYNC.RECONVERGENT B1 ;  /* 0x0000000000017941 */ /* 0x000fea0003800200 */
.L_x_13984:
[----:B01234-:R-:W0:Y:S01]  /*e800*/  @P5 LDC.64 R168, c[0x0][0x478] ;  /* 0x00011e00ffa85b82 */ /* 0x01fe220000000a00 */
[----:B------:R-:W1:Y:S01]  /*e810*/  @UP3 LDCU.64 UR32, c[0x0][0x468] ;  /* 0x00008d00ff2037ac */ /* 0x000e620008000a00 */
[----:B0-----:R-:W-:-:S05]  /*e820*/  @P5 IMAD.WIDE.U32 R168, R171, 0x10, R168 ;  /* 0x00000010aba85825 */ /* 0x001fca00078e00a8 */
[----:B------:R0:W-:Y:S01]  /*e830*/  @P5 STG.E.128 desc[UR6][R168.64], R132 ;  /* 0x00000084a8005986 */ /* 0x0001e2000c101d06 */
[----:B------:R-:W-:Y:S01]  /*e840*/  PLOP3.LUT P5, PT, PT, PT, UP3, 0x80, 0x8 ;  /* 0x000000000008781c */ /* 0x000fe20003faf038 */
[----:B0-----:R-:W-:-:S12]  /*e850*/  HFMA2 R168, -RZ, RZ, 0, 9.5367431640625e-07 ;  /* 0x00000010ffa87431 */ /* 0x001fd800000001ff */
[----:B-1----:R-:W-:Y:S01]  /*e860*/  @P5 IMAD.WIDE.U32 R168, R170, R168, UR32 ;  /* 0x00000020aaa85e25 */ /* 0x002fe2000f8e00a8 */
[----:B------:R-:W-:-:S13]  /*e870*/  PLOP3.LUT P5, PT, PT, PT, UP3, 0x80, 0x8 ;  /* 0x000000000008781c */ /* 0x000fda0003faf038 */
[----:B------:R0:W-:Y:S02]  /*e880*/  @P5 STG.E.128 desc[UR6][R168.64], R164 ;  /* 0x000000a4a8005986 */ /* 0x0001e4000c101d06 */
.L_x_13982:
[----:B------:R-:W-:Y:S05]  /*e890*/  BSYNC.RECONVERGENT B0 ;  /* 0x0000000000007941 */ /* 0x000fea0003800200 */
.L_x_13981:
[----:B------:R-:W-:Y:S02]  /*e8a0*/  UIADD3 UR24, UPT, UPT, UR24, UR22, URZ ;  /* 0x0000001618187290 */ /* 0x000fe4000fffe0ff */
[----:B------:R-:W-:Y:S02]  /*e8b0*/  UPLOP3.LUT UP1, UPT, UPT, UPT, UP1, 0x40, 0x4 ;  /* 0x000000000004789c */ /* 0x000fe40003f2e810 */
[----:B------:R-:W-:-:S09]  /*e8c0*/  UISETP.GE.AND UP0, UPT, UR24, UR23, UPT ;  /* 0x000000171800728c */ /* 0x000fd2000bf06270 */
[----:B------:R-:W-:Y:S05]  /*e8d0*/  BRA.U !UP0, `(.L_x_14001) ;  /* 0xffffff2908687547 */ /* 0x000fea000b83ffff */
.L_x_13820:
[----:B------:R-:W0:Y:S02]  /*e8e0*/  S2UR UR4, SR_CTAID.X ;  /* 0x00000000000479c3 */ /* 0x000e240000002500 */
[----:B01234-:R-:W0:Y:S01]  /*e8f0*/  S2R R168, SR_TID.X ;  /* 0x0000000000a87919 */ /* 0x01fe220000002100 */
[----:B------:R-:W-:Y:S01]  /*e900*/  ISETP.NE.AND P5, PT, R229, RZ, PT ;  /* 0x000000ffe500720c */ /* 0x000fe20003fa5270 */
[----:B------:R-:W-:Y:S01]  /*e910*/  BSSY.RECONVERGENT B0, `(.L_x_14002) ;  /* 0x000000f000007945 */ /* 0x000fe20003800200 */
[----:B------:R-:W-:-:S06]  /*e920*/  UIMAD UR5, UR4, UR5, URZ ;  /* 0x00000005040572a4 */ /* 0x000fcc000f8e02ff */
[----:B-----5:R-:W-:-:S04]  /*e930*/  MOV R9, UR5 ;  /* 0x0000000500097c02 */ /* 0x020fc80008000f00 */
[----:B0-----:R-:W-:Y:S01]  /*e940*/  LEA.HI R9, R9, R168, RZ, 0x1e ;  /* 0x000000a809097211 */ /* 0x001fe200078ff0ff */
        /* <DEDUP_REMOVED lines=11> */
.L_x_14003:
[----:B------:R-:W-:Y:S05]  /*ea00*/  BSYNC.RECONVERGENT B0 ;  /* 0x0000000000007941 */ /* 0x000fea0003800200 */
.L_x_14002:
        /* <DEDUP_REMOVED lines=13> */
.L_x_14005:
[----:B------:R-:W-:Y:S05]  /*eae0*/  BSYNC.RECONVERGENT B0 ;  /* 0x0000000000007941 */ /* 0x000fea0003800200 */
.L_x_14004:
        /* <DEDUP_REMOVED lines=12> */
.L_x_14007:
[----:B------:R-:W-:Y:S05]  /*ebb0*/  BSYNC.RECONVERGENT B0 ;  /* 0x0000000000007941 */ /* 0x000fea0003800200 */
.L_x_14006:
        /* <DEDUP_REMOVED lines=12> */
.L_x_14009:
[----:B------:R-:W-:Y:S05]  /*ec80*/  BSYNC.RECONVERGENT B0 ;  /* 0x0000000000007941 */ /* 0x000fea0003800200 */
.L_x_14008:
        /* <DEDUP_REMOVED lines=12> */
.L_x_14011:
[----:B------:R-:W-:Y:S05]  /*ed50*/  BSYNC.RECONVERGENT B0 ;  /* 0x0000000000007941 */ /* 0x000fea0003800200 */
.L_x_14010:
        /* <DEDUP_REMOVED lines=12> */
.L_x_14013:
[----:B------:R-:W-:Y:S05]  /*ee20*/  BSYNC.RECONVERGENT B0 ;  /* 0x0000000000007941 */ /* 0x000fea0003800200 */
.L_x_14012:
        /* <DEDUP_REMOVED lines=12> */
.L_x_14015:
[----:B------:R-:W-:Y:S05]  /*eef0*/  BSYNC.RECONVERGENT B0 ;  /* 0x0000000000007941 */ /* 0x000fea0003800200 */
.L_x_14014:
        /* <DEDUP_REMOVED lines=12> */
.L_x_14016:
        /* <DEDUP_REMOVED lines=12> */
.L_x_15755:


//--------------------- .text._ZN10layer_norm22ln_bwd_finalize_kernelINS_22Kernel_traits_finalizeILj8192E6__halfffffjLb1ELj1024ELj4ENS_18Kernel_traits_baseILj8192ES2_ffffjLj1024EEEEELb1ELb1EEEvNS_9BwdParamsE --------------------------
	.section	.text._ZN10layer_norm22ln_bwd_finalize_kernelINS_22Kernel_traits_finalizeILj8192E6__halfffffjLb1ELj1024ELj4ENS_18Kernel_traits_baseILj8192ES2_ffffjLj1024EEEEELb1ELb1EEEvNS_9BwdParamsE,"ax",@progbits
	.align	128
        .global         _ZN10layer_norm22ln_bwd_finalize_kernelINS_22Kernel_traits_finalizeILj8192E6__halfffffjLb1ELj1024ELj4ENS_18Kernel_traits_baseILj8192ES2_ffffjLj1024EEEEELb1ELb1EEEvNS_9BwdParamsE
        .type           _ZN10layer_norm22ln_bwd_finalize_kernelINS_22Kernel_traits_finalizeILj8192E6__halfffffjLb1ELj1024ELj4ENS_18Kernel_traits_baseILj8192ES2_ffffjLj1024EEEEELb1ELb1EEEvNS_9BwdParamsE,@function
        .size           _ZN10layer_norm22ln_bwd_finalize_kernelINS_22Kernel_traits_finalizeILj8192E6__halfffffjLb1ELj1024ELj4ENS_18Kernel_traits_baseILj8192ES2_ffffjLj1024EEEEELb1ELb1EEEvNS_9BwdParamsE,(.L_x_15756 - _ZN10layer_norm22ln_bwd_finalize_kernelINS_22Kernel_traits_finalizeILj8192E6__halfffffjLb1ELj1024ELj4ENS_18Kernel_traits_baseILj8192ES2_ffffjLj1024EEEEELb1ELb1EEEvNS_9BwdParamsE)
        .other          _ZN10layer_norm22ln_bwd_finalize_kernelINS_22Kernel_traits_finalizeILj8192E6__halfffffjLb1ELj1024ELj4ENS_18Kernel_traits_baseILj8192ES2_ffffjLj1024EEEEELb1ELb1EEEvNS_9BwdParamsE,@"STO_CUDA_ENTRY STV_DEFAULT"
_ZN10layer_norm22ln_bwd_finalize_kernelINS_22Kernel_traits_finalizeILj8192E6__halfffffjLb1ELj1024ELj4ENS_18Kernel_traits_baseILj8192ES2_ffffjLj1024EEEEELb1ELb1EEEvNS_9BwdParamsE:
.text._ZN10layer_norm22ln_bwd_finalize_kernelINS_22Kernel_traits_finalizeILj8192E6__halfffffjLb1ELj1024ELj4ENS_18Kernel_traits_baseILj8192ES2_ffffjLj1024EEEEELb1ELb1EEEvNS_9BwdParamsE:
        /* <DEDUP_REMOVED lines=58> */
.L_x_14021:
        /* <DEDUP_REMOVED lines=87> */
.L_x_14020:
[----:B------:R-:W-:Y:S05]  /*0910*/  BSYNC.RECONVERGENT B1 ;  /* 0x0000000000017941 */ /* 0x000fea0003800200 */
.L_x_14019:
        /* <DEDUP_REMOVED lines=50> */
.L_x_14023:
[----:B------:R-:W-:Y:S05]  /*0c40*/  BSYNC.RECONVERGENT B1 ;  /* 0x0000000000017941 */ /* 0x000fea0003800200 */
.L_x_14022:
        /* <DEDUP_REMOVED lines=30> */
.L_x_14025:
[----:B------:R-:W-:Y:S05]  /*0e30*/  BSYNC.RECONVERGENT B1 ;  /* 0x0000000000017941 */ /* 0x000fea0003800200 */
.L_x_14024:
        /* <DEDUP_REMOVED lines=15> */
.L_x_14018:
[----:B------:R-:W-:Y:S05]  /*0f30*/  BSYNC.RECONVERGENT B0 ;  /* 0x0000000000007941 */ /* 0x000fea0003800200 */
.L_x_14017:
        /* <DEDUP_REMOVED lines=73> */
.L_x_14026:
        /* <DEDUP_REMOVED lines=11> */
.L_x_15756:


//--------------------- .text._ZN10layer_norm13ln_bwd_kernelINS_13Kernel_traitsI6__halfffffjLj8192ELj1ELj1ELj8ELj16ENS_18Kernel_traits_baseILj8192ES2_ffffjLj256EEEEELb1ELb1ELb1ELb1EEEvNS_9BwdParamsE --------------------------
	.section	.text._ZN10layer_norm13ln_bwd_kernelINS_13Kernel_traitsI6__halfffffjLj8192ELj1ELj1ELj8ELj16ENS_18Kernel_traits_baseILj8192ES2_ffffjLj256EEEEELb1ELb1ELb1ELb1EEEvNS_9BwdParamsE,"ax",@progbits
	.align	128
        .global         _ZN10layer_norm13ln_bwd_kernelINS_13Kernel_traitsI6__halfffffjLj8192ELj1ELj1ELj8ELj16ENS_18Kernel_traits_baseILj8192ES2_ffffjLj256EEEEELb1ELb1ELb1ELb1EEEvNS_9BwdParamsE
        .type           _ZN10layer_norm13ln_bwd_kernelINS_13Kernel_traitsI6__halfffffjLj8192ELj1ELj1ELj8ELj16ENS_18Kernel_traits_baseILj8192ES2_ffffjLj256EEEEELb1ELb1ELb1ELb1EEEvNS_9BwdParamsE,@function
        .size           _ZN10layer_norm13ln_bwd_kernelINS_13Kernel_traitsI6__halfffffjLj8192ELj1ELj1ELj8ELj16ENS_18Kernel_traits_baseILj8192ES2_ffffjLj256EEEEELb1ELb1ELb1ELb1EEEvNS_9BwdParamsE,(.L_x_15757 - _ZN10layer_norm13ln_bwd_kernelINS_13Kernel_traitsI6__halfffffjLj8192ELj1ELj1ELj8ELj16ENS_18Kernel_traits_baseILj8192ES2_ffffjLj256EEEEELb1ELb1ELb1ELb1EEEvNS_9BwdParamsE)
        .other          _ZN10layer_norm13ln_bwd_kernelINS_13Kernel_traitsI6__halfffffjLj8192ELj1ELj1ELj8ELj16ENS_18Kernel_traits_baseILj8192ES2_ffffjLj256EEEEELb1ELb1ELb1ELb1EEEvNS_9BwdParamsE,@"STO_CUDA_ENTRY STV_DEFAULT"
_ZN10layer_norm13ln_bwd_kernelINS_13Kernel_traitsI6__halfffffjLj8192ELj1ELj1ELj8ELj16ENS_18Kernel_traits_baseILj8192ES2_ffffjLj256EEEEELb1ELb1ELb1ELb1EEEvNS_9BwdParamsE:
.text._ZN10layer_norm13ln_bwd_kernelINS_13Kernel_traitsI6__halfffffjLj8192ELj1ELj1ELj8ELj16ENS_18Kernel_traits_baseILj8192ES2_ffffjLj256EEEEELb1ELb1ELb1ELb1EEEvNS_9BwdParamsE:
        /* <DEDUP_REMOVED lines=66> */
[----:B0-----:R-:W2:Y:S01]  /*0420*/  LDG.E.64 R238, desc[UR18][R4.64+0x3000] ;  /* 0x0030001204ee7981 */ /* 0x001ea2000c1e1b00 */
[----:B------:R-:W0:Y:S03]  /*0430*/  LDCU.128 UR12, c[0x0][0x3f0] ;  /* 0x00007e00ff0c77ac */ /* 0x000e260008000c00 */
[----:B------:R-:W3:Y:S01]  /*0440*/  LDG.E.64 R236, desc[UR18][R4.64+0x2800] ;  /* 0x0028001204ec7981 */ /* 0x000ee2000c1e1b00 */
[----:B------:R-:W0:Y:S03]  /*0450*/  LDCU.64 UR22, c[0x0][0x380] ;  /* 0x00007000ff1677ac */ /* 0x000e260008000a00 */
[----:B------:R-:W3:Y:S04]  /*0460*/  LDG.E.64 R234, desc[UR18][R4.64+0x2000] ;  /* 0x0020001204ea7981 */ /* 0x000ee8000c1e1b00 */
[----:B------:R-:W3:Y:S04]  /*0470*/  LDG.E.64 R232, desc[UR18][R4.64+0x1800] ;  /* 0x0018001204e87981 */ /* 0x000ee8000c1e1b00 */
[----:B------:R-:W3:Y:S04]  /*0480*/  LDG.E.64 R230, desc[UR18][R4.64+0x1000] ;  /* 0x0010001204e67981 */ /* 0x000ee8000c1e1b00 */
[----:B------:R-:W3:Y:S01]  /*0490*/  LDG.E.64 R228, desc[UR18][R4.64+0x800] ;  /* 0x0008001204e47981 */ /* 0x000ee2000c1e1b00 */
[----:B----4-:R-:W-:-:S03]  /*04a0*/  IMAD.WIDE.U32 R2, R251, 0x8, R2 ;  /* 0x00000008fb027825 */ /* 0x010fc600078e0002 */
[----:B------:R-:W4:Y:S04]  /*04b0*/  LDG.E.64 R226, desc[UR18][R4.64] ;  /* 0x0000001204e27981 */ /* 0x000f28000c1e1b00 */
[----:B------:R-:W5:Y:S04]  /*04c0*/  LDG.E.64 R12, desc[UR18][R4.64+0x3800] ;  /* 0x00380012040c7981 */ /* 0x000f68000c1e1b00 */
        /* <DEDUP_REMOVED lines=10> */
[----:B--2---:R-:W-:-:S04]  /*0570*/  SHF.R.U32.HI R252, RZ, 0x10, R239 ;  /* 0x00000010fffc7819 */ /* 0x004fc800000116ef */
[----:B------:R-:W-:Y:S02]  /*0580*/  PRMT R252, R252, 0x5410, R252 ;  /* 0x00005410fcfc7816 */ /* 0x000fe400000000fc */
[----:B---3--:R-:W-:Y:S02]  /*0590*/  SHF.R.U32.HI R2, RZ, 0x10, R237 ;  /* 0x00000010ff027819 */ /* 0x008fe400000116ed */
[----:B------:R-:W-:Y:S02]  /*05a0*/  SHF.R.U64 R0, R238, 0x10, R239 ;  /* 0x00000010ee007819 */ /* 0x000fe400000012ef */
[--C-:B------:R-:W-:Y:S02]  /*05b0*/  SHF.R.U64 R0, R234, 0x10, R235.reuse ;  /* 0x00000010ea007819 */ /* 0x100fe400000012eb */
[----:B------:R-:W-:Y:S02]  /*05c0*/  PRMT R252, R2, 0x7610, R252 ;  /* 0x0000761002fc7816 */ /* 0x000fe400000000fc */
[----:B------:R-:W-:-:S02]  /*05d0*/  SHF.R.U32.HI R3, RZ, 0x10, R235 ;  /* 0x00000010ff037819 */ /* 0x000fc400000116eb */
[--C-:B------:R-:W-:Y:S02]  /*05e0*/  SHF.R.U64 R0, R232, 0x10, R233.reuse ;  /* 0x00000010e8007819 */ /* 0x100fe400000012e9 */
[----:B------:R-:W-:Y:S02]  /*05f0*/  SHF.R.U32.HI R2, RZ, 0x10, R233 ;  /* 0x00000010ff027819 */ /* 0x000fe400000116e9 */
[--C-:B------:R-:W-:Y:S02]  /*0600*/  SHF.R.U64 R2, R230, 0x10, R231.reuse ;  /* 0x00000010e6027819 */ /* 0x100fe400000012e7 */
[----:B------:R-:W-:Y:S02]  /*0610*/  SHF.R.U32.HI R3, RZ, 0x10, R231 ;  /* 0x00000010ff037819 */ /* 0x000fe400000116e7 */
[----:B------:R-:W-:Y:S02]  /*0620*/  SHF.R.U64 R0, R228, 0x10, R229 ;  /* 0x00000010e4007819 */ /* 0x000fe400000012e5 */
[----:B------:R-:W-:-:S02]  /*0630*/  SHF.R.U64 R6, R236, 0x10, R237 ;  /* 0x00000010ec067819 */ /* 0x000fc400000012ed */
[----:B------:R-:W-:Y:S02]  /*0640*/  SHF.R.U32.HI R3, RZ, 0x10, R229 ;  /* 0x00000010ff037819 */ /* 0x000fe400000116e5 */
[--C-:B----4-:R-:W-:Y:S02]  /*0650*/  SHF.R.U64 R0, R226, 0x10, R227.reuse ;  /* 0x00000010e2007819 */ /* 0x110fe400000012e3 */
[----:B01----:R-:W-:-:S07]  /*0660*/  SHF.R.U32.HI R2, RZ, 0x10, R227 ;  /* 0x00000010ff027819 */ /* 0x003fce00000116e3 */
.L_x_14209:
        /* <DEDUP_REMOVED lines=17> */
[----:B------:R-:W-:Y:S01]  /*0780*/  UIMAD.WIDE UR32, UR5, 0x4, UR8 ;  /* 0x00000004052078a5 */ /* 0x000fe2000f8e0208 */
[----:B------:R-:W0:Y:S01]  /*0790*/  S2R R7, SR_TID.X ;  /* 0x0000000000077919 */ /* 0x000e220000002100 */
[----:B------:R-:W-:Y:S01]  /*07a0*/  UIMAD UR4, UR5, UR24, URZ ;  /* 0x00000018050472a4 */ /* 0x000fe2000f8e02ff */
[----:B------:R-:W1:Y:S01]  /*07b0*/  LDC.64 R220, c[0x0][0x3a8] ;  /* 0x0000ea00ffdc7b82 */ /* 0x000e620000000a00 */
[----:B-----5:R2:W-:Y:S02]  /*07c0*/  STL.64 [R1+0x8], R12 ;  /* 0x0000080c01007387 */ /* 0x0205e40000100a00 */
[----:B------:R-:W-:Y:S01]  /*07d0*/  MOV R8, UR32 ;  /* 0x0000002000087c02 */ /* 0x000fe20008000f00 */
[----:B------:R-:W-:Y:S01]  /*07e0*/  USHF.R.S32.HI UR29, URZ, 0x1f, UR4 ;  /* 0x0000001fff1d7899 */ /* 0x000fe20008011404 */
[----:B------:R-:W-:Y:S02]  /*07f0*/  MOV R9, UR33 ;  /* 0x0000002100097c02 */ /* 0x000fe40008000f00 */
[----:B------:R-:W-:Y:S01]  /*0800*/  ISETP.NE.U32.AND P0, PT, RZ, UR6, PT ;  /* 0x00000006ff007c0c */ /* 0x000fe2000bf05070 */
[----:B------:R-:W-:-:S02]  /*0810*/  ULEA.HI UR29, UR29, UR4, URZ, 0x2 ;  /* 0x000000041d1d7291 */ /* 0x000fc4000f8f10ff */
[----:B------:R3:W4:Y:S01]  /*0820*/  LDG.E R6, desc[UR18][R8.64] ;  /* 0x0000001208067981 */ /* 0x000722000c1e1900 */
[----:B------:R-:W-:Y:S01]  /*0830*/  ISETP.NE.AND.EX P0, PT, RZ, UR7, PT, P0 ;  /* 0x00000007ff007c0c */ /* 0x000fe2000bf05300 */
[----:B------:R-:W-:Y:S02]  /*0840*/  UIADD3 UR4, UPT, UPT, UR27, -0x1, URZ ;  /* 0xffffffff1b047890 */ /* 0x000fe4000fffe0ff */
[----:B------:R-:W-:Y:S01]  /*0850*/  MOV R0, UR29 ;  /* 0x0000001d00007c02 */ /* 0x000fe20008000f00 */
[----:B------:R-:W-:Y:S01]  /*0860*/  UISETP.GE.AND UP3, UPT, UR30, 0x1, UPT ;  /* 0x000000011e00788c */ /* 0x000fe2000bf66270 */
[----:B--2---:R-:W2:Y:S08]  /*0870*/  LDC.64 R12, c[0x0][0x428] ;  /* 0x00010a00ff0c7b82 */ /* 0x004eb00000000a00 */
[----:B---3--:R-:W3:Y:S08]  /*0880*/  @P0 LDC.64 R8, c[0x0][0x438] ;  /* 0x00010e00ff080b82 */ /* 0x008ef00000000a00 */
[----:B------:R-:W2:Y:S01]  /*0890*/  @P0 LDC.64 R10, c[0x0][0x438] ;  /* 0x00010e00ff0a0b82 */ /* 0x000ea20000000a00 */
[----:B0-----:R-:W-:Y:S01]  /*08a0*/  LEA.HI.SX32 R5, R0, R7, 0x1e ;  /* 0x0000000700057211 */ /* 0x001fe200078ff2ff */
[----:B------:R-:W-:-:S03]  /*08b0*/  UIMAD UR4, UR4, UR24, URZ ;  /* 0x00000018040472a4 */ /* 0x000fc6000f8e02ff */
[C---:B------:R-:W-:Y:S01]  /*08c0*/  IADD3 R4, PT, PT, R5.reuse, 0x100, RZ ;  /* 0x0000010005047810 */ /* 0x040fe20007ffe0ff */
[----:B------:R-:W-:Y:S01]  /*08d0*/  USHF.R.S32.HI UR29, URZ, 0x1f, UR4 ;  /* 0x0000001fff1d7899 */ /* 0x000fe20008011404 */
[C-C-:B-1----:R-:W-:Y:S01]  /*08e0*/  IMAD.WIDE.U32 R192, R5.reuse, 0x10, R220.reuse ;  /* 0x0000001005c07825 */ /* 0x142fe200078e00dc */
[C---:B------:R-:W-:Y:S01]  /*08f0*/  IADD3 R190, PT, PT, R5.reuse, 0x200, RZ ;  /* 0x0000020005be7810 */ /* 0x040fe20007ffe0ff */
[----:B------:R-:W0:Y:S01]  /*0900*/  @P0 LDC.64 R188, c[0x0][0x438] ;  /* 0x00010e00ffbc0b82 */ /* 0x000e220000000a00 */
[C---:B------:R-:W-:Y:S01]  /*0910*/  IADD3 R2, PT, PT, R5.reuse, 0x300, RZ ;  /* 0x0000030005027810 */ /* 0x040fe20007ffe0ff */
[----:B------:R-:W-:Y:S01]  /*0920*/  IMAD.WIDE.U32 R196, R4, 0x10, R220 ;  /* 0x0000001004c47825 */ /* 0x000fe200078e00dc */
[C---:B------:R-:W-:Y:S01]  /*0930*/  IADD3 R240, PT, PT, R5.reuse, 0x400, RZ ;  /* 0x0000040005f07810 */ /* 0x040fe20007ffe0ff */
[----:B------:R-:W-:Y:S01]  /*0940*/  ULEA.HI UR29, UR29, UR4, URZ, 0x2 ;  /* 0x000000041d1d7291 */ /* 0x000fe2000f8f10ff */
[C---:B------:R-:W-:Y:S02]  /*0950*/  IADD3 R251, PT, PT, R5.reuse, 0x500, RZ ;  /* 0x0000050005fb7810 */ /* 0x040fe40007ffe0ff */
[C---:B------:R-:W-:Y:S01]  /*0960*/  IADD3 R250, PT, PT, R5.reuse, 0x600, RZ ;  /* 0x0000060005fa7810 */ /* 0x040fe20007ffe0ff */
[C---:B---3--:R-:W-:Y:S01]  /*0970*/  @P0 IMAD.WIDE.U32 R8, R5.reuse, 0x10, R8 ;  /* 0x0000001005080825 */ /* 0x048fe200078e0008 */
[----:B------:R-:W-:Y:S01]  /*0980*/  IADD3 R3, PT, PT, R5, 0x700, RZ ;  /* 0x0000070005037810 */ /* 0x000fe20007ffe0ff */
[----:B------:R-:W-:-:S02]  /*0990*/  @UP3 UIADD3 UR4, UPT, UPT, UR30, -0x1, URZ ;  /* 0xffffffff1e043890 */ /* 0x000fc4000fffe0ff */
[----:B--2---:R-:W-:Y:S01]  /*09a0*/  @P0 IMAD.WIDE.U32 R10, R4, 0x10, R10 ;  /* 0x00000010040a0825 */ /* 0x004fe200078e000a */
[----:B------:R-:W-:Y:S01]  /*09b0*/  MOV R0, UR29 ;  /* 0x0000001d00007c02 */ /* 0x000fe20008000f00 */
[----:B------:R-:W1:Y:S01]  /*09c0*/  @P0 LDC.64 R4, c[0x0][0x438] ;  /* 0x00010e00ff040b82 */ /* 0x000e620000000a00 */
[----:B------:R-:W-:Y:S01]  /*09d0*/  @UP3 UIMAD UR4, UR4, UR24, URZ ;  /* 0x00000018040432a4 */ /* 0x000fe2000f8e02ff */
[----:B------:R-:W-:Y:S01]  /*09e0*/  PLOP3.LUT P1, PT, PT, PT, UP3, 0x80, 0x8 ;  /* 0x000000000008781c */ /* 0x000fe20003f2f038 */
[----:B------:R-:W-:Y:S01]  /*09f0*/  IMAD.WIDE.U32 R208, R240, 0x10, R220 ;  /* 0x00000010f0d07825 */ /* 0x000fe200078e00dc */
[----:B------:R2:W5:Y:S01]  /*0a00*/  @P0 LDG.E.128 R48, desc[UR18][R8.64] ;  /* 0x0000001208300981 */ /* 0x000562000c1e1d00 */
[----:B------:R-:W-:-:S03]  /*0a10*/  @UP3 USHF.R.S32.HI UR29, URZ, 0x1f, UR4 ;  /* 0x0000001fff1d3899 */ /* 0x000fc60008011404 */
[----:B------:R3:W5:Y:S01]  /*0a20*/  @P0 LDG.E.128 R44, desc[UR18][R10.64] ;  /* 0x000000120a2c0981 */ /* 0x000762000c1e1d00 */
[----:B------:R-:W-:Y:S01]  /*0a30*/  @UP3 ULEA.HI UR29, UR29, UR4, URZ, 0x2 ;  /* 0x000000041d1d3291 */ /* 0x000fe2000f8f10ff */
[----:B------:R-:W-:Y:S02]  /*0a40*/  LEA.HI.SX32 R191, R0, R7, 0x1e ;  /* 0x0000000700bf7211 */ /* 0x000fe400078ff2ff */
[----:B------:R-:W-:Y:S01]  /*0a50*/  MOV R0, RZ ;  /* 0x000000ff00007202 */ /* 0x000fe20000000f00 */
[----:B------:R-:W-:Y:S01]  /*0a60*/  IMAD.WIDE.U32 R200, R190, 0x10, R220 ;  /* 0x00000010bec87825 */ /* 0x000fe200078e00dc */
[C---:B------:R-:W-:Y:S01]  /*0a70*/  IADD3 R164, PT, PT, R191.reuse, 0x100, RZ ;  /* 0x00000100bfa47810 */ /* 0x040fe20007ffe0ff */
[----:B--2---:R-:W2:Y:S01]  /*0a80*/  @P0 LDC.64 R8, c[0x0][0x438] ;  /* 0x00010e00ff080b82 */ /* 0x004ea20000000a00 */
[C---:B------:R-:W-:Y:S01]  /*0a90*/  IADD3 R168, PT, PT, R191.reuse, 0x200, RZ ;  /* 0x00000200bfa87810 */ /* 0x040fe20007ffe0ff */
[C---:B------:R-:W-:Y:S01]  /*0aa0*/  IMAD.WIDE.U32 R160, R191.reuse, 0x10, R12 ;  /* 0x00000010bfa07825 */ /* 0x040fe200078e000c */
[C---:B------:R-:W-:Y:S01]  /*0ab0*/  IADD3 R172, PT, PT, R191.reuse, 0x300, RZ ;  /* 0x00000300bfac7810 */ /* 0x040fe20007ffe0ff */
[----:B------:R-:W4:Y:S01]  /*0ac0*/  LDG.E.128 R196, desc[UR18][R196.64] ;  /* 0x00000012c4c47981 */ /* 0x000f22000c1e1d00 */
[----:B------:R-:W-:-:S02]  /*0ad0*/  IADD3 R176, PT, PT, R191, 0x400, RZ ;  /* 0x00000400bfb07810 */ /* 0x000fc40007ffe0ff */
[C---:B------:R-:W-:Y:S01]  /*0ae0*/  IADD3 R180, PT, PT, R191.reuse, 0x500, RZ ;  /* 0x00000500bfb47810 */ /* 0x040fe20007ffe0ff */
[----:B---3--:R-:W3:Y:S01]  /*0af0*/  @P0 LDC.64 R10, c[0x0][0x438] ;  /* 0x00010e00ff0a0b82 */ /* 0x008ee20000000a00 */
[C---:B------:R-:W-:Y:S01]  /*0b00*/  IADD3 R184, PT, PT, R191.reuse, 0x600, RZ ;  /* 0x00000600bfb87810 */ /* 0x040fe20007ffe0ff */
[----:B-1----:R-:W-:Y:S01]  /*0b10*/  @P0 IMAD.WIDE.U32 R4, R240, 0x10, R4 ;  /* 0x00000010f0040825 */ /* 0x002fe200078e0004 */
[----:B------:R-:W-:Y:S01]  /*0b20*/  IADD3 R191, PT, PT, R191, 0x700, RZ ;  /* 0x00000700bfbf7810 */ /* 0x000fe20007ffe0ff */
[----:B------:R-:W4:Y:S04]  /*0b30*/  LDG.E.128 R200, desc[UR18][R200.64] ;  /* 0x00000012c8c87981 */ /* 0x000f28000c1e1d00 */
[----:B------:R-:W1:Y:S01]  /*0b40*/  @P0 LDC.64 R240, c[0x0][0x438] ;  /* 0x00010e00fff00b82 */ /* 0x000e620000000a00 */
[----:B0-----:R-:W-:Y:S01]  /*0b50*/  @P0 IMAD.WIDE.U32 R188, R190, 0x10, R188 ;  /* 0x00000010bebc0825 */ /* 0x001fe200078e00bc */
[----:B------:R0:W5:Y:S03]  /*0b60*/  @P0 LDG.E.128 R32, desc[UR18][R4.64] ;  /* 0x0000001204200981 */ /* 0x000166000c1e1d00 */
[--C-:B------:R-:W-:Y:S01]  /*0b70*/  IMAD.WIDE.U32 R164, R164, 0x10, R12.reuse ;  /* 0x00000010a4a47825 */ /* 0x100fe200078e000c */
[----:B------:R-:W4:Y:S03]  /*0b80*/  LDG.E.128 R192, desc[UR18][R192.64] ;  /* 0x00000012c0c07981 */ /* 0x000f26000c1e1d00 */
[--C-:B------:R-:W-:Y:S01]  /*0b90*/  IMAD.WIDE.U32 R168, R168, 0x10, R12.reuse ;  /* 0x00000010a8a87825 */ /* 0x100fe200078e000c */
[----:B------:R-:W4:Y:S03]  /*0ba0*/  LDG.E.128 R208, desc[UR18][R208.64] ;  /* 0x00000012d0d07981 */ /* 0x000f26000c1e1d00 */
[--C-:B------:R-:W-:Y:S01]  /*0bb0*/  IMAD.WIDE.U32 R172, R172, 0x10, R12.reuse ;  /* 0x00000010acac7825 */ /* 0x100fe200078e000c */
[----:B------:R-:W5:Y:S03]  /*0bc0*/  @P0 LDG.E.128 R40, desc[UR18][R188.64] ;  /* 0x00000012bc280981 */ /* 0x000f66000c1e1d00 */
[--C-:B------:R-:W-:Y:S01]  /*0bd0*/  IMAD.WIDE.U32 R176, R176, 0x10, R12.reuse ;  /* 0x00000010b0b07825 */ /* 0x100fe200078e000c */
[----:B------:R-:W4:Y:S03]  /*0be0*/  LDG.E.128 R168, desc[UR18][R168.64] ;  /* 0x00000012a8a87981 */ /* 0x000f26000c1e1d00 */
[--C-:B------:R-:W-:Y:S01]  /*0bf0*/  IMAD.WIDE.U32 R180, R180, 0x10, R12.reuse ;  /* 0x00000010b4b47825 */ /* 0x100fe200078e000c */
[----:B------:R-:W4:Y:S03]  /*0c00*/  LDG.E.128 R172, desc[UR18][R172.64] ;  /* 0x00000012acac7981 */ /* 0x000f26000c1e1d00 */
[--C-:B------:R-:W-:Y:S01]  /*0c10*/  IMAD.WIDE.U32 R184, R184, 0x10, R12.reuse ;  /* 0x00000010b8b87825 */ /* 0x100fe200078e000c */
[----:B------:R-:W4:Y:S03]  /*0c20*/  LDG.E.128 R176, desc[UR18][R176.64] ;  /* 0x00000012b0b07981 */ /* 0x000f26000c1e1d00 */
[----:B------:R-:W-:Y:S01]  /*0c30*/  IMAD.WIDE.U32 R190, R191, 0x10, R12 ;  /* 0x00000010bfbe7825 */ /* 0x000fe200078e000c */
[----:B------:R-:W4:Y:S01]  /*0c40*/  LDG.E.128 R180, desc[UR18][R180.64] ;  /* 0x00000012b4b47981 */ /* 0x000f22000c1e1d00 */
[----:B------:R-:W0:Y:S02]  /*0c50*/  LDC.64 R12, c[0x0][0x3b0] ;  /* 0x0000ec00ff0c7b82 */ /* 0x000e240000000a00 */
[----:B--2---:R-:W-:Y:S01]  /*0c60*/  @P0 IMAD.WIDE.U32 R8, R251, 0x10, R8 ;  /* 0x00000010fb080825 */ /* 0x004fe200078e0008 */
[----:B------:R-:W2:Y:S03]  /*0c70*/  LDG.E.128 R184, desc[UR18][R184.64] ;  /* 0x00000012b8b87981 */ /* 0x000ea6000c1e1d00 */
[----:B---3--:R-:W-:Y:S01]  /*0c80*/  @P0 IMAD.WIDE.U32 R10, R250, 0x10, R10 ;  /* 0x00000010fa0a0825 */ /* 0x008fe200078e000a */
[----:B------:R-:W5:Y:S03]  /*0c90*/  @P0 LDG.E.128 R28, desc[UR18][R8.64] ;  /* 0x00000012081c0981 */ /* 0x000f66000c1e1d00 */
[----:B-1----:R-:W-:Y:S01]  /*0ca0*/  @P0 IMAD.WIDE.U32 R240, R3, 0x10, R240 ;  /* 0x0000001003f00825 */ /* 0x002fe200078e00f0 */
[----:B------:R-:W5:Y:S03]  /*0cb0*/  @P0 LDG.E.128 R24, desc[UR18][R10.64] ;  /* 0x000000120a180981 */ /* 0x000f66000c1e1d00 */
[--C-:B------:R-:W-:Y:S01]  /*0cc0*/  IMAD.WIDE.U32 R204, R2, 0x10, R220.reuse ;  /* 0x0000001002cc7825 */ /* 0x100fe200078e00dc */
[----:B------:R1:W5:Y:S03]  /*0cd0*/  @P0 LDG.E.128 R20, desc[UR18][R240.64] ;  /* 0x00000012f0140981 */ /* 0x000366000c1e1d00 */
[--C-:B------:R-:W-:Y:S01]  /*0ce0*/  IMAD.WIDE.U32 R212, R251, 0x10, R220.reuse ;  /* 0x00000010fbd47825 */ /* 0x100fe200078e00dc */
[----:B------:R-:W3:Y:S03]  /*0cf0*/  LDG.E.128 R188, desc[UR18][R190.64] ;  /* 0x00000012bebc7981 */ /* 0x000ee6000c1e1d00 */
[--C-:B------:R-:W-:Y:S01]  /*0d00*/  IMAD.WIDE.U32 R216, R250, 0x10, R220.reuse ;  /* 0x00000010fad87825 */ /* 0x100fe200078e00dc */
[----:B------:R-:W3:Y:S03]  /*0d10*/  LDG.E.128 R204, desc[UR18][R204.64] ;  /* 0x00000012cccc7981 */ /* 0x000ee6000c1e1d00 */
[----:B------:R-:W-:Y:S01]  /*0d20*/  IMAD.WIDE.U32 R220, R3, 0x10, R220 ;  /* 0x0000001003dc7825 */ /* 0x000fe200078e00dc */
[----:B------:R-:W3:Y:S04]  /*0d30*/  LDG.E.128 R212, desc[UR18][R212.64] ;  /* 0x00000012d4d47981 */ /* 0x000ee8000c1e1d00 */
[----:B------:R-:W3:Y:S04]  /*0d40*/  LDG.E.128 R216, desc[UR18][R216.64] ;  /* 0x00000012d8d87981 */ /* 0x000ee8000c1e1d00 */
[----:B------:R-:W3:Y:S04]  /*0d50*/  LDG.E.128 R220, desc[UR18][R220.64] ;  /* 0x00000012dcdc7981 */ /* 0x000ee8000c1e1d00 */
[----:B------:R-:W3:Y:S04]  /*0d60*/  LDG.E.128 R160, desc[UR18][R160.64] ;  /* 0x00000012a0a07981 */ /* 0x000ee8000c1e1d00 */
[----:B------:R-:W3:Y:S04]  /*0d70*/  LDG.E.128 R164, desc[UR18][R164.64] ;  /* 0x00000012a4a47981 */ /* 0x000ee8000c1e1d00 */
[----:B----4-:R4:W-:Y:S02]  /*0d80*/  STL [R1], R6 ;  /* 0x0000000601007387 */ /* 0x0109e40000100800 */
[----:B----4-:R-:W-:-:S04]  /*0d90*/  MOV R6, UR29 ;  /* 0x0000001d00067c02 */ /* 0x010fc80008000f00 */
[----:B------:R-:W-:Y:S02]  /*0da0*/  @P1 LEA.HI.SX32 R0, R6, R7, 0x1e ;  /* 0x0000000706001211 */ /* 0x000fe400078ff2ff */
[----:B------:R-:W4:Y:S02]  /*0db0*/  @P0 LDC.64 R6, c[0x0][0x438] ;  /* 0x00010e00ff060b82 */ /* 0x000f240000000a00 */
[C---:B------:R-:W-:Y:S02]  /*0dc0*/  IADD3 R250, PT, PT, R0.reuse, 0x100, RZ ;  /* 0x0000010000fa7810 */ /* 0x040fe40007ffe0ff */
[C---:B0-----:R-:W-:Y:S02]  /*0dd0*/  IADD3 R4, PT, PT, R0.reuse, 0x200, RZ ;  /* 0x0000020000047810 */ /* 0x041fe40007ffe0ff */
[C---:B-1----:R-:W-:Y:S02]  /*0de0*/  IADD3 R240, PT, PT, R0.reuse, 0x300, RZ ;  /* 0x0000030000f07810 */ /* 0x042fe40007ffe0ff */
[----:B------:R-:W-:-:S02]  /*0df0*/  IADD3 R10, PT, PT, R0, 0x500, RZ ;  /* 0x00000500000a7810 */ /* 0x000fc40007ffe0ff */
[----:B------:R-:W-:Y:S01]  /*0e00*/  IADD3 R8, PT, PT, R0, 0x600, RZ ;  /* 0x0000060000087810 */ /* 0x000fe20007ffe0ff */
[----:B------:R-:W-:-:S04]  /*0e10*/  IMAD.WIDE.U32 R250, R250, 0x4, R12 ;  /* 0x00000004fafa7825 */ /* 0x000fc800078e000c */
[----:B----4-:R-:W-:-:S04]  /*0e20*/  @P0 IMAD.WIDE.U32 R6, R2, 0x10, R6 ;  /* 0x0000001002060825 */ /* 0x010fc800078e0006 */
[--C-:B------:R-:W-:Y:S01]  /*0e30*/  IMAD.WIDE.U32 R2, R0, 0x4, R12.reuse ;  /* 0x0000000400027825 */ /* 0x100fe200078e000c */
[----:B------:R0:W5:Y:S03]  /*0e40*/  @P0 LDG.E.128 R36, desc[UR18][R6.64] ;  /* 0x0000001206240981 */ /* 0x000166000c1e1d00 */
[--C-:B------:R-:W-:Y:S02]  /*0e50*/  IMAD.WIDE.U32 R4, R4, 0x4, R12.reuse ;  /* 0x0000000404047825 */ /* 0x100fe400078e000c */
[----:B------:R-:W5:Y:S01]  /*0e60*/  LDG.E R2, desc[UR18][R2.64] ;  /* 0x0000001202027981 */ /* 0x000f62000c1e1900 */
[----:B0-----:R-:W-:Y:S01]  /*0e70*/  IADD3 R6, PT, PT, R0, 0x400, RZ ;  /* 0x0000040000067810 */ /* 0x001fe20007ffe0ff */
[--C-:B------:R-:W-:Y:S01]  /*0e80*/  IMAD.WIDE.U32 R240, R240, 0x4, R12.reuse ;  /* 0x00000004f0f07825 */ /* 0x100fe200078e000c */
[----:B------:R-:W-:Y:S01]  /*0e90*/  IADD3 R0, PT, PT, R0, 0x700, RZ ;  /* 0x0000070000007810 */ /* 0x000fe20007ffe0ff */
[----:B------:R-:W5:Y:S02]  /*0ea0*/  LDG.E R4, desc[UR18][R4.64] ;  /* 0x0000001204047981 */ /* 0x000f64000c1e1900 */
[----:B------:R-:W-:-:S04]  /*0eb0*/  IMAD.WIDE.U32 R6, R6, 0x4, R12 ;  /* 0x0000000406067825 */ /* 0x000fc800078e000c */
[----:B------:R-:W-:-:S04]  /*0ec0*/  IMAD.WIDE.U32 R10, R10, 0x4, R12 ;  /* 0x000000040a0a7825 */ /* 0x000fc800078e000c */
[--C-:B------:R-:W-:Y:S01]  /*0ed0*/  IMAD.WIDE.U32 R8, R8, 0x4, R12.reuse ;  /* 0x0000000408087825 */ /* 0x100fe200078e000c */
[----:B------:R-:W-:Y:S01]  /*0ee0*/  ISETP.NE.AND P0, PT, RZ, UR25, PT ;  /* 0x00000019ff007c0c */ /* 0x000fe2000bf05270 */
[----:B------:R0:W5:Y:S02]  /*0ef0*/  LDG.E R3, desc[UR18][R250.64] ;  /* 0x00000012fa037981 */ /* 0x000164000c1e1900 */
[----:B------:R-:W-:Y:S02]  /*0f00*/  IMAD.WIDE.U32 R12, R0, 0x4, R12 ;  /* 0x00000004000c7825 */ /* 0x000fe400078e000c */
[----:B------:R-:W4:Y:S04]  /*0f10*/  LDL.LU R0, [R1] ;  /* 0x0000000001007983 */ /* 0x000f280000300800 */
[----:B------:R-:W5:Y:S04]  /*0f20*/  LDG.E R8, desc[UR18][R8.64] ;  /* 0x0000001208087981 */ /* 0x000f68000c1e1900 */
[----:B------:R-:W5:Y:S04]  /*0f30*/  LDG.E R6, desc[UR18][R6.64] ;  /* 0x0000001206067981 */ /* 0x000f68000c1e1900 */
[----:B------:R-:W5:Y:S04]  /*0f40*/  LDG.E R5, desc[UR18][R240.64] ;  /* 0x00000012f0057981 */ /* 0x000f68000c1e1900 */
[----:B------:R-:W5:Y:S04]  /*0f50*/  LDG.E R9, desc[UR18][R12.64] ;  /* 0x000000120c097981 */ /* 0x000f68000c1e1900 */
[----:B------:R1:W5:Y:S04]  /*0f60*/  LDG.E R7, desc[UR18][R10.64] ;  /* 0x000000120a077981 */ /* 0x000368000c1e1900 */
[----:B------:R0:W5:Y:S01]  /*0f70*/  LDL.LU.64 R12, [R1+0x8] ;  /* 0x00000800010c7983 */ /* 0x0001620000300a00 */
        /* <DEDUP_REMOVED lines=8> */
[----:B--2---:R-:W-:Y:S01]  /*1000*/  FADD.FTZ R137, R137, R185 ;  /* 0x000000b989897221 */ /* 0x004fe20000010000 */
[----:B------:R-:W-:Y:S01]  /*1010*/  FADD.FTZ R139, R139, R187 ;  /* 0x000000bb8b8b7221 */ /* 0x000fe20000010000 */
[----:B---3--:R-:W-:Y:S01]  /*1020*/  FADD.FTZ R129, R129, R189 ;  /* 0x000000bd81817221 */ /* 0x008fe20000010000 */
        /* <DEDUP_REMOVED lines=10> */
[----:B----4-:R-:W-:-:S05]  /*10d0*/  FSEL R0, R0, RZ, !P0 ;  /* 0x000000ff00007208 */ /* 0x010fca0004000000 */
[C---:B------:R-:W-:Y:S01]  /*10e0*/  FADD.FTZ R196, -R0.reuse, R196 ;  /* 0x000000c400c47221 */ /* 0x040fe20000010100 */
[C---:B0-----:R-:W-:Y:S01]  /*10f0*/  FADD.FTZ R250, -R0.reuse, R198 ;  /* 0x000000c600fa7221 */ /* 0x041fe20000010100 */
[C---:B------:R-:W-:Y:S01]  /*1100*/  FADD.FTZ R198, -R0.reuse, R203 ;  /* 0x000000cb00c67221 */ /* 0x040fe20000010100 */
[C---:B------:R-:W-:Y:S01]  /*1110*/  FADD.FTZ R203, -R0.reuse, R213 ;  /* 0x000000d500cb7221 */ /* 0x040fe20000010100 */
[C---:B-1----:R-:W-:Y:S01]  /*1120*/  FADD.FTZ R11, -R0.reuse, R193 ;  /* 0x000000c1000b7221 */ /* 0x042fe20000010100 */
[----:B------:R-:W-:Y:S01]  /*1130*/  MOV R213, R196 ;  /* 0x000000c400d57202 */ /* 0x000fe20000000f00 */
[----:B------:R-:W-:Y:S01]  /*1140*/  FADD.FTZ R193, -R0, R197 ;  /* 0x000000c500c17221 */ /* 0x000fe20000010100 */
[----:B------:R-:W-:Y:S01]  /*1150*/  SHF.R.U64 R196, R18, 0x10, R19 ;  /* 0x0000001012c47819 */ /* 0x000fe20000001213 */
[----:B------:R-:W-:-:S04]  /*1160*/  FADD.FTZ R197, -R0, R201 ;  /* 0x000000c900c57221 */ /* 0x000fc80000010100 */
[----:B------:R-:W-:Y:S02]  /*1170*/  HADD2.F32 R196, -RZ, R196.H0_H0 ;  /* 0x200000c4ffc47230 */ /* 0x000fe40000004100 */
[----:B------:R-:W-:-:S03]  /*1180*/  FMUL.FTZ R197, R197, UR28 ;  /* 0x0000001cc5c57c20 */ /* 0x000fc60008410000 */
[C---:B------:R-:W-:Y:S01]  /*1190*/  FMUL.FTZ R196, R169.reuse, R196 ;  /* 0x000000c4a9c47220 */ /* 0x040fe20000410000 */
[----:B------:R-:W-:Y:S01]  /*11a0*/  FFMA.FTZ R69, R169, R197, R69 ;  /* 0x000000c5a9457223 */ /* 0x000fe20000010045 */
[----:B------:R-:W-:Y:S01]  /*11b0*/  SHF.R.U32.HI R169, RZ, 0x10, R19 ;  /* 0x00000010ffa97819 */ /* 0x000fe20000011613 */
[----:B------:R-:W-:-:S04]  /*11c0*/  FMUL.FTZ R198, R198, UR28 ;  /* 0x0000001cc6c67c20 */ /* 0x000fc80008410000 */
[----:B------:R-:W-:Y:S02]  /*11d0*/  HADD2.F32 R169, -RZ, R169.H0_H0 ;  /* 0x200000a9ffa97230 */ /* 0x000fe40000004100 */
[C---:B------:R-:W-:Y:S01]  /*11e0*/  FADD.FTZ R10, -R0.reuse, R192 ;  /* 0x000000c0000a7221 */ /* 0x040fe20000010100 */
[C---:B------:R-:W-:Y:S01]  /*11f0*/  FFMA.FTZ R71, R171.reuse, R198, R71 ;  /* 0x000000c6ab477223 */ /* 0x040fe20000010047 */
[----:B------:R-:W-:Y:S01]  /*1200*/  FADD.FTZ R192, -R0, R195 ;  /* 0x000000c300c07221 */ /* 0x000fe20000010100 */
[----:B------:R-:W-:Y:S01]  /*1210*/  FMUL.FTZ R169, R171, R169 ;  /* 0x000000a9aba97220 */ /* 0x000fe20000410000 */
[----:B------:R-:W-:Y:S01]  /*1220*/  SHF.R.U64 R171, R224, 0x10, R225 ;  /* 0x00000010e0ab7819 */ /* 0x000fe200000012e1 */
[C---:B------:R-:W-:Y:S01]  /*1230*/  FADD.FTZ R195, -R0.reuse, R199 ;  /* 0x000000c700c37221 */ /* 0x040fe20000010100 */
[----:B------:R-:W-:-:S03]  /*1240*/  FADD.FTZ R199, -R0, R205 ;  /* 0x000000cd00c77221 */ /* 0x000fc60000010100 */
[----:B------:R-:W-:Y:S02]  /*1250*/  HADD2.F32 R171, -RZ, R171.H0_H0 ;  /* 0x200000abffab7230 */ /* 0x000fe40000004100 */
[----:B------:R-:W-:Y:S01]  /*1260*/  FMUL.FTZ R199, R199, UR28 ;  /* 0x0000001cc7c77c20 */ /* 0x000fe20008410000 */
[C---:B------:R-:W-:Y:S02]  /*1270*/  FADD.FTZ R241, -R0.reuse, R200 ;  /* 0x000000c800f17221 */ /* 0x040fe40000010100 */
[C---:B------:R-:W-:Y:S01]  /*1280*/  FMUL.FTZ R171, R173.reuse, R171 ;  /* 0x000000abadab7220 */ /* 0x040fe20000410000 */
[----:B------:R-:W-:Y:S01]  /*1290*/  FFMA.FTZ R73, R173, R199, R73 ;  /* 0x000000c7ad497223 */ /* 0x000fe20000010049 */
[----:B------:R-:W-:Y:S01]  /*12a0*/  SHF.R.U32.HI R173, RZ, 0x10, R225 ;  /* 0x00000010ffad7819 */ /* 0x000fe200000116e1 */
[----:B------:R-:W-:-:S04]  /*12b0*/  FADD.FTZ R200, -R0, R207 ;  /* 0x000000cf00c87221 */ /* 0x000fc80000010100 */
[----:B------:R-:W-:Y:S02]  /*12c0*/  HADD2.F32 R173, -RZ, R173.H0_H0 ;  /* 0x200000adffad7230 */ /* 0x000fe40000004100 */
[----:B------:R-:W-:Y:S01]  /*12d0*/  FMUL.FTZ R200, R200, UR28 ;  /* 0x0000001cc8c87c20 */ /* 0x000fe20008410000 */
[----:B------:R-:W-:Y:S02]  /*12e0*/  FADD.FTZ R201, -R0, R209 ;  /* 0x000000d100c97221 */ /* 0x000fe40000010100 */
[C---:B------:R-:W-:Y:S01]  /*12f0*/  FMUL.FTZ R173, R175.reuse, R173 ;  /* 0x000000adafad7220 */ /* 0x040fe20000410000 */
[----:B------:R-:W-:Y:S01]  /*1300*/  FFMA.FTZ R75, R175, R200, R75 ;  /* 0x000000c8af4b7223 */ /* 0x000fe2000001004b */
[----:B------:R-:W-:Y:S01]  /*1310*/  SHF.R.U64 R175, R242, 0x10, R243 ;  /* 0x00000010f2af7819 */ /* 0x000fe200000012f3 */
[----:B------:R-:W-:Y:S01]  /*1320*/  FMUL.FTZ R201, R201, UR28 ;  /* 0x0000001cc9c97c20 */ /* 0x000fe20008410000 */
[----:B------:R-:W-:-:S03]  /*1330*/  FADD.FTZ R202, -R0, R202 ;  /* 0x000000ca00ca7221 */ /* 0x000fc60000010100 */
[----:B------:R-:W-:Y:S02]  /*1340*/  HADD2.F32 R175, -RZ, R175.H0_H0 ;  /* 0x200000afffaf7230 */ /* 0x000fe40000004100 */
[C---:B------:R-:W-:Y:S01]  /*1350*/  FFMA.FTZ R77, R177.reuse, R201, R77 ;  /* 0x000000c9b14d7223 */ /* 0x040fe2000001004d */
[----:B------:R-:W-:Y:S02]  /*1360*/  MOV R209, R202 ;  /* 0x000000ca00d17202 */ /* 0x000fe40000000f00 */
[----:B------:R-:W-:Y:S01]  /*1370*/  FMUL.FTZ R175, R177, R175 ;  /* 0x000000afb1af7220 */ /* 0x000fe20000410000 */
[----:B------:R-:W-:Y:S01]  /*1380*/  SHF.R.U32.HI R177, RZ, 0x10, R243 ;  /* 0x00000010ffb17819 */ /* 0x000fe200000116f3 */
[----:B------:R-:W-:-:S04]  /*1390*/  FADD.FTZ R202, -R0, R211 ;  /* 0x000000d300ca7221 */ /* 0x000fc80000010100 */
[----:B------:R-:W-:Y:S02]  /*13a0*/  HADD2.F32 R177, -RZ, R177.H0_H0 ;  /* 0x200000b1ffb17230 */ /* 0x000fe40000004100 */
[----:B------:R-:W-:-:S03]  /*13b0*/  FMUL.FTZ R202, R202, UR28 ;  /* 0x0000001ccaca7c20 */ /* 0x000fc60008410000 */
[C---:B------:R-:W-:Y:S01]  /*13c0*/  FMUL.FTZ R177, R179.reuse, R177 ;  /* 0x000000b1b3b17220 */ /* 0x040fe20000410000 */
[----:B------:R-:W-:Y:S01]  /*13d0*/  FFMA.FTZ R79, R179, R202, R79 ;  /* 0x000000cab34f7223 */ /* 0x000fe2000001004f */
[----:B------:R-:W-:Y:S01]  /*13e0*/  SHF.R.U64 R179, R244, 0x10, R245 ;  /* 0x00000010f4b37819 */ /* 0x000fe200000012f5 */
[----:B------:R-:W-:-:S04]  /*13f0*/  FMUL.FTZ R203, R203, UR28 ;  /* 0x0000001ccbcb7c20 */ /* 0x000fc80008410000 */
[----:B------:R-:W-:Y:S02]  /*1400*/  HADD2.F32 R179, -RZ, R179.H0_H0 ;  /* 0x200000b3ffb37230 */ /* 0x000fe40000004100 */
[C---:B------:R-:W-:Y:S01]  /*1410*/  FFMA.FTZ R81, R181.reuse, R203, R81 ;  /* 0x000000cbb5517223 */ /* 0x040fe20000010051 */
[C---:B------:R-:W-:Y:S01]  /*1420*/  FADD.FTZ R240, -R0.reuse, R194 ;  /* 0x000000c200f07221 */ /* 0x040fe20000010100 */
[C---:B------:R-:W-:Y:S01]  /*1430*/  FADD.FTZ R194, -R0.reuse, R204 ;  /* 0x000000cc00c27221 */ /* 0x040fe20000010100 */
[----:B------:R-:W-:Y:S01]  /*1440*/  FMUL.FTZ R179, R181, R179 ;  /* 0x000000b3b5b37220 */ /* 0x000fe20000410000 */
[----:B------:R-:W-:Y:S01]  /*1450*/  SHF.R.U32.HI R181, RZ, 0x10, R245 ;  /* 0x00000010ffb57819 */ /* 0x000fe200000116f5 */
[----:B------:R-:W-:Y:S01]  /*1460*/  FADD.FTZ R204, -R0, R215 ;  /* 0x000000d700cc7221 */ /* 0x000fe20000010100 */
[----:B------:R-:W-:-:S03]  /*1470*/  MOV R205, R250 ;  /* 0x000000fa00cd7202 */ /* 0x000fc60000000f00 */
[----:B------:R-:W-:Y:S02]  /*1480*/  HADD2.F32 R181, -RZ, R181.H0_H0 ;  /* 0x200000b5ffb57230 */ /* 0x000fe40000004100 */
[----:B------:R-:W-:Y:S01]  /*1490*/  FMUL.FTZ R204, R204, UR28 ;  /* 0x0000001ccccc7c20 */ /* 0x000fe20008410000 */
[----:B------:R-:W-:Y:S01]  /*14a0*/  FADD.FTZ R251, -R0, R210 ;  /* 0x000000d200fb7221 */ /* 0x000fe20000010100 */
[----:B------:R-:W-:Y:S01]  /*14b0*/  MOV R210, R205 ;  /* 0x000000cd00d27202 */ /* 0x000fe20000000f00 */
[C---:B------:R-:W-:Y:S01]  /*14c0*/  FMUL.FTZ R181, R183.reuse, R181 ;  /* 0x000000b5b7b57220 */ /* 0x040fe20000410000 */
[----:B------:R-:W-:Y:S01]  /*14d0*/  FFMA.FTZ R83, R183, R204, R83 ;  /* 0x000000ccb7537223 */ /* 0x000fe20000010053 */
[----:B------:R-:W-:Y:S01]  /*14e0*/  SHF.R.U64 R183, R246, 0x10, R247 ;  /* 0x00000010f6b77819 */ /* 0x000fe200000012f7 */
[C---:B------:R-:W-:Y:S01]  /*14f0*/  FADD.FTZ R205, -R0.reuse, R217 ;  /* 0x000000d900cd7221 */ /* 0x040fe20000010100 */
[----:B------:R-:W-:-:S03]  /*1500*/  FADD.FTZ R206, -R0, R206 ;  /* 0x000000ce00ce7221 */ /* 0x000fc60000010100 */
[----:B------:R-:W-:Y:S02]  /*1510*/  HADD2.F32 R183, -RZ, R183.H0_H0 ;  /* 0x200000b7ffb77230 */ /* 0x000fe40000004100 */
[----:B------:R-:W-:Y:S01]  /*1520*/  FMUL.FTZ R205, R205, UR28 ;  /* 0x0000001ccdcd7c20 */ /* 0x000fe20008410000 */
[----:B------:R-:W-:Y:S02]  /*1530*/  MOV R211, R206 ;  /* 0x000000ce00d37202 */ /* 0x000fe40000000f00 */
[C---:B------:R-:W-:Y:S01]  /*1540*/  FMUL.FTZ R183, R185.reuse, R183 ;  /* 0x000000b7b9b77220 */ /* 0x040fe20000410000 */
[----:B------:R-:W-:Y:S01]  /*1550*/  FFMA.FTZ R85, R185, R205, R85 ;  /* 0x000000cdb9557223 */ /* 0x000fe20000010055 */
        /* <DEDUP_REMOVED lines=11> */
[----:B------:R-:W-:Y:S01]  /*1610*/  MOV R217, R10 ;  /* 0x0000000a00d97202 */ /* 0x000fe20000000f00 */
[----:B------:R-:W-:Y:S01]  /*1620*/  FADD.FTZ R208, -R0, R208 ;  /* 0x000000d000d07221 */ /* 0x000fe20000010100 */
[----:B------:R-:W-:Y:S01]  /*1630*/  SHF.R.U64 R10, R14, 0x10, R15 ;  /* 0x000000100e0a7819 */ /* 0x000fe2000000120f */
[----:B------:R-:W-:-:S02]  /*1640*/  HADD2.F32 R187, -RZ, R187.H0_H0 ;  /* 0x200000bbffbb7230 */ /* 0x000fc40000004100 */
[----:B------:R-:W-:Y:S01]  /*1650*/  FMUL.FTZ R207, R207, UR28 ;  /* 0x0000001ccfcf7c20 */ /* 0x000fe20008410000 */
[C---:B------:R-:W-:Y:S01]  /*1660*/  FADD.FTZ R241, -R0.reuse, R214 ;  /* 0x000000d600f17221 */ /* 0x040fe20000010100 */
[----:B------:R-:W-:Y:S01]  /*1670*/  MOV R214, R208 ;  /* 0x000000d000d67202 */ /* 0x000fe20000000f00 */
[----:B------:R-:W-:Y:S02]  /*1680*/  HADD2.F32 R10, -RZ, R10.H0_H0 ;  /* 0x2000000aff0a7230 */ /* 0x000fe40000004100 */
[C---:B------:R-:W-:Y:S01]  /*1690*/  FMUL.FTZ R187, R189.reuse, R187 ;  /* 0x000000bbbdbb7220 */ /* 0x040fe20000410000 */
[----:B------:R-:W-:Y:S01]  /*16a0*/  FFMA.FTZ R89, R189, R207, R89 ;  /* 0x000000cfbd597223 */ /* 0x000fe20000010059 */
[----:B------:R-:W-:Y:S01]  /*16b0*/  SHF.R.U32.HI R189, RZ, 0x10, R249 ;  /* 0x00000010ffbd7819 */ /* 0x000fe200000116f9 */
[----:B------:R-:W-:Y:S01]  /*16c0*/  FMUL.FTZ R11, R11, UR28 ;  /* 0x0000001c0b0b7c20 */ /* 0x000fe20008410000 */
[----:B------:R-:W-:Y:S01]  /*16d0*/  FADD.FTZ R208, -R0, R223 ;  /* 0x000000df00d07221 */ /* 0x000fe20000010100 */
[----:B------:R-:W-:-:S02]  /*16e0*/  FMUL.FTZ R10, R161, R10 ;  /* 0x0000000aa10a7220 */ /* 0x000fc40000410000 */
[----:B------:R-:W-:Y:S01]  /*16f0*/  FFMA.FTZ R61, R161, R11, R61 ;  /* 0x0000000ba13d7223 */ /* 0x000fe2000001003d */
[----:B------:R-:W-:Y:S01]  /*1700*/  HADD2.F32 R189, -RZ, R189.H0_H0 ;  /* 0x200000bdffbd7230 */ /* 0x000fe20000004100 */
[----:B------:R-:W-:Y:S01]  /*1710*/  SHF.R.U32.HI R161, RZ, 0x10, R15 ;  /* 0x00000010ffa17819 */ /* 0x000fe2000001160f */
[----:B------:R-:W-:Y:S01]  /*1720*/  FMUL.FTZ R208, R208, UR28 ;  /* 0x0000001cd0d07c20 */ /* 0x000fe20008410000 */
[----:B------:R-:W-:Y:S01]  /*1730*/  MOV R215, R209 ;  /* 0x000000d100d77202 */ /* 0x000fe20000000f00 */
[C---:B------:R-:W-:Y:S01]  /*1740*/  FADD.FTZ R218, -R0.reuse, R218 ;  /* 0x000000da00da7221 */ /* 0x040fe20000010100 */
[----:B------:R-:W-:Y:S01]  /*1750*/  MOV R209, R240 ;  /* 0x000000f000d17202 */ /* 0x000fe20000000f00 */
[C---:B------:R-:W-:Y:S01]  /*1760*/  FMUL.FTZ R189, R191.reuse, R189 ;  /* 0x000000bdbfbd7220 */ /* 0x040fe20000410000 */
[----:B------:R-:W-:Y:S01]  /*1770*/  FFMA.FTZ R91, R191, R208, R91 ;  /* 0x000000d0bf5b7223 */ /* 0x000fe2000001005b */
[C---:B------:R-:W-:Y:S01]  /*1780*/  FADD.FTZ R240, -R0.reuse, R216 ;  /* 0x000000d800f07221 */ /* 0x040fe20000010100 */
[C---:B------:R-:W-:Y:S01]  /*1790*/  FADD.FTZ R220, -R0.reuse, R220 ;  /* 0x000000dc00dc7221 */ /* 0x040fe20000010100 */
[----:B------:R-:W-:Y:S01]  /*17a0*/  FADD.FTZ R222, -R0, R222 ;  /* 0x000000de00de7221 */ /* 0x000fe20000010100 */
[----:B------:R-:W-:-:S02]  /*17b0*/  HADD2.F32 R161, -RZ, R161.H0_H0 ;  /* 0x200000a1ffa17230 */ /* 0x000fc40000004100 */
[----:B------:R-:W-:Y:S01]  /*17c0*/  FMUL.FTZ R192, R192, UR28 ;  /* 0x0000001cc0c07c20 */ /* 0x000fe20008410000 */
[----:B------:R-:W-:Y:S02]  /*17d0*/  HADD2.F32 R191, -RZ, R14.H0_H0 ;  /* 0x2000000effbf7230 */ /* 0x000fe40000004100 */
[----:B------:R-:W-:Y:S01]  /*17e0*/  FMUL.FTZ R0, R217, UR28 ;  /* 0x0000001cd9007c20 */ /* 0x000fe20008410000 */
[C---:B------:R-:W-:Y:S01]  /*17f0*/  FMUL.FTZ R161, R163.reuse, R161 ;  /* 0x000000a1a3a17220 */ /* 0x040fe20000410000 */
[----:B------:R-:W-:Y:S02]  /*1800*/  FFMA.FTZ R63, R163, R192, R63 ;  /* 0x000000c0a33f7223 */ /* 0x000fe4000001003f */
[C---:B------:R-:W-:Y:S01]  /*1810*/  FFMA.FTZ R60, R160.reuse, R0, R60 ;  /* 0x00000000a03c7223 */ /* 0x040fe2000001003c */
[----:B------:R-:W-:Y:S01]  /*1820*/  FMUL.FTZ R191, R160, R191 ;  /* 0x000000bfa0bf7220 */ /* 0x000fe20000410000 */
[----:B------:R-:W-:Y:S01]  /*1830*/  SHF.R.U64 R163, R16, 0x10, R17 ;  /* 0x0000001010a37819 */ /* 0x000fe20000001211 */
[----:B------:R-:W-:Y:S01]  /*1840*/  FMUL.FTZ R160, R209, UR28 ;  /* 0x0000001cd1a07c20 */ /* 0x000fe20008410000 */
[----:B------:R-:W-:Y:S01]  /*1850*/  HADD2.F32 R209, -RZ, R15.H0_H0 ;  /* 0x2000000fffd17230 */ /* 0x000fe20000004100 */
[----:B------:R-:W-:Y:S01]  /*1860*/  MOV R217, R211 ;  /* 0x000000d300d97202 */ /* 0x000fe20000000f00 */
[----:B------:R-:W-:Y:S01]  /*1870*/  FMUL.FTZ R193, R193, UR28 ;  /* 0x0000001cc1c17c20 */ /* 0x000fe20008410000 */
[----:B------:R-:W-:-:S02]  /*1880*/  HADD2.F32 R163, -RZ, R163.H0_H0 ;  /* 0x200000a3ffa37230 */ /* 0x000fc40000004100 */
[C---:B------:R-:W-:Y:S01]  /*1890*/  FFMA.FTZ R62, R162.reuse, R160, R62 ;  /* 0x000000a0a23e7223 */ /* 0x040fe2000001003e */
[----:B------:R-:W-:Y:S01]  /*18a0*/  FMUL.FTZ R209, R162, R209 ;  /* 0x000000d1a2d17220 */ /* 0x000fe20000410000 */
[----:B------:R-:W-:Y:S02]  /*18b0*/  HADD2.F32 R211, -RZ, R16.H0_H0 ;  /* 0x20000010ffd37230 */ /* 0x000fe40000004100 */
[----:B------:R-:W-:Y:S01]  /*18c0*/  FMUL.FTZ R162, R213, UR28 ;  /* 0x0000001cd5a27c20 */ /* 0x000fe20008410000 */
[C---:B------:R-:W-:Y:S01]  /*18d0*/  FMUL.FTZ R163, R165.reuse, R163 ;  /* 0x000000a3a5a37220 */ /* 0x040fe20000410000 */
[----:B------:R-:W-:Y:S01]  /*18e0*/  FFMA.FTZ R65, R165, R193, R65 ;  /* 0x000000c1a5417223 */ /* 0x000fe20000010041 */
[----:B------:R-:W-:Y:S01]  /*18f0*/  FFMA.FTZ R165, R0, R191, RZ ;  /* 0x000000bf00a57223 */ /* 0x000fe200000100ff */
[C---:B------:R-:W-:Y:S01]  /*1900*/  FFMA.FTZ R64, R164.reuse, R162, R64 ;  /* 0x000000a2a4407223 */ /* 0x040fe20000010040 */
[----:B------:R-:W-:Y:S01]  /*1910*/  FMUL.FTZ R211, R164, R211 ;  /* 0x000000d3a4d37220 */ /* 0x000fe20000410000 */
[----:B------:R-:W-:Y:S01]  /*1920*/  FADD.FTZ R164, RZ, R191 ;  /* 0x000000bfffa47221 */ /* 0x000fe20000010000 */
[----:B------:R-:W-:-:S03]  /*1930*/  FFMA.FTZ R165, R11, R10, R165 ;  /* 0x0000000a0ba57223 */ /* 0x000fc600000100a5 */
[----:B------:R-:W-:Y:S01]  /*1940*/  FADD.FTZ R164, R10, R164 ;  /* 0x000000a40aa47221 */ /* 0x000fe20000010000 */
[----:B------:R-:W-:-:S03]  /*1950*/  FFMA.FTZ R165, R160, R209, R165 ;  /* 0x000000d1a0a57223 */ /* 0x000fc600000100a5 */
[----:B------:R-:W-:Y:S01]  /*1960*/  FADD.FTZ R164, R209, R164 ;  /* 0x000000a4d1a47221 */ /* 0x000fe20000010000 */
[----:B------:R-:W-:Y:S01]  /*1970*/  FFMA.FTZ R165, R192, R161, R165 ;  /* 0x000000a1c0a57223 */ /* 0x000fe200000100a5 */
[----:B------:R-:W-:Y:S02]  /*1980*/  MOV R216, R194 ;  /* 0x000000c200d87202 */ /* 0x000fe40000000f00 */
[----:B------:R-:W-:Y:S01]  /*1990*/  FADD.FTZ R164, R161, R164 ;  /* 0x000000a4a1a47221 */ /* 0x000fe20000010000 */
[----:B------:R-:W-:Y:S01]  /*19a0*/  SHF.R.U32.HI R194, RZ, 0x10, R17 ;  /* 0x00000010ffc27819 */ /* 0x000fe20000011611 */
[----:B------:R-:W-:Y:S02]  /*19b0*/  HADD2.F32 R213, -RZ, R17.H0_H0 ;  /* 0x20000011ffd57230 */ /* 0x000fe40000004100 */
[----:B------:R-:W-:Y:S01]  /*19c0*/  FFMA.FTZ R165, R162, R211, R165 ;  /* 0x000000d3a2a57223 */ /* 0x000fe200000100a5 */
[----:B------:R-:W-:Y:S01]  /*19d0*/  FADD.FTZ R164, R211, R164 ;  /* 0x000000a4d3a47221 */ /* 0x000fe20000010000 */
[----:B------:R-:W-:Y:S01]  /*19e0*/  FMUL.FTZ R210, R210, UR28 ;  /* 0x0000001cd2d27c20 */ /* 0x000fe20008410000 */
[----:B------:R-:W-:-:S02]  /*19f0*/  HADD2.F32 R194, -RZ, R194.H0_H0 ;  /* 0x200000c2ffc27230 */ /* 0x000fc40000004100 */
[----:B------:R-:W-:Y:S01]  /*1a00*/  FMUL.FTZ R213, R166, R213 ;  /* 0x000000d5a6d57220 */ /* 0x000fe20000410000 */
[----:B------:R-:W-:Y:S01]  /*1a10*/  FFMA.FTZ R165, R193, R163, R165 ;  /* 0x000000a3c1a57223 */ /* 0x000fe200000100a5 */
[----:B------:R-:W-:Y:S01]  /*1a20*/  FADD.FTZ R164, R163, R164 ;  /* 0x000000a4a3a47221 */ /* 0x000fe20000010000 */
[----:B------:R-:W-:Y:S01]  /*1a30*/  MOV R219, R214 ;  /* 0x000000d600db7202 */ /* 0x000fe20000000f00 */
[----:B------:R-:W-:Y:S02]  /*1a40*/  HADD2.F32 R214, -RZ, R18.H0_H0 ;  /* 0x20000012ffd67230 */ /* 0x000fe40000004100 */
[----:B------:R-:W-:Y:S01]  /*1a50*/  FMUL.FTZ R195, R195, UR28 ;  /* 0x0000001cc3c37c20 */ /* 0x000fe20008410000 */
[----:B------:R-:W-:Y:S01]  /*1a60*/  FMUL.FTZ R194, R167, R194 ;  /* 0x000000c2a7c27220 */ /* 0x000fe20000410000 */
[----:B------:R-:W-:Y:S01]  /*1a70*/  FFMA.FTZ R165, R210, R213, R165 ;  /* 0x000000d5d2a57223 */ /* 0x000fe200000100a5 */
[----:B------:R-:W-:Y:S01]  /*1a80*/  FMUL.FTZ R212, R212, UR28 ;  /* 0x0000001cd4d47c20 */ /* 0x000fe20008410000 */
[----:B------:R-:W-:Y:S01]  /*1a90*/  FADD.FTZ R164, R213, R164 ;  /* 0x000000a4d5a47221 */ /* 0x000fe20000010000 */
[C---:B------:R-:W-:Y:S01]  /*1aa0*/  FMUL.FTZ R214, R168.reuse, R214 ;  /* 0x000000d6a8d67220 */ /* 0x040fe20000410000 */
[----:B------:R-:W-:Y:S01]  /*1ab0*/  FFMA.FTZ R165, R195, R194, R165 ;  /* 0x000000c2c3a57223 */ /* 0x000fe200000100a5 */
[----:B------:R-:W-:Y:S01]  /*1ac0*/  FFMA.FTZ R68, R168, R212, R68 ;  /* 0x000000d4a8447223 */ /* 0x000fe20000010044 */
[----:B------:R-:W-:Y:S01]  /*1ad0*/  FADD.FTZ R164, R194, R164 ;  /* 0x000000a4c2a47221 */ /* 0x000fe20000010000 */
[----:B------:R-:W-:Y:S01]  /*1ae0*/  FMUL.FTZ R168, R215, UR28 ;  /* 0x0000001cd7a87c20 */ /* 0x000fe20008410000 */
[----:B------:R-:W-:-:S02]  /*1af0*/  HADD2.F32 R215, -RZ, R19.H0_H0 ;  /* 0x20000013ffd77230 */ /* 0x000fc40000004100 */
[----:B------:R-:W-:Y:S01]  /*1b00*/  FFMA.FTZ R165, R212, R214, R165 ;  /* 0x000000d6d4a57223 */ /* 0x000fe200000100a5 */
        /* <DEDUP_REMOVED lines=17> */
[----:B------:R-:W-:Y:S01]  /*1c20*/  MOV R223, R218 ;  /* 0x000000da00df7202 */ /* 0x000fe20000000f00 */
[----:B------:R-:W-:Y:S01]  /*1c30*/  FMUL.FTZ R217, R174, R217 ;  /* 0x000000d9aed97220 */ /* 0x000fe20000410000 */
[----:B------:R-:W-:Y:S01]  /*1c40*/  FFMA.FTZ R165, R199, R171, R165 ;  /* 0x000000abc7a57223 */ /* 0x000fe200000100a5 */
[----:B------:R-:W-:Y:S01]  /*1c50*/  FADD.FTZ R164, R171, R164 ;  /* 0x000000a4aba47221 */ /* 0x000fe20000010000 */
[----:B------:R-:W-:Y:S02]  /*1c60*/  HADD2.F32 R218, -RZ, R242.H0_H0 ;  /* 0x200000f2ffda7230 */ /* 0x000fe40000004100 */
[----:B------:R-:W-:Y:S01]  /*1c70*/  FFMA.FTZ R165, R172, R217, R165 ;  /* 0x000000d9aca57223 */ /* 0x000fe200000100a5 */
[----:B------:R-:W-:Y:S01]  /*1c80*/  FADD.FTZ R164, R217, R164 ;  /* 0x000000a4d9a47221 */ /* 0x000fe20000010000 */
[----:B------:R-:W-:Y:S01]  /*1c90*/  FADD.FTZ R58, R58, R174 ;  /* 0x000000ae3a3a7221 */ /* 0x000fe20000010000 */
[----:B------:R-:W-:Y:S01]  /*1ca0*/  FFMA.FTZ R74, R174, R172, R74 ;  /* 0x000000acae4a7223 */ /* 0x000fe2000001004a */
[----:B------:R-:W-:Y:S01]  /*1cb0*/  FMUL.FTZ R174, R219, UR28 ;  /* 0x0000001cdbae7c20 */ /* 0x000fe20008410000 */
[----:B------:R-:W-:Y:S01]  /*1cc0*/  FMUL.FTZ R218, R176, R218 ;  /* 0x000000dab0da7220 */ /* 0x000fe20000410000 */
[----:B------:R-:W-:Y:S01]  /*1cd0*/  FFMA.FTZ R165, R200, R173, R165 ;  /* 0x000000adc8a57223 */ /* 0x000fe200000100a5 */
[----:B------:R-:W-:Y:S01]  /*1ce0*/  FADD.FTZ R164, R173, R164 ;  /* 0x000000a4ada47221 */ /* 0x000fe20000010000 */
[----:B------:R-:W-:-:S02]  /*1cf0*/  HADD2.F32 R219, -RZ, R243.H0_H0 ;  /* 0x200000f3ffdb7230 */ /* 0x000fc40000004100 */
        /* <DEDUP_REMOVED lines=8> */
[----:B------:R-:W-:Y:S01]  /*1d80*/  FFMA.FTZ R66, R166, R210, R66 ;  /* 0x000000d2a6427223 */ /* 0x000fe20000010042 */
[----:B------:R-:W-:Y:S01]  /*1d90*/  FADD.FTZ R164, R175, R164 ;  /* 0x000000a4afa47221 */ /* 0x000fe20000010000 */
[----:B------:R-:W-:Y:S01]  /*1da0*/  MOV R166, R220 ;  /* 0x000000dc00a67202 */ /* 0x000fe20000000f00 */
        /* <DEDUP_REMOVED lines=22> */
[----:B------:R-:W-:Y:S01]  /*1f10*/  FADD.FTZ R146, R146, R182 ;  /* 0x000000b692927221 */ /* 0x000fe20000010000 */
[----:B------:R-:W-:Y:S01]  /*1f20*/  FFMA.FTZ R82, R182, R180, R82 ;  /* 0x000000b4b6527223 */ /* 0x000fe20000010052 */
[----:B------:R-:W-:Y:S01]  /*1f30*/  FFMA.FTZ R165, R180, R221, R165 ;  /* 0x000000ddb4a57223 */ /* 0x000fe200000100a5 */
[----:B------:R-:W-:Y:S01]  /*1f40*/  FMUL.FTZ R182, R240, UR28 ;  /* 0x0000001cf0b67c20 */ /* 0x000fe20008410000 */
[----:B------:R-:W-:Y:S01]  /*1f50*/  FADD.FTZ R164, R221, R164 ;  /* 0x000000a4dda47221 */ /* 0x000fe20000010000 */
[----:B------:R-:W-:Y:S01]  /*1f60*/  FMUL.FTZ R222, R184, R222 ;  /* 0x000000deb8de7220 */ /* 0x000fe20000410000 */
[----:B------:R-:W-:Y:S01]  /*1f70*/  FFMA.FTZ R165, R204, R181, R165 ;  /* 0x000000b5cca57223 */ /* 0x000fe200000100a5 */
[----:B------:R-:W-:Y:S01]  /*1f80*/  FADD.FTZ R136, R136, R184 ;  /* 0x000000b888887221 */ /* 0x000fe20000010000 */
[----:B------:R-:W-:Y:S01]  /*1f90*/  FFMA.FTZ R84, R184, R182, R84 ;  /* 0x000000b6b8547223 */ /* 0x000fe20000010054 */
[----:B------:R-:W-:Y:S01]  /*1fa0*/  FADD.FTZ R164, R181, R164 ;  /* 0x000000a4b5a47221 */ /* 0x000fe20000010000 */
[----:B------:R-:W-:Y:S01]  /*1fb0*/  FMUL.FTZ R184, R223, UR28 ;  /* 0x0000001cdfb87c20 */ /* 0x000fe20008410000 */
[----:B------:R-:W-:-:S02]  /*1fc0*/  HADD2.F32 R223, -RZ, R247.H0_H0 ;  /* 0x200000f7ffdf7230 */ /* 0x000fc40000004100 */
[----:B------:R-:W-:Y:S01]  /*1fd0*/  FFMA.FTZ R165, R182, R222, R165 ;  /* 0x000000deb6a57223 */ /* 0x000fe200000100a5 */
[----:B------:R-:W-:Y:S02]  /*1fe0*/  FADD.FTZ R164, R222, R164 ;  /* 0x000000a4dea47221 */ /* 0x000fe40000010000 */
[----:B------:R-:W-:Y:S01]  /*1ff0*/  FMUL.FTZ R223, R186, R223 ;  /* 0x000000dfbadf7220 */ /* 0x000fe20000410000 */
[----:B------:R-:W-:Y:S01]  /*2000*/  FFMA.FTZ R165, R205, R183, R165 ;  /* 0x000000b7cda57223 */ /* 0x000fe200000100a5 */
[----:B------:R-:W-:Y:S01]  /*2010*/  FADD.FTZ R164, R183, R164 ;  /* 0x000000a4b7a47221 */ /* 0x000fe20000010000 */
[----:B------:R-:W-:Y:S02]  /*2020*/  HADD2.F32 R240, -RZ, R248.H0_H0 ;  /* 0x200000f8fff07230 */ /* 0x000fe40000004100 */
[----:B------:R-:W-:Y:S01]  /*2030*/  FADD.FTZ R138, R138, R186 ;  /* 0x000000ba8a8a7221 */ /* 0x000fe20000010000 */
[----:B------:R-:W-:Y:S01]  /*2040*/  FFMA.FTZ R165, R184, R223, R165 ;  /* 0x000000dfb8a57223 */ /* 0x000fe200000100a5 */
        /* <DEDUP_REMOVED lines=16> */
[----:B------:R-:W-:-:S03]  /*2150*/  FADD.FTZ R164, R164, R187 ;  /* 0x000000bba4a47221 */ /* 0x000fc60000010000 */
[----:B------:R-:W-:Y:S01]  /*2160*/  FFMA.FTZ R165, R188, R190, R165 ;  /* 0x000000bebca57223 */ /* 0x000fe200000100a5 */
[----:B------:R-:W-:-:S03]  /*2170*/  FADD.FTZ R166, R164, R190 ;  /* 0x000000bea4a67221 */ /* 0x000fc60000010000 */
[----:B------:R-:W-:Y:S01]  /*2180*/  FFMA.FTZ R164, R208, R189, R165 ;  /* 0x000000bdd0a47223 */ /* 0x000fe200000100a5 */
[----:B------:R-:W-:Y:S01]  /*2190*/  FADD.FTZ R165, R166, R189 ;  /* 0x000000bda6a57221 */ /* 0x000fe20000010000 */
[----:B------:R-:W-:Y:S06]  /*21a0*/  BRA `(.L_x_14029) ;  /* 0x0000000400847947 */ /* 0x000fec0003800000 */
.L_x_14028:
        /* <DEDUP_REMOVED lines=12> */
.L_x_14030:
[----:B------:R-:W-:Y:S01]  /*2270*/  CS2R R164, SRZ ;  /* 0x0000000000a47805 */ /* 0x000fe2000001ff00 */
[----:B------:R-:W-:Y:S06]  /*2280*/  BRA.U UP0, `(.L_x_14031) ;  /* 0x0000000100747547 */ /* 0x000fec000b800000 */
[----:B-----5:R-:W-:Y:S01]  /*2290*/  STL.64 [R1+0x10], R12 ;  /* 0x0000100c01007387 */ /* 0x020fe20000100a00 */
[----:B------:R-:W-:-:S03]  /*22a0*/  IADD3 R2, PT, PT, R166, 0x100, RZ ;  /* 0x00000100a6027810 */ /* 0x000fc60007ffe0ff */
[----:B------:R0:W-:Y:S02]  /*22b0*/  STL.64 [R1+0x8], R10 ;  /* 0x0000080a01007387 */ /* 0x0001e40000100a00 */
[----:B0-----:R-:W0:Y:S01]  /*22c0*/  LDC.64 R10, c[0x0][0x3b0] ;  /* 0x0000ec00ff0a7b82 */ /* 0x001e220000000a00 */
[C---:B------:R-:W-:Y:S02]  /*22d0*/  IADD3 R4, PT, PT, R166.reuse, 0x200, RZ ;  /* 0x00000200a6047810 */ /* 0x040fe40007ffe0ff */
[C---:B------:R-:W-:Y:S02]  /*22e0*/  IADD3 R6, PT, PT, R166.reuse, 0x300, RZ ;  /* 0x00000300a6067810 */ /* 0x040fe40007ffe0ff */
[C---:B------:R-:W-:Y:S02]  /*22f0*/  IADD3 R8, PT, PT, R166.reuse, 0x400, RZ ;  /* 0x00000400a6087810 */ /* 0x040fe40007ffe0ff */
[C---:B------:R-:W-:Y:S02]  /*2300*/  IADD3 R250, PT, PT, R166.reuse, 0x500, RZ ;  /* 0x00000500a6fa7810 */ /* 0x040fe40007ffe0ff */
[----:B------:R-:W-:Y:S01]  /*2310*/  IADD3 R241, PT, PT, R166, 0x700, RZ ;  /* 0x00000700a6f17810 */ /* 0x000fe20007ffe0ff */
[----:B0-----:R-:W-:-:S04]  /*2320*/  IMAD.WIDE.U32 R2, R2, 0x4, R10 ;  /* 0x0000000402027825 */ /* 0x001fc800078e000a */
[--C-:B------:R-:W-:Y:S02]  /*2330*/  IMAD.WIDE.U32 R4, R4, 0x4, R10.reuse ;  /* 0x0000000404047825 */ /* 0x100fe400078e000a */
[----:B------:R0:W5:Y:S02]  /*2340*/  LDG.E R3, desc[UR18][R2.64] ;  /* 0x0000001202037981 */ /* 0x000164000c1e1900 */
[--C-:B------:R-:W-:Y:S02]  /*2350*/  IMAD.WIDE.U32 R6, R6, 0x4, R10.reuse ;  /* 0x0000000406067825 */ /* 0x100fe400078e000a */
[----:B------:R1:W5:Y:S02]  /*2360*/  LDG.E R4, desc[UR18][R4.64] ;  /* 0x0000001204047981 */ /* 0x000364000c1e1900 */
[----:B------:R-:W-:Y:S01]  /*2370*/  IMAD.WIDE.U32 R8, R8, 0x4, R10 ;  /* 0x0000000408087825 */ /* 0x000fe200078e000a */
[----:B0-----:R-:W-:-:S03]  /*2380*/  IADD3 R2, PT, PT, R166, 0x600, RZ ;  /* 0x00000600a6027810 */ /* 0x001fc60007ffe0ff */
[--C-:B------:R-:W-:Y:S01]  /*2390*/  IMAD.WIDE.U32 R250, R250, 0x4, R10.reuse ;  /* 0x00000004fafa7825 */ /* 0x100fe200078e000a */
[----:B------:R1:W5:Y:S03]  /*23a0*/  LDG.E R5, desc[UR18][R6.64] ;  /* 0x0000001206057981 */ /* 0x000366000c1e1900 */
[----:B------:R-:W-:-:S04]  /*23b0*/  IMAD.WIDE.U32 R12, R2, 0x4, R10 ;  /* 0x00000004020c7825 */ /* 0x000fc800078e000a */
[----:B------:R-:W-:-:S04]  /*23c0*/  IMAD.WIDE.U32 R166, R166, 0x4, R10 ;  /* 0x00000004a6a67825 */ /* 0x000fc800078e000a */
[----:B------:R-:W-:Y:S01]  /*23d0*/  IMAD.WIDE.U32 R10, R241, 0x4, R10 ;  /* 0x00000004f10a7825 */ /* 0x000fe200078e000a */
[----:B------:R1:W5:Y:S04]  /*23e0*/  LDG.E R6, desc[UR18][R8.64] ;  /* 0x0000001208067981 */ /* 0x000368000c1e1900 */
[----:B------:R1:W5:Y:S04]  /*23f0*/  LDG.E R7, desc[UR18][R250.64] ;  /* 0x00000012fa077981 */ /* 0x000368000c1e1900 */
[----:B------:R1:W5:Y:S04]  /*2400*/  LDG.E R2, desc[UR18][R166.64] ;  /* 0x00000012a6027981 */ /* 0x000368000c1e1900 */
[----:B------:R1:W5:Y:S04]  /*2410*/  LDG.E R8, desc[UR18][R12.64] ;  /* 0x000000120c087981 */ /* 0x000368000c1e1900 */
[----:B------:R1:W5:Y:S04]  /*2420*/  LDG.E R9, desc[UR18][R10.64] ;  /* 0x000000120a097981 */ /* 0x000368000c1e1900 */
[----:B------:R1:W5:Y:S04]  /*2430*/  LDL.LU.64 R12, [R1+0x10] ;  /* 0x00001000010c7983 */ /* 0x0003680000300a00 */
[----:B------:R1:W5:Y:S01]  /*2440*/  LDL.LU.64 R10, [R1+0x8] ;  /* 0x00000800010a7983 */ /* 0x0003620000300a00 */
[----:B------:R-:W-:Y:S05]  /*2450*/  BRA `(.L_x_14029) ;  /* 0x0000000000d87947 */ /* 0x000fea0003800000 */
.L_x_14031:
[----:B------:R-:W0:Y:S01]  /*2460*/  S2R R49, SR_TID.X ;  /* 0x0000000000317919 */ /* 0x000e220000002100 */
[----:B------:R-:W1:Y:S01]  /*2470*/  LDC.64 R26, c[0x0][0x3b0] ;  /* 0x0000ec00ff1a7b82 */ /* 0x000e620000000a00 */
[----:B------:R-:W-:Y:S01]  /*2480*/  UIMAD UR4, UR5, UR24, URZ ;  /* 0x00000018050472a4 */ /* 0x000fe2000f8e02ff */
[C---:B------:R-:W-:Y:S02]  /*2490*/  IADD3 R5, PT, PT, R166.reuse, 0x200, RZ ;  /* 0x00000200a6057810 */ /* 0x040fe40007ffe0ff */
[C---:B------:R-:W-:Y:S01]  /*24a0*/  IADD3 R3, PT, PT, R166.reuse, 0x100, RZ ;  /* 0x00000100a6037810 */ /* 0x040fe20007ffe0ff */
[----:B------:R-:W-:Y:S01]  /*24b0*/  USHF.R.S32.HI UR29, URZ, 0x1f, UR4 ;  /* 0x0000001fff1d7899 */ /* 0x000fe20008011404 */
[C---:B------:R-:W-:Y:S02]  /*24c0*/  IADD3 R7, PT, PT, R166.reuse, 0x300, RZ ;  /* 0x00000300a6077810 */ /* 0x040fe40007ffe0ff */
[----:B------:R-:W2:Y:S01]  /*24d0*/  LDC.64 R30, c[0x0][0x438] ;  /* 0x00010e00ff1e7b82 */ /* 0x000ea20000000a00 */
[----:B------:R-:W-:Y:S01]  /*24e0*/  ULEA.HI UR29, UR29, UR4, URZ, 0x2 ;  /* 0x000000041d1d7291 */ /* 0x000fe2000f8f10ff */
[----:B------:R-:W-:-:S02]  /*24f0*/  IADD3 R9, PT, PT, R166, 0x400, RZ ;  /* 0x00000400a6097810 */ /* 0x000fc40007ffe0ff */
[C---:B------:R-:W-:Y:S02]  /*2500*/  IADD3 R21, PT, PT, R166.reuse, 0x500, RZ ;  /* 0x00000500a6157810 */ /* 0x040fe40007ffe0ff */
[C---:B------:R-:W-:Y:S02]  /*2510*/  IADD3 R23, PT, PT, R166.reuse, 0x600, RZ ;  /* 0x00000600a6177810 */ /* 0x040fe40007ffe0ff */
[----:B------:R-:W-:Y:S02]  /*2520*/  MOV R2, UR29 ;  /* 0x0000001d00027c02 */ /* 0x000fe40008000f00 */
[----:B------:R-:W-:Y:S01]  /*2530*/  IADD3 R29, PT, PT, R166, 0x700, RZ ;  /* 0x00000700a61d7810 */ /* 0x000fe20007ffe0ff */
[----:B-1----:R-:W-:-:S04]  /*2540*/  IMAD.WIDE.U32 R4, R5, 0x4, R26 ;  /* 0x0000000405047825 */ /* 0x002fc800078e001a */
[--C-:B------:R-:W-:Y:S02]  /*2550*/  IMAD.WIDE.U32 R6, R7, 0x4, R26.reuse ;  /* 0x0000000407067825 */ /* 0x100fe400078e001a */
[----:B------:R-:W5:Y:S01]  /*2560*/  LDG.E R4, desc[UR18][R4.64] ;  /* 0x0000001204047981 */ /* 0x000f62000c1e1900 */
[----:B0-----:R-:W-:Y:S01]  /*2570*/  LEA.HI.SX32 R49, R2, R49, 0x1e ;  /* 0x0000003102317211 */ /* 0x001fe200078ff2ff */
[----:B------:R-:W-:-:S04]  /*2580*/  IMAD.WIDE.U32 R2, R3, 0x4, R26 ;  /* 0x0000000403027825 */ /* 0x000fc800078e001a */
[--C-:B------:R-:W-:Y:S01]  /*2590*/  IMAD.WIDE.U32 R8, R9, 0x4, R26.reuse ;  /* 0x0000000409087825 */ /* 0x100fe200078e001a */
[----:B------:R-:W-:Y:S01]  /*25a0*/  IADD3 R45, PT, PT, R49, 0x100, RZ ;  /* 0x00000100312d7810 */ /* 0x000fe20007ffe0ff */
[----:B------:R-:W5:Y:S02]  /*25b0*/  LDG.E R3, desc[UR18][R2.64] ;  /* 0x0000001202037981 */ /* 0x000f64000c1e1900 */
[--C-:B------:R-:W-:Y:S01]  /*25c0*/  IMAD.WIDE.U32 R20, R21, 0x4, R26.reuse ;  /* 0x0000000415147825 */ /* 0x100fe200078e001a */
[----:B------:R-:W-:Y:S01]  /*25d0*/  IADD3 R41, PT, PT, R49, 0x200, RZ ;  /* 0x0000020031297810 */ /* 0x000fe20007ffe0ff */
[----:B------:R-:W5:Y:S02]  /*25e0*/  LDG.E R5, desc[UR18][R6.64] ;  /* 0x0000001206057981 */ /* 0x000f64000c1e1900 */
[----:B------:R-:W-:Y:S01]  /*25f0*/  IMAD.WIDE.U32 R22, R23, 0x4, R26 ;  /* 0x0000000417167825 */ /* 0x000fe200078e001a */
[----:B------:R-:W-:-:S03]  /*2600*/  IADD3 R37, PT, PT, R49, 0x300, RZ ;  /* 0x0000030031257810 */ /* 0x000fc60007ffe0ff */
[--C-:B------:R-:W-:Y:S01]  /*2610*/  IMAD.WIDE.U32 R24, R166, 0x4, R26.reuse ;  /* 0x00000004a6187825 */ /* 0x100fe200078e001a */
[C---:B------:R-:W-:Y:S02]  /*2620*/  IADD3 R33, PT, PT, R49.reuse, 0x400, RZ ;  /* 0x0000040031217810 */ /* 0x040fe40007ffe0ff */
[----:B------:R-:W-:Y:S01]  /*2630*/  IADD3 R35, PT, PT, R49, 0x600, RZ ;  /* 0x0000060031237810 */ /* 0x000fe20007ffe0ff */
[----:B------:R-:W-:Y:S01]  /*2640*/  IMAD.WIDE.U32 R26, R29, 0x4, R26 ;  /* 0x000000041d1a7825 */ /* 0x000fe200078e001a */
[C---:B------:R-:W-:Y:S01]  /*2650*/  IADD3 R29, PT, PT, R49.reuse, 0x500, RZ ;  /* 0x00000500311d7810 */ /* 0x040fe20007ffe0ff */
[----:B------:R-:W5:Y:S01]  /*2660*/  LDG.E R7, desc[UR18][R20.64] ;  /* 0x0000001214077981 */ /* 0x000f62000c1e1900 */
[C---:B------:R-:W-:Y:S01]  /*2670*/  IADD3 R39, PT, PT, R49.reuse, 0x700, RZ ;  /* 0x0000070031277810 */ /* 0x040fe20007ffe0ff */
[--C-:B--2---:R-:W-:Y:S02]  /*2680*/  IMAD.WIDE.U32 R48, R49, 0x10, R30.reuse ;  /* 0x0000001031307825 */ /* 0x104fe400078e001e */
[----:B------:R0:W5:Y:S02]  /*2690*/  LDG.E R2, desc[UR18][R24.64] ;  /* 0x0000001218027981 */ /* 0x000164000c1e1900 */
[----:B------:R-:W-:-:S02]  /*26a0*/  IMAD.WIDE.U32 R44, R45, 0x10, R30 ;  /* 0x000000102d2c7825 */ /* 0x000fc400078e001e */
[----:B------:R1:W5:Y:S02]  /*26b0*/  LDG.E R6, desc[UR18][R8.64] ;  /* 0x0000001208067981 */ /* 0x000364000c1e1900 */
[--C-:B------:R-:W-:Y:S02]  /*26c0*/  IMAD.WIDE.U32 R40, R41, 0x10, R30.reuse ;  /* 0x0000001029287825 */ /* 0x100fe400078e001e */
[----:B------:R-:W5:Y:S02]  /*26d0*/  LDG.E.128 R48, desc[UR18][R48.64] ;  /* 0x0000001230307981 */ /* 0x000f64000c1e1d00 */
[--C-:B------:R-:W-:Y:S02]  /*26e0*/  IMAD.WIDE.U32 R36, R37, 0x10, R30.reuse ;  /* 0x0000001025247825 */ /* 0x100fe400078e001e */
[----:B------:R-:W5:Y:S02]  /*26f0*/  LDG.E.128 R44, desc[UR18][R44.64] ;  /* 0x000000122c2c7981 */ /* 0x000f64000c1e1d00 */
[----:B------:R-:W-:-:S02]  /*2700*/  IMAD.WIDE.U32 R32, R33, 0x10, R30 ;  /* 0x0000001021207825 */ /* 0x000fc400078e001e */
[----:B------:R1:W5:Y:S02]  /*2710*/  LDG.E R8, desc[UR18][R22.64] ;  /* 0x0000001216087981 */ /* 0x000364000c1e1900 */
[--C-:B------:R-:W-:Y:S02]  /*2720*/  IMAD.WIDE.U32 R28, R29, 0x10, R30.reuse ;  /* 0x000000101d1c7825 */ /* 0x100fe400078e001e */
[----:B------:R1:W5:Y:S02]  /*2730*/  LDG.E R9, desc[UR18][R26.64] ;  /* 0x000000121a097981 */ /* 0x000364000c1e1900 */
[--C-:B0-----:R-:W-:Y:S02]  /*2740*/  IMAD.WIDE.U32 R24, R35, 0x10, R30.reuse ;  /* 0x0000001023187825 */ /* 0x101fe400078e001e */
[----:B------:R-:W5:Y:S02]  /*2750*/  LDG.E.128 R40, desc[UR18][R40.64] ;  /* 0x0000001228287981 */ /* 0x000f64000c1e1d00 */
[----:B------:R-:W-:-:S02]  /*2760*/  IMAD.WIDE.U32 R20, R39, 0x10, R30 ;  /* 0x0000001027147825 */ /* 0x000fc400078e001e */
[----:B------:R-:W5:Y:S04]  /*2770*/  LDG.E.128 R36, desc[UR18][R36.64] ;  /* 0x0000001224247981 */ /* 0x000f68000c1e1d00 */
[----:B------:R-:W5:Y:S04]  /*2780*/  LDG.E.128 R32, desc[UR18][R32.64] ;  /* 0x0000001220207981 */ /* 0x000f68000c1e1d00 */
[----:B------:R-:W5:Y:S04]  /*2790*/  LDG.E.128 R28, desc[UR18][R28.64] ;  /* 0x000000121c1c7981 */ /* 0x000f68000c1e1d00 */
[----:B------:R-:W5:Y:S04]  /*27a0*/  LDG.E.128 R24, desc[UR18][R24.64] ;  /* 0x0000001218187981 */ /* 0x000f68000c1e1d00 */
[----:B-1----:R-:W5:Y:S02]  /*27b0*/  LDG.E.128 R20, desc[UR18][R20.64] ;  /* 0x0000001214147981 */ /* 0x002f64000c1e1d00 */
.L_x_14029:
[----:B-1----:R-:W0:Y:S01]  /*27c0*/  SHFL.DOWN PT, R166, R165, 0x10, 0x1f ;  /* 0x0a001f00a5a67f89 */ /* 0x002e2200000e0000 */
        /* <DEDUP_REMOVED lines=31> */
.L_x_14033:
[----:B------:R-:W-:Y:S05]  /*29c0*/  BSYNC.RECONVERGENT B0 ;  /* 0x0000000000007941 */ /* 0x000fea0003800200 */
.L_x_14032:
[----:B------:R-:W1:Y:S08]  /*29d0*/  S2UR UR29, SR_CgaCtaId ;  /* 0x00000000001d79c3 */ /* 0x000e700000008800 */
[----:B------:R-:W-:Y:S01]  /*29e0*/  BAR.SYNC.DEFER_BLOCKING 0x0 ;  /* 0x0000000000007b1d */ /* 0x000fe20000010000 */
[----:B------:R-:W-:Y:S01]  /*29f0*/  @UP3 UIADD3 UR30, UPT, UPT, UR30, -0x1, URZ ;  /* 0xffffffff1e1e3890 */ /* 0x000fe2000fffe0ff */
[----:B------:R-:W-:-:S03]  /*2a00*/  PLOP3.LUT P0, PT, PT, PT, UP3, 0x80, 0x8 ;  /* 0x000000000008781c */ /* 0x000fc60003f0f038 */
[----:B------:R-:W-:Y:S01]  /*2a10*/  @UP3 UIMAD UR30, UR30, UR24, URZ ;  /* 0x000000181e1e32a4 */ /* 0x000fe2000f8e02ff */
[----:B------:R-:W-:Y:S01]  /*2a20*/  UMOV UR4, 0x400 ;  /* 0x0000040000047882 */ /* 0x000fe20000000000 */
        /* <DEDUP_REMOVED lines=41> */
[----:B--2---:R-:W-:-:S04]  /*2cc0*/  @P0 IMAD.WIDE.U32 R166, R165, R166, UR32 ;  /* 0x00000020a5a60e25 */ /* 0x004fc8000f8e00a6 */
        /* <DEDUP_REMOVED lines=29> */
.L_x_14036:
[----:B------:R-:W-:Y:S05]  /*2ea0*/  BRA.U !UP3, `(.L_x_14037) ;  /* 0x000000010b407547 */ /* 0x000fea000b800000 */
[----:B------:R-:W-:Y:S02]  /*2eb0*/  MOV R53, UR29 ;  /* 0x0000001d00357c02 */ /* 0x000fe40008000f00 */
[----:B------:R-:W-:Y:S02]  /*2ec0*/  ISETP.LT.AND P0, PT, RZ, UR27, PT ;  /* 0x0000001bff007c0c */ /* 0x000fe4000bf01270 */
[----:B------:R-:W-:Y:S01]  /*2ed0*/  SHF.R.U64 R167, R226, 0x10, R227 ;  /* 0x00000010e2a77819 */ /* 0x000fe200000012e3 */
[----:B-----5:R-:W-:-:S04]  /*2ee0*/  FFMA.FTZ R53, R11, R53, UR30 ;  /* 0x0000001e0b357e23 */ /* 0x020fc80008010035 */
[----:B------:R-:W-:-:S04]  /*2ef0*/  FADD.FTZ R53, R10, -R53 ;  /* 0x800000350a357221 */ /* 0x000fc80000010000 */
[----:B------:R-:W-:-:S05]  /*2f00*/  FMUL.FTZ R53, R53, UR28 ;  /* 0x0000001c35357c20 */ /* 0x000fca0008410000 */
[----:B------:R-:W-:Y:S02]  /*2f10*/  FSEL R53, R53, RZ, P0 ;  /* 0x000000ff35357208 */ /* 0x000fe40000000000 */
        /* <DEDUP_REMOVED lines=9> */
.L_x_14037:
        /* <DEDUP_REMOVED lines=16> */
.L_x_14038:
[----:B------:R-:W-:Y:S05]  /*30b0*/  BRA.U !UP3, `(.L_x_14039) ;  /* 0x0000000d0bc47547 */ /* 0x000fea000b800000 */
[----:B-----5:R-:W-:Y:S01]  /*30c0*/  ISETP.GE.U32.AND P0, PT, R2, 0x1000000, PT ;  /* 0x010000000200780c */ /* 0x020fe20003f06070 */
[----:B------:R-:W-:Y:S01]  /*30d0*/  BSSY.RECONVERGENT B0, `(.L_x_14040) ;  /* 0x0000011000007945 */ /* 0x000fe20003800200 */
        /* <DEDUP_REMOVED lines=9> */
[----:B------:R-:W-:-:S05]  /*3170*/  FSEL R55, R55, RZ, P0 ;  /* 0x000000ff37377208 */ /* 0x000fca0000000000 */
[----:B------:R-:W-:Y:S01]  /*3180*/  FADD.FTZ R95, R95, R55 ;  /* 0x000000375f5f7221 */ /* 0x000fe20000010000 */
[----:B------:R-:W-:Y:S01]  /*3190*/  HFMA2 R55, -RZ, RZ, 0, 0 ;  /* 0x00000000ff377431 */ /* 0x000fe200000001ff */
[----:B------:R-:W-:Y:S06]  /*31a0*/  @!P0 BRA `(.L_x_14041) ;  /* 0x00000000000c8947 */ /* 0x000fec0003800000 */
[----:B------:R-:W-:-:S05]  /*31b0*/  SHF.R.U32.HI R166, RZ, 0x10, R227 ;  /* 0x00000010ffa67819 */ /* 0x000fca00000116e3 */
[----:B------:R-:W-:-:S05]  /*31c0*/  HADD2.F32 R55, -RZ, R166.H0_H0 ;  /* 0x200000a6ff377230 */ /* 0x000fca0000004100 */
[----:B------:R-:W-:-:S07]  /*31d0*/  FMUL.FTZ R55, R2, R55 ;  /* 0x0000003702377220 */ /* 0x000fce0000410000 */
.L_x_14041:
[----:B------:R-:W-:Y:S05]  /*31e0*/  BSYNC.RECONVERGENT B0 ;  /* 0x0000000000007941 */ /* 0x000fea0003800200 */
.L_x_14040:
[----:B------:R-:W-:Y:S05]  /*31f0*/  BRA `(.L_x_14039) ;  /* 0x0000000c00747947 */ /* 0x000fea0003800000 */
.L_x_14035:
[----:B------:R-:W-:Y:S01]  /*3200*/  ISETP.LT.AND P0, PT, RZ, UR27, PT ;  /* 0x0000001bff007c0c */ /* 0x000fe2000bf01270 */
[----:B------:R-:W-:-:S12]  /*3210*/  BRA.U !UP3, `(.L_x_14042) ;  /* 0x000000010b3c7547 */ /* 0x000fd8000b800000 */
        /* <DEDUP_REMOVED lines=15> */
.L_x_14042:
        /* <DEDUP_REMOVED lines=17> */
.L_x_14043:
        /* <DEDUP_REMOVED lines=16> */
.L_x_14044:
[----:B------:R-:W-:Y:S01]  /*3520*/  MOV R134, UR29 ;  /* 0x0000001d00867c02 */ /* 0x000fe20008000f00 */
[----:B------:R-:W-:Y:S01]  /*3530*/  BSSY.RECONVERGENT B0, `(.L_x_14045) ;  /* 0x0000020000007945 */ /* 0x000fe20003800200 */
[----:B------:R-:W-:Y:S02]  /*3540*/  MOV R133, UR29 ;  /* 0x0000001d00857c02 */ /* 0x000fe40008000f00 */
[----:B------:R-:W-:Y:S01]  /*3550*/  MOV R132, UR29 ;  /* 0x0000001d00847c02 */ /* 0x000fe20008000f00 */
[----:B------:R-:W-:Y:S01]  /*3560*/  FFMA.FTZ R134, R160, R134, UR30 ;  /* 0x0000001ea0867e23 */ /* 0x000fe20008010086 */
[----:B------:R-:W-:Y:S01]  /*3570*/  MOV R135, UR29 ;  /* 0x0000001d00877c02 */ /* 0x000fe20008000f00 */
[----:B-----5:R-:W-:Y:S02]  /*3580*/  FFMA.FTZ R133, R11, R133, UR30 ;  /* 0x0000001e0b857e23 */ /* 0x020fe40008010085 */
        /* <DEDUP_REMOVED lines=16> */
[----:B------:R-:W-:Y:S01]  /*3690*/  ISETP.GE.U32.AND P0, PT, R2, 0x1000000, PT ;  /* 0x010000000200780c */ /* 0x000fe20003f06070 */
[----:B------:R-:W-:Y:S02]  /*36a0*/  HFMA2 R55, -RZ, RZ, 0, 0 ;  /* 0x00000000ff377431 */ /* 0x000fe400000001ff */
[----:B------:R-:W-:-:S04]  /*36b0*/  FMUL.FTZ R166, R166, UR20 ;  /* 0x00000014a6a67c20 */ /* 0x000fc80008410000 */
[----:B------:R-:W-:-:S05]  /*36c0*/  FMUL.FTZ R2, R127, R166 ;  /* 0x000000a67f027220 */ /* 0x000fca0000410000 */
[----:B------:R-:W-:-:S05]  /*36d0*/  FSEL R2, R2, RZ, P0 ;  /* 0x000000ff02027208 */ /* 0x000fca0000000000 */
[----:B------:R-:W-:Y:S01]  /*36e0*/  FADD.FTZ R95, R95, R2 ;  /* 0x000000025f5f7221 */ /* 0x000fe20000010000 */
[----:B------:R-:W-:Y:S06]  /*36f0*/  @!P0 BRA `(.L_x_14046) ;  /* 0x00000000000c8947 */ /* 0x000fec0003800000 */
[----:B------:R-:W-:-:S05]  /*3700*/  SHF.R.U32.HI R167, RZ, 0x10, R227 ;  /* 0x00000010ffa77819 */ /* 0x000fca00000116e3 */
[----:B------:R-:W-:-:S05]  /*3710*/  HADD2.F32 R55, -RZ, R167.H0_H0 ;  /* 0x200000a7ff377230 */ /* 0x000fca0000004100 */
[----:B------:R-:W-:-:S07]  /*3720*/  FMUL.FTZ R55, R55, R166 ;  /* 0x000000a637377220 */ /* 0x000fce0000410000 */
.L_x_14046:
[----:B------:R-:W-:Y:S05]  /*3730*/  BSYNC.RECONVERGENT B0 ;  /* 0x0000000000007941 */ /* 0x000fea0003800200 */
.L_x_14045:
[----:B------:R-:W-:Y:S05]  /*3740*/  BRA `(.L_x_14039) ;  /* 0x0000000800207947 */ /* 0x000fea0003800000 */
.L_x_14034:
[----:B------:R-:W-:Y:S01]  /*3750*/  UISETP.NE.U32.AND UP0, UPT, UR16, URZ, UPT ;  /* 0x000000ff1000728c */ /* 0x000fe2000bf05070 */
[----:B------:R-:W-:Y:S03]  /*3760*/  BSSY.RECONVERGENT B0, `(.L_x_14039) ;  /* 0x0000086000007945 */ /* 0x000fe60003800200 */
        /* <DEDUP_REMOVED lines=18> */
.L_x_14048:
[----:B------:R-:W-:Y:S05]  /*3890*/  BRA.U !UP3, `(.L_x_14049) ;  /* 0x000000010b407547 */ /* 0x000fea000b800000 */
[----:B------:R-:W-:Y:S02]  /*38a0*/  PLOP3.LUT P0, PT, PT, PT, UP2, 0x80, 0x8 ;  /* 0x000000000008781c */ /* 0x000fe40003f0f028 */
[----:B------:R-:W-:Y:S02]  /*38b0*/  MOV R53, UR29 ;  /* 0x0000001d00357c02 */ /* 0x000fe40008000f00 */
[----:B-----5:R-:W-:Y:S02]  /*38c0*/  MOV R166, R49 ;  /* 0x0000003100a67202 */ /* 0x020fe40000000f00 */
[----:B------:R-:W-:-:S07]  /*38d0*/  SHF.R.U64 R241, R226, 0x10, R227 ;  /* 0x00000010e2f17819 */ /* 0x000fce00000012e3 */
        /* <DEDUP_REMOVED lines=12> */
.L_x_14049:
        /* <DEDUP_REMOVED lines=16> */
.L_x_14050:
[----:B------:R-:W-:Y:S05]  /*3aa0*/  BRA.U !UP3, `(.L_x_14051) ;  /* 0x000000050b447547 */ /* 0x000fea000b800000 */
[----:B------:R-:W-:Y:S02]  /*3ab0*/  PLOP3.LUT P1, PT, PT, PT, UP2, 0x80, 0x8 ;  /* 0x000000000008781c */ /* 0x000fe40003f2f028 */
[----:B-----5:R-:W-:Y:S02]  /*3ac0*/  ISETP.GE.U32.AND P0, PT, R2, 0x1000000, PT ;  /* 0x010000000200780c */ /* 0x020fe40003f06070 */
[----:B------:R-:W-:Y:S02]  /*3ad0*/  MOV R2, UR29 ;  /* 0x0000001d00027c02 */ /* 0x000fe40008000f00 */
[----:B------:R-:W-:-:S07]  /*3ae0*/  MOV R55, R51 ;  /* 0x0000003300377202 */ /* 0x000fce0000000f00 */
[----:B------:R-:W-:-:S04]  /*3af0*/  @P1 FFMA.FTZ R2, R192, R2, UR30 ;  /* 0x0000001ec0021e23 */ /* 0x000fc80008010002 */
[----:B------:R-:W-:-:S04]  /*3b00*/  @P1 FADD.FTZ R2, R161, -R2 ;  /* 0x80000002a1021221 */ /* 0x000fc80000010000 */
[----:B------:R-:W-:-:S04]  /*3b10*/  @P1 FFMA.FTZ R55, R2, UR28, R51 ;  /* 0x0000001c02371c23 */ /* 0x000fc80008010033 */
[----:B------:R-:W-:Y:S01]  /*3b20*/  FMUL.FTZ R166, R55, UR21 ;  /* 0x0000001537a67c20 */ /* 0x000fe20008410000 */
[----:B------:R-:W-:-:S03]  /*3b30*/  HFMA2 R55, -RZ, RZ, 0, 0 ;  /* 0x00000000ff377431 */ /* 0x000fc600000001ff */
[----:B------:R-:W-:-:S04]  /*3b40*/  FMUL.FTZ R166, R166, UR20 ;  /* 0x00000014a6a67c20 */ /* 0x000fc80008410000 */
[----:B------:R-:W-:-:S05]  /*3b50*/  FMUL.FTZ R2, R127, R166 ;  /* 0x000000a67f027220 */ /* 0x000fca0000410000 */
[----:B------:R-:W-:-:S05]  /*3b60*/  FSEL R2, R2, RZ, P0 ;  /* 0x000000ff02027208 */ /* 0x000fca0000000000 */
[----:B------:R-:W-:Y:S01]  /*3b70*/  FADD.FTZ R95, R95, R2 ;  /* 0x000000025f5f7221 */ /* 0x000fe20000010000 */
[----:B------:R-:W-:Y:S06]  /*3b80*/  @!P0 BRA `(.L_x_14051) ;  /* 0x00000004000c8947 */ /* 0x000fec0003800000 */
[----:B------:R-:W-:-:S05]  /*3b90*/  SHF.R.U32.HI R167, RZ, 0x10, R227 ;  /* 0x00000010ffa77819 */ /* 0x000fca00000116e3 */
[----:B------:R-:W-:-:S05]  /*3ba0*/  HADD2.F32 R55, -RZ, R167.H0_H0 ;  /* 0x200000a7ff377230 */ /* 0x000fca0000004100 */
[----:B------:R-:W-:Y:S01]  /*3bb0*/  FMUL.FTZ R55, R55, R166 ;  /* 0x000000a637377220 */ /* 0x000fe20000410000 */
[----:B------:R-:W-:Y:S06]  /*3bc0*/  BRA `(.L_x_14051) ;  /* 0x0000000000fc7947 */ /* 0x000fec0003800000 */
.L_x_14047:
[----:B------:R-:W-:Y:S02]  /*3bd0*/  PLOP3.LUT P1, PT, PT, PT, UP2, 0x80, 0x8 ;  /* 0x000000000008781c */ /* 0x000fe40003f2f028 */
[----:B------:R-:W-:-:S11]  /*3be0*/  MOV R132, UR29 ;  /* 0x0000001d00847c02 */ /* 0x000fd60008000f00 */
[----:B------:R-:W-:-:S04]  /*3bf0*/  @P1 FFMA.FTZ R132, R0, R132, UR30 ;  /* 0x0000001e00841e23 */ /* 0x000fc80008010084 */
[----:B------:R-:W-:Y:S01]  /*3c00*/  @P1 FADD.FTZ R133, R191, -R132 ;  /* 0x80000084bf851221 */ /* 0x000fe20000010000 */
[----:B-----5:R-:W-:-:S03]  /*3c10*/  MOV R132, R48 ;  /* 0x0000003000847202 */ /* 0x020fc60000000f00 */
[----:B------:R-:W-:Y:S01]  /*3c20*/  @P1 FFMA.FTZ R132, R133, UR28, R48 ;  /* 0x0000001c85841c23 */ /* 0x000fe20008010030 */
[----:B------:R-:W-:Y:S06]  /*3c30*/  BRA.U !UP3, `(.L_x_14052) ;  /* 0x000000010b247547 */ /* 0x000fec000b800000 */
[----:B------:R-:W-:Y:S01]  /*3c40*/  FMUL.FTZ R133, R132, UR21 ;  /* 0x0000001584857c20 */ /* 0x000fe20008410000 */
[----:B------:R-:W-:-:S03]  /*3c50*/  LOP3.LUT P0, RZ, R2, 0xff, RZ, 0xc0, !PT ;  /* 0x000000ff02ff7812 */ /* 0x000fc6000780c0ff */
[----:B------:R-:W-:-:S04]  /*3c60*/  FMUL.FTZ R133, R133, UR20 ;  /* 0x0000001485857c20 */ /* 0x000fc80008410000 */
[----:B------:R-:W-:-:S05]  /*3c70*/  FMUL.FTZ R52, R124, R133 ;  /* 0x000000857c347220 */ /* 0x000fca0000410000 */
[----:B------:R-:W-:Y:S01]  /*3c80*/  FSEL R52, R52, RZ, P0 ;  /* 0x000000ff34347208 */ /* 0x000fe20000000000 */
[----:B------:R-:W-:-:S04]  /*3c90*/  @P0 HADD2.F32 R134, -RZ, R226.H0_H0 ;  /* 0x200000e2ff860230 */ /* 0x000fc80000004100 */
[----:B------:R-:W-:Y:S01]  /*3ca0*/  FADD.FTZ R92, R92, R52 ;  /* 0x000000345c5c7221 */ /* 0x000fe20000010000 */
[----:B------:R-:W-:Y:S02]  /*3cb0*/  HFMA2 R52, -RZ, RZ, 0, 0 ;  /* 0x00000000ff347431 */ /* 0x000fe400000001ff */
[----:B------:R-:W-:-:S07]  /*3cc0*/  @P0 FMUL.FTZ R52, R134, R133 ;  /* 0x0000008586340220 */ /* 0x000fce0000410000 */
.L_x_14052:
[----:B------:R-:W-:-:S05]  /*3cd0*/  MOV R133, UR29 ;  /* 0x0000001d00857c02 */ /* 0x000fca0008000f00 */
[----:B------:R-:W-:-:S04]  /*3ce0*/  @P1 FFMA.FTZ R133, R11, R133, UR30 ;  /* 0x0000001e0b851e23 */ /* 0x000fc80008010085 */
[----:B------:R-:W-:Y:S01]  /*3cf0*/  @P1 FADD.FTZ R134, R10, -R133 ;  /* 0x800000850a861221 */ /* 0x000fe20000010000 */
[----:B------:R-:W-:-:S03]  /*3d00*/  MOV R133, R49 ;  /* 0x0000003100857202 */ /* 0x000fc60000000f00 */
[----:B------:R-:W-:Y:S01]  /*3d10*/  @P1 FFMA.FTZ R133, R134, UR28, R49 ;  /* 0x0000001c86851c23 */ /* 0x000fe20008010031 */
[----:B------:R-:W-:Y:S06]  /*3d20*/  BRA.U !UP3, `(.L_x_14053) ;  /* 0x000000010b287547 */ /* 0x000fec000b800000 */
[----:B------:R-:W-:Y:S01]  /*3d30*/  FMUL.FTZ R134, R133, UR21 ;  /* 0x0000001585867c20 */ /* 0x000fe20008410000 */
[----:B------:R-:W-:Y:S02]  /*3d40*/  LOP3.LUT P0, RZ, R2, 0xff00, RZ, 0xc0, !PT ;  /* 0x0000ff0002ff7812 */ /* 0x000fe4000780c0ff */
[----:B------:R-:W-:Y:S01]  /*3d50*/  SHF.R.U64 R135, R226, 0x10, R227 ;  /* 0x00000010e2877819 */ /* 0x000fe200000012e3 */
[----:B------:R-:W-:-:S04]  /*3d60*/  FMUL.FTZ R134, R134, UR20 ;  /* 0x0000001486867c20 */ /* 0x000fc80008410000 */
[----:B------:R-:W-:-:S05]  /*3d70*/  FMUL.FTZ R53, R125, R134 ;  /* 0x000000867d357220 */ /* 0x000fca0000410000 */
[----:B------:R-:W-:Y:S01]  /*3d80*/  FSEL R53, R53, RZ, P0 ;  /* 0x000000ff35357208 */ /* 0x000fe20000000000 */
[----:B------:R-:W-:-:S04]  /*3d90*/  @P0 HADD2.F32 R135, -RZ, R135.H0_H0 ;  /* 0x20000087ff870230 */ /* 0x000fc80000004100 */
[----:B------:R-:W-:Y:S01]  /*3da0*/  FADD.FTZ R93, R93, R53 ;  /* 0x000000355d5d7221 */ /* 0x000fe20000010000 */
[----:B------:R-:W-:Y:S01]  /*3db0*/  MOV R53, RZ ;  /* 0x000000ff00357202 */ /* 0x000fe20000000f00 */
[----:B------:R-:W-:-:S07]  /*3dc0*/  @P0 FMUL.FTZ R53, R135, R134 ;  /* 0x0000008687350220 */ /* 0x000fce0000410000 */
.L_x_14053:
[----:B------:R-:W-:-:S05]  /*3dd0*/  MOV R134, UR29 ;  /* 0x0000001d00867c02 */ /* 0x000fca0008000f00 */
[----:B------:R-:W-:-:S04]  /*3de0*/  @P1 FFMA.FTZ R134, R160, R134, UR30 ;  /* 0x0000001ea0861e23 */ /* 0x000fc80008010086 */
[----:B------:R-:W-:Y:S01]  /*3df0*/  @P1 FADD.FTZ R135, R209, -R134 ;  /* 0x80000086d1871221 */ /* 0x000fe20000010000 */
[----:B------:R-:W-:-:S03]  /*3e00*/  MOV R134, R50 ;  /* 0x0000003200867202 */ /* 0x000fc60000000f00 */
        /* <DEDUP_REMOVED lines=11> */
.L_x_14054:
[----:B------:R-:W-:-:S05]  /*3ec0*/  MOV R135, UR29 ;  /* 0x0000001d00877c02 */ /* 0x000fca0008000f00 */
[----:B------:R-:W-:-:S04]  /*3ed0*/  @P1 FFMA.FTZ R135, R192, R135, UR30 ;  /* 0x0000001ec0871e23 */ /* 0x000fc80008010087 */
[----:B------:R-:W-:Y:S01]  /*3ee0*/  @P1 FADD.FTZ R166, R161, -R135 ;  /* 0x80000087a1a61221 */ /* 0x000fe20000010000 */
[----:B------:R-:W-:-:S03]  /*3ef0*/  MOV R135, R51 ;  /* 0x0000003300877202 */ /* 0x000fc60000000f00 */
[----:B------:R-:W-:Y:S01]  /*3f00*/  @P1 FFMA.FTZ R135, R166, UR28, R51 ;  /* 0x0000001ca6871c23 */ /* 0x000fe20008010033 */
[----:B------:R-:W-:Y:S06]  /*3f10*/  BRA.U !UP3, `(.L_x_14051) ;  /* 0x000000010b287547 */ /* 0x000fec000b800000 */
[----:B------:R-:W-:Y:S01]  /*3f20*/  FMUL.FTZ R55, R135, UR21 ;  /* 0x0000001587377c20 */ /* 0x000fe20008410000 */
[----:B------:R-:W-:Y:S02]  /*3f30*/  ISETP.GE.U32.AND P0, PT, R2, 0x1000000, PT ;  /* 0x010000000200780c */ /* 0x000fe40003f06070 */
[----:B------:R-:W-:Y:S01]  /*3f40*/  SHF.R.U32.HI R167, RZ, 0x10, R227 ;  /* 0x00000010ffa77819 */ /* 0x000fe200000116e3 */
[----:B------:R-:W-:Y:S01]  /*3f50*/  FMUL.FTZ R166, R55, UR20 ;  /* 0x0000001437a67c20 */ /* 0x000fe20008410000 */
[----:B------:R-:W-:-:S03]  /*3f60*/  MOV R55, RZ ;  /* 0x000000ff00377202 */ /* 0x000fc60000000f00 */
[----:B------:R-:W-:-:S05]  /*3f70*/  FMUL.FTZ R2, R127, R166 ;  /* 0x000000a67f027220 */ /* 0x000fca0000410000 */
[----:B------:R-:W-:-:S05]  /*3f80*/  FSEL R2, R2, RZ, P0 ;  /* 0x000000ff02027208 */ /* 0x000fca0000000000 */
[----:B------:R-:W-:Y:S01]  /*3f90*/  FADD.FTZ R95, R95, R2 ;  /* 0x000000025f5f7221 */ /* 0x000fe20000010000 */
[----:B------:R-:W-:-:S05]  /*3fa0*/  @P0 HADD2.F32 R2, -RZ, R167.H0_H0 ;  /* 0x200000a7ff020230 */ /* 0x000fca0000004100 */
[----:B------:R-:W-:-:S07]  /*3fb0*/  @P0 FMUL.FTZ R55, R2, R166 ;  /* 0x000000a602370220 */ /* 0x000fce0000410000 */
.L_x_14051:
[----:B------:R-:W-:Y:S05]  /*3fc0*/  BSYNC.RECONVERGENT B0 ;  /* 0x0000000000007941 */ /* 0x000fea0003800200 */
.L_x_14039:
        /* <DEDUP_REMOVED lines=17> */
.L_x_14055:
[----:B------:R-:W-:Y:S05]  /*40e0*/  BRA.U !UP0, `(.L_x_14056) ;  /* 0x00000009084c7547 */ /* 0x000fea000b800000 */
[----:B------:R-:W-:Y:S05]  /*40f0*/  @!P0 BRA `(.L_x_14057) ;  /* 0x0000000400208947 */ /* 0x000fea0003800000 */
[----:B------:R-:W-:Y:S02]  /*4100*/  PLOP3.LUT P1, PT, PT, PT, UP2, 0x80, 0x8 ;  /* 0x000000000008781c */ /* 0x000fe40003f2f028 */
[----:B-----5:R-:W-:Y:S02]  /*4110*/  MOV R2, UR29 ;  /* 0x0000001d00027c02 */ /* 0x020fe40008000f00 */
[----:B------:R-:W-:-:S09]  /*4120*/  MOV R132, R44 ;  /* 0x0000002c00847202 */ /* 0x000fd20000000f00 */
[----:B------:R-:W-:-:S04]  /*4130*/  @P1 FFMA.FTZ R2, R162, R2, UR30 ;  /* 0x0000001ea2021e23 */ /* 0x000fc80008010002 */
[----:B------:R-:W-:-:S04]  /*4140*/  @P1 FADD.FTZ R2, R211, -R2 ;  /* 0x80000002d3021221 */ /* 0x000fc80000010000 */
[----:B------:R-:W-:Y:S01]  /*4150*/  @P1 FFMA.FTZ R132, R2, UR28, R44 ;  /* 0x0000001c02841c23 */ /* 0x000fe2000801002c */
[----:B------:R-:W-:Y:S06]  /*4160*/  BRA.U !UP3, `(.L_x_14058) ;  /* 0x000000010b287547 */ /* 0x000fec000b800000 */
[----:B------:R-:W-:Y:S01]  /*4170*/  FMUL.FTZ R2, R132, UR21 ;  /* 0x0000001584027c20 */ /* 0x000fe20008410000 */
[----:B------:R-:W-:Y:S01]  /*4180*/  LOP3.LUT P2, RZ, R3, 0xff, RZ, 0xc0, !PT ;  /* 0x000000ff03ff7812 */ /* 0x000fe2000784c0ff */
[----:B------:R-:W-:Y:S02]  /*4190*/  UMOV UR4, URZ ;  /* 0x000000ff00047c82 */ /* 0x000fe40008000000 */
[----:B------:R-:W-:-:S04]  /*41a0*/  FMUL.FTZ R2, R2, UR20 ;  /* 0x0000001402027c20 */ /* 0x000fc80008410000 */
[----:B0-----:R-:W-:-:S05]  /*41b0*/  FMUL.FTZ R52, R124, R2 ;  /* 0x000000027c347220 */ /* 0x001fca0000410000 */
[----:B------:R-:W-:Y:S01]  /*41c0*/  FSEL R52, R52, RZ, P2 ;  /* 0x000000ff34347208 */ /* 0x000fe20001000000 */
[----:B------:R-:W-:-:S04]  /*41d0*/  @P2 HADD2.F32 R133, -RZ, R228.H0_H0 ;  /* 0x200000e4ff852230 */ /* 0x000fc80000004100 */
[----:B------:R-:W-:Y:S01]  /*41e0*/  FADD.FTZ R96, R96, R52 ;  /* 0x0000003460607221 */ /* 0x000fe20000010000 */
[----:B------:R-:W-:Y:S01]  /*41f0*/  MOV R52, UR4 ;  /* 0x0000000400347c02 */ /* 0x000fe20008000f00 */
[----:B------:R-:W-:-:S07]  /*4200*/  @P2 FMUL.FTZ R52, R2, R133 ;  /* 0x0000008502342220 */ /* 0x000fce0000410000 */
.L_x_14058:
[----:B------:R-:W-:Y:S02]  /*4210*/  MOV R2, UR29 ;  /* 0x0000001d00027c02 */ /* 0x000fe40008000f00 */
[----:B------:R-:W-:-:S03]  /*4220*/  MOV R133, R45 ;  /* 0x0000002d00857202 */ /* 0x000fc60000000f00 */
[----:B------:R-:W-:-:S04]  /*4230*/  @P1 FFMA.FTZ R2, R193, R2, UR30 ;  /* 0x0000001ec1021e23 */ /* 0x000fc80008010002 */
[----:B------:R-:W-:-:S04]  /*4240*/  @P1 FADD.FTZ R2, R163, -R2 ;  /* 0x80000002a3021221 */ /* 0x000fc80000010000 */
[----:B------:R-:W-:Y:S01]  /*4250*/  @P1 FFMA.FTZ R133, R2, UR28, R45 ;  /* 0x0000001c02851c23 */ /* 0x000fe2000801002d */
[----:B------:R-:W-:Y:S06]  /*4260*/  BRA.U !UP3, `(.L_x_14059) ;  /* 0x000000010b2c7547 */ /* 0x000fec000b800000 */
[----:B------:R-:W-:Y:S01]  /*4270*/  FMUL.FTZ R2, R133, UR21 ;  /* 0x0000001585027c20 */ /* 0x000fe20008410000 */
[----:B------:R-:W-:Y:S01]  /*4280*/  LOP3.LUT P2, RZ, R3, 0xff00, RZ, 0xc0, !PT ;  /* 0x0000ff0003ff7812 */ /* 0x000fe2000784c0ff */
[----:B------:R-:W-:Y:S01]  /*4290*/  UMOV UR4, URZ ;  /* 0x000000ff00047c82 */ /* 0x000fe20008000000 */
[----:B------:R-:W-:Y:S01]  /*42a0*/  SHF.R.U64 R134, R228, 0x10, R229 ;  /* 0x00000010e4867819 */ /* 0x000fe200000012e5 */
[----:B------:R-:W-:-:S04]  /*42b0*/  FMUL.FTZ R2, R2, UR20 ;  /* 0x0000001402027c20 */ /* 0x000fc80008410000 */
[----:B0-----:R-:W-:-:S05]  /*42c0*/  FMUL.FTZ R53, R125, R2 ;  /* 0x000000027d357220 */ /* 0x001fca0000410000 */
[----:B------:R-:W-:Y:S01]  /*42d0*/  FSEL R53, R53, RZ, P2 ;  /* 0x000000ff35357208 */ /* 0x000fe20001000000 */
[----:B------:R-:W-:-:S04]  /*42e0*/  @P2 HADD2.F32 R134, -RZ, R134.H0_H0 ;  /* 0x20000086ff862230 */ /* 0x000fc80000004100 */
[----:B------:R-:W-:Y:S01]  /*42f0*/  FADD.FTZ R97, R97, R53 ;  /* 0x0000003561617221 */ /* 0x000fe20000010000 */
[----:B------:R-:W-:Y:S01]  /*4300*/  MOV R53, UR4 ;  /* 0x0000000400357c02 */ /* 0x000fe20008000f00 */
[----:B------:R-:W-:-:S07]  /*4310*/  @P2 FMUL.FTZ R53, R2, R134 ;  /* 0x0000008602352220 */ /* 0x000fce0000410000 */
.L_x_14059:
        /* <DEDUP_REMOVED lines=16> */
.L_x_14060:
[----:B------:R-:W-:-:S05]  /*4420*/  MOV R2, UR29 ;  /* 0x0000001d00027c02 */ /* 0x000fca0008000f00 */
[----:B------:R-:W-:-:S04]  /*4430*/  @P1 FFMA.FTZ R2, R195, R2, UR30 ;  /* 0x0000001ec3021e23 */ /* 0x000fc80008010002 */
[----:B------:R-:W-:Y:S01]  /*4440*/  @P1 FADD.FTZ R135, R194, -R2 ;  /* 0x80000002c2871221 */ /* 0x000fe20000010000 */
[----:B------:R-:W-:-:S03]  /*4450*/  MOV R2, R47 ;  /* 0x0000002f00027202 */ /* 0x000fc60000000f00 */
[----:B------:R-:W-:-:S05]  /*4460*/  @P1 FFMA.FTZ R2, R135, UR28, R47 ;  /* 0x0000001c87021c23 */ /* 0x000fca000801002f */
[----:B------:R-:W-:Y:S01]  /*4470*/  MOV R135, R2 ;  /* 0x0000000200877202 */ /* 0x000fe20000000f00 */
[----:B------:R-:W-:Y:S06]  /*4480*/  BRA.U !UP3, `(.L_x_14061) ;  /* 0x0000000d0be47547 */ /* 0x000fec000b800000 */
[----:B------:R-:W-:Y:S01]  /*4490*/  FMUL.FTZ R2, R2, UR21 ;  /* 0x0000001502027c20 */ /* 0x000fe20008410000 */
[----:B------:R-:W-:Y:S01]  /*44a0*/  ISETP.GE.U32.AND P1, PT, R3, 0x1000000, PT ;  /* 0x010000000300780c */ /* 0x000fe20003f26070 */
[----:B------:R-:W-:Y:S01]  /*44b0*/  UMOV UR4, URZ ;  /* 0x000000ff00047c82 */ /* 0x000fe20008000000 */
[----:B------:R-:W-:Y:S01]  /*44c0*/  BSSY.RECONVERGENT B0, `(.L_x_14062) ;  /* 0x000000a000007945 */ /* 0x000fe20003800200 */
[----:B------:R-:W-:Y:S01]  /*44d0*/  FMUL.FTZ R2, R2, UR20 ;  /* 0x0000001402027c20 */ /* 0x000fe20008410000 */
[----:B0-----:R-:W-:-:S03]  /*44e0*/  MOV R55, UR4 ;  /* 0x0000000400377c02 */ /* 0x001fc60008000f00 */
[----:B------:R-:W-:-:S05]  /*44f0*/  FMUL.FTZ R3, R127, R2 ;  /* 0x000000027f037220 */ /* 0x000fca0000410000 */
[----:B------:R-:W-:-:S05]  /*4500*/  FSEL R3, R3, RZ, P1 ;  /* 0x000000ff03037208 */ /* 0x000fca0000800000 */
[----:B------:R-:W-:Y:S01]  /*4510*/  FADD.FTZ R99, R99, R3 ;  /* 0x0000000363637221 */ /* 0x000fe20000010000 */
[----:B------:R-:W-:Y:S06]  /*4520*/  @!P1 BRA `(.L_x_14063) ;  /* 0x00000000000c9947 */ /* 0x000fec0003800000 */
[----:B------:R-:W-:-:S05]  /*4530*/  SHF.R.U32.HI R166, RZ, 0x10, R229 ;  /* 0x00000010ffa67819 */ /* 0x000fca00000116e5 */
[----:B------:R-:W-:-:S05]  /*4540*/  HADD2.F32 R55, -RZ, R166.H0_H0 ;  /* 0x200000a6ff377230 */ /* 0x000fca0000004100 */
[----:B------:R-:W-:-:S07]  /*4550*/  FMUL.FTZ R55, R2, R55 ;  /* 0x0000003702377220 */ /* 0x000fce0000410000 */
.L_x_14063:
[----:B------:R-:W-:Y:S05]  /*4560*/  BSYNC.RECONVERGENT B0 ;  /* 0x0000000000007941 */ /* 0x000fea0003800200 */
.L_x_14062:
[----:B------:R-:W-:Y:S05]  /*4570*/  BRA `(.L_x_14061) ;  /* 0x0000000c00a87947 */ /* 0x000fea0003800000 */
.L_x_14057:
[----:B------:R-:W-:Y:S05]  /*4580*/  BRA.U !UP3, `(.L_x_14064) ;  /* 0x000000010b407547 */ /* 0x000fea000b800000 */
[----:B------:R-:W-:Y:S01]  /*4590*/  PLOP3.LUT P1, PT, PT, PT, UP2, 0x80, 0x8 ;  /* 0x000000000008781c */ /* 0x000fe20003f2f028 */
[----:B------:R-:W-:Y:S01]  /*45a0*/  UMOV UR4, URZ ;  /* 0x000000ff00047c82 */ /* 0x000fe20008000000 */
[----:B-----5:R-:W-:Y:S02]  /*45b0*/  MOV R2, UR29 ;  /* 0x0000001d00027c02 */ /* 0x020fe40008000f00 */
[----:B0-----:R-:W-:-:S09]  /*45c0*/  MOV R52, R44 ;  /* 0x0000002c00347202 */ /* 0x001fd20000000f00 */
[----:B------:R-:W-:-:S04]  /*45d0*/  @P1 FFMA.FTZ R2, R162, R2, UR30 ;  /* 0x0000001ea2021e23 */ /* 0x000fc80008010002 */
[----:B------:R-:W-:-:S04]  /*45e0*/  @P1 FADD.FTZ R2, R211, -R2 ;  /* 0x80000002d3021221 */ /* 0x000fc80000010000 */
[----:B------:R-:W-:Y:S01]  /*45f0*/  @P1 FFMA.FTZ R52, R2, UR28, R44 ;  /* 0x0000001c02341c23 */ /* 0x000fe2000801002c */
[----:B------:R-:W-:-:S03]  /*4600*/  LOP3.LUT P1, RZ, R3, 0xff, RZ, 0xc0, !PT ;  /* 0x000000ff03ff7812 */ /* 0x000fc6000782c0ff */
[----:B------:R-:W-:Y:S01]  /*4610*/  FMUL.FTZ R166, R52, UR21 ;  /* 0x0000001534a67c20 */ /* 0x000fe20008410000 */
[----:B------:R-:W-:-:S03]  /*4620*/  MOV R52, UR4 ;  /* 0x0000000400347c02 */ /* 0x000fc60008000f00 */
[----:B------:R-:W-:-:S04]  /*4630*/  FMUL.FTZ R166, R166, UR20 ;  /* 0x00000014a6a67c20 */ /* 0x000fc80008410000 */
[----:B------:R-:W-:-:S05]  /*4640*/  FMUL.FTZ R2, R124, R166 ;  /* 0x000000a67c027220 */ /* 0x000fca0000410000 */
[----:B------:R-:W-:-:S05]  /*4650*/  FSEL R2, R2, RZ, P1 ;  /* 0x000000ff02027208 */ /* 0x000fca0000800000 */
[----:B------:R-:W-:Y:S01]  /*4660*/  FADD.FTZ R96, R96, R2 ;  /* 0x0000000260607221 */ /* 0x000fe20000010000 */
[----:B------:R-:W-:-:S05]  /*4670*/  @P1 HADD2.F32 R2, -RZ, R228.H0_H0 ;  /* 0x200000e4ff021230 */ /* 0x000fca0000004100 */
[----:B------:R-:W-:-:S07]  /*4680*/  @P1 FMUL.FTZ R52, R2, R166 ;  /* 0x000000a602341220 */ /* 0x000fce0000410000 */
.L_x_14064:
[----:B------:R-:W-:Y:S05]  /*4690*/  BRA.U !UP3, `(.L_x_14065) ;  /* 0x000000010b447547 */ /* 0x000fea000b800000 */
[----:B------:R-:W-:Y:S01]  /*46a0*/  PLOP3.LUT P1, PT, PT, PT, UP2, 0x80, 0x8 ;  /* 0x000000000008781c */ /* 0x000fe20003f2f028 */
[----:B------:R-:W-:Y:S01]  /*46b0*/  UMOV UR4, URZ ;  /* 0x000000ff00047c82 */ /* 0x000fe20008000000 */
[----:B-----5:R-:W-:Y:S02]  /*46c0*/  MOV R2, UR29 ;  /* 0x0000001d00027c02 */ /* 0x020fe40008000f00 */
[----:B0-----:R-:W-:Y:S02]  /*46d0*/  MOV R53, R45 ;  /* 0x0000002d00357202 */ /* 0x001fe40000000f00 */
[----:B------:R-:W-:-:S07]  /*46e0*/  SHF.R.U64 R167, R228, 0x10, R229 ;  /* 0x00000010e4a77819 */ /* 0x000fce00000012e5 */
        /* <DEDUP_REMOVED lines=12> */
.L_x_14065:
        /* <DEDUP_REMOVED lines=17> */
.L_x_14066:
[----:B------:R-:W-:Y:S04]  /*48c0*/  BSSY.RECONVERGENT B0, `(.L_x_14067) ;  /* 0x0000014000007945 */ /* 0x000fe80003800200 */
[----:B------:R-:W-:Y:S05]  /*48d0*/  BRA.U !UP3, `(.L_x_14068) ;  /* 0x000000010b487547 */ /* 0x000fea000b800000 */
[----:B------:R-:W-:Y:S01]  /*48e0*/  PLOP3.LUT P2, PT, PT, PT, UP2, 0x80, 0x8 ;  /* 0x000000000008781c */ /* 0x000fe20003f4f028 */
[----:B------:R-:W-:Y:S01]  /*48f0*/  UMOV UR4, URZ ;  /* 0x000000ff00047c82 */ /* 0x000fe20008000000 */
[----:B-----5:R-:W-:Y:S02]  /*4900*/  MOV R2, UR29 ;  /* 0x0000001d00027c02 */ /* 0x020fe40008000f00 */
[----:B------:R-:W-:Y:S02]  /*4910*/  ISETP.GE.U32.AND P1, PT, R3, 0x1000000, PT ;  /* 0x010000000300780c */ /* 0x000fe40003f26070 */
[----:B------:R-:W-:Y:S02]  /*4920*/  MOV R3, R47 ;  /* 0x0000002f00037202 */ /* 0x000fe40000000f00 */
[----:B0-----:R-:W-:-:S05]  /*4930*/  MOV R55, UR4 ;  /* 0x0000000400377c02 */ /* 0x001fca0008000f00 */
[----:B------:R-:W-:-:S04]  /*4940*/  @P2 FFMA.FTZ R2, R195, R2, UR30 ;  /* 0x0000001ec3022e23 */ /* 0x000fc80008010002 */
[----:B------:R-:W-:-:S04]  /*4950*/  @P2 FADD.FTZ R2, R194, -R2 ;  /* 0x80000002c2022221 */ /* 0x000fc80000010000 */
[----:B------:R-:W-:-:S04]  /*4960*/  @P2 FFMA.FTZ R3, R2, UR28, R47 ;  /* 0x0000001c02032c23 */ /* 0x000fc8000801002f */
[----:B------:R-:W-:-:S04]  /*4970*/  FMUL.FTZ R2, R3, UR21 ;  /* 0x0000001503027c20 */ /* 0x000fc80008410000 */
        /* <DEDUP_REMOVED lines=8> */
.L_x_14068:
[----:B------:R-:W-:Y:S05]  /*4a00*/  BSYNC.RECONVERGENT B0 ;  /* 0x0000000000007941 */ /* 0x000fea0003800200 */
.L_x_14067:
[----:B------:R-:W-:Y:S05]  /*4a10*/  BRA `(.L_x_14061) ;  /* 0x0000000800807947 */ /* 0x000fea0003800000 */
.L_x_14056:
[----:B------:R-:W-:Y:S04]  /*4a20*/  BSSY.RECONVERGENT B0, `(.L_x_14061) ;  /* 0x000009f000007945 */ /* 0x000fe80003800200 */
[----:B------:R-:W-:Y:S05]  /*4a30*/  @!P0 BRA `(.L_x_14069) ;  /* 0x00000004005c8947 */ /* 0x000fea0003800000 */
[----:B------:R-:W-:Y:S01]  /*4a40*/  ISETP.LT.AND P1, PT, RZ, UR27, PT ;  /* 0x0000001bff007c0c */ /* 0x000fe2000bf21270 */
[----:B------:R-:W-:-:S12]  /*4a50*/  BRA.U !UP3, `(.L_x_14070) ;  /* 0x000000010b407547 */ /* 0x000fd8000b800000 */
[----:B-----5:R-:W-:Y:S01]  /*4a60*/  MOV R2, UR29 ;  /* 0x0000001d00027c02 */ /* 0x020fe20008000f00 */
[----:B------:R-:W-:Y:S01]  /*4a70*/  UMOV UR4, URZ ;  /* 0x000000ff00047c82 */ /* 0x000fe20008000000 */
[----:B------:R-:W-:-:S03]  /*4a80*/  ISETP.LT.AND P2, PT, RZ, UR27, PT ;  /* 0x0000001bff007c0c */ /* 0x000fc6000bf41270 */
[----:B------:R-:W-:-:S04]  /*4a90*/  FFMA.FTZ R2, R162, R2, UR30 ;  /* 0x0000001ea2027e23 */ /* 0x000fc80008010002 */
[----:B------:R-:W-:-:S04]  /*4aa0*/  FADD.FTZ R2, R211, -R2 ;  /* 0x80000002d3027221 */ /* 0x000fc80000010000 */
[----:B------:R-:W-:-:S05]  /*4ab0*/  FMUL.FTZ R2, R2, UR28 ;  /* 0x0000001c02027c20 */ /* 0x000fca0008410000 */
[----:B------:R-:W-:Y:S02]  /*4ac0*/  FSEL R2, R2, RZ, P2 ;  /* 0x000000ff02027208 */ /* 0x000fe40001000000 */
[----:B------:R-:W-:-:S03]  /*4ad0*/  LOP3.LUT P2, RZ, R3, 0xff, RZ, 0xc0, !PT ;  /* 0x000000ff03ff7812 */ /* 0x000fc6000784c0ff */
[----:B------:R-:W-:-:S04]  /*4ae0*/  FMUL.FTZ R2, R2, UR21 ;  /* 0x0000001502027c20 */ /* 0x000fc80008410000 */
[----:B------:R-:W-:-:S04]  /*4af0*/  FMUL.FTZ R2, R2, UR20 ;  /* 0x0000001402027c20 */ /* 0x000fc80008410000 */
[----:B0-----:R-:W-:Y:S02]  /*4b00*/  FMUL.FTZ R52, R124, R2 ;  /* 0x000000027c347220 */ /* 0x001fe40000410000 */
[----:B------:R-:W-:-:S03]  /*4b10*/  @P2 HADD2.F32 R132, -RZ, R228.H0_H0 ;  /* 0x200000e4ff842230 */ /* 0x000fc60000004100 */
[----:B------:R-:W-:-:S05]  /*4b20*/  FSEL R52, R52, RZ, P2 ;  /* 0x000000ff34347208 */ /* 0x000fca0001000000 */
[----:B------:R-:W-:Y:S01]  /*4b30*/  FADD.FTZ R96, R96, R52 ;  /* 0x0000003460607221 */ /* 0x000fe20000010000 */
[----:B------:R-:W-:Y:S01]  /*4b40*/  MOV R52, UR4 ;  /* 0x0000000400347c02 */ /* 0x000fe20008000f00 */
[----:B------:R-:W-:-:S07]  /*4b50*/  @P2 FMUL.FTZ R52, R132, R2 ;  /* 0x0000000284342220 */ /* 0x000fce0000410000 */
.L_x_14070:
[----:B------:R-:W-:Y:S05]  /*4b60*/  BRA.U !UP3, `(.L_x_14071) ;  /* 0x000000010b447547 */ /* 0x000fea000b800000 */
[----:B-----5:R-:W-:Y:S01]  /*4b70*/  MOV R2, UR29 ;  /* 0x0000001d00027c02 */ /* 0x020fe20008000f00 */
[----:B------:R-:W-:Y:S01]  /*4b80*/  UMOV UR4, URZ ;  /* 0x000000ff00047c82 */ /* 0x000fe20008000000 */
[----:B------:R-:W-:Y:S02]  /*4b90*/  ISETP.LT.AND P2, PT, RZ, UR27, PT ;  /* 0x0000001bff007c0c */ /* 0x000fe4000bf41270 */
[----:B------:R-:W-:Y:S01]  /*4ba0*/  SHF.R.U64 R132, R228, 0x10, R229 ;  /* 0x00000010e4847819 */ /* 0x000fe200000012e5 */
        /* <DEDUP_REMOVED lines=13> */
.L_x_14071:
[----:B------:R-:W-:Y:S05]  /*4c80*/  BRA.U !UP3, `(.L_x_14072) ;  /* 0x000000010b407547 */ /* 0x000fea000b800000 */
        /* <DEDUP_REMOVED lines=16> */
.L_x_14072:
[----:B------:R-:W-:Y:S02]  /*4d90*/  MOV R134, UR29 ;  /* 0x0000001d00867c02 */ /* 0x000fe40008000f00 */
        /* <DEDUP_REMOVED lines=20> */
[----:B-----5:R-:W-:Y:S01]  /*4ee0*/  FMUL.FTZ R2, R135, UR21 ;  /* 0x0000001587027c20 */ /* 0x020fe20008410000 */
[----:B------:R-:W-:Y:S01]  /*4ef0*/  ISETP.GE.U32.AND P1, PT, R3, 0x1000000, PT ;  /* 0x010000000300780c */ /* 0x000fe20003f26070 */
[----:B------:R-:W-:Y:S02]  /*4f00*/  UMOV UR4, URZ ;  /* 0x000000ff00047c82 */ /* 0x000fe40008000000 */
        /* <DEDUP_REMOVED lines=10> */
.L_x_14069:
        /* <DEDUP_REMOVED lines=17> */
.L_x_14074:
[----:B------:R-:W-:Y:S05]  /*50c0*/  BRA.U !UP3, `(.L_x_14075) ;  /* 0x000000010b447547 */ /* 0x000fea000b800000 */
[----:B-----5:R-:W-:Y:S01]  /*50d0*/  MOV R2, UR29 ;  /* 0x0000001d00027c02 */ /* 0x020fe20008000f00 */
[----:B------:R-:W-:Y:S01]  /*50e0*/  UMOV UR4, URZ ;  /* 0x000000ff00047c82 */ /* 0x000fe20008000000 */
[----:B------:R-:W-:Y:S02]  /*50f0*/  ISETP.LT.AND P1, PT, RZ, UR27, PT ;  /* 0x0000001bff007c0c */ /* 0x000fe4000bf21270 */
[----:B0-----:R-:W-:Y:S01]  /*5100*/  SHF.R.U64 R166, R228, 0x10, R229 ;  /* 0x00000010e4a67819 */ /* 0x001fe200000012e5 */
[----:B------:R-:W-:-:S04]  /*5110*/  FFMA.FTZ R2, R193, R2, UR30 ;  /* 0x0000001ec1027e23 */ /* 0x000fc80008010002 */
        /* <DEDUP_REMOVED lines=10> */
[----:B------:R-:W-:Y:S01]  /*51c0*/  MOV R53, UR4 ;  /* 0x0000000400357c02 */ /* 0x000fe20008000f00 */
[----:B------:R-:W-:-:S07]  /*51d0*/  @P1 FMUL.FTZ R53, R166, R2 ;  /* 0x00000002a6351220 */ /* 0x000fce0000410000 */
.L_x_14075:
        /* <DEDUP_REMOVED lines=17> */
.L_x_14076:
[----:B------:R-:W-:Y:S05]  /*52f0*/  BRA.U !UP3, `(.L_x_14073) ;  /* 0x000000010b447547 */ /* 0x000fea000b800000 */
[----:B-----5:R-:W-:Y:S01]  /*5300*/  MOV R2, UR29 ;  /* 0x0000001d00027c02 */ /* 0x020fe20008000f00 */
[----:B------:R-:W-:Y:S01]  /*5310*/  UMOV UR4, URZ ;  /* 0x000000ff00047c82 */ /* 0x000fe20008000000 */
[----:B------:R-:W-:Y:S02]  /*5320*/  ISETP.LT.AND P1, PT, RZ, UR27, PT ;  /* 0x0000001bff007c0c */ /* 0x000fe4000bf21270 */
[----:B------:R-:W-:Y:S01]  /*5330*/  ISETP.GE.U32.AND P2, PT, R3, 0x1000000, PT ;  /* 0x010000000300780c */ /* 0x000fe20003f46070 */
[----:B------:R-:W-:Y:S01]  /*5340*/  FFMA.FTZ R2, R195, R2, UR30 ;  /* 0x0000001ec3027e23 */ /* 0x000fe20008010002 */
[----:B0-----:R-:W-:Y:S02]  /*5350*/  SHF.R.U32.HI R166, RZ, 0x10, R229 ;  /* 0x00000010ffa67819 */ /* 0x001fe400000116e5 */
[----:B------:R-:W-:Y:S01]  /*5360*/  MOV R55, UR4 ;  /* 0x0000000400377c02 */ /* 0x000fe20008000f00 */
        /* <DEDUP_REMOVED lines=8> */
[----:B------:R-:W-:-:S05]  /*53f0*/  @P2 HADD2.F32 R3, -RZ, R166.H0_H0 ;  /* 0x200000a6ff032230 */ /* 0x000fca0000004100 */
[----:B------:R-:W-:-:S07]  /*5400*/  @P2 FMUL.FTZ R55, R3, R2 ;  /* 0x0000000203372220 */ /* 0x000fce0000410000 */
.L_x_14073:
[----:B------:R-:W-:Y:S05]  /*5410*/  BSYNC.RECONVERGENT B0 ;  /* 0x0000000000007941 */ /* 0x000fea0003800200 */
.L_x_14061:
[----:B-----5:R-:W1:Y:S01]  /*5420*/  @P0 LDC.64 R2, c[0x0][0x478] ;  /* 0x00011e00ff020b82 */ /* 0x020e620000000a00 */
[----:B------:R-:W-:Y:S01]  /*5430*/  PLOP3.LUT P1, PT, PT, PT, UP3, 0x80, 0x8 ;  /* 0x000000000008781c */ /* 0x000fe20003f2f038 */
[----:B------:R-:W2:Y:S01]  /*5440*/  @UP3 LDCU.64 UR32, c[0x0][0x468] ;  /* 0x00008d00ff2037ac */ /* 0x000ea20008000a00 */
[----:B0-----:R-:W-:-:S05]  /*5450*/  @P0 IADD3 R166, PT, PT, R164, 0x100, RZ ;  /* 0x00000100a4a60810 */ /* 0x001fca0007ffe0ff */
[----:B-1----:R-:W-:-:S05]  /*5460*/  @P0 IMAD.WIDE.U32 R2, R166, 0x10, R2 ;  /* 0x00000010a6020825 */ /* 0x002fca00078e0002 */
[----:B------:R0:W-:Y:S02]  /*5470*/  @P0 STG.E.128 desc[UR18][R2.64], R132 ;  /* 0x0000008402000986 */ /* 0x0001e4000c101d12 */
[----:B0-----:R-:W-:Y:S01]  /*5480*/  HFMA2 R3, -RZ, RZ, 0, 9.5367431640625e-07 ;  /* 0x00000010ff037431 */ /* 0x001fe200000001ff */
[----:B------:R-:W-:-:S05]  /*5490*/  @P1 IADD3 R2, PT, PT, R165, 0x100, RZ ;  /* 0x00000100a5021810 */ /* 0x000fca0007ffe0ff */
[----:B--2---:R-:W-:-:S05]  /*54a0*/  @P1 IMAD.WIDE.U32 R2, R2, R3, UR32 ;  /* 0x0000002002021e25 */ /* 0x004fca000f8e0003 */
[----:B------:R0:W-:Y:S01]  /*54b0*/  @P1 STG.E.128 desc[UR18][R2.64], R52 ;  /* 0x0000003402001986 */ /* 0x0001e2000c101d12 */
[----:B------:R-:W-:Y:S05]  /*54c0*/  BRA.U !UP3, `(.L_x_14077) ;  /* 0x000000010b107547 */ /* 0x000fea000b800000 */
[----:B0-----:R-:W0:Y:S01]  /*54d0*/  LDC.64 R2, c[0x0][0x390] ;  /* 0x0000e400ff027b82 */ /* 0x001e220000000a00 */
[----:B------:R-:W-:-:S05]  /*54e0*/  IADD3 R124, PT, PT, R165, 0x200, RZ ;  /* 0x00000200a57c7810 */ /* 0x000fca0007ffe0ff */
[----:B0-----:R-:W-:-:S06]  /*54f0*/  IMAD.WIDE.U32 R124, R124, 0x10, R2 ;  /* 0x000000107c7c7825 */ /* 0x001fcc00078e0002 */
[----:B------:R-:W5:Y:S02]  /*5500*/  LDG.E.128 R124, desc[UR18][R124.64] ;  /* 0x000000127c7c7981 */ /* 0x000f64000c1e1d00 */
.L_x_14077:
[----:B------:R-:W-:Y:S05]  /*5510*/  BRA.U !UP0, `(.L_x_14078) ;  /* 0x0000000908587547 */ /* 0x000fea000b800000 */
[----:B------:R-:W-:Y:S05]  /*5520*/  @!P0 BRA `(.L_x_14079) ;  /* 0x00000004002c8947 */ /* 0x000fea0003800000 */
[----:B------:R-:W-:Y:S02]  /*5530*/  PLOP3.LUT P1, PT, PT, PT, UP2, 0x80, 0x8 ;  /* 0x000000000008781c */ /* 0x000fe40003f2f028 */
[----:B0-----:R-:W-:Y:S02]  /*5540*/  MOV R2, UR29 ;  /* 0x0000001d00027c02 */ /* 0x001fe40008000f00 */
        /* <DEDUP_REMOVED lines=9> */
[----:B-----5:R-:W-:-:S05]  /*55e0*/  FMUL.FTZ R52, R124, R2 ;  /* 0x000000027c347220 */ /* 0x020fca0000410000 */
[----:B------:R-:W-:Y:S01]  /*55f0*/  FSEL R52, R52, RZ, P2 ;  /* 0x000000ff34347208 */ /* 0x000fe20001000000 */
[----:B------:R-:W-:-:S04]  /*5600*/  @P2 HADD2.F32 R132, -RZ, R230.H0_H0 ;  /* 0x200000e6ff842230 */ /* 0x000fc80000004100 */
[----:B------:R-:W-:Y:S01]  /*5610*/  FADD.FTZ R100, R100, R52 ;  /* 0x0000003464647221 */ /* 0x000fe20000010000 */
[----:B------:R-:W-:Y:S01]  /*5620*/  MOV R52, UR4 ;  /* 0x0000000400347c02 */ /* 0x000fe20008000f00 */
[----:B------:R-:W-:-:S07]  /*5630*/  @P2 FMUL.FTZ R52, R2, R132 ;  /* 0x0000008402342220 */ /* 0x000fce0000410000 */
.L_x_14080:
        /* <DEDUP_REMOVED lines=11> */
[----:B-----5:R-:W-:-:S05]  /*56f0*/  FMUL.FTZ R53, R125, R2 ;  /* 0x000000027d357220 */ /* 0x020fca0000410000 */
[----:B------:R-:W-:Y:S01]  /*5700*/  FSEL R53, R53, RZ, P2 ;  /* 0x000000ff35357208 */ /* 0x000fe20001000000 */
[----:B------:R-:W-:-:S04]  /*5710*/  @P2 HADD2.F32 R133, -RZ, R133.H0_H0 ;  /* 0x20000085ff852230 */ /* 0x000fc80000004100 */
[----:B------:R-:W-:Y:S01]  /*5720*/  FADD.FTZ R101, R101, R53 ;  /* 0x0000003565657221 */ /* 0x000fe20000010000 */
[----:B------:R-:W-:Y:S01]  /*5730*/  MOV R53, UR4 ;  /* 0x0000000400357c02 */ /* 0x000fe20008000f00 */
[----:B------:R-:W-:-:S07]  /*5740*/  @P2 FMUL.FTZ R53, R2, R133 ;  /* 0x0000008502352220 */ /* 0x000fce0000410000 */
.L_x_14081:
        /* <DEDUP_REMOVED lines=16> */
.L_x_14082:
[----:B------:R-:W-:-:S05]  /*5850*/  MOV R2, UR29 ;  /* 0x0000001d00027c02 */ /* 0x000fca0008000f00 */
[----:B------:R-:W-:-:S04]  /*5860*/  @P1 FFMA.FTZ R2, R198, R2, UR30 ;  /* 0x0000001ec6021e23 */ /* 0x000fc80008010002 */
[----:B------:R-:W-:Y:S01]  /*5870*/  @P1 FADD.FTZ R134, R169, -R2 ;  /* 0x80000002a9861221 */ /* 0x000fe20000010000 */
[----:B------:R-:W-:-:S03]  /*5880*/  MOV R2, R43 ;  /* 0x0000002b00027202 */ /* 0x000fc60000000f00 */
[----:B------:R-:W-:Y:S01]  /*5890*/  @P1 FFMA.FTZ R2, R134, UR28, R43 ;  /* 0x0000001c86021c23 */ /* 0x000fe2000801002b */
[----:B------:R-:W-:Y:S02]  /*58a0*/  MOV R134, R133 ;  /* 0x0000008500867202 */ /* 0x000fe40000000f00 */
[----:B------:R-:W-:Y:S02]  /*58b0*/  MOV R133, R132 ;  /* 0x0000008400857202 */ /* 0x000fe40000000f00 */
[----:B------:R-:W-:Y:S02]  /*58c0*/  MOV R132, R3 ;  /* 0x0000000300847202 */ /* 0x000fe40000000f00 */
[----:B------:R-:W-:Y:S01]  /*58d0*/  MOV R135, R2 ;  /* 0x0000000200877202 */ /* 0x000fe20000000f00 */
[----:B------:R-:W-:Y:S06]  /*58e0*/  BRA.U !UP3, `(.L_x_14083) ;  /* 0x0000000d0be47547 */ /* 0x000fec000b800000 */
[----:B------:R-:W-:Y:S01]  /*58f0*/  FMUL.FTZ R2, R2, UR21 ;  /* 0x0000001502027c20 */ /* 0x000fe20008410000 */
[----:B------:R-:W-:Y:S01]  /*5900*/  ISETP.GE.U32.AND P1, PT, R4, 0x1000000, PT ;  /* 0x010000000400780c */ /* 0x000fe20003f26070 */
[----:B------:R-:W-:Y:S01]  /*5910*/  UMOV UR4, URZ ;  /* 0x000000ff00047c82 */ /* 0x000fe20008000000 */
[----:B------:R-:W-:Y:S01]  /*5920*/  BSSY.RECONVERGENT B0, `(.L_x_14084) ;  /* 0x000000a000007945 */ /* 0x000fe20003800200 */
[----:B------:R-:W-:Y:S01]  /*5930*/  FMUL.FTZ R2, R2, UR20 ;  /* 0x0000001402027c20 */ /* 0x000fe20008410000 */
[----:B------:R-:W-:-:S03]  /*5940*/  MOV R55, UR4 ;  /* 0x0000000400377c02 */ /* 0x000fc60008000f00 */
[----:B-----5:R-:W-:-:S05]  /*5950*/  FMUL.FTZ R3, R127, R2 ;  /* 0x000000027f037220 */ /* 0x020fca0000410000 */
[----:B------:R-:W-:-:S05]  /*5960*/  FSEL R3, R3, RZ, P1 ;  /* 0x000000ff03037208 */ /* 0x000fca0000800000 */
[----:B------:R-:W-:Y:S01]  /*5970*/  FADD.FTZ R103, R103, R3 ;  /* 0x0000000367677221 */ /* 0x000fe20000010000 */
[----:B------:R-:W-:Y:S06]  /*5980*/  @!P1 BRA `(.L_x_14085) ;  /* 0x00000000000c9947 */ /* 0x000fec0003800000 */
[----:B------:R-:W-:-:S05]  /*5990*/  SHF.R.U32.HI R166, RZ, 0x10, R231 ;  /* 0x00000010ffa67819 */ /* 0x000fca00000116e7 */
[----:B------:R-:W-:-:S05]  /*59a0*/  HADD2.F32 R55, -RZ, R166.H0_H0 ;  /* 0x200000a6ff377230 */ /* 0x000fca0000004100 */
[----:B------:R-:W-:-:S07]  /*59b0*/  FMUL.FTZ R55, R2, R55 ;  /* 0x0000003702377220 */ /* 0x000fce0000410000 */
.L_x_14085:
[----:B------:R-:W-:Y:S05]  /*59c0*/  BSYNC.RECONVERGENT B0 ;  /* 0x0000000000007941 */ /* 0x000fea0003800200 */
.L_x_14084:
[----:B------:R-:W-:Y:S05]  /*59d0*/  BRA `(.L_x_14083) ;  /* 0x0000000c00a87947 */ /* 0x000fea0003800000 */
.L_x_14079:
[----:B------:R-:W-:Y:S05]  /*59e0*/  BRA.U !UP3, `(.L_x_14086) ;  /* 0x000000010b407547 */ /* 0x000fea000b800000 */
[----:B------:R-:W-:Y:S01]  /*59f0*/  PLOP3.LUT P1, PT, PT, PT, UP2, 0x80, 0x8 ;  /* 0x000000000008781c */ /* 0x000fe20003f2f028 */
[----:B------:R-:W-:Y:S01]  /*5a00*/  UMOV UR4, URZ ;  /* 0x000000ff00047c82 */ /* 0x000fe20008000000 */
[----:B0-----:R-:W-:Y:S02]  /*5a10*/  MOV R2, UR29 ;  /* 0x0000001d00027c02 */ /* 0x001fe40008000f00 */
[----:B------:R-:W-:Y:S02]  /*5a20*/  MOV R3, R40 ;  /* 0x0000002800037202 */ /* 0x000fe40000000f00 */
[----:B------:R-:W-:-:S07]  /*5a30*/  MOV R52, UR4 ;  /* 0x0000000400347c02 */ /* 0x000fce0008000f00 */
[----:B------:R-:W-:-:S04]  /*5a40*/  @P1 FFMA.FTZ R2, R212, R2, UR30 ;  /* 0x0000001ed4021e23 */ /* 0x000fc80008010002 */
[----:B------:R-:W-:-:S04]  /*5a50*/  @P1 FADD.FTZ R2, R214, -R2 ;  /* 0x80000002d6021221 */ /* 0x000fc80000010000 */
[----:B------:R-:W-:Y:S01]  /*5a60*/  @P1 FFMA.FTZ R3, R2, UR28, R40 ;  /* 0x0000001c02031c23 */ /* 0x000fe20008010028 */
[----:B------:R-:W-:-:S03]  /*5a70*/  LOP3.LUT P1, RZ, R4, 0xff, RZ, 0xc0, !PT ;  /* 0x000000ff04ff7812 */ /* 0x000fc6000782c0ff */
[----:B------:R-:W-:-:S04]  /*5a80*/  FMUL.FTZ R3, R3, UR21 ;  /* 0x0000001503037c20 */ /* 0x000fc80008410000 */
[----:B------:R-:W-:-:S04]  /*5a90*/  FMUL.FTZ R3, R3, UR20 ;  /* 0x0000001403037c20 */ /* 0x000fc80008410000 */
[----:B-----5:R-:W-:-:S05]  /*5aa0*/  FMUL.FTZ R2, R124, R3 ;  /* 0x000000037c027220 */ /* 0x020fca0000410000 */
[----:B------:R-:W-:-:S05]  /*5ab0*/  FSEL R2, R2, RZ, P1 ;  /* 0x000000ff02027208 */ /* 0x000fca0000800000 */
[----:B------:R-:W-:Y:S01]  /*5ac0*/  FADD.FTZ R100, R100, R2 ;  /* 0x0000000264647221 */ /* 0x000fe20000010000 */
[----:B------:R-:W-:-:S05]  /*5ad0*/  @P1 HADD2.F32 R2, -RZ, R230.H0_H0 ;  /* 0x200000e6ff021230 */ /* 0x000fca0000004100 */
[----:B------:R-:W-:-:S07]  /*5ae0*/  @P1 FMUL.FTZ R52, R2, R3 ;  /* 0x0000000302341220 */ /* 0x000fce0000410000 */
.L_x_14086:
[----:B------:R-:W-:Y:S05]  /*5af0*/  BRA.U !UP3, `(.L_x_14087) ;  /* 0x000000010b447547 */ /* 0x000fea000b800000 */
[----:B------:R-:W-:Y:S01]  /*5b00*/  PLOP3.LUT P1, PT, PT, PT, UP2, 0x80, 0x8 ;  /* 0x000000000008781c */ /* 0x000fe20003f2f028 */
[----:B------:R-:W-:Y:S01]  /*5b10*/  UMOV UR4, URZ ;  /* 0x000000ff00047c82 */ /* 0x000fe20008000000 */
[----:B0-----:R-:W-:Y:S02]  /*5b20*/  MOV R2, UR29 ;  /* 0x0000001d00027c02 */ /* 0x001fe40008000f00 */
[----:B------:R-:W-:Y:S02]  /*5b30*/  MOV R3, R41 ;  /* 0x0000002900037202 */ /* 0x000fe40000000f00 */
[----:B------:R-:W-:Y:S02]  /*5b40*/  SHF.R.U64 R166, R230, 0x10, R231 ;  /* 0x00000010e6a67819 */ /* 0x000fe400000012e7 */
[----:B------:R-:W-:-:S05]  /*5b50*/  MOV R53, UR4 ;  /* 0x0000000400357c02 */ /* 0x000fca0008000f00 */
        /* <DEDUP_REMOVED lines=11> */
.L_x_14087:
        /* <DEDUP_REMOVED lines=17> */
.L_x_14088:
[----:B------:R-:W-:Y:S04]  /*5d20*/  BSSY.RECONVERGENT B0, `(.L_x_14089) ;  /* 0x0000014000007945 */ /* 0x000fe80003800200 */
[----:B------:R-:W-:Y:S05]  /*5d30*/  BRA.U !UP3, `(.L_x_14090) ;  /* 0x000000010b487547 */ /* 0x000fea000b800000 */
[----:B------:R-:W-:Y:S01]  /*5d40*/  PLOP3.LUT P2, PT, PT, PT, UP2, 0x80, 0x8 ;  /* 0x000000000008781c */ /* 0x000fe20003f4f028 */
[----:B------:R-:W-:Y:S01]  /*5d50*/  UMOV UR4, URZ ;  /* 0x000000ff00047c82 */ /* 0x000fe20008000000 */
[----:B0-----:R-:W-:Y:S02]  /*5d60*/  MOV R2, UR29 ;  /* 0x0000001d00027c02 */ /* 0x001fe40008000f00 */
[----:B------:R-:W-:Y:S02]  /*5d70*/  MOV R3, R43 ;  /* 0x0000002b00037202 */ /* 0x000fe40000000f00 */
[----:B------:R-:W-:Y:S02]  /*5d80*/  ISETP.GE.U32.AND P1, PT, R4, 0x1000000, PT ;  /* 0x010000000400780c */ /* 0x000fe40003f26070 */
[----:B------:R-:W-:-:S05]  /*5d90*/  MOV R55, UR4 ;  /* 0x0000000400377c02 */ /* 0x000fca0008000f00 */
[----:B------:R-:W-:-:S04]  /*5da0*/  @P2 FFMA.FTZ R2, R198, R2, UR30 ;  /* 0x0000001ec6022e23 */ /* 0x000fc80008010002 */
[----:B------:R-:W-:-:S04]  /*5db0*/  @P2 FADD.FTZ R2, R169, -R2 ;  /* 0x80000002a9022221 */ /* 0x000fc80000010000 */
[----:B------:R-:W-:-:S04]  /*5dc0*/  @P2 FFMA.FTZ R3, R2, UR28, R43 ;  /* 0x0000001c02032c23 */ /* 0x000fc8000801002b */
[----:B------:R-:W-:-:S04]  /*5dd0*/  FMUL.FTZ R2, R3, UR21 ;  /* 0x0000001503027c20 */ /* 0x000fc80008410000 */
[----:B------:R-:W-:-:S04]  /*5de0*/  FMUL.FTZ R2, R2, UR20 ;  /* 0x0000001402027c20 */ /* 0x000fc80008410000 */
[----:B-----5:R-:W-:-:S05]  /*5df0*/  FMUL.FTZ R3, R127, R2 ;  /* 0x000000027f037220 */ /* 0x020fca0000410000 */
[----:B------:R-:W-:-:S05]  /*5e00*/  FSEL R3, R3, RZ, P1 ;  /* 0x000000ff03037208 */ /* 0x000fca0000800000 */
[----:B------:R-:W-:Y:S01]  /*5e10*/  FADD.FTZ R103, R103, R3 ;  /* 0x0000000367677221 */ /* 0x000fe20000010000 */
[----:B------:R-:W-:Y:S06]  /*5e20*/  @!P1 BRA `(.L_x_14090) ;  /* 0x00000000000c9947 */ /* 0x000fec0003800000 */
[----:B------:R-:W-:-:S05]  /*5e30*/  SHF.R.U32.HI R166, RZ, 0x10, R231 ;  /* 0x00000010ffa67819 */ /* 0x000fca00000116e7 */
[----:B------:R-:W-:-:S05]  /*5e40*/  HADD2.F32 R55, -RZ, R166.H0_H0 ;  /* 0x200000a6ff377230 */ /* 0x000fca0000004100 */
[----:B------:R-:W-:-:S07]  /*5e50*/  FMUL.FTZ R55, R55, R2 ;  /* 0x0000000237377220 */ /* 0x000fce0000410000 */
.L_x_14090:
[----:B------:R-:W-:Y:S05]  /*5e60*/  BSYNC.RECONVERGENT B0 ;  /* 0x0000000000007941 */ /* 0x000fea0003800200 */
.L_x_14089:
[----:B------:R-:W-:Y:S05]  /*5e70*/  BRA `(.L_x_14083) ;  /* 0x0000000800807947 */ /* 0x000fea0003800000 */
.L_x_14078:
[----:B------:R-:W-:Y:S04]  /*5e80*/  BSSY.RECONVERGENT B0, `(.L_x_14083) ;  /* 0x000009f000007945 */ /* 0x000fe80003800200 */
[----:B------:R-:W-:Y:S05]  /*5e90*/  @!P0 BRA `(.L_x_14091) ;  /* 0x00000004005c8947 */ /* 0x000fea0003800000 */
[----:B------:R-:W-:Y:S01]  /*5ea0*/  ISETP.LT.AND P1, PT, RZ, UR27, PT ;  /* 0x0000001bff007c0c */ /* 0x000fe2000bf21270 */
[----:B------:R-:W-:-:S12]  /*5eb0*/  BRA.U !UP3, `(.L_x_14092) ;  /* 0x000000010b407547 */ /* 0x000fd8000b800000 */
[----:B0-----:R-:W-:Y:S01]  /*5ec0*/  MOV R2, UR29 ;  /* 0x0000001d00027c02 */ /* 0x001fe20008000f00 */
[----:B------:R-:W-:Y:S01]  /*5ed0*/  UMOV UR4, URZ ;  /* 0x000000ff00047c82 */ /* 0x000fe20008000000 */
[----:B------:R-:W-:Y:S02]  /*5ee0*/  ISETP.LT.AND P2, PT, RZ, UR27, PT ;  /* 0x0000001bff007c0c */ /* 0x000fe4000bf41270 */
[----:B------:R-:W-:Y:S01]  /*5ef0*/  MOV R52, UR4 ;  /* 0x0000000400347c02 */ /* 0x000fe20008000f00 */
[----:B------:R-:W-:-:S04]  /*5f00*/  FFMA.FTZ R2, R212, R2, UR30 ;  /* 0x0000001ed4027e23 */ /* 0x000fc80008010002 */
[----:B------:R-:W-:-:S04]  /*5f10*/  FADD.FTZ R2, R214, -R2 ;  /* 0x80000002d6027221 */ /* 0x000fc80000010000 */
[----:B------:R-:W-:-:S05]  /*5f20*/  FMUL.FTZ R2, R2, UR28 ;  /* 0x0000001c02027c20 */ /* 0x000fca0008410000 */
[----:B------:R-:W-:Y:S02]  /*5f30*/  FSEL R2, R2, RZ, P2 ;  /* 0x000000ff02027208 */ /* 0x000fe40001000000 */
        /* <DEDUP_REMOVED lines=8> */
.L_x_14092:
[----:B------:R-:W-:Y:S05]  /*5fc0*/  BRA.U !UP3, `(.L_x_14093) ;  /* 0x000000010b447547 */ /* 0x000fea000b800000 */
[----:B0-----:R-:W-:Y:S01]  /*5fd0*/  MOV R2, UR29 ;  /* 0x0000001d00027c02 */ /* 0x001fe20008000f00 */
[----:B------:R-:W-:Y:S01]  /*5fe0*/  UMOV UR4, URZ ;  /* 0x000000ff00047c82 */ /* 0x000fe20008000000 */
[----:B------:R-:W-:Y:S02]  /*5ff0*/  ISETP.LT.AND P2, PT, RZ, UR27, PT ;  /* 0x0000001bff007c0c */ /* 0x000fe4000bf41270 */
[----:B------:R-:W-:Y:S01]  /*6000*/  SHF.R.U64 R132, R230, 0x10, R231 ;  /* 0x00000010e6847819 */ /* 0x000fe200000012e7 */
[----:B------:R-:W-:Y:S01]  /*6010*/  FFMA.FTZ R2, R197, R2, UR30 ;  /* 0x0000001ec5027e23 */ /* 0x000fe20008010002 */
[----:B------:R-:W-:-:S03]  /*6020*/  MOV R53, UR4 ;  /* 0x0000000400357c02 */ /* 0x000fc60008000f00 */
        /* <DEDUP_REMOVED lines=11> */
.L_x_14093:
[----:B------:R-:W-:Y:S05]  /*60e0*/  BRA.U !UP3, `(.L_x_14094) ;  /* 0x000000010b407547 */ /* 0x000fea000b800000 */
        /* <DEDUP_REMOVED lines=16> */
.L_x_14094:
        /* <DEDUP_REMOVED lines=22> */
[----:B------:R-:W-:Y:S01]  /*6350*/  ISETP.GE.U32.AND P1, PT, R4, 0x1000000, PT ;  /* 0x010000000400780c */ /* 0x000fe20003f26070 */
[----:B------:R-:W-:Y:S02]  /*6360*/  UMOV UR4, URZ ;  /* 0x000000ff00047c82 */ /* 0x000fe40008000000 */
        /* <DEDUP_REMOVED lines=8> */
[----:B------:R-:W-:Y:S01]  /*63f0*/  FMUL.FTZ R55, R55, R2 ;  /* 0x0000000237377220 */ /* 0x000fe20000410000 */
[----:B------:R-:W-:Y:S06]  /*6400*/  BRA `(.L_x_14095) ;  /* 0x0000000400187947 */ /* 0x000fec0003800000 */
.L_x_14091:
        /* <DEDUP_REMOVED lines=17> */
.L_x_14096:
        /* <DEDUP_REMOVED lines=18> */
.L_x_14097:
        /* <DEDUP_REMOVED lines=17> */
.L_x_14098:
[----:B------:R-:W-:Y:S05]  /*6750*/  BRA.U !UP3, `(.L_x_14095) ;  /* 0x000000010b447547 */ /* 0x000fea000b800000 */
[----:B0-----:R-:W-:Y:S01]  /*6760*/  MOV R2, UR29 ;  /* 0x0000001d00027c02 */ /* 0x001fe20008000f00 */
[----:B------:R-:W-:Y:S01]  /*6770*/  UMOV UR4, URZ ;  /* 0x000000ff00047c82 */ /* 0x000fe20008000000 */
[----:B------:R-:W-:Y:S02]  /*6780*/  ISETP.LT.AND P1, PT, RZ, UR27, PT ;  /* 0x0000001bff007c0c */ /* 0x000fe4000bf21270 */
[----:B------:R-:W-:Y:S01]  /*6790*/  ISETP.GE.U32.AND P2, PT, R4, 0x1000000, PT ;  /* 0x010000000400780c */ /* 0x000fe20003f46070 */
[----:B------:R-:W-:Y:S01]  /*67a0*/  FFMA.FTZ R2, R198, R2, UR30 ;  /* 0x0000001ec6027e23 */ /* 0x000fe20008010002 */
[----:B------:R-:W-:Y:S02]  /*67b0*/  SHF.R.U32.HI R166, RZ, 0x10, R231 ;  /* 0x00000010ffa67819 */ /* 0x000fe400000116e7 */
[----:B------:R-:W-:Y:S01]  /*67c0*/  MOV R55, UR4 ;  /* 0x0000000400377c02 */ /* 0x000fe20008000f00 */
[----:B------:R-:W-:-:S04]  /*67d0*/  FADD.FTZ R2, R169, -R2 ;  /* 0x80000002a9027221 */ /* 0x000fc80000010000 */
[----:B------:R-:W-:-:S05]  /*67e0*/  FMUL.FTZ R2, R2, UR28 ;  /* 0x0000001c02027c20 */ /* 0x000fca0008410000 */
[----:B------:R-:W-:-:S05]  /*67f0*/  FSEL R2, R2, RZ, P1 ;  /* 0x000000ff02027208 */ /* 0x000fca0000800000 */
[----:B------:R-:W-:-:S04]  /*6800*/  FMUL.FTZ R2, R2, UR21 ;  /* 0x0000001502027c20 */ /* 0x000fc80008410000 */
[----:B------:R-:W-:-:S04]  /*6810*/  FMUL.FTZ R2, R2, UR20 ;  /* 0x0000001402027c20 */ /* 0x000fc80008410000 */
[----:B-----5:R-:W-:-:S05]  /*6820*/  FMUL.FTZ R3, R127, R2 ;  /* 0x000000027f037220 */ /* 0x020fca0000410000 */
[----:B------:R-:W-:-:S05]  /*6830*/  FSEL R3, R3, RZ, P2 ;  /* 0x000000ff03037208 */ /* 0x000fca0001000000 */
[----:B------:R-:W-:Y:S01]  /*6840*/  FADD.FTZ R103, R103, R3 ;  /* 0x0000000367677221 */ /* 0x000fe20000010000 */
[----:B------:R-:W-:-:S05]  /*6850*/  @P2 HADD2.F32 R3, -RZ, R166.H0_H0 ;  /* 0x200000a6ff032230 */ /* 0x000fca0000004100 */
[----:B------:R-:W-:-:S07]  /*6860*/  @P2 FMUL.FTZ R55, R3, R2 ;  /* 0x0000000203372220 */ /* 0x000fce0000410000 */
.L_x_14095:
[----:B------:R-:W-:Y:S05]  /*6870*/  BSYNC.RECONVERGENT B0 ;  /* 0x0000000000007941 */ /* 0x000fea0003800200 */
.L_x_14083:
[----:B0-----:R-:W0:Y:S01]  /*6880*/  @P0 LDC.64 R2, c[0x0][0x478] ;  /* 0x00011e00ff020b82 */ /* 0x001e220000000a00 */
[----:B------:R-:W-:Y:S01]  /*6890*/  PLOP3.LUT P1, PT, PT, PT, UP3, 0x80, 0x8 ;  /* 0x000000000008781c */ /* 0x000fe20003f2f038 */
[----:B------:R-:W1:Y:S01]  /*68a0*/  @UP3 LDCU.64 UR32, c[0x0][0x468] ;  /* 0x00008d00ff2037ac */ /* 0x000e620008000a00 */
[----:B------:R-:W-:-:S05]  /*68b0*/  @P0 IADD3 R4, PT, PT, R164, 0x200, RZ ;  /* 0x00000200a4040810 */ /* 0x000fca0007ffe0ff */
[----:B0-----:R-:W-:-:S05]  /*68c0*/  @P0 IMAD.WIDE.U32 R2, R4, 0x10, R2 ;  /* 0x0000001004020825 */ /* 0x001fca00078e0002 */
[----:B------:R0:W-:Y:S02]  /*68d0*/  @P0 STG.E.128 desc[UR18][R2.64], R132 ;  /* 0x0000008402000986 */ /* 0x0001e4000c101d12 */
[----:B0-----:R-:W-:Y:S01]  /*68e0*/  HFMA2 R3, -RZ, RZ, 0, 9.5367431640625e-07 ;  /* 0x00000010ff037431 */ /* 0x001fe200000001ff */
[----:B------:R-:W-:-:S05]  /*68f0*/  @P1 IADD3 R2, PT, PT, R165, 0x200, RZ ;  /* 0x00000200a5021810 */ /* 0x000fca0007ffe0ff */
[----:B-1----:R-:W-:-:S05]  /*6900*/  @P1 IMAD.WIDE.U32 R2, R2, R3, UR32 ;  /* 0x0000002002021e25 */ /* 0x002fca000f8e0003 */
[----:B------:R0:W-:Y:S01]  /*6910*/  @P1 STG.E.128 desc[UR18][R2.64], R52 ;  /* 0x0000003402001986 */ /* 0x0001e2000c101d12 */
[----:B------:R-:W-:Y:S05]  /*6920*/  BRA.U !UP3, `(.L_x_14099) ;  /* 0x000000010b107547 */ /* 0x000fea000b800000 */
[----:B0-----:R-:W0:Y:S01]  /*6930*/  LDC.64 R2, c[0x0][0x390] ;  /* 0x0000e400ff027b82 */ /* 0x001e220000000a00 */
[----:B-----5:R-:W-:-:S05]  /*6940*/  IADD3 R124, PT, PT, R165, 0x300, RZ ;  /* 0x00000300a57c7810 */ /* 0x020fca0007ffe0ff */
[----:B0-----:R-:W-:-:S06]  /*6950*/  IMAD.WIDE.U32 R124, R124, 0x10, R2 ;  /* 0x000000107c7c7825 */ /* 0x001fcc00078e0002 */
[----:B------:R-:W5:Y:S02]  /*6960*/  LDG.E.128 R124, desc[UR18][R124.64] ;  /* 0x000000127c7c7981 */ /* 0x000f64000c1e1d00 */
.L_x_14099:
        /* <DEDUP_REMOVED lines=12> */
[----:B------:R-:W-:Y:S01]  /*6a30*/  FMUL.FTZ R2, R2, UR20 ;  /* 0x0000001402027c20 */ /* 0x000fe20008410000 */
[----:B------:R-:W-:-:S03]  /*6a40*/  MOV R52, UR4 ;  /* 0x0000000400347c02 */ /* 0x000fc60008000f00 */
[----:B-----5:R-:W-:-:S05]  /*6a50*/  FMUL.FTZ R4, R124, R2 ;  /* 0x000000027c047220 */ /* 0x020fca0000410000 */
[----:B------:R-:W-:-:S05]  /*6a60*/  FSEL R4, R4, RZ, P2 ;  /* 0x000000ff04047208 */ /* 0x000fca0001000000 */
[----:B------:R-:W-:Y:S01]  /*6a70*/  FADD.FTZ R104, R104, R4 ;  /* 0x0000000468687221 */ /* 0x000fe20000010000 */
[----:B------:R-:W-:-:S05]  /*6a80*/  @P2 HADD2.F32 R4, -RZ, R232.H0_H0 ;  /* 0x200000e8ff042230 */ /* 0x000fca0000004100 */
[----:B------:R-:W-:-:S07]  /*6a90*/  @P2 FMUL.FTZ R52, R2, R4 ;  /* 0x0000000402342220 */ /* 0x000fce0000410000 */
.L_x_14102:
        /* <DEDUP_REMOVED lines=17> */
.L_x_14103:
        /* <DEDUP_REMOVED lines=16> */
.L_x_14104:
[----:B------:R-:W-:Y:S02]  /*6cb0*/  MOV R2, UR29 ;  /* 0x0000001d00027c02 */ /* 0x000fe40008000f00 */
[----:B------:R-:W-:Y:S02]  /*6cc0*/  MOV R134, R132 ;  /* 0x0000008400867202 */ /* 0x000fe40000000f00 */
[----:B------:R-:W-:Y:S01]  /*6cd0*/  MOV R132, R3 ;  /* 0x0000000300847202 */ /* 0x000fe20000000f00 */
[----:B------:R-:W-:-:S04]  /*6ce0*/  @P1 FFMA.FTZ R2, R200, R2, UR30 ;  /* 0x0000001ec8021e23 */ /* 0x000fc80008010002 */
[----:B------:R-:W-:Y:S01]  /*6cf0*/  @P1 FADD.FTZ R133, R173, -R2 ;  /* 0x80000002ad851221 */ /* 0x000fe20000010000 */
[----:B------:R-:W-:-:S03]  /*6d00*/  MOV R2, R39 ;  /* 0x0000002700027202 */ /* 0x000fc60000000f00 */
[----:B------:R-:W-:Y:S01]  /*6d10*/  @P1 FFMA.FTZ R2, R133, UR28, R39 ;  /* 0x0000001c85021c23 */ /* 0x000fe20008010027 */
[----:B------:R-:W-:-:S04]  /*6d20*/  MOV R133, R4 ;  /* 0x0000000400857202 */ /* 0x000fc80000000f00 */
        /* <DEDUP_REMOVED lines=15> */
.L_x_14107:
[----:B------:R-:W-:Y:S05]  /*6e20*/  BSYNC.RECONVERGENT B0 ;  /* 0x0000000000007941 */ /* 0x000fea0003800200 */
.L_x_14106:
[----:B------:R-:W-:Y:S05]  /*6e30*/  BRA `(.L_x_14105) ;  /* 0x0000000c00a87947 */ /* 0x000fea0003800000 */
.L_x_14101:
        /* <DEDUP_REMOVED lines=17> */
.L_x_14108:
        /* <DEDUP_REMOVED lines=18> */
.L_x_14109:
        /* <DEDUP_REMOVED lines=17> */
.L_x_14110:
        /* <DEDUP_REMOVED lines=20> */
.L_x_14112:
[----:B------:R-:W-:Y:S05]  /*72c0*/  BSYNC.RECONVERGENT B0 ;  /* 0x0000000000007941 */ /* 0x000fea0003800200 */
.L_x_14111:
[----:B------:R-:W-:Y:S05]  /*72d0*/  BRA `(.L_x_14105) ;  /* 0x0000000800807947 */ /* 0x000fea0003800000 */
.L_x_14100:
        /* <DEDUP_REMOVED lines=20> */
.L_x_14114:
        /* <DEDUP_REMOVED lines=18> */
.L_x_14115:
        /* <DEDUP_REMOVED lines=17> */
.L_x_14116:
        /* <DEDUP_REMOVED lines=34> */
.L_x_14113:
        /* <DEDUP_REMOVED lines=17> */
.L_x_14118:
        /* <DEDUP_REMOVED lines=18> */
.L_x_14119:
        /* <DEDUP_REMOVED lines=17> */
.L_x_14120:
        /* <DEDUP_REMOVED lines=18> */
.L_x_14117:
[----:B------:R-:W-:Y:S05]  /*7cd0*/  BSYNC.RECONVERGENT B0 ;  /* 0x0000000000007941 */ /* 0x000fea0003800200 */
.L_x_14105:
        /* <DEDUP_REMOVED lines=15> */
.L_x_14121:
        /* <DEDUP_REMOVED lines=19> */
.L_x_14124:
        /* <DEDUP_REMOVED lines=10> */
[----:B------:R-:W-:Y:S01]  /*7fa0*/  FMUL.FTZ R2, R2, UR20 ;  /* 0x0000001402027c20 */ /* 0x000fe20008410000 */
[----:B------:R-:W-:-:S03]  /*7fb0*/  MOV R53, UR4 ;  /* 0x0000000400357c02 */ /* 0x000fc60008000f00 */
[----:B-----5:R-:W-:-:S05]  /*7fc0*/  FMUL.FTZ R5, R125, R2 ;  /* 0x000000027d057220 */ /* 0x020fca0000410000 */
[----:B------:R-:W-:-:S05]  /*7fd0*/  FSEL R5, R5, RZ, P2 ;  /* 0x000000ff05057208 */ /* 0x000fca0001000000 */
[----:B------:R-:W-:Y:S01]  /*7fe0*/  FADD.FTZ R109, R109, R5 ;  /* 0x000000056d6d7221 */ /* 0x000fe20000010000 */
[----:B------:R-:W-:-:S05]  /*7ff0*/  @P2 HADD2.F32 R5, -RZ, R132.H0_H0 ;  /* 0x20000084ff052230 */ /* 0x000fca0000004100 */
[----:B------:R-:W-:-:S07]  /*8000*/  @P2 FMUL.FTZ R53, R2, R5 ;  /* 0x0000000502352220 */ /* 0x000fce0000410000 */
.L_x_14125:
        /* <DEDUP_REMOVED lines=16> */
.L_x_14126:
        /* <DEDUP_REMOVED lines=23> */
.L_x_14129:
[----:B------:R-:W-:Y:S05]  /*8280*/  BSYNC.RECONVERGENT B0 ;  /* 0x0000000000007941 */ /* 0x000fea0003800200 */
.L_x_14128:
[----:B------:R-:W-:Y:S05]  /*8290*/  BRA `(.L_x_14127) ;  /* 0x0000000c00a87947 */ /* 0x000fea0003800000 */
.L_x_14123:
        /* <DEDUP_REMOVED lines=17> */
.L_x_14130:
        /* <DEDUP_REMOVED lines=18> */
.L_x_14131:
        /* <DEDUP_REMOVED lines=17> */
.L_x_14132:
        /* <DEDUP_REMOVED lines=20> */
.L_x_14134:
[----:B------:R-:W-:Y:S05]  /*8720*/  BSYNC.RECONVERGENT B0 ;  /* 0x0000000000007941 */ /* 0x000fea0003800200 */
.L_x_14133:
[----:B------:R-:W-:Y:S05]  /*8730*/  BRA `(.L_x_14127) ;  /* 0x0000000800807947 */ /* 0x000fea0003800000 */
.L_x_14122:
[----:B------:R-:W-:Y:S04]  /*8740*/  BSSY.RECONVERGENT B0, `(.L_x_14127) ;  /* 0x000009f000007945 */ /* 0x000fe80003800200 */
[----:B------:R-:W-:Y:S05]  /*8750*/  @!P0 BRA `(.L_x_14135) ;  /* 0x00000004005c8947 */ /* 0x000fea0003800000 */
[----:B------:R-:W-:Y:S01]  /*8760*/  ISETP.LT.AND P1, PT, RZ, UR27, PT ;  /* 0x0000001bff007c0c */ /* 0x000fe2000bf21270 */
[----:B------:R-:W-:-:S12]  /*8770*/  BRA.U !UP3, `(.L_x_14136) ;  /* 0x000000010b407547 */ /* 0x000fd8000b800000 */
[----:B0-----:R-:W-:Y:S01]  /*8780*/  MOV R2, UR29 ;  /* 0x0000001d00027c02 */ /* 0x001fe20008000f00 */
[----:B------:R-:W-:Y:S01]  /*8790*/  UMOV UR4, URZ ;  /* 0x000000ff00047c82 */ /* 0x000fe20008000000 */
[----:B------:R-:W-:Y:S02]  /*87a0*/  LOP3.LUT P3, RZ, R6, 0xff, RZ, 0xc0, !PT ;  /* 0x000000ff06ff7812 */ /* 0x000fe4000786c0ff */
[----:B------:R-:W-:Y:S01]  /*87b0*/  ISETP.LT.AND P2, PT, RZ, UR27, PT ;  /* 0x0000001bff007c0c */ /* 0x000fe2000bf41270 */
[----:B------:R-:W-:Y:S01]  /*87c0*/  FFMA.FTZ R2, R174, R2, UR30 ;  /* 0x0000001eae027e23 */ /* 0x000fe20008010002 */
[----:B------:R-:W-:-:S03]  /*87d0*/  MOV R52, UR4 ;  /* 0x0000000400347c02 */ /* 0x000fc60008000f00 */
[----:B------:R-:W-:-:S04]  /*87e0*/  FADD.FTZ R2, R218, -R2 ;  /* 0x80000002da027221 */ /* 0x000fc80000010000 */
[----:B------:R-:W-:Y:S02]  /*87f0*/  FMUL.FTZ R2, R2, UR28 ;  /* 0x0000001c02027c20 */ /* 0x000fe40008410000 */
[----:B------:R-:W-:-:S03]  /*8800*/  @P3 HADD2.F32 R3, -RZ, R234.H0_H0 ;  /* 0x200000eaff033230 */ /* 0x000fc60000004100 */
[----:B------:R-:W-:-:S05]  /*8810*/  FSEL R2, R2, RZ, P2 ;  /* 0x000000ff02027208 */ /* 0x000fca0001000000 */
[----:B------:R-:W-:-:S04]  /*8820*/  FMUL.FTZ R2, R2, UR21 ;  /* 0x0000001502027c20 */ /* 0x000fc80008410000 */
[----:B------:R-:W-:-:S04]  /*8830*/  FMUL.FTZ R2, R2, UR20 ;  /* 0x0000001402027c20 */ /* 0x000fc80008410000 */
[-C--:B------:R-:W-:Y:S01]  /*8840*/  @P3 FMUL.FTZ R52, R3, R2.reuse ;  /* 0x0000000203343220 */ /* 0x080fe20000410000 */
[----:B-----5:R-:W-:-:S05]  /*8850*/  FMUL.FTZ R2, R124, R2 ;  /* 0x000000027c027220 */ /* 0x020fca0000410000 */
[----:B------:R-:W-:-:S05]  /*8860*/  FSEL R2, R2, RZ, P3 ;  /* 0x000000ff02027208 */ /* 0x000fca0001800000 */
[----:B------:R-:W-:-:S07]  /*8870*/  FADD.FTZ R108, R108, R2 ;  /* 0x000000026c6c7221 */ /* 0x000fce0000010000 */
.L_x_14136:
[----:B------:R-:W-:Y:S05]  /*8880*/  BRA.U !UP3, `(.L_x_14137) ;  /* 0x000000010b447547 */ /* 0x000fea000b800000 */
[----:B0-----:R-:W-:Y:S01]  /*8890*/  MOV R2, UR29 ;  /* 0x0000001d00027c02 */ /* 0x001fe20008000f00 */
[----:B------:R-:W-:Y:S01]  /*88a0*/  UMOV UR4, URZ ;  /* 0x000000ff00047c82 */ /* 0x000fe20008000000 */
[----:B------:R-:W-:Y:S02]  /*88b0*/  LOP3.LUT P3, RZ, R6, 0xff00, RZ, 0xc0, !PT ;  /* 0x0000ff0006ff7812 */ /* 0x000fe4000786c0ff */
[----:B------:R-:W-:Y:S01]  /*88c0*/  ISETP.LT.AND P2, PT, RZ, UR27, PT ;  /* 0x0000001bff007c0c */ /* 0x000fe2000bf41270 */
[----:B------:R-:W-:Y:S01]  /*88d0*/  FFMA.FTZ R2, R201, R2, UR30 ;  /* 0x0000001ec9027e23 */ /* 0x000fe20008010002 */
[----:B------:R-:W-:Y:S02]  /*88e0*/  SHF.R.U64 R3, R234, 0x10, R235 ;  /* 0x00000010ea037819 */ /* 0x000fe400000012eb */
[----:B------:R-:W-:Y:S01]  /*88f0*/  MOV R53, UR4 ;  /* 0x0000000400357c02 */ /* 0x000fe20008000f00 */
        /* <DEDUP_REMOVED lines=10> */
.L_x_14137:
[----:B------:R-:W-:Y:S05]  /*89a0*/  BRA.U !UP3, `(.L_x_14138) ;  /* 0x000000010b407547 */ /* 0x000fea000b800000 */
        /* <DEDUP_REMOVED lines=16> */
.L_x_14138:
        /* <DEDUP_REMOVED lines=34> */
.L_x_14135:
        /* <DEDUP_REMOVED lines=17> */
.L_x_14140:
        /* <DEDUP_REMOVED lines=18> */
.L_x_14141:
        /* <DEDUP_REMOVED lines=17> */
.L_x_14142:
        /* <DEDUP_REMOVED lines=18> */
.L_x_14139:
[----:B------:R-:W-:Y:S05]  /*9130*/  BSYNC.RECONVERGENT B0 ;  /* 0x0000000000007941 */ /* 0x000fea0003800200 */
.L_x_14127:
        /* <DEDUP_REMOVED lines=15> */
.L_x_14143:
[----:B------:R-:W-:Y:S05]  /*9230*/  BRA.U !UP0, `(.L_x_14144) ;  /* 0x0000000908507547 */ /* 0x000fea000b800000 */
[----:B------:R-:W-:Y:S05]  /*9240*/  @!P0 BRA `(.L_x_14145) ;  /* 0x0000000400288947 */ /* 0x000fea0003800000 */
[----:B------:R-:W-:Y:S02]  /*9250*/  PLOP3.LUT P1, PT, PT, PT, UP2, 0x80, 0x8 ;  /* 0x000000000008781c */ /* 0x000fe40003f2f028 */
[----:B0-----:R-:W-:Y:S02]  /*9260*/  MOV R2, UR29 ;  /* 0x0000001d00027c02 */ /* 0x001fe40008000f00 */
[----:B------:R-:W-:Y:S02]  /*9270*/  MOV R3, UR29 ;  /* 0x0000001d00037c02 */ /* 0x000fe40008000f00 */
[----:B------:R-:W-:-:S07]  /*9280*/  MOV R4, R29 ;  /* 0x0000001d00047202 */ /* 0x000fce0000000f00 */
[----:B------:R-:W-:Y:S01]  /*9290*/  @P1 FFMA.FTZ R2, R203, R2, UR30 ;  /* 0x0000001ecb021e23 */ /* 0x000fe20008010002 */
[----:B------:R-:W-:-:S03]  /*92a0*/  @P1 FFMA.FTZ R3, R178, R3, UR30 ;  /* 0x0000001eb2031e23 */ /* 0x000fc60008010003 */
[----:B------:R-:W-:-:S04]  /*92b0*/  @P1 FADD.FTZ R2, R179, -R2 ;  /* 0x80000002b3021221 */ /* 0x000fc80000010000 */
[----:B------:R-:W-:Y:S01]  /*92c0*/  @P1 FFMA.FTZ R4, R2, UR28, R29 ;  /* 0x0000001c02041c23 */ /* 0x000fe2000801001d */
[----:B------:R-:W-:Y:S01]  /*92d0*/  @P1 FADD.FTZ R2, R220, -R3 ;  /* 0x80000003dc021221 */ /* 0x000fe20000010000 */
[----:B------:R-:W-:-:S03]  /*92e0*/  MOV R3, R28 ;  /* 0x0000001c00037202 */ /* 0x000fc60000000f00 */
        /* <DEDUP_REMOVED lines=12> */
.L_x_14146:
[----:B------:R-:W-:Y:S05]  /*93b0*/  BRA.U !UP3, `(.L_x_14147) ;  /* 0x000000010b2c7547 */ /* 0x000fea000b800000 */
        /* <DEDUP_REMOVED lines=11> */
.L_x_14147:
        /* <DEDUP_REMOVED lines=16> */
.L_x_14148:
[----:B------:R-:W-:Y:S02]  /*9570*/  MOV R2, UR29 ;  /* 0x0000001d00027c02 */ /* 0x000fe40008000f00 */
[----:B------:R-:W-:Y:S02]  /*9580*/  MOV R134, R5 ;  /* 0x0000000500867202 */ /* 0x000fe40000000f00 */
[----:B------:R-:W-:Y:S01]  /*9590*/  MOV R133, R4 ;  /* 0x0000000400857202 */ /* 0x000fe20000000f00 */
[----:B------:R-:W-:Y:S01]  /*95a0*/  @P1 FFMA.FTZ R2, R204, R2, UR30 ;  /* 0x0000001ecc021e23 */ /* 0x000fe20008010002 */
[----:B------:R-:W-:-:S03]  /*95b0*/  MOV R132, R3 ;  /* 0x0000000300847202 */ /* 0x000fc60000000f00 */
        /* <DEDUP_REMOVED lines=15> */
[----:B------:R-:W-:-:S05]  /*96b0*/  HADD2.F32 R55, -RZ, R252.H0_H0 ;  /* 0x200000fcff377230 */ /* 0x000fca0000004100 */
[----:B------:R-:W-:-:S07]  /*96c0*/  FMUL.FTZ R55, R2, R55 ;  /* 0x0000003702377220 */ /* 0x000fce0000410000 */
.L_x_14151:
[----:B------:R-:W-:Y:S05]  /*96d0*/  BSYNC.RECONVERGENT B0 ;  /* 0x0000000000007941 */ /* 0x000fea0003800200 */
.L_x_14150:
[----:B------:R-:W-:Y:S05]  /*96e0*/  BRA `(.L_x_14149) ;  /* 0x0000000c009c7947 */ /* 0x000fea0003800000 */
.L_x_14145:
        /* <DEDUP_REMOVED lines=17> */
.L_x_14152:
        /* <DEDUP_REMOVED lines=18> */
.L_x_14153:
        /* <DEDUP_REMOVED lines=17> */
.L_x_14154:
        /* <DEDUP_REMOVED lines=17> */
[----:B------:R-:W-:-:S05]  /*9b40*/  HADD2.F32 R55, -RZ, R252.H0_H0 ;  /* 0x200000fcff377230 */ /* 0x000fca0000004100 */
[----:B------:R-:W-:-:S07]  /*9b50*/  FMUL.FTZ R55, R55, R2 ;  /* 0x0000000237377220 */ /* 0x000fce0000410000 */
.L_x_14156:
[----:B------:R-:W-:Y:S05]  /*9b60*/  BSYNC.RECONVERGENT B0 ;  /* 0x0000000000007941 */ /* 0x000fea0003800200 */
.L_x_14155:
[----:B------:R-:W-:Y:S05]  /*9b70*/  BRA `(.L_x_14149) ;  /* 0x0000000800787947 */ /* 0x000fea0003800000 */
.L_x_14144:
        /* <DEDUP_REMOVED lines=20> */
.L_x_14158:
        /* <DEDUP_REMOVED lines=18> */
.L_x_14159:
        /* <DEDUP_REMOVED lines=17> */
.L_x_14160:
        /* <DEDUP_REMOVED lines=30> */
[----:B------:R-:W-:-:S05]  /*a0d0*/  HADD2.F32 R55, -RZ, R252.H0_H0 ;  /* 0x200000fcff377230 */ /* 0x000fca0000004100 */
[----:B------:R-:W-:Y:S01]  /*a0e0*/  FMUL.FTZ R55, R55, R2 ;  /* 0x0000000237377220 */ /* 0x000fe20000410000 */
[----:B------:R-:W-:Y:S06]  /*a0f0*/  BRA `(.L_x_14161) ;  /* 0x0000000400147947 */ /* 0x000fec0003800000 */
.L_x_14157:
        /* <DEDUP_REMOVED lines=17> */
.L_x_14162:
        /* <DEDUP_REMOVED lines=18> */
.L_x_14163:
        /* <DEDUP_REMOVED lines=17> */
.L_x_14164:
        /* <DEDUP_REMOVED lines=9> */
[----:B------:R-:W-:-:S03]  /*a4d0*/  ISETP.GE.U32.AND P1, PT, R7, 0x1000000, PT ;  /* 0x010000000700780c */ /* 0x000fc60003f26070 */
[----:B------:R-:W-:-:S04]  /*a4e0*/  FMUL.FTZ R2, R2, UR21 ;  /* 0x0000001502027c20 */ /* 0x000fc80008410000 */
[----:B------:R-:W-:-:S04]  /*a4f0*/  FMUL.FTZ R2, R2, UR20 ;  /* 0x0000001402027c20 */ /* 0x000fc80008410000 */
[----:B-----5:R-:W-:-:S05]  /*a500*/  FMUL.FTZ R3, R127, R2 ;  /* 0x000000027f037220 */ /* 0x020fca0000410000 */
[----:B------:R-:W-:-:S05]  /*a510*/  FSEL R3, R3, RZ, P1 ;  /* 0x000000ff03037208 */ /* 0x000fca0000800000 */
[----:B------:R-:W-:Y:S01]  /*a520*/  FADD.FTZ R115, R115, R3 ;  /* 0x0000000373737221 */ /* 0x000fe20000010000 */
[----:B------:R-:W-:-:S05]  /*a530*/  @P1 HADD2.F32 R3, -RZ, R252.H0_H0 ;  /* 0x200000fcff031230 */ /* 0x000fca0000004100 */
[----:B------:R-:W-:-:S07]  /*a540*/  @P1 FMUL.FTZ R55, R3, R2 ;  /* 0x0000000203371220 */ /* 0x000fce0000410000 */
.L_x_14161:
[----:B------:R-:W-:Y:S05]  /*a550*/  BSYNC.RECONVERGENT B0 ;  /* 0x0000000000007941 */ /* 0x000fea0003800200 */
.L_x_14149:
        /* <DEDUP_REMOVED lines=15> */
.L_x_14165:
[----:B------:R-:W-:Y:S05]  /*a650*/  BRA.U !UP0, `(.L_x_14166) ;  /* 0x0000000908507547 */ /* 0x000fea000b800000 */
[----:B------:R-:W-:Y:S05]  /*a660*/  @!P0 BRA `(.L_x_14167) ;  /* 0x0000000400288947 */ /* 0x000fea0003800000 */
[----:B------:R-:W-:Y:S02]  /*a670*/  PLOP3.LUT P1, PT, PT, PT, UP2, 0x80, 0x8 ;  /* 0x000000000008781c */ /* 0x000fe40003f2f028 */
[----:B0-----:R-:W-:Y:S02]  /*a680*/  MOV R2, UR29 ;  /* 0x0000001d00027c02 */ /* 0x001fe40008000f00 */
[----:B------:R-:W-:Y:S02]  /*a690*/  MOV R4, R25 ;  /* 0x0000001900047202 */ /* 0x000fe40000000f00 */
[----:B------:R-:W-:Y:S02]  /*a6a0*/  MOV R3, UR29 ;  /* 0x0000001d00037c02 */ /* 0x000fe40008000f00 */
[----:B------:R-:W-:-:S05]  /*a6b0*/  MOV R5, R26 ;  /* 0x0000001a00057202 */ /* 0x000fca0000000f00 */
[----:B------:R-:W-:Y:S01]  /*a6c0*/  @P1 FFMA.FTZ R2, R205, R2, UR30 ;  /* 0x0000001ecd021e23 */ /* 0x000fe20008010002 */
[----:B------:R-:W-:-:S03]  /*a6d0*/  @P1 FFMA.FTZ R3, R182, R3, UR30 ;  /* 0x0000001eb6031e23 */ /* 0x000fc60008010003 */
[----:B------:R-:W-:-:S04]  /*a6e0*/  @P1 FADD.FTZ R2, R183, -R2 ;  /* 0x80000002b7021221 */ /* 0x000fc80000010000 */
[----:B------:R-:W-:Y:S01]  /*a6f0*/  @P1 FFMA.FTZ R4, R2, UR28, R25 ;  /* 0x0000001c02041c23 */ /* 0x000fe20008010019 */
[----:B------:R-:W-:-:S05]  /*a700*/  MOV R2, UR29 ;  /* 0x0000001d00027c02 */ /* 0x000fca0008000f00 */
[----:B------:R-:W-:-:S04]  /*a710*/  @P1 FFMA.FTZ R2, R184, R2, UR30 ;  /* 0x0000001eb8021e23 */ /* 0x000fc80008010002 */
        /* <DEDUP_REMOVED lines=16> */
.L_x_14168:
        /* <DEDUP_REMOVED lines=12> */
.L_x_14169:
[----:B------:R-:W-:Y:S05]  /*a8e0*/  BRA.U !UP3, `(.L_x_14170) ;  /* 0x000000010b287547 */ /* 0x000fea000b800000 */
        /* <DEDUP_REMOVED lines=10> */
.L_x_14170:
        /* <DEDUP_REMOVED lines=20> */
[----:B------:R-:W-:-:S05]  /*aad0*/  HADD2.F32 R55, -RZ, R252.H1_H1 ;  /* 0x300000fcff377230 */ /* 0x000fca0000004100 */
[----:B------:R-:W-:-:S07]  /*aae0*/  FMUL.FTZ R55, R2, R55 ;  /* 0x0000003702377220 */ /* 0x000fce0000410000 */
.L_x_14173:
[----:B------:R-:W-:Y:S05]  /*aaf0*/  BSYNC.RECONVERGENT B0 ;  /* 0x0000000000007941 */ /* 0x000fea0003800200 */
.L_x_14172:
[----:B------:R-:W-:Y:S05]  /*ab00*/  BRA `(.L_x_14171) ;  /* 0x0000000c009c7947 */ /* 0x000fea0003800000 */
.L_x_14167:
        /* <DEDUP_REMOVED lines=17> */
.L_x_14174:
        /* <DEDUP_REMOVED lines=18> */
.L_x_14175:
        /* <DEDUP_REMOVED lines=17> */
.L_x_14176:
[----:B------:R-:W-:Y:S04]  /*ae50*/  BSSY.RECONVERGENT B0, `(.L_x_14177) ;  /* 0x0000013000007945 */ /* 0x000fe80003800200 */
        /* <DEDUP_REMOVED lines=9> */
[----:B------:R-:W-:-:S03]  /*aef0*/  ISETP.GE.U32.AND P1, PT, R8, 0x1000000, PT ;  /* 0x010000000800780c */ /* 0x000fc60003f26070 */
[----:B------:R-:W-:-:S04]  /*af00*/  FMUL.FTZ R2, R3, UR21 ;  /* 0x0000001503027c20 */ /* 0x000fc80008410000 */
[----:B------:R-:W-:-:S04]  /*af10*/  FMUL.FTZ R2, R2, UR20 ;  /* 0x0000001402027c20 */ /* 0x000fc80008410000 */
[----:B-----5:R-:W-:-:S05]  /*af20*/  FMUL.FTZ R3, R127, R2 ;  /* 0x000000027f037220 */ /* 0x020fca0000410000 */
[----:B------:R-:W-:-:S05]  /*af30*/  FSEL R3, R3, RZ, P1 ;  /* 0x000000ff03037208 */ /* 0x000fca0000800000 */
[----:B------:R-:W-:Y:S01]  /*af40*/  FADD.FTZ R119, R119, R3 ;  /* 0x0000000377777221 */ /* 0x000fe20000010000 */
[----:B------:R-:W-:Y:S06]  /*af50*/  @!P1 BRA `(.L_x_14178) ;  /* 0x0000000000089947 */ /* 0x000fec0003800000 */
[----:B------:R-:W-:-:S05]  /*af60*/  HADD2.F32 R55, -RZ, R252.H1_H1 ;  /* 0x300000fcff377230 */ /* 0x000fca0000004100 */
[----:B------:R-:W-:-:S07]  /*af70*/  FMUL.FTZ R55, R55, R2 ;  /* 0x0000000237377220 */ /* 0x000fce0000410000 */
.L_x_14178:
[----:B------:R-:W-:Y:S05]  /*af80*/  BSYNC.RECONVERGENT B0 ;  /* 0x0000000000007941 */ /* 0x000fea0003800200 */
.L_x_14177:
[----:B------:R-:W-:Y:S05]  /*af90*/  BRA `(.L_x_14171) ;  /* 0x0000000800787947 */ /* 0x000fea0003800000 */
.L_x_14166:
        /* <DEDUP_REMOVED lines=20> */
.L_x_14180:
        /* <DEDUP_REMOVED lines=18> */
.L_x_14181:
        /* <DEDUP_REMOVED lines=17> */
.L_x_14182:
        /* <DEDUP_REMOVED lines=30> */
[----:B------:R-:W-:-:S05]  /*b4f0*/  HADD2.F32 R55, -RZ, R252.H1_H1 ;  /* 0x300000fcff377230 */ /* 0x000fca0000004100 */
[----:B------:R-:W-:Y:S01]  /*b500*/  FMUL.FTZ R55, R55, R2 ;  /* 0x0000000237377220 */ /* 0x000fe20000410000 */
[----:B------:R-:W-:Y:S06]  /*b510*/  BRA `(.L_x_14183) ;  /* 0x0000000400147947 */ /* 0x000fec0003800000 */
.L_x_14179:
        /* <DEDUP_REMOVED lines=17> */
.L_x_14184:
        /* <DEDUP_REMOVED lines=18> */
.L_x_14185:
        /* <DEDUP_REMOVED lines=17> */
.L_x_14186:
        /* <DEDUP_REMOVED lines=15> */
[----:B------:R-:W-:-:S05]  /*b950*/  @P1 HADD2.F32 R3, -RZ, R252.H1_H1 ;  /* 0x300000fcff031230 */ /* 0x000fca0000004100 */
[----:B------:R-:W-:-:S07]  /*b960*/  @P1 FMUL.FTZ R55, R3, R2 ;  /* 0x0000000203371220 */ /* 0x000fce0000410000 */
.L_x_14183:
[----:B------:R-:W-:Y:S05]  /*b970*/  BSYNC.RECONVERGENT B0 ;  /* 0x0000000000007941 */ /* 0x000fea0003800200 */
.L_x_14171:
[----:B0-----:R-:W0:Y:S01]  /*b980*/  @P0 LDC.64 R2, c[0x0][0x478] ;  /* 0x00011e00ff020b82 */ /* 0x001e220000000a00 */
[----:B------:R-:W-:Y:S01]  /*b990*/  PLOP3.LUT P1, PT, PT, PT, UP3, 0x80, 0x8 ;  /* 0x000000000008781c */ /* 0x000fe20003f2f038 */
[----:B------:R-:W1:Y:S01]  /*b9a0*/  @UP3 LDCU.64 UR32, c[0x0][0x468] ;  /* 0x00008d00ff2037ac */ /* 0x000e620008000a00 */
[----:B------:R-:W-:-:S05]  /*b9b0*/  @P0 IADD3 R4, PT, PT, R164, 0x600, RZ ;  /* 0x00000600a4040810 */ /* 0x000fca0007ffe0ff */
[----:B0-----:R-:W-:-:S05]  /*b9c0*/  @P0 IMAD.WIDE.U32 R2, R4, 0x10, R2 ;  /* 0x0000001004020825 */ /* 0x001fca00078e0002 */
[----:B------:R0:W-:Y:S02]  /*b9d0*/  @P0 STG.E.128 desc[UR18][R2.64], R132 ;  /* 0x0000008402000986 */ /* 0x0001e4000c101d12 */
[----:B0-----:R-:W-:Y:S01]  /*b9e0*/  HFMA2 R3, -RZ, RZ, 0, 9.5367431640625e-07 ;  /* 0x00000010ff037431 */ /* 0x001fe200000001ff */
        /* <DEDUP_REMOVED lines=8> */
.L_x_14187:
[--C-:B0-----:R-:W-:Y:S02]  /*ba70*/  SHF.R.U64 R2, R12, 0x10, R13.reuse ;  /* 0x000000100c027819 */ /* 0x101fe4000000120d */
[----:B------:R-:W-:Y:S02]  /*ba80*/  SHF.R.U32.HI R3, RZ, 0x10, R13 ;  /* 0x00000010ff037819 */ /* 0x000fe4000001160d */
[----:B------:R-:W-:Y:S02]  /*ba90*/  PRMT R7, R2, 0x7610, R7 ;  /* 0x0000761002077816 */ /* 0x000fe40000000007 */
[----:B------:R-:W-:Y:S01]  /*baa0*/  PRMT R8, R3, 0x7610, R8 ;  /* 0x0000761003087816 */ /* 0x000fe20000000008 */
[----:B------:R-:W-:Y:S06]  /*bab0*/  BRA.U !UP0, `(.L_x_14188) ;  /* 0x0000000908447547 */ /* 0x000fec000b800000 */
[----:B------:R-:W-:Y:S05]  /*bac0*/  @!P0 BRA `(.L_x_14189) ;  /* 0x0000000400208947 */ /* 0x000fea0003800000 */
[----:B------:R-:W-:Y:S02]  /*bad0*/  PLOP3.LUT P1, PT, PT, PT, UP2, 0x80, 0x8 ;  /* 0x000000000008781c */ /* 0x000fe40003f2f028 */
[----:B------:R-:W-:Y:S02]  /*bae0*/  MOV R2, UR29 ;  /* 0x0000001d00027c02 */ /* 0x000fe40008000f00 */
[----:B------:R-:W-:Y:S02]  /*baf0*/  MOV R3, UR29 ;  /* 0x0000001d00037c02 */ /* 0x000fe40008000f00 */
[----:B------:R-:W-:Y:S02]  /*bb00*/  MOV R4, R21 ;  /* 0x0000001500047202 */ /* 0x000fe40000000f00 */
[----:B------:R-:W-:-:S05]  /*bb10*/  MOV R5, R22 ;  /* 0x0000001600057202 */ /* 0x000fca0000000f00 */
[----:B------:R-:W-:-:S04]  /*bb20*/  @P1 FFMA.FTZ R2, R207, R2, UR30 ;  /* 0x0000001ecf021e23 */ /* 0x000fc80008010002 */
[----:B------:R-:W-:-:S04]  /*bb30*/  @P1 FADD.FTZ R2, R187, -R2 ;  /* 0x80000002bb021221 */ /* 0x000fc80000010000 */
[----:B------:R-:W-:Y:S01]  /*bb40*/  @P1 FFMA.FTZ R4, R2, UR28, R21 ;  /* 0x0000001c02041c23 */ /* 0x000fe20008010015 */
[-C--:B------:R-:W-:Y:S01]  /*bb50*/  @P1 FFMA.FTZ R2, R188, R3.reuse, UR30 ;  /* 0x0000001ebc021e23 */ /* 0x080fe20008010003 */
        /* <DEDUP_REMOVED lines=17> */
.L_x_14190:
        /* <DEDUP_REMOVED lines=11> */
.L_x_14191:
        /* <DEDUP_REMOVED lines=11> */
.L_x_14192:
        /* <DEDUP_REMOVED lines=22> */
.L_x_14195:
[----:B------:R-:W-:Y:S05]  /*bf30*/  BSYNC.RECONVERGENT B0 ;  /* 0x0000000000007941 */ /* 0x000fea0003800200 */
.L_x_14194:
[----:B------:R-:W-:Y:S05]  /*bf40*/  BRA `(.L_x_14193) ;  /* 0x0000000c00947947 */ /* 0x000fea0003800000 */
.L_x_14189:
[----:B------:R-:W-:Y:S05]  /*bf50*/  BRA.U !UP3, `(.L_x_14196) ;  /* 0x000000010b407547 */ /* 0x000fea000b800000 */
[----:B------:R-:W-:Y:S01]  /*bf60*/  PLOP3.LUT P1, PT, PT, PT, UP2, 0x80, 0x8 ;  /* 0x000000000008781c */ /* 0x000fe20003f2f028 */
[----:B------:R-:W-:Y:S01]  /*bf70*/  UMOV UR4, URZ ;  /* 0x000000ff00047c82 */ /* 0x000fe20008000000 */
[----:B------:R-:W-:Y:S02]  /*bf80*/  MOV R2, UR29 ;  /* 0x0000001d00027c02 */ /* 0x000fe40008000f00 */
        /* <DEDUP_REMOVED lines=13> */
.L_x_14196:
        /* <DEDUP_REMOVED lines=17> */
.L_x_14197:
        /* <DEDUP_REMOVED lines=17> */
.L_x_14198:
[----:B------:R-:W-:Y:S04]  /*c280*/  BSSY.RECONVERGENT B0, `(.L_x_14199) ;  /* 0x0000013000007945 */ /* 0x000fe80003800200 */
        /* <DEDUP_REMOVED lines=18> */
.L_x_14200:
[----:B------:R-:W-:Y:S05]  /*c3b0*/  BSYNC.RECONVERGENT B0 ;  /* 0x0000000000007941 */ /* 0x000fea0003800200 */
.L_x_14199:
[----:B------:R-:W-:Y:S05]  /*c3c0*/  BRA `(.L_x_14193) ;  /* 0x0000000800747947 */ /* 0x000fea0003800000 */
.L_x_14188:
[----:B------:R-:W-:Y:S04]  /*c3d0*/  BSSY.RECONVERGENT B0, `(.L_x_14193) ;  /* 0x000009c000007945 */ /* 0x000fe80003800200 */
[----:B------:R-:W-:Y:S05]  /*c3e0*/  @!P0 BRA `(.L_x_14201) ;  /* 0x0000000400588947 */ /* 0x000fea0003800000 */
[----:B------:R-:W-:Y:S01]  /*c3f0*/  ISETP.LT.AND P1, PT, RZ, UR27, PT ;  /* 0x0000001bff007c0c */ /* 0x000fe2000bf21270 */
[----:B------:R-:W-:-:S12]  /*c400*/  BRA.U !UP3, `(.L_x_14202) ;  /* 0x000000010b407547 */ /* 0x000fd8000b800000 */
[----:B------:R-:W-:Y:S01]  /*c410*/  MOV R3, UR29 ;  /* 0x0000001d00037c02 */ /* 0x000fe20008000f00 */
[----:B------:R-:W-:Y:S01]  /*c420*/  UMOV UR4, URZ ;  /* 0x000000ff00047c82 */ /* 0x000fe20008000000 */
[----:B------:R-:W-:Y:S02]  /*c430*/  ISETP.LT.AND P2, PT, RZ, UR27, PT ;  /* 0x0000001bff007c0c */ /* 0x000fe4000bf41270 */
[----:B------:R-:W-:Y:S01]  /*c440*/  LOP3.LUT P3, RZ, R9, 0xff, RZ, 0xc0, !PT ;  /* 0x000000ff09ff7812 */ /* 0x000fe2000786c0ff */
[----:B------:R-:W-:Y:S01]  /*c450*/  FFMA.FTZ R3, R186, R3, UR30 ;  /* 0x0000001eba037e23 */ /* 0x000fe20008010003 */
[----:B------:R-:W-:-:S03]  /*c460*/  MOV R52, UR4 ;  /* 0x0000000400347c02 */ /* 0x000fc60008000f00 */
[----:B------:R-:W-:-:S04]  /*c470*/  FADD.FTZ R2, R240, -R3 ;  /* 0x80000003f0027221 */ /* 0x000fc80000010000 */
[----:B------:R-:W-:-:S05]  /*c480*/  FMUL.FTZ R2, R2, UR28 ;  /* 0x0000001c02027c20 */ /* 0x000fca0008410000 */
[----:B------:R-:W-:-:S05]  /*c490*/  FSEL R2, R2, RZ, P2 ;  /* 0x000000ff02027208 */ /* 0x000fca0001000000 */
[----:B------:R-:W-:-:S04]  /*c4a0*/  FMUL.FTZ R2, R2, UR21 ;  /* 0x0000001502027c20 */ /* 0x000fc80008410000 */
[----:B------:R-:W-:Y:S01]  /*c4b0*/  FMUL.FTZ R3, R2, UR20 ;  /* 0x0000001402037c20 */ /* 0x000fe20008410000 */
[----:B------:R-:W-:-:S05]  /*c4c0*/  @P3 HADD2.F32 R2, -RZ, R12.H0_H0 ;  /* 0x2000000cff023230 */ /* 0x000fca0000004100 */
[-C--:B------:R-:W-:Y:S01]  /*c4d0*/  @P3 FMUL.FTZ R52, R2, R3.reuse ;  /* 0x0000000302343220 */ /* 0x080fe20000410000 */
[----:B-----5:R-:W-:-:S05]  /*c4e0*/  FMUL.FTZ R3, R124, R3 ;  /* 0x000000037c037220 */ /* 0x020fca0000410000 */
[----:B------:R-:W-:-:S05]  /*c4f0*/  FSEL R3, R3, RZ, P3 ;  /* 0x000000ff03037208 */ /* 0x000fca0001800000 */
[----:B------:R-:W-:-:S07]  /*c500*/  FADD.FTZ R120, R120, R3 ;  /* 0x0000000378787221 */ /* 0x000fce0000010000 */
.L_x_14202:
[----:B------:R-:W-:Y:S05]  /*c510*/  BRA.U !UP3, `(.L_x_14203) ;  /* 0x000000010b407547 */ /* 0x000fea000b800000 */
[----:B------:R-:W-:Y:S01]  /*c520*/  MOV R2, UR29 ;  /* 0x0000001d00027c02 */ /* 0x000fe20008000f00 */
        /* <DEDUP_REMOVED lines=15> */
.L_x_14203:
[----:B------:R-:W-:Y:S05]  /*c620*/  BRA.U !UP3, `(.L_x_14204) ;  /* 0x000000010b407547 */ /* 0x000fea000b800000 */
        /* <DEDUP_REMOVED lines=16> */
.L_x_14204:
        /* <DEDUP_REMOVED lines=19> */
[----:B------:R-:W-:Y:S02]  /*c860*/  FSEL R132, R132, RZ, P1 ;  /* 0x000000ff84847208 */ /* 0x000fe40000800000 */
[----:B------:R-:W-:Y:S01]  /*c870*/  MOV R135, R2 ;  /* 0x0000000200877202 */ /* 0x000fe20000000f00 */
[----:B------:R-:W-:Y:S06]  /*c880*/  BRA.U !UP3, `(.L_x_14205) ;  /* 0x000000050b407547 */ /* 0x000fec000b800000 */
[----:B------:R-:W-:Y:S01]  /*c890*/  FMUL.FTZ R2, R2, UR21 ;  /* 0x0000001502027c20 */ /* 0x000fe20008410000 */
        /* <DEDUP_REMOVED lines=11> */
.L_x_14201:
[----:B------:R-:W-:Y:S05]  /*c950*/  BRA.U !UP3, `(.L_x_14206) ;  /* 0x000000010b407547 */ /* 0x000fea000b800000 */
[----:B------:R-:W-:Y:S01]  /*c960*/  MOV R2, UR29 ;  /* 0x0000001d00027c02 */ /* 0x000fe20008000f00 */
        /* <DEDUP_REMOVED lines=15> */
.L_x_14206:
        /* <DEDUP_REMOVED lines=17> */
.L_x_14207:
        /* <DEDUP_REMOVED lines=17> */
.L_x_14208:
[----:B------:R-:W-:Y:S05]  /*cc80*/  BRA.U !UP3, `(.L_x_14205) ;  /* 0x000000010b407547 */ /* 0x000fea000b800000 */
[----:B------:R-:W-:Y:S01]  /*cc90*/  MOV R2, UR29 ;  /* 0x0000001d00027c02 */ /* 0x000fe20008000f00 */
[----:B------:R-:W-:Y:S01]  /*cca0*/  UMOV UR4, URZ ;  /* 0x000000ff00047c82 */ /* 0x000fe20008000000 */
[----:B------:R-:W-:Y:S02]  /*ccb0*/  ISETP.GE.U32.AND P2, PT, R9, 0x1000000, PT ;  /* 0x010000000900780c */ /* 0x000fe40003f46070 */
[----:B------:R-:W-:Y:S01]  /*ccc0*/  ISETP.LT.AND P1, PT, RZ, UR27, PT ;  /* 0x0000001bff007c0c */ /* 0x000fe2000bf21270 */
[----:B------:R-:W-:Y:S01]  /*ccd0*/  FFMA.FTZ R2, R208, R2, UR30 ;  /* 0x0000001ed0027e23 */ /* 0x000fe20008010002 */
[----:B------:R-:W-:-:S03]  /*cce0*/  MOV R55, UR4 ;  /* 0x0000000400377c02 */ /* 0x000fc60008000f00 */
[----:B------:R-:W-:-:S04]  /*ccf0*/  FADD.FTZ R2, R189, -R2 ;  /* 0x80000002bd027221 */ /* 0x000fc80000010000 */
[----:B------:R-:W-:-:S05]  /*cd00*/  FMUL.FTZ R2, R2, UR28 ;  /* 0x0000001c02027c20 */ /* 0x000fca0008410000 */
[----:B------:R-:W-:-:S05]  /*cd10*/  FSEL R2, R2, RZ, P1 ;  /* 0x000000ff02027208 */ /* 0x000fca0000800000 */
[----:B------:R-:W-:Y:S01]  /*cd20*/  FMUL.FTZ R3, R2, UR21 ;  /* 0x0000001502037c20 */ /* 0x000fe20008410000 */
[----:B------:R-:W-:-:S03]  /*cd30*/  @P2 HADD2.F32 R2, -RZ, R8.H0_H0 ;  /* 0x20000008ff022230 */ /* 0x000fc60000004100 */
[----:B------:R-:W-:-:S04]  /*cd40*/  FMUL.FTZ R3, R3, UR20 ;  /* 0x0000001403037c20 */ /* 0x000fc80008410000 */
[-C--:B------:R-:W-:Y:S01]  /*cd50*/  @P2 FMUL.FTZ R55, R2, R3.reuse ;  /* 0x0000000302372220 */ /* 0x080fe20000410000 */
[----:B-----5:R-:W-:-:S05]  /*cd60*/  FMUL.FTZ R3, R127, R3 ;  /* 0x000000037f037220 */ /* 0x020fca0000410000 */
[----:B------:R-:W-:-:S05]  /*cd70*/  FSEL R3, R3, RZ, P2 ;  /* 0x000000ff03037208 */ /* 0x000fca0001000000 */
[----:B------:R-:W-:-:S07]  /*cd80*/  FADD.FTZ R123, R123, R3 ;  /* 0x000000037b7b7221 */ /* 0x000fce0000010000 */
.L_x_14205:
[----:B------:R-:W-:Y:S05]  /*cd90*/  BSYNC.RECONVERGENT B0 ;  /* 0x0000000000007941 */ /* 0x000fea0003800200 */
.L_x_14193:
[----:B------:R-:W0:Y:S01]  /*cda0*/  @P0 LDC.64 R2, c[0x0][0x478] ;  /* 0x00011e00ff020b82 */ /* 0x000e220000000a00 */
[----:B------:R-:W1:Y:S01]  /*cdb0*/  @UP3 LDCU.64 UR28, c[0x0][0x468] ;  /* 0x00008d00ff1c37ac */ /* 0x000e620008000a00 */
[----:B------:R-:W-:Y:S02]  /*cdc0*/  @P0 IADD3 R164, PT, PT, R164, 0x700, RZ ;  /* 0x00000700a4a40810 */ /* 0x000fe40007ffe0ff */
[----:B------:R-:W-:Y:S01]  /*cdd0*/  PLOP3.LUT P1, PT, PT, PT, UP3, 0x80, 0x8 ;  /* 0x000000000008781c */ /* 0x000fe20003f2f038 */
[----:B------:R-:W-:Y:S02]  /*cde0*/  UIADD3 UR5, UPT, UPT, UR5, UR22, URZ ;  /* 0x0000001605057290 */ /* 0x000fe4000fffe0ff */
[----:B------:R-:W-:Y:S02]  /*cdf0*/  UPLOP3.LUT UP1, UPT, UPT, UPT, UP1, 0x40, 0x4 ;  /* 0x000000000004789c */ /* 0x000fe40003f2e810 */
[----:B------:R-:W-:Y:S01]  /*ce00*/  UISETP.GE.AND UP0, UPT, UR5, UR23, UPT ;  /* 0x000000170500728c */ /* 0x000fe2000bf06270 */
[----:B0-----:R-:W-:-:S05]  /*ce10*/  @P0 IMAD.WIDE.U32 R2, R164, 0x10, R2 ;  /* 0x00000010a4020825 */ /* 0x001fca00078e0002 */
[----:B------:R0:W-:Y:S02]  /*ce20*/  @P0 STG.E.128 desc[UR18][R2.64], R132 ;  /* 0x0000008402000986 */ /* 0x0001e4000c101d12 */
[----:B0-----:R-:W-:-:S05]  /*ce30*/  HFMA2 R2, -RZ, RZ, 0, 9.5367431640625e-07 ;  /* 0x00000010ff027431 */ /* 0x001fca00000001ff */
[----:B-1----:R-:W-:-:S05]  /*ce40*/  @P1 IMAD.WIDE.U32 R2, R165, R2, UR28 ;  /* 0x0000001ca5021e25 */ /* 0x002fca000f8e0002 */
[----:B------:R1:W-:Y:S01]  /*ce50*/  @P1 STG.E.128 desc[UR18][R2.64], R52 ;  /* 0x0000003402001986 */ /* 0x0003e2000c101d12 */
[----:B------:R-:W-:Y:S05]  /*ce60*/  BRA.U !UP0, `(.L_x_14209) ;  /* 0xffffff3908007547 */ /* 0x000fea000b83ffff */
.L_x_14027:
[----:B------:R-:W2:Y:S08]  /*ce70*/  S2UR UR4, SR_CTAID.X ;  /* 0x00000000000479c3 */ /* 0x000eb00000002500 */
[----:B------:R-:W2:Y:S08]  /*ce80*/  LDC R0, c[0x0][0x388] ;  /* 0x0000e200ff007b82 */ /* 0x000eb00000000800 */
[----:B-1----:R-:W1:Y:S08]  /*ce90*/  LDC.64 R2, c[0x0][0x440] ;  /* 0x00011000ff027b82 */ /* 0x002e700000000a00 */
[----:B------:R-:W3:Y:S08]  /*cea0*/  LDC.64 R4, c[0x0][0x448] ;  /* 0x00011200ff047b82 */ /* 0x000ef00000000a00 */
[----:B------:R-:W4:Y:S01]  /*ceb0*/  LDC.64 R6, c[0x0][0x460] ;  /* 0x00011800ff067b82 */ /* 0x000f220000000a00 */
[----:B--2---:R-:W-:-:S05]  /*cec0*/  IMAD R0, R0, UR4, RZ ;  /* 0x0000000400007c24 */ /* 0x004fca000f8e02ff */
[----:B------:R-:W-:-:S05]  /*ced0*/  LEA.HI R251, R0, R251, RZ, 0x1e ;  /* 0x000000fb00fb7211 */ /* 0x000fca00078ff0ff */
[----:B-1----:R-:W-:-:S04]  /*cee0*/  IMAD.WIDE.U32 R2, R251, 0x10, R2 ;  /* 0x00000010fb027825 */ /* 0x002fc800078e0002 */
[C---:B---3--:R-:W-:Y:S01]  /*cef0*/  IMAD.WIDE.U32 R4, R251.reuse, 0x10, R4 ;  /* 0x00000010fb047825 */ /* 0x048fe200078e0004 */
[----:B0-----:R-:W-:Y:S04]  /*cf00*/  STG.E.128 desc[UR18][R2.64], R156 ;  /* 0x0000009c02007986 */ /* 0x001fe8000c101d12 */
[----:B------:R-:W-:Y:S01]  /*cf10*/  STG.E.128 desc[UR18][R4.64], R60 ;  /* 0x0000003c04007986 */ /* 0x000fe2000c101d12 */
        /* <DEDUP_REMOVED lines=24> */
.L_x_14210:
        /* <DEDUP_REMOVED lines=14> */
.L_x_15757:


//--------------------- .text._ZN10layer_norm13ln_bwd_kernelINS_13Kernel_traitsIfffffjLj8192ELj1ELj1ELj8ELj16ENS_18Kernel_traits_baseILj8192EfffffjLj256EEEEELb0ELb0ELb0ELb0EEEvNS_9BwdParamsE --------------------------
	.section	.text._ZN10layer_norm13ln_bwd_kernelINS_13Kernel_traitsIfffffjLj8192ELj1ELj1ELj8ELj16ENS_18Kernel_traits_baseILj8192EfffffjLj256EEEEELb0ELb0ELb0ELb0EEEvNS_9BwdParamsE,"ax",@progbits
	.align	128
        .global         _ZN10layer_norm13ln_bwd_kernelINS_13Kernel_traitsIfffffjLj8192ELj1ELj1ELj8ELj16ENS_18Kernel_traits_baseILj8192EfffffjLj256EEEEELb0ELb0ELb0ELb0EEEvNS_9BwdParamsE
        .type           _ZN10layer_norm13ln_bwd_kernelINS_13Kernel_traitsIfffffjLj8192ELj1ELj1ELj8ELj16ENS_18Kernel_traits_baseILj8192EfffffjLj256EEEEELb0ELb0ELb0ELb0EEEvNS_9BwdParamsE,@function
        .size           _ZN10layer_norm13ln_bwd_kernelINS_13Kernel_traitsIfffffjLj8192ELj1ELj1ELj8ELj16ENS_18Kernel_traits_baseILj8192EfffffjLj256EEEEELb0ELb0ELb0ELb0EEEvNS_9BwdParamsE,(.L_x_15758 - _ZN10layer_norm13ln_bwd_kernelINS_13Kernel_traitsIfffffjLj8192ELj1ELj1ELj8ELj16ENS_18Kernel_traits_baseILj8192EfffffjLj256EEEEELb0ELb0ELb0ELb0EEEvNS_9BwdParamsE)
        .other          _ZN10layer_norm13ln_bwd_kernelINS_13Kernel_traitsIfffffjLj8192ELj1ELj1ELj8ELj16ENS_18Kernel_traits_baseILj8192EfffffjLj256EEEEELb0ELb0ELb0ELb0EEEvNS_9BwdParamsE,@"STO_CUDA_ENTRY STV_DEFAULT"
_ZN10layer_norm13ln_bwd_kernelINS_13Kernel_traitsIfffffjLj8192ELj1ELj1ELj8ELj16ENS_18Kernel_traits_baseILj8192EfffffjLj256EEEEELb0ELb0ELb0ELb0EEEvNS_9BwdParamsE:
.text._ZN10layer_norm13ln_bwd_kernelINS_13Kernel_traitsIfffffjLj8192ELj1ELj1ELj8ELj16ENS_18Kernel_traits_baseILj8192EfffffjLj256EEEEELb0ELb0ELb0ELb0EEEvNS_9BwdParamsE:
        /* <DEDUP_REMOVED lines=14> */
[----:B------:R-:W-:-:S02]  /*00e0*/  ISETP.GE.U32.AND P3, PT, R4, 0x400, PT ;  /* 0x000004000400780c */ /* 0x000fc40003f66070 */
[C---:B------:R-:W-:Y:S02]  /*00f0*/  ISETP.GE.U32.AND P2, PT, R4.reuse, 0x500, PT ;  /* 0x000005000400780c */ /* 0x040fe40003f46070 */
[C---:B------:R-:W-:Y:S02]  /*0100*/  ISETP.GE.U32.AND P1, PT, R4.reuse, 0x600, PT ;  /* 0x000006000400780c */ /* 0x040fe40003f26070 */
        /* <DEDUP_REMOVED lines=19> */
[----:B--2---:R2:W5:Y:S05]  /*0240*/  @P4 LDG.E.128 R128, desc[UR8][R12.64] ;  /* 0x000000080c804981 */ /* 0x00456a000c1e1d00 */
[----:B------:R2:W5:Y:S02]  /*0250*/  @P6 LDG.E.128 R136, desc[UR8][R6.64] ;  /* 0x0000000806886981 */ /* 0x000564000c1e1d00 */
[----:B------:R-:W3:Y:S01]  /*0260*/  @P0 LDC.64 R24, c[0x0][0x3d0] ;  /* 0x0000f400ff180b82 */ /* 0x000ee20000000a00 */
[C---:B0-----:R-:W-:Y:S01]  /*0270*/  @P3 IMAD.WIDE.U32 R14, R3.reuse, 0x10, R14 ;  /* 0x00000010030e3825 */ /* 0x041fe200078e000e */
[----:B------:R-:W-:-:S02]  /*0280*/  @P3 IADD3 R3, PT, PT, R3, 0x100, RZ ;  /* 0x0000010003033810 */ /* 0x000fc40007ffe0ff */
[----:B------:R-:W-:Y:S02]  /*0290*/  ISETP.NE.AND P6, PT, R5, RZ, PT ;  /* 0x000000ff0500720c */ /* 0x000fe40003fc5270 */
[----:B------:R2:W5:Y:S01]  /*02a0*/  @P3 LDG.E.128 R124, desc[UR8][R14.64] ;  /* 0x000000080e7c3981 */ /* 0x000562000c1e1d00 */
[C---:B-1----:R-:W-:Y:S01]  /*02b0*/  @P2 IMAD.WIDE.U32 R20, R3.reuse, 0x10, R8 ;  /* 0x0000001003142825 */ /* 0x042fe200078e0008 */
[----:B------:R-:W-:Y:S01]  /*02c0*/  @P2 IADD3 R3, PT, PT, R3, 0x100, RZ ;  /* 0x0000010003032810 */ /* 0x000fe20007ffe0ff */
[----:B------:R-:W0:Y:S03]  /*02d0*/  @P5 LDC.64 R26, c[0x0][0x3d0] ;  /* 0x0000f400ff1a5b82 */ /* 0x000e260000000a00 */
[----:B------:R2:W5:Y:S01]  /*02e0*/  @P2 LDG.E.128 R120, desc[UR8][R20.64] ;  /* 0x0000000814782981 */ /* 0x000562000c1e1d00 */
[C---:B----4-:R-:W-:Y:S01]  /*02f0*/  @P1 IMAD.WIDE.U32 R22, R3.reuse, 0x10, R22 ;  /* 0x0000001003161825 */ /* 0x050fe200078e0016 */
[----:B------:R-:W-:-:S03]  /*0300*/  @P1 IADD3 R3, PT, PT, R3, 0x100, RZ ;  /* 0x0000010003031810 */ /* 0x000fc60007ffe0ff */
[----:B------:R2:W5:Y:S04]  /*0310*/  @P6 LDG.E.128 R132, desc[UR8][R10.64] ;  /* 0x000000080a846981 */ /* 0x000568000c1e1d00 */
[----:B------:R2:W5:Y:S01]  /*0320*/  @P1 LDG.E.128 R116, desc[UR8][R22.64] ;  /* 0x0000000816741981 */ /* 0x000562000c1e1d00 */
[C---:B---3--:R-:W-:Y:S01]  /*0330*/  @P0 IMAD.WIDE.U32 R24, R3.reuse, 0x10, R24 ;  /* 0x0000001003180825 */ /* 0x048fe200078e0018 */
[----:B------:R-:W1:Y:S01]  /*0340*/  S2UR UR4, SR_CTAID.X ;  /* 0x00000000000479c3 */ /* 0x000e620000002500 */
[----:B------:R-:W-:-:S03]  /*0350*/  @P0 IADD3 R3, PT, PT, R3, 0x100, RZ ;  /* 0x0000010003030810 */ /* 0x000fc60007ffe0ff */
[----:B------:R2:W5:Y:S02]  /*0360*/  @P0 LDG.E.128 R112, desc[UR8][R24.64] ;  /* 0x0000000818700981 */ /* 0x000564000c1e1d00 */
[----:B0-----:R-:W-:-:S05]  /*0370*/  @P5 IMAD.WIDE.U32 R8, R3, 0x10, R26 ;  /* 0x0000001003085825 */ /* 0x001fca00078e001a */
[----:B------:R2:W5:Y:S01]  /*0380*/  @P5 LDG.E.128 R108, desc[UR8][R8.64] ;  /* 0x00000008086c5981 */ /* 0x000562000c1e1d00 */
        /* <DEDUP_REMOVED lines=76> */
.L_x_14292:
[----:B------:R-:W-:Y:S01]  /*0850*/  ISETP.NE.AND P0, PT, R6, RZ, PT ;  /* 0x000000ff0600720c */ /* 0x000fe20003f05270 */
[----:B-----5:R-:W4:Y:S08]  /*0860*/  LDC.64 R18, c[0x0][0x3c0] ;  /* 0x0000f000ff127b82 */ /* 0x020f300000000a00 */
[----:B------:R-:W0:Y:S08]  /*0870*/  LDC R2, c[0x0][0x388] ;  /* 0x0000e200ff027b82 */ /* 0x000e300000000800 */
[----:B------:R-:W1:Y:S01]  /*0880*/  @P0 LDC.64 R164, c[0x0][0x3e0] ;  /* 0x0000f800ffa40b82 */ /* 0x000e620000000a00 */
[----:B----4-:R-:W-:-:S06]  /*0890*/  IMAD.WIDE R168, R5, 0x4, R18 ;  /* 0x0000000405a87825 */ /* 0x010fcc00078e0212 */
[----:B------:R-:W4:Y:S01]  /*08a0*/  LDG.E R168, desc[UR8][R168.64] ;  /* 0x00000008a8a87981 */ /* 0x000f22000c1e1900 */
[----:B------:R-:W-:Y:S02]  /*08b0*/  HFMA2 R19, -RZ, RZ, 1.875, 0 ;  /* 0x3f800000ff137431 */ /* 0x000fe400000001ff */
[C---:B-1----:R-:W-:Y:S02]  /*08c0*/  @P0 IMAD.WIDE R166, R5.reuse, 0x4, R164 ;  /* 0x0000000405a60825 */ /* 0x042fe400078e02a4 */
[----:B------:R-:W1:Y:S01]  /*08d0*/  LDC.64 R164, c[0x0][0x3c8] ;  /* 0x0000f200ffa47b82 */ /* 0x000e620000000a00 */
[----:B------:R-:W2:Y:S01]  /*08e0*/  S2R R0, SR_TID.X ;  /* 0x0000000000007919 */ /* 0x000ea20000002100 */
[----:B0-----:R-:W-:Y:S01]  /*08f0*/  IMAD R17, R5, R2, RZ ;  /* 0x0000000205117224 */ /* 0x001fe200078e02ff */
[----:B-----5:R0:W5:Y:S01]  /*0900*/  @P0 LDG.E R19, desc[UR8][R166.64] ;  /* 0x00000008a6130981 */ /* 0x020162000c1e1900 */
[----:B------:R-:W-:-:S03]  /*0910*/  ISETP.GE.U32.AND P0, PT, R4, 0x100, PT ;  /* 0x000001000400780c */ /* 0x000fc60003f06070 */
[----:B------:R-:W-:Y:S02]  /*0920*/  SHF.R.S32.HI R18, RZ, 0x1f, R17 ;  /* 0x0000001fff127819 */ /* 0x000fe40000011411 */
[----:B------:R-:W-:Y:S02]  /*0930*/  ISETP.GE.U32.AND P1, PT, R4, 0x200, PT ;  /* 0x000002000400780c */ /* 0x000fe40003f26070 */
[----:B------:R-:W-:Y:S01]  /*0940*/  LEA.HI R219, R18, R17, RZ, 0x2 ;  /* 0x0000001112db7211 */ /* 0x000fe200078f10ff */
[----:B------:R-:W-:Y:S01]  /*0950*/  BSSY.RECONVERGENT B0, `(.L_x_14212) ;  /* 0x0000036000007945 */ /* 0x000fe20003800200 */
[----:B------:R-:W-:Y:S01]  /*0960*/  ISETP.NE.AND P6, PT, RZ, UR7, PT ;  /* 0x00000007ff007c0c */ /* 0x000fe2000bfc5270 */
[----:B------:R-:W-:Y:S01]  /*0970*/  HFMA2 R174, -RZ, RZ, 0, 0 ;  /* 0x00000000ffae7431 */ /* 0x000fe200000001ff */
[C---:B------:R-:W-:Y:S02]  /*0980*/  ISETP.GE.U32.AND P4, PT, R4.reuse, 0x300, PT ;  /* 0x000003000400780c */ /* 0x040fe40003f86070 */
[----:B------:R-:W-:-:S02]  /*0990*/  ISETP.GE.U32.AND P3, PT, R4, 0x400, PT ;  /* 0x000004000400780c */ /* 0x000fc40003f66070 */
[----:B------:R-:W-:Y:S01]  /*09a0*/  P2R R17, PR, RZ, 0x1 ;  /* 0x00000001ff117803 */ /* 0x000fe20000000000 */
[----:B-1----:R-:W-:-:S05]  /*09b0*/  IMAD.WIDE R164, R5, 0x4, R164 ;  /* 0x0000000405a47825 */ /* 0x002fca00078e02a4 */
[----:B------:R0:W5:Y:S01]  /*09c0*/  LDG.E R221, desc[UR8][R164.64] ;  /* 0x00000008a4dd7981 */ /* 0x000162000c1e1900 */
[----:B------:R-:W-:Y:S02]  /*09d0*/  P2R R18, PR, RZ, 0x2 ;  /* 0x00000002ff127803 */ /* 0x000fe40000000000 */
[----:B------:R-:W-:Y:S02]  /*09e0*/  MOV R173, RZ ;  /* 0x000000ff00ad7202 */ /* 0x000fe40000000f00 */
[----:B--2---:R-:W-:-:S04]  /*09f0*/  LEA.HI.SX32 R219, R219, R0, 0x1e ;  /* 0x00000000dbdb7211 */ /* 0x004fc800078ff2ff */
[----:B------:R-:W-:Y:S02]  /*0a00*/  MOV R175, R219 ;  /* 0x000000db00af7202 */ /* 0x000fe40000000f00 */
[----:B----4-:R-:W-:Y:S01]  /*0a10*/  FSEL R172, R168, RZ, !P6 ;  /* 0x000000ffa8ac7208 */ /* 0x010fe20007000000 */
[----:B0-----:R-:W-:Y:S06]  /*0a20*/  @!P0 BRA `(.L_x_14213) ;  /* 0x0000000000a08947 */ /* 0x001fec0003800000 */
[----:B------:R-:W0:Y:S01]  /*0a30*/  LDC.64 R164, c[0x0][0x3a8] ;  /* 0x0000ea00ffa47b82 */ /* 0x000e220000000a00 */
[----:B------:R-:W-:-:S04]  /*0a40*/  ISETP.NE.U32.AND P0, PT, RZ, UR10, PT ;  /* 0x0000000aff007c0c */ /* 0x000fc8000bf05070 */
[----:B------:R-:W-:-:S03]  /*0a50*/  ISETP.NE.AND.EX P0, PT, RZ, UR11, PT, P0 ;  /* 0x0000000bff007c0c */ /* 0x000fc6000bf05300 */
[----:B------:R-:W1:Y:S10]  /*0a60*/  LDC.64 R168, c[0x0][0x428] ;  /* 0x00010a00ffa87b82 */ /* 0x000e740000000a00 */
[----:B------:R-:W2:Y:S01]  /*0a70*/  @P0 LDC.64 R174, c[0x0][0x438] ;  /* 0x00010e00ffae0b82 */ /* 0x000ea20000000a00 */
[----:B0-----:R-:W-:-:S06]  /*0a80*/  IMAD.WIDE.U32 R164, R219, 0x10, R164 ;  /* 0x00000010dba47825 */ /* 0x001fcc00078e00a4 */
[----:B------:R-:W4:Y:S01]  /*0a90*/  LDG.E.128 R164, desc[UR8][R164.64] ;  /* 0x00000008a4a47981 */ /* 0x000f22000c1e1d00 */
[----:B-1----:R-:W-:-:S06]  /*0aa0*/  IMAD.WIDE.U32 R168, R219, 0x10, R168 ;  /* 0x00000010dba87825 */ /* 0x002fcc00078e00a8 */
[----:B------:R-:W3:Y:S01]  /*0ab0*/  LDG.E.128 R168, desc[UR8][R168.64] ;  /* 0x00000008a8a87981 */ /* 0x000ee2000c1e1d00 */
[----:B--2---:R-:W-:-:S05]  /*0ac0*/  @P0 IMAD.WIDE.U32 R174, R219, 0x10, R174 ;  /* 0x00000010dbae0825 */ /* 0x004fca00078e00ae */
[----:B------:R0:W5:Y:S02]  /*0ad0*/  @P0 LDG.E.128 R40, desc[UR8][R174.64] ;  /* 0x00000008ae280981 */ /* 0x000164000c1e1d00 */
[----:B0-----:R-:W-:Y:S01]  /*0ae0*/  IADD3 R175, PT, PT, R219, 0x100, RZ ;  /* 0x00000100dbaf7810 */ /* 0x001fe20007ffe0ff */
[C---:B----4-:R-:W-:Y:S01]  /*0af0*/  FADD.FTZ R176, -R172.reuse, R164 ;  /* 0x000000a4acb07221 */ /* 0x050fe20000010100 */
[C---:B------:R-:W-:Y:S01]  /*0b00*/  FADD.FTZ R182, -R172.reuse, R165 ;  /* 0x000000a5acb67221 */ /* 0x040fe20000010100 */
[C---:B------:R-:W-:Y:S01]  /*0b10*/  FADD.FTZ R166, -R172.reuse, R166 ;  /* 0x000000a6aca67221 */ /* 0x040fe20000010100 */
[----:B------:R-:W-:Y:S01]  /*0b20*/  FADD.FTZ R220, -R172, R167 ;  /* 0x000000a7acdc7221 */ /* 0x000fe20000010100 */
[C---:B-----5:R-:W-:Y:S01]  /*0b30*/  FMUL.FTZ R3, R221.reuse, R176 ;  /* 0x000000b0dd037220 */ /* 0x060fe20000410000 */
[C---:B------:R-:W-:Y:S01]  /*0b40*/  FMUL.FTZ R182, R221.reuse, R182 ;  /* 0x000000b6ddb67220 */ /* 0x040fe20000410000 */
[C---:B------:R-:W-:Y:S01]  /*0b50*/  FMUL.FTZ R201, R221.reuse, R166 ;  /* 0x000000a6ddc97220 */ /* 0x040fe20000410000 */
[----:B------:R-:W-:Y:S01]  /*0b60*/  FMUL.FTZ R220, R221, R220 ;  /* 0x000000dcdddc7220 */ /* 0x000fe20000410000 */
[----:B---3--:R-:W-:Y:S01]  /*0b70*/  FMUL.FTZ R188, R136, R168 ;  /* 0x000000a888bc7220 */ /* 0x008fe20000410000 */
[----:B------:R-:W-:Y:S01]  /*0b80*/  FMUL.FTZ R203, R137, R169 ;  /* 0x000000a989cb7220 */ /* 0x000fe20000410000 */
[----:B------:R-:W-:Y:S01]  /*0b90*/  FMUL.FTZ R222, R138, R170 ;  /* 0x000000aa8ade7220 */ /* 0x000fe20000410000 */
[----:B------:R-:W-:Y:S01]  /*0ba0*/  FMUL.FTZ R217, R139, R171 ;  /* 0x000000ab8bd97220 */ /* 0x000fe20000410000 */
[----:B------:R-:W-:Y:S01]  /*0bb0*/  FADD.FTZ R164, RZ, R188 ;  /* 0x000000bcffa47221 */ /* 0x000fe20000010000 */
[----:B------:R-:W-:Y:S01]  /*0bc0*/  FFMA.FTZ R165, R3, R188, RZ ;  /* 0x000000bc03a57223 */ /* 0x000fe200000100ff */
        /* <DEDUP_REMOVED lines=14> */
.L_x_14213:
[----:B---3--:R-:W-:Y:S05]  /*0cb0*/  BSYNC.RECONVERGENT B0 ;  /* 0x0000000000007941 */ /* 0x008fea0003800200 */
.L_x_14212:
        /* <DEDUP_REMOVED lines=13> */
[----:B------:R-:W-:Y:S01]  /*0d90*/  IADD3 R175, PT, PT, R175, 0x100, RZ ;  /* 0x00000100afaf7810 */ /* 0x000fe20007ffe0ff */
[C---:B---3--:R-:W-:Y:S01]  /*0da0*/  FADD.FTZ R30, -R172.reuse, R168 ;  /* 0x000000a8ac1e7221 */ /* 0x048fe20000010100 */
[C---:B------:R-:W-:Y:S01]  /*0db0*/  FADD.FTZ R178, -R172.reuse, R169 ;  /* 0x000000a9acb27221 */ /* 0x040fe20000010100 */
[C---:B------:R-:W-:Y:S01]  /*0dc0*/  FADD.FTZ R170, -R172.reuse, R170 ;  /* 0x000000aaacaa7221 */ /* 0x040fe20000010100 */
[----:B------:R-:W-:Y:S01]  /*0dd0*/  FADD.FTZ R216, -R172, R171 ;  /* 0x000000abacd87221 */ /* 0x000fe20000010100 */
[C---:B-----5:R-:W-:Y:S01]  /*0de0*/  FMUL.FTZ R21, R221.reuse, R30 ;  /* 0x0000001edd157220 */ /* 0x060fe20000410000 */
[C---:B------:R-:W-:Y:S01]  /*0df0*/  FMUL.FTZ R30, R221.reuse, R178 ;  /* 0x000000b2dd1e7220 */ /* 0x040fe20000410000 */
[C---:B------:R-:W-:Y:S01]  /*0e00*/  FMUL.FTZ R197, R221.reuse, R170 ;  /* 0x000000aaddc57220 */ /* 0x040fe20000410000 */
[----:B------:R-:W-:Y:S01]  /*0e10*/  FMUL.FTZ R216, R221, R216 ;  /* 0x000000d8ddd87220 */ /* 0x000fe20000410000 */
[----:B----4-:R-:W-:Y:S01]  /*0e20*/  FMUL.FTZ R186, R132, R164 ;  /* 0x000000a484ba7220 */ /* 0x010fe20000410000 */
        /* <DEDUP_REMOVED lines=19> */
.L_x_14215:
[----:B------:R-:W-:Y:S05]  /*0f60*/  BSYNC.RECONVERGENT B0 ;  /* 0x0000000000007941 */ /* 0x000fea0003800200 */
.L_x_14214:
        /* <DEDUP_REMOVED lines=42> */
.L_x_14217:
[----:B------:R-:W-:Y:S05]  /*1210*/  BSYNC.RECONVERGENT B0 ;  /* 0x0000000000007941 */ /* 0x000fea0003800200 */
.L_x_14216:
        /* <DEDUP_REMOVED lines=42> */
.L_x_14219:
[----:B------:R-:W-:Y:S05]  /*14c0*/  BSYNC.RECONVERGENT B0 ;  /* 0x0000000000007941 */ /* 0x000fea0003800200 */
.L_x_14218:
        /* <DEDUP_REMOVED lines=16> */
[----:B------:R-:W-:-:S03]  /*15d0*/  FADD.FTZ R22, -R172, R169 ;  /* 0x000000a9ac167221 */ /* 0x000fc60000010100 */
[C---:B-----5:R-:W-:Y:S01]  /*15e0*/  FMUL.FTZ R9, R221.reuse, R10 ;  /* 0x0000000add097220 */ /* 0x060fe20000410000 */
[----:B------:R-:W-:Y:S01]  /*15f0*/  FMUL.FTZ R10, R221, R22 ;  /* 0x00000016dd0a7220 */ /* 0x000fe20000410000 */
[----:B----4-:R-:W-:Y:S01]  /*1600*/  FMUL.FTZ R22, R120, R164 ;  /* 0x000000a478167220 */ /* 0x010fe20000410000 */
[----:B------:R-:W-:Y:S01]  /*1610*/  FADD.FTZ R56, R56, R164 ;  /* 0x000000a438387221 */ /* 0x000fe20000010000 */
[----:B------:R-:W-:Y:S01]  /*1620*/  FFMA.FTZ R88, R164, R9, R88 ;  /* 0x00000009a4587223 */ /* 0x000fe20000010058 */
[C---:B------:R-:W-:Y:S01]  /*1630*/  FADD.FTZ R170, -R172.reuse, R170 ;  /* 0x000000aaacaa7221 */ /* 0x040fe20000010100 */
[----:B------:R-:W-:Y:S01]  /*1640*/  FADD.FTZ R57, R57, R165 ;  /* 0x000000a539397221 */ /* 0x000fe20000010000 */
[----:B------:R-:W-:Y:S01]  /*1650*/  FFMA.FTZ R89, R165, R10, R89 ;  /* 0x0000000aa5597223 */ /* 0x000fe20000010059 */
[----:B------:R-:W-:Y:S01]  /*1660*/  FMUL.FTZ R191, R121, R165 ;  /* 0x000000a579bf7220 */ /* 0x000fe20000410000 */
[----:B------:R-:W-:Y:S01]  /*1670*/  FADD.FTZ R164, R173, R22 ;  /* 0x00000016ada47221 */ /* 0x000fe20000010000 */
[----:B------:R-:W-:Y:S01]  /*1680*/  FFMA.FTZ R165, R9, R22, R174 ;  /* 0x0000001609a57223 */ /* 0x000fe200000100ae */
[----:B------:R-:W-:Y:S01]  /*1690*/  FMUL.FTZ R29, R221, R170 ;  /* 0x000000aadd1d7220 */ /* 0x000fe20000410000 */
[----:B------:R-:W-:Y:S01]  /*16a0*/  FADD.FTZ R194, -R172, R171 ;  /* 0x000000abacc27221 */ /* 0x000fe20000010100 */
        /* <DEDUP_REMOVED lines=13> */
.L_x_14221:
[----:B------:R-:W-:Y:S05]  /*1780*/  BSYNC.RECONVERGENT B0 ;  /* 0x0000000000007941 */ /* 0x000fea0003800200 */
.L_x_14220:
        /* <DEDUP_REMOVED lines=43> */
.L_x_14223:
[----:B------:R-:W-:Y:S05]  /*1a40*/  BSYNC.RECONVERGENT B0 ;  /* 0x0000000000007941 */ /* 0x000fea0003800200 */
.L_x_14222:
        /* <DEDUP_REMOVED lines=43> */
.L_x_14225:
[----:B------:R-:W-:Y:S05]  /*1d00*/  BSYNC.RECONVERGENT B0 ;  /* 0x0000000000007941 */ /* 0x000fea0003800200 */
.L_x_14224:
        /* <DEDUP_REMOVED lines=15> */
[C---:B--2---:R-:W-:Y:S01]  /*1e00*/  FADD.FTZ R16, -R172.reuse, R168 ;  /* 0x000000a8ac107221 */ /* 0x044fe20000010100 */
        /* <DEDUP_REMOVED lines=27> */
.L_x_14227:
[----:B------:R-:W-:Y:S05]  /*1fc0*/  BSYNC.RECONVERGENT B0 ;  /* 0x0000000000007941 */ /* 0x000fea0003800200 */
.L_x_14226:
        /* <DEDUP_REMOVED lines=31> */
.L_x_14229:
[----:B------:R-:W-:Y:S05]  /*21c0*/  BSYNC.RECONVERGENT B0 ;  /* 0x0000000000007941 */ /* 0x000fea0003800200 */
.L_x_14228:
        /* <DEDUP_REMOVED lines=58> */
.L_x_14234:
        /* <DEDUP_REMOVED lines=16> */
.L_x_14235:
        /* <DEDUP_REMOVED lines=11> */
.L_x_14233:
[----:B------:R-:W-:Y:S05]  /*2720*/  BSYNC.RECONVERGENT B1 ;  /* 0x0000000000017941 */ /* 0x000fea0003800200 */
.L_x_14232:
        /* <DEDUP_REMOVED lines=23> */
.L_x_14238:
        /* <DEDUP_REMOVED lines=12> */
.L_x_14239:
        /* <DEDUP_REMOVED lines=11> */
.L_x_14237:
[----:B------:R-:W-:Y:S05]  /*2a10*/  BSYNC.RECONVERGENT B1 ;  /* 0x0000000000017941 */ /* 0x000fea0003800200 */
.L_x_14236:
        /* <DEDUP_REMOVED lines=22> */
.L_x_14242:
        /* <DEDUP_REMOVED lines=12> */
.L_x_14243:
        /* <DEDUP_REMOVED lines=11> */
.L_x_14241:
[----:B------:R-:W-:Y:S05]  /*2cf0*/  BSYNC.RECONVERGENT B1 ;  /* 0x0000000000017941 */ /* 0x000fea0003800200 */
.L_x_14240:
        /* <DEDUP_REMOVED lines=22> */
.L_x_14246:
        /* <DEDUP_REMOVED lines=12> */
.L_x_14247:
        /* <DEDUP_REMOVED lines=11> */
.L_x_14245:
[----:B------:R-:W-:Y:S05]  /*2fd0*/  BSYNC.RECONVERGENT B1 ;  /* 0x0000000000017941 */ /* 0x000fea0003800200 */
.L_x_14244:
        /* <DEDUP_REMOVED lines=22> */
.L_x_14250:
        /* <DEDUP_REMOVED lines=12> */
.L_x_14251:
        /* <DEDUP_REMOVED lines=11> */
.L_x_14249:
[----:B------:R-:W-:Y:S05]  /*32b0*/  BSYNC.RECONVERGENT B1 ;  /* 0x0000000000017941 */ /* 0x000fea0003800200 */
.L_x_14248:
        /* <DEDUP_REMOVED lines=22> */
.L_x_14254:
        /* <DEDUP_REMOVED lines=12> */
.L_x_14255:
        /* <DEDUP_REMOVED lines=11> */
.L_x_14253:
[----:B------:R-:W-:Y:S05]  /*3590*/  BSYNC.RECONVERGENT B1 ;  /* 0x0000000000017941 */ /* 0x000fea0003800200 */
.L_x_14252:
        /* <DEDUP_REMOVED lines=22> */
.L_x_14258:
        /* <DEDUP_REMOVED lines=12> */
.L_x_14259:
        /* <DEDUP_REMOVED lines=11> */
.L_x_14257:
[----:B------:R-:W-:Y:S05]  /*3870*/  BSYNC.RECONVERGENT B1 ;  /* 0x0000000000017941 */ /* 0x000fea0003800200 */
.L_x_14256:
        /* <DEDUP_REMOVED lines=22> */
.L_x_14261:
        /* <DEDUP_REMOVED lines=12> */
.L_x_14262:
        /* <DEDUP_REMOVED lines=11> */
.L_x_14231:
        /* <DEDUP_REMOVED lines=26> */
.L_x_14265:
[----:B------:R-:W-:Y:S05]  /*3cf0*/  BSYNC.RECONVERGENT B1 ;  /* 0x0000000000017941 */ /* 0x000fea0003800200 */
.L_x_14264:
        /* <DEDUP_REMOVED lines=23> */
.L_x_14267:
[----:B------:R-:W-:Y:S05]  /*3e70*/  BSYNC.RECONVERGENT B1 ;  /* 0x0000000000017941 */ /* 0x000fea0003800200 */
.L_x_14266:
        /* <DEDUP_REMOVED lines=22> */
.L_x_14269:
[----:B------:R-:W-:Y:S05]  /*3fe0*/  BSYNC.RECONVERGENT B1 ;  /* 0x0000000000017941 */ /* 0x000fea0003800200 */
.L_x_14268:
        /* <DEDUP_REMOVED lines=22> */
.L_x_14271:
[----:B------:R-:W-:Y:S05]  /*4150*/  BSYNC.RECONVERGENT B1 ;  /* 0x0000000000017941 */ /* 0x000fea0003800200 */
.L_x_14270:
        /* <DEDUP_REMOVED lines=22> */
.L_x_14273:
[----:B------:R-:W-:Y:S05]  /*42c0*/  BSYNC.RECONVERGENT B1 ;  /* 0x0000000000017941 */ /* 0x000fea0003800200 */
.L_x_14272:
        /* <DEDUP_REMOVED lines=22> */
.L_x_14275:
[----:B------:R-:W-:Y:S05]  /*4430*/  BSYNC.RECONVERGENT B1 ;  /* 0x0000000000017941 */ /* 0x000fea0003800200 */
.L_x_14274:
        /* <DEDUP_REMOVED lines=22> */
.L_x_14277:
[----:B------:R-:W-:Y:S05]  /*45a0*/  BSYNC.RECONVERGENT B1 ;  /* 0x0000000000017941 */ /* 0x000fea0003800200 */
.L_x_14276:
        /* <DEDUP_REMOVED lines=15> */
[----:B------:R-:W-:Y:S01]  /*46a0*/  FMUL.FTZ R167, R174, R19 ;  /* 0x00000013aea77220 */ /* 0x000fe20000410000 */
[----:B0-----:R-:W-:-:S04]  /*46b0*/  IMAD.WIDE.U32 R168, R219, 0x10, R164 ;  /* 0x00000010dba87825 */ /* 0x001fc800078e00a4 */
[-C--:B------:R-:W-:Y:S01]  /*46c0*/  FMUL.FTZ R164, R166, R19.reuse ;  /* 0x00000013a6a47220 */ /* 0x080fe20000410000 */
[-C--:B------:R-:W-:Y:S01]  /*46d0*/  FMUL.FTZ R165, R170, R19.reuse ;  /* 0x00000013aaa57220 */ /* 0x080fe20000410000 */
[----:B------:R-:W-:-:S05]  /*46e0*/  FMUL.FTZ R166, R172, R19 ;  /* 0x00000013aca67220 */ /* 0x000fca0000410000 */
[----:B------:R0:W-:Y:S01]  /*46f0*/  STG.E.128 desc[UR8][R168.64], R164 ;  /* 0x000000a4a8007986 */ /* 0x0001e2000c101d08 */
[----:B------:R-:W-:Y:S05]  /*4700*/  BRA `(.L_x_14260) ;  /* 0x0000000c00407947 */ /* 0x000fea0003800000 */
.L_x_14263:
        /* <DEDUP_REMOVED lines=26> */
.L_x_14279:
[----:B------:R-:W-:Y:S05]  /*48b0*/  BSYNC.RECONVERGENT B1 ;  /* 0x0000000000017941 */ /* 0x000fea0003800200 */
.L_x_14278:
        /* <DEDUP_REMOVED lines=26> */
.L_x_14281:
[----:B------:R-:W-:Y:S05]  /*4a60*/  BSYNC.RECONVERGENT B1 ;  /* 0x0000000000017941 */ /* 0x000fea0003800200 */
.L_x_14280:
        /* <DEDUP_REMOVED lines=25> */
.L_x_14283:
[----:B------:R-:W-:Y:S05]  /*4c00*/  BSYNC.RECONVERGENT B1 ;  /* 0x0000000000017941 */ /* 0x000fea0003800200 */
.L_x_14282:
        /* <DEDUP_REMOVED lines=25> */
.L_x_14285:
[----:B------:R-:W-:Y:S05]  /*4da0*/  BSYNC.RECONVERGENT B1 ;  /* 0x0000000000017941 */ /* 0x000fea0003800200 */
.L_x_14284:
        /* <DEDUP_REMOVED lines=25> */
.L_x_14287:
[----:B------:R-:W-:Y:S05]  /*4f40*/  BSYNC.RECONVERGENT B1 ;  /* 0x0000000000017941 */ /* 0x000fea0003800200 */
.L_x_14286:
        /* <DEDUP_REMOVED lines=25> */
.L_x_14289:
[----:B------:R-:W-:Y:S05]  /*50e0*/  BSYNC.RECONVERGENT B1 ;  /* 0x0000000000017941 */ /* 0x000fea0003800200 */
.L_x_14288:
        /* <DEDUP_REMOVED lines=25> */
.L_x_14291:
[----:B------:R-:W-:Y:S05]  /*5280*/  BSYNC.RECONVERGENT B1 ;  /* 0x0000000000017941 */ /* 0x000fea0003800200 */
.L_x_14290:
[----:B------:R-:W-:-:S13]  /*5290*/  ISETP.NE.AND P5, PT, R223, RZ, PT ;  /* 0x000000ffdf00720c */ /* 0x000fda0003fa5270 */
[----:B------:R-:W-:Y:S05]  /*52a0*/  @!P5 BRA `(.L_x_14260) ;  /* 0x000000000058d947 */ /* 0x000fea0003800000 */
[----:B0-234-:R-:W0:Y:S01]  /*52b0*/  LDC.64 R160, c[0x0][0x478] ;  /* 0x00011e00ffa07b82 */ /* 0x01de220000000a00 */
[-CC-:B------:R-:W-:Y:S01]  /*52c0*/  FFMA.FTZ R167, R202, R169.reuse, R168.reuse ;  /* 0x000000a9caa77223 */ /* 0x180fe200000100a8 */
[-CC-:B------:R-:W-:Y:S01]  /*52d0*/  FFMA.FTZ R163, R15, R169.reuse, R168.reuse ;  /* 0x000000a90fa37223 */ /* 0x180fe200000100a8 */
[-CC-:B------:R-:W-:Y:S01]  /*52e0*/  FFMA.FTZ R162, R16, R169.reuse, R168.reuse ;  /* 0x000000a910a27223 */ /* 0x180fe200000100a8 */
[----:B------:R-:W-:-:S03]  /*52f0*/  FFMA.FTZ R165, R183, R169, R168 ;  /* 0x000000a9b7a57223 */ /* 0x000fc600000100a8 */
[----:B------:R-:W-:Y:S01]  /*5300*/  FADD.FTZ R162, R185, -R162 ;  /* 0x800000a2b9a27221 */ /* 0x000fe20000010000 */
[----:B------:R-:W1:Y:S01]  /*5310*/  LDC.64 R170, c[0x0][0x468] ;  /* 0x00011a00ffaa7b82 */ /* 0x000e620000000a00 */
[----:B------:R-:W-:Y:S01]  /*5320*/  FADD.FTZ R165, R204, -R165 ;  /* 0x800000a5cca57221 */ /* 0x000fe20000010000 */
[----:B0-----:R-:W-:-:S04]  /*5330*/  IMAD.WIDE.U32 R168, R219, 0x10, R160 ;  /* 0x00000010dba87825 */ /* 0x001fc800078e00a0 */
[----:B------:R-:W-:Y:S01]  /*5340*/  FADD.FTZ R160, R200, -R167 ;  /* 0x800000a7c8a07221 */ /* 0x000fe20000010000 */
[----:B------:R-:W-:-:S03]  /*5350*/  FADD.FTZ R161, R28, -R163 ;  /* 0x800000a31ca17221 */ /* 0x000fc60000010000 */
[C---:B-----5:R-:W-:Y:S01]  /*5360*/  FFMA.FTZ R163, R221.reuse, R160, R159 ;  /* 0x000000a0dda37223 */ /* 0x060fe2000001009f */
        /* <DEDUP_REMOVED lines=10> */
.L_x_14260:
[----:B------:R-:W-:Y:S05]  /*5410*/  BSYNC.RECONVERGENT B0 ;  /* 0x0000000000007941 */ /* 0x000fea0003800200 */
.L_x_14230:
[----:B01234-:R-:W0:Y:S01]  /*5420*/  LDC.64 R164, c[0x0][0x380] ;  /* 0x0000e000ffa47b82 */ /* 0x01fe220000000a00 */
[----:B------:R-:W-:Y:S01]  /*5430*/  UPLOP3.LUT UP1, UPT, UPT, UPT, UP1, 0x40, 0x4 ;  /* 0x000000000004789c */ /* 0x000fe20003f2e810 */
[----:B0-----:R-:W-:-:S04]  /*5440*/  IADD3 R5, PT, PT, R5, R164, RZ ;  /* 0x000000a405057210 */ /* 0x001fc80007ffe0ff */
[----:B------:R-:W-:-:S13]  /*5450*/  ISETP.GE.AND P5, PT, R5, R165, PT ;  /* 0x000000a50500720c */ /* 0x000fda0003fa6270 */
[----:B------:R-:W-:Y:S05]  /*5460*/  @!P5 BRA `(.L_x_14292) ;  /* 0xffffffb000f8d947 */ /* 0x000fea000383ffff */
.L_x_14211:
[----:B------:R-:W0:Y:S01]  /*5470*/  S2UR UR4, SR_CTAID.X ;  /* 0x00000000000479c3 */ /* 0x000e220000002500 */
[----:B------:R-:W-:Y:S02]  /*5480*/  ISETP.NE.AND P5, PT, R17, RZ, PT ;  /* 0x000000ff1100720c */ /* 0x000fe40003fa5270 */
[----:B------:R-:W-:-:S05]  /*5490*/  ISETP.NE.AND P6, PT, R18, RZ, PT ;  /* 0x000000ff1200720c */ /* 0x000fca0003fc5270 */
[----:B------:R-:W1:Y:S08]  /*54a0*/  LDC.64 R4, c[0x0][0x440] ;  /* 0x00011000ff047b82 */ /* 0x000e700000000a00 */
[----:B------:R-:W2:Y:S01]  /*54b0*/  LDC.64 R6, c[0x0][0x448] ;  /* 0x00011200ff067b82 */ /* 0x000ea20000000a00 */
        /* <DEDUP_REMOVED lines=15> */
[----:B-----5:R-:W4:Y:S01]  /*55b0*/  LDC.64 R18, c[0x0][0x440] ;  /* 0x00011000ff127b82 */ /* 0x020f220000000a00 */
        /* <DEDUP_REMOVED lines=42> */
.L_x_14293:
        /* <DEDUP_REMOVED lines=10> */
.L_x_15758:


//--------------------- .text._ZN10layer_norm13ln_bwd_kernelINS_13Kernel_traitsIfffffjLj8192ELj1ELj1ELj8ELj16ENS_18Kernel_traits_baseILj8192EfffffjLj256EEEEELb0ELb0ELb0ELb1EEEvNS_9BwdParamsE --------------------------
	.section	.text._ZN10layer_norm13ln_bwd_kernelINS_13Kernel_traitsIfffffjLj8192ELj1ELj1ELj8ELj16ENS_18Kernel_traits_baseILj8192EfffffjLj256EEEEELb0ELb0ELb0ELb1EEEvNS_9BwdParamsE,"ax",@progbits
	.align	128
        .global         _ZN10layer_norm13ln_bwd_kernelINS_13Kernel_traitsIfffffjLj8192ELj1ELj1ELj8ELj16ENS_18Kernel_traits_baseILj8192EfffffjLj256EEEEELb0ELb0ELb0ELb1EEEvNS_9BwdParamsE
        .type           _ZN10layer_norm13ln_bwd_kernelINS_13Kernel_traitsIfffffjLj8192ELj1ELj1ELj8ELj16ENS_18Kernel_traits_baseILj8192EfffffjLj256EEEEELb0ELb0ELb0ELb1EEEvNS_9BwdParamsE,@function
        .size           _ZN10layer_norm13ln_bwd_kernelINS_13Kernel_traitsIfffffjLj8192ELj1ELj1ELj8ELj16ENS_18Kernel_traits_baseILj8192EfffffjLj256EEEEELb0ELb0ELb0ELb1EEEvNS_9BwdParamsE,(.L_x_15759 - _ZN10layer_norm13ln_bwd_kernelINS_13Kernel_traitsIfffffjLj8192ELj1ELj1ELj8ELj16ENS_18Kernel_traits_baseILj8192EfffffjLj256EEEEELb0ELb0ELb0ELb1EEEvNS_9BwdParamsE)
        .other          _ZN10layer_norm13ln_bwd_kernelINS_13Kernel_traitsIfffffjLj8192ELj1ELj1ELj8ELj16ENS_18Kernel_traits_baseILj8192EfffffjLj256EEEEELb0ELb0ELb0ELb1EEEvNS_9BwdParamsE,@"STO_CUDA_ENTRY STV_DEFAULT"
_ZN10layer_norm13ln_bwd_kernelINS_13Kernel_traitsIfffffjLj8192ELj1ELj1ELj8ELj16ENS_18Kernel_traits_baseILj8192EfffffjLj256EEEEELb0ELb0ELb0ELb1EEEvNS_9BwdParamsE:
.text._ZN10layer_norm13ln_bwd_kernelINS_13Kernel_traitsIfffffjLj8192ELj1ELj1ELj8ELj16ENS_18Kernel_traits_baseILj8192EfffffjLj256EEEEELb0ELb0ELb0ELb1EEEvNS_9BwdParamsE:
        /* <DEDUP_REMOVED lines=64> */
[----:B--2---:R-:W-:Y:S02]  /*0400*/  ISETP.NE.U32.AND P0, PT, R4, RZ, PT ;  /* 0x000000ff0400720c */ /* 0x004fe40003f05070 */
[----:B------:R-:W-:Y:S02]  /*0410*/  CS2R R22, SRZ ;  /* 0x0000000000167805 */ /* 0x000fe4000001ff00 */
[----:B------:R-:W-:Y:S02]  /*0420*/  CS2R R24, SRZ ;  /* 0x0000000000187805 */ /* 0x000fe4000001ff00 */
[----:B------:R-:W-:Y:S01]  /*0430*/  CS2R R26, SRZ ;  /* 0x00000000001a7805 */ /* 0x000fe2000001ff00 */
[----:B0-----:R-:W5:Y:S01]  /*0440*/  LDG.E.128 R60, desc[UR8][R2.64] ;  /* 0x00000008023c7981 */ /* 0x001f62000c1e1d00 */
[----:B------:R-:W-:-:S02]  /*0450*/  ISETP.NE.AND.EX P0, PT, R5, RZ, PT, P0 ;  /* 0x000000ff0500720c */ /* 0x000fc40003f05300 */
        /* <DEDUP_REMOVED lines=11> */
[----:B------:R-:W-:Y:S01]  /*0510*/  UPLOP3.LUT UP1, UPT, UPT, UPT, UPT, 0x40, 0x4 ;  /* 0x000000000004789c */ /* 0x000fe20003f2e870 */
[----:B------:R-:W0:Y:S02]  /*0520*/  LDCU UR12, c[0x0][0x388] ;  /* 0x00007100ff0c77ac */ /* 0x000e240008000800 */
[----:B------:R-:W5:Y:S01]  /*0530*/  LDG.E.128 R44, desc[UR8][R2.64+0x4000] ;  /* 0x00400008022c7981 */ /* 0x000f62000c1e1d00 */
[----:B------:R-:W1:Y:S03]  /*0540*/  LDCU.U8 UR7, c[0x0][0x410] ;  /* 0x00008200ff0777ac */ /* 0x000e660008000000 */
[----:B------:R-:W5:Y:S01]  /*0550*/  LDG.E.128 R40, desc[UR8][R2.64+0x5000] ;  /* 0x0050000802287981 */ /* 0x000f62000c1e1d00 */
[----:B------:R-:W2:Y:S03]  /*0560*/  LDCU UR13, c[0x0][0x400] ;  /* 0x00008000ff0d77ac */ /* 0x000ea60008000800 */
[----:B------:R-:W5:Y:S01]  /*0570*/  LDG.E.128 R36, desc[UR8][R2.64+0x6000] ;  /* 0x0060000802247981 */ /* 0x000f62000c1e1d00 */
[----:B------:R-:W3:Y:S03]  /*0580*/  LDCU.64 UR14, c[0x0][0x478] ;  /* 0x00008f00ff0e77ac */ /* 0x000ee60008000a00 */
[----:B------:R4:W5:Y:S01]  /*0590*/  LDG.E.128 R32, desc[UR8][R2.64+0x7000] ;  /* 0x0070000802207981 */ /* 0x000962000c1e1d00 */
[----:B------:R-:W0:Y:S01]  /*05a0*/  LDCU.64 UR10, c[0x0][0x438] ;  /* 0x00008700ff0a77ac */ /* 0x000e220008000a00 */
[----:B-1--4-:R-:W-:-:S07]  /*05b0*/  CS2R R2, SRZ ;  /* 0x0000000000027805 */ /* 0x012fce000001ff00 */
.L_x_14301:
[----:B------:R-:W1:Y:S01]  /*05c0*/  LDC.64 R64, c[0x0][0x3c0] ;  /* 0x0000f000ff407b82 */ /* 0x000e620000000a00 */
[----:B0-----:R-:W-:-:S05]  /*05d0*/  IMAD R66, R194, UR12, RZ ;  /* 0x0000000cc2427c24 */ /* 0x001fca000f8e02ff */
[----:B------:R-:W-:Y:S02]  /*05e0*/  SHF.R.S32.HI R67, RZ, 0x1f, R66 ;  /* 0x0000001fff437819 */ /* 0x000fe40000011442 */
[----:B------:R-:W0:Y:S02]  /*05f0*/  LDC.64 R156, c[0x0][0x3a8] ;  /* 0x0000ea00ff9c7b82 */ /* 0x000e240000000a00 */
[----:B------:R-:W-:-:S04]  /*0600*/  LEA.HI R67, R67, R66, RZ, 0x2 ;  /* 0x0000004243437211 */ /* 0x000fc800078f10ff */
[----:B------:R-:W-:Y:S02]  /*0610*/  LEA.HI.SX32 R204, R67, R192, 0x1e ;  /* 0x000000c043cc7211 */ /* 0x000fe400078ff2ff */
[----:B------:R-:W4:Y:S01]  /*0620*/  LDC.64 R92, c[0x0][0x428] ;  /* 0x00010a00ff5c7b82 */ /* 0x000f220000000a00 */
[----:B-1----:R-:W-:-:S07]  /*0630*/  IMAD.WIDE R64, R194, 0x4, R64 ;  /* 0x00000004c2407825 */ /* 0x002fce00078e0240 */
[----:B------:R-:W1:Y:S01]  /*0640*/  LDC.64 R88, c[0x0][0x3c8] ;  /* 0x0000f200ff587b82 */ /* 0x000e620000000a00 */
[----:B------:R4:W2:Y:S01]  /*0650*/  LDG.E R236, desc[UR8][R64.64] ;  /* 0x0000000840ec7981 */ /* 0x0008a2000c1e1900 */
[C---:B------:R-:W-:Y:S01]  /*0660*/  IADD3 R203, PT, PT, R204.reuse, 0x100, RZ ;  /* 0x00000100cccb7810 */ /* 0x040fe20007ffe0ff */
[----:B0-----:R-:W-:-:S05]  /*0670*/  IMAD.WIDE.U32 R128, R204, 0x10, R156 ;  /* 0x00000010cc807825 */ /* 0x001fca00078e009c */
[----:B------:R-:W0:Y:S01]  /*0680*/  @P0 LDC.64 R216, c[0x0][0x3e0] ;  /* 0x0000f800ffd80b82 */ /* 0x000e220000000a00 */
[----:B------:R-:W3:Y:S01]  /*0690*/  LDG.E.128 R128, desc[UR8][R128.64] ;  /* 0x0000000880807981 */ /* 0x000ee2000c1e1d00 */
[C---:B------:R-:W-:Y:S01]  /*06a0*/  IADD3 R202, PT, PT, R204.reuse, 0x200, RZ ;  /* 0x00000200ccca7810 */ /* 0x040fe20007ffe0ff */
[----:B------:R-:W-:Y:S01]  /*06b0*/  IMAD.WIDE.U32 R132, R203, 0x10, R156 ;  /* 0x00000010cb847825 */ /* 0x000fe200078e009c */
[----:B------:R-:W-:-:S03]  /*06c0*/  IADD3 R201, PT, PT, R204, 0x300, RZ ;  /* 0x00000300ccc97810 */ /* 0x000fc60007ffe0ff */
[----:B------:R-:W-:Y:S02]  /*06d0*/  IMAD.WIDE.U32 R136, R202, 0x10, R156 ;  /* 0x00000010ca887825 */ /* 0x000fe400078e009c */
[----:B------:R-:W3:Y:S02]  /*06e0*/  LDG.E.128 R132, desc[UR8][R132.64] ;  /* 0x0000000884847981 */ /* 0x000ee4000c1e1d00 */
[----:B----4-:R-:W-:Y:S02]  /*06f0*/  IMAD.WIDE.U32 R64, R204, 0x10, R92 ;  /* 0x00000010cc407825 */ /* 0x010fe400078e005c */
[----:B------:R-:W4:Y:S02]  /*0700*/  LDG.E.128 R136, desc[UR8][R136.64] ;  /* 0x0000000888887981 */ /* 0x000f24000c1e1d00 */
[----:B-1----:R-:W-:Y:S02]  /*0710*/  IMAD.WIDE R88, R194, 0x4, R88 ;  /* 0x00000004c2587825 */ /* 0x002fe400078e0258 */
[----:B------:R-:W4:Y:S02]  /*0720*/  LDG.E.128 R64, desc[UR8][R64.64] ;  /* 0x0000000840407981 */ /* 0x000f24000c1e1d00 */
[----:B------:R-:W-:-:S02]  /*0730*/  IMAD.WIDE.U32 R140, R201, 0x10, R156 ;  /* 0x00000010c98c7825 */ /* 0x000fc400078e009c */
[----:B------:R1:W4:Y:S01]  /*0740*/  LDG.E R197, desc[UR8][R88.64] ;  /* 0x0000000858c57981 */ /* 0x000322000c1e1900 */
[----:B------:R-:W-:-:S03]  /*0750*/  IADD3 R200, PT, PT, R204, 0x400, RZ ;  /* 0x00000400ccc87810 */ /* 0x000fc60007ffe0ff */
[----:B------:R-:W4:Y:S01]  /*0760*/  LDG.E.128 R140, desc[UR8][R140.64] ;  /* 0x000000088c8c7981 */ /* 0x000f22000c1e1d00 */
[----:B------:R-:W-:Y:S01]  /*0770*/  IMAD.WIDE.U32 R68, R203, 0x10, R92 ;  /* 0x00000010cb447825 */ /* 0x000fe200078e005c */
[----:B------:R-:W-:-:S03]  /*0780*/  IADD3 R199, PT, PT, R204, 0x500, RZ ;  /* 0x00000500ccc77810 */ /* 0x000fc60007ffe0ff */
[--C-:B------:R-:W-:Y:S02]  /*0790*/  IMAD.WIDE.U32 R144, R200, 0x10, R156.reuse ;  /* 0x00000010c8907825 */ /* 0x100fe400078e009c */
[----:B------:R-:W4:Y:S02]  /*07a0*/  LDG.E.128 R68, desc[UR8][R68.64] ;  /* 0x0000000844447981 */ /* 0x000f24000c1e1d00 */
[----:B------:R-:W-:Y:S02]  /*07b0*/  IMAD.WIDE.U32 R148, R199, 0x10, R156 ;  /* 0x00000010c7947825 */ /* 0x000fe400078e009c */
[----:B------:R-:W4:Y:S01]  /*07c0*/  LDG.E.128 R144, desc[UR8][R144.64] ;  /* 0x0000000890907981 */ /* 0x000f22000c1e1d00 */
[----:B------:R-:W-:Y:S01]  /*07d0*/  IADD3 R198, PT, PT, R204, 0x600, RZ ;  /* 0x00000600ccc67810 */ /* 0x000fe20007ffe0ff */
[----:B------:R-:W-:Y:S02]  /*07e0*/  IMAD.WIDE.U32 R72, R202, 0x10, R92 ;  /* 0x00000010ca487825 */ /* 0x000fe400078e005c */
[----:B------:R-:W4:Y:S02]  /*07f0*/  LDG.E.128 R148, desc[UR8][R148.64] ;  /* 0x0000000894947981 */ /* 0x000f24000c1e1d00 */
[--C-:B------:R-:W-:Y:S01]  /*0800*/  IMAD.WIDE.U32 R152, R198, 0x10, R156.reuse ;  /* 0x00000010c6987825 */ /* 0x100fe200078e009c */
[----:B------:R-:W-:Y:S01]  /*0810*/  IADD3 R196, PT, PT, R204, 0x700, RZ ;  /* 0x00000700ccc47810 */ /* 0x000fe20007ffe0ff */
[----:B------:R-:W4:Y:S04]  /*0820*/  LDG.E.128 R72, desc[UR8][R72.64] ;  /* 0x0000000848487981 */ /* 0x000f28000c1e1d00 */
[----:B------:R-:W4:Y:S01]  /*0830*/  LDG.E.128 R152, desc[UR8][R152.64] ;  /* 0x0000000898987981 */ /* 0x000f22000c1e1d00 */
[----:B------:R-:W-:-:S04]  /*0840*/  IMAD.WIDE.U32 R156, R196, 0x10, R156 ;  /* 0x00000010c49c7825 */ /* 0x000fc800078e009c */
[--C-:B------:R-:W-:Y:S02]  /*0850*/  IMAD.WIDE.U32 R76, R201, 0x10, R92.reuse ;  /* 0x00000010c94c7825 */ /* 0x100fe400078e005c */
[----:B------:R-:W4:Y:S04]  /*0860*/  LDG.E.128 R156, desc[UR8][R156.64] ;  /* 0x000000089c9c7981 */ /* 0x000f28000c1e1d00 */
[----:B------:R-:W4:Y:S01]  /*0870*/  LDG.E.128 R76, desc[UR8][R76.64] ;  /* 0x000000084c4c7981 */ /* 0x000f22000c1e1d00 */
[----:B------:R-:W-:-:S06]  /*0880*/  IMAD.WIDE.U32 R80, R200, 0x10, R92 ;  /* 0x00000010c8507825 */ /* 0x000fcc00078e005c */
[----:B------:R-:W4:Y:S01]  /*0890*/  LDG.E.128 R80, desc[UR8][R80.64] ;  /* 0x0000000850507981 */ /* 0x000f22000c1e1d00 */
[----:B------:R-:W-:-:S06]  /*08a0*/  IMAD.WIDE.U32 R84, R199, 0x10, R92 ;  /* 0x00000010c7547825 */ /* 0x000fcc00078e005c */
[----:B------:R-:W4:Y:S01]  /*08b0*/  LDG.E.128 R84, desc[UR8][R84.64] ;  /* 0x0000000854547981 */ /* 0x000f22000c1e1d00 */
[----:B-1----:R-:W-:-:S06]  /*08c0*/  IMAD.WIDE.U32 R88, R198, 0x10, R92 ;  /* 0x00000010c6587825 */ /* 0x002fcc00078e005c */
[----:B------:R-:W4:Y:S01]  /*08d0*/  LDG.E.128 R88, desc[UR8][R88.64] ;  /* 0x0000000858587981 */ /* 0x000f22000c1e1d00 */
[----:B------:R-:W-:-:S06]  /*08e0*/  IMAD.WIDE.U32 R92, R196, 0x10, R92 ;  /* 0x00000010c45c7825 */ /* 0x000fcc00078e005c */
[----:B------:R-:W4:Y:S01]  /*08f0*/  LDG.E.128 R92, desc[UR8][R92.64] ;  /* 0x000000085c5c7981 */ /* 0x000f22000c1e1d00 */
[----:B------:R-:W-:-:S04]  /*0900*/  ISETP.NE.U32.AND P1, PT, RZ, UR10, PT ;  /* 0x0000000aff007c0c */ /* 0x000fc8000bf25070 */
[----:B------:R-:W-:Y:S02]  /*0910*/  ISETP.NE.AND.EX P1, PT, RZ, UR11, PT, P1 ;  /* 0x0000000bff007c0c */ /* 0x000fe4000bf25310 */
[----:B------:R-:W-:-:S11]  /*0920*/  ISETP.NE.AND P2, PT, RZ, UR7, PT ;  /* 0x00000007ff007c0c */ /* 0x000fd6000bf45270 */
[----:B------:R-:W1:Y:S01]  /*0930*/  @P1 LDC.64 R228, c[0x0][0x438] ;  /* 0x00010e00ffe41b82 */ /* 0x000e620000000a00 */
[----:B------:R-:W-:Y:S01]  /*0940*/  MOV R195, 0x3f800000 ;  /* 0x3f80000000c37802 */ /* 0x000fe20000000f00 */
[----:B0-----:R-:W-:-:S05]  /*0950*/  @P0 IMAD.WIDE R216, R194, 0x4, R216 ;  /* 0x00000004c2d80825 */ /* 0x001fca00078e02d8 */
[----:B-----5:R0:W5:Y:S01]  /*0960*/  @P0 LDG.E R195, desc[UR8][R216.64] ;  /* 0x00000008d8c30981 */ /* 0x020162000c1e1900 */
[----:B------:R-:W0:Y:S08]  /*0970*/  @P1 LDC.64 R206, c[0x0][0x438] ;  /* 0x00010e00ffce1b82 */ /* 0x000e300000000a00 */
[----:B------:R-:W1:Y:S08]  /*0980*/  @P1 LDC.64 R208, c[0x0][0x438] ;  /* 0x00010e00ffd01b82 */ /* 0x000e700000000a00 */
[----:B------:R-:W1:Y:S08]  /*0990*/  @P1 LDC.64 R210, c[0x0][0x438] ;  /* 0x00010e00ffd21b82 */ /* 0x000e700000000a00 */
[----:B------:R-:W1:Y:S01]  /*09a0*/  @P1 LDC.64 R212, c[0x0][0x438] ;  /* 0x00010e00ffd41b82 */ /* 0x000e620000000a00 */
[----:B0-----:R-:W-:-:S05]  /*09b0*/  @P1 IMAD.WIDE.U32 R206, R202, 0x10, R206 ;  /* 0x00000010cace1825 */ /* 0x001fca00078e00ce */
[----:B------:R-:W5:Y:S02]  /*09c0*/  @P1 LDG.E.128 R104, desc[UR8][R206.64] ;  /* 0x00000008ce681981 */ /* 0x000f64000c1e1d00 */
[----:B------:R-:W0:Y:S01]  /*09d0*/  @P1 LDC.64 R214, c[0x0][0x438] ;  /* 0x00010e00ffd61b82 */ /* 0x000e220000000a00 */
[----:B-1----:R-:W-:-:S05]  /*09e0*/  @P1 IMAD.WIDE.U32 R208, R203, 0x10, R208 ;  /* 0x00000010cbd01825 */ /* 0x002fca00078e00d0 */
[----:B------:R-:W5:Y:S01]  /*09f0*/  @P1 LDG.E.128 R100, desc[UR8][R208.64] ;  /* 0x00000008d0641981 */ /* 0x000f62000c1e1d00 */
[----:B------:R-:W-:-:S05]  /*0a00*/  @P1 IMAD.WIDE.U32 R210, R199, 0x10, R210 ;  /* 0x00000010c7d21825 */ /* 0x000fca00078e00d2 */
[----:B------:R-:W5:Y:S01]  /*0a10*/  @P1 LDG.E.128 R116, desc[UR8][R210.64] ;  /* 0x00000008d2741981 */ /* 0x000f62000c1e1d00 */
[----:B------:R-:W-:-:S05]  /*0a20*/  @P1 IMAD.WIDE.U32 R212, R200, 0x10, R212 ;  /* 0x00000010c8d41825 */ /* 0x000fca00078e00d4 */
[----:B------:R-:W5:Y:S01]  /*0a30*/  @P1 LDG.E.128 R112, desc[UR8][R212.64] ;  /* 0x00000008d4701981 */ /* 0x000f62000c1e1d00 */
[----:B0-----:R-:W-:-:S05]  /*0a40*/  @P1 IMAD.WIDE.U32 R214, R201, 0x10, R214 ;  /* 0x00000010c9d61825 */ /* 0x001fca00078e00d6 */
[----:B------:R-:W5:Y:S01]  /*0a50*/  @P1 LDG.E.128 R108, desc[UR8][R214.64] ;  /* 0x00000008d66c1981 */ /* 0x000f62000c1e1d00 */
[----:B--2---:R-:W-:-:S05]  /*0a60*/  FSEL R236, R236, RZ, !P2 ;  /* 0x000000ffecec7208 */ /* 0x004fca0005000000 */
[C---:B---3--:R-:W-:Y:S01]  /*0a70*/  FADD.FTZ R237, -R236.reuse, R128 ;  /* 0x00000080eced7221 */ /* 0x048fe20000010100 */
        /* <DEDUP_REMOVED lines=9> */
[C---:B----4-:R-:W-:Y:S01]  /*0b10*/  FADD.FTZ R244, -R236.reuse, R138 ;  /* 0x0000008aecf47221 */ /* 0x050fe20000010100 */
        /* <DEDUP_REMOVED lines=189> */
.L_x_14296:
[----:B------:R-:W-:Y:S05]  /*16f0*/  BSYNC.RECONVERGENT B0 ;  /* 0x0000000000007941 */ /* 0x000fea0003800200 */
.L_x_14295:
        /* <DEDUP_REMOVED lines=251> */
.L_x_14298:
        /* <DEDUP_REMOVED lines=120> */
[----:B------:R-:W-:Y:S01]  /*2e30*/  FMUL.FTZ R75, R91, R195 ;  /* 0x000000c35b4b7220 */ /* 0x000fe20000410000 */
[----:B------:R2:W-:Y:S01]  /*2e40*/  STG.E.128 desc[UR8][R140.64], R68 ;  /* 0x000000448c007986 */ /* 0x0005e2000c101d08 */
[----:B------:R-:W-:-:S03]  /*2e50*/  IMAD.WIDE.U32 R92, R196, 0x10, R92 ;  /* 0x00000010c45c7825 */ /* 0x000fc600078e005c */
        /* <DEDUP_REMOVED lines=40> */
.L_x_14297:
        /* <DEDUP_REMOVED lines=149> */
.L_x_14300:
        /* <DEDUP_REMOVED lines=121> */
[----:B------:R-:W-:Y:S01]  /*41c0*/  FMUL.FTZ R75, R91, R195 ;  /* 0x000000c35b4b7220 */ /* 0x000fe20000410000 */
[----:B------:R-:W-:-:S02]  /*41d0*/  IMAD.WIDE.U32 R92, R196, 0x10, R92 ;  /* 0x00000010c45c7825 */ /* 0x000fc400078e005c */
        /* <DEDUP_REMOVED lines=39> */
.L_x_14299:
        /* <DEDUP_REMOVED lines=69> */
.L_x_14294:
        /* <DEDUP_REMOVED lines=26> */
.L_x_14302:
        /* <DEDUP_REMOVED lines=12> */
.L_x_15759:


//--------------------- .text._ZN10layer_norm13ln_bwd_kernelINS_13Kernel_traitsIfffffjLj8192ELj1ELj1ELj8ELj16ENS_18Kernel_traits_baseILj8192EfffffjLj256EEEEELb0ELb0ELb1ELb0EEEvNS_9BwdParamsE --------------------------
	.section	.text._ZN10layer_norm13ln_bwd_kernelINS_13Kernel_traitsIfffffjLj8192ELj1ELj1ELj8ELj16ENS_18Kernel_traits_baseILj8192EfffffjLj256EEEEELb0ELb0ELb1ELb0EEEvNS_9BwdParamsE,"ax",@progbits
	.align	128
        .global         _ZN10layer_norm13ln_bwd_kernelINS_13Kernel_traitsIfffffjLj8192ELj1ELj1ELj8ELj16ENS_18Kernel_traits_baseILj8192EfffffjLj256EEEEELb0ELb0ELb1ELb0EEEvNS_9BwdParamsE
        .type           _ZN10layer_norm13ln_bwd_kernelINS_13Kernel_traitsIfffffjLj8192ELj1ELj1ELj8ELj16ENS_18Kernel_traits_baseILj8192EfffffjLj256EEEEELb0ELb0ELb1ELb0EEEvNS_9BwdParamsE,@function
        .size           _ZN10layer_norm13ln_bwd_kernelINS_13Kernel_traitsIfffffjLj8192ELj1ELj1ELj8ELj16ENS_18Kernel_traits_baseILj8192EfffffjLj256EEEEELb0ELb0ELb1ELb0EEEvNS_9BwdParamsE,(.L_x_15760 - _ZN10layer_norm13ln_bwd_kernelINS_13Kernel_traitsIfffffjLj8192ELj1ELj1ELj8ELj16ENS_18Kernel_traits_baseILj8192EfffffjLj256EEEEELb0ELb0ELb1ELb0EEEvNS_9BwdParamsE)
        .other          _ZN10layer_norm13ln_bwd_kernelINS_13Kernel_traitsIfffffjLj8192ELj1ELj1ELj8ELj16ENS_18Kernel_traits_baseILj8192EfffffjLj256EEEEELb0ELb0ELb1ELb0EEEvNS_9BwdParamsE,@"STO_CUDA_ENTRY STV_DEFAULT"
_ZN10layer_norm13ln_bwd_kernelINS_13Kernel_traitsIfffffjLj8192ELj1ELj1ELj8ELj16ENS_18Kernel_traits_baseILj8192EfffffjLj256EEEEELb0ELb0ELb1ELb0EEEvNS_9BwdParamsE:
.text._ZN10layer_norm13ln_bwd_kernelINS_13Kernel_traitsIfffffjLj8192ELj1ELj1ELj8ELj16ENS_18Kernel_traits_baseILj8192EfffffjLj256EEEEELb0ELb0ELb1ELb0EEEvNS_9BwdParamsE:
[----:B------:R-:W-:Y:S01]  /*0000*/  LDC R1, c[0x0][0x37c] ;  /* 0x0000df00ff017b82 */ /* 0x000fe20000000800 */
[----:B------:R-:W0:Y:S01]  /*0010*/  S2R R8, SR_TID.X ;  /* 0x0000000000087919 */ /* 0x000e220000002100 */
[----:B------:R-:W1:Y:S01]  /*0020*/  LDCU UR4, c[0x0][0x388] ;  /* 0x00007100ff0477ac */ /* 0x000e620008000800 */
[----:B------:R-:W-:Y:S01]  /*0030*/  LOP3.LUT R9, R9, 0xffffffef, RZ, 0xc0, !PT ;  /* 0xffffffef09097812 */ /* 0x000fe200078ec0ff */
        /* <DEDUP_REMOVED lines=18> */
[----:B------:R-:W-:-:S03]  /*0160*/  LOP3.LUT R9, R9, 0xfffffff7, RZ, 0xc0, !PT ;  /* 0xfffffff709097812 */ /* 0x000fc600078ec0ff */
[----:B------:R-:W1:Y:S01]  /*0170*/  @P6 LDC.64 R4, c[0x0][0x3d0] ;  /* 0x0000f400ff046b82 */ /* 0x000e620000000a00 */
[----:B------:R-:W-:-:S04]  /*0180*/  @P6 LOP3.LUT R9, R9, 0x8, RZ, 0xfc, !PT ;  /* 0x0000000809096812 */ /* 0x000fc800078efcff */
[----:B------:R-:W-:-:S03]  /*0190*/  LOP3.LUT R9, R9, 0xfffffffb, RZ, 0xc0, !PT ;  /* 0xfffffffb09097812 */ /* 0x000fc600078ec0ff */
[----:B------:R-:W4:Y:S01]  /*01a0*/  @P5 LDC.64 R12, c[0x0][0x3d0] ;  /* 0x0000f400ff0c5b82 */ /* 0x000f220000000a00 */
[----:B------:R-:W-:-:S04]  /*01b0*/  @P5 LOP3.LUT R9, R9, 0x4, RZ, 0xfc, !PT ;  /* 0x0000000409095812 */ /* 0x000fc800078efcff */
[----:B------:R-:W-:Y:S01]  /*01c0*/  LOP3.LUT R9, R9, 0xfffffffd, RZ, 0xc0, !PT ;  /* 0xfffffffd09097812 */ /* 0x000fe200078ec0ff */
[C---:B0-----:R-:W-:Y:S01]  /*01d0*/  @P4 IMAD.WIDE.U32 R2, R25.reuse, 0x10, R2 ;  /* 0x0000001019024825 */ /* 0x041fe200078e0002 */
[----:B------:R-:W-:Y:S01]  /*01e0*/  @P4 LOP3.LUT R25, R25, 0x100, RZ, 0xfc, !PT ;  /* 0x0000010019194812 */ /* 0x000fe200078efcff */
[----:B------:R-:W0:Y:S01]  /*01f0*/  @P3 LDC.64 R14, c[0x0][0x3d0] ;  /* 0x0000f400ff0e3b82 */ /* 0x000e220000000a00 */
[----:B------:R-:W-:Y:S02]  /*0200*/  @P3 LOP3.LUT R9, R9, 0x2, RZ, 0xfc, !PT ;  /* 0x0000000209093812 */ /* 0x000fe400078efcff */
[----:B------:R-:W-:Y:S02]  /*0210*/  ISETP.GE.U32.AND P4, PT, R6, 0x800, PT ;  /* 0x000008000600780c */ /* 0x000fe40003f86070 */
[----:B------:R-:W-:Y:S01]  /*0220*/  LOP3.LUT R9, R9, 0xfffffffe, RZ, 0xc0, !PT ;  /* 0xfffffffe09097812 */ /* 0x000fe200078ec0ff */
[C---:B-1----:R-:W-:Y:S01]  /*0230*/  @P6 IMAD.WIDE.U32 R10, R25.reuse, 0x10, R4 ;  /* 0x00000010190a6825 */ /* 0x042fe200078e0004 */
[----:B------:R-:W-:Y:S01]  /*0240*/  @P6 IADD3 R25, PT, PT, R25, 0x100, RZ ;  /* 0x0000010019196810 */ /* 0x000fe20007ffe0ff */
[----:B------:R-:W1:Y:S01]  /*0250*/  @P2 LDC.64 R4, c[0x0][0x3d0] ;  /* 0x0000f400ff042b82 */ /* 0x000e620000000a00 */
[----:B------:R-:W-:-:S04]  /*0260*/  @P2 LOP3.LUT R9, R9, 0x1, RZ, 0xfc, !PT ;  /* 0x0000000109092812 */ /* 0x000fc800078efcff */
[----:B------:R-:W-:Y:S01]  /*0270*/  LOP3.LUT P6, RZ, R9, 0x10, RZ, 0xc0, !PT ;  /* 0x0000001009ff7812 */ /* 0x000fe200078cc0ff */
[C---:B----4-:R-:W-:Y:S01]  /*0280*/  @P5 IMAD.WIDE.U32 R12, R25.reuse, 0x10, R12 ;  /* 0x00000010190c5825 */ /* 0x050fe200078e000c */
[----:B------:R-:W-:Y:S01]  /*0290*/  @P5 IADD3 R25, PT, PT, R25, 0x100, RZ ;  /* 0x0000010019195810 */ /* 0x000fe20007ffe0ff */
[----:B------:R-:W4:Y:S03]  /*02a0*/  @P1 LDC.64 R18, c[0x0][0x3d0] ;  /* 0x0000f400ff121b82 */ /* 0x000f260000000a00 */
[----:B--2---:R-:W5:Y:S05]  /*02b0*/  @P5 LDG.E.128 R140, desc[UR10][R12.64] ;  /* 0x0000000a0c8c5981 */ /* 0x004f6a000c1e1d00 */
[----:B------:R-:W2:Y:S01]  /*02c0*/  @P0 LDC.64 R20, c[0x0][0x3d0] ;  /* 0x0000f400ff140b82 */ /* 0x000ea20000000a00 */
[C---:B0-----:R-:W-:Y:S01]  /*02d0*/  @P3 IMAD.WIDE.U32 R14, R25.reuse, 0x10, R14 ;  /* 0x00000010190e3825 */ /* 0x041fe200078e000e */
[----:B------:R-:W-:Y:S01]  /*02e0*/  @P3 IADD3 R25, PT, PT, R25, 0x100, RZ ;  /* 0x0000010019193810 */ /* 0x000fe20007ffe0ff */
[----:B------:R-:W5:Y:S01]  /*02f0*/  @P6 LDG.E.128 R148, desc[UR10][R2.64] ;  /* 0x0000000a02946981 */ /* 0x000f62000c1e1d00 */
[----:B------:R-:W-:-:S03]  /*0300*/  ISETP.NE.AND P6, PT, R0, RZ, PT ;  /* 0x000000ff0000720c */ /* 0x000fc60003fc5270 */
[----:B------:R-:W5:Y:S01]  /*0310*/  @P3 LDG.E.128 R136, desc[UR10][R14.64] ;  /* 0x0000000a0e883981 */ /* 0x000f62000c1e1d00 */
[C---:B-1----:R-:W-:Y:S01]  /*0320*/  @P2 IMAD.WIDE.U32 R16, R25.reuse, 0x10, R4 ;  /* 0x0000001019102825 */ /* 0x042fe200078e0004 */
[----:B------:R-:W-:Y:S01]  /*0330*/  @P2 IADD3 R25, PT, PT, R25, 0x100, RZ ;  /* 0x0000010019192810 */ /* 0x000fe20007ffe0ff */
[----:B------:R-:W0:Y:S03]  /*0340*/  @P4 LDC.64 R22, c[0x0][0x3d0] ;  /* 0x0000f400ff164b82 */ /* 0x000e260000000a00 */
[----:B------:R-:W5:Y:S01]  /*0350*/  @P2 LDG.E.128 R132, desc[UR10][R16.64] ;  /* 0x0000000a10842981 */ /* 0x000f62000c1e1d00 */
[C---:B----4-:R-:W-:Y:S01]  /*0360*/  @P1 IMAD.WIDE.U32 R18, R25.reuse, 0x10, R18 ;  /* 0x0000001019121825 */ /* 0x050fe200078e0012 */
[----:B------:R-:W-:Y:S02]  /*0370*/  @P1 IADD3 R25, PT, PT, R25, 0x100, RZ ;  /* 0x0000010019191810 */ /* 0x000fe40007ffe0ff */
[----:B------:R-:W5:Y:S04]  /*0380*/  @P6 LDG.E.128 R144, desc[UR10][R10.64] ;  /* 0x0000000a0a906981 */ /* 0x000f68000c1e1d00 */
[----:B------:R-:W5:Y:S01]  /*0390*/  @P1 LDG.E.128 R128, desc[UR10][R18.64] ;  /* 0x0000000a12801981 */ /* 0x000f62000c1e1d00 */
[C---:B--2---:R-:W-:Y:S01]  /*03a0*/  @P0 IMAD.WIDE.U32 R20, R25.reuse, 0x10, R20 ;  /* 0x0000001019140825 */ /* 0x044fe200078e0014 */
        /* <DEDUP_REMOVED lines=78> */
.L_x_14371:
        /* <DEDUP_REMOVED lines=20> */
[----:B------:R-:W-:Y:S01]  /*09d0*/  ISETP.GE.U32.AND P0, PT, R6, 0x100, PT ;  /* 0x000001000600780c */ /* 0x000fe20003f06070 */
[----:B------:R-:W1:Y:S01]  /*09e0*/  S2R R8, SR_TID.X ;  /* 0x0000000000087919 */ /* 0x000e620000002100 */
[----:B------:R-:W-:Y:S01]  /*09f0*/  ISETP.NE.AND P6, PT, RZ, UR9, PT ;  /* 0x00000009ff007c0c */ /* 0x000fe2000bfc5270 */
[----:B------:R-:W-:Y:S01]  /*0a00*/  IMAD R168, R168, R7, RZ ;  /* 0x00000007a8a87224 */ /* 0x000fe200078e02ff */
[----:B------:R-:W-:Y:S01]  /*0a10*/  SHF.R.S32.HI R167, RZ, 0x1f, R166 ;  /* 0x0000001fffa77819 */ /* 0x000fe200000114a6 */
[----:B------:R-:W-:Y:S01]  /*0a20*/  BSSY.RECONVERGENT B1, `(.L_x_14306) ;  /* 0x0000039000017945 */ /* 0x000fe20003800200 */
[----:B------:R-:W-:Y:S02]  /*0a30*/  ISETP.GE.U32.AND P1, PT, R6, 0x200, PT ;  /* 0x000002000600780c */ /* 0x000fe40003f26070 */
[----:B------:R-:W-:-:S02]  /*0a40*/  LEA.HI R167, R167, R166, RZ, 0x2 ;  /* 0x000000a6a7a77211 */ /* 0x000fc400078f10ff */
[----:B0-----:R-:W-:Y:S02]  /*0a50*/  SHF.R.S32.HI R165, RZ, 0x1f, R168 ;  /* 0x0000001fffa57819 */ /* 0x001fe400000114a8 */
[C---:B------:R-:W-:Y:S02]  /*0a60*/  ISETP.GE.U32.AND P3, PT, R6.reuse, 0x300, PT ;  /* 0x000003000600780c */ /* 0x040fe40003f66070 */
[----:B------:R-:W-:Y:S02]  /*0a70*/  LEA.HI R165, R165, R168, RZ, 0x2 ;  /* 0x000000a8a5a57211 */ /* 0x000fe400078f10ff */
[C---:B------:R-:W-:Y:S02]  /*0a80*/  ISETP.GE.U32.AND P4, PT, R6.reuse, 0x400, PT ;  /* 0x000004000600780c */ /* 0x040fe40003f86070 */
[----:B------:R-:W-:Y:S02]  /*0a90*/  ISETP.GE.U32.AND P5, PT, R6, 0x500, PT ;  /* 0x000005000600780c */ /* 0x000fe40003fa6070 */
[----:B------:R-:W-:-:S02]  /*0aa0*/  MOV R175, RZ ;  /* 0x000000ff00af7202 */ /* 0x000fc40000000f00 */
[----:B------:R-:W-:Y:S02]  /*0ab0*/  MOV R176, RZ ;  /* 0x000000ff00b07202 */ /* 0x000fe40000000f00 */
[-C--:B-1----:R-:W-:Y:S02]  /*0ac0*/  LEA.HI.SX32 R223, R167, R8.reuse, 0x1e ;  /* 0x00000008a7df7211 */ /* 0x082fe400078ff2ff */
[----:B------:R-:W-:Y:S02]  /*0ad0*/  LEA.HI.SX32 R174, R165, R8, 0x1e ;  /* 0x00000008a5ae7211 */ /* 0x000fe400078ff2ff */
[----:B------:R-:W-:Y:S02]  /*0ae0*/  MOV R173, R223 ;  /* 0x000000df00ad7202 */ /* 0x000fe40000000f00 */
[----:B--2---:R-:W-:Y:S02]  /*0af0*/  FSEL R172, R164, RZ, !P6 ;  /* 0x000000ffa4ac7208 */ /* 0x004fe40007000000 */
[----:B------:R-:W-:Y:S01]  /*0b00*/  ISETP.GE.U32.AND P6, PT, R6, 0x600, PT ;  /* 0x000006000600780c */ /* 0x000fe20003fc6070 */
[----:B------:R-:W-:-:S12]  /*0b10*/  @!P0 BRA `(.L_x_14307) ;  /* 0x0000000000a48947 */ /* 0x000fd80003800000 */
        /* <DEDUP_REMOVED lines=9> */
[C---:B--2---:R-:W-:Y:S01]  /*0bb0*/  @P0 IMAD.WIDE.U32 R176, R173.reuse, 0x10, R176 ;  /* 0x00000010adb00825 */ /* 0x044fe200078e00b0 */
[----:B------:R-:W-:Y:S02]  /*0bc0*/  IADD3 R174, PT, PT, R174, 0x100, RZ ;  /* 0x00000100aeae7810 */ /* 0x000fe40007ffe0ff */
[----:B------:R-:W-:Y:S02]  /*0bd0*/  IADD3 R173, PT, PT, R173, 0x100, RZ ;  /* 0x00000100adad7810 */ /* 0x000fe40007ffe0ff */
[----:B------:R0:W5:Y:S01]  /*0be0*/  @P0 LDG.E.128 R52, desc[UR10][R176.64] ;  /* 0x0000000ab0340981 */ /* 0x000162000c1e1d00 */
        /* <DEDUP_REMOVED lines=28> */
.L_x_14307:
[----:B----4-:R-:W-:Y:S05]  /*0db0*/  BSYNC.RECONVERGENT B1 ;  /* 0x0000000000017941 */ /* 0x010fea0003800200 */
.L_x_14306:
        /* <DEDUP_REMOVED lines=14> */
[----:B------:R-:W-:Y:S02]  /*0ea0*/  IADD3 R174, PT, PT, R174, 0x100, RZ ;  /* 0x00000100aeae7810 */ /* 0x000fe40007ffe0ff */
        /* <DEDUP_REMOVED lines=29> */
.L_x_14309:
[----:B------:R-:W-:Y:S05]  /*1080*/  BSYNC.RECONVERGENT B1 ;  /* 0x0000000000017941 */ /* 0x000fea0003800200 */
.L_x_14308:
        /* <DEDUP_REMOVED lines=44> */
.L_x_14311:
[----:B------:R-:W-:Y:S05]  /*1350*/  BSYNC.RECONVERGENT B1 ;  /* 0x0000000000017941 */ /* 0x000fea0003800200 */
.L_x_14310:
        /* <DEDUP_REMOVED lines=43> */
.L_x_14313:
[----:B------:R-:W-:Y:S05]  /*1610*/  BSYNC.RECONVERGENT B1 ;  /* 0x0000000000017941 */ /* 0x000fea0003800200 */
.L_x_14312:
        /* <DEDUP_REMOVED lines=43> */
.L_x_14315:
[----:B------:R-:W-:Y:S05]  /*18d0*/  BSYNC.RECONVERGENT B1 ;  /* 0x0000000000017941 */ /* 0x000fea0003800200 */
.L_x_14314:
        /* <DEDUP_REMOVED lines=43> */
.L_x_14317:
[----:B------:R-:W-:Y:S05]  /*1b90*/  BSYNC.RECONVERGENT B1 ;  /* 0x0000000000017941 */ /* 0x000fea0003800200 */
.L_x_14316:
        /* <DEDUP_REMOVED lines=43> */
.L_x_14319:
[----:B------:R-:W-:Y:S05]  /*1e50*/  BSYNC.RECONVERGENT B1 ;  /* 0x0000000000017941 */ /* 0x000fea0003800200 */
.L_x_14318:
        /* <DEDUP_REMOVED lines=41> */
.L_x_14305:
        /* <DEDUP_REMOVED lines=49> */
.L_x_14320:
[----:B----4-:R-:W-:Y:S05]  /*2400*/  BSYNC.RECONVERGENT B0 ;  /* 0x0000000000007941 */ /* 0x010fea0003800200 */
.L_x_14304:
        /* <DEDUP_REMOVED lines=31> */
.L_x_14322:
[----:B------:R-:W-:Y:S05]  /*2600*/  BSYNC.RECONVERGENT B0 ;  /* 0x0000000000007941 */ /* 0x000fea0003800200 */
.L_x_14321:
[----:B------:R-:W1:Y:S08]  /*2610*/  S2UR UR5, SR_CgaCtaId ;  /* 0x00000000000579c3 */ /* 0x000e700000008800 */
[----:B------:R-:W-:Y:S01]  /*2620*/  BAR.SYNC.DEFER_BLOCKING 0x0 ;  /* 0x0000000000007b1d */ /* 0x000fe20000010000 */
[----:B-----5:R-:W-:Y:S02]  /*2630*/  ISETP.GE.AND P3, PT, R0, 0x1, PT ;  /* 0x000000010000780c */ /* 0x020fe40003f66270 */
[----:B------:R-:W-:-:S02]  /*2640*/  ISETP.GE.U32.AND P1, PT, R6, 0x100, PT ;  /* 0x000001000600780c */ /* 0x000fc40003f26070 */
[----:B------:R-:W-:Y:S01]  /*2650*/  ISETP.NE.AND P0, PT, RZ, UR9, PT ;  /* 0x00000009ff007c0c */ /* 0x000fe2000bf05270 */
[----:B------:R-:W-:Y:S01]  /*2660*/  UMOV UR4, 0x400 ;  /* 0x0000040000047882 */ /* 0x000fe20000000000 */
[----:B------:R-:W-:Y:S01]  /*2670*/  LOP3.LUT R9, R9, 0xffffffef, RZ, 0xc0, !PT ;  /* 0xffffffef09097812 */ /* 0x000fe200078ec0ff */
[----:B------:R-:W-:Y:S08]  /*2680*/  BSSY.RECONVERGENT B0, `(.L_x_14323) ;  /* 0x00000ac000007945 */ /* 0x000ff00003800200 */
[----:B------:R-:W-:Y:S01]  /*2690*/  @P1 LOP3.LUT R9, R9, 0x10, RZ, 0xfc, !PT ;  /* 0x0000001009091812 */ /* 0x000fe200078efcff */
        /* <DEDUP_REMOVED lines=74> */
.L_x_14326:
        /* <DEDUP_REMOVED lines=31> */
.L_x_14325:
        /* <DEDUP_REMOVED lines=31> */
.L_x_14328:
        /* <DEDUP_REMOVED lines=9> */
[----:B------:R-:W-:Y:S01]  /*2fb0*/  @P2 FFMA.FTZ R164, R224, R168, R171 ;  /* 0x000000a8e0a42223 */ /* 0x000fe200000100ab */
[----:B------:R-:W-:Y:S01]  /*2fc0*/  MOV R162, R54 ;  /* 0x0000003600a27202 */ /* 0x000fe20000000f00 */
[C---:B------:R-:W-:Y:S01]  /*2fd0*/  @P2 FFMA.FTZ R160, R5.reuse, R163, R52 ;  /* 0x000000a305a02223 */ /* 0x040fe20000010034 */
        /* <DEDUP_REMOVED lines=12> */
.L_x_14327:
        /* <DEDUP_REMOVED lines=10> */
.L_x_14324:
[----:B------:R-:W-:Y:S05]  /*3140*/  BSYNC.RECONVERGENT B0 ;  /* 0x0000000000007941 */ /* 0x000fea0003800200 */
.L_x_14323:
[----:B------:R-:W-:Y:S01]  /*3150*/  ISETP.GE.U32.AND P0, PT, R6, 0x200, PT ;  /* 0x000002000600780c */ /* 0x000fe20003f06070 */
[----:B------:R-:W-:Y:S01]  /*3160*/  BSSY.RECONVERGENT B0, `(.L_x_14329) ;  /* 0x0000083000007945 */ /* 0x000fe20003800200 */
[----:B------:R-:W-:-:S11]  /*3170*/  LOP3.LUT R9, R9, 0xfffffff7, RZ, 0xc0, !PT ;  /* 0xfffffff709097812 */ /* 0x000fd600078ec0ff */
[----:B------:R-:W-:Y:S01]  /*3180*/  @P0 LOP3.LUT R9, R9, 0x8, RZ, 0xfc, !PT ;  /* 0x0000000809090812 */ /* 0x000fe200078efcff */
[----:B------:R-:W-:Y:S06]  /*3190*/  @!P0 BRA `(.L_x_14330) ;  /* 0x0000000400fc8947 */ /* 0x000fec0003800000 */
        /* <DEDUP_REMOVED lines=33> */
.L_x_14332:
        /* <DEDUP_REMOVED lines=26> */
.L_x_14331:
        /* <DEDUP_REMOVED lines=35> */
.L_x_14334:
        /* <DEDUP_REMOVED lines=25> */
.L_x_14333:
        /* <DEDUP_REMOVED lines=8> */
.L_x_14330:
[----:B------:R-:W-:Y:S05]  /*3990*/  BSYNC.RECONVERGENT B0 ;  /* 0x0000000000007941 */ /* 0x000fea0003800200 */
.L_x_14329:
        /* <DEDUP_REMOVED lines=38> */
.L_x_14338:
        /* <DEDUP_REMOVED lines=26> */
.L_x_14337:
        /* <DEDUP_REMOVED lines=35> */
.L_x_14340:
        /* <DEDUP_REMOVED lines=25> */
.L_x_14339:
        /* <DEDUP_REMOVED lines=8> */
.L_x_14336:
[----:B------:R-:W-:Y:S05]  /*41e0*/  BSYNC.RECONVERGENT B0 ;  /* 0x0000000000007941 */ /* 0x000fea0003800200 */
.L_x_14335:
        /* <DEDUP_REMOVED lines=38> */
.L_x_14344:
        /* <DEDUP_REMOVED lines=26> */
.L_x_14343:
        /* <DEDUP_REMOVED lines=35> */
.L_x_14346:
        /* <DEDUP_REMOVED lines=25> */
.L_x_14345:
        /* <DEDUP_REMOVED lines=8> */
.L_x_14342:
[----:B------:R-:W-:Y:S05]  /*4a30*/  BSYNC.RECONVERGENT B0 ;  /* 0x0000000000007941 */ /* 0x000fea0003800200 */
.L_x_14341:
        /* <DEDUP_REMOVED lines=38> */
.L_x_14350:
        /* <DEDUP_REMOVED lines=26> */
.L_x_14349:
        /* <DEDUP_REMOVED lines=35> */
.L_x_14352:
        /* <DEDUP_REMOVED lines=25> */
.L_x_14351:
        /* <DEDUP_REMOVED lines=8> */
.L_x_14348:
[----:B------:R-:W-:Y:S05]  /*5280*/  BSYNC.RECONVERGENT B0 ;  /* 0x0000000000007941 */ /* 0x000fea0003800200 */
.L_x_14347:
        /* <DEDUP_REMOVED lines=36> */
.L_x_14356:
        /* <DEDUP_REMOVED lines=26> */
.L_x_14355:
        /* <DEDUP_REMOVED lines=35> */
.L_x_14358:
        /* <DEDUP_REMOVED lines=25> */
.L_x_14357:
        /* <DEDUP_REMOVED lines=8> */
.L_x_14354:
[----:B------:R-:W-:Y:S05]  /*5ab0*/  BSYNC.RECONVERGENT B0 ;  /* 0x0000000000007941 */ /* 0x000fea0003800200 */
.L_x_14353:
        /* <DEDUP_REMOVED lines=36> */
.L_x_14362:
        /* <DEDUP_REMOVED lines=26> */
.L_x_14361:
        /* <DEDUP_REMOVED lines=35> */
.L_x_14364:
        /* <DEDUP_REMOVED lines=25> */
.L_x_14363:
        /* <DEDUP_REMOVED lines=8> */
.L_x_14360:
[----:B------:R-:W-:Y:S05]  /*62e0*/  BSYNC.RECONVERGENT B0 ;  /* 0x0000000000007941 */ /* 0x000fea0003800200 */
.L_x_14359:
        /* <DEDUP_REMOVED lines=37> */
.L_x_14368:
        /* <DEDUP_REMOVED lines=26> */
.L_x_14367:
        /* <DEDUP_REMOVED lines=32> */
.L_x_14370:
        /* <DEDUP_REMOVED lines=25> */
.L_x_14369:
[----:B------:R-:W0:Y:S02]  /*6a70*/  @P5 LDC.64 R164, c[0x0][0x478] ;  /* 0x00011e00ffa45b82 */ /* 0x000e240000000a00 */
[----:B0-----:R-:W-:-:S06]  /*6a80*/  @P5 IMAD.WIDE.U32 R166, R223, 0x10, R164 ;  /* 0x00000010dfa65825 */ /* 0x001fcc00078e00a4 */
[----:B------:R-:W0:Y:S01]  /*6a90*/  @P3 LDC.64 R164, c[0x0][0x468] ;  /* 0x00011a00ffa43b82 */ /* 0x000e220000000a00 */
[----:B------:R1:W-:Y:S01]  /*6aa0*/  @P5 STG.E.128 desc[UR10][R166.64], R160 ;  /* 0x000000a0a6005986 */ /* 0x0003e2000c101d0a */
[----:B0-----:R-:W-:-:S05]  /*6ab0*/  @P3 IMAD.WIDE.U32 R164, R169, 0x10, R164 ;  /* 0x00000010a9a43825 */ /* 0x001fca00078e00a4 */
[----:B------:R1:W-:Y:S02]  /*6ac0*/  @P3 STG.E.128 desc[UR10][R164.64], R156 ;  /* 0x0000009ca4003986 */ /* 0x0003e4000c101d0a */
.L_x_14366:
[----:B------:R-:W-:Y:S05]  /*6ad0*/  BSYNC.RECONVERGENT B0 ;  /* 0x0000000000007941 */ /* 0x000fea0003800200 */
.L_x_14365:
[----:B01234-:R-:W0:Y:S01]  /*6ae0*/  LDC.64 R164, c[0x0][0x380] ;  /* 0x0000e000ffa47b82 */ /* 0x01fe220000000a00 */
[----:B------:R-:W-:Y:S01]  /*6af0*/  UPLOP3.LUT UP1, UPT, UPT, UPT, UP1, 0x40, 0x4 ;  /* 0x000000000004789c */ /* 0x000fe20003f2e810 */
[----:B0-----:R-:W-:-:S04]  /*6b00*/  IADD3 R4, PT, PT, R4, R164, RZ ;  /* 0x000000a404047210 */ /* 0x001fc80007ffe0ff */
[----:B------:R-:W-:-:S13]  /*6b10*/  ISETP.GE.AND P2, PT, R4, R165, PT ;  /* 0x000000a50400720c */ /* 0x000fda0003f46270 */
[----:B------:R-:W-:Y:S05]  /*6b20*/  @!P2 BRA `(.L_x_14371) ;  /* 0xffffff9c0058a947 */ /* 0x000fea000383ffff */
.L_x_14303:
[----:B------:R-:W0:Y:S01]  /*6b30*/  S2UR UR4, SR_CTAID.X ;  /* 0x00000000000479c3 */ /* 0x000e220000002500 */
[----:B------:R-:W-:Y:S02]  /*6b40*/  P2R R0, PR, RZ, 0x10 ;  /* 0x00000010ff007803 */ /* 0x000fe40000000000 */
[C---:B------:R-:W-:Y:S02]  /*6b50*/  LOP3.LUT P4, RZ, R9.reuse, 0x10, RZ, 0xc0, !PT ;  /* 0x0000001009ff7812 */ /* 0x040fe4000788c0ff */
[C---:B------:R-:W-:Y:S02]  /*6b60*/  LOP3.LUT P6, RZ, R9.reuse, 0x8, RZ, 0xc0, !PT ;  /* 0x0000000809ff7812 */ /* 0x040fe400078cc0ff */
[C---:B------:R-:W-:Y:S01]  /*6b70*/  LOP3.LUT P5, RZ, R9.reuse, 0x4, RZ, 0xc0, !PT ;  /* 0x0000000409ff7812 */ /* 0x040fe200078ac0ff */
[----:B------:R-:W1:Y:S01]  /*6b80*/  LDC.64 R2, c[0x0][0x440] ;  /* 0x00011000ff027b82 */ /* 0x000e620000000a00 */
[C---:B------:R-:W-:Y:S02]  /*6b90*/  LOP3.LUT P3, RZ, R9.reuse, 0x2, RZ, 0xc0, !PT ;  /* 0x0000000209ff7812 */ /* 0x040fe4000786c0ff */
[----:B------:R-:W-:-:S05]  /*6ba0*/  LOP3.LUT P2, RZ, R9, 0x1, RZ, 0xc0, !PT ;  /* 0x0000000109ff7812 */ /* 0x000fca000784c0ff */
        /* <DEDUP_REMOVED lines=12> */
[----:B------:R-:W1:Y:S08]  /*6c70*/  LDC.64 R12, c[0x0][0x448] ;  /* 0x00011200ff0c7b82 */ /* 0x000e700000000a00 */
[----:B------:R-:W4:Y:S01]  /*6c80*/  LDC.64 R14, c[0x0][0x440] ;  /* 0x00011000ff0e7b82 */ /* 0x000f220000000a00 */
[----:B---3--:R-:W-:-:S05]  /*6c90*/  @P6 IMAD.WIDE.U32 R6, R27, 0x10, R6 ;  /* 0x000000101b066825 */ /* 0x008fca00078e0006 */
[----:B------:R3:W-:Y:S02]  /*6ca0*/  @P6 STG.E.128 desc[UR10][R6.64], R80 ;  /* 0x0000005006006986 */ /* 0x0007e4000c101d0a */
[----:B------:R-:W3:Y:S01]  /*6cb0*/  LDC.64 R16, c[0x0][0x448] ;  /* 0x00011200ff107b82 */ /* 0x000ee20000000a00 */
[C---:B--2---:R-:W-:Y:S01]  /*6cc0*/  @P6 IMAD.WIDE.U32 R8, R27.reuse, 0x10, R8 ;  /* 0x000000101b086825 */ /* 0x044fe200078e0008 */
[----:B------:R-:W-:-:S04]  /*6cd0*/  @P6 IADD3 R27, PT, PT, R27, 0x100, RZ ;  /* 0x000001001b1b6810 */ /* 0x000fc80007ffe0ff */
[----:B------:R2:W-:Y:S01]  /*6ce0*/  @P6 STG.E.128 desc[UR10][R8.64], R112 ;  /* 0x0000007008006986 */ /* 0x0005e2000c101d0a */
[C---:B0-----:R-:W-:Y:S01]  /*6cf0*/  @P5 IMAD.WIDE.U32 R10, R27.reuse, 0x10, R10 ;  /* 0x000000101b0a5825 */ /* 0x041fe200078e000a */
[----:B------:R-:W0:Y:S03]  /*6d00*/  LDC.64 R18, c[0x0][0x440] ;  /* 0x00011000ff127b82 */ /* 0x000e260000000a00 */
[C---:B-1----:R-:W-:Y:S01]  /*6d10*/  @P5 IMAD.WIDE.U32 R12, R27.reuse, 0x10, R12 ;  /* 0x000000101b0c5825 */ /* 0x042fe200078e000c */
[----:B------:R-:W-:Y:S01]  /*6d20*/  @P5 IADD3 R27, PT, PT, R27, 0x100, RZ ;  /* 0x000001001b1b5810 */ /* 0x000fe20007ffe0ff */
[----:B------:R2:W-:Y:S03]  /*6d30*/  @P5 STG.E.128 desc[UR10][R10.64], R76 ;  /* 0x0000004c0a005986 */ /* 0x0005e6000c101d0a */
[----:B------:R-:W1:Y:S01]  /*6d40*/  LDC.64 R20, c[0x0][0x448] ;  /* 0x00011200ff147b82 */ /* 0x000e620000000a00 */
[C---:B----4-:R-:W-:Y:S01]  /*6d50*/  @P3 IMAD.WIDE.U32 R14, R27.reuse, 0x10, R14 ;  /* 0x000000101b0e3825 */ /* 0x050fe200078e000e */
[----:B------:R2:W-:Y:S04]  /*6d60*/  @P5 STG.E.128 desc[UR10][R12.64], R108 ;  /* 0x0000006c0c005986 */ /* 0x0005e8000c101d0a */
[----:B------:R2:W-:Y:S02]  /*6d70*/  @P3 STG.E.128 desc[UR10][R14.64], R72 ;  /* 0x000000480e003986 */ /* 0x0005e4000c101d0a */
[----:B------:R-:W4:Y:S01]  /*6d80*/  LDC.64 R2, c[0x0][0x440] ;  /* 0x00011000ff027b82 */ /* 0x000f220000000a00 */
[C---:B---3--:R-:W-:Y:S01]  /*6d90*/  @P3 IMAD.WIDE.U32 R16, R27.reuse, 0x10, R16 ;  /* 0x000000101b103825 */ /* 0x048fe200078e0010 */
[----:B------:R-:W-:-:S04]  /*6da0*/  @P3 IADD3 R27, PT, PT, R27, 0x100, RZ ;  /* 0x000001001b1b3810 */ /* 0x000fc80007ffe0ff */
[----:B------:R2:W-:Y:S02]  /*6db0*/  @P3 STG.E.128 desc[UR10][R16.64], R104 ;  /* 0x0000006810003986 */ /* 0x0005e4000c101d0a */
[----:B------:R-:W3:Y:S01]  /*6dc0*/  LDC.64 R4, c[0x0][0x448] ;  /* 0x00011200ff047b82 */ /* 0x000ee20000000a00 */
[----:B0-----:R-:W-:-:S05]  /*6dd0*/  @P2 IMAD.WIDE.U32 R18, R27, 0x10, R18 ;  /* 0x000000101b122825 */ /* 0x001fca00078e0012 */
[----:B------:R2:W-:Y:S02]  /*6de0*/  @P2 STG.E.128 desc[UR10][R18.64], R68 ;  /* 0x0000004412002986 */ /* 0x0005e4000c101d0a */
[----:B------:R-:W0:Y:S01]  /*6df0*/  LDC.64 R22, c[0x0][0x440] ;  /* 0x00011000ff167b82 */ /* 0x000e220000000a00 */
[C---:B-1----:R-:W-:Y:S01]  /*6e00*/  @P2 IMAD.WIDE.U32 R20, R27.reuse, 0x10, R20 ;  /* 0x000000101b142825 */ /* 0x042fe200078e0014 */
[----:B------:R-:W-:-:S04]  /*6e10*/  @P2 IADD3 R27, PT, PT, R27, 0x100, RZ ;  /* 0x000001001b1b2810 */ /* 0x000fc80007ffe0ff */
[----:B------:R2:W-:Y:S02]  /*6e20*/  @P2 STG.E.128 desc[UR10][R20.64], R100 ;  /* 0x0000006414002986 */ /* 0x0005e4000c101d0a */
[----:B------:R-:W1:Y:S01]  /*6e30*/  LDC.64 R24, c[0x0][0x448] ;  /* 0x00011200ff187b82 */ /* 0x000e620000000a00 */
[----:B----4-:R-:W-:-:S05]  /*6e40*/  @P1 IMAD.WIDE.U32 R2, R27, 0x10, R2 ;  /* 0x000000101b021825 */ /* 0x010fca00078e0002 */
[----:B------:R2:W-:Y:S01]  /*6e50*/  @P1 STG.E.128 desc[UR10][R2.64], R64 ;  /* 0x0000004002001986 */ /* 0x0005e2000c101d0a */
[C---:B---3--:R-:W-:Y:S01]  /*6e60*/  @P1 IMAD.WIDE.U32 R4, R27.reuse, 0x10, R4 ;  /* 0x000000101b041825 */ /* 0x048fe200078e0004 */
[----:B------:R-:W-:-:S04]  /*6e70*/  @P1 IADD3 R27, PT, PT, R27, 0x100, RZ ;  /* 0x000001001b1b1810 */ /* 0x000fc80007ffe0ff */
[----:B------:R2:W-:Y:S01]  /*6e80*/  @P1 STG.E.128 desc[UR10][R4.64], R96 ;  /* 0x0000006004001986 */ /* 0x0005e2000c101d0a */
[----:B0-----:R-:W-:-:S05]  /*6e90*/  @P0 IMAD.WIDE.U32 R22, R27, 0x10, R22 ;  /* 0x000000101b160825 */ /* 0x001fca00078e0016 */
[----:B------:R2:W-:Y:S01]  /*6ea0*/  @P0 STG.E.128 desc[UR10][R22.64], R60 ;  /* 0x0000003c16000986 */ /* 0x0005e2000c101d0a */
[----:B-1----:R-:W-:-:S05]  /*6eb0*/  @P0 IMAD.WIDE.U32 R24, R27, 0x10, R24 ;  /* 0x000000101b180825 */ /* 0x002fca00078e0018 */
        /* <DEDUP_REMOVED lines=10> */
.L_x_14372:
        /* <DEDUP_REMOVED lines=10> */
.L_x_15760:


//--------------------- .text._ZN10layer_norm13ln_bwd_kernelINS_13Kernel_traitsIfffffjLj8192ELj1ELj1ELj8ELj16ENS_18Kernel_traits_baseILj8192EfffffjLj256EEEEELb0ELb0ELb1ELb1EEEvNS_9BwdParamsE --------------------------
	.section	.text._ZN10layer_norm13ln_bwd_kernelINS_13Kernel_traitsIfffffjLj8192ELj1ELj1ELj8ELj16ENS_18Kernel_traits_baseILj8192EfffffjLj256EEEEELb0ELb0ELb1ELb1EEEvNS_9BwdParamsE,"ax",@progbits
	.align	128
        .global         _ZN10layer_norm13ln_bwd_kernelINS_13Kernel_traitsIfffffjLj8192ELj1ELj1ELj8ELj16ENS_18Kernel_traits_baseILj8192EfffffjLj256EEEEELb0ELb0ELb1ELb1EEEvNS_9BwdParamsE
        .type           _ZN10layer_norm13ln_bwd_kernelINS_13Kernel_traitsIfffffjLj8192ELj1ELj1ELj8ELj16ENS_18Kernel_traits_baseILj8192EfffffjLj256EEEEELb0ELb0ELb1ELb1EEEvNS_9BwdParamsE,@function
        .size           _ZN10layer_norm13ln_bwd_kernelINS_13Kernel_traitsIfffffjLj8192ELj1ELj1ELj8ELj16ENS_18Kernel_traits_baseILj8192EfffffjLj256EEEEELb0ELb0ELb1ELb1EEEvNS_9BwdParamsE,(.L_x_15761 - _ZN10layer_norm13ln_bwd_kernelINS_13Kernel_traitsIfffffjLj8192ELj1ELj1ELj8ELj16ENS_18Kernel_traits_baseILj8192EfffffjLj256EEEEELb0ELb0ELb1ELb1EEEvNS_9BwdParamsE)
        .other          _ZN10layer_norm13ln_bwd_kernelINS_13Kernel_traitsIfffffjLj8192ELj1ELj1ELj8ELj16ENS_18Kernel_traits_baseILj8192EfffffjLj256EEEEELb0ELb0ELb1ELb1EEEvNS_9BwdParamsE,@"STO_CUDA_ENTRY STV_DEFAULT"
_ZN10layer_norm13ln_bwd_kernelINS_13Kernel_traitsIfffffjLj8192ELj1ELj1ELj8ELj16ENS_18Kernel_traits_baseILj8192EfffffjLj256EEEEELb0ELb0ELb1ELb1EEEvNS_9BwdParamsE:
.text._ZN10layer_norm13ln_bwd_kernelINS_13Kernel_traitsIfffffjLj8192ELj1ELj1ELj8ELj16ENS_18Kernel_traits_baseILj8192EfffffjLj256EEEEELb0ELb0ELb1ELb1EEEvNS_9BwdParamsE:
        /* <DEDUP_REMOVED lines=58> */
.L_x_14410:
        /* <DEDUP_REMOVED lines=26> */
[----:B------:R-:W-:Y:S02]  /*0540*/  LEA.HI.SX32 R201, R5, R10, 0x1e ;  /* 0x0000000a05c97211 */ /* 0x000fe400078ff2ff */
[C---:B------:R-:W-:Y:S01]  /*0550*/  IADD3 R217, PT, PT, R3.reuse, 0x100, RZ ;  /* 0x0000010003d97810 */ /* 0x040fe20007ffe0ff */
[C-C-:B--2---:R-:W-:Y:S01]  /*0560*/  IMAD.WIDE.U32 R8, R3.reuse, 0x10, R196.reuse ;  /* 0x0000001003087825 */ /* 0x144fe200078e00c4 */
[C---:B------:R-:W-:Y:S02]  /*0570*/  IADD3 R5, PT, PT, R3.reuse, 0x200, RZ ;  /* 0x0000020003057810 */ /* 0x040fe40007ffe0ff */
[----:B------:R-:W-:Y:S01]  /*0580*/  IADD3 R223, PT, PT, R3, 0x300, RZ ;  /* 0x0000030003df7810 */ /* 0x000fe20007ffe0ff */
[----:B------:R-:W-:-:S02]  /*0590*/  IMAD.WIDE.U32 R204, R217, 0x10, R196 ;  /* 0x00000010d9cc7825 */ /* 0x000fc400078e00c4 */
[----:B------:R-:W2:Y:S02]  /*05a0*/  LDG.E.128 R8, desc[UR14][R8.64] ;  /* 0x0000000e08087981 */ /* 0x000ea4000c1e1d00 */
[----:B---3--:R-:W-:Y:S01]  /*05b0*/  IMAD.WIDE.U32 R12, R201, 0x10, R6 ;  /* 0x00000010c90c7825 */ /* 0x008fe200078e0006 */
[----:B------:R-:W-:Y:S01]  /*05c0*/  IADD3 R219, PT, PT, R3, 0x400, RZ ;  /* 0x0000040003db7810 */ /* 0x000fe20007ffe0ff */
[----:B------:R-:W3:Y:S02]  /*05d0*/  LDG.E.128 R204, desc[UR14][R204.64] ;  /* 0x0000000ecccc7981 */ /* 0x000ee4000c1e1d00 */
[--C-:B------:R-:W-:Y:S02]  /*05e0*/  IMAD.WIDE.U32 R18, R5, 0x10, R196.reuse ;  /* 0x0000001005127825 */ /* 0x100fe400078e00c4 */
[----:B------:R-:W3:Y:S02]  /*05f0*/  LDG.E.128 R12, desc[UR14][R12.64] ;  /* 0x0000000e0c0c7981 */ /* 0x000ee4000c1e1d00 */
[----:B------:R-:W-:-:S02]  /*0600*/  IMAD.WIDE.U32 R164, R223, 0x10, R196 ;  /* 0x00000010dfa47825 */ /* 0x000fc400078e00c4 */
[----:B------:R-:W3:Y:S02]  /*0610*/  LDG.E.128 R16, desc[UR14][R18.64] ;  /* 0x0000000e12107981 */ /* 0x000ee4000c1e1d00 */
[----:B------:R-:W-:Y:S02]  /*0620*/  IMAD.WIDE.U32 R168, R219, 0x10, R196 ;  /* 0x00000010dba87825 */ /* 0x000fe400078e00c4 */
[----:B------:R-:W3:Y:S01]  /*0630*/  LDG.E.128 R164, desc[UR14][R164.64] ;  /* 0x0000000ea4a47981 */ /* 0x000ee2000c1e1d00 */
[C---:B------:R-:W-:Y:S02]  /*0640*/  IADD3 R157, PT, PT, R201.reuse, 0x100, RZ ;  /* 0x00000100c99d7810 */ /* 0x040fe40007ffe0ff */
[----:B------:R-:W-:Y:S01]  /*0650*/  IADD3 R173, PT, PT, R201, 0x300, RZ ;  /* 0x00000300c9ad7810 */ /* 0x000fe20007ffe0ff */
[----:B------:R-:W3:Y:S01]  /*0660*/  LDG.E.128 R168, desc[UR14][R168.64] ;  /* 0x0000000ea8a87981 */ /* 0x000ee2000c1e1d00 */
[----:B------:R-:W-:Y:S01]  /*0670*/  IADD3 R225, PT, PT, R3, 0x500, RZ ;  /* 0x0000050003e17810 */ /* 0x000fe20007ffe0ff */
[----:B------:R-:W-:-:S04]  /*0680*/  IMAD.WIDE.U32 R156, R157, 0x10, R6 ;  /* 0x000000109d9c7825 */ /* 0x000fc800078e0006 */
[----:B------:R-:W-:Y:S02]  /*0690*/  IMAD.WIDE.U32 R172, R173, 0x10, R6 ;  /* 0x00000010adac7825 */ /* 0x000fe400078e0006 */
[----:B------:R-:W3:Y:S02]  /*06a0*/  LDG.E.128 R156, desc[UR14][R156.64] ;  /* 0x0000000e9c9c7981 */ /* 0x000ee4000c1e1d00 */
[----:B------:R-:W-:Y:S02]  /*06b0*/  IMAD.WIDE.U32 R180, R225, 0x10, R196 ;  /* 0x00000010e1b47825 */ /* 0x000fe400078e00c4 */
[----:B------:R-:W3:Y:S01]  /*06c0*/  LDG.E.128 R172, desc[UR14][R172.64] ;  /* 0x0000000eacac7981 */ /* 0x000ee2000c1e1d00 */
[----:B------:R-:W-:-:S03]  /*06d0*/  IADD3 R161, PT, PT, R201, 0x200, RZ ;  /* 0x00000200c9a17810 */ /* 0x000fc60007ffe0ff */
[----:B------:R-:W3:Y:S02]  /*06e0*/  LDG.E.128 R180, desc[UR14][R180.64] ;  /* 0x0000000eb4b47981 */ /* 0x000ee4000c1e1d00 */
[----:B------:R-:W-:-:S06]  /*06f0*/  IMAD.WIDE.U32 R160, R161, 0x10, R6 ;  /* 0x00000010a1a07825 */ /* 0x000fcc00078e0006 */
[----:B------:R-:W3:Y:S01]  /*0700*/  LDG.E.128 R160, desc[UR14][R160.64] ;  /* 0x0000000ea0a07981 */ /* 0x000ee2000c1e1d00 */
[----:B------:R-:W-:Y:S02]  /*0710*/  IADD3 R229, PT, PT, R3, 0x600, RZ ;  /* 0x0000060003e57810 */ /* 0x000fe40007ffe0ff */
[----:B------:R-:W-:-:S03]  /*0720*/  IADD3 R177, PT, PT, R201, 0x400, RZ ;  /* 0x00000400c9b17810 */ /* 0x000fc60007ffe0ff */
[----:B------:R-:W-:-:S04]  /*0730*/  IMAD.WIDE.U32 R188, R229, 0x10, R196 ;  /* 0x00000010e5bc7825 */ /* 0x000fc800078e00c4 */
[----:B------:R-:W-:Y:S02]  /*0740*/  IMAD.WIDE.U32 R176, R177, 0x10, R6 ;  /* 0x00000010b1b07825 */ /* 0x000fe400078e0006 */
[----:B------:R-:W3:Y:S04]  /*0750*/  LDG.E.128 R188, desc[UR14][R188.64] ;  /* 0x0000000ebcbc7981 */ /* 0x000ee8000c1e1d00 */
[----:B------:R-:W3:Y:S01]  /*0760*/  LDG.E.128 R176, desc[UR14][R176.64] ;  /* 0x0000000eb0b07981 */ /* 0x000ee2000c1e1d00 */
[----:B------:R-:W-:-:S05]  /*0770*/  IADD3 R185, PT, PT, R201, 0x500, RZ ;  /* 0x00000500c9b97810 */ /* 0x000fca0007ffe0ff */
[----:B------:R-:W-:Y:S01]  /*0780*/  IMAD.WIDE.U32 R184, R185, 0x10, R6 ;  /* 0x00000010b9b87825 */ /* 0x000fe200078e0006 */
[----:B------:R-:W-:Y:S02]  /*0790*/  UMOV UR6, UR8 ;  /* 0x0000000800067c82 */ /* 0x000fe40008000000 */
[----:B------:R-:W-:-:S03]  /*07a0*/  UISETP.NE.U32.AND UP0, UPT, UR6, URZ, UPT ;  /* 0x000000ff0600728c */ /* 0x000fc6000bf05070 */
[----:B------:R-:W3:Y:S01]  /*07b0*/  LDG.E.128 R184, desc[UR14][R184.64] ;  /* 0x0000000eb8b87981 */ /* 0x000ee2000c1e1d00 */
[----:B------:R-:W-:Y:S01]  /*07c0*/  UMOV UR7, UR9 ;  /* 0x0000000900077c82 */ /* 0x000fe20008000000 */
[----:B------:R-:W-:Y:S01]  /*07d0*/  IADD3 R193, PT, PT, R201, 0x600, RZ ;  /* 0x00000600c9c17810 */ /* 0x000fe20007ffe0ff */
[----:B------:R-:W-:Y:S01]  /*07e0*/  UISETP.NE.AND.EX UP0, UPT, UR7, URZ, UPT, UP0 ;  /* 0x000000ff0700728c */ /* 0x000fe2000bf05300 */
[----:B------:R-:W-:-:S03]  /*07f0*/  IADD3 R235, PT, PT, R3, 0x700, RZ ;  /* 0x0000070003eb7810 */ /* 0x000fc60007ffe0ff */
[----:B------:R-:W-:Y:S02]  /*0800*/  IMAD.WIDE.U32 R192, R193, 0x10, R6 ;  /* 0x00000010c1c07825 */ /* 0x000fe400078e0006 */
[----:B------:R-:W-:Y:S02]  /*0810*/  PLOP3.LUT P0, PT, PT, PT, UP0, 0x80, 0x8 ;  /* 0x000000000008781c */ /* 0x000fe40003f0f008 */
[----:B------:R-:W-:Y:S02]  /*0820*/  IMAD.WIDE.U32 R196, R235, 0x10, R196 ;  /* 0x00000010ebc47825 */ /* 0x000fe400078e00c4 */
[----:B------:R-:W3:Y:S01]  /*0830*/  LDG.E.128 R192, desc[UR14][R192.64] ;  /* 0x0000000ec0c07981 */ /* 0x000ee2000c1e1d00 */
[----:B------:R-:W-:-:S03]  /*0840*/  IADD3 R201, PT, PT, R201, 0x700, RZ ;  /* 0x00000700c9c97810 */ /* 0x000fc60007ffe0ff */
[----:B------:R-:W3:Y:S02]  /*0850*/  LDG.E.128 R196, desc[UR14][R196.64] ;  /* 0x0000000ec4c47981 */ /* 0x000ee4000c1e1d00 */
[----:B------:R-:W-:-:S03]  /*0860*/  IMAD.WIDE.U32 R200, R201, 0x10, R6 ;  /* 0x00000010c9c87825 */ /* 0x000fc600078e0006 */
[----:B------:R-:W0:Y:S03]  /*0870*/  @P0 LDC.64 R230, c[0x0][0x438] ;  /* 0x00010e00ffe60b82 */ /* 0x000e260000000a00 */
[----:B------:R-:W3:Y:S05]  /*0880*/  LDG.E.128 R200, desc[UR14][R200.64] ;  /* 0x0000000ec8c87981 */ /* 0x000eea000c1e1d00 */
[----:B------:R-:W1:Y:S08]  /*0890*/  @P0 LDC.64 R232, c[0x0][0x438] ;  /* 0x00010e00ffe80b82 */ /* 0x000e700000000a00 */
[----:B------:R-:W1:Y:S01]  /*08a0*/  @P0 LDC.64 R226, c[0x0][0x438] ;  /* 0x00010e00ffe20b82 */ /* 0x000e620000000a00 */
[----:B0-----:R-:W-:-:S07]  /*08b0*/  @P0 IMAD.WIDE.U32 R230, R5, 0x10, R230 ;  /* 0x0000001005e60825 */ /* 0x001fce00078e00e6 */
[----:B------:R-:W0:Y:S01]  /*08c0*/  @P0 LDC.64 R214, c[0x0][0x438] ;  /* 0x00010e00ffd60b82 */ /* 0x000e220000000a00 */
[----:B------:R-:W5:Y:S01]  /*08d0*/  @P0 LDG.E.128 R40, desc[UR14][R230.64] ;  /* 0x0000000ee6280981 */ /* 0x000f62000c1e1d00 */
[----:B-1----:R-:W-:-:S06]  /*08e0*/  @P0 IMAD.WIDE.U32 R232, R223, 0x10, R232 ;  /* 0x00000010dfe80825 */ /* 0x002fcc00078e00e8 */
[----:B------:R-:W1:Y:S01]  /*08f0*/  @P0 LDC.64 R6, c[0x0][0x438] ;  /* 0x00010e00ff060b82 */ /* 0x000e620000000a00 */
[----:B------:R-:W5:Y:S01]  /*0900*/  @P0 LDG.E.128 R36, desc[UR14][R232.64] ;  /* 0x0000000ee8240981 */ /* 0x000f62000c1e1d00 */
[----:B------:R-:W-:Y:S01]  /*0910*/  @P0 IMAD.WIDE.U32 R226, R219, 0x10, R226 ;  /* 0x00000010dbe20825 */ /* 0x000fe200078e00e2 */
[----:B------:R-:W-:-:S05]  /*0920*/  ISETP.NE.AND P1, PT, RZ, UR16, PT ;  /* 0x00000010ff007c0c */ /* 0x000fca000bf25270 */
[----:B------:R-:W1:Y:S01]  /*0930*/  @P0 LDC.64 R210, c[0x0][0x438] ;  /* 0x00010e00ffd20b82 */ /* 0x000e620000000a00 */
[----:B------:R-:W5:Y:S01]  /*0940*/  @P0 LDG.E.128 R32, desc[UR14][R226.64] ;  /* 0x0000000ee2200981 */ /* 0x000f62000c1e1d00 */
[----:B0-----:R-:W-:-:S06]  /*0950*/  @P0 IMAD.WIDE.U32 R214, R3, 0x10, R214 ;  /* 0x0000001003d60825 */ /* 0x001fcc00078e00d6 */
[----:B------:R-:W0:Y:S01]  /*0960*/  @P0 LDC.64 R208, c[0x0][0x438] ;  /* 0x00010e00ffd00b82 */ /* 0x000e220000000a00 */
[----:B------:R-:W5:Y:S01]  /*0970*/  @P0 LDG.E.128 R48, desc[UR14][R214.64] ;  /* 0x0000000ed6300981 */ /* 0x000f62000c1e1d00 */
[----:B-1----:R-:W-:-:S06]  /*0980*/  @P0 IMAD.WIDE.U32 R218, R235, 0x10, R6 ;  /* 0x00000010ebda0825 */ /* 0x002fcc00078e0006 */
[----:B------:R-:W1:Y:S01]  /*0990*/  @P0 LDC.64 R236, c[0x0][0x438] ;  /* 0x00010e00ffec0b82 */ /* 0x000e620000000a00 */
[----:B------:R3:W5:Y:S01]  /*09a0*/  @P0 LDG.E.128 R20, desc[UR14][R218.64] ;  /* 0x0000000eda140981 */ /* 0x000762000c1e1d00 */
[----:B------:R-:W-:-:S05]  /*09b0*/  @P0 IMAD.WIDE.U32 R210, R225, 0x10, R210 ;  /* 0x00000010e1d20825 */ /* 0x000fca00078e00d2 */
[----:B------:R3:W5:Y:S01]  /*09c0*/  @P0 LDG.E.128 R28, desc[UR14][R210.64] ;  /* 0x0000000ed21c0981 */ /* 0x000762000c1e1d00 */
[----:B0-----:R-:W-:-:S05]  /*09d0*/  @P0 IMAD.WIDE.U32 R208, R229, 0x10, R208 ;  /* 0x00000010e5d00825 */ /* 0x001fca00078e00d0 */
[----:B------:R0:W5:Y:S01]  /*09e0*/  @P0 LDG.E.128 R24, desc[UR14][R208.64] ;  /* 0x0000000ed0180981 */ /* 0x000162000c1e1d00 */
[----:B-1----:R-:W-:-:S05]  /*09f0*/  @P0 IMAD.WIDE.U32 R216, R217, 0x10, R236 ;  /* 0x00000010d9d80825 */ /* 0x002fca00078e00ec */
[----:B------:R1:W5:Y:S01]  /*0a00*/  @P0 LDG.E.128 R44, desc[UR14][R216.64] ;  /* 0x0000000ed82c0981 */ /* 0x000362000c1e1d00 */
[----:B----4-:R-:W-:-:S05]  /*0a10*/  FSEL R221, R221, RZ, !P1 ;  /* 0x000000ffdddd7208 */ /* 0x010fca0004800000 */
[C---:B--2---:R-:W-:Y:S01]  /*0a20*/  FADD.FTZ R3, -R221.reuse, R8 ;  /* 0x00000008dd037221 */ /* 0x044fe20000010100 */
[C---:B------:R-:W-:Y:S01]  /*0a30*/  FADD.FTZ R5, -R221.reuse, R10 ;  /* 0x0000000add057221 */ /* 0x040fe20000010100 */
[C---:B------:R-:W-:Y:S02]  /*0a40*/  FADD.FTZ R9, -R221.reuse, R9 ;  /* 0x00000009dd097221 */ /* 0x040fe40000010100 */
[C---:B-----5:R-:W-:Y:S01]  /*0a50*/  FMUL.FTZ R3, R4.reuse, R3 ;  /* 0x0000000304037220 */ /* 0x060fe20000410000 */
[C---:B------:R-:W-:Y:S01]  /*0a60*/  FMUL.FTZ R5, R4.reuse, R5 ;  /* 0x0000000504057220 */ /* 0x040fe20000410000 */
[C---:B---3--:R-:W-:Y:S01]  /*0a70*/  FADD.FTZ R205, -R221.reuse, R205 ;  /* 0x000000cdddcd7221 */ /* 0x048fe20000010100 */
[----:B------:R-:W-:Y:S01]  /*0a80*/  FMUL.FTZ R6, R4, R9 ;  /* 0x0000000904067220 */ /* 0x000fe20000410000 */
[----:B------:R-:W-:Y:S01]  /*0a90*/  FADD.FTZ R144, R144, R12 ;  /* 0x0000000c90907221 */ /* 0x000fe20000010000 */
[----:B------:R-:W-:Y:S01]  /*0aa0*/  FFMA.FTZ R84, R12, R3, R84 ;  /* 0x000000030c547223 */ /* 0x000fe20000010054 */
[----:B------:R-:W-:Y:S01]  /*0ab0*/  FMUL.FTZ R8, R80, R12 ;  /* 0x0000000c50087220 */ /* 0x000fe20000410000 */
[----:B------:R-:W-:Y:S01]  /*0ac0*/  FADD.FTZ R146, R146, R14 ;  /* 0x0000000e92927221 */ /* 0x000fe20000010000 */
[----:B------:R-:W-:Y:S01]  /*0ad0*/  FFMA.FTZ R86, R14, R5, R86 ;  /* 0x000000050e567223 */ /* 0x000fe20000010056 */
[----:B------:R-:W-:Y:S01]  /*0ae0*/  FMUL.FTZ R12, R82, R14 ;  /* 0x0000000e520c7220 */ /* 0x000fe20000410000 */
[C---:B------:R-:W-:Y:S01]  /*0af0*/  FMUL.FTZ R14, R4.reuse, R205 ;  /* 0x000000cd040e7220 */ /* 0x040fe20000410000 */
[C---:B------:R-:W-:Y:S01]  /*0b00*/  FADD.FTZ R17, -R221.reuse, R17 ;  /* 0x00000011dd117221 */ /* 0x040fe20000010100 */
[C---:B------:R-:W-:Y:S01]  /*0b10*/  FADD.FTZ R205, -R221.reuse, R18 ;  /* 0x00000012ddcd7221 */ /* 0x040fe20000010100 */
[C---:B------:R-:W-:Y:S01]  /*0b20*/  FADD.FTZ R165, -R221.reuse, R165 ;  /* 0x000000a5dda57221 */ /* 0x040fe20000010100 */
[----:B------:R-:W-:Y:S01]  /*0b30*/  FADD.FTZ R11, -R221, R11 ;  /* 0x0000000bdd0b7221 */ /* 0x000fe20000010100 */
[----:B------:R-:W-:Y:S01]  /*0b40*/  FADD.FTZ R145, R145, R13 ;  /* 0x0000000d91917221 */ /* 0x000fe20000010000 */
[----:B------:R-:W-:Y:S01]  /*0b50*/  FFMA.FTZ R85, R13, R6, R85 ;  /* 0x000000060d557223 */ /* 0x000fe20000010055 */
[----:B------:R-:W-:Y:S01]  /*0b60*/  FMUL.FTZ R7, R81, R13 ;  /* 0x0000000d51077220 */ /* 0x000fe20000410000 */
[C---:B------:R-:W-:Y:S01]  /*0b70*/  FADD.FTZ R13, -R221.reuse, R206 ;  /* 0x000000cedd0d7221 */ /* 0x040fe20000010100 */
[C---:B------:R-:W-:Y:S01]  /*0b80*/  FADD.FTZ R19, -R221.reuse, R19 ;  /* 0x00000013dd137221 */ /* 0x040fe20000010100 */
[C---:B------:R-:W-:Y:S01]  /*0b90*/  FMUL.FTZ R18, R4.reuse, R17 ;  /* 0x0000001104127220 */ /* 0x040fe20000410000 */
[C---:B------:R-:W-:Y:S01]  /*0ba0*/  FMUL.FTZ R17, R4.reuse, R205 ;  /* 0x000000cd04117220 */ /* 0x040fe20000410000 */
[C---:B------:R-:W-:Y:S01]  /*0bb0*/  FMUL.FTZ R206, R4.reuse, R165 ;  /* 0x000000a504ce7220 */ /* 0x040fe20000410000 */
[C---:B------:R-:W-:Y:S01]  /*0bc0*/  FMUL.FTZ R10, R4.reuse, R11 ;  /* 0x0000000b040a7220 */ /* 0x040fe20000410000 */
[C---:B------:R-:W-:Y:S01]  /*0bd0*/  FADD.FTZ R205, -R221.reuse, R166 ;  /* 0x000000a6ddcd7221 */ /* 0x040fe20000010100 */
[----:B------:R-:W-:Y:S01]  /*0be0*/  FADD.FTZ R171, -R221, R171 ;  /* 0x000000abddab7221 */ /* 0x000fe20000010100 */
[----:B------:R-:W-:Y:S01]  /*0bf0*/  FFMA.FTZ R165, R3, R8, RZ ;  /* 0x0000000803a57223 */ /* 0x000fe200000100ff */
[C---:B------:R-:W-:Y:S01]  /*0c00*/  FADD.FTZ R11, -R221.reuse, R204 ;  /* 0x000000ccdd0b7221 */ /* 0x040fe20000010100 */
[----:B------:R-:W-:Y:S01]  /*0c10*/  FADD.FTZ R166, RZ, R8 ;  /* 0x00000008ffa67221 */ /* 0x000fe20000010000 */
[C---:B------:R-:W-:Y:S01]  /*0c20*/  FMUL.FTZ R204, R4.reuse, R19 ;  /* 0x0000001304cc7220 */ /* 0x040fe20000410000 */
[C---:B------:R-:W-:Y:S01]  /*0c30*/  FADD.FTZ R19, -R221.reuse, R164 ;  /* 0x000000a4dd137221 */ /* 0x040fe20000010100 */
[----:B------:R-:W-:Y:S01]  /*0c40*/  FADD.FTZ R167, -R221, R167 ;  /* 0x000000a7dda77221 */ /* 0x000fe20000010100 */
[----:B------:R-:W-:Y:S01]  /*0c50*/  FMUL.FTZ R218, R4, R171 ;  /* 0x000000ab04da7220 */ /* 0x000fe20000410000 */
        /* <DEDUP_REMOVED lines=8> */
[----:B------:R-:W-:Y:S01]  /*0ce0*/  FADD.FTZ R15, -R221, R16 ;  /* 0x00000010dd0f7221 */ /* 0x000fe20000010100 */
[----:B------:R-:W-:Y:S01]  /*0cf0*/  FMUL.FTZ R11, R4, R11 ;  /* 0x0000000b040b7220 */ /* 0x000fe20000410000 */
[----:B------:R-:W-:Y:S01]  /*0d00*/  FMUL.FTZ R16, R76, R156 ;  /* 0x0000009c4c107220 */ /* 0x000fe20000410000 */
[----:B------:R-:W-:Y:S01]  /*0d10*/  FADD.FTZ R135, R135, R175 ;  /* 0x000000af87877221 */ /* 0x000fe20000010000 */
[----:B------:R-:W-:Y:S01]  /*0d20*/  FFMA.FTZ R99, R175, R210, R99 ;  /* 0x000000d2af637223 */ /* 0x000fe20000010063 */
[----:B0-----:R-:W-:Y:S01]  /*0d30*/  FMUL.FTZ R209, R71, R175 ;  /* 0x000000af47d17220 */ /* 0x001fe20000410000 */
[----:B------:R-:W-:Y:S01]  /*0d40*/  FFMA.FTZ R164, R10, R9, R165 ;  /* 0x000000090aa47223 */ /* 0x000fe200000100a5 */
[----:B------:R-:W-:Y:S01]  /*0d50*/  FADD.FTZ R175, R9, R166 ;  /* 0x000000a609af7221 */ /* 0x000fe20000010000 */
[C---:B------:R-:W-:Y:S01]  /*0d60*/  FADD.FTZ R169, -R221.reuse, R169 ;  /* 0x000000a9dda97221 */ /* 0x040fe20000010100 */
[----:B------:R-:W-:Y:S01]  /*0d70*/  FADD.FTZ R207, -R221, R207 ;  /* 0x000000cfddcf7221 */ /* 0x000fe20000010100 */
[----:B------:R-:W-:Y:S01]  /*0d80*/  FMUL.FTZ R13, R4, R13 ;  /* 0x0000000d040d7220 */ /* 0x000fe20000410000 */
[----:B------:R-:W-:Y:S01]  /*0d90*/  FADD.FTZ R141, R141, R157 ;  /* 0x0000009d8d8d7221 */ /* 0x000fe20000010000 */
[----:B------:R-:W-:Y:S01]  /*0da0*/  FFMA.FTZ R89, R157, R14, R89 ;  /* 0x0000000e9d597223 */ /* 0x000fe20000010059 */
[----:B------:R-:W-:Y:S01]  /*0db0*/  FMUL.FTZ R157, R77, R157 ;  /* 0x0000009d4d9d7220 */ /* 0x000fe20000410000 */
[----:B------:R-:W-:Y:S01]  /*0dc0*/  FADD.FTZ R167, -R221, R180 ;  /* 0x000000b4dda77221 */ /* 0x000fe20000010100 */
[----:B------:R-:W-:Y:S01]  /*0dd0*/  FFMA.FTZ R165, R11, R16, R164 ;  /* 0x000000100ba57223 */ /* 0x000fe200000100a4 */
[----:B------:R-:W-:Y:S01]  /*0de0*/  FADD.FTZ R166, R16, R175 ;  /* 0x000000af10a67221 */ /* 0x000fe20000010000 */
[----:B------:R-:W-:Y:S01]  /*0df0*/  FADD.FTZ R140, R140, R156 ;  /* 0x0000009c8c8c7221 */ /* 0x000fe20000010000 */
[----:B------:R-:W-:Y:S01]  /*0e00*/  FFMA.FTZ R88, R156, R11, R88 ;  /* 0x0000000b9c587223 */ /* 0x000fe20000010058 */
[C---:B------:R-:W-:Y:S01]  /*0e10*/  FMUL.FTZ R214, R4.reuse, R169 ;  /* 0x000000a904d67220 */ /* 0x040fe20000410000 */
[----:B------:R-:W-:Y:S01]  /*0e20*/  FMUL.FTZ R156, R4, R207 ;  /* 0x000000cf049c7220 */ /* 0x000fe20000410000 */
[----:B------:R-:W-:Y:S01]  /*0e30*/  FADD.FTZ R142, R142, R158 ;  /* 0x0000009e8e8e7221 */ /* 0x000fe20000010000 */
[----:B------:R-:W-:Y:S01]  /*0e40*/  FFMA.FTZ R90, R158, R13, R90 ;  /* 0x0000000d9e5a7223 */ /* 0x000fe2000001005a */
[----:B------:R-:W-:Y:S01]  /*0e50*/  FADD.FTZ R169, -R221, R181 ;  /* 0x000000b5dda97221 */ /* 0x000fe20000010100 */
[----:B------:R-:W-:Y:S01]  /*0e60*/  FMUL.FTZ R158, R78, R158 ;  /* 0x0000009e4e9e7220 */ /* 0x000fe20000410000 */
[----:B------:R-:W-:Y:S01]  /*0e70*/  FMUL.FTZ R181, R4, R167 ;  /* 0x000000a704b57220 */ /* 0x000fe20000410000 */
        /* <DEDUP_REMOVED lines=31> */
[----:B------:R-:W-:Y:S01]  /*1070*/  FMUL.FTZ R207, R69, R173 ;  /* 0x000000ad45cf7220 */ /* 0x000fe20000410000 */
[----:B------:R-:W-:Y:S01]  /*1080*/  FADD.FTZ R173, -R221, R183 ;  /* 0x000000b7ddad7221 */ /* 0x000fe20000010100 */
[----:B------:R-:W-:Y:S01]  /*1090*/  FMUL.FTZ R19, R4, R19 ;  /* 0x0000001304137220 */ /* 0x000fe20000410000 */
[----:B------:R-:W-:Y:S01]  /*10a0*/  FMUL.FTZ R208, R68, R172 ;  /* 0x000000ac44d07220 */ /* 0x000fe20000410000 */
        /* <DEDUP_REMOVED lines=9> */
[C---:B------:R-:W-:Y:S01]  /*1140*/  FADD.FTZ R211, -R221.reuse, R168 ;  /* 0x000000a8ddd37221 */ /* 0x040fe20000010100 */
[----:B------:R-:W-:Y:S01]  /*1150*/  FADD.FTZ R167, -R221, R188 ;  /* 0x000000bcdda77221 */ /* 0x000fe20000010100 */
[----:B------:R-:W-:Y:S01]  /*1160*/  FFMA.FTZ R165, R205, R212, R164 ;  /* 0x000000d4cda57223 */ /* 0x000fe200000100a4 */
[----:B------:R-:W-:Y:S01]  /*1170*/  FADD.FTZ R164, R212, R175 ;  /* 0x000000afd4a47221 */ /* 0x000fe20000010000 */
[C---:B------:R-:W-:Y:S01]  /*1180*/  FMUL.FTZ R180, R4.reuse, R169 ;  /* 0x000000a904b47220 */ /* 0x040fe20000410000 */
[----:B------:R-:W-:Y:S01]  /*1190*/  FADD.FTZ R169, -R221, R189 ;  /* 0x000000bddda97221 */ /* 0x000fe20000010100 */
[----:B------:R-:W-:Y:S01]  /*11a0*/  FMUL.FTZ R211, R4, R211 ;  /* 0x000000d304d37220 */ /* 0x000fe20000410000 */
[----:B-1----:R-:W-:Y:S01]  /*11b0*/  FMUL.FTZ R216, R64, R176 ;  /* 0x000000b040d87220 */ /* 0x002fe20000410000 */
[----:B------:R-:W-:Y:S01]  /*11c0*/  FMUL.FTZ R189, R4, R167 ;  /* 0x000000a704bd7220 */ /* 0x000fe20000410000 */
[----:B------:R-:W-:Y:S01]  /*11d0*/  FFMA.FTZ R166, R210, R209, R165 ;  /* 0x000000d1d2a67223 */ /* 0x000fe200000100a5 */
[----:B------:R-:W-:Y:S01]  /*11e0*/  FADD.FTZ R167, R209, R164 ;  /* 0x000000a4d1a77221 */ /* 0x000fe20000010000 */
        /* <DEDUP_REMOVED lines=33> */
[----:B------:R-:W-:Y:S01]  /*1400*/  FADD.FTZ R171, -R221, R190 ;  /* 0x000000beddab7221 */ /* 0x000fe20000010100 */
        /* <DEDUP_REMOVED lines=30> */
[----:B------:R-:W-:Y:S01]  /*15f0*/  FMUL.FTZ R200, R52, R200 ;  /* 0x000000c834c87220 */ /* 0x000fe20000410000 */
        /* <DEDUP_REMOVED lines=35> */
.L_x_14374:
        /* <DEDUP_REMOVED lines=34> */
.L_x_14375:
        /* <DEDUP_REMOVED lines=32> */
.L_x_14377:
[----:B------:R-:W-:Y:S05]  /*1c50*/  BSYNC.RECONVERGENT B0 ;  /* 0x0000000000007941 */ /* 0x000fea0003800200 */
.L_x_14376:
        /* <DEDUP_REMOVED lines=84> */
.L_x_14379:
        /* <DEDUP_REMOVED lines=32> */
.L_x_14378:
        /* <DEDUP_REMOVED lines=32> */
.L_x_14381:
        /* <DEDUP_REMOVED lines=22> */
.L_x_14380:
        /* <DEDUP_REMOVED lines=35> */
.L_x_14383:
        /* <DEDUP_REMOVED lines=25> */
.L_x_14382:
        /* <DEDUP_REMOVED lines=31> */
.L_x_14385:
        /* <DEDUP_REMOVED lines=21> */
.L_x_14384:
        /* <DEDUP_REMOVED lines=35> */
.L_x_14387:
        /* <DEDUP_REMOVED lines=25> */
.L_x_14386:
        /* <DEDUP_REMOVED lines=31> */
.L_x_14389:
[-CC-:B0-----:R-:W-:Y:S01]  /*33b0*/  FFMA.FTZ R165, R15, R170.reuse, R171.reuse ;  /* 0x000000aa0fa57223 */ /* 0x181fe200000100ab */
[-CC-:B------:R-:W-:Y:S01]  /*33c0*/  FFMA.FTZ R164, R18, R170.reuse, R171.reuse ;  /* 0x000000aa12a47223 */ /* 0x180fe200000100ab */
[-CC-:B------:R-:W-:Y:S01]  /*33d0*/  FFMA.FTZ R173, R17, R170.reuse, R171.reuse ;  /* 0x000000aa11ad7223 */ /* 0x180fe200000100ab */
[----:B------:R-:W-:Y:S01]  /*33e0*/  @P3 FFMA.FTZ R172, R204, R170, R171 ;  /* 0x000000aaccac3223 */ /* 0x000fe200000100ab */
[----:B------:R-:W-:Y:S01]  /*33f0*/  FADD.FTZ R165, R160, -R165 ;  /* 0x800000a5a0a57221 */ /* 0x000fe20000010000 */
[----:B------:R-:W-:Y:S01]  /*3400*/  FADD.FTZ R167, R161, -R164 ;  /* 0x800000a4a1a77221 */ /* 0x000fe20000010000 */
[----:B------:R-:W-:Y:S01]  /*3410*/  ISETP.GT.AND P5, PT, R2, RZ, PT ;  /* 0x000000ff0200720c */ /* 0x000fe20003fa4270 */
[----:B------:R-:W-:Y:S01]  /*3420*/  FADD.FTZ R173, R162, -R173 ;  /* 0x800000ada2ad7221 */ /* 0x000fe20000010000 */
[C---:B------:R-:W-:Y:S01]  /*3430*/  FMUL.FTZ R164, R4.reuse, R165 ;  /* 0x000000a504a47220 */ /* 0x040fe20000410000 */
[C---:B------:R-:W-:Y:S01]  /*3440*/  FMUL.FTZ R165, R4.reuse, R167 ;  /* 0x000000a704a57220 */ /* 0x040fe20000410000 */
[----:B------:R-:W-:Y:S01]  /*3450*/  @P3 FADD.FTZ R167, R163, -R172 ;  /* 0x800000aca3a73221 */ /* 0x000fe20000010000 */
        /* <DEDUP_REMOVED lines=10> */
.L_x_14388:
        /* <DEDUP_REMOVED lines=35> */
.L_x_14391:
        /* <DEDUP_REMOVED lines=25> */
.L_x_14390:
        /* <DEDUP_REMOVED lines=31> */
.L_x_14393:
        /* <DEDUP_REMOVED lines=21> */
.L_x_14392:
        /* <DEDUP_REMOVED lines=35> */
.L_x_14395:
        /* <DEDUP_REMOVED lines=25> */
.L_x_14394:
        /* <DEDUP_REMOVED lines=31> */
.L_x_14397:
        /* <DEDUP_REMOVED lines=21> */
.L_x_14396:
        /* <DEDUP_REMOVED lines=35> */
.L_x_14399:
        /* <DEDUP_REMOVED lines=25> */
.L_x_14398:
        /* <DEDUP_REMOVED lines=31> */
.L_x_14401:
        /* <DEDUP_REMOVED lines=21> */
.L_x_14400:
        /* <DEDUP_REMOVED lines=35> */
.L_x_14403:
        /* <DEDUP_REMOVED lines=25> */
.L_x_14402:
        /* <DEDUP_REMOVED lines=31> */
.L_x_14405:
        /* <DEDUP_REMOVED lines=21> */
.L_x_14404:
        /* <DEDUP_REMOVED lines=35> */
.L_x_14407:
        /* <DEDUP_REMOVED lines=25> */
.L_x_14406:
        /* <DEDUP_REMOVED lines=28> */
.L_x_14409:
[----:B------:R-:W-:Y:S01]  /*5680*/  ISETP.GT.AND P0, PT, R2, RZ, PT ;  /* 0x000000ff0200720c */ /* 0x000fe20003f04270 */
        /* <DEDUP_REMOVED lines=20> */
.L_x_14408:
        /* <DEDUP_REMOVED lines=13> */
.L_x_14373:
        /* <DEDUP_REMOVED lines=25> */
.L_x_14411:
        /* <DEDUP_REMOVED lines=13> */
.L_x_15761:


//--------------------- .text._ZN10layer_norm13ln_bwd_kernelINS_13Kernel_traitsIfffffjLj8192ELj1ELj1ELj8ELj16ENS_18Kernel_traits_baseILj8192EfffffjLj256EEEEELb0ELb1ELb0ELb0EEEvNS_9BwdParamsE --------------------------
	.section	.text._ZN10layer_norm13ln_bwd_kernelINS_13Kernel_traitsIfffffjLj8192ELj1ELj1ELj8ELj16ENS_18Kernel_traits_baseILj8192EfffffjLj256EEEEELb0ELb1ELb0ELb0EEEvNS_9BwdParamsE,"ax",@progbits
	.align	128
        .global         _ZN10layer_norm13ln_bwd_kernelINS_13Kernel_traitsIfffffjLj8192ELj1ELj1ELj8ELj16ENS_18Kernel_traits_baseILj8192EfffffjLj256EEEEELb0ELb1ELb0ELb0EEEvNS_9BwdParamsE
        .type           _ZN10layer_norm13ln_bwd_kernelINS_13Kernel_traitsIfffffjLj8192ELj1ELj1ELj8ELj16ENS_18Kernel_traits_baseILj8192EfffffjLj256EEEEELb0ELb1ELb0ELb0EEEvNS_9BwdParamsE,@function
        .size           _ZN10layer_norm13ln_bwd_kernelINS_13Kernel_traitsIfffffjLj8192ELj1ELj1ELj8ELj16ENS_18Kernel_traits_baseILj8192EfffffjLj256EEEEELb0ELb1ELb0ELb0EEEvNS_9BwdParamsE,(.L_x_15762 - _ZN10layer_norm13ln_bwd_kernelINS_13Kernel_traitsIfffffjLj8192ELj1ELj1ELj8ELj16ENS_18Kernel_traits_baseILj8192EfffffjLj256EEEEELb0ELb1ELb0ELb0EEEvNS_9BwdParamsE)
        .other          _ZN10layer_norm13ln_bwd_kernelINS_13Kernel_traitsIfffffjLj8192ELj1ELj1ELj8ELj16ENS_18Kernel_traits_baseILj8192EfffffjLj256EEEEELb0ELb1ELb0ELb0EEEvNS_9BwdParamsE,@"STO_CUDA_ENTRY STV_DEFAULT"
_ZN10layer_norm13ln_bwd_kernelINS_13Kernel_traitsIfffffjLj8192ELj1ELj1ELj8ELj16ENS_18Kernel_traits_baseILj8192EfffffjLj256EEEEELb0ELb1ELb0ELb0EEEvNS_9BwdParamsE:
.text._ZN10layer_norm13ln_bwd_kernelINS_13Kernel_traitsIfffffjLj8192ELj1ELj1ELj8ELj16ENS_18Kernel_traits_baseILj8192EfffffjLj256EEEEELb0ELb1ELb0ELb0EEEvNS_9BwdParamsE:
[----:B------:R-:W0:Y:S02]  /*0000*/  LDC R1, c[0x0][0x37c] ;  /* 0x0000df00ff017b82 */ /* 0x000e240000000800 */
[----:B0-----:R-:W-:Y:S01]  /*0010*/  IADD3 R1, PT, PT, R1, -0x60, RZ ;  /* 0xffffffa001017810 */ /* 0x001fe20007ffe0ff */
[----:B------:R-:W0:Y:S01]  /*0020*/  S2R R10, SR_TID.X ;  /* 0x00000000000a7919 */ /* 0x000e220000002100 */
[----:B------:R-:W1:Y:S03]  /*0030*/  LDCU UR6, c[0x0][0x388] ;  /* 0x00007100ff0677ac */ /* 0x000e660008000800 */
[----:B------:R2:W3:Y:S04]  /*0040*/  LDL.64 R60, [R1+0x50] ;  /* 0x00005000013c7983 */ /* 0x0004e80000100a00 */
[----:B------:R2:W3:Y:S01]  /*0050*/  LDL.64 R62, [R1+0x58] ;  /* 0x00005800013e7983 */ /* 0x0004e20000100a00 */
[----:B------:R-:W4:Y:S03]  /*0060*/  LDCU.64 UR12, c[0x0][0x358] ;  /* 0x00006b00ff0c77ac */ /* 0x000f260008000a00 */
[----:B------:R2:W2:Y:S04]  /*0070*/  LDL.64 R56, [R1+0x40] ;  /* 0x0000400001387983 */ /* 0x0004a80000100a00 */
[----:B------:R0:W2:Y:S01]  /*0080*/  LDL.64 R58, [R1+0x48] ;  /* 0x00004800013a7983 */ /* 0x0000a20000100a00 */
[----:B-1----:R-:W-:-:S03]  /*0090*/  USHF.R.S32.HI UR4, URZ, 0x1f, UR6 ;  /* 0x0000001fff047899 */ /* 0x002fc60008011406 */
[----:B------:R1:W2:Y:S01]  /*00a0*/  LDL.64 R52, [R1+0x30] ;  /* 0x0000300001347983 */ /* 0x0002a20000100a00 */
[----:B------:R-:W-:-:S03]  /*00b0*/  ULEA.HI UR4, UR4, UR6, URZ, 0x2 ;  /* 0x0000000604047291 */ /* 0x000fc6000f8f10ff */
[----:B------:R1:W2:Y:S04]  /*00c0*/  LDL.64 R54, [R1+0x38] ;  /* 0x0000380001367983 */ /* 0x0002a80000100a00 */
[----:B------:R1:W2:Y:S01]  /*00d0*/  LDL.64 R48, [R1+0x20] ;  /* 0x0000200001307983 */ /* 0x0002a20000100a00 */
[----:B------:R-:W-:Y:S02]  /*00e0*/  MOV R3, UR4 ;  /* 0x0000000400037c02 */ /* 0x000fe40008000f00 */
[----:B0-----:R-:W-:Y:S01]  /*00f0*/  LOP3.LUT R0, R10, 0xff, RZ, 0x3c, !PT ;  /* 0x000000ff0a007812 */ /* 0x001fe200078e3cff */
[----:B------:R1:W2:Y:S01]  /*0100*/  LDL.64 R50, [R1+0x28] ;  /* 0x0000280001327983 */ /* 0x0002a20000100a00 */
[----:B------:R-:W-:Y:S01]  /*0110*/  MOV R39, R10 ;  /* 0x0000000a00277202 */ /* 0x000fe20000000f00 */
[----:B------:R-:W0:Y:S01]  /*0120*/  S2UR UR7, SR_CTAID.X ;  /* 0x00000000000779c3 */ /* 0x000e220000002500 */
[----:B------:R-:W-:Y:S01]  /*0130*/  LEA.HI.SX32 R0, R3, R0, 0x1e ;  /* 0x0000000003007211 */ /* 0x000fe200078ff2ff */
[----:B------:R1:W2:Y:S01]  /*0140*/  LDL.64 R44, [R1+0x10] ;  /* 0x00001000012c7983 */ /* 0x0002a20000100a00 */
[----:B------:R-:W0:Y:S02]  /*0150*/  LDCU UR4, c[0x0][0x384] ;  /* 0x00007080ff0477ac */ /* 0x000e240008000800 */
[C---:B------:R-:W-:Y:S01]  /*0160*/  ISETP.GE.U32.AND P3, PT, R0.reuse, 0x100, PT ;  /* 0x000001000000780c */ /* 0x040fe20003f66070 */
[----:B------:R1:W2:Y:S01]  /*0170*/  LDL.64 R46, [R1+0x18] ;  /* 0x00001800012e7983 */ /* 0x0002a20000100a00 */
[----:B------:R-:W-:-:S02]  /*0180*/  ISETP.GE.U32.AND P6, PT, R0, 0x200, PT ;  /* 0x000002000000780c */ /* 0x000fc40003fc6070 */
[----:B------:R-:W-:Y:S01]  /*0190*/  P2R R243, PR, RZ, 0x8 ;  /* 0x00000008fff37803 */ /* 0x000fe20000000000 */
[----:B------:R1:W2:Y:S01]  /*01a0*/  LDL.64 R40, [R1] ;  /* 0x0000000001287983 */ /* 0x0002a20000100a00 */
[----:B------:R-:W-:Y:S02]  /*01b0*/  P2R R252, PR, RZ, 0x40 ;  /* 0x00000040fffc7803 */ /* 0x000fe40000000000 */
[C---:B------:R-:W-:Y:S01]  /*01c0*/  ISETP.GE.U32.AND P0, PT, R0.reuse, 0x300, PT ;  /* 0x000003000000780c */ /* 0x040fe20003f06070 */
[----:B------:R1:W2:Y:S01]  /*01d0*/  LDL.64 R42, [R1+0x8] ;  /* 0x00000800012a7983 */ /* 0x0002a20000100a00 */
[----:B------:R-:W-:-:S03]  /*01e0*/  ISETP.GE.U32.AND P1, PT, R0, 0x400, PT ;  /* 0x000004000000780c */ /* 0x000fc60003f26070 */
[----:B------:R-:W4:Y:S08]  /*01f0*/  @P3 LDC.64 R2, c[0x0][0x3d0] ;  /* 0x0000f400ff023b82 */ /* 0x000f300000000a00 */
[----:B------:R-:W1:Y:S08]  /*0200*/  @P3 LDC.64 R4, c[0x0][0x3e8] ;  /* 0x0000fa00ff043b82 */ /* 0x000e700000000a00 */
[----:B------:R-:W0:Y:S08]  /*0210*/  @P6 LDC.64 R6, c[0x0][0x3d0] ;  /* 0x0000f400ff066b82 */ /* 0x000e300000000a00 */
[----:B------:R-:W0:Y:S01]  /*0220*/  @P6 LDC.64 R8, c[0x0][0x3e8] ;  /* 0x0000fa00ff086b82 */ /* 0x000e220000000a00 */
[----:B----4-:R-:W-:-:S04]  /*0230*/  @P3 IMAD.WIDE.U32 R2, R39, 0x10, R2 ;  /* 0x0000001027023825 */ /* 0x010fc800078e0002 */
[C---:B-1----:R-:W-:Y:S01]  /*0240*/  @P3 IMAD.WIDE.U32 R4, R39.reuse, 0x10, R4 ;  /* 0x0000001027043825 */ /* 0x042fe200078e0004 */
[----:B------:R-:W-:Y:S02]  /*0250*/  @P3 LOP3.LUT R39, R39, 0x100, RZ, 0xfc, !PT ;  /* 0x0000010027273812 */ /* 0x000fe400078efcff */
[----:B------:R-:W1:Y:S01]  /*0260*/  @P0 LDC.64 R14, c[0x0][0x3d0] ;  /* 0x0000f400ff0e0b82 */ /* 0x000e620000000a00 */
[----:B------:R-:W-:Y:S02]  /*0270*/  P2R R38, PR, RZ, 0x40 ;  /* 0x00000040ff267803 */ /* 0x000fe40000000000 */
[----:B0-----:R-:W-:Y:S01]  /*0280*/  @P6 IMAD.WIDE.U32 R10, R39, 0x10, R6 ;  /* 0x00000010270a6825 */ /* 0x001fe200078e0006 */
[----:B------:R-:W-:-:S04]  /*0290*/  ISETP.GE.U32.AND P2, PT, R0, 0x500, PT ;  /* 0x000005000000780c */ /* 0x000fc80003f46070 */
[----:B------:R-:W0:Y:S01]  /*02a0*/  @P0 LDC.64 R16, c[0x0][0x3e8] ;  /* 0x0000fa00ff100b82 */ /* 0x000e220000000a00 */
[C---:B------:R-:W-:Y:S01]  /*02b0*/  @P6 IMAD.WIDE.U32 R12, R39.reuse, 0x10, R8 ;  /* 0x00000010270c6825 */ /* 0x040fe200078e0008 */
[----:B------:R-:W-:-:S06]  /*02c0*/  @P6 IADD3 R39, PT, PT, R39, 0x100, RZ ;  /* 0x0000010027276810 */ /* 0x000fcc0007ffe0ff */
[----:B------:R-:W4:Y:S01]  /*02d0*/  @P1 LDC.64 R18, c[0x0][0x3d0] ;  /* 0x0000f400ff121b82 */ /* 0x000f220000000a00 */
[----:B------:R-:W-:Y:S02]  /*02e0*/  ISETP.NE.AND P6, PT, R243, RZ, PT ;  /* 0x000000fff300720c */ /* 0x000fe40003fc5270 */
[----:B------:R-:W-:-:S05]  /*02f0*/  ISETP.GE.U32.AND P3, PT, R0, 0x600, PT ;  /* 0x000006000000780c */ /* 0x000fca0003f66070 */
[----:B------:R-:W4:Y:S08]  /*0300*/  @P1 LDC.64 R20, c[0x0][0x3e8] ;  /* 0x0000fa00ff141b82 */ /* 0x000f300000000a00 */
[----:B------:R-:W4:Y:S08]  /*0310*/  @P2 LDC.64 R6, c[0x0][0x3d0] ;  /* 0x0000f400ff062b82 */ /* 0x000f300000000a00 */
[----:B------:R-:W2:Y:S01]  /*0320*/  @P2 LDC.64 R8, c[0x0][0x3e8] ;  /* 0x0000fa00ff082b82 */ /* 0x000ea20000000a00 */
[----:B------:R-:W-:Y:S01]  /*0330*/  ISETP.GE.U32.AND P4, PT, R0, 0x700, PT ;  /* 0x000007000000780c */ /* 0x000fe20003f86070 */
[C---:B-1----:R-:W-:Y:S01]  /*0340*/  @P0 IMAD.WIDE.U32 R14, R39.reuse, 0x10, R14 ;  /* 0x00000010270e0825 */ /* 0x042fe200078e000e */
[----:B------:R1:W5:Y:S05]  /*0350*/  @P6 LDG.E.128 R184, desc[UR12][R4.64] ;  /* 0x0000000c04b86981 */ /* 0x00036a000c1e1d00 */
[----:B------:R-:W1:Y:S01]  /*0360*/  @P3 LDC.64 R26, c[0x0][0x3d0] ;  /* 0x0000f400ff1a3b82 */ /* 0x000e620000000a00 */
[C---:B0-----:R-:W-:Y:S01]  /*0370*/  @P0 IMAD.WIDE.U32 R16, R39.reuse, 0x10, R16 ;  /* 0x0000001027100825 */ /* 0x041fe200078e0010 */
[----:B---3--:R-:W3:Y:S01]  /*0380*/  @P6 LDG.E.128 R60, desc[UR12][R2.64] ;  /* 0x0000000c023c6981 */ /* 0x008ee2000c1e1d00 */
[----:B------:R-:W-:-:S05]  /*0390*/  @P0 IADD3 R39, PT, PT, R39, 0x100, RZ ;  /* 0x0000010027270810 */ /* 0x000fca0007ffe0ff */
[----:B------:R-:W0:Y:S01]  /*03a0*/  @P3 LDC.64 R28, c[0x0][0x3e8] ;  /* 0x0000fa00ff1c3b82 */ /* 0x000e220000000a00 */
[----:B------:R-:W-:Y:S01]  /*03b0*/  ISETP.GE.U32.AND P5, PT, R0, 0x800, PT ;  /* 0x000008000000780c */ /* 0x000fe20003fa6070 */
[----:B------:R0:W5:Y:S01]  /*03c0*/  @P0 LDG.E.128 R176, desc[UR12][R16.64] ;  /* 0x0000000c10b00981 */ /* 0x000162000c1e1d00 */
[----:B----4-:R-:W-:-:S04]  /*03d0*/  @P1 IMAD.WIDE.U32 R18, R39, 0x10, R18 ;  /* 0x0000001027121825 */ /* 0x010fc800078e0012 */
[C---:B------:R-:W-:Y:S01]  /*03e0*/  @P1 IMAD.WIDE.U32 R20, R39.reuse, 0x10, R20 ;  /* 0x0000001027141825 */ /* 0x040fe200078e0014 */
[----:B------:R-:W-:Y:S01]  /*03f0*/  @P1 IADD3 R39, PT, PT, R39, 0x100, RZ ;  /* 0x0000010027271810 */ /* 0x000fe20007ffe0ff */
[----:B------:R-:W4:Y:S03]  /*0400*/  @P4 LDC.64 R30, c[0x0][0x3d0] ;  /* 0x0000f400ff1e4b82 */ /* 0x000f260000000a00 */
[----:B------:R0:W5:Y:S01]  /*0410*/  @P1 LDG.E.128 R172, desc[UR12][R20.64] ;  /* 0x0000000c14ac1981 */ /* 0x000162000c1e1d00 */
[----:B------:R-:W-:-:S03]  /*0420*/  @P2 IMAD.WIDE.U32 R22, R39, 0x10, R6 ;  /* 0x0000001027162825 */ /* 0x000fc600078e0006 */
[----:B--2---:R-:W2:Y:S01]  /*0430*/  @P0 LDG.E.128 R52, desc[UR12][R14.64] ;  /* 0x0000000c0e340981 */ /* 0x004ea2000c1e1d00 */
[C---:B------:R-:W-:Y:S01]  /*0440*/  @P2 IMAD.WIDE.U32 R24, R39.reuse, 0x10, R8 ;  /* 0x0000001027182825 */ /* 0x040fe200078e0008 */
[----:B------:R-:W4:Y:S01]  /*0450*/  @P4 LDC.64 R32, c[0x0][0x3e8] ;  /* 0x0000fa00ff204b82 */ /* 0x000f220000000a00 */
[----:B------:R-:W-:Y:S01]  /*0460*/  @P2 IADD3 R39, PT, PT, R39, 0x100, RZ ;  /* 0x0000010027272810 */ /* 0x000fe20007ffe0ff */
[----:B------:R-:W2:Y:S04]  /*0470*/  @P1 LDG.E.128 R48, desc[UR12][R18.64] ;  /* 0x0000000c12301981 */ /* 0x000ea8000c1e1d00 */
[C---:B-1----:R-:W-:Y:S02]  /*0480*/  @P3 IMAD.WIDE.U32 R26, R39.reuse, 0x10, R26 ;  /* 0x00000010271a3825 */ /* 0x042fe400078e001a */
[----:B------:R-:W1:Y:S01]  /*0490*/  @P5 LDC.64 R34, c[0x0][0x3d0] ;  /* 0x0000f400ff225b82 */ /* 0x000e620000000a00 */
[----:B------:R0:W5:Y:S04]  /*04a0*/  @P2 LDG.E.128 R168, desc[UR12][R24.64] ;  /* 0x0000000c18a82981 */ /* 0x000168000c1e1d00 */
[----:B------:R-:W2:Y:S03]  /*04b0*/  @P2 LDG.E.128 R44, desc[UR12][R22.64] ;  /* 0x0000000c162c2981 */ /* 0x000ea6000c1e1d00 */
[----:B------:R-:W1:Y:S01]  /*04c0*/  @P5 LDC.64 R36, c[0x0][0x3e8] ;  /* 0x0000fa00ff245b82 */ /* 0x000e620000000a00 */
[----:B------:R-:W2:Y:S01]  /*04d0*/  @P3 LDG.E.128 R40, desc[UR12][R26.64] ;  /* 0x0000000c1a283981 */ /* 0x000ea2000c1e1d00 */
[C---:B0-----:R-:W-:Y:S01]  /*04e0*/  @P3 IMAD.WIDE.U32 R28, R39.reuse, 0x10, R28 ;  /* 0x00000010271c3825 */ /* 0x041fe200078e001c */
[----:B------:R-:W-:-:S04]  /*04f0*/  @P3 IADD3 R39, PT, PT, R39, 0x100, RZ ;  /* 0x0000010027273810 */ /* 0x000fc80007ffe0ff */
[----:B------:R0:W5:Y:S01]  /*0500*/  @P3 LDG.E.128 R164, desc[UR12][R28.64] ;  /* 0x0000000c1ca43981 */ /* 0x000162000c1e1d00 */
[----:B----4-:R-:W-:-:S04]  /*0510*/  @P4 IMAD.WIDE.U32 R30, R39, 0x10, R30 ;  /* 0x00000010271e4825 */ /* 0x010fc800078e001e */
[C---:B------:R-:W-:Y:S01]  /*0520*/  @P4 IMAD.WIDE.U32 R32, R39.reuse, 0x10, R32 ;  /* 0x0000001027204825 */ /* 0x040fe200078e0020 */
[----:B------:R-:W-:Y:S01]  /*0530*/  @P4 IADD3 R39, PT, PT, R39, 0x100, RZ ;  /* 0x0000010027274810 */ /* 0x000fe20007ffe0ff */
[----:B------:R0:W5:Y:S04]  /*0540*/  @P4 LDG.E.128 R248, desc[UR12][R30.64] ;  /* 0x0000000c1ef84981 */ /* 0x000168000c1e1d00 */
[C---:B-1----:R-:W-:Y:S01]  /*0550*/  @P5 IMAD.WIDE.U32 R6, R39.reuse, 0x10, R34 ;  /* 0x0000001027065825 */ /* 0x042fe200078e0022 */
[----:B------:R0:W5:Y:S03]  /*0560*/  @P4 LDG.E.128 R160, desc[UR12][R32.64] ;  /* 0x0000000c20a04981 */ /* 0x000166000c1e1d00 */
[----:B------:R-:W-:Y:S01]  /*0570*/  @P5 IMAD.WIDE.U32 R8, R39, 0x10, R36 ;  /* 0x0000001027085825 */ /* 0x000fe200078e0024 */
[----:B------:R0:W5:Y:S04]  /*0580*/  @P5 LDG.E.128 R244, desc[UR12][R6.64] ;  /* 0x0000000c06f45981 */ /* 0x000168000c1e1d00 */
[----:B------:R0:W5:Y:S04]  /*0590*/  @P5 LDG.E.128 R156, desc[UR12][R8.64] ;  /* 0x0000000c089c5981 */ /* 0x000168000c1e1d00 */
[----:B---3--:R1:W-:Y:S04]  /*05a0*/  @P6 STL.64 [R1+0x50], R60 ;  /* 0x0000503c01006387 */ /* 0x0083e80000100a00 */
[----:B------:R3:W-:Y:S01]  /*05b0*/  @P6 STL.64 [R1+0x58], R62 ;  /* 0x0000583e01006387 */ /* 0x0007e20000100a00 */
[----:B------:R-:W-:-:S13]  /*05c0*/  ISETP.NE.AND P6, PT, R38, RZ, PT ;  /* 0x000000ff2600720c */ /* 0x000fda0003fc5270 */
[----:B------:R-:W4:Y:S04]  /*05d0*/  @P6 LDG.E.128 R56, desc[UR12][R10.64] ;  /* 0x0000000c0a386981 */ /* 0x000f28000c1e1d00 */
[----:B------:R0:W5:Y:S01]  /*05e0*/  @P6 LDG.E.128 R180, desc[UR12][R12.64] ;  /* 0x0000000c0cb46981 */ /* 0x000162000c1e1d00 */
[----:B------:R-:W-:Y:S01]  /*05f0*/  UISETP.GE.AND UP0, UPT, UR7, UR4, UPT ;  /* 0x000000040700728c */ /* 0x000fe2000bf06270 */
[----:B------:R-:W-:Y:S02]  /*0600*/  P2R R242, PR, RZ, 0x20 ;  /* 0x00000020fff27803 */ /* 0x000fe40000000000 */
        /* <DEDUP_REMOVED lines=47> */
[----:B---3--:R-:W-:Y:S01]  /*0900*/  CS2R R62, SRZ ;  /* 0x00000000003e7805 */ /* 0x008fe2000001ff00 */
        /* <DEDUP_REMOVED lines=64> */
[----:B------:R-:W2:Y:S01]  /*0d10*/  LDCU.U8 UR18, c[0x0][0x410] ;  /* 0x00008200ff1277ac */ /* 0x000ea20008000000 */
[----:B------:R-:W3:Y:S01]  /*0d20*/  LDCU UR19, c[0x0][0x400] ;  /* 0x00008000ff1377ac */ /* 0x000ee20008000800 */
[----:B------:R-:W4:Y:S01]  /*0d30*/  LDCU.64 UR22, c[0x0][0x478] ;  /* 0x00008f00ff1677ac */ /* 0x000f220008000a00 */
[----:B------:R-:W0:Y:S01]  /*0d40*/  LDCU.64 UR20, c[0x0][0x438] ;  /* 0x00008700ff1477ac */ /* 0x000e220008000a00 */
[----:B------:R-:W0:Y:S01]  /*0d50*/  LDCU.128 UR8, c[0x0][0x3c0] ;  /* 0x00007800ff0877ac */ /* 0x000e220008000c00 */
[----:B------:R-:W0:Y:S05]  /*0d60*/  LDCU.64 UR24, c[0x0][0x380] ;  /* 0x00007000ff1877ac */ /* 0x000e2a0008000a00 */
.L_x_14494:
[----:B------:R-:W1:Y:S01]  /*0d70*/  @UP0 LDCU.64 UR4, c[0x0][0x3e0] ;  /* 0x00007c00ff0407ac */ /* 0x000e620008000a00 */
[----:B0-----:R-:W-:Y:S02]  /*0d80*/  UIMAD.WIDE UR14, UR7, 0x4, UR8 ;  /* 0x00000004070e78a5 */ /* 0x001fe4000f8e0208 */
[----:B------:R-:W-:-:S04]  /*0d90*/  UIMAD.WIDE UR16, UR7, 0x4, UR10 ;  /* 0x00000004071078a5 */ /* 0x000fc8000f8e020a */
[----:B------:R-:W-:Y:S02]  /*0da0*/  MOV R188, UR14 ;  /* 0x0000000e00bc7c02 */ /* 0x000fe40008000f00 */
[----:B------:R-:W-:Y:S02]  /*0db0*/  MOV R189, UR15 ;  /* 0x0000000f00bd7c02 */ /* 0x000fe40008000f00 */
[----:B------:R-:W-:-:S03]  /*0dc0*/  PLOP3.LUT P0, PT, PT, PT, UP0, 0x80, 0x8 ;  /* 0x000000000008781c */ /* 0x000fc60003f0f008 */
[----:B------:R0:W3:Y:S01]  /*0dd0*/  LDG.E R2, desc[UR12][R188.64] ;  /* 0x0000000cbc027981 */ /* 0x0000e2000c1e1900 */
[----:B-1----:R-:W-:Y:S01]  /*0de0*/  @UP0 UIMAD.WIDE UR4, UR7, 0x4, UR4 ;  /* 0x00000004070408a5 */ /* 0x002fe2000f8e0204 */
[----:B0-----:R-:W-:Y:S02]  /*0df0*/  MOV R188, UR16 ;  /* 0x0000001000bc7c02 */ /* 0x001fe40008000f00 */
[----:B------:R-:W-:-:S05]  /*0e00*/  MOV R189, UR17 ;  /* 0x0000001100bd7c02 */ /* 0x000fca0008000f00 */
[----:B------:R0:W4:Y:S02]  /*0e10*/  LDG.E R190, desc[UR12][R188.64] ;  /* 0x0000000cbcbe7981 */ /* 0x000124000c1e1900 */
[----:B0-----:R-:W-:Y:S02]  /*0e20*/  MOV R188, UR4 ;  /* 0x0000000400bc7c02 */ /* 0x001fe40008000f00 */
[----:B------:R-:W-:-:S05]  /*0e30*/  MOV R189, UR5 ;  /* 0x0000000500bd7c02 */ /* 0x000fca0008000f00 */
[----:B------:R-:W4:Y:S01]  /*0e40*/  @P0 LDG.E R188, desc[UR12][R188.64] ;  /* 0x0000000cbcbc0981 */ /* 0x000f22000c1e1900 */
[----:B------:R-:W-:Y:S01]  /*0e50*/  UIMAD UR4, UR7, UR6, URZ ;  /* 0x00000006070472a4 */ /* 0x000fe2000f8e02ff */
[----:B--2---:R-:W-:Y:S01]  /*0e60*/  ISETP.NE.AND P5, PT, RZ, UR18, PT ;  /* 0x00000012ff007c0c */ /* 0x004fe2000bfa5270 */
        /* <DEDUP_REMOVED lines=14> */
[----:B---3--:R-:W-:-:S04]  /*0f50*/  FSEL R2, R2, RZ, !P5 ;  /* 0x000000ff02027208 */ /* 0x008fc80006800000 */
[----:B------:R-:W-:Y:S02]  /*0f60*/  R2UR UR16, R2 ;  /* 0x00000000021072ca */ /* 0x000fe400000e0000 */
[----:B------:R-:W-:-:S04]  /*0f70*/  MOV R2, UR5 ;  /* 0x0000000500027c02 */ /* 0x000fc80008000f00 */
[----:B0-----:R-:W-:-:S04]  /*0f80*/  LEA.HI.SX32 R2, R2, R191, 0x1e ;  /* 0x000000bf02027211 */ /* 0x001fc800078ff2ff */
[----:B------:R-:W-:Y:S02]  /*0f90*/  MOV R212, R2 ;  /* 0x0000000200d47202 */ /* 0x000fe40000000f00 */
[----:B----4-:R-:W-:Y:S02]  /*0fa0*/  R2UR UR15, R190 ;  /* 0x00000000be0f72ca */ /* 0x010fe400000e0000 */
[----:B------:R-:W-:Y:S02]  /*0fb0*/  @P0 R2UR UR14, R188 ;  /* 0x00000000bc0e02ca */ /* 0x000fe400000e0000 */
[----:B------:R-:W-:Y:S01]  /*0fc0*/  ISETP.GE.U32.AND P0, PT, R0, 0x300, PT ;  /* 0x000003000000780c */ /* 0x000fe20003f06070 */
[----:B-----5:R-:W-:-:S12]  /*0fd0*/  @!P3 BRA `(.L_x_14414) ;  /* 0x0000000000b0b947 */ /* 0x020fd80003800000 */
[----:B------:R-:W0:Y:S01]  /*0fe0*/  LDC.64 R190, c[0x0][0x3a8] ;  /* 0x0000ea00ffbe7b82 */ /* 0x000e220000000a00 */
[----:B------:R-:W2:Y:S04]  /*0ff0*/  LDL R221, [R1+0x50] ;  /* 0x0000500001dd7983 */ /* 0x000ea80000100800 */
[----:B------:R-:W3:Y:S03]  /*1000*/  LDL R242, [R1+0x54] ;  /* 0x0000540001f27983 */ /* 0x000ee60000100800 */
[----:B------:R-:W1:Y:S01]  /*1010*/  LDC.64 R188, c[0x0][0x428] ;  /* 0x00010a00ffbc7b82 */ /* 0x000e620000000a00 */
[----:B------:R-:W4:Y:S04]  /*1020*/  LDL R199, [R1+0x58] ;  /* 0x0000580001c77983 */ /* 0x000f280000100800 */
[----:B------:R-:W4:Y:S01]  /*1030*/  LDL R198, [R1+0x5c] ;  /* 0x00005c0001c67983 */ /* 0x000f220000100800 */
[----:B------:R-:W-:-:S04]  /*1040*/  ISETP.NE.U32.AND P3, PT, RZ, UR20, PT ;  /* 0x00000014ff007c0c */ /* 0x000fc8000bf65070 */
[----:B------:R-:W-:Y:S01]  /*1050*/  ISETP.NE.AND.EX P3, PT, RZ, UR21, PT, P3 ;  /* 0x00000015ff007c0c */ /* 0x000fe2000bf65330 */
[----:B0-----:R-:W-:-:S05]  /*1060*/  IMAD.WIDE.U32 R190, R2, 0x10, R190 ;  /* 0x0000001002be7825 */ /* 0x001fca00078e00be */
[----:B------:R-:W2:Y:S07]  /*1070*/  LDG.E.128 R192, desc[UR12][R190.64] ;  /* 0x0000000cbec07981 */ /* 0x000eae000c1e1d00 */
[----:B------:R-:W0:Y:S01]  /*1080*/  @P3 LDC.64 R196, c[0x0][0x438] ;  /* 0x00010e00ffc43b82 */ /* 0x000e220000000a00 */
[----:B-1----:R-:W-:-:S06]  /*1090*/  IMAD.WIDE.U32 R188, R2, 0x10, R188 ;  /* 0x0000001002bc7825 */ /* 0x002fcc00078e00bc */
[----:B------:R-:W3:Y:S01]  /*10a0*/  LDG.E.128 R188, desc[UR12][R188.64] ;  /* 0x0000000cbcbc7981 */ /* 0x000ee2000c1e1d00 */
[----:B0-----:R-:W-:-:S05]  /*10b0*/  @P3 IMAD.WIDE.U32 R196, R2, 0x10, R196 ;  /* 0x0000001002c43825 */ /* 0x001fca00078e00c4 */
[----:B------:R2:W5:Y:S01]  /*10c0*/  @P3 LDG.E.128 R56, desc[UR12][R196.64] ;  /* 0x0000000cc4383981 */ /* 0x000562000c1e1d00 */
[----:B------:R-:W-:Y:S01]  /*10d0*/  IADD3 R212, PT, PT, R2, 0x100, RZ ;  /* 0x0000010002d47810 */ /* 0x000fe20007ffe0ff */
[----:B--2---:R-:W-:Y:S01]  /*10e0*/  FADD.FTZ R196, R192, -UR16 ;  /* 0x80000010c0c47e21 */ /* 0x004fe20008010000 */
[----:B------:R-:W-:Y:S01]  /*10f0*/  FADD.FTZ R3, R193, -UR16 ;  /* 0x80000010c1037e21 */ /* 0x000fe20008010000 */
[----:B------:R-:W-:Y:S02]  /*1100*/  FADD.FTZ R192, R194, -UR16 ;  /* 0x80000010c2c07e21 */ /* 0x000fe40008010000 */
[----:B------:R-:W-:Y:S01]  /*1110*/  FMUL.FTZ R194, R196, UR15 ;  /* 0x0000000fc4c27c20 */ /* 0x000fe20008410000 */
[----:B------:R-:W-:Y:S01]  /*1120*/  FMUL.FTZ R234, R3, UR15 ;  /* 0x0000000f03ea7c20 */ /* 0x000fe20008410000 */
[----:B---3--:R-:W-:Y:S01]  /*1130*/  FMUL.FTZ R3, R221, R188 ;  /* 0x000000bcdd037220 */ /* 0x008fe20000410000 */
[----:B------:R-:W-:Y:S01]  /*1140*/  FADD.FTZ R120, R120, R188 ;  /* 0x000000bc78787221 */ /* 0x000fe20000010000 */
[----:B------:R-:W-:Y:S01]  /*1150*/  FFMA.FTZ R152, R188, R194, R152 ;  /* 0x000000c2bc987223 */ /* 0x000fe20000010098 */
[----:B------:R-:W-:Y:S01]  /*1160*/  FADD.FTZ R121, R121, R189 ;  /* 0x000000bd79797221 */ /* 0x000fe20000010000 */
[----:B------:R-:W-:Y:S01]  /*1170*/  FFMA.FTZ R153, R189, R234, R153 ;  /* 0x000000eabd997223 */ /* 0x000fe20000010099 */
[----:B------:R-:W-:Y:S01]  /*1180*/  FMUL.FTZ R222, R242, R189 ;  /* 0x000000bdf2de7220 */ /* 0x000fe20000410000 */
[----:B------:R-:W-:Y:S01]  /*1190*/  FADD.FTZ R188, RZ, R3 ;  /* 0x00000003ffbc7221 */ /* 0x000fe20000010000 */
[----:B------:R-:W-:Y:S01]  /*11a0*/  FFMA.FTZ R189, R194, R3, RZ ;  /* 0x00000003c2bd7223 */ /* 0x000fe200000100ff */
[----:B------:R-:W-:Y:S01]  /*11b0*/  FADD.FTZ R193, R195, -UR16 ;  /* 0x80000010c3c17e21 */ /* 0x000fe20008010000 */
[----:B------:R-:W-:Y:S01]  /*11c0*/  FMUL.FTZ R226, R192, UR15 ;  /* 0x0000000fc0e27c20 */ /* 0x000fe20008410000 */
[----:B----4-:R-:W-:Y:S01]  /*11d0*/  FMUL.FTZ R221, R199, R190 ;  /* 0x000000bec7dd7220 */ /* 0x010fe20000410000 */
        /* <DEDUP_REMOVED lines=12> */
.L_x_14414:
[----:B------:R-:W-:Y:S05]  /*12a0*/  BSYNC.RECONVERGENT B0 ;  /* 0x0000000000007941 */ /* 0x000fea0003800200 */
.L_x_14413:
        /* <DEDUP_REMOVED lines=10> */
[----:B0-----:R-:W-:-:S06]  /*1350*/  IMAD.WIDE.U32 R20, R212, 0x10, R20 ;  /* 0x00000010d4147825 */ /* 0x001fcc00078e0014 */
[----:B------:R-:W2:Y:S06]  /*1360*/  LDG.E.128 R20, desc[UR12][R20.64] ;  /* 0x0000000c14147981 */ /* 0x000eac000c1e1d00 */
[----:B------:R-:W0:Y:S01]  /*1370*/  @P3 LDC.64 R196, c[0x0][0x438] ;  /* 0x00010e00ffc43b82 */ /* 0x000e220000000a00 */
[----:B-1----:R-:W-:-:S06]  /*1380*/  IMAD.WIDE.U32 R188, R212, 0x10, R188 ;  /* 0x00000010d4bc7825 */ /* 0x002fcc00078e00bc */
[----:B------:R-:W3:Y:S01]  /*1390*/  LDG.E.128 R188, desc[UR12][R188.64] ;  /* 0x0000000cbcbc7981 */ /* 0x000ee2000c1e1d00 */
[----:B0-----:R-:W-:-:S05]  /*13a0*/  @P3 IMAD.WIDE.U32 R196, R212, 0x10, R196 ;  /* 0x00000010d4c43825 */ /* 0x001fca00078e00c4 */
[----:B------:R2:W5:Y:S01]  /*13b0*/  @P3 LDG.E.128 R52, desc[UR12][R196.64] ;  /* 0x0000000cc4343981 */ /* 0x000562000c1e1d00 */
[----:B------:R-:W-:Y:S01]  /*13c0*/  IADD3 R212, PT, PT, R212, 0x100, RZ ;  /* 0x00000100d4d47810 */ /* 0x000fe20007ffe0ff */
[----:B--2---:R-:W-:Y:S01]  /*13d0*/  FADD.FTZ R196, R20, -UR16 ;  /* 0x8000001014c47e21 */ /* 0x004fe20008010000 */
[----:B------:R-:W-:-:S03]  /*13e0*/  FADD.FTZ R20, R21, -UR16 ;  /* 0x8000001015147e21 */ /* 0x000fc60008010000 */
[----:B------:R-:W-:Y:S01]  /*13f0*/  FMUL.FTZ R241, R196, UR15 ;  /* 0x0000000fc4f17c20 */ /* 0x000fe20008410000 */
[----:B------:R-:W-:Y:S01]  /*1400*/  FADD.FTZ R22, R22, -UR16 ;  /* 0x8000001016167e21 */ /* 0x000fe20008010000 */
[----:B---3--:R-:W-:Y:S01]  /*1410*/  FMUL.FTZ R225, R224, R188 ;  /* 0x000000bce0e17220 */ /* 0x008fe20000410000 */
[----:B------:R-:W-:Y:S01]  /*1420*/  FADD.FTZ R21, R23, -UR16 ;  /* 0x8000001017157e21 */ /* 0x000fe20008010000 */
[----:B------:R-:W-:Y:S01]  /*1430*/  FADD.FTZ R116, R116, R188 ;  /* 0x000000bc74747221 */ /* 0x000fe20000010000 */
[----:B------:R-:W-:Y:S01]  /*1440*/  FMUL.FTZ R233, R20, UR15 ;  /* 0x0000000f14e97c20 */ /* 0x000fe20008410000 */
[----:B------:R-:W-:Y:S01]  /*1450*/  FFMA.FTZ R148, R188, R241, R148 ;  /* 0x000000f1bc947223 */ /* 0x000fe20000010094 */
[----:B------:R-:W-:Y:S01]  /*1460*/  FMUL.FTZ R23, R242, R189 ;  /* 0x000000bdf2177220 */ /* 0x000fe20000410000 */
[----:B------:R-:W-:Y:S01]  /*1470*/  FADD.FTZ R20, R205, R225 ;  /* 0x000000e1cd147221 */ /* 0x000fe20000010000 */
[----:B------:R-:W-:Y:S01]  /*1480*/  FFMA.FTZ R188, R241, R225, R195 ;  /* 0x000000e1f1bc7223 */ /* 0x000fe200000100c3 */
[----:B------:R-:W-:Y:S01]  /*1490*/  FADD.FTZ R117, R117, R189 ;  /* 0x000000bd75757221 */ /* 0x000fe20000010000 */
[----:B------:R-:W-:Y:S01]  /*14a0*/  FMUL.FTZ R224, R22, UR15 ;  /* 0x0000000f16e07c20 */ /* 0x000fe20008410000 */
[----:B------:R-:W-:Y:S01]  /*14b0*/  FFMA.FTZ R149, R189, R233, R149 ;  /* 0x000000e9bd957223 */ /* 0x000fe20000010095 */
        /* <DEDUP_REMOVED lines=13> */
.L_x_14416:
[----:B------:R-:W-:Y:S05]  /*1590*/  BSYNC.RECONVERGENT B0 ;  /* 0x0000000000007941 */ /* 0x000fea0003800200 */
.L_x_14415:
        /* <DEDUP_REMOVED lines=11> */
[----:B------:R-:W2:Y:S01]  /*1650*/  LDG.E.128 R196, desc[UR12][R188.64] ;  /* 0x0000000cbcc47981 */ /* 0x000ea2000c1e1d00 */
[----:B-1----:R-:W-:-:S05]  /*1660*/  IMAD.WIDE.U32 R4, R212, 0x10, R4 ;  /* 0x00000010d4047825 */ /* 0x002fca00078e0004 */
[----:B------:R0:W3:Y:S02]  /*1670*/  LDG.E.128 R188, desc[UR12][R4.64] ;  /* 0x0000000c04bc7981 */ /* 0x0000e4000c1e1d00 */
[----:B0-----:R-:W0:Y:S02]  /*1680*/  @P3 LDC.64 R4, c[0x0][0x438] ;  /* 0x00010e00ff043b82 */ /* 0x001e240000000a00 */
        /* <DEDUP_REMOVED lines=17> */
[----:B------:R-:W-:Y:S01]  /*17a0*/  FADD.FTZ R4, R199, -UR16 ;  /* 0x80000010c7047e21 */ /* 0x000fe20008010000 */
        /* <DEDUP_REMOVED lines=13> */
.L_x_14418:
[----:B------:R-:W-:Y:S05]  /*1880*/  BSYNC.RECONVERGENT B0 ;  /* 0x0000000000007941 */ /* 0x000fea0003800200 */
.L_x_14417:
        /* <DEDUP_REMOVED lines=46> */
.L_x_14420:
[----:B------:R-:W-:Y:S05]  /*1b70*/  BSYNC.RECONVERGENT B0 ;  /* 0x0000000000007941 */ /* 0x000fea0003800200 */
.L_x_14419:
[----:B------:R-:W-:Y:S04]  /*1b80*/  BSSY.RECONVERGENT B0, `(.L_x_14421) ;  /* 0x000002e000007945 */ /* 0x000fe80003800200 */
[----:B------:R-:W-:Y:S05]  /*1b90*/  @!P2 BRA `(.L_x_14422) ;  /* 0x0000000000b0a947 */ /* 0x000fea0003800000 */
[----:B------:R-:W0:Y:S01]  /*1ba0*/  LDC.64 R188, c[0x0][0x3a8] ;  /* 0x0000ea00ffbc7b82 */ /* 0x000e220000000a00 */
[----:B------:R-:W2:Y:S04]  /*1bb0*/  LDL R211, [R1+0x10] ;  /* 0x0000100001d37983 */ /* 0x000ea80000100800 */
[----:B------:R-:W3:Y:S03]  /*1bc0*/  LDL R206, [R1+0x14] ;  /* 0x0000140001ce7983 */ /* 0x000ee60000100800 */
[----:B------:R-:W1:Y:S01]  /*1bd0*/  LDC.64 R8, c[0x0][0x428] ;  /* 0x00010a00ff087b82 */ /* 0x000e620000000a00 */
        /* <DEDUP_REMOVED lines=9> */
[----:B------:R2:W5:Y:S02]  /*1c70*/  @P3 LDG.E.128 R40, desc[UR12][R8.64] ;  /* 0x0000000c08283981 */ /* 0x000564000c1e1d00 */
[----:B--2---:R-:W-:Y:S02]  /*1c80*/  FADD.FTZ R9, R196, -UR16 ;  /* 0x80000010c4097e21 */ /* 0x004fe40008010000 */
[----:B------:R-:W2:Y:S01]  /*1c90*/  LDL R196, [R1+0x18] ;  /* 0x0000180001c47983 */ /* 0x000ea20000100800 */
[----:B------:R-:W-:Y:S01]  /*1ca0*/  FADD.FTZ R10, R197, -UR16 ;  /* 0x80000010c50a7e21 */ /* 0x000fe20008010000 */
[----:B------:R-:W-:Y:S01]  /*1cb0*/  FMUL.FTZ R237, R9, UR15 ;  /* 0x0000000f09ed7c20 */ /* 0x000fe20008410000 */
[----:B------:R-:W-:Y:S02]  /*1cc0*/  FADD.FTZ R8, R198, -UR16 ;  /* 0x80000010c6087e21 */ /* 0x000fe40008010000 */
[----:B------:R-:W-:Y:S01]  /*1cd0*/  FMUL.FTZ R229, R10, UR15 ;  /* 0x0000000f0ae57c20 */ /* 0x000fe20008410000 */
[----:B---3--:R-:W-:Y:S01]  /*1ce0*/  FMUL.FTZ R216, R211, R188 ;  /* 0x000000bcd3d87220 */ /* 0x008fe20000410000 */
[----:B------:R-:W-:Y:S01]  /*1cf0*/  FADD.FTZ R104, R104, R188 ;  /* 0x000000bc68687221 */ /* 0x000fe20000010000 */
[----:B------:R-:W-:Y:S01]  /*1d00*/  FFMA.FTZ R136, R188, R237, R136 ;  /* 0x000000edbc887223 */ /* 0x000fe20000010088 */
[----:B------:R-:W-:Y:S01]  /*1d10*/  FMUL.FTZ R206, R206, R189 ;  /* 0x000000bdcece7220 */ /* 0x000fe20000410000 */
[----:B------:R-:W-:Y:S01]  /*1d20*/  FADD.FTZ R10, R205, R216 ;  /* 0x000000d8cd0a7221 */ /* 0x000fe20000010000 */
[----:B------:R-:W-:Y:S01]  /*1d30*/  FFMA.FTZ R188, R237, R216, R195 ;  /* 0x000000d8edbc7223 */ /* 0x000fe200000100c3 */
[----:B------:R-:W-:Y:S01]  /*1d40*/  FADD.FTZ R105, R105, R189 ;  /* 0x000000bd69697221 */ /* 0x000fe20000010000 */
[----:B------:R-:W-:Y:S01]  /*1d50*/  FMUL.FTZ R211, R8, UR15 ;  /* 0x0000000f08d37c20 */ /* 0x000fe20008410000 */
[----:B------:R-:W-:Y:S01]  /*1d60*/  FFMA.FTZ R137, R189, R229, R137 ;  /* 0x000000e5bd897223 */ /* 0x000fe20000010089 */
[----:B------:R-:W-:Y:S01]  /*1d70*/  FADD.FTZ R9, R199, -UR16 ;  /* 0x80000010c7097e21 */ /* 0x000fe20008010000 */
[----:B------:R-:W-:Y:S01]  /*1d80*/  FADD.FTZ R189, R10, R206 ;  /* 0x000000ce0abd7221 */ /* 0x000fe20000010000 */
[----:B------:R-:W-:Y:S01]  /*1d90*/  FFMA.FTZ R188, R229, R206, R188 ;  /* 0x000000cee5bc7223 */ /* 0x000fe200000100bc */
[----:B----4-:R-:W-:Y:S01]  /*1da0*/  FMUL.FTZ R10, R242, R191 ;  /* 0x000000bff20a7220 */ /* 0x010fe20000410000 */
[----:B------:R-:W-:Y:S01]  /*1db0*/  FMUL.FTZ R9, R9, UR15 ;  /* 0x0000000f09097c20 */ /* 0x000fe20008410000 */
[----:B------:R-:W-:Y:S01]  /*1dc0*/  FADD.FTZ R106, R106, R190 ;  /* 0x000000be6a6a7221 */ /* 0x000fe20000010000 */
[----:B------:R-:W-:Y:S01]  /*1dd0*/  FFMA.FTZ R138, R190, R211, R138 ;  /* 0x000000d3be8a7223 */ /* 0x000fe2000001008a */
[----:B------:R-:W-:Y:S01]  /*1de0*/  FADD.FTZ R107, R107, R191 ;  /* 0x000000bf6b6b7221 */ /* 0x000fe20000010000 */
[----:B------:R-:W-:Y:S01]  /*1df0*/  FFMA.FTZ R139, R191, R9, R139 ;  /* 0x00000009bf8b7223 */ /* 0x000fe2000001008b */
[----:B------:R-:W-:Y:S01]  /*1e00*/  IADD3 R212, PT, PT, R212, 0x100, RZ ;  /* 0x00000100d4d47810 */ /* 0x000fe20007ffe0ff */
[----:B--2---:R-:W-:-:S04]  /*1e10*/  FMUL.FTZ R8, R196, R190 ;  /* 0x000000bec4087220 */ /* 0x004fc80000410000 */
[----:B------:R-:W-:Y:S01]  /*1e20*/  FADD.FTZ R189, R189, R8 ;  /* 0x00000008bdbd7221 */ /* 0x000fe20000010000 */
[----:B------:R-:W-:-:S03]  /*1e30*/  FFMA.FTZ R188, R211, R8, R188 ;  /* 0x00000008d3bc7223 */ /* 0x000fc600000100bc */
[----:B------:R-:W-:Y:S01]  /*1e40*/  FADD.FTZ R205, R189, R10 ;  /* 0x0000000abdcd7221 */ /* 0x000fe20000010000 */
[----:B------:R-:W-:-:S07]  /*1e50*/  FFMA.FTZ R195, R9, R10, R188 ;  /* 0x0000000a09c37223 */ /* 0x000fce00000100bc */
.L_x_14422:
[----:B------:R-:W-:Y:S05]  /*1e60*/  BSYNC.RECONVERGENT B0 ;  /* 0x0000000000007941 */ /* 0x000fea0003800200 */
.L_x_14421:
[----:B------:R-:W-:Y:S01]  /*1e70*/  ISETP.GE.U32.AND P3, PT, R0, 0x600, PT ;  /* 0x000006000000780c */ /* 0x000fe20003f66070 */
[----:B------:R-:W-:-:S12]  /*1e80*/  BSSY.RECONVERGENT B0, `(.L_x_14423) ;  /* 0x000002e000007945 */ /* 0x000fd80003800200 */
[----:B------:R-:W-:Y:S05]  /*1e90*/  @!P3 BRA `(.L_x_14424) ;  /* 0x0000000000b0b947 */ /* 0x000fea0003800000 */
[----:B------:R-:W0:Y:S01]  /*1ea0*/  LDC.64 R188, c[0x0][0x3a8] ;  /* 0x0000ea00ffbc7b82 */ /* 0x000e220000000a00 */
[----:B------:R-:W2:Y:S04]  /*1eb0*/  LDL R210, [R1] ;  /* 0x0000000001d27983 */ /* 0x000ea80000100800 */
[----:B------:R-:W3:Y:S04]  /*1ec0*/  LDL R204, [R1+0x4] ;  /* 0x0000040001cc7983 */ /* 0x000ee80000100800 */
[----:B------:R-:W4:Y:S01]  /*1ed0*/  LDL R242, [R1+0xc] ;  /* 0x00000c0001f27983 */ /* 0x000f220000100800 */
[----:B------:R-:W-:-:S04]  /*1ee0*/  ISETP.NE.U32.AND P4, PT, RZ, UR20, PT ;  /* 0x00000014ff007c0c */ /* 0x000fc8000bf85070 */
[----:B------:R-:W-:Y:S01]  /*1ef0*/  ISETP.NE.AND.EX P4, PT, RZ, UR21, PT, P4 ;  /* 0x00000015ff007c0c */ /* 0x000fe2000bf85340 */
[----:B0-----:R-:W-:-:S12]  /*1f00*/  IMAD.WIDE.U32 R188, R212, 0x10, R188 ;  /* 0x00000010d4bc7825 */ /* 0x001fd800078e00bc */
[----:B------:R-:W0:Y:S01]  /*1f10*/  @P4 LDC.64 R12, c[0x0][0x438] ;  /* 0x00010e00ff0c4b82 */ /* 0x000e220000000a00 */
[----:B------:R-:W2:Y:S01]  /*1f20*/  LDG.E.128 R196, desc[UR12][R188.64] ;  /* 0x0000000cbcc47981 */ /* 0x000ea2000c1e1d00 */
[----:B0-----:R-:W-:-:S05]  /*1f30*/  @P4 IMAD.WIDE.U32 R12, R212, 0x10, R12 ;  /* 0x00000010d40c4825 */ /* 0x001fca00078e000c */
[----:B------:R0:W5:Y:S02]  /*1f40*/  @P4 LDG.E.128 R36, desc[UR12][R12.64] ;  /* 0x0000000c0c244981 */ /* 0x000164000c1e1d00 */
[----:B0-----:R-:W0:Y:S02]  /*1f50*/  LDC.64 R12, c[0x0][0x428] ;  /* 0x00010a00ff0c7b82 */ /* 0x001e240000000a00 */
[----:B0-----:R-:W-:-:S05]  /*1f60*/  IMAD.WIDE.U32 R12, R212, 0x10, R12 ;  /* 0x00000010d40c7825 */ /* 0x001fca00078e000c */
[----:B------:R2:W3:Y:S02]  /*1f70*/  LDG.E.128 R188, desc[UR12][R12.64] ;  /* 0x0000000c0cbc7981 */ /* 0x0004e4000c1e1d00 */
[----:B--2---:R-:W-:Y:S02]  /*1f80*/  FADD.FTZ R12, R196, -UR16 ;  /* 0x80000010c40c7e21 */ /* 0x004fe40008010000 */
[----:B------:R-:W2:Y:S01]  /*1f90*/  LDL R196, [R1+0x8] ;  /* 0x0000080001c47983 */ /* 0x000ea20000100800 */
[----:B------:R-:W-:Y:S01]  /*1fa0*/  FADD.FTZ R13, R197, -UR16 ;  /* 0x80000010c50d7e21 */ /* 0x000fe20008010000 */
[----:B------:R-:W-:Y:S01]  /*1fb0*/  FMUL.FTZ R236, R12, UR15 ;  /* 0x0000000f0cec7c20 */ /* 0x000fe20008410000 */
[----:B------:R-:W-:Y:S02]  /*1fc0*/  FADD.FTZ R11, R198, -UR16 ;  /* 0x80000010c60b7e21 */ /* 0x000fe40008010000 */
[----:B------:R-:W-:Y:S01]  /*1fd0*/  FMUL.FTZ R228, R13, UR15 ;  /* 0x0000000f0de47c20 */ /* 0x000fe20008410000 */
[----:B------:R-:W-:-:S04]  /*1fe0*/  FADD.FTZ R12, R199, -UR16 ;  /* 0x80000010c70c7e21 */ /* 0x000fc80008010000 */
[----:B------:R-:W-:Y:S01]  /*1ff0*/  FMUL.FTZ R12, R12, UR15 ;  /* 0x0000000f0c0c7c20 */ /* 0x000fe20008410000 */
[----:B------:R-:W-:Y:S01]  /*2000*/  IADD3 R212, PT, PT, R212, 0x100, RZ ;  /* 0x00000100d4d47810 */ /* 0x000fe20007ffe0ff */
        /* <DEDUP_REMOVED lines=9> */
[----:B------:R-:W-:Y:S01]  /*20a0*/  FADD.FTZ R189, R13, R204 ;  /* 0x000000cc0dbd7221 */ /* 0x000fe20000010000 */
[----:B------:R-:W-:Y:S01]  /*20b0*/  FFMA.FTZ R188, R228, R204, R188 ;  /* 0x000000cce4bc7223 */ /* 0x000fe200000100bc */
[----:B----4-:R-:W-:Y:S01]  /*20c0*/  FMUL.FTZ R13, R242, R191 ;  /* 0x000000bff20d7220 */ /* 0x010fe20000410000 */
[----:B------:R-:W-:Y:S01]  /*20d0*/  FADD.FTZ R102, R102, R190 ;  /* 0x000000be66667221 */ /* 0x000fe20000010000 */
[----:B------:R-:W-:Y:S01]  /*20e0*/  FFMA.FTZ R134, R190, R210, R134 ;  /* 0x000000d2be867223 */ /* 0x000fe20000010086 */
[----:B------:R-:W-:Y:S01]  /*20f0*/  FADD.FTZ R103, R103, R191 ;  /* 0x000000bf67677221 */ /* 0x000fe20000010000 */
[----:B------:R-:W-:Y:S01]  /*2100*/  FFMA.FTZ R135, R191, R12, R135 ;  /* 0x0000000cbf877223 */ /* 0x000fe20000010087 */
[----:B--2---:R-:W-:-:S04]  /*2110*/  FMUL.FTZ R11, R196, R190 ;  /* 0x000000bec40b7220 */ /* 0x004fc80000410000 */
[----:B------:R-:W-:Y:S01]  /*2120*/  FADD.FTZ R189, R189, R11 ;  /* 0x0000000bbdbd7221 */ /* 0x000fe20000010000 */
[----:B------:R-:W-:-:S03]  /*2130*/  FFMA.FTZ R188, R210, R11, R188 ;  /* 0x0000000bd2bc7223 */ /* 0x000fc600000100bc */
[----:B------:R-:W-:Y:S01]  /*2140*/  FADD.FTZ R205, R189, R13 ;  /* 0x0000000dbdcd7221 */ /* 0x000fe20000010000 */
[----:B------:R-:W-:-:S07]  /*2150*/  FFMA.FTZ R195, R12, R13, R188 ;  /* 0x0000000d0cc37223 */ /* 0x000fce00000100bc */
.L_x_14424:
[----:B------:R-:W-:Y:S05]  /*2160*/  BSYNC.RECONVERGENT B0 ;  /* 0x0000000000007941 */ /* 0x000fea0003800200 */
.L_x_14423:
[----:B------:R-:W-:Y:S01]  /*2170*/  ISETP.GE.U32.AND P4, PT, R0, 0x700, PT ;  /* 0x000007000000780c */ /* 0x000fe20003f86070 */
[----:B------:R-:W-:-:S12]  /*2180*/  BSSY.RECONVERGENT B0, `(.L_x_14425) ;  /* 0x000002a000007945 */ /* 0x000fd80003800200 */
[----:B------:R-:W-:Y:S05]  /*2190*/  @!P4 BRA `(.L_x_14426) ;  /* 0x0000000000a0c947 */ /* 0x000fea0003800000 */
[----:B------:R-:W-:Y:S01]  /*21a0*/  ISETP.NE.U32.AND P6, PT, RZ, UR20, PT ;  /* 0x00000014ff007c0c */ /* 0x000fe2000bfc5070 */
[----:B------:R-:W0:Y:S03]  /*21b0*/  LDC.64 R188, c[0x0][0x3a8] ;  /* 0x0000ea00ffbc7b82 */ /* 0x000e260000000a00 */
[----:B------:R-:W-:-:S13]  /*21c0*/  ISETP.NE.AND.EX P6, PT, RZ, UR21, PT, P6 ;  /* 0x00000015ff007c0c */ /* 0x000fda000bfc5360 */
[----:B------:R-:W1:Y:S02]  /*21d0*/  @P6 LDC.64 R14, c[0x0][0x438] ;  /* 0x00010e00ff0e6b82 */ /* 0x000e640000000a00 */
[----:B-1----:R-:W-:-:S05]  /*21e0*/  @P6 IMAD.WIDE.U32 R14, R212, 0x10, R14 ;  /* 0x00000010d40e6825 */ /* 0x002fca00078e000e */
[----:B------:R1:W5:Y:S01]  /*21f0*/  @P6 LDG.E.128 R32, desc[UR12][R14.64] ;  /* 0x0000000c0e206981 */ /* 0x000362000c1e1d00 */
[----:B0-----:R-:W-:-:S05]  /*2200*/  IMAD.WIDE.U32 R188, R212, 0x10, R188 ;  /* 0x00000010d4bc7825 */ /* 0x001fca00078e00bc */
[----:B------:R-:W2:Y:S01]  /*2210*/  LDG.E.128 R196, desc[UR12][R188.64] ;  /* 0x0000000cbcc47981 */ /* 0x000ea2000c1e1d00 */
[----:B-1----:R-:W0:Y:S02]  /*2220*/  LDC.64 R14, c[0x0][0x428] ;  /* 0x00010a00ff0e7b82 */ /* 0x002e240000000a00 */
[----:B0-----:R-:W-:-:S05]  /*2230*/  IMAD.WIDE.U32 R14, R212, 0x10, R14 ;  /* 0x00000010d40e7825 */ /* 0x001fca00078e000e */
[----:B------:R2:W3:Y:S01]  /*2240*/  LDG.E.128 R188, desc[UR12][R14.64] ;  /* 0x0000000c0ebc7981 */ /* 0x0004e2000c1e1d00 */
[----:B------:R-:W-:Y:S01]  /*2250*/  IADD3 R212, PT, PT, R212, 0x100, RZ ;  /* 0x00000100d4d47810 */ /* 0x000fe20007ffe0ff */
[----:B--2---:R-:W-:Y:S01]  /*2260*/  FADD.FTZ R15, R196, -UR16 ;  /* 0x80000010c40f7e21 */ /* 0x004fe20008010000 */
[----:B------:R-:W-:-:S03]  /*2270*/  FADD.FTZ R16, R197, -UR16 ;  /* 0x80000010c5107e21 */ /* 0x000fc60008010000 */
[----:B------:R-:W-:Y:S01]  /*2280*/  FMUL.FTZ R235, R15, UR15 ;  /* 0x0000000f0feb7c20 */ /* 0x000fe20008410000 */
[----:B------:R-:W-:Y:S01]  /*2290*/  FADD.FTZ R14, R198, -UR16 ;  /* 0x80000010c60e7e21 */ /* 0x000fe20008010000 */
[----:B------:R-:W-:Y:S01]  /*22a0*/  FMUL.FTZ R227, R16, UR15 ;  /* 0x0000000f10e37c20 */ /* 0x000fe20008410000 */
[----:B------:R-:W-:Y:S02]  /*22b0*/  FADD.FTZ R15, R199, -UR16 ;  /* 0x80000010c70f7e21 */ /* 0x000fe40008010000 */
[----:B------:R-:W-:Y:S02]  /*22c0*/  FMUL.FTZ R209, R14, UR15 ;  /* 0x0000000f0ed17c20 */ /* 0x000fe40008410000 */
[----:B------:R-:W-:Y:S01]  /*22d0*/  FMUL.FTZ R15, R15, UR15 ;  /* 0x0000000f0f0f7c20 */ /* 0x000fe20008410000 */
[----:B---3-5:R-:W-:Y:S01]  /*22e0*/  FMUL.FTZ R218, R248, R188 ;  /* 0x000000bcf8da7220 */ /* 0x028fe20000410000 */
        /* <DEDUP_REMOVED lines=19> */
.L_x_14426:
[----:B------:R-:W-:Y:S05]  /*2420*/  BSYNC.RECONVERGENT B0 ;  /* 0x0000000000007941 */ /* 0x000fea0003800200 */
.L_x_14425:
        /* <DEDUP_REMOVED lines=14> */
[----:B------:R2:W3:Y:S02]  /*2510*/  LDG.E.128 R188, desc[UR12][R18.64] ;  /* 0x0000000c12bc7981 */ /* 0x0004e4000c1e1d00 */
        /* <DEDUP_REMOVED lines=28> */
.L_x_14428:
[----:B------:R-:W-:Y:S05]  /*26e0*/  BSYNC.RECONVERGENT B0 ;  /* 0x0000000000007941 */ /* 0x000fea0003800200 */
.L_x_14427:
        /* <DEDUP_REMOVED lines=32> */
.L_x_14430:
[----:B------:R-:W-:Y:S05]  /*28f0*/  BSYNC.RECONVERGENT B0 ;  /* 0x0000000000007941 */ /* 0x000fea0003800200 */
.L_x_14429:
        /* <DEDUP_REMOVED lines=50> */
[----:B------:R-:W-:-:S05]  /*2c20*/  MOV R195, UR4 ;  /* 0x0000000400c37c02 */ /* 0x000fca0008000f00 */
[----:B------:R-:W-:-:S04]  /*2c30*/  FFMA.FTZ R195, R194, R195, UR5 ;  /* 0x00000005c2c37e23 */ /* 0x000fc800080100c3 */
[----:B------:R-:W-:-:S04]  /*2c40*/  FADD.FTZ R195, R3, -R195 ;  /* 0x800000c303c37221 */ /* 0x000fc80000010000 */
[----:B------:R-:W-:-:S04]  /*2c50*/  FMUL.FTZ R195, R195, UR15 ;  /* 0x0000000fc3c37c20 */ /* 0x000fc80008410000 */
[----:B------:R-:W-:-:S04]  /*2c60*/  FMUL.FTZ R197, R195, UR14 ;  /* 0x0000000ec3c57c20 */ /* 0x000fc80008410000 */
[----:B-----5:R-:W-:Y:S01]  /*2c70*/  FFMA.FTZ R195, R188, R197, R88 ;  /* 0x000000c5bcc37223 */ /* 0x020fe20000010058 */
[----:B------:R-:W-:-:S05]  /*2c80*/  MOV R88, UR4 ;  /* 0x0000000400587c02 */ /* 0x000fca0008000f00 */
[----:B------:R-:W-:-:S04]  /*2c90*/  FFMA.FTZ R88, R234, R88, UR5 ;  /* 0x00000005ea587e23 */ /* 0x000fc80008010058 */
[----:B------:R-:W-:-:S04]  /*2ca0*/  FADD.FTZ R88, R222, -R88 ;  /* 0x80000058de587221 */ /* 0x000fc80000010000 */
[----:B------:R-:W-:-:S04]  /*2cb0*/  FMUL.FTZ R88, R88, UR15 ;  /* 0x0000000f58587c20 */ /* 0x000fc80008410000 */
[----:B------:R-:W-:Y:S01]  /*2cc0*/  FMUL.FTZ R188, R88, UR14 ;  /* 0x0000000e58bc7c20 */ /* 0x000fe20008410000 */
[----:B------:R-:W-:-:S03]  /*2cd0*/  MOV R88, UR4 ;  /* 0x0000000400587c02 */ /* 0x000fc60008000f00 */
[----:B------:R-:W-:Y:S02]  /*2ce0*/  FFMA.FTZ R196, R189, R188, R89 ;  /* 0x000000bcbdc47223 */ /* 0x000fe40000010059 */
        /* <DEDUP_REMOVED lines=9> */
[----:B------:R-:W-:-:S04]  /*2d80*/  FMUL.FTZ R198, R88, UR14 ;  /* 0x0000000e58c67c20 */ /* 0x000fc80008410000 */
[----:B------:R-:W-:Y:S01]  /*2d90*/  FFMA.FTZ R191, R191, R198, R91 ;  /* 0x000000c6bfbf7223 */ /* 0x000fe2000001005b */
[----:B------:R-:W-:Y:S06]  /*2da0*/  BRA `(.L_x_14436) ;  /* 0x0000000000607947 */ /* 0x000fec0003800000 */
.L_x_14435:
        /* <DEDUP_REMOVED lines=15> */
[----:B------:R-:W-:-:S02]  /*2ea0*/  FMUL.FTZ R26, R26, UR15 ;  /* 0x0000000f1a1a7c20 */ /* 0x000fc40008410000 */
[----:B------:R-:W-:Y:S01]  /*2eb0*/  FMUL.FTZ R27, R27, UR15 ;  /* 0x0000000f1b1b7c20 */ /* 0x000fe20008410000 */
[----:B-----5:R-:W-:Y:S01]  /*2ec0*/  FFMA.FTZ R195, R188, R197, R88 ;  /* 0x000000c5bcc37223 */ /* 0x020fe20000010058 */
[----:B------:R-:W-:Y:S02]  /*2ed0*/  FMUL.FTZ R188, R25, UR14 ;  /* 0x0000000e19bc7c20 */ /* 0x000fe40008410000 */
[----:B------:R-:W-:Y:S02]  /*2ee0*/  FMUL.FTZ R198, R27, UR14 ;  /* 0x0000000e1bc67c20 */ /* 0x000fe40008410000 */
[----:B------:R-:W-:Y:S01]  /*2ef0*/  FFMA.FTZ R196, R189, R188, R89 ;  /* 0x000000bcbdc47223 */ /* 0x000fe20000010059 */
[----:B------:R-:W-:Y:S01]  /*2f00*/  FMUL.FTZ R189, R26, UR14 ;  /* 0x0000000e1abd7c20 */ /* 0x000fe20008410000 */
[----:B------:R-:W-:-:S03]  /*2f10*/  FFMA.FTZ R191, R191, R198, R91 ;  /* 0x000000c6bfbf7223 */ /* 0x000fc6000001005b */
[----:B------:R-:W-:-:S07]  /*2f20*/  FFMA.FTZ R190, R190, R189, R90 ;  /* 0x000000bdbebe7223 */ /* 0x000fce000001005a */
.L_x_14436:
[----:B------:R-:W0:Y:S01]  /*2f30*/  @P5 LDC.64 R88, c[0x0][0x478] ;  /* 0x00011e00ff585b82 */ /* 0x000e220000000a00 */
[----:B------:R-:W-:Y:S01]  /*2f40*/  FMUL.FTZ R90, R186, R189 ;  /* 0x000000bdba5a7220 */ /* 0x000fe20000410000 */
[----:B------:R-:W-:Y:S01]  /*2f50*/  FMUL.FTZ R91, R187, R198 ;  /* 0x000000c6bb5b7220 */ /* 0x000fe20000410000 */
[----:B0-----:R-:W-:-:S05]  /*2f60*/  @P5 IMAD.WIDE.U32 R88, R2, 0x10, R88 ;  /* 0x0000001002585825 */ /* 0x001fca00078e0058 */
[----:B------:R0:W-:Y:S02]  /*2f70*/  @P5 STG.E.128 desc[UR12][R88.64], R24 ;  /* 0x0000001858005986 */ /* 0x0001e4000c101d0c */
[----:B0-----:R-:W-:Y:S01]  /*2f80*/  FMUL.FTZ R89, R185, R188 ;  /* 0x000000bcb9597220 */ /* 0x001fe20000410000 */
[----:B------:R-:W-:Y:S01]  /*2f90*/  FMUL.FTZ R88, R184, R197 ;  /* 0x000000c5b8587220 */ /* 0x000fe20000410000 */
[----:B------:R-:W0:Y:S02]  /*2fa0*/  LDC.64 R188, c[0x0][0x468] ;  /* 0x00011a00ffbc7b82 */ /* 0x000e240000000a00 */
[C---:B0-----:R-:W-:Y:S01]  /*2fb0*/  IMAD.WIDE.U32 R188, R2.reuse, 0x10, R188 ;  /* 0x0000001002bc7825 */ /* 0x041fe200078e00bc */
[----:B------:R-:W-:-:S04]  /*2fc0*/  IADD3 R2, PT, PT, R2, 0x100, RZ ;  /* 0x0000010002027810 */ /* 0x000fc80007ffe0ff */
[----:B------:R0:W-:Y:S02]  /*2fd0*/  STG.E.128 desc[UR12][R188.64], R88 ;  /* 0x00000058bc007986 */ /* 0x0001e4000c101d0c */
[----:B0-----:R-:W-:Y:S02]  /*2fe0*/  MOV R88, R195 ;  /* 0x000000c300587202 */ /* 0x001fe40000000f00 */
[----:B------:R-:W-:Y:S02]  /*2ff0*/  MOV R89, R196 ;  /* 0x000000c400597202 */ /* 0x000fe40000000f00 */
[----:B------:R-:W-:Y:S02]  /*3000*/  MOV R90, R190 ;  /* 0x000000be005a7202 */ /* 0x000fe40000000f00 */
[----:B------:R-:W-:-:S07]  /*3010*/  MOV R91, R191 ;  /* 0x000000bf005b7202 */ /* 0x000fce0000000f00 */
.L_x_14434:
[----:B------:R-:W-:Y:S05]  /*3020*/  BSYNC.RECONVERGENT B1 ;  /* 0x0000000000017941 */ /* 0x000fea0003800200 */
.L_x_14433:
        /* <DEDUP_REMOVED lines=32> */
[----:B------:R-:W-:Y:S01]  /*3230*/  FFMA.FTZ R190, R190, R189, R86 ;  /* 0x000000bdbebe7223 */ /* 0x000fe20000010056 */
[----:B------:R-:W-:Y:S06]  /*3240*/  BRA `(.L_x_14440) ;  /* 0x0000000000607947 */ /* 0x000fec0003800000 */
.L_x_14439:
        /* <DEDUP_REMOVED lines=23> */
[----:B------:R-:W-:-:S07]  /*33c0*/  FFMA.FTZ R191, R191, R198, R87 ;  /* 0x000000c6bfbf7223 */ /* 0x000fce0000010057 */
.L_x_14440:
        /* <DEDUP_REMOVED lines=15> */
.L_x_14438:
[----:B------:R-:W-:Y:S05]  /*34c0*/  BSYNC.RECONVERGENT B1 ;  /* 0x0000000000017941 */ /* 0x000fea0003800200 */
.L_x_14437:
        /* <DEDUP_REMOVED lines=33> */
.L_x_14443:
        /* <DEDUP_REMOVED lines=24> */
.L_x_14444:
        /* <DEDUP_REMOVED lines=15> */
.L_x_14442:
[----:B------:R-:W-:Y:S05]  /*3950*/  BSYNC.RECONVERGENT B1 ;  /* 0x0000000000017941 */ /* 0x000fea0003800200 */
.L_x_14441:
        /* <DEDUP_REMOVED lines=33> */
.L_x_14447:
        /* <DEDUP_REMOVED lines=24> */
.L_x_14448:
        /* <DEDUP_REMOVED lines=15> */
.L_x_14446:
[----:B------:R-:W-:Y:S05]  /*3de0*/  BSYNC.RECONVERGENT B1 ;  /* 0x0000000000017941 */ /* 0x000fea0003800200 */
.L_x_14445:
        /* <DEDUP_REMOVED lines=33> */
.L_x_14451:
        /* <DEDUP_REMOVED lines=24> */
.L_x_14452:
        /* <DEDUP_REMOVED lines=15> */
.L_x_14450:
[----:B------:R-:W-:Y:S05]  /*4270*/  BSYNC.RECONVERGENT B1 ;  /* 0x0000000000017941 */ /* 0x000fea0003800200 */
.L_x_14449:
        /* <DEDUP_REMOVED lines=33> */
.L_x_14455:
        /* <DEDUP_REMOVED lines=24> */
.L_x_14456:
        /* <DEDUP_REMOVED lines=15> */
.L_x_14454:
[----:B------:R-:W-:Y:S05]  /*4700*/  BSYNC.RECONVERGENT B1 ;  /* 0x0000000000017941 */ /* 0x000fea0003800200 */
.L_x_14453:
        /* <DEDUP_REMOVED lines=33> */
.L_x_14459:
        /* <DEDUP_REMOVED lines=24> */
.L_x_14460:
        /* <DEDUP_REMOVED lines=15> */
.L_x_14458:
[----:B------:R-:W-:Y:S05]  /*4b90*/  BSYNC.RECONVERGENT B1 ;  /* 0x0000000000017941 */ /* 0x000fea0003800200 */
.L_x_14457:
        /* <DEDUP_REMOVED lines=26> */
[----:B------:R-:W-:Y:S01]  /*4d40*/  FMUL.FTZ R199, R26, UR14 ;  /* 0x0000000e1ac77c20 */ /* 0x000fe20008410000 */
[----:B-----5:R-:W-:Y:S01]  /*4d50*/  FFMA.FTZ R195, R188, R197, R60 ;  /* 0x000000c5bcc37223 */ /* 0x020fe2000001003c */
[----:B------:R-:W-:Y:S01]  /*4d60*/  FMUL.FTZ R205, R27, UR14 ;  /* 0x0000000e1bcd7c20 */ /* 0x000fe20008410000 */
[----:B------:R-:W-:Y:S01]  /*4d70*/  FFMA.FTZ R196, R189, R198, R61 ;  /* 0x000000c6bdc47223 */ /* 0x000fe2000001003d */
[----:B------:R-:W-:-:S02]  /*4d80*/  FFMA.FTZ R190, R190, R199, R62 ;  /* 0x000000c7bebe7223 */ /* 0x000fc4000001003e */
[----:B------:R-:W-:Y:S01]  /*4d90*/  FFMA.FTZ R191, R191, R205, R63 ;  /* 0x000000cdbfbf7223 */ /* 0x000fe2000001003f */
[----:B------:R-:W-:Y:S06]  /*4da0*/  BRA `(.L_x_14463) ;  /* 0x0000000000607947 */ /* 0x000fec0003800000 */
.L_x_14462:
        /* <DEDUP_REMOVED lines=24> */
.L_x_14463:
[----:B------:R-:W0:Y:S01]  /*4f30*/  @P5 LDC.64 R60, c[0x0][0x478] ;  /* 0x00011e00ff3c5b82 */ /* 0x000e220000000a00 */
[----:B------:R-:W-:Y:S01]  /*4f40*/  FMUL.FTZ R62, R158, R199 ;  /* 0x000000c79e3e7220 */ /* 0x000fe20000410000 */
[----:B------:R-:W-:-:S06]  /*4f50*/  FMUL.FTZ R63, R159, R205 ;  /* 0x000000cd9f3f7220 */ /* 0x000fcc0000410000 */
[----:B------:R-:W1:Y:S01]  /*4f60*/  LDC.64 R188, c[0x0][0x468] ;  /* 0x00011a00ffbc7b82 */ /* 0x000e620000000a00 */
[----:B0-----:R-:W-:-:S05]  /*4f70*/  @P5 IMAD.WIDE.U32 R60, R2, 0x10, R60 ;  /* 0x00000010023c5825 */ /* 0x001fca00078e003c */
[----:B------:R0:W-:Y:S01]  /*4f80*/  @P5 STG.E.128 desc[UR12][R60.64], R24 ;  /* 0x000000183c005986 */ /* 0x0001e2000c101d0c */
[----:B-1----:R-:W-:-:S04]  /*4f90*/  IMAD.WIDE.U32 R188, R2, 0x10, R188 ;  /* 0x0000001002bc7825 */ /* 0x002fc800078e00bc */
[----:B0-----:R-:W-:Y:S01]  /*4fa0*/  FMUL.FTZ R60, R156, R197 ;  /* 0x000000c59c3c7220 */ /* 0x001fe20000410000 */
[----:B------:R-:W-:-:S05]  /*4fb0*/  FMUL.FTZ R61, R157, R198 ;  /* 0x000000c69d3d7220 */ /* 0x000fca0000410000 */
[----:B------:R0:W-:Y:S02]  /*4fc0*/  STG.E.128 desc[UR12][R188.64], R60 ;  /* 0x0000003cbc007986 */ /* 0x0001e4000c101d0c */
[----:B0-----:R-:W-:Y:S02]  /*4fd0*/  MOV R60, R195 ;  /* 0x000000c3003c7202 */ /* 0x001fe40000000f00 */
[----:B------:R-:W-:Y:S02]  /*4fe0*/  MOV R61, R196 ;  /* 0x000000c4003d7202 */ /* 0x000fe40000000f00 */
[----:B------:R-:W-:Y:S02]  /*4ff0*/  MOV R62, R190 ;  /* 0x000000be003e7202 */ /* 0x000fe40000000f00 */
[----:B------:R-:W-:Y:S01]  /*5000*/  MOV R63, R191 ;  /* 0x000000bf003f7202 */ /* 0x000fe20000000f00 */
[----:B------:R-:W-:Y:S06]  /*5010*/  BRA `(.L_x_14461) ;  /* 0x0000002400287947 */ /* 0x000fec0003800000 */
.L_x_14432:
        /* <DEDUP_REMOVED lines=9> */
[----:B------:R-:W-:-:S05]  /*50b0*/  MOV R195, UR4 ;  /* 0x0000000400c37c02 */ /* 0x000fca0008000f00 */
[----:B------:R-:W-:-:S04]  /*50c0*/  FFMA.FTZ R195, R194, R195, UR5 ;  /* 0x00000005c2c37e23 */ /* 0x000fc800080100c3 */
[----:B------:R-:W-:-:S04]  /*50d0*/  FADD.FTZ R195, R3, -R195 ;  /* 0x800000c303c37221 */ /* 0x000fc80000010000 */
[----:B-----5:R-:W-:-:S04]  /*50e0*/  FFMA.FTZ R195, R195, UR15, R56 ;  /* 0x0000000fc3c37c23 */ /* 0x020fc80008010038 */
[----:B------:R-:W-:-:S04]  /*50f0*/  FMUL.FTZ R197, R195, UR14 ;  /* 0x0000000ec3c57c20 */ /* 0x000fc80008410000 */
[----:B------:R-:W-:Y:S01]  /*5100*/  FFMA.FTZ R195, R188, R197, R88 ;  /* 0x000000c5bcc37223 */ /* 0x000fe20000010058 */
[----:B------:R-:W-:-:S05]  /*5110*/  MOV R88, UR4 ;  /* 0x0000000400587c02 */ /* 0x000fca0008000f00 */
[----:B------:R-:W-:-:S04]  /*5120*/  FFMA.FTZ R88, R234, R88, UR5 ;  /* 0x00000005ea587e23 */ /* 0x000fc80008010058 */
[----:B------:R-:W-:-:S04]  /*5130*/  FADD.FTZ R88, R222, -R88 ;  /* 0x80000058de587221 */ /* 0x000fc80000010000 */
[----:B------:R-:W-:-:S04]  /*5140*/  FFMA.FTZ R88, R88, UR15, R57 ;  /* 0x0000000f58587c23 */ /* 0x000fc80008010039 */
[----:B------:R-:W-:Y:S01]  /*5150*/  FMUL.FTZ R188, R88, UR14 ;  /* 0x0000000e58bc7c20 */ /* 0x000fe20008410000 */
[----:B------:R-:W-:-:S03]  /*5160*/  MOV R88, UR4 ;  /* 0x0000000400587c02 */ /* 0x000fc60008000f00 */
[----:B------:R-:W-:Y:S02]  /*5170*/  FFMA.FTZ R196, R189, R188, R89 ;  /* 0x000000bcbdc47223 */ /* 0x000fe40000010059 */
        /* <DEDUP_REMOVED lines=9> */
[----:B------:R-:W-:-:S04]  /*5210*/  FMUL.FTZ R198, R88, UR14 ;  /* 0x0000000e58c67c20 */ /* 0x000fc80008410000 */
[----:B------:R-:W-:Y:S01]  /*5220*/  FFMA.FTZ R191, R191, R198, R91 ;  /* 0x000000c6bfbf7223 */ /* 0x000fe2000001005b */
[----:B------:R-:W-:Y:S06]  /*5230*/  BRA `(.L_x_14467) ;  /* 0x0000000000607947 */ /* 0x000fec0003800000 */
.L_x_14466:
        /* <DEDUP_REMOVED lines=15> */
[----:B------:R-:W-:-:S02]  /*5330*/  FFMA.FTZ R26, R26, UR15, R58 ;  /* 0x0000000f1a1a7c23 */ /* 0x000fc4000801003a */
[----:B------:R-:W-:Y:S01]  /*5340*/  FFMA.FTZ R27, R27, UR15, R59 ;  /* 0x0000000f1b1b7c23 */ /* 0x000fe2000801003b */
[----:B------:R-:W-:Y:S01]  /*5350*/  FFMA.FTZ R195, R188, R197, R88 ;  /* 0x000000c5bcc37223 */ /* 0x000fe20000010058 */
[----:B------:R-:W-:Y:S02]  /*5360*/  FMUL.FTZ R188, R25, UR14 ;  /* 0x0000000e19bc7c20 */ /* 0x000fe40008410000 */
[----:B------:R-:W-:Y:S02]  /*5370*/  FMUL.FTZ R198, R27, UR14 ;  /* 0x0000000e1bc67c20 */ /* 0x000fe40008410000 */
[----:B------:R-:W-:Y:S01]  /*5380*/  FFMA.FTZ R196, R189, R188, R89 ;  /* 0x000000bcbdc47223 */ /* 0x000fe20000010059 */
[----:B------:R-:W-:Y:S01]  /*5390*/  FMUL.FTZ R189, R26, UR14 ;  /* 0x0000000e1abd7c20 */ /* 0x000fe20008410000 */
[----:B------:R-:W-:-:S03]  /*53a0*/  FFMA.FTZ R191, R191, R198, R91 ;  /* 0x000000c6bfbf7223 */ /* 0x000fc6000001005b */
[----:B------:R-:W-:-:S07]  /*53b0*/  FFMA.FTZ R190, R190, R189, R90 ;  /* 0x000000bdbebe7223 */ /* 0x000fce000001005a */
.L_x_14467:
[----:B------:R-:W-:Y:S01]  /*53c0*/  ISETP.NE.U32.AND P5, PT, RZ, UR22, PT ;  /* 0x00000016ff007c0c */ /* 0x000fe2000bfa5070 */
[----:B------:R-:W-:Y:S01]  /*53d0*/  FMUL.FTZ R90, R186, R189 ;  /* 0x000000bdba5a7220 */ /* 0x000fe20000410000 */
[----:B------:R-:W-:Y:S02]  /*53e0*/  FMUL.FTZ R91, R187, R198 ;  /* 0x000000c6bb5b7220 */ /* 0x000fe40000410000 */
[----:B------:R-:W-:-:S13]  /*53f0*/  ISETP.NE.AND.EX P5, PT, RZ, UR23, PT, P5 ;  /* 0x00000017ff007c0c */ /* 0x000fda000bfa5350 */
[----:B------:R-:W0:Y:S02]  /*5400*/  @P5 LDC.64 R88, c[0x0][0x478] ;  /* 0x00011e00ff585b82 */ /* 0x000e240000000a00 */
        /* <DEDUP_REMOVED lines=12> */
.L_x_14465:
[----:B------:R-:W-:Y:S05]  /*54d0*/  BSYNC.RECONVERGENT B1 ;  /* 0x0000000000017941 */ /* 0x000fea0003800200 */
.L_x_14464:
        /* <DEDUP_REMOVED lines=32> */
[----:B------:R-:W-:Y:S01]  /*56e0*/  FFMA.FTZ R190, R190, R189, R86 ;  /* 0x000000bdbebe7223 */ /* 0x000fe20000010056 */
[----:B------:R-:W-:Y:S06]  /*56f0*/  BRA `(.L_x_14471) ;  /* 0x0000000000607947 */ /* 0x000fec0003800000 */
.L_x_14470:
        /* <DEDUP_REMOVED lines=23> */
[----:B------:R-:W-:-:S07]  /*5870*/  FFMA.FTZ R191, R191, R198, R87 ;  /* 0x000000c6bfbf7223 */ /* 0x000fce0000010057 */
.L_x_14471:
        /* <DEDUP_REMOVED lines=15> */
.L_x_14469:
[----:B------:R-:W-:Y:S05]  /*5970*/  BSYNC.RECONVERGENT B1 ;  /* 0x0000000000017941 */ /* 0x000fea0003800200 */
.L_x_14468:
        /* <DEDUP_REMOVED lines=33> */
.L_x_14474:
        /* <DEDUP_REMOVED lines=24> */
.L_x_14475:
        /* <DEDUP_REMOVED lines=15> */
.L_x_14473:
[----:B------:R-:W-:Y:S05]  /*5e00*/  BSYNC.RECONVERGENT B1 ;  /* 0x0000000000017941 */ /* 0x000fea0003800200 */
.L_x_14472:
        /* <DEDUP_REMOVED lines=33> */
.L_x_14478:
        /* <DEDUP_REMOVED lines=24> */
.L_x_14479:
        /* <DEDUP_REMOVED lines=15> */
.L_x_14477:
[----:B------:R-:W-:Y:S05]  /*6290*/  BSYNC.RECONVERGENT B1 ;  /* 0x0000000000017941 */ /* 0x000fea0003800200 */
.L_x_14476:
        /* <DEDUP_REMOVED lines=33> */
.L_x_14482:
        /* <DEDUP_REMOVED lines=24> */
.L_x_14483:
        /* <DEDUP_REMOVED lines=15> */
.L_x_14481:
[----:B------:R-:W-:Y:S05]  /*6720*/  BSYNC.RECONVERGENT B1 ;  /* 0x0000000000017941 */ /* 0x000fea0003800200 */
.L_x_14480:
        /* <DEDUP_REMOVED lines=33> */
.L_x_14486:
        /* <DEDUP_REMOVED lines=24> */
.L_x_14487:
        /* <DEDUP_REMOVED lines=15> */
.L_x_14485:
[----:B------:R-:W-:Y:S05]  /*6bb0*/  BSYNC.RECONVERGENT B1 ;  /* 0x0000000000017941 */ /* 0x000fea0003800200 */
.L_x_14484:
        /* <DEDUP_REMOVED lines=23> */
[----:B------:R-:W-:-:S02]  /*6d30*/  FFMA.FTZ R26, R26, UR15, R34 ;  /* 0x0000000f1a1a7c23 */ /* 0x000fc40008010022 */
[----:B------:R-:W-:Y:S01]  /*6d40*/  FFMA.FTZ R27, R27, UR15, R35 ;  /* 0x0000000f1b1b7c23 */ /* 0x000fe20008010023 */
        /* <DEDUP_REMOVED lines=8> */
.L_x_14490:
[----:B------:R-:W-:-:S05]  /*6dd0*/  MOV R195, UR4 ;  /* 0x0000000400c37c02 */ /* 0x000fca0008000f00 */
[----:B------:R-:W-:-:S04]  /*6de0*/  FFMA.FTZ R195, R235, R195, UR5 ;  /* 0x00000005ebc37e23 */ /* 0x000fc800080100c3 */
[----:B------:R-:W-:-:S04]  /*6df0*/  FADD.FTZ R195, R218, -R195 ;  /* 0x800000c3dac37221 */ /* 0x000fc80000010000 */
[----:B------:R-:W-:-:S04]  /*6e00*/  FFMA.FTZ R195, R195, UR15, R32 ;  /* 0x0000000fc3c37c23 */ /* 0x000fc80008010020 */
[----:B------:R-:W-:-:S04]  /*6e10*/  FMUL.FTZ R197, R195, UR14 ;  /* 0x0000000ec3c57c20 */ /* 0x000fc80008410000 */
[----:B-----5:R-:W-:Y:S01]  /*6e20*/  FFMA.FTZ R195, R188, R197, R64 ;  /* 0x000000c5bcc37223 */ /* 0x020fe20000010040 */
        /* <DEDUP_REMOVED lines=18> */
.L_x_14491:
        /* <DEDUP_REMOVED lines=15> */
.L_x_14489:
[----:B------:R-:W-:Y:S05]  /*7040*/  BSYNC.RECONVERGENT B1 ;  /* 0x0000000000017941 */ /* 0x000fea0003800200 */
.L_x_14488:
        /* <DEDUP_REMOVED lines=33> */
.L_x_14492:
        /* <DEDUP_REMOVED lines=24> */
.L_x_14493:
        /* <DEDUP_REMOVED lines=13> */
[----:B------:R-:W-:-:S07]  /*74b0*/  MOV R63, R191 ;  /* 0x000000bf003f7202 */ /* 0x000fce0000000f00 */
.L_x_14461:
[----:B------:R-:W-:Y:S05]  /*74c0*/  BSYNC.RECONVERGENT B0 ;  /* 0x0000000000007941 */ /* 0x000fea0003800200 */
.L_x_14431:
[----:B------:R-:W-:Y:S02]  /*74d0*/  UIADD3 UR7, UPT, UPT, UR7, UR24, URZ ;  /* 0x0000001807077290 */ /* 0x000fe4000fffe0ff */
[----:B------:R-:W-:Y:S02]  /*74e0*/  UPLOP3.LUT UP2, UPT, UPT, UPT, UP2, 0x40, 0x4 ;  /* 0x000000000004789c */ /* 0x000fe40003f4e820 */
[----:B------:R-:W-:-:S09]  /*74f0*/  UISETP.GE.AND UP1, UPT, UR7, UR25, UPT ;  /* 0x000000190700728c */ /* 0x000fd2000bf26270 */
[----:B------:R-:W-:Y:S05]  /*7500*/  BRA.U !UP1, `(.L_x_14494) ;  /* 0xffffff9909187547 */ /* 0x000fea000b83ffff */
.L_x_14412:
        /* <DEDUP_REMOVED lines=18> */
.L_x_14496:
[----:B------:R-:W-:Y:S05]  /*7630*/  BSYNC.RECONVERGENT B0 ;  /* 0x0000000000007941 */ /* 0x000fea0003800200 */
.L_x_14495:
        /* <DEDUP_REMOVED lines=13> */
.L_x_14498:
[----:B------:R-:W-:Y:S05]  /*7710*/  BSYNC.RECONVERGENT B0 ;  /* 0x0000000000007941 */ /* 0x000fea0003800200 */
.L_x_14497:
        /* <DEDUP_REMOVED lines=12> */
.L_x_14500:
[----:B------:R-:W-:Y:S05]  /*77e0*/  BSYNC.RECONVERGENT B0 ;  /* 0x0000000000007941 */ /* 0x000fea0003800200 */
.L_x_14499:
        /* <DEDUP_REMOVED lines=12> */
.L_x_14502:
[----:B------:R-:W-:Y:S05]  /*78b0*/  BSYNC.RECONVERGENT B0 ;  /* 0x0000000000007941 */ /* 0x000fea0003800200 */
.L_x_14501:
        /* <DEDUP_REMOVED lines=12> */
.L_x_14504:
[----:B------:R-:W-:Y:S05]  /*7980*/  BSYNC.RECONVERGENT B0 ;  /* 0x0000000000007941 */ /* 0x000fea0003800200 */
.L_x_14503:
        /* <DEDUP_REMOVED lines=12> */
.L_x_14506:
[----:B------:R-:W-:Y:S05]  /*7a50*/  BSYNC.RECONVERGENT B0 ;  /* 0x0000000000007941 */ /* 0x000fea0003800200 */
.L_x_14505:
        /* <DEDUP_REMOVED lines=12> */
.L_x_14508:
[----:B------:R-:W-:Y:S05]  /*7b20*/  BSYNC.RECONVERGENT B0 ;  /* 0x0000000000007941 */ /* 0x000fea0003800200 */
.L_x_14507:
        /* <DEDUP_REMOVED lines=12> */
.L_x_14509:
        /* <DEDUP_REMOVED lines=9> */
.L_x_15762:


//--------------------- .text._ZN10layer_norm13ln_bwd_kernelINS_13Kernel_traitsIfffffjLj8192ELj1ELj1ELj8ELj16ENS_18Kernel_traits_baseILj8192EfffffjLj256EEEEELb0ELb1ELb0ELb1EEEvNS_9BwdParamsE --------------------------
	.section	.text._ZN10layer_norm13ln_bwd_kernelINS_13Kernel_traitsIfffffjLj8192ELj1ELj1ELj8ELj16ENS_18Kernel_traits_baseILj8192EfffffjLj256EEEEELb0ELb1ELb0ELb1EEEvNS_9BwdParamsE,"ax",@progbits
	.align	128
        .global         _ZN10layer_norm13ln_bwd_kernelINS_13Kernel_traitsIfffffjLj8192ELj1ELj1ELj8ELj16ENS_18Kernel_traits_baseILj8192EfffffjLj256EEEEELb0ELb1ELb0ELb1EEEvNS_9BwdParamsE
        .type           _ZN10layer_norm13ln_bwd_kernelINS_13Kernel_traitsIfffffjLj8192ELj1ELj1ELj8ELj16ENS_18Kernel_traits_baseILj8192EfffffjLj256EEEEELb0ELb1ELb0ELb1EEEvNS_9BwdParamsE,@function
        .size           _ZN10layer_norm13ln_bwd_kernelINS_13Kernel_traitsIfffffjLj8192ELj1ELj1ELj8ELj16ENS_18Kernel_traits_baseILj8192EfffffjLj256EEEEELb0ELb1ELb0ELb1EEEvNS_9BwdParamsE,(.L_x_15763 - _ZN10layer_norm13ln_bwd_kernelINS_13Kernel_traitsIfffffjLj8192ELj1ELj1ELj8ELj16ENS_18Kernel_traits_baseILj8192EfffffjLj256EEEEELb0ELb1ELb0ELb1EEEvNS_9BwdParamsE)
        .other          _ZN10layer_norm13ln_bwd_kernelINS_13Kernel_traitsIfffffjLj8192ELj1ELj1ELj8ELj16ENS_18Kernel_traits_baseILj8192EfffffjLj256EEEEELb0ELb1ELb0ELb1EEEvNS_9BwdParamsE,@"STO_CUDA_ENTRY STV_DEFAULT"
_ZN10layer_norm13ln_bwd_kernelINS_13Kernel_traitsIfffffjLj8192ELj1ELj1ELj8ELj16ENS_18Kernel_traits_baseILj8192EfffffjLj256EEEEELb0ELb1ELb0ELb1EEEvNS_9BwdParamsE:
.text._ZN10layer_norm13ln_bwd_kernelINS_13Kernel_traitsIfffffjLj8192ELj1ELj1ELj8ELj16ENS_18Kernel_traits_baseILj8192EfffffjLj256EEEEELb0ELb1ELb0ELb1EEEvNS_9BwdParamsE:
        /* <DEDUP_REMOVED lines=57> */
[----:B------:R2:W-:Y:S01]  /*0390*/  STL [R1], RZ ;  /* 0x000000ff01007387 */ /* 0x0005e20000100800 */
[----:B------:R-:W3:Y:S06]  /*03a0*/  LDCU.64 UR4, c[0x0][0x3e0] ;  /* 0x00007c00ff0477ac */ /* 0x000eec0008000a00 */
[----:B------:R-:W4:Y:S01]  /*03b0*/  LDC.64 R2, c[0x0][0x3d0] ;  /* 0x0000f400ff027b82 */ /* 0x000f220000000a00 */
        /* <DEDUP_REMOVED lines=22> */
[----:B------:R-:W-:Y:S01]  /*0520*/  CS2R R212, SRZ ;  /* 0x0000000000d47805 */ /* 0x000fe2000001ff00 */
[----:B----4-:R-:W-:Y:S01]  /*0530*/  IMAD.WIDE.U32 R2, R0, 0x10, R2 ;  /* 0x0000001000027825 */ /* 0x010fe200078e0002 */
        /* <DEDUP_REMOVED lines=9> */
[----:B------:R-:W-:Y:S01]  /*05d0*/  UPLOP3.LUT UP2, UPT, UPT, UPT, UPT, 0x40, 0x4 ;  /* 0x000000000004789c */ /* 0x000fe20003f4e870 */
[----:B------:R-:W0:Y:S02]  /*05e0*/  LDCU UR19, c[0x0][0x388] ;  /* 0x00007100ff1377ac */ /* 0x000e240008000800 */
[----:B------:R-:W5:Y:S01]  /*05f0*/  LDG.E.128 R88, desc[UR10][R4.64+0x3000] ;  /* 0x0030000a04587981 */ /* 0x000f62000c1e1d00 */
[----:B------:R-:W1:Y:S03]  /*0600*/  LDCU.64 UR26, c[0x0][0x390] ;  /* 0x00007200ff1a77ac */ /* 0x000e660008000a00 */
[----:B------:R-:W5:Y:S01]  /*0610*/  LDG.E.128 R92, desc[UR10][R4.64+0x2000] ;  /* 0x0020000a045c7981 */ /* 0x000f62000c1e1d00 */
[----:B------:R-:W4:Y:S03]  /*0620*/  LDCU.64 UR28, c[0x0][0x468] ;  /* 0x00008d00ff1c77ac */ /* 0x000f260008000a00 */
[----:B------:R-:W5:Y:S01]  /*0630*/  LDG.E.128 R96, desc[UR10][R4.64+0x1000] ;  /* 0x0010000a04607981 */ /* 0x000f62000c1e1d00 */
[----:B------:R-:W0:Y:S03]  /*0640*/  LDCU.U8 UR18, c[0x0][0x410] ;  /* 0x00008200ff1277ac */ /* 0x000e260008000000 */
[----:B------:R-:W5:Y:S01]  /*0650*/  LDG.E.128 R100, desc[UR10][R4.64] ;  /* 0x0000000a04647981 */ /* 0x000f62000c1e1d00 */
        /* <DEDUP_REMOVED lines=39> */
[----:B------:R-:W5:Y:S01]  /*08d0*/  LDG.E.128 R40, desc[UR10][R2.64] ;  /* 0x0000000a02287981 */ /* 0x000f62000c1e1d00 */
[----:B------:R-:W-:Y:S02]  /*08e0*/  CS2R R190, SRZ ;  /* 0x0000000000be7805 */ /* 0x000fe4000001ff00 */
[----:B------:R-:W-:Y:S02]  /*08f0*/  CS2R R188, SRZ ;  /* 0x0000000000bc7805 */ /* 0x000fe4000001ff00 */
[----:B------:R-:W-:Y:S01]  /*0900*/  MOV R187, RZ ;  /* 0x000000ff00bb7202 */ /* 0x000fe20000000f00 */
[----:B------:R-:W5:Y:S04]  /*0910*/  LDG.E.128 R44, desc[UR10][R2.64+0x1000] ;  /* 0x0010000a022c7981 */ /* 0x000f68000c1e1d00 */
        /* <DEDUP_REMOVED lines=8> */
.L_x_14547:
[----:B0-----:R-:W0:Y:S01]  /*09a0*/  S2R R0, SR_TID.X ;  /* 0x0000000000007919 */ /* 0x001e220000002100 */
[----:B------:R-:W-:Y:S01]  /*09b0*/  UIMAD.WIDE UR8, UR6, 0x4, UR12 ;  /* 0x00000004060878a5 */ /* 0x000fe2000f8e020c */
[----:B------:R-:W1:Y:S01]  /*09c0*/  LDC.64 R154, c[0x0][0x3a8] ;  /* 0x0000ea00ff9a7b82 */ /* 0x000e620000000a00 */
[----:B------:R-:W2:Y:S01]  /*09d0*/  @UP0 LDCU.64 UR4, c[0x0][0x3e0] ;  /* 0x00007c00ff0407ac */ /* 0x000ea20008000a00 */
[----:B------:R-:W-:-:S03]  /*09e0*/  UIMAD UR7, UR6, UR19, URZ ;  /* 0x00000013060772a4 */ /* 0x000fc6000f8e02ff */
[----:B------:R-:W-:Y:S01]  /*09f0*/  MOV R160, UR8 ;  /* 0x0000000800a07c02 */ /* 0x000fe20008000f00 */
[----:B------:R-:W-:Y:S01]  /*0a00*/  UIMAD.WIDE UR16, UR6, 0x4, UR14 ;  /* 0x00000004061078a5 */ /* 0x000fe2000f8e020e */
[----:B------:R-:W-:Y:S01]  /*0a10*/  MOV R161, UR9 ;  /* 0x0000000900a17c02 */ /* 0x000fe20008000f00 */
[----:B------:R-:W-:Y:S01]  /*0a20*/  USHF.R.S32.HI UR8, URZ, 0x1f, UR7 ;  /* 0x0000001fff087899 */ /* 0x000fe20008011407 */
[----:B------:R-:W3:Y:S03]  /*0a30*/  LDC.64 R140, c[0x0][0x428] ;  /* 0x00010a00ff8c7b82 */ /* 0x000ee60000000a00 */
[----:B------:R-:W-:Y:S01]  /*0a40*/  ULEA.HI UR8, UR8, UR7, URZ, 0x2 ;  /* 0x0000000708087291 */ /* 0x000fe2000f8f10ff */
[----:B------:R-:W4:Y:S01]  /*0a50*/  LDG.E R160, desc[UR10][R160.64] ;  /* 0x0000000aa0a07981 */ /* 0x000f22000c1e1900 */
[----:B------:R-:W-:Y:S02]  /*0a60*/  PLOP3.LUT P1, PT, PT, PT, UP0, 0x80, 0x8 ;  /* 0x000000000008781c */ /* 0x000fe40003f2f008 */
[----:B------:R-:W-:-:S02]  /*0a70*/  MOV R4, UR16 ;  /* 0x0000001000047c02 */ /* 0x000fc40008000f00 */
[----:B------:R-:W-:Y:S01]  /*0a80*/  MOV R179, UR8 ;  /* 0x0000000800b37c02 */ /* 0x000fe20008000f00 */
[----:B--2---:R-:W-:Y:S01]  /*0a90*/  @UP0 UIMAD.WIDE UR4, UR6, 0x4, UR4 ;  /* 0x00000004060408a5 */ /* 0x004fe2000f8e0204 */
[----:B------:R-:W-:-:S05]  /*0aa0*/  MOV R5, UR17 ;  /* 0x0000001100057c02 */ /* 0x000fca0008000f00 */
[----:B------:R2:W4:Y:S01]  /*0ab0*/  LDG.E R153, desc[UR10][R4.64] ;  /* 0x0000000a04997981 */ /* 0x000522000c1e1900 */
[----:B0-----:R-:W-:-:S05]  /*0ac0*/  LEA.HI.SX32 R179, R179, R0, 0x1e ;  /* 0x00000000b3b37211 */ /* 0x001fca00078ff2ff */
[C---:B-1----:R-:W-:Y:S01]  /*0ad0*/  IMAD.WIDE.U32 R180, R179.reuse, 0x10, R154 ;  /* 0x00000010b3b47825 */ /* 0x042fe200078e009a */
[----:B--2---:R-:W-:Y:S02]  /*0ae0*/  MOV R4, UR4 ;  /* 0x0000000400047c02 */ /* 0x004fe40008000f00 */
[----:B------:R-:W-:Y:S01]  /*0af0*/  MOV R5, UR5 ;  /* 0x0000000500057c02 */ /* 0x000fe20008000f00 */
[----:B---3--:R-:W-:Y:S02]  /*0b00*/  IMAD.WIDE.U32 R192, R179, 0x10, R140 ;  /* 0x00000010b3c07825 */ /* 0x008fe400078e008c */
[----:B------:R-:W2:Y:S04]  /*0b10*/  LDG.E.128 R180, desc[UR10][R180.64] ;  /* 0x0000000ab4b47981 */ /* 0x000ea8000c1e1d00 */
[----:B------:R0:W3:Y:S04]  /*0b20*/  @P1 LDG.E R0, desc[UR10][R4.64] ;  /* 0x0000000a04001981 */ /* 0x0000e8000c1e1900 */
[----:B------:R-:W3:Y:S01]  /*0b30*/  LDG.E.128 R192, desc[UR10][R192.64] ;  /* 0x0000000ac0c07981 */ /* 0x000ee2000c1e1d00 */
[----:B------:R-:W-:-:S02]  /*0b40*/  ISETP.NE.AND P2, PT, RZ, UR18, PT ;  /* 0x00000012ff007c0c */ /* 0x000fc4000bf45270 */
[C---:B------:R-:W-:Y:S02]  /*0b50*/  IADD3 R170, PT, PT, R179.reuse, 0x100, RZ ;  /* 0x00000100b3aa7810 */ /* 0x040fe40007ffe0ff */
[C---:B------:R-:W-:Y:S02]  /*0b60*/  IADD3 R161, PT, PT, R179.reuse, 0x200, RZ ;  /* 0x00000200b3a17810 */ /* 0x040fe40007ffe0ff */
[----:B------:R-:W-:Y:S01]  /*0b70*/  IADD3 R152, PT, PT, R179, 0x300, RZ ;  /* 0x00000300b3987810 */ /* 0x000fe20007ffe0ff */
[----:B------:R-:W-:-:S04]  /*0b80*/  IMAD.WIDE.U32 R172, R170, 0x10, R154 ;  /* 0x00000010aaac7825 */ /* 0x000fc800078e009a */
[--C-:B------:R-:W-:Y:S01]  /*0b90*/  IMAD.WIDE.U32 R156, R161, 0x10, R154.reuse ;  /* 0x00000010a19c7825 */ /* 0x100fe200078e009a */
[----:B------:R-:W-:Y:S01]  /*0ba0*/  UMOV UR7, 0x3f800000 ;  /* 0x3f80000000077882 */ /* 0x000fe20000000000 */
[----:B------:R-:W3:Y:S02]  /*0bb0*/  LDG.E.128 R172, desc[UR10][R172.64] ;  /* 0x0000000aacac7981 */ /* 0x000ee4000c1e1d00 */
[----:B------:R-:W-:Y:S02]  /*0bc0*/  IMAD.WIDE.U32 R32, R152, 0x10, R154 ;  /* 0x0000001098207825 */ /* 0x000fe400078e009a */
[----:B------:R-:W3:Y:S01]  /*0bd0*/  LDG.E.128 R156, desc[UR10][R156.64] ;  /* 0x0000000a9c9c7981 */ /* 0x000ee2000c1e1d00 */
[----:B0-----:R-:W-:Y:S01]  /*0be0*/  IADD3 R4, PT, PT, R179, 0x400, RZ ;  /* 0x00000400b3047810 */ /* 0x001fe20007ffe0ff */
[--C-:B------:R-:W-:Y:S02]  /*0bf0*/  IMAD.WIDE.U32 R164, R170, 0x10, R140.reuse ;  /* 0x00000010aaa47825 */ /* 0x100fe400078e008c */
[----:B------:R-:W3:Y:S02]  /*0c00*/  LDG.E.128 R32, desc[UR10][R32.64] ;  /* 0x0000000a20207981 */ /* 0x000ee4000c1e1d00 */
[----:B------:R-:W-:-:S02]  /*0c10*/  IMAD.WIDE.U32 R12, R4, 0x10, R140 ;  /* 0x00000010040c7825 */ /* 0x000fc400078e008c */
[----:B------:R-:W3:Y:S04]  /*0c20*/  LDG.E.128 R164, desc[UR10][R164.64] ;  /* 0x0000000aa4a47981 */ /* 0x000ee8000c1e1d00 */
[----:B------:R-:W3:Y:S01]  /*0c30*/  LDG.E.128 R12, desc[UR10][R12.64] ;  /* 0x0000000a0c0c7981 */ /* 0x000ee2000c1e1d00 */
[----:B------:R-:W-:-:S06]  /*0c40*/  IMAD.WIDE.U32 R24, R152, 0x10, R140 ;  /* 0x0000001098187825 */ /* 0x000fcc00078e008c */
[----:B------:R-:W3:Y:S01]  /*0c50*/  LDG.E.128 R24, desc[UR10][R24.64] ;  /* 0x0000000a18187981 */ /* 0x000ee2000c1e1d00 */
[----:B----4-:R-:W-:-:S04]  /*0c60*/  FSEL R160, R160, RZ, !P2 ;  /* 0x000000ffa0a07208 */ /* 0x010fc80005000000 */
[----:B------:R-:W-:Y:S02]  /*0c70*/  R2UR UR4, R160 ;  /* 0x00000000a00472ca */ /* 0x000fe400000e0000 */
[----:B------:R-:W-:-:S11]  /*0c80*/  R2UR UR8, R153 ;  /* 0x00000000990872ca */ /* 0x000fd600000e0000 */
[----:B--2---:R-:W-:Y:S01]  /*0c90*/  FADD.FTZ R182, R182, -UR4 ;  /* 0x80000004b6b67e21 */ /* 0x004fe20008010000 */
[----:B---3--:R-:W-:Y:S01]  /*0ca0*/  @P1 R2UR UR7, R0 ;  /* 0x00000000000712ca */ /* 0x008fe200000e0000 */
[----:B------:R-:W-:Y:S01]  /*0cb0*/  FADD.FTZ R0, R180, -UR4 ;  /* 0x80000004b4007e21 */ /* 0x000fe20008010000 */
[----:B------:R-:W-:Y:S01]  /*0cc0*/  FADD.FTZ R180, R181, -UR4 ;  /* 0x80000004b5b47e21 */ /* 0x000fe20008010000 */
[----:B------:R-:W-:Y:S02]  /*0cd0*/  FMUL.FTZ R182, R182, UR8 ;  /* 0x00000008b6b67c20 */ /* 0x000fe40008410000 */
[----:B------:R-:W-:Y:S01]  /*0ce0*/  FMUL.FTZ R0, R0, UR8 ;  /* 0x0000000800007c20 */ /* 0x000fe20008410000 */
[----:B------:R-:W-:Y:S01]  /*0cf0*/  FMUL.FTZ R180, R180, UR8 ;  /* 0x00000008b4b47c20 */ /* 0x000fe20008410000 */
[----:B------:R-:W-:Y:S01]  /*0d00*/  FADD.FTZ R184, R183, -UR4 ;  /* 0x80000004b7b87e21 */ /* 0x000fe20008010000 */
[C---:B------:R-:W-:Y:S01]  /*0d10*/  FADD.FTZ R221, R192.reuse, R221 ;  /* 0x000000ddc0dd7221 */ /* 0x040fe20000010000 */
[----:B------:R-:W-:Y:S01]  /*0d20*/  FFMA.FTZ R2, R192, R0, R2 ;  /* 0x00000000c0027223 */ /* 0x000fe20000010002 */
[----:B-----5:R-:W-:Y:S01]  /*0d30*/  FMUL.FTZ R181, R40, R192 ;  /* 0x000000c028b57220 */ /* 0x020fe20000410000 */
[C---:B------:R-:W-:Y:S01]  /*0d40*/  FADD.FTZ R222, R193.reuse, R222 ;  /* 0x000000dec1de7221 */ /* 0x040fe20000010000 */
[----:B------:R-:W2:Y:S01]  /*0d50*/  LDL.LU R192, [R1+0x54] ;  /* 0x0000540001c07983 */ /* 0x000ea20000300800 */
[----:B------:R-:W-:Y:S01]  /*0d60*/  FFMA.FTZ R3, R193, R180, R3 ;  /* 0x000000b4c1037223 */ /* 0x000fe20000010003 */
[----:B------:R-:W-:Y:S01]  /*0d70*/  FMUL.FTZ R183, R41, R193 ;  /* 0x000000c129b77220 */ /* 0x000fe20000410000 */
[C---:B------:R-:W-:Y:S01]  /*0d80*/  FADD.FTZ R223, R194.reuse, R223 ;  /* 0x000000dfc2df7221 */ /* 0x040fe20000010000 */
[----:B------:R-:W3:Y:S01]  /*0d90*/  LDL.LU R193, [R1+0x50] ;  /* 0x0000500001c17983 */ /* 0x000ee20000300800 */
[----:B------:R-:W-:Y:S01]  /*0da0*/  FFMA.FTZ R187, R194, R182, R187 ;  /* 0x000000b6c2bb7223 */ /* 0x000fe200000100bb */
[----:B------:R-:W-:-:S02]  /*0db0*/  FMUL.FTZ R185, R42, R194 ;  /* 0x000000c22ab97220 */ /* 0x000fc40000410000 */
[----:B------:R-:W4:Y:S01]  /*0dc0*/  LDL.LU R194, [R1+0x4c] ;  /* 0x00004c0001c27983 */ /* 0x000f220000300800 */
[----:B------:R-:W-:-:S06]  /*0dd0*/  IMAD.WIDE.U32 R8, R4, 0x10, R154 ;  /* 0x0000001004087825 */ /* 0x000fcc00078e009a */
[----:B------:R-:W2:Y:S01]  /*0de0*/  LDG.E.128 R8, desc[UR10][R8.64] ;  /* 0x0000000a08087981 */ /* 0x000ea2000c1e1d00 */
[----:B------:R-:W-:Y:S01]  /*0df0*/  IMAD.WIDE.U32 R148, R161, 0x10, R140 ;  /* 0x00000010a1947825 */ /* 0x000fe200078e008c */
[----:B------:R-:W-:-:S05]  /*0e00*/  ISETP.NE.U32.AND P0, PT, RZ, UR20, PT ;  /* 0x00000014ff007c0c */ /* 0x000fca000bf05070 */
[----:B------:R-:W3:Y:S01]  /*0e10*/  LDG.E.128 R148, desc[UR10][R148.64] ;  /* 0x0000000a94947981 */ /* 0x000ee2000c1e1d00 */
[----:B------:R-:W-:Y:S02]  /*0e20*/  IADD3 R5, PT, PT, R179, 0x500, RZ ;  /* 0x00000500b3057810 */ /* 0x000fe40007ffe0ff */
[----:B------:R-:W-:-:S03]  /*0e30*/  ISETP.NE.AND.EX P0, PT, RZ, UR21, PT, P0 ;  /* 0x00000015ff007c0c */ /* 0x000fc6000bf05300 */
[----:B------:R-:W-:-:S06]  /*0e40*/  IMAD.WIDE.U32 R16, R5, 0x10, R154 ;  /* 0x0000001005107825 */ /* 0x000fcc00078e009a */
[----:B------:R-:W3:Y:S04]  /*0e50*/  LDG.E.128 R16, desc[UR10][R16.64] ;  /* 0x0000000a10107981 */ /* 0x000ee8000c1e1d00 */
[----:B------:R-:W0:Y:S01]  /*0e60*/  @P0 LDC.64 R168, c[0x0][0x438] ;  /* 0x00010e00ffa80b82 */ /* 0x000e220000000a00 */
[----:B------:R-:W-:-:S06]  /*0e70*/  IMAD.WIDE.U32 R20, R5, 0x10, R140 ;  /* 0x0000001005147825 */ /* 0x000fcc00078e008c */
[----:B------:R-:W3:Y:S01]  /*0e80*/  LDG.E.128 R20, desc[UR10][R20.64] ;  /* 0x0000000a14147981 */ /* 0x000ee2000c1e1d00 */
[----:B------:R-:W1:Y:S01]  /*0e90*/  @P0 LDC.64 R28, c[0x0][0x438] ;  /* 0x00010e00ff1c0b82 */ /* 0x000e620000000a00 */
[----:B------:R-:W-:Y:S01]  /*0ea0*/  IADD3 R6, PT, PT, R179, 0x600, RZ ;  /* 0x00000600b3067810 */ /* 0x000fe20007ffe0ff */
[----:B------:R-:W-:Y:S01]  /*0eb0*/  FADD.FTZ R171, R172, -UR4 ;  /* 0x80000004acab7e21 */ /* 0x000fe20008010000 */
[----:B------:R-:W-:Y:S01]  /*0ec0*/  FADD.FTZ R156, R156, -UR4 ;  /* 0x800000049c9c7e21 */ /* 0x000fe20008010000 */
[----:B------:R-:W-:Y:S01]  /*0ed0*/  FADD.FTZ R34, R34, -UR4 ;  /* 0x8000000422227e21 */ /* 0x000fe20008010000 */
[----:B------:R-:W-:Y:S01]  /*0ee0*/  FADD.FTZ R159, R159, -UR4 ;  /* 0x800000049f9f7e21 */ /* 0x000fe20008010000 */
[----:B------:R-:W-:Y:S01]  /*0ef0*/  FMUL.FTZ R171, R171, UR8 ;  /* 0x00000008abab7c20 */ /* 0x000fe20008410000 */
[----:B------:R-:W-:-:S04]  /*0f00*/  IMAD.WIDE.U32 R30, R6, 0x10, R154 ;  /* 0x00000010061e7825 */ /* 0x000fc800078e009a */
[----:B------:R-:W-:Y:S01]  /*0f10*/  FADD.FTZ R33, R33, -UR4 ;  /* 0x8000000421217e21 */ /* 0x000fe20008010000 */
[----:B------:R-:W-:Y:S01]  /*0f20*/  FADD.FTZ R225, R164, R225 ;  /* 0x000000e1a4e17221 */ /* 0x000fe20000010000 */
[----:B------:R-:W-:Y:S01]  /*0f30*/  FADD.FTZ R32, R32, -UR4 ;  /* 0x8000000420207e21 */ /* 0x000fe20008010000 */
[----:B------:R-:W1:Y:S01]  /*0f40*/  @P0 LDC.64 R144, c[0x0][0x438] ;  /* 0x00010e00ff900b82 */ /* 0x000e620000000a00 */
[----:B0-----:R-:W-:-:S04]  /*0f50*/  @P0 IMAD.WIDE.U32 R168, R152, 0x10, R168 ;  /* 0x0000001098a80825 */ /* 0x001fc800078e00a8 */
[----:B------:R-:W-:Y:S01]  /*0f60*/  FADD.FTZ R172, R173, -UR4 ;  /* 0x80000004adac7e21 */ /* 0x000fe20008010000 */
[C---:B------:R-:W-:Y:S02]  /*0f70*/  IADD3 R7, PT, PT, R179.reuse, 0x700, RZ ;  /* 0x00000700b3077810 */ /* 0x040fe40007ffe0ff */
[----:B------:R-:W0:Y:S01]  /*0f80*/  @P0 LDC.64 R146, c[0x0][0x438] ;  /* 0x00010e00ff920b82 */ /* 0x000e220000000a00 */
[----:B------:R1:W5:Y:S02]  /*0f90*/  @P0 LDG.E.128 R116, desc[UR10][R168.64] ;  /* 0x0000000aa8740981 */ /* 0x000364000c1e1d00 */
[----:B-1----:R-:W-:-:S04]  /*0fa0*/  @P0 IMAD.WIDE.U32 R28, R179, 0x10, R28 ;  /* 0x00000010b31c0825 */ /* 0x002fc800078e001c */
[----:B------:R-:W-:Y:S01]  /*0fb0*/  FFMA.FTZ R189, R164, R171, R189 ;  /* 0x000000aba4bd7223 */ /* 0x000fe200000100bd */
[----:B------:R-:W-:Y:S01]  /*0fc0*/  FMUL.FTZ R173, R44, R164 ;  /* 0x000000a42cad7220 */ /* 0x000fe20000410000 */
[----:B------:R-:W1:Y:S01]  /*0fd0*/  @P0 LDC.64 R162, c[0x0][0x438] ;  /* 0x00010e00ffa20b82 */ /* 0x000e620000000a00 */
[----:B------:R-:W-:Y:S01]  /*0fe0*/  FMUL.FTZ R169, R156, UR8 ;  /* 0x000000089ca97c20 */ /* 0x000fe20008410000 */
[----:B------:R-:W-:Y:S01]  /*0ff0*/  FMUL.FTZ R156, R34, UR8 ;  /* 0x00000008229c7c20 */ /* 0x000fe20008410000 */
[----:B------:R-:W5:Y:S01]  /*1000*/  @P0 LDG.E.128 R104, desc[UR10][R28.64] ;  /* 0x0000000a1c680981 */ /* 0x000f62000c1e1d00 */
[----:B------:R-:W-:-:S03]  /*1010*/  FMUL.FTZ R164, R159, UR8 ;  /* 0x000000089fa47c20 */ /* 0x000fc60008410000 */
[----:B------:R-:W3:Y:S01]  /*1020*/  LDL.LU R34, [R1+0x58] ;  /* 0x0000580001227983 */ /* 0x000ee20000300800 */
[----:B------:R-:W-:-:S04]  /*1030*/  IMAD.WIDE.U32 R36, R6, 0x10, R140 ;  /* 0x0000001006247825 */ /* 0x000fc800078e008c */
[----:B------:R-:W-:Y:S02]  /*1040*/  FMUL.FTZ R159, R33, UR8 ;  /* 0x00000008219f7c20 */ /* 0x000fe40008410000 */
[----:B------:R-:W3:Y:S04]  /*1050*/  LDL.LU R33, [R1+0x5c] ;  /* 0x00005c0001217983 */ /* 0x000ee80000300800 */
[----:B------:R-:W3:Y:S01]  /*1060*/  LDG.E.128 R28, desc[UR10][R30.64] ;  /* 0x0000000a1e1c7981 */ /* 0x000ee2000c1e1d00 */
[----:B------:R-:W-:-:S03]  /*1070*/  FMUL.FTZ R160, R32, UR8 ;  /* 0x0000000820a07c20 */ /* 0x000fc60008410000 */
[----:B------:R-:W3:Y:S01]  /*1080*/  LDG.E.128 R36, desc[UR10][R36.64] ;  /* 0x0000000a24247981 */ /* 0x000ee2000c1e1d00 */
[----:B------:R-:W-:-:S06]  /*1090*/  IMAD.WIDE.U32 R140, R7, 0x10, R140 ;  /* 0x00000010078c7825 */ /* 0x000fcc00078e008c */
[----:B------:R-:W3:Y:S01]  /*10a0*/  LDG.E.128 R140, desc[UR10][R140.64] ;  /* 0x0000000a8c8c7981 */ /* 0x000ee2000c1e1d00 */
[----:B------:R-:W-:-:S04]  /*10b0*/  @P0 IMAD.WIDE.U32 R144, R161, 0x10, R144 ;  /* 0x00000010a1900825 */ /* 0x000fc800078e0090 */
[----:B0-----:R-:W-:Y:S01]  /*10c0*/  @P0 IMAD.WIDE.U32 R146, R170, 0x10, R146 ;  /* 0x00000010aa920825 */ /* 0x001fe200078e0092 */
[----:B------:R0:W5:Y:S04]  /*10d0*/  @P0 LDG.E.128 R112, desc[UR10][R144.64] ;  /* 0x0000000a90700981 */ /* 0x000168000c1e1d00 */
[----:B------:R-:W5:Y:S01]  /*10e0*/  @P0 LDG.E.128 R108, desc[UR10][R146.64] ;  /* 0x0000000a926c0981 */ /* 0x000f62000c1e1d00 */
[----:B0-----:R-:W-:Y:S02]  /*10f0*/  IMAD.WIDE.U32 R144, R7, 0x10, R154 ;  /* 0x0000001007907825 */ /* 0x001fe400078e009a */
[----:B------:R-:W0:Y:S04]  /*1100*/  @P0 LDC.64 R154, c[0x0][0x438] ;  /* 0x00010e00ff9a0b82 */ /* 0x000e280000000a00 */
[----:B------:R-:W3:Y:S01]  /*1110*/  LDG.E.128 R144, desc[UR10][R144.64] ;  /* 0x0000000a90907981 */ /* 0x000ee2000c1e1d00 */
[----:B----4-:R-:W-:-:S05]  /*1120*/  FADD.FTZ R194, R15, R194 ;  /* 0x000000c20fc27221 */ /* 0x010fca0000010000 */
[----:B------:R-:W-:Y:S04]  /*1130*/  STL [R1+0x4c], R194 ;  /* 0x00004cc201007387 */ /* 0x000fe80000100800 */
[----:B------:R-:W4:Y:S01]  /*1140*/  LDL.LU R32, [R1+0x60] ;  /* 0x0000600001207983 */ /* 0x000f220000300800 */
[----:B0-----:R-:W-:-:S05]  /*1150*/  @P0 IMAD.WIDE.U32 R154, R5, 0x10, R154 ;  /* 0x00000010059a0825 */ /* 0x001fca00078e009a */
[----:B------:R0:W5:Y:S01]  /*1160*/  @P0 LDG.E.128 R124, desc[UR10][R154.64] ;  /* 0x0000000a9a7c0981 */ /* 0x000162000c1e1d00 */
[----:B------:R-:W-:Y:S01]  /*1170*/  FADD.FTZ R174, R174, -UR4 ;  /* 0x80000004aeae7e21 */ /* 0x000fe20008010000 */
[----:B0-----:R-:W0:Y:S03]  /*1180*/  @P0 LDC.64 R154, c[0x0][0x438] ;  /* 0x00010e00ff9a0b82 */ /* 0x001e260000000a00 */
[----:B------:R-:W-:Y:S01]  /*1190*/  FMUL.FTZ R174, R174, UR8 ;  /* 0x00000008aeae7c20 */ /* 0x000fe20008410000 */
[----:B------:R-:W-:Y:S01]  /*11a0*/  FADD.FTZ R158, R158, -UR4 ;  /* 0x800000049e9e7e21 */ /* 0x000fe20008010000 */
[----:B------:R-:W-:Y:S01]  /*11b0*/  FADD.FTZ R227, R166, R227 ;  /* 0x000000e3a6e37221 */ /* 0x000fe20000010000 */
[----:B------:R-:W-:Y:S01]  /*11c0*/  FMUL.FTZ R177, R46, R166 ;  /* 0x000000a62eb17220 */ /* 0x000fe20000410000 */
[----:B------:R-:W-:Y:S01]  /*11d0*/  FFMA.FTZ R191, R166, R174, R191 ;  /* 0x000000aea6bf7223 */ /* 0x000fe200000100bf */
[----:B------:R-:W-:Y:S01]  /*11e0*/  FMUL.FTZ R166, R158, UR8 ;  /* 0x000000089ea67c20 */ /* 0x000fe20008410000 */
[C---:B------:R-:W-:Y:S01]  /*11f0*/  FADD.FTZ R233, R24.reuse, R233 ;  /* 0x000000e918e97221 */ /* 0x040fe20000010000 */
[----:B------:R-:W-:Y:S01]  /*1200*/  FFMA.FTZ R201, R24, R160, R201 ;  /* 0x000000a018c97223 */ /* 0x000fe200000100c9 */
[----:B------:R-:W-:Y:S01]  /*1210*/  FMUL.FTZ R158, R52, R24 ;  /* 0x00000018349e7220 */ /* 0x000fe20000410000 */
[----:B-1----:R-:W-:-:S04]  /*1220*/  @P0 IMAD.WIDE.U32 R162, R4, 0x10, R162 ;  /* 0x0000001004a20825 */ /* 0x002fc800078e00a2 */
[----:B------:R-:W-:-:S04]  /*1230*/  FADD.FTZ R24, RZ, R181 ;  /* 0x000000b5ff187221 */ /* 0x000fc80000010000 */
[----:B------:R-:W-:Y:S01]  /*1240*/  FADD.FTZ R24, R183, R24 ;  /* 0x00000018b7187221 */ /* 0x000fe20000010000 */
[----:B------:R1:W5:Y:S01]  /*1250*/  @P0 LDG.E.128 R120, desc[UR10][R162.64] ;  /* 0x0000000aa2780981 */ /* 0x000362000c1e1d00 */
[----:B------:R-:W-:Y:S02]  /*1260*/  FMUL.FTZ R186, R43, R195 ;  /* 0x000000c32bba7220 */ /* 0x000fe40000410000 */
[----:B------:R-:W-:Y:S01]  /*1270*/  FADD.FTZ R24, R185, R24 ;  /* 0x00000018b9187221 */ /* 0x000fe20000010000 */
[----:B0-----:R-:W-:Y:S01]  /*1280*/  @P0 IMAD.WIDE.U32 R154, R7, 0x10, R154 ;  /* 0x00000010079a0825 */ /* 0x001fe200078e009a */
[----:B-1----:R-:W0:Y:S03]  /*1290*/  @P0 LDC.64 R162, c[0x0][0x438] ;  /* 0x00010e00ffa20b82 */ /* 0x002e260000000a00 */
[C---:B------:R-:W-:Y:S01]  /*12a0*/  FADD.FTZ R235, R26.reuse, R235 ;  /* 0x000000eb1aeb7221 */ /* 0x040fe20000010000 */
[----:B------:R-:W-:Y:S01]  /*12b0*/  FFMA.FTZ R203, R26, R156, R203 ;  /* 0x0000009c1acb7223 */ /* 0x000fe200000100cb */
[----:B------:R1:W5:Y:S01]  /*12c0*/  @P0 LDG.E.128 R132, desc[UR10][R154.64] ;  /* 0x0000000a9a840981 */ /* 0x000362000c1e1d00 */
[----:B------:R-:W-:Y:S01]  /*12d0*/  FADD.FTZ R35, R35, -UR4 ;  /* 0x8000000423237e21 */ /* 0x000fe20008010000 */
[----:B------:R-:W-:Y:S01]  /*12e0*/  FADD.FTZ R176, R175, -UR4 ;  /* 0x80000004afb07e21 */ /* 0x000fe20008010000 */
[----:B------:R-:W-:Y:S01]  /*12f0*/  FMUL.FTZ R175, R45, R165 ;  /* 0x000000a52daf7220 */ /* 0x000fe20000410000 */
[----:B------:R-:W-:Y:S01]  /*1300*/  FADD.FTZ R157, R157, -UR4 ;  /* 0x800000049d9d7e21 */ /* 0x000fe20008010000 */
[----:B-1----:R-:W-:Y:S01]  /*1310*/  FMUL.FTZ R154, R54, R26 ;  /* 0x0000001a369a7220 */ /* 0x002fe20000410000 */
[----:B------:R-:W-:Y:S01]  /*1320*/  FADD.FTZ R26, R186, R24 ;  /* 0x00000018ba1a7221 */ /* 0x000fe20000010000 */
[----:B--2---:R-:W-:Y:S01]  /*1330*/  FADD.FTZ R8, R8, -UR4 ;  /* 0x8000000408087e21 */ /* 0x004fe20008010000 */
[----:B------:R-:W-:-:S02]  /*1340*/  FMUL.FTZ R155, R35, UR8 ;  /* 0x00000008239b7c20 */ /* 0x000fc40008410000 */
[----:B------:R-:W-:Y:S01]  /*1350*/  FADD.FTZ R26, R173, R26 ;  /* 0x0000001aad1a7221 */ /* 0x000fe20000010000 */
[----:B------:R-:W-:Y:S01]  /*1360*/  FMUL.FTZ R168, R157, UR8 ;  /* 0x000000089da87c20 */ /* 0x000fe20008410000 */
[C---:B------:R-:W-:Y:S01]  /*1370*/  FADD.FTZ R234, R25.reuse, R234 ;  /* 0x000000ea19ea7221 */ /* 0x040fe20000010000 */
[----:B------:R-:W-:Y:S01]  /*1380*/  FFMA.FTZ R202, R25, R159, R202 ;  /* 0x0000009f19ca7223 */ /* 0x000fe200000100ca */
[----:B------:R-:W-:Y:S01]  /*1390*/  FADD.FTZ R26, R175, R26 ;  /* 0x0000001aaf1a7221 */ /* 0x000fe20000010000 */
[----:B------:R-:W-:Y:S01]  /*13a0*/  FMUL.FTZ R157, R53, R25 ;  /* 0x00000019359d7220 */ /* 0x000fe20000410000 */
[----:B------:R-:W-:Y:S01]  /*13b0*/  FMUL.FTZ R8, R8, UR8 ;  /* 0x0000000808087c20 */ /* 0x000fe20008410000 */
[C---:B------:R-:W-:Y:S01]  /*13c0*/  FADD.FTZ R236, R27.reuse, R236 ;  /* 0x000000ec1bec7221 */ /* 0x040fe20000010000 */
[----:B------:R-:W-:Y:S01]  /*13d0*/  FFMA.FTZ R204, R27, R155, R204 ;  /* 0x0000009b1bcc7223 */ /* 0x000fe200000100cc */
[----:B------:R-:W-:Y:S01]  /*13e0*/  FMUL.FTZ R153, R55, R27 ;  /* 0x0000001b37997220 */ /* 0x000fe20000410000 */
[----:B------:R-:W-:Y:S01]  /*13f0*/  FADD.FTZ R25, R10, -UR4 ;  /* 0x800000040a197e21 */ /* 0x000fe20008010000 */
[----:B------:R-:W-:Y:S01]  /*1400*/  FMUL.FTZ R176, R176, UR8 ;  /* 0x00000008b0b07c20 */ /* 0x000fe20008410000 */
[----:B------:R-:W-:Y:S01]  /*1410*/  FFMA.FTZ R27, R0, R181, RZ ;  /* 0x000000b5001b7223 */ /* 0x000fe200000100ff */
[----:B------:R-:W-:Y:S01]  /*1420*/  FMUL.FTZ R178, R47, R167 ;  /* 0x000000a72fb27220 */ /* 0x000fe20000410000 */
[----:B------:R-:W-:Y:S01]  /*1430*/  FADD.FTZ R9, R9, -UR4 ;  /* 0x8000000409097e21 */ /* 0x000fe20008010000 */
[----:B------:R-:W-:Y:S01]  /*1440*/  FADD.FTZ R26, R177, R26 ;  /* 0x0000001ab11a7221 */ /* 0x000fe20000010000 */
[C---:B------:R-:W-:Y:S01]  /*1450*/  FADD.FTZ R237, R12.reuse, R237 ;  /* 0x000000ed0ced7221 */ /* 0x040fe20000010000 */
[----:B------:R-:W-:Y:S01]  /*1460*/  FFMA.FTZ R205, R12, R8, R205 ;  /* 0x000000080ccd7223 */ /* 0x000fe200000100cd */
[----:B------:R-:W-:Y:S01]  /*1470*/  FMUL.FTZ R10, R56, R12 ;  /* 0x0000000c380a7220 */ /* 0x000fe20000410000 */
[----:B------:R-:W-:Y:S01]  /*1480*/  FMUL.FTZ R12, R25, UR8 ;  /* 0x00000008190c7c20 */ /* 0x000fe20008410000 */
[----:B------:R-:W-:Y:S01]  /*1490*/  FMUL.FTZ R172, R172, UR8 ;  /* 0x00000008acac7c20 */ /* 0x000fe20008410000 */
[C---:B------:R-:W-:Y:S01]  /*14a0*/  FADD.FTZ R228, R167.reuse, R228 ;  /* 0x000000e4a7e47221 */ /* 0x040fe20000010000 */
[----:B------:R-:W-:Y:S01]  /*14b0*/  FFMA.FTZ R196, R167, R176, R196 ;  /* 0x000000b0a7c47223 */ /* 0x000fe200000100c4 */
[----:B------:R-:W-:Y:S01]  /*14c0*/  FFMA.FTZ R25, R180, R183, R27 ;  /* 0x000000b7b4197223 */ /* 0x000fe2000001001b */
[----:B---3--:R-:W-:Y:S01]  /*14d0*/  FMUL.FTZ R167, R48, R148 ;  /* 0x0000009430a77220 */ /* 0x008fe20000410000 */
[----:B------:R-:W-:Y:S01]  /*14e0*/  FMUL.FTZ R9, R9, UR8 ;  /* 0x0000000809097c20 */ /* 0x000fe20008410000 */
[----:B------:R-:W-:Y:S01]  /*14f0*/  FADD.FTZ R26, R178, R26 ;  /* 0x0000001ab21a7221 */ /* 0x000fe20000010000 */
[----:B0-----:R-:W-:-:S04]  /*1500*/  @P0 IMAD.WIDE.U32 R162, R6, 0x10, R162 ;  /* 0x0000001006a20825 */ /* 0x001fc800078e00a2 */
[----:B------:R-:W-:Y:S01]  /*1510*/  FADD.FTZ R24, R11, -UR4 ;  /* 0x800000040b187e21 */ /* 0x000fe20008010000 */
[----:B------:R-:W-:Y:S01]  /*1520*/  FMUL.FTZ R184, R184, UR8 ;  /* 0x00000008b8b87c20 */ /* 0x000fe20008410000 */
[C---:B------:R-:W-:Y:S01]  /*1530*/  FADD.FTZ R226, R165.reuse, R226 ;  /* 0x000000e2a5e27221 */ /* 0x040fe20000010000 */
[----:B------:R-:W-:Y:S01]  /*1540*/  FFMA.FTZ R190, R165, R172, R190 ;  /* 0x000000aca5be7223 */ /* 0x000fe200000100be */
[----:B------:R-:W-:Y:S01]  /*1550*/  FFMA.FTZ R25, R182, R185, R25 ;  /* 0x000000b9b6197223 */ /* 0x000fe20000010019 */
[----:B------:R-:W-:Y:S01]  /*1560*/  FMUL.FTZ R165, R49, R149 ;  /* 0x0000009531a57220 */ /* 0x000fe20000410000 */
[C---:B------:R-:W-:Y:S01]  /*1570*/  FADD.FTZ R238, R13.reuse, R238 ;  /* 0x000000ee0dee7221 */ /* 0x040fe20000010000 */
[----:B------:R-:W-:Y:S01]  /*1580*/  FFMA.FTZ R206, R13, R9, R206 ;  /* 0x000000090dce7223 */ /* 0x000fe200000100ce */
[----:B------:R-:W-:Y:S01]  /*1590*/  FMUL.FTZ R11, R57, R13 ;  /* 0x0000000d390b7220 */ /* 0x000fe20000410000 */
[----:B------:R-:W-:Y:S01]  /*15a0*/  FADD.FTZ R26, R167, R26 ;  /* 0x0000001aa71a7221 */ /* 0x000fe20000010000 */
[C---:B------:R-:W-:Y:S01]  /*15b0*/  FADD.FTZ R239, R14.reuse, R239 ;  /* 0x000000ef0eef7221 */ /* 0x040fe20000010000 */
[----:B------:R-:W-:Y:S01]  /*15c0*/  FFMA.FTZ R207, R14, R12, R207 ;  /* 0x0000000c0ecf7223 */ /* 0x000fe200000100cf */
[----:B------:R-:W-:Y:S01]  /*15d0*/  FMUL.FTZ R13, R58, R14 ;  /* 0x0000000e3a0d7220 */ /* 0x000fe20000410000 */
[----:B------:R-:W-:Y:S01]  /*15e0*/  FMUL.FTZ R14, R24, UR8 ;  /* 0x00000008180e7c20 */ /* 0x000fe20008410000 */
[----:B------:R0:W5:Y:S01]  /*15f0*/  @P0 LDG.E.128 R128, desc[UR10][R162.64] ;  /* 0x0000000aa2800981 */ /* 0x000162000c1e1d00 */
[----:B------:R-:W-:Y:S01]  /*1600*/  FFMA.FTZ R24, R184, R186, R25 ;  /* 0x000000bab8187223 */ /* 0x000fe20000010019 */
[----:B------:R-:W-:-:S03]  /*1610*/  FADD.FTZ R26, R165, R26 ;  /* 0x0000001aa51a7221 */ /* 0x000fc60000010000 */
[----:B------:R-:W-:Y:S01]  /*1620*/  FFMA.FTZ R24, R171, R173, R24 ;  /* 0x000000adab187223 */ /* 0x000fe20000010018 */
[----:B0-----:R-:W-:Y:S01]  /*1630*/  FMUL.FTZ R163, R50, R150 ;  /* 0x0000009632a37220 */ /* 0x001fe20000410000 */
[----:B------:R-:W-:-:S03]  /*1640*/  FMUL.FTZ R162, R51, R151 ;  /* 0x0000009733a27220 */ /* 0x000fc60000410000 */
[----:B------:R-:W-:Y:S01]  /*1650*/  FADD.FTZ R27, R163, R26 ;  /* 0x0000001aa31b7221 */ /* 0x000fe20000010000 */
[----:B------:R-:W-:Y:S01]  /*1660*/  FFMA.FTZ R24, R172, R175, R24 ;  /* 0x000000afac187223 */ /* 0x000fe20000010018 */
[----:B------:R-:W-:Y:S02]  /*1670*/  FADD.FTZ R26, R17, -UR4 ;  /* 0x80000004111a7e21 */ /* 0x000fe40008010000 */
[----:B------:R-:W-:Y:S01]  /*1680*/  FADD.FTZ R27, R162, R27 ;  /* 0x0000001ba21b7221 */ /* 0x000fe20000010000 */
[----:B------:R-:W-:-:S03]  /*1690*/  FFMA.FTZ R17, R174, R177, R24 ;  /* 0x000000b1ae117223 */ /* 0x000fc60000010018 */
[----:B------:R-:W-:Y:S01]  /*16a0*/  FADD.FTZ R27, R158, R27 ;  /* 0x0000001b9e1b7221 */ /* 0x000fe20000010000 */
[----:B------:R-:W-:Y:S01]  /*16b0*/  FFMA.FTZ R17, R176, R178, R17 ;  /* 0x000000b2b0117223 */ /* 0x000fe20000010011 */
[----:B------:R-:W-:Y:S02]  /*16c0*/  FADD.FTZ R24, R19, -UR4 ;  /* 0x8000000413187e21 */ /* 0x000fe40008010000 */
[----:B------:R-:W-:Y:S01]  /*16d0*/  FADD.FTZ R27, R157, R27 ;  /* 0x0000001b9d1b7221 */ /* 0x000fe20000010000 */
[----:B------:R-:W-:Y:S01]  /*16e0*/  FFMA.FTZ R19, R169, R167, R17 ;  /* 0x000000a7a9137223 */ /* 0x000fe20000010011 */
[----:B------:R-:W-:Y:S02]  /*16f0*/  FADD.FTZ R16, R16, -UR4 ;  /* 0x8000000410107e21 */ /* 0x000fe40008010000 */
[----:B------:R-:W-:Y:S01]  /*1700*/  FADD.FTZ R27, R154, R27 ;  /* 0x0000001b9a1b7221 */ /* 0x000fe20000010000 */
[----:B------:R-:W-:Y:S01]  /*1710*/  FFMA.FTZ R19, R168, R165, R19 ;  /* 0x000000a5a8137223 */ /* 0x000fe20000010013 */
[----:B------:R-:W-:Y:S01]  /*1720*/  FADD.FTZ R25, R18, -UR4 ;  /* 0x8000000412197e21 */ /* 0x000fe20008010000 */
[----:B------:R-:W-:Y:S01]  /*1730*/  FMUL.FTZ R16, R16, UR8 ;  /* 0x0000000810107c20 */ /* 0x000fe20008410000 */
[----:B------:R-:W-:Y:S01]  /*1740*/  FADD.FTZ R27, R153, R27 ;  /* 0x0000001b991b7221 */ /* 0x000fe20000010000 */
[----:B------:R-:W-:Y:S01]  /*1750*/  FMUL.FTZ R18, R26, UR8 ;  /* 0x000000081a127c20 */ /* 0x000fe20008410000 */
[----:B------:R-:W-:Y:S01]  /*1760*/  FFMA.FTZ R26, R166, R163, R19 ;  /* 0x000000a3a61a7223 */ /* 0x000fe20000010013 */
[----:B------:R-:W-:Y:S01]  /*1770*/  FADD.FTZ R193, R20, R193 ;  /* 0x000000c114c17221 */ /* 0x000fe20000010000 */
[----:B------:R-:W-:Y:S01]  /*1780*/  FADD.FTZ R27, R10, R27 ;  /* 0x0000001b0a1b7221 */ /* 0x000fe20000010000 */
[----:B------:R-:W-:Y:S01]  /*1790*/  FFMA.FTZ R209, R20, R16, R209 ;  /* 0x0000001014d17223 */ /* 0x000fe200000100d1 */
[----:B------:R-:W-:Y:S01]  /*17a0*/  FMUL.FTZ R17, R60, R20 ;  /* 0x000000143c117220 */ /* 0x000fe20000410000 */
[----:B------:R-:W-:Y:S01]  /*17b0*/  FMUL.FTZ R20, R25, UR8 ;  /* 0x0000000819147c20 */ /* 0x000fe20008410000 */
        /* <DEDUP_REMOVED lines=8> */
[----:B------:R-:W-:Y:S01]  /*1840*/  FMUL.FTZ R19, R61, R21 ;  /* 0x000000153d137220 */ /* 0x000fe20000410000 */
[----:B------:R-:W-:Y:S01]  /*1850*/  FADD.FTZ R192, R21, R192 ;  /* 0x000000c015c07221 */ /* 0x000fe20000010000 */
[----:B------:R-:W-:Y:S01]  /*1860*/  FADD.FTZ R26, R17, R26 ;  /* 0x0000001a111a7221 */ /* 0x000fe20000010000 */
[----:B------:R-:W-:Y:S01]  /*1870*/  FFMA.FTZ R210, R21, R18, R210 ;  /* 0x0000001215d27223 */ /* 0x000fe200000100d2 */
[C---:B------:R-:W-:Y:S01]  /*1880*/  FADD.FTZ R34, R22.reuse, R34 ;  /* 0x0000002216227221 */ /* 0x040fe20000010000 */
[----:B------:R-:W-:Y:S01]  /*1890*/  FFMA.FTZ R211, R22, R20, R211 ;  /* 0x0000001416d37223 */ /* 0x000fe200000100d3 */
[----:B------:R-:W-:Y:S01]  /*18a0*/  FMUL.FTZ R21, R62, R22 ;  /* 0x000000163e157220 */ /* 0x000fe20000410000 */
[----:B------:R-:W-:Y:S01]  /*18b0*/  FFMA.FTZ R25, R156, R154, R25 ;  /* 0x0000009a9c197223 */ /* 0x000fe20000010019 */
[----:B------:R-:W-:Y:S01]  /*18c0*/  FMUL.FTZ R22, R24, UR8 ;  /* 0x0000000818167c20 */ /* 0x000fe20008410000 */
[----:B------:R-:W-:Y:S01]  /*18d0*/  FADD.FTZ R26, R19, R26 ;  /* 0x0000001a131a7221 */ /* 0x000fe20000010000 */
[----:B------:R-:W-:Y:S01]  /*18e0*/  FADD.FTZ R28, R28, -UR4 ;  /* 0x800000041c1c7e21 */ /* 0x000fe20008010000 */
[----:B------:R-:W-:Y:S01]  /*18f0*/  FFMA.FTZ R25, R155, R153, R25 ;  /* 0x000000999b197223 */ /* 0x000fe20000010019 */
[C---:B------:R-:W-:Y:S01]  /*1900*/  FADD.FTZ R33, R23.reuse, R33 ;  /* 0x0000002117217221 */ /* 0x040fe20000010000 */
[----:B------:R-:W-:Y:S01]  /*1910*/  FFMA.FTZ R212, R23, R22, R212 ;  /* 0x0000001617d47223 */ /* 0x000fe200000100d4 */
[----:B------:R-:W-:Y:S01]  /*1920*/  FMUL.FTZ R23, R63, R23 ;  /* 0x000000173f177220 */ /* 0x000fe20000410000 */
[----:B------:R-:W-:Y:S01]  /*1930*/  FADD.FTZ R26, R21, R26 ;  /* 0x0000001a151a7221 */ /* 0x000fe20000010000 */
[----:B------:R-:W-:Y:S01]  /*1940*/  FFMA.FTZ R27, R8, R10, R25 ;  /* 0x0000000a081b7223 */ /* 0x000fe20000010019 */
[----:B------:R-:W-:Y:S01]  /*1950*/  FMUL.FTZ R24, R28, UR8 ;  /* 0x000000081c187c20 */ /* 0x000fe20008410000 */
[----:B------:R-:W-:Y:S01]  /*1960*/  FMUL.FTZ R25, R64, R36 ;  /* 0x0000002440197220 */ /* 0x000fe20000410000 */
[----:B------:R-:W-:Y:S01]  /*1970*/  FADD.FTZ R26, R23, R26 ;  /* 0x0000001a171a7221 */ /* 0x000fe20000010000 */
[----:B------:R-:W-:Y:S01]  /*1980*/  FFMA.FTZ R27, R9, R11, R27 ;  /* 0x0000000b091b7223 */ /* 0x000fe2000001001b */
[----:B------:R-:W-:Y:S01]  /*1990*/  FFMA.FTZ R213, R36, R24, R213 ;  /* 0x0000001824d57223 */ /* 0x000fe200000100d5 */
[C---:B------:R-:W-:Y:S01]  /*19a0*/  FADD.FTZ R231, R150.reuse, R231 ;  /* 0x000000e796e77221 */ /* 0x040fe20000010000 */
[----:B------:R-:W-:Y:S01]  /*19b0*/  FFMA.FTZ R199, R150, R166, R199 ;  /* 0x000000a696c77223 */ /* 0x000fe200000100c7 */
[----:B------:R-:W-:Y:S01]  /*19c0*/  FFMA.FTZ R150, R12, R13, R27 ;  /* 0x0000000d0c967223 */ /* 0x000fe2000001001b */
[----:B------:R-:W-:Y:S01]  /*19d0*/  FMUL.FTZ R27, R66, R38 ;  /* 0x00000026421b7220 */ /* 0x000fe20000410000 */
[----:B------:R-:W-:Y:S02]  /*19e0*/  STL [R1+0x50], R193 ;  /* 0x000050c101007387 */ /* 0x000fe40000100800 */
[----:B------:R-:W-:Y:S01]  /*19f0*/  FFMA.FTZ R150, R14, R15, R150 ;  /* 0x0000000f0e967223 */ /* 0x000fe20000010096 */
[----:B------:R-:W-:Y:S01]  /*1a00*/  FMUL.FTZ R28, R67, R39 ;  /* 0x00000027431c7220 */ /* 0x000fe20000410000 */
[----:B------:R-:W-:Y:S02]  /*1a10*/  STL [R1+0x54], R192 ;  /* 0x000054c001007387 */ /* 0x000fe40000100800 */
[----:B------:R-:W-:-:S02]  /*1a20*/  FFMA.FTZ R150, R16, R17, R150 ;  /* 0x0000001110967223 */ /* 0x000fc40000010096 */
[----:B------:R0:W-:Y:S04]  /*1a30*/  STL [R1+0x58], R34 ;  /* 0x0000582201007387 */ /* 0x0001e80000100800 */
[----:B------:R1:W-:Y:S01]  /*1a40*/  STL [R1+0x5c], R33 ;  /* 0x00005c2101007387 */ /* 0x0003e20000100800 */
[----:B------:R-:W-:Y:S01]  /*1a50*/  FFMA.FTZ R150, R18, R19, R150 ;  /* 0x0000001312967223 */ /* 0x000fe20000010096 */
[----:B------:R-:W-:Y:S01]  /*1a60*/  FADD.FTZ R35, R31, -UR4 ;  /* 0x800000041f237e21 */ /* 0x000fe20008010000 */
[----:B0-----:R-:W-:Y:S01]  /*1a70*/  FADD.FTZ R34, R30, -UR4 ;  /* 0x800000041e227e21 */ /* 0x001fe20008010000 */
[----:B------:R-:W-:Y:S01]  /*1a80*/  FMUL.FTZ R30, R69, R141 ;  /* 0x0000008d451e7220 */ /* 0x000fe20000410000 */
[----:B------:R-:W-:Y:S01]  /*1a90*/  FFMA.FTZ R150, R20, R21, R150 ;  /* 0x0000001514967223 */ /* 0x000fe20000010096 */
[----:B------:R-:W-:-:S03]  /*1aa0*/  FMUL.FTZ R31, R70, R142 ;  /* 0x0000008e461f7220 */ /* 0x000fc60000410000 */
[----:B------:R-:W-:Y:S01]  /*1ab0*/  FFMA.FTZ R150, R22, R23, R150 ;  /* 0x0000001716967223 */ /* 0x000fe20000010096 */
[----:B-1----:R-:W-:-:S03]  /*1ac0*/  FMUL.FTZ R33, R71, R143 ;  /* 0x0000008f47217220 */ /* 0x002fc60000410000 */
[----:B------:R-:W-:Y:S01]  /*1ad0*/  FFMA.FTZ R150, R24, R25, R150 ;  /* 0x0000001918967223 */ /* 0x000fe20000010096 */
[----:B------:R-:W-:Y:S01]  /*1ae0*/  FMUL.FTZ R34, R34, UR8 ;  /* 0x0000000822227c20 */ /* 0x000fe20008410000 */
[C---:B------:R-:W-:Y:S01]  /*1af0*/  FADD.FTZ R229, R148.reuse, R229 ;  /* 0x000000e594e57221 */ /* 0x040fe20000010000 */
[----:B------:R-:W-:Y:S01]  /*1b00*/  FFMA.FTZ R197, R148, R169, R197 ;  /* 0x000000a994c57223 */ /* 0x000fe200000100c5 */
[----:B------:R-:W-:Y:S01]  /*1b10*/  FADD.FTZ R148, R144, -UR4 ;  /* 0x8000000490947e21 */ /* 0x000fe20008010000 */
[----:B------:R-:W-:Y:S01]  /*1b20*/  FMUL.FTZ R35, R35, UR8 ;  /* 0x0000000823237c20 */ /* 0x000fe20008410000 */
[C---:B------:R-:W-:Y:S01]  /*1b30*/  FADD.FTZ R230, R149.reuse, R230 ;  /* 0x000000e695e67221 */ /* 0x040fe20000010000 */
[----:B------:R-:W-:Y:S01]  /*1b40*/  FFMA.FTZ R198, R149, R168, R198 ;  /* 0x000000a895c67223 */ /* 0x000fe200000100c6 */
[----:B------:R-:W-:Y:S01]  /*1b50*/  FADD.FTZ R149, R145, -UR4 ;  /* 0x8000000491957e21 */ /* 0x000fe20008010000 */
[----:B------:R-:W-:Y:S01]  /*1b60*/  FMUL.FTZ R148, R148, UR8 ;  /* 0x0000000894947c20 */ /* 0x000fe20008410000 */
[----:B------:R-:W-:-:S02]  /*1b70*/  FADD.FTZ R146, R146, -UR4 ;  /* 0x8000000492927e21 */ /* 0x000fc40008010000 */
[----:B------:R-:W-:Y:S01]  /*1b80*/  FMUL.FTZ R149, R149, UR8 ;  /* 0x0000000895957c20 */ /* 0x000fe20008410000 */
[----:B------:R-:W-:Y:S01]  /*1b90*/  FADD.FTZ R147, R147, -UR4 ;  /* 0x8000000493937e21 */ /* 0x000fe20008010000 */
[C---:B------:R-:W-:Y:S01]  /*1ba0*/  FADD.FTZ R232, R151.reuse, R232 ;  /* 0x000000e897e87221 */ /* 0x040fe20000010000 */
[----:B------:R-:W-:Y:S02]  /*1bb0*/  FFMA.FTZ R200, R151, R164, R200 ;  /* 0x000000a497c87223 */ /* 0x000fe400000100c8 */
[----:B------:R-:W-:Y:S01]  /*1bc0*/  FMUL.FTZ R151, R147, UR8 ;  /* 0x0000000893977c20 */ /* 0x000fe20008410000 */
[----:B----4-:R-:W-:Y:S01]  /*1bd0*/  FADD.FTZ R32, R36, R32 ;  /* 0x0000002024207221 */ /* 0x010fe20000010000 */
[----:B------:R-:W-:Y:S01]  /*1be0*/  FADD.FTZ R36, R25, R26 ;  /* 0x0000001a19247221 */ /* 0x000fe20000010000 */
[----:B------:R-:W-:-:S04]  /*1bf0*/  FMUL.FTZ R26, R65, R37 ;  /* 0x00000025411a7220 */ /* 0x000fc80000410000 */
[----:B------:R-:W-:Y:S01]  /*1c00*/  FADD.FTZ R36, R26, R36 ;  /* 0x000000241a247221 */ /* 0x000fe20000010000 */
[----:B------:R0:W-:Y:S03]  /*1c10*/  STL [R1+0x60], R32 ;  /* 0x0000602001007387 */ /* 0x0001e60000100800 */
[----:B------:R-:W-:-:S04]  /*1c20*/  FADD.FTZ R36, R27, R36 ;  /* 0x000000241b247221 */ /* 0x000fc80000010000 */
[----:B------:R-:W-:Y:S01]  /*1c30*/  FADD.FTZ R36, R28, R36 ;  /* 0x000000241c247221 */ /* 0x000fe20000010000 */
[----:B0-----:R-:W-:Y:S01]  /*1c40*/  FADD.FTZ R32, R29, -UR4 ;  /* 0x800000041d207e21 */ /* 0x001fe20008010000 */
[----:B------:R-:W-:-:S04]  /*1c50*/  FMUL.FTZ R29, R68, R140 ;  /* 0x0000008c441d7220 */ /* 0x000fc80000410000 */
[----:B------:R-:W-:-:S04]  /*1c60*/  FADD.FTZ R36, R29, R36 ;  /* 0x000000241d247221 */ /* 0x000fc80000010000 */
[----:B------:R-:W-:Y:S01]  /*1c70*/  FADD.FTZ R36, R36, R30 ;  /* 0x0000001e24247221 */ /* 0x000fe20000010000 */
[----:B------:R-:W-:-:S03]  /*1c80*/  FMUL.FTZ R32, R32, UR8 ;  /* 0x0000000820207c20 */ /* 0x000fc60008410000 */
[----:B------:R-:W-:Y:S01]  /*1c90*/  FADD.FTZ R36, R36, R31 ;  /* 0x0000001f24247221 */ /* 0x000fe20000010000 */
[----:B------:R-:W-:-:S03]  /*1ca0*/  FFMA.FTZ R150, R32, R26, R150 ;  /* 0x0000001a20967223 */ /* 0x000fc60000010096 */
[----:B------:R-:W-:Y:S01]  /*1cb0*/  FADD.FTZ R36, R36, R33 ;  /* 0x0000002124247221 */ /* 0x000fe20000010000 */
[----:B------:R-:W-:-:S04]  /*1cc0*/  FFMA.FTZ R150, R34, R27, R150 ;  /* 0x0000001b22967223 */ /* 0x000fc80000010096 */
[----:B------:R-:W0:Y:S01]  /*1cd0*/  SHFL.DOWN PT, R144, R36, 0x10, 0x1f ;  /* 0x0a001f0024907f89 */ /* 0x000e2200000e0000 */
[----:B------:R-:W-:-:S04]  /*1ce0*/  FFMA.FTZ R145, R35, R28, R150 ;  /* 0x0000001c23917223 */ /* 0x000fc80000010096 */
        /* <DEDUP_REMOVED lines=26> */
[C---:B------:R-:W-:Y:S01]  /*1e90*/  FADD.FTZ R224, R195.reuse, R224 ;  /* 0x000000e0c3e07221 */ /* 0x040fe20000010000 */
[----:B------:R-:W-:Y:S01]  /*1ea0*/  FFMA.FTZ R188, R195, R184, R188 ;  /* 0x000000b8c3bc7223 */ /* 0x000fe200000100bc */
        /* <DEDUP_REMOVED lines=10> */
.L_x_14512:
[----:B------:R-:W-:Y:S05]  /*1f50*/  BSYNC.RECONVERGENT B0 ;  /* 0x0000000000007941 */ /* 0x000fea0003800200 */
.L_x_14511:
[----:B0-----:R-:W2:Y:S04]  /*1f60*/  LDL.LU R144, [R1+0x64] ;  /* 0x0000640001907983 */ /* 0x001ea80000300800 */
[----:B------:R-:W3:Y:S01]  /*1f70*/  LDL.LU R36, [R1+0x6c] ;  /* 0x00006c0001247983 */ /* 0x000ee20000300800 */
[----:B------:R-:W-:-:S03]  /*1f80*/  FFMA.FTZ R214, R37, R32, R214 ;  /* 0x0000002025d67223 */ /* 0x000fc600000100d6 */
[----:B------:R-:W4:Y:S04]  /*1f90*/  LDL.LU R195, [R1+0x70] ;  /* 0x0000700001c37983 */ /* 0x000f280000300800 */
[----:B------:R-:W4:Y:S04]  /*1fa0*/  LDL.LU R194, [R1+0x74] ;  /* 0x0000740001c27983 */ /* 0x000f280000300800 */
[----:B------:R-:W4:Y:S04]  /*1fb0*/  LDL.LU R193, [R1+0x78] ;  /* 0x0000780001c17983 */ /* 0x000f280000300800 */
[----:B------:R-:W4:Y:S01]  /*1fc0*/  LDL.LU R192, [R1+0x7c] ;  /* 0x00007c0001c07983 */ /* 0x000f220000300800 */
[----:B------:R-:W0:Y:S01]  /*1fd0*/  S2UR UR5, SR_CgaCtaId ;  /* 0x00000000000579c3 */ /* 0x000e220000008800 */
[----:B------:R-:W-:-:S02]  /*1fe0*/  UMOV UR4, 0x400 ;  /* 0x0000040000047882 */ /* 0x000fc40000000000 */
[----:B0-----:R-:W-:-:S04]  /*1ff0*/  ULEA UR4, UR5, UR4, 0x18 ;  /* 0x0000000405047291 */ /* 0x001fc8000f8ec0ff */
[----:B------:R-:W-:Y:S02]  /*2000*/  UIADD3 UR5, UPT, UPT, UR4, 0x8040, URZ ;  /* 0x0000804004057890 */ /* 0x000fe4000fffe0ff */
[----:B------:R-:W-:Y:S01]  /*2010*/  @!UP2 UIADD3 UR5, UPT, UPT, UR4, 0x8000, URZ ;  /* 0x000080000405a890 */ /* 0x000fe2000fffe0ff */
[----:B------:R-:W-:Y:S01]  /*2020*/  BAR.SYNC.DEFER_BLOCKING 0x0 ;  /* 0x0000000000007b1d */ /* 0x000fe20000010000 */
[----:B--2---:R-:W-:-:S05]  /*2030*/  FADD.FTZ R144, R37, R144 ;  /* 0x0000009025907221 */ /* 0x004fca0000010000 */
[----:B------:R-:W2:Y:S01]  /*2040*/  LDL.LU R37, [R1+0x68] ;  /* 0x0000680001257983 */ /* 0x000ea20000300800 */
[----:B------:R-:W-:Y:S01]  /*2050*/  FFMA.FTZ R215, R38, R34, R215 ;  /* 0x0000002226d77223 */ /* 0x000fe200000100d7 */
[C---:B---3--:R-:W-:Y:S01]  /*2060*/  FADD.FTZ R36, R39.reuse, R36 ;  /* 0x0000002427247221 */ /* 0x048fe20000010000 */
[----:B------:R-:W-:Y:S01]  /*2070*/  FFMA.FTZ R216, R39, R35, R216 ;  /* 0x0000002327d87223 */ /* 0x000fe200000100d8 */
[----:B------:R-:W-:Y:S01]  /*2080*/  STL [R1+0x64], R144 ;  /* 0x0000649001007387 */ /* 0x000fe20000100800 */
[----:B------:R-:W-:Y:S01]  /*2090*/  UISETP.NE.U32.AND UP1, UPT, UR20, URZ, UPT ;  /* 0x000000ff1400728c */ /* 0x000fe2000bf25070 */
[C---:B----4-:R-:W-:Y:S01]  /*20a0*/  FADD.FTZ R195, R140.reuse, R195 ;  /* 0x000000c38cc37221 */ /* 0x050fe20000010000 */
[----:B------:R-:W-:Y:S01]  /*20b0*/  FFMA.FTZ R217, R140, R148, R217 ;  /* 0x000000948cd97223 */ /* 0x000fe200000100d9 */
[----:B------:R-:W0:Y:S01]  /*20c0*/  LDS.128 R144, [UR5] ;  /* 0x00000005ff907984 */ /* 0x000e220008000c00 */
[----:B------:R-:W-:Y:S01]  /*20d0*/  UIADD3 UR5, UPT, UPT, UR4, 0x8050, URZ ;  /* 0x0000805004057890 */ /* 0x000fe2000fffe0ff */
[C---:B------:R-:W-:Y:S01]  /*20e0*/  FADD.FTZ R194, R141.reuse, R194 ;  /* 0x000000c28dc27221 */ /* 0x040fe20000010000 */
[----:B------:R-:W-:Y:S01]  /*20f0*/  @!UP2 UIADD3 UR5, UPT, UPT, UR4, 0x8010, URZ ;  /* 0x000080100405a890 */ /* 0x000fe2000fffe0ff */
[----:B------:R-:W-:Y:S01]  /*2100*/  FFMA.FTZ R218, R141, R149, R218 ;  /* 0x000000958dda7223 */ /* 0x000fe200000100da */
[----:B------:R-:W-:Y:S01]  /*2110*/  UISETP.NE.AND.EX UP1, UPT, UR21, URZ, UPT, UP1 ;  /* 0x000000ff1500728c */ /* 0x000fe2000bf25310 */
[C---:B------:R-:W-:Y:S01]  /*2120*/  FADD.FTZ R193, R142.reuse, R193 ;  /* 0x000000c18ec17221 */ /* 0x040fe20000010000 */
[----:B------:R-:W-:Y:S01]  /*2130*/  FFMA.FTZ R219, R142, R150, R219 ;  /* 0x000000968edb7223 */ /* 0x000fe200000100db */
[C---:B------:R-:W-:Y:S01]  /*2140*/  FFMA.FTZ R220, R143.reuse, R151, R220 ;  /* 0x000000978fdc7223 */ /* 0x040fe200000100dc */
[----:B------:R-:W-:Y:S01]  /*2150*/  FADD.FTZ R192, R143, R192 ;  /* 0x000000c08fc07221 */ /* 0x000fe20000010000 */
[----:B0-----:R-:W-:Y:S01]  /*2160*/  FADD.FTZ R144, RZ, R144 ;  /* 0x00000090ff907221 */ /* 0x001fe20000010000 */
[----:B------:R-:W-:-:S03]  /*2170*/  FADD.FTZ R145, RZ, R145 ;  /* 0x00000091ff917221 */ /* 0x000fc60000010000 */
[----:B------:R-:W-:Y:S01]  /*2180*/  FADD.FTZ R146, R146, R144 ;  /* 0x0000009092927221 */ /* 0x000fe20000010000 */
[----:B------:R-:W-:Y:S01]  /*2190*/  FADD.FTZ R147, R147, R145 ;  /* 0x0000009193937221 */ /* 0x000fe20000010000 */
[----:B--2---:R-:W-:-:S05]  /*21a0*/  FADD.FTZ R37, R38, R37 ;  /* 0x0000002526257221 */ /* 0x004fca0000010000 */
[----:B------:R-:W-:Y:S04]  /*21b0*/  STL [R1+0x68], R37 ;  /* 0x0000682501007387 */ /* 0x000fe80000100800 */
[----:B------:R-:W-:Y:S04]  /*21c0*/  STL [R1+0x6c], R36 ;  /* 0x00006c2401007387 */ /* 0x000fe80000100800 */
[----:B------:R-:W0:Y:S01]  /*21d0*/  LDS.128 R36, [UR5] ;  /* 0x00000005ff247984 */ /* 0x000e220008000c00 */
[----:B------:R-:W-:Y:S02]  /*21e0*/  UIADD3 UR5, UPT, UPT, UR4, 0x8060, URZ ;  /* 0x0000806004057890 */ /* 0x000fe4000fffe0ff */
[----:B------:R-:W-:Y:S01]  /*21f0*/  @!UP2 UIADD3 UR5, UPT, UPT, UR4, 0x8020, URZ ;  /* 0x000080200405a890 */ /* 0x000fe2000fffe0ff */
[----:B------:R-:W-:Y:S04]  /*2200*/  STL [R1+0x70], R195 ;  /* 0x000070c301007387 */ /* 0x000fe80000100800 */
[----:B------:R-:W-:Y:S04]  /*2210*/  STL [R1+0x74], R194 ;  /* 0x000074c201007387 */ /* 0x000fe80000100800 */
[----:B------:R-:W-:Y:S04]  /*2220*/  STL [R1+0x78], R193 ;  /* 0x000078c101007387 */ /* 0x000fe80000100800 */
[----:B------:R-:W-:Y:S01]  /*2230*/  STL [R1+0x7c], R192 ;  /* 0x00007cc001007387 */ /* 0x000fe20000100800 */
[----:B0-----:R-:W-:Y:S01]  /*2240*/  FADD.FTZ R36, R146, R36 ;  /* 0x0000002492247221 */ /* 0x001fe20000010000 */
        /* <DEDUP_REMOVED lines=21> */
[----:B------:R-:W-:-:S05]  /*23a0*/  HFMA2 R36, -RZ, RZ, 0, 9.5367431640625e-07 ;  /* 0x00000010ff247431 */ /* 0x000fca00000001ff */
[----:B------:R-:W-:-:S06]  /*23b0*/  IMAD.WIDE.U32 R36, R179, R36, UR26 ;  /* 0x0000001ab3247e25 */ /* 0x000fcc000f8e0024 */
[----:B------:R-:W5:Y:S01]  /*23c0*/  LDG.E.128 R36, desc[UR10][R36.64] ;  /* 0x0000000a24247981 */ /* 0x000f62000c1e1d00 */
[----:B------:R-:W-:-:S04]  /*23d0*/  ISETP.NE.U32.AND P0, PT, RZ, UR24, PT ;  /* 0x00000018ff007c0c */ /* 0x000fc8000bf05070 */
[----:B------:R-:W-:-:S13]  /*23e0*/  ISETP.NE.AND.EX P0, PT, RZ, UR25, PT, P0 ;  /* 0x00000019ff007c0c */ /* 0x000fda000bf05300 */
[----:B------:R-:W-:Y:S05]  /*23f0*/  @P0 BRA `(.L_x_14514) ;  /* 0x0000000000740947 */ /* 0x000fea0003800000 */
[----:B------:R-:W-:Y:S02]  /*2400*/  MOV R141, UR4 ;  /* 0x00000004008d7c02 */ /* 0x000fe40008000f00 */
[----:B------:R-:W-:-:S03]  /*2410*/  MOV R140, UR4 ;  /* 0x00000004008c7c02 */ /* 0x000fc60008000f00 */
[----:B------:R-:W-:Y:S02]  /*2420*/  FFMA.FTZ R141, R182, R141, UR5 ;  /* 0x00000005b68d7e23 */ /* 0x000fe4000801008d */
[----:B------:R-:W-:Y:S01]  /*2430*/  FFMA.FTZ R140, R0, R140, UR5 ;  /* 0x00000005008c7e23 */ /* 0x000fe2000801008c */
[----:B------:R-:W-:Y:S01]  /*2440*/  MOV R0, UR4 ;  /* 0x0000000400007c02 */ /* 0x000fe20008000f00 */
[----:B------:R-:W-:Y:S01]  /*2450*/  FADD.FTZ R185, R185, -R141 ;  /* 0x8000008db9b97221 */ /* 0x000fe20000010000 */
[----:B------:R-:W-:Y:S01]  /*2460*/  MOV R141, UR4 ;  /* 0x00000004008d7c02 */ /* 0x000fe20008000f00 */
[----:B------:R-:W-:Y:S02]  /*2470*/  FADD.FTZ R140, R181, -R140 ;  /* 0x8000008cb58c7221 */ /* 0x000fe40000010000 */
[----:B------:R-:W-:Y:S01]  /*2480*/  FFMA.FTZ R0, R180, R0, UR5 ;  /* 0x00000005b4007e23 */ /* 0x000fe20008010000 */
[----:B------:R-:W-:Y:S01]  /*2490*/  FMUL.FTZ R144, R185, UR8 ;  /* 0x00000008b9907c20 */ /* 0x000fe20008410000 */
[----:B------:R-:W-:Y:S01]  /*24a0*/  FFMA.FTZ R141, R184, R141, UR5 ;  /* 0x00000005b88d7e23 */ /* 0x000fe2000801008d */
[----:B------:R-:W-:Y:S01]  /*24b0*/  FMUL.FTZ R140, R140, UR8 ;  /* 0x000000088c8c7c20 */ /* 0x000fe20008410000 */
[----:B------:R-:W-:Y:S01]  /*24c0*/  FADD.FTZ R0, R183, -R0 ;  /* 0x80000000b7007221 */ /* 0x000fe20000010000 */
[----:B------:R-:W-:Y:S01]  /*24d0*/  FMUL.FTZ R144, R144, UR7 ;  /* 0x0000000790907c20 */ /* 0x000fe20008410000 */
[----:B------:R-:W-:Y:S01]  /*24e0*/  FADD.FTZ R186, R186, -R141 ;  /* 0x8000008dbaba7221 */ /* 0x000fe20000010000 */
[----:B------:R-:W-:Y:S01]  /*24f0*/  FMUL.FTZ R146, R140, UR7 ;  /* 0x000000078c927c20 */ /* 0x000fe20008410000 */
[----:B------:R-:W-:Y:S01]  /*2500*/  FMUL.FTZ R0, R0, UR8 ;  /* 0x0000000800007c20 */ /* 0x000fe20008410000 */
[-C--:B-----5:R-:W-:Y:S01]  /*2510*/  FMUL.FTZ R141, R38, R144.reuse ;  /* 0x00000090268d7220 */ /* 0x0a0fe20000410000 */
[----:B------:R-:W-:Y:S01]  /*2520*/  FMUL.FTZ R143, R186, UR8 ;  /* 0x00000008ba8f7c20 */ /* 0x000fe20008410000 */
[----:B------:R-:W-:Y:S01]  /*2530*/  FMUL.FTZ R38, R102, R144 ;  /* 0x0000009066267220 */ /* 0x000fe20000410000 */
[----:B------:R-:W-:Y:S01]  /*2540*/  FMUL.FTZ R145, R0, UR7 ;  /* 0x0000000700917c20 */ /* 0x000fe20008410000 */
[-C--:B------:R-:W-:Y:S01]  /*2550*/  FMUL.FTZ R0, R36, R146.reuse ;  /* 0x0000009224007220 */ /* 0x080fe20000410000 */
[----:B------:R-:W-:Y:S01]  /*2560*/  FMUL.FTZ R143, R143, UR7 ;  /* 0x000000078f8f7c20 */ /* 0x000fe20008410000 */
[----:B------:R-:W-:Y:S01]  /*2570*/  FMUL.FTZ R36, R100, R146 ;  /* 0x0000009264247220 */ /* 0x000fe20000410000 */
[-C--:B------:R-:W-:Y:S01]  /*2580*/  FMUL.FTZ R140, R37, R145.reuse ;  /* 0x00000091258c7220 */ /* 0x080fe20000410000 */
[----:B------:R-:W-:Y:S01]  /*2590*/  FMUL.FTZ R37, R101, R145 ;  /* 0x0000009165257220 */ /* 0x000fe20000410000 */
[-C--:B------:R-:W-:Y:S01]  /*25a0*/  FMUL.FTZ R142, R39, R143.reuse ;  /* 0x0000008f278e7220 */ /* 0x080fe20000410000 */
[----:B------:R-:W-:Y:S01]  /*25b0*/  FMUL.FTZ R39, R103, R143 ;  /* 0x0000008f67277220 */ /* 0x000fe20000410000 */
[----:B------:R-:W-:Y:S06]  /*25c0*/  BRA `(.L_x_14515) ;  /* 0x0000000000707947 */ /* 0x000fec0003800000 */
.L_x_14514:
[----:B------:R-:W-:-:S05]  /*25d0*/  MOV R136, UR4 ;  /* 0x0000000400887c02 */ /* 0x000fca0008000f00 */
[----:B------:R-:W-:Y:S01]  /*25e0*/  FFMA.FTZ R136, R0, R136, UR5 ;  /* 0x0000000500887e23 */ /* 0x000fe20008010088 */
[----:B------:R-:W-:-:S03]  /*25f0*/  MOV R0, UR4 ;  /* 0x0000000400007c02 */ /* 0x000fc60008000f00 */
[----:B------:R-:W-:Y:S02]  /*2600*/  FADD.FTZ R136, R181, -R136 ;  /* 0x80000088b5887221 */ /* 0x000fe40000010000 */
[----:B------:R-:W-:Y:S02]  /*2610*/  FFMA.FTZ R0, R180, R0, UR5 ;  /* 0x00000005b4007e23 */ /* 0x000fe40008010000 */
[----:B------:R-:W-:Y:S02]  /*2620*/  FMUL.FTZ R136, R136, UR8 ;  /* 0x0000000888887c20 */ /* 0x000fe40008410000 */
[----:B------:R-:W-:Y:S01]  /*2630*/  FADD.FTZ R137, R183, -R0 ;  /* 0x80000000b7897221 */ /* 0x000fe20000010000 */
[----:B------:R-:W-:Y:S01]  /*2640*/  MOV R0, UR4 ;  /* 0x0000000400007c02 */ /* 0x000fe20008000f00 */
[----:B------:R-:W-:Y:S02]  /*2650*/  FMUL.FTZ R145, R136, UR7 ;  /* 0x0000000788917c20 */ /* 0x000fe40008410000 */
[----:B------:R-:W-:-:S02]  /*2660*/  FMUL.FTZ R137, R137, UR8 ;  /* 0x0000000889897c20 */ /* 0x000fc40008410000 */
[----:B------:R-:W-:Y:S02]  /*2670*/  FFMA.FTZ R0, R182, R0, UR5 ;  /* 0x00000005b6007e23 */ /* 0x000fe40008010000 */
[----:B------:R-:W-:Y:S02]  /*2680*/  FMUL.FTZ R146, R137, UR7 ;  /* 0x0000000789927c20 */ /* 0x000fe40008410000 */
[----:B------:R-:W-:Y:S01]  /*2690*/  FADD.FTZ R138, R185, -R0 ;  /* 0x80000000b98a7221 */ /* 0x000fe20000010000 */
[----:B------:R-:W-:Y:S01]  /*26a0*/  MOV R0, UR4 ;  /* 0x0000000400007c02 */ /* 0x000fe20008000f00 */
[-C--:B-----5:R-:W-:Y:S01]  /*26b0*/  FMUL.FTZ R140, R37, R146.reuse ;  /* 0x00000092258c7220 */ /* 0x0a0fe20000410000 */
[----:B------:R-:W-:Y:S01]  /*26c0*/  FMUL.FTZ R37, R101, R146 ;  /* 0x0000009265257220 */ /* 0x000fe20000410000 */
[----:B------:R-:W-:Y:S02]  /*26d0*/  FMUL.FTZ R138, R138, UR8 ;  /* 0x000000088a8a7c20 */ /* 0x000fe40008410000 */
[----:B------:R-:W-:-:S02]  /*26e0*/  FFMA.FTZ R0, R184, R0, UR5 ;  /* 0x00000005b8007e23 */ /* 0x000fc40008010000 */
[----:B------:R-:W-:Y:S02]  /*26f0*/  FMUL.FTZ R144, R138, UR7 ;  /* 0x000000078a907c20 */ /* 0x000fe40008410000 */
[----:B------:R-:W-:Y:S01]  /*2700*/  FADD.FTZ R139, R186, -R0 ;  /* 0x80000000ba8b7221 */ /* 0x000fe20000010000 */
[-C--:B------:R-:W-:Y:S01]  /*2710*/  FMUL.FTZ R0, R36, R145.reuse ;  /* 0x0000009124007220 */ /* 0x080fe20000410000 */
[-C--:B------:R-:W-:Y:S01]  /*2720*/  FMUL.FTZ R141, R38, R144.reuse ;  /* 0x00000090268d7220 */ /* 0x080fe20000410000 */
[----:B------:R-:W-:Y:S01]  /*2730*/  FMUL.FTZ R36, R100, R145 ;  /* 0x0000009164247220 */ /* 0x000fe20000410000 */
[----:B------:R-:W-:Y:S01]  /*2740*/  FMUL.FTZ R139, R139, UR8 ;  /* 0x000000088b8b7c20 */ /* 0x000fe20008410000 */
[----:B------:R-:W-:-:S03]  /*2750*/  FMUL.FTZ R38, R102, R144 ;  /* 0x0000009066267220 */ /* 0x000fc60000410000 */
[----:B------:R-:W-:-:S04]  /*2760*/  FMUL.FTZ R143, R139, UR7 ;  /* 0x000000078b8f7c20 */ /* 0x000fc80008410000 */
[-C--:B------:R-:W-:Y:S01]  /*2770*/  FMUL.FTZ R142, R39, R143.reuse ;  /* 0x0000008f278e7220 */ /* 0x080fe20000410000 */
[----:B------:R-:W-:-:S07]  /*2780*/  FMUL.FTZ R39, R103, R143 ;  /* 0x0000008f67277220 */ /* 0x000fce0000410000 */
.L_x_14515:
[----:B------:R-:W0:Y:S02]  /*2790*/  @P0 LDC.64 R144, c[0x0][0x478] ;  /* 0x00011e00ff900b82 */ /* 0x000e240000000a00 */
[----:B0-----:R-:W-:-:S05]  /*27a0*/  @P0 IMAD.WIDE.U32 R144, R179, 0x10, R144 ;  /* 0x00000010b3900825 */ /* 0x001fca00078e0090 */
        /* <DEDUP_REMOVED lines=27> */
[-C--:B-----5:R-:W-:Y:S01]  /*2960*/  FMUL.FTZ R143, R36, R172.reuse ;  /* 0x000000ac248f7220 */ /* 0x0a0fe20000410000 */
        /* <DEDUP_REMOVED lines=9> */
.L_x_14516:
[----:B------:R-:W-:Y:S02]  /*2a00*/  MOV R145, UR4 ;  /* 0x0000000400917c02 */ /* 0x000fe40008000f00 */
[----:B------:R-:W-:Y:S02]  /*2a10*/  MOV R143, UR4 ;  /* 0x00000004008f7c02 */ /* 0x000fe40008000f00 */
[----:B------:R-:W-:Y:S01]  /*2a20*/  MOV R144, UR4 ;  /* 0x0000000400907c02 */ /* 0x000fe20008000f00 */
[----:B------:R-:W-:Y:S02]  /*2a30*/  FFMA.FTZ R145, R174, R145, UR5 ;  /* 0x00000005ae917e23 */ /* 0x000fe40008010091 */
[----:B------:R-:W-:Y:S02]  /*2a40*/  FFMA.FTZ R143, R171, R143, UR5 ;  /* 0x00000005ab8f7e23 */ /* 0x000fe4000801008f */
[----:B------:R-:W-:Y:S01]  /*2a50*/  FADD.FTZ R177, R177, -R145 ;  /* 0x80000091b1b17221 */ /* 0x000fe20000010000 */
[----:B------:R-:W-:Y:S01]  /*2a60*/  MOV R145, UR4 ;  /* 0x0000000400917c02 */ /* 0x000fe20008000f00 */
[----:B------:R-:W-:Y:S01]  /*2a70*/  FFMA.FTZ R144, R172, R144, UR5 ;  /* 0x00000005ac907e23 */ /* 0x000fe20008010090 */
[----:B------:R-:W-:Y:S01]  /*2a80*/  FADD.FTZ R143, R173, -R143 ;  /* 0x8000008fad8f7221 */ /* 0x000fe20000010000 */
[----:B------:R-:W-:-:S02]  /*2a90*/  FMUL.FTZ R171, R177, UR8 ;  /* 0x00000008b1ab7c20 */ /* 0x000fc40008410000 */
[----:B------:R-:W-:Y:S01]  /*2aa0*/  FFMA.FTZ R145, R176, R145, UR5 ;  /* 0x00000005b0917e23 */ /* 0x000fe20008010091 */
[----:B------:R-:W-:Y:S01]  /*2ab0*/  FADD.FTZ R144, R175, -R144 ;  /* 0x80000090af907221 */ /* 0x000fe20000010000 */
[----:B------:R-:W-:Y:S01]  /*2ac0*/  FMUL.FTZ R143, R143, UR8 ;  /* 0x000000088f8f7c20 */ /* 0x000fe20008410000 */
[----:B------:R-:W-:Y:S01]  /*2ad0*/  FMUL.FTZ R171, R171, UR7 ;  /* 0x00000007abab7c20 */ /* 0x000fe20008410000 */
[----:B------:R-:W-:Y:S01]  /*2ae0*/  FADD.FTZ R178, R178, -R145 ;  /* 0x80000091b2b27221 */ /* 0x000fe20000010000 */
[----:B------:R-:W-:Y:S01]  /*2af0*/  FMUL.FTZ R144, R144, UR8 ;  /* 0x0000000890907c20 */ /* 0x000fe20008410000 */
[----:B------:R-:W-:Y:S01]  /*2b00*/  FMUL.FTZ R173, R143, UR7 ;  /* 0x000000078fad7c20 */ /* 0x000fe20008410000 */
[----:B-----5:R-:W-:Y:S01]  /*2b10*/  FMUL.FTZ R145, R38, R171 ;  /* 0x000000ab26917220 */ /* 0x020fe20000410000 */
[----:B------:R-:W-:Y:S01]  /*2b20*/  FMUL.FTZ R147, R178, UR8 ;  /* 0x00000008b2937c20 */ /* 0x000fe20008410000 */
[----:B------:R-:W-:Y:S01]  /*2b30*/  FMUL.FTZ R172, R144, UR7 ;  /* 0x0000000790ac7c20 */ /* 0x000fe20008410000 */
[-C--:B------:R-:W-:Y:S01]  /*2b40*/  FMUL.FTZ R143, R36, R173.reuse ;  /* 0x000000ad248f7220 */ /* 0x080fe20000410000 */
[----:B------:R-:W-:Y:S01]  /*2b50*/  FMUL.FTZ R36, R96, R173 ;  /* 0x000000ad60247220 */ /* 0x000fe20000410000 */
[----:B------:R-:W-:Y:S01]  /*2b60*/  FMUL.FTZ R147, R147, UR7 ;  /* 0x0000000793937c20 */ /* 0x000fe20008410000 */
[-C--:B------:R-:W-:Y:S01]  /*2b70*/  FMUL.FTZ R144, R37, R172.reuse ;  /* 0x000000ac25907220 */ /* 0x080fe20000410000 */
[----:B------:R-:W-:Y:S01]  /*2b80*/  FMUL.FTZ R37, R97, R172 ;  /* 0x000000ac61257220 */ /* 0x000fe20000410000 */
[----:B------:R-:W-:Y:S01]  /*2b90*/  FMUL.FTZ R38, R98, R171 ;  /* 0x000000ab62267220 */ /* 0x000fe20000410000 */
[-C--:B------:R-:W-:Y:S01]  /*2ba0*/  FMUL.FTZ R146, R39, R147.reuse ;  /* 0x0000009327927220 */ /* 0x080fe20000410000 */
[----:B------:R-:W-:-:S07]  /*2bb0*/  FMUL.FTZ R39, R99, R147 ;  /* 0x0000009363277220 */ /* 0x000fce0000410000 */
.L_x_14517:
[----:B------:R-:W0:Y:S01]  /*2bc0*/  @P0 LDC.64 R172, c[0x0][0x478] ;  /* 0x00011e00ffac0b82 */ /* 0x000e220000000a00 */
[----:B------:R-:W-:Y:S01]  /*2bd0*/  MOV R171, 0x10 ;  /* 0x0000001000ab7802 */ /* 0x000fe20000000f00 */
[----:B0-----:R-:W-:-:S04]  /*2be0*/  @P0 IMAD.WIDE.U32 R172, R170, 0x10, R172 ;  /* 0x00000010aaac0825 */ /* 0x001fc800078e00ac */
[----:B------:R-:W-:Y:S01]  /*2bf0*/  IMAD.WIDE.U32 R170, R170, R171, UR28 ;  /* 0x0000001caaaa7e25 */ /* 0x000fe2000f8e00ab */
[----:B------:R-:W-:Y:S04]  /*2c00*/  @P0 STG.E.128 desc[UR10][R172.64], R136 ;  /* 0x00000088ac000986 */ /* 0x000fe8000c101d0a */
        /* <DEDUP_REMOVED lines=29> */
[-C--:B------:R-:W-:Y:S01]  /*2de0*/  FMUL.FTZ R164, R39, R165.reuse ;  /* 0x000000a527a47220 */ /* 0x080fe20000410000 */
[----:B------:R-:W-:Y:S01]  /*2df0*/  FMUL.FTZ R37, R93, R168 ;  /* 0x000000a85d257220 */ /* 0x000fe20000410000 */
[----:B------:R-:W-:Y:S01]  /*2e00*/  FMUL.FTZ R38, R94, R166 ;  /* 0x000000a65e267220 */ /* 0x000fe20000410000 */
[----:B------:R-:W-:Y:S01]  /*2e10*/  FMUL.FTZ R39, R95, R165 ;  /* 0x000000a55f277220 */ /* 0x000fe20000410000 */
[----:B------:R-:W-:Y:S06]  /*2e20*/  BRA `(.L_x_14519) ;  /* 0x0000000000707947 */ /* 0x000fec0003800000 */
.L_x_14518:
[----:B------:R-:W-:-:S05]  /*2e30*/  MOV R147, UR4 ;  /* 0x0000000400937c02 */ /* 0x000fca0008000f00 */
[----:B------:R-:W-:-:S04]  /*2e40*/  FFMA.FTZ R147, R169, R147, UR5 ;  /* 0x00000005a9937e23 */ /* 0x000fc80008010093 */
[----:B------:R-:W-:Y:S01]  /*2e50*/  FADD.FTZ R147, R167, -R147 ;  /* 0x80000093a7937221 */ /* 0x000fe20000010000 */
[----:B------:R-:W-:-:S03]  /*2e60*/  MOV R167, UR4 ;  /* 0x0000000400a77c02 */ /* 0x000fc60008000f00 */
[----:B------:R-:W-:Y:S02]  /*2e70*/  FMUL.FTZ R147, R147, UR8 ;  /* 0x0000000893937c20 */ /* 0x000fe40008410000 */
[----:B------:R-:W-:Y:S02]  /*2e80*/  FFMA.FTZ R167, R168, R167, UR5 ;  /* 0x00000005a8a77e23 */ /* 0x000fe400080100a7 */
[----:B------:R-:W-:Y:S02]  /*2e90*/  FMUL.FTZ R168, R147, UR7 ;  /* 0x0000000793a87c20 */ /* 0x000fe40008410000 */
[----:B------:R-:W-:Y:S01]  /*2ea0*/  FADD.FTZ R167, R165, -R167 ;  /* 0x800000a7a5a77221 */ /* 0x000fe20000010000 */
[----:B------:R-:W-:Y:S01]  /*2eb0*/  MOV R165, UR4 ;  /* 0x0000000400a57c02 */ /* 0x000fe20008000f00 */
[-C--:B-----5:R-:W-:Y:S01]  /*2ec0*/  FMUL.FTZ R147, R36, R168.reuse ;  /* 0x000000a824937220 */ /* 0x0a0fe20000410000 */
[----:B------:R-:W-:Y:S01]  /*2ed0*/  FMUL.FTZ R36, R92, R168 ;  /* 0x000000a85c247220 */ /* 0x000fe20000410000 */
[----:B------:R-:W-:-:S02]  /*2ee0*/  FMUL.FTZ R167, R167, UR8 ;  /* 0x00000008a7a77c20 */ /* 0x000fc40008410000 */
[----:B------:R-:W-:Y:S02]  /*2ef0*/  FFMA.FTZ R165, R166, R165, UR5 ;  /* 0x00000005a6a57e23 */ /* 0x000fe400080100a5 */
[----:B------:R-:W-:Y:S02]  /*2f00*/  FMUL.FTZ R167, R167, UR7 ;  /* 0x00000007a7a77c20 */ /* 0x000fe40008410000 */
[----:B------:R-:W-:Y:S01]  /*2f10*/  FADD.FTZ R163, R163, -R165 ;  /* 0x800000a5a3a37221 */ /* 0x000fe20000010000 */
[----:B------:R-:W-:-:S03]  /*2f20*/  MOV R165, UR4 ;  /* 0x0000000400a57c02 */ /* 0x000fc60008000f00 */
[----:B------:R-:W-:Y:S02]  /*2f30*/  FMUL.FTZ R163, R163, UR8 ;  /* 0x00000008a3a37c20 */ /* 0x000fe40008410000 */
[----:B------:R-:W-:Y:S02]  /*2f40*/  FFMA.FTZ R165, R164, R165, UR5 ;  /* 0x00000005a4a57e23 */ /* 0x000fe400080100a5 */
[----:B------:R-:W-:Y:S02]  /*2f50*/  FMUL.FTZ R166, R163, UR7 ;  /* 0x00000007a3a67c20 */ /* 0x000fe40008410000 */
[----:B------:R-:W-:Y:S02]  /*2f60*/  FADD.FTZ R162, R162, -R165 ;  /* 0x800000a5a2a27221 */ /* 0x000fe40000010000 */
[-C--:B------:R-:W-:Y:S01]  /*2f70*/  FMUL.FTZ R163, R38, R166.reuse ;  /* 0x000000a626a37220 */ /* 0x080fe20000410000 */
[----:B------:R-:W-:Y:S01]  /*2f80*/  FMUL.FTZ R38, R94, R166 ;  /* 0x000000a65e267220 */ /* 0x000fe20000410000 */
[----:B------:R-:W-:-:S04]  /*2f90*/  FMUL.FTZ R162, R162, UR8 ;  /* 0x00000008a2a27c20 */ /* 0x000fc80008410000 */
[----:B------:R-:W-:Y:S01]  /*2fa0*/  FMUL.FTZ R165, R162, UR7 ;  /* 0x00000007a2a57c20 */ /* 0x000fe20008410000 */
[-C--:B------:R-:W-:Y:S01]  /*2fb0*/  FMUL.FTZ R162, R37, R167.reuse ;  /* 0x000000a725a27220 */ /* 0x080fe20000410000 */
[----:B------:R-:W-:Y:S02]  /*2fc0*/  FMUL.FTZ R37, R93, R167 ;  /* 0x000000a75d257220 */ /* 0x000fe40000410000 */
[-C--:B------:R-:W-:Y:S01]  /*2fd0*/  FMUL.FTZ R164, R39, R165.reuse ;  /* 0x000000a527a47220 */ /* 0x080fe20000410000 */
[----:B------:R-:W-:-:S07]  /*2fe0*/  FMUL.FTZ R39, R95, R165 ;  /* 0x000000a55f277220 */ /* 0x000fce0000410000 */
.L_x_14519:
        /* <DEDUP_REMOVED lines=37> */
[----:B------:R-:W-:Y:S01]  /*3240*/  FMUL.FTZ R39, R91, R157 ;  /* 0x0000009d5b277220 */ /* 0x000fe20000410000 */
[----:B------:R-:W-:Y:S06]  /*3250*/  BRA `(.L_x_14521) ;  /* 0x0000000000707947 */ /* 0x000fec0003800000 */
.L_x_14520:
        /* <DEDUP_REMOVED lines=8> */
[----:B------:R-:W-:-:S03]  /*32e0*/  MOV R157, UR4 ;  /* 0x00000004009d7c02 */ /* 0x000fc60008000f00 */
[----:B------:R-:W-:Y:S02]  /*32f0*/  FMUL.FTZ R158, R158, UR8 ;  /* 0x000000089e9e7c20 */ /* 0x000fe40008410000 */
[----:B------:R-:W-:Y:S01]  /*3300*/  FFMA.FTZ R157, R156, R157, UR5 ;  /* 0x000000059c9d7e23 */ /* 0x000fe2000801009d */
[----:B------:R-:W-:Y:S01]  /*3310*/  MOV R156, UR4 ;  /* 0x00000004009c7c02 */ /* 0x000fe20008000f00 */
[----:B------:R-:W-:Y:S02]  /*3320*/  FMUL.FTZ R159, R158, UR7 ;  /* 0x000000079e9f7c20 */ /* 0x000fe40008410000 */
[----:B------:R-:W-:Y:S02]  /*3330*/  FADD.FTZ R154, R154, -R157 ;  /* 0x8000009d9a9a7221 */ /* 0x000fe40000010000 */
[----:B------:R-:W-:Y:S02]  /*3340*/  FFMA.FTZ R156, R155, R156, UR5 ;  /* 0x000000059b9c7e23 */ /* 0x000fe4000801009c */
[----:B------:R-:W-:-:S02]  /*3350*/  FMUL.FTZ R154, R154, UR8 ;  /* 0x000000089a9a7c20 */ /* 0x000fc40008410000 */
[----:B------:R-:W-:Y:S02]  /*3360*/  FADD.FTZ R153, R153, -R156 ;  /* 0x8000009c99997221 */ /* 0x000fe40000010000 */
[----:B------:R-:W-:Y:S01]  /*3370*/  FMUL.FTZ R158, R154, UR7 ;  /* 0x000000079a9e7c20 */ /* 0x000fe20008410000 */
[-C--:B-----5:R-:W-:Y:S01]  /*3380*/  FMUL.FTZ R154, R37, R159.reuse ;  /* 0x0000009f259a7220 */ /* 0x0a0fe20000410000 */
[----:B------:R-:W-:Y:S01]  /*3390*/  FMUL.FTZ R153, R153, UR8 ;  /* 0x0000000899997c20 */ /* 0x000fe20008410000 */
[----:B------:R-:W-:Y:S01]  /*33a0*/  FMUL.FTZ R37, R89, R159 ;  /* 0x0000009f59257220 */ /* 0x000fe20000410000 */
[-C--:B------:R-:W-:Y:S01]  /*33b0*/  FMUL.FTZ R155, R38, R158.reuse ;  /* 0x0000009e269b7220 */ /* 0x080fe20000410000 */
[----:B------:R-:W-:Y:S01]  /*33c0*/  FMUL.FTZ R38, R90, R158 ;  /* 0x0000009e5a267220 */ /* 0x000fe20000410000 */
[----:B------:R-:W-:Y:S01]  /*33d0*/  FMUL.FTZ R157, R153, UR7 ;  /* 0x00000007999d7c20 */ /* 0x000fe20008410000 */
[-C--:B------:R-:W-:Y:S01]  /*33e0*/  FMUL.FTZ R153, R36, R160.reuse ;  /* 0x000000a024997220 */ /* 0x080fe20000410000 */
[----:B------:R-:W-:-:S02]  /*33f0*/  FMUL.FTZ R36, R88, R160 ;  /* 0x000000a058247220 */ /* 0x000fc40000410000 */
[-C--:B------:R-:W-:Y:S01]  /*3400*/  FMUL.FTZ R156, R39, R157.reuse ;  /* 0x0000009d279c7220 */ /* 0x080fe20000410000 */
[----:B------:R-:W-:-:S07]  /*3410*/  FMUL.FTZ R39, R91, R157 ;  /* 0x0000009d5b277220 */ /* 0x000fce0000410000 */
.L_x_14521:
[----:B------:R-:W0:Y:S01]  /*3420*/  @P0 LDC.64 R158, c[0x0][0x478] ;  /* 0x00011e00ff9e0b82 */ /* 0x000e220000000a00 */
[----:B------:R-:W-:Y:S02]  /*3430*/  HFMA2 R157, -RZ, RZ, 0, 9.5367431640625e-07 ;  /* 0x00000010ff9d7431 */ /* 0x000fe400000001ff */
[----:B0-----:R-:W-:-:S05]  /*3440*/  @P0 IMAD.WIDE.U32 R158, R152, 0x10, R158 ;  /* 0x00000010989e0825 */ /* 0x001fca00078e009e */
[----:B------:R0:W-:Y:S02]  /*3450*/  @P0 STG.E.128 desc[UR10][R158.64], R136 ;  /* 0x000000889e000986 */ /* 0x0001e4000c101d0a */
[----:B0-----:R-:W-:-:S05]  /*3460*/  MOV R158, 0x10 ;  /* 0x00000010009e7802 */ /* 0x001fca0000000f00 */
[----:B------:R-:W-:-:S05]  /*3470*/  IMAD.WIDE.U32 R158, R152, R158, UR28 ;  /* 0x0000001c989e7e25 */ /* 0x000fca000f8e009e */
[----:B------:R0:W-:Y:S02]  /*3480*/  STG.E.128 desc[UR10][R158.64], R36 ;  /* 0x000000249e007986 */ /* 0x0001e4000c101d0a */
[----:B0-----:R-:W-:-:S06]  /*3490*/  IMAD.WIDE.U32 R36, R4, R157, UR26 ;  /* 0x0000001a04247e25 */ /* 0x001fcc000f8e009d */
[----:B------:R-:W5:Y:S01]  /*34a0*/  LDG.E.128 R36, desc[UR10][R36.64] ;  /* 0x0000000a24247981 */ /* 0x000f62000c1e1d00 */
[----:B------:R-:W-:Y:S05]  /*34b0*/  @!P0 BRA `(.L_x_14522) ;  /* 0x0000000000708947 */ /* 0x000fea0003800000 */
[----:B------:R-:W-:-:S05]  /*34c0*/  MOV R137, UR4 ;  /* 0x0000000400897c02 */ /* 0x000fca0008000f00 */
[----:B------:R-:W-:Y:S01]  /*34d0*/  FFMA.FTZ R137, R8, R137, UR5 ;  /* 0x0000000508897e23 */ /* 0x000fe20008010089 */
[----:B------:R-:W-:-:S03]  /*34e0*/  MOV R8, UR4 ;  /* 0x0000000400087c02 */ /* 0x000fc60008000f00 */
[----:B------:R-:W-:Y:S02]  /*34f0*/  FADD.FTZ R10, R10, -R137 ;  /* 0x800000890a0a7221 */ /* 0x000fe40000010000 */
[----:B------:R-:W-:Y:S01]  /*3500*/  FFMA.FTZ R8, R9, R8, UR5 ;  /* 0x0000000509087e23 */ /* 0x000fe20008010008 */
[----:B------:R-:W-:Y:S01]  /*3510*/  MOV R9, UR4 ;  /* 0x0000000400097c02 */ /* 0x000fe20008000f00 */
[----:B------:R-:W-:Y:S02]  /*3520*/  FMUL.FTZ R136, R10, UR8 ;  /* 0x000000080a887c20 */ /* 0x000fe40008410000 */
[----:B------:R-:W-:Y:S02]  /*3530*/  FADD.FTZ R8, R11, -R8 ;  /* 0x800000080b087221 */ /* 0x000fe40000010000 */
[-C--:B------:R-:W-:Y:S01]  /*3540*/  FFMA.FTZ R12, R12, R9.reuse, UR5 ;  /* 0x000000050c0c7e23 */ /* 0x080fe20008010009 */
[----:B------:R-:W-:Y:S01]  /*3550*/  FFMA.FTZ R14, R14, R9, UR5 ;  /* 0x000000050e0e7e23 */ /* 0x000fe20008010009 */
[----:B------:R-:W-:Y:S01]  /*3560*/  FMUL.FTZ R137, R8, UR8 ;  /* 0x0000000808897c20 */ /* 0x000fe20008410000 */
[----:B------:R-:W-:Y:S01]  /*3570*/  FMUL.FTZ R8, R136, UR7 ;  /* 0x0000000788087c20 */ /* 0x000fe20008410000 */
[----:B------:R-:W-:Y:S01]  /*3580*/  FADD.FTZ R12, R13, -R12 ;  /* 0x8000000c0d0c7221 */ /* 0x000fe20000010000 */
[----:B------:R-:W-:Y:S01]  /*3590*/  FADD.FTZ R14, R15, -R14 ;  /* 0x8000000e0f0e7221 */ /* 0x000fe20000010000 */
[----:B------:R-:W-:Y:S01]  /*35a0*/  FMUL.FTZ R9, R137, UR7 ;  /* 0x0000000789097c20 */ /* 0x000fe20008410000 */
[-C--:B-----5:R-:W-:Y:S01]  /*35b0*/  FMUL.FTZ R36, R36, R8.reuse ;  /* 0x0000000824247220 */ /* 0x0a0fe20000410000 */
[----:B------:R-:W-:Y:S01]  /*35c0*/  FMUL.FTZ R138, R12, UR8 ;  /* 0x000000080c8a7c20 */ /* 0x000fe20008410000 */
[----:B------:R-:W-:Y:S01]  /*35d0*/  FMUL.FTZ R139, R14, UR8 ;  /* 0x000000080e8b7c20 */ /* 0x000fe20008410000 */
[-C--:B------:R-:W-:Y:S01]  /*35e0*/  FMUL.FTZ R37, R37, R9.reuse ;  /* 0x0000000925257220 */ /* 0x080fe20000410000 */
[----:B------:R-:W-:Y:S01]  /*35f0*/  FMUL.FTZ R8, R84, R8 ;  /* 0x0000000854087220 */ /* 0x000fe20000410000 */
[----:B------:R-:W-:Y:S01]  /*3600*/  FMUL.FTZ R10, R138, UR7 ;  /* 0x000000078a0a7c20 */ /* 0x000fe20008410000 */
[----:B------:R-:W-:Y:S01]  /*3610*/  FMUL.FTZ R11, R139, UR7 ;  /* 0x000000078b0b7c20 */ /* 0x000fe20008410000 */
[----:B------:R-:W-:-:S02]  /*3620*/  FMUL.FTZ R9, R85, R9 ;  /* 0x0000000955097220 */ /* 0x000fc40000410000 */
[-C--:B------:R-:W-:Y:S01]  /*3630*/  FMUL.FTZ R38, R38, R10.reuse ;  /* 0x0000000a26267220 */ /* 0x080fe20000410000 */
[-C--:B------:R-:W-:Y:S01]  /*3640*/  FMUL.FTZ R39, R39, R11.reuse ;  /* 0x0000000b27277220 */ /* 0x080fe20000410000 */
[----:B------:R-:W-:Y:S01]  /*3650*/  FMUL.FTZ R10, R86, R10 ;  /* 0x0000000a560a7220 */ /* 0x000fe20000410000 */
[----:B------:R-:W-:Y:S01]  /*3660*/  FMUL.FTZ R11, R87, R11 ;  /* 0x0000000b570b7220 */ /* 0x000fe20000410000 */
[----:B------:R-:W-:Y:S06]  /*3670*/  BRA `(.L_x_14523) ;  /* 0x00000000006c7947 */ /* 0x000fec0003800000 */
.L_x_14522:
[----:B------:R-:W-:-:S05]  /*3680*/  MOV R152, UR4 ;  /* 0x0000000400987c02 */ /* 0x000fca0008000f00 */
[----:B------:R-:W-:Y:S01]  /*3690*/  FFMA.FTZ R152, R8, R152, UR5 ;  /* 0x0000000508987e23 */ /* 0x000fe20008010098 */
[----:B------:R-:W-:-:S03]  /*36a0*/  MOV R8, UR4 ;  /* 0x0000000400087c02 */ /* 0x000fc60008000f00 */
[----:B------:R-:W-:Y:S02]  /*36b0*/  FADD.FTZ R152, R10, -R152 ;  /* 0x800000980a987221 */ /* 0x000fe40000010000 */
[----:B------:R-:W-:Y:S01]  /*36c0*/  FFMA.FTZ R8, R9, R8, UR5 ;  /* 0x0000000509087e23 */ /* 0x000fe20008010008 */
[----:B------:R-:W-:-:S03]  /*36d0*/  MOV R9, UR4 ;  /* 0x0000000400097c02 */ /* 0x000fc60008000f00 */
[----:B------:R-:W-:Y:S01]  /*36e0*/  FADD.FTZ R11, R11, -R8 ;  /* 0x800000080b0b7221 */ /* 0x000fe20000010000 */
[----:B------:R-:W-:Y:S01]  /*36f0*/  FMUL.FTZ R8, R152, UR8 ;  /* 0x0000000898087c20 */ /* 0x000fe20008410000 */
        /* <DEDUP_REMOVED lines=18> */
[----:B------:R-:W-:-:S07]  /*3820*/  FMUL.FTZ R11, R87, R11 ;  /* 0x0000000b570b7220 */ /* 0x000fce0000410000 */
.L_x_14523:
[----:B------:R-:W0:Y:S01]  /*3830*/  @P0 LDC.64 R12, c[0x0][0x478] ;  /* 0x00011e00ff0c0b82 */ /* 0x000e220000000a00 */
[----:B------:R-:W-:Y:S01]  /*3840*/  MOV R15, 0x10 ;  /* 0x00000010000f7802 */ /* 0x000fe20000000f00 */
[----:B0-----:R-:W-:-:S05]  /*3850*/  @P0 IMAD.WIDE.U32 R12, R4, 0x10, R12 ;  /* 0x00000010040c0825 */ /* 0x001fca00078e000c */
[----:B------:R0:W-:Y:S02]  /*3860*/  @P0 STG.E.128 desc[UR10][R12.64], R136 ;  /* 0x000000880c000986 */ /* 0x0001e4000c101d0a */
[----:B0-----:R-:W-:-:S04]  /*3870*/  IMAD.WIDE.U32 R12, R4, R15, UR28 ;  /* 0x0000001c040c7e25 */ /* 0x001fc8000f8e000f */
[----:B------:R-:W-:Y:S01]  /*3880*/  HFMA2 R4, -RZ, RZ, 0, 9.5367431640625e-07 ;  /* 0x00000010ff047431 */ /* 0x000fe200000001ff */
[----:B------:R0:W-:Y:S04]  /*3890*/  STG.E.128 desc[UR10][R12.64], R8 ;  /* 0x000000080c007986 */ /* 0x0001e8000c101d0a */
[----:B0-----:R-:W-:-:S06]  /*38a0*/  IMAD.WIDE.U32 R8, R5, R4, UR26 ;  /* 0x0000001a05087e25 */ /* 0x001fcc000f8e0004 */
        /* <DEDUP_REMOVED lines=29> */
.L_x_14524:
[----:B------:R-:W-:-:S05]  /*3a80*/  MOV R13, UR4 ;  /* 0x00000004000d7c02 */ /* 0x000fca0008000f00 */
[-C--:B------:R-:W-:Y:S01]  /*3a90*/  FFMA.FTZ R16, R16, R13.reuse, UR5 ;  /* 0x0000000510107e23 */ /* 0x080fe2000801000d */
[-C--:B------:R-:W-:Y:S01]  /*3aa0*/  FFMA.FTZ R18, R18, R13.reuse, UR5 ;  /* 0x0000000512127e23 */ /* 0x080fe2000801000d */
        /* <DEDUP_REMOVED lines=22> */
.L_x_14525:
[----:B------:R-:W0:Y:S01]  /*3c10*/  @P0 LDC.64 R12, c[0x0][0x478] ;  /* 0x00011e00ff0c0b82 */ /* 0x000e220000000a00 */
[----:B------:R-:W-:Y:S01]  /*3c20*/  MOV R4, 0x10 ;  /* 0x0000001000047802 */ /* 0x000fe20000000f00 */
[----:B------:R-:W-:Y:S02]  /*3c30*/  HFMA2 R19, -RZ, RZ, 0, 9.5367431640625e-07 ;  /* 0x00000010ff137431 */ /* 0x000fe400000001ff */
[----:B0-----:R-:W-:-:S04]  /*3c40*/  @P0 IMAD.WIDE.U32 R12, R5, 0x10, R12 ;  /* 0x00000010050c0825 */ /* 0x001fc800078e000c */
[----:B------:R-:W-:Y:S01]  /*3c50*/  IMAD.WIDE.U32 R4, R5, R4, UR28 ;  /* 0x0000001c05047e25 */ /* 0x000fe2000f8e0004 */
[----:B------:R-:W-:Y:S04]  /*3c60*/  @P0 STG.E.128 desc[UR10][R12.64], R136 ;  /* 0x000000880c000986 */ /* 0x000fe8000c101d0a */
[----:B------:R0:W-:Y:S02]  /*3c70*/  STG.E.128 desc[UR10][R4.64], R8 ;  /* 0x0000000804007986 */ /* 0x0001e4000c101d0a */
[----:B0-----:R-:W-:-:S06]  /*3c80*/  IMAD.WIDE.U32 R8, R6, R19, UR26 ;  /* 0x0000001a06087e25 */ /* 0x001fcc000f8e0013 */
[----:B------:R-:W5:Y:S01]  /*3c90*/  LDG.E.128 R8, desc[UR10][R8.64] ;  /* 0x0000000a08087981 */ /* 0x000f62000c1e1d00 */
[----:B------:R-:W-:Y:S05]  /*3ca0*/  @!P0 BRA `(.L_x_14526) ;  /* 0x0000000000708947 */ /* 0x000fea0003800000 */
[----:B------:R-:W-:Y:S02]  /*3cb0*/  MOV R5, UR4 ;  /* 0x0000000400057c02 */ /* 0x000fe40008000f00 */
[----:B------:R-:W-:Y:S02]  /*3cc0*/  MOV R13, UR4 ;  /* 0x00000004000d7c02 */ /* 0x000fe40008000f00 */
[----:B------:R-:W-:Y:S01]  /*3cd0*/  MOV R4, UR4 ;  /* 0x0000000400047c02 */ /* 0x000fe20008000f00 */
[----:B------:R-:W-:Y:S02]  /*3ce0*/  FFMA.FTZ R24, R24, R5, UR5 ;  /* 0x0000000518187e23 */ /* 0x000fe40008010005 */
[-C--:B------:R-:W-:Y:S01]  /*3cf0*/  FFMA.FTZ R5, R32, R13.reuse, UR5 ;  /* 0x0000000520057e23 */ /* 0x080fe2000801000d */
[----:B------:R-:W-:Y:S01]  /*3d00*/  FFMA.FTZ R34, R34, R13, UR5 ;  /* 0x0000000522227e23 */ /* 0x000fe2000801000d */
        /* <DEDUP_REMOVED lines=22> */
.L_x_14526:
        /* <DEDUP_REMOVED lines=27> */
.L_x_14527:
        /* <DEDUP_REMOVED lines=37> */
.L_x_14528:
        /* <DEDUP_REMOVED lines=26> */
.L_x_14529:
[----:B------:R-:W0:Y:S01]  /*4410*/  @P0 LDC.64 R4, c[0x0][0x478] ;  /* 0x00011e00ff040b82 */ /* 0x000e220000000a00 */
[----:B------:R-:W-:Y:S01]  /*4420*/  MOV R22, 0x10 ;  /* 0x0000001000167802 */ /* 0x000fe20000000f00 */
[----:B0-----:R-:W-:-:S05]  /*4430*/  @P0 IMAD.WIDE.U32 R4, R7, 0x10, R4 ;  /* 0x0000001007040825 */ /* 0x001fca00078e0004 */
[----:B------:R0:W-:Y:S02]  /*4440*/  @P0 STG.E.128 desc[UR10][R4.64], R136 ;  /* 0x0000008804000986 */ /* 0x0001e4000c101d0a */
[----:B0-----:R-:W-:-:S05]  /*4450*/  IMAD.WIDE.U32 R4, R7, R22, UR28 ;  /* 0x0000001c07047e25 */ /* 0x001fca000f8e0016 */
[----:B------:R0:W-:Y:S01]  /*4460*/  STG.E.128 desc[UR10][R4.64], R8 ;  /* 0x0000000804007986 */ /* 0x0001e2000c101d0a */
[----:B------:R-:W-:Y:S05]  /*4470*/  BRA `(.L_x_14530) ;  /* 0x00000020003c7947 */ /* 0x000fea0003800000 */
.L_x_14513:
[----:B------:R-:W-:-:S05]  /*4480*/  HFMA2 R36, -RZ, RZ, 0, 9.5367431640625e-07 ;  /* 0x00000010ff247431 */ /* 0x000fca00000001ff */
[----:B------:R-:W-:-:S06]  /*4490*/  IMAD.WIDE.U32 R36, R179, R36, UR26 ;  /* 0x0000001ab3247e25 */ /* 0x000fcc000f8e0024 */
[----:B------:R-:W5:Y:S01]  /*44a0*/  LDG.E.128 R36, desc[UR10][R36.64] ;  /* 0x0000000a24247981 */ /* 0x000f62000c1e1d00 */
[----:B------:R-:W-:-:S04]  /*44b0*/  UISETP.NE.U32.AND UP1, UPT, UR24, URZ, UPT ;  /* 0x000000ff1800728c */ /* 0x000fc8000bf25070 */
[----:B------:R-:W-:-:S09]  /*44c0*/  UISETP.NE.AND.EX UP1, UPT, UR25, URZ, UPT, UP1 ;  /* 0x000000ff1900728c */ /* 0x000fd2000bf25310 */
[----:B------:R-:W-:Y:S05]  /*44d0*/  BRA.U UP1, `(.L_x_14531) ;  /* 0x0000000101747547 */ /* 0x000fea000b800000 */
        /* <DEDUP_REMOVED lines=9> */
[----:B-----5:R-:W-:Y:S01]  /*4570*/  FFMA.FTZ R144, R185, UR8, R106 ;  /* 0x00000008b9907c23 */ /* 0x020fe2000801006a */
[----:B------:R-:W-:Y:S01]  /*4580*/  FFMA.FTZ R141, R184, R141, UR5 ;  /* 0x00000005b88d7e23 */ /* 0x000fe2000801008d */
[----:B------:R-:W-:Y:S01]  /*4590*/  FFMA.FTZ R140, R140, UR8, R104 ;  /* 0x000000088c8c7c23 */ /* 0x000fe20008010068 */
[----:B------:R-:W-:Y:S01]  /*45a0*/  FADD.FTZ R0, R183, -R0 ;  /* 0x80000000b7007221 */ /* 0x000fe20000010000 */
[----:B------:R-:W-:Y:S01]  /*45b0*/  FMUL.FTZ R144, R144, UR7 ;  /* 0x0000000790907c20 */ /* 0x000fe20008410000 */
[----:B------:R-:W-:Y:S01]  /*45c0*/  FADD.FTZ R186, R186, -R141 ;  /* 0x8000008dbaba7221 */ /* 0x000fe20000010000 */
[----:B------:R-:W-:Y:S01]  /*45d0*/  FMUL.FTZ R146, R140, UR7 ;  /* 0x000000078c927c20 */ /* 0x000fe20008410000 */
[----:B------:R-:W-:Y:S01]  /*45e0*/  FFMA.FTZ R0, R0, UR8, R105 ;  /* 0x0000000800007c23 */ /* 0x000fe20008010069 */
[-C--:B------:R-:W-:Y:S01]  /*45f0*/  FMUL.FTZ R141, R38, R144.reuse ;  /* 0x00000090268d7220 */ /* 0x080fe20000410000 */
[----:B------:R-:W-:Y:S01]  /*4600*/  FFMA.FTZ R143, R186, UR8, R107 ;  /* 0x00000008ba8f7c23 */ /* 0x000fe2000801006b */
        /* <DEDUP_REMOVED lines=10> */
.L_x_14531:
[----:B------:R-:W-:-:S05]  /*46b0*/  MOV R136, UR4 ;  /* 0x0000000400887c02 */ /* 0x000fca0008000f00 */
[----:B------:R-:W-:Y:S01]  /*46c0*/  FFMA.FTZ R136, R0, R136, UR5 ;  /* 0x0000000500887e23 */ /* 0x000fe20008010088 */
[----:B------:R-:W-:-:S03]  /*46d0*/  MOV R0, UR4 ;  /* 0x0000000400007c02 */ /* 0x000fc60008000f00 */
[----:B------:R-:W-:Y:S02]  /*46e0*/  FADD.FTZ R136, R181, -R136 ;  /* 0x80000088b5887221 */ /* 0x000fe40000010000 */
[----:B------:R-:W-:Y:S02]  /*46f0*/  FFMA.FTZ R0, R180, R0, UR5 ;  /* 0x00000005b4007e23 */ /* 0x000fe40008010000 */
[----:B-----5:R-:W-:Y:S02]  /*4700*/  FFMA.FTZ R136, R136, UR8, R104 ;  /* 0x0000000888887c23 */ /* 0x020fe40008010068 */
[----:B------:R-:W-:Y:S01]  /*4710*/  FADD.FTZ R137, R183, -R0 ;  /* 0x80000000b7897221 */ /* 0x000fe20000010000 */
[----:B------:R-:W-:Y:S01]  /*4720*/  MOV R0, UR4 ;  /* 0x0000000400007c02 */ /* 0x000fe20008000f00 */
[----:B------:R-:W-:Y:S02]  /*4730*/  FMUL.FTZ R145, R136, UR7 ;  /* 0x0000000788917c20 */ /* 0x000fe40008410000 */
[----:B------:R-:W-:-:S02]  /*4740*/  FFMA.FTZ R137, R137, UR8, R105 ;  /* 0x0000000889897c23 */ /* 0x000fc40008010069 */
[----:B------:R-:W-:Y:S02]  /*4750*/  FFMA.FTZ R0, R182, R0, UR5 ;  /* 0x00000005b6007e23 */ /* 0x000fe40008010000 */
[----:B------:R-:W-:Y:S02]  /*4760*/  FMUL.FTZ R146, R137, UR7 ;  /* 0x0000000789927c20 */ /* 0x000fe40008410000 */
[----:B------:R-:W-:Y:S01]  /*4770*/  FADD.FTZ R138, R185, -R0 ;  /* 0x80000000b98a7221 */ /* 0x000fe20000010000 */
[----:B------:R-:W-:Y:S01]  /*4780*/  MOV R0, UR4 ;  /* 0x0000000400007c02 */ /* 0x000fe20008000f00 */
[-C--:B------:R-:W-:Y:S01]  /*4790*/  FMUL.FTZ R140, R37, R146.reuse ;  /* 0x00000092258c7220 */ /* 0x080fe20000410000 */
[----:B------:R-:W-:Y:S01]  /*47a0*/  FMUL.FTZ R37, R101, R146 ;  /* 0x0000009265257220 */ /* 0x000fe20000410000 */
[----:B------:R-:W-:Y:S02]  /*47b0*/  FFMA.FTZ R138, R138, UR8, R106 ;  /* 0x000000088a8a7c23 */ /* 0x000fe4000801006a */
[----:B------:R-:W-:-:S02]  /*47c0*/  FFMA.FTZ R0, R184, R0, UR5 ;  /* 0x00000005b8007e23 */ /* 0x000fc40008010000 */
[----:B------:R-:W-:Y:S02]  /*47d0*/  FMUL.FTZ R144, R138, UR7 ;  /* 0x000000078a907c20 */ /* 0x000fe40008410000 */
[----:B------:R-:W-:Y:S01]  /*47e0*/  FADD.FTZ R139, R186, -R0 ;  /* 0x80000000ba8b7221 */ /* 0x000fe20000010000 */
[-C--:B------:R-:W-:Y:S01]  /*47f0*/  FMUL.FTZ R0, R36, R145.reuse ;  /* 0x0000009124007220 */ /* 0x080fe20000410000 */
[-C--:B------:R-:W-:Y:S01]  /*4800*/  FMUL.FTZ R141, R38, R144.reuse ;  /* 0x00000090268d7220 */ /* 0x080fe20000410000 */
[----:B------:R-:W-:Y:S01]  /*4810*/  FMUL.FTZ R36, R100, R145 ;  /* 0x0000009164247220 */ /* 0x000fe20000410000 */
[----:B------:R-:W-:Y:S01]  /*4820*/  FFMA.FTZ R139, R139, UR8, R107 ;  /* 0x000000088b8b7c23 */ /* 0x000fe2000801006b */
[----:B------:R-:W-:-:S03]  /*4830*/  FMUL.FTZ R38, R102, R144 ;  /* 0x0000009066267220 */ /* 0x000fc60000410000 */
[----:B------:R-:W-:-:S04]  /*4840*/  FMUL.FTZ R143, R139, UR7 ;  /* 0x000000078b8f7c20 */ /* 0x000fc80008410000 */
[-C--:B------:R-:W-:Y:S01]  /*4850*/  FMUL.FTZ R142, R39, R143.reuse ;  /* 0x0000008f278e7220 */ /* 0x080fe20000410000 */
[----:B------:R-:W-:-:S07]  /*4860*/  FMUL.FTZ R39, R103, R143 ;  /* 0x0000008f67277220 */ /* 0x000fce0000410000 */
.L_x_14532:
[----:B------:R-:W-:-:S04]  /*4870*/  ISETP.NE.U32.AND P0, PT, RZ, UR24, PT ;  /* 0x00000018ff007c0c */ /* 0x000fc8000bf05070 */
[----:B------:R-:W-:-:S13]  /*4880*/  ISETP.NE.AND.EX P0, PT, RZ, UR25, PT, P0 ;  /* 0x00000019ff007c0c */ /* 0x000fda000bf05300 */
        /* <DEDUP_REMOVED lines=39> */
.L_x_14533:
        /* <DEDUP_REMOVED lines=9> */
[----:B------:R-:W-:-:S02]  /*4b90*/  FFMA.FTZ R171, R177, UR8, R110 ;  /* 0x00000008b1ab7c23 */ /* 0x000fc4000801006e */
[----:B------:R-:W-:Y:S01]  /*4ba0*/  FFMA.FTZ R145, R176, R145, UR5 ;  /* 0x00000005b0917e23 */ /* 0x000fe20008010091 */
[----:B------:R-:W-:Y:S01]  /*4bb0*/  FADD.FTZ R144, R175, -R144 ;  /* 0x80000090af907221 */ /* 0x000fe20000010000 */
[----:B------:R-:W-:Y:S01]  /*4bc0*/  FFMA.FTZ R143, R143, UR8, R108 ;  /* 0x000000088f8f7c23 */ /* 0x000fe2000801006c */
[----:B------:R-:W-:Y:S01]  /*4bd0*/  FMUL.FTZ R171, R171, UR7 ;  /* 0x00000007abab7c20 */ /* 0x000fe20008410000 */
[----:B------:R-:W-:Y:S01]  /*4be0*/  FADD.FTZ R178, R178, -R145 ;  /* 0x80000091b2b27221 */ /* 0x000fe20000010000 */
[----:B------:R-:W-:Y:S01]  /*4bf0*/  FFMA.FTZ R144, R144, UR8, R109 ;  /* 0x0000000890907c23 */ /* 0x000fe2000801006d */
[----:B------:R-:W-:Y:S01]  /*4c00*/  FMUL.FTZ R173, R143, UR7 ;  /* 0x000000078fad7c20 */ /* 0x000fe20008410000 */
[----:B-----5:R-:W-:Y:S01]  /*4c10*/  FMUL.FTZ R145, R38, R171 ;  /* 0x000000ab26917220 */ /* 0x020fe20000410000 */
[----:B------:R-:W-:Y:S01]  /*4c20*/  FFMA.FTZ R147, R178, UR8, R111 ;  /* 0x00000008b2937c23 */ /* 0x000fe2000801006f */
        /* <DEDUP_REMOVED lines=9> */
.L_x_14534:
        /* <DEDUP_REMOVED lines=39> */
.L_x_14535:
[----:B------:R-:W-:-:S05]  /*4f30*/  MOV R147, UR4 ;  /* 0x0000000400937c02 */ /* 0x000fca0008000f00 */
[----:B------:R-:W-:-:S04]  /*4f40*/  FFMA.FTZ R147, R169, R147, UR5 ;  /* 0x00000005a9937e23 */ /* 0x000fc80008010093 */
[----:B------:R-:W-:Y:S01]  /*4f50*/  FADD.FTZ R147, R167, -R147 ;  /* 0x80000093a7937221 */ /* 0x000fe20000010000 */
[----:B------:R-:W-:-:S03]  /*4f60*/  MOV R167, UR4 ;  /* 0x0000000400a77c02 */ /* 0x000fc60008000f00 */
[----:B------:R-:W-:Y:S02]  /*4f70*/  FFMA.FTZ R147, R147, UR8, R112 ;  /* 0x0000000893937c23 */ /* 0x000fe40008010070 */
[----:B------:R-:W-:Y:S02]  /*4f80*/  FFMA.FTZ R167, R168, R167, UR5 ;  /* 0x00000005a8a77e23 */ /* 0x000fe400080100a7 */
[----:B------:R-:W-:Y:S02]  /*4f90*/  FMUL.FTZ R168, R147, UR7 ;  /* 0x0000000793a87c20 */ /* 0x000fe40008410000 */
[----:B------:R-:W-:Y:S01]  /*4fa0*/  FADD.FTZ R167, R165, -R167 ;  /* 0x800000a7a5a77221 */ /* 0x000fe20000010000 */
[----:B------:R-:W-:Y:S01]  /*4fb0*/  MOV R165, UR4 ;  /* 0x0000000400a57c02 */ /* 0x000fe20008000f00 */
[-C--:B-----5:R-:W-:Y:S01]  /*4fc0*/  FMUL.FTZ R147, R36, R168.reuse ;  /* 0x000000a824937220 */ /* 0x0a0fe20000410000 */
[----:B------:R-:W-:Y:S01]  /*4fd0*/  FMUL.FTZ R36, R92, R168 ;  /* 0x000000a85c247220 */ /* 0x000fe20000410000 */
[----:B------:R-:W-:-:S02]  /*4fe0*/  FFMA.FTZ R167, R167, UR8, R113 ;  /* 0x00000008a7a77c23 */ /* 0x000fc40008010071 */
[----:B------:R-:W-:Y:S02]  /*4ff0*/  FFMA.FTZ R165, R166, R165, UR5 ;  /* 0x00000005a6a57e23 */ /* 0x000fe400080100a5 */
[----:B------:R-:W-:Y:S02]  /*5000*/  FMUL.FTZ R167, R167, UR7 ;  /* 0x00000007a7a77c20 */ /* 0x000fe40008410000 */
[----:B------:R-:W-:Y:S01]  /*5010*/  FADD.FTZ R163, R163, -R165 ;  /* 0x800000a5a3a37221 */ /* 0x000fe20000010000 */
[----:B------:R-:W-:-:S03]  /*5020*/  MOV R165, UR4 ;  /* 0x0000000400a57c02 */ /* 0x000fc60008000f00 */
[----:B------:R-:W-:Y:S02]  /*5030*/  FFMA.FTZ R163, R163, UR8, R114 ;  /* 0x00000008a3a37c23 */ /* 0x000fe40008010072 */
[----:B------:R-:W-:Y:S02]  /*5040*/  FFMA.FTZ R165, R164, R165, UR5 ;  /* 0x00000005a4a57e23 */ /* 0x000fe400080100a5 */
[----:B------:R-:W-:Y:S02]  /*5050*/  FMUL.FTZ R166, R163, UR7 ;  /* 0x00000007a3a67c20 */ /* 0x000fe40008410000 */
[----:B------:R-:W-:Y:S02]  /*5060*/  FADD.FTZ R162, R162, -R165 ;  /* 0x800000a5a2a27221 */ /* 0x000fe40000010000 */
[-C--:B------:R-:W-:Y:S01]  /*5070*/  FMUL.FTZ R163, R38, R166.reuse ;  /* 0x000000a626a37220 */ /* 0x080fe20000410000 */
[----:B------:R-:W-:Y:S01]  /*5080*/  FMUL.FTZ R38, R94, R166 ;  /* 0x000000a65e267220 */ /* 0x000fe20000410000 */
[----:B------:R-:W-:-:S04]  /*5090*/  FFMA.FTZ R162, R162, UR8, R115 ;  /* 0x00000008a2a27c23 */ /* 0x000fc80008010073 */
[----:B------:R-:W-:Y:S01]  /*50a0*/  FMUL.FTZ R165, R162, UR7 ;  /* 0x00000007a2a57c20 */ /* 0x000fe20008410000 */
[-C--:B------:R-:W-:Y:S01]  /*50b0*/  FMUL.FTZ R162, R37, R167.reuse ;  /* 0x000000a725a27220 */ /* 0x080fe20000410000 */
[----:B------:R-:W-:Y:S02]  /*50c0*/  FMUL.FTZ R37, R93, R167 ;  /* 0x000000a75d257220 */ /* 0x000fe40000410000 */
[-C--:B------:R-:W-:Y:S01]  /*50d0*/  FMUL.FTZ R164, R39, R165.reuse ;  /* 0x000000a527a47220 */ /* 0x080fe20000410000 */
[----:B------:R-:W-:-:S07]  /*50e0*/  FMUL.FTZ R39, R95, R165 ;  /* 0x000000a55f277220 */ /* 0x000fce0000410000 */
.L_x_14536:
        /* <DEDUP_REMOVED lines=39> */
.L_x_14537:
        /* <DEDUP_REMOVED lines=8> */
[----:B------:R-:W-:-:S03]  /*53e0*/  MOV R157, UR4 ;  /* 0x00000004009d7c02 */ /* 0x000fc60008000f00 */
[----:B------:R-:W-:Y:S02]  /*53f0*/  FFMA.FTZ R158, R158, UR8, R117 ;  /* 0x000000089e9e7c23 */ /* 0x000fe40008010075 */
[----:B------:R-:W-:Y:S01]  /*5400*/  FFMA.FTZ R157, R156, R157, UR5 ;  /* 0x000000059c9d7e23 */ /* 0x000fe2000801009d */
[----:B------:R-:W-:Y:S01]  /*5410*/  MOV R156, UR4 ;  /* 0x00000004009c7c02 */ /* 0x000fe20008000f00 */
[----:B------:R-:W-:Y:S02]  /*5420*/  FMUL.FTZ R159, R158, UR7 ;  /* 0x000000079e9f7c20 */ /* 0x000fe40008410000 */
[----:B------:R-:W-:Y:S02]  /*5430*/  FADD.FTZ R154, R154, -R157 ;  /* 0x8000009d9a9a7221 */ /* 0x000fe40000010000 */
[----:B------:R-:W-:Y:S02]  /*5440*/  FFMA.FTZ R156, R155, R156, UR5 ;  /* 0x000000059b9c7e23 */ /* 0x000fe4000801009c */
[----:B------:R-:W-:-:S02]  /*5450*/  FFMA.FTZ R154, R154, UR8, R118 ;  /* 0x000000089a9a7c23 */ /* 0x000fc40008010076 */
[----:B------:R-:W-:Y:S02]  /*5460*/  FADD.FTZ R153, R153, -R156 ;  /* 0x8000009c99997221 */ /* 0x000fe40000010000 */
[----:B------:R-:W-:Y:S01]  /*5470*/  FMUL.FTZ R158, R154, UR7 ;  /* 0x000000079a9e7c20 */ /* 0x000fe20008410000 */
[-C--:B-----5:R-:W-:Y:S01]  /*5480*/  FMUL.FTZ R154, R37, R159.reuse ;  /* 0x0000009f259a7220 */ /* 0x0a0fe20000410000 */
[----:B------:R-:W-:Y:S01]  /*5490*/  FFMA.FTZ R153, R153, UR8, R119 ;  /* 0x0000000899997c23 */ /* 0x000fe20008010077 */
        /* <DEDUP_REMOVED lines=8> */
.L_x_14538:
        /* <DEDUP_REMOVED lines=16> */
[----:B------:R-:W-:Y:S02]  /*5620*/  FFMA.FTZ R136, R137, UR8, R120 ;  /* 0x0000000889887c23 */ /* 0x000fe40008010078 */
[----:B------:R-:W-:Y:S02]  /*5630*/  FADD.FTZ R8, R11, -R8 ;  /* 0x800000080b087221 */ /* 0x000fe40000010000 */
[-C--:B------:R-:W-:Y:S01]  /*5640*/  FFMA.FTZ R12, R12, R9.reuse, UR5 ;  /* 0x000000050c0c7e23 */ /* 0x080fe20008010009 */
[----:B------:R-:W-:Y:S01]  /*5650*/  FFMA.FTZ R14, R14, R9, UR5 ;  /* 0x000000050e0e7e23 */ /* 0x000fe20008010009 */
[----:B------:R-:W-:Y:S01]  /*5660*/  FFMA.FTZ R137, R8, UR8, R121 ;  /* 0x0000000808897c23 */ /* 0x000fe20008010079 */
[----:B------:R-:W-:Y:S01]  /*5670*/  FMUL.FTZ R8, R136, UR7 ;  /* 0x0000000788087c20 */ /* 0x000fe20008410000 */
[----:B------:R-:W-:Y:S01]  /*5680*/  FADD.FTZ R13, R13, -R12 ;  /* 0x8000000c0d0d7221 */ /* 0x000fe20000010000 */
[----:B------:R-:W-:Y:S01]  /*5690*/  FADD.FTZ R14, R15, -R14 ;  /* 0x8000000e0f0e7221 */ /* 0x000fe20000010000 */
[----:B------:R-:W-:Y:S01]  /*56a0*/  FMUL.FTZ R9, R137, UR7 ;  /* 0x0000000789097c20 */ /* 0x000fe20008410000 */
[-C--:B-----5:R-:W-:Y:S01]  /*56b0*/  FMUL.FTZ R36, R36, R8.reuse ;  /* 0x0000000824247220 */ /* 0x0a0fe20000410000 */
[----:B------:R-:W-:Y:S01]  /*56c0*/  FFMA.FTZ R138, R13, UR8, R122 ;  /* 0x000000080d8a7c23 */ /* 0x000fe2000801007a */
[----:B------:R-:W-:Y:S01]  /*56d0*/  FFMA.FTZ R139, R14, UR8, R123 ;  /* 0x000000080e8b7c23 */ /* 0x000fe2000801007b */
        /* <DEDUP_REMOVED lines=10> */
.L_x_14539:
        /* <DEDUP_REMOVED lines=27> */
.L_x_14540:
        /* <DEDUP_REMOVED lines=21> */
[----:B------:R-:W-:Y:S01]  /*5a80*/  FFMA.FTZ R138, R21, UR8, R126 ;  /* 0x00000008158a7c23 */ /* 0x000fe2000801007e */
[----:B------:R-:W-:Y:S01]  /*5a90*/  FFMA.FTZ R137, R18, UR8, R125 ;  /* 0x0000000812897c23 */ /* 0x000fe2000801007d */
[----:B------:R-:W-:Y:S01]  /*5aa0*/  FFMA.FTZ R139, R22, UR8, R127 ;  /* 0x00000008168b7c23 */ /* 0x000fe2000801007f */
        /* <DEDUP_REMOVED lines=13> */
.L_x_14541:
        /* <DEDUP_REMOVED lines=25> */
.L_x_14542:
        /* <DEDUP_REMOVED lines=38> */
.L_x_14543:
        /* <DEDUP_REMOVED lines=27> */
.L_x_14544:
        /* <DEDUP_REMOVED lines=37> */
.L_x_14545:
        /* <DEDUP_REMOVED lines=26> */
.L_x_14546:
[----:B------:R-:W0:Y:S01]  /*6510*/  @P0 LDC.64 R4, c[0x0][0x478] ;  /* 0x00011e00ff040b82 */ /* 0x000e220000000a00 */
[----:B------:R-:W-:Y:S01]  /*6520*/  MOV R22, 0x10 ;  /* 0x0000001000167802 */ /* 0x000fe20000000f00 */
[----:B0-----:R-:W-:-:S05]  /*6530*/  @P0 IMAD.WIDE.U32 R4, R7, 0x10, R4 ;  /* 0x0000001007040825 */ /* 0x001fca00078e0004 */
[----:B------:R0:W-:Y:S02]  /*6540*/  @P0 STG.E.128 desc[UR10][R4.64], R136 ;  /* 0x0000008804000986 */ /* 0x0001e4000c101d0a */
[----:B0-----:R-:W-:-:S05]  /*6550*/  IMAD.WIDE.U32 R4, R7, R22, UR28 ;  /* 0x0000001c07047e25 */ /* 0x001fca000f8e0016 */
[----:B------:R1:W-:Y:S02]  /*6560*/  STG.E.128 desc[UR10][R4.64], R8 ;  /* 0x0000000804007986 */ /* 0x0003e4000c101d0a */
.L_x_14530:
[----:B01----:R-:W2:Y:S04]  /*6570*/  LDL.LU R8, [R1] ;  /* 0x0000000001087983 */ /* 0x003ea80000300800 */
        /* <DEDUP_REMOVED lines=75> */
[----:B0-----:R-:W-:Y:S01]  /*6a30*/  MOV R27, R26 ;  /* 0x0000001a001b7202 */ /* 0x001fe20000000f00 */
        /* <DEDUP_REMOVED lines=89> */
[----:B-1----:R-:W-:-:S07]  /*6fd0*/  MOV R75, R192 ;  /* 0x000000c0004b7202 */ /* 0x002fce0000000f00 */
.L_x_14510:
        /* <DEDUP_REMOVED lines=12> */
[----:B------:R-:W-:-:S05]  /*70a0*/  IMAD.WIDE.U32 R70, R97, 0x10, R70 ;  /* 0x0000001061467825 */ /* 0x000fca00078e0046 */
        /* <DEDUP_REMOVED lines=23> */
.L_x_14548:
        /* <DEDUP_REMOVED lines=14> */
.L_x_15763:


//--------------------- .text._ZN10layer_norm13ln_bwd_kernelINS_13Kernel_traitsIfffffjLj8192ELj1ELj1ELj8ELj16ENS_18Kernel_traits_baseILj8192EfffffjLj256EEEEELb0ELb1ELb1ELb0EEEvNS_9BwdParamsE --------------------------
	.section	.text._ZN10layer_norm13ln_bwd_kernelINS_13Kernel_traitsIfffffjLj8192ELj1ELj1ELj8ELj16ENS_18Kernel_traits_baseILj8192EfffffjLj256EEEEELb0ELb1ELb1ELb0EEEvNS_9BwdParamsE,"ax",@progbits
	.align	128
        .global         _ZN10layer_norm13ln_bwd_kernelINS_13Kernel_traitsIfffffjLj8192ELj1ELj1ELj8ELj16ENS_18Kernel_traits_baseILj8192EfffffjLj256EEEEELb0ELb1ELb1ELb0EEEvNS_9BwdParamsE
        .type           _ZN10layer_norm13ln_bwd_kernelINS_13Kernel_traitsIfffffjLj8192ELj1ELj1ELj8ELj16ENS_18Kernel_traits_baseILj8192EfffffjLj256EEEEELb0ELb1ELb1ELb0EEEvNS_9BwdParamsE,@function
        .size           _ZN10layer_norm13ln_bwd_kernelINS_13Kernel_traitsIfffffjLj8192ELj1ELj1ELj8ELj16ENS_18Kernel_traits_baseILj8192EfffffjLj256EEEEELb0ELb1ELb1ELb0EEEvNS_9BwdParamsE,(.L_x_15764 - _ZN10layer_norm13ln_bwd_kernelINS_13Kernel_traitsIfffffjLj8192ELj1ELj1ELj8ELj16ENS_18Kernel_traits_baseILj8192EfffffjLj256EEEEELb0ELb1ELb1ELb0EEEvNS_9BwdParamsE)
        .other          _ZN10layer_norm13ln_bwd_kernelINS_13Kernel_traitsIfffffjLj8192ELj1ELj1ELj8ELj16ENS_18Kernel_traits_baseILj8192EfffffjLj256EEEEELb0ELb1ELb1ELb0EEEvNS_9BwdParamsE,@"STO_CUDA_ENTRY STV_DEFAULT"
_ZN10layer_norm13ln_bwd_kernelINS_13Kernel_traitsIfffffjLj8192ELj1ELj1ELj8ELj16ENS_18Kernel_traits_baseILj8192EfffffjLj256EEEEELb0ELb1ELb1ELb0EEEvNS_9BwdParamsE:
.text._ZN10layer_norm13ln_bwd_kernelINS_13Kernel_traitsIfffffjLj8192ELj1ELj1ELj8ELj16ENS_18Kernel_traits_baseILj8192EfffffjLj256EEEEELb0ELb1ELb1ELb0EEEvNS_9BwdParamsE:
[----:B------:R-:W0:Y:S01]  /*0000*/  LDC R1, c[0x0][0x37c] ;  /* 0x0000df00ff017b82 */ /* 0x000e220000000800 */
[----:B------:R-:W1:Y:S01]  /*0010*/  LDCU UR4, c[0x0][0x388] ;  /* 0x00007100ff0477ac */ /* 0x000e620008000800 */
[----:B0-----:R-:W-:Y:S01]  /*0020*/  IADD3 R1, PT, PT, R1, -0xa0, RZ ;  /* 0xffffff6001017810 */ /* 0x001fe20007ffe0ff */
[----:B------:R-:W0:Y:S01]  /*0030*/  S2R R6, SR_TID.X ;  /* 0x0000000000067919 */ /* 0x000e220000002100 */
[----:B------:R-:W-:Y:S01]  /*0040*/  LOP3.LUT R7, R7, 0xfffffff7, RZ, 0xc0, !PT ;  /* 0xfffffff707077812 */ /* 0x000fe200078ec0ff */
[----:B------:R-:W2:Y:S01]  /*0050*/  LDCU.64 UR8, c[0x0][0x358] ;  /* 0x00006b00ff0877ac */ /* 0x000ea20008000a00 */
[----:B------:R-:W3:Y:S01]  /*0060*/  LDCU UR5, c[0x0][0x384] ;  /* 0x00007080ff0577ac */ /* 0x000ee20008000800 */
[----:B-1----:R-:W-:-:S04]  /*0070*/  MOV R2, UR4 ;  /* 0x0000000400027c02 */ /* 0x002fc80008000f00 */
[----:B------:R-:W-:Y:S01]  /*0080*/  SHF.R.S32.HI R0, RZ, 0x1f, R2 ;  /* 0x0000001fff007819 */ /* 0x000fe20000011402 */
[----:B------:R1:W-:Y:S03]  /*0090*/  STL [R1+0x8], R2 ;  /* 0x0000080201007387 */ /* 0x0003e60000100800 */
[----:B------:R-:W-:Y:S01]  /*00a0*/  LEA.HI R0, R0, R2, RZ, 0x2 ;  /* 0x0000000200007211 */ /* 0x000fe200078f10ff */
[----:B------:R-:W4:Y:S04]  /*00b0*/  LDL.64 R104, [R1+0x88] ;  /* 0x0000880001687983 */ /* 0x000f280000100a00 */
[----:B------:R-:W4:Y:S01]  /*00c0*/  LDL.64 R106, [R1+0x90] ;  /* 0x00009000016a7983 */ /* 0x000f220000100a00 */
[----:B0-----:R-:W-:-:S03]  /*00d0*/  LOP3.LUT R3, R6, 0xff, RZ, 0x3c, !PT ;  /* 0x000000ff06037812 */ /* 0x001fc600078e3cff */
[----:B------:R-:W3:Y:S01]  /*00e0*/  LDL.64 R100, [R1+0x78] ;  /* 0x0000780001647983 */ /* 0x000ee20000100a00 */
[----:B-1----:R-:W-:-:S03]  /*00f0*/  LEA.HI.SX32 R2, R0, R3, 0x1e ;  /* 0x0000000300027211 */ /* 0x002fc600078ff2ff */
[----:B------:R-:W3:Y:S01]  /*0100*/  LDL.64 R102, [R1+0x80] ;  /* 0x0000800001667983 */ /* 0x000ee20000100a00 */
[----:B------:R-:W-:Y:S02]  /*0110*/  MOV R3, R6 ;  /* 0x0000000600037202 */ /* 0x000fe40000000f00 */
[C---:B------:R-:W-:Y:S01]  /*0120*/  ISETP.GE.U32.AND P1, PT, R2.reuse, 0x100, PT ;  /* 0x000001000200780c */ /* 0x040fe20003f26070 */
[----:B------:R-:W3:Y:S01]  /*0130*/  LDL.64 R96, [R1+0x68] ;  /* 0x0000680001607983 */ /* 0x000ee20000100a00 */
[C---:B------:R-:W-:Y:S02]  /*0140*/  ISETP.GE.U32.AND P6, PT, R2.reuse, 0x200, PT ;  /* 0x000002000200780c */ /* 0x040fe40003fc6070 */
[C---:B------:R-:W-:Y:S01]  /*0150*/  ISETP.GE.U32.AND P5, PT, R2.reuse, 0x300, PT ;  /* 0x000003000200780c */ /* 0x040fe20003fa6070 */
[----:B------:R-:W3:Y:S01]  /*0160*/  LDL.64 R98, [R1+0x70] ;  /* 0x0000700001627983 */ /* 0x000ee20000100a00 */
[----:B------:R-:W-:-:S03]  /*0170*/  ISETP.GE.U32.AND P4, PT, R2, 0x400, PT ;  /* 0x000004000200780c */ /* 0x000fc60003f86070 */
[----:B------:R-:W3:Y:S04]  /*0180*/  LDL.64 R92, [R1+0x58] ;  /* 0x00005800015c7983 */ /* 0x000ee80000100a00 */
[----:B------:R-:W0:Y:S01]  /*0190*/  @P1 LDC.64 R4, c[0x0][0x3d0] ;  /* 0x0000f400ff041b82 */ /* 0x000e220000000a00 */
[----:B------:R-:W-:Y:S01]  /*01a0*/  @P1 LOP3.LUT R7, R7, 0x8, RZ, 0xfc, !PT ;  /* 0x0000000807071812 */ /* 0x000fe200078efcff */
[----:B------:R-:W3:Y:S03]  /*01b0*/  LDL.64 R94, [R1+0x60] ;  /* 0x00006000015e7983 */ /* 0x000ee60000100a00 */
[----:B------:R-:W-:Y:S01]  /*01c0*/  LOP3.LUT R7, R7, 0xffffffef, RZ, 0xc0, !PT ;  /* 0xffffffef07077812 */ /* 0x000fe200078ec0ff */
[----:B------:R-:W3:Y:S02]  /*01d0*/  LDL.64 R88, [R1+0x48] ;  /* 0x0000480001587983 */ /* 0x000ee40000100a00 */
[----:B------:R-:W1:Y:S01]  /*01e0*/  @P1 LDC.64 R8, c[0x0][0x3e8] ;  /* 0x0000fa00ff081b82 */ /* 0x000e620000000a00 */
[----:B------:R-:W-:Y:S01]  /*01f0*/  @P6 LOP3.LUT R7, R7, 0x10, RZ, 0xfc, !PT ;  /* 0x0000001007076812 */ /* 0x000fe200078efcff */
[----:B------:R-:W3:Y:S03]  /*0200*/  LDL.64 R90, [R1+0x50] ;  /* 0x00005000015a7983 */ /* 0x000ee60000100a00 */
[----:B------:R-:W-:Y:S01]  /*0210*/  LOP3.LUT R7, R7, 0xfffffffb, RZ, 0xc0, !PT ;  /* 0xfffffffb07077812 */ /* 0x000fe200078ec0ff */
[----:B------:R-:W3:Y:S02]  /*0220*/  LDL.64 R84, [R1+0x38] ;  /* 0x0000380001547983 */ /* 0x000ee40000100a00 */
[----:B------:R-:W2:Y:S01]  /*0230*/  @P6 LDC.64 R10, c[0x0][0x3d0] ;  /* 0x0000f400ff0a6b82 */ /* 0x000ea20000000a00 */
[----:B------:R-:W-:Y:S01]  /*0240*/  @P5 LOP3.LUT R7, R7, 0x4, RZ, 0xfc, !PT ;  /* 0x0000000407075812 */ /* 0x000fe200078efcff */
[----:B------:R-:W3:Y:S03]  /*0250*/  LDL.64 R86, [R1+0x40] ;  /* 0x0000400001567983 */ /* 0x000ee60000100a00 */
[----:B------:R-:W-:Y:S01]  /*0260*/  LOP3.LUT R7, R7, 0xfffffffd, RZ, 0xc0, !PT ;  /* 0xfffffffd07077812 */ /* 0x000fe200078ec0ff */
[----:B------:R-:W3:Y:S02]  /*0270*/  LDL.64 R76, [R1+0x18] ;  /* 0x00001800014c7983 */ /* 0x000ee40000100a00 */
[----:B------:R-:W2:Y:S01]  /*0280*/  @P6 LDC.64 R12, c[0x0][0x3e8] ;  /* 0x0000fa00ff0c6b82 */ /* 0x000ea20000000a00 */
[----:B0-----:R-:W-:Y:S01]  /*0290*/  @P1 IMAD.WIDE.U32 R4, R3, 0x10, R4 ;  /* 0x0000001003041825 */ /* 0x001fe200078e0004 */
[----:B------:R-:W-:Y:S01]  /*02a0*/  @P4 LOP3.LUT R7, R7, 0x2, RZ, 0xfc, !PT ;  /* 0x0000000207074812 */ /* 0x000fe200078efcff */
[----:B------:R-:W3:Y:S04]  /*02b0*/  LDL.64 R78, [R1+0x20] ;  /* 0x00002000014e7983 */ /* 0x000ee80000100a00 */
[----:B------:R-:W3:Y:S01]  /*02c0*/  LDL.64 R80, [R1+0x28] ;  /* 0x0000280001507983 */ /* 0x000ee20000100a00 */
[C---:B-1----:R-:W-:Y:S01]  /*02d0*/  @P1 IMAD.WIDE.U32 R8, R3.reuse, 0x10, R8 ;  /* 0x0000001003081825 */ /* 0x042fe200078e0008 */
[----:B------:R-:W-:Y:S01]  /*02e0*/  @P1 LOP3.LUT R3, R3, 0x100, RZ, 0xfc, !PT ;  /* 0x0000010003031812 */ /* 0x000fe200078efcff */
[----:B------:R-:W0:Y:S01]  /*02f0*/  @P5 LDC.64 R18, c[0x0][0x3d0] ;  /* 0x0000f400ff125b82 */ /* 0x000e220000000a00 */
[----:B------:R-:W-:Y:S01]  /*0300*/  P2R R0, PR, RZ, 0x40 ;  /* 0x00000040ff007803 */ /* 0x000fe20000000000 */
[----:B------:R-:W3:Y:S02]  /*0310*/  LDL.64 R82, [R1+0x30] ;  /* 0x0000300001527983 */ /* 0x000ee40000100a00 */
[----:B--2---:R-:W-:Y:S01]  /*0320*/  @P6 IMAD.WIDE.U32 R14, R3, 0x10, R10 ;  /* 0x00000010030e6825 */ /* 0x004fe200078e000a */
[----:B------:R-:W-:-:S03]  /*0330*/  ISETP.GE.U32.AND P0, PT, R2, 0x500, PT ;  /* 0x000005000200780c */ /* 0x000fc60003f06070 */
[----:B------:R-:W1:Y:S01]  /*0340*/  @P5 LDC.64 R52, c[0x0][0x3e8] ;  /* 0x0000fa00ff345b82 */ /* 0x000e620000000a00 */
[C---:B------:R-:W-:Y:S01]  /*0350*/  @P6 IMAD.WIDE.U32 R16, R3.reuse, 0x10, R12 ;  /* 0x0000001003106825 */ /* 0x040fe200078e000c */
[----:B------:R-:W-:-:S06]  /*0360*/  @P6 IADD3 R3, PT, PT, R3, 0x100, RZ ;  /* 0x0000010003036810 */ /* 0x000fcc0007ffe0ff */
[----:B------:R-:W2:Y:S01]  /*0370*/  @P4 LDC.64 R54, c[0x0][0x3d0] ;  /* 0x0000f400ff364b82 */ /* 0x000ea20000000a00 */
[----:B------:R-:W-:Y:S02]  /*0380*/  LOP3.LUT P6, RZ, R7, 0x8, RZ, 0xc0, !PT ;  /* 0x0000000807ff7812 */ /* 0x000fe400078cc0ff */
[----:B------:R-:W-:-:S05]  /*0390*/  ISETP.GE.U32.AND P1, PT, R2, 0x600, PT ;  /* 0x000006000200780c */ /* 0x000fca0003f26070 */
[----:B------:R-:W2:Y:S01]  /*03a0*/  @P4 LDC.64 R56, c[0x0][0x3e8] ;  /* 0x0000fa00ff384b82 */ /* 0x000ea20000000a00 */
[C---:B------:R-:W-:Y:S02]  /*03b0*/  ISETP.GE.U32.AND P2, PT, R2.reuse, 0x700, PT ;  /* 0x000007000200780c */ /* 0x040fe40003f46070 */
[----:B------:R-:W-:-:S05]  /*03c0*/  ISETP.GE.U32.AND P3, PT, R2, 0x800, PT ;  /* 0x000008000200780c */ /* 0x000fca0003f66070 */
[----:B------:R-:W3:Y:S08]  /*03d0*/  @P0 LDC.64 R10, c[0x0][0x3d0] ;  /* 0x0000f400ff0a0b82 */ /* 0x000ef00000000a00 */
[----:B------:R-:W3:Y:S01]  /*03e0*/  @P0 LDC.64 R12, c[0x0][0x3e8] ;  /* 0x0000fa00ff0c0b82 */ /* 0x000ee20000000a00 */
[C---:B0-----:R-:W-:Y:S01]  /*03f0*/  @P5 IMAD.WIDE.U32 R18, R3.reuse, 0x10, R18 ;  /* 0x0000001003125825 */ /* 0x041fe200078e0012 */
[----:B------:R-:W5:Y:S06]  /*0400*/  @P6 LDG.E.128 R20, desc[UR8][R8.64] ;  /* 0x0000000808146981 */ /* 0x000f6c000c1e1d00 */
[----:B------:R-:W0:Y:S01]  /*0410*/  @P1 LDC.64 R62, c[0x0][0x3d0] ;  /* 0x0000f400ff3e1b82 */ /* 0x000e220000000a00 */
[----:B-1----:R-:W-:-:S07]  /*0420*/  @P5 IMAD.WIDE.U32 R52, R3, 0x10, R52 ;  /* 0x0000001003345825 */ /* 0x002fce00078e0034 */
[----:B------:R-:W1:Y:S01]  /*0430*/  @P1 LDC.64 R64, c[0x0][0x3e8] ;  /* 0x0000fa00ff401b82 */ /* 0x000e620000000a00 */
[----:B----4-:R-:W4:Y:S07]  /*0440*/  @P6 LDG.E.128 R104, desc[UR8][R4.64] ;  /* 0x0000000804686981 */ /* 0x010f2e000c1e1d00 */
[----:B------:R-:W1:Y:S01]  /*0450*/  @P2 LDC.64 R66, c[0x0][0x3d0] ;  /* 0x0000f400ff422b82 */ /* 0x000e620000000a00 */
[----:B------:R-:W-:-:S07]  /*0460*/  @P5 IADD3 R3, PT, PT, R3, 0x100, RZ ;  /* 0x0000010003035810 */ /* 0x000fce0007ffe0ff */
[----:B------:R-:W4:Y:S01]  /*0470*/  S2UR UR4, SR_CTAID.X ;  /* 0x00000000000479c3 */ /* 0x000f220000002500 */
[----:B--2---:R-:W-:Y:S01]  /*0480*/  @P4 IMAD.WIDE.U32 R54, R3, 0x10, R54 ;  /* 0x0000001003364825 */ /* 0x004fe200078e0036 */
[----:B------:R-:W-:Y:S01]  /*0490*/  LOP3.LUT R7, R7, 0xfffffffe, RZ, 0xc0, !PT ;  /* 0xfffffffe07077812 */ /* 0x000fe200078ec0ff */
[----:B------:R2:W5:Y:S05]  /*04a0*/  @P5 LDG.E.128 R28, desc[UR8][R52.64] ;  /* 0x00000008341c5981 */ /* 0x00056a000c1e1d00 */
[----:B------:R-:W2:Y:S01]  /*04b0*/  @P2 LDC.64 R68, c[0x0][0x3e8] ;  /* 0x0000fa00ff442b82 */ /* 0x000ea20000000a00 */
[C---:B------:R-:W-:Y:S01]  /*04c0*/  @P4 IMAD.WIDE.U32 R56, R3.reuse, 0x10, R56 ;  /* 0x0000001003384825 */ /* 0x040fe200078e0038 */
[----:B------:R-:W-:Y:S01]  /*04d0*/  @P4 IADD3 R3, PT, PT, R3, 0x100, RZ ;  /* 0x0000010003034810 */ /* 0x000fe20007ffe0ff */
[----:B---3--:R-:W3:Y:S05]  /*04e0*/  @P5 LDG.E.128 R96, desc[UR8][R18.64] ;  /* 0x0000000812605981 */ /* 0x008eea000c1e1d00 */
[----:B------:R-:W2:Y:S01]  /*04f0*/  @P3 LDC.64 R70, c[0x0][0x3d0] ;  /* 0x0000f400ff463b82 */ /* 0x000ea20000000a00 */
[C---:B------:R-:W-:Y:S01]  /*0500*/  @P0 IMAD.WIDE.U32 R58, R3.reuse, 0x10, R10 ;  /* 0x00000010033a0825 */ /* 0x040fe200078e000a */
[----:B------:R2:W3:Y:S03]  /*0510*/  @P4 LDG.E.128 R92, desc[UR8][R54.64] ;  /* 0x00000008365c4981 */ /* 0x0004e6000c1e1d00 */
[C---:B------:R-:W-:Y:S01]  /*0520*/  @P0 IMAD.WIDE.U32 R60, R3.reuse, 0x10, R12 ;  /* 0x00000010033c0825 */ /* 0x040fe200078e000c */
[----:B------:R-:W-:Y:S01]  /*0530*/  @P0 IADD3 R3, PT, PT, R3, 0x100, RZ ;  /* 0x0000010003030810 */ /* 0x000fe20007ffe0ff */
[----:B------:R2:W5:Y:S01]  /*0540*/  @P4 LDG.E.128 R32, desc[UR8][R56.64] ;  /* 0x0000000838204981 */ /* 0x000562000c1e1d00 */
[----:B------:R-:W2:Y:S03]  /*0550*/  @P3 LDC.64 R72, c[0x0][0x3e8] ;  /* 0x0000fa00ff483b82 */ /* 0x000ea60000000a00 */
[C---:B0-----:R-:W-:Y:S01]  /*0560*/  @P1 IMAD.WIDE.U32 R62, R3.reuse, 0x10, R62 ;  /* 0x00000010033e1825 */ /* 0x041fe200078e003e */
[----:B------:R0:W3:Y:S03]  /*0570*/  @P0 LDG.E.128 R88, desc[UR8][R58.64] ;  /* 0x000000083a580981 */ /* 0x0000e6000c1e1d00 */
[C---:B-1----:R-:W-:Y:S01]  /*0580*/  @P1 IMAD.WIDE.U32 R64, R3.reuse, 0x10, R64 ;  /* 0x0000001003401825 */ /* 0x042fe200078e0040 */
[----:B------:R-:W-:Y:S01]  /*0590*/  @P1 IADD3 R3, PT, PT, R3, 0x100, RZ ;  /* 0x0000010003031810 */ /* 0x000fe20007ffe0ff */
[----:B------:R-:W3:Y:S04]  /*05a0*/  @P1 LDG.E.128 R84, desc[UR8][R62.64] ;  /* 0x000000083e541981 */ /* 0x000ee8000c1e1d00 */
[C---:B------:R-:W-:Y:S01]  /*05b0*/  @P2 IMAD.WIDE.U32 R66, R3.reuse, 0x10, R66 ;  /* 0x0000001003422825 */ /* 0x040fe200078e0042 */
[----:B----4-:R1:W-:Y:S04]  /*05c0*/  @P6 STL.64 [R1+0x88], R104 ;  /* 0x0000886801006387 */ /* 0x0103e80000100a00 */
[----:B------:R4:W-:Y:S01]  /*05d0*/  @P6 STL.64 [R1+0x90], R106 ;  /* 0x0000906a01006387 */ /* 0x0009e20000100a00 */
[----:B------:R-:W-:Y:S01]  /*05e0*/  ISETP.NE.AND P6, PT, R0, RZ, PT ;  /* 0x000000ff0000720c */ /* 0x000fe20003fc5270 */
[C---:B--2---:R-:W-:Y:S01]  /*05f0*/  @P2 IMAD.WIDE.U32 R68, R3.reuse, 0x10, R68 ;  /* 0x0000001003442825 */ /* 0x044fe200078e0044 */
[----:B------:R-:W-:Y:S01]  /*0600*/  @P2 IADD3 R3, PT, PT, R3, 0x100, RZ ;  /* 0x0000010003032810 */ /* 0x000fe20007ffe0ff */
[----:B------:R-:W2:Y:S04]  /*0610*/  @P2 LDG.E.128 R80, desc[UR8][R66.64] ;  /* 0x0000000842502981 */ /* 0x000ea8000c1e1d00 */
[----:B------:R-:W-:Y:S01]  /*0620*/  @P3 IMAD.WIDE.U32 R10, R3, 0x10, R70 ;  /* 0x00000010030a3825 */ /* 0x000fe200078e0046 */
[----:B------:R-:W-:Y:S01]  /*0630*/  @P3 LOP3.LUT R7, R7, 0x1, RZ, 0xfc, !PT ;  /* 0x0000000107073812 */ /* 0x000fe200078efcff */
[----:B------:R1:W5:Y:S04]  /*0640*/  @P0 LDG.E.128 R36, desc[UR8][R60.64] ;  /* 0x000000083c240981 */ /* 0x000368000c1e1d00 */
[----:B------:R-:W3:Y:S04]  /*0650*/  @P6 LDG.E.128 R100, desc[UR8][R14.64] ;  /* 0x000000080e646981 */ /* 0x000ee8000c1e1d00 */
[----:B------:R-:W2:Y:S04]  /*0660*/  @P3 LDG.E.128 R76, desc[UR8][R10.64] ;  /* 0x000000080a4c3981 */ /* 0x000ea8000c1e1d00 */
[----:B------:R-:W5:Y:S01]  /*0670*/  @P6 LDG.E.128 R24, desc[UR8][R16.64] ;  /* 0x0000000810186981 */ /* 0x000f62000c1e1d00 */
[----:B------:R-:W-:Y:S01]  /*0680*/  @P3 IMAD.WIDE.U32 R12, R3, 0x10, R72 ;  /* 0x00000010030c3825 */ /* 0x000fe200078e0048 */
[----:B------:R-:W-:-:S02]  /*0690*/  MOV R3, UR4 ;  /* 0x0000000400037c02 */ /* 0x000fc40008000f00 */
[----:B------:R-:W-:Y:S01]  /*06a0*/  CS2R R52, SRZ ;  /* 0x0000000000347805 */ /* 0x000fe2000001ff00 */
[----:B------:R4:W5:Y:S04]  /*06b0*/  @P1 LDG.E.128 R40, desc[UR8][R64.64] ;  /* 0x0000000840281981 */ /* 0x000968000c1e1d00 */
[----:B------:R-:W5:Y:S01]  /*06c0*/  @P3 LDG.E.128 R48, desc[UR8][R12.64] ;  /* 0x000000080c303981 */ /* 0x000f62000c1e1d00 */
[----:B------:R-:W-:Y:S02]  /*06d0*/  CS2R R54, SRZ ;  /* 0x0000000000367805 */ /* 0x000fe4000001ff00 */
[----:B------:R-:W-:Y:S02]  /*06e0*/  CS2R R56, SRZ ;  /* 0x0000000000387805 */ /* 0x000fe4000001ff00 */
[----:B0-----:R-:W-:Y:S01]  /*06f0*/  CS2R R58, SRZ ;  /* 0x00000000003a7805 */ /* 0x001fe2000001ff00 */
[----:B------:R0:W5:Y:S01]  /*0700*/  @P2 LDG.E.128 R44, desc[UR8][R68.64] ;  /* 0x00000008442c2981 */ /* 0x000162000c1e1d00 */
[----:B-1----:R-:W-:-:S02]  /*0710*/  CS2R R60, SRZ ;  /* 0x00000000003c7805 */ /* 0x002fc4000001ff00 */
[----:B------:R-:W-:Y:S02]  /*0720*/  CS2R R62, SRZ ;  /* 0x00000000003e7805 */ /* 0x000fe4000001ff00 */
[----:B----4-:R-:W-:Y:S02]  /*0730*/  CS2R R64, SRZ ;  /* 0x0000000000407805 */ /* 0x010fe4000001ff00 */
        /* <DEDUP_REMOVED lines=29> */
[----:B---3--:R-:W-:Y:S04]  /*0910*/  @P6 STL.64 [R1+0x78], R100 ;  /* 0x0000786401006387 */ /* 0x008fe80000100a00 */
[----:B------:R-:W-:Y:S04]  /*0920*/  @P6 STL.64 [R1+0x80], R102 ;  /* 0x0000806601006387 */ /* 0x000fe80000100a00 */
        /* <DEDUP_REMOVED lines=8> */
[----:B--2---:R0:W-:Y:S04]  /*09b0*/  @P3 STL.64 [R1+0x18], R76 ;  /* 0x0000184c01003387 */ /* 0x0041e80000100a00 */
[----:B------:R1:W-:Y:S04]  /*09c0*/  @P3 STL.64 [R1+0x20], R78 ;  /* 0x0000204e01003387 */ /* 0x0003e80000100a00 */
[----:B------:R2:W-:Y:S04]  /*09d0*/  @P2 STL.64 [R1+0x28], R80 ;  /* 0x0000285001002387 */ /* 0x0005e80000100a00 */
[----:B------:R2:W-:Y:S01]  /*09e0*/  @P2 STL.64 [R1+0x30], R82 ;  /* 0x0000305201002387 */ /* 0x0005e20000100a00 */
[----:B------:R-:W-:-:S02]  /*09f0*/  ISETP.GE.AND P3, PT, R3, UR5, PT ;  /* 0x0000000503007c0c */ /* 0x000fc4000bf66270 */
[----:B0-----:R-:W-:Y:S02]  /*0a00*/  CS2R R76, SRZ ;  /* 0x00000000004c7805 */ /* 0x001fe4000001ff00 */
[----:B------:R-:W-:Y:S02]  /*0a10*/  CS2R R84, SRZ ;  /* 0x0000000000547805 */ /* 0x000fe4000001ff00 */
        /* <DEDUP_REMOVED lines=10> */
[----:B--2---:R-:W-:Y:S06]  /*0ac0*/  @P3 BRA `(.L_x_14549) ;  /* 0x00000080006c3947 */ /* 0x004fec0003800000 */
        /* <DEDUP_REMOVED lines=54> */
.L_x_14673:
[----:B0-----:R-:W0:Y:S08]  /*0e30*/  LDC.64 R194, c[0x0][0x3f0] ;  /* 0x0000fc00ffc27b82 */ /* 0x001e300000000a00 */
[----:B------:R-:W1:Y:S08]  /*0e40*/  LDC.64 R4, c[0x0][0x3f8] ;  /* 0x0000fe00ff047b82 */ /* 0x000e700000000a00 */
[----:B--234-:R-:W2:Y:S01]  /*0e50*/  LDC.64 R192, c[0x0][0x3c8] ;  /* 0x0000f200ffc07b82 */ /* 0x01cea20000000a00 */
[----:B0-----:R-:W-:-:S05]  /*0e60*/  IMAD.WIDE R194, R3, 0x4, R194 ;  /* 0x0000000403c27825 */ /* 0x001fca00078e02c2 */
[----:B------:R-:W3:Y:S01]  /*0e70*/  LDG.E R6, desc[UR8][R194.64] ;  /* 0x00000008c2067981 */ /* 0x000ee2000c1e1900 */
[----:B-1----:R-:W-:-:S06]  /*0e80*/  IMAD.WIDE R4, R3, 0x4, R4 ;  /* 0x0000000403047825 */ /* 0x002fcc00078e0204 */
[----:B------:R-:W4:Y:S01]  /*0e90*/  LDG.E R4, desc[UR8][R4.64] ;  /* 0x0000000804047981 */ /* 0x000f22000c1e1900 */
[----:B--2---:R-:W-:-:S05]  /*0ea0*/  IMAD.WIDE R192, R3, 0x4, R192 ;  /* 0x0000000403c07825 */ /* 0x004fca00078e02c0 */
[----:B-----5:R0:W5:Y:S01]  /*0eb0*/  LDG.E R5, desc[UR8][R192.64] ;  /* 0x00000008c0057981 */ /* 0x020162000c1e1900 */
[----:B------:R-:W-:Y:S01]  /*0ec0*/  BSSY.RECONVERGENT B0, `(.L_x_14550) ;  /* 0x00001e0000007945 */ /* 0x000fe20003800200 */
[----:B------:R-:W-:Y:S01]  /*0ed0*/  HFMA2 R204, -RZ, RZ, 0, 0 ;  /* 0x00000000ffcc7431 */ /* 0x000fe200000001ff */
[----:B------:R-:W-:Y:S01]  /*0ee0*/  MOV R203, RZ ;  /* 0x000000ff00cb7202 */ /* 0x000fe20000000f00 */
[----:B---3--:R0:W-:Y:S01]  /*0ef0*/  STL [R1+0x10], R6 ;  /* 0x0000100601007387 */ /* 0x0081e20000100800 */
[----:B----4-:R-:W-:-:S13]  /*0f00*/  ISETP.GE.AND P3, PT, R4, 0x1, PT ;  /* 0x000000010400780c */ /* 0x010fda0003f66270 */
[----:B0-----:R-:W-:Y:S05]  /*0f10*/  @!P3 BRA `(.L_x_14551) ;  /* 0x0000001800a0b947 */ /* 0x001fea0003800000 */
[----:B------:R-:W0:Y:S08]  /*0f20*/  LDC.64 R192, c[0x0][0x3c0] ;  /* 0x0000f000ffc07b82 */ /* 0x000e300000000a00 */
[----:B------:R-:W1:Y:S01]  /*0f30*/  LDC R194, c[0x0][0x388] ;  /* 0x0000e200ffc27b82 */ /* 0x000e620000000800 */
[----:B0-----:R-:W-:-:S05]  /*0f40*/  IMAD.WIDE R192, R3, 0x4, R192 ;  /* 0x0000000403c07825 */ /* 0x001fca00078e02c0 */
[----:B------:R0:W2:Y:S01]  /*0f50*/  LDG.E R6, desc[UR8][R192.64] ;  /* 0x00000008c0067981 */ /* 0x0000a2000c1e1900 */
[C---:B------:R-:W-:Y:S01]  /*0f60*/  ISETP.GE.U32.AND P0, PT, R2.reuse, 0x100, PT ;  /* 0x000001000200780c */ /* 0x040fe20003f06070 */
[----:B------:R-:W-:Y:S01]  /*0f70*/  BSSY.RECONVERGENT B1, `(.L_x_14552) ;  /* 0x0000046000017945 */ /* 0x000fe20003800200 */
[----:B------:R-:W-:Y:S01]  /*0f80*/  ISETP.NE.AND P6, PT, RZ, UR10, PT ;  /* 0x0000000aff007c0c */ /* 0x000fe2000bfc5270 */
[----:B------:R-:W3:Y:S01]  /*0f90*/  S2R R196, SR_TID.X ;  /* 0x0000000000c47919 */ /* 0x000ee20000002100 */
[C---:B------:R-:W-:Y:S02]  /*0fa0*/  ISETP.GE.U32.AND P1, PT, R2.reuse, 0x200, PT ;  /* 0x000002000200780c */ /* 0x040fe40003f26070 */
[C---:B------:R-:W-:Y:S01]  /*0fb0*/  ISETP.GE.U32.AND P2, PT, R2.reuse, 0x300, PT ;  /* 0x000003000200780c */ /* 0x040fe20003f46070 */
[----:B-1----:R1:W-:Y:S01]  /*0fc0*/  STL [R1+0x8], R194 ;  /* 0x000008c201007387 */ /* 0x0023e20000100800 */
[----:B------:R-:W-:Y:S01]  /*0fd0*/  ISETP.GE.U32.AND P4, PT, R2, 0x400, PT ;  /* 0x000004000200780c */ /* 0x000fe20003f86070 */
[----:B0-----:R-:W-:Y:S01]  /*0fe0*/  IMAD R193, R3, R194, RZ ;  /* 0x000000c203c17224 */ /* 0x001fe200078e02ff */
[----:B------:R-:W-:-:S02]  /*0ff0*/  IADD3 R192, PT, PT, R4, -0x1, RZ ;  /* 0xffffffff04c07810 */ /* 0x000fc40007ffe0ff */
[----:B------:R-:W-:Y:S02]  /*1000*/  ISETP.GE.U32.AND P5, PT, R2, 0x500, PT ;  /* 0x000005000200780c */ /* 0x000fe40003fa6070 */
[----:B------:R-:W-:Y:S01]  /*1010*/  MOV R204, RZ ;  /* 0x000000ff00cc7202 */ /* 0x000fe20000000f00 */
[----:B------:R-:W-:Y:S01]  /*1020*/  IMAD R192, R192, R194, RZ ;  /* 0x000000c2c0c07224 */ /* 0x000fe200078e02ff */
[----:B------:R-:W-:Y:S02]  /*1030*/  MOV R203, RZ ;  /* 0x000000ff00cb7202 */ /* 0x000fe40000000f00 */
[----:B-1----:R-:W-:-:S04]  /*1040*/  SHF.R.S32.HI R194, RZ, 0x1f, R193 ;  /* 0x0000001fffc27819 */ /* 0x002fc800000114c1 */
[----:B------:R-:W-:Y:S02]  /*1050*/  LEA.HI R193, R194, R193, RZ, 0x2 ;  /* 0x000000c1c2c17211 */ /* 0x000fe400078f10ff */
[----:B------:R-:W-:-:S04]  /*1060*/  SHF.R.S32.HI R194, RZ, 0x1f, R192 ;  /* 0x0000001fffc27819 */ /* 0x000fc800000114c0 */
[----:B------:R-:W-:Y:S02]  /*1070*/  LEA.HI R192, R194, R192, RZ, 0x2 ;  /* 0x000000c0c2c07211 */ /* 0x000fe400078f10ff */
[-C--:B---3--:R-:W-:Y:S02]  /*1080*/  LEA.HI.SX32 R195, R193, R196.reuse, 0x1e ;  /* 0x000000c4c1c37211 */ /* 0x088fe400078ff2ff */
[----:B------:R-:W-:Y:S02]  /*1090*/  LEA.HI.SX32 R202, R192, R196, 0x1e ;  /* 0x000000c4c0ca7211 */ /* 0x000fe400078ff2ff */
[----:B------:R-:W-:Y:S01]  /*10a0*/  MOV R201, R195 ;  /* 0x000000c300c97202 */ /* 0x000fe20000000f00 */
[----:B------:R0:W-:Y:S01]  /*10b0*/  STL [R1+0xc], R195 ;  /* 0x00000cc301007387 */ /* 0x0001e20000100800 */
[----:B--2---:R-:W-:Y:S02]  /*10c0*/  FSEL R6, R6, RZ, !P6 ;  /* 0x000000ff06067208 */ /* 0x004fe40007000000 */
[----:B------:R-:W-:Y:S01]  /*10d0*/  ISETP.GE.U32.AND P6, PT, R2, 0x600, PT ;  /* 0x000006000200780c */ /* 0x000fe20003fc6070 */
[----:B0-----:R-:W-:-:S12]  /*10e0*/  @!P0 BRA `(.L_x_14553) ;  /* 0x0000000000b88947 */ /* 0x001fd80003800000 */
        /* <DEDUP_REMOVED lines=17> */
[C---:B--2---:R-:W-:Y:S01]  /*1200*/  FADD.FTZ R0, -R6.reuse, R196 ;  /* 0x000000c406007221 */ /* 0x044fe20000010100 */
[----:B------:R-:W-:Y:S01]  /*1210*/  FADD.FTZ R197, -R6, R197 ;  /* 0x000000c506c57221 */ /* 0x000fe20000010100 */
[----:B---3--:R-:W-:Y:S02]  /*1220*/  FMUL.FTZ R196, R203, R195 ;  /* 0x000000c3cbc47220 */ /* 0x008fe40000410000 */
[C---:B-----5:R-:W-:Y:S01]  /*1230*/  FMUL.FTZ R0, R5.reuse, R0 ;  /* 0x0000000005007220 */ /* 0x060fe20000410000 */
[----:B0-----:R-:W-:Y:S02]  /*1240*/  FMUL.FTZ R205, R5, R197 ;  /* 0x000000c505cd7220 */ /* 0x001fe40000410000 */
[----:B------:R0:W-:Y:S01]  /*1250*/  STL [R1+0x4], R196 ;  /* 0x000004c401007387 */ /* 0x0001e20000100800 */
[----:B------:R-:W-:Y:S01]  /*1260*/  FMUL.FTZ R215, R231, R192 ;  /* 0x000000c0e7d77220 */ /* 0x000fe20000410000 */
[----:B------:R-:W-:Y:S01]  /*1270*/  FADD.FTZ R84, R84, R192 ;  /* 0x000000c054547221 */ /* 0x000fe20000010000 */
[----:B------:R-:W-:Y:S01]  /*1280*/  FFMA.FTZ R52, R192, R0, R52 ;  /* 0x00000000c0347223 */ /* 0x000fe20000010034 */
[----:B------:R-:W-:Y:S01]  /*1290*/  FADD.FTZ R85, R85, R193 ;  /* 0x000000c155557221 */ /* 0x000fe20000010000 */
[----:B------:R-:W-:Y:S01]  /*12a0*/  FFMA.FTZ R53, R193, R205, R53 ;  /* 0x000000cdc1357223 */ /* 0x000fe20000010035 */
[----:B----4-:R-:W-:Y:S01]  /*12b0*/  FMUL.FTZ R231, R223, R193 ;  /* 0x000000c1dfe77220 */ /* 0x010fe20000410000 */
[----:B------:R-:W-:Y:S01]  /*12c0*/  FADD.FTZ R13, -R6, R198 ;  /* 0x000000c6060d7221 */ /* 0x000fe20000010100 */
[----:B------:R-:W-:Y:S01]  /*12d0*/  FADD.FTZ R193, RZ, R215 ;  /* 0x000000d7ffc17221 */ /* 0x000fe20000010000 */
[----:B------:R-:W-:Y:S01]  /*12e0*/  FFMA.FTZ R192, R0, R215, RZ ;  /* 0x000000d700c07223 */ /* 0x000fe200000100ff */
[----:B------:R-:W-:Y:S01]  /*12f0*/  FADD.FTZ R199, -R6, R199 ;  /* 0x000000c706c77221 */ /* 0x000fe20000010100 */
        /* <DEDUP_REMOVED lines=13> */
.L_x_14553:
[----:B------:R-:W-:Y:S05]  /*13d0*/  BSYNC.RECONVERGENT B1 ;  /* 0x0000000000017941 */ /* 0x000fea0003800200 */
.L_x_14552:
[----:B------:R-:W-:Y:S01]  /*13e0*/  BSSY.RECONVERGENT B1, `(.L_x_14554) ;  /* 0x0000033000017945 */ /* 0x000fe20003800200 */
[----:B------:R-:W-:-:S03]  /*13f0*/  ISETP.GE.U32.AND P0, PT, R2, 0x700, PT ;  /* 0x000007000200780c */ /* 0x000fc60003f06070 */
[----:B------:R-:W-:Y:S10]  /*1400*/  @!P1 BRA `(.L_x_14555) ;  /* 0x0000000000c09947 */ /* 0x000ff40003800000 */
[----:B------:R-:W0:Y:S01]  /*1410*/  LDC.64 R192, c[0x0][0x3a8] ;  /* 0x0000ea00ffc07b82 */ /* 0x000e220000000a00 */
[----:B------:R1:W-:Y:S01]  /*1420*/  STL.64 [R1+0x98], R2 ;  /* 0x0000980201007387 */ /* 0x0003e20000100a00 */
[----:B------:R-:W-:-:S03]  /*1430*/  ISETP.NE.U32.AND P1, PT, RZ, UR12, PT ;  /* 0x0000000cff007c0c */ /* 0x000fc6000bf25070 */
[----:B------:R-:W2:Y:S03]  /*1440*/  LDL R230, [R1+0x78] ;  /* 0x0000780001e67983 */ /* 0x000ea60000100800 */
[----:B------:R-:W3:Y:S01]  /*1450*/  LDC.64 R196, c[0x0][0x428] ;  /* 0x00010a00ffc47b82 */ /* 0x000ee20000000a00 */
[----:B0-----:R-:W-:Y:S01]  /*1460*/  IMAD.WIDE.U32 R192, R201, 0x10, R192 ;  /* 0x00000010c9c07825 */ /* 0x001fe200078e00c0 */
[----:B------:R-:W4:Y:S01]  /*1470*/  LDL R244, [R1+0x7c] ;  /* 0x00007c0001f47983 */ /* 0x000f220000100800 */
[----:B------:R-:W-:-:S04]  /*1480*/  ISETP.NE.AND.EX P1, PT, RZ, UR13, PT, P1 ;  /* 0x0000000dff007c0c */ /* 0x000fc8000bf25310 */
[----:B------:R-:W2:Y:S01]  /*1490*/  LDG.E.128 R192, desc[UR8][R192.64] ;  /* 0x00000008c0c07981 */ /* 0x000ea2000c1e1d00 */
[----:B---3--:R-:W-:-:S06]  /*14a0*/  IMAD.WIDE.U32 R196, R202, 0x10, R196 ;  /* 0x00000010cac47825 */ /* 0x008fcc00078e00c4 */
[----:B------:R-:W3:Y:S02]  /*14b0*/  LDG.E.128 R196, desc[UR8][R196.64] ;  /* 0x00000008c4c47981 */ /* 0x000ee4000c1e1d00 */
[----:B-1----:R-:W0:Y:S02]  /*14c0*/  @P1 LDC.64 R2, c[0x0][0x438] ;  /* 0x00010e00ff021b82 */ /* 0x002e240000000a00 */
[----:B0-----:R-:W-:-:S05]  /*14d0*/  @P1 IMAD.WIDE.U32 R2, R201, 0x10, R2 ;  /* 0x00000010c9021825 */ /* 0x001fca00078e0002 */
[----:B------:R0:W5:Y:S04]  /*14e0*/  @P1 LDG.E.128 R148, desc[UR8][R2.64] ;  /* 0x0000000802941981 */ /* 0x000168000c1e1d00 */
[----:B------:R0:W5:Y:S04]  /*14f0*/  LDL.LU.64 R2, [R1+0x98] ;  /* 0x0000980001027983 */ /* 0x0001680000300a00 */
[----:B------:R-:W4:Y:S01]  /*1500*/  LDL R222, [R1+0x80] ;  /* 0x0000800001de7983 */ /* 0x000f220000100800 */
[----:B--2---:R-:W-:-:S03]  /*1510*/  FADD.FTZ R19, -R6, R194 ;  /* 0x000000c206137221 */ /* 0x004fc60000010100 */
[----:B------:R-:W2:Y:S01]  /*1520*/  LDL R194, [R1+0x84] ;  /* 0x0000840001c27983 */ /* 0x000ea20000100800 */
[C---:B------:R-:W-:Y:S01]  /*1530*/  FADD.FTZ R192, -R6.reuse, R192 ;  /* 0x000000c006c07221 */ /* 0x040fe20000010100 */
[----:B------:R-:W-:-:S03]  /*1540*/  FADD.FTZ R193, -R6, R193 ;  /* 0x000000c106c17221 */ /* 0x000fc60000010100 */
[C---:B-----5:R-:W-:Y:S01]  /*1550*/  FMUL.FTZ R211, R5.reuse, R192 ;  /* 0x000000c005d37220 */ /* 0x060fe20000410000 */
[----:B---3--:R-:W-:Y:S01]  /*1560*/  FMUL.FTZ R238, R230, R196 ;  /* 0x000000c4e6ee7220 */ /* 0x008fe20000410000 */
[----:B------:R-:W-:Y:S01]  /*1570*/  FMUL.FTZ R200, R5, R193 ;  /* 0x000000c105c87220 */ /* 0x000fe20000410000 */
[----:B----4-:R-:W-:Y:S02]  /*1580*/  FMUL.FTZ R230, R244, R197 ;  /* 0x000000c5f4e67220 */ /* 0x010fe40000410000 */
[----:B------:R-:W-:Y:S01]  /*1590*/  FADD.FTZ R192, R204, R238 ;  /* 0x000000eeccc07221 */ /* 0x000fe20000010000 */
[----:B------:R-:W-:Y:S01]  /*15a0*/  FFMA.FTZ R193, R211, R238, R203 ;  /* 0x000000eed3c17223 */ /* 0x000fe200000100cb */
[----:B------:R-:W-:Y:S01]  /*15b0*/  FADD.FTZ R195, -R6, R195 ;  /* 0x000000c306c37221 */ /* 0x000fe20000010100 */
[C---:B------:R-:W-:Y:S01]  /*15c0*/  FMUL.FTZ R19, R5.reuse, R19 ;  /* 0x0000001305137220 */ /* 0x040fe20000410000 */
        /* <DEDUP_REMOVED lines=13> */
[----:B------:R-:W-:-:S04]  /*16a0*/  FMUL.FTZ R222, R222, R198 ;  /* 0x000000c6dede7220 */ /* 0x000fc80000410000 */
[----:B------:R-:W-:Y:S01]  /*16b0*/  FADD.FTZ R192, R192, R222 ;  /* 0x000000dec0c07221 */ /* 0x000fe20000010000 */
[----:B------:R-:W-:Y:S01]  /*16c0*/  FFMA.FTZ R193, R19, R222, R193 ;  /* 0x000000de13c17223 */ /* 0x000fe200000100c1 */
[----:B--2---:R-:W-:-:S05]  /*16d0*/  FMUL.FTZ R194, R194, R199 ;  /* 0x000000c7c2c27220 */ /* 0x004fca0000410000 */
[----:B------:R0:W-:Y:S01]  /*16e0*/  STL [R1], R194 ;  /* 0x000000c201007387 */ /* 0x0001e20000100800 */
[----:B------:R-:W-:Y:S01]  /*16f0*/  FADD.FTZ R204, R192, R194 ;  /* 0x000000c2c0cc7221 */ /* 0x000fe20000010000 */
[----:B------:R-:W-:-:S07]  /*1700*/  FFMA.FTZ R203, R244, R194, R193 ;  /* 0x000000c2f4cb7223 */ /* 0x000fce00000100c1 */
.L_x_14555:
[----:B------:R-:W-:Y:S05]  /*1710*/  BSYNC.RECONVERGENT B1 ;  /* 0x0000000000017941 */ /* 0x000fea0003800200 */
.L_x_14554:
[----:B------:R-:W-:Y:S01]  /*1720*/  BSSY.RECONVERGENT B1, `(.L_x_14556) ;  /* 0x0000032000017945 */ /* 0x000fe20003800200 */
[----:B------:R-:W-:-:S03]  /*1730*/  ISETP.GE.U32.AND P1, PT, R2, 0x800, PT ;  /* 0x000008000200780c */ /* 0x000fc60003f26070 */
[----:B------:R-:W-:Y:S10]  /*1740*/  @!P2 BRA `(.L_x_14557) ;  /* 0x0000000000bca947 */ /* 0x000ff40003800000 */
[----:B------:R-:W-:Y:S01]  /*1750*/  ISETP.NE.U32.AND P2, PT, RZ, UR12, PT ;  /* 0x0000000cff007c0c */ /* 0x000fe2000bf45070 */
[----:B------:R-:W1:Y:S01]  /*1760*/  LDC.64 R192, c[0x0][0x3a8] ;  /* 0x0000ea00ffc07b82 */ /* 0x000e620000000a00 */
[----:B------:R2:W-:Y:S02]  /*1770*/  STL.64 [R1+0x98], R2 ;  /* 0x0000980201007387 */ /* 0x0005e40000100a00 */
[----:B------:R-:W-:Y:S02]  /*1780*/  ISETP.NE.AND.EX P2, PT, RZ, UR13, PT, P2 ;  /* 0x0000000dff007c0c */ /* 0x000fe4000bf45320 */
[----:B------:R-:W3:Y:S03]  /*1790*/  LDL R229, [R1+0x68] ;  /* 0x0000680001e57983 */ /* 0x000ee60000100800 */
[----:B0-----:R-:W0:Y:S01]  /*17a0*/  LDC.64 R194, c[0x0][0x428] ;  /* 0x00010a00ffc27b82 */ /* 0x001e220000000a00 */
[----:B------:R-:W4:Y:S07]  /*17b0*/  LDL R243, [R1+0x6c] ;  /* 0x00006c0001f37983 */ /* 0x000f2e0000100800 */
[----:B--2---:R-:W2:Y:S01]  /*17c0*/  @P2 LDC.64 R2, c[0x0][0x438] ;  /* 0x00010e00ff022b82 */ /* 0x004ea20000000a00 */
[----:B-1----:R-:W-:-:S05]  /*17d0*/  IMAD.WIDE.U32 R192, R201, 0x10, R192 ;  /* 0x00000010c9c07825 */ /* 0x002fca00078e00c0 */
[----:B------:R-:W3:Y:S01]  /*17e0*/  LDG.E.128 R196, desc[UR8][R192.64] ;  /* 0x00000008c0c47981 */ /* 0x000ee2000c1e1d00 */
[----:B0-----:R-:W-:-:S06]  /*17f0*/  IMAD.WIDE.U32 R194, R202, 0x10, R194 ;  /* 0x00000010cac27825 */ /* 0x001fcc00078e00c2 */
[----:B------:R-:W4:Y:S01]  /*1800*/  LDG.E.128 R192, desc[UR8][R194.64] ;  /* 0x00000008c2c07981 */ /* 0x000f22000c1e1d00 */
[----:B--2---:R-:W-:-:S05]  /*1810*/  @P2 IMAD.WIDE.U32 R2, R201, 0x10, R2 ;  /* 0x00000010c9022825 */ /* 0x004fca00078e0002 */
[----:B------:R1:W5:Y:S04]  /*1820*/  @P2 LDG.E.128 R152, desc[UR8][R2.64] ;  /* 0x0000000802982981 */ /* 0x000368000c1e1d00 */
[----:B------:R1:W5:Y:S04]  /*1830*/  LDL.LU.64 R2, [R1+0x98] ;  /* 0x0000980001027983 */ /* 0x0003680000300a00 */
[----:B------:R-:W2:Y:S04]  /*1840*/  LDL R221, [R1+0x70] ;  /* 0x0000700001dd7983 */ /* 0x000ea80000100800 */
[----:B------:R-:W2:Y:S01]  /*1850*/  LDL R252, [R1+0x74] ;  /* 0x0000740001fc7983 */ /* 0x000ea20000100800 */
[----:B------:R-:W-:-:S02]  /*1860*/  IADD3 R202, PT, PT, R202, 0x100, RZ ;  /* 0x00000100caca7810 */ /* 0x000fc40007ffe0ff */
[----:B------:R-:W-:Y:S01]  /*1870*/  IADD3 R201, PT, PT, R201, 0x100, RZ ;  /* 0x00000100c9c97810 */ /* 0x000fe20007ffe0ff */
[C---:B---3--:R-:W-:Y:S01]  /*1880*/  FADD.FTZ R196, -R6.reuse, R196 ;  /* 0x000000c406c47221 */ /* 0x048fe20000010100 */
[----:B------:R-:W-:-:S03]  /*1890*/  FADD.FTZ R8, -R6, R197 ;  /* 0x000000c506087221 */ /* 0x000fc60000010100 */
[C---:B-----5:R-:W-:Y:S01]  /*18a0*/  FMUL.FTZ R210, R5.reuse, R196 ;  /* 0x000000c405d27220 */ /* 0x060fe20000410000 */
[----:B------:R-:W-:Y:S01]  /*18b0*/  FMUL.FTZ R8, R5, R8 ;  /* 0x0000000805087220 */ /* 0x000fe20000410000 */
[----:B------:R-:W-:Y:S01]  /*18c0*/  FADD.FTZ R14, -R6, R198 ;  /* 0x000000c6060e7221 */ /* 0x000fe20000010100 */
        /* <DEDUP_REMOVED lines=13> */
[----:B--2---:R-:W-:Y:S01]  /*19a0*/  FMUL.FTZ R221, R221, R194 ;  /* 0x000000c2dddd7220 */ /* 0x004fe20000410000 */
[----:B------:R-:W-:-:S03]  /*19b0*/  FMUL.FTZ R252, R252, R195 ;  /* 0x000000c3fcfc7220 */ /* 0x000fc60000410000 */
[----:B------:R-:W-:Y:S01]  /*19c0*/  FADD.FTZ R192, R192, R221 ;  /* 0x000000ddc0c07221 */ /* 0x000fe20000010000 */
[----:B------:R-:W-:Y:S01]  /*19d0*/  FFMA.FTZ R193, R14, R221, R193 ;  /* 0x000000dd0ec17223 */ /* 0x000fe200000100c1 */
[----:B------:R-:W-:Y:S01]  /*19e0*/  FADD.FTZ R94, R94, R194 ;  /* 0x000000c25e5e7221 */ /* 0x000fe20000010000 */
[----:B------:R-:W-:Y:S01]  /*19f0*/  FFMA.FTZ R62, R194, R14, R62 ;  /* 0x0000000ec23e7223 */ /* 0x000fe2000001003e */
[----:B------:R-:W-:Y:S01]  /*1a00*/  FADD.FTZ R95, R95, R195 ;  /* 0x000000c35f5f7221 */ /* 0x000fe20000010000 */
[----:B------:R-:W-:Y:S01]  /*1a10*/  FFMA.FTZ R63, R195, R243, R63 ;  /* 0x000000f3c33f7223 */ /* 0x000fe2000001003f */
[----:B------:R-:W-:Y:S01]  /*1a20*/  FADD.FTZ R204, R192, R252 ;  /* 0x000000fcc0cc7221 */ /* 0x000fe20000010000 */
[----:B-1----:R-:W-:-:S07]  /*1a30*/  FFMA.FTZ R203, R243, R252, R193 ;  /* 0x000000fcf3cb7223 */ /* 0x002fce00000100c1 */
.L_x_14557:
[----:B------:R-:W-:Y:S05]  /*1a40*/  BSYNC.RECONVERGENT B1 ;  /* 0x0000000000017941 */ /* 0x000fea0003800200 */
.L_x_14556:
[----:B------:R-:W-:Y:S04]  /*1a50*/  BSSY.RECONVERGENT B1, `(.L_x_14558) ;  /* 0x0000031000017945 */ /* 0x000fe80003800200 */
[----:B------:R-:W-:Y:S05]  /*1a60*/  @!P4 BRA `(.L_x_14559) ;  /* 0x0000000000bcc947 */ /* 0x000fea0003800000 */
        /* <DEDUP_REMOVED lines=47> */
.L_x_14559:
[----:B------:R-:W-:Y:S05]  /*1d60*/  BSYNC.RECONVERGENT B1 ;  /* 0x0000000000017941 */ /* 0x000fea0003800200 */
.L_x_14558:
        /* <DEDUP_REMOVED lines=49> */
.L_x_14561:
[----:B------:R-:W-:Y:S05]  /*2080*/  BSYNC.RECONVERGENT B1 ;  /* 0x0000000000017941 */ /* 0x000fea0003800200 */
.L_x_14560:
        /* <DEDUP_REMOVED lines=49> */
.L_x_14563:
[----:B------:R-:W-:Y:S05]  /*23a0*/  BSYNC.RECONVERGENT B1 ;  /* 0x0000000000017941 */ /* 0x000fea0003800200 */
.L_x_14562:
        /* <DEDUP_REMOVED lines=49> */
.L_x_14565:
[----:B------:R-:W-:Y:S05]  /*26c0*/  BSYNC.RECONVERGENT B1 ;  /* 0x0000000000017941 */ /* 0x000fea0003800200 */
.L_x_14564:
[----:B------:R-:W-:Y:S05]  /*26d0*/  @!P1 BRA `(.L_x_14566) ;  /* 0x0000000400789947 */ /* 0x000fea0003800000 */
[----:B------:R-:W-:Y:S01]  /*26e0*/  ISETP.NE.U32.AND P0, PT, RZ, UR12, PT ;  /* 0x0000000cff007c0c */ /* 0x000fe2000bf05070 */
[----:B------:R-:W1:Y:S01]  /*26f0*/  LDC.64 R192, c[0x0][0x3a8] ;  /* 0x0000ea00ffc07b82 */ /* 0x000e620000000a00 */
[----:B------:R-:W2:Y:S02]  /*2700*/  LDL R224, [R1+0x18] ;  /* 0x0000180001e07983 */ /* 0x000ea40000100800 */
[----:B------:R-:W-:Y:S02]  /*2710*/  ISETP.NE.AND.EX P0, PT, RZ, UR13, PT, P0 ;  /* 0x0000000dff007c0c */ /* 0x000fe4000bf05300 */
[----:B------:R-:W3:Y:S03]  /*2720*/  LDL R216, [R1+0x1c] ;  /* 0x00001c0001d87983 */ /* 0x000ee60000100800 */
[----:B------:R-:W4:Y:S01]  /*2730*/  LDC.64 R196, c[0x0][0x428] ;  /* 0x00010a00ffc47b82 */ /* 0x000f220000000a00 */
[----:B------:R-:W3:Y:S04]  /*2740*/  LDL R246, [R1+0x20] ;  /* 0x0000200001f67983 */ /* 0x000ee80000100800 */
[----:B------:R-:W3:Y:S03]  /*2750*/  LDL R247, [R1+0x24] ;  /* 0x0000240001f77983 */ /* 0x000ee60000100800 */
[----:B0-----:R-:W0:Y:S01]  /*2760*/  @P0 LDC.64 R194, c[0x0][0x438] ;  /* 0x00010e00ffc20b82 */ /* 0x001e220000000a00 */
[----:B-1----:R-:W-:-:S04]  /*2770*/  IMAD.WIDE.U32 R192, R201, 0x10, R192 ;  /* 0x00000010c9c07825 */ /* 0x002fc800078e00c0 */
[----:B----4-:R-:W-:-:S06]  /*2780*/  IMAD.WIDE.U32 R196, R202, 0x10, R196 ;  /* 0x00000010cac47825 */ /* 0x010fcc00078e00c4 */
[----:B------:R-:W2:Y:S01]  /*2790*/  LDG.E.128 R196, desc[UR8][R196.64] ;  /* 0x00000008c4c47981 */ /* 0x000ea2000c1e1d00 */
[----:B0-----:R-:W-:-:S05]  /*27a0*/  @P0 IMAD.WIDE.U32 R194, R201, 0x10, R194 ;  /* 0x00000010c9c20825 */ /* 0x001fca00078e00c2 */
[----:B------:R0:W5:Y:S04]  /*27b0*/  @P0 LDG.E.128 R172, desc[UR8][R194.64] ;  /* 0x00000008c2ac0981 */ /* 0x000168000c1e1d00 */
[----:B------:R-:W4:Y:S01]  /*27c0*/  LDG.E.128 R192, desc[UR8][R192.64] ;  /* 0x00000008c0c07981 */ /* 0x000f22000c1e1d00 */
[----:B--2---:R-:W-:Y:S01]  /*27d0*/  FMUL.FTZ R232, R224, R196 ;  /* 0x000000c4e0e87220 */ /* 0x004fe20000410000 */
[----:B---3--:R-:W-:Y:S01]  /*27e0*/  FMUL.FTZ R224, R216, R197 ;  /* 0x000000c5d8e07220 */ /* 0x008fe20000410000 */
[----:B------:R-:W-:Y:S01]  /*27f0*/  FMUL.FTZ R216, R246, R198 ;  /* 0x000000c6f6d87220 */ /* 0x000fe20000410000 */
[C---:B----4-:R-:W-:Y:S01]  /*2800*/  FADD.FTZ R192, -R6.reuse, R192 ;  /* 0x000000c006c07221 */ /* 0x050fe20000010100 */
[C---:B------:R-:W-:Y:S01]  /*2810*/  FADD.FTZ R193, -R6.reuse, R193 ;  /* 0x000000c106c17221 */ /* 0x040fe20000010100 */
[----:B0-----:R-:W-:-:S02]  /*2820*/  FADD.FTZ R194, -R6, R194 ;  /* 0x000000c206c27221 */ /* 0x001fc40000010100 */
[C---:B-----5:R-:W-:Y:S01]  /*2830*/  FMUL.FTZ R213, R5.reuse, R192 ;  /* 0x000000c005d57220 */ /* 0x060fe20000410000 */
        /* <DEDUP_REMOVED lines=22> */
.L_x_14551:
[----:B------:R-:W0:Y:S01]  /*29a0*/  LDC R6, c[0x0][0x388] ;  /* 0x0000e200ff067b82 */ /* 0x000e220000000800 */
[----:B------:R-:W1:Y:S01]  /*29b0*/  S2R R193, SR_TID.X ;  /* 0x0000000000c17919 */ /* 0x000e620000002100 */
[----:B------:R-:W-:-:S04]  /*29c0*/  UISETP.NE.U32.AND UP0, UPT, UR12, URZ, UPT ;  /* 0x000000ff0c00728c */ /* 0x000fc8000bf05070 */
[----:B------:R-:W-:Y:S01]  /*29d0*/  UISETP.NE.AND.EX UP0, UPT, UR13, URZ, UPT, UP0 ;  /* 0x000000ff0d00728c */ /* 0x000fe2000bf05300 */
[----:B0-----:R0:W-:Y:S02]  /*29e0*/  STL [R1+0x8], R6 ;  /* 0x0000080601007387 */ /* 0x0011e40000100800 */
[----:B0-----:R-:W-:-:S05]  /*29f0*/  IMAD R6, R3, R6, RZ ;  /* 0x0000000603067224 */ /* 0x001fca00078e02ff */
[----:B------:R-:W-:-:S04]  /*2a00*/  SHF.R.S32.HI R192, RZ, 0x1f, R6 ;  /* 0x0000001fffc07819 */ /* 0x000fc80000011406 */
[----:B------:R-:W-:-:S04]  /*2a10*/  LEA.HI R6, R192, R6, RZ, 0x2 ;  /* 0x00000006c0067211 */ /* 0x000fc800078f10ff */
[----:B-1----:R-:W-:-:S05]  /*2a20*/  LEA.HI.SX32 R6, R6, R193, 0x1e ;  /* 0x000000c106067211 */ /* 0x002fca00078ff2ff */
[----:B------:R0:W-:Y:S01]  /*2a30*/  STL [R1+0xc], R6 ;  /* 0x00000c0601007387 */ /* 0x0001e20000100800 */
[----:B------:R-:W-:Y:S05]  /*2a40*/  BRA.U !UP0, `(.L_x_14566) ;  /* 0x00000001089c7547 */ /* 0x000fea000b800000 */
[C---:B------:R-:W-:Y:S02]  /*2a50*/  ISETP.GE.U32.AND P0, PT, R2.reuse, 0x100, PT ;  /* 0x000001000200780c */ /* 0x040fe40003f06070 */
[C---:B------:R-:W-:Y:S02]  /*2a60*/  ISETP.GE.U32.AND P1, PT, R2.reuse, 0x200, PT ;  /* 0x000002000200780c */ /* 0x040fe40003f26070 */
[----:B------:R-:W-:-:S09]  /*2a70*/  ISETP.GE.U32.AND P2, PT, R2, 0x300, PT ;  /* 0x000003000200780c */ /* 0x000fd20003f46070 */
[----:B------:R-:W1:Y:S08]  /*2a80*/  @P0 LDC.64 R192, c[0x0][0x438] ;  /* 0x00010e00ffc00b82 */ /* 0x000e700000000a00 */
[----:B------:R-:W2:Y:S01]  /*2a90*/  @P1 LDC.64 R196, c[0x0][0x438] ;  /* 0x00010e00ffc41b82 */ /* 0x000ea20000000a00 */
[----:B------:R-:W-:-:S07]  /*2aa0*/  ISETP.GE.U32.AND P4, PT, R2, 0x400, PT ;  /* 0x000004000200780c */ /* 0x000fce0003f86070 */
[----:B------:R-:W3:Y:S01]  /*2ab0*/  @P2 LDC.64 R194, c[0x0][0x438] ;  /* 0x00010e00ffc22b82 */ /* 0x000ee20000000a00 */
[C---:B-1----:R-:W-:Y:S01]  /*2ac0*/  @P0 IMAD.WIDE.U32 R192, R6.reuse, 0x10, R192 ;  /* 0x0000001006c00825 */ /* 0x042fe200078e00c0 */
[----:B0-----:R-:W-:-:S04]  /*2ad0*/  @P0 IADD3 R6, PT, PT, R6, 0x100, RZ ;  /* 0x0000010006060810 */ /* 0x001fc80007ffe0ff */
[----:B------:R2:W5:Y:S01]  /*2ae0*/  @P0 LDG.E.128 R144, desc[UR8][R192.64] ;  /* 0x00000008c0900981 */ /* 0x000562000c1e1d00 */
[----:B------:R-:W-:Y:S01]  /*2af0*/  ISETP.GE.U32.AND P0, PT, R2, 0x500, PT ;  /* 0x000005000200780c */ /* 0x000fe20003f06070 */
[C---:B--2---:R-:W-:Y:S01]  /*2b00*/  @P1 IMAD.WIDE.U32 R192, R6.reuse, 0x10, R196 ;  /* 0x0000001006c01825 */ /* 0x044fe200078e00c4 */
[----:B------:R-:W-:Y:S01]  /*2b10*/  @P1 IADD3 R6, PT, PT, R6, 0x100, RZ ;  /* 0x0000010006061810 */ /* 0x000fe20007ffe0ff */
[----:B------:R-:W0:Y:S03]  /*2b20*/  @P4 LDC.64 R196, c[0x0][0x438] ;  /* 0x00010e00ffc44b82 */ /* 0x000e260000000a00 */
[----:B------:R3:W5:Y:S02]  /*2b30*/  @P1 LDG.E.128 R148, desc[UR8][R192.64] ;  /* 0x00000008c0941981 */ /* 0x000764000c1e1d00 */
[----:B---3--:R-:W-:-:S05]  /*2b40*/  @P2 IMAD.WIDE.U32 R192, R6, 0x10, R194 ;  /* 0x0000001006c02825 */ /* 0x008fca00078e00c2 */
[----:B------:R-:W1:Y:S01]  /*2b50*/  @P0 LDC.64 R194, c[0x0][0x438] ;  /* 0x00010e00ffc20b82 */ /* 0x000e620000000a00 */
[----:B------:R-:W-:Y:S02]  /*2b60*/  ISETP.GE.U32.AND P1, PT, R2, 0x600, PT ;  /* 0x000006000200780c */ /* 0x000fe40003f26070 */
[----:B------:R-:W-:Y:S01]  /*2b70*/  @P2 IADD3 R6, PT, PT, R6, 0x100, RZ ;  /* 0x0000010006062810 */ /* 0x000fe20007ffe0ff */
[----:B------:R0:W5:Y:S01]  /*2b80*/  @P2 LDG.E.128 R152, desc[UR8][R192.64] ;  /* 0x00000008c0982981 */ /* 0x000162000c1e1d00 */
[----:B------:R-:W-:-:S03]  /*2b90*/  ISETP.GE.U32.AND P2, PT, R2, 0x700, PT ;  /* 0x000007000200780c */ /* 0x000fc60003f46070 */
[C---:B0-----:R-:W-:Y:S01]  /*2ba0*/  @P4 IMAD.WIDE.U32 R192, R6.reuse, 0x10, R196 ;  /* 0x0000001006c04825 */ /* 0x041fe200078e00c4 */
[----:B------:R-:W-:-:S09]  /*2bb0*/  @P4 IADD3 R6, PT, PT, R6, 0x100, RZ ;  /* 0x0000010006064810 */ /* 0x000fd20007ffe0ff */
[----:B------:R-:W0:Y:S01]  /*2bc0*/  @P2 LDC.64 R198, c[0x0][0x438] ;  /* 0x00010e00ffc62b82 */ /* 0x000e220000000a00 */
[----:B------:R1:W5:Y:S01]  /*2bd0*/  @P4 LDG.E.128 R156, desc[UR8][R192.64] ;  /* 0x00000008c09c4981 */ /* 0x000362000c1e1d00 */
[----:B------:R-:W-:Y:S01]  /*2be0*/  ISETP.GE.U32.AND P4, PT, R2, 0x800, PT ;  /* 0x000008000200780c */ /* 0x000fe20003f86070 */
[----:B-1----:R-:W-:-:S05]  /*2bf0*/  @P0 IMAD.WIDE.U32 R192, R6, 0x10, R194 ;  /* 0x0000001006c00825 */ /* 0x002fca00078e00c2 */
[----:B------:R-:W1:Y:S01]  /*2c00*/  @P1 LDC.64 R194, c[0x0][0x438] ;  /* 0x00010e00ffc21b82 */ /* 0x000e620000000a00 */
[----:B------:R2:W5:Y:S01]  /*2c10*/  @P0 LDG.E.128 R160, desc[UR8][R192.64] ;  /* 0x00000008c0a00981 */ /* 0x000562000c1e1d00 */
[----:B------:R-:W-:-:S06]  /*2c20*/  @P0 IADD3 R6, PT, PT, R6, 0x100, RZ ;  /* 0x0000010006060810 */ /* 0x000fcc0007ffe0ff */
[----:B--2---:R-:W2:Y:S01]  /*2c30*/  @P4 LDC.64 R192, c[0x0][0x438] ;  /* 0x00010e00ffc04b82 */ /* 0x004ea20000000a00 */
[C---:B-1----:R-:W-:Y:S01]  /*2c40*/  @P1 IMAD.WIDE.U32 R196, R6.reuse, 0x10, R194 ;  /* 0x0000001006c41825 */ /* 0x042fe200078e00c2 */
[----:B------:R-:W-:-:S04]  /*2c50*/  @P1 IADD3 R6, PT, PT, R6, 0x100, RZ ;  /* 0x0000010006061810 */ /* 0x000fc80007ffe0ff */
[----:B------:R1:W5:Y:S01]  /*2c60*/  @P1 LDG.E.128 R164, desc[UR8][R196.64] ;  /* 0x00000008c4a41981 */ /* 0x000362000c1e1d00 */
[C---:B0-----:R-:W-:Y:S01]  /*2c70*/  @P2 IMAD.WIDE.U32 R194, R6.reuse, 0x10, R198 ;  /* 0x0000001006c22825 */ /* 0x041fe200078e00c6 */
[----:B------:R-:W-:-:S04]  /*2c80*/  @P2 IADD3 R6, PT, PT, R6, 0x100, RZ ;  /* 0x0000010006062810 */ /* 0x000fc80007ffe0ff */
[----:B------:R1:W5:Y:S01]  /*2c90*/  @P2 LDG.E.128 R168, desc[UR8][R194.64] ;  /* 0x00000008c2a82981 */ /* 0x000362000c1e1d00 */
[----:B--2---:R-:W-:-:S05]  /*2ca0*/  @P4 IMAD.WIDE.U32 R192, R6, 0x10, R192 ;  /* 0x0000001006c04825 */ /* 0x004fca00078e00c0 */
[----:B------:R1:W5:Y:S02]  /*2cb0*/  @P4 LDG.E.128 R172, desc[UR8][R192.64] ;  /* 0x00000008c0ac4981 */ /* 0x000364000c1e1d00 */
.L_x_14566:
[----:B------:R-:W-:Y:S05]  /*2cc0*/  BSYNC.RECONVERGENT B0 ;  /* 0x0000000000007941 */ /* 0x000fea0003800200 */
.L_x_14550:
[----:B0-----:R-:W0:Y:S01]  /*2cd0*/  SHFL.DOWN PT, R6, R204, 0x10, 0x1f ;  /* 0x0a001f00cc067f89 */ /* 0x001e2200000e0000 */
[----:B------:R-:W-:Y:S03]  /*2ce0*/  BSSY.RECONVERGENT B0, `(.L_x_14567) ;  /* 0x000001f000007945 */ /* 0x000fe60003800200 */
[----:B-1----:R-:W1:Y:S01]  /*2cf0*/  SHFL.DOWN PT, R192, R203, 0x10, 0x1f ;  /* 0x0a001f00cbc07f89 */ /* 0x002e6200000e0000 */
        /* <DEDUP_REMOVED lines=29> */
.L_x_14568:
[----:B------:R-:W-:Y:S05]  /*2ed0*/  BSYNC.RECONVERGENT B0 ;  /* 0x0000000000007941 */ /* 0x000fea0003800200 */
.L_x_14567:
[----:B0-----:R-:W2:Y:S04]  /*2ee0*/  LDL R6, [R1+0x8] ;  /* 0x0000080001067983 */ /* 0x001ea80000100800 */
[----:B------:R-:W3:Y:S01]  /*2ef0*/  LDL.LU R197, [R1+0x10] ;  /* 0x0000100001c57983 */ /* 0x000ee20000300800 */
[----:B------:R-:W0:Y:S01]  /*2f00*/  S2UR UR5, SR_CgaCtaId ;  /* 0x00000000000579c3 */ /* 0x000e220000008800 */
[----:B------:R-:W-:-:S07]  /*2f10*/  UMOV UR4, 0x400 ;  /* 0x0000040000047882 */ /* 0x000fce0000000000 */
[----:B------:R-:W-:Y:S01]  /*2f20*/  BAR.SYNC.DEFER_BLOCKING 0x0 ;  /* 0x0000000000007b1d */ /* 0x000fe20000010000 */
[----:B------:R-:W-:Y:S02]  /*2f30*/  ISETP.GE.U32.AND P1, PT, R2, 0x100, PT ;  /* 0x000001000200780c */ /* 0x000fe40003f26070 */
[----:B------:R-:W-:Y:S02]  /*2f40*/  ISETP.NE.AND P0, PT, RZ, UR10, PT ;  /* 0x0000000aff007c0c */ /* 0x000fe4000bf05270 */
[----:B------:R-:W-:Y:S01]  /*2f50*/  LOP3.LUT R7, R7, 0xfffffff7, RZ, 0xc0, !PT ;  /* 0xfffffff707077812 */ /* 0x000fe200078ec0ff */
[----:B------:R-:W-:Y:S08]  /*2f60*/  BSSY.RECONVERGENT B0, `(.L_x_14569) ;  /* 0x00000e2000007945 */ /* 0x000ff00003800200 */
[----:B------:R-:W-:Y:S01]  /*2f70*/  @P1 LOP3.LUT R7, R7, 0x8, RZ, 0xfc, !PT ;  /* 0x0000000807071812 */ /* 0x000fe200078efcff */
[----:B0-----:R-:W-:-:S04]  /*2f80*/  ULEA UR4, UR5, UR4, 0x18 ;  /* 0x0000000405047291 */ /* 0x001fc8000f8ec0ff */
[----:B------:R-:W-:Y:S02]  /*2f90*/  UIADD3 UR5, UPT, UPT, UR4, 0x8040, URZ ;  /* 0x0000804004057890 */ /* 0x000fe4000fffe0ff */
[----:B------:R-:W-:-:S09]  /*2fa0*/  @!UP1 UIADD3 UR5, UPT, UPT, UR4, 0x8000, URZ ;  /* 0x0000800004059890 */ /* 0x000fd2000fffe0ff */
[----:B------:R-:W0:Y:S01]  /*2fb0*/  LDS.128 R192, [UR5] ;  /* 0x00000005ffc07984 */ /* 0x000e220008000c00 */
[----:B------:R-:W-:Y:S02]  /*2fc0*/  UIADD3 UR5, UPT, UPT, UR4, 0x8050, URZ ;  /* 0x0000805004057890 */ /* 0x000fe4000fffe0ff */
[----:B------:R-:W-:Y:S01]  /*2fd0*/  @!UP1 UIADD3 UR5, UPT, UPT, UR4, 0x8010, URZ ;  /* 0x0000801004059890 */ /* 0x000fe2000fffe0ff */
[----:B0-----:R-:W-:-:S04]  /*2fe0*/  FADD.FTZ R193, RZ, R193 ;  /* 0x000000c1ffc17221 */ /* 0x001fc80000010000 */
[----:B------:R-:W-:Y:S01]  /*2ff0*/  FADD.FTZ R196, R195, R193 ;  /* 0x000000c1c3c47221 */ /* 0x000fe20000010000 */
[----:B--2---:R-:W-:Y:S01]  /*3000*/  MOV R199, R6 ;  /* 0x0000000600c77202 */ /* 0x004fe20000000f00 */
[----:B------:R-:W-:Y:S01]  /*3010*/  FADD.FTZ R6, RZ, R192 ;  /* 0x000000c0ff067221 */ /* 0x000fe20000010000 */
[----:B---3--:R-:W-:-:S03]  /*3020*/  ISETP.GE.AND P4, PT, R197, 0x1, PT ;  /* 0x00000001c500780c */ /* 0x008fc60003f86270 */
[----:B------:R-:W-:Y:S02]  /*3030*/  FADD.FTZ R6, R194, R6 ;  /* 0x00000006c2067221 */ /* 0x000fe40000010000 */
[----:B------:R-:W0:Y:S01]  /*3040*/  LDS.128 R192, [UR5] ;  /* 0x00000005ffc07984 */ /* 0x000e220008000c00 */
[----:B------:R-:W-:Y:S02]  /*3050*/  UIADD3 UR5, UPT, UPT, UR4, 0x8060, URZ ;  /* 0x0000806004057890 */ /* 0x000fe4000fffe0ff */
[----:B------:R-:W-:-:S05]  /*3060*/  @!UP1 UIADD3 UR5, UPT, UPT, UR4, 0x8020, URZ ;  /* 0x0000802004059890 */ /* 0x000fca000fffe0ff */
[----:B------:R-:W-:Y:S01]  /*3070*/  @P4 IADD3 R197, PT, PT, R197, -0x1, RZ ;  /* 0xffffffffc5c54810 */ /* 0x000fe20007ffe0ff */
        /* <DEDUP_REMOVED lines=13> */
[----:B------:R-:W-:Y:S02]  /*3150*/  @P4 IMAD R192, R197, R199, RZ ;  /* 0x000000c7c5c04224 */ /* 0x000fe400078e02ff */
[----:B------:R-:W-:Y:S01]  /*3160*/  FADD.FTZ R193, R196, R193 ;  /* 0x000000c1c4c17221 */ /* 0x000fe20000010000 */
[----:B------:R-:W-:Y:S02]  /*3170*/  FADD.FTZ R194, R194, R6 ;  /* 0x00000006c2c27221 */ /* 0x000fe40000010000 */
[----:B------:R-:W-:Y:S01]  /*3180*/  @P4 SHF.R.S32.HI R6, RZ, 0x1f, R192 ;  /* 0x0000001fff064819 */ /* 0x000fe200000114c0 */
[----:B------:R-:W-:-:S03]  /*3190*/  FADD.FTZ R195, R195, R193 ;  /* 0x000000c1c3c37221 */ /* 0x000fc60000010000 */
[----:B------:R-:W-:Y:S01]  /*31a0*/  @P4 LEA.HI R192, R6, R192, RZ, 0x2 ;  /* 0x000000c006c04211 */ /* 0x000fe200078f10ff */
[----:B------:R-:W-:-:S03]  /*31b0*/  HFMA2 R6, -RZ, RZ, 0, 0 ;  /* 0x00000000ff067431 */ /* 0x000fc600000001ff */
[----:B------:R-:W-:Y:S01]  /*31c0*/  @P4 LEA.HI.SX32 R6, R192, R198, 0x1e ;  /* 0x000000c6c0064211 */ /* 0x000fe200078ff2ff */
[----:B------:R-:W-:Y:S02]  /*31d0*/  FMUL.FTZ R192, R194, UR11 ;  /* 0x0000000bc2c07c20 */ /* 0x000fe40008410000 */
[----:B------:R0:W5:Y:S01]  /*31e0*/  LDL.LU R194, [R1+0xc] ;  /* 0x00000c0001c27983 */ /* 0x0001620000300800 */
[----:B------:R-:W-:Y:S02]  /*31f0*/  FMUL.FTZ R195, R195, UR11 ;  /* 0x0000000bc3c37c20 */ /* 0x000fe40008410000 */
[----:B------:R-:W-:Y:S01]  /*3200*/  FSEL R196, R192, RZ, !P0 ;  /* 0x000000ffc0c47208 */ /* 0x000fe20004000000 */
[----:B------:R-:W-:Y:S06]  /*3210*/  @!P1 BRA `(.L_x_14570) ;  /* 0x0000000800d89947 */ /* 0x000fec0003800000 */
[----:B------:R-:W-:-:S04]  /*3220*/  UISETP.NE.U32.AND UP0, UPT, UR12, URZ, UPT ;  /* 0x000000ff0c00728c */ /* 0x000fc8000bf05070 */
[----:B------:R-:W-:Y:S01]  /*3230*/  UISETP.NE.AND.EX UP0, UPT, UR13, URZ, UPT, UP0 ;  /* 0x000000ff0d00728c */ /* 0x000fe2000bf05300 */
[----:B------:R-:W-:Y:S10]  /*3240*/  @!P4 BRA `(.L_x_14571) ;  /* 0x00000000000cc947 */ /* 0x000ff40003800000 */
[----:B------:R-:W1:Y:S02]  /*3250*/  LDC.64 R184, c[0x0][0x390] ;  /* 0x0000e400ffb87b82 */ /* 0x000e640000000a00 */
[----:B-1----:R-:W-:-:S06]  /*3260*/  IMAD.WIDE.U32 R184, R6, 0x10, R184 ;  /* 0x0000001006b87825 */ /* 0x002fcc00078e00b8 */
[----:B------:R-:W5:Y:S02]  /*3270*/  LDG.E.128 R184, desc[UR8][R184.64] ;  /* 0x00000008b8b87981 */ /* 0x000f64000c1e1d00 */
.L_x_14571:
        /* <DEDUP_REMOVED lines=10> */
[----:B-----5:R-:W-:-:S05]  /*3320*/  FMUL.FTZ R188, R5, R188 ;  /* 0x000000bc05bc7220 */ /* 0x020fca0000410000 */
[----:B------:R-:W-:-:S05]  /*3330*/  FSEL R188, R188, RZ, P0 ;  /* 0x000000ffbcbc7208 */ /* 0x000fca0000000000 */
[----:B------:R-:W-:-:S04]  /*3340*/  FMUL.FTZ R188, R188, UR14 ;  /* 0x0000000ebcbc7c20 */ /* 0x000fc80008410000 */
[-C--:B------:R-:W-:Y:S01]  /*3350*/  FFMA.FTZ R112, R184, R188.reuse, R112 ;  /* 0x000000bcb8707223 */ /* 0x080fe20000010070 */
[----:B------:R-:W-:-:S07]  /*3360*/  FMUL.FTZ R188, R20, R188 ;  /* 0x000000bc14bc7220 */ /* 0x000fce0000410000 */
.L_x_14574:
        /* <DEDUP_REMOVED lines=9> */
.L_x_14575:
        /* <DEDUP_REMOVED lines=9> */
.L_x_14576:
[----:B------:R-:W-:Y:S05]  /*3490*/  @!P4 BRA `(.L_x_14577) ;  /* 0x000000080010c947 */ /* 0x000fea0003800000 */
[----:B------:R-:W2:Y:S01]  /*34a0*/  LDL R192, [R1+0x4] ;  /* 0x0000040001c07983 */ /* 0x000ea20000100800 */
[----:B------:R-:W-:Y:S01]  /*34b0*/  FFMA.FTZ R191, R245, R195, R196 ;  /* 0x000000c3f5bf7223 */ /* 0x000fe200000100c4 */
[----:B------:R-:W-:-:S03]  /*34c0*/  ISETP.GT.AND P0, PT, R4, RZ, PT ;  /* 0x000000ff0400720c */ /* 0x000fc60003f04270 */
[----:B--2---:R-:W-:-:S04]  /*34d0*/  FADD.FTZ R191, R192, -R191 ;  /* 0x800000bfc0bf7221 */ /* 0x004fc80000010000 */
[----:B-----5:R-:W-:-:S05]  /*34e0*/  FMUL.FTZ R191, R5, R191 ;  /* 0x000000bf05bf7220 */ /* 0x020fca0000410000 */
[----:B------:R-:W-:-:S05]  /*34f0*/  FSEL R191, R191, RZ, P0 ;  /* 0x000000ffbfbf7208 */ /* 0x000fca0000000000 */
[----:B------:R-:W-:-:S04]  /*3500*/  FMUL.FTZ R191, R191, UR14 ;  /* 0x0000000ebfbf7c20 */ /* 0x000fc80008410000 */
[-C--:B------:R-:W-:Y:S01]  /*3510*/  FFMA.FTZ R115, R187, R191.reuse, R115 ;  /* 0x000000bfbb737223 */ /* 0x080fe20000010073 */
[----:B------:R-:W-:Y:S01]  /*3520*/  FMUL.FTZ R191, R23, R191 ;  /* 0x000000bf17bf7220 */ /* 0x000fe20000410000 */
[----:B------:R-:W-:Y:S06]  /*3530*/  BRA `(.L_x_14577) ;  /* 0x0000000400e87947 */ /* 0x000fec0003800000 */
.L_x_14573:
[----:B------:R-:W2:Y:S01]  /*3540*/  LDL R192, [R1+0x4] ;  /* 0x0000040001c07983 */ /* 0x000ea20000100800 */
[-CC-:B------:R-:W-:Y:S01]  /*3550*/  FFMA.FTZ R82, R13, R195.reuse, R196.reuse ;  /* 0x000000c30d527223 */ /* 0x180fe200000100c4 */
[-CC-:B------:R-:W-:Y:S01]  /*3560*/  FFMA.FTZ R81, R205, R195.reuse, R196.reuse ;  /* 0x000000c3cd517223 */ /* 0x180fe200000100c4 */
[-CC-:B------:R-:W-:Y:S01]  /*3570*/  FFMA.FTZ R80, R0, R195.reuse, R196.reuse ;  /* 0x000000c300507223 */ /* 0x180fe200000100c4 */
[----:B------:R-:W-:Y:S01]  /*3580*/  FFMA.FTZ R83, R245, R195, R196 ;  /* 0x000000c3f5537223 */ /* 0x000fe200000100c4 */
[----:B------:R-:W-:Y:S01]  /*3590*/  FADD.FTZ R82, R223, -R82 ;  /* 0x80000052df527221 */ /* 0x000fe20000010000 */
[----:B------:R-:W-:Y:S01]  /*35a0*/  FADD.FTZ R81, R231, -R81 ;  /* 0x80000051e7517221 */ /* 0x000fe20000010000 */
[----:B------:R-:W-:Y:S01]  /*35b0*/  FADD.FTZ R80, R215, -R80 ;  /* 0x80000050d7507221 */ /* 0x000fe20000010000 */
[----:B------:R-:W-:Y:S01]  /*35c0*/  ISETP.GT.AND P0, PT, R4, RZ, PT ;  /* 0x000000ff0400720c */ /* 0x000fe20003f04270 */
[C---:B-----5:R-:W-:Y:S01]  /*35d0*/  FMUL.FTZ R82, R5.reuse, R82 ;  /* 0x0000005205527220 */ /* 0x060fe20000410000 */
[C---:B------:R-:W-:Y:S01]  /*35e0*/  FMUL.FTZ R81, R5.reuse, R81 ;  /* 0x0000005105517220 */ /* 0x040fe20000410000 */
[----:B------:R-:W-:-:S03]  /*35f0*/  FMUL.FTZ R80, R5, R80 ;  /* 0x0000005005507220 */ /* 0x000fc60000410000 */
[----:B------:R-:W-:Y:S02]  /*3600*/  FSEL R82, R82, RZ, P0 ;  /* 0x000000ff52527208 */ /* 0x000fe40000000000 */
[----:B------:R-:W-:Y:S02]  /*3610*/  FSEL R81, R81, RZ, P0 ;  /* 0x000000ff51517208 */ /* 0x000fe40000000000 */
[----:B------:R-:W-:Y:S01]  /*3620*/  FSEL R80, R80, RZ, P0 ;  /* 0x000000ff50507208 */ /* 0x000fe20000000000 */
[----:B--2---:R-:W-:-:S04]  /*3630*/  FADD.FTZ R83, R192, -R83 ;  /* 0x80000053c0537221 */ /* 0x004fc80000010000 */
[----:B------:R-:W-:-:S05]  /*3640*/  FMUL.FTZ R83, R5, R83 ;  /* 0x0000005305537220 */ /* 0x000fca0000410000 */
[----:B------:R-:W-:Y:S01]  /*3650*/  FSEL R83, R83, RZ, P0 ;  /* 0x000000ff53537208 */ /* 0x000fe20000000000 */
[----:B------:R-:W-:Y:S06]  /*3660*/  @!P4 BRA `(.L_x_14578) ;  /* 0x000000000020c947 */ /* 0x000fec0003800000 */
[----:B------:R-:W-:Y:S01]  /*3670*/  FFMA.FTZ R188, R0, R195, R196 ;  /* 0x000000c300bc7223 */ /* 0x000fe200000100c4 */
[----:B------:R-:W-:-:S03]  /*3680*/  ISETP.GT.AND P0, PT, R4, RZ, PT ;  /* 0x000000ff0400720c */ /* 0x000fc60003f04270 */
[----:B------:R-:W-:-:S04]  /*3690*/  FADD.FTZ R188, R215, -R188 ;  /* 0x800000bcd7bc7221 */ /* 0x000fc80000010000 */
[----:B------:R-:W-:-:S05]  /*36a0*/  FMUL.FTZ R188, R5, R188 ;  /* 0x000000bc05bc7220 */ /* 0x000fca0000410000 */
[----:B------:R-:W-:-:S05]  /*36b0*/  FSEL R188, R188, RZ, P0 ;  /* 0x000000ffbcbc7208 */ /* 0x000fca0000000000 */
[----:B------:R-:W-:-:S04]  /*36c0*/  FMUL.FTZ R188, R188, UR14 ;  /* 0x0000000ebcbc7c20 */ /* 0x000fc80008410000 */
[-C--:B------:R-:W-:Y:S01]  /*36d0*/  FFMA.FTZ R112, R184, R188.reuse, R112 ;  /* 0x000000bcb8707223 */ /* 0x080fe20000010070 */
[----:B------:R-:W-:-:S07]  /*36e0*/  FMUL.FTZ R188, R20, R188 ;  /* 0x000000bc14bc7220 */ /* 0x000fce0000410000 */
.L_x_14578:
[----:B------:R-:W-:Y:S05]  /*36f0*/  @!P4 BRA `(.L_x_14579) ;  /* 0x000000000020c947 */ /* 0x000fea0003800000 */
        /* <DEDUP_REMOVED lines=8> */
.L_x_14579:
        /* <DEDUP_REMOVED lines=9> */
.L_x_14580:
[----:B------:R-:W-:Y:S05]  /*3810*/  @!P4 BRA `(.L_x_14577) ;  /* 0x000000040030c947 */ /* 0x000fea0003800000 */
[----:B------:R-:W-:-:S04]  /*3820*/  FMUL.FTZ R191, R83, UR14 ;  /* 0x0000000e53bf7c20 */ /* 0x000fc80008410000 */
[-C--:B------:R-:W-:Y:S01]  /*3830*/  FFMA.FTZ R115, R187, R191.reuse, R115 ;  /* 0x000000bfbb737223 */ /* 0x080fe20000010073 */
[----:B------:R-:W-:Y:S01]  /*3840*/  FMUL.FTZ R191, R23, R191 ;  /* 0x000000bf17bf7220 */ /* 0x000fe20000410000 */
[----:B------:R-:W-:Y:S06]  /*3850*/  BRA `(.L_x_14577) ;  /* 0x0000000400207947 */ /* 0x000fec0003800000 */
.L_x_14572:
[----:B------:R-:W-:Y:S01]  /*3860*/  UMOV UR4, UR6 ;  /* 0x0000000600047c82 */ /* 0x000fe20008000000 */
[----:B------:R-:W-:Y:S01]  /*3870*/  UMOV UR5, UR7 ;  /* 0x0000000700057c82 */ /* 0x000fe20008000000 */
[----:B------:R-:W-:-:S04]  /*3880*/  UISETP.NE.U32.AND UP0, UPT, UR4, URZ, UPT ;  /* 0x000000ff0400728c */ /* 0x000fc8000bf05070 */
[----:B------:R-:W-:-:S09]  /*3890*/  UISETP.NE.AND.EX UP0, UPT, UR5, URZ, UPT, UP0 ;  /* 0x000000ff0500728c */ /* 0x000fd2000bf05300 */
[----:B------:R-:W-:Y:S05]  /*38a0*/  BRA.U UP0, `(.L_x_14581) ;  /* 0x0000000100887547 */ /* 0x000fea000b800000 */
[----:B------:R-:W-:Y:S01]  /*38b0*/  @P3 FFMA.FTZ R193, R0, R195, R196 ;  /* 0x000000c300c13223 */ /* 0x000fe200000100c4 */
[----:B-----5:R-:W-:-:S03]  /*38c0*/  MOV R192, R144 ;  /* 0x0000009000c07202 */ /* 0x020fc60000000f00 */
[----:B------:R-:W-:-:S04]  /*38d0*/  @P3 FADD.FTZ R193, R215, -R193 ;  /* 0x800000c1d7c13221 */ /* 0x000fc80000010000 */
[----:B------:R-:W-:Y:S02]  /*38e0*/  @P3 FFMA.FTZ R192, R5, R193, R144 ;  /* 0x000000c105c03223 */ /* 0x000fe40000010090 */
[----:B------:R-:W1:Y:S02]  /*38f0*/  @P4 LDC R193, c[0x0][0x40c] ;  /* 0x00010300ffc14b82 */ /* 0x000e640000000800 */
[----:B-1----:R-:W-:Y:S01]  /*3900*/  @P4 FMUL.FTZ R193, R192, R193 ;  /* 0x000000c1c0c14220 */ /* 0x002fe20000410000 */
[----:B------:R-:W-:-:S03]  /*3910*/  MOV R192, R145 ;  /* 0x0000009100c07202 */ /* 0x000fc60000000f00 */
[-C--:B------:R-:W-:Y:S01]  /*3920*/  @P4 FFMA.FTZ R112, R184, R193.reuse, R112 ;  /* 0x000000c1b8704223 */ /* 0x080fe20000010070 */
[----:B------:R-:W-:Y:S01]  /*3930*/  @P4 FMUL.FTZ R188, R20, R193 ;  /* 0x000000c114bc4220 */ /* 0x000fe20000410000 */
[----:B------:R-:W-:-:S04]  /*3940*/  @P3 FFMA.FTZ R193, R205, R195, R196 ;  /* 0x000000c3cdc13223 */ /* 0x000fc800000100c4 */
        /* <DEDUP_REMOVED lines=11> */
[----:B-1----:R-:W-:-:S04]  /*3a00*/  @P4 FMUL.FTZ R193, R192, R193 ;  /* 0x000000c1c0c14220 */ /* 0x002fc80000410000 */
[-C--:B------:R-:W-:Y:S01]  /*3a10*/  @P4 FFMA.FTZ R114, R186, R193.reuse, R114 ;  /* 0x000000c1ba724223 */ /* 0x080fe20000010072 */
[----:B------:R-:W-:Y:S01]  /*3a20*/  @P4 FMUL.FTZ R190, R22, R193 ;  /* 0x000000c116be4220 */ /* 0x000fe20000410000 */
[----:B------:R-:W-:Y:S06]  /*3a30*/  @!P4 BRA `(.L_x_14577) ;  /* 0x0000000000a8c947 */ /* 0x000fec0003800000 */
[----:B------:R-:W2:Y:S01]  /*3a40*/  LDL R197, [R1+0x4] ;  /* 0x0000040001c57983 */ /* 0x000ea20000100800 */
[----:B------:R-:W-:Y:S01]  /*3a50*/  @P3 FFMA.FTZ R191, R245, R195, R196 ;  /* 0x000000c3f5bf3223 */ /* 0x000fe200000100c4 */
[----:B------:R-:W-:-:S03]  /*3a60*/  MOV R192, R147 ;  /* 0x0000009300c07202 */ /* 0x000fc60000000f00 */
[----:B--2---:R-:W-:-:S04]  /*3a70*/  @P3 FADD.FTZ R191, R197, -R191 ;  /* 0x800000bfc5bf3221 */ /* 0x004fc80000010000 */
[----:B------:R-:W-:-:S04]  /*3a80*/  @P3 FFMA.FTZ R192, R5, R191, R147 ;  /* 0x000000bf05c03223 */ /* 0x000fc80000010093 */
[----:B------:R-:W-:-:S04]  /*3a90*/  FMUL.FTZ R191, R192, UR14 ;  /* 0x0000000ec0bf7c20 */ /* 0x000fc80008410000 */
[-C--:B------:R-:W-:Y:S01]  /*3aa0*/  FFMA.FTZ R115, R187, R191.reuse, R115 ;  /* 0x000000bfbb737223 */ /* 0x080fe20000010073 */
[----:B------:R-:W-:Y:S01]  /*3ab0*/  FMUL.FTZ R191, R23, R191 ;  /* 0x000000bf17bf7220 */ /* 0x000fe20000410000 */
[----:B------:R-:W-:Y:S06]  /*3ac0*/  BRA `(.L_x_14577) ;  /* 0x0000000000847947 */ /* 0x000fec0003800000 */
.L_x_14581:
[----:B------:R-:W2:Y:S01]  /*3ad0*/  LDL R192, [R1+0x4] ;  /* 0x0000040001c07983 */ /* 0x000ea20000100800 */
[--C-:B------:R-:W-:Y:S01]  /*3ae0*/  @P3 FFMA.FTZ R80, R245, R195, R196.reuse ;  /* 0x000000c3f5503223 */ /* 0x100fe200000100c4 */
[----:B-----5:R-:W-:Y:S01]  /*3af0*/  MOV R83, R147 ;  /* 0x0000009300537202 */ /* 0x020fe20000000f00 */
[-CC-:B------:R-:W-:Y:S01]  /*3b00*/  @P3 FFMA.FTZ R81, R0, R195.reuse, R196.reuse ;  /* 0x000000c300513223 */ /* 0x180fe200000100c4 */
[----:B------:R-:W-:-:S03]  /*3b10*/  @P3 FFMA.FTZ R82, R205, R195, R196 ;  /* 0x000000c3cd523223 */ /* 0x000fc600000100c4 */
[----:B------:R-:W-:Y:S01]  /*3b20*/  @P3 FADD.FTZ R81, R215, -R81 ;  /* 0x80000051d7513221 */ /* 0x000fe20000010000 */
[----:B------:R-:W-:Y:S01]  /*3b30*/  @P3 FADD.FTZ R82, R231, -R82 ;  /* 0x80000052e7523221 */ /* 0x000fe20000010000 */
[----:B--2---:R-:W-:-:S04]  /*3b40*/  @P3 FADD.FTZ R80, R192, -R80 ;  /* 0x80000050c0503221 */ /* 0x004fc80000010000 */
[----:B------:R-:W-:Y:S02]  /*3b50*/  @P3 FFMA.FTZ R83, R5, R80, R147 ;  /* 0x0000005005533223 */ /* 0x000fe40000010093 */
[----:B------:R-:W1:Y:S02]  /*3b60*/  @P4 LDC R80, c[0x0][0x40c] ;  /* 0x00010300ff504b82 */ /* 0x000e640000000800 */
[----:B-1----:R-:W-:-:S04]  /*3b70*/  @P4 FMUL.FTZ R80, R83, R80 ;  /* 0x0000005053504220 */ /* 0x002fc80000410000 */
[-C--:B------:R-:W-:Y:S01]  /*3b80*/  @P4 FFMA.FTZ R115, R187, R80.reuse, R115 ;  /* 0x00000050bb734223 */ /* 0x080fe20000010073 */
[----:B------:R-:W-:Y:S01]  /*3b90*/  @P4 FMUL.FTZ R191, R23, R80 ;  /* 0x0000005017bf4220 */ /* 0x000fe20000410000 */
[----:B------:R-:W-:Y:S01]  /*3ba0*/  MOV R80, R144 ;  /* 0x0000009000507202 */ /* 0x000fe20000000f00 */
        /* <DEDUP_REMOVED lines=11> */
[----:B------:R-:W-:-:S04]  /*3c60*/  @P3 FFMA.FTZ R82, R13, R195, R196 ;  /* 0x000000c30d523223 */ /* 0x000fc800000100c4 */
[----:B------:R-:W-:Y:S01]  /*3c70*/  @P3 FADD.FTZ R192, R223, -R82 ;  /* 0x80000052dfc03221 */ /* 0x000fe20000010000 */
[----:B------:R-:W-:-:S03]  /*3c80*/  MOV R82, R146 ;  /* 0x0000009200527202 */ /* 0x000fc60000000f00 */
[----:B------:R-:W-:Y:S02]  /*3c90*/  @P3 FFMA.FTZ R82, R5, R192, R146 ;  /* 0x000000c005523223 */ /* 0x000fe40000010092 */
[----:B------:R-:W1:Y:S02]  /*3ca0*/  @P4 LDC R192, c[0x0][0x40c] ;  /* 0x00010300ffc04b82 */ /* 0x000e640000000800 */
[----:B-1----:R-:W-:-:S04]  /*3cb0*/  @P4 FMUL.FTZ R192, R82, R192 ;  /* 0x000000c052c04220 */ /* 0x002fc80000410000 */
[-C--:B------:R-:W-:Y:S01]  /*3cc0*/  @P4 FFMA.FTZ R114, R186, R192.reuse, R114 ;  /* 0x000000c0ba724223 */ /* 0x080fe20000010072 */
[----:B------:R-:W-:-:S07]  /*3cd0*/  @P4 FMUL.FTZ R190, R22, R192 ;  /* 0x000000c016be4220 */ /* 0x000fce0000410000 */
.L_x_14577:
[----:B------:R-:W-:-:S04]  /*3ce0*/  ISETP.NE.U32.AND P0, PT, RZ, UR4, PT ;  /* 0x00000004ff007c0c */ /* 0x000fc8000bf05070 */
[----:B------:R-:W-:-:S13]  /*3cf0*/  ISETP.NE.AND.EX P0, PT, RZ, UR5, PT, P0 ;  /* 0x00000005ff007c0c */ /* 0x000fda000bf05300 */
[----:B------:R-:W1:Y:S02]  /*3d00*/  @P0 LDC.64 R192, c[0x0][0x478] ;  /* 0x00011e00ffc00b82 */ /* 0x000e640000000a00 */
[C---:B-1---5:R-:W-:Y:S01]  /*3d10*/  @P0 IMAD.WIDE.U32 R192, R194.reuse, 0x10, R192 ;  /* 0x00000010c2c00825 */ /* 0x062fe200078e00c0 */
[----:B------:R-:W-:-:S04]  /*3d20*/  IADD3 R194, PT, PT, R194, 0x100, RZ ;  /* 0x00000100c2c27810 */ /* 0x000fc80007ffe0ff */
[----:B------:R1:W-:Y:S02]  /*3d30*/  @P0 STG.E.128 desc[UR8][R192.64], R80 ;  /* 0x00000050c0000986 */ /* 0x0003e4000c101d08 */
[----:B-1----:R-:W1:Y:S02]  /*3d40*/  @P4 LDC.64 R192, c[0x0][0x468] ;  /* 0x00011a00ffc04b82 */ /* 0x002e640000000a00 */
[C---:B-1----:R-:W-:Y:S01]  /*3d50*/  @P4 IMAD.WIDE.U32 R192, R6.reuse, 0x10, R192 ;  /* 0x0000001006c04825 */ /* 0x042fe200078e00c0 */
[----:B------:R-:W-:-:S04]  /*3d60*/  IADD3 R6, PT, PT, R6, 0x100, RZ ;  /* 0x0000010006067810 */ /* 0x000fc80007ffe0ff */
[----:B------:R1:W-:Y:S03]  /*3d70*/  @P4 STG.E.128 desc[UR8][R192.64], R188 ;  /* 0x000000bcc0004986 */ /* 0x0003e6000c101d08 */
.L_x_14570:
[----:B------:R-:W-:Y:S05]  /*3d80*/  BSYNC.RECONVERGENT B0 ;  /* 0x0000000000007941 */ /* 0x000fea0003800200 */
.L_x_14569:
        /* <DEDUP_REMOVED lines=8> */
[----:B------:R-:W2:Y:S02]  /*3e10*/  LDC.64 R184, c[0x0][0x390] ;  /* 0x0000e400ffb87b82 */ /* 0x000ea40000000a00 */
[----:B--2---:R-:W-:-:S06]  /*3e20*/  IMAD.WIDE.U32 R184, R6, 0x10, R184 ;  /* 0x0000001006b87825 */ /* 0x004fcc00078e00b8 */
[----:B------:R-:W5:Y:S02]  /*3e30*/  LDG.E.128 R184, desc[UR8][R184.64] ;  /* 0x00000008b8b87981 */ /* 0x000f64000c1e1d00 */
.L_x_14584:
[----:B------:R-:W-:Y:S05]  /*3e40*/  BRA.U !UP0, `(.L_x_14585) ;  /* 0x0000000508207547 */ /* 0x000fea000b800000 */
[----:B------:R-:W-:-:S04]  /*3e50*/  UISETP.NE.U32.AND UP0, UPT, UR6, URZ, UPT ;  /* 0x000000ff0600728c */ /* 0x000fc8000bf05070 */
[----:B------:R-:W-:-:S06]  /*3e60*/  UISETP.NE.AND.EX UP0, UPT, UR7, URZ, UPT, UP0 ;  /* 0x000000ff0700728c */ /* 0x000fcc000bf05300 */
[----:B------:R-:W-:-:S13]  /*3e70*/  PLOP3.LUT P0, PT, PT, PT, UP0, 0x80, 0x8 ;  /* 0x000000000008781c */ /* 0x000fda0003f0f008 */
[----:B------:R-:W-:Y:S05]  /*3e80*/  @!P0 BRA `(.L_x_14586) ;  /* 0x0000000000888947 */ /* 0x000fea0003800000 */
[----:B-1----:R-:W2:Y:S01]  /*3e90*/  LDL R192, [R1] ;  /* 0x0000000001c07983 */ /* 0x002ea20000100800 */
[-CC-:B------:R-:W-:Y:S01]  /*3ea0*/  @P3 FFMA.FTZ R81, R211, R195.reuse, R196.reuse ;  /* 0x000000c3d3513223 */ /* 0x180fe200000100c4 */
[----:B-----5:R-:W-:Y:S01]  /*3eb0*/  MOV R80, R148 ;  /* 0x0000009400507202 */ /* 0x020fe20000000f00 */
[-CC-:B------:R-:W-:Y:S01]  /*3ec0*/  @P3 FFMA.FTZ R82, R200, R195.reuse, R196.reuse ;  /* 0x000000c3c8523223 */ /* 0x180fe200000100c4 */
[----:B------:R-:W-:Y:S01]  /*3ed0*/  @P3 FFMA.FTZ R83, R19, R195, R196 ;  /* 0x000000c313533223 */ /* 0x000fe200000100c4 */
[----:B------:R-:W-:Y:S02]  /*3ee0*/  @P3 FADD.FTZ R81, R238, -R81 ;  /* 0x80000051ee513221 */ /* 0x000fe40000010000 */
[----:B------:R-:W-:Y:S01]  /*3ef0*/  @P3 FADD.FTZ R82, R230, -R82 ;  /* 0x80000052e6523221 */ /* 0x000fe20000010000 */
[----:B------:R-:W-:Y:S01]  /*3f00*/  @P3 FADD.FTZ R83, R222, -R83 ;  /* 0x80000053de533221 */ /* 0x000fe20000010000 */
        /* <DEDUP_REMOVED lines=18> */
[----:B--2---:R-:W-:Y:S01]  /*4030*/  @P3 FADD.FTZ R192, R192, -R83 ;  /* 0x80000053c0c03221 */ /* 0x004fe20000010000 */
[----:B------:R-:W-:-:S03]  /*4040*/  MOV R83, R151 ;  /* 0x0000009700537202 */ /* 0x000fc60000000f00 */
[----:B------:R-:W-:Y:S01]  /*4050*/  @P3 FFMA.FTZ R83, R5, R192, R151 ;  /* 0x000000c005533223 */ /* 0x000fe20000010097 */
[----:B------:R-:W-:Y:S06]  /*4060*/  @!P4 BRA `(.L_x_14587) ;  /* 0x000000080004c947 */ /* 0x000fec0003800000 */
[----:B------:R-:W-:-:S04]  /*4070*/  FMUL.FTZ R191, R83, UR14 ;  /* 0x0000000e53bf7c20 */ /* 0x000fc80008410000 */
[-C--:B------:R-:W-:Y:S01]  /*4080*/  FFMA.FTZ R119, R187, R191.reuse, R119 ;  /* 0x000000bfbb777223 */ /* 0x080fe20000010077 */
[----:B------:R-:W-:Y:S01]  /*4090*/  FMUL.FTZ R191, R27, R191 ;  /* 0x000000bf1bbf7220 */ /* 0x000fe20000410000 */
[----:B------:R-:W-:Y:S06]  /*40a0*/  BRA `(.L_x_14587) ;  /* 0x0000000400f47947 */ /* 0x000fec0003800000 */
.L_x_14586:
[----:B-1----:R-:W-:Y:S01]  /*40b0*/  @P3 FFMA.FTZ R193, R211, R195, R196 ;  /* 0x000000c3d3c13223 */ /* 0x002fe200000100c4 */
        /* <DEDUP_REMOVED lines=24> */
[----:B------:R-:W2:Y:S01]  /*4240*/  LDL R197, [R1] ;  /* 0x0000000001c57983 */ /* 0x000ea20000100800 */
        /* <DEDUP_REMOVED lines=8> */
.L_x_14585:
[----:B-1----:R-:W1:Y:S02]  /*42d0*/  LDC.64 R192, c[0x0][0x478] ;  /* 0x00011e00ffc07b82 */ /* 0x002e640000000a00 */
[----:B-1----:R-:W-:-:S04]  /*42e0*/  ISETP.NE.U32.AND P0, PT, R192, RZ, PT ;  /* 0x000000ffc000720c */ /* 0x002fc80003f05070 */
[----:B------:R-:W-:-:S13]  /*42f0*/  ISETP.NE.AND.EX P0, PT, R193, RZ, PT, P0 ;  /* 0x000000ffc100720c */ /* 0x000fda0003f05300 */
[----:B------:R-:W-:Y:S05]  /*4300*/  @!P0 BRA `(.L_x_14588) ;  /* 0x0000000000c88947 */ /* 0x000fea0003800000 */
[----:B------:R-:W2:Y:S01]  /*4310*/  LDL R197, [R1] ;  /* 0x0000000001c57983 */ /* 0x000ea20000100800 */
        /* <DEDUP_REMOVED lines=26> */
.L_x_14589:
        /* <DEDUP_REMOVED lines=9> */
.L_x_14590:
        /* <DEDUP_REMOVED lines=9> */
.L_x_14591:
[----:B------:R-:W-:Y:S05]  /*45e0*/  @!P4 BRA `(.L_x_14587) ;  /* 0x0000000000a4c947 */ /* 0x000fea0003800000 */
[----:B------:R-:W-:-:S04]  /*45f0*/  FMUL.FTZ R191, R83, UR14 ;  /* 0x0000000e53bf7c20 */ /* 0x000fc80008410000 */
[-C--:B------:R-:W-:Y:S01]  /*4600*/  FFMA.FTZ R119, R187, R191.reuse, R119 ;  /* 0x000000bfbb777223 */ /* 0x080fe20000010077 */
[----:B------:R-:W-:Y:S01]  /*4610*/  FMUL.FTZ R191, R27, R191 ;  /* 0x000000bf1bbf7220 */ /* 0x000fe20000410000 */
[----:B------:R-:W-:Y:S06]  /*4620*/  BRA `(.L_x_14587) ;  /* 0x0000000000947947 */ /* 0x000fec0003800000 */
.L_x_14588:
        /* <DEDUP_REMOVED lines=9> */
.L_x_14592:
        /* <DEDUP_REMOVED lines=9> */
.L_x_14593:
        /* <DEDUP_REMOVED lines=9> */
.L_x_14594:
[----:B------:R-:W-:Y:S05]  /*47e0*/  @!P4 BRA `(.L_x_14587) ;  /* 0x000000000024c947 */ /* 0x000fea0003800000 */
[----:B------:R-:W2:Y:S01]  /*47f0*/  LDL R192, [R1] ;  /* 0x0000000001c07983 */ /* 0x000ea20000100800 */
[----:B------:R-:W-:Y:S01]  /*4800*/  FFMA.FTZ R191, R244, R195, R196 ;  /* 0x000000c3f4bf7223 */ /* 0x000fe200000100c4 */
[----:B------:R-:W-:-:S03]  /*4810*/  ISETP.GT.AND P1, PT, R4, RZ, PT ;  /* 0x000000ff0400720c */ /* 0x000fc60003f24270 */
[----:B--2---:R-:W-:-:S04]  /*4820*/  FADD.FTZ R191, R192, -R191 ;  /* 0x800000bfc0bf7221 */ /* 0x004fc80000010000 */
[----:B-----5:R-:W-:-:S05]  /*4830*/  FMUL.FTZ R191, R5, R191 ;  /* 0x000000bf05bf7220 */ /* 0x020fca0000410000 */
[----:B------:R-:W-:-:S05]  /*4840*/  FSEL R191, R191, RZ, P1 ;  /* 0x000000ffbfbf7208 */ /* 0x000fca0000800000 */
[----:B------:R-:W-:-:S04]  /*4850*/  FMUL.FTZ R191, R191, UR14 ;  /* 0x0000000ebfbf7c20 */ /* 0x000fc80008410000 */
[-C--:B------:R-:W-:Y:S01]  /*4860*/  FFMA.FTZ R119, R187, R191.reuse, R119 ;  /* 0x000000bfbb777223 */ /* 0x080fe20000010077 */
[----:B------:R-:W-:-:S07]  /*4870*/  FMUL.FTZ R191, R27, R191 ;  /* 0x000000bf1bbf7220 */ /* 0x000fce0000410000 */
.L_x_14587:
        /* <DEDUP_REMOVED lines=8> */
.L_x_14583:
[----:B------:R-:W-:Y:S05]  /*4900*/  BSYNC.RECONVERGENT B0 ;  /* 0x0000000000007941 */ /* 0x000fea0003800200 */
.L_x_14582:
        /* <DEDUP_REMOVED lines=8> */
[----:B------:R-:W3:Y:S02]  /*4990*/  LDC.64 R184, c[0x0][0x390] ;  /* 0x0000e400ffb87b82 */ /* 0x000ee40000000a00 */
[----:B---3--:R-:W-:-:S06]  /*49a0*/  IMAD.WIDE.U32 R184, R6, 0x10, R184 ;  /* 0x0000001006b87825 */ /* 0x008fcc00078e00b8 */
[----:B------:R-:W5:Y:S02]  /*49b0*/  LDG.E.128 R184, desc[UR8][R184.64] ;  /* 0x00000008b8b87981 */ /* 0x000f64000c1e1d00 */
.L_x_14597:
[----:B------:R-:W-:Y:S05]  /*49c0*/  BRA.U !UP0, `(.L_x_14598) ;  /* 0x0000000508187547 */ /* 0x000fea000b800000 */
[----:B------:R-:W-:-:S04]  /*49d0*/  UISETP.NE.U32.AND UP0, UPT, UR6, URZ, UPT ;  /* 0x000000ff0600728c */ /* 0x000fc8000bf05070 */
[----:B------:R-:W-:-:S06]  /*49e0*/  UISETP.NE.AND.EX UP0, UPT, UR7, URZ, UPT, UP0 ;  /* 0x000000ff0700728c */ /* 0x000fcc000bf05300 */
[----:B------:R-:W-:-:S13]  /*49f0*/  PLOP3.LUT P0, PT, PT, PT, UP0, 0x80, 0x8 ;  /* 0x000000000008781c */ /* 0x000fda0003f0f008 */
[----:B------:R-:W-:Y:S05]  /*4a00*/  @!P0 BRA `(.L_x_14599) ;  /* 0x0000000000848947 */ /* 0x000fea0003800000 */
        /* <DEDUP_REMOVED lines=8> */
[----:B------:R-:W3:Y:S02]  /*4a90*/  @P4 LDC R81, c[0x0][0x40c] ;  /* 0x00010300ff514b82 */ /* 0x000ee40000000800 */
[----:B---3--:R-:W-:-:S04]  /*4aa0*/  @P4 FMUL.FTZ R81, R80, R81 ;  /* 0x0000005150514220 */ /* 0x008fc80000410000 */
[-C--:B------:R-:W-:Y:S01]  /*4ab0*/  @P4 FFMA.FTZ R120, R184, R81.reuse, R120 ;  /* 0x00000051b8784223 */ /* 0x080fe20000010078 */
[----:B-12---:R-:W-:Y:S01]  /*4ac0*/  @P4 FMUL.FTZ R188, R28, R81 ;  /* 0x000000511cbc4220 */ /* 0x006fe20000410000 */
        /* <DEDUP_REMOVED lines=15> */
[----:B------:R-:W-:Y:S01]  /*4bc0*/  @P3 FFMA.FTZ R83, R5, R192, R155 ;  /* 0x000000c005533223 */ /* 0x000fe2000001009b */
[----:B------:R-:W-:Y:S06]  /*4bd0*/  @!P4 BRA `(.L_x_14600) ;  /* 0x0000000400f8c947 */ /* 0x000fec0003800000 */
[----:B------:R-:W-:-:S04]  /*4be0*/  FMUL.FTZ R191, R83, UR14 ;  /* 0x0000000e53bf7c20 */ /* 0x000fc80008410000 */
[-C--:B------:R-:W-:Y:S01]  /*4bf0*/  FFMA.FTZ R123, R187, R191.reuse, R123 ;  /* 0x000000bfbb7b7223 */ /* 0x080fe2000001007b */
[----:B------:R-:W-:Y:S01]  /*4c00*/  FMUL.FTZ R191, R31, R191 ;  /* 0x000000bf1fbf7220 */ /* 0x000fe20000410000 */
[----:B------:R-:W-:Y:S06]  /*4c10*/  BRA `(.L_x_14600) ;  /* 0x0000000400e87947 */ /* 0x000fec0003800000 */
.L_x_14599:
[----:B-12---:R-:W-:Y:S01]  /*4c20*/  @P3 FFMA.FTZ R193, R210, R195, R196 ;  /* 0x000000c3d2c13223 */ /* 0x006fe200000100c4 */
        /* <DEDUP_REMOVED lines=24> */
[----:B------:R-:W-:Y:S01]  /*4db0*/  @P3 FFMA.FTZ R191, R243, R195, R196 ;  /* 0x000000c3f3bf3223 */ /* 0x000fe200000100c4 */
[----:B------:R-:W-:-:S03]  /*4dc0*/  MOV R192, R155 ;  /* 0x0000009b00c07202 */ /* 0x000fc60000000f00 */
[----:B------:R-:W-:-:S04]  /*4dd0*/  @P3 FADD.FTZ R191, R252, -R191 ;  /* 0x800000bffcbf3221 */ /* 0x000fc80000010000 */
[----:B------:R-:W-:-:S04]  /*4de0*/  @P3 FFMA.FTZ R192, R5, R191, R155 ;  /* 0x000000bf05c03223 */ /* 0x000fc8000001009b */
[----:B------:R-:W-:-:S04]  /*4df0*/  FMUL.FTZ R191, R192, UR14 ;  /* 0x0000000ec0bf7c20 */ /* 0x000fc80008410000 */
[-C--:B------:R-:W-:Y:S01]  /*4e00*/  FFMA.FTZ R123, R187, R191.reuse, R123 ;  /* 0x000000bfbb7b7223 */ /* 0x080fe2000001007b */
[----:B------:R-:W-:Y:S01]  /*4e10*/  FMUL.FTZ R191, R31, R191 ;  /* 0x000000bf1fbf7220 */ /* 0x000fe20000410000 */
[----:B------:R-:W-:Y:S06]  /*4e20*/  BRA `(.L_x_14600) ;  /* 0x0000000400647947 */ /* 0x000fec0003800000 */
.L_x_14598:
[----:B-12---:R-:W1:Y:S02]  /*4e30*/  LDC.64 R192, c[0x0][0x478] ;  /* 0x00011e00ffc07b82 */ /* 0x006e640000000a00 */
[----:B-1----:R-:W-:-:S04]  /*4e40*/  ISETP.NE.U32.AND P0, PT, R192, RZ, PT ;  /* 0x000000ffc000720c */ /* 0x002fc80003f05070 */
        /* <DEDUP_REMOVED lines=28> */
.L_x_14602:
        /* <DEDUP_REMOVED lines=9> */
.L_x_14603:
        /* <DEDUP_REMOVED lines=9> */
.L_x_14604:
[----:B------:R-:W-:Y:S05]  /*5130*/  @!P4 BRA `(.L_x_14600) ;  /* 0x0000000000a0c947 */ /* 0x000fea0003800000 */
[----:B------:R-:W-:-:S04]  /*5140*/  FMUL.FTZ R191, R83, UR14 ;  /* 0x0000000e53bf7c20 */ /* 0x000fc80008410000 */
[-C--:B------:R-:W-:Y:S01]  /*5150*/  FFMA.FTZ R123, R187, R191.reuse, R123 ;  /* 0x000000bfbb7b7223 */ /* 0x080fe2000001007b */
[----:B------:R-:W-:Y:S01]  /*5160*/  FMUL.FTZ R191, R31, R191 ;  /* 0x000000bf1fbf7220 */ /* 0x000fe20000410000 */
[----:B------:R-:W-:Y:S06]  /*5170*/  BRA `(.L_x_14600) ;  /* 0x0000000000907947 */ /* 0x000fec0003800000 */
.L_x_14601:
        /* <DEDUP_REMOVED lines=9> */
.L_x_14605:
        /* <DEDUP_REMOVED lines=9> */
.L_x_14606:
        /* <DEDUP_REMOVED lines=9> */
.L_x_14607:
        /* <DEDUP_REMOVED lines=9> */
.L_x_14600:
        /* <DEDUP_REMOVED lines=8> */
.L_x_14596:
[----:B------:R-:W-:Y:S05]  /*5440*/  BSYNC.RECONVERGENT B0 ;  /* 0x0000000000007941 */ /* 0x000fea0003800200 */
.L_x_14595:
        /* <DEDUP_REMOVED lines=8> */
[----:B------:R-:W4:Y:S02]  /*54d0*/  LDC.64 R184, c[0x0][0x390] ;  /* 0x0000e400ffb87b82 */ /* 0x000f240000000a00 */
[----:B----4-:R-:W-:-:S06]  /*54e0*/  IMAD.WIDE.U32 R184, R6, 0x10, R184 ;  /* 0x0000001006b87825 */ /* 0x010fcc00078e00b8 */
[----:B------:R-:W5:Y:S02]  /*54f0*/  LDG.E.128 R184, desc[UR8][R184.64] ;  /* 0x00000008b8b87981 */ /* 0x000f64000c1e1d00 */
.L_x_14610:
        /* <DEDUP_REMOVED lines=13> */
[----:B------:R-:W4:Y:S02]  /*55d0*/  @P4 LDC R81, c[0x0][0x40c] ;  /* 0x00010300ff514b82 */ /* 0x000f240000000800 */
[----:B----4-:R-:W-:-:S04]  /*55e0*/  @P4 FMUL.FTZ R81, R80, R81 ;  /* 0x0000005150514220 */ /* 0x010fc80000410000 */
[-C--:B------:R-:W-:Y:S01]  /*55f0*/  @P4 FFMA.FTZ R124, R184, R81.reuse, R124 ;  /* 0x00000051b87c4223 */ /* 0x080fe2000001007c */
[----:B-123--:R-:W-:Y:S01]  /*5600*/  @P4 FMUL.FTZ R188, R32, R81 ;  /* 0x0000005120bc4220 */ /* 0x00efe20000410000 */
        /* <DEDUP_REMOVED lines=21> */
.L_x_14612:
[----:B-123--:R-:W-:Y:S01]  /*5760*/  @P3 FFMA.FTZ R193, R209, R195, R196 ;  /* 0x000000c3d1c13223 */ /* 0x00efe200000100c4 */
        /* <DEDUP_REMOVED lines=32> */
.L_x_14611:
[----:B-123--:R-:W1:Y:S02]  /*5970*/  LDC.64 R192, c[0x0][0x478] ;  /* 0x00011e00ffc07b82 */ /* 0x00ee640000000a00 */
        /* <DEDUP_REMOVED lines=29> */
.L_x_14615:
        /* <DEDUP_REMOVED lines=9> */
.L_x_14616:
        /* <DEDUP_REMOVED lines=9> */
.L_x_14617:
[----:B------:R-:W-:Y:S05]  /*5c70*/  @!P4 BRA `(.L_x_14613) ;  /* 0x0000000000a0c947 */ /* 0x000fea0003800000 */
[----:B------:R-:W-:-:S04]  /*5c80*/  FMUL.FTZ R191, R83, UR14 ;  /* 0x0000000e53bf7c20 */ /* 0x000fc80008410000 */
[-C--:B------:R-:W-:Y:S01]  /*5c90*/  FFMA.FTZ R127, R187, R191.reuse, R127 ;  /* 0x000000bfbb7f7223 */ /* 0x080fe2000001007f */
[----:B------:R-:W-:Y:S01]  /*5ca0*/  FMUL.FTZ R191, R35, R191 ;  /* 0x000000bf23bf7220 */ /* 0x000fe20000410000 */
[----:B------:R-:W-:Y:S06]  /*5cb0*/  BRA `(.L_x_14613) ;  /* 0x0000000000907947 */ /* 0x000fec0003800000 */
.L_x_14614:
        /* <DEDUP_REMOVED lines=9> */
.L_x_14618:
        /* <DEDUP_REMOVED lines=9> */
.L_x_14619:
        /* <DEDUP_REMOVED lines=9> */
.L_x_14620:
        /* <DEDUP_REMOVED lines=9> */
.L_x_14613:
        /* <DEDUP_REMOVED lines=8> */
.L_x_14609:
[----:B------:R-:W-:Y:S05]  /*5f80*/  BSYNC.RECONVERGENT B0 ;  /* 0x0000000000007941 */ /* 0x000fea0003800200 */
.L_x_14608:
[----:B------:R-:W-:Y:S01]  /*5f90*/  ISETP.GE.U32.AND P0, PT, R2, 0x500, PT ;  /* 0x000005000200780c */ /* 0x000fe20003f06070 */
[----:B------:R-:W-:-:S12]  /*5fa0*/  BSSY.RECONVERGENT B0, `(.L_x_14621) ;  /* 0x00000b0000007945 */ /* 0x000fd80003800200 */
[----:B------:R-:W-:Y:S05]  /*5fb0*/  @!P0 BRA `(.L_x_14622) ;  /* 0x0000000800b88947 */ /* 0x000fea0003800000 */
[----:B------:R-:W-:-:S04]  /*5fc0*/  UISETP.NE.U32.AND UP0, UPT, UR12, URZ, UPT ;  /* 0x000000ff0c00728c */ /* 0x000fc8000bf05070 */
[----:B------:R-:W-:Y:S01]  /*5fd0*/  UISETP.NE.AND.EX UP0, UPT, UR13, URZ, UPT, UP0 ;  /* 0x000000ff0d00728c */ /* 0x000fe2000bf05300 */
[----:B------:R-:W-:Y:S10]  /*5fe0*/  @!P4 BRA `(.L_x_14623) ;  /* 0x00000000000cc947 */ /* 0x000ff40003800000 */
[----:B------:R-:W0:Y:S02]  /*5ff0*/  LDC.64 R184, c[0x0][0x390] ;  /* 0x0000e400ffb87b82 */ /* 0x000e240000000a00 */
[----:B0-----:R-:W-:-:S06]  /*6000*/  IMAD.WIDE.U32 R184, R6, 0x10, R184 ;  /* 0x0000001006b87825 */ /* 0x001fcc00078e00b8 */
[----:B------:R-:W5:Y:S02]  /*6010*/  LDG.E.128 R184, desc[UR8][R184.64] ;  /* 0x00000008b8b87981 */ /* 0x000f64000c1e1d00 */
.L_x_14623:
        /* <DEDUP_REMOVED lines=13> */
[----:B------:R-:W0:Y:S02]  /*60f0*/  @P4 LDC R81, c[0x0][0x40c] ;  /* 0x00010300ff514b82 */ /* 0x000e240000000800 */
[----:B0-----:R-:W-:-:S04]  /*6100*/  @P4 FMUL.FTZ R81, R80, R81 ;  /* 0x0000005150514220 */ /* 0x001fc80000410000 */
[-C--:B------:R-:W-:Y:S01]  /*6110*/  @P4 FFMA.FTZ R128, R184, R81.reuse, R128 ;  /* 0x00000051b8804223 */ /* 0x080fe20000010080 */
[----:B-1234-:R-:W-:Y:S01]  /*6120*/  @P4 FMUL.FTZ R188, R36, R81 ;  /* 0x0000005124bc4220 */ /* 0x01efe20000410000 */
[----:B------:R-:W-:Y:S01]  /*6130*/  MOV R81, R161 ;  /* 0x000000a100517202 */ /* 0x000fe20000000f00 */
[----:B------:R-:W-:Y:S02]  /*6140*/  @P3 FFMA.FTZ R81, R5, R82, R161 ;  /* 0x0000005205513223 */ /* 0x000fe400000100a1 */
[----:B------:R-:W0:Y:S02]  /*6150*/  @P4 LDC R82, c[0x0][0x40c] ;  /* 0x00010300ff524b82 */ /* 0x000e240000000800 */
[----:B0-----:R-:W-:-:S04]  /*6160*/  @P4 FMUL.FTZ R82, R81, R82 ;  /* 0x0000005251524220 */ /* 0x001fc80000410000 */
[-C--:B------:R-:W-:Y:S01]  /*6170*/  @P4 FFMA.FTZ R129, R185, R82.reuse, R129 ;  /* 0x00000052b9814223 */ /* 0x080fe20000010081 */
[----:B------:R-:W-:Y:S01]  /*6180*/  @P4 FMUL.FTZ R189, R37, R82 ;  /* 0x0000005225bd4220 */ /* 0x000fe20000410000 */
[----:B------:R-:W-:Y:S01]  /*6190*/  MOV R82, R162 ;  /* 0x000000a200527202 */ /* 0x000fe20000000f00 */
[----:B------:R-:W-:Y:S02]  /*61a0*/  @P3 FFMA.FTZ R82, R5, R83, R162 ;  /* 0x0000005305523223 */ /* 0x000fe400000100a2 */
[----:B------:R-:W0:Y:S02]  /*61b0*/  @P4 LDC R83, c[0x0][0x40c] ;  /* 0x00010300ff534b82 */ /* 0x000e240000000800 */
[----:B0-----:R-:W-:-:S04]  /*61c0*/  @P4 FMUL.FTZ R83, R82, R83 ;  /* 0x0000005352534220 */ /* 0x001fc80000410000 */
        /* <DEDUP_REMOVED lines=11> */
.L_x_14625:
[----:B-1234-:R-:W-:Y:S01]  /*6280*/  @P3 FFMA.FTZ R193, R208, R195, R196 ;  /* 0x000000c3d0c13223 */ /* 0x01efe200000100c4 */
        /* <DEDUP_REMOVED lines=32> */
.L_x_14624:
[----:B-1234-:R-:W1:Y:S02]  /*6490*/  LDC.64 R192, c[0x0][0x478] ;  /* 0x00011e00ffc07b82 */ /* 0x01ee640000000a00 */
        /* <DEDUP_REMOVED lines=29> */
.L_x_14628:
        /* <DEDUP_REMOVED lines=9> */
.L_x_14629:
        /* <DEDUP_REMOVED lines=9> */
.L_x_14630:
[----:B------:R-:W-:Y:S05]  /*6790*/  @!P4 BRA `(.L_x_14626) ;  /* 0x0000000000a0c947 */ /* 0x000fea0003800000 */
[----:B------:R-:W-:-:S04]  /*67a0*/  FMUL.FTZ R191, R83, UR14 ;  /* 0x0000000e53bf7c20 */ /* 0x000fc80008410000 */
[-C--:B------:R-:W-:Y:S01]  /*67b0*/  FFMA.FTZ R131, R187, R191.reuse, R131 ;  /* 0x000000bfbb837223 */ /* 0x080fe20000010083 */
[----:B------:R-:W-:Y:S01]  /*67c0*/  FMUL.FTZ R191, R39, R191 ;  /* 0x000000bf27bf7220 */ /* 0x000fe20000410000 */
[----:B------:R-:W-:Y:S06]  /*67d0*/  BRA `(.L_x_14626) ;  /* 0x0000000000907947 */ /* 0x000fec0003800000 */
.L_x_14627:
        /* <DEDUP_REMOVED lines=9> */
.L_x_14631:
        /* <DEDUP_REMOVED lines=9> */
.L_x_14632:
        /* <DEDUP_REMOVED lines=9> */
.L_x_14633:
        /* <DEDUP_REMOVED lines=9> */
.L_x_14626:
        /* <DEDUP_REMOVED lines=8> */
.L_x_14622:
[----:B------:R-:W-:Y:S05]  /*6aa0*/  BSYNC.RECONVERGENT B0 ;  /* 0x0000000000007941 */ /* 0x000fea0003800200 */
.L_x_14621:
        /* <DEDUP_REMOVED lines=9> */
.L_x_14636:
        /* <DEDUP_REMOVED lines=38> */
.L_x_14638:
        /* <DEDUP_REMOVED lines=33> */
.L_x_14637:
        /* <DEDUP_REMOVED lines=30> */
.L_x_14641:
        /* <DEDUP_REMOVED lines=9> */
.L_x_14642:
        /* <DEDUP_REMOVED lines=9> */
.L_x_14643:
[----:B------:R-:W-:Y:S05]  /*72b0*/  @!P4 BRA `(.L_x_14639) ;  /* 0x0000000000a0c947 */ /* 0x000fea0003800000 */
[----:B------:R-:W-:-:S04]  /*72c0*/  FMUL.FTZ R191, R83, UR14 ;  /* 0x0000000e53bf7c20 */ /* 0x000fc80008410000 */
[-C--:B------:R-:W-:Y:S01]  /*72d0*/  FFMA.FTZ R135, R187, R191.reuse, R135 ;  /* 0x000000bfbb877223 */ /* 0x080fe20000010087 */
[----:B------:R-:W-:Y:S01]  /*72e0*/  FMUL.FTZ R191, R43, R191 ;  /* 0x000000bf2bbf7220 */ /* 0x000fe20000410000 */
[----:B------:R-:W-:Y:S06]  /*72f0*/  BRA `(.L_x_14639) ;  /* 0x0000000000907947 */ /* 0x000fec0003800000 */
.L_x_14640:
        /* <DEDUP_REMOVED lines=9> */
.L_x_14644:
        /* <DEDUP_REMOVED lines=9> */
.L_x_14645:
        /* <DEDUP_REMOVED lines=9> */
.L_x_14646:
        /* <DEDUP_REMOVED lines=9> */
.L_x_14639:
        /* <DEDUP_REMOVED lines=8> */
.L_x_14635:
[----:B------:R-:W-:Y:S05]  /*75c0*/  BSYNC.RECONVERGENT B0 ;  /* 0x0000000000007941 */ /* 0x000fea0003800200 */
.L_x_14634:
        /* <DEDUP_REMOVED lines=9> */
.L_x_14649:
        /* <DEDUP_REMOVED lines=38> */
.L_x_14651:
        /* <DEDUP_REMOVED lines=33> */
.L_x_14650:
        /* <DEDUP_REMOVED lines=30> */
.L_x_14654:
        /* <DEDUP_REMOVED lines=9> */
.L_x_14655:
        /* <DEDUP_REMOVED lines=9> */
.L_x_14656:
[----:B------:R-:W-:Y:S05]  /*7dd0*/  @!P4 BRA `(.L_x_14652) ;  /* 0x0000000000a0c947 */ /* 0x000fea0003800000 */
[----:B------:R-:W-:-:S04]  /*7de0*/  FMUL.FTZ R191, R83, UR14 ;  /* 0x0000000e53bf7c20 */ /* 0x000fc80008410000 */
[-C--:B------:R-:W-:Y:S01]  /*7df0*/  FFMA.FTZ R139, R187, R191.reuse, R139 ;  /* 0x000000bfbb8b7223 */ /* 0x080fe2000001008b */
[----:B------:R-:W-:Y:S01]  /*7e00*/  FMUL.FTZ R191, R47, R191 ;  /* 0x000000bf2fbf7220 */ /* 0x000fe20000410000 */
[----:B------:R-:W-:Y:S06]  /*7e10*/  BRA `(.L_x_14652) ;  /* 0x0000000000907947 */ /* 0x000fec0003800000 */
.L_x_14653:
        /* <DEDUP_REMOVED lines=9> */
.L_x_14657:
        /* <DEDUP_REMOVED lines=9> */
.L_x_14658:
        /* <DEDUP_REMOVED lines=9> */
.L_x_14659:
        /* <DEDUP_REMOVED lines=9> */
.L_x_14652:
        /* <DEDUP_REMOVED lines=8> */
.L_x_14648:
[----:B------:R-:W-:Y:S05]  /*80e0*/  BSYNC.RECONVERGENT B0 ;  /* 0x0000000000007941 */ /* 0x000fea0003800200 */
.L_x_14647:
        /* <DEDUP_REMOVED lines=8> */
[----:B------:R-:W0:Y:S02]  /*8170*/  LDC.64 R184, c[0x0][0x390] ;  /* 0x0000e400ffb87b82 */ /* 0x000e240000000a00 */
[----:B0-----:R-:W-:-:S06]  /*8180*/  IMAD.WIDE.U32 R184, R6, 0x10, R184 ;  /* 0x0000001006b87825 */ /* 0x001fcc00078e00b8 */
[----:B------:R-:W5:Y:S02]  /*8190*/  LDG.E.128 R184, desc[UR8][R184.64] ;  /* 0x00000008b8b87981 */ /* 0x000f64000c1e1d00 */
.L_x_14662:
        /* <DEDUP_REMOVED lines=10> */
[----:B------:R-:W-:Y:S01]  /*8240*/  @P3 FADD.FTZ R81, R232, -R81 ;  /* 0x80000051e8513221 */ /* 0x000fe20000010000 */
[----:B-----5:R-:W-:Y:S01]  /*8250*/  MOV R4, R175 ;  /* 0x000000af00047202 */ /* 0x020fe20000000f00 */
[----:B------:R-:W-:Y:S01]  /*8260*/  @P3 FADD.FTZ R82, R224, -R82 ;  /* 0x80000052e0523221 */ /* 0x000fe20000010000 */
[C---:B------:R-:W-:Y:S01]  /*8270*/  @P3 FFMA.FTZ R4, R5.reuse, R80, R175 ;  /* 0x0000005005043223 */ /* 0x040fe200000100af */
[----:B------:R-:W-:Y:S01]  /*8280*/  MOV R80, R172 ;  /* 0x000000ac00507202 */ /* 0x000fe20000000f00 */
[----:B------:R-:W-:Y:S01]  /*8290*/  @P3 FFMA.FTZ R80, R5, R81, R172 ;  /* 0x0000005105503223 */ /* 0x000fe200000100ac */
[----:B------:R-:W-:Y:S01]  /*82a0*/  @P3 FADD.FTZ R83, R216, -R83 ;  /* 0x80000053d8533221 */ /* 0x000fe20000010000 */
        /* <DEDUP_REMOVED lines=11> */
[----:B------:R-:W-:Y:S01]  /*8360*/  @P3 FFMA.FTZ R82, R5, R83, R174 ;  /* 0x0000005305523223 */ /* 0x000fe200000100ae */
[----:B------:R-:W-:Y:S01]  /*8370*/  MOV R83, R4 ;  /* 0x0000000400537202 */ /* 0x000fe20000000f00 */
[----:B------:R-:W0:Y:S02]  /*8380*/  @P4 LDC R5, c[0x0][0x40c] ;  /* 0x00010300ff054b82 */ /* 0x000e240000000800 */
[----:B0-----:R-:W-:-:S04]  /*8390*/  @P4 FMUL.FTZ R5, R82, R5 ;  /* 0x0000000552054220 */ /* 0x001fc80000410000 */
[-C--:B------:R-:W-:Y:S01]  /*83a0*/  @P4 FFMA.FTZ R142, R186, R5.reuse, R142 ;  /* 0x00000005ba8e4223 */ /* 0x080fe2000001008e */
[----:B------:R-:W-:Y:S01]  /*83b0*/  @P4 FMUL.FTZ R190, R50, R5 ;  /* 0x0000000532be4220 */ /* 0x000fe20000410000 */
[----:B------:R-:W-:Y:S06]  /*83c0*/  @!P4 BRA `(.L_x_14665) ;  /* 0x0000000400fcc947 */ /* 0x000fec0003800000 */
[----:B------:R-:W-:-:S04]  /*83d0*/  FMUL.FTZ R4, R4, UR14 ;  /* 0x0000000e04047c20 */ /* 0x000fc80008410000 */
[-C--:B------:R-:W-:Y:S01]  /*83e0*/  FFMA.FTZ R143, R187, R4.reuse, R143 ;  /* 0x00000004bb8f7223 */ /* 0x080fe2000001008f */
[----:B------:R-:W-:Y:S01]  /*83f0*/  FMUL.FTZ R191, R51, R4 ;  /* 0x0000000433bf7220 */ /* 0x000fe20000410000 */
[----:B------:R-:W-:Y:S06]  /*8400*/  BRA `(.L_x_14665) ;  /* 0x0000000400ec7947 */ /* 0x000fec0003800000 */
.L_x_14664:
[----:B------:R-:W-:-:S04]  /*8410*/  @P3 FFMA.FTZ R4, R213, R195, R196 ;  /* 0x000000c3d5043223 */ /* 0x000fc800000100c4 */
[----:B-1234-:R-:W-:Y:S01]  /*8420*/  @P3 FADD.FTZ R192, R232, -R4 ;  /* 0x80000004e8c03221 */ /* 0x01efe20000010000 */
[----:B-----5:R-:W-:-:S03]  /*8430*/  MOV R4, R172 ;  /* 0x000000ac00047202 */ /* 0x020fc60000000f00 */
        /* <DEDUP_REMOVED lines=30> */
.L_x_14663:
[----:B-1234-:R-:W1:Y:S02]  /*8620*/  LDC.64 R192, c[0x0][0x478] ;  /* 0x00011e00ffc07b82 */ /* 0x01ee640000000a00 */
[----:B-1----:R-:W-:-:S04]  /*8630*/  ISETP.NE.U32.AND P5, PT, R192, RZ, PT ;  /* 0x000000ffc000720c */ /* 0x002fc80003fa5070 */
[----:B------:R-:W-:-:S13]  /*8640*/  ISETP.NE.AND.EX P5, PT, R193, RZ, PT, P5 ;  /* 0x000000ffc100720c */ /* 0x000fda0003fa5350 */
[----:B------:R-:W-:Y:S05]  /*8650*/  @!P5 BRA `(.L_x_14666) ;  /* 0x0000000000c8d947 */ /* 0x000fea0003800000 */
        /* <DEDUP_REMOVED lines=9> */
.L_x_14667:
        /* <DEDUP_REMOVED lines=9> */
.L_x_14668:
        /* <DEDUP_REMOVED lines=9> */
.L_x_14669:
        /* <DEDUP_REMOVED lines=13> */
[----:B------:R-:W-:Y:S02]  /*88e0*/  FSEL R5, R81, RZ, P3 ;  /* 0x000000ff51057208 */ /* 0x000fe40001800000 */
[----:B------:R-:W-:Y:S02]  /*88f0*/  FSEL R82, R80, RZ, P3 ;  /* 0x000000ff50527208 */ /* 0x000fe40001800000 */
[----:B------:R-:W-:Y:S02]  /*8900*/  FSEL R80, R83, RZ, P3 ;  /* 0x000000ff53507208 */ /* 0x000fe40001800000 */
[----:B------:R-:W-:Y:S02]  /*8910*/  FSEL R81, R4, RZ, P3 ;  /* 0x000000ff04517208 */ /* 0x000fe40001800000 */
[----:B------:R-:W-:Y:S01]  /*8920*/  MOV R83, R5 ;  /* 0x0000000500537202 */ /* 0x000fe20000000f00 */
[----:B------:R-:W-:Y:S06]  /*8930*/  @!P4 BRA `(.L_x_14665) ;  /* 0x0000000000a0c947 */ /* 0x000fec0003800000 */
[----:B------:R-:W-:-:S04]  /*8940*/  FMUL.FTZ R4, R5, UR14 ;  /* 0x0000000e05047c20 */ /* 0x000fc80008410000 */
[-C--:B------:R-:W-:Y:S01]  /*8950*/  FFMA.FTZ R143, R187, R4.reuse, R143 ;  /* 0x00000004bb8f7223 */ /* 0x080fe2000001008f */
[----:B------:R-:W-:Y:S01]  /*8960*/  FMUL.FTZ R191, R51, R4 ;  /* 0x0000000433bf7220 */ /* 0x000fe20000410000 */
[----:B------:R-:W-:Y:S06]  /*8970*/  BRA `(.L_x_14665) ;  /* 0x0000000000907947 */ /* 0x000fec0003800000 */
.L_x_14666:
        /* <DEDUP_REMOVED lines=9> */
.L_x_14670:
        /* <DEDUP_REMOVED lines=9> */
.L_x_14671:
        /* <DEDUP_REMOVED lines=9> */
.L_x_14672:
[----:B------:R-:W-:Y:S01]  /*8b30*/  ISETP.GT.AND P3, PT, R4, RZ, PT ;  /* 0x000000ff0400720c */ /* 0x000fe20003f64270 */
[----:B------:R-:W-:-:S04]  /*8b40*/  FFMA.FTZ R4, R246, R195, R196 ;  /* 0x000000c3f6047223 */ /* 0x000fc800000100c4 */
[----:B------:R-:W-:-:S04]  /*8b50*/  FADD.FTZ R4, R247, -R4 ;  /* 0x80000004f7047221 */ /* 0x000fc80000010000 */
[----:B-----5:R-:W-:Y:S02]  /*8b60*/  FMUL.FTZ R4, R5, R4 ;  /* 0x0000000405047220 */ /* 0x020fe40000410000 */
[----:B------:R-:W1:Y:S03]  /*8b70*/  @P4 LDC R5, c[0x0][0x40c] ;  /* 0x00010300ff054b82 */ /* 0x000e660000000800 */
[----:B------:R-:W-:-:S05]  /*8b80*/  FSEL R4, R4, RZ, P3 ;  /* 0x000000ff04047208 */ /* 0x000fca0001800000 */
[----:B-1----:R-:W-:-:S04]  /*8b90*/  @P4 FMUL.FTZ R4, R4, R5 ;  /* 0x0000000504044220 */ /* 0x002fc80000410000 */
[-C--:B------:R-:W-:Y:S01]  /*8ba0*/  @P4 FFMA.FTZ R143, R187, R4.reuse, R143 ;  /* 0x00000004bb8f4223 */ /* 0x080fe2000001008f */
[----:B------:R-:W-:-:S07]  /*8bb0*/  @P4 FMUL.FTZ R191, R51, R4 ;  /* 0x0000000433bf4220 */ /* 0x000fce0000410000 */
.L_x_14665:
[----:B------:R-:W1:Y:S02]  /*8bc0*/  @P5 LDC.64 R4, c[0x0][0x478] ;  /* 0x00011e00ff045b82 */ /* 0x000e640000000a00 */
[----:B-1----:R-:W-:-:S05]  /*8bd0*/  @P5 IMAD.WIDE.U32 R4, R194, 0x10, R4 ;  /* 0x00000010c2045825 */ /* 0x002fca00078e0004 */
[----:B------:R1:W-:Y:S02]  /*8be0*/  @P5 STG.E.128 desc[UR8][R4.64], R80 ;  /* 0x0000005004005986 */ /* 0x0003e4000c101d08 */
[----:B-1----:R-:W1:Y:S02]  /*8bf0*/  @P4 LDC.64 R4, c[0x0][0x468] ;  /* 0x00011a00ff044b82 */ /* 0x002e640000000a00 */
[----:B-1----:R-:W-:-:S05]  /*8c00*/  @P4 IMAD.WIDE.U32 R4, R6, 0x10, R4 ;  /* 0x0000001006044825 */ /* 0x002fca00078e0004 */
[----:B------:R1:W-:Y:S02]  /*8c10*/  @P4 STG.E.128 desc[UR8][R4.64], R188 ;  /* 0x000000bc04004986 */ /* 0x0003e4000c101d08 */
.L_x_14661:
[----:B------:R-:W-:Y:S05]  /*8c20*/  BSYNC.RECONVERGENT B0 ;  /* 0x0000000000007941 */ /* 0x000fea0003800200 */
.L_x_14660:
[----:B-1---5:R-:W1:Y:S01]  /*8c30*/  LDC.64 R4, c[0x0][0x380] ;  /* 0x0000e000ff047b82 */ /* 0x022e620000000a00 */
[----:B------:R-:W-:Y:S01]  /*8c40*/  UPLOP3.LUT UP1, UPT, UPT, UPT, UP1, 0x40, 0x4 ;  /* 0x000000000004789c */ /* 0x000fe20003f2e810 */
[----:B-1----:R-:W-:-:S04]  /*8c50*/  IADD3 R3, PT, PT, R3, R4, RZ ;  /* 0x0000000403037210 */ /* 0x002fc80007ffe0ff */
[----:B------:R-:W-:-:S13]  /*8c60*/  ISETP.GE.AND P3, PT, R3, R5, PT ;  /* 0x000000050300720c */ /* 0x000fda0003f66270 */
[----:B------:R-:W-:Y:S05]  /*8c70*/  @!P3 BRA `(.L_x_14673) ;  /* 0xffffff80006cb947 */ /* 0x000fea000383ffff */
.L_x_14549:
[----:B------:R-:W2:Y:S01]  /*8c80*/  LDL.LU R5, [R1+0x8] ;  /* 0x0000080001057983 */ /* 0x000ea20000300800 */
[----:B------:R-:W2:Y:S01]  /*8c90*/  S2UR UR4, SR_CTAID.X ;  /* 0x00000000000479c3 */ /* 0x000ea20000002500 */
[----:B------:R-:W-:Y:S01]  /*8ca0*/  LOP3.LUT P3, RZ, R7, 0x8, RZ, 0xc0, !PT ;  /* 0x0000000807ff7812 */ /* 0x000fe2000786c0ff */
[----:B------:R-:W-:Y:S01]  /*8cb0*/  BSSY.RECONVERGENT B0, `(.L_x_14674) ;  /* 0x000000f000007945 */ /* 0x000fe20003800200 */
[----:B------:R-:W1:Y:S01]  /*8cc0*/  S2R R4, SR_TID.X ;  /* 0x0000000000047919 */ /* 0x000e620000002100 */
[----:B--2---:R-:W-:-:S05]  /*8cd0*/  IMAD R0, R5, UR4, RZ ;  /* 0x0000000405007c24 */ /* 0x004fca000f8e02ff */
[----:B-1----:R-:W-:-:S05]  /*8ce0*/  LEA.HI R11, R0, R4, RZ, 0x1e ;  /* 0x00000004000b7211 */ /* 0x002fca00078ff0ff */
[----:B------:R-:W-:Y:S05]  /*8cf0*/  @!P3 BRA `(.L_x_14675) ;  /* 0x000000000028b947 */ /* 0x000fea0003800000 */
[----:B------:R-:W1:Y:S08]  /*8d00*/  LDC.64 R2, c[0x0][0x440] ;  /* 0x00011000ff027b82 */ /* 0x000e700000000a00 */
[----:B------:R-:W2:Y:S08]  /*8d10*/  LDC.64 R4, c[0x0][0x448] ;  /* 0x00011200ff047b82 */ /* 0x000eb00000000a00 */
[----:B------:R-:W0:Y:S01]  /*8d20*/  LDC.64 R8, c[0x0][0x460] ;  /* 0x00011800ff087b82 */ /* 0x000e220000000a00 */
[----:B-1----:R-:W-:-:S05]  /*8d30*/  IMAD.WIDE.U32 R2, R11, 0x10, R2 ;  /* 0x000000100b027825 */ /* 0x002fca00078e0002 */
[----:B------:R1:W-:Y:S01]  /*8d40*/  STG.E.128 desc[UR8][R2.64], R84 ;  /* 0x0000005402007986 */ /* 0x0003e2000c101d08 */
[----:B--2---:R-:W-:-:S05]  /*8d50*/  IMAD.WIDE.U32 R4, R11, 0x10, R4 ;  /* 0x000000100b047825 */ /* 0x004fca00078e0004 */
[----:B------:R1:W-:Y:S01]  /*8d60*/  STG.E.128 desc[UR8][R4.64], R52 ;  /* 0x0000003404007986 */ /* 0x0003e2000c101d08 */
[C---:B0-----:R-:W-:Y:S01]  /*8d70*/  IMAD.WIDE.U32 R8, R11.reuse, 0x10, R8 ;  /* 0x000000100b087825 */ /* 0x041fe200078e0008 */
[----:B------:R-:W-:-:S04]  /*8d80*/  IADD3 R11, PT, PT, R11, 0x100, RZ ;  /* 0x000001000b0b7810 */ /* 0x000fc80007ffe0ff */
[----:B------:R1:W-:Y:S03]  /*8d90*/  STG.E.128 desc[UR8][R8.64], R112 ;  /* 0x0000007008007986 */ /* 0x0003e6000c101d08 */
.L_x_14675:
[----:B------:R-:W-:Y:S05]  /*8da0*/  BSYNC.RECONVERGENT B0 ;  /* 0x0000000000007941 */ /* 0x000fea0003800200 */
.L_x_14674:
[----:B------:R-:W-:Y:S01]  /*8db0*/  LOP3.LUT P3, RZ, R7, 0x10, RZ, 0xc0, !PT ;  /* 0x0000001007ff7812 */ /* 0x000fe2000786c0ff */
[----:B------:R-:W-:-:S12]  /*8dc0*/  BSSY.RECONVERGENT B0, `(.L_x_14676) ;  /* 0x000000c000007945 */ /* 0x000fd80003800200 */
[----:B------:R-:W-:Y:S05]  /*8dd0*/  @!P3 BRA `(.L_x_14677) ;  /* 0x000000000028b947 */ /* 0x000fea0003800000 */
[----:B-1----:R-:W1:Y:S08]  /*8de0*/  LDC.64 R2, c[0x0][0x440] ;  /* 0x00011000ff027b82 */ /* 0x002e700000000a00 */
        /* <DEDUP_REMOVED lines=9> */
.L_x_14677:
[----:B------:R-:W-:Y:S05]  /*8e80*/  BSYNC.RECONVERGENT B0 ;  /* 0x0000000000007941 */ /* 0x000fea0003800200 */
.L_x_14676:
        /* <DEDUP_REMOVED lines=13> */
.L_x_14679:
[----:B------:R-:W-:Y:S05]  /*8f60*/  BSYNC.RECONVERGENT B0 ;  /* 0x0000000000007941 */ /* 0x000fea0003800200 */
.L_x_14678:
        /* <DEDUP_REMOVED lines=13> */
.L_x_14681:
[----:B------:R-:W-:Y:S05]  /*9040*/  BSYNC.RECONVERGENT B0 ;  /* 0x0000000000007941 */ /* 0x000fea0003800200 */
.L_x_14680:
[----:B------:R-:W-:Y:S04]  /*9050*/  BSSY.RECONVERGENT B0, `(.L_x_14682) ;  /* 0x000000c000007945 */ /* 0x000fe80003800200 */
        /* <DEDUP_REMOVED lines=11> */
.L_x_14683:
[----:B------:R-:W-:Y:S05]  /*9110*/  BSYNC.RECONVERGENT B0 ;  /* 0x0000000000007941 */ /* 0x000fea0003800200 */
.L_x_14682:
        /* <DEDUP_REMOVED lines=12> */
.L_x_14685:
[----:B------:R-:W-:Y:S05]  /*91e0*/  BSYNC.RECONVERGENT B0 ;  /* 0x0000000000007941 */ /* 0x000fea0003800200 */
.L_x_14684:
        /* <DEDUP_REMOVED lines=12> */
.L_x_14687:
[----:B------:R-:W-:Y:S05]  /*92b0*/  BSYNC.RECONVERGENT B0 ;  /* 0x0000000000007941 */ /* 0x000fea0003800200 */
.L_x_14686:
[----:B------:R-:W-:-:S13]  /*92c0*/  LOP3.LUT P0, RZ, R7, 0x1, RZ, 0xc0, !PT ;  /* 0x0000000107ff7812 */ /* 0x000fda000780c0ff */
[----:B------:R-:W-:Y:S05]  /*92d0*/  @!P0 EXIT ;  /* 0x000000000000894d */ /* 0x000fea0003800000 */
[----:B-1----:R-:W1:Y:S08]  /*92e0*/  LDC.64 R2, c[0x0][0x440] ;  /* 0x00011000ff027b82 */ /* 0x002e700000000a00 */
[----:B------:R-:W2:Y:S08]  /*92f0*/  LDC.64 R4, c[0x0][0x448] ;  /* 0x00011200ff047b82 */ /* 0x000eb00000000a00 */
[----:B------:R-:W0:Y:S01]  /*9300*/  LDC.64 R6, c[0x0][0x460] ;  /* 0x00011800ff067b82 */ /* 0x000e220000000a00 */
[----:B-1----:R-:W-:-:S05]  /*9310*/  IMAD.WIDE.U32 R2, R11, 0x10, R2 ;  /* 0x000000100b027825 */ /* 0x002fca00078e0002 */
[----:B------:R-:W-:Y:S01]  /*9320*/  STG.E.128 desc[UR8][R2.64], R176 ;  /* 0x000000b002007986 */ /* 0x000fe2000c101d08 */
[----:B--2---:R-:W-:-:S05]  /*9330*/  IMAD.WIDE.U32 R4, R11, 0x10, R4 ;  /* 0x000000100b047825 */ /* 0x004fca00078e0004 */
[----:B------:R-:W-:Y:S01]  /*9340*/  STG.E.128 desc[UR8][R4.64], R180 ;  /* 0x000000b404007986 */ /* 0x000fe2000c101d08 */
[----:B0-----:R-:W-:-:S05]  /*9350*/  IMAD.WIDE.U32 R6, R11, 0x10, R6 ;  /* 0x000000100b067825 */ /* 0x001fca00078e0006 */
[----:B------:R-:W-:Y:S01]  /*9360*/  STG.E.128 desc[UR8][R6.64], R140 ;  /* 0x0000008c06007986 */ /* 0x000fe2000c101d08 */
[----:B------:R-:W-:Y:S05]  /*9370*/  EXIT ;  /* 0x000000000000794d */ /* 0x000fea0003800000 */
.L_x_14688:
        /* <DEDUP_REMOVED lines=16> */
.L_x_15764:


//--------------------- .text._ZN10layer_norm13ln_bwd_kernelINS_13Kernel_traitsIfffffjLj8192ELj1ELj1ELj8ELj16ENS_18Kernel_traits_baseILj8192EfffffjLj256EEEEELb0ELb1ELb1ELb1EEEvNS_9BwdParamsE --------------------------
	.section	.text._ZN10layer_norm13ln_bwd_kernelINS_13Kernel_traitsIfffffjLj8192ELj1ELj1ELj8ELj16ENS_18Kernel_traits_baseILj8192EfffffjLj256EEEEELb0ELb1ELb1ELb1EEEvNS_9BwdParamsE,"ax",@progbits
	.align	128
        .global         _ZN10layer_norm13ln_bwd_kernelINS_13Kernel_traitsIfffffjLj8192ELj1ELj1ELj8ELj16ENS_18Kernel_traits_baseILj8192EfffffjLj256EEEEELb0ELb1ELb1ELb1EEEvNS_9BwdParamsE
        .type           _ZN10layer_norm13ln_bwd_kernelINS_13Kernel_traitsIfffffjLj8192ELj1ELj1ELj8ELj16ENS_18Kernel_traits_baseILj8192EfffffjLj256EEEEELb0ELb1ELb1ELb1EEEvNS_9BwdParamsE,@function
        .size           _ZN10layer_norm13ln_bwd_kernelINS_13Kernel_traitsIfffffjLj8192ELj1ELj1ELj8ELj16ENS_18Kernel_traits_baseILj8192EfffffjLj256EEEEELb0ELb1ELb1ELb1EEEvNS_9BwdParamsE,(.L_x_15765 - _ZN10layer_norm13ln_bwd_kernelINS_13Kernel_traitsIfffffjLj8192ELj1ELj1ELj8ELj16ENS_18Kernel_traits_baseILj8192EfffffjLj256EEEEELb0ELb1ELb1ELb1EEEvNS_9BwdParamsE)
        .other          _ZN10layer_norm13ln_bwd_kernelINS_13Kernel_traitsIfffffjLj8192ELj1ELj1ELj8ELj16ENS_18Kernel_traits_baseILj8192EfffffjLj256EEEEELb0ELb1ELb1ELb1EEEvNS_9BwdParamsE,@"STO_CUDA_ENTRY STV_DEFAULT"
_ZN10layer_norm13ln_bwd_kernelINS_13Kernel_traitsIfffffjLj8192ELj1ELj1ELj8ELj16ENS_18Kernel_traits_baseILj8192EfffffjLj256EEEEELb0ELb1ELb1ELb1EEEvNS_9BwdParamsE:
.text._ZN10layer_norm13ln_bwd_kernelINS_13Kernel_traitsIfffffjLj8192ELj1ELj1ELj8ELj16ENS_18Kernel_traits_baseILj8192EfffffjLj256EEEEELb0ELb1ELb1ELb1EEEvNS_9BwdParamsE:
        /* <DEDUP_REMOVED lines=99> */
[----:B01----:R2:W-:Y:S02]  /*0630*/  STL.64 [R1+0x28], R18 ;  /* 0x0000281201007387 */ /* 0x0035e40000100a00 */
.L_x_14780:
        /* <DEDUP_REMOVED lines=21> */
[----:B------:R-:W-:Y:S01]  /*0790*/  USHF.R.S32.HI UR11, URZ, 0x1f, UR8 ;  /* 0x0000001fff0b7899 */ /* 0x000fe20008011408 */
[----:B-----5:R3:W-:Y:S01]  /*07a0*/  STL [R1+0x90], R60 ;  /* 0x0000903c01007387 */ /* 0x0207e20000100800 */
[----:B------:R-:W-:Y:S02]  /*07b0*/  USHF.R.S32.HI UR10, URZ, 0x1f, UR9 ;  /* 0x0000001fff0a7899 */ /* 0x000fe40008011409 */
[----:B------:R-:W-:Y:S01]  /*07c0*/  ULEA UR31, UP0, UR8, UR22, 0x2 ;  /* 0x00000016081f7291 */ /* 0x000fe2000f8010ff */
[----:B------:R-:W-:Y:S01]  /*07d0*/  STL [R1+0x8c], R59 ;  /* 0x00008c3b01007387 */ /* 0x000fe20000100800 */
[----:B------:R-:W-:Y:S02]  /*07e0*/  ULEA.HI UR10, UR10, UR9, URZ, 0x2 ;  /* 0x000000090a0a7291 */ /* 0x000fe4000f8f10ff */
[----:B------:R-:W-:Y:S01]  /*07f0*/  ULEA.HI.X UR9, UR8, UR23, UR11, 0x2, UP0 ;  /* 0x0000001708097291 */ /* 0x000fe200080f140b */
[----:B------:R-:W-:Y:S01]  /*0800*/  STL [R1+0x88], R58 ;  /* 0x0000883a01007387 */ /* 0x000fe20000100800 */
[----:B--2---:R-:W-:-:S02]  /*0810*/  MOV R10, UR31 ;  /* 0x0000001f000a7c02 */ /* 0x004fc40008000f00 */
[----:B------:R-:W-:Y:S01]  /*0820*/  MOV R5, UR10 ;  /* 0x0000000a00057c02 */ /* 0x000fe20008000f00 */
[----:B------:R-:W-:Y:S01]  /*0830*/  STL [R1+0x84], R57 ;  /* 0x0000843901007387 */ /* 0x000fe20000100800 */
[----:B------:R-:W-:-:S03]  /*0840*/  MOV R11, UR9 ;  /* 0x00000009000b7c02 */ /* 0x000fc60008000f00 */
[----:B------:R2:W-:Y:S04]  /*0850*/  STL [R1+0x80], R56 ;  /* 0x0000803801007387 */ /* 0x0005e80000100800 */
[----:B---3--:R-:W3:Y:S01]  /*0860*/  LDG.E R60, desc[UR18][R10.64] ;  /* 0x000000120a3c7981 */ /* 0x008ee2000c1e1900 */
[----:B0-----:R-:W-:Y:S01]  /*0870*/  LEA.HI.SX32 R202, R5, R208, 0x1e ;  /* 0x000000d005ca7211 */ /* 0x001fe200078ff2ff */
[----:B------:R-:W-:Y:S01]  /*0880*/  UIADD3 UR9, UPT, UPT, UR30, -0x1, URZ ;  /* 0xffffffff1e097890 */ /* 0x000fe2000fffe0ff */
[----:B--2---:R-:W0:Y:S01]  /*0890*/  LDC.64 R56, c[0x0][0x428] ;  /* 0x00010a00ff387b82 */ /* 0x004e220000000a00 */
[----:B------:R-:W-:Y:S01]  /*08a0*/  UISETP.NE.U32.AND UP0, UPT, UR4, URZ, UPT ;  /* 0x000000ff0400728c */ /* 0x000fe2000bf05070 */
[C---:B------:R-:W-:Y:S01]  /*08b0*/  IADD3 R210, PT, PT, R202.reuse, 0x100, RZ ;  /* 0x00000100cad27810 */ /* 0x040fe20007ffe0ff */
[C-C-:B-1----:R-:W-:Y:S01]  /*08c0*/  IMAD.WIDE.U32 R236, R202.reuse, 0x10, R2.reuse ;  /* 0x00000010caec7825 */ /* 0x142fe200078e0002 */
[----:B------:R-:W-:Y:S01]  /*08d0*/  IADD3 R242, PT, PT, R202, 0x400, RZ ;  /* 0x00000400caf27810 */ /* 0x000fe20007ffe0ff */
[----:B------:R-:W-:Y:S02]  /*08e0*/  STL [R1+0x7c], R55 ;  /* 0x00007c3701007387 */ /* 0x000fe40000100800 */
[----:B------:R-:W-:-:S02]  /*08f0*/  IMAD.WIDE.U32 R4, R210, 0x10, R2 ;  /* 0x00000010d2047825 */ /* 0x000fc400078e0002 */
[----:B------:R-:W2:Y:S02]  /*0900*/  LDG.E.128 R236, desc[UR18][R236.64] ;  /* 0x00000012ecec7981 */ /* 0x000ea4000c1e1d00 */
[----:B------:R-:W-:Y:S02]  /*0910*/  IMAD.WIDE.U32 R220, R242, 0x10, R2 ;  /* 0x00000010f2dc7825 */ /* 0x000fe400078e0002 */
[----:B------:R-:W4:Y:S04]  /*0920*/  LDG.E.128 R4, desc[UR18][R4.64] ;  /* 0x0000001204047981 */ /* 0x000f28000c1e1d00 */
[----:B------:R-:W4:Y:S01]  /*0930*/  LDG.E.128 R220, desc[UR18][R220.64] ;  /* 0x00000012dcdc7981 */ /* 0x000f22000c1e1d00 */
[----:B------:R-:W-:Y:S01]  /*0940*/  UIMAD UR9, UR9, UR26, URZ ;  /* 0x0000001a090972a4 */ /* 0x000fe2000f8e02ff */
[----:B------:R-:W-:-:S02]  /*0950*/  IADD3 R209, PT, PT, R202, 0x200, RZ ;  /* 0x00000200cad17810 */ /* 0x000fc40007ffe0ff */
[C---:B------:R-:W-:Y:S01]  /*0960*/  IADD3 R240, PT, PT, R202.reuse, 0x300, RZ ;  /* 0x00000300caf07810 */ /* 0x040fe20007ffe0ff */
[----:B------:R-:W-:Y:S01]  /*0970*/  USHF.R.S32.HI UR10, URZ, 0x1f, UR9 ;  /* 0x0000001fff0a7899 */ /* 0x000fe20008011409 */
[C---:B------:R-:W-:Y:S02]  /*0980*/  IADD3 R0, PT, PT, R202.reuse, 0x500, RZ ;  /* 0x00000500ca007810 */ /* 0x040fe40007ffe0ff */
[C---:B------:R-:W-:Y:S01]  /*0990*/  IADD3 R252, PT, PT, R202.reuse, 0x600, RZ ;  /* 0x00000600cafc7810 */ /* 0x040fe20007ffe0ff */
[----:B------:R-:W-:Y:S01]  /*09a0*/  ULEA.HI UR10, UR10, UR9, URZ, 0x2 ;  /* 0x000000090a0a7291 */ /* 0x000fe2000f8f10ff */
[----:B------:R-:W-:Y:S01]  /*09b0*/  IADD3 R59, PT, PT, R202, 0x700, RZ ;  /* 0x00000700ca3b7810 */ /* 0x000fe20007ffe0ff */
[--C-:B------:R-:W-:Y:S01]  /*09c0*/  IMAD.WIDE.U32 R8, R209, 0x10, R2.reuse ;  /* 0x00000010d1087825 */ /* 0x100fe200078e0002 */
[----:B------:R-:W-:Y:S01]  /*09d0*/  UISETP.NE.AND.EX UP0, UPT, UR5, URZ, UPT, UP0 ;  /* 0x000000ff0500728c */ /* 0x000fe2000bf05300 */
[----:B------:R-:W-:Y:S01]  /*09e0*/  ISETP.NE.AND P1, PT, RZ, UR27, PT ;  /* 0x0000001bff007c0c */ /* 0x000fe2000bf25270 */
[----:B------:R-:W-:Y:S01]  /*09f0*/  STL [R1+0x78], R54 ;  /* 0x0000783601007387 */ /* 0x000fe20000100800 */
[----:B------:R-:W-:Y:S01]  /*0a00*/  MOV R13, UR10 ;  /* 0x0000000a000d7c02 */ /* 0x000fe20008000f00 */
[----:B------:R-:W-:-:S04]  /*0a10*/  IMAD.WIDE.U32 R216, R240, 0x10, R2 ;  /* 0x00000010f0d87825 */ /* 0x000fc800078e0002 */
[--C-:B------:R-:W-:Y:S01]  /*0a20*/  IMAD.WIDE.U32 R224, R0, 0x10, R2.reuse ;  /* 0x0000001000e07825 */ /* 0x100fe200078e0002 */
[----:B------:R-:W-:Y:S01]  /*0a30*/  LEA.HI.SX32 R208, R13, R208, 0x1e ;  /* 0x000000d00dd07211 */ /* 0x000fe200078ff2ff */
[----:B------:R-:W-:Y:S02]  /*0a40*/  STL [R1+0x74], R53 ;  /* 0x0000743501007387 */ /* 0x000fe40000100800 */
[--C-:B------:R-:W-:Y:S01]  /*0a50*/  IMAD.WIDE.U32 R228, R252, 0x10, R2.reuse ;  /* 0x00000010fce47825 */ /* 0x100fe200078e0002 */
[----:B------:R-:W-:Y:S01]  /*0a60*/  PLOP3.LUT P0, PT, PT, PT, UP0, 0x80, 0x8 ;  /* 0x000000000008781c */ /* 0x000fe20003f0f008 */
[----:B------:R-:W4:Y:S02]  /*0a70*/  LDG.E.128 R224, desc[UR18][R224.64] ;  /* 0x00000012e0e07981 */ /* 0x000f24000c1e1d00 */
[----:B------:R-:W-:Y:S02]  /*0a80*/  IMAD.WIDE.U32 R2, R59, 0x10, R2 ;  /* 0x000000103b027825 */ /* 0x000fe400078e0002 */
[----:B------:R-:W-:Y:S04]  /*0a90*/  STL [R1+0x70], R52 ;  /* 0x0000703401007387 */ /* 0x000fe80000100800 */
[----:B------:R0:W4:Y:S04]  /*0aa0*/  LDG.E.128 R232, desc[UR18][R2.64] ;  /* 0x0000001202e87981 */ /* 0x000128000c1e1d00 */
[----:B------:R-:W1:Y:S01]  /*0ab0*/  @P0 LDC.64 R206, c[0x0][0x438] ;  /* 0x00010e00ffce0b82 */ /* 0x000e620000000a00 */
[----:B------:R4:W-:Y:S04]  /*0ac0*/  STL [R1+0x6c], R51 ;  /* 0x00006c3301007387 */ /* 0x0009e80000100800 */
[----:B------:R-:W-:Y:S01]  /*0ad0*/  STL [R1+0x68], R50 ;  /* 0x0000683201007387 */ /* 0x000fe20000100800 */
[----:B0-----:R-:W-:-:S02]  /*0ae0*/  IMAD.WIDE.U32 R2, R208, 0x10, R56 ;  /* 0x00000010d0027825 */ /* 0x001fc400078e0038 */
[----:B------:R-:W0:Y:S01]  /*0af0*/  @P0 LDC.64 R204, c[0x0][0x438] ;  /* 0x00010e00ffcc0b82 */ /* 0x000e220000000a00 */
[----:B------:R-:W-:Y:S04]  /*0b00*/  STL [R1+0x64], R49 ;  /* 0x0000643101007387 */ /* 0x000fe80000100800 */
[----:B------:R1:W4:Y:S04]  /*0b10*/  LDG.E.128 R212, desc[UR18][R2.64] ;  /* 0x0000001202d47981 */ /* 0x000328000c1e1d00 */
[----:B------:R4:W-:Y:S04]  /*0b20*/  STL [R1+0x60], R48 ;  /* 0x0000603001007387 */ /* 0x0009e80000100800 */
[----:B------:R-:W4:Y:S01]  /*0b30*/  LDG.E.128 R8, desc[UR18][R8.64] ;  /* 0x0000001208087981 */ /* 0x000f22000c1e1d00 */
[----:B-1----:R-:W-:-:S03]  /*0b40*/  IADD3 R2, PT, PT, R208, 0x100, RZ ;  /* 0x00000100d0027810 */ /* 0x002fc60007ffe0ff */
[----:B------:R-:W4:Y:S02]  /*0b50*/  LDG.E.128 R216, desc[UR18][R216.64] ;  /* 0x00000012d8d87981 */ /* 0x000f24000c1e1d00 */
[----:B------:R-:W-:Y:S02]  /*0b60*/  IMAD.WIDE.U32 R2, R2, 0x10, R56 ;  /* 0x0000001002027825 */ /* 0x000fe400078e0038 */
[----:B------:R-:W4:Y:S04]  /*0b70*/  LDG.E.128 R228, desc[UR18][R228.64] ;  /* 0x00000012e4e47981 */ /* 0x000f28000c1e1d00 */
[----:B------:R1:W4:Y:S02]  /*0b80*/  LDG.E.128 R12, desc[UR18][R2.64] ;  /* 0x00000012020c7981 */ /* 0x000324000c1e1d00 */
[----:B-1----:R-:W-:-:S05]  /*0b90*/  IADD3 R2, PT, PT, R208, 0x200, RZ ;  /* 0x00000200d0027810 */ /* 0x002fca0007ffe0ff */
[----:B------:R-:W-:-:S05]  /*0ba0*/  IMAD.WIDE.U32 R2, R2, 0x10, R56 ;  /* 0x0000001002027825 */ /* 0x000fca00078e0038 */
[----:B------:R1:W4:Y:S02]  /*0bb0*/  LDG.E.128 R188, desc[UR18][R2.64] ;  /* 0x0000001202bc7981 */ /* 0x000324000c1e1d00 */
[----:B-1----:R-:W-:-:S05]  /*0bc0*/  IADD3 R2, PT, PT, R208, 0x300, RZ ;  /* 0x00000300d0027810 */ /* 0x002fca0007ffe0ff */
[----:B------:R-:W-:-:S05]  /*0bd0*/  IMAD.WIDE.U32 R2, R2, 0x10, R56 ;  /* 0x0000001002027825 */ /* 0x000fca00078e0038 */
[----:B------:R1:W4:Y:S02]  /*0be0*/  LDG.E.128 R192, desc[UR18][R2.64] ;  /* 0x0000001202c07981 */ /* 0x000324000c1e1d00 */
[----:B-1----:R-:W-:-:S05]  /*0bf0*/  IADD3 R2, PT, PT, R208, 0x400, RZ ;  /* 0x00000400d0027810 */ /* 0x002fca0007ffe0ff */
[----:B------:R-:W-:-:S05]  /*0c00*/  IMAD.WIDE.U32 R2, R2, 0x10, R56 ;  /* 0x0000001002027825 */ /* 0x000fca00078e0038 */
[----:B------:R1:W4:Y:S02]  /*0c10*/  LDG.E.128 R196, desc[UR18][R2.64] ;  /* 0x0000001202c47981 */ /* 0x000324000c1e1d00 */
[----:B-1----:R-:W1:Y:S01]  /*0c20*/  @P0 LDC.64 R2, c[0x0][0x438] ;  /* 0x00010e00ff020b82 */ /* 0x002e620000000a00 */
[----:B------:R-:W-:-:S04]  /*0c30*/  @P0 IMAD.WIDE.U32 R206, R210, 0x10, R206 ;  /* 0x00000010d2ce0825 */ /* 0x000fc800078e00ce */
[----:B0-----:R-:W-:Y:S01]  /*0c40*/  @P0 IMAD.WIDE.U32 R204, R209, 0x10, R204 ;  /* 0x00000010d1cc0825 */ /* 0x001fe200078e00cc */
[----:B------:R-:W-:Y:S01]  /*0c50*/  IADD3 R200, PT, PT, R208, 0x500, RZ ;  /* 0x00000500d0c87810 */ /* 0x000fe20007ffe0ff */
[----:B------:R-:W5:Y:S01]  /*0c60*/  @P0 LDG.E.128 R40, desc[UR18][R206.64] ;  /* 0x00000012ce280981 */ /* 0x000f62000c1e1d00 */
[----:B------:R-:W0:Y:S03]  /*0c70*/  @P0 LDC.64 R210, c[0x0][0x438] ;  /* 0x00010e00ffd20b82 */ /* 0x000e260000000a00 */
[----:B------:R-:W5:Y:S01]  /*0c80*/  @P0 LDG.E.128 R36, desc[UR18][R204.64] ;  /* 0x00000012cc240981 */ /* 0x000f62000c1e1d00 */
[----:B-1----:R-:W-:-:S05]  /*0c90*/  @P0 IMAD.WIDE.U32 R2, R202, 0x10, R2 ;  /* 0x00000010ca020825 */ /* 0x002fca00078e0002 */
[----:B------:R1:W5:Y:S02]  /*0ca0*/  @P0 LDG.E.128 R44, desc[UR18][R2.64] ;  /* 0x00000012022c0981 */ /* 0x000364000c1e1d00 */
[----:B-1----:R-:W1:Y:S02]  /*0cb0*/  @P0 LDC.64 R2, c[0x0][0x438] ;  /* 0x00010e00ff020b82 */ /* 0x002e640000000a00 */
[----:B-1----:R-:W-:-:S06]  /*0cc0*/  @P0 IMAD.WIDE.U32 R240, R240, 0x10, R2 ;  /* 0x00000010f0f00825 */ /* 0x002fcc00078e0002 */
[----:B------:R-:W1:Y:S01]  /*0cd0*/  @P0 LDC.64 R2, c[0x0][0x438] ;  /* 0x00010e00ff020b82 */ /* 0x000e620000000a00 */
[----:B------:R0:W5:Y:S02]  /*0ce0*/  @P0 LDG.E.128 R32, desc[UR18][R240.64] ;  /* 0x00000012f0200981 */ /* 0x000164000c1e1d00 */
[----:B0-----:R-:W-:-:S05]  /*0cf0*/  @P0 IMAD.WIDE.U32 R240, R242, 0x10, R210 ;  /* 0x00000010f2f00825 */ /* 0x001fca00078e00d2 */
[----:B------:R-:W0:Y:S01]  /*0d00*/  @P0 LDC.64 R242, c[0x0][0x438] ;  /* 0x00010e00fff20b82 */ /* 0x000e220000000a00 */
[----:B------:R3:W5:Y:S07]  /*0d10*/  @P0 LDG.E.128 R28, desc[UR18][R240.64] ;  /* 0x00000012f01c0981 */ /* 0x00076e000c1e1d00 */
[----:B---3--:R-:W3:Y:S01]  /*0d20*/  @P0 LDC.64 R240, c[0x0][0x438] ;  /* 0x00010e00fff00b82 */ /* 0x008ee20000000a00 */
[----:B-1----:R-:W-:-:S05]  /*0d30*/  @P0 IMAD.WIDE.U32 R2, R0, 0x10, R2 ;  /* 0x0000001000020825 */ /* 0x002fca00078e0002 */
[----:B------:R2:W5:Y:S01]  /*0d40*/  @P0 LDG.E.128 R24, desc[UR18][R2.64] ;  /* 0x0000001202180981 */ /* 0x000562000c1e1d00 */
[----:B---3--:R-:W-:-:S05]  /*0d50*/  @P0 IMAD.WIDE.U32 R240, R252, 0x10, R240 ;  /* 0x00000010fcf00825 */ /* 0x008fca00078e00f0 */
[----:B------:R4:W5:Y:S01]  /*0d60*/  @P0 LDG.E.128 R20, desc[UR18][R240.64] ;  /* 0x00000012f0140981 */ /* 0x000962000c1e1d00 */
[----:B------:R-:W-:-:S05]  /*0d70*/  FSEL R0, R60, RZ, !P1 ;  /* 0x000000ff3c007208 */ /* 0x000fca0004800000 */
[C---:B--2---:R-:W-:Y:S01]  /*0d80*/  FADD.FTZ R2, -R0.reuse, R239 ;  /* 0x000000ef00027221 */ /* 0x044fe20000010100 */
[C---:B----4-:R-:W-:Y:S01]  /*0d90*/  FADD.FTZ R240, -R0.reuse, R7 ;  /* 0x0000000700f07221 */ /* 0x050fe20000010100 */
[C---:B------:R-:W-:Y:S01]  /*0da0*/  FADD.FTZ R239, -R0.reuse, R6 ;  /* 0x0000000600ef7221 */ /* 0x040fe20000010100 */
[----:B------:R-:W2:Y:S04]  /*0db0*/  LDL R7, [R1+0x50] ;  /* 0x0000500001077983 */ /* 0x000ea80000100800 */
[----:B------:R-:W3:Y:S01]  /*0dc0*/  LDL R6, [R1+0x54] ;  /* 0x0000540001067983 */ /* 0x000ee20000100800 */
[----:B------:R-:W-:-:S03]  /*0dd0*/  FADD.FTZ R51, -R0, R221 ;  /* 0x000000dd00337221 */ /* 0x000fc60000010100 */
[----:B------:R-:W4:Y:S01]  /*0de0*/  LDL R221, [R1+0x5c] ;  /* 0x00005c0001dd7983 */ /* 0x000f220000100800 */
[----:B------:R-:W-:Y:S01]  /*0df0*/  IADD3 R204, PT, PT, R208, 0x600, RZ ;  /* 0x00000600d0cc7810 */ /* 0x000fe20007ffe0ff */
[----:B------:R-:W-:Y:S01]  /*0e00*/  FADD.FTZ R3, -R0, R238 ;  /* 0x000000ee00037221 */ /* 0x000fe20000010100 */
[----:B------:R-:W-:Y:S01]  /*0e10*/  IADD3 R208, PT, PT, R208, 0x700, RZ ;  /* 0x00000700d0d07810 */ /* 0x000fe20007ffe0ff */
[----:B------:R-:W-:Y:S02]  /*0e20*/  FADD.FTZ R238, -R0, R5 ;  /* 0x0000000500ee7221 */ /* 0x000fe40000010100 */
[----:B------:R-:W3:Y:S01]  /*0e30*/  LDL R5, [R1+0x58] ;  /* 0x0000580001057983 */ /* 0x000ee20000100800 */
[----:B0-----:R-:W-:-:S04]  /*0e40*/  @P0 IMAD.WIDE.U32 R242, R59, 0x10, R242 ;  /* 0x000000103bf20825 */ /* 0x001fc800078e00f2 */
[--C-:B------:R-:W-:Y:S01]  /*0e50*/  IMAD.WIDE.U32 R200, R200, 0x10, R56.reuse ;  /* 0x00000010c8c87825 */ /* 0x100fe200078e0038 */
[----:B------:R0:W5:Y:S03]  /*0e60*/  @P0 LDG.E.128 R16, desc[UR18][R242.64] ;  /* 0x00000012f2100981 */ /* 0x000166000c1e1d00 */
[----:B------:R-:W-:-:S04]  /*0e70*/  IMAD.WIDE.U32 R204, R204, 0x10, R56 ;  /* 0x00000010cccc7825 */ /* 0x000fc800078e0038 */
[----:B------:R-:W-:Y:S01]  /*0e80*/  FADD.FTZ R58, -R0, R225 ;  /* 0x000000e1003a7221 */ /* 0x000fe20000010100 */
[----:B------:R-:W-:Y:S01]  /*0e90*/  IMAD.WIDE.U32 R208, R208, 0x10, R56 ;  /* 0x00000010d0d07825 */ /* 0x000fe200078e0038 */
[----:B------:R-:W3:Y:S03]  /*0ea0*/  LDL R225, [R1+0x4c] ;  /* 0x00004c0001e17983 */ /* 0x000ee60000100800 */
[C---:B------:R-:W-:Y:S02]  /*0eb0*/  FADD.FTZ R57, -R0.reuse, R226 ;  /* 0x000000e200397221 */ /* 0x040fe40000010100 */
[----:B------:R-:W3:Y:S01]  /*0ec0*/  LDL R226, [R1+0x48] ;  /* 0x0000480001e27983 */ /* 0x000ee20000100800 */
[----:B------:R-:W-:-:S03]  /*0ed0*/  FADD.FTZ R56, -R0, R227 ;  /* 0x000000e300387221 */ /* 0x000fc60000010100 */
[----:B------:R-:W3:Y:S01]  /*0ee0*/  LDL R227, [R1+0x44] ;  /* 0x0000440001e37983 */ /* 0x000ee20000100800 */
[----:B------:R-:W-:-:S03]  /*0ef0*/  FADD.FTZ R60, -R0, R223 ;  /* 0x000000df003c7221 */ /* 0x000fc60000010100 */
[----:B------:R-:W3:Y:S01]  /*0f00*/  LDL R223, [R1+0x20] ;  /* 0x0000200001df7983 */ /* 0x000ee20000100800 */
[----:B------:R-:W-:Y:S01]  /*0f10*/  FADD.FTZ R115, R115, R215 ;  /* 0x000000d773737221 */ /* 0x000fe20000010000 */
[C---:B------:R-:W-:Y:S01]  /*0f20*/  FADD.FTZ R241, -R0.reuse, R8 ;  /* 0x0000000800f17221 */ /* 0x040fe20000010100 */
[C---:B0-----:R-:W-:Y:S01]  /*0f30*/  FADD.FTZ R242, -R0.reuse, R9 ;  /* 0x0000000900f27221 */ /* 0x041fe20000010100 */
[C---:B------:R-:W-:Y:S01]  /*0f40*/  FADD.FTZ R48, -R0.reuse, R218 ;  /* 0x000000da00307221 */ /* 0x040fe20000010100 */
[C---:B------:R-:W-:Y:S01]  /*0f50*/  FADD.FTZ R218, -R0.reuse, R220 ;  /* 0x000000dc00da7221 */ /* 0x040fe20000010100 */
[----:B------:R-:W-:Y:S01]  /*0f60*/  FMUL.FTZ R8, R3, UR29 ;  /* 0x0000001d03087c20 */ /* 0x000fe20008410000 */
[C---:B------:R-:W-:Y:S02]  /*0f70*/  FADD.FTZ R55, -R0.reuse, R228 ;  /* 0x000000e400377221 */ /* 0x040fe40000010100 */
[----:B------:R-:W-:Y:S01]  /*0f80*/  MOV R220, R48 ;  /* 0x0000003000dc7202 */ /* 0x000fe20000000f00 */
[C---:B------:R-:W-:Y:S01]  /*0f90*/  FADD.FTZ R237, -R0.reuse, R237 ;  /* 0x000000ed00ed7221 */ /* 0x040fe20000010100 */
[C---:B------:R-:W-:Y:S01]  /*0fa0*/  FADD.FTZ R243, -R0.reuse, R10 ;  /* 0x0000000a00f37221 */ /* 0x040fe20000010100 */
[C---:B------:R-:W-:Y:S01]  /*0fb0*/  FADD.FTZ R49, -R0.reuse, R217 ;  /* 0x000000d900317221 */ /* 0x040fe20000010100 */
[----:B------:R-:W-:Y:S01]  /*0fc0*/  MOV R228, R220 ;  /* 0x000000dc00e47202 */ /* 0x000fe20000000f00 */
[----:B------:R-:W-:Y:S01]  /*0fd0*/  FADD.FTZ R59, -R0, R224 ;  /* 0x000000e0003b7221 */ /* 0x000fe20000010100 */
[----:B------:R-:W3:Y:S01]  /*0fe0*/  LDL R220, [R1+0x38] ;  /* 0x0000380001dc7983 */ /* 0x000ee20000100800 */
[----:B------:R-:W-:Y:S01]  /*0ff0*/  FADD.FTZ R114, R114, R214 ;  /* 0x000000d672727221 */ /* 0x000fe20000010000 */
[C---:B------:R-:W-:Y:S01]  /*1000*/  FADD.FTZ R50, -R0.reuse, R216 ;  /* 0x000000d800327221 */ /* 0x040fe20000010100 */
[C---:B------:R-:W-:Y:S01]  /*1010*/  FADD.FTZ R53, -R0.reuse, R230 ;  /* 0x000000e600357221 */ /* 0x040fe20000010100 */
[----:B------:R-:W-:Y:S01]  /*1020*/  FADD.FTZ R113, R113, R213 ;  /* 0x000000d571717221 */ /* 0x000fe20000010000 */
[C---:B------:R-:W-:Y:S01]  /*1030*/  FADD.FTZ R236, -R0.reuse, R236 ;  /* 0x000000ec00ec7221 */ /* 0x040fe20000010100 */
[C---:B------:R-:W-:Y:S01]  /*1040*/  FADD.FTZ R4, -R0.reuse, R4 ;  /* 0x0000000400047221 */ /* 0x040fe20000010100 */
[C---:B------:R-:W-:Y:S01]  /*1050*/  FADD.FTZ R252, -R0.reuse, R11 ;  /* 0x0000000b00fc7221 */ /* 0x040fe20000010100 */
[C---:B------:R-:W-:Y:S01]  /*1060*/  FADD.FTZ R222, -R0.reuse, R222 ;  /* 0x000000de00de7221 */ /* 0x040fe20000010100 */
[C---:B------:R-:W-:Y:S01]  /*1070*/  FADD.FTZ R54, -R0.reuse, R229 ;  /* 0x000000e500367221 */ /* 0x040fe20000010100 */
[----:B------:R-:W-:Y:S01]  /*1080*/  FADD.FTZ R52, -R0, R231 ;  /* 0x000000e700347221 */ /* 0x000fe20000010100 */
[----:B------:R-:W-:Y:S01]  /*1090*/  FADD.FTZ R112, R112, R212 ;  /* 0x000000d470707221 */ /* 0x000fe20000010000 */
[----:B------:R-:W3:Y:S04]  /*10a0*/  LDG.E.128 R200, desc[UR18][R200.64] ;  /* 0x00000012c8c87981 */ /* 0x000ee8000c1e1d00 */
[----:B------:R-:W3:Y:S01]  /*10b0*/  LDG.E.128 R204, desc[UR18][R204.64] ;  /* 0x00000012cccc7981 */ /* 0x000ee2000c1e1d00 */
[----:B------:R-:W-:Y:S01]  /*10c0*/  FADD.FTZ R122, R122, R190 ;  /* 0x000000be7a7a7221 */ /* 0x000fe20000010000 */
[----:B------:R-:W-:-:S02]  /*10d0*/  FADD.FTZ R123, R123, R191 ;  /* 0x000000bf7b7b7221 */ /* 0x000fc40000010000 */
[----:B------:R-:W3:Y:S01]  /*10e0*/  LDG.E.128 R208, desc[UR18][R208.64] ;  /* 0x00000012d0d07981 */ /* 0x000ee2000c1e1d00 */
[----:B--2---:R-:W-:Y:S01]  /*10f0*/  FMUL.FTZ R9, R7, R212 ;  /* 0x000000d407097220 */ /* 0x004fe20000410000 */
[----:B----4-:R-:W-:Y:S01]  /*1100*/  FMUL.FTZ R3, R221, R215 ;  /* 0x000000d7dd037220 */ /* 0x010fe20000410000 */
[----:B---3--:R-:W-:Y:S01]  /*1110*/  FMUL.FTZ R7, R6, R213 ;  /* 0x000000d506077220 */ /* 0x008fe20000410000 */
[----:B------:R-:W-:Y:S01]  /*1120*/  FMUL.FTZ R6, R2, UR29 ;  /* 0x0000001d02067c20 */ /* 0x000fe20008410000 */
[----:B------:R-:W-:Y:S01]  /*1130*/  FFMA.FTZ R82, R214, R8, R82 ;  /* 0x00000008d6527223 */ /* 0x000fe20000010052 */
[----:B------:R-:W-:Y:S01]  /*1140*/  MOV R224, R51 ;  /* 0x0000003300e07202 */ /* 0x000fe20000000f00 */
[----:B------:R-:W-:Y:S01]  /*1150*/  FMUL.FTZ R10, R237, UR29 ;  /* 0x0000001ded0a7c20 */ /* 0x000fe20008410000 */
[----:B------:R-:W-:Y:S01]  /*1160*/  FFMA.FTZ R83, R215, R6, R83 ;  /* 0x00000006d7537223 */ /* 0x000fe20000010053 */
[----:B------:R-:W-:Y:S01]  /*1170*/  FMUL.FTZ R5, R5, R214 ;  /* 0x000000d605057220 */ /* 0x000fe20000410000 */
[----:B------:R-:W2:Y:S01]  /*1180*/  LDL R215, [R1+0x30] ;  /* 0x0000300001d77983 */ /* 0x000ea20000100800 */
[C---:B------:R-:W-:Y:S01]  /*1190*/  FADD.FTZ R216, -R0.reuse, R219 ;  /* 0x000000db00d87221 */ /* 0x040fe20000010100 */
[----:B------:R-:W-:Y:S01]  /*11a0*/  MOV R219, R49 ;  /* 0x0000003100db7202 */ /* 0x000fe20000000f00 */
[----:B------:R-:W-:Y:S01]  /*11b0*/  FFMA.FTZ R81, R213, R10, R81 ;  /* 0x0000000ad5517223 */ /* 0x000fe20000010051 */
[----:B------:R-:W-:Y:S01]  /*11c0*/  MOV R217, R50 ;  /* 0x0000003200d97202 */ /* 0x000fe20000000f00 */
[----:B------:R-:W-:Y:S01]  /*11d0*/  FADD.FTZ R48, -R0, R235 ;  /* 0x000000eb00307221 */ /* 0x000fe20000010100 */
[----:B------:R-:W-:Y:S01]  /*11e0*/  MOV R230, R224 ;  /* 0x000000e000e67202 */ /* 0x000fe20000000f00 */
[----:B------:R-:W3:Y:S01]  /*11f0*/  LDL R231, [R1+0x2c] ;  /* 0x00002c0001e77983 */ /* 0x000ee20000100800 */
[----:B------:R-:W-:Y:S01]  /*1200*/  FADD.FTZ R124, R124, R192 ;  /* 0x000000c07c7c7221 */ /* 0x000fe20000010000 */
[----:B------:R-:W-:-:S02]  /*1210*/  FADD.FTZ R126, R126, R194 ;  /* 0x000000c27e7e7221 */ /* 0x000fc40000010000 */
[----:B------:R-:W4:Y:S01]  /*1220*/  LDL R224, [R1+0x24] ;  /* 0x0000240001e07983 */ /* 0x000f220000100800 */
[----:B------:R-:W-:Y:S01]  /*1230*/  FMUL.FTZ R214, R225, R15 ;  /* 0x0000000fe1d67220 */ /* 0x000fe20000410000 */
[----:B------:R-:W-:Y:S02]  /*1240*/  FADD.FTZ R125, R125, R193 ;  /* 0x000000c17d7d7221 */ /* 0x000fe40000010000 */
[----:B------:R-:W3:Y:S01]  /*1250*/  LDL R225, [R1+0x28] ;  /* 0x0000280001e17983 */ /* 0x000ee20000100800 */
[----:B------:R-:W-:-:S03]  /*1260*/  FMUL.FTZ R213, R226, R14 ;  /* 0x0000000ee2d57220 */ /* 0x000fc60000410000 */
[----:B------:R-:W3:Y:S01]  /*1270*/  LDL R226, [R1+0x10] ;  /* 0x0000100001e27983 */ /* 0x000ee20000100800 */
[C---:B------:R-:W-:Y:S01]  /*1280*/  FADD.FTZ R51, -R0.reuse, R232 ;  /* 0x000000e800337221 */ /* 0x040fe20000010100 */
[C---:B------:R-:W-:Y:S01]  /*1290*/  FADD.FTZ R50, -R0.reuse, R233 ;  /* 0x000000e900327221 */ /* 0x040fe20000010100 */
[----:B------:R-:W-:Y:S01]  /*12a0*/  FADD.FTZ R49, -R0, R234 ;  /* 0x000000ea00317221 */ /* 0x000fe20000010100 */
[----:B------:R-:W-:Y:S01]  /*12b0*/  MOV R221, R219 ;  /* 0x000000db00dd7202 */ /* 0x000fe20000000f00 */
[----:B------:R-:W-:Y:S01]  /*12c0*/  FMUL.FTZ R0, R236, UR29 ;  /* 0x0000001dec007c20 */ /* 0x000fe20008410000 */
[----:B------:R-:W-:Y:S01]  /*12d0*/  MOV R219, R217 ;  /* 0x000000d900db7202 */ /* 0x000fe20000000f00 */
[----:B------:R-:W-:Y:S01]  /*12e0*/  FMUL.FTZ R223, R223, R192 ;  /* 0x000000c0dfdf7220 */ /* 0x000fe20000410000 */
[----:B------:R-:W3:Y:S01]  /*12f0*/  LDL R217, [R1+0x34] ;  /* 0x0000340001d97983 */ /* 0x000ee20000100800 */
[----:B------:R-:W-:Y:S01]  /*1300*/  FFMA.FTZ R80, R212, R0, R80 ;  /* 0x00000000d4507223 */ /* 0x000fe20000010050 */
[----:B------:R-:W-:Y:S01]  /*1310*/  FMUL.FTZ R212, R227, R13 ;  /* 0x0000000de3d47220 */ /* 0x000fe20000410000 */
[----:B------:R-:W-:Y:S01]  /*1320*/  FMUL.FTZ R219, R219, UR29 ;  /* 0x0000001ddbdb7c20 */ /* 0x000fe20008410000 */
[----:B------:R-:W-:Y:S01]  /*1330*/  MOV R233, R216 ;  /* 0x000000d800e97202 */ /* 0x000fe20000000f00 */
[----:B------:R-:W3:Y:S01]  /*1340*/  LDL R227, [R1+0x14] ;  /* 0x0000140001e37983 */ /* 0x000ee20000100800 */
[----:B------:R-:W-:Y:S01]  /*1350*/  MOV R229, R222 ;  /* 0x000000de00e57202 */ /* 0x000fe20000000f00 */
[----:B------:R-:W-:-:S02]  /*1360*/  FFMA.FTZ R92, R192, R219, R92 ;  /* 0x000000dbc05c7223 */ /* 0x000fc4000001005c */
[----:B------:R-:W3:Y:S01]  /*1370*/  LDL R222, [R1+0x3c] ;  /* 0x00003c0001de7983 */ /* 0x000ee20000100800 */
[----:B------:R-:W-:-:S03]  /*1380*/  FMUL.FTZ R192, R228, UR29 ;  /* 0x0000001de4c07c20 */ /* 0x000fc60008410000 */
[----:B------:R-:W3:Y:S01]  /*1390*/  LDL R228, [R1+0x18] ;  /* 0x0000180001e47983 */ /* 0x000ee20000100800 */
[----:B------:R-:W-:Y:S01]  /*13a0*/  FADD.FTZ R128, R128, R196 ;  /* 0x000000c480807221 */ /* 0x000fe20000010000 */
[----:B------:R-:W-:Y:S01]  /*13b0*/  FADD.FTZ R127, R127, R195 ;  /* 0x000000c37f7f7221 */ /* 0x000fe20000010000 */
[----:B------:R-:W-:Y:S01]  /*13c0*/  FADD.FTZ R129, R129, R197 ;  /* 0x000000c581817221 */ /* 0x000fe20000010000 */
[----:B------:R-:W-:Y:S01]  /*13d0*/  FADD.FTZ R130, R130, R198 ;  /* 0x000000c682827221 */ /* 0x000fe20000010000 */
[----:B------:R-:W3:Y:S01]  /*13e0*/  LDL R11, [R1+0x40] ;  /* 0x00004000010b7983 */ /* 0x000ee20000100800 */
[----:B------:R-:W-:Y:S01]  /*13f0*/  FMUL.FTZ R220, R220, R190 ;  /* 0x000000bedcdc7220 */ /* 0x000fe20000410000 */
[----:B--2---:R-:W-:Y:S01]  /*1400*/  FMUL.FTZ R216, R215, R188 ;  /* 0x000000bcd7d87220 */ /* 0x004fe20000410000 */
[----:B------:R-:W-:-:S04]  /*1410*/  FMUL.FTZ R215, R243, UR29 ;  /* 0x0000001df3d77c20 */ /* 0x000fc80008410000 */
[----:B------:R-:W-:Y:S02]  /*1420*/  FFMA.FTZ R90, R190, R215, R90 ;  /* 0x000000d7be5a7223 */ /* 0x000fe4000001005a */
[----:B------:R-:W2:Y:S01]  /*1430*/  LDL R190, [R1+0x1c] ;  /* 0x00001c0001be7983 */ /* 0x000ea20000100800 */
[----:B------:R-:W-:Y:S01]  /*1440*/  MOV R232, R218 ;  /* 0x000000da00e87202 */ /* 0x000fe20000000f00 */
[----:B------:R-:W-:Y:S01]  /*1450*/  FFMA.FTZ R94, R194, R192, R94 ;  /* 0x000000c0c25e7223 */ /* 0x000fe2000001005e */
[----:B------:R-:W-:Y:S01]  /*1460*/  FMUL.FTZ R221, R221, UR29 ;  /* 0x0000001ddddd7c20 */ /* 0x000fe20008410000 */
[----:B----4-:R-:W-:Y:S01]  /*1470*/  FMUL.FTZ R224, R224, R193 ;  /* 0x000000c1e0e07220 */ /* 0x010fe20000410000 */
[----:B---3--:R-:W-:Y:S01]  /*1480*/  FMUL.FTZ R225, R225, R194 ;  /* 0x000000c2e1e17220 */ /* 0x008fe20000410000 */
[----:B------:R-:W-:Y:S01]  /*1490*/  FMUL.FTZ R194, R232, UR29 ;  /* 0x0000001de8c27c20 */ /* 0x000fe20008410000 */
[----:B------:R-:W-:Y:S01]  /*14a0*/  FFMA.FTZ R93, R193, R221, R93 ;  /* 0x000000ddc15d7223 */ /* 0x000fe2000001005d */
[----:B------:R-:W-:Y:S01]  /*14b0*/  FMUL.FTZ R193, R233, UR29 ;  /* 0x0000001de9c17c20 */ /* 0x000fe20008410000 */
[----:B------:R-:W-:Y:S01]  /*14c0*/  FMUL.FTZ R226, R226, R196 ;  /* 0x000000c4e2e27220 */ /* 0x000fe20000410000 */
[----:B------:R-:W-:Y:S01]  /*14d0*/  FFMA.FTZ R96, R196, R194, R96 ;  /* 0x000000c2c4607223 */ /* 0x000fe20000010060 */
[----:B------:R-:W-:-:S02]  /*14e0*/  FMUL.FTZ R196, R230, UR29 ;  /* 0x0000001de6c47c20 */ /* 0x000fc40008410000 */
[----:B------:R-:W3:Y:S01]  /*14f0*/  LDL R230, [R1] ;  /* 0x0000000001e67983 */ /* 0x000ee20000100800 */
[----:B------:R-:W-:Y:S01]  /*1500*/  FFMA.FTZ R95, R195, R193, R95 ;  /* 0x000000c1c35f7223 */ /* 0x000fe2000001005f */
[----:B------:R-:W-:Y:S01]  /*1510*/  FMUL.FTZ R195, R231, R195 ;  /* 0x000000c3e7c37220 */ /* 0x000fe20000410000 */
[----:B------:R-:W-:Y:S01]  /*1520*/  FMUL.FTZ R218, R217, R189 ;  /* 0x000000bdd9da7220 */ /* 0x000fe20000410000 */
[----:B------:R-:W-:Y:S01]  /*1530*/  FMUL.FTZ R217, R252, UR29 ;  /* 0x0000001dfcd97c20 */ /* 0x000fe20008410000 */
[----:B------:R-:W4:Y:S01]  /*1540*/  LDL R231, [R1+0x4] ;  /* 0x0000040001e77983 */ /* 0x000f220000100800 */
[----:B------:R-:W-:Y:S01]  /*1550*/  FFMA.FTZ R97, R197, R196, R97 ;  /* 0x000000c4c5617223 */ /* 0x000fe20000010061 */
[----:B------:R-:W-:Y:S01]  /*1560*/  FMUL.FTZ R227, R227, R197 ;  /* 0x000000c5e3e37220 */ /* 0x000fe20000410000 */
[----:B------:R-:W-:Y:S01]  /*1570*/  FMUL.FTZ R197, R229, UR29 ;  /* 0x0000001de5c57c20 */ /* 0x000fe20008410000 */
[----:B------:R-:W-:Y:S01]  /*1580*/  FFMA.FTZ R91, R191, R217, R91 ;  /* 0x000000d9bf5b7223 */ /* 0x000fe2000001005b */
[----:B------:R-:W-:-:S02]  /*1590*/  FMUL.FTZ R222, R222, R191 ;  /* 0x000000bfdede7220 */ /* 0x000fc40000410000 */
[----:B------:R-:W4:Y:S01]  /*15a0*/  LDL R191, [R1+0x8] ;  /* 0x0000080001bf7983 */ /* 0x000f220000100800 */
[----:B------:R-:W-:Y:S01]  /*15b0*/  FFMA.FTZ R98, R198, R197, R98 ;  /* 0x000000c5c6627223 */ /* 0x000fe20000010062 */
[----:B------:R-:W-:Y:S01]  /*15c0*/  FMUL.FTZ R228, R228, R198 ;  /* 0x000000c6e4e47220 */ /* 0x000fe20000410000 */
[----:B------:R-:W-:Y:S02]  /*15d0*/  FMUL.FTZ R198, R60, UR29 ;  /* 0x0000001d3cc67c20 */ /* 0x000fe40008410000 */
[----:B------:R0:W5:Y:S01]  /*15e0*/  LDL.LU R60, [R1+0x90] ;  /* 0x00009000013c7983 */ /* 0x0001620000300800 */
[----:B--2---:R-:W-:-:S03]  /*15f0*/  FMUL.FTZ R229, R190, R199 ;  /* 0x000000c7bee57220 */ /* 0x004fc60000410000 */
[----:B------:R-:W2:Y:S01]  /*1600*/  LDL R190, [R1+0xc] ;  /* 0x00000c0001be7983 */ /* 0x000ea20000100800 */
[----:B------:R-:W-:Y:S01]  /*1610*/  FADD.FTZ R131, R131, R199 ;  /* 0x000000c783837221 */ /* 0x000fe20000010000 */
[----:B------:R-:W-:Y:S01]  /*1620*/  FFMA.FTZ R99, R199, R198, R99 ;  /* 0x000000c6c7637223 */ /* 0x000fe20000010063 */
[----:B------:R-:W-:Y:S01]  /*1630*/  FMUL.FTZ R199, R59, UR29 ;  /* 0x0000001d3bc77c20 */ /* 0x000fe20008410000 */
[----:B------:R-:W-:Y:S01]  /*1640*/  FADD.FTZ R132, R132, R200 ;  /* 0x000000c884847221 */ /* 0x000fe20000010000 */
[----:B------:R-:W-:Y:S01]  /*1650*/  FADD.FTZ R133, R133, R201 ;  /* 0x000000c985857221 */ /* 0x000fe20000010000 */
[----:B------:R-:W-:Y:S01]  /*1660*/  FADD.FTZ R134, R134, R202 ;  /* 0x000000ca86867221 */ /* 0x000fe20000010000 */
[----:B------:R-:W-:Y:S01]  /*1670*/  FFMA.FTZ R100, R200, R199, R100 ;  /* 0x000000c7c8647223 */ /* 0x000fe20000010064 */
[----:B------:R-:W-:Y:S01]  /*1680*/  FADD.FTZ R135, R135, R203 ;  /* 0x000000cb87877221 */ /* 0x000fe20000010000 */
[----:B------:R-:W-:Y:S01]  /*1690*/  FADD.FTZ R136, R136, R204 ;  /* 0x000000cc88887221 */ /* 0x000fe20000010000 */
[----:B------:R-:W-:Y:S01]  /*16a0*/  FMUL.FTZ R234, R248, R204 ;  /* 0x000000ccf8ea7220 */ /* 0x000fe20000410000 */
[----:B------:R-:W-:Y:S01]  /*16b0*/  FADD.FTZ R137, R137, R205 ;  /* 0x000000cd89897221 */ /* 0x000fe20000010000 */
[----:B------:R-:W-:Y:S01]  /*16c0*/  FMUL.FTZ R235, R249, R205 ;  /* 0x000000cdf9eb7220 */ /* 0x000fe20000410000 */
[----:B------:R-:W-:Y:S01]  /*16d0*/  FADD.FTZ R138, R138, R206 ;  /* 0x000000ce8a8a7221 */ /* 0x000fe20000010000 */
[----:B------:R-:W-:Y:S01]  /*16e0*/  FMUL.FTZ R236, R250, R206 ;  /* 0x000000cefaec7220 */ /* 0x000fe20000410000 */
[----:B---3--:R-:W-:Y:S01]  /*16f0*/  FMUL.FTZ R230, R230, R200 ;  /* 0x000000c8e6e67220 */ /* 0x008fe20000410000 */
[----:B------:R-:W-:Y:S01]  /*1700*/  FMUL.FTZ R200, R58, UR29 ;  /* 0x0000001d3ac87c20 */ /* 0x000fe20008410000 */
[----:B------:R-:W-:Y:S01]  /*1710*/  FADD.FTZ R139, R139, R207 ;  /* 0x000000cf8b8b7221 */ /* 0x000fe20000010000 */
[----:B------:R-:W-:Y:S01]  /*1720*/  FMUL.FTZ R237, R251, R207 ;  /* 0x000000cffbed7220 */ /* 0x000fe20000410000 */
[----:B------:R-:W-:Y:S01]  /*1730*/  FMUL.FTZ R4, R4, UR29 ;  /* 0x0000001d04047c20 */ /* 0x000fe20008410000 */
[----:B------:R-:W-:Y:S01]  /*1740*/  FFMA.FTZ R101, R201, R200, R101 ;  /* 0x000000c8c9657223 */ /* 0x000fe20000010065 */
[----:B----4-:R-:W-:Y:S01]  /*1750*/  FMUL.FTZ R231, R231, R201 ;  /* 0x000000c9e7e77220 */ /* 0x010fe20000410000 */
[----:B------:R-:W-:Y:S01]  /*1760*/  FMUL.FTZ R201, R57, UR29 ;  /* 0x0000001d39c97c20 */ /* 0x000fe20008410000 */
[----:B------:R-:W-:Y:S01]  /*1770*/  FMUL.FTZ R2, R238, UR29 ;  /* 0x0000001dee027c20 */ /* 0x000fe20008410000 */
[----:B------:R-:W-:Y:S01]  /*1780*/  FADD.FTZ R140, R140, R208 ;  /* 0x000000d08c8c7221 */ /* 0x000fe20000010000 */
[----:B------:R0:W5:Y:S01]  /*1790*/  LDL.LU R59, [R1+0x8c] ;  /* 0x00008c00013b7983 */ /* 0x0001620000300800 */
[----:B------:R-:W-:Y:S01]  /*17a0*/  FFMA.FTZ R102, R202, R201, R102 ;  /* 0x000000c9ca667223 */ /* 0x000fe20000010066 */
[----:B------:R-:W-:Y:S01]  /*17b0*/  FMUL.FTZ R232, R191, R202 ;  /* 0x000000cabfe87220 */ /* 0x000fe20000410000 */
[----:B------:R-:W-:Y:S01]  /*17c0*/  FMUL.FTZ R202, R56, UR29 ;  /* 0x0000001d38ca7c20 */ /* 0x000fe20008410000 */
[----:B------:R-:W-:Y:S01]  /*17d0*/  FMUL.FTZ R238, R244, R208 ;  /* 0x000000d0f4ee7220 */ /* 0x000fe20000410000 */
[----:B------:R-:W-:Y:S01]  /*17e0*/  FADD.FTZ R116, R116, R12 ;  /* 0x0000000c74747221 */ /* 0x000fe20000010000 */
[----:B------:R-:W-:Y:S01]  /*17f0*/  FFMA.FTZ R84, R12, R4, R84 ;  /* 0x000000040c547223 */ /* 0x000fe20000010054 */
[----:B------:R-:W-:Y:S01]  /*1800*/  FFMA.FTZ R103, R203, R202, R103 ;  /* 0x000000cacb677223 */ /* 0x000fe20000010067 */
[----:B------:R0:W5:Y:S01]  /*1810*/  LDL.LU R58, [R1+0x88] ;  /* 0x00008800013a7983 */ /* 0x0001620000300800 */
[----:B------:R-:W-:Y:S01]  /*1820*/  FMUL.FTZ R12, R11, R12 ;  /* 0x0000000c0b0c7220 */ /* 0x000fe20000410000 */
[----:B------:R-:W-:-:S02]  /*1830*/  FMUL.FTZ R11, R239, UR29 ;  /* 0x0000001def0b7c20 */ /* 0x000fc40008410000 */
[----:B------:R0:W5:Y:S01]  /*1840*/  LDL.LU R57, [R1+0x84] ;  /* 0x0000840001397983 */ /* 0x0001620000300800 */
[----:B------:R-:W-:Y:S01]  /*1850*/  FADD.FTZ R141, R141, R209 ;  /* 0x000000d18d8d7221 */ /* 0x000fe20000010000 */
[----:B------:R-:W-:Y:S02]  /*1860*/  FMUL.FTZ R239, R245, R209 ;  /* 0x000000d1f5ef7220 */ /* 0x000fe40000410000 */
[----:B------:R0:W5:Y:S01]  /*1870*/  LDL.LU R56, [R1+0x80] ;  /* 0x0000800001387983 */ /* 0x0001620000300800 */
[----:B------:R-:W-:Y:S01]  /*1880*/  FADD.FTZ R117, R117, R13 ;  /* 0x0000000d75757221 */ /* 0x000fe20000010000 */
[----:B------:R-:W-:Y:S01]  /*1890*/  FFMA.FTZ R85, R13, R2, R85 ;  /* 0x000000020d557223 */ /* 0x000fe20000010055 */
[----:B------:R-:W-:Y:S01]  /*18a0*/  FMUL.FTZ R13, R240, UR29 ;  /* 0x0000001df00d7c20 */ /* 0x000fe20008410000 */
[----:B------:R-:W-:Y:S01]  /*18b0*/  FADD.FTZ R142, R142, R210 ;  /* 0x000000d28e8e7221 */ /* 0x000fe20000010000 */
[----:B------:R-:W-:Y:S01]  /*18c0*/  FMUL.FTZ R240, R246, R210 ;  /* 0x000000d2f6f07220 */ /* 0x000fe20000410000 */
        /* <DEDUP_REMOVED lines=10> */
[----:B------:R-:W-:Y:S01]  /*1970*/  FFMA.FTZ R188, R0, R9, RZ ;  /* 0x0000000900bc7223 */ /* 0x000fe200000100ff */
[----:B------:R-:W-:-:S03]  /*1980*/  FADD.FTZ R189, RZ, R9 ;  /* 0x00000009ffbd7221 */ /* 0x000fc60000010000 */
[----:B------:R-:W-:Y:S01]  /*1990*/  FFMA.FTZ R188, R10, R7, R188 ;  /* 0x000000070abc7223 */ /* 0x000fe200000100bc */
[----:B------:R-:W-:-:S03]  /*19a0*/  FADD.FTZ R189, R7, R189 ;  /* 0x000000bd07bd7221 */ /* 0x000fc60000010000 */
[----:B------:R-:W-:Y:S01]  /*19b0*/  FFMA.FTZ R188, R8, R5, R188 ;  /* 0x0000000508bc7223 */ /* 0x000fe200000100bc */
[----:B------:R-:W-:-:S03]  /*19c0*/  FADD.FTZ R189, R5, R189 ;  /* 0x000000bd05bd7221 */ /* 0x000fc60000010000 */
[----:B------:R-:W-:Y:S01]  /*19d0*/  FFMA.FTZ R188, R6, R3, R188 ;  /* 0x0000000306bc7223 */ /* 0x000fe200000100bc */
[----:B------:R-:W-:-:S03]  /*19e0*/  FADD.FTZ R189, R3, R189 ;  /* 0x000000bd03bd7221 */ /* 0x000fc60000010000 */
[----:B------:R-:W-:Y:S01]  /*19f0*/  FFMA.FTZ R188, R4, R12, R188 ;  /* 0x0000000c04bc7223 */ /* 0x000fe200000100bc */
[----:B--2---:R-:W-:Y:S01]  /*1a00*/  FMUL.FTZ R233, R190, R203 ;  /* 0x000000cbbee97220 */ /* 0x004fe20000410000 */
[----:B------:R-:W-:Y:S02]  /*1a10*/  FMUL.FTZ R203, R55, UR29 ;  /* 0x0000001d37cb7c20 */ /* 0x000fe40008410000 */
[----:B------:R0:W5:Y:S02]  /*1a20*/  LDL.LU R55, [R1+0x7c] ;  /* 0x00007c0001377983 */ /* 0x0001640000300800 */
[----:B------:R-:W-:Y:S01]  /*1a30*/  FFMA.FTZ R104, R204, R203, R104 ;  /* 0x000000cbcc687223 */ /* 0x000fe20000010068 */
[----:B------:R-:W-:Y:S02]  /*1a40*/  FMUL.FTZ R204, R54, UR29 ;  /* 0x0000001d36cc7c20 */ /* 0x000fe40008410000 */
[----:B------:R0:W5:Y:S02]  /*1a50*/  LDL.LU R54, [R1+0x78] ;  /* 0x0000780001367983 */ /* 0x0001640000300800 */
[----:B------:R-:W-:Y:S01]  /*1a60*/  FFMA.FTZ R105, R205, R204, R105 ;  /* 0x000000cccd697223 */ /* 0x000fe20000010069 */
[----:B------:R-:W-:-:S02]  /*1a70*/  FMUL.FTZ R205, R53, UR29 ;  /* 0x0000001d35cd7c20 */ /* 0x000fc40008410000 */
[----:B------:R0:W5:Y:S02]  /*1a80*/  LDL.LU R53, [R1+0x74] ;  /* 0x0000740001357983 */ /* 0x0001640000300800 */
[----:B------:R-:W-:Y:S01]  /*1a90*/  FFMA.FTZ R106, R206, R205, R106 ;  /* 0x000000cdce6a7223 */ /* 0x000fe2000001006a */
        /* <DEDUP_REMOVED lines=13> */
[----:B------:R0:W5:Y:S01]  /*1b70*/  LDL.LU R48, [R1+0x60] ;  /* 0x0000600001307983 */ /* 0x0001620000300800 */
        /* <DEDUP_REMOVED lines=50> */
[----:B------:R-:W-:Y:S02]  /*1ea0*/  FADD.FTZ R143, R143, R211 ;  /* 0x000000d38f8f7221 */ /* 0x000fe40000010000 */
[----:B------:R-:W-:Y:S01]  /*1eb0*/  FADD.FTZ R189, R189, R239 ;  /* 0x000000efbdbd7221 */ /* 0x000fe20000010000 */
[----:B------:R-:W-:Y:S01]  /*1ec0*/  FFMA.FTZ R111, R211, R210, R111 ;  /* 0x000000d2d36f7223 */ /* 0x000fe2000001006f */
[----:B------:R-:W-:Y:S01]  /*1ed0*/  FMUL.FTZ R211, R247, R211 ;  /* 0x000000d3f7d37220 */ /* 0x000fe20000410000 */
[----:B------:R-:W-:Y:S01]  /*1ee0*/  FFMA.FTZ R188, R209, R240, R188 ;  /* 0x000000f0d1bc7223 */ /* 0x000fe200000100bc */
[----:B------:R-:W-:-:S03]  /*1ef0*/  FADD.FTZ R190, R189, R240 ;  /* 0x000000f0bdbe7221 */ /* 0x000fc60000010000 */
[----:B------:R-:W-:Y:S01]  /*1f00*/  FFMA.FTZ R189, R210, R211, R188 ;  /* 0x000000d3d2bd7223 */ /* 0x000fe200000100bc */
[----:B------:R-:W-:Y:S01]  /*1f10*/  FADD.FTZ R188, R190, R211 ;  /* 0x000000d3bebc7221 */ /* 0x000fe20000010000 */
[----:B0-----:R-:W-:Y:S06]  /*1f20*/  BRA `(.L_x_14691) ;  /* 0x0000000000847947 */ /* 0x001fec0003800000 */
.L_x_14690:
        /* <DEDUP_REMOVED lines=18> */
[----:B------:R0:W5:Y:S01]  /*2050*/  LDG.E.128 R40, desc[UR18][R18.64] ;  /* 0x0000001212287981 */ /* 0x000162000c1e1d00 */
[C---:B------:R-:W-:Y:S01]  /*2060*/  IADD3 R28, PT, PT, R17.reuse, 0x700, RZ ;  /* 0x00000700111c7810 */ /* 0x040fe20007ffe0ff */
[----:B------:R-:W-:-:S02]  /*2070*/  IMAD.WIDE.U32 R16, R17, 0x10, R242 ;  /* 0x0000001011107825 */ /* 0x000fc400078e00f2 */
[----:B------:R0:W5:Y:S02]  /*2080*/  LDG.E.128 R36, desc[UR18][R20.64] ;  /* 0x0000001214247981 */ /* 0x000164000c1e1d00 */
[--C-:B------:R-:W-:Y:S02]  /*2090*/  IMAD.WIDE.U32 R22, R23, 0x10, R242.reuse ;  /* 0x0000001017167825 */ /* 0x100fe400078e00f2 */
[----:B------:R0:W5:Y:S02]  /*20a0*/  LDG.E.128 R44, desc[UR18][R16.64] ;  /* 0x00000012102c7981 */ /* 0x000164000c1e1d00 */
[--C-:B------:R-:W-:Y:S02]  /*20b0*/  IMAD.WIDE.U32 R24, R25, 0x10, R242.reuse ;  /* 0x0000001019187825 */ /* 0x100fe400078e00f2 */
[----:B------:R0:W5:Y:S02]  /*20c0*/  LDG.E.128 R32, desc[UR18][R22.64] ;  /* 0x0000001216207981 */ /* 0x000164000c1e1d00 */
[----:B------:R-:W-:-:S04]  /*20d0*/  IMAD.WIDE.U32 R26, R26, 0x10, R242 ;  /* 0x000000101a1a7825 */ /* 0x000fc800078e00f2 */
[----:B------:R-:W-:-:S04]  /*20e0*/  IMAD.WIDE.U32 R190, R190, 0x10, R242 ;  /* 0x00000010bebe7825 */ /* 0x000fc800078e00f2 */
[----:B------:R-:W-:Y:S01]  /*20f0*/  IMAD.WIDE.U32 R242, R28, 0x10, R242 ;  /* 0x000000101cf27825 */ /* 0x000fe200078e00f2 */
[----:B------:R0:W5:Y:S04]  /*2100*/  LDG.E.128 R20, desc[UR18][R190.64] ;  /* 0x00000012be147981 */ /* 0x000168000c1e1d00 */
[----:B------:R0:W5:Y:S04]  /*2110*/  LDG.E.128 R28, desc[UR18][R24.64] ;  /* 0x00000012181c7981 */ /* 0x000168000c1e1d00 */
[----:B------:R0:W5:Y:S04]  /*2120*/  LDG.E.128 R16, desc[UR18][R242.64] ;  /* 0x00000012f2107981 */ /* 0x000168000c1e1d00 */
[----:B------:R-:W5:Y:S02]  /*2130*/  LDG.E.128 R24, desc[UR18][R26.64] ;  /* 0x000000121a187981 */ /* 0x000f64000c1e1d00 */
.L_x_14691:
        /* <DEDUP_REMOVED lines=32> */
.L_x_14693:
[----:B------:R-:W-:Y:S05]  /*2340*/  BSYNC.RECONVERGENT B0 ;  /* 0x0000000000007941 */ /* 0x000fea0003800200 */
.L_x_14692:
        /* <DEDUP_REMOVED lines=41> */
[----:B------:R-:W-:Y:S01]  /*25e0*/  R2UR UR11, R189 ;  /* 0x00000000bd0b72ca */ /* 0x000fe200000e0000 */
[----:B------:R-:W-:Y:S01]  /*25f0*/  HFMA2 R189, -RZ, RZ, 0, 0 ;  /* 0x00000000ffbd7431 */ /* 0x000fe200000001ff */
[----:B------:R-:W-:Y:S02]  /*2600*/  @P2 LEA.HI.SX32 R189, R190, R243, 0x1e ;  /* 0x000000f3bebd2211 */ /* 0x000fe400078ff2ff */
[----:B------:R-:W-:-:S05]  /*2610*/  MOV R190, 0x10 ;  /* 0x0000001000be7802 */ /* 0x000fca0000000f00 */
[----:B---3--:R-:W-:-:S05]  /*2620*/  @P2 IMAD.WIDE.U32 R190, R189, R190, UR32 ;  /* 0x00000020bdbe2e25 */ /* 0x008fca000f8e00be */
        /* <DEDUP_REMOVED lines=22> */
[----:B------:R-:W-:-:S05]  /*2790*/  FSEL R180, R180, RZ, P1 ;  /* 0x000000ffb4b47208 */ /* 0x000fca0000800000 */
[----:B------:R-:W-:-:S04]  /*27a0*/  FMUL.FTZ R180, R180, UR17 ;  /* 0x00000011b4b47c20 */ /* 0x000fc80008410000 */
[-C--:B-----5:R-:W-:Y:S01]  /*27b0*/  FFMA.FTZ R172, R176, R180.reuse, R172 ;  /* 0x000000b4b0ac7223 */ /* 0x0a0fe200000100ac */
[----:B------:R-:W-:-:S07]  /*27c0*/  FMUL.FTZ R180, R48, R180 ;  /* 0x000000b430b47220 */ /* 0x000fce0000410000 */
.L_x_14696:
        /* <DEDUP_REMOVED lines=10> */
.L_x_14697:
        /* <DEDUP_REMOVED lines=10> */
.L_x_14698:
        /* <DEDUP_REMOVED lines=9> */
[----:B------:R-:W-:Y:S01]  /*29a0*/  FMUL.FTZ R183, R51, R183 ;  /* 0x000000b733b77220 */ /* 0x000fe20000410000 */
[----:B------:R-:W-:Y:S06]  /*29b0*/  BRA `(.L_x_14699) ;  /* 0x0000000800187947 */ /* 0x000fec0003800000 */
.L_x_14695:
        /* <DEDUP_REMOVED lines=31> */
.L_x_14700:
        /* <DEDUP_REMOVED lines=10> */
.L_x_14701:
        /* <DEDUP_REMOVED lines=10> */
.L_x_14702:
[----:B------:R-:W-:Y:S05]  /*2cf0*/  BRA.U !UP3, `(.L_x_14699) ;  /* 0x000000050b487547 */ /* 0x000fea000b800000 */
[----:B------:R-:W-:-:S04]  /*2d00*/  FMUL.FTZ R183, R187, UR17 ;  /* 0x00000011bbb77c20 */ /* 0x000fc80008410000 */
[-C--:B-----5:R-:W-:Y:S01]  /*2d10*/  FFMA.FTZ R175, R179, R183.reuse, R175 ;  /* 0x000000b7b3af7223 */ /* 0x0a0fe200000100af */
[----:B------:R-:W-:Y:S01]  /*2d20*/  FMUL.FTZ R183, R51, R183 ;  /* 0x000000b733b77220 */ /* 0x000fe20000410000 */
[----:B------:R-:W-:Y:S06]  /*2d30*/  BRA `(.L_x_14699) ;  /* 0x0000000400387947 */ /* 0x000fec0003800000 */
.L_x_14694:
        /* <DEDUP_REMOVED lines=11> */
[----:B------:R-:W0:Y:S01]  /*2df0*/  @UP3 LDCU UR9, c[0x0][0x40c] ;  /* 0x00008180ff0937ac */ /* 0x000e220008000800 */
[----:B------:R-:W-:Y:S02]  /*2e00*/  MOV R191, R45 ;  /* 0x0000002d00bf7202 */ /* 0x000fe40000000f00 */
[-C--:B------:R-:W-:Y:S01]  /*2e10*/  @P2 FFMA.FTZ R172, R176, R190.reuse, R172 ;  /* 0x000000beb0ac2223 */ /* 0x080fe200000100ac */
[----:B------:R-:W-:Y:S01]  /*2e20*/  @P2 FMUL.FTZ R180, R48, R190 ;  /* 0x000000be30b42220 */ /* 0x000fe20000410000 */
[----:B------:R-:W-:-:S05]  /*2e30*/  MOV R190, UR11 ;  /* 0x0000000b00be7c02 */ /* 0x000fca0008000f00 */
        /* <DEDUP_REMOVED lines=12> */
[----:B0-----:R-:W-:-:S04]  /*2f00*/  @P2 FMUL.FTZ R190, R191, UR9 ;  /* 0x00000009bfbe2c20 */ /* 0x001fc80008410000 */
[-C--:B------:R-:W-:Y:S01]  /*2f10*/  @P2 FFMA.FTZ R174, R178, R190.reuse, R174 ;  /* 0x000000beb2ae2223 */ /* 0x080fe200000100ae */
[----:B------:R-:W-:Y:S01]  /*2f20*/  @P2 FMUL.FTZ R182, R50, R190 ;  /* 0x000000be32b62220 */ /* 0x000fe20000410000 */
[----:B------:R-:W-:Y:S06]  /*2f30*/  BRA.U !UP3, `(.L_x_14699) ;  /* 0x000000010bb87547 */ /* 0x000fec000b800000 */
[----:B------:R-:W-:Y:S02]  /*2f40*/  MOV R183, UR11 ;  /* 0x0000000b00b77c02 */ /* 0x000fe40008000f00 */
[----:B------:R-:W-:-:S03]  /*2f50*/  MOV R190, R47 ;  /* 0x0000002f00be7202 */ /* 0x000fc60000000f00 */
[----:B------:R-:W-:-:S04]  /*2f60*/  @P1 FFMA.FTZ R183, R6, R183, UR16 ;  /* 0x0000001006b71e23 */ /* 0x000fc800080100b7 */
[----:B------:R-:W-:-:S04]  /*2f70*/  @P1 FADD.FTZ R183, R3, -R183 ;  /* 0x800000b703b71221 */ /* 0x000fc80000010000 */
[----:B------:R-:W-:-:S04]  /*2f80*/  @P1 FFMA.FTZ R190, R183, UR29, R47 ;  /* 0x0000001db7be1c23 */ /* 0x000fc8000801002f */
[----:B------:R-:W-:-:S04]  /*2f90*/  FMUL.FTZ R183, R190, UR17 ;  /* 0x00000011beb77c20 */ /* 0x000fc80008410000 */
[-C--:B------:R-:W-:Y:S01]  /*2fa0*/  FFMA.FTZ R175, R179, R183.reuse, R175 ;  /* 0x000000b7b3af7223 */ /* 0x080fe200000100af */
[----:B------:R-:W-:Y:S01]  /*2fb0*/  FMUL.FTZ R183, R51, R183 ;  /* 0x000000b733b77220 */ /* 0x000fe20000410000 */
[----:B------:R-:W-:Y:S06]  /*2fc0*/  BRA `(.L_x_14699) ;  /* 0x0000000000947947 */ /* 0x000fec0003800000 */
.L_x_14703:
[----:B------:R-:W-:Y:S01]  /*2fd0*/  PLOP3.LUT P1, PT, PT, PT, UP2, 0x80, 0x8 ;  /* 0x000000000008781c */ /* 0x000fe20003f2f028 */
[----:B------:R-:W0:Y:S01]  /*2fe0*/  @UP3 LDCU UR9, c[0x0][0x40c] ;  /* 0x00008180ff0937ac */ /* 0x000e220008000800 */
[----:B------:R-:W-:-:S11]  /*2ff0*/  MOV R184, UR11 ;  /* 0x0000000b00b87c02 */ /* 0x000fd60008000f00 */
[----:B------:R-:W-:-:S04]  /*3000*/  @P1 FFMA.FTZ R184, R0, R184, UR16 ;  /* 0x0000001000b81e23 */ /* 0x000fc800080100b8 */
[----:B------:R-:W-:Y:S01]  /*3010*/  @P1 FADD.FTZ R185, R9, -R184 ;  /* 0x800000b809b91221 */ /* 0x000fe20000010000 */
[----:B-----5:R-:W-:-:S03]  /*3020*/  MOV R184, R44 ;  /* 0x0000002c00b87202 */ /* 0x020fc60000000f00 */
[----:B------:R-:W-:-:S04]  /*3030*/  @P1 FFMA.FTZ R184, R185, UR29, R44 ;  /* 0x0000001db9b81c23 */ /* 0x000fc8000801002c */
[----:B0-----:R-:W-:Y:S01]  /*3040*/  @P2 FMUL.FTZ R185, R184, UR9 ;  /* 0x00000009b8b92c20 */ /* 0x001fe20008410000 */
[----:B------:R-:W0:Y:S03]  /*3050*/  @UP3 LDCU UR9, c[0x0][0x40c] ;  /* 0x00008180ff0937ac */ /* 0x000e260008000800 */
[-C--:B------:R-:W-:Y:S01]  /*3060*/  @P2 FFMA.FTZ R172, R176, R185.reuse, R172 ;  /* 0x000000b9b0ac2223 */ /* 0x080fe200000100ac */
[----:B------:R-:W-:Y:S01]  /*3070*/  @P2 FMUL.FTZ R180, R48, R185 ;  /* 0x000000b930b42220 */ /* 0x000fe20000410000 */
[----:B------:R-:W-:-:S05]  /*3080*/  MOV R185, UR11 ;  /* 0x0000000b00b97c02 */ /* 0x000fca0008000f00 */
[----:B------:R-:W-:-:S04]  /*3090*/  @P1 FFMA.FTZ R185, R10, R185, UR16 ;  /* 0x000000100ab91e23 */ /* 0x000fc800080100b9 */
[----:B------:R-:W-:Y:S01]  /*30a0*/  @P1 FADD.FTZ R186, R7, -R185 ;  /* 0x800000b907ba1221 */ /* 0x000fe20000010000 */
[----:B------:R-:W-:-:S03]  /*30b0*/  MOV R185, R45 ;  /* 0x0000002d00b97202 */ /* 0x000fc60000000f00 */
        /* <DEDUP_REMOVED lines=19> */
[----:B0-----:R-:W-:-:S04]  /*31f0*/  @P2 FMUL.FTZ R190, R187, UR9 ;  /* 0x00000009bbbe2c20 */ /* 0x001fc80008410000 */
[-C--:B------:R-:W-:Y:S01]  /*3200*/  @P2 FFMA.FTZ R175, R179, R190.reuse, R175 ;  /* 0x000000beb3af2223 */ /* 0x080fe200000100af */
[----:B------:R-:W-:-:S07]  /*3210*/  @P2 FMUL.FTZ R183, R51, R190 ;  /* 0x000000be33b72220 */ /* 0x000fce0000410000 */
.L_x_14699:
        /* <DEDUP_REMOVED lines=14> */
.L_x_14704:
[----:B------:R-:W-:Y:S05]  /*3300*/  @!P0 BRA `(.L_x_14705) ;  /* 0x0000000400348947 */ /* 0x000fea0003800000 */
[----:B------:R-:W-:Y:S05]  /*3310*/  @!P1 BRA `(.L_x_14706) ;  /* 0x0000000000989947 */ /* 0x000fea0003800000 */
[----:B------:R-:W-:Y:S01]  /*3320*/  PLOP3.LUT P3, PT, PT, PT, UP2, 0x80, 0x8 ;  /* 0x000000000008781c */ /* 0x000fe20003f6f028 */
[----:B------:R-:W1:Y:S01]  /*3330*/  @UP3 LDCU UR9, c[0x0][0x40c] ;  /* 0x00008180ff0937ac */ /* 0x000e620008000800 */
[----:B------:R-:W-:-:S11]  /*3340*/  MOV R184, UR11 ;  /* 0x0000000b00b87c02 */ /* 0x000fd60008000f00 */
[----:B------:R-:W-:-:S04]  /*3350*/  @P3 FFMA.FTZ R184, R4, R184, UR16 ;  /* 0x0000001004b83e23 */ /* 0x000fc800080100b8 */
[----:B------:R-:W-:Y:S01]  /*3360*/  @P3 FADD.FTZ R185, R12, -R184 ;  /* 0x800000b80cb93221 */ /* 0x000fe20000010000 */
[----:B-----5:R-:W-:-:S03]  /*3370*/  MOV R184, R40 ;  /* 0x0000002800b87202 */ /* 0x020fc60000000f00 */
[----:B------:R-:W-:-:S04]  /*3380*/  @P3 FFMA.FTZ R184, R185, UR29, R40 ;  /* 0x0000001db9b83c23 */ /* 0x000fc80008010028 */
[----:B-1----:R-:W-:Y:S01]  /*3390*/  @P2 FMUL.FTZ R185, R184, UR9 ;  /* 0x00000009b8b92c20 */ /* 0x002fe20008410000 */
[----:B------:R-:W1:Y:S03]  /*33a0*/  @UP3 LDCU UR9, c[0x0][0x40c] ;  /* 0x00008180ff0937ac */ /* 0x000e660008000800 */
[-C--:B------:R-:W-:Y:S01]  /*33b0*/  @P2 FFMA.FTZ R168, R176, R185.reuse, R168 ;  /* 0x000000b9b0a82223 */ /* 0x080fe200000100a8 */
[----:B0-----:R-:W-:Y:S01]  /*33c0*/  @P2 FMUL.FTZ R180, R52, R185 ;  /* 0x000000b934b42220 */ /* 0x001fe20000410000 */
[----:B------:R-:W-:-:S05]  /*33d0*/  MOV R185, UR11 ;  /* 0x0000000b00b97c02 */ /* 0x000fca0008000f00 */
[----:B------:R-:W-:-:S04]  /*33e0*/  @P3 FFMA.FTZ R185, R2, R185, UR16 ;  /* 0x0000001002b93e23 */ /* 0x000fc800080100b9 */
[----:B------:R-:W-:Y:S01]  /*33f0*/  @P3 FADD.FTZ R186, R212, -R185 ;  /* 0x800000b9d4ba3221 */ /* 0x000fe20000010000 */
[----:B------:R-:W-:-:S03]  /*3400*/  MOV R185, R41 ;  /* 0x0000002900b97202 */ /* 0x000fc60000000f00 */
[----:B------:R-:W-:-:S04]  /*3410*/  @P3 FFMA.FTZ R185, R186, UR29, R41 ;  /* 0x0000001dbab93c23 */ /* 0x000fc80008010029 */
[----:B-1----:R-:W-:Y:S01]  /*3420*/  @P2 FMUL.FTZ R186, R185, UR9 ;  /* 0x00000009b9ba2c20 */ /* 0x002fe20008410000 */
        /* <DEDUP_REMOVED lines=10> */
[----:B------:R-:W-:Y:S01]  /*34d0*/  @P2 FMUL.FTZ R182, R54, R187 ;  /* 0x000000bb36b62220 */ /* 0x000fe20000410000 */
[----:B------:R-:W-:-:S05]  /*34e0*/  MOV R187, UR11 ;  /* 0x0000000b00bb7c02 */ /* 0x000fca0008000f00 */
[----:B------:R-:W-:-:S04]  /*34f0*/  @P3 FFMA.FTZ R187, R13, R187, UR16 ;  /* 0x000000100dbb3e23 */ /* 0x000fc800080100bb */
[----:B------:R-:W-:Y:S01]  /*3500*/  @P3 FADD.FTZ R190, R214, -R187 ;  /* 0x800000bbd6be3221 */ /* 0x000fe20000010000 */
[----:B------:R-:W-:-:S03]  /*3510*/  MOV R187, R43 ;  /* 0x0000002b00bb7202 */ /* 0x000fc60000000f00 */
[----:B------:R-:W-:Y:S01]  /*3520*/  @P3 FFMA.FTZ R187, R190, UR29, R43 ;  /* 0x0000001dbebb3c23 */ /* 0x000fe2000801002b */
[----:B------:R-:W-:Y:S06]  /*3530*/  BRA.U !UP3, `(.L_x_14707) ;  /* 0x000000090b2c7547 */ /* 0x000fec000b800000 */
[----:B------:R-:W-:-:S04]  /*3540*/  FMUL.FTZ R183, R187, UR17 ;  /* 0x00000011bbb77c20 */ /* 0x000fc80008410000 */
[-C--:B------:R-:W-:Y:S01]  /*3550*/  FFMA.FTZ R171, R179, R183.reuse, R171 ;  /* 0x000000b7b3ab7223 */ /* 0x080fe200000100ab */
[----:B------:R-:W-:Y:S01]  /*3560*/  FMUL.FTZ R183, R55, R183 ;  /* 0x000000b737b77220 */ /* 0x000fe20000410000 */
[----:B------:R-:W-:Y:S06]  /*3570*/  BRA `(.L_x_14707) ;  /* 0x00000008001c7947 */ /* 0x000fec0003800000 */
.L_x_14706:
        /* <DEDUP_REMOVED lines=38> */
.L_x_14705:
        /* <DEDUP_REMOVED lines=32> */
.L_x_14709:
[----:B------:R-:W-:Y:S05]  /*39e0*/  BRA.U !UP3, `(.L_x_14710) ;  /* 0x000000010b247547 */ /* 0x000fea000b800000 */
        /* <DEDUP_REMOVED lines=9> */
.L_x_14710:
        /* <DEDUP_REMOVED lines=10> */
.L_x_14711:
[----:B------:R-:W-:Y:S05]  /*3b20*/  BRA.U !UP3, `(.L_x_14707) ;  /* 0x000000010bb07547 */ /* 0x000fea000b800000 */
[----:B0-----:R-:W-:-:S04]  /*3b30*/  FMUL.FTZ R183, R187, UR17 ;  /* 0x00000011bbb77c20 */ /* 0x001fc80008410000 */
[-C--:B-----5:R-:W-:Y:S01]  /*3b40*/  FFMA.FTZ R171, R179, R183.reuse, R171 ;  /* 0x000000b7b3ab7223 */ /* 0x0a0fe200000100ab */
[----:B------:R-:W-:Y:S01]  /*3b50*/  FMUL.FTZ R183, R55, R183 ;  /* 0x000000b737b77220 */ /* 0x000fe20000410000 */
[----:B------:R-:W-:Y:S06]  /*3b60*/  BRA `(.L_x_14707) ;  /* 0x0000000000a07947 */ /* 0x000fec0003800000 */
.L_x_14708:
        /* <DEDUP_REMOVED lines=10> */
.L_x_14712:
        /* <DEDUP_REMOVED lines=10> */
.L_x_14713:
        /* <DEDUP_REMOVED lines=10> */
.L_x_14714:
        /* <DEDUP_REMOVED lines=10> */
.L_x_14707:
[----:B0-----:R-:W0:Y:S01]  /*3df0*/  @P1 LDC.64 R190, c[0x0][0x478] ;  /* 0x00011e00ffbe1b82 */ /* 0x001e220000000a00 */
[----:B------:R-:W1:Y:S01]  /*3e00*/  @UP3 LDCU.64 UR32, c[0x0][0x468] ;  /* 0x00008d00ff2037ac */ /* 0x000e620008000a00 */
[----:B------:R-:W-:-:S05]  /*3e10*/  @P1 IADD3 R241, PT, PT, R188, 0x100, RZ ;  /* 0x00000100bcf11810 */ /* 0x000fca0007ffe0ff */
[----:B0-----:R-:W-:-:S04]  /*3e20*/  @P1 IMAD.WIDE.U32 R190, R241, 0x10, R190 ;  /* 0x00000010f1be1825 */ /* 0x001fc800078e00be */
[----:B------:R-:W-:Y:S01]  /*3e30*/  HFMA2 R241, -RZ, RZ, 0, 9.5367431640625e-07 ;  /* 0x00000010fff17431 */ /* 0x000fe200000001ff */
        /* <DEDUP_REMOVED lines=9> */
.L_x_14715:
        /* <DEDUP_REMOVED lines=40> */
.L_x_14717:
        /* <DEDUP_REMOVED lines=38> */
.L_x_14716:
        /* <DEDUP_REMOVED lines=32> */
.L_x_14720:
        /* <DEDUP_REMOVED lines=10> */
.L_x_14721:
        /* <DEDUP_REMOVED lines=10> */
.L_x_14722:
[----:B------:R-:W-:Y:S05]  /*46f0*/  BRA.U !UP3, `(.L_x_14718) ;  /* 0x000000010bb07547 */ /* 0x000fea000b800000 */
[----:B0-----:R-:W-:-:S04]  /*4700*/  FMUL.FTZ R183, R187, UR17 ;  /* 0x00000011bbb77c20 */ /* 0x001fc80008410000 */
[-C--:B-----5:R-:W-:Y:S01]  /*4710*/  FFMA.FTZ R167, R179, R183.reuse, R167 ;  /* 0x000000b7b3a77223 */ /* 0x0a0fe200000100a7 */
[----:B------:R-:W-:Y:S01]  /*4720*/  FMUL.FTZ R183, R59, R183 ;  /* 0x000000b73bb77220 */ /* 0x000fe20000410000 */
[----:B------:R-:W-:Y:S06]  /*4730*/  BRA `(.L_x_14718) ;  /* 0x0000000000a07947 */ /* 0x000fec0003800000 */
.L_x_14719:
        /* <DEDUP_REMOVED lines=10> */
.L_x_14723:
        /* <DEDUP_REMOVED lines=10> */
.L_x_14724:
        /* <DEDUP_REMOVED lines=10> */
.L_x_14725:
        /* <DEDUP_REMOVED lines=10> */
.L_x_14718:
[----:B0-----:R-:W0:Y:S01]  /*49c0*/  @P1 LDC.64 R190, c[0x0][0x478] ;  /* 0x00011e00ffbe1b82 */ /* 0x001e220000000a00 */
[----:B------:R-:W1:Y:S01]  /*49d0*/  @UP3 LDCU.64 UR32, c[0x0][0x468] ;  /* 0x00008d00ff2037ac */ /* 0x000e620008000a00 */
[----:B------:R-:W-:-:S05]  /*49e0*/  @P1 IADD3 R241, PT, PT, R188, 0x200, RZ ;  /* 0x00000200bcf11810 */ /* 0x000fca0007ffe0ff */
[----:B0-----:R-:W-:-:S05]  /*49f0*/  @P1 IMAD.WIDE.U32 R190, R241, 0x10, R190 ;  /* 0x00000010f1be1825 */ /* 0x001fca00078e00be */
        /* <DEDUP_REMOVED lines=10> */
.L_x_14726:
        /* <DEDUP_REMOVED lines=40> */
.L_x_14728:
        /* <DEDUP_REMOVED lines=38> */
.L_x_14727:
        /* <DEDUP_REMOVED lines=32> */
.L_x_14731:
        /* <DEDUP_REMOVED lines=10> */
.L_x_14732:
        /* <DEDUP_REMOVED lines=10> */
.L_x_14733:
[----:B------:R-:W-:Y:S05]  /*52c0*/  BRA.U !UP3, `(.L_x_14729) ;  /* 0x000000010bb07547 */ /* 0x000fea000b800000 */
[----:B0-----:R-:W-:-:S04]  /*52d0*/  FMUL.FTZ R183, R187, UR17 ;  /* 0x00000011bbb77c20 */ /* 0x001fc80008410000 */
[-C--:B-----5:R-:W-:Y:S01]  /*52e0*/  FFMA.FTZ R163, R179, R183.reuse, R163 ;  /* 0x000000b7b3a37223 */ /* 0x0a0fe200000100a3 */
[----:B------:R-:W-:Y:S01]  /*52f0*/  FMUL.FTZ R183, R63, R183 ;  /* 0x000000b73fb77220 */ /* 0x000fe20000410000 */
[----:B------:R-:W-:Y:S06]  /*5300*/  BRA `(.L_x_14729) ;  /* 0x0000000000a07947 */ /* 0x000fec0003800000 */
.L_x_14730:
        /* <DEDUP_REMOVED lines=10> */
.L_x_14734:
        /* <DEDUP_REMOVED lines=10> */
.L_x_14735:
        /* <DEDUP_REMOVED lines=10> */
.L_x_14736:
        /* <DEDUP_REMOVED lines=10> */
.L_x_14729:
        /* <DEDUP_REMOVED lines=14> */
.L_x_14737:
        /* <DEDUP_REMOVED lines=40> */
.L_x_14739:
        /* <DEDUP_REMOVED lines=38> */
.L_x_14738:
        /* <DEDUP_REMOVED lines=32> */
.L_x_14742:
        /* <DEDUP_REMOVED lines=10> */
.L_x_14743:
        /* <DEDUP_REMOVED lines=10> */
.L_x_14744:
[----:B------:R-:W-:Y:S05]  /*5e90*/  BRA.U !UP3, `(.L_x_14740) ;  /* 0x000000010bb07547 */ /* 0x000fea000b800000 */
[----:B0-----:R-:W-:-:S04]  /*5ea0*/  FMUL.FTZ R183, R187, UR17 ;  /* 0x00000011bbb77c20 */ /* 0x001fc80008410000 */
[-C--:B-----5:R-:W-:Y:S01]  /*5eb0*/  FFMA.FTZ R159, R179, R183.reuse, R159 ;  /* 0x000000b7b39f7223 */ /* 0x0a0fe2000001009f */
[----:B------:R-:W-:Y:S01]  /*5ec0*/  FMUL.FTZ R183, R67, R183 ;  /* 0x000000b743b77220 */ /* 0x000fe20000410000 */
[----:B------:R-:W-:Y:S06]  /*5ed0*/  BRA `(.L_x_14740) ;  /* 0x0000000000a07947 */ /* 0x000fec0003800000 */
.L_x_14741:
        /* <DEDUP_REMOVED lines=10> */
.L_x_14745:
        /* <DEDUP_REMOVED lines=10> */
.L_x_14746:
        /* <DEDUP_REMOVED lines=10> */
.L_x_14747:
        /* <DEDUP_REMOVED lines=10> */
.L_x_14740:
        /* <DEDUP_REMOVED lines=14> */
.L_x_14748:
        /* <DEDUP_REMOVED lines=40> */
.L_x_14750:
        /* <DEDUP_REMOVED lines=38> */
.L_x_14749:
        /* <DEDUP_REMOVED lines=32> */
.L_x_14753:
        /* <DEDUP_REMOVED lines=10> */
.L_x_14754:
        /* <DEDUP_REMOVED lines=10> */
.L_x_14755:
[----:B------:R-:W-:Y:S05]  /*6a60*/  BRA.U !UP3, `(.L_x_14751) ;  /* 0x000000010bb07547 */ /* 0x000fea000b800000 */
[----:B0-----:R-:W-:-:S04]  /*6a70*/  FMUL.FTZ R183, R187, UR17 ;  /* 0x00000011bbb77c20 */ /* 0x001fc80008410000 */
[-C--:B-----5:R-:W-:Y:S01]  /*6a80*/  FFMA.FTZ R155, R179, R183.reuse, R155 ;  /* 0x000000b7b39b7223 */ /* 0x0a0fe2000001009b */
[----:B------:R-:W-:Y:S01]  /*6a90*/  FMUL.FTZ R183, R71, R183 ;  /* 0x000000b747b77220 */ /* 0x000fe20000410000 */
[----:B------:R-:W-:Y:S06]  /*6aa0*/  BRA `(.L_x_14751) ;  /* 0x0000000000a07947 */ /* 0x000fec0003800000 */
.L_x_14752:
        /* <DEDUP_REMOVED lines=10> */
.L_x_14756:
        /* <DEDUP_REMOVED lines=10> */
.L_x_14757:
        /* <DEDUP_REMOVED lines=10> */
.L_x_14758:
        /* <DEDUP_REMOVED lines=10> */
.L_x_14751:
        /* <DEDUP_REMOVED lines=14> */
.L_x_14759:
        /* <DEDUP_REMOVED lines=40> */
.L_x_14761:
        /* <DEDUP_REMOVED lines=38> */
.L_x_14760:
        /* <DEDUP_REMOVED lines=32> */
.L_x_14764:
        /* <DEDUP_REMOVED lines=10> */
.L_x_14765:
        /* <DEDUP_REMOVED lines=10> */
.L_x_14766:
[----:B------:R-:W-:Y:S05]  /*7630*/  BRA.U !UP3, `(.L_x_14762) ;  /* 0x000000010bb07547 */ /* 0x000fea000b800000 */
[----:B0-----:R-:W-:-:S04]  /*7640*/  FMUL.FTZ R183, R187, UR17 ;  /* 0x00000011bbb77c20 */ /* 0x001fc80008410000 */
[-C--:B-----5:R-:W-:Y:S01]  /*7650*/  FFMA.FTZ R151, R179, R183.reuse, R151 ;  /* 0x000000b7b3977223 */ /* 0x0a0fe20000010097 */
[----:B------:R-:W-:Y:S01]  /*7660*/  FMUL.FTZ R183, R75, R183 ;  /* 0x000000b74bb77220 */ /* 0x000fe20000410000 */
[----:B------:R-:W-:Y:S06]  /*7670*/  BRA `(.L_x_14762) ;  /* 0x0000000000a07947 */ /* 0x000fec0003800000 */
.L_x_14763:
        /* <DEDUP_REMOVED lines=10> */
.L_x_14767:
        /* <DEDUP_REMOVED lines=10> */
.L_x_14768:
        /* <DEDUP_REMOVED lines=10> */
.L_x_14769:
        /* <DEDUP_REMOVED lines=10> */
.L_x_14762:
[----:B0-----:R-:W0:Y:S01]  /*7900*/  @P1 LDC.64 R190, c[0x0][0x478] ;  /* 0x00011e00ffbe1b82 */ /* 0x001e220000000a00 */
[----:B------:R-:W1:Y:S01]  /*7910*/  @UP3 LDCU.64 UR32, c[0x0][0x468] ;  /* 0x00008d00ff2037ac */ /* 0x000e620008000a00 */
[----:B------:R-:W-:-:S05]  /*7920*/  @P1 IADD3 R241, PT, PT, R188, 0x600, RZ ;  /* 0x00000600bcf11810 */ /* 0x000fca0007ffe0ff */
[----:B0-----:R-:W-:Y:S01]  /*7930*/  @P1 IMAD.WIDE.U32 R190, R241, 0x10, R190 ;  /* 0x00000010f1be1825 */ /* 0x001fe200078e00be */
[----:B------:R-:W-:-:S04]  /*7940*/  IADD3 R241, PT, PT, R189, 0x700, RZ ;  /* 0x00000700bdf17810 */ /* 0x000fc80007ffe0ff */
[----:B------:R0:W-:Y:S02]  /*7950*/  @P1 STG.E.128 desc[UR18][R190.64], R184 ;  /* 0x000000b8be001986 */ /* 0x0001e4000c101d12 */
[----:B0-----:R-:W-:Y:S01]  /*7960*/  @P2 IADD3 R190, PT, PT, R189, 0x600, RZ ;  /* 0x00000600bdbe2810 */ /* 0x001fe20007ffe0ff */
[----:B------:R-:W-:-:S05]  /*7970*/  HFMA2 R191, -RZ, RZ, 0, 9.5367431640625e-07 ;  /* 0x00000010ffbf7431 */ /* 0x000fca00000001ff */
[----:B-1----:R-:W-:-:S05]  /*7980*/  @P2 IMAD.WIDE.U32 R190, R190, R191, UR32 ;  /* 0x00000020bebe2e25 */ /* 0x002fca000f8e00bf */
[----:B------:R0:W-:Y:S01]  /*7990*/  @P2 STG.E.128 desc[UR18][R190.64], R180 ;  /* 0x000000b4be002986 */ /* 0x0001e2000c101d12 */
[----:B------:R-:W-:Y:S05]  /*79a0*/  BRA.U !UP3, `(.L_x_14770) ;  /* 0x000000010b0c7547 */ /* 0x000fea000b800000 */
[----:B-----5:R-:W1:Y:S02]  /*79b0*/  LDC.64 R176, c[0x0][0x390] ;  /* 0x0000e400ffb07b82 */ /* 0x020e640000000a00 */
[----:B-1----:R-:W-:-:S06]  /*79c0*/  IMAD.WIDE.U32 R176, R241, 0x10, R176 ;  /* 0x00000010f1b07825 */ /* 0x002fcc00078e00b0 */
[----:B------:R-:W5:Y:S02]  /*79d0*/  LDG.E.128 R176, desc[UR18][R176.64] ;  /* 0x00000012b0b07981 */ /* 0x000f64000c1e1d00 */
.L_x_14770:
        /* <DEDUP_REMOVED lines=40> */
.L_x_14772:
[----:B------:R-:W-:Y:S01]  /*7c60*/  PLOP3.LUT P0, PT, PT, PT, UP2, 0x80, 0x8 ;  /* 0x000000000008781c */ /* 0x000fe20003f0f028 */
[----:B------:R-:W1:Y:S01]  /*7c70*/  @UP3 LDCU UR9, c[0x0][0x40c] ;  /* 0x00008180ff0937ac */ /* 0x000e620008000800 */
[----:B------:R-:W-:Y:S02]  /*7c80*/  MOV R189, UR11 ;  /* 0x0000000b00bd7c02 */ /* 0x000fe40008000f00 */
[----:B0----5:R-:W-:-:S09]  /*7c90*/  MOV R190, R16 ;  /* 0x0000001000be7202 */ /* 0x021fd20000000f00 */
        /* <DEDUP_REMOVED lines=34> */
.L_x_14771:
[----:B------:R-:W-:Y:S05]  /*7ec0*/  @!P1 BRA `(.L_x_14774) ;  /* 0x0000000000e09947 */ /* 0x000fea0003800000 */
[----:B------:R-:W-:Y:S01]  /*7ed0*/  ISETP.LT.AND P0, PT, RZ, UR30, PT ;  /* 0x0000001eff007c0c */ /* 0x000fe2000bf01270 */
[----:B------:R-:W-:-:S12]  /*7ee0*/  BRA.U !UP3, `(.L_x_14775) ;  /* 0x000000010b247547 */ /* 0x000fd8000b800000 */
        /* <DEDUP_REMOVED lines=9> */
.L_x_14775:
        /* <DEDUP_REMOVED lines=10> */
.L_x_14776:
        /* <DEDUP_REMOVED lines=10> */
.L_x_14777:
        /* <DEDUP_REMOVED lines=21> */
[----:B0-----:R-:W-:-:S04]  /*8210*/  FMUL.FTZ R183, R187, UR17 ;  /* 0x00000011bbb77c20 */ /* 0x001fc80008410000 */
[-C--:B-----5:R-:W-:Y:S01]  /*8220*/  FFMA.FTZ R147, R179, R183.reuse, R147 ;  /* 0x000000b7b3937223 */ /* 0x0a0fe20000010093 */
[----:B------:R-:W-:Y:S01]  /*8230*/  FMUL.FTZ R183, R79, R183 ;  /* 0x000000b74fb77220 */ /* 0x000fe20000410000 */
[----:B------:R-:W-:Y:S06]  /*8240*/  BRA `(.L_x_14773) ;  /* 0x0000000000a07947 */ /* 0x000fec0003800000 */
.L_x_14774:
[----:B------:R-:W-:Y:S01]  /*8250*/  MOV R189, UR11 ;  /* 0x0000000b00bd7c02 */ /* 0x000fe20008000f00 */
[----:B------:R-:W1:Y:S01]  /*8260*/  @UP3 LDCU UR9, c[0x0][0x40c] ;  /* 0x00008180ff0937ac */ /* 0x000e620008000800 */
[----:B------:R-:W-:-:S03]  /*8270*/  ISETP.LT.AND P0, PT, RZ, UR30, PT ;  /* 0x0000001eff007c0c */ /* 0x000fc6000bf01270 */
[----:B------:R-:W-:-:S04]  /*8280*/  FFMA.FTZ R189, R210, R189, UR16 ;  /* 0x00000010d2bd7e23 */ /* 0x000fc800080100bd */
[----:B------:R-:W-:-:S04]  /*8290*/  FADD.FTZ R189, R211, -R189 ;  /* 0x800000bdd3bd7221 */ /* 0x000fc80000010000 */
[----:B------:R-:W-:-:S05]  /*82a0*/  FMUL.FTZ R189, R189, UR29 ;  /* 0x0000001dbdbd7c20 */ /* 0x000fca0008410000 */
[----:B------:R-:W-:-:S05]  /*82b0*/  FSEL R189, R189, RZ, P0 ;  /* 0x000000ffbdbd7208 */ /* 0x000fca0000000000 */
[----:B-1----:R-:W-:-:S04]  /*82c0*/  @P2 FMUL.FTZ R189, R189, UR9 ;  /* 0x00000009bdbd2c20 */ /* 0x002fc80008410000 */
[-C--:B-----5:R-:W-:Y:S01]  /*82d0*/  @P2 FFMA.FTZ R147, R179, R189.reuse, R147 ;  /* 0x000000bdb3932223 */ /* 0x0a0fe20000010093 */
[----:B0-----:R-:W-:Y:S01]  /*82e0*/  @P2 FMUL.FTZ R183, R79, R189 ;  /* 0x000000bd4fb72220 */ /* 0x001fe20000410000 */
        /* <DEDUP_REMOVED lines=8> */
[-C--:B------:R-:W-:Y:S01]  /*8370*/  FFMA.FTZ R144, R176, R180.reuse, R144 ;  /* 0x000000b4b0907223 */ /* 0x080fe20000010090 */
[----:B------:R-:W-:-:S07]  /*8380*/  FMUL.FTZ R180, R76, R180 ;  /* 0x000000b44cb47220 */ /* 0x000fce0000410000 */
.L_x_14778:
        /* <DEDUP_REMOVED lines=10> */
.L_x_14779:
        /* <DEDUP_REMOVED lines=10> */
.L_x_14773:
[----:B0-----:R-:W0:Y:S01]  /*84d0*/  @P1 LDC.64 R190, c[0x0][0x478] ;  /* 0x00011e00ffbe1b82 */ /* 0x001e220000000a00 */
[----:B------:R-:W1:Y:S01]  /*84e0*/  @UP3 LDCU.64 UR10, c[0x0][0x468] ;  /* 0x00008d00ff0a37ac */ /* 0x000e620008000a00 */
[----:B------:R-:W-:Y:S01]  /*84f0*/  @P1 IADD3 R188, PT, PT, R188, 0x700, RZ ;  /* 0x00000700bcbc1810 */ /* 0x000fe20007ffe0ff */
        /* <DEDUP_REMOVED lines=9> */
.L_x_14689:
        /* <DEDUP_REMOVED lines=35> */
.L_x_14781:
        /* <DEDUP_REMOVED lines=12> */
.L_x_15765:


//--------------------- .text._ZN10layer_norm13ln_bwd_kernelINS_13Kernel_traitsIfffffjLj8192ELj1ELj1ELj8ELj16ENS_18Kernel_traits_baseILj8192EfffffjLj256EEEEELb1ELb0ELb0ELb0EEEvNS_9BwdParamsE --------------------------
	.section	.text._ZN10layer_norm13ln_bwd_kernelINS_13Kernel_traitsIfffffjLj8192ELj1ELj1ELj8ELj16ENS_18Kernel_traits_baseILj8192EfffffjLj256EEEEELb1ELb0ELb0ELb0EEEvNS_9BwdParamsE,"ax",@progbits
	.align	128
        .global         _ZN10layer_norm13ln_bwd_kernelINS_13Kernel_traitsIfffffjLj8192ELj1ELj1ELj8ELj16ENS_18Kernel_traits_baseILj8192EfffffjLj256EEEEELb1ELb0ELb0ELb0EEEvNS_9BwdParamsE
        .type           _ZN10layer_norm13ln_bwd_kernelINS_13Kernel_traitsIfffffjLj8192ELj1ELj1ELj8ELj16ENS_18Kernel_traits_baseILj8192EfffffjLj256EEEEELb1ELb0ELb0ELb0EEEvNS_9BwdParamsE,@function
        .size           _ZN10layer_norm13ln_bwd_kernelINS_13Kernel_traitsIfffffjLj8192ELj1ELj1ELj8ELj16ENS_18Kernel_traits_baseILj8192EfffffjLj256EEEEELb1ELb0ELb0ELb0EEEvNS_9BwdParamsE,(.L_x_15766 - _ZN10layer_norm13ln_bwd_kernelINS_13Kernel_traitsIfffffjLj8192ELj1ELj1ELj8ELj16ENS_18Kernel_traits_baseILj8192EfffffjLj256EEEEELb1ELb0ELb0ELb0EEEvNS_9BwdParamsE)
        .other          _ZN10layer_norm13ln_bwd_kernelINS_13Kernel_traitsIfffffjLj8192ELj1ELj1ELj8ELj16ENS_18Kernel_traits_baseILj8192EfffffjLj256EEEEELb1ELb0ELb0ELb0EEEvNS_9BwdParamsE,@"STO_CUDA_ENTRY STV_DEFAULT"
_ZN10layer_norm13ln_bwd_kernelINS_13Kernel_traitsIfffffjLj8192ELj1ELj1ELj8ELj16ENS_18Kernel_traits_baseILj8192EfffffjLj256EEEEELb1ELb0ELb0ELb0EEEvNS_9BwdParamsE:
.text._ZN10layer_norm13ln_bwd_kernelINS_13Kernel_traitsIfffffjLj8192ELj1ELj1ELj8ELj16ENS_18Kernel_traits_baseILj8192EfffffjLj256EEEEELb1ELb0ELb0ELb0EEEvNS_9BwdParamsE:
[----:B------:R-:W-:Y:S01]  /*0000*/  LDC R1, c[0x0][0x37c] ;  /* 0x0000df00ff017b82 */ /* 0x000fe20000000800 */
[----:B------:R-:W0:Y:S01]  /*0010*/  S2R R24, SR_TID.X ;  /* 0x0000000000187919 */ /* 0x000e220000002100 */
[----:B------:R-:W1:Y:S01]  /*0020*/  LDCU UR4, c[0x0][0x388] ;  /* 0x00007100ff0477ac */ /* 0x000e620008000800 */
[----:B------:R-:W-:-:S05]  /*0030*/  LOP3.LUT R22, R22, 0xfffffffb, RZ, 0xc0, !PT ;  /* 0xfffffffb16167812 */ /* 0x000fca00078ec0ff */
        /* <DEDUP_REMOVED lines=25> */
[----:B------:R-:W-:-:S07]  /*01d0*/  @P0 LOP3.LUT R22, R22, 0x10, RZ, 0xfc, !PT ;  /* 0x0000001016160812 */ /* 0x000fce00078efcff */
[----:B------:R-:W1:Y:S01]  /*01e0*/  @P4 LDC.64 R12, c[0x0][0x3d0] ;  /* 0x0000f400ff0c4b82 */ /* 0x000e620000000a00 */
[C---:B0-----:R-:W-:Y:S01]  /*01f0*/  @P1 IMAD.WIDE.U32 R4, R21.reuse, 0x10, R4 ;  /* 0x0000001015041825 */ /* 0x041fe200078e0004 */
[----:B------:R-:W-:Y:S02]  /*0200*/  @P1 IADD3 R21, PT, PT, R21, 0x100, RZ ;  /* 0x0000010015151810 */ /* 0x000fe40007ffe0ff */
[----:B------:R-:W-:-:S04]  /*0210*/  ISETP.GE.U32.AND P1, PT, R23, 0x800, PT ;  /* 0x000008001700780c */ /* 0x000fc80003f26070 */
[----:B------:R-:W0:Y:S01]  /*0220*/  @P3 LDC.64 R14, c[0x0][0x3d0] ;  /* 0x0000f400ff0e3b82 */ /* 0x000e220000000a00 */
[C---:B---3--:R-:W-:Y:S01]  /*0230*/  @P6 IMAD.WIDE.U32 R8, R21.reuse, 0x10, R2 ;  /* 0x0000001015086825 */ /* 0x048fe200078e0002 */
[----:B------:R-:W-:Y:S02]  /*0240*/  @P6 IADD3 R21, PT, PT, R21, 0x100, RZ ;  /* 0x0000010015156810 */ /* 0x000fe40007ffe0ff */
[C---:B------:R-:W-:Y:S01]  /*0250*/  LOP3.LUT P6, RZ, R22.reuse, 0x4, RZ, 0xc0, !PT ;  /* 0x0000000416ff7812 */ /* 0x040fe200078cc0ff */
[----:B--2---:R-:W-:Y:S01]  /*0260*/  UISETP.GE.AND UP0, UPT, UR6, UR7, UPT ;  /* 0x000000070600728c */ /* 0x004fe2000bf06270 */
[----:B------:R-:W-:Y:S02]  /*0270*/  LOP3.LUT R22, R22, 0xfffffff7, RZ, 0xc0, !PT ;  /* 0xfffffff716167812 */ /* 0x000fe400078ec0ff */
[----:B------:R-:W2:Y:S01]  /*0280*/  @P2 LDC.64 R16, c[0x0][0x3d0] ;  /* 0x0000f400ff102b82 */ /* 0x000ea20000000a00 */
[C---:B----4-:R-:W-:Y:S01]  /*0290*/  @P5 IMAD.WIDE.U32 R10, R21.reuse, 0x10, R6 ;  /* 0x00000010150a5825 */ /* 0x050fe200078e0006 */
[----:B------:R-:W-:-:S02]  /*02a0*/  @P5 IADD3 R21, PT, PT, R21, 0x100, RZ ;  /* 0x0000010015155810 */ /* 0x000fc40007ffe0ff */
[----:B------:R-:W-:Y:S02]  /*02b0*/  CS2R R104, SRZ ;  /* 0x0000000000687805 */ /* 0x000fe4000001ff00 */
[----:B------:R-:W-:Y:S01]  /*02c0*/  @P1 LOP3.LUT R22, R22, 0x8, RZ, 0xfc, !PT ;  /* 0x0000000816161812 */ /* 0x000fe200078efcff */
[----:B-1----:R1:W5:Y:S01]  /*02d0*/  @P5 LDG.E.128 R128, desc[UR4][R10.64] ;  /* 0x000000040a805981 */ /* 0x002362000c1e1d00 */
[----:B------:R-:W3:Y:S01]  /*02e0*/  @P1 LDC.64 R18, c[0x0][0x3d0] ;  /* 0x0000f400ff121b82 */ /* 0x000ee20000000a00 */
[C---:B------:R-:W-:Y:S01]  /*02f0*/  @P4 IMAD.WIDE.U32 R12, R21.reuse, 0x10, R12 ;  /* 0x00000010150c4825 */ /* 0x040fe200078e000c */
[----:B------:R-:W-:Y:S01]  /*0300*/  @P4 IADD3 R21, PT, PT, R21, 0x100, RZ ;  /* 0x0000010015154810 */ /* 0x000fe20007ffe0ff */
[----:B------:R1:W5:Y:S05]  /*0310*/  @P6 LDG.E.128 R136, desc[UR4][R4.64] ;  /* 0x0000000404886981 */ /* 0x00036a000c1e1d00 */
[----:B------:R-:W4:Y:S01]  /*0320*/  @P0 LDC.64 R2, c[0x0][0x3d0] ;  /* 0x0000f400ff020b82 */ /* 0x000f220000000a00 */
[C---:B0-----:R-:W-:Y:S01]  /*0330*/  @P3 IMAD.WIDE.U32 R14, R21.reuse, 0x10, R14 ;  /* 0x00000010150e3825 */ /* 0x041fe200078e000e */
[----:B------:R-:W-:Y:S01]  /*0340*/  @P3 IADD3 R21, PT, PT, R21, 0x100, RZ ;  /* 0x0000010015153810 */ /* 0x000fe20007ffe0ff */
[----:B------:R1:W5:Y:S01]  /*0350*/  @P4 LDG.E.128 R124, desc[UR4][R12.64] ;  /* 0x000000040c7c4981 */ /* 0x000362000c1e1d00 */
[----:B------:R-:W-:-:S03]  /*0360*/  ISETP.NE.AND P6, PT, R0, RZ, PT ;  /* 0x000000ff0000720c */ /* 0x000fc60003fc5270 */
[----:B------:R1:W5:Y:S01]  /*0370*/  @P3 LDG.E.128 R120, desc[UR4][R14.64] ;  /* 0x000000040e783981 */ /* 0x000362000c1e1d00 */
[C---:B--2---:R-:W-:Y:S01]  /*0380*/  @P2 IMAD.WIDE.U32 R16, R21.reuse, 0x10, R16 ;  /* 0x0000001015102825 */ /* 0x044fe200078e0010 */
[----:B------:R-:W-:-:S04]  /*0390*/  @P2 IADD3 R21, PT, PT, R21, 0x100, RZ ;  /* 0x0000010015152810 */ /* 0x000fc80007ffe0ff */
[----:B------:R1:W5:Y:S01]  /*03a0*/  @P2 LDG.E.128 R116, desc[UR4][R16.64] ;  /* 0x0000000410742981 */ /* 0x000362000c1e1d00 */
[----:B---3--:R-:W-:-:S03]  /*03b0*/  @P1 IMAD.WIDE.U32 R6, R21, 0x10, R18 ;  /* 0x0000001015061825 */ /* 0x008fc600078e0012 */
[----:B------:R1:W5:Y:S04]  /*03c0*/  @P6 LDG.E.128 R132, desc[UR4][R8.64] ;  /* 0x0000000408846981 */ /* 0x000368000c1e1d00 */
        /* <DEDUP_REMOVED lines=35> */
[----:B------:R-:W0:Y:S01]  /*0600*/  LDC.64 R2, c[0x0][0x3e0] ;  /* 0x0000f800ff027b82 */ /* 0x000e220000000a00 */
[----:B------:R-:W-:Y:S02]  /*0610*/  LOP3.LUT R22, R22, 0xffffffdf, RZ, 0xc0, !PT ;  /* 0xffffffdf16167812 */ /* 0x000fe400078ec0ff */
[----:B------:R-:W-:Y:S02]  /*0620*/  CS2R R104, SRZ ;  /* 0x0000000000687805 */ /* 0x000fe4000001ff00 */
[----:B------:R-:W-:Y:S02]  /*0630*/  PLOP3.LUT P1, PT, PT, PT, PT, 0x8, 0x80 ;  /* 0x000000000080781c */ /* 0x000fe40003f2e170 */
[----:B------:R-:W-:Y:S02]  /*0640*/  CS2R R106, SRZ ;  /* 0x00000000006a7805 */ /* 0x000fe4000001ff00 */
[----:B------:R-:W-:Y:S02]  /*0650*/  SHF.R.U32.HI R21, RZ, 0x5, R24 ;  /* 0x00000005ff157819 */ /* 0x000fe40000011618 */
[----:B------:R-:W-:-:S02]  /*0660*/  CS2R R100, SRZ ;  /* 0x0000000000647805 */ /* 0x000fc4000001ff00 */
        /* <DEDUP_REMOVED lines=33> */
[----:B------:R-:W-:Y:S01]  /*0880*/  @P0 LOP3.LUT R22, R22, 0x20, RZ, 0xfc, !PT ;  /* 0x0000002016160812 */ /* 0x000fe200078efcff */
[----:B------:R-:W1:Y:S01]  /*0890*/  LDCU UR11, c[0x0][0x408] ;  /* 0x00008100ff0b77ac */ /* 0x000e620008000800 */
[----:B------:R-:W2:Y:S01]  /*08a0*/  LDCU UR10, c[0x0][0x400] ;  /* 0x00008000ff0a77ac */ /* 0x000ea20008000800 */
[----:B------:R-:W3:Y:S01]  /*08b0*/  LDCU.64 UR8, c[0x0][0x438] ;  /* 0x00008700ff0877ac */ /* 0x000ee20008000a00 */
[----:B------:R-:W4:Y:S03]  /*08c0*/  LDCU.64 UR12, c[0x0][0x478] ;  /* 0x00008f00ff0c77ac */ /* 0x000f260008000a00 */
.L_x_14861:
[----:B0-----:R-:W0:Y:S08]  /*08d0*/  LDC.64 R18, c[0x0][0x3c0] ;  /* 0x0000f000ff127b82 */ /* 0x001e300000000a00 */
[----:B-1----:R-:W1:Y:S01]  /*08e0*/  LDC R25, c[0x0][0x388] ;  /* 0x0000e200ff197b82 */ /* 0x002e620000000800 */
[----:B0--34-:R-:W-:-:S07]  /*08f0*/  IMAD.WIDE R162, R20, 0x4, R18 ;  /* 0x0000000414a27825 */ /* 0x019fce00078e0212 */
[----:B------:R-:W0:Y:S01]  /*0900*/  LDC.64 R18, c[0x0][0x3c8] ;  /* 0x0000f200ff127b82 */ /* 0x000e220000000a00 */
[----:B------:R-:W2:Y:S01]  /*0910*/  LDG.E R162, desc[UR4][R162.64] ;  /* 0x00000004a2a27981 */ /* 0x000ea2000c1e1900 */
[C---:B------:R-:W-:Y:S01]  /*0920*/  ISETP.GE.U32.AND P0, PT, R23.reuse, 0x100, PT ;  /* 0x000001001700780c */ /* 0x040fe20003f06070 */
[----:B-1----:R-:W-:Y:S01]  /*0930*/  IMAD R164, R20, R25, RZ ;  /* 0x0000001914a47224 */ /* 0x002fe200078e02ff */
[C---:B------:R-:W-:Y:S01]  /*0940*/  ISETP.GE.U32.AND P3, PT, R23.reuse, 0x200, PT ;  /* 0x000002001700780c */ /* 0x040fe20003f66070 */
[----:B------:R-:W1:Y:S01]  /*0950*/  S2R R169, SR_CgaCtaId ;  /* 0x0000000000a97919 */ /* 0x000e620000008800 */
[----:B------:R-:W-:Y:S02]  /*0960*/  LOP3.LUT R22, R22, 0xffffffef, RZ, 0xc0, !PT ;  /* 0xffffffef16167812 */ /* 0x000fe400078ec0ff */
[----:B------:R-:W-:Y:S02]  /*0970*/  ISETP.NE.AND P4, PT, RZ, UR7, PT ;  /* 0x00000007ff007c0c */ /* 0x000fe4000bf85270 */
[----:B------:R-:W-:-:S02]  /*0980*/  ISETP.GE.U32.AND P2, PT, R23, 0x300, PT ;  /* 0x000003001700780c */ /* 0x000fc40003f46070 */
[----:B------:R-:W-:Y:S01]  /*0990*/  SHF.R.S32.HI R165, RZ, 0x1f, R164 ;  /* 0x0000001fffa57819 */ /* 0x000fe200000114a4 */
[----:B0-----:R-:W-:Y:S02]  /*09a0*/  IMAD.WIDE R160, R20, 0x4, R18 ;  /* 0x0000000414a07825 */ /* 0x001fe400078e0212 */
[----:B------:R-:W-:Y:S02]  /*09b0*/  @P0 LOP3.LUT R22, R22, 0x10, RZ, 0xfc, !PT ;  /* 0x0000001016160812 */ /* 0x000fe400078efcff */
[----:B------:R-:W-:Y:S01]  /*09c0*/  LEA.HI R165, R165, R164, RZ, 0x2 ;  /* 0x000000a4a5a57211 */ /* 0x000fe200078f10ff */
[----:B-----5:R0:W5:Y:S01]  /*09d0*/  LDG.E R19, desc[UR4][R160.64] ;  /* 0x00000004a0137981 */ /* 0x020162000c1e1900 */
[----:B------:R-:W-:Y:S01]  /*09e0*/  LOP3.LUT R22, R22, 0xfffffffb, RZ, 0xc0, !PT ;  /* 0xfffffffb16167812 */ /* 0x000fe200078ec0ff */
[----:B------:R-:W-:Y:S01]  /*09f0*/  BSSY.RECONVERGENT B0, `(.L_x_14783) ;  /* 0x0000037000007945 */ /* 0x000fe20003800200 */
[----:B------:R-:W-:Y:S01]  /*0a00*/  LEA.HI.SX32 R18, R165, R24, 0x1e ;  /* 0x00000018a5127211 */ /* 0x000fe200078ff2ff */
[----:B------:R-:W-:Y:S01]  /*0a10*/  HFMA2 R171, -RZ, RZ, 0, 0 ;  /* 0x00000000ffab7431 */ /* 0x000fe200000001ff */
[----:B------:R-:W-:-:S02]  /*0a20*/  @P3 LOP3.LUT R22, R22, 0x4, RZ, 0xfc, !PT ;  /* 0x0000000416163812 */ /* 0x000fc400078efcff */
[----:B------:R-:W-:Y:S02]  /*0a30*/  MOV R172, RZ ;  /* 0x000000ff00ac7202 */ /* 0x000fe40000000f00 */
[----:B------:R-:W-:Y:S02]  /*0a40*/  LOP3.LUT R22, R22, 0xfffffffe, RZ, 0xc0, !PT ;  /* 0xfffffffe16167812 */ /* 0x000fe400078ec0ff */
[----:B------:R-:W-:Y:S02]  /*0a50*/  MOV R170, R18 ;  /* 0x0000001200aa7202 */ /* 0x000fe40000000f00 */
[----:B------:R-:W-:-:S04]  /*0a60*/  @P4 LOP3.LUT R22, R22, 0x1, RZ, 0xfc, !PT ;  /* 0x0000000116164812 */ /* 0x000fc800078efcff */
[----:B------:R-:W-:-:S04]  /*0a70*/  LOP3.LUT R22, R22, 0xfffffffd, RZ, 0xc0, !PT ;  /* 0xfffffffd16167812 */ /* 0x000fc800078ec0ff */
[----:B------:R-:W-:Y:S02]  /*0a80*/  @P2 LOP3.LUT R22, R22, 0x2, RZ, 0xfc, !PT ;  /* 0x0000000216162812 */ /* 0x000fe400078efcff */
[----:B--2---:R-:W-:Y:S01]  /*0a90*/  FSEL R168, R162, RZ, !P4 ;  /* 0x000000ffa2a87208 */ /* 0x004fe20006000000 */
[----:B01----:R-:W-:Y:S06]  /*0aa0*/  @!P0 BRA `(.L_x_14784) ;  /* 0x0000000000ac8947 */ /* 0x003fec0003800000 */
[----:B------:R-:W0:Y:S01]  /*0ab0*/  LDC.64 R160, c[0x0][0x3a8] ;  /* 0x0000ea00ffa07b82 */ /* 0x000e220000000a00 */
[----:B---3--:R-:W-:-:S04]  /*0ac0*/  ISETP.NE.U32.AND P0, PT, RZ, UR8, PT ;  /* 0x00000008ff007c0c */ /* 0x008fc8000bf05070 */
        /* <DEDUP_REMOVED lines=10> */
[----:B0-----:R-:W-:-:S05]  /*0b70*/  @P0 IMAD.WIDE.U32 R170, R18, 0x10, R170 ;  /* 0x0000001012aa0825 */ /* 0x001fca00078e00aa */
[----:B------:R0:W5:Y:S02]  /*0b80*/  @P0 LDG.E.128 R40, desc[UR4][R170.64] ;  /* 0x00000004aa280981 */ /* 0x000164000c1e1d00 */
[----:B0-----:R-:W-:Y:S01]  /*0b90*/  IADD3 R170, PT, PT, R18, 0x100, RZ ;  /* 0x0000010012aa7810 */ /* 0x001fe20007ffe0ff */
[C---:B---3--:R-:W-:Y:S01]  /*0ba0*/  FADD.FTZ R174, -R168.reuse, R160 ;  /* 0x000000a0a8ae7221 */ /* 0x048fe20000010100 */
[----:B------:R-:W-:-:S03]  /*0bb0*/  FADD.FTZ R180, -R168, R161 ;  /* 0x000000a1a8b47221 */ /* 0x000fc60000010100 */
[----:B-----5:R-:W-:Y:S01]  /*0bc0*/  FMUL.FTZ R3, R19, R174 ;  /* 0x000000ae13037220 */ /* 0x020fe20000410000 */
[----:B----4-:R-:W-:Y:S01]  /*0bd0*/  FMUL.FTZ R196, R108, R164 ;  /* 0x000000a46cc47220 */ /* 0x010fe20000410000 */
[----:B------:R-:W-:Y:S01]  /*0be0*/  FMUL.FTZ R211, R109, R165 ;  /* 0x000000a56dd37220 */ /* 0x000fe20000410000 */
[C---:B------:R-:W-:Y:S01]  /*0bf0*/  FADD.FTZ R162, -R168.reuse, R162 ;  /* 0x000000a2a8a27221 */ /* 0x040fe20000010100 */
[----:B------:R-:W-:Y:S01]  /*0c00*/  FMUL.FTZ R180, R19, R180 ;  /* 0x000000b413b47220 */ /* 0x000fe20000410000 */
[----:B------:R-:W-:Y:S01]  /*0c10*/  FADD.FTZ R160, RZ, R196 ;  /* 0x000000c4ffa07221 */ /* 0x000fe20000010000 */
[----:B------:R-:W-:Y:S01]  /*0c20*/  FFMA.FTZ R161, R3, R196, RZ ;  /* 0x000000c403a17223 */ /* 0x000fe200000100ff */
[----:B------:R-:W-:Y:S01]  /*0c30*/  FADD.FTZ R232, -R168, R163 ;  /* 0x000000a3a8e87221 */ /* 0x000fe20000010100 */
        /* <DEDUP_REMOVED lines=18> */
.L_x_14784:
[----:B---34-:R-:W-:Y:S05]  /*0d60*/  BSYNC.RECONVERGENT B0 ;  /* 0x0000000000007941 */ /* 0x018fea0003800200 */
.L_x_14783:
        /* <DEDUP_REMOVED lines=16> */
[----:B------:R-:W-:Y:S01]  /*0e70*/  IADD3 R170, PT, PT, R170, 0x100, RZ ;  /* 0x00000100aaaa7810 */ /* 0x000fe20007ffe0ff */
[C---:B---3--:R-:W-:Y:S01]  /*0e80*/  FADD.FTZ R178, -R168.reuse, R160 ;  /* 0x000000a0a8b27221 */ /* 0x048fe20000010100 */
[----:B------:R-:W-:-:S03]  /*0e90*/  FADD.FTZ R194, -R168, R161 ;  /* 0x000000a1a8c27221 */ /* 0x000fc60000010100 */
[C---:B-----5:R-:W-:Y:S01]  /*0ea0*/  FMUL.FTZ R179, R19.reuse, R178 ;  /* 0x000000b213b37220 */ /* 0x060fe20000410000 */
[----:B------:R-:W-:Y:S01]  /*0eb0*/  FMUL.FTZ R178, R19, R194 ;  /* 0x000000c213b27220 */ /* 0x000fe20000410000 */
[----:B----4-:R-:W-:Y:S01]  /*0ec0*/  FMUL.FTZ R194, R136, R164 ;  /* 0x000000a488c27220 */ /* 0x010fe20000410000 */
[----:B------:R-:W-:Y:S01]  /*0ed0*/  FMUL.FTZ R207, R137, R165 ;  /* 0x000000a589cf7220 */ /* 0x000fe20000410000 */
[C---:B------:R-:W-:Y:S02]  /*0ee0*/  FADD.FTZ R162, -R168.reuse, R162 ;  /* 0x000000a2a8a27221 */ /* 0x040fe40000010100 */
[----:B------:R-:W-:Y:S01]  /*0ef0*/  FADD.FTZ R160, R171, R194 ;  /* 0x000000c2aba07221 */ /* 0x000fe20000010000 */
[----:B------:R-:W-:Y:S01]  /*0f00*/  FFMA.FTZ R161, R179, R194, R172 ;  /* 0x000000c2b3a17223 */ /* 0x000fe200000100ac */
[----:B------:R-:W-:Y:S01]  /*0f10*/  FADD.FTZ R236, -R168, R163 ;  /* 0x000000a3a8ec7221 */ /* 0x000fe20000010100 */
[----:B------:R-:W-:Y:S01]  /*0f20*/  FMUL.FTZ R205, R19, R162 ;  /* 0x000000a213cd7220 */ /* 0x000fe20000410000 */
[----:B------:R-:W-:Y:S01]  /*0f30*/  FADD.FTZ R163, R160, R207 ;  /* 0x000000cfa0a37221 */ /* 0x000fe20000010000 */
[----:B------:R-:W-:Y:S01]  /*0f40*/  FMUL.FTZ R230, R138, R166 ;  /* 0x000000a68ae67220 */ /* 0x000fe20000410000 */
[----:B------:R-:W-:Y:S01]  /*0f50*/  FFMA.FTZ R160, R178, R207, R161 ;  /* 0x000000cfb2a07223 */ /* 0x000fe200000100a1 */
[----:B------:R-:W-:Y:S01]  /*0f60*/  FMUL.FTZ R219, R139, R167 ;  /* 0x000000a78bdb7220 */ /* 0x000fe20000410000 */
[----:B-1----:R-:W-:Y:S01]  /*0f70*/  FMUL.FTZ R228, R19, R236 ;  /* 0x000000ec13e47220 */ /* 0x002fe20000410000 */
        /* <DEDUP_REMOVED lines=12> */
.L_x_14786:
[----:B------:R-:W-:Y:S05]  /*1040*/  BSYNC.RECONVERGENT B0 ;  /* 0x0000000000007941 */ /* 0x000fea0003800200 */
.L_x_14785:
        /* <DEDUP_REMOVED lines=45> */
.L_x_14788:
[----:B------:R-:W-:Y:S05]  /*1320*/  BSYNC.RECONVERGENT B0 ;  /* 0x0000000000007941 */ /* 0x000fea0003800200 */
.L_x_14787:
        /* <DEDUP_REMOVED lines=14> */
[----:B--2---:R-:W-:-:S06]  /*1410*/  IMAD.WIDE.U32 R160, R170, 0x10, R26 ;  /* 0x00000010aaa07825 */ /* 0x004fcc00078e001a */
[----:B------:R-:W2:Y:S01]  /*1420*/  LDG.E.128 R160, desc[UR4][R160.64] ;  /* 0x00000004a0a07981 */ /* 0x000ea2000c1e1d00 */
[----:B-1----:R-:W-:-:S05]  /*1430*/  IMAD.WIDE.U32 R222, R170, 0x4, R222 ;  /* 0x00000004aade7825 */ /* 0x002fca00078e00de */
[----:B------:R0:W5:Y:S01]  /*1440*/  LDG.E R14, desc[UR4][R222.64] ;  /* 0x00000004de0e7981 */ /* 0x000162000c1e1900 */
[----:B------:R-:W-:Y:S01]  /*1450*/  IADD3 R170, PT, PT, R170, 0x100, RZ ;  /* 0x00000100aaaa7810 */ /* 0x000fe20007ffe0ff */
[----:B---3--:R-:W-:Y:S01]  /*1460*/  FMUL.FTZ R199, R129, R165 ;  /* 0x000000a581c77220 */ /* 0x008fe20000410000 */
[----:B0-----:R-:W-:Y:S01]  /*1470*/  FMUL.FTZ R222, R130, R166 ;  /* 0x000000a682de7220 */ /* 0x001fe20000410000 */
[----:B------:R-:W-:Y:S01]  /*1480*/  FMUL.FTZ R215, R131, R167 ;  /* 0x000000a783d77220 */ /* 0x000fe20000410000 */
[C---:B--2---:R-:W-:Y:S01]  /*1490*/  FADD.FTZ R26, -R168.reuse, R160 ;  /* 0x000000a0a81a7221 */ /* 0x044fe20000010100 */
[----:B------:R-:W-:-:S03]  /*14a0*/  FADD.FTZ R190, -R168, R161 ;  /* 0x000000a1a8be7221 */ /* 0x000fc60000010100 */
[C---:B-----5:R-:W-:Y:S01]  /*14b0*/  FMUL.FTZ R27, R19.reuse, R26 ;  /* 0x0000001a131b7220 */ /* 0x060fe20000410000 */
[----:B------:R-:W-:Y:S01]  /*14c0*/  FMUL.FTZ R26, R19, R190 ;  /* 0x000000be131a7220 */ /* 0x000fe20000410000 */
[----:B------:R-:W-:Y:S01]  /*14d0*/  FMUL.FTZ R190, R128, R164 ;  /* 0x000000a480be7220 */ /* 0x000fe20000410000 */
[----:B------:R-:W-:-:S03]  /*14e0*/  FADD.FTZ R162, -R168, R162 ;  /* 0x000000a2a8a27221 */ /* 0x000fc60000010100 */
[----:B------:R-:W-:Y:S01]  /*14f0*/  FADD.FTZ R160, R171, R190 ;  /* 0x000000beaba07221 */ /* 0x000fe20000010000 */
[----:B------:R-:W-:Y:S01]  /*1500*/  FFMA.FTZ R161, R27, R190, R172 ;  /* 0x000000be1ba17223 */ /* 0x000fe200000100ac */
[----:B------:R-:W-:Y:S01]  /*1510*/  FADD.FTZ R220, -R168, R163 ;  /* 0x000000a3a8dc7221 */ /* 0x000fe20000010100 */
[C---:B------:R-:W-:Y:S01]  /*1520*/  FMUL.FTZ R197, R19.reuse, R162 ;  /* 0x000000a213c57220 */ /* 0x040fe20000410000 */
        /* <DEDUP_REMOVED lines=15> */
.L_x_14790:
[----:B------:R-:W-:Y:S05]  /*1620*/  BSYNC.RECONVERGENT B0 ;  /* 0x0000000000007941 */ /* 0x000fea0003800200 */
.L_x_14789:
        /* <DEDUP_REMOVED lines=17> */
[----:B------:R-:W-:Y:S01]  /*1740*/  IADD3 R170, PT, PT, R170, 0x100, RZ ;  /* 0x00000100aaaa7810 */ /* 0x000fe20007ffe0ff */
[----:B---3--:R-:W-:Y:S01]  /*1750*/  FADD.FTZ R56, R56, R160 ;  /* 0x000000a038387221 */ /* 0x008fe20000010000 */
[----:B------:R-:W-:Y:S01]  /*1760*/  FADD.FTZ R57, R57, R161 ;  /* 0x000000a139397221 */ /* 0x000fe20000010000 */
[----:B------:R-:W-:Y:S01]  /*1770*/  FMUL.FTZ R195, R125, R161 ;  /* 0x000000a17dc37220 */ /* 0x000fe20000410000 */
[----:B------:R-:W-:Y:S01]  /*1780*/  FMUL.FTZ R218, R126, R162 ;  /* 0x000000a27eda7220 */ /* 0x000fe20000410000 */
[----:B------:R-:W-:Y:S01]  /*1790*/  FADD.FTZ R58, R58, R162 ;  /* 0x000000a23a3a7221 */ /* 0x000fe20000010000 */
[C---:B--2---:R-:W-:Y:S01]  /*17a0*/  FADD.FTZ R12, -R168.reuse, R164 ;  /* 0x000000a4a80c7221 */ /* 0x044fe20000010100 */
[----:B------:R-:W-:-:S03]  /*17b0*/  FADD.FTZ R188, -R168, R165 ;  /* 0x000000a5a8bc7221 */ /* 0x000fc60000010100 */
[C---:B-----5:R-:W-:Y:S01]  /*17c0*/  FMUL.FTZ R11, R19.reuse, R12 ;  /* 0x0000000c130b7220 */ /* 0x060fe20000410000 */
[----:B------:R-:W-:Y:S01]  /*17d0*/  FMUL.FTZ R12, R19, R188 ;  /* 0x000000bc130c7220 */ /* 0x000fe20000410000 */
[----:B------:R-:W-:Y:S01]  /*17e0*/  FMUL.FTZ R188, R124, R160 ;  /* 0x000000a07cbc7220 */ /* 0x000fe20000410000 */
[----:B------:R-:W-:Y:S01]  /*17f0*/  FADD.FTZ R166, -R168, R166 ;  /* 0x000000a6a8a67221 */ /* 0x000fe20000010100 */
[----:B------:R-:W-:Y:S01]  /*1800*/  FFMA.FTZ R88, R160, R11, R88 ;  /* 0x0000000ba0587223 */ /* 0x000fe20000010058 */
[----:B------:R-:W-:Y:S01]  /*1810*/  FFMA.FTZ R89, R161, R12, R89 ;  /* 0x0000000ca1597223 */ /* 0x000fe20000010059 */
[----:B------:R-:W-:Y:S01]  /*1820*/  FADD.FTZ R160, R171, R188 ;  /* 0x000000bcaba07221 */ /* 0x000fe20000010000 */
[----:B------:R-:W-:Y:S01]  /*1830*/  FFMA.FTZ R161, R11, R188, R172 ;  /* 0x000000bc0ba17223 */ /* 0x000fe200000100ac */
[----:B------:R-:W-:Y:S01]  /*1840*/  FMUL.FTZ R193, R19, R166 ;  /* 0x000000a613c17220 */ /* 0x000fe20000410000 */
[----:B------:R-:W-:Y:S01]  /*1850*/  FADD.FTZ R216, -R168, R167 ;  /* 0x000000a7a8d87221 */ /* 0x000fe20000010100 */
        /* <DEDUP_REMOVED lines=11> */
.L_x_14792:
[----:B------:R-:W-:Y:S05]  /*1910*/  BSYNC.RECONVERGENT B0 ;  /* 0x0000000000007941 */ /* 0x000fea0003800200 */
.L_x_14791:
        /* <DEDUP_REMOVED lines=22> */
[C---:B--2---:R-:W-:Y:S01]  /*1a80*/  FADD.FTZ R8, -R168.reuse, R164 ;  /* 0x000000a4a8087221 */ /* 0x044fe20000010100 */
[----:B------:R-:W-:-:S03]  /*1a90*/  FADD.FTZ R186, -R168, R165 ;  /* 0x000000a5a8ba7221 */ /* 0x000fc60000010100 */
[C---:B-----5:R-:W-:Y:S01]  /*1aa0*/  FMUL.FTZ R9, R19.reuse, R8 ;  /* 0x0000000813097220 */ /* 0x060fe20000410000 */
[----:B------:R-:W-:Y:S01]  /*1ab0*/  FMUL.FTZ R8, R19, R186 ;  /* 0x000000ba13087220 */ /* 0x000fe20000410000 */
[----:B------:R-:W-:Y:S02]  /*1ac0*/  FMUL.FTZ R186, R120, R160 ;  /* 0x000000a078ba7220 */ /* 0x000fe40000410000 */
[----:B------:R-:W-:Y:S01]  /*1ad0*/  FFMA.FTZ R84, R160, R9, R84 ;  /* 0x00000009a0547223 */ /* 0x000fe20000010054 */
[----:B------:R-:W-:Y:S01]  /*1ae0*/  FFMA.FTZ R85, R161, R8, R85 ;  /* 0x00000008a1557223 */ /* 0x000fe20000010055 */
[----:B------:R-:W-:Y:S01]  /*1af0*/  FADD.FTZ R160, R171, R186 ;  /* 0x000000baaba07221 */ /* 0x000fe20000010000 */
[C---:B------:R-:W-:Y:S01]  /*1b00*/  FADD.FTZ R166, -R168.reuse, R166 ;  /* 0x000000a6a8a67221 */ /* 0x040fe20000010100 */
[----:B------:R-:W-:Y:S01]  /*1b10*/  FFMA.FTZ R161, R9, R186, R172 ;  /* 0x000000ba09a17223 */ /* 0x000fe200000100ac */
[----:B------:R-:W-:Y:S01]  /*1b20*/  FADD.FTZ R212, -R168, R167 ;  /* 0x000000a7a8d47221 */ /* 0x000fe20000010100 */
        /* <DEDUP_REMOVED lines=13> */
.L_x_14794:
[----:B------:R-:W-:Y:S05]  /*1c00*/  BSYNC.RECONVERGENT B0 ;  /* 0x0000000000007941 */ /* 0x000fea0003800200 */
.L_x_14793:
        /* <DEDUP_REMOVED lines=23> */
[----:B0-----:R-:W-:-:S03]  /*1d80*/  FADD.FTZ R184, -R168, R165 ;  /* 0x000000a5a8b87221 */ /* 0x001fc60000010100 */
        /* <DEDUP_REMOVED lines=22> */
.L_x_14796:
[----:B------:R-:W-:Y:S05]  /*1ef0*/  BSYNC.RECONVERGENT B0 ;  /* 0x0000000000007941 */ /* 0x000fea0003800200 */
.L_x_14795:
[----:B------:R-:W-:Y:S01]  /*1f00*/  ISETP.GE.U32.AND P0, PT, R23, 0x800, PT ;  /* 0x000008001700780c */ /* 0x000fe20003f06070 */
[----:B------:R-:W-:Y:S01]  /*1f10*/  BSSY.RECONVERGENT B0, `(.L_x_14797) ;  /* 0x000002e000007945 */ /* 0x000fe20003800200 */
[----:B------:R-:W-:-:S11]  /*1f20*/  LOP3.LUT R22, R22, 0xfffffff7, RZ, 0xc0, !PT ;  /* 0xfffffff716167812 */ /* 0x000fd600078ec0ff */
[----:B------:R-:W-:Y:S01]  /*1f30*/  @P0 LOP3.LUT R22, R22, 0x8, RZ, 0xfc, !PT ;  /* 0x0000000816160812 */ /* 0x000fe200078efcff */
[----:B------:R-:W-:Y:S06]  /*1f40*/  @!P0 BRA `(.L_x_14798) ;  /* 0x0000000000a88947 */ /* 0x000fec0003800000 */
        /* <DEDUP_REMOVED lines=22> */
[----:B--2---:R-:W-:Y:S01]  /*20b0*/  FMUL.FTZ R182, R112, R160 ;  /* 0x000000a070b67220 */ /* 0x004fe20000410000 */
        /* <DEDUP_REMOVED lines=19> */
.L_x_14798:
[----:B------:R-:W-:Y:S05]  /*21f0*/  BSYNC.RECONVERGENT B0 ;  /* 0x0000000000007941 */ /* 0x000fea0003800200 */
.L_x_14797:
        /* <DEDUP_REMOVED lines=13> */
[----:B------:R-:W-:Y:S02]  /*22d0*/  LOP3.LUT P0, RZ, R22, 0x20, RZ, 0xc0, !PT ;  /* 0x0000002016ff7812 */ /* 0x000fe4000780c0ff */
        /* <DEDUP_REMOVED lines=56> */
[----:B------:R-:W-:Y:S01]  /*2660*/  LOP3.LUT P0, RZ, R22, 0x10, RZ, 0xc0, !PT ;  /* 0x0000001016ff7812 */ /* 0x000fe2000780c0ff */
        /* <DEDUP_REMOVED lines=34> */
.L_x_14803:
        /* <DEDUP_REMOVED lines=28> */
.L_x_14804:
[----:B------:R-:W0:Y:S02]  /*2a50*/  @P0 LDC.64 R166, c[0x0][0x478] ;  /* 0x00011e00ffa60b82 */ /* 0x000e240000000a00 */
[----:B0-----:R-:W-:-:S06]  /*2a60*/  @P0 IMAD.WIDE.U32 R168, R18, 0x10, R166 ;  /* 0x0000001012a80825 */ /* 0x001fcc00078e00a6 */
[----:B------:R-:W0:Y:S01]  /*2a70*/  LDC.64 R166, c[0x0][0x468] ;  /* 0x00011a00ffa67b82 */ /* 0x000e220000000a00 */
[----:B------:R1:W-:Y:S01]  /*2a80*/  @P0 STG.E.128 desc[UR4][R168.64], R156 ;  /* 0x0000009ca8000986 */ /* 0x0003e2000c101d04 */
[C---:B0-----:R-:W-:Y:S01]  /*2a90*/  IMAD.WIDE.U32 R166, R18.reuse, 0x10, R166 ;  /* 0x0000001012a67825 */ /* 0x041fe200078e00a6 */
[----:B------:R-:W-:-:S04]  /*2aa0*/  IADD3 R18, PT, PT, R18, 0x100, RZ ;  /* 0x0000010012127810 */ /* 0x000fc80007ffe0ff */
[----:B------:R1:W-:Y:S03]  /*2ab0*/  STG.E.128 desc[UR4][R166.64], R160 ;  /* 0x000000a0a6007986 */ /* 0x0003e6000c101d04 */
.L_x_14802:
[----:B------:R-:W-:Y:S05]  /*2ac0*/  BSYNC.RECONVERGENT B1 ;  /* 0x0000000000017941 */ /* 0x000fea0003800200 */
.L_x_14801:
[----:B------:R-:W-:Y:S01]  /*2ad0*/  LOP3.LUT P0, RZ, R22, 0x4, RZ, 0xc0, !PT ;  /* 0x0000000416ff7812 */ /* 0x000fe2000780c0ff */
        /* <DEDUP_REMOVED lines=34> */
.L_x_14807:
        /* <DEDUP_REMOVED lines=28> */
.L_x_14808:
[----:B------:R-:W0:Y:S08]  /*2ec0*/  @P0 LDC.64 R168, c[0x0][0x478] ;  /* 0x00011e00ffa80b82 */ /* 0x000e300000000a00 */
[----:B------:R-:W1:Y:S01]  /*2ed0*/  LDC.64 R166, c[0x0][0x468] ;  /* 0x00011a00ffa67b82 */ /* 0x000e620000000a00 */
[----:B0-----:R-:W-:-:S05]  /*2ee0*/  @P0 IMAD.WIDE.U32 R168, R18, 0x10, R168 ;  /* 0x0000001012a80825 */ /* 0x001fca00078e00a8 */
[----:B------:R0:W-:Y:S01]  /*2ef0*/  @P0 STG.E.128 desc[UR4][R168.64], R156 ;  /* 0x0000009ca8000986 */ /* 0x0001e2000c101d04 */
[C---:B-1----:R-:W-:Y:S01]  /*2f00*/  IMAD.WIDE.U32 R166, R18.reuse, 0x10, R166 ;  /* 0x0000001012a67825 */ /* 0x042fe200078e00a6 */
[----:B------:R-:W-:-:S04]  /*2f10*/  IADD3 R18, PT, PT, R18, 0x100, RZ ;  /* 0x0000010012127810 */ /* 0x000fc80007ffe0ff */
[----:B------:R0:W-:Y:S03]  /*2f20*/  STG.E.128 desc[UR4][R166.64], R160 ;  /* 0x000000a0a6007986 */ /* 0x0001e6000c101d04 */
.L_x_14806:
[----:B------:R-:W-:Y:S05]  /*2f30*/  BSYNC.RECONVERGENT B1 ;  /* 0x0000000000017941 */ /* 0x000fea0003800200 */
.L_x_14805:
[----:B------:R-:W-:Y:S01]  /*2f40*/  LOP3.LUT P0, RZ, R22, 0x2, RZ, 0xc0, !PT ;  /* 0x0000000216ff7812 */ /* 0x000fe2000780c0ff */
        /* <DEDUP_REMOVED lines=34> */
.L_x_14811:
        /* <DEDUP_REMOVED lines=28> */
.L_x_14812:
[----:B------:R-:W0:Y:S08]  /*3330*/  @P0 LDC.64 R168, c[0x0][0x478] ;  /* 0x00011e00ffa80b82 */ /* 0x000e300000000a00 */
[----:B------:R-:W1:Y:S01]  /*3340*/  LDC.64 R166, c[0x0][0x468] ;  /* 0x00011a00ffa67b82 */ /* 0x000e620000000a00 */
[----:B0-----:R-:W-:-:S05]  /*3350*/  @P0 IMAD.WIDE.U32 R168, R18, 0x10, R168 ;  /* 0x0000001012a80825 */ /* 0x001fca00078e00a8 */
[----:B------:R2:W-:Y:S01]  /*3360*/  @P0 STG.E.128 desc[UR4][R168.64], R156 ;  /* 0x0000009ca8000986 */ /* 0x0005e2000c101d04 */
[C---:B-1----:R-:W-:Y:S01]  /*3370*/  IMAD.WIDE.U32 R166, R18.reuse, 0x10, R166 ;  /* 0x0000001012a67825 */ /* 0x042fe200078e00a6 */
[----:B------:R-:W-:-:S04]  /*3380*/  IADD3 R18, PT, PT, R18, 0x100, RZ ;  /* 0x0000010012127810 */ /* 0x000fc80007ffe0ff */
[----:B------:R2:W-:Y:S03]  /*3390*/  STG.E.128 desc[UR4][R166.64], R160 ;  /* 0x000000a0a6007986 */ /* 0x0005e6000c101d04 */
.L_x_14810:
[----:B------:R-:W-:Y:S05]  /*33a0*/  BSYNC.RECONVERGENT B1 ;  /* 0x0000000000017941 */ /* 0x000fea0003800200 */
.L_x_14809:
        /* <DEDUP_REMOVED lines=34> */
.L_x_14815:
        /* <DEDUP_REMOVED lines=28> */
.L_x_14816:
[----:B------:R-:W0:Y:S08]  /*3790*/  @P0 LDC.64 R168, c[0x0][0x478] ;  /* 0x00011e00ffa80b82 */ /* 0x000e300000000a00 */
[----:B------:R-:W1:Y:S01]  /*37a0*/  LDC.64 R166, c[0x0][0x468] ;  /* 0x00011a00ffa67b82 */ /* 0x000e620000000a00 */
[----:B0-----:R-:W-:-:S05]  /*37b0*/  @P0 IMAD.WIDE.U32 R168, R18, 0x10, R168 ;  /* 0x0000001012a80825 */ /* 0x001fca00078e00a8 */
[----:B------:R3:W-:Y:S01]  /*37c0*/  @P0 STG.E.128 desc[UR4][R168.64], R156 ;  /* 0x0000009ca8000986 */ /* 0x0007e2000c101d04 */
[C---:B-1----:R-:W-:Y:S01]  /*37d0*/  IMAD.WIDE.U32 R166, R18.reuse, 0x10, R166 ;  /* 0x0000001012a67825 */ /* 0x042fe200078e00a6 */
[----:B------:R-:W-:-:S04]  /*37e0*/  IADD3 R18, PT, PT, R18, 0x100, RZ ;  /* 0x0000010012127810 */ /* 0x000fc80007ffe0ff */
[----:B------:R3:W-:Y:S03]  /*37f0*/  STG.E.128 desc[UR4][R166.64], R160 ;  /* 0x000000a0a6007986 */ /* 0x0007e6000c101d04 */
.L_x_14814:
[----:B------:R-:W-:Y:S05]  /*3800*/  BSYNC.RECONVERGENT B1 ;  /* 0x0000000000017941 */ /* 0x000fea0003800200 */
.L_x_14813:
        /* <DEDUP_REMOVED lines=34> */
.L_x_14819:
        /* <DEDUP_REMOVED lines=28> */
.L_x_14820:
[----:B------:R-:W0:Y:S08]  /*3bf0*/  @P0 LDC.64 R168, c[0x0][0x478] ;  /* 0x00011e00ffa80b82 */ /* 0x000e300000000a00 */
[----:B------:R-:W1:Y:S01]  /*3c00*/  LDC.64 R166, c[0x0][0x468] ;  /* 0x00011a00ffa67b82 */ /* 0x000e620000000a00 */
[----:B0-----:R-:W-:-:S05]  /*3c10*/  @P0 IMAD.WIDE.U32 R168, R18, 0x10, R168 ;  /* 0x0000001012a80825 */ /* 0x001fca00078e00a8 */
[----:B------:R4:W-:Y:S01]  /*3c20*/  @P0 STG.E.128 desc[UR4][R168.64], R156 ;  /* 0x0000009ca8000986 */ /* 0x0009e2000c101d04 */
[C---:B-1----:R-:W-:Y:S01]  /*3c30*/  IMAD.WIDE.U32 R166, R18.reuse, 0x10, R166 ;  /* 0x0000001012a67825 */ /* 0x042fe200078e00a6 */
[----:B------:R-:W-:-:S04]  /*3c40*/  IADD3 R18, PT, PT, R18, 0x100, RZ ;  /* 0x0000010012127810 */ /* 0x000fc80007ffe0ff */
[----:B------:R4:W-:Y:S03]  /*3c50*/  STG.E.128 desc[UR4][R166.64], R160 ;  /* 0x000000a0a6007986 */ /* 0x0009e6000c101d04 */
.L_x_14818:
[----:B------:R-:W-:Y:S05]  /*3c60*/  BSYNC.RECONVERGENT B1 ;  /* 0x0000000000017941 */ /* 0x000fea0003800200 */
.L_x_14817:
        /* <DEDUP_REMOVED lines=8> */
[----:B------:R-:W-:Y:S01]  /*3cf0*/  FFMA.FTZ R159, R189, R165, R164 ;  /* 0x000000a5bd9f7223 */ /* 0x000fe200000100a4 */
[----:B------:R-:W-:Y:S01]  /*3d00*/  FADD.FTZ R156, R186, -R157 ;  /* 0x8000009dba9c7221 */ /* 0x000fe20000010000 */
[----:B------:R-:W-:-:S03]  /*3d10*/  FADD.FTZ R158, R191, -R158 ;  /* 0x8000009ebf9e7221 */ /* 0x000fc60000010000 */
[----:B-----5:R-:W-:-:S04]  /*3d20*/  FMUL.FTZ R156, R19, R156 ;  /* 0x0000009c139c7220 */ /* 0x020fc80000410000 */
        /* <DEDUP_REMOVED lines=14> */
[----:B------:R-:W-:Y:S01]  /*3e10*/  FFMA.FTZ R159, R212, R165, R164 ;  /* 0x000000a5d49f7223 */ /* 0x000fe200000100a4 */
[----:B------:R-:W-:-:S03]  /*3e20*/  ISETP.GE.U32.AND P6, PT, R10, 0x1000000, PT ;  /* 0x010000000a00780c */ /* 0x000fc60003fc6070 */
[----:B------:R-:W-:-:S04]  /*3e30*/  FADD.FTZ R166, R210, -R159 ;  /* 0x8000009fd2a67221 */ /* 0x000fc80000010000 */
[----:B------:R-:W-:-:S04]  /*3e40*/  FMUL.FTZ R159, R19, R166 ;  /* 0x000000a6139f7220 */ /* 0x000fc80000410000 */
[----:B------:R-:W-:-:S04]  /*3e50*/  FMUL.FTZ R163, R159, R223 ;  /* 0x000000df9fa37220 */ /* 0x000fc80000410000 */
[----:B------:R-:W-:-:S05]  /*3e60*/  FMUL.FTZ R163, R163, UR11 ;  /* 0x0000000ba3a37c20 */ /* 0x000fca0008410000 */
[----:B------:R-:W-:Y:S01]  /*3e70*/  SEL R163, R163, RZ, P6 ;  /* 0x000000ffa3a37207 */ /* 0x000fe20003000000 */
[----:B------:R-:W-:Y:S06]  /*3e80*/  BRA `(.L_x_14824) ;  /* 0x0000000000707947 */ /* 0x000fec0003800000 */
.L_x_14823:
[-CC-:B01234-:R-:W-:Y:S01]  /*3e90*/  FFMA.FTZ R161, R9, R165.reuse, R164.reuse ;  /* 0x000000a509a17223 */ /* 0x19ffe200000100a4 */
[-CC-:B------:R-:W-:Y:S01]  /*3ea0*/  FFMA.FTZ R162, R8, R165.reuse, R164.reuse ;  /* 0x000000a508a27223 */ /* 0x180fe200000100a4 */
[----:B------:R-:W-:Y:S01]  /*3eb0*/  LOP3.LUT P6, RZ, R10, 0xff, RZ, 0xc0, !PT ;  /* 0x000000ff0aff7812 */ /* 0x000fe200078cc0ff */
[----:B------:R-:W-:Y:S01]  /*3ec0*/  FFMA.FTZ R163, R189, R165, R164 ;  /* 0x000000a5bda37223 */ /* 0x000fe200000100a4 */
[----:B------:R-:W-:Y:S01]  /*3ed0*/  FADD.FTZ R160, R186, -R161 ;  /* 0x800000a1baa07221 */ /* 0x000fe20000010000 */
[----:B------:R-:W-:-:S03]  /*3ee0*/  FADD.FTZ R162, R191, -R162 ;  /* 0x800000a2bfa27221 */ /* 0x000fc60000010000 */
[C---:B-----5:R-:W-:Y:S01]  /*3ef0*/  FMUL.FTZ R160, R19.reuse, R160 ;  /* 0x000000a013a07220 */ /* 0x060fe20000410000 */
[----:B------:R-:W-:-:S03]  /*3f00*/  FMUL.FTZ R162, R19, R162 ;  /* 0x000000a213a27220 */ /* 0x000fc60000410000 */
[-C--:B------:R-:W-:Y:S01]  /*3f10*/  FMUL.FTZ R160, R160, R223.reuse ;  /* 0x000000dfa0a07220 */ /* 0x080fe20000410000 */
[----:B------:R-:W-:-:S03]  /*3f20*/  FMUL.FTZ R162, R162, R223 ;  /* 0x000000dfa2a27220 */ /* 0x000fc60000410000 */
[----:B------:R-:W-:Y:S01]  /*3f30*/  FMUL.FTZ R160, R160, UR11 ;  /* 0x0000000ba0a07c20 */ /* 0x000fe20008410000 */
[----:B------:R-:W-:-:S04]  /*3f40*/  FMUL.FTZ R162, R162, UR11 ;  /* 0x0000000ba2a27c20 */ /* 0x000fc80008410000 */
[----:B------:R-:W-:Y:S02]  /*3f50*/  SEL R160, R160, RZ, P6 ;  /* 0x000000ffa0a07207 */ /* 0x000fe40003000000 */
[----:B------:R-:W-:-:S04]  /*3f60*/  LOP3.LUT P6, RZ, R10, 0xff00, RZ, 0xc0, !PT ;  /* 0x0000ff000aff7812 */ /* 0x000fc800078cc0ff */
[----:B------:R-:W-:Y:S01]  /*3f70*/  SEL R161, R162, RZ, P6 ;  /* 0x000000ffa2a17207 */ /* 0x000fe20003000000 */
[----:B------:R-:W-:Y:S01]  /*3f80*/  FADD.FTZ R162, R214, -R163 ;  /* 0x800000a3d6a27221 */ /* 0x000fe20000010000 */
[----:B------:R-:W-:Y:S01]  /*3f90*/  FFMA.FTZ R163, R212, R165, R164 ;  /* 0x000000a5d4a37223 */ /* 0x000fe200000100a4 */
[----:B------:R-:W-:Y:S02]  /*3fa0*/  LOP3.LUT P6, RZ, R10, 0xff0000, RZ, 0xc0, !PT ;  /* 0x00ff00000aff7812 */ /* 0x000fe400078cc0ff */
[----:B------:R-:W-:Y:S01]  /*3fb0*/  FMUL.FTZ R162, R19, R162 ;  /* 0x000000a213a27220 */ /* 0x000fe20000410000 */
[----:B------:R-:W-:-:S03]  /*3fc0*/  FADD.FTZ R166, R210, -R163 ;  /* 0x800000a3d2a67221 */ /* 0x000fc60000010000 */
[----:B------:R-:W-:Y:S01]  /*3fd0*/  FMUL.FTZ R162, R162, R223 ;  /* 0x000000dfa2a27220 */ /* 0x000fe20000410000 */
[----:B------:R-:W-:-:S03]  /*3fe0*/  FMUL.FTZ R166, R19, R166 ;  /* 0x000000a613a67220 */ /* 0x000fc60000410000 */
[----:B------:R-:W-:Y:S01]  /*3ff0*/  FMUL.FTZ R162, R162, UR11 ;  /* 0x0000000ba2a27c20 */ /* 0x000fe20008410000 */
[----:B------:R-:W-:-:S04]  /*4000*/  FMUL.FTZ R166, R166, R223 ;  /* 0x000000dfa6a67220 */ /* 0x000fc80000410000 */
[----:B------:R-:W-:Y:S01]  /*4010*/  SEL R162, R162, RZ, P6 ;  /* 0x000000ffa2a27207 */ /* 0x000fe20003000000 */
[----:B------:R-:W-:Y:S01]  /*4020*/  FMUL.FTZ R166, R166, UR11 ;  /* 0x0000000ba6a67c20 */ /* 0x000fe20008410000 */
[----:B------:R-:W-:-:S04]  /*4030*/  ISETP.GE.U32.AND P6, PT, R10, 0x1000000, PT ;  /* 0x010000000a00780c */ /* 0x000fc80003fc6070 */
[----:B------:R-:W-:-:S09]  /*4040*/  SEL R163, R166, RZ, P6 ;  /* 0x000000ffa6a37207 */ /* 0x000fd20003000000 */
.L_x_14824:
[----:B------:R-:W0:Y:S08]  /*4050*/  @P0 LDC.64 R168, c[0x0][0x478] ;  /* 0x00011e00ffa80b82 */ /* 0x000e300000000a00 */
[----:B------:R-:W1:Y:S01]  /*4060*/  LDC.64 R166, c[0x0][0x468] ;  /* 0x00011a00ffa67b82 */ /* 0x000e620000000a00 */
[----:B0-----:R-:W-:-:S05]  /*4070*/  @P0 IMAD.WIDE.U32 R168, R18, 0x10, R168 ;  /* 0x0000001012a80825 */ /* 0x001fca00078e00a8 */
[----:B------:R0:W-:Y:S01]  /*4080*/  @P0 STG.E.128 desc[UR4][R168.64], R156 ;  /* 0x0000009ca8000986 */ /* 0x0001e2000c101d04 */
[C---:B-1----:R-:W-:Y:S01]  /*4090*/  IMAD.WIDE.U32 R166, R18.reuse, 0x10, R166 ;  /* 0x0000001012a67825 */ /* 0x042fe200078e00a6 */
[----:B------:R-:W-:-:S04]  /*40a0*/  IADD3 R18, PT, PT, R18, 0x100, RZ ;  /* 0x0000010012127810 */ /* 0x000fc80007ffe0ff */
[----:B------:R0:W-:Y:S03]  /*40b0*/  STG.E.128 desc[UR4][R166.64], R160 ;  /* 0x000000a0a6007986 */ /* 0x0001e6000c101d04 */
.L_x_14822:
[----:B------:R-:W-:Y:S05]  /*40c0*/  BSYNC.RECONVERGENT B1 ;  /* 0x0000000000017941 */ /* 0x000fea0003800200 */
.L_x_14821:
        /* <DEDUP_REMOVED lines=34> */
.L_x_14827:
        /* <DEDUP_REMOVED lines=28> */
.L_x_14828:
[----:B------:R-:W0:Y:S08]  /*44b0*/  @P0 LDC.64 R168, c[0x0][0x478] ;  /* 0x00011e00ffa80b82 */ /* 0x000e300000000a00 */
[----:B------:R-:W1:Y:S01]  /*44c0*/  LDC.64 R166, c[0x0][0x468] ;  /* 0x00011a00ffa67b82 */ /* 0x000e620000000a00 */
[----:B0-----:R-:W-:-:S05]  /*44d0*/  @P0 IMAD.WIDE.U32 R168, R18, 0x10, R168 ;  /* 0x0000001012a80825 */ /* 0x001fca00078e00a8 */
[----:B------:R0:W-:Y:S01]  /*44e0*/  @P0 STG.E.128 desc[UR4][R168.64], R156 ;  /* 0x0000009ca8000986 */ /* 0x0001e2000c101d04 */
[C---:B-1----:R-:W-:Y:S01]  /*44f0*/  IMAD.WIDE.U32 R166, R18.reuse, 0x10, R166 ;  /* 0x0000001012a67825 */ /* 0x042fe200078e00a6 */
[----:B------:R-:W-:-:S04]  /*4500*/  IADD3 R18, PT, PT, R18, 0x100, RZ ;  /* 0x0000010012127810 */ /* 0x000fc80007ffe0ff */
[----:B------:R0:W-:Y:S03]  /*4510*/  STG.E.128 desc[UR4][R166.64], R160 ;  /* 0x000000a0a6007986 */ /* 0x0001e6000c101d04 */
.L_x_14826:
[----:B------:R-:W-:Y:S05]  /*4520*/  BSYNC.RECONVERGENT B1 ;  /* 0x0000000000017941 */ /* 0x000fea0003800200 */
.L_x_14825:
[----:B------:R-:W-:-:S13]  /*4530*/  LOP3.LUT P0, RZ, R22, 0x8, RZ, 0xc0, !PT ;  /* 0x0000000816ff7812 */ /* 0x000fda000780c0ff */
        /* <DEDUP_REMOVED lines=11> */
[----:B-----5:R-:W-:-:S04]  /*45f0*/  FMUL.FTZ R159, R19, R156 ;  /* 0x0000009c139f7220 */ /* 0x020fc80000410000 */
        /* <DEDUP_REMOVED lines=20> */
[----:B------:R-:W-:Y:S06]  /*4740*/  BRA `(.L_x_14831) ;  /* 0x0000000000707947 */ /* 0x000fec0003800000 */
.L_x_14830:
        /* <DEDUP_REMOVED lines=8> */
[----:B------:R-:W-:-:S02]  /*47d0*/  FMUL.FTZ R162, R19, R162 ;  /* 0x000000a213a27220 */ /* 0x000fc40000410000 */
[-C--:B------:R-:W-:Y:S02]  /*47e0*/  FMUL.FTZ R160, R160, R223.reuse ;  /* 0x000000dfa0a07220 */ /* 0x080fe40000410000 */
[----:B------:R-:W-:Y:S02]  /*47f0*/  FMUL.FTZ R162, R162, R223 ;  /* 0x000000dfa2a27220 */ /* 0x000fe40000410000 */
[----:B------:R-:W-:Y:S02]  /*4800*/  FMUL.FTZ R160, R160, UR11 ;  /* 0x0000000ba0a07c20 */ /* 0x000fe40008410000 */
[----:B------:R-:W-:-:S03]  /*4810*/  FMUL.FTZ R162, R162, UR11 ;  /* 0x0000000ba2a27c20 */ /* 0x000fc60008410000 */
[----:B------:R-:W-:Y:S01]  /*4820*/  SEL R163, R160, RZ, P6 ;  /* 0x000000ffa0a37207 */ /* 0x000fe20003000000 */
[----:B------:R-:W-:Y:S01]  /*4830*/  FADD.FTZ R160, R182, -R161 ;  /* 0x800000a1b6a07221 */ /* 0x000fe20000010000 */
[----:B------:R-:W-:-:S03]  /*4840*/  LOP3.LUT P6, RZ, R2, 0xff, RZ, 0xc0, !PT ;  /* 0x000000ff02ff7812 */ /* 0x000fc600078cc0ff */
[----:B------:R-:W-:-:S04]  /*4850*/  FMUL.FTZ R160, R19, R160 ;  /* 0x000000a013a07220 */ /* 0x000fc80000410000 */
[----:B------:R-:W-:-:S04]  /*4860*/  FMUL.FTZ R160, R160, R223 ;  /* 0x000000dfa0a07220 */ /* 0x000fc80000410000 */
[----:B------:R-:W-:-:S05]  /*4870*/  FMUL.FTZ R160, R160, UR11 ;  /* 0x0000000ba0a07c20 */ /* 0x000fca0008410000 */
[----:B------:R-:W-:Y:S02]  /*4880*/  SEL R160, R160, RZ, P6 ;  /* 0x000000ffa0a07207 */ /* 0x000fe40003000000 */
[----:B------:R-:W-:-:S04]  /*4890*/  LOP3.LUT P6, RZ, R2, 0xff00, RZ, 0xc0, !PT ;  /* 0x0000ff0002ff7812 */ /* 0x000fc800078cc0ff */
[----:B------:R-:W-:Y:S01]  /*48a0*/  SEL R161, R162, RZ, P6 ;  /* 0x000000ffa2a17207 */ /* 0x000fe20003000000 */
[----:B------:R-:W-:Y:S01]  /*48b0*/  FADD.FTZ R162, R202, -R165 ;  /* 0x800000a5caa27221 */ /* 0x000fe20000010000 */
[----:B------:R-:W-:-:S03]  /*48c0*/  LOP3.LUT P6, RZ, R2, 0xff0000, RZ, 0xc0, !PT ;  /* 0x00ff000002ff7812 */ /* 0x000fc600078cc0ff */
[----:B------:R-:W-:-:S04]  /*48d0*/  FMUL.FTZ R162, R19, R162 ;  /* 0x000000a213a27220 */ /* 0x000fc80000410000 */
[----:B------:R-:W-:-:S04]  /*48e0*/  FMUL.FTZ R162, R162, R223 ;  /* 0x000000dfa2a27220 */ /* 0x000fc80000410000 */
[----:B------:R-:W-:-:S05]  /*48f0*/  FMUL.FTZ R162, R162, UR11 ;  /* 0x0000000ba2a27c20 */ /* 0x000fca0008410000 */
[----:B------:R-:W-:-:S07]  /*4900*/  SEL R162, R162, RZ, P6 ;  /* 0x000000ffa2a27207 */ /* 0x000fce0003000000 */
.L_x_14831:
[----:B------:R-:W0:Y:S02]  /*4910*/  @P0 LDC.64 R164, c[0x0][0x478] ;  /* 0x00011e00ffa40b82 */ /* 0x000e240000000a00 */
[----:B0-----:R-:W-:-:S06]  /*4920*/  @P0 IMAD.WIDE.U32 R166, R18, 0x10, R164 ;  /* 0x0000001012a60825 */ /* 0x001fcc00078e00a4 */
[----:B------:R-:W0:Y:S01]  /*4930*/  LDC.64 R164, c[0x0][0x468] ;  /* 0x00011a00ffa47b82 */ /* 0x000e220000000a00 */
[----:B------:R1:W-:Y:S01]  /*4940*/  @P0 STG.E.128 desc[UR4][R166.64], R156 ;  /* 0x0000009ca6000986 */ /* 0x0003e2000c101d04 */
[----:B0-----:R-:W-:-:S05]  /*4950*/  IMAD.WIDE.U32 R164, R18, 0x10, R164 ;  /* 0x0000001012a47825 */ /* 0x001fca00078e00a4 */
[----:B------:R1:W-:Y:S01]  /*4960*/  STG.E.128 desc[UR4][R164.64], R160 ;  /* 0x000000a0a4007986 */ /* 0x0003e2000c101d04 */
[----:B------:R-:W-:Y:S05]  /*4970*/  BRA `(.L_x_14829) ;  /* 0x0000002400387947 */ /* 0x000fea0003800000 */
.L_x_14800:
        /* <DEDUP_REMOVED lines=38> */
.L_x_14834:
[----:B------:R-:W-:Y:S05]  /*4be0*/  BSYNC.RECONVERGENT B1 ;  /* 0x0000000000017941 */ /* 0x000fea0003800200 */
.L_x_14833:
[----:B------:R-:W-:Y:S01]  /*4bf0*/  LOP3.LUT P0, RZ, R22, 0x4, RZ, 0xc0, !PT ;  /* 0x0000000416ff7812 */ /* 0x000fe2000780c0ff */
        /* <DEDUP_REMOVED lines=34> */
.L_x_14836:
[----:B------:R-:W-:Y:S05]  /*4e20*/  BSYNC.RECONVERGENT B1 ;  /* 0x0000000000017941 */ /* 0x000fea0003800200 */
.L_x_14835:
[----:B------:R-:W-:Y:S01]  /*4e30*/  LOP3.LUT P0, RZ, R22, 0x2, RZ, 0xc0, !PT ;  /* 0x0000000216ff7812 */ /* 0x000fe2000780c0ff */
        /* <DEDUP_REMOVED lines=34> */
.L_x_14838:
[----:B------:R-:W-:Y:S05]  /*5060*/  BSYNC.RECONVERGENT B1 ;  /* 0x0000000000017941 */ /* 0x000fea0003800200 */
.L_x_14837:
        /* <DEDUP_REMOVED lines=34> */
.L_x_14840:
[----:B------:R-:W-:Y:S05]  /*5290*/  BSYNC.RECONVERGENT B1 ;  /* 0x0000000000017941 */ /* 0x000fea0003800200 */
.L_x_14839:
        /* <DEDUP_REMOVED lines=34> */
.L_x_14842:
[----:B------:R-:W-:Y:S05]  /*54c0*/  BSYNC.RECONVERGENT B1 ;  /* 0x0000000000017941 */ /* 0x000fea0003800200 */
.L_x_14841:
[----:B------:R-:W-:Y:S04]  /*54d0*/  BSSY.RECONVERGENT B1, `(.L_x_14843) ;  /* 0x0000022000017945 */ /* 0x000fe80003800200 */
[----:B------:R-:W-:Y:S05]  /*54e0*/  @!P3 BRA `(.L_x_14844) ;  /* 0x000000000080b947 */ /* 0x000fea0003800000 */
[-CC-:B01234-:R-:W-:Y:S01]  /*54f0*/  FFMA.FTZ R162, R8, R165.reuse, R164.reuse ;  /* 0x000000a508a27223 */ /* 0x19ffe200000100a4 */
[-CC-:B------:R-:W-:Y:S01]  /*5500*/  FFMA.FTZ R161, R9, R165.reuse, R164.reuse ;  /* 0x000000a509a17223 */ /* 0x180fe200000100a4 */
[----:B------:R-:W-:Y:S01]  /*5510*/  FFMA.FTZ R163, R189, R165, R164 ;  /* 0x000000a5bda37223 */ /* 0x000fe200000100a4 */
[----:B------:R-:W-:Y:S01]  /*5520*/  LOP3.LUT P0, RZ, R10, 0xff, RZ, 0xc0, !PT ;  /* 0x000000ff0aff7812 */ /* 0x000fe2000780c0ff */
[----:B------:R-:W-:Y:S01]  /*5530*/  FADD.FTZ R162, R191, -R162 ;  /* 0x800000a2bfa27221 */ /* 0x000fe20000010000 */
[----:B------:R-:W-:-:S03]  /*5540*/  FADD.FTZ R160, R186, -R161 ;  /* 0x800000a1baa07221 */ /* 0x000fc60000010000 */
[C---:B-----5:R-:W-:Y:S01]  /*5550*/  FFMA.FTZ R162, R19.reuse, R162, R145 ;  /* 0x000000a213a27223 */ /* 0x060fe20000010091 */
[----:B------:R-:W-:-:S03]  /*5560*/  FFMA.FTZ R160, R19, R160, R144 ;  /* 0x000000a013a07223 */ /* 0x000fc60000010090 */
[-C--:B------:R-:W-:Y:S01]  /*5570*/  FMUL.FTZ R162, R162, R223.reuse ;  /* 0x000000dfa2a27220 */ /* 0x080fe20000410000 */
[----:B------:R-:W-:-:S03]  /*5580*/  FMUL.FTZ R160, R160, R223 ;  /* 0x000000dfa0a07220 */ /* 0x000fc60000410000 */
[----:B------:R-:W-:Y:S01]  /*5590*/  FMUL.FTZ R161, R162, UR11 ;  /* 0x0000000ba2a17c20 */ /* 0x000fe20008410000 */
[----:B------:R-:W-:Y:S01]  /*55a0*/  FADD.FTZ R162, R214, -R163 ;  /* 0x800000a3d6a27221 */ /* 0x000fe20000010000 */
[----:B------:R-:W-:Y:S01]  /*55b0*/  FFMA.FTZ R163, R212, R165, R164 ;  /* 0x000000a5d4a37223 */ /* 0x000fe200000100a4 */
[----:B------:R-:W-:Y:S02]  /*55c0*/  FMUL.FTZ R160, R160, UR11 ;  /* 0x0000000ba0a07c20 */ /* 0x000fe40008410000 */
[C---:B------:R-:W-:Y:S01]  /*55d0*/  FFMA.FTZ R162, R19.reuse, R162, R146 ;  /* 0x000000a213a27223 */ /* 0x040fe20000010092 */
[----:B------:R-:W-:Y:S02]  /*55e0*/  FADD.FTZ R166, R210, -R163 ;  /* 0x800000a3d2a67221 */ /* 0x000fe40000010000 */
[----:B------:R-:W-:Y:S01]  /*55f0*/  SEL R160, R160, RZ, P0 ;  /* 0x000000ffa0a07207 */ /* 0x000fe20000000000 */
[----:B------:R-:W-:Y:S01]  /*5600*/  FMUL.FTZ R162, R162, R223 ;  /* 0x000000dfa2a27220 */ /* 0x000fe20000410000 */
[----:B------:R-:W-:Y:S01]  /*5610*/  FFMA.FTZ R166, R19, R166, R147 ;  /* 0x000000a613a67223 */ /* 0x000fe20000010093 */
[----:B------:R-:W-:-:S02]  /*5620*/  LOP3.LUT P0, RZ, R10, 0xff00, RZ, 0xc0, !PT ;  /* 0x0000ff000aff7812 */ /* 0x000fc4000780c0ff */
[----:B------:R-:W-:Y:S01]  /*5630*/  FMUL.FTZ R162, R162, UR11 ;  /* 0x0000000ba2a27c20 */ /* 0x000fe20008410000 */
[----:B------:R-:W-:Y:S01]  /*5640*/  FMUL.FTZ R166, R166, R223 ;  /* 0x000000dfa6a67220 */ /* 0x000fe20000410000 */
[----:B------:R-:W-:Y:S02]  /*5650*/  SEL R161, R161, RZ, P0 ;  /* 0x000000ffa1a17207 */ /* 0x000fe40000000000 */
[----:B------:R-:W-:Y:S01]  /*5660*/  LOP3.LUT P0, RZ, R10, 0xff0000, RZ, 0xc0, !PT ;  /* 0x00ff00000aff7812 */ /* 0x000fe2000780c0ff */
[----:B------:R-:W-:Y:S02]  /*5670*/  FMUL.FTZ R163, R166, UR11 ;  /* 0x0000000ba6a37c20 */ /* 0x000fe40008410000 */
[----:B------:R-:W0:Y:S01]  /*5680*/  LDC.64 R166, c[0x0][0x468] ;  /* 0x00011a00ffa67b82 */ /* 0x000e220000000a00 */
[----:B------:R-:W-:Y:S02]  /*5690*/  SEL R162, R162, RZ, P0 ;  /* 0x000000ffa2a27207 */ /* 0x000fe40000000000 */
[----:B------:R-:W-:-:S04]  /*56a0*/  ISETP.GE.U32.AND P0, PT, R10, 0x1000000, PT ;  /* 0x010000000a00780c */ /* 0x000fc80003f06070 */
[----:B------:R-:W-:Y:S01]  /*56b0*/  SEL R163, R163, RZ, P0 ;  /* 0x000000ffa3a37207 */ /* 0x000fe20000000000 */
[C---:B0-----:R-:W-:Y:S01]  /*56c0*/  IMAD.WIDE.U32 R166, R18.reuse, 0x10, R166 ;  /* 0x0000001012a67825 */ /* 0x041fe200078e00a6 */
[----:B------:R-:W-:-:S04]  /*56d0*/  IADD3 R18, PT, PT, R18, 0x100, RZ ;  /* 0x0000010012127810 */ /* 0x000fc80007ffe0ff */
[----:B------:R0:W-:Y:S03]  /*56e0*/  STG.E.128 desc[UR4][R166.64], R160 ;  /* 0x000000a0a6007986 */ /* 0x0001e6000c101d04 */
.L_x_14844:
[----:B------:R-:W-:Y:S05]  /*56f0*/  BSYNC.RECONVERGENT B1 ;  /* 0x0000000000017941 */ /* 0x000fea0003800200 */
.L_x_14843:
        /* <DEDUP_REMOVED lines=34> */
.L_x_14846:
[----:B------:R-:W-:Y:S05]  /*5920*/  BSYNC.RECONVERGENT B1 ;  /* 0x0000000000017941 */ /* 0x000fea0003800200 */
.L_x_14845:
[----:B------:R-:W-:-:S13]  /*5930*/  LOP3.LUT P0, RZ, R22, 0x8, RZ, 0xc0, !PT ;  /* 0x0000000816ff7812 */ /* 0x000fda000780c0ff */
        /* <DEDUP_REMOVED lines=33> */
.L_x_14832:
[----:B------:R-:W-:Y:S01]  /*5b50*/  LOP3.LUT P0, RZ, R22, 0x10, RZ, 0xc0, !PT ;  /* 0x0000001016ff7812 */ /* 0x000fe2000780c0ff */
        /* <DEDUP_REMOVED lines=37> */
.L_x_14848:
[----:B------:R-:W-:Y:S05]  /*5db0*/  BSYNC.RECONVERGENT B1 ;  /* 0x0000000000017941 */ /* 0x000fea0003800200 */
.L_x_14847:
[----:B------:R-:W-:Y:S01]  /*5dc0*/  LOP3.LUT P0, RZ, R22, 0x4, RZ, 0xc0, !PT ;  /* 0x0000000416ff7812 */ /* 0x000fe2000780c0ff */
        /* <DEDUP_REMOVED lines=37> */
.L_x_14850:
[----:B------:R-:W-:Y:S05]  /*6020*/  BSYNC.RECONVERGENT B1 ;  /* 0x0000000000017941 */ /* 0x000fea0003800200 */
.L_x_14849:
[----:B------:R-:W-:Y:S01]  /*6030*/  LOP3.LUT P0, RZ, R22, 0x2, RZ, 0xc0, !PT ;  /* 0x0000000216ff7812 */ /* 0x000fe2000780c0ff */
        /* <DEDUP_REMOVED lines=37> */
.L_x_14852:
[----:B------:R-:W-:Y:S05]  /*6290*/  BSYNC.RECONVERGENT B1 ;  /* 0x0000000000017941 */ /* 0x000fea0003800200 */
.L_x_14851:
        /* <DEDUP_REMOVED lines=37> */
.L_x_14854:
[----:B------:R-:W-:Y:S05]  /*64f0*/  BSYNC.RECONVERGENT B1 ;  /* 0x0000000000017941 */ /* 0x000fea0003800200 */
.L_x_14853:
        /* <DEDUP_REMOVED lines=37> */
.L_x_14856:
[----:B------:R-:W-:Y:S05]  /*6750*/  BSYNC.RECONVERGENT B1 ;  /* 0x0000000000017941 */ /* 0x000fea0003800200 */
.L_x_14855:
[----:B------:R-:W-:Y:S04]  /*6760*/  BSSY.RECONVERGENT B1, `(.L_x_14857) ;  /* 0x0000025000017945 */ /* 0x000fe80003800200 */
[----:B------:R-:W-:Y:S05]  /*6770*/  @!P3 BRA `(.L_x_14858) ;  /* 0x00000000008cb947 */ /* 0x000fea0003800000 */
[-CC-:B-1234-:R-:W-:Y:S01]  /*6780*/  FFMA.FTZ R157, R9, R165.reuse, R164.reuse ;  /* 0x000000a5099d7223 */ /* 0x19efe200000100a4 */
[-CC-:B------:R-:W-:Y:S01]  /*6790*/  FFMA.FTZ R158, R8, R165.reuse, R164.reuse ;  /* 0x000000a5089e7223 */ /* 0x180fe200000100a4 */
[----:B------:R-:W-:Y:S01]  /*67a0*/  LOP3.LUT P0, RZ, R10, 0xff, RZ, 0xc0, !PT ;  /* 0x000000ff0aff7812 */ /* 0x000fe2000780c0ff */
[----:B------:R-:W-:Y:S01]  /*67b0*/  FFMA.FTZ R159, R189, R165, R164 ;  /* 0x000000a5bd9f7223 */ /* 0x000fe200000100a4 */
[----:B------:R-:W-:Y:S01]  /*67c0*/  FADD.FTZ R157, R186, -R157 ;  /* 0x8000009dba9d7221 */ /* 0x000fe20000010000 */
[----:B------:R-:W-:Y:S01]  /*67d0*/  FADD.FTZ R158, R191, -R158 ;  /* 0x8000009ebf9e7221 */ /* 0x000fe20000010000 */
[----:B------:R-:W0:Y:S01]  /*67e0*/  LDC.64 R168, c[0x0][0x478] ;  /* 0x00011e00ffa87b82 */ /* 0x000e220000000a00 */
[----:B------:R-:W-:Y:S01]  /*67f0*/  FADD.FTZ R159, R214, -R159 ;  /* 0x8000009fd69f7221 */ /* 0x000fe20000010000 */
[----:B-----5:R-:W-:-:S04]  /*6800*/  FFMA.FTZ R156, R19, R157, R144 ;  /* 0x0000009d139c7223 */ /* 0x020fc80000010090 */
        /* <DEDUP_REMOVED lines=15> */
[----:B------:R-:W-:-:S03]  /*6900*/  ISETP.GE.U32.AND P0, PT, R10, 0x1000000, PT ;  /* 0x010000000a00780c */ /* 0x000fc60003f06070 */
[----:B------:R-:W-:-:S04]  /*6910*/  FADD.FTZ R166, R210, -R159 ;  /* 0x8000009fd2a67221 */ /* 0x000fc80000010000 */
[----:B------:R-:W-:Y:S02]  /*6920*/  FFMA.FTZ R159, R19, R166, R147 ;  /* 0x000000a6139f7223 */ /* 0x000fe40000010093 */
        /* <DEDUP_REMOVED lines=8> */
.L_x_14858:
[----:B------:R-:W-:Y:S05]  /*69b0*/  BSYNC.RECONVERGENT B1 ;  /* 0x0000000000017941 */ /* 0x000fea0003800200 */
.L_x_14857:
        /* <DEDUP_REMOVED lines=37> */
.L_x_14860:
[----:B------:R-:W-:Y:S05]  /*6c10*/  BSYNC.RECONVERGENT B1 ;  /* 0x0000000000017941 */ /* 0x000fea0003800200 */
.L_x_14859:
[----:B------:R-:W-:-:S13]  /*6c20*/  LOP3.LUT P0, RZ, R22, 0x8, RZ, 0xc0, !PT ;  /* 0x0000000816ff7812 */ /* 0x000fda000780c0ff */
        /* <DEDUP_REMOVED lines=35> */
.L_x_14829:
[----:B------:R-:W-:Y:S05]  /*6e60*/  BSYNC.RECONVERGENT B0 ;  /* 0x0000000000007941 */ /* 0x000fea0003800200 */
.L_x_14799:
[----:B-----5:R-:W2:Y:S01]  /*6e70*/  LDC.64 R18, c[0x0][0x380] ;  /* 0x0000e000ff127b82 */ /* 0x020ea20000000a00 */
[----:B------:R-:W-:Y:S02]  /*6e80*/  PLOP3.LUT P1, PT, P1, PT, PT, 0x8, 0x80 ;  /* 0x000000000080781c */ /* 0x000fe40000f2e170 */
[----:B--2---:R-:W-:-:S04]  /*6e90*/  IADD3 R20, PT, PT, R20, R18, RZ ;  /* 0x0000001214147210 */ /* 0x004fc80007ffe0ff */
[----:B------:R-:W-:-:S13]  /*6ea0*/  ISETP.GE.AND P0, PT, R20, R19, PT ;  /* 0x000000131400720c */ /* 0x000fda0003f06270 */
[----:B------:R-:W-:Y:S05]  /*6eb0*/  @!P0 BRA `(.L_x_14861) ;  /* 0xffffff9800848947 */ /* 0x000fea000383ffff */
.L_x_14782:
[----:B------:R-:W2:Y:S01]  /*6ec0*/  LDC.64 R2, c[0x0][0x440] ;  /* 0x00011000ff027b82 */ /* 0x000ea20000000a00 */
[C---:B------:R-:W-:Y:S01]  /*6ed0*/  LOP3.LUT P0, RZ, R22.reuse, 0x10, RZ, 0xc0, !PT ;  /* 0x0000001016ff7812 */ /* 0x040fe2000780c0ff */
[----:B------:R-:W-:Y:S01]  /*6ee0*/  IMAD R25, R25, UR6, RZ ;  /* 0x0000000619197c24 */ /* 0x000fe2000f8e02ff */
[C---:B------:R-:W-:Y:S02]  /*6ef0*/  LOP3.LUT P1, RZ, R22.reuse, 0x4, RZ, 0xc0, !PT ;  /* 0x0000000416ff7812 */ /* 0x040fe4000782c0ff */
[----:B------:R-:W-:Y:S02]  /*6f00*/  LOP3.LUT P6, RZ, R22, 0x2, RZ, 0xc0, !PT ;  /* 0x0000000216ff7812 */ /* 0x000fe400078cc0ff */
[----:B------:R-:W-:Y:S01]  /*6f10*/  LEA.HI R27, R25, R24, RZ, 0x1e ;  /* 0x00000018191b7211 */ /* 0x000fe200078ff0ff */
[----:B------:R-:W0:Y:S08]  /*6f20*/  LDC.64 R4, c[0x0][0x448] ;  /* 0x00011200ff047b82 */ /* 0x000e300000000a00 */
[----:B------:R-:W1:Y:S08]  /*6f30*/  LDC.64 R6, c[0x0][0x440] ;  /* 0x00011000ff067b82 */ /* 0x000e700000000a00 */
[----:B------:R-:W3:Y:S01]  /*6f40*/  LDC.64 R8, c[0x0][0x448] ;  /* 0x00011200ff087b82 */ /* 0x000ee20000000a00 */
[----:B--2---:R-:W-:-:S05]  /*6f50*/  @P0 IMAD.WIDE.U32 R2, R27, 0x10, R2 ;  /* 0x000000101b020825 */ /* 0x004fca00078e0002 */
[----:B------:R2:W-:Y:S02]  /*6f60*/  @P0 STG.E.128 desc[UR4][R2.64], R72 ;  /* 0x0000004802000986 */ /* 0x0005e4000c101d04 */
[----:B------:R-:W4:Y:S01]  /*6f70*/  LDC.64 R10, c[0x0][0x440] ;  /* 0x00011000ff0a7b82 */ /* 0x000f220000000a00 */
[C---:B0-----:R-:W-:Y:S01]  /*6f80*/  @P0 IMAD.WIDE.U32 R4, R27.reuse, 0x10, R4 ;  /* 0x000000101b040825 */ /* 0x041fe200078e0004 */
[----:B------:R-:W-:-:S04]  /*6f90*/  @P0 IADD3 R27, PT, PT, R27, 0x100, RZ ;  /* 0x000001001b1b0810 */ /* 0x000fc80007ffe0ff */
[----:B------:R0:W-:Y:S01]  /*6fa0*/  @P0 STG.E.128 desc[UR4][R4.64], R104 ;  /* 0x0000006804000986 */ /* 0x0001e2000c101d04 */
[----:B------:R-:W-:Y:S01]  /*6fb0*/  LOP3.LUT P0, RZ, R22, 0x8, RZ, 0xc0, !PT ;  /* 0x0000000816ff7812 */ /* 0x000fe2000780c0ff */
[----:B------:R-:W2:Y:S01]  /*6fc0*/  LDC.64 R12, c[0x0][0x448] ;  /* 0x00011200ff0c7b82 */ /* 0x000ea20000000a00 */
[----:B-1----:R-:W-:-:S05]  /*6fd0*/  @P1 IMAD.WIDE.U32 R6, R27, 0x10, R6 ;  /* 0x000000101b061825 */ /* 0x002fca00078e0006 */
[----:B------:R1:W-:Y:S02]  /*6fe0*/  @P1 STG.E.128 desc[UR4][R6.64], R68 ;  /* 0x0000004406001986 */ /* 0x0003e4000c101d04 */
[----:B------:R-:W0:Y:S01]  /*6ff0*/  LDC.64 R14, c[0x0][0x440] ;  /* 0x00011000ff0e7b82 */ /* 0x000e220000000a00 */
[C---:B---3--:R-:W-:Y:S01]  /*7000*/  @P1 IMAD.WIDE.U32 R8, R27.reuse, 0x10, R8 ;  /* 0x000000101b081825 */ /* 0x048fe200078e0008 */
[----:B------:R-:W-:-:S04]  /*7010*/  @P1 IADD3 R27, PT, PT, R27, 0x100, RZ ;  /* 0x000001001b1b1810 */ /* 0x000fc80007ffe0ff */
[----:B------:R1:W-:Y:S02]  /*7020*/  @P1 STG.E.128 desc[UR4][R8.64], R100 ;  /* 0x0000006408001986 */ /* 0x0003e4000c101d04 */
[----:B------:R-:W3:Y:S01]  /*7030*/  LDC.64 R16, c[0x0][0x448] ;  /* 0x00011200ff107b82 */ /* 0x000ee20000000a00 */
[----:B----4-:R-:W-:-:S05]  /*7040*/  @P6 IMAD.WIDE.U32 R10, R27, 0x10, R10 ;  /* 0x000000101b0a6825 */ /* 0x010fca00078e000a */
[----:B------:R1:W-:Y:S02]  /*7050*/  @P6 STG.E.128 desc[UR4][R10.64], R64 ;  /* 0x000000400a006986 */ /* 0x0003e4000c101d04 */
[----:B------:R-:W4:Y:S01]  /*7060*/  LDC.64 R18, c[0x0][0x440] ;  /* 0x00011000ff127b82 */ /* 0x000f220000000a00 */
[C---:B--2---:R-:W-:Y:S01]  /*7070*/  @P6 IMAD.WIDE.U32 R12, R27.reuse, 0x10, R12 ;  /* 0x000000101b0c6825 */ /* 0x044fe200078e000c */
[----:B------:R-:W-:-:S04]  /*7080*/  @P6 IADD3 R27, PT, PT, R27, 0x100, RZ ;  /* 0x000001001b1b6810 */ /* 0x000fc80007ffe0ff */
[----:B------:R1:W-:Y:S02]  /*7090*/  @P6 STG.E.128 desc[UR4][R12.64], R96 ;  /* 0x000000600c006986 */ /* 0x0003e4000c101d04 */
[----:B------:R-:W2:Y:S01]  /*70a0*/  LDC.64 R20, c[0x0][0x448] ;  /* 0x00011200ff147b82 */ /* 0x000ea20000000a00 */
[----:B0-----:R-:W-:-:S05]  /*70b0*/  @P5 IMAD.WIDE.U32 R14, R27, 0x10, R14 ;  /* 0x000000101b0e5825 */ /* 0x001fca00078e000e */
        /* <DEDUP_REMOVED lines=14> */
[----:B------:R1:W-:Y:S01]  /*71a0*/  @P3 STG.E.128 desc[UR4][R2.64], R52 ;  /* 0x0000003402003986 */ /* 0x0003e2000c101d04 */
[C---:B---3--:R-:W-:Y:S01]  /*71b0*/  @P3 IMAD.WIDE.U32 R4, R27.reuse, 0x10, R4 ;  /* 0x000000101b043825 */ /* 0x048fe200078e0004 */
[----:B------:R-:W-:-:S04]  /*71c0*/  @P3 IADD3 R27, PT, PT, R27, 0x100, RZ ;  /* 0x000001001b1b3810 */ /* 0x000fc80007ffe0ff */
[----:B------:R1:W-:Y:S01]  /*71d0*/  @P3 STG.E.128 desc[UR4][R4.64], R84 ;  /* 0x0000005404003986 */ /* 0x0003e2000c101d04 */
[----:B----4-:R-:W-:-:S05]  /*71e0*/  @P2 IMAD.WIDE.U32 R22, R27, 0x10, R22 ;  /* 0x000000101b162825 */ /* 0x010fca00078e0016 */
[----:B------:R1:W-:Y:S01]  /*71f0*/  @P2 STG.E.128 desc[UR4][R22.64], R48 ;  /* 0x0000003016002986 */ /* 0x0003e2000c101d04 */
[----:B--2---:R-:W-:-:S05]  /*7200*/  @P2 IMAD.WIDE.U32 R24, R27, 0x10, R24 ;  /* 0x000000101b182825 */ /* 0x004fca00078e0018 */
        /* <DEDUP_REMOVED lines=10> */
.L_x_14862:
        /* <DEDUP_REMOVED lines=13> */
.L_x_15766:


//--------------------- .text._ZN10layer_norm13ln_bwd_kernelINS_13Kernel_traitsIfffffjLj8192ELj1ELj1ELj8ELj16ENS_18Kernel_traits_baseILj8192EfffffjLj256EEEEELb1ELb0ELb0ELb1EEEvNS_9BwdParamsE --------------------------
	.section	.text._ZN10layer_norm13ln_bwd_kernelINS_13Kernel_traitsIfffffjLj8192ELj1ELj1ELj8ELj16ENS_18Kernel_traits_baseILj8192EfffffjLj256EEEEELb1ELb0ELb0ELb1EEEvNS_9BwdParamsE,"ax",@progbits
	.align	128
        .global         _ZN10layer_norm13ln_bwd_kernelINS_13Kernel_traitsIfffffjLj8192ELj1ELj1ELj8ELj16ENS_18Kernel_traits_baseILj8192EfffffjLj256EEEEELb1ELb0ELb0ELb1EEEvNS_9BwdParamsE
        .type           _ZN10layer_norm13ln_bwd_kernelINS_13Kernel_traitsIfffffjLj8192ELj1ELj1ELj8ELj16ENS_18Kernel_traits_baseILj8192EfffffjLj256EEEEELb1ELb0ELb0ELb1EEEvNS_9BwdParamsE,@function
        .size           _ZN10layer_norm13ln_bwd_kernelINS_13Kernel_traitsIfffffjLj8192ELj1ELj1ELj8ELj16ENS_18Kernel_traits_baseILj8192EfffffjLj256EEEEELb1ELb0ELb0ELb1EEEvNS_9BwdParamsE,(.L_x_15767 - _ZN10layer_norm13ln_bwd_kernelINS_13Kernel_traitsIfffffjLj8192ELj1ELj1ELj8ELj16ENS_18Kernel_traits_baseILj8192EfffffjLj256EEEEELb1ELb0ELb0ELb1EEEvNS_9BwdParamsE)
        .other          _ZN10layer_norm13ln_bwd_kernelINS_13Kernel_traitsIfffffjLj8192ELj1ELj1ELj8ELj16ENS_18Kernel_traits_baseILj8192EfffffjLj256EEEEELb1ELb0ELb0ELb1EEEvNS_9BwdParamsE,@"STO_CUDA_ENTRY STV_DEFAULT"
_ZN10layer_norm13ln_bwd_kernelINS_13Kernel_traitsIfffffjLj8192ELj1ELj1ELj8ELj16ENS_18Kernel_traits_baseILj8192EfffffjLj256EEEEELb1ELb0ELb0ELb1EEEvNS_9BwdParamsE:
.text._ZN10layer_norm13ln_bwd_kernelINS_13Kernel_traitsIfffffjLj8192ELj1ELj1ELj8ELj16ENS_18Kernel_traits_baseILj8192EfffffjLj256EEEEELb1ELb0ELb0ELb1EEEvNS_9BwdParamsE:
        /* <DEDUP_REMOVED lines=42> */
[----:B------:R3:W-:Y:S01]  /*02a0*/  STL [R1], RZ ;  /* 0x000000ff01007387 */ /* 0x0007e20000100800 */
        /* <DEDUP_REMOVED lines=21> */
[----:B------:R-:W-:Y:S02]  /*0400*/  CS2R R216, SRZ ;  /* 0x0000000000d87805 */ /* 0x000fe4000001ff00 */
[----:B------:R-:W-:Y:S01]  /*0410*/  CS2R R214, SRZ ;  /* 0x0000000000d67805 */ /* 0x000fe2000001ff00 */
[----:B------:R3:W5:Y:S01]  /*0420*/  LDG.E.128 R48, desc[UR6][R2.64+0x1000] ;  /* 0x0010000602307981 */ /* 0x000762000c1e1d00 */
[----:B------:R-:W-:-:S02]  /*0430*/  CS2R R212, SRZ ;  /* 0x0000000000d47805 */ /* 0x000fc4000001ff00 */
[----:B------:R-:W-:Y:S02]  /*0440*/  CS2R R210, SRZ ;  /* 0x0000000000d27805 */ /* 0x000fe4000001ff00 */
[----:B------:R-:W-:Y:S01]  /*0450*/  CS2R R208, SRZ ;  /* 0x0000000000d07805 */ /* 0x000fe2000001ff00 */
[----:B------:R3:W5:Y:S01]  /*0460*/  LDG.E.128 R52, desc[UR6][R2.64+0x2000] ;  /* 0x0020000602347981 */ /* 0x000762000c1e1d00 */
[----:B------:R-:W-:Y:S02]  /*0470*/  CS2R R206, SRZ ;  /* 0x0000000000ce7805 */ /* 0x000fe4000001ff00 */
[----:B------:R-:W-:Y:S02]  /*0480*/  CS2R R204, SRZ ;  /* 0x0000000000cc7805 */ /* 0x000fe4000001ff00 */
[----:B------:R-:W-:Y:S01]  /*0490*/  CS2R R202, SRZ ;  /* 0x0000000000ca7805 */ /* 0x000fe2000001ff00 */
[----:B------:R3:W5:Y:S01]  /*04a0*/  LDG.E.128 R56, desc[UR6][R2.64+0x3000] ;  /* 0x0030000602387981 */ /* 0x000762000c1e1d00 */
[----:B------:R-:W-:-:S02]  /*04b0*/  MOV R196, RZ ;  /* 0x000000ff00c47202 */ /* 0x000fc40000000f00 */
[----:B------:R-:W-:Y:S02]  /*04c0*/  CS2R R194, SRZ ;  /* 0x0000000000c27805 */ /* 0x000fe4000001ff00 */
[----:B------:R-:W-:Y:S01]  /*04d0*/  CS2R R192, SRZ ;  /* 0x0000000000c07805 */ /* 0x000fe2000001ff00 */
[----:B------:R3:W5:Y:S01]  /*04e0*/  LDG.E.128 R60, desc[UR6][R2.64+0x4000] ;  /* 0x00400006023c7981 */ /* 0x000762000c1e1d00 */
[----:B------:R-:W0:Y:S03]  /*04f0*/  LDCU.U8 UR8, c[0x0][0x410] ;  /* 0x00008200ff0877ac */ /* 0x000e260008000000 */
[----:B------:R3:W5:Y:S01]  /*0500*/  LDG.E.128 R64, desc[UR6][R2.64+0x5000] ;  /* 0x0050000602407981 */ /* 0x000762000c1e1d00 */
[----:B------:R-:W1:Y:S03]  /*0510*/  LDCU UR4, c[0x0][0x408] ;  /* 0x00008100ff0477ac */ /* 0x000e660008000800 */
[----:B------:R3:W5:Y:S01]  /*0520*/  LDG.E.128 R68, desc[UR6][R2.64+0x6000] ;  /* 0x0060000602447981 */ /* 0x000762000c1e1d00 */
[----:B------:R-:W4:Y:S03]  /*0530*/  LDCU UR9, c[0x0][0x388] ;  /* 0x00007100ff0977ac */ /* 0x000f260008000800 */
[----:B------:R3:W5:Y:S01]  /*0540*/  LDG.E.128 R72, desc[UR6][R2.64+0x7000] ;  /* 0x0070000602487981 */ /* 0x000762000c1e1d00 */
[----:B--2---:R-:W-:Y:S01]  /*0550*/  ISETP.NE.U32.AND P1, PT, R4, RZ, PT ;  /* 0x000000ff0400720c */ /* 0x004fe20003f25070 */
[----:B------:R-:W-:Y:S01]  /*0560*/  HFMA2 R9, -RZ, RZ, 0, 0 ;  /* 0x00000000ff097431 */ /* 0x000fe200000001ff */
[----:B------:R-:W-:-:S02]  /*0570*/  CS2R R190, SRZ ;  /* 0x0000000000be7805 */ /* 0x000fc4000001ff00 */
[----:B------:R-:W-:Y:S02]  /*0580*/  CS2R R188, SRZ ;  /* 0x0000000000bc7805 */ /* 0x000fe4000001ff00 */
[----:B------:R-:W-:Y:S02]  /*0590*/  ISETP.NE.AND.EX P1, PT, R5, RZ, PT, P1 ;  /* 0x000000ff0500720c */ /* 0x000fe40003f25310 */
[----:B------:R-:W-:Y:S02]  /*05a0*/  CS2R R12, SRZ ;  /* 0x00000000000c7805 */ /* 0x000fe4000001ff00 */
[----:B------:R-:W-:Y:S02]  /*05b0*/  CS2R R10, SRZ ;  /* 0x00000000000a7805 */ /* 0x000fe4000001ff00 */
[----:B------:R-:W-:Y:S01]  /*05c0*/  MOV R8, UR5 ;  /* 0x0000000500087c02 */ /* 0x000fe20008000f00 */
[----:B------:R-:W2:Y:S01]  /*05d0*/  LDCU UR12, c[0x0][0x400] ;  /* 0x00008000ff0c77ac */ /* 0x000ea20008000800 */
[----:B------:R-:W0:Y:S01]  /*05e0*/  LDCU.64 UR14, c[0x0][0x478] ;  /* 0x00008f00ff0e77ac */ /* 0x000e220008000a00 */
[----:B------:R-:W0:Y:S01]  /*05f0*/  LDCU.64 UR10, c[0x0][0x438] ;  /* 0x00008700ff0a77ac */ /* 0x000e220008000a00 */
[----:B-1-34-:R-:W-:-:S03]  /*0600*/  NOP ;  /* 0x0000000000007918 */ /* 0x01afc60000000000 */
.L_x_14883:
[----:B-1----:R-:W1:Y:S01]  /*0610*/  LDC.64 R2, c[0x0][0x3c0] ;  /* 0x0000f000ff027b82 */ /* 0x002e620000000a00 */
[----:B------:R-:W-:-:S05]  /*0620*/  IMAD R0, R8, UR9, RZ ;  /* 0x0000000908007c24 */ /* 0x000fca000f8e02ff */
[----:B--23--:R-:W-:Y:S02]  /*0630*/  SHF.R.S32.HI R5, RZ, 0x1f, R0 ;  /* 0x0000001fff057819 */ /* 0x00cfe40000011400 */
[----:B------:R-:W3:Y:S02]  /*0640*/  LDC.64 R16, c[0x0][0x3a8] ;  /* 0x0000ea00ff107b82 */ /* 0x000ee40000000a00 */
[----:B------:R-:W-:-:S04]  /*0650*/  LEA.HI R5, R5, R0, RZ, 0x2 ;  /* 0x0000000005057211 */ /* 0x000fc800078f10ff */
[----:B------:R-:W-:Y:S02]  /*0660*/  LEA.HI.SX32 R166, R5, R14, 0x1e ;  /* 0x0000000e05a67211 */ /* 0x000fe400078ff2ff */
[----:B------:R-:W4:Y:S08]  /*0670*/  LDC.64 R116, c[0x0][0x428] ;  /* 0x00010a00ff747b82 */ /* 0x000f300000000a00 */
[----:B------:R-:W2:Y:S01]  /*0680*/  LDC.64 R40, c[0x0][0x3c8] ;  /* 0x0000f200ff287b82 */ /* 0x000ea20000000a00 */
[----:B-1----:R-:W-:Y:S01]  /*0690*/  IMAD.WIDE R2, R8, 0x4, R2 ;  /* 0x0000000408027825 */ /* 0x002fe200078e0202 */
[----:B------:R-:W-:-:S02]  /*06a0*/  IADD3 R7, PT, PT, R166, 0x300, RZ ;  /* 0x00000300a6077810 */ /* 0x000fc40007ffe0ff */
[C---:B------:R-:W-:Y:S02]  /*06b0*/  IADD3 R6, PT, PT, R166.reuse, 0x400, RZ ;  /* 0x00000400a6067810 */ /* 0x040fe40007ffe0ff */
[C---:B------:R-:W-:Y:S01]  /*06c0*/  IADD3 R5, PT, PT, R166.reuse, 0x500, RZ ;  /* 0x00000500a6057810 */ /* 0x040fe20007ffe0ff */
[----:B------:R1:W2:Y:S01]  /*06d0*/  LDG.E R0, desc[UR6][R2.64] ;  /* 0x0000000602007981 */ /* 0x0002a2000c1e1900 */
[C---:B------:R-:W-:Y:S02]  /*06e0*/  IADD3 R157, PT, PT, R166.reuse, 0x100, RZ ;  /* 0x00000100a69d7810 */ /* 0x040fe40007ffe0ff */
[C---:B------:R-:W-:Y:S02]  /*06f0*/  IADD3 R148, PT, PT, R166.reuse, 0x200, RZ ;  /* 0x00000200a6947810 */ /* 0x040fe40007ffe0ff */
[C---:B------:R-:W-:Y:S01]  /*0700*/  IADD3 R4, PT, PT, R166.reuse, 0x600, RZ ;  /* 0x00000600a6047810 */ /* 0x040fe20007ffe0ff */
[----:B---3--:R-:W-:Y:S01]  /*0710*/  IMAD.WIDE.U32 R32, R7, 0x10, R16 ;  /* 0x0000001007207825 */ /* 0x008fe200078e0010 */
[----:B-1----:R-:W-:-:S03]  /*0720*/  IADD3 R3, PT, PT, R166, 0x700, RZ ;  /* 0x00000700a6037810 */ /* 0x002fc60007ffe0ff */
[--C-:B------:R-:W-:Y:S02]  /*0730*/  IMAD.WIDE.U32 R20, R166, 0x10, R16.reuse ;  /* 0x00000010a6147825 */ /* 0x100fe400078e0010 */
[----:B------:R-:W3:Y:S02]  /*0740*/  LDG.E.128 R32, desc[UR6][R32.64] ;  /* 0x0000000620207981 */ /* 0x000ee4000c1e1d00 */
        /* <DEDUP_REMOVED lines=9> */
[----:B------:R-:W3:Y:S02]  /*07e0*/  LDG.E.128 R28, desc[UR6][R28.64] ;  /* 0x000000061c1c7981 */ /* 0x000ee4000c1e1d00 */
[----:B----4-:R-:W-:-:S02]  /*07f0*/  IMAD.WIDE.U32 R124, R166, 0x10, R116 ;  /* 0x00000010a67c7825 */ /* 0x010fc400078e0074 */
[----:B------:R-:W4:Y:S02]  /*0800*/  LDG.E.128 R144, desc[UR6][R144.64] ;  /* 0x0000000690907981 */ /* 0x000f24000c1e1d00 */
[----:B------:R-:W-:Y:S02]  /*0810*/  IMAD.WIDE.U32 R16, R3, 0x10, R16 ;  /* 0x0000001003107825 */ /* 0x000fe400078e0010 */
[----:B------:R-:W4:Y:S02]  /*0820*/  LDG.E.128 R124, desc[UR6][R124.64] ;  /* 0x000000067c7c7981 */ /* 0x000f24000c1e1d00 */
[----:B--2---:R-:W-:Y:S02]  /*0830*/  IMAD.WIDE R40, R8, 0x4, R40 ;  /* 0x0000000408287825 */ /* 0x004fe400078e0228 */
[----:B------:R-:W2:Y:S04]  /*0840*/  LDG.E.128 R16, desc[UR6][R16.64] ;  /* 0x0000000610107981 */ /* 0x000ea8000c1e1d00 */
[----:B------:R1:W2:Y:S01]  /*0850*/  LDG.E R2, desc[UR6][R40.64] ;  /* 0x0000000628027981 */ /* 0x0002a2000c1e1900 */
[----:B------:R-:W-:-:S06]  /*0860*/  IMAD.WIDE.U32 R128, R157, 0x10, R116 ;  /* 0x000000109d807825 */ /* 0x000fcc00078e0074 */
[----:B------:R-:W2:Y:S01]  /*0870*/  LDG.E.128 R128, desc[UR6][R128.64] ;  /* 0x0000000680807981 */ /* 0x000ea2000c1e1d00 */
[----:B------:R-:W-:-:S06]  /*0880*/  IMAD.WIDE.U32 R132, R148, 0x10, R116 ;  /* 0x0000001094847825 */ /* 0x000fcc00078e0074 */
[----:B------:R-:W2:Y:S01]  /*0890*/  LDG.E.128 R132, desc[UR6][R132.64] ;  /* 0x0000000684847981 */ /* 0x000ea2000c1e1d00 */
[----:B------:R-:W-:-:S06]  /*08a0*/  IMAD.WIDE.U32 R136, R7, 0x10, R116 ;  /* 0x0000001007887825 */ /* 0x000fcc00078e0074 */
[----:B------:R-:W2:Y:S01]  /*08b0*/  LDG.E.128 R136, desc[UR6][R136.64] ;  /* 0x0000000688887981 */ /* 0x000ea2000c1e1d00 */
[----:B-1----:R-:W-:-:S06]  /*08c0*/  IMAD.WIDE.U32 R40, R6, 0x10, R116 ;  /* 0x0000001006287825 */ /* 0x002fcc00078e0074 */
[----:B------:R-:W2:Y:S01]  /*08d0*/  LDG.E.128 R40, desc[UR6][R40.64] ;  /* 0x0000000628287981 */ /* 0x000ea2000c1e1d00 */
[----:B------:R-:W-:-:S06]  /*08e0*/  IMAD.WIDE.U32 R112, R5, 0x10, R116 ;  /* 0x0000001005707825 */ /* 0x000fcc00078e0074 */
[----:B------:R-:W2:Y:S01]  /*08f0*/  LDG.E.128 R112, desc[UR6][R112.64] ;  /* 0x0000000670707981 */ /* 0x000ea2000c1e1d00 */
[----:B------:R-:W-:-:S06]  /*0900*/  IMAD.WIDE.U32 R120, R4, 0x10, R116 ;  /* 0x0000001004787825 */ /* 0x000fcc00078e0074 */
[----:B------:R-:W2:Y:S01]  /*0910*/  LDG.E.128 R120, desc[UR6][R120.64] ;  /* 0x0000000678787981 */ /* 0x000ea2000c1e1d00 */
[----:B------:R-:W-:-:S06]  /*0920*/  IMAD.WIDE.U32 R116, R3, 0x10, R116 ;  /* 0x0000001003747825 */ /* 0x000fcc00078e0074 */
[----:B------:R-:W2:Y:S01]  /*0930*/  LDG.E.128 R116, desc[UR6][R116.64] ;  /* 0x0000000674747981 */ /* 0x000ea2000c1e1d00 */
[----:B0-----:R-:W-:-:S04]  /*0940*/  ISETP.NE.AND P5, PT, RZ, UR8, PT ;  /* 0x00000008ff007c0c */ /* 0x001fc8000bfa5270 */
[----:B------:R-:W-:-:S05]  /*0950*/  FSEL R0, R0, RZ, !P5 ;  /* 0x000000ff00007208 */ /* 0x000fca0006800000 */
        /* <DEDUP_REMOVED lines=26> */
[C---:B------:R-:W-:Y:S01]  /*0b00*/  FADD.FTZ R23, -R0.reuse, R144 ;  /* 0x0000009000177221 */ /* 0x040fe20000010100 */
[----:B------:R-:W-:Y:S01]  /*0b10*/  FADD.FTZ R25, -R0, R146 ;  /* 0x0000009200197221 */ /* 0x000fe20000010100 */
[----:B-----5:R-:W-:Y:S01]  /*0b20*/  FMUL.FTZ R187, R44, R124 ;  /* 0x0000007c2cbb7220 */ /* 0x020fe20000410000 */
[C---:B--2---:R-:W-:Y:S01]  /*0b30*/  FADD.FTZ R27, -R0.reuse, R16 ;  /* 0x00000010001b7221 */ /* 0x044fe20000010100 */
[C---:B------:R-:W-:Y:S01]  /*0b40*/  FADD.FTZ R145, -R0.reuse, R17 ;  /* 0x0000001100917221 */ /* 0x040fe20000010100 */
[C---:B------:R-:W-:Y:S01]  /*0b50*/  FADD.FTZ R29, -R0.reuse, R18 ;  /* 0x00000012001d7221 */ /* 0x040fe20000010100 */
[----:B------:R-:W-:Y:S01]  /*0b60*/  FADD.FTZ R147, -R0, R19 ;  /* 0x0000001300937221 */ /* 0x000fe20000010100 */
[C---:B------:R-:W-:Y:S01]  /*0b70*/  FMUL.FTZ R0, R2.reuse, R169 ;  /* 0x000000a902007220 */ /* 0x040fe20000410000 */
[----:B------:R-:W-:Y:S01]  /*0b80*/  FMUL.FTZ R186, R45, R125 ;  /* 0x0000007d2dba7220 */ /* 0x000fe20000410000 */
[----:B------:R-:W-:Y:S01]  /*0b90*/  FADD.FTZ R17, RZ, R187 ;  /* 0x000000bbff117221 */ /* 0x000fe20000010000 */
[----:B------:R-:W-:Y:S01]  /*0ba0*/  FMUL.FTZ R185, R2, R185 ;  /* 0x000000b902b97220 */ /* 0x000fe20000410000 */
[----:B------:R-:W-:Y:S01]  /*0bb0*/  FFMA.FTZ R16, R0, R187, RZ ;  /* 0x000000bb00107223 */ /* 0x000fe200000100ff */
        /* <DEDUP_REMOVED lines=133> */
[----:B------:R-:W2:Y:S01]  /*1410*/  S2R R199, SR_CgaCtaId ;  /* 0x0000000000c77919 */ /* 0x000ea20000008800 */
[----:B0-----:R-:W-:Y:S01]  /*1420*/  FADD.FTZ R197, R177, R198 ;  /* 0x000000c6b1c57221 */ /* 0x001fe20000010000 */
[----:B-1----:R-:W-:-:S04]  /*1430*/  FADD.FTZ R179, R178, R179 ;  /* 0x000000b3b2b37221 */ /* 0x002fc80000010000 */
[----:B------:R-:W0:Y:S04]  /*1440*/  SHFL.DOWN PT, R174, R197, 0x2, 0x1f ;  /* 0x08401f00c5ae7f89 */ /* 0x000e2800000e0000 */
[----:B------:R-:W1:Y:S02]  /*1450*/  SHFL.DOWN PT, R176, R179, 0x2, 0x1f ;  /* 0x08401f00b3b07f89 */ /* 0x000e6400000e0000 */
[----:B------:R-:W3:Y:S01]  /*1460*/  @!P4 S2R R14, SR_TID.X ;  /* 0x00000000000ec919 */ /* 0x000ee20000002100 */
[----:B------:R-:W-:Y:S02]  /*1470*/  PLOP3.LUT P0, PT, PT, PT, PT, 0x80, 0x8 ;  /* 0x000000000008781c */ /* 0x000fe40003f0f070 */
[----:B------:R-:W-:Y:S02]  /*1480*/  MOV R198, 0x400 ;  /* 0x0000040000c67802 */ /* 0x000fe40000000f00 */
[----:B------:R-:W-:Y:S01]  /*1490*/  @!P4 PLOP3.LUT P0, PT, P3, PT, PT, 0x80, 0x8 ;  /* 0x000000000008c81c */ /* 0x000fe20001f0f070 */
[----:B0-----:R-:W-:Y:S01]  /*14a0*/  FADD.FTZ R174, R197, R174 ;  /* 0x000000aec5ae7221 */ /* 0x001fe20000010000 */
[----:B-1----:R-:W-:-:S04]  /*14b0*/  FADD.FTZ R178, R179, R176 ;  /* 0x000000b0b3b27221 */ /* 0x002fc80000010000 */
[----:B------:R-:W0:Y:S01]  /*14c0*/  SHFL.DOWN PT, R31, R174, 0x1, 0x1f ;  /* 0x08201f00ae1f7f89 */ /* 0x000e2200000e0000 */
[----:B--2---:R-:W-:Y:S01]  /*14d0*/  LEA R198, R199, R198, 0x18 ;  /* 0x000000c6c7c67211 */ /* 0x004fe200078ec0ff */
[----:B------:R-:W1:Y:S02]  /*14e0*/  @P1 LDC.64 R176, c[0x0][0x3e0] ;  /* 0x0000f800ffb01b82 */ /* 0x000e640000000a00 */
[----:B------:R-:W2:Y:S01]  /*14f0*/  SHFL.DOWN PT, R175, R178, 0x1, 0x1f ;  /* 0x08201f00b2af7f89 */ /* 0x000ea200000e0000 */
[C---:B------:R-:W-:Y:S02]  /*1500*/  IADD3 R199, PT, PT, R198.reuse, 0x8040, RZ ;  /* 0x00008040c6c77810 */ /* 0x040fe40007ffe0ff */
[----:B------:R-:W-:Y:S02]  /*1510*/  ISETP.NE.U32.AND P2, PT, RZ, UR10, PT ;  /* 0x0000000aff007c0c */ /* 0x000fe4000bf45070 */
[----:B------:R-:W-:Y:S02]  /*1520*/  @!P4 MOV R179, R199 ;  /* 0x000000c700b3c202 */ /* 0x000fe40000000f00 */
[----:B------:R-:W-:-:S02]  /*1530*/  @!P0 IADD3 R179, PT, PT, R198, 0x8000, RZ ;  /* 0x00008000c6b38810 */ /* 0x000fc40007ffe0ff */
[----:B---3--:R-:W-:Y:S02]  /*1540*/  @!P4 SHF.R.U32.HI R197, RZ, 0x2, R14 ;  /* 0x00000002ffc5c819 */ /* 0x008fe4000001160e */
[----:B------:R-:W-:Y:S02]  /*1550*/  ISETP.NE.AND.EX P0, PT, RZ, UR11, PT, P2 ;  /* 0x0000000bff007c0c */ /* 0x000fe4000bf05320 */
[----:B------:R-:W-:-:S04]  /*1560*/  @!P4 LOP3.LUT R197, R197, 0x38, RZ, 0xc0, !PT ;  /* 0x00000038c5c5c812 */ /* 0x000fc800078ec0ff */
[----:B------:R-:W-:Y:S01]  /*1570*/  @!P4 IADD3 R197, PT, PT, R197, R179, RZ ;  /* 0x000000b3c5c5c210 */ /* 0x000fe20007ffe0ff */
[----:B0-----:R-:W-:Y:S01]  /*1580*/  FADD.FTZ R174, R174, R31 ;  /* 0x0000001faeae7221 */ /* 0x001fe20000010000 */
[----:B--2---:R-:W-:Y:S01]  /*1590*/  FADD.FTZ R175, R178, R175 ;  /* 0x000000afb2af7221 */ /* 0x004fe20000010000 */
[----:B------:R-:W-:Y:S01]  /*15a0*/  MOV R31, 0x3f800000 ;  /* 0x3f800000001f7802 */ /* 0x000fe20000000f00 */
[----:B-1----:R-:W-:-:S03]  /*15b0*/  @P1 IMAD.WIDE R176, R8, 0x4, R176 ;  /* 0x0000000408b01825 */ /* 0x002fc600078e02b0 */
[----:B------:R-:W0:Y:S01]  /*15c0*/  @P0 LDC.64 R178, c[0x0][0x438] ;  /* 0x00010e00ffb20b82 */ /* 0x000e220000000a00 */
[----:B------:R1:W-:Y:S04]  /*15d0*/  @!P4 STS.64 [R197], R174 ;  /* 0x000000aec500c388 */ /* 0x0003e80000000a00 */
[----:B------:R2:W5:Y:S03]  /*15e0*/  @P1 LDG.E R31, desc[UR6][R176.64] ;  /* 0x00000006b01f1981 */ /* 0x000566000c1e1900 */
[----:B-1----:R-:W1:Y:S08]  /*15f0*/  @P0 LDC.64 R174, c[0x0][0x438] ;  /* 0x00010e00ffae0b82 */ /* 0x002e700000000a00 */
[----:B--2---:R-:W2:Y:S01]  /*1600*/  @P0 LDC.64 R176, c[0x0][0x438] ;  /* 0x00010e00ffb00b82 */ /* 0x004ea20000000a00 */
[----:B-1----:R-:W-:-:S05]  /*1610*/  @P0 IMAD.WIDE.U32 R174, R166, 0x10, R174 ;  /* 0x00000010a6ae0825 */ /* 0x002fca00078e00ae */
[----:B------:R1:W5:Y:S02]  /*1620*/  @P0 LDG.E.128 R76, desc[UR6][R174.64] ;  /* 0x00000006ae4c0981 */ /* 0x000364000c1e1d00 */
[----:B-1----:R-:W1:Y:S02]  /*1630*/  @P0 LDC.64 R174, c[0x0][0x438] ;  /* 0x00010e00ffae0b82 */ /* 0x002e640000000a00 */
[----:B-1----:R-:W-:-:S05]  /*1640*/  @P0 IMAD.WIDE.U32 R174, R7, 0x10, R174 ;  /* 0x0000001007ae0825 */ /* 0x002fca00078e00ae */
[----:B------:R1:W5:Y:S02]  /*1650*/  @P0 LDG.E.128 R88, desc[UR6][R174.64] ;  /* 0x00000006ae580981 */ /* 0x000364000c1e1d00 */
[----:B-1----:R-:W1:Y:S01]  /*1660*/  @P0 LDC.64 R174, c[0x0][0x438] ;  /* 0x00010e00ffae0b82 */ /* 0x002e620000000a00 */
[----:B0-----:R-:W-:-:S04]  /*1670*/  @P0 IMAD.WIDE.U32 R178, R148, 0x10, R178 ;  /* 0x0000001094b20825 */ /* 0x001fc800078e00b2 */
[----:B--2---:R-:W-:Y:S01]  /*1680*/  @P0 IMAD.WIDE.U32 R176, R157, 0x10, R176 ;  /* 0x000000109db00825 */ /* 0x004fe200078e00b0 */
[----:B------:R0:W5:Y:S03]  /*1690*/  @P0 LDG.E.128 R84, desc[UR6][R178.64] ;  /* 0x00000006b2540981 */ /* 0x000166000c1e1d00 */
[C---:B------:R-:W-:Y:S01]  /*16a0*/  FADD.FTZ R219, R124.reuse, R219 ;  /* 0x000000db7cdb7221 */ /* 0x040fe20000010000 */
[----:B------:R-:W-:Y:S01]  /*16b0*/  FFMA.FTZ R9, R124, R0, R9 ;  /* 0x000000007c097223 */ /* 0x000fe20000010009 */
[----:B------:R-:W-:Y:S01]  /*16c0*/  FADD.FTZ R220, R125, R220 ;  /* 0x000000dc7ddc7221 */ /* 0x000fe20000010000 */
[----:B------:R2:W5:Y:S01]  /*16d0*/  @P0 LDG.E.128 R80, desc[UR6][R176.64] ;  /* 0x00000006b0500981 */ /* 0x000562000c1e1d00 */
[----:B0-----:R-:W0:Y:S01]  /*16e0*/  @P0 LDC.64 R178, c[0x0][0x438] ;  /* 0x00010e00ffb20b82 */ /* 0x001e220000000a00 */
[----:B-1----:R-:W-:-:S07]  /*16f0*/  @P0 IMAD.WIDE.U32 R174, R5, 0x10, R174 ;  /* 0x0000001005ae0825 */ /* 0x002fce00078e00ae */
[----:B--2---:R-:W1:Y:S01]  /*1700*/  @P0 LDC.64 R176, c[0x0][0x438] ;  /* 0x00010e00ffb00b82 */ /* 0x004e620000000a00 */
[----:B------:R2:W5:Y:S07]  /*1710*/  @P0 LDG.E.128 R96, desc[UR6][R174.64] ;  /* 0x00000006ae600981 */ /* 0x00056e000c1e1d00 */
[----:B--2---:R-:W2:Y:S01]  /*1720*/  LDC.64 R174, c[0x0][0x3b0] ;  /* 0x0000ec00ffae7b82 */ /* 0x004ea20000000a00 */
[----:B------:R-:W-:Y:S01]  /*1730*/  FFMA.FTZ R10, R125, R185, R10 ;  /* 0x000000b97d0a7223 */ /* 0x000fe2000001000a */
[----:B0-----:R-:W-:-:S05]  /*1740*/  @P0 IMAD.WIDE.U32 R178, R4, 0x10, R178 ;  /* 0x0000001004b20825 */ /* 0x001fca00078e00b2 */
[----:B------:R-:W5:Y:S01]  /*1750*/  @P0 LDG.E.128 R100, desc[UR6][R178.64] ;  /* 0x00000006b2640981 */ /* 0x000f62000c1e1d00 */
[----:B--2---:R-:W-:-:S05]  /*1760*/  IMAD.WIDE.U32 R124, R166, 0x4, R174 ;  /* 0x00000004a67c7825 */ /* 0x004fca00078e00ae */
[----:B------:R0:W5:Y:S02]  /*1770*/  LDG.E R221, desc[UR6][R124.64] ;  /* 0x000000067cdd7981 */ /* 0x000164000c1e1900 */
[----:B0-----:R-:W-:-:S05]  /*1780*/  IMAD.WIDE.U32 R124, R157, 0x4, R174 ;  /* 0x000000049d7c7825 */ /* 0x001fca00078e00ae */
[----:B------:R0:W5:Y:S02]  /*1790*/  LDG.E R201, desc[UR6][R124.64] ;  /* 0x000000067cc97981 */ /* 0x000164000c1e1900 */
[----:B0-----:R-:W-:-:S05]  /*17a0*/  IMAD.WIDE.U32 R124, R148, 0x4, R174 ;  /* 0x00000004947c7825 */ /* 0x001fca00078e00ae */
[----:B------:R0:W5:Y:S01]  /*17b0*/  LDG.E R197, desc[UR6][R124.64] ;  /* 0x000000067cc57981 */ /* 0x000162000c1e1900 */
[----:B-1----:R-:W-:-:S05]  /*17c0*/  @P0 IMAD.WIDE.U32 R176, R6, 0x10, R176 ;  /* 0x0000001006b00825 */ /* 0x002fca00078e00b0 */
[----:B------:R-:W5:Y:S01]  /*17d0*/  @P0 LDG.E.128 R92, desc[UR6][R176.64] ;  /* 0x00000006b05c0981 */ /* 0x000f62000c1e1d00 */
[----:B0-----:R-:W-:-:S05]  /*17e0*/  IMAD.WIDE.U32 R124, R7, 0x4, R174 ;  /* 0x00000004077c7825 */ /* 0x001fca00078e00ae */
[----:B------:R0:W5:Y:S02]  /*17f0*/  LDG.E R178, desc[UR6][R124.64] ;  /* 0x000000067cb27981 */ /* 0x000164000c1e1900 */
[----:B0-----:R-:W-:-:S05]  /*1800*/  IMAD.WIDE.U32 R124, R6, 0x4, R174 ;  /* 0x00000004067c7825 */ /* 0x001fca00078e00ae */
[----:B------:R0:W5:Y:S02]  /*1810*/  LDG.E R176, desc[UR6][R124.64] ;  /* 0x000000067cb07981 */ /* 0x000164000c1e1900 */
[----:B0-----:R-:W-:-:S05]  /*1820*/  IMAD.WIDE.U32 R124, R5, 0x4, R174 ;  /* 0x00000004057c7825 */ /* 0x001fca00078e00ae */
[----:B------:R0:W5:Y:S01]  /*1830*/  LDG.E R177, desc[UR6][R124.64] ;  /* 0x000000067cb17981 */ /* 0x000162000c1e1900 */
[----:B------:R-:W-:Y:S01]  /*1840*/  IADD3 R252, PT, PT, R198, 0x8050, RZ ;  /* 0x00008050c6fc7810 */ /* 0x000fe20007ffe0ff */
[----:B0-----:R-:W-:-:S04]  /*1850*/  IMAD.WIDE.U32 R124, R4, 0x4, R174 ;  /* 0x00000004047c7825 */ /* 0x001fc800078e00ae */
[----:B------:R-:W-:Y:S01]  /*1860*/  IMAD.WIDE.U32 R174, R3, 0x4, R174 ;  /* 0x0000000403ae7825 */ /* 0x000fe200078e00ae */
[C---:B------:R-:W-:Y:S01]  /*1870*/  IADD3 R248, PT, PT, R198.reuse, 0x8060, RZ ;  /* 0x00008060c6f87810 */ /* 0x040fe20007ffe0ff */
[----:B------:R0:W5:Y:S01]  /*1880*/  LDG.E R179, desc[UR6][R124.64] ;  /* 0x000000067cb37981 */ /* 0x000162000c1e1900 */
[----:B------:R-:W-:-:S03]  /*1890*/  @!P3 IADD3 R252, PT, PT, R198, 0x8010, RZ ;  /* 0x00008010c6fcb810 */ /* 0x000fc60007ffe0ff */
[----:B------:R1:W5:Y:S01]  /*18a0*/  LDG.E R174, desc[UR6][R174.64] ;  /* 0x00000006aeae7981 */ /* 0x000362000c1e1900 */
[C---:B------:R-:W-:Y:S02]  /*18b0*/  @!P3 IADD3 R248, PT, PT, R198.reuse, 0x8020, RZ ;  /* 0x00008020c6f8b810 */ /* 0x040fe40007ffe0ff */
[C---:B------:R-:W-:Y:S01]  /*18c0*/  @!P3 IADD3 R199, PT, PT, R198.reuse, 0x8000, RZ ;  /* 0x00008000c6c7b810 */ /* 0x040fe20007ffe0ff */
[----:B0-----:R-:W0:Y:S01]  /*18d0*/  @P0 LDC.64 R124, c[0x0][0x438] ;  /* 0x00010e00ff7c0b82 */ /* 0x001e220000000a00 */
[C---:B-1----:R-:W-:Y:S02]  /*18e0*/  IADD3 R175, PT, PT, R198.reuse, 0x8070, RZ ;  /* 0x00008070c6af7810 */ /* 0x042fe40007ffe0ff */
[----:B------:R-:W-:Y:S02]  /*18f0*/  @!P3 IADD3 R175, PT, PT, R198, 0x8030, RZ ;  /* 0x00008030c6afb810 */ /* 0x000fe40007ffe0ff */
[----:B------:R-:W2:Y:S01]  /*1900*/  LDL.LU R198, [R1] ;  /* 0x0000000001c67983 */ /* 0x000ea20000300800 */
[----:B0-----:R-:W-:-:S05]  /*1910*/  @P0 IMAD.WIDE.U32 R124, R3, 0x10, R124 ;  /* 0x00000010037c0825 */ /* 0x001fca00078e007c */
[----:B------:R0:W5:Y:S01]  /*1920*/  @P0 LDG.E.128 R104, desc[UR6][R124.64] ;  /* 0x000000067c680981 */ /* 0x000162000c1e1d00 */
[C---:B------:R-:W-:Y:S01]  /*1930*/  FADD.FTZ R222, R126.reuse, R222 ;  /* 0x000000de7ede7221 */ /* 0x040fe20000010000 */
[----:B------:R-:W-:Y:S01]  /*1940*/  FFMA.FTZ R11, R126, R184, R11 ;  /* 0x000000b87e0b7223 */ /* 0x000fe2000001000b */
[C---:B------:R-:W-:Y:S01]  /*1950*/  FADD.FTZ R223, R127.reuse, R223 ;  /* 0x000000df7fdf7221 */ /* 0x040fe20000010000 */
[----:B------:R-:W-:Y:S01]  /*1960*/  FFMA.FTZ R12, R127, R183, R12 ;  /* 0x000000b77f0c7223 */ /* 0x000fe2000001000c */
[----:B------:R-:W-:Y:S01]  /*1970*/  BAR.SYNC.DEFER_BLOCKING 0x0 ;  /* 0x0000000000007b1d */ /* 0x000fe20000010000 */
        /* <DEDUP_REMOVED lines=9> */
[----:B0-----:R-:W0:Y:S04]  /*1a10*/  LDS.128 R124, [R199] ;  /* 0x00000000c77c7984 */ /* 0x001e280000000c00 */
[----:B------:R-:W1:Y:S01]  /*1a20*/  LDS.128 R128, [R252] ;  /* 0x00000000fc807984 */ /* 0x000e620000000c00 */
[----:B------:R-:W-:Y:S01]  /*1a30*/  FFMA.FTZ R191, R132, R162, R191 ;  /* 0x000000a284bf7223 */ /* 0x000fe200000100bf */
[C---:B------:R-:W-:Y:S01]  /*1a40*/  FADD.FTZ R229, R133.reuse, R229 ;  /* 0x000000e585e57221 */ /* 0x040fe20000010000 */
[----:B------:R-:W-:Y:S01]  /*1a50*/  FFMA.FTZ R192, R133, R163, R192 ;  /* 0x000000a385c07223 */ /* 0x000fe200000100c0 */
[C---:B------:R-:W-:Y:S01]  /*1a60*/  FADD.FTZ R230, R134.reuse, R230 ;  /* 0x000000e686e67221 */ /* 0x040fe20000010000 */
[----:B------:R-:W-:Y:S01]  /*1a70*/  FFMA.FTZ R193, R134, R164, R193 ;  /* 0x000000a486c17223 */ /* 0x000fe200000100c1 */
[C---:B------:R-:W-:Y:S01]  /*1a80*/  FADD.FTZ R231, R135.reuse, R231 ;  /* 0x000000e787e77221 */ /* 0x040fe20000010000 */
[----:B------:R-:W-:-:S02]  /*1a90*/  FFMA.FTZ R194, R135, R165, R194 ;  /* 0x000000a587c27223 */ /* 0x000fc400000100c2 */
[----:B------:R-:W3:Y:S01]  /*1aa0*/  LDS.128 R132, [R248] ;  /* 0x00000000f8847984 */ /* 0x000ee20000000c00 */
[C---:B------:R-:W-:Y:S01]  /*1ab0*/  FADD.FTZ R232, R136.reuse, R232 ;  /* 0x000000e888e87221 */ /* 0x040fe20000010000 */
[----:B------:R-:W-:Y:S01]  /*1ac0*/  FFMA.FTZ R195, R136, R153, R195 ;  /* 0x0000009988c37223 */ /* 0x000fe200000100c3 */
[C---:B------:R-:W-:Y:S01]  /*1ad0*/  FADD.FTZ R233, R137.reuse, R233 ;  /* 0x000000e989e97221 */ /* 0x040fe20000010000 */
[----:B------:R-:W-:Y:S01]  /*1ae0*/  FFMA.FTZ R196, R137, R154, R196 ;  /* 0x0000009a89c47223 */ /* 0x000fe200000100c4 */
[C---:B------:R-:W-:Y:S01]  /*1af0*/  FADD.FTZ R234, R138.reuse, R234 ;  /* 0x000000ea8aea7221 */ /* 0x040fe20000010000 */
[----:B------:R-:W-:Y:S01]  /*1b00*/  FFMA.FTZ R200, R138, R155, R200 ;  /* 0x0000009b8ac87223 */ /* 0x000fe200000100c8 */
[C---:B------:R-:W-:Y:S01]  /*1b10*/  FADD.FTZ R235, R139.reuse, R235 ;  /* 0x000000eb8beb7221 */ /* 0x040fe20000010000 */
[----:B------:R-:W-:Y:S02]  /*1b20*/  FFMA.FTZ R202, R139, R156, R202 ;  /* 0x0000009c8bca7223 */ /* 0x000fe400000100ca */
[----:B------:R-:W4:Y:S01]  /*1b30*/  LDS.128 R136, [R175] ;  /* 0x00000000af887984 */ /* 0x000f220000000c00 */
[C---:B------:R-:W-:Y:S01]  /*1b40*/  FADD.FTZ R237, R41.reuse, R237 ;  /* 0x000000ed29ed7221 */ /* 0x040fe20000010000 */
[----:B------:R-:W-:Y:S01]  /*1b50*/  FFMA.FTZ R204, R41, R33, R204 ;  /* 0x0000002129cc7223 */ /* 0x000fe200000100cc */
        /* <DEDUP_REMOVED lines=45> */
[----:B------:R-:W-:Y:S01]  /*1e30*/  FFMA.FTZ R218, R119, R147, R218 ;  /* 0x0000009377da7223 */ /* 0x000fe200000100da */
[----:B------:R-:W-:Y:S01]  /*1e40*/  FMUL.FTZ R116, R40, UR12 ;  /* 0x0000000c28747c20 */ /* 0x000fe20008410000 */
[----:B------:R-:W-:Y:S01]  /*1e50*/  FSEL R117, R41, RZ, !P5 ;  /* 0x000000ff29757208 */ /* 0x000fe20006800000 */
[----:B--2---:R-:W-:-:S05]  /*1e60*/  FADD.FTZ R198, R119, R198 ;  /* 0x000000c677c67221 */ /* 0x004fca0000010000 */
[----:B------:R0:W-:Y:S01]  /*1e70*/  STL [R1], R198 ;  /* 0x000000c601007387 */ /* 0x0001e20000100800 */
        /* <DEDUP_REMOVED lines=42> */
[----:B------:R-:W-:Y:S01]  /*2120*/  FFMA.FTZ R34, R2, R127, R78 ;  /* 0x0000007f02227223 */ /* 0x000fe2000001004e */
[----:B------:R-:W-:Y:S01]  /*2130*/  FADD.FTZ R41, R158, -R41 ;  /* 0x800000299e297221 */ /* 0x000fe20000010000 */
[----:B------:R-:W-:Y:S01]  /*2140*/  FADD.FTZ R161, R161, -R42 ;  /* 0x8000002aa1a17221 */ /* 0x000fe20000010000 */
[----:B------:R-:W-:Y:S01]  /*2150*/  FADD.FTZ R173, R170, -R173 ;  /* 0x800000adaaad7221 */ /* 0x000fe20000010000 */
[-C--:B------:R-:W-:Y:S01]  /*2160*/  FMUL.FTZ R116, R116, R31.reuse ;  /* 0x0000001f74747220 */ /* 0x080fe20000410000 */
[----:B------:R-:W-:Y:S01]  /*2170*/  FADD.FTZ R149, R149, -R112 ;  /* 0x8000007095957221 */ /* 0x000fe20000010000 */
[----:B------:R-:W-:Y:S01]  /*2180*/  FADD.FTZ R151, R151, -R114 ;  /* 0x8000007297977221 */ /* 0x000fe20000010000 */
[-C--:B------:R-:W-:Y:S01]  /*2190*/  FMUL.FTZ R32, R32, R31.reuse ;  /* 0x0000001f20207220 */ /* 0x080fe20000410000 */
[----:B------:R-:W-:Y:S01]  /*21a0*/  FMUL.FTZ R34, R34, R31 ;  /* 0x0000001f22227220 */ /* 0x000fe20000410000 */
[C---:B------:R-:W-:Y:S01]  /*21b0*/  FFMA.FTZ R172, R2.reuse, R172, R81 ;  /* 0x000000ac02ac7223 */ /* 0x040fe20000010051 */
[C---:B------:R-:W-:Y:S01]  /*21c0*/  FFMA.FTZ R40, R2.reuse, R41, R84 ;  /* 0x0000002902287223 */ /* 0x040fe20000010054 */
[C---:B------:R-:W-:Y:S01]  /*21d0*/  FFMA.FTZ R112, R2.reuse, R161, R87 ;  /* 0x000000a102707223 */ /* 0x040fe20000010057 */
[----:B------:R-:W-:Y:S01]  /*21e0*/  FFMA.FTZ R38, R2, R173, R82 ;  /* 0x000000ad02267223 */ /* 0x000fe20000010052 */
[----:B------:R-:W-:Y:S01]  /*21f0*/  FADD.FTZ R113, R160, -R113 ;  /* 0x80000071a0717221 */ /* 0x000fe20000010000 */
[----:B------:R-:W-:Y:S01]  /*2200*/  FMUL.FTZ R41, R116, UR4 ;  /* 0x0000000474297c20 */ /* 0x000fe20008410000 */
[C---:B------:R-:W-:Y:S01]  /*2210*/  FFMA.FTZ R114, R2.reuse, R149, R88 ;  /* 0x0000009502727223 */ /* 0x040fe20000010058 */
[----:B------:R-:W-:Y:S01]  /*2220*/  FFMA.FTZ R116, R2, R151, R90 ;  /* 0x0000009702747223 */ /* 0x000fe2000001005a */
[----:B------:R-:W-:Y:S01]  /*2230*/  FMUL.FTZ R32, R32, UR4 ;  /* 0x0000000420207c20 */ /* 0x000fe20008410000 */
[----:B------:R-:W-:Y:S01]  /*2240*/  LOP3.LUT P0, RZ, R221, 0xff00, RZ, 0xc0, !PT ;  /* 0x0000ff00ddff7812 */ /* 0x000fe2000780c0ff */
[----:B------:R-:W-:Y:S01]  /*2250*/  FADD.FTZ R187, R187, -R124 ;  /* 0x8000007cbbbb7221 */ /* 0x000fe20000010000 */
[----:B------:R-:W-:Y:S01]  /*2260*/  FMUL.FTZ R34, R34, UR4 ;  /* 0x0000000422227c20 */ /* 0x000fe20008410000 */
[-C--:B------:R-:W-:Y:S01]  /*2270*/  FMUL.FTZ R172, R172, R31.reuse ;  /* 0x0000001facac7220 */ /* 0x080fe20000410000 */
[-C--:B------:R-:W-:Y:S01]  /*2280*/  FMUL.FTZ R112, R112, R31.reuse ;  /* 0x0000001f70707220 */ /* 0x080fe20000410000 */
[----:B------:R-:W-:Y:S01]  /*2290*/  LOP3.LUT P4, RZ, R221, 0xff0000, RZ, 0xc0, !PT ;  /* 0x00ff0000ddff7812 */ /* 0x000fe2000788c0ff */
[----:B------:R-:W-:Y:S01]  /*22a0*/  FMUL.FTZ R38, R38, R31 ;  /* 0x0000001f26267220 */ /* 0x000fe20000410000 */
[----:B------:R-:W-:Y:S01]  /*22b0*/  FFMA.FTZ R124, R2, R113, R86 ;  /* 0x00000071027c7223 */ /* 0x000fe20000010056 */
[-C--:B------:R-:W-:Y:S01]  /*22c0*/  FMUL.FTZ R114, R114, R31.reuse ;  /* 0x0000001f72727220 */ /* 0x080fe20000410000 */
[----:B------:R-:W-:Y:S01]  /*22d0*/  FADD.FTZ R125, R152, -R125 ;  /* 0x8000007d987d7221 */ /* 0x000fe20000010000 */
[-C--:B------:R-:W-:Y:S01]  /*22e0*/  FMUL.FTZ R116, R116, R31.reuse ;  /* 0x0000001f74747220 */ /* 0x080fe20000410000 */
[----:B------:R-:W-:Y:S01]  /*22f0*/  FADD.FTZ R150, R150, -R43 ;  /* 0x8000002b96967221 */ /* 0x000fe20000010000 */
[----:B------:R-:W-:Y:S01]  /*2300*/  FADD.FTZ R15, R15, -R118 ;  /* 0x800000760f0f7221 */ /* 0x000fe20000010000 */
[----:B------:R-:W-:Y:S01]  /*2310*/  SEL R33, R32, RZ, P0 ;  /* 0x000000ff20217207 */ /* 0x000fe20000000000 */
[----:B------:R-:W-:Y:S01]  /*2320*/  FMUL.FTZ R37, R172, UR4 ;  /* 0x00000004ac257c20 */ /* 0x000fe20008410000 */
[----:B------:R-:W-:Y:S01]  /*2330*/  FMUL.FTZ R43, R112, UR4 ;  /* 0x00000004702b7c20 */ /* 0x000fe20008410000 */
[C---:B------:R-:W-:Y:S01]  /*2340*/  LOP3.LUT P0, RZ, R201.reuse, 0xff00, RZ, 0xc0, !PT ;  /* 0x0000ff00c9ff7812 */ /* 0x040fe2000780c0ff */
[----:B------:R-:W-:Y:S01]  /*2350*/  FMUL.FTZ R38, R38, UR4 ;  /* 0x0000000426267c20 */ /* 0x000fe20008410000 */
[----:B------:R-:W-:Y:S01]  /*2360*/  SEL R34, R34, RZ, P4 ;  /* 0x000000ff22227207 */ /* 0x000fe20002000000 */
[----:B------:R-:W-:Y:S01]  /*2370*/  FMUL.FTZ R124, R124, R31 ;  /* 0x0000001f7c7c7220 */ /* 0x000fe20000410000 */
[----:B------:R-:W-:Y:S01]  /*2380*/  FMUL.FTZ R112, R114, UR4 ;  /* 0x0000000472707c20 */ /* 0x000fe20008410000 */
[----:B------:R-:W-:Y:S01]  /*2390*/  FADD.FTZ R118, R16, -R115 ;  /* 0x8000007310767221 */ /* 0x000fe20000010000 */
[----:B------:R-:W-:Y:S01]  /*23a0*/  LOP3.LUT P4, RZ, R201, 0xff0000, RZ, 0xc0, !PT ;  /* 0x00ff0000c9ff7812 */ /* 0x000fe2000788c0ff */
[----:B------:R-:W-:Y:S01]  /*23b0*/  FMUL.FTZ R114, R116, UR4 ;  /* 0x0000000474727c20 */ /* 0x000fe20008410000 */
[C---:B------:R-:W-:Y:S01]  /*23c0*/  FFMA.FTZ R16, R2.reuse, R125, R91 ;  /* 0x0000007d02107223 */ /* 0x040fe2000001005b */
[----:B------:R-:W-:Y:S01]  /*23d0*/  FFMA.FTZ R116, R2, R15, R92 ;  /* 0x0000000f02747223 */ /* 0x000fe2000001005c */
[----:B------:R-:W-:Y:S01]  /*23e0*/  SEL R37, R37, RZ, P0 ;  /* 0x000000ff25257207 */ /* 0x000fe20000000000 */
[----:B------:R-:W-:Y:S01]  /*23f0*/  FMUL.FTZ R42, R124, UR4 ;  /* 0x000000047c2a7c20 */ /* 0x000fe20008410000 */
[C---:B------:R-:W-:Y:S01]  /*2400*/  LOP3.LUT P0, RZ, R197.reuse, 0xff0000, RZ, 0xc0, !PT ;  /* 0x00ff0000c5ff7812 */ /* 0x040fe2000780c0ff */
[-C--:B------:R-:W-:Y:S01]  /*2410*/  FMUL.FTZ R16, R16, R31.reuse ;  /* 0x0000001f10107220 */ /* 0x080fe20000410000 */
[----:B------:R-:W-:Y:S01]  /*2420*/  SEL R38, R38, RZ, P4 ;  /* 0x000000ff26267207 */ /* 0x000fe20002000000 */
[----:B------:R-:W-:Y:S01]  /*2430*/  FADD.FTZ R171, R168, -R171 ;  /* 0x800000aba8ab7221 */ /* 0x000fe20000010000 */
[----:B------:R-:W-:Y:S01]  /*2440*/  ISETP.GE.U32.AND P4, PT, R197, 0x1000000, PT ;  /* 0x01000000c500780c */ /* 0x000fe20003f86070 */
[----:B------:R-:W-:Y:S01]  /*2450*/  FMUL.FTZ R116, R116, R31 ;  /* 0x0000001f74747220 */ /* 0x000fe20000410000 */
[----:B------:R-:W-:Y:S01]  /*2460*/  SEL R42, R42, RZ, P0 ;  /* 0x000000ff2a2a7207 */ /* 0x000fe20000000000 */
[----:B------:R-:W-:Y:S01]  /*2470*/  FMUL.FTZ R16, R16, UR4 ;  /* 0x0000000410107c20 */ /* 0x000fe20008410000 */
[----:B------:R-:W-:Y:S01]  /*2480*/  FFMA.FTZ R36, R2, R171, R80 ;  /* 0x000000ab02247223 */ /* 0x000fe20000010050 */
[----:B------:R-:W-:Y:S01]  /*2490*/  ISETP.GE.U32.AND P0, PT, R178, 0x1000000, PT ;  /* 0x01000000b200780c */ /* 0x000fe20003f06070 */
[----:B------:R-:W-:Y:S01]  /*24a0*/  FMUL.FTZ R116, R116, UR4 ;  /* 0x0000000474747c20 */ /* 0x000fe20008410000 */
[----:B------:R-:W-:Y:S01]  /*24b0*/  SEL R43, R43, RZ, P4 ;  /* 0x000000ff2b2b7207 */ /* 0x000fe20002000000 */
[----:B------:R-:W-:Y:S01]  /*24c0*/  FMUL.FTZ R36, R36, R31 ;  /* 0x0000001f24247220 */ /* 0x000fe20000410000 */
[----:B------:R-:W-:Y:S01]  /*24d0*/  LOP3.LUT P4, RZ, R176, 0xff, RZ, 0xc0, !PT ;  /* 0x000000ffb0ff7812 */ /* 0x000fe2000788c0ff */
[----:B------:R-:W-:Y:S01]  /*24e0*/  FFMA.FTZ R118, R2, R118, R93 ;  /* 0x0000007602767223 */ /* 0x000fe2000001005d */
[----:B------:R-:W-:Y:S01]  /*24f0*/  SEL R115, R16, RZ, P0 ;  /* 0x000000ff10737207 */ /* 0x000fe20000000000 */
[----:B------:R-:W-:Y:S01]  /*2500*/  FMUL.FTZ R36, R36, UR4 ;  /* 0x0000000424247c20 */ /* 0x000fe20008410000 */
[----:B------:R-:W-:Y:S01]  /*2510*/  SEL R16, R116, RZ, P4 ;  /* 0x000000ff74107207 */ /* 0x000fe20002000000 */
[----:B------:R-:W-:Y:S01]  /*2520*/  FADD.FTZ R116, R20, -R119 ;  /* 0x8000007714747221 */ /* 0x000fe20000010000 */
[----:B------:R-:W-:Y:S01]  /*2530*/  LOP3.LUT P5, RZ, R201, 0xff, RZ, 0xc0, !PT ;  /* 0x000000ffc9ff7812 */ /* 0x000fe200078ac0ff */
[C---:B------:R-:W-:Y:S01]  /*2540*/  FFMA.FTZ R32, R2.reuse, R187, R76 ;  /* 0x000000bb02207223 */ /* 0x040fe2000001004c */
[----:B------:R-:W-:Y:S01]  /*2550*/  FADD.FTZ R17, R17, -R120 ;  /* 0x8000007811117221 */ /* 0x000fe20000010000 */
[----:B------:R-:W-:Y:S01]  /*2560*/  FFMA.FTZ R116, R2, R116, R97 ;  /* 0x0000007402747223 */ /* 0x000fe20000010061 */
[-C--:B------:R-:W-:Y:S01]  /*2570*/  FMUL.FTZ R118, R118, R31.reuse ;  /* 0x0000001f76767220 */ /* 0x080fe20000410000 */
[----:B------:R-:W-:Y:S01]  /*2580*/  FADD.FTZ R123, R18, -R123 ;  /* 0x8000007b127b7221 */ /* 0x000fe20000010000 */
[----:B------:R-:W-:Y:S01]  /*2590*/  FADD.FTZ R21, R21, -R122 ;  /* 0x8000007a15157221 */ /* 0x000fe20000010000 */
[----:B------:R-:W-:Y:S01]  /*25a0*/  FMUL.FTZ R32, R32, R31 ;  /* 0x0000001f20207220 */ /* 0x000fe20000410000 */
[----:B------:R-:W-:Y:S01]  /*25b0*/  SEL R36, R36, RZ, P5 ;  /* 0x000000ff24247207 */ /* 0x000fe20002800000 */
[----:B------:R-:W-:Y:S01]  /*25c0*/  FADD.FTZ R126, R181, -R126 ;  /* 0x8000007eb57e7221 */ /* 0x000fe20000010000 */
[----:B------:R-:W-:Y:S01]  /*25d0*/  LOP3.LUT P5, RZ, R197, 0xff00, RZ, 0xc0, !PT ;  /* 0x0000ff00c5ff7812 */ /* 0x000fe200078ac0ff */
[----:B------:R-:W-:Y:S01]  /*25e0*/  FFMA.FTZ R120, R2, R17, R94 ;  /* 0x0000001102787223 */ /* 0x000fe2000001005e */
[----:B------:R-:W-:Y:S01]  /*25f0*/  FADD.FTZ R19, R19, -R0 ;  /* 0x8000000013137221 */ /* 0x000fe20000010000 */
[----:B------:R-:W-:Y:S01]  /*2600*/  FMUL.FTZ R116, R116, R31 ;  /* 0x0000001f74747220 */ /* 0x000fe20000410000 */
[----:B------:R-:W-:Y:S01]  /*2610*/  FMUL.FTZ R17, R118, UR4 ;  /* 0x0000000476117c20 */ /* 0x000fe20008410000 */
[C---:B------:R-:W-:Y:S01]  /*2620*/  FFMA.FTZ R0, R2.reuse, R123, R95 ;  /* 0x0000007b02007223 */ /* 0x040fe2000001005f */
[----:B------:R-:W-:Y:S01]  /*2630*/  FFMA.FTZ R118, R2, R21, R98 ;  /* 0x0000001502767223 */ /* 0x000fe20000010062 */
[----:B------:R-:W-:Y:S01]  /*2640*/  FADD.FTZ R23, R23, -R140 ;  /* 0x8000008c17177221 */ /* 0x000fe20000010000 */
[----:B------:R-:W-:Y:S01]  /*2650*/  FMUL.FTZ R32, R32, UR4 ;  /* 0x0000000420207c20 */ /* 0x000fe20008410000 */
[----:B------:R-:W-:Y:S01]  /*2660*/  LOP3.LUT P6, RZ, R221, 0xff, RZ, 0xc0, !PT ;  /* 0x000000ffddff7812 */ /* 0x000fe200078cc0ff */
[----:B------:R-:W-:Y:S01]  /*2670*/  FFMA.FTZ R126, R2, R126, R79 ;  /* 0x0000007e027e7223 */ /* 0x000fe2000001004f */
[-C--:B------:R-:W-:Y:S01]  /*2680*/  FMUL.FTZ R40, R40, R31.reuse ;  /* 0x0000001f28287220 */ /* 0x080fe20000410000 */
[----:B------:R-:W-:Y:S01]  /*2690*/  SEL R41, R41, RZ, P5 ;  /* 0x000000ff29297207 */ /* 0x000fe20002800000 */
[----:B------:R-:W-:Y:S01]  /*26a0*/  FMUL.FTZ R21, R116, UR4 ;  /* 0x0000000474157c20 */ /* 0x000fe20008410000 */
[----:B------:R-:W-:Y:S01]  /*26b0*/  FADD.FTZ R180, R167, -R180 ;  /* 0x800000b4a7b47221 */ /* 0x000fe20000010000 */
[----:B------:R-:W-:Y:S01]  /*26c0*/  LOP3.LUT P5, RZ, R178, 0xff0000, RZ, 0xc0, !PT ;  /* 0x00ff0000b2ff7812 */ /* 0x000fe200078ac0ff */
[----:B------:R-:W-:Y:S01]  /*26d0*/  FFMA.FTZ R150, R2, R150, R89 ;  /* 0x0000009602967223 */ /* 0x000fe20000010059 */
[-C--:B------:R-:W-:Y:S01]  /*26e0*/  FMUL.FTZ R0, R0, R31.reuse ;  /* 0x0000001f00007220 */ /* 0x080fe20000410000 */
[----:B------:R-:W-:Y:S01]  /*26f0*/  FADD.FTZ R116, R24, -R141 ;  /* 0x8000008d18747221 */ /* 0x000fe20000010000 */
[----:B------:R-:W-:Y:S01]  /*2700*/  FMUL.FTZ R118, R118, R31 ;  /* 0x0000001f76767220 */ /* 0x000fe20000410000 */
[----:B------:R-:W-:Y:S01]  /*2710*/  FADD.FTZ R25, R25, -R142 ;  /* 0x8000008e19197221 */ /* 0x000fe20000010000 */
[----:B------:R-:W-:Y:S01]  /*2720*/  FFMA.FTZ R24, R2, R23, R100 ;  /* 0x0000001702187223 */ /* 0x000fe20000010064 */
[-C--:B------:R-:W-:Y:S01]  /*2730*/  FMUL.FTZ R126, R126, R31.reuse ;  /* 0x0000001f7e7e7220 */ /* 0x080fe20000410000 */
[----:B------:R-:W-:Y:S01]  /*2740*/  SEL R32, R32, RZ, P6 ;  /* 0x000000ff20207207 */ /* 0x000fe20003000000 */
[----:B------:R-:W-:Y:S01]  /*2750*/  FMUL.FTZ R40, R40, UR4 ;  /* 0x0000000428287c20 */ /* 0x000fe20008410000 */
[----:B------:R-:W-:Y:S01]  /*2760*/  LOP3.LUT P6, RZ, R197, 0xff, RZ, 0xc0, !PT ;  /* 0x000000ffc5ff7812 */ /* 0x000fe200078cc0ff */
[----:B------:R-:W-:Y:S01]  /*2770*/  FFMA.FTZ R180, R2, R180, R83 ;  /* 0x000000b402b47223 */ /* 0x000fe20000010053 */
[----:B------:R-:W-:Y:S01]  /*2780*/  FMUL.FTZ R150, R150, R31 ;  /* 0x0000001f96967220 */ /* 0x000fe20000410000 */
[----:B------:R-:W-:Y:S01]  /*2790*/  SEL R114, R114, RZ, P5 ;  /* 0x000000ff72727207 */ /* 0x000fe20002800000 */
[----:B------:R-:W-:Y:S01]  /*27a0*/  FMUL.FTZ R0, R0, UR4 ;  /* 0x0000000400007c20 */ /* 0x000fe20008410000 */
[----:B------:R-:W-:Y:S01]  /*27b0*/  FADD.FTZ R121, R22, -R121 ;  /* 0x8000007916797221 */ /* 0x000fe20000010000 */
[----:B------:R-:W-:Y:S01]  /*27c0*/  ISETP.GE.U32.AND P5, PT, R176, 0x1000000, PT ;  /* 0x01000000b000780c */ /* 0x000fe20003fa6070 */
[----:B------:R-:W-:Y:S01]  /*27d0*/  FMUL.FTZ R22, R118, UR4 ;  /* 0x0000000476167c20 */ /* 0x000fe20008410000 */
[----:B------:R-:W-:Y:S01]  /*27e0*/  FFMA.FTZ R118, R2, R25, R102 ;  /* 0x0000001902767223 */ /* 0x000fe20000010066 */
[-C--:B------:R-:W-:Y:S01]  /*27f0*/  FMUL.FTZ R15, R24, R31.reuse ;  /* 0x0000001f180f7220 */ /* 0x080fe20000410000 */
[----:B------:R-:W-:Y:S01]  /*2800*/  FMUL.FTZ R35, R126, UR4 ;  /* 0x000000047e237c20 */ /* 0x000fe20008410000 */
[----:B------:R-:W1:Y:S01]  /*2810*/  LDC.64 R24, c[0x0][0x468] ;  /* 0x00011a00ff187b82 */ /* 0x000e620000000a00 */
[----:B------:R-:W-:Y:S01]  /*2820*/  ISETP.GE.U32.AND P2, PT, R221, 0x1000000, PT ;  /* 0x01000000dd00780c */ /* 0x000fe20003f46070 */
[----:B------:R-:W-:Y:S01]  /*2830*/  FMUL.FTZ R180, R180, R31 ;  /* 0x0000001fb4b47220 */ /* 0x000fe20000410000 */
[----:B------:R-:W-:Y:S01]  /*2840*/  SEL R40, R40, RZ, P6 ;  /* 0x000000ff28287207 */ /* 0x000fe20003000000 */
[----:B------:R-:W-:Y:S01]  /*2850*/  FMUL.FTZ R113, R150, UR4 ;  /* 0x0000000496717c20 */ /* 0x000fe20008410000 */
[----:B------:R-:W-:Y:S01]  /*2860*/  FFMA.FTZ R20, R2, R19, R96 ;  /* 0x0000001302147223 */ /* 0x000fe20000010060 */
[----:B------:R-:W-:Y:S01]  /*2870*/  LOP3.LUT P6, RZ, R178, 0xff00, RZ, 0xc0, !PT ;  /* 0x0000ff00b2ff7812 */ /* 0x000fe200078cc0ff */
[----:B------:R-:W-:Y:S01]  /*2880*/  FMUL.FTZ R120, R120, R31 ;  /* 0x0000001f78787220 */ /* 0x000fe20000410000 */
[----:B------:R-:W-:Y:S01]  /*2890*/  SEL R19, R0, RZ, P5 ;  /* 0x000000ff00137207 */ /* 0x000fe20002800000 */
[----:B------:R-:W-:Y:S01]  /*28a0*/  FFMA.FTZ R0, R2, R121, R99 ;  /* 0x0000007902007223 */ /* 0x000fe20000010063 */
[----:B------:R-:W-:Y:S01]  /*28b0*/  SEL R35, R35, RZ, P2 ;  /* 0x000000ff23237207 */ /* 0x000fe20001000000 */
[----:B------:R-:W-:Y:S01]  /*28c0*/  FMUL.FTZ R39, R180, UR4 ;  /* 0x00000004b4277c20 */ /* 0x000fe20008410000 */
[----:B------:R-:W-:Y:S01]  /*28d0*/  ISETP.GE.U32.AND P2, PT, R201, 0x1000000, PT ;  /* 0x01000000c900780c */ /* 0x000fe20003f46070 */
[----:B------:R-:W-:Y:S01]  /*28e0*/  FMUL.FTZ R18, R120, UR4 ;  /* 0x0000000478127c20 */ /* 0x000fe20008410000 */
[----:B------:R-:W-:Y:S01]  /*28f0*/  SEL R113, R113, RZ, P6 ;  /* 0x000000ff71717207 */ /* 0x000fe20003000000 */
[-C--:B------:R-:W-:Y:S01]  /*2900*/  FMUL.FTZ R0, R0, R31.reuse ;  /* 0x0000001f00007220 */ /* 0x080fe20000410000 */
[----:B------:R-:W-:Y:S01]  /*2910*/  LOP3.LUT P6, RZ, R176, 0xff0000, RZ, 0xc0, !PT ;  /* 0x00ff0000b0ff7812 */ /* 0x000fe200078cc0ff */
[-C--:B------:R-:W-:Y:S01]  /*2920*/  FMUL.FTZ R20, R20, R31.reuse ;  /* 0x0000001f14147220 */ /* 0x080fe20000410000 */
[----:B------:R-:W-:Y:S01]  /*2930*/  SEL R39, R39, RZ, P2 ;  /* 0x000000ff27277207 */ /* 0x000fe20001000000 */
[----:B------:R-:W-:Y:S01]  /*2940*/  FMUL.FTZ R0, R0, UR4 ;  /* 0x0000000400007c20 */ /* 0x000fe20008410000 */
[----:B------:R-:W-:Y:S01]  /*2950*/  LOP3.LUT P2, RZ, R178, 0xff, RZ, 0xc0, !PT ;  /* 0x000000ffb2ff7812 */ /* 0x000fe2000784c0ff */
[----:B------:R-:W-:Y:S01]  /*2960*/  FFMA.FTZ R116, R2, R116, R101 ;  /* 0x0000007402747223 */ /* 0x000fe20000010065 */
[----:B------:R-:W-:Y:S01]  /*2970*/  SEL R18, R18, RZ, P6 ;  /* 0x000000ff12127207 */ /* 0x000fe20003000000 */
[----:B------:R-:W-:Y:S01]  /*2980*/  FADD.FTZ R143, R26, -R143 ;  /* 0x8000008f1a8f7221 */ /* 0x000fe20000010000 */
[----:B------:R-:W-:Y:S01]  /*2990*/  ISETP.GE.U32.AND P6, PT, R177, 0x1000000, PT ;  /* 0x01000000b100780c */ /* 0x000fe20003fc6070 */
[----:B------:R-:W-:Y:S01]  /*29a0*/  FADD.FTZ R27, R27, -R144 ;  /* 0x800000901b1b7221 */ /* 0x000fe20000010000 */
[----:B------:R-:W-:Y:S01]  /*29b0*/  FADD.FTZ R28, R28, -R145 ;  /* 0x800000911c1c7221 */ /* 0x000fe20000010000 */
[----:B------:R-:W-:Y:S01]  /*29c0*/  FADD.FTZ R29, R29, -R146 ;  /* 0x800000921d1d7221 */ /* 0x000fe20000010000 */
[----:B------:R-:W-:Y:S01]  /*29d0*/  FADD.FTZ R120, R30, -R147 ;  /* 0x800000931e787221 */ /* 0x000fe20000010000 */
[----:B------:R-:W-:Y:S01]  /*29e0*/  SEL R112, R112, RZ, P2 ;  /* 0x000000ff70707207 */ /* 0x000fe20001000000 */
[----:B------:R-:W-:Y:S01]  /*29f0*/  FMUL.FTZ R20, R20, UR4 ;  /* 0x0000000414147c20 */ /* 0x000fe20008410000 */
[----:B------:R-:W-:Y:S01]  /*2a00*/  LOP3.LUT P2, RZ, R176, 0xff00, RZ, 0xc0, !PT ;  /* 0x0000ff00b0ff7812 */ /* 0x000fe2000784c0ff */
[-C--:B------:R-:W-:Y:S01]  /*2a10*/  FMUL.FTZ R116, R116, R31.reuse ;  /* 0x0000001f74747220 */ /* 0x080fe20000410000 */
[----:B------:R-:W-:Y:S01]  /*2a20*/  FMUL.FTZ R15, R15, UR4 ;  /* 0x000000040f0f7c20 */ /* 0x000fe20008410000 */
[----:B------:R-:W-:Y:S01]  /*2a30*/  SEL R23, R0, RZ, P6 ;  /* 0x000000ff00177207 */ /* 0x000fe20003000000 */
[----:B------:R-:W-:Y:S01]  /*2a40*/  FMUL.FTZ R118, R118, R31 ;  /* 0x0000001f76767220 */ /* 0x000fe20000410000 */
[C---:B------:R-:W-:Y:S01]  /*2a50*/  LOP3.LUT P0, RZ, R177.reuse, 0xff, RZ, 0xc0, !PT ;  /* 0x000000ffb1ff7812 */ /* 0x040fe2000780c0ff */
[C---:B------:R-:W-:Y:S01]  /*2a60*/  FFMA.FTZ R0, R2.reuse, R143, R103 ;  /* 0x0000008f02007223 */ /* 0x040fe20000010067 */
[----:B------:R-:W-:Y:S01]  /*2a70*/  LOP3.LUT P4, RZ, R177, 0xff00, RZ, 0xc0, !PT ;  /* 0x0000ff00b1ff7812 */ /* 0x000fe2000788c0ff */
[C---:B------:R-:W-:Y:S01]  /*2a80*/  FFMA.FTZ R26, R2.reuse, R27, R104 ;  /* 0x0000001b021a7223 */ /* 0x040fe20000010068 */
[----:B------:R-:W-:Y:S01]  /*2a90*/  LOP3.LUT P5, RZ, R179, 0xff, RZ, 0xc0, !PT ;  /* 0x000000ffb3ff7812 */ /* 0x000fe200078ac0ff */
[C---:B------:R-:W-:Y:S01]  /*2aa0*/  FFMA.FTZ R28, R2.reuse, R28, R105 ;  /* 0x0000001c021c7223 */ /* 0x040fe20000010069 */
[C---:B------:R-:W-:Y:S01]  /*2ab0*/  FFMA.FTZ R30, R2.reuse, R29, R106 ;  /* 0x0000001d021e7223 */ /* 0x040fe2000001006a */
[----:B------:R-:W-:Y:S01]  /*2ac0*/  FFMA.FTZ R120, R2, R120, R107 ;  /* 0x0000007802787223 */ /* 0x000fe2000001006b */
[----:B------:R-:W-:Y:S01]  /*2ad0*/  SEL R17, R17, RZ, P2 ;  /* 0x000000ff11117207 */ /* 0x000fe20001000000 */
[----:B------:R-:W-:Y:S01]  /*2ae0*/  FMUL.FTZ R117, R116, UR4 ;  /* 0x0000000474757c20 */ /* 0x000fe20008410000 */
[----:B------:R-:W-:Y:S01]  /*2af0*/  LOP3.LUT P2, RZ, R177, 0xff0000, RZ, 0xc0, !PT ;  /* 0x00ff0000b1ff7812 */ /* 0x000fe2000784c0ff */
[----:B------:R-:W-:Y:S01]  /*2b00*/  FMUL.FTZ R118, R118, UR4 ;  /* 0x0000000476767c20 */ /* 0x000fe20008410000 */
[----:B------:R-:W-:Y:S01]  /*2b10*/  SEL R20, R20, RZ, P0 ;  /* 0x000000ff14147207 */ /* 0x000fe20000000000 */
[-C--:B------:R-:W-:Y:S01]  /*2b20*/  FMUL.FTZ R0, R0, R31.reuse ;  /* 0x0000001f00007220 */ /* 0x080fe20000410000 */
[----:B------:R-:W-:Y:S01]  /*2b30*/  SEL R21, R21, RZ, P4 ;  /* 0x000000ff15157207 */ /* 0x000fe20002000000 */
[-C--:B------:R-:W-:Y:S01]  /*2b40*/  FMUL.FTZ R2, R26, R31.reuse ;  /* 0x0000001f1a027220 */ /* 0x080fe20000410000 */
[----:B------:R-:W-:Y:S01]  /*2b50*/  SEL R116, R15, RZ, P5 ;  /* 0x000000ff0f747207 */ /* 0x000fe20002800000 */
[-C--:B------:R-:W-:Y:S01]  /*2b60*/  FMUL.FTZ R15, R28, R31.reuse ;  /* 0x0000001f1c0f7220 */ /* 0x080fe20000410000 */
[C---:B------:R-:W-:Y:S01]  /*2b70*/  LOP3.LUT P0, RZ, R179.reuse, 0xff00, RZ, 0xc0, !PT ;  /* 0x0000ff00b3ff7812 */ /* 0x040fe2000780c0ff */
[-C--:B------:R-:W-:Y:S01]  /*2b80*/  FMUL.FTZ R119, R30, R31.reuse ;  /* 0x0000001f1e777220 */ /* 0x080fe20000410000 */
[----:B------:R-:W-:Y:S01]  /*2b90*/  LOP3.LUT P4, RZ, R179, 0xff0000, RZ, 0xc0, !PT ;  /* 0x00ff0000b3ff7812 */ /* 0x000fe2000788c0ff */
[----:B------:R-:W-:Y:S01]  /*2ba0*/  FMUL.FTZ R124, R120, R31 ;  /* 0x0000001f787c7220 */ /* 0x000fe20000410000 */
[----:B-1----:R-:W-:Y:S01]  /*2bb0*/  IMAD.WIDE.U32 R166, R166, 0x10, R24 ;  /* 0x00000010a6a67825 */ /* 0x002fe200078e0018 */
[----:B------:R-:W-:-:S03]  /*2bc0*/  SEL R22, R22, RZ, P2 ;  /* 0x000000ff16167207 */ /* 0x000fc60001000000 */
[----:B------:R-:W-:Y:S01]  /*2bd0*/  FMUL.FTZ R0, R0, UR4 ;  /* 0x0000000400007c20 */ /* 0x000fe20008410000 */
[----:B------:R-:W-:Y:S01]  /*2be0*/  ISETP.GE.U32.AND P2, PT, R179, 0x1000000, PT ;  /* 0x01000000b300780c */ /* 0x000fe20003f46070 */
[----:B------:R-:W-:Y:S01]  /*2bf0*/  IMAD.WIDE.U32 R26, R157, 0x10, R24 ;  /* 0x000000109d1a7825 */ /* 0x000fe200078e0018 */
[----:B------:R-:W-:-:S03]  /*2c00*/  SEL R117, R117, RZ, P0 ;  /* 0x000000ff75757207 */ /* 0x000fc60000000000 */
[----:B------:R-:W-:Y:S01]  /*2c10*/  FMUL.FTZ R2, R2, UR4 ;  /* 0x0000000402027c20 */ /* 0x000fe20008410000 */
[----:B------:R-:W-:Y:S01]  /*2c20*/  SEL R118, R118, RZ, P4 ;  /* 0x000000ff76767207 */ /* 0x000fe20002000000 */
[----:B------:R-:W-:-:S04]  /*2c30*/  IMAD.WIDE.U32 R28, R7, 0x10, R24 ;  /* 0x00000010071c7825 */ /* 0x000fc800078e0018 */
[----:B------:R-:W-:Y:S01]  /*2c40*/  FMUL.FTZ R7, R124, UR4 ;  /* 0x000000047c077c20 */ /* 0x000fe20008410000 */
[----:B------:R-:W-:Y:S01]  /*2c50*/  LOP3.LUT P6, RZ, R174, 0xff, RZ, 0xc0, !PT ;  /* 0x000000ffaeff7812 */ /* 0x000fe200078cc0ff */
[----:B------:R1:W-:Y:S01]  /*2c60*/  STG.E.128 desc[UR6][R166.64], R32 ;  /* 0x00000020a6007986 */ /* 0x0003e2000c101d06 */
[----:B------:R-:W-:-:S04]  /*2c70*/  IMAD.WIDE.U32 R30, R6, 0x10, R24 ;  /* 0x00000010061e7825 */ /* 0x000fc800078e0018 */
[----:B------:R-:W-:Y:S01]  /*2c80*/  FMUL.FTZ R6, R119, UR4 ;  /* 0x0000000477067c20 */ /* 0x000fe20008410000 */
[----:B------:R-:W-:Y:S01]  /*2c90*/  LOP3.LUT P5, RZ, R174, 0xff00, RZ, 0xc0, !PT ;  /* 0x0000ff00aeff7812 */ /* 0x000fe200078ac0ff */
[----:B------:R1:W-:Y:S01]  /*2ca0*/  STG.E.128 desc[UR6][R26.64], R36 ;  /* 0x000000241a007986 */ /* 0x0003e2000c101d06 */
[----:B------:R-:W-:-:S04]  /*2cb0*/  IMAD.WIDE.U32 R120, R5, 0x10, R24 ;  /* 0x0000001005787825 */ /* 0x000fc800078e0018 */
[----:B------:R-:W-:Y:S01]  /*2cc0*/  FMUL.FTZ R5, R15, UR4 ;  /* 0x000000040f057c20 */ /* 0x000fe20008410000 */
[----:B------:R-:W-:Y:S01]  /*2cd0*/  LOP3.LUT P0, RZ, R174, 0xff0000, RZ, 0xc0, !PT ;  /* 0x00ff0000aeff7812 */ /* 0x000fe2000780c0ff */
[--C-:B------:R-:W-:Y:S01]  /*2ce0*/  IMAD.WIDE.U32 R148, R148, 0x10, R24.reuse ;  /* 0x0000001094947825 */ /* 0x100fe200078e0018 */
[----:B------:R-:W-:Y:S02]  /*2cf0*/  ISETP.GE.U32.AND P4, PT, R174, 0x1000000, PT ;  /* 0x01000000ae00780c */ /* 0x000fe40003f86070 */
[----:B------:R-:W-:Y:S01]  /*2d00*/  SEL R119, R0, RZ, P2 ;  /* 0x000000ff00777207 */ /* 0x000fe20001000000 */
[--C-:B------:R-:W-:Y:S01]  /*2d10*/  IMAD.WIDE.U32 R122, R4, 0x10, R24.reuse ;  /* 0x00000010047a7825 */ /* 0x100fe200078e0018 */
[----:B------:R1:W-:Y:S01]  /*2d20*/  STG.E.128 desc[UR6][R148.64], R40 ;  /* 0x0000002894007986 */ /* 0x0003e2000c101d06 */
[----:B------:R-:W-:Y:S02]  /*2d30*/  SEL R4, R2, RZ, P6 ;  /* 0x000000ff02047207 */ /* 0x000fe40003000000 */
[----:B------:R-:W-:Y:S01]  /*2d40*/  IMAD.WIDE.U32 R24, R3, 0x10, R24 ;  /* 0x0000001003187825 */ /* 0x000fe200078e0018 */
[----:B------:R-:W-:Y:S01]  /*2d50*/  SEL R5, R5, RZ, P5 ;  /* 0x000000ff05057207 */ /* 0x000fe20002800000 */
[----:B------:R1:W-:Y:S01]  /*2d60*/  STG.E.128 desc[UR6][R28.64], R112 ;  /* 0x000000701c007986 */ /* 0x0003e2000c101d06 */
[----:B------:R-:W-:-:S02]  /*2d70*/  SEL R6, R6, RZ, P0 ;  /* 0x000000ff06067207 */ /* 0x000fc40000000000 */
[----:B------:R-:W-:Y:S01]  /*2d80*/  SEL R7, R7, RZ, P4 ;  /* 0x000000ff07077207 */ /* 0x000fe20002000000 */
[----:B------:R1:W-:Y:S04]  /*2d90*/  STG.E.128 desc[UR6][R30.64], R16 ;  /* 0x000000101e007986 */ /* 0x0003e8000c101d06 */
[----:B------:R1:W-:Y:S04]  /*2da0*/  STG.E.128 desc[UR6][R120.64], R20 ;  /* 0x0000001478007986 */ /* 0x0003e8000c101d06 */
[----:B------:R1:W-:Y:S04]  /*2db0*/  STG.E.128 desc[UR6][R122.64], R116 ;  /* 0x000000747a007986 */ /* 0x0003e8000c101d06 */
[----:B------:R1:W-:Y:S01]  /*2dc0*/  STG.E.128 desc[UR6][R24.64], R4 ;  /* 0x0000000418007986 */ /* 0x0003e2000c101d06 */
[----:B------:R-:W-:Y:S05]  /*2dd0*/  BRA `(.L_x_14866) ;  /* 0x0000002c00f87947 */ /* 0x000fea0003800000 */
.L_x_14865:
[-CC-:B------:R-:W-:Y:S01]  /*2de0*/  FFMA.FTZ R185, R185, R116.reuse, R117.reuse ;  /* 0x00000074b9b97223 */ /* 0x180fe20000010075 */
[-CC-:B------:R-:W-:Y:S01]  /*2df0*/  FFMA.FTZ R127, R33, R116.reuse, R117.reuse ;  /* 0x00000074217f7223 */ /* 0x180fe20000010075 */
[-CC-:B------:R-:W-:Y:S01]  /*2e00*/  FFMA.FTZ R131, R35, R116.reuse, R117.reuse ;  /* 0x0000007423837223 */ /* 0x180fe20000010075 */
[-C--:B------:R-:W-:Y:S01]  /*2e10*/  FFMA.FTZ R40, R0, R116.reuse, R117 ;  /* 0x0000007400287223 */ /* 0x080fe20000010075 */
[----:B------:R-:W-:Y:S01]  /*2e20*/  FADD.FTZ R186, R186, -R185 ;  /* 0x800000b9baba7221 */ /* 0x000fe20000010000 */
[----:B------:R-:W-:Y:S01]  /*2e30*/  FFMA.FTZ R42, R183, R116, R117 ;  /* 0x00000074b72a7223 */ /* 0x000fe20000010075 */
[----:B-----5:R-:W-:Y:S01]  /*2e40*/  LOP3.LUT P4, RZ, R221, 0xff00, RZ, 0xc0, !PT ;  /* 0x0000ff00ddff7812 */ /* 0x020fe2000788c0ff */
[----:B------:R-:W-:Y:S01]  /*2e50*/  FADD.FTZ R187, R187, -R40 ;  /* 0x80000028bbbb7221 */ /* 0x000fe20000010000 */
[----:B------:R-:W-:Y:S01]  /*2e60*/  FFMA.FTZ R33, R2, R186, R77 ;  /* 0x000000ba02217223 */ /* 0x000fe2000001004d */
[----:B------:R-:W-:Y:S01]  /*2e70*/  FADD.FTZ R42, R181, -R42 ;  /* 0x8000002ab52a7221 */ /* 0x000fe20000010000 */
[-CC-:B------:R-:W-:Y:S01]  /*2e80*/  FFMA.FTZ R43, R162, R116.reuse, R117.reuse ;  /* 0x00000074a22b7223 */ /* 0x180fe20000010075 */
[-CC-:B------:R-:W-:Y:S01]  /*2e90*/  FFMA.FTZ R0, R32, R116.reuse, R117.reuse ;  /* 0x0000007420007223 */ /* 0x180fe20000010075 */
[----:B------:R-:W-:Y:S01]  /*2ea0*/  FMUL.FTZ R35, R33, R31 ;  /* 0x0000001f21237220 */ /* 0x000fe20000410000 */
[-CC-:B------:R-:W-:Y:S01]  /*2eb0*/  FFMA.FTZ R129, R37, R116.reuse, R117.reuse ;  /* 0x0000007425817223 */ /* 0x180fe20000010075 */
[----:B------:R-:W-:Y:S01]  /*2ec0*/  FFMA.FTZ R32, R2, R187, R76 ;  /* 0x000000bb02207223 */ /* 0x000fe2000001004c */
[-C--:B------:R-:W-:Y:S01]  /*2ed0*/  FFMA.FTZ R112, R163, R116.reuse, R117 ;  /* 0x00000074a3707223 */ /* 0x080fe20000010075 */
[----:B------:R-:W-:Y:S01]  /*2ee0*/  FMUL.FTZ R35, R35, UR4 ;  /* 0x0000000423237c20 */ /* 0x000fe20008410000 */
[----:B------:R-:W-:Y:S01]  /*2ef0*/  FADD.FTZ R113, R158, -R43 ;  /* 0x8000002b9e717221 */ /* 0x000fe20000010000 */
[-CC-:B------:R-:W-:Y:S01]  /*2f00*/  FFMA.FTZ R130, R34, R116.reuse, R117.reuse ;  /* 0x0000007422827223 */ /* 0x180fe20000010075 */
[-CC-:B------:R-:W-:Y:S01]  /*2f10*/  FFMA.FTZ R41, R184, R116.reuse, R117.reuse ;  /* 0x00000074b8297223 */ /* 0x180fe20000010075 */
[----:B------:R-:W-:Y:S01]  /*2f20*/  FFMA.FTZ R171, R171, R116, R117 ;  /* 0x00000074abab7223 */ /* 0x000fe20000010075 */
[----:B------:R-:W-:Y:S01]  /*2f30*/  SEL R37, R35, RZ, P4 ;  /* 0x000000ff23257207 */ /* 0x000fe20002000000 */
[----:B------:R-:W-:Y:S01]  /*2f40*/  FFMA.FTZ R35, R2, R42, R79 ;  /* 0x0000002a02237223 */ /* 0x000fe2000001004f */
        /* <DEDUP_REMOVED lines=21> */
[----:B------:R-:W-:Y:S01]  /*30a0*/  FMUL.FTZ R39, R35, R31 ;  /* 0x0000001f23277220 */ /* 0x000fe20000410000 */
[----:B------:R-:W-:Y:S01]  /*30b0*/  FADD.FTZ R116, R159, -R112 ;  /* 0x800000709f747221 */ /* 0x000fe20000010000 */
[----:B------:R-:W-:Y:S01]  /*30c0*/  FFMA.FTZ R112, R2, R113, R84 ;  /* 0x0000007102707223 */ /* 0x000fe20000010054 */
[----:B------:R-:W-:Y:S01]  /*30d0*/  FMUL.FTZ R34, R34, UR4 ;  /* 0x0000000422227c20 */ /* 0x000fe20008410000 */
[----:B------:R-:W-:Y:S01]  /*30e0*/  LOP3.LUT P0, RZ, R221, 0xff, RZ, 0xc0, !PT ;  /* 0x000000ffddff7812 */ /* 0x000fe2000780c0ff */
[----:B------:R-:W-:Y:S01]  /*30f0*/  FMUL.FTZ R39, R39, UR4 ;  /* 0x0000000427277c20 */ /* 0x000fe20008410000 */
[----:B------:R-:W-:Y:S01]  /*3100*/  FADD.FTZ R149, R149, -R114 ;  /* 0x8000007295957221 */ /* 0x000fe20000010000 */
[----:B------:R-:W-:Y:S01]  /*3110*/  ISETP.GE.U32.AND P6, PT, R221, 0x1000000, PT ;  /* 0x01000000dd00780c */ /* 0x000fe20003fc6070 */
[----:B------:R-:W-:Y:S01]  /*3120*/  FADD.FTZ R41, R182, -R41 ;  /* 0x80000029b6297221 */ /* 0x000fe20000010000 */
[----:B------:R-:W-:Y:S01]  /*3130*/  FMUL.FTZ R114, R112, R31 ;  /* 0x0000001f70727220 */ /* 0x000fe20000410000 */
[----:B------:R-:W-:Y:S01]  /*3140*/  FADD.FTZ R172, R169, -R172 ;  /* 0x800000aca9ac7221 */ /* 0x000fe20000010000 */
[----:B------:R-:W-:Y:S01]  /*3150*/  FADD.FTZ R171, R168, -R171 ;  /* 0x800000aba8ab7221 */ /* 0x000fe20000010000 */
[----:B------:R-:W-:Y:S01]  /*3160*/  SEL R36, R34, RZ, P0 ;  /* 0x000000ff22247207 */ /* 0x000fe20000000000 */
[----:B------:R-:W-:Y:S01]  /*3170*/  FFMA.FTZ R34, R2, R41, R78 ;  /* 0x0000002902227223 */ /* 0x000fe2000001004e */
[----:B------:R-:W-:Y:S01]  /*3180*/  SEL R39, R39, RZ, P6 ;  /* 0x000000ff27277207 */ /* 0x000fe20003000000 */
[----:B------:R-:W-:Y:S01]  /*3190*/  FMUL.FTZ R114, R114, UR4 ;  /* 0x0000000472727c20 */ /* 0x000fe20008410000 */
[C---:B------:R-:W-:Y:S01]  /*31a0*/  FFMA.FTZ R41, R2.reuse, R172, R81 ;  /* 0x000000ac02297223 */ /* 0x040fe20000010051 */
[----:B------:R-:W-:Y:S01]  /*31b0*/  LOP3.LUT P6, RZ, R197, 0xff, RZ, 0xc0, !PT ;  /* 0x000000ffc5ff7812 */ /* 0x000fe200078cc0ff */
[----:B------:R-:W-:Y:S01]  /*31c0*/  FFMA.FTZ R40, R2, R171, R80 ;  /* 0x000000ab02287223 */ /* 0x000fe20000010050 */
[----:B------:R-:W-:Y:S01]  /*31d0*/  FADD.FTZ R117, R160, -R111 ;  /* 0x8000006fa0757221 */ /* 0x000fe20000010000 */
[----:B------:R-:W-:Y:S01]  /*31e0*/  FADD.FTZ R151, R151, -R120 ;  /* 0x8000007897977221 */ /* 0x000fe20000010000 */
[-C--:B------:R-:W-:Y:S01]  /*31f0*/  FMUL.FTZ R109, R41, R31.reuse ;  /* 0x0000001f296d7220 */ /* 0x080fe20000410000 */
[----:B------:R-:W-:Y:S01]  /*3200*/  FADD.FTZ R118, R161, -R118 ;  /* 0x80000076a1767221 */ /* 0x000fe20000010000 */
[----:B------:R-:W-:Y:S01]  /*3210*/  SEL R120, R114, RZ, P6 ;  /* 0x000000ff72787207 */ /* 0x000fe20003000000 */
[----:B------:R-:W-:Y:S01]  /*3220*/  FADD.FTZ R173, R170, -R173 ;  /* 0x800000adaaad7221 */ /* 0x000fe20000010000 */
[----:B------:R-:W-:Y:S01]  /*3230*/  FMUL.FTZ R108, R40, R31 ;  /* 0x0000001f286c7220 */ /* 0x000fe20000410000 */
[C---:B------:R-:W-:Y:S01]  /*3240*/  FFMA.FTZ R114, R2.reuse, R117, R86 ;  /* 0x0000007502727223 */ /* 0x040fe20000010056 */
[----:B------:R-:W-:Y:S01]  /*3250*/  FFMA.FTZ R113, R2, R116, R85 ;  /* 0x0000007402717223 */ /* 0x000fe20000010055 */
[----:B------:R-:W-:Y:S01]  /*3260*/  FADD.FTZ R119, R152, -R119 ;  /* 0x8000007798777221 */ /* 0x000fe20000010000 */
[----:B------:R-:W-:Y:S01]  /*3270*/  FADD.FTZ R15, R15, -R0 ;  /* 0x800000000f0f7221 */ /* 0x000fe20000010000 */
[----:B------:R-:W-:Y:S01]  /*3280*/  FADD.FTZ R150, R150, -R115 ;  /* 0x8000007396967221 */ /* 0x000fe20000010000 */
[----:B------:R-:W-:Y:S01]  /*3290*/  FADD.FTZ R0, R16, -R127 ;  /* 0x8000007f10007221 */ /* 0x000fe20000010000 */
[----:B------:R-:W-:Y:S01]  /*32a0*/  FMUL.FTZ R109, R109, UR4 ;  /* 0x000000046d6d7c20 */ /* 0x000fe20008410000 */
[C---:B------:R-:W-:Y:S01]  /*32b0*/  FFMA.FTZ R115, R2.reuse, R118, R87 ;  /* 0x0000007602737223 */ /* 0x040fe20000010057 */
[C---:B------:R-:W-:Y:S01]  /*32c0*/  LOP3.LUT P0, RZ, R201.reuse, 0xff00, RZ, 0xc0, !PT ;  /* 0x0000ff00c9ff7812 */ /* 0x040fe2000780c0ff */
[----:B------:R-:W-:Y:S01]  /*32d0*/  FFMA.FTZ R42, R2, R173, R82 ;  /* 0x000000ad022a7223 */ /* 0x000fe20000010052 */
[----:B------:R-:W-:Y:S01]  /*32e0*/  FMUL.FTZ R108, R108, UR4 ;  /* 0x000000046c6c7c20 */ /* 0x000fe20008410000 */
[-C--:B------:R-:W-:Y:S01]  /*32f0*/  FMUL.FTZ R118, R114, R31.reuse ;  /* 0x0000001f72767220 */ /* 0x080fe20000410000 */
[----:B------:R-:W-:Y:S01]  /*3300*/  LOP3.LUT P5, RZ, R201, 0xff, RZ, 0xc0, !PT ;  /* 0x000000ffc9ff7812 */ /* 0x000fe200078ac0ff */
[----:B------:R-:W-:Y:S01]  /*3310*/  FMUL.FTZ R116, R113, R31 ;  /* 0x0000001f71747220 */ /* 0x000fe20000410000 */
[----:B------:R-:W-:Y:S01]  /*3320*/  FADD.FTZ R133, R17, -R130 ;  /* 0x8000008211857221 */ /* 0x000fe20000010000 */
[C---:B------:R-:W-:Y:S01]  /*3330*/  FFMA.FTZ R119, R2.reuse, R119, R91 ;  /* 0x0000007702777223 */ /* 0x040fe2000001005b */
[----:B------:R-:W-:Y:S01]  /*3340*/  FADD.FTZ R180, R167, -R180 ;  /* 0x800000b4a7b47221 */ /* 0x000fe20000010000 */
[----:B------:R-:W-:Y:S01]  /*3350*/  FFMA.FTZ R17, R2, R0, R93 ;  /* 0x0000000002117223 */ /* 0x000fe2000001005d */
[-C--:B------:R-:W-:Y:S01]  /*3360*/  FMUL.FTZ R110, R42, R31.reuse ;  /* 0x0000001f2a6e7220 */ /* 0x080fe20000410000 */
[----:B------:R-:W-:Y:S01]  /*3370*/  SEL R109, R109, RZ, P0 ;  /* 0x000000ff6d6d7207 */ /* 0x000fe20000000000 */
[----:B------:R-:W-:Y:S01]  /*3380*/  FMUL.FTZ R122, R118, UR4 ;  /* 0x00000004767a7c20 */ /* 0x000fe20008410000 */
[-C--:B------:R-:W-:Y:S01]  /*3390*/  FMUL.FTZ R38, R34, R31.reuse ;  /* 0x0000001f22267220 */ /* 0x080fe20000410000 */
[----:B------:R-:W-:Y:S01]  /*33a0*/  SEL R108, R108, RZ, P5 ;  /* 0x000000ff6c6c7207 */ /* 0x000fe20002800000 */
[----:B------:R-:W-:Y:S01]  /*33b0*/  FMUL.FTZ R116, R116, UR4 ;  /* 0x0000000474747c20 */ /* 0x000fe20008410000 */
[----:B------:R-:W-:Y:S01]  /*33c0*/  LOP3.LUT P0, RZ, R197, 0xff0000, RZ, 0xc0, !PT ;  /* 0x00ff0000c5ff7812 */ /* 0x000fe2000780c0ff */
[----:B------:R-:W-:Y:S01]  /*33d0*/  FADD.FTZ R130, R18, -R131 ;  /* 0x8000008312827221 */ /* 0x000fe20000010000 */
[-C--:B------:R-:W-:Y:S01]  /*33e0*/  FMUL.FTZ R0, R119, R31.reuse ;  /* 0x0000001f77007220 */ /* 0x080fe20000410000 */
[----:B------:R-:W-:Y:S01]  /*33f0*/  LOP3.LUT P5, RZ, R197, 0xff00, RZ, 0xc0, !PT ;  /* 0x0000ff00c5ff7812 */ /* 0x000fe200078ac0ff */
[C---:B------:R-:W-:Y:S01]  /*3400*/  FFMA.FTZ R43, R2.reuse, R180, R83 ;  /* 0x000000b4022b7223 */ /* 0x040fe20000010053 */
[----:B------:R-:W-:Y:S01]  /*3410*/  FFMA.FTZ R117, R2, R150, R89 ;  /* 0x0000009602757223 */ /* 0x000fe20000010059 */
[-C--:B------:R-:W-:Y:S01]  /*3420*/  FMUL.FTZ R18, R17, R31.reuse ;  /* 0x0000001f11127220 */ /* 0x080fe20000410000 */
[----:B------:R-:W-:Y:S01]  /*3430*/  FMUL.FTZ R110, R110, UR4 ;  /* 0x000000046e6e7c20 */ /* 0x000fe20008410000 */
[----:B------:R-:W-:Y:S01]  /*3440*/  LOP3.LUT P4, RZ, R201, 0xff0000, RZ, 0xc0, !PT ;  /* 0x00ff0000c9ff7812 */ /* 0x000fe2000788c0ff */
[----:B------:R-:W-:Y:S01]  /*3450*/  FMUL.FTZ R38, R38, UR4 ;  /* 0x0000000426267c20 */ /* 0x000fe20008410000 */
[-C--:B------:R-:W-:Y:S01]  /*3460*/  FMUL.FTZ R123, R115, R31.reuse ;  /* 0x0000001f737b7220 */ /* 0x080fe20000410000 */
[----:B------:R-:W-:Y:S01]  /*3470*/  SEL R122, R122, RZ, P0 ;  /* 0x000000ff7a7a7207 */ /* 0x000fe20000000000 */
[----:B------:R-:W-:Y:S01]  /*3480*/  FMUL.FTZ R0, R0, UR4 ;  /* 0x0000000400007c20 */ /* 0x000fe20008410000 */
[----:B------:R-:W-:Y:S01]  /*3490*/  FADD.FTZ R20, R20, -R129 ;  /* 0x8000008114147221 */ /* 0x000fe20000010000 */
[----:B------:R-:W-:Y:S01]  /*34a0*/  LOP3.LUT P2, RZ, R221, 0xff0000, RZ, 0xc0, !PT ;  /* 0x00ff0000ddff7812 */ /* 0x000fe2000784c0ff */
[-C--:B------:R-:W-:Y:S01]  /*34b0*/  FMUL.FTZ R111, R43, R31.reuse ;  /* 0x0000001f2b6f7220 */ /* 0x080fe20000410000 */
[----:B------:R-:W-:Y:S01]  /*34c0*/  SEL R121, R116, RZ, P5 ;  /* 0x000000ff74797207 */ /* 0x000fe20002800000 */
[----:B------:R-:W-:Y:S01]  /*34d0*/  FMUL.FTZ R125, R117, R31 ;  /* 0x0000001f757d7220 */ /* 0x000fe20000410000 */
[----:B------:R-:W-:Y:S01]  /*34e0*/  ISETP.GE.U32.AND P0, PT, R178, 0x1000000, PT ;  /* 0x01000000b200780c */ /* 0x000fe20003f06070 */
[----:B------:R-:W-:Y:S01]  /*34f0*/  FFMA.FTZ R16, R2, R15, R92 ;  /* 0x0000000f02107223 */ /* 0x000fe2000001005c */
[----:B------:R-:W-:Y:S01]  /*3500*/  FMUL.FTZ R129, R18, UR4 ;  /* 0x0000000412817c20 */ /* 0x000fe20008410000 */
[C---:B------:R-:W-:Y:S01]  /*3510*/  FFMA.FTZ R116, R2.reuse, R149, R88 ;  /* 0x0000009502747223 */ /* 0x040fe20000010058 */
[----:B------:R-:W-:Y:S01]  /*3520*/  FFMA.FTZ R18, R2, R133, R94 ;  /* 0x0000008502127223 */ /* 0x000fe2000001005e */
[----:B------:R-:W-:Y:S01]  /*3530*/  SEL R110, R110, RZ, P4 ;  /* 0x000000ff6e6e7207 */ /* 0x000fe20002000000 */
[----:B------:R-:W-:Y:S01]  /*3540*/  FMUL.FTZ R123, R123, UR4 ;  /* 0x000000047b7b7c20 */ /* 0x000fe20008410000 */
[----:B------:R-:W-:Y:S01]  /*3550*/  FADD.FTZ R131, R19, -R128 ;  /* 0x8000008013837221 */ /* 0x000fe20000010000 */
[----:B------:R-:W-:Y:S01]  /*3560*/  SEL R38, R38, RZ, P2 ;  /* 0x000000ff26267207 */ /* 0x000fe20001000000 */
[----:B------:R-:W-:Y:S01]  /*3570*/  FMUL.FTZ R111, R111, UR4 ;  /* 0x000000046f6f7c20 */ /* 0x000fe20008410000 */
[----:B------:R-:W-:Y:S01]  /*3580*/  ISETP.GE.U32.AND P4, PT, R197, 0x1000000, PT ;  /* 0x01000000c500780c */ /* 0x000fe20003f86070 */
[----:B------:R-:W-:Y:S01]  /*3590*/  FMUL.FTZ R125, R125, UR4 ;  /* 0x000000047d7d7c20 */ /* 0x000fe20008410000 */
[----:B------:R-:W-:Y:S01]  /*35a0*/  FMUL.FTZ R15, R16, R31 ;  /* 0x0000001f100f7220 */ /* 0x000fe20000410000 */
[----:B------:R-:W-:Y:S01]  /*35b0*/  FADD.FTZ R21, R21, -R132 ;  /* 0x8000008415157221 */ /* 0x000fe20000010000 */
[----:B------:R-:W-:Y:S01]  /*35c0*/  SEL R127, R0, RZ, P0 ;  /* 0x000000ff007f7207 */ /* 0x000fe20000000000 */
[----:B------:R-:W-:Y:S01]  /*35d0*/  FFMA.FTZ R118, R2, R151, R90 ;  /* 0x0000009702767223 */ /* 0x000fe2000001005a */
[----:B------:R-:W-:Y:S01]  /*35e0*/  ISETP.GE.U32.AND P2, PT, R201, 0x1000000, PT ;  /* 0x01000000c900780c */ /* 0x000fe20003f46070 */
[-C--:B------:R-:W-:Y:S01]  /*35f0*/  FMUL.FTZ R124, R116, R31.reuse ;  /* 0x0000001f747c7220 */ /* 0x080fe20000410000 */
[----:B------:R-:W-:Y:S01]  /*3600*/  LOP3.LUT P6, RZ, R178, 0xff00, RZ, 0xc0, !PT ;  /* 0x0000ff00b2ff7812 */ /* 0x000fe200078cc0ff */
[----:B------:R-:W-:Y:S01]  /*3610*/  FMUL.FTZ R0, R18, R31 ;  /* 0x0000001f12007220 */ /* 0x000fe20000410000 */
[C---:B------:R-:W-:Y:S01]  /*3620*/  FFMA.FTZ R133, R2.reuse, R20, R97 ;  /* 0x0000001402857223 */ /* 0x040fe20000010061 */
[----:B------:R-:W1:Y:S01]  /*3630*/  LDC.64 R150, c[0x0][0x478] ;  /* 0x00011e00ff967b82 */ /* 0x000e620000000a00 */
[C---:B------:R-:W-:Y:S01]  /*3640*/  FFMA.FTZ R132, R2.reuse, R131, R96 ;  /* 0x0000008302847223 */ /* 0x040fe20000010060 */
[----:B------:R-:W-:Y:S01]  /*3650*/  SEL R123, R123, RZ, P4 ;  /* 0x000000ff7b7b7207 */ /* 0x000fe20002000000 */
[----:B------:R-:W-:Y:S01]  /*3660*/  FMUL.FTZ R15, R15, UR4 ;  /* 0x000000040f0f7c20 */ /* 0x000fe20008410000 */
[----:B------:R-:W-:Y:S01]  /*3670*/  FFMA.FTZ R134, R2, R21, R98 ;  /* 0x0000001502867223 */ /* 0x000fe20000010062 */
[----:B------:R-:W-:Y:S01]  /*3680*/  SEL R111, R111, RZ, P2 ;  /* 0x000000ff6f6f7207 */ /* 0x000fe20001000000 */
[----:B------:R-:W-:Y:S01]  /*3690*/  FMUL.FTZ R124, R124, UR4 ;  /* 0x000000047c7c7c20 */ /* 0x000fe20008410000 */
[----:B------:R-:W-:Y:S01]  /*36a0*/  LOP3.LUT P4, RZ, R176, 0xff, RZ, 0xc0, !PT ;  /* 0x000000ffb0ff7812 */ /* 0x000fe2000788c0ff */
[----:B------:R-:W-:Y:S01]  /*36b0*/  FMUL.FTZ R0, R0, UR4 ;  /* 0x0000000400007c20 */ /* 0x000fe20008410000 */
[----:B------:R-:W-:Y:S01]  /*36c0*/  SEL R125, R125, RZ, P6 ;  /* 0x000000ff7d7d7207 */ /* 0x000fe20003000000 */
[-C--:B------:R-:W-:Y:S01]  /*36d0*/  FMUL.FTZ R21, R133, R31.reuse ;  /* 0x0000001f85157220 */ /* 0x080fe20000410000 */
[----:B------:R-:W-:Y:S01]  /*36e0*/  LOP3.LUT P2, RZ, R178, 0xff, RZ, 0xc0, !PT ;  /* 0x000000ffb2ff7812 */ /* 0x000fe2000784c0ff */
[-C--:B------:R-:W-:Y:S01]  /*36f0*/  FMUL.FTZ R126, R118, R31.reuse ;  /* 0x0000001f767e7220 */ /* 0x080fe20000410000 */
[----:B------:R-:W-:Y:S01]  /*3700*/  LOP3.LUT P6, RZ, R176, 0xff0000, RZ, 0xc0, !PT ;  /* 0x00ff0000b0ff7812 */ /* 0x000fe200078cc0ff */
[----:B------:R-:W-:Y:S01]  /*3710*/  FFMA.FTZ R19, R2, R130, R95 ;  /* 0x0000008202137223 */ /* 0x000fe2000001005f */
[-C--:B------:R-:W-:Y:S01]  /*3720*/  FMUL.FTZ R20, R132, R31.reuse ;  /* 0x0000001f84147220 */ /* 0x080fe20000410000 */
[----:B------:R-:W2:Y:S01]  /*3730*/  LDC.64 R158, c[0x0][0x468] ;  /* 0x00011a00ff9e7b82 */ /* 0x000ea20000000a00 */
[----:B------:R-:W-:Y:S01]  /*3740*/  FADD.FTZ R25, R25, -R142 ;  /* 0x8000008e19197221 */ /* 0x000fe20000010000 */
[----:B------:R-:W-:Y:S01]  /*3750*/  SEL R128, R15, RZ, P4 ;  /* 0x000000ff0f807207 */ /* 0x000fe20002000000 */
[----:B------:R-:W-:Y:S01]  /*3760*/  FMUL.FTZ R21, R21, UR4 ;  /* 0x0000000415157c20 */ /* 0x000fe20008410000 */
[----:B------:R-:W-:Y:S01]  /*3770*/  FMUL.FTZ R126, R126, UR4 ;  /* 0x000000047e7e7c20 */ /* 0x000fe20008410000 */
[----:B------:R-:W-:Y:S01]  /*3780*/  SEL R124, R124, RZ, P2 ;  /* 0x000000ff7c7c7207 */ /* 0x000fe20001000000 */
[-C--:B------:R-:W-:Y:S01]  /*3790*/  FMUL.FTZ R15, R19, R31.reuse ;  /* 0x0000001f130f7220 */ /* 0x080fe20000410000 */
[C---:B------:R-:W-:Y:S01]  /*37a0*/  LOP3.LUT P4, RZ, R177.reuse, 0xff00, RZ, 0xc0, !PT ;  /* 0x0000ff00b1ff7812 */ /* 0x040fe2000788c0ff */
[----:B------:R-:W-:Y:S01]  /*37b0*/  FMUL.FTZ R20, R20, UR4 ;  /* 0x0000000414147c20 */ /* 0x000fe20008410000 */
[----:B------:R-:W-:Y:S01]  /*37c0*/  SEL R130, R0, RZ, P6 ;  /* 0x000000ff00827207 */ /* 0x000fe20003000000 */
[----:B------:R-:W-:Y:S01]  /*37d0*/  FMUL.FTZ R0, R134, R31 ;  /* 0x0000001f86007220 */ /* 0x000fe20000410000 */
[----:B------:R-:W-:Y:S01]  /*37e0*/  LOP3.LUT P5, RZ, R178, 0xff0000, RZ, 0xc0, !PT ;  /* 0x00ff0000b2ff7812 */ /* 0x000fe200078ac0ff */
[----:B------:R-:W-:Y:S01]  /*37f0*/  FADD.FTZ R135, R22, -R135 ;  /* 0x8000008716877221 */ /* 0x000fe20000010000 */
[----:B------:R-:W-:Y:S01]  /*3800*/  LOP3.LUT P2, RZ, R176, 0xff00, RZ, 0xc0, !PT ;  /* 0x0000ff00b0ff7812 */ /* 0x000fe2000784c0ff */
[----:B------:R-:W-:Y:S01]  /*3810*/  FADD.FTZ R24, R24, -R141 ;  /* 0x8000008d18187221 */ /* 0x000fe20000010000 */
[----:B------:R-:W-:Y:S01]  /*3820*/  LOP3.LUT P0, RZ, R177, 0xff, RZ, 0xc0, !PT ;  /* 0x000000ffb1ff7812 */ /* 0x000fe2000780c0ff */
[----:B------:R-:W-:Y:S01]  /*3830*/  FFMA.FTZ R22, R2, R25, R102 ;  /* 0x0000001902167223 */ /* 0x000fe20000010066 */
[----:B------:R-:W-:Y:S01]  /*3840*/  FADD.FTZ R23, R23, -R140 ;  /* 0x8000008c17177221 */ /* 0x000fe20000010000 */
[----:B------:R-:W-:Y:S01]  /*3850*/  SEL R137, R21, RZ, P4 ;  /* 0x000000ff15897207 */ /* 0x000fe20002000000 */
[----:B------:R-:W-:Y:S01]  /*3860*/  FMUL.FTZ R15, R15, UR4 ;  /* 0x000000040f0f7c20 */ /* 0x000fe20008410000 */
[----:B------:R-:W-:Y:S01]  /*3870*/  SEL R126, R126, RZ, P5 ;  /* 0x000000ff7e7e7207 */ /* 0x000fe20002800000 */
[----:B------:R-:W-:Y:S01]  /*3880*/  FMUL.FTZ R0, R0, UR4 ;  /* 0x0000000400007c20 */ /* 0x000fe20008410000 */
[----:B------:R-:W-:Y:S01]  /*3890*/  SEL R129, R129, RZ, P2 ;  /* 0x000000ff81817207 */ /* 0x000fe20001000000 */
[----:B------:R-:W-:Y:S01]  /*38a0*/  FFMA.FTZ R21, R2, R24, R101 ;  /* 0x0000001802157223 */ /* 0x000fe20000010065 */
[----:B------:R-:W-:Y:S01]  /*38b0*/  ISETP.GE.U32.AND P5, PT, R176, 0x1000000, PT ;  /* 0x01000000b000780c */ /* 0x000fe20003fa6070 */
[----:B------:R-:W-:Y:S01]  /*38c0*/  FMUL.FTZ R24, R22, R31 ;  /* 0x0000001f16187220 */ /* 0x000fe20000410000 */
[----:B------:R-:W-:Y:S01]  /*38d0*/  LOP3.LUT P2, RZ, R177, 0xff0000, RZ, 0xc0, !PT ;  /* 0x00ff0000b1ff7812 */ /* 0x000fe2000784c0ff */
[----:B------:R-:W-:Y:S01]  /*38e0*/  FFMA.FTZ R135, R2, R135, R99 ;  /* 0x0000008702877223 */ /* 0x000fe20000010063 */
[----:B------:R-:W-:Y:S01]  /*38f0*/  SEL R136, R20, RZ, P0 ;  /* 0x000000ff14887207 */ /* 0x000fe20000000000 */
[----:B------:R-:W-:Y:S01]  /*3900*/  FFMA.FTZ R20, R2, R23, R100 ;  /* 0x0000001702147223 */ /* 0x000fe20000010064 */
[----:B------:R-:W-:Y:S01]  /*3910*/  SEL R131, R15, RZ, P5 ;  /* 0x000000ff0f837207 */ /* 0x000fe20002800000 */
[-C--:B------:R-:W-:Y:S01]  /*3920*/  FMUL.FTZ R23, R21, R31.reuse ;  /* 0x0000001f15177220 */ /* 0x080fe20000410000 */
[----:B------:R-:W-:Y:S01]  /*3930*/  SEL R138, R0, RZ, P2 ;  /* 0x000000ff008a7207 */ /* 0x000fe20001000000 */
[----:B------:R-:W-:Y:S01]  /*3940*/  FMUL.FTZ R24, R24, UR4 ;  /* 0x0000000418187c20 */ /* 0x000fe20008410000 */
[----:B------:R-:W-:Y:S01]  /*3950*/  LOP3.LUT P4, RZ, R179, 0xff0000, RZ, 0xc0, !PT ;  /* 0x00ff0000b3ff7812 */ /* 0x000fe2000788c0ff */
[-C--:B------:R-:W-:Y:S01]  /*3960*/  FMUL.FTZ R0, R135, R31.reuse ;  /* 0x0000001f87007220 */ /* 0x080fe20000410000 */
[----:B------:R-:W-:Y:S01]  /*3970*/  FMUL.FTZ R15, R20, R31 ;  /* 0x0000001f140f7220 */ /* 0x000fe20000410000 */
[----:B------:R-:W-:Y:S01]  /*3980*/  FMUL.FTZ R23, R23, UR4 ;  /* 0x0000000417177c20 */ /* 0x000fe20008410000 */
[----:B------:R-:W-:Y:S01]  /*3990*/  LOP3.LUT P0, RZ, R179, 0xff00, RZ, 0xc0, !PT ;  /* 0x0000ff00b3ff7812 */ /* 0x000fe2000780c0ff */
[----:B------:R-:W-:Y:S01]  /*39a0*/  FMUL.FTZ R0, R0, UR4 ;  /* 0x0000000400007c20 */ /* 0x000fe20008410000 */
[----:B------:R-:W-:Y:S01]  /*39b0*/  FMUL.FTZ R15, R15, UR4 ;  /* 0x000000040f0f7c20 */ /* 0x000fe20008410000 */
[----:B------:R-:W-:Y:S01]  /*39c0*/  SEL R142, R24, RZ, P4 ;  /* 0x000000ff188e7207 */ /* 0x000fe20002000000 */
[----:B-1----:R-:W-:Y:S01]  /*39d0*/  IMAD.WIDE.U32 R24, R166, 0x10, R150 ;  /* 0x00000010a6187825 */ /* 0x002fe200078e0096 */
[----:B------:R-:W-:-:S03]  /*39e0*/  ISETP.GE.U32.AND P6, PT, R177, 0x1000000, PT ;  /* 0x01000000b100780c */ /* 0x000fc60003fc6070 */
[----:B------:R-:W-:Y:S01]  /*39f0*/  FADD.FTZ R30, R30, -R147 ;  /* 0x800000931e1e7221 */ /* 0x000fe20000010000 */
[----:B------:R-:W-:Y:S01]  /*3a00*/  LOP3.LUT P5, RZ, R179, 0xff, RZ, 0xc0, !PT ;  /* 0x000000ffb3ff7812 */ /* 0x000fe200078ac0ff */
[----:B--2---:R-:W-:Y:S01]  /*3a10*/  IMAD.WIDE.U32 R166, R166, 0x10, R158 ;  /* 0x00000010a6a67825 */ /* 0x004fe200078e009e */
[----:B------:R-:W-:-:S03]  /*3a20*/  SEL R141, R23, RZ, P0 ;  /* 0x000000ff178d7207 */ /* 0x000fc60000000000 */
[----:B------:R-:W-:Y:S01]  /*3a30*/  FADD.FTZ R23, R26, -R143 ;  /* 0x8000008f1a177221 */ /* 0x000fe20000010000 */
[----:B------:R-:W-:Y:S01]  /*3a40*/  SEL R139, R0, RZ, P6 ;  /* 0x000000ff008b7207 */ /* 0x000fe20003000000 */
[----:B------:R-:W-:Y:S01]  /*3a50*/  FADD.FTZ R0, R28, -R145 ;  /* 0x800000911c007221 */ /* 0x000fe20000010000 */
[----:B------:R-:W-:Y:S01]  /*3a60*/  SEL R140, R15, RZ, P5 ;  /* 0x000000ff0f8c7207 */ /* 0x000fe20002800000 */
[----:B------:R-:W-:Y:S01]  /*3a70*/  FADD.FTZ R15, R27, -R144 ;  /* 0x800000901b0f7221 */ /* 0x000fe20000010000 */
[----:B------:R-:W-:Y:S01]  /*3a80*/  FADD.FTZ R143, R29, -R146 ;  /* 0x800000921d8f7221 */ /* 0x000fe20000010000 */
[----:B------:R1:W-:Y:S01]  /*3a90*/  STG.E.128 desc[UR6][R24.64], R32 ;  /* 0x0000002018007986 */ /* 0x0003e2000c101d06 */
[----:B------:R-:W-:-:S04]  /*3aa0*/  IMAD.WIDE.U32 R146, R157, 0x10, R150 ;  /* 0x000000109d927825 */ /* 0x000fc800078e0096 */
[----:B------:R-:W-:Y:S01]  /*3ab0*/  FFMA.FTZ R23, R2, R23, R103 ;  /* 0x0000001702177223 */ /* 0x000fe20000010067 */
[----:B------:R-:W-:Y:S01]  /*3ac0*/  ISETP.GE.U32.AND P2, PT, R179, 0x1000000, PT ;  /* 0x01000000b300780c */ /* 0x000fe20003f46070 */
[----:B------:R-:W-:Y:S01]  /*3ad0*/  STG.E.128 desc[UR6][R166.64], R36 ;  /* 0x00000024a6007986 */ /* 0x000fe2000c101d06 */
[--C-:B------:R-:W-:Y:S01]  /*3ae0*/  IMAD.WIDE.U32 R144, R148, 0x10, R150.reuse ;  /* 0x0000001094907825 */ /* 0x100fe200078e0096 */
[C---:B------:R-:W-:Y:S02]  /*3af0*/  LOP3.LUT P6, RZ, R174.reuse, 0xff, RZ, 0xc0, !PT ;  /* 0x000000ffaeff7812 */ /* 0x040fe400078cc0ff */
[----:B------:R-:W-:Y:S01]  /*3b00*/  STG.E.128 desc[UR6][R146.64], R40 ;  /* 0x0000002892007986 */ /* 0x000fe2000c101d06 */
[--C-:B------:R-:W-:Y:S01]  /*3b10*/  IMAD.WIDE.U32 R28, R5, 0x10, R150.reuse ;  /* 0x00000010051c7825 */ /* 0x100fe200078e0096 */
[C---:B------:R-:W-:Y:S02]  /*3b20*/  LOP3.LUT P5, RZ, R174.reuse, 0xff00, RZ, 0xc0, !PT ;  /* 0x0000ff00aeff7812 */ /* 0x040fe400078ac0ff */
[C---:B------:R-:W-:Y:S01]  /*3b30*/  LOP3.LUT P0, RZ, R174.reuse, 0xff0000, RZ, 0xc0, !PT ;  /* 0x00ff0000aeff7812 */ /* 0x040fe2000780c0ff */
[----:B------:R-:W-:Y:S01]  /*3b40*/  IMAD.WIDE.U32 R26, R3, 0x10, R150 ;  /* 0x00000010031a7825 */ /* 0x000fe200078e0096 */
[----:B------:R-:W-:-:S03]  /*3b50*/  ISETP.GE.U32.AND P4, PT, R174, 0x1000000, PT ;  /* 0x01000000ae00780c */ /* 0x000fc60003f86070 */
[----:B------:R-:W-:-:S04]  /*3b60*/  IMAD.WIDE.U32 R154, R148, 0x10, R158 ;  /* 0x00000010949a7825 */ /* 0x000fc800078e009e */
[----:B-1----:R-:W-:-:S04]  /*3b70*/  IMAD.WIDE.U32 R34, R7, 0x10, R150 ;  /* 0x0000001007227825 */ /* 0x002fc800078e0096 */
[----:B------:R-:W-:-:S04]  /*3b80*/  IMAD.WIDE.U32 R32, R6, 0x10, R150 ;  /* 0x0000001006207825 */ /* 0x000fc800078e0096 */
[----:B------:R-:W-:-:S04]  /*3b90*/  IMAD.WIDE.U32 R24, R4, 0x10, R150 ;  /* 0x0000001004187825 */ /* 0x000fc800078e0096 */
[----:B------:R-:W-:-:S04]  /*3ba0*/  IMAD.WIDE.U32 R150, R157, 0x10, R158 ;  /* 0x000000109d967825 */ /* 0x000fc800078e009e */
[--C-:B------:R-:W-:Y:S01]  /*3bb0*/  IMAD.WIDE.U32 R156, R7, 0x10, R158.reuse ;  /* 0x00000010079c7825 */ /* 0x100fe200078e009e */
[----:B------:R1:W-:Y:S03]  /*3bc0*/  STG.E.128 desc[UR6][R150.64], R108 ;  /* 0x0000006c96007986 */ /* 0x0003e6000c101d06 */
[--C-:B------:R-:W-:Y:S01]  /*3bd0*/  IMAD.WIDE.U32 R6, R6, 0x10, R158.reuse ;  /* 0x0000001006067825 */ /* 0x100fe200078e009e */
[----:B------:R-:W-:Y:S03]  /*3be0*/  STG.E.128 desc[UR6][R144.64], R112 ;  /* 0x0000007090007986 */ /* 0x000fe6000c101d06 */
[--C-:B------:R-:W-:Y:S01]  /*3bf0*/  IMAD.WIDE.U32 R148, R5, 0x10, R158.reuse ;  /* 0x0000001005947825 */ /* 0x100fe200078e009e */
[----:B------:R-:W-:Y:S03]  /*3c00*/  STG.E.128 desc[UR6][R154.64], R120 ;  /* 0x000000789a007986 */ /* 0x000fe6000c101d06 */
[--C-:B------:R-:W-:Y:S01]  /*3c10*/  IMAD.WIDE.U32 R152, R4, 0x10, R158.reuse ;  /* 0x0000001004987825 */ /* 0x100fe200078e009e */
[----:B------:R-:W-:Y:S03]  /*3c20*/  STG.E.128 desc[UR6][R34.64], R116 ;  /* 0x0000007422007986 */ /* 0x000fe6000c101d06 */
[----:B------:R-:W-:Y:S01]  /*3c30*/  IMAD.WIDE.U32 R158, R3, 0x10, R158 ;  /* 0x00000010039e7825 */ /* 0x000fe200078e009e */
[----:B------:R-:W-:Y:S03]  /*3c40*/  STG.E.128 desc[UR6][R156.64], R124 ;  /* 0x0000007c9c007986 */ /* 0x000fe6000c101d06 */
[C---:B-1----:R-:W-:Y:S01]  /*3c50*/  FFMA.FTZ R108, R2.reuse, R15, R104 ;  /* 0x0000000f026c7223 */ /* 0x042fe20000010068 */
        /* <DEDUP_REMOVED lines=8> */
[----:B------:R-:W-:Y:S01]  /*3ce0*/  STG.E.128 desc[UR6][R32.64], R16 ;  /* 0x0000001020007986 */ /* 0x000fe2000c101d06 */
[----:B------:R-:W-:Y:S01]  /*3cf0*/  FMUL.FTZ R0, R0, UR4 ;  /* 0x0000000400007c20 */ /* 0x000fe20008410000 */
[----:B------:R-:W-:Y:S01]  /*3d00*/  FMUL.FTZ R2, R2, UR4 ;  /* 0x0000000402027c20 */ /* 0x000fe20008410000 */
[----:B------:R-:W-:Y:S01]  /*3d10*/  FMUL.FTZ R3, R3, UR4 ;  /* 0x0000000403037c20 */ /* 0x000fe20008410000 */
[----:B------:R1:W-:Y:S02]  /*3d20*/  STG.E.128 desc[UR6][R6.64], R128 ;  /* 0x0000008006007986 */ /* 0x0003e4000c101d06 */
[----:B------:R-:W-:-:S02]  /*3d30*/  SEL R143, R0, RZ, P2 ;  /* 0x000000ff008f7207 */ /* 0x000fc40001000000 */
[----:B------:R2:W-:Y:S01]  /*3d40*/  STG.E.128 desc[UR6][R28.64], R132 ;  /* 0x000000841c007986 */ /* 0x0005e2000c101d06 */
[----:B------:R-:W-:-:S03]  /*3d50*/  SEL R5, R3, RZ, P5 ;  /* 0x000000ff03057207 */ /* 0x000fc60002800000 */
[----:B------:R2:W-:Y:S04]  /*3d60*/  STG.E.128 desc[UR6][R148.64], R136 ;  /* 0x0000008894007986 */ /* 0x0005e8000c101d06 */
[----:B------:R2:W-:Y:S04]  /*3d70*/  STG.E.128 desc[UR6][R24.64], R20 ;  /* 0x0000001418007986 */ /* 0x0005e8000c101d06 */
[----:B------:R2:W-:Y:S01]  /*3d80*/  STG.E.128 desc[UR6][R152.64], R140 ;  /* 0x0000008c98007986 */ /* 0x0005e2000c101d06 */
[----:B-1----:R-:W-:Y:S01]  /*3d90*/  FMUL.FTZ R7, R4, UR4 ;  /* 0x0000000404077c20 */ /* 0x002fe20008410000 */
[----:B------:R-:W-:Y:S01]  /*3da0*/  FMUL.FTZ R6, R31, UR4 ;  /* 0x000000041f067c20 */ /* 0x000fe20008410000 */
[----:B------:R-:W-:Y:S01]  /*3db0*/  SEL R4, R2, RZ, P6 ;  /* 0x000000ff02047207 */ /* 0x000fe20003000000 */
[----:B------:R2:W-:Y:S02]  /*3dc0*/  STG.E.128 desc[UR6][R26.64], R108 ;  /* 0x0000006c1a007986 */ /* 0x0005e4000c101d06 */
[----:B------:R-:W-:-:S02]  /*3dd0*/  SEL R7, R7, RZ, P4 ;  /* 0x000000ff07077207 */ /* 0x000fc40002000000 */
[----:B------:R-:W-:-:S05]  /*3de0*/  SEL R6, R6, RZ, P0 ;  /* 0x000000ff06067207 */ /* 0x000fca0000000000 */
[----:B------:R2:W-:Y:S01]  /*3df0*/  STG.E.128 desc[UR6][R158.64], R4 ;  /* 0x000000049e007986 */ /* 0x0005e2000c101d06 */
[----:B------:R-:W-:Y:S05]  /*3e00*/  BRA `(.L_x_14866) ;  /* 0x0000001c00ec7947 */ /* 0x000fea0003800000 */
.L_x_14864:
        /* <DEDUP_REMOVED lines=32> */
.L_x_14867:
        /* <DEDUP_REMOVED lines=28> */
.L_x_14868:
[----:B------:R-:W1:Y:S08]  /*41d0*/  @P0 LDC.64 R112, c[0x0][0x478] ;  /* 0x00011e00ff700b82 */ /* 0x000e700000000a00 */
[----:B------:R-:W2:Y:S01]  /*41e0*/  LDC.64 R118, c[0x0][0x468] ;  /* 0x00011a00ff767b82 */ /* 0x000ea20000000a00 */
[----:B-1----:R-:W-:-:S05]  /*41f0*/  @P0 IMAD.WIDE.U32 R112, R166, 0x10, R112 ;  /* 0x00000010a6700825 */ /* 0x002fca00078e0070 */
[----:B------:R1:W-:Y:S01]  /*4200*/  @P0 STG.E.128 desc[UR6][R112.64], R108 ;  /* 0x0000006c70000986 */ /* 0x0003e2000c101d06 */
[----:B--2---:R-:W-:-:S05]  /*4210*/  IMAD.WIDE.U32 R114, R166, 0x10, R118 ;  /* 0x00000010a6727825 */ /* 0x004fca00078e0076 */
[----:B------:R1:W-:Y:S01]  /*4220*/  STG.E.128 desc[UR6][R114.64], R40 ;  /* 0x0000002872007986 */ /* 0x0003e2000c101d06 */
[----:B------:R-:W-:Y:S05]  /*4230*/  @!P0 BRA `(.L_x_14869) ;  /* 0x0000000000748947 */ /* 0x000fea0003800000 */
[-CC-:B------:R-:W-:Y:S01]  /*4240*/  FFMA.FTZ R171, R171, R116.reuse, R117.reuse ;  /* 0x00000074abab7223 */ /* 0x180fe20000010075 */
[-CC-:B------:R-:W-:Y:S01]  /*4250*/  FFMA.FTZ R172, R172, R116.reuse, R117.reuse ;  /* 0x00000074acac7223 */ /* 0x180fe20000010075 */
[-CC-:B------:R-:W-:Y:S01]  /*4260*/  FFMA.FTZ R173, R173, R116.reuse, R117.reuse ;  /* 0x00000074adad7223 */ /* 0x180fe20000010075 */
[----:B------:R-:W-:Y:S01]  /*4270*/  FFMA.FTZ R180, R180, R116, R117 ;  /* 0x00000074b4b47223 */ /* 0x000fe20000010075 */
[----:B------:R-:W-:Y:S01]  /*4280*/  FADD.FTZ R171, R168, -R171 ;  /* 0x800000aba8ab7221 */ /* 0x000fe20000010000 */
[----:B-1----:R-:W-:Y:S01]  /*4290*/  FADD.FTZ R109, R169, -R172 ;  /* 0x800000aca96d7221 */ /* 0x002fe20000010000 */
        /* <DEDUP_REMOVED lines=23> */
.L_x_14869:
        /* <DEDUP_REMOVED lines=9> */
[C---:B-1----:R-:W-:Y:S01]  /*44a0*/  FMUL.FTZ R40, R2.reuse, R169 ;  /* 0x000000a902287220 */ /* 0x042fe20000410000 */
        /* <DEDUP_REMOVED lines=18> */
.L_x_14870:
[----:B------:R-:W1:Y:S01]  /*45d0*/  @P0 LDC.64 R112, c[0x0][0x478] ;  /* 0x00011e00ff700b82 */ /* 0x000e620000000a00 */
[----:B------:R-:W-:-:S04]  /*45e0*/  IMAD.WIDE.U32 R114, R157, 0x10, R118 ;  /* 0x000000109d727825 */ /* 0x000fc800078e0076 */
[----:B-1----:R-:W-:-:S05]  /*45f0*/  @P0 IMAD.WIDE.U32 R112, R157, 0x10, R112 ;  /* 0x000000109d700825 */ /* 0x002fca00078e0070 */
[----:B------:R1:W-:Y:S04]  /*4600*/  @P0 STG.E.128 desc[UR6][R112.64], R108 ;  /* 0x0000006c70000986 */ /* 0x0003e8000c101d06 */
[----:B------:R1:W-:Y:S01]  /*4610*/  STG.E.128 desc[UR6][R114.64], R40 ;  /* 0x0000002872007986 */ /* 0x0003e2000c101d06 */
[----:B------:R-:W-:Y:S05]  /*4620*/  @!P0 BRA `(.L_x_14871) ;  /* 0x0000000000748947 */ /* 0x000fea0003800000 */
[-CC-:B-1----:R-:W-:Y:S01]  /*4630*/  FFMA.FTZ R41, R162, R116.reuse, R117.reuse ;  /* 0x00000074a2297223 */ /* 0x182fe20000010075 */
        /* <DEDUP_REMOVED lines=28> */
.L_x_14871:
        /* <DEDUP_REMOVED lines=28> */
.L_x_14872:
[----:B------:R-:W1:Y:S01]  /*49c0*/  @P0 LDC.64 R112, c[0x0][0x478] ;  /* 0x00011e00ff700b82 */ /* 0x000e620000000a00 */
[----:B------:R-:W-:-:S04]  /*49d0*/  IMAD.WIDE.U32 R114, R148, 0x10, R118 ;  /* 0x0000001094727825 */ /* 0x000fc800078e0076 */
[----:B-1----:R-:W-:-:S05]  /*49e0*/  @P0 IMAD.WIDE.U32 R112, R148, 0x10, R112 ;  /* 0x0000001094700825 */ /* 0x002fca00078e0070 */
[----:B------:R1:W-:Y:S04]  /*49f0*/  @P0 STG.E.128 desc[UR6][R112.64], R108 ;  /* 0x0000006c70000986 */ /* 0x0003e8000c101d06 */
[----:B------:R1:W-:Y:S01]  /*4a00*/  STG.E.128 desc[UR6][R114.64], R40 ;  /* 0x0000002872007986 */ /* 0x0003e2000c101d06 */
[----:B------:R-:W-:Y:S05]  /*4a10*/  @!P0 BRA `(.L_x_14873) ;  /* 0x0000000000748947 */ /* 0x000fea0003800000 */
[-CC-:B------:R-:W-:Y:S01]  /*4a20*/  FFMA.FTZ R0, R153, R116.reuse, R117.reuse ;  /* 0x0000007499007223 */ /* 0x180fe20000010075 */
[-CC-:B-1----:R-:W-:Y:S01]  /*4a30*/  FFMA.FTZ R41, R154, R116.reuse, R117.reuse ;  /* 0x000000749a297223 */ /* 0x182fe20000010075 */
        /* <DEDUP_REMOVED lines=27> */
.L_x_14873:
        /* <DEDUP_REMOVED lines=28> */
.L_x_14874:
[----:B------:R-:W1:Y:S01]  /*4db0*/  @P0 LDC.64 R112, c[0x0][0x478] ;  /* 0x00011e00ff700b82 */ /* 0x000e620000000a00 */
[----:B------:R-:W-:-:S04]  /*4dc0*/  IMAD.WIDE.U32 R114, R7, 0x10, R118 ;  /* 0x0000001007727825 */ /* 0x000fc800078e0076 */
[----:B-1----:R-:W-:-:S05]  /*4dd0*/  @P0 IMAD.WIDE.U32 R112, R7, 0x10, R112 ;  /* 0x0000001007700825 */ /* 0x002fca00078e0070 */
        /* <DEDUP_REMOVED lines=11> */
[C---:B-1----:R-:W-:Y:S01]  /*4e90*/  FMUL.FTZ R108, R2.reuse, R15 ;  /* 0x0000000f026c7220 */ /* 0x042fe20000410000 */
        /* <DEDUP_REMOVED lines=20> */
.L_x_14875:
        /* <DEDUP_REMOVED lines=28> */
.L_x_14876:
[----:B------:R-:W2:Y:S02]  /*51a0*/  @P0 LDC.64 R16, c[0x0][0x478] ;  /* 0x00011e00ff100b82 */ /* 0x000ea40000000a00 */
[----:B--2---:R-:W-:-:S04]  /*51b0*/  @P0 IMAD.WIDE.U32 R16, R6, 0x10, R16 ;  /* 0x0000001006100825 */ /* 0x004fc800078e0010 */
        /* <DEDUP_REMOVED lines=12> */
[C---:B-12---:R-:W-:Y:S01]  /*5280*/  FMUL.FTZ R108, R2.reuse, R19 ;  /* 0x00000013026c7220 */ /* 0x046fe20000410000 */
        /* <DEDUP_REMOVED lines=20> */
.L_x_14877:
        /* <DEDUP_REMOVED lines=9> */
[C---:B--2---:R-:W-:Y:S01]  /*5460*/  FMUL.FTZ R6, R2.reuse, R37 ;  /* 0x0000002502067220 */ /* 0x044fe20000410000 */
        /* <DEDUP_REMOVED lines=18> */
.L_x_14878:
[----:B------:R-:W2:Y:S01]  /*5590*/  @P0 LDC.64 R6, c[0x0][0x478] ;  /* 0x00011e00ff060b82 */ /* 0x000ea20000000a00 */
[----:B------:R-:W-:-:S04]  /*55a0*/  IMAD.WIDE.U32 R20, R5, 0x10, R118 ;  /* 0x0000001005147825 */ /* 0x000fc800078e0076 */
[----:B--2---:R-:W-:-:S05]  /*55b0*/  @P0 IMAD.WIDE.U32 R6, R5, 0x10, R6 ;  /* 0x0000001005060825 */ /* 0x004fca00078e0006 */
        /* <DEDUP_REMOVED lines=32> */
.L_x_14879:
        /* <DEDUP_REMOVED lines=28> */
.L_x_14880:
        /* <DEDUP_REMOVED lines=35> */
.L_x_14881:
        /* <DEDUP_REMOVED lines=28> */
.L_x_14882:
[----:B------:R-:W2:Y:S01]  /*5d70*/  @P0 LDC.64 R16, c[0x0][0x478] ;  /* 0x00011e00ff100b82 */ /* 0x000ea20000000a00 */
[----:B------:R-:W-:-:S04]  /*5d80*/  IMAD.WIDE.U32 R118, R3, 0x10, R118 ;  /* 0x0000001003767825 */ /* 0x000fc800078e0076 */
[----:B--2---:R-:W-:-:S05]  /*5d90*/  @P0 IMAD.WIDE.U32 R16, R3, 0x10, R16 ;  /* 0x0000001003100825 */ /* 0x004fca00078e0010 */
[----:B------:R3:W-:Y:S04]  /*5da0*/  @P0 STG.E.128 desc[UR6][R16.64], R108 ;  /* 0x0000006c10000986 */ /* 0x0007e8000c101d06 */
[----:B------:R3:W-:Y:S02]  /*5db0*/  STG.E.128 desc[UR6][R118.64], R4 ;  /* 0x0000000476007986 */ /* 0x0007e4000c101d06 */
.L_x_14866:
[----:B------:R-:W4:Y:S01]  /*5dc0*/  LDC.64 R2, c[0x0][0x380] ;  /* 0x0000e000ff027b82 */ /* 0x000f220000000a00 */
[----:B------:R-:W-:Y:S02]  /*5dd0*/  PLOP3.LUT P3, PT, P3, PT, PT, 0x8, 0x80 ;  /* 0x000000000080781c */ /* 0x000fe40001f6e170 */
[----:B----4-:R-:W-:-:S04]  /*5de0*/  IADD3 R8, PT, PT, R8, R2, RZ ;  /* 0x0000000208087210 */ /* 0x010fc80007ffe0ff */
[----:B------:R-:W-:-:S13]  /*5df0*/  ISETP.GE.AND P0, PT, R8, R3, PT ;  /* 0x000000030800720c */ /* 0x000fda0003f06270 */
[----:B------:R-:W-:Y:S05]  /*5e00*/  @!P0 BRA `(.L_x_14883) ;  /* 0xffffffa800008947 */ /* 0x000fea000383ffff */
[----:B-123--:R-:W-:Y:S02]  /*5e10*/  MOV R4, R9 ;  /* 0x0000000900047202 */ /* 0x00efe40000000f00 */
        /* <DEDUP_REMOVED lines=39> */
.L_x_14863:
        /* <DEDUP_REMOVED lines=24> */
.L_x_14884:
        /* <DEDUP_REMOVED lines=15> */
.L_x_15767:


//--------------------- .text._ZN10layer_norm22ln_bwd_finalize_kernelINS_22Kernel_traits_finalizeILj8192EfffffjLb0ELj1024ELj4ENS_18Kernel_traits_baseILj8192EfffffjLj1024EEEEELb0ELb0EEEvNS_9BwdParamsE --------------------------
	.section	.text._ZN10layer_norm22ln_bwd_finalize_kernelINS_22Kernel_traits_finalizeILj8192EfffffjLb0ELj1024ELj4ENS_18Kernel_traits_baseILj8192EfffffjLj1024EEEEELb0ELb0EEEvNS_9BwdParamsE,"ax",@progbits
	.align	128
        .global         _ZN10layer_norm22ln_bwd_finalize_kernelINS_22Kernel_traits_finalizeILj8192EfffffjLb0ELj1024ELj4ENS_18Kernel_traits_baseILj8192EfffffjLj1024EEEEELb0ELb0EEEvNS_9BwdParamsE
        .type           _ZN10layer_norm22ln_bwd_finalize_kernelINS_22Kernel_traits_finalizeILj8192EfffffjLb0ELj1024ELj4ENS_18Kernel_traits_baseILj8192EfffffjLj1024EEEEELb0ELb0EEEvNS_9BwdParamsE,@function
        .size           _ZN10layer_norm22ln_bwd_finalize_kernelINS_22Kernel_traits_finalizeILj8192EfffffjLb0ELj1024ELj4ENS_18Kernel_traits_baseILj8192EfffffjLj1024EEEEELb0ELb0EEEvNS_9BwdParamsE,(.L_x_15768 - _ZN10layer_norm22ln_bwd_finalize_kernelINS_22Kernel_traits_finalizeILj8192EfffffjLb0ELj1024ELj4ENS_18Kernel_traits_baseILj8192EfffffjLj1024EEEEELb0ELb0EEEvNS_9BwdParamsE)
        .other          _ZN10layer_norm22ln_bwd_finalize_kernelINS_22Kernel_traits_finalizeILj8192EfffffjLb0ELj1024ELj4ENS_18Kernel_traits_baseILj8192EfffffjLj1024EEEEELb0ELb0EEEvNS_9BwdParamsE,@"STO_CUDA_ENTRY STV_DEFAULT"
_ZN10layer_norm22ln_bwd_finalize_kernelINS_22Kernel_traits_finalizeILj8192EfffffjLb0ELj1024ELj4ENS_18Kernel_traits_baseILj8192EfffffjLj1024EEEEELb0ELb0EEEvNS_9BwdParamsE:
.text._ZN10layer_norm22ln_bwd_finalize_kernelINS_22Kernel_traits_finalizeILj8192EfffffjLb0ELj1024ELj4ENS_18Kernel_traits_baseILj8192EfffffjLj1024EEEEELb0ELb0EEEvNS_9BwdParamsE:
        /* <DEDUP_REMOVED lines=82> */
.L_x_14889:
        /* <DEDUP_REMOVED lines=118> */
.L_x_14888:
[----:B------:R-:W-:Y:S05]  /*0c80*/  BSYNC.RECONVERGENT B1 ;  /* 0x0000000000017941 */ /* 0x000fea0003800200 */
.L_x_14887:
        /* <DEDUP_REMOVED lines=75> */
.L_x_14891:
[----:B------:R-:W-:Y:S05]  /*1140*/  BSYNC.RECONVERGENT B1 ;  /* 0x0000000000017941 */ /* 0x000fea0003800200 */
.L_x_14890:
        /* <DEDUP_REMOVED lines=37> */
.L_x_14893:
[----:B------:R-:W-:Y:S05]  /*13a0*/  BSYNC.RECONVERGENT B1 ;  /* 0x0000000000017941 */ /* 0x000fea0003800200 */
.L_x_14892:
[----:B------:R-:W-:Y:S05]  /*13b0*/  @!P1 BRA `(.L_x_14886) ;  /* 0x0000000000409947 */ /* 0x000fea0003800000 */
[----:B------:R-:W0:Y:S01]  /*13c0*/  LDC.64 R6, c[0x0][0x440] ;  /* 0x00011000ff067b82 */ /* 0x000e220000000a00 */
[----:B------:R-:W-:Y:S01]  /*13d0*/  IMAD R59, R2, R56, R59 ;  /* 0x00000038023b7224 */ /* 0x000fe200078e023b */
[----:B------:R-:W-:Y:S02]  /*13e0*/  LOP3.LUT R8, R8, 0x1f, RZ, 0xc0, !PT ;  /* 0x0000001f08087812 */ /* 0x000fe400078ec0ff */
[----:B------:R-:W-:Y:S02]  /*13f0*/  IADD3 R9, PT, PT, -R9, RZ, RZ ;  /* 0x000000ff09097210 */ /* 0x000fe40007ffe1ff */
[----:B------:R-:W-:Y:S02]  /*1400*/  IADD3 R59, PT, PT, R8, R59, RZ ;  /* 0x0000003b083b7210 */ /* 0x000fe40007ffe0ff */
[----:B------:R-:W1:Y:S05]  /*1410*/  LDC.64 R10, c[0x0][0x448] ;  /* 0x00011200ff0a7b82 */ /* 0x000e6a0000000a00 */
.L_x_14894:
        /* <DEDUP_REMOVED lines=10> */
.L_x_14886:
[----:B------:R-:W-:Y:S05]  /*14c0*/  BSYNC.RECONVERGENT B0 ;  /* 0x0000000000007941 */ /* 0x000fea0003800200 */
.L_x_14885:
        /* <DEDUP_REMOVED lines=57> */
.L_x_14895:
        /* <DEDUP_REMOVED lines=10> */
.L_x_15768:


//--------------------- .text._ZN10layer_norm13ln_bwd_kernelINS_13Kernel_traitsIfffffjLj8192ELj1ELj1ELj8ELj16ENS_18Kernel_traits_baseILj8192EfffffjLj256EEEEELb1ELb0ELb1ELb0EEEvNS_9BwdParamsE --------------------------
	.section	.text._ZN10layer_norm13ln_bwd_kernelINS_13Kernel_traitsIfffffjLj8192ELj1ELj1ELj8ELj16ENS_18Kernel_traits_baseILj8192EfffffjLj256EEEEELb1ELb0ELb1ELb0EEEvNS_9BwdParamsE,"ax",@progbits
	.align	128
        .global         _ZN10layer_norm13ln_bwd_kernelINS_13Kernel_traitsIfffffjLj8192ELj1ELj1ELj8ELj16ENS_18Kernel_traits_baseILj8192EfffffjLj256EEEEELb1ELb0ELb1ELb0EEEvNS_9BwdParamsE
        .type           _ZN10layer_norm13ln_bwd_kernelINS_13Kernel_traitsIfffffjLj8192ELj1ELj1ELj8ELj16ENS_18Kernel_traits_baseILj8192EfffffjLj256EEEEELb1ELb0ELb1ELb0EEEvNS_9BwdParamsE,@function
        .size           _ZN10layer_norm13ln_bwd_kernelINS_13Kernel_traitsIfffffjLj8192ELj1ELj1ELj8ELj16ENS_18Kernel_traits_baseILj8192EfffffjLj256EEEEELb1ELb0ELb1ELb0EEEvNS_9BwdParamsE,(.L_x_15769 - _ZN10layer_norm13ln_bwd_kernelINS_13Kernel_traitsIfffffjLj8192ELj1ELj1ELj8ELj16ENS_18Kernel_traits_baseILj8192EfffffjLj256EEEEELb1ELb0ELb1ELb0EEEvNS_9BwdParamsE)
        .other          _ZN10layer_norm13ln_bwd_kernelINS_13Kernel_traitsIfffffjLj8192ELj1ELj1ELj8ELj16ENS_18Kernel_traits_baseILj8192EfffffjLj256EEEEELb1ELb0ELb1ELb0EEEvNS_9BwdParamsE,@"STO_CUDA_ENTRY STV_DEFAULT"
_ZN10layer_norm13ln_bwd_kernelINS_13Kernel_traitsIfffffjLj8192ELj1ELj1ELj8ELj16ENS_18Kernel_traits_baseILj8192EfffffjLj256EEEEELb1ELb0ELb1ELb0EEEvNS_9BwdParamsE:
.text._ZN10layer_norm13ln_bwd_kernelINS_13Kernel_traitsIfffffjLj8192ELj1ELj1ELj8ELj16ENS_18Kernel_traits_baseILj8192EfffffjLj256EEEEELb1ELb0ELb1ELb0EEEvNS_9BwdParamsE:
        /* <DEDUP_REMOVED lines=47> */
[----:B--2---:R2:W5:Y:S01]  /*02f0*/  @P5 LDG.E.128 R128, desc[UR10][R16.64] ;  /* 0x0000000a10805981 */ /* 0x004562000c1e1d00 */
        /* <DEDUP_REMOVED lines=10> */
[C---:B-1----:R-:W-:Y:S01]  /*03a0*/  @P2 IMAD.WIDE.U32 R22, R9.reuse, 0x10, R22 ;  /* 0x0000001009162825 */ /* 0x042fe200078e0016 */
        /* <DEDUP_REMOVED lines=78> */
.L_x_14988:
[----:B------:R-:W0:Y:S08]  /*0890*/  LDC.64 R164, c[0x0][0x3f8] ;  /* 0x0000fe00ffa47b82 */ /* 0x000e300000000a00 */
        /* <DEDUP_REMOVED lines=19> */
[----:B------:R-:W-:Y:S01]  /*09d0*/  ISETP.GE.U32.AND P5, PT, R10, 0x200, PT ;  /* 0x000002000a00780c */ /* 0x000fe20003fa6070 */
[----:B------:R-:W-:Y:S01]  /*09e0*/  HFMA2 R173, -RZ, RZ, 0, 0 ;  /* 0x00000000ffad7431 */ /* 0x000fe200000001ff */
[----:B------:R-:W-:-:S02]  /*09f0*/  LOP3.LUT R8, R8, 0xffffffef, RZ, 0xc0, !PT ;  /* 0xffffffef08087812 */ /* 0x000fc400078ec0ff */
[C---:B------:R-:W-:Y:S02]  /*0a00*/  ISETP.GE.U32.AND P2, PT, R10.reuse, 0x300, PT ;  /* 0x000003000a00780c */ /* 0x040fe40003f46070 */
[----:B------:R-:W-:Y:S02]  /*0a10*/  ISETP.GE.U32.AND P1, PT, R10, 0x400, PT ;  /* 0x000004000a00780c */ /* 0x000fe40003f26070 */
[----:B------:R-:W-:Y:S02]  /*0a20*/  ISETP.NE.AND P0, PT, RZ, UR12, PT ;  /* 0x0000000cff007c0c */ /* 0x000fe4000bf05270 */
[----:B------:R-:W-:Y:S02]  /*0a30*/  @P4 IADD3 R167, PT, PT, R231, -0x1, RZ ;  /* 0xffffffffe7a74810 */ /* 0x000fe40007ffe0ff */
[----:B------:R-:W-:Y:S01]  /*0a40*/  @P6 LOP3.LUT R8, R8, 0x10, RZ, 0xfc, !PT ;  /* 0x0000001008086812 */ /* 0x000fe200078efcff */
[-C--:B0-----:R-:W-:Y:S01]  /*0a50*/  IMAD R166, R9, R12.reuse, RZ ;  /* 0x0000000c09a67224 */ /* 0x081fe200078e02ff */
[----:B------:R-:W-:Y:S01]  /*0a60*/  MOV R175, RZ ;  /* 0x000000ff00af7202 */ /* 0x000fe20000000f00 */
[----:B------:R-:W-:Y:S01]  /*0a70*/  @P4 IMAD R169, R167, R12, RZ ;  /* 0x0000000ca7a94224 */ /* 0x000fe200078e02ff */
[----:B------:R-:W-:-:S02]  /*0a80*/  LOP3.LUT R8, R8, 0xfffffff7, RZ, 0xc0, !PT ;  /* 0xfffffff708087812 */ /* 0x000fc400078ec0ff */
[----:B------:R-:W-:Y:S02]  /*0a90*/  IADD3 R167, PT, PT, R227, -0x1, RZ ;  /* 0xffffffffe3a77810 */ /* 0x000fe40007ffe0ff */
[----:B------:R-:W-:Y:S02]  /*0aa0*/  @P5 LOP3.LUT R8, R8, 0x8, RZ, 0xfc, !PT ;  /* 0x0000000808085812 */ /* 0x000fe400078efcff */
[----:B------:R-:W-:Y:S01]  /*0ab0*/  @P4 SHF.R.S32.HI R170, RZ, 0x1f, R169 ;  /* 0x0000001fffaa4819 */ /* 0x000fe200000114a9 */
[----:B------:R-:W-:Y:S01]  /*0ac0*/  IMAD R168, R167, R12, RZ ;  /* 0x0000000ca7a87224 */ /* 0x000fe200078e02ff */
[----:B------:R-:W-:Y:S02]  /*0ad0*/  SHF.R.S32.HI R167, RZ, 0x1f, R166 ;  /* 0x0000001fffa77819 */ /* 0x000fe400000114a6 */
[----:B------:R-:W-:Y:S02]  /*0ae0*/  LOP3.LUT R8, R8, 0xfffffffb, RZ, 0xc0, !PT ;  /* 0xfffffffb08087812 */ /* 0x000fe400078ec0ff */
[----:B-1----:R-:W-:-:S02]  /*0af0*/  SHF.R.S32.HI R165, RZ, 0x1f, R168 ;  /* 0x0000001fffa57819 */ /* 0x002fc400000114a8 */
[----:B------:R-:W-:Y:S02]  /*0b00*/  LEA.HI R166, R167, R166, RZ, 0x2 ;  /* 0x000000a6a7a67211 */ /* 0x000fe400078f10ff */
[----:B------:R-:W-:Y:S02]  /*0b10*/  @P2 LOP3.LUT R8, R8, 0x4, RZ, 0xfc, !PT ;  /* 0x0000000408082812 */ /* 0x000fe400078efcff */
[----:B------:R-:W-:Y:S02]  /*0b20*/  @P4 LEA.HI R170, R170, R169, RZ, 0x2 ;  /* 0x000000a9aaaa4211 */ /* 0x000fe400078f10ff */
[----:B------:R-:W-:Y:S02]  /*0b30*/  LEA.HI R168, R165, R168, RZ, 0x2 ;  /* 0x000000a8a5a87211 */ /* 0x000fe400078f10ff */
[----:B------:R-:W-:Y:S02]  /*0b40*/  LEA.HI.SX32 R229, R166, R11, 0x1e ;  /* 0x0000000ba6e57211 */ /* 0x000fe400078ff2ff */
[----:B------:R-:W-:-:S02]  /*0b50*/  LOP3.LUT R8, R8, 0xfffffffd, RZ, 0xc0, !PT ;  /* 0xfffffffd08087812 */ /* 0x000fc400078ec0ff */
        /* <DEDUP_REMOVED lines=24> */
[C---:B------:R-:W-:Y:S01]  /*0ce0*/  FADD.FTZ R175, -R172.reuse, R165 ;  /* 0x000000a5acaf7221 */ /* 0x040fe20000010100 */
[----:B------:R-:W-:Y:S02]  /*0cf0*/  FADD.FTZ R167, -R172, R167 ;  /* 0x000000a7aca77221 */ /* 0x000fe40000010100 */
[----:B------:R-:W-:Y:S01]  /*0d00*/  FMUL.FTZ R3, R234, R3 ;  /* 0x00000003ea037220 */ /* 0x000fe20000410000 */
[----:B----4-:R-:W-:Y:S01]  /*0d10*/  FMUL.FTZ R198, R108, R168 ;  /* 0x000000a86cc67220 */ /* 0x010fe20000410000 */
[----:B------:R-:W-:Y:S01]  /*0d20*/  FMUL.FTZ R211, R109, R169 ;  /* 0x000000a96dd37220 */ /* 0x000fe20000410000 */
[----:B------:R-:W-:Y:S01]  /*0d30*/  FADD.FTZ R193, -R172, R166 ;  /* 0x000000a6acc17221 */ /* 0x000fe20000010100 */
[C---:B------:R-:W-:Y:S01]  /*0d40*/  FMUL.FTZ R182, R234.reuse, R175 ;  /* 0x000000afeab67220 */ /* 0x040fe20000410000 */
[----:B------:R-:W-:Y:S01]  /*0d50*/  FADD.FTZ R164, RZ, R198 ;  /* 0x000000c6ffa47221 */ /* 0x000fe20000010000 */
[----:B------:R-:W-:Y:S01]  /*0d60*/  FFMA.FTZ R165, R3, R198, RZ ;  /* 0x000000c603a57223 */ /* 0x000fe200000100ff */
[C---:B------:R-:W-:Y:S01]  /*0d70*/  FMUL.FTZ R230, R234.reuse, R167 ;  /* 0x000000a7eae67220 */ /* 0x040fe20000410000 */
[----:B------:R-:W-:Y:S01]  /*0d80*/  FMUL.FTZ R193, R234, R193 ;  /* 0x000000c1eac17220 */ /* 0x000fe20000410000 */
[----:B------:R-:W-:Y:S01]  /*0d90*/  FADD.FTZ R167, R164, R211 ;  /* 0x000000d3a4a77221 */ /* 0x000fe20000010000 */
[----:B-1----:R-:W-:Y:S01]  /*0da0*/  FMUL.FTZ R232, R110, R170 ;  /* 0x000000aa6ee87220 */ /* 0x002fe20000410000 */
        /* <DEDUP_REMOVED lines=14> */
.L_x_14900:
[----:B----4-:R-:W-:Y:S05]  /*0e90*/  BSYNC.RECONVERGENT B1 ;  /* 0x0000000000017941 */ /* 0x010fea0003800200 */
.L_x_14899:
        /* <DEDUP_REMOVED lines=24> */
[----:B----4-:R-:W-:Y:S01]  /*1020*/  FMUL.FTZ R196, R136, R168 ;  /* 0x000000a888c47220 */ /* 0x010fe20000410000 */
[C---:B------:R-:W-:Y:S01]  /*1030*/  FMUL.FTZ R180, R234.reuse, R181 ;  /* 0x000000b5eab47220 */ /* 0x040fe20000410000 */
        /* <DEDUP_REMOVED lines=21> */
.L_x_14902:
[----:B------:R-:W-:Y:S05]  /*1190*/  BSYNC.RECONVERGENT B1 ;  /* 0x0000000000017941 */ /* 0x000fea0003800200 */
.L_x_14901:
        /* <DEDUP_REMOVED lines=47> */
.L_x_14904:
[----:B------:R-:W-:Y:S05]  /*1490*/  BSYNC.RECONVERGENT B1 ;  /* 0x0000000000017941 */ /* 0x000fea0003800200 */
.L_x_14903:
        /* <DEDUP_REMOVED lines=47> */
.L_x_14906:
[----:B------:R-:W-:Y:S05]  /*1790*/  BSYNC.RECONVERGENT B1 ;  /* 0x0000000000017941 */ /* 0x000fea0003800200 */
.L_x_14905:
        /* <DEDUP_REMOVED lines=23> */
[C---:B------:R-:W-:Y:S01]  /*1910*/  FMUL.FTZ R19, R234.reuse, R19 ;  /* 0x00000013ea137220 */ /* 0x040fe20000410000 */
[----:B------:R-:W-:Y:S01]  /*1920*/  FMUL.FTZ R22, R234, R187 ;  /* 0x000000bbea167220 */ /* 0x000fe20000410000 */
[----:B----4-:R-:W-:Y:S01]  /*1930*/  FMUL.FTZ R188, R124, R164 ;  /* 0x000000a47cbc7220 */ /* 0x010fe20000410000 */
[----:B------:R-:W-:Y:S01]  /*1940*/  FADD.FTZ R56, R56, R164 ;  /* 0x000000a438387221 */ /* 0x000fe20000010000 */
[----:B------:R-:W-:Y:S01]  /*1950*/  FFMA.FTZ R88, R164, R19, R88 ;  /* 0x00000013a4587223 */ /* 0x000fe20000010058 */
[----:B------:R-:W-:Y:S01]  /*1960*/  FMUL.FTZ R187, R234, R203 ;  /* 0x000000cbeabb7220 */ /* 0x000fe20000410000 */
        /* <DEDUP_REMOVED lines=19> */
.L_x_14908:
[----:B------:R-:W-:Y:S05]  /*1aa0*/  BSYNC.RECONVERGENT B1 ;  /* 0x0000000000017941 */ /* 0x000fea0003800200 */
.L_x_14907:
        /* <DEDUP_REMOVED lines=48> */
.L_x_14910:
[----:B------:R-:W-:Y:S05]  /*1db0*/  BSYNC.RECONVERGENT B1 ;  /* 0x0000000000017941 */ /* 0x000fea0003800200 */
.L_x_14909:
        /* <DEDUP_REMOVED lines=48> */
.L_x_14912:
[----:B------:R-:W-:Y:S05]  /*20c0*/  BSYNC.RECONVERGENT B1 ;  /* 0x0000000000017941 */ /* 0x000fea0003800200 */
.L_x_14911:
[----:B------:R-:W-:Y:S02]  /*20d0*/  ISETP.GE.U32.AND P5, PT, R10, 0x800, PT ;  /* 0x000008000a00780c */ /* 0x000fe40003fa6070 */
        /* <DEDUP_REMOVED lines=10> */
[----:B0-----:R-:W-:Y:S01]  /*2180*/  IMAD.WIDE.U32 R168, R177, 0x10, R166 ;  /* 0x00000010b1a87825 */ /* 0x001fe200078e00a6 */
        /* <DEDUP_REMOVED lines=8> */
[C---:B0-----:R-:W-:Y:S01]  /*2210*/  FADD.FTZ R195, -R172.reuse, R170 ;  /* 0x000000aaacc37221 */ /* 0x041fe20000010100 */
[----:B------:R-:W-:Y:S01]  /*2220*/  FADD.FTZ R171, -R172, R171 ;  /* 0x000000abacab7221 */ /* 0x000fe20000010100 */
[C---:B------:R-:W-:Y:S01]  /*2230*/  FMUL.FTZ R25, R234.reuse, R25 ;  /* 0x00000019ea197220 */ /* 0x040fe20000410000 */
        /* <DEDUP_REMOVED lines=23> */
[----:B----4-:R-:W-:Y:S06]  /*23b0*/  BRA `(.L_x_14913) ;  /* 0x0000000800887947 */ /* 0x010fec0003800000 */
.L_x_14898:
        /* <DEDUP_REMOVED lines=64> */
[----:B------:R-:W-:Y:S02]  /*27c0*/  MOV R175, RZ ;  /* 0x000000ff00af7202 */ /* 0x000fe40000000f00 */
[----:B------:R-:W-:-:S02]  /*27d0*/  MOV R176, RZ ;  /* 0x000000ff00b07202 */ /* 0x000fc40000000f00 */
[----:B------:R-:W-:Y:S02]  /*27e0*/  @P2 IADD3 R177, PT, PT, R177, 0x100, RZ ;  /* 0x00000100b1b12810 */ /* 0x000fe40007ffe0ff */
[----:B------:R-:W-:Y:S01]  /*27f0*/  @P5 LOP3.LUT R8, R8, 0x20, RZ, 0xfc, !PT ;  /* 0x0000002008085812 */ /* 0x000fe200078efcff */
[----:B0-----:R-:W-:Y:S06]  /*2800*/  @!P5 BRA `(.L_x_14913) ;  /* 0x000000040074d947 */ /* 0x001fec0003800000 */
[----:B------:R-:W0:Y:S02]  /*2810*/  LDC.64 R164, c[0x0][0x3b0] ;  /* 0x0000ec00ffa47b82 */ /* 0x000e240000000a00 */
[----:B0-----:R-:W-:-:S05]  /*2820*/  IMAD.WIDE.U32 R164, R177, 0x4, R164 ;  /* 0x00000004b1a47825 */ /* 0x001fca00078e00a4 */
[----:B------:R0:W5:Y:S01]  /*2830*/  LDG.E R14, desc[UR10][R164.64] ;  /* 0x0000000aa40e7981 */ /* 0x000162000c1e1900 */
[----:B------:R-:W-:Y:S05]  /*2840*/  BRA `(.L_x_14913) ;  /* 0x0000000400647947 */ /* 0x000fea0003800000 */
.L_x_14914:
        /* <DEDUP_REMOVED lines=8> */
[C---:B------:R-:W-:Y:S02]  /*28d0*/  ISETP.GE.U32.AND P1, PT, R10.reuse, 0x600, PT ;  /* 0x000006000a00780c */ /* 0x040fe40003f26070 */
[----:B------:R-:W-:Y:S02]  /*28e0*/  ISETP.GE.U32.AND P2, PT, R10, 0x700, PT ;  /* 0x000007000a00780c */ /* 0x000fe40003f46070 */
[----:B------:R-:W-:-:S03]  /*28f0*/  LOP3.LUT R8, R8, 0xffffffef, RZ, 0xc0, !PT ;  /* 0xffffffef08087812 */ /* 0x000fc600078ec0ff */
[----:B------:R-:W1:Y:S01]  /*2900*/  @P4 LDC.64 R172, c[0x0][0x3b0] ;  /* 0x0000ec00ffac4b82 */ /* 0x000e620000000a00 */
[----:B------:R-:W-:-:S04]  /*2910*/  @P5 LOP3.LUT R8, R8, 0x10, RZ, 0xfc, !PT ;  /* 0x0000001008085812 */ /* 0x000fc800078efcff */
[----:B------:R-:W-:-:S03]  /*2920*/  LOP3.LUT R8, R8, 0xfffffff7, RZ, 0xc0, !PT ;  /* 0xfffffff708087812 */ /* 0x000fc600078ec0ff */
[----:B------:R-:W2:Y:S01]  /*2930*/  @P3 LDC.64 R170, c[0x0][0x3b0] ;  /* 0x0000ec00ffaa3b82 */ /* 0x000ea20000000a00 */
[----:B------:R-:W-:-:S04]  /*2940*/  @P4 LOP3.LUT R8, R8, 0x8, RZ, 0xfc, !PT ;  /* 0x0000000808084812 */ /* 0x000fc800078efcff */
[----:B------:R-:W-:-:S03]  /*2950*/  LOP3.LUT R8, R8, 0xfffffffb, RZ, 0xc0, !PT ;  /* 0xfffffffb08087812 */ /* 0x000fc600078ec0ff */
[----:B------:R-:W3:Y:S01]  /*2960*/  @P6 LDC.64 R242, c[0x0][0x3b0] ;  /* 0x0000ec00fff26b82 */ /* 0x000ee20000000a00 */
[C---:B0-----:R-:W-:Y:S01]  /*2970*/  @P5 IMAD.WIDE.U32 R178, R177.reuse, 0x4, R178 ;  /* 0x00000004b1b25825 */ /* 0x041fe200078e00b2 */
[----:B------:R-:W-:Y:S02]  /*2980*/  @P5 IADD3 R177, PT, PT, R177, 0x100, RZ ;  /* 0x00000100b1b15810 */ /* 0x000fe40007ffe0ff */
[----:B------:R-:W-:Y:S02]  /*2990*/  @P3 LOP3.LUT R8, R8, 0x4, RZ, 0xfc, !PT ;  /* 0x0000000408083812 */ /* 0x000fe400078efcff */
[----:B------:R0:W5:Y:S02]  /*29a0*/  @P5 LDG.E R7, desc[UR10][R178.64] ;  /* 0x0000000ab2075981 */ /* 0x000164000c1e1900 */
[----:B------:R-:W4:Y:S01]  /*29b0*/  @P5 LDC.64 R240, c[0x0][0x438] ;  /* 0x00010e00fff05b82 */ /* 0x000f220000000a00 */
[C---:B-1----:R-:W-:Y:S01]  /*29c0*/  @P4 IMAD.WIDE.U32 R172, R177.reuse, 0x4, R172 ;  /* 0x00000004b1ac4825 */ /* 0x042fe200078e00ac */
[----:B------:R-:W-:-:S02]  /*29d0*/  @P4 IADD3 R177, PT, PT, R177, 0x100, RZ ;  /* 0x00000100b1b14810 */ /* 0x000fc40007ffe0ff */
[----:B------:R-:W-:Y:S02]  /*29e0*/  LOP3.LUT R8, R8, 0xfffffffd, RZ, 0xc0, !PT ;  /* 0xfffffffd08087812 */ /* 0x000fe400078ec0ff */
[----:B------:R1:W5:Y:S02]  /*29f0*/  @P4 LDG.E R6, desc[UR10][R172.64] ;  /* 0x0000000aac064981 */ /* 0x000364000c1e1900 */
[----:B------:R-:W1:Y:S01]  /*2a00*/  @P0 LDC.64 R168, c[0x0][0x3b0] ;  /* 0x0000ec00ffa80b82 */ /* 0x000e620000000a00 */
[C---:B--2---:R-:W-:Y:S01]  /*2a10*/  @P3 IMAD.WIDE.U32 R170, R177.reuse, 0x4, R170 ;  /* 0x00000004b1aa3825 */ /* 0x044fe200078e00aa */
[----:B------:R-:W-:Y:S02]  /*2a20*/  @P3 IADD3 R177, PT, PT, R177, 0x100, RZ ;  /* 0x00000100b1b13810 */ /* 0x000fe40007ffe0ff */
[----:B------:R-:W-:Y:S02]  /*2a30*/  @P6 LOP3.LUT R8, R8, 0x2, RZ, 0xfc, !PT ;  /* 0x0000000208086812 */ /* 0x000fe400078efcff */
[----:B------:R2:W5:Y:S02]  /*2a40*/  @P3 LDG.E R5, desc[UR10][R170.64] ;  /* 0x0000000aaa053981 */ /* 0x000564000c1e1900 */
[----:B------:R-:W2:Y:S08]  /*2a50*/  @P4 LDC.64 R238, c[0x0][0x438] ;  /* 0x00010e00ffee4b82 */ /* 0x000eb00000000a00 */
[----:B------:R-:W2:Y:S08]  /*2a60*/  @P1 LDC.64 R166, c[0x0][0x3b0] ;  /* 0x0000ec00ffa61b82 */ /* 0x000eb00000000a00 */
[----:B------:R-:W2:Y:S01]  /*2a70*/  @P3 LDC.64 R236, c[0x0][0x438] ;  /* 0x00010e00ffec3b82 */ /* 0x000ea20000000a00 */
[----:B---3--:R-:W-:-:S07]  /*2a80*/  @P6 IMAD.WIDE.U32 R242, R177, 0x4, R242 ;  /* 0x00000004b1f26825 */ /* 0x008fce00078e00f2 */
[----:B------:R-:W3:Y:S01]  /*2a90*/  @P2 LDC.64 R164, c[0x0][0x3b0] ;  /* 0x0000ec00ffa42b82 */ /* 0x000ee20000000a00 */
[----:B------:R-:W-:Y:S01]  /*2aa0*/  @P6 IADD3 R177, PT, PT, R177, 0x100, RZ ;  /* 0x00000100b1b16810 */ /* 0x000fe20007ffe0ff */
[----:B----4-:R-:W-:-:S06]  /*2ab0*/  @P5 IMAD.WIDE.U32 R240, R175, 0x10, R240 ;  /* 0x00000010aff05825 */ /* 0x010fcc00078e00f0 */
[----:B0-----:R-:W0:Y:S01]  /*2ac0*/  @P6 LDC.64 R178, c[0x0][0x438] ;  /* 0x00010e00ffb26b82 */ /* 0x001e220000000a00 */
[----:B------:R-:W-:Y:S01]  /*2ad0*/  @P5 IADD3 R175, PT, PT, R175, 0x100, RZ ;  /* 0x00000100afaf5810 */ /* 0x000fe20007ffe0ff */
[C---:B-1----:R-:W-:Y:S01]  /*2ae0*/  @P0 IMAD.WIDE.U32 R168, R177.reuse, 0x4, R168 ;  /* 0x00000004b1a80825 */ /* 0x042fe200078e00a8 */
[----:B------:R-:W-:Y:S01]  /*2af0*/  ISETP.GE.U32.AND P5, PT, R10, 0x800, PT ;  /* 0x000008000a00780c */ /* 0x000fe20003fa6070 */
[----:B------:R-:W5:Y:S04]  /*2b00*/  @P6 LDG.E R4, desc[UR10][R242.64] ;  /* 0x0000000af2046981 */ /* 0x000f68000c1e1900 */
[----:B------:R-:W1:Y:S01]  /*2b10*/  @P0 LDC.64 R172, c[0x0][0x438] ;  /* 0x00010e00ffac0b82 */ /* 0x000e620000000a00 */
[----:B------:R-:W-:Y:S01]  /*2b20*/  @P0 IADD3 R177, PT, PT, R177, 0x100, RZ ;  /* 0x00000100b1b10810 */ /* 0x000fe20007ffe0ff */
[C---:B--2---:R-:W-:Y:S01]  /*2b30*/  @P4 IMAD.WIDE.U32 R238, R175.reuse, 0x10, R238 ;  /* 0x00000010afee4825 */ /* 0x044fe200078e00ee */
[----:B------:R-:W-:Y:S01]  /*2b40*/  @P4 IADD3 R175, PT, PT, R175, 0x100, RZ ;  /* 0x00000100afaf4810 */ /* 0x000fe20007ffe0ff */
[----:B------:R2:W5:Y:S04]  /*2b50*/  @P0 LDG.E R2, desc[UR10][R168.64] ;  /* 0x0000000aa8020981 */ /* 0x000568000c1e1900 */
[----:B------:R-:W4:Y:S01]  /*2b60*/  @P1 LDC.64 R170, c[0x0][0x438] ;  /* 0x00010e00ffaa1b82 */ /* 0x000f220000000a00 */
[C---:B------:R-:W-:Y:S01]  /*2b70*/  @P1 IMAD.WIDE.U32 R166, R177.reuse, 0x4, R166 ;  /* 0x00000004b1a61825 */ /* 0x040fe200078e00a6 */
[----:B------:R-:W-:-:S03]  /*2b80*/  @P1 IADD3 R177, PT, PT, R177, 0x100, RZ ;  /* 0x00000100b1b11810 */ /* 0x000fc60007ffe0ff */
[C---:B------:R-:W-:Y:S01]  /*2b90*/  @P3 IMAD.WIDE.U32 R236, R175.reuse, 0x10, R236 ;  /* 0x00000010afec3825 */ /* 0x040fe200078e00ec */
[----:B------:R-:W-:Y:S01]  /*2ba0*/  @P3 IADD3 R175, PT, PT, R175, 0x100, RZ ;  /* 0x00000100afaf3810 */ /* 0x000fe20007ffe0ff */
[----:B------:R0:W5:Y:S01]  /*2bb0*/  @P1 LDG.E R0, desc[UR10][R166.64] ;  /* 0x0000000aa6001981 */ /* 0x000162000c1e1900 */
[----:B--2---:R-:W2:Y:S01]  /*2bc0*/  @P2 LDC.64 R168, c[0x0][0x438] ;  /* 0x00010e00ffa82b82 */ /* 0x004ea20000000a00 */
[----:B---3--:R-:W-:Y:S01]  /*2bd0*/  @P2 IMAD.WIDE.U32 R244, R177, 0x4, R164 ;  /* 0x00000004b1f42825 */ /* 0x008fe200078e00a4 */
[----:B------:R-:W-:Y:S01]  /*2be0*/  P2R R233, PR, RZ, 0x10 ;  /* 0x00000010ffe97803 */ /* 0x000fe20000000000 */
[----:B------:R3:W5:Y:S02]  /*2bf0*/  @P3 LDG.E.128 R32, desc[UR10][R236.64] ;  /* 0x0000000aec203981 */ /* 0x000764000c1e1d00 */
[C---:B0-----:R-:W-:Y:S01]  /*2c00*/  @P6 IMAD.WIDE.U32 R178, R175.reuse, 0x10, R178 ;  /* 0x00000010afb26825 */ /* 0x041fe200078e00b2 */
[----:B------:R-:W-:Y:S01]  /*2c10*/  @P6 IADD3 R175, PT, PT, R175, 0x100, RZ ;  /* 0x00000100afaf6810 */ /* 0x000fe20007ffe0ff */
[----:B------:R3:W5:Y:S01]  /*2c20*/  @P2 LDG.E R13, desc[UR10][R244.64] ;  /* 0x0000000af40d2981 */ /* 0x000762000c1e1900 */
[----:B------:R-:W0:Y:S08]  /*2c30*/  @P5 LDC.64 R164, c[0x0][0x3b0] ;  /* 0x0000ec00ffa45b82 */ /* 0x000e300000000a00 */
[----:B------:R-:W3:Y:S01]  /*2c40*/  @P5 LDC.64 R166, c[0x0][0x438] ;  /* 0x00010e00ffa65b82 */ /* 0x000ee20000000a00 */
[C---:B-1----:R-:W-:Y:S01]  /*2c50*/  @P0 IMAD.WIDE.U32 R172, R175.reuse, 0x10, R172 ;  /* 0x00000010afac0825 */ /* 0x042fe200078e00ac */
[----:B------:R-:W-:Y:S01]  /*2c60*/  @P0 IADD3 R175, PT, PT, R175, 0x100, RZ ;  /* 0x00000100afaf0810 */ /* 0x000fe20007ffe0ff */
[----:B------:R1:W5:Y:S04]  /*2c70*/  @P6 LDG.E.128 R28, desc[UR10][R178.64] ;  /* 0x0000000ab21c6981 */ /* 0x000368000c1e1d00 */
[C---:B----4-:R-:W-:Y:S01]  /*2c80*/  @P1 IMAD.WIDE.U32 R170, R175.reuse, 0x10, R170 ;  /* 0x00000010afaa1825 */ /* 0x050fe200078e00aa */
[----:B------:R-:W-:Y:S01]  /*2c90*/  @P1 IADD3 R175, PT, PT, R175, 0x100, RZ ;  /* 0x00000100afaf1810 */ /* 0x000fe20007ffe0ff */
[----:B------:R1:W5:Y:S01]  /*2ca0*/  @P0 LDG.E.128 R140, desc[UR10][R172.64] ;  /* 0x0000000aac8c0981 */ /* 0x000362000c1e1d00 */
[----:B------:R-:W-:-:S03]  /*2cb0*/  @P2 IADD3 R177, PT, PT, R177, 0x100, RZ ;  /* 0x00000100b1b12810 */ /* 0x000fc60007ffe0ff */
[C---:B--2---:R-:W-:Y:S01]  /*2cc0*/  @P2 IMAD.WIDE.U32 R168, R175.reuse, 0x10, R168 ;  /* 0x00000010afa82825 */ /* 0x044fe200078e00a8 */
[----:B------:R-:W-:Y:S01]  /*2cd0*/  @P2 IADD3 R175, PT, PT, R175, 0x100, RZ ;  /* 0x00000100afaf2810 */ /* 0x000fe20007ffe0ff */
[----:B------:R1:W5:Y:S02]  /*2ce0*/  @P1 LDG.E.128 R144, desc[UR10][R170.64] ;  /* 0x0000000aaa901981 */ /* 0x000364000c1e1d00 */
[----:B0-----:R-:W-:Y:S02]  /*2cf0*/  @P5 IMAD.WIDE.U32 R164, R177, 0x4, R164 ;  /* 0x00000004b1a45825 */ /* 0x001fe400078e00a4 */
[----:B------:R1:W5:Y:S04]  /*2d00*/  @P2 LDG.E.128 R148, desc[UR10][R168.64] ;  /* 0x0000000aa8942981 */ /* 0x000368000c1e1d00 */
[----:B------:R1:W5:Y:S01]  /*2d10*/  @P5 LDG.E R14, desc[UR10][R164.64] ;  /* 0x0000000aa40e5981 */ /* 0x000362000c1e1900 */
[----:B---3--:R-:W-:-:S05]  /*2d20*/  @P5 IMAD.WIDE.U32 R166, R175, 0x10, R166 ;  /* 0x00000010afa65825 */ /* 0x008fca00078e00a6 */
[----:B------:R1:W5:Y:S01]  /*2d30*/  @P5 LDG.E.128 R152, desc[UR10][R166.64] ;  /* 0x0000000aa6985981 */ /* 0x000362000c1e1d00 */
[C---:B------:R-:W-:Y:S02]  /*2d40*/  LOP3.LUT P4, RZ, R8.reuse, 0x10, RZ, 0xc0, !PT ;  /* 0x0000001008ff7812 */ /* 0x040fe4000788c0ff */
[----:B------:R-:W-:-:S11]  /*2d50*/  LOP3.LUT R8, R8, 0xffffffdf, RZ, 0xc0, !PT ;  /* 0xffffffdf08087812 */ /* 0x000fd600078ec0ff */
[----:B------:R1:W5:Y:S01]  /*2d60*/  @P4 LDG.E.128 R40, desc[UR10][R240.64] ;  /* 0x0000000af0284981 */ /* 0x000362000c1e1d00 */
[----:B------:R-:W-:Y:S02]  /*2d70*/  ISETP.NE.AND P4, PT, R233, RZ, PT ;  /* 0x000000ffe900720c */ /* 0x000fe40003f85270 */
[----:B------:R-:W-:Y:S02]  /*2d80*/  ISETP.NE.AND P3, PT, R176, RZ, PT ;  /* 0x000000ffb000720c */ /* 0x000fe40003f65270 */
[----:B------:R-:W-:Y:S02]  /*2d90*/  @P5 LOP3.LUT R8, R8, 0x20, RZ, 0xfc, !PT ;  /* 0x0000002008085812 */ /* 0x000fe400078efcff */
[----:B------:R-:W-:Y:S02]  /*2da0*/  MOV R175, RZ ;  /* 0x000000ff00af7202 */ /* 0x000fe40000000f00 */
[----:B------:R-:W-:-:S05]  /*2db0*/  MOV R176, RZ ;  /* 0x000000ff00b07202 */ /* 0x000fca0000000f00 */
[----:B------:R1:W5:Y:S01]  /*2dc0*/  @P4 LDG.E.128 R36, desc[UR10][R238.64] ;  /* 0x0000000aee244981 */ /* 0x000362000c1e1d00 */
[----:B------:R-:W-:-:S13]  /*2dd0*/  ISETP.NE.AND P4, PT, R174, RZ, PT ;  /* 0x000000ffae00720c */ /* 0x000fda0003f85270 */
.L_x_14913:
[----:B------:R-:W-:Y:S05]  /*2de0*/  BSYNC.RECONVERGENT B0 ;  /* 0x0000000000007941 */ /* 0x000fea0003800200 */
.L_x_14897:
        /* <DEDUP_REMOVED lines=32> */
.L_x_14916:
[----:B------:R-:W-:Y:S05]  /*2ff0*/  BSYNC.RECONVERGENT B0 ;  /* 0x0000000000007941 */ /* 0x000fea0003800200 */
.L_x_14915:
[----:B------:R-:W1:Y:S08]  /*3000*/  S2UR UR5, SR_CgaCtaId ;  /* 0x00000000000579c3 */ /* 0x000e700000008800 */
[----:B------:R-:W-:Y:S01]  /*3010*/  BAR.SYNC.DEFER_BLOCKING 0x0 ;  /* 0x0000000000007b1d */ /* 0x000fe20000010000 */
[----:B------:R-:W-:Y:S02]  /*3020*/  @P4 IADD3 R231, PT, PT, R231, -0x1, RZ ;  /* 0xffffffffe7e74810 */ /* 0x000fe40007ffe0ff */
[----:B------:R-:W-:-:S02]  /*3030*/  LOP3.LUT P6, RZ, R8, 0x10, RZ, 0xc0, !PT ;  /* 0x0000001008ff7812 */ /* 0x000fc400078cc0ff */
[----:B------:R-:W-:Y:S01]  /*3040*/  ISETP.NE.AND P5, PT, RZ, UR12, PT ;  /* 0x0000000cff007c0c */ /* 0x000fe2000bfa5270 */
[----:B------:R-:W-:Y:S01]  /*3050*/  UMOV UR4, 0x400 ;  /* 0x0000040000047882 */ /* 0x000fe20000000000 */
[----:B------:R-:W-:Y:S01]  /*3060*/  @P4 IMAD R231, R231, R12, RZ ;  /* 0x0000000ce7e74224 */ /* 0x000fe200078e02ff */
        /* <DEDUP_REMOVED lines=21> */
[----:B------:R-:W-:Y:S02]  /*31c0*/  MOV R167, R229 ;  /* 0x000000e500a77202 */ /* 0x000fe40000000f00 */
[----:B------:R-:W-:Y:S01]  /*31d0*/  FADD.FTZ R233, R170, R233 ;  /* 0x000000e9aae97221 */ /* 0x000fe20000010000 */
[----:B------:R-:W-:Y:S01]  /*31e0*/  FADD.FTZ R164, R171, R164 ;  /* 0x000000a4aba47221 */ /* 0x000fe20000010000 */
[----:B------:R-:W-:Y:S01]  /*31f0*/  @P4 LEA.HI R170, R166, R231, RZ, 0x2 ;  /* 0x000000e7a6aa4211 */ /* 0x000fe200078f10ff */
[----:B------:R-:W-:-:S02]  /*3200*/  HFMA2 R166, -RZ, RZ, 0, 0 ;  /* 0x00000000ffa67431 */ /* 0x000fc400000001ff */
[----:B--2---:R-:W-:Y:S01]  /*3210*/  FADD.FTZ R233, R233, R172 ;  /* 0x000000ace9e97221 */ /* 0x004fe20000010000 */
[----:B------:R-:W-:Y:S01]  /*3220*/  FADD.FTZ R164, R164, R173 ;  /* 0x000000ada4a47221 */ /* 0x000fe20000010000 */
[----:B------:R-:W-:Y:S02]  /*3230*/  @P4 LEA.HI.SX32 R166, R170, R11, 0x1e ;  /* 0x0000000baaa64211 */ /* 0x000fe400078ff2ff */
        /* <DEDUP_REMOVED lines=28> */
.L_x_14921:
        /* <DEDUP_REMOVED lines=10> */
.L_x_14922:
        /* <DEDUP_REMOVED lines=10> */
.L_x_14923:
        /* <DEDUP_REMOVED lines=11> */
.L_x_14920:
        /* <DEDUP_REMOVED lines=39> */
.L_x_14919:
        /* <DEDUP_REMOVED lines=42> */
.L_x_14925:
        /* <DEDUP_REMOVED lines=8> */
[----:B------:R-:W1:Y:S02]  /*3b80*/  @P4 LDC.64 R162, c[0x0][0x408] ;  /* 0x00010200ffa24b82 */ /* 0x000e640000000a00 */
        /* <DEDUP_REMOVED lines=9> */
[----:B-1----:R-:W-:Y:S01]  /*3c20*/  @P4 FMUL.FTZ R163, R160, R163 ;  /* 0x000000a3a0a34220 */ /* 0x002fe20000410000 */
[----:B------:R-:W-:Y:S02]  /*3c30*/  @P3 FFMA.FTZ R161, R234, R164, R41 ;  /* 0x000000a4eaa13223 */ /* 0x000fe40000010029 */
[----:B------:R-:W0:Y:S01]  /*3c40*/  @P4 LDC.64 R164, c[0x0][0x408] ;  /* 0x00010200ffa44b82 */ /* 0x000e220000000a00 */
[----:B------:R-:W-:-:S05]  /*3c50*/  @P4 FMUL.FTZ R162, R163, R162 ;  /* 0x000000a2a3a24220 */ /* 0x000fca0000410000 */
[----:B------:R-:W-:Y:S02]  /*3c60*/  @P4 SEL R156, R162, RZ, P5 ;  /* 0x000000ffa29c4207 */ /* 0x000fe40002800000 */
[----:B------:R-:W1:Y:S01]  /*3c70*/  @P4 LDC.64 R162, c[0x0][0x408] ;  /* 0x00010200ffa24b82 */ /* 0x000e620000000a00 */
[----:B------:R-:W-:Y:S01]  /*3c80*/  @P4 LOP3.LUT P5, RZ, R7, 0xff00, RZ, 0xc0, !PT ;  /* 0x0000ff0007ff4812 */ /* 0x000fe200078ac0ff */
[----:B-1----:R-:W-:-:S04]  /*3c90*/  @P4 FMUL.FTZ R163, R161, R163 ;  /* 0x000000a3a1a34220 */ /* 0x002fc80000410000 */
        /* <DEDUP_REMOVED lines=11> */
.L_x_14924:
        /* <DEDUP_REMOVED lines=10> */
.L_x_14918:
[----:B------:R-:W-:Y:S05]  /*3df0*/  BSYNC.RECONVERGENT B0 ;  /* 0x0000000000007941 */ /* 0x000fea0003800200 */
.L_x_14917:
        /* <DEDUP_REMOVED lines=10> */
[----:B-1----:R-:W0:Y:S01]  /*3ea0*/  @P4 LDC.64 R162, c[0x0][0x408] ;  /* 0x00010200ffa24b82 */ /* 0x002e220000000a00 */
        /* <DEDUP_REMOVED lines=9> */
[----:B------:R-:W1:Y:S01]  /*3f40*/  @P4 LDC.64 R164, c[0x0][0x408] ;  /* 0x00010200ffa44b82 */ /* 0x000e620000000a00 */
        /* <DEDUP_REMOVED lines=14> */
[----:B-1----:R-:W-:-:S04]  /*4030*/  @P4 FMUL.FTZ R165, R162, R165 ;  /* 0x000000a5a2a54220 */ /* 0x002fc80000410000 */
        /* <DEDUP_REMOVED lines=11> */
.L_x_14929:
[----:B-1----:R-:W0:Y:S01]  /*40f0*/  @P4 LDC.64 R164, c[0x0][0x408] ;  /* 0x00010200ffa44b82 */ /* 0x002e220000000a00 */
        /* <DEDUP_REMOVED lines=36> */
.L_x_14928:
[----:B-1----:R-:W0:Y:S02]  /*4340*/  LDC.64 R164, c[0x0][0x478] ;  /* 0x00011e00ffa47b82 */ /* 0x002e240000000a00 */
        /* <DEDUP_REMOVED lines=43> */
.L_x_14931:
        /* <DEDUP_REMOVED lines=10> */
.L_x_14932:
        /* <DEDUP_REMOVED lines=10> */
.L_x_14933:
        /* <DEDUP_REMOVED lines=10> */
.L_x_14934:
        /* <DEDUP_REMOVED lines=10> */
.L_x_14930:
        /* <DEDUP_REMOVED lines=8> */
.L_x_14927:
[----:B------:R-:W-:Y:S05]  /*4900*/  BSYNC.RECONVERGENT B0 ;  /* 0x0000000000007941 */ /* 0x000fea0003800200 */
.L_x_14926:
        /* <DEDUP_REMOVED lines=10> */
[----:B01----:R-:W0:Y:S01]  /*49b0*/  @P4 LDC.64 R162, c[0x0][0x408] ;  /* 0x00010200ffa24b82 */ /* 0x003e220000000a00 */
        /* <DEDUP_REMOVED lines=36> */
.L_x_14938:
[----:B01----:R-:W0:Y:S01]  /*4c00*/  @P4 LDC.64 R164, c[0x0][0x408] ;  /* 0x00010200ffa44b82 */ /* 0x003e220000000a00 */
        /* <DEDUP_REMOVED lines=36> */
.L_x_14937:
[----:B01----:R-:W0:Y:S02]  /*4e50*/  LDC.64 R164, c[0x0][0x478] ;  /* 0x00011e00ffa47b82 */ /* 0x003e240000000a00 */
        /* <DEDUP_REMOVED lines=43> */
.L_x_14940:
        /* <DEDUP_REMOVED lines=10> */
.L_x_14941:
        /* <DEDUP_REMOVED lines=10> */
.L_x_14942:
        /* <DEDUP_REMOVED lines=10> */
.L_x_14943:
        /* <DEDUP_REMOVED lines=10> */
.L_x_14939:
        /* <DEDUP_REMOVED lines=8> */
.L_x_14936:
[----:B------:R-:W-:Y:S05]  /*5410*/  BSYNC.RECONVERGENT B0 ;  /* 0x0000000000007941 */ /* 0x000fea0003800200 */
.L_x_14935:
        /* <DEDUP_REMOVED lines=10> */
[----:B012---:R-:W0:Y:S01]  /*54c0*/  @P4 LDC.64 R162, c[0x0][0x408] ;  /* 0x00010200ffa24b82 */ /* 0x007e220000000a00 */
        /* <DEDUP_REMOVED lines=36> */
.L_x_14947:
[----:B012---:R-:W0:Y:S01]  /*5710*/  @P4 LDC.64 R164, c[0x0][0x408] ;  /* 0x00010200ffa44b82 */ /* 0x007e220000000a00 */
        /* <DEDUP_REMOVED lines=36> */
.L_x_14946:
[----:B012---:R-:W0:Y:S02]  /*5960*/  LDC.64 R164, c[0x0][0x478] ;  /* 0x00011e00ffa47b82 */ /* 0x007e240000000a00 */
        /* <DEDUP_REMOVED lines=43> */
.L_x_14949:
        /* <DEDUP_REMOVED lines=10> */
.L_x_14950:
        /* <DEDUP_REMOVED lines=10> */
.L_x_14951:
        /* <DEDUP_REMOVED lines=10> */
.L_x_14952:
        /* <DEDUP_REMOVED lines=10> */
.L_x_14948:
        /* <DEDUP_REMOVED lines=8> */
.L_x_14945:
[----:B------:R-:W-:Y:S05]  /*5f20*/  BSYNC.RECONVERGENT B0 ;  /* 0x0000000000007941 */ /* 0x000fea0003800200 */
.L_x_14944:
        /* <DEDUP_REMOVED lines=9> */
[----:B0123--:R-:W0:Y:S01]  /*5fc0*/  @P4 LDC.64 R162, c[0x0][0x408] ;  /* 0x00010200ffa24b82 */ /* 0x00fe220000000a00 */
        /* <DEDUP_REMOVED lines=36> */
.L_x_14956:
[----:B0123--:R-:W0:Y:S01]  /*6210*/  @P4 LDC.64 R164, c[0x0][0x408] ;  /* 0x00010200ffa44b82 */ /* 0x00fe220000000a00 */
        /* <DEDUP_REMOVED lines=36> */
.L_x_14955:
[----:B0123--:R-:W0:Y:S02]  /*6460*/  LDC.64 R164, c[0x0][0x478] ;  /* 0x00011e00ffa47b82 */ /* 0x00fe240000000a00 */
        /* <DEDUP_REMOVED lines=43> */
.L_x_14958:
        /* <DEDUP_REMOVED lines=10> */
.L_x_14959:
        /* <DEDUP_REMOVED lines=10> */
.L_x_14960:
        /* <DEDUP_REMOVED lines=10> */
.L_x_14961:
        /* <DEDUP_REMOVED lines=10> */
.L_x_14957:
        /* <DEDUP_REMOVED lines=8> */
.L_x_14954:
[----:B------:R-:W-:Y:S05]  /*6a20*/  BSYNC.RECONVERGENT B0 ;  /* 0x0000000000007941 */ /* 0x000fea0003800200 */
.L_x_14953:
        /* <DEDUP_REMOVED lines=9> */
[----:B01234-:R-:W0:Y:S01]  /*6ac0*/  @P4 LDC.64 R162, c[0x0][0x408] ;  /* 0x00010200ffa24b82 */ /* 0x01fe220000000a00 */
        /* <DEDUP_REMOVED lines=36> */
.L_x_14965:
[----:B01234-:R-:W0:Y:S01]  /*6d10*/  @P4 LDC.64 R164, c[0x0][0x408] ;  /* 0x00010200ffa44b82 */ /* 0x01fe220000000a00 */
        /* <DEDUP_REMOVED lines=36> */
.L_x_14964:
[----:B01234-:R-:W0:Y:S02]  /*6f60*/  LDC.64 R164, c[0x0][0x478] ;  /* 0x00011e00ffa47b82 */ /* 0x01fe240000000a00 */
        /* <DEDUP_REMOVED lines=43> */
.L_x_14967:
        /* <DEDUP_REMOVED lines=10> */
.L_x_14968:
        /* <DEDUP_REMOVED lines=10> */
.L_x_14969:
        /* <DEDUP_REMOVED lines=10> */
.L_x_14970:
        /* <DEDUP_REMOVED lines=10> */
.L_x_14966:
        /* <DEDUP_REMOVED lines=8> */
.L_x_14963:
[----:B------:R-:W-:Y:S05]  /*7520*/  BSYNC.RECONVERGENT B0 ;  /* 0x0000000000007941 */ /* 0x000fea0003800200 */
.L_x_14962:
        /* <DEDUP_REMOVED lines=46> */
.L_x_14974:
        /* <DEDUP_REMOVED lines=37> */
.L_x_14973:
        /* <DEDUP_REMOVED lines=44> */
.L_x_14976:
        /* <DEDUP_REMOVED lines=10> */
.L_x_14977:
        /* <DEDUP_REMOVED lines=10> */
.L_x_14978:
        /* <DEDUP_REMOVED lines=10> */
.L_x_14979:
        /* <DEDUP_REMOVED lines=10> */
.L_x_14975:
        /* <DEDUP_REMOVED lines=8> */
.L_x_14972:
[----:B------:R-:W-:Y:S05]  /*8020*/  BSYNC.RECONVERGENT B0 ;  /* 0x0000000000007941 */ /* 0x000fea0003800200 */
.L_x_14971:
        /* <DEDUP_REMOVED lines=10> */
[-CC-:B01234-:R-:W-:Y:S01]  /*80d0*/  @P3 FFMA.FTZ R165, R214, R169.reuse, R168.reuse ;  /* 0x000000a9d6a53223 */ /* 0x19ffe200000100a8 */
[-CC-:B------:R-:W-:Y:S01]  /*80e0*/  @P3 FFMA.FTZ R164, R16, R169.reuse, R168.reuse ;  /* 0x000000a910a43223 */ /* 0x180fe200000100a8 */
[-CC-:B------:R-:W-:Y:S01]  /*80f0*/  @P3 FFMA.FTZ R163, R25, R169.reuse, R168.reuse ;  /* 0x000000a919a33223 */ /* 0x180fe200000100a8 */
[----:B------:R-:W-:Y:S01]  /*8100*/  @P3 FFMA.FTZ R169, R195, R169, R168 ;  /* 0x000000a9c3a93223 */ /* 0x000fe200000100a8 */
[----:B------:R-:W-:Y:S01]  /*8110*/  @P3 FADD.FTZ R165, R212, -R165 ;  /* 0x800000a5d4a53221 */ /* 0x000fe20000010000 */
[----:B------:R-:W-:Y:S01]  /*8120*/  @P3 FADD.FTZ R164, R197, -R164 ;  /* 0x800000a4c5a43221 */ /* 0x000fe20000010000 */
[----:B-----5:R-:W-:Y:S01]  /*8130*/  MOV R168, R155 ;  /* 0x0000009b00a87202 */ /* 0x020fe20000000f00 */
[----:B------:R-:W-:Y:S01]  /*8140*/  @P3 FADD.FTZ R163, R194, -R163 ;  /* 0x800000a3c2a33221 */ /* 0x000fe20000010000 */
[----:B------:R-:W-:Y:S01]  /*8150*/  MOV R161, R153 ;  /* 0x0000009900a17202 */ /* 0x000fe20000000f00 */
[C---:B------:R-:W-:Y:S01]  /*8160*/  @P3 FFMA.FTZ R168, R234.reuse, R165, R155 ;  /* 0x000000a5eaa83223 */ /* 0x040fe2000001009b */
[C---:B------:R-:W-:Y:S01]  /*8170*/  @P3 FFMA.FTZ R161, R234.reuse, R164, R153 ;  /* 0x000000a4eaa13223 */ /* 0x040fe20000010099 */
[----:B------:R-:W-:Y:S01]  /*8180*/  MOV R160, R152 ;  /* 0x0000009800a07202 */ /* 0x000fe20000000f00 */
[----:B------:R-:W0:Y:S01]  /*8190*/  @P4 LDC.64 R164, c[0x0][0x408] ;  /* 0x00010200ffa44b82 */ /* 0x000e220000000a00 */
[----:B------:R-:W-:Y:S01]  /*81a0*/  @P3 FFMA.FTZ R160, R234, R163, R152 ;  /* 0x000000a3eaa03223 */ /* 0x000fe20000010098 */
[----:B------:R-:W-:Y:S01]  /*81b0*/  @P3 FADD.FTZ R169, R216, -R169 ;  /* 0x800000a9d8a93221 */ /* 0x000fe20000010000 */
[----:B------:R-:W-:-:S02]  /*81c0*/  MOV R162, R154 ;  /* 0x0000009a00a27202 */ /* 0x000fc40000000f00 */
[----:B------:R-:W-:Y:S01]  /*81d0*/  MOV R163, R168 ;  /* 0x000000a800a37202 */ /* 0x000fe20000000f00 */
[----:B------:R-:W-:Y:S01]  /*81e0*/  @P3 FFMA.FTZ R162, R234, R169, R154 ;  /* 0x000000a9eaa23223 */ /* 0x000fe2000001009a */
        /* <DEDUP_REMOVED lines=20> */
.L_x_14983:
        /* <DEDUP_REMOVED lines=37> */
.L_x_14982:
        /* <DEDUP_REMOVED lines=8> */
[----:B-----5:R-:W-:Y:S01]  /*8600*/  @P4 LOP3.LUT P6, RZ, R14, 0xff, RZ, 0xc0, !PT ;  /* 0x000000ff0eff4812 */ /* 0x020fe200078cc0ff */
[----:B------:R-:W-:-:S04]  /*8610*/  FADD.FTZ R161, R194, -R161 ;  /* 0x800000a1c2a17221 */ /* 0x000fc80000010000 */
[----:B------:R-:W-:Y:S01]  /*8620*/  FMUL.FTZ R160, R234, R161 ;  /* 0x000000a1eaa07220 */ /* 0x000fe20000410000 */
[----:B------:R-:W-:Y:S02]  /*8630*/  FADD.FTZ R161, R197, -R164 ;  /* 0x800000a4c5a17221 */ /* 0x000fe40000010000 */
[----:B------:R-:W1:Y:S02]  /*8640*/  @P4 LDC.64 R164, c[0x0][0x408] ;  /* 0x00010200ffa44b82 */ /* 0x000e640000000a00 */
        /* <DEDUP_REMOVED lines=10> */
[-CC-:B------:R-:W-:Y:S01]  /*86f0*/  FFMA.FTZ R163, R214, R169.reuse, R168.reuse ;  /* 0x000000a9d6a37223 */ /* 0x180fe200000100a8 */
[----:B------:R-:W-:-:S03]  /*8700*/  FFMA.FTZ R169, R195, R169, R168 ;  /* 0x000000a9c3a97223 */ /* 0x000fc600000100a8 */
[----:B------:R-:W-:Y:S01]  /*8710*/  @P4 SEL R157, R162, RZ, P6 ;  /* 0x000000ffa29d4207 */ /* 0x000fe20003000000 */
[----:B------:R-:W-:Y:S01]  /*8720*/  FADD.FTZ R169, R216, -R169 ;  /* 0x800000a9d8a97221 */ /* 0x000fe20000010000 */
[----:B------:R-:W-:-:S03]  /*8730*/  FADD.FTZ R163, R212, -R163 ;  /* 0x800000a3d4a37221 */ /* 0x000fc60000010000 */
[C---:B------:R-:W-:Y:S01]  /*8740*/  FMUL.FTZ R162, R234.reuse, R169 ;  /* 0x000000a9eaa27220 */ /* 0x040fe20000410000 */
[----:B------:R-:W-:-:S04]  /*8750*/  FMUL.FTZ R163, R234, R163 ;  /* 0x000000a3eaa37220 */ /* 0x000fc80000410000 */
[----:B------:R-:W-:Y:S02]  /*8760*/  FSEL R162, R162, RZ, P3 ;  /* 0x000000ffa2a27208 */ /* 0x000fe40001800000 */
[----:B------:R-:W-:Y:S02]  /*8770*/  FSEL R163, R163, RZ, P3 ;  /* 0x000000ffa3a37208 */ /* 0x000fe40001800000 */
[----:B------:R-:W-:Y:S01]  /*8780*/  @P4 LOP3.LUT P3, RZ, R14, 0xff0000, RZ, 0xc0, !PT ;  /* 0x00ff00000eff4812 */ /* 0x000fe2000786c0ff */
[----:B-1----:R-:W-:-:S04]  /*8790*/  @P4 FMUL.FTZ R165, R162, R165 ;  /* 0x000000a5a2a54220 */ /* 0x002fc80000410000 */
        /* <DEDUP_REMOVED lines=8> */
.L_x_14985:
        /* <DEDUP_REMOVED lines=20> */
.L_x_14986:
        /* <DEDUP_REMOVED lines=10> */
.L_x_14987:
        /* <DEDUP_REMOVED lines=10> */
.L_x_14984:
[----:B------:R-:W0:Y:S02]  /*8aa0*/  @P5 LDC.64 R164, c[0x0][0x478] ;  /* 0x00011e00ffa45b82 */ /* 0x000e240000000a00 */
[----:B0-----:R-:W-:-:S06]  /*8ab0*/  @P5 IMAD.WIDE.U32 R168, R167, 0x10, R164 ;  /* 0x00000010a7a85825 */ /* 0x001fcc00078e00a4 */
[----:B------:R-:W0:Y:S01]  /*8ac0*/  @P4 LDC.64 R164, c[0x0][0x468] ;  /* 0x00011a00ffa44b82 */ /* 0x000e220000000a00 */
[----:B------:R1:W-:Y:S01]  /*8ad0*/  @P5 STG.E.128 desc[UR10][R168.64], R160 ;  /* 0x000000a0a8005986 */ /* 0x0003e2000c101d0a */
[----:B0-----:R-:W-:-:S05]  /*8ae0*/  @P4 IMAD.WIDE.U32 R164, R166, 0x10, R164 ;  /* 0x00000010a6a44825 */ /* 0x001fca00078e00a4 */
[----:B------:R1:W-:Y:S02]  /*8af0*/  @P4 STG.E.128 desc[UR10][R164.64], R156 ;  /* 0x0000009ca4004986 */ /* 0x0003e4000c101d0a */
.L_x_14981:
[----:B------:R-:W-:Y:S05]  /*8b00*/  BSYNC.RECONVERGENT B0 ;  /* 0x0000000000007941 */ /* 0x000fea0003800200 */
.L_x_14980:
[----:B01234-:R-:W0:Y:S01]  /*8b10*/  LDC.64 R164, c[0x0][0x380] ;  /* 0x0000e000ffa47b82 */ /* 0x01fe220000000a00 */
[----:B------:R-:W-:Y:S01]  /*8b20*/  UPLOP3.LUT UP1, UPT, UPT, UPT, UP1, 0x40, 0x4 ;  /* 0x000000000004789c */ /* 0x000fe20003f2e810 */
[----:B0-----:R-:W-:-:S04]  /*8b30*/  IADD3 R9, PT, PT, R9, R164, RZ ;  /* 0x000000a409097210 */ /* 0x001fc80007ffe0ff */
[----:B------:R-:W-:-:S13]  /*8b40*/  ISETP.GE.AND P3, PT, R9, R165, PT ;  /* 0x000000a50900720c */ /* 0x000fda0003f66270 */
[----:B------:R-:W-:Y:S05]  /*8b50*/  @!P3 BRA `(.L_x_14988) ;  /* 0xffffff7c004cb947 */ /* 0x000fea000383ffff */
.L_x_14896:
[----:B-----5:R-:W0:Y:S01]  /*8b60*/  LDC.64 R2, c[0x0][0x440] ;  /* 0x00011000ff027b82 */ /* 0x020e220000000a00 */
[----:B------:R-:W-:Y:S01]  /*8b70*/  LOP3.LUT P3, RZ, R8, 0x10, RZ, 0xc0, !PT ;  /* 0x0000001008ff7812 */ /* 0x000fe2000786c0ff */
[----:B------:R-:W-:Y:S01]  /*8b80*/  IMAD R12, R12, UR9, RZ ;  /* 0x000000090c0c7c24 */ /* 0x000fe2000f8e02ff */
[C---:B------:R-:W-:Y:S02]  /*8b90*/  LOP3.LUT P6, RZ, R8.reuse, 0x8, RZ, 0xc0, !PT ;  /* 0x0000000808ff7812 */ /* 0x040fe400078cc0ff */
[----:B------:R-:W-:Y:S02]  /*8ba0*/  LOP3.LUT P5, RZ, R8, 0x4, RZ, 0xc0, !PT ;  /* 0x0000000408ff7812 */ /* 0x000fe400078ac0ff */
[----:B------:R-:W-:Y:S01]  /*8bb0*/  LEA.HI R27, R12, R11, RZ, 0x1e ;  /* 0x0000000b0c1b7211 */ /* 0x000fe200078ff0ff */
[----:B------:R-:W1:Y:S01]  /*8bc0*/  LDC.64 R4, c[0x0][0x448] ;  /* 0x00011200ff047b82 */ /* 0x000e620000000a00 */
[----:B------:R-:W-:-:S07]  /*8bd0*/  LOP3.LUT P4, RZ, R8, 0x2, RZ, 0xc0, !PT ;  /* 0x0000000208ff7812 */ /* 0x000fce000788c0ff */
[----:B------:R-:W2:Y:S01]  /*8be0*/  LDC.64 R6, c[0x0][0x440] ;  /* 0x00011000ff067b82 */ /* 0x000ea20000000a00 */
[----:B0-----:R-:W-:-:S07]  /*8bf0*/  @P3 IMAD.WIDE.U32 R2, R27, 0x10, R2 ;  /* 0x000000101b023825 */ /* 0x001fce00078e0002 */
[----:B------:R-:W0:Y:S01]  /*8c00*/  LDC.64 R10, c[0x0][0x440] ;  /* 0x00011000ff0a7b82 */ /* 0x000e220000000a00 */
[----:B------:R3:W-:Y:S01]  /*8c10*/  @P3 STG.E.128 desc[UR10][R2.64], R72 ;  /* 0x0000004802003986 */ /* 0x0007e2000c101d0a */
[C---:B-1----:R-:W-:Y:S01]  /*8c20*/  @P3 IMAD.WIDE.U32 R4, R27.reuse, 0x10, R4 ;  /* 0x000000101b043825 */ /* 0x042fe200078e0004 */
[----:B------:R-:W-:-:S05]  /*8c30*/  @P3 IADD3 R27, PT, PT, R27, 0x100, RZ ;  /* 0x000001001b1b3810 */ /* 0x000fca0007ffe0ff */
[----:B------:R-:W1:Y:S01]  /*8c40*/  LDC.64 R12, c[0x0][0x448] ;  /* 0x00011200ff0c7b82 */ /* 0x000e620000000a00 */
[----:B------:R4:W-:Y:S01]  /*8c50*/  @P3 STG.E.128 desc[UR10][R4.64], R104 ;  /* 0x0000006804003986 */ /* 0x0009e2000c101d0a */
[----:B------:R-:W-:Y:S01]  /*8c60*/  LOP3.LUT P3, RZ, R8, 0x20, RZ, 0xc0, !PT ;  /* 0x0000002008ff7812 */ /* 0x000fe2000786c0ff */
[----:B--2---:R-:W-:-:S05]  /*8c70*/  @P6 IMAD.WIDE.U32 R6, R27, 0x10, R6 ;  /* 0x000000101b066825 */ /* 0x004fca00078e0006 */
[----:B------:R-:W2:Y:S01]  /*8c80*/  LDC.64 R8, c[0x0][0x448] ;  /* 0x00011200ff087b82 */ /* 0x000ea20000000a00 */
[----:B------:R0:W-:Y:S07]  /*8c90*/  @P6 STG.E.128 desc[UR10][R6.64], R68 ;  /* 0x0000004406006986 */ /* 0x0001ee000c101d0a */
[----:B------:R-:W4:Y:S08]  /*8ca0*/  LDC.64 R14, c[0x0][0x440] ;  /* 0x00011000ff0e7b82 */ /* 0x000f300000000a00 */
[----:B------:R-:W4:Y:S08]  /*8cb0*/  LDC.64 R16, c[0x0][0x448] ;  /* 0x00011200ff107b82 */ /* 0x000f300000000a00 */
[----:B------:R-:W4:Y:S01]  /*8cc0*/  LDC.64 R18, c[0x0][0x440] ;  /* 0x00011000ff127b82 */ /* 0x000f220000000a00 */
        /* <DEDUP_REMOVED lines=41> */
.L_x_14989:
        /* <DEDUP_REMOVED lines=10> */
.L_x_15769:


//--------------------- .text._ZN10layer_norm22ln_bwd_finalize_kernelINS_22Kernel_traits_finalizeILj8192EfffffjLb0ELj1024ELj4ENS_18Kernel_traits_baseILj8192EfffffjLj1024EEEEELb0ELb1EEEvNS_9BwdParamsE --------------------------
	.section	.text._ZN10layer_norm22ln_bwd_finalize_kernelINS_22Kernel_traits_finalizeILj8192EfffffjLb0ELj1024ELj4ENS_18Kernel_traits_baseILj8192EfffffjLj1024EEEEELb0ELb1EEEvNS_9BwdParamsE,"ax",@progbits
	.align	128
        .global         _ZN10layer_norm22ln_bwd_finalize_kernelINS_22Kernel_traits_finalizeILj8192EfffffjLb0ELj1024ELj4ENS_18Kernel_traits_baseILj8192EfffffjLj1024EEEEELb0ELb1EEEvNS_9BwdParamsE
        .type           _ZN10layer_norm22ln_bwd_finalize_kernelINS_22Kernel_traits_finalizeILj8192EfffffjLb0ELj1024ELj4ENS_18Kernel_traits_baseILj8192EfffffjLj1024EEEEELb0ELb1EEEvNS_9BwdParamsE,@function
        .size           _ZN10layer_norm22ln_bwd_finalize_kernelINS_22Kernel_traits_finalizeILj8192EfffffjLb0ELj1024ELj4ENS_18Kernel_traits_baseILj8192EfffffjLj1024EEEEELb0ELb1EEEvNS_9BwdParamsE,(.L_x_15770 - _ZN10layer_norm22ln_bwd_finalize_kernelINS_22Kernel_traits_finalizeILj8192EfffffjLb0ELj1024ELj4ENS_18Kernel_traits_baseILj8192EfffffjLj1024EEEEELb0ELb1EEEvNS_9BwdParamsE)
        .other          _ZN10layer_norm22ln_bwd_finalize_kernelINS_22Kernel_traits_finalizeILj8192EfffffjLb0ELj1024ELj4ENS_18Kernel_traits_baseILj8192EfffffjLj1024EEEEELb0ELb1EEEvNS_9BwdParamsE,@"STO_CUDA_ENTRY STV_DEFAULT"
_ZN10layer_norm22ln_bwd_finalize_kernelINS_22Kernel_traits_finalizeILj8192EfffffjLb0ELj1024ELj4ENS_18Kernel_traits_baseILj8192EfffffjLj1024EEEEELb0ELb1EEEvNS_9BwdParamsE:
.text._ZN10layer_norm22ln_bwd_finalize_kernelINS_22Kernel_traits_finalizeILj8192EfffffjLb0ELj1024ELj4ENS_18Kernel_traits_baseILj8192EfffffjLj1024EEEEELb0ELb1EEEvNS_9BwdParamsE:
        /* <DEDUP_REMOVED lines=81> */
.L_x_14994:
        /* <DEDUP_REMOVED lines=118> */
.L_x_14993:
[----:B------:R-:W-:Y:S05]  /*0c70*/  BSYNC.RECONVERGENT B1 ;  /* 0x0000000000017941 */ /* 0x000fea0003800200 */
.L_x_14992:
        /* <DEDUP_REMOVED lines=77> */
.L_x_14996:
[----:B------:R-:W-:Y:S05]  /*1150*/  BSYNC.RECONVERGENT B1 ;  /* 0x0000000000017941 */ /* 0x000fea0003800200 */
.L_x_14995:
        /* <DEDUP_REMOVED lines=38> */
.L_x_14998:
[----:B------:R-:W-:Y:S05]  /*13c0*/  BSYNC.RECONVERGENT B1 ;  /* 0x0000000000017941 */ /* 0x000fea0003800200 */
.L_x_14997:
        /* <DEDUP_REMOVED lines=8> */
.L_x_14999:
        /* <DEDUP_REMOVED lines=10> */
.L_x_14991:
[----:B------:R-:W-:Y:S05]  /*14f0*/  BSYNC.RECONVERGENT B0 ;  /* 0x0000000000007941 */ /* 0x000fea0003800200 */
.L_x_14990:
        /* <DEDUP_REMOVED lines=55> */
.L_x_15000:
        /* <DEDUP_REMOVED lines=9> */
.L_x_15770:


//--------------------- .text._ZN10layer_norm13ln_bwd_kernelINS_13Kernel_traitsIfffffjLj8192ELj1ELj1ELj8ELj16ENS_18Kernel_traits_baseILj8192EfffffjLj256EEEEELb1ELb0ELb1ELb1EEEvNS_9BwdParamsE --------------------------
	.section	.text._ZN10layer_norm13ln_bwd_kernelINS_13Kernel_traitsIfffffjLj8192ELj1ELj1ELj8ELj16ENS_18Kernel_traits_baseILj8192EfffffjLj256EEEEELb1ELb0ELb1ELb1EEEvNS_9BwdParamsE,"ax",@progbits
	.align	128
        .global         _ZN10layer_norm13ln_bwd_kernelINS_13Kernel_traitsIfffffjLj8192ELj1ELj1ELj8ELj16ENS_18Kernel_traits_baseILj8192EfffffjLj256EEEEELb1ELb0ELb1ELb1EEEvNS_9BwdParamsE
        .type           _ZN10layer_norm13ln_bwd_kernelINS_13Kernel_traitsIfffffjLj8192ELj1ELj1ELj8ELj16ENS_18Kernel_traits_baseILj8192EfffffjLj256EEEEELb1ELb0ELb1ELb1EEEvNS_9BwdParamsE,@function
        .size           _ZN10layer_norm13ln_bwd_kernelINS_13Kernel_traitsIfffffjLj8192ELj1ELj1ELj8ELj16ENS_18Kernel_traits_baseILj8192EfffffjLj256EEEEELb1ELb0ELb1ELb1EEEvNS_9BwdParamsE,(.L_x_15771 - _ZN10layer_norm13ln_bwd_kernelINS_13Kernel_traitsIfffffjLj8192ELj1ELj1ELj8ELj16ENS_18Kernel_traits_baseILj8192EfffffjLj256EEEEELb1ELb0ELb1ELb1EEEvNS_9BwdParamsE)
        .other          _ZN10layer_norm13ln_bwd_kernelINS_13Kernel_traitsIfffffjLj8192ELj1ELj1ELj8ELj16ENS_18Kernel_traits_baseILj8192EfffffjLj256EEEEELb1ELb0ELb1ELb1EEEvNS_9BwdParamsE,@"STO_CUDA_ENTRY STV_DEFAULT"
_ZN10layer_norm13ln_bwd_kernelINS_13Kernel_traitsIfffffjLj8192ELj1ELj1ELj8ELj16ENS_18Kernel_traits_baseILj8192EfffffjLj256EEEEELb1ELb0ELb1ELb1EEEvNS_9BwdParamsE:
.text._ZN10layer_norm13ln_bwd_kernelINS_13Kernel_traitsIfffffjLj8192ELj1ELj1ELj8ELj16ENS_18Kernel_traits_baseILj8192EfffffjLj256EEEEELb1ELb0ELb1ELb1EEEvNS_9BwdParamsE:
        /* <DEDUP_REMOVED lines=58> */
.L_x_15088:
        /* <DEDUP_REMOVED lines=13> */
[----:B0-----:R-:W0:Y:S01]  /*0470*/  S2R R2, SR_TID.X ;  /* 0x0000000000027919 */ /* 0x001e220000002100 */
[----:B------:R-:W-:Y:S01]  /*0480*/  IADD3 R11, PT, PT, R7, -0x1, RZ ;  /* 0xffffffff070b7810 */ /* 0x000fe20007ffe0ff */
[----:B------:R-:W-:-:S05]  /*0490*/  IMAD.WIDE R226, R9, 0x4, R4 ;  /* 0x0000000409e27825 */ /* 0x000fca00078e0204 */
[----:B------:R-:W2:Y:S01]  /*04a0*/  LDC.64 R202, c[0x0][0x3a8] ;  /* 0x0000ea00ffca7b82 */ /* 0x000ea20000000a00 */
[----:B------:R-:W3:Y:S07]  /*04b0*/  LDG.E R226, desc[UR12][R226.64] ;  /* 0x0000000ce2e27981 */ /* 0x000eee000c1e1900 */
[----:B------:R-:W4:Y:S01]  /*04c0*/  LDC.64 R200, c[0x0][0x428] ;  /* 0x00010a00ffc87b82 */ /* 0x000f220000000a00 */
[-C--:B-1----:R-:W-:Y:S01]  /*04d0*/  IMAD R0, R9, R6.reuse, RZ ;  /* 0x0000000609007224 */ /* 0x082fe200078e02ff */
[----:B-----5:R-:W-:Y:S01]  /*04e0*/  ISETP.GE.AND P2, PT, R230, 0x1, PT ;  /* 0x00000001e600780c */ /* 0x020fe20003f46270 */
[----:B------:R-:W-:-:S05]  /*04f0*/  IMAD R11, R11, R6, RZ ;  /* 0x000000060b0b7224 */ /* 0x000fca00078e02ff */
[----:B------:R-:W1:Y:S01]  /*0500*/  LDC.64 R236, c[0x0][0x3b0] ;  /* 0x0000ec00ffec7b82 */ /* 0x000e620000000a00 */
[----:B------:R-:W-:-:S04]  /*0510*/  SHF.R.S32.HI R3, RZ, 0x1f, R0 ;  /* 0x0000001fff037819 */ /* 0x000fc80000011400 */
[----:B------:R-:W-:Y:S02]  /*0520*/  LEA.HI R3, R3, R0, RZ, 0x2 ;  /* 0x0000000003037211 */ /* 0x000fe400078f10ff */
[----:B------:R-:W-:Y:S02]  /*0530*/  SHF.R.S32.HI R0, RZ, 0x1f, R11 ;  /* 0x0000001fff007819 */ /* 0x000fe4000001140b */
[----:B0-----:R-:W-:Y:S02]  /*0540*/  LEA.HI.SX32 R251, R3, R2, 0x1e ;  /* 0x0000000203fb7211 */ /* 0x001fe400078ff2ff */
[----:B------:R-:W-:-:S03]  /*0550*/  LEA.HI R5, R0, R11, RZ, 0x2 ;  /* 0x0000000b00057211 */ /* 0x000fc600078f10ff */
[C---:B--2---:R-:W-:Y:S01]  /*0560*/  IMAD.WIDE.U32 R208, R251.reuse, 0x10, R202 ;  /* 0x00000010fbd07825 */ /* 0x044fe200078e00ca */
[----:B------:R-:W-:Y:S02]  /*0570*/  IADD3 R250, PT, PT, R251, 0x100, RZ ;  /* 0x00000100fbfa7810 */ /* 0x000fe40007ffe0ff */
[----:B------:R-:W-:-:S03]  /*0580*/  LEA.HI.SX32 R5, R5, R2, 0x1e ;  /* 0x0000000205057211 */ /* 0x000fc600078ff2ff */
[----:B------:R-:W2:Y:S01]  /*0590*/  LDG.E.128 R208, desc[UR12][R208.64] ;  /* 0x0000000cd0d07981 */ /* 0x000ea2000c1e1d00 */
[----:B------:R-:W-:-:S04]  /*05a0*/  IMAD.WIDE.U32 R152, R250, 0x10, R202 ;  /* 0x00000010fa987825 */ /* 0x000fc800078e00ca */
[----:B----4-:R-:W-:Y:S01]  /*05b0*/  IMAD.WIDE.U32 R12, R5, 0x10, R200 ;  /* 0x00000010050c7825 */ /* 0x010fe200078e00c8 */
[----:B------:R-:W-:Y:S01]  /*05c0*/  IADD3 R11, PT, PT, R251, 0x200, RZ ;  /* 0x00000200fb0b7810 */ /* 0x000fe20007ffe0ff */
[----:B------:R-:W4:Y:S04]  /*05d0*/  LDG.E.128 R152, desc[UR12][R152.64] ;  /* 0x0000000c98987981 */ /* 0x000f28000c1e1d00 */
[----:B------:R-:W4:Y:S01]  /*05e0*/  LDG.E.128 R12, desc[UR12][R12.64] ;  /* 0x0000000c0c0c7981 */ /* 0x000f22000c1e1d00 */
[----:B------:R-:W-:Y:S01]  /*05f0*/  IMAD.WIDE.U32 R160, R11, 0x10, R202 ;  /* 0x000000100ba07825 */ /* 0x000fe200078e00ca */
[----:B------:R-:W-:Y:S02]  /*0600*/  IADD3 R165, PT, PT, R5, 0x200, RZ ;  /* 0x0000020005a57810 */ /* 0x000fe40007ffe0ff */
[----:B------:R-:W-:-:S03]  /*0610*/  IADD3 R10, PT, PT, R251, 0x300, RZ ;  /* 0x00000300fb0a7810 */ /* 0x000fc60007ffe0ff */
[----:B------:R-:W4:Y:S01]  /*0620*/  LDG.E.128 R160, desc[UR12][R160.64] ;  /* 0x0000000ca0a07981 */ /* 0x000f22000c1e1d00 */
[----:B------:R-:W-:-:S04]  /*0630*/  IMAD.WIDE.U32 R164, R165, 0x10, R200 ;  /* 0x00000010a5a47825 */ /* 0x000fc800078e00c8 */
[----:B------:R-:W-:Y:S01]  /*0640*/  IMAD.WIDE.U32 R168, R10, 0x10, R202 ;  /* 0x000000100aa87825 */ /* 0x000fe200078e00ca */
[C---:B------:R-:W-:Y:S01]  /*0650*/  IADD3 R157, PT, PT, R5.reuse, 0x100, RZ ;  /* 0x00000100059d7810 */ /* 0x040fe20007ffe0ff */
[----:B------:R-:W4:Y:S01]  /*0660*/  LDG.E.128 R164, desc[UR12][R164.64] ;  /* 0x0000000ca4a47981 */ /* 0x000f22000c1e1d00 */
[----:B------:R-:W-:-:S03]  /*0670*/  IADD3 R173, PT, PT, R5, 0x300, RZ ;  /* 0x0000030005ad7810 */ /* 0x000fc60007ffe0ff */
[----:B------:R-:W4:Y:S01]  /*0680*/  LDG.E.128 R168, desc[UR12][R168.64] ;  /* 0x0000000ca8a87981 */ /* 0x000f22000c1e1d00 */
[----:B------:R-:W-:Y:S01]  /*0690*/  IADD3 R0, PT, PT, R251, 0x500, RZ ;  /* 0x00000500fb007810 */ /* 0x000fe20007ffe0ff */
[----:B------:R-:W-:-:S04]  /*06a0*/  IMAD.WIDE.U32 R156, R157, 0x10, R200 ;  /* 0x000000109d9c7825 */ /* 0x000fc800078e00c8 */
[----:B------:R-:W-:Y:S02]  /*06b0*/  IMAD.WIDE.U32 R172, R173, 0x10, R200 ;  /* 0x00000010adac7825 */ /* 0x000fe400078e00c8 */
[----:B------:R-:W4:Y:S02]  /*06c0*/  LDG.E.128 R156, desc[UR12][R156.64] ;  /* 0x0000000c9c9c7981 */ /* 0x000f24000c1e1d00 */
[----:B------:R-:W-:Y:S02]  /*06d0*/  IMAD.WIDE.U32 R184, R0, 0x10, R202 ;  /* 0x0000001000b87825 */ /* 0x000fe400078e00ca */
[----:B------:R-:W4:Y:S04]  /*06e0*/  LDG.E.128 R172, desc[UR12][R172.64] ;  /* 0x0000000cacac7981 */ /* 0x000f28000c1e1d00 */
[----:B------:R-:W4:Y:S01]  /*06f0*/  LDG.E.128 R184, desc[UR12][R184.64] ;  /* 0x0000000cb8b87981 */ /* 0x000f22000c1e1d00 */
[----:B------:R-:W-:-:S02]  /*0700*/  IADD3 R3, PT, PT, R251, 0x400, RZ ;  /* 0x00000400fb037810 */ /* 0x000fc40007ffe0ff */
[----:B------:R-:W-:-:S03]  /*0710*/  IADD3 R231, PT, PT, R251, 0x600, RZ ;  /* 0x00000600fbe77810 */ /* 0x000fc60007ffe0ff */
[----:B------:R-:W-:Y:S01]  /*0720*/  IMAD.WIDE.U32 R176, R3, 0x10, R202 ;  /* 0x0000001003b07825 */ /* 0x000fe200078e00ca */
[----:B------:R-:W-:-:S03]  /*0730*/  IADD3 R181, PT, PT, R5, 0x400, RZ ;  /* 0x0000040005b57810 */ /* 0x000fc60007ffe0ff */
[----:B------:R-:W-:Y:S02]  /*0740*/  IMAD.WIDE.U32 R192, R231, 0x10, R202 ;  /* 0x00000010e7c07825 */ /* 0x000fe400078e00ca */
[----:B------:R-:W4:Y:S02]  /*0750*/  LDG.E.128 R176, desc[UR12][R176.64] ;  /* 0x0000000cb0b07981 */ /* 0x000f24000c1e1d00 */
[----:B------:R-:W-:Y:S02]  /*0760*/  IMAD.WIDE.U32 R180, R181, 0x10, R200 ;  /* 0x00000010b5b47825 */ /* 0x000fe400078e00c8 */
[----:B------:R-:W4:Y:S04]  /*0770*/  LDG.E.128 R192, desc[UR12][R192.64] ;  /* 0x0000000cc0c07981 */ /* 0x000f28000c1e1d00 */
[----:B------:R-:W4:Y:S01]  /*0780*/  LDG.E.128 R180, desc[UR12][R180.64] ;  /* 0x0000000cb4b47981 */ /* 0x000f22000c1e1d00 */
[----:B------:R-:W-:-:S02]  /*0790*/  IADD3 R189, PT, PT, R5, 0x500, RZ ;  /* 0x0000050005bd7810 */ /* 0x000fc40007ffe0ff */
[----:B------:R-:W-:-:S03]  /*07a0*/  @P2 IADD3 R199, PT, PT, R230, -0x1, RZ ;  /* 0xffffffffe6c72810 */ /* 0x000fc60007ffe0ff */
[----:B------:R-:W-:-:S04]  /*07b0*/  IMAD.WIDE.U32 R188, R189, 0x10, R200 ;  /* 0x00000010bdbc7825 */ /* 0x000fc800078e00c8 */
[----:B------:R-:W-:Y:S02]  /*07c0*/  @P2 IMAD R6, R199, R6, RZ ;  /* 0x00000006c7062224 */ /* 0x000fe400078e02ff */
[----:B------:R-:W4:Y:S01]  /*07d0*/  LDG.E.128 R188, desc[UR12][R188.64] ;  /* 0x0000000cbcbc7981 */ /* 0x000f22000c1e1d00 */
[----:B------:R-:W-:Y:S02]  /*07e0*/  IADD3 R197, PT, PT, R5, 0x600, RZ ;  /* 0x0000060005c57810 */ /* 0x000fe40007ffe0ff */
[----:B------:R-:W-:Y:S02]  /*07f0*/  @P2 SHF.R.S32.HI R205, RZ, 0x1f, R6 ;  /* 0x0000001fffcd2819 */ /* 0x000fe40000011406 */
[----:B------:R-:W-:Y:S01]  /*0800*/  IADD3 R252, PT, PT, R251, 0x700, RZ ;  /* 0x00000700fbfc7810 */ /* 0x000fe20007ffe0ff */
[----:B------:R-:W-:Y:S01]  /*0810*/  IMAD.WIDE.U32 R196, R197, 0x10, R200 ;  /* 0x00000010c5c47825 */ /* 0x000fe200078e00c8 */
[----:B------:R-:W-:Y:S02]  /*0820*/  @P2 LEA.HI R205, R205, R6, RZ, 0x2 ;  /* 0x00000006cdcd2211 */ /* 0x000fe400078f10ff */
[----:B------:R-:W-:Y:S01]  /*0830*/  MOV R217, RZ ;  /* 0x000000ff00d97202 */ /* 0x000fe20000000f00 */
[----:B------:R-:W-:Y:S01]  /*0840*/  IMAD.WIDE.U32 R202, R252, 0x10, R202 ;  /* 0x00000010fcca7825 */ /* 0x000fe200078e00ca */
[----:B------:R-:W-:Y:S01]  /*0850*/  @P2 LEA.HI.SX32 R217, R205, R2, 0x1e ;  /* 0x00000002cdd92211 */ /* 0x000fe200078ff2ff */
[----:B------:R-:W4:Y:S01]  /*0860*/  LDG.E.128 R196, desc[UR12][R196.64] ;  /* 0x0000000cc4c47981 */ /* 0x000f22000c1e1d00 */
[----:B------:R-:W-:-:S05]  /*0870*/  IADD3 R205, PT, PT, R5, 0x700, RZ ;  /* 0x0000070005cd7810 */ /* 0x000fca0007ffe0ff */
[----:B------:R-:W-:Y:S02]  /*0880*/  IMAD.WIDE.U32 R204, R205, 0x10, R200 ;  /* 0x00000010cdcc7825 */ /* 0x000fe400078e00c8 */
[----:B------:R-:W4:Y:S02]  /*0890*/  LDG.E.128 R200, desc[UR12][R202.64] ;  /* 0x0000000ccac87981 */ /* 0x000f24000c1e1d00 */
[----:B-1----:R-:W-:-:S05]  /*08a0*/  IMAD.WIDE.U32 R206, R217, 0x4, R236 ;  /* 0x00000004d9ce7825 */ /* 0x002fca00078e00ec */
[----:B------:R-:W5:Y:S04]  /*08b0*/  LDG.E R229, desc[UR12][R206.64] ;  /* 0x0000000ccee57981 */ /* 0x000f68000c1e1900 */
[----:B------:R-:W4:Y:S01]  /*08c0*/  LDG.E.128 R204, desc[UR12][R204.64] ;  /* 0x0000000ccccc7981 */ /* 0x000f22000c1e1d00 */
[C---:B------:R-:W-:Y:S02]  /*08d0*/  IADD3 R249, PT, PT, R217.reuse, 0x100, RZ ;  /* 0x00000100d9f97810 */ /* 0x040fe40007ffe0ff */
[C---:B------:R-:W-:Y:S02]  /*08e0*/  IADD3 R247, PT, PT, R217.reuse, 0x200, RZ ;  /* 0x00000200d9f77810 */ /* 0x040fe40007ffe0ff */
[C---:B------:R-:W-:Y:S02]  /*08f0*/  IADD3 R245, PT, PT, R217.reuse, 0x300, RZ ;  /* 0x00000300d9f57810 */ /* 0x040fe40007ffe0ff */
[----:B------:R-:W-:-:S02]  /*0900*/  IADD3 R243, PT, PT, R217, 0x400, RZ ;  /* 0x00000400d9f37810 */ /* 0x000fc40007ffe0ff */
[C---:B------:R-:W-:Y:S02]  /*0910*/  IADD3 R241, PT, PT, R217.reuse, 0x500, RZ ;  /* 0x00000500d9f17810 */ /* 0x040fe40007ffe0ff */
[C---:B------:R-:W-:Y:S02]  /*0920*/  IADD3 R239, PT, PT, R217.reuse, 0x600, RZ ;  /* 0x00000600d9ef7810 */ /* 0x040fe40007ffe0ff */
[----:B------:R-:W-:Y:S01]  /*0930*/  IADD3 R5, PT, PT, R217, 0x700, RZ ;  /* 0x00000700d9057810 */ /* 0x000fe20007ffe0ff */
[----:B------:R-:W-:-:S04]  /*0940*/  IMAD.WIDE.U32 R248, R249, 0x4, R236 ;  /* 0x00000004f9f87825 */ /* 0x000fc800078e00ec */
[--C-:B------:R-:W-:Y:S01]  /*0950*/  IMAD.WIDE.U32 R246, R247, 0x4, R236.reuse ;  /* 0x00000004f7f67825 */ /* 0x100fe200078e00ec */
[----:B------:R-:W5:Y:S03]  /*0960*/  LDG.E R227, desc[UR12][R248.64] ;  /* 0x0000000cf8e37981 */ /* 0x000f66000c1e1900 */
[--C-:B------:R-:W-:Y:S01]  /*0970*/  IMAD.WIDE.U32 R244, R245, 0x4, R236.reuse ;  /* 0x00000004f5f47825 */ /* 0x100fe200078e00ec */
[----:B------:R-:W5:Y:S03]  /*0980*/  LDG.E R225, desc[UR12][R246.64] ;  /* 0x0000000cf6e17981 */ /* 0x000f66000c1e1900 */
[--C-:B------:R-:W-:Y:S01]  /*0990*/  IMAD.WIDE.U32 R242, R243, 0x4, R236.reuse ;  /* 0x00000004f3f27825 */ /* 0x100fe200078e00ec */
[----:B------:R-:W5:Y:S03]  /*09a0*/  LDG.E R224, desc[UR12][R244.64] ;  /* 0x0000000cf4e07981 */ /* 0x000f66000c1e1900 */
[--C-:B------:R-:W-:Y:S01]  /*09b0*/  IMAD.WIDE.U32 R240, R241, 0x4, R236.reuse ;  /* 0x00000004f1f07825 */ /* 0x100fe200078e00ec */
[----:B------:R-:W5:Y:S03]  /*09c0*/  LDG.E R6, desc[UR12][R242.64] ;  /* 0x0000000cf2067981 */ /* 0x000f66000c1e1900 */
[----:B------:R-:W-:-:S04]  /*09d0*/  IMAD.WIDE.U32 R238, R239, 0x4, R236 ;  /* 0x00000004efee7825 */ /* 0x000fc800078e00ec */
[----:B------:R-:W-:Y:S01]  /*09e0*/  IMAD.WIDE.U32 R236, R5, 0x4, R236 ;  /* 0x0000000405ec7825 */ /* 0x000fe200078e00ec */
[----:B------:R-:W5:Y:S04]  /*09f0*/  LDG.E R4, desc[UR12][R238.64] ;  /* 0x0000000cee047981 */ /* 0x000f68000c1e1900 */
[----:B------:R-:W5:Y:S04]  /*0a00*/  LDG.E R5, desc[UR12][R240.64] ;  /* 0x0000000cf0057981 */ /* 0x000f68000c1e1900 */
[----:B------:R-:W5:Y:S01]  /*0a10*/  LDG.E R2, desc[UR12][R236.64] ;  /* 0x0000000cec027981 */ /* 0x000f62000c1e1900 */
[----:B------:R-:W-:-:S02]  /*0a20*/  MOV R228, UR7 ;  /* 0x0000000700e47c02 */ /* 0x000fc40008000f00 */
[----:B------:R-:W-:-:S04]  /*0a30*/  ISETP.NE.U32.AND P0, PT, RZ, UR6, PT ;  /* 0x00000006ff007c0c */ /* 0x000fc8000bf05070 */
[----:B------:R-:W-:-:S13]  /*0a40*/  ISETP.NE.AND.EX P0, PT, R228, RZ, PT, P0 ;  /* 0x000000ffe400720c */ /* 0x000fda0003f05300 */
[----:B------:R-:W0:Y:S08]  /*0a50*/  @P0 LDC.64 R212, c[0x0][0x438] ;  /* 0x00010e00ffd40b82 */ /* 0x000e300000000a00 */
[----:B------:R-:W1:Y:S08]  /*0a60*/  @P0 LDC.64 R214, c[0x0][0x438] ;  /* 0x00010e00ffd60b82 */ /* 0x000e700000000a00 */
[----:B------:R-:W3:Y:S08]  /*0a70*/  @P0 LDC.64 R234, c[0x0][0x438] ;  /* 0x00010e00ffea0b82 */ /* 0x000ef00000000a00 */
[----:B------:R-:W3:Y:S08]  /*0a80*/  @P0 LDC.64 R232, c[0x0][0x438] ;  /* 0x00010e00ffe80b82 */ /* 0x000ef00000000a00 */
[----:B------:R-:W3:Y:S08]  /*0a90*/  @P0 LDC.64 R222, c[0x0][0x438] ;  /* 0x00010e00ffde0b82 */ /* 0x000ef00000000a00 */
[----:B------:R-:W3:Y:S08]  /*0aa0*/  @P0 LDC.64 R220, c[0x0][0x438] ;  /* 0x00010e00ffdc0b82 */ /* 0x000ef00000000a00 */
[----:B------:R-:W2:Y:S08]  /*0ab0*/  @P0 LDC.64 R218, c[0x0][0x438] ;  /* 0x00010e00ffda0b82 */ /* 0x000eb00000000a00 */
[----:B------:R-:W2:Y:S01]  /*0ac0*/  @P0 LDC.64 R216, c[0x0][0x438] ;  /* 0x00010e00ffd80b82 */ /* 0x000ea20000000a00 */
[----:B0-----:R-:W-:-:S04]  /*0ad0*/  @P0 IMAD.WIDE.U32 R212, R251, 0x10, R212 ;  /* 0x00000010fbd40825 */ /* 0x001fc800078e00d4 */
[----:B-1----:R-:W-:Y:S01]  /*0ae0*/  @P0 IMAD.WIDE.U32 R214, R250, 0x10, R214 ;  /* 0x00000010fad60825 */ /* 0x002fe200078e00d6 */
[----:B------:R0:W5:Y:S03]  /*0af0*/  @P0 LDG.E.128 R44, desc[UR12][R212.64] ;  /* 0x0000000cd42c0981 */ /* 0x000166000c1e1d00 */
[----:B---3--:R-:W-:Y:S01]  /*0b00*/  @P0 IMAD.WIDE.U32 R234, R11, 0x10, R234 ;  /* 0x000000100bea0825 */ /* 0x008fe200078e00ea */
[----:B------:R1:W5:Y:S03]  /*0b10*/  @P0 LDG.E.128 R40, desc[UR12][R214.64] ;  /* 0x0000000cd6280981 */ /* 0x000366000c1e1d00 */
[----:B------:R-:W-:Y:S01]  /*0b20*/  @P0 IMAD.WIDE.U32 R232, R10, 0x10, R232 ;  /* 0x000000100ae80825 */ /* 0x000fe200078e00e8 */
[----:B------:R-:W5:Y:S03]  /*0b30*/  @P0 LDG.E.128 R36, desc[UR12][R234.64] ;  /* 0x0000000cea240981 */ /* 0x000f66000c1e1d00 */
[----:B------:R-:W-:Y:S01]  /*0b40*/  @P0 IMAD.WIDE.U32 R222, R3, 0x10, R222 ;  /* 0x0000001003de0825 */ /* 0x000fe200078e00de */
[----:B------:R-:W5:Y:S03]  /*0b50*/  @P0 LDG.E.128 R32, desc[UR12][R232.64] ;  /* 0x0000000ce8200981 */ /* 0x000f66000c1e1d00 */
[----:B------:R-:W-:Y:S01]  /*0b60*/  @P0 IMAD.WIDE.U32 R220, R0, 0x10, R220 ;  /* 0x0000001000dc0825 */ /* 0x000fe200078e00dc */
[----:B------:R-:W5:Y:S03]  /*0b70*/  @P0 LDG.E.128 R28, desc[UR12][R222.64] ;  /* 0x0000000cde1c0981 */ /* 0x000f66000c1e1d00 */
[----:B--2---:R-:W-:Y:S01]  /*0b80*/  @P0 IMAD.WIDE.U32 R218, R231, 0x10, R218 ;  /* 0x00000010e7da0825 */ /* 0x004fe200078e00da */
[----:B------:R-:W5:Y:S03]  /*0b90*/  @P0 LDG.E.128 R24, desc[UR12][R220.64] ;  /* 0x0000000cdc180981 */ /* 0x000f66000c1e1d00 */
[----:B------:R-:W-:Y:S01]  /*0ba0*/  @P0 IMAD.WIDE.U32 R216, R252, 0x10, R216 ;  /* 0x00000010fcd80825 */ /* 0x000fe200078e00d8 */
[----:B------:R-:W5:Y:S04]  /*0bb0*/  @P0 LDG.E.128 R20, desc[UR12][R218.64] ;  /* 0x0000000cda140981 */ /* 0x000f68000c1e1d00 */
[----:B------:R2:W5:Y:S01]  /*0bc0*/  @P0 LDG.E.128 R16, desc[UR12][R216.64] ;  /* 0x0000000cd8100981 */ /* 0x000562000c1e1d00 */
[----:B------:R-:W-:-:S04]  /*0bd0*/  ISETP.NE.AND P0, PT, RZ, UR11, PT ;  /* 0x0000000bff007c0c */ /* 0x000fc8000bf05270 */
[----:B------:R-:W-:-:S05]  /*0be0*/  FSEL R226, R226, RZ, !P0 ;  /* 0x000000ffe2e27208 */ /* 0x000fca0004000000 */
[C---:B------:R-:W-:Y:S01]  /*0bf0*/  FADD.FTZ R3, -R226.reuse, R208 ;  /* 0x000000d0e2037221 */ /* 0x040fe20000010100 */
[C---:B------:R-:W-:Y:S01]  /*0c00*/  FADD.FTZ R209, -R226.reuse, R209 ;  /* 0x000000d1e2d17221 */ /* 0x040fe20000010100 */
[----:B------:R-:W-:Y:S02]  /*0c10*/  FADD.FTZ R211, -R226, R211 ;  /* 0x000000d3e2d37221 */ /* 0x000fe40000010100 */
[C---:B------:R-:W-:Y:S01]  /*0c20*/  FMUL.FTZ R3, R8.reuse, R3 ;  /* 0x0000000308037220 */ /* 0x040fe20000410000 */
[----:B------:R-:W-:Y:S01]  /*0c30*/  FMUL.FTZ R0, R8, R209 ;  /* 0x000000d108007220 */ /* 0x000fe20000410000 */
[----:B----4-:R-:W-:Y:S01]  /*0c40*/  FADD.FTZ R209, -R226, R152 ;  /* 0x00000098e2d17221 */ /* 0x010fe20000010100 */
[----:B------:R-:W-:Y:S01]  /*0c50*/  FADD.FTZ R140, R140, R12 ;  /* 0x0000000c8c8c7221 */ /* 0x000fe20000010000 */
[----:B------:R-:W-:Y:S01]  /*0c60*/  FFMA.FTZ R80, R12, R3, R80 ;  /* 0x000000030c507223 */ /* 0x000fe20000010050 */
[----:B------:R-:W-:Y:S01]  /*0c70*/  FMUL.FTZ R10, R76, R12 ;  /* 0x0000000c4c0a7220 */ /* 0x000fe20000410000 */
[----:B------:R-:W-:Y:S01]  /*0c80*/  FMUL.FTZ R12, R8, R211 ;  /* 0x000000d3080c7220 */ /* 0x000fe20000410000 */
[----:B------:R-:W-:Y:S01]  /*0c90*/  FADD.FTZ R211, -R226, R153 ;  /* 0x00000099e2d37221 */ /* 0x000fe20000010100 */
[----:B------:R-:W-:Y:S01]  /*0ca0*/  FMUL.FTZ R153, R8, R209 ;  /* 0x000000d108997220 */ /* 0x000fe20000410000 */
[C---:B------:R-:W-:Y:S01]  /*0cb0*/  FADD.FTZ R209, -R226.reuse, R155 ;  /* 0x0000009be2d17221 */ /* 0x040fe20000010100 */
[----:B0-----:R-:W-:Y:S01]  /*0cc0*/  FADD.FTZ R213, -R226, R154 ;  /* 0x0000009ae2d57221 */ /* 0x001fe20000010100 */
[----:B------:R-:W-:-:S02]  /*0cd0*/  FMUL.FTZ R152, R8, R211 ;  /* 0x000000d308987220 */ /* 0x000fc40000410000 */
[----:B------:R-:W-:Y:S01]  /*0ce0*/  FMUL.FTZ R154, R8, R209 ;  /* 0x000000d1089a7220 */ /* 0x000fe20000410000 */
[C---:B------:R-:W-:Y:S01]  /*0cf0*/  FADD.FTZ R209, -R226.reuse, R160 ;  /* 0x000000a0e2d17221 */ /* 0x040fe20000010100 */
[C---:B------:R-:W-:Y:S01]  /*0d00*/  FADD.FTZ R211, -R226.reuse, R161 ;  /* 0x000000a1e2d37221 */ /* 0x040fe20000010100 */
[----:B------:R-:W-:Y:S02]  /*0d10*/  FADD.FTZ R11, -R226, R210 ;  /* 0x000000d2e20b7221 */ /* 0x000fe40000010100 */
[C---:B------:R-:W-:Y:S01]  /*0d20*/  FMUL.FTZ R161, R8.reuse, R209 ;  /* 0x000000d108a17220 */ /* 0x040fe20000410000 */
[C---:B------:R-:W-:Y:S01]  /*0d30*/  FMUL.FTZ R160, R8.reuse, R211 ;  /* 0x000000d308a07220 */ /* 0x040fe20000410000 */
        /* <DEDUP_REMOVED lines=8> */
[C---:B------:R-:W-:Y:S01]  /*0dc0*/  FADD.FTZ R171, -R226.reuse, R171 ;  /* 0x000000abe2ab7221 */ /* 0x040fe20000010100 */
[----:B------:R-:W-:Y:S01]  /*0dd0*/  FMUL.FTZ R13, R77, R13 ;  /* 0x0000000d4d0d7220 */ /* 0x000fe20000410000 */
[----:B------:R-:W-:Y:S01]  /*0de0*/  FADD.FTZ R133, R133, R165 ;  /* 0x000000a585857221 */ /* 0x000fe20000010000 */
[----:B------:R-:W-:Y:S01]  /*0df0*/  FFMA.FTZ R89, R165, R160, R89 ;  /* 0x000000a0a5597223 */ /* 0x000fe20000010059 */
[----:B------:R-:W-:Y:S01]  /*0e00*/  FMUL.FTZ R209, R69, R165 ;  /* 0x000000a545d17220 */ /* 0x000fe20000410000 */
[----:B------:R-:W-:Y:S01]  /*0e10*/  FADD.FTZ R164, RZ, R10 ;  /* 0x0000000affa47221 */ /* 0x000fe20000010000 */
[----:B------:R-:W-:Y:S01]  /*0e20*/  FFMA.FTZ R165, R3, R10, RZ ;  /* 0x0000000a03a57223 */ /* 0x000fe200000100ff */
[----:B-1----:R-:W-:Y:S01]  /*0e30*/  FADD.FTZ R215, -R226, R163 ;  /* 0x000000a3e2d77221 */ /* 0x002fe20000010100 */
[----:B------:R-:W-:Y:S01]  /*0e40*/  FADD.FTZ R142, R142, R14 ;  /* 0x0000000e8e8e7221 */ /* 0x000fe20000010000 */
[----:B------:R-:W-:Y:S01]  /*0e50*/  FFMA.FTZ R82, R14, R11, R82 ;  /* 0x0000000b0e527223 */ /* 0x000fe20000010052 */
[C---:B------:R-:W-:Y:S01]  /*0e60*/  FMUL.FTZ R163, R8.reuse, R213 ;  /* 0x000000d508a37220 */ /* 0x040fe20000410000 */
[----:B--2---:R-:W-:Y:S01]  /*0e70*/  FMUL.FTZ R216, R8, R171 ;  /* 0x000000ab08d87220 */ /* 0x004fe20000410000 */
        /* <DEDUP_REMOVED lines=29> */
[----:B------:R-:W-:Y:S01]  /*1050*/  FMUL.FTZ R212, R8, R169 ;  /* 0x000000a908d47220 */ /* 0x000fe20000410000 */
        /* <DEDUP_REMOVED lines=19> */
[C---:B------:R-:W-:Y:S01]  /*1190*/  FADD.FTZ R171, -R226.reuse, R186 ;  /* 0x000000bae2ab7221 */ /* 0x040fe20000010100 */
[----:B------:R-:W-:Y:S01]  /*11a0*/  FADD.FTZ R213, -R226, R168 ;  /* 0x000000a8e2d57221 */ /* 0x000fe20000010100 */
[----:B------:R-:W-:Y:S01]  /*11b0*/  FADD.FTZ R166, R210, R167 ;  /* 0x000000a7d2a67221 */ /* 0x000fe20000010000 */
[----:B------:R-:W-:Y:S01]  /*11c0*/  FADD.FTZ R129, R129, R173 ;  /* 0x000000ad81817221 */ /* 0x000fe20000010000 */
[----:B------:R-:W-:Y:S01]  /*11d0*/  FFMA.FTZ R93, R173, R212, R93 ;  /* 0x000000d4ad5d7223 */ /* 0x000fe2000001005d */
[----:B------:R-:W-:Y:S01]  /*11e0*/  FMUL.FTZ R217, R65, R173 ;  /* 0x000000ad41d97220 */ /* 0x000fe20000410000 */
[----:B------:R-:W-:Y:S01]  /*11f0*/  FFMA.FTZ R165, R163, R210, R164 ;  /* 0x000000d2a3a57223 */ /* 0x000fe200000100a4 */
[----:B------:R-:W-:Y:S01]  /*1200*/  FADD.FTZ R173, -R226, R187 ;  /* 0x000000bbe2ad7221 */ /* 0x000fe20000010100 */
[----:B------:R-:W-:Y:S01]  /*1210*/  FMUL.FTZ R187, R8, R171 ;  /* 0x000000ab08bb7220 */ /* 0x000fe20000410000 */
[----:B------:R-:W-:Y:S01]  /*1220*/  FMUL.FTZ R214, R64, R172 ;  /* 0x000000ac40d67220 */ /* 0x000fe20000410000 */
[----:B------:R-:W-:Y:S01]  /*1230*/  FADD.FTZ R171, R211, R166 ;  /* 0x000000a6d3ab7221 */ /* 0x000fe20000010000 */
[----:B------:R-:W-:Y:S01]  /*1240*/  FMUL.FTZ R213, R8, R213 ;  /* 0x000000d508d57220 */ /* 0x000fe20000410000 */
[----:B------:R-:W-:Y:S01]  /*1250*/  FFMA.FTZ R164, R208, R211, R165 ;  /* 0x000000d3d0a47223 */ /* 0x000fe200000100a5 */
[----:B------:R-:W-:Y:S01]  /*1260*/  FADD.FTZ R215, -R226, R170 ;  /* 0x000000aae2d77221 */ /* 0x000fe20000010100 */
[----:B------:R-:W-:-:S02]  /*1270*/  FADD.FTZ R166, R214, R171 ;  /* 0x000000abd6a67221 */ /* 0x000fc40000010000 */
[----:B------:R-:W-:Y:S01]  /*1280*/  FFMA.FTZ R165, R213, R214, R164 ;  /* 0x000000d6d5a57223 */ /* 0x000fe200000100a4 */
[----:B------:R-:W-:Y:S01]  /*1290*/  FADD.FTZ R221, -R226, R176 ;  /* 0x000000b0e2dd7221 */ /* 0x000fe20000010100 */
[----:B------:R-:W-:Y:S01]  /*12a0*/  FMUL.FTZ R218, R66, R174 ;  /* 0x000000ae42da7220 */ /* 0x000fe20000410000 */
[----:B------:R-:W-:Y:S01]  /*12b0*/  FADD.FTZ R175, R217, R166 ;  /* 0x000000a6d9af7221 */ /* 0x000fe20000010000 */
[----:B------:R-:W-:Y:S01]  /*12c0*/  FMUL.FTZ R215, R8, R215 ;  /* 0x000000d708d77220 */ /* 0x000fe20000410000 */
[----:B------:R-:W-:Y:S01]  /*12d0*/  FFMA.FTZ R164, R212, R217, R165 ;  /* 0x000000d9d4a47223 */ /* 0x000fe200000100a5 */
[----:B------:R-:W-:Y:S01]  /*12e0*/  FADD.FTZ R177, -R226, R177 ;  /* 0x000000b1e2b17221 */ /* 0x000fe20000010100 */
[----:B------:R-:W-:Y:S01]  /*12f0*/  FMUL.FTZ R221, R8, R221 ;  /* 0x000000dd08dd7220 */ /* 0x000fe20000410000 */
[----:B------:R-:W-:Y:S01]  /*1300*/  FADD.FTZ R167, -R226, R192 ;  /* 0x000000c0e2a77221 */ /* 0x000fe20000010100 */
[----:B------:R-:W-:Y:S01]  /*1310*/  FADD.FTZ R166, R218, R175 ;  /* 0x000000afdaa67221 */ /* 0x000fe20000010000 */
[----:B------:R-:W-:Y:S01]  /*1320*/  FMUL.FTZ R184, R8, R169 ;  /* 0x000000a908b87220 */ /* 0x000fe20000410000 */
[----:B------:R-:W-:Y:S01]  /*1330*/  FFMA.FTZ R165, R215, R218, R164 ;  /* 0x000000dad7a57223 */ /* 0x000fe200000100a4 */
[C---:B------:R-:W-:Y:S01]  /*1340*/  FADD.FTZ R169, -R226.reuse, R193 ;  /* 0x000000c1e2a97221 */ /* 0x040fe20000010100 */
        /* <DEDUP_REMOVED lines=8> */
[----:B------:R-:W-:Y:S01]  /*13d0*/  FADD.FTZ R179, -R226, R179 ;  /* 0x000000b3e2b37221 */ /* 0x000fe20000010100 */
[----:B------:R-:W-:Y:S01]  /*13e0*/  FADD.FTZ R125, R125, R181 ;  /* 0x000000b57d7d7221 */ /* 0x000fe20000010000 */
[----:B------:R-:W-:Y:S01]  /*13f0*/  FMUL.FTZ R223, R8, R223 ;  /* 0x000000df08df7220 */ /* 0x000fe20000410000 */
        /* <DEDUP_REMOVED lines=47> */
[----:B------:R-:W-:Y:S01]  /*16f0*/  FADD.FTZ R167, -R226, R200 ;  /* 0x000000c8e2a77221 */ /* 0x000fe20000010100 */
[----:B------:R-:W-:Y:S01]  /*1700*/  FMUL.FTZ R197, R53, R197 ;  /* 0x000000c535c57220 */ /* 0x000fe20000410000 */
[----:B------:R-:W-:Y:S01]  /*1710*/  FADD.FTZ R164, R196, R169 ;  /* 0x000000a9c4a47221 */ /* 0x000fe20000010000 */
[----:B------:R-:W-:Y:S01]  /*1720*/  FFMA.FTZ R165, R193, R196, R166 ;  /* 0x000000c4c1a57223 */ /* 0x000fe200000100a6 */
        /* <DEDUP_REMOVED lines=45> */
.L_x_15002:
        /* <DEDUP_REMOVED lines=12> */
.L_x_15004:
        /* <DEDUP_REMOVED lines=28> */
.L_x_15005:
        /* <DEDUP_REMOVED lines=53> */
.L_x_15003:
        /* <DEDUP_REMOVED lines=32> */
.L_x_15007:
[----:B------:R-:W-:Y:S05]  /*21d0*/  BSYNC.RECONVERGENT B0 ;  /* 0x0000000000007941 */ /* 0x000fea0003800200 */
.L_x_15006:
        /* <DEDUP_REMOVED lines=41> */
[----:B------:R-:W-:Y:S02]  /*2470*/  MOV R173, RZ ;  /* 0x000000ff00ad7202 */ /* 0x000fe40000000f00 */
        /* <DEDUP_REMOVED lines=23> */
.L_x_15010:
        /* <DEDUP_REMOVED lines=10> */
.L_x_15011:
        /* <DEDUP_REMOVED lines=10> */
.L_x_15012:
        /* <DEDUP_REMOVED lines=11> */
.L_x_15009:
        /* <DEDUP_REMOVED lines=27> */
.L_x_15014:
        /* <DEDUP_REMOVED lines=10> */
.L_x_15015:
        /* <DEDUP_REMOVED lines=10> */
.L_x_15016:
[----:B------:R-:W-:Y:S05]  /*2ad0*/  @!P2 BRA `(.L_x_15013) ;  /* 0x00000004004ca947 */ /* 0x000fea0003800000 */
[----:B------:R-:W-:Y:S01]  /*2ae0*/  FMUL.FTZ R147, R151, UR17 ;  /* 0x0000001197937c20 */ /* 0x000fe20008410000 */
[----:B-----5:R-:W-:-:S03]  /*2af0*/  ISETP.GE.U32.AND P0, PT, R229, 0x1000000, PT ;  /* 0x01000000e500780c */ /* 0x020fc60003f06070 */
[----:B------:R-:W-:-:S05]  /*2b00*/  FMUL.FTZ R147, R147, UR16 ;  /* 0x0000001093937c20 */ /* 0x000fca0008410000 */
[----:B------:R-:W-:Y:S01]  /*2b10*/  SEL R147, R147, RZ, P0 ;  /* 0x000000ff93937207 */ /* 0x000fe20000000000 */
[----:B------:R-:W-:Y:S06]  /*2b20*/  BRA `(.L_x_15013) ;  /* 0x0000000400387947 */ /* 0x000fec0003800000 */
.L_x_15008:
        /* <DEDUP_REMOVED lines=42> */
.L_x_15017:
[----:B------:R-:W0:Y:S01]  /*2dd0*/  @P2 LDC.64 R164, c[0x0][0x408] ;  /* 0x00010200ffa42b82 */ /* 0x000e220000000a00 */
[-CC-:B------:R-:W-:Y:S01]  /*2de0*/  @P3 FFMA.FTZ R178, R12, R175.reuse, R174.reuse ;  /* 0x000000af0cb23223 */ /* 0x180fe200000100ae */
[-CC-:B------:R-:W-:Y:S01]  /*2df0*/  @P3 FFMA.FTZ R177, R3, R175.reuse, R174.reuse ;  /* 0x000000af03b13223 */ /* 0x180fe200000100ae */
[-CC-:B------:R-:W-:Y:S01]  /*2e00*/  @P3 FFMA.FTZ R176, R0, R175.reuse, R174.reuse ;  /* 0x000000af00b03223 */ /* 0x180fe200000100ae */
[----:B------:R-:W-:Y:S01]  /*2e10*/  @P3 FFMA.FTZ R179, R11, R175, R174 ;  /* 0x000000af0bb33223 */ /* 0x000fe200000100ae */
[----:B------:R-:W-:Y:S01]  /*2e20*/  @P3 FADD.FTZ R178, R15, -R178 ;  /* 0x800000b20fb23221 */ /* 0x000fe20000010000 */
[----:B------:R-:W-:Y:S01]  /*2e30*/  @P3 FADD.FTZ R177, R10, -R177 ;  /* 0x800000b10ab13221 */ /* 0x000fe20000010000 */
[----:B------:R-:W-:Y:S01]  /*2e40*/  @P3 FADD.FTZ R176, R13, -R176 ;  /* 0x800000b00db03221 */ /* 0x000fe20000010000 */
[----:B------:R-:W1:Y:S01]  /*2e50*/  @P2 LDC.64 R166, c[0x0][0x408] ;  /* 0x00010200ffa62b82 */ /* 0x000e620000000a00 */
[----:B------:R-:W-:Y:S01]  /*2e60*/  @P3 FADD.FTZ R179, R14, -R179 ;  /* 0x800000b30eb33221 */ /* 0x000fe20000010000 */
[----:B-----5:R-:W-:Y:S01]  /*2e70*/  MOV R151, R47 ;  /* 0x0000002f00977202 */ /* 0x020fe20000000f00 */
[C---:B------:R-:W-:Y:S01]  /*2e80*/  @P3 FFMA.FTZ R151, R8.reuse, R178, R47 ;  /* 0x000000b208973223 */ /* 0x040fe2000001002f */
[----:B------:R-:W-:Y:S01]  /*2e90*/  MOV R148, R44 ;  /* 0x0000002c00947202 */ /* 0x000fe20000000f00 */
[C---:B------:R-:W-:Y:S01]  /*2ea0*/  @P3 FFMA.FTZ R148, R8.reuse, R177, R44 ;  /* 0x000000b108943223 */ /* 0x040fe2000001002c */
[----:B------:R-:W-:Y:S01]  /*2eb0*/  MOV R149, R45 ;  /* 0x0000002d00957202 */ /* 0x000fe20000000f00 */
[C---:B------:R-:W-:Y:S01]  /*2ec0*/  @P3 FFMA.FTZ R149, R8.reuse, R176, R45 ;  /* 0x000000b008953223 */ /* 0x040fe2000001002d */
[----:B------:R-:W2:Y:S01]  /*2ed0*/  @P2 LDC.64 R168, c[0x0][0x408] ;  /* 0x00010200ffa82b82 */ /* 0x000ea20000000a00 */
[----:B------:R-:W-:Y:S01]  /*2ee0*/  MOV R150, R46 ;  /* 0x0000002e00967202 */ /* 0x000fe20000000f00 */
[----:B------:R-:W-:Y:S01]  /*2ef0*/  @P3 FFMA.FTZ R150, R8, R179, R46 ;  /* 0x000000b308963223 */ /* 0x000fe2000001002e */
[----:B------:R-:W-:-:S02]  /*2f00*/  @P2 LOP3.LUT P0, RZ, R229, 0xff, RZ, 0xc0, !PT ;  /* 0x000000ffe5ff2812 */ /* 0x000fc4000780c0ff */
[C---:B------:R-:W-:Y:S02]  /*2f10*/  @P2 LOP3.LUT P1, RZ, R229.reuse, 0xff00, RZ, 0xc0, !PT ;  /* 0x0000ff00e5ff2812 */ /* 0x040fe4000782c0ff */
[----:B------:R-:W-:Y:S01]  /*2f20*/  @P2 LOP3.LUT P4, RZ, R229, 0xff0000, RZ, 0xc0, !PT ;  /* 0x00ff0000e5ff2812 */ /* 0x000fe2000788c0ff */
[----:B------:R-:W3:Y:S01]  /*2f30*/  @P2 LDC.64 R170, c[0x0][0x408] ;  /* 0x00010200ffaa2b82 */ /* 0x000ee20000000a00 */
[----:B0-----:R-:W-:Y:S01]  /*2f40*/  @P2 FMUL.FTZ R165, R151, R165 ;  /* 0x000000a597a52220 */ /* 0x001fe20000410000 */
[----:B------:R-:W-:-:S03]  /*2f50*/  @P2 ISETP.GE.U32.AND P5, PT, R229, 0x1000000, PT ;  /* 0x01000000e500280c */ /* 0x000fc60003fa6070 */
        /* <DEDUP_REMOVED lines=11> */
.L_x_15013:
        /* <DEDUP_REMOVED lines=49> */
.L_x_15019:
        /* <DEDUP_REMOVED lines=37> */
.L_x_15018:
        /* <DEDUP_REMOVED lines=28> */
.L_x_15022:
        /* <DEDUP_REMOVED lines=10> */
.L_x_15023:
        /* <DEDUP_REMOVED lines=10> */
.L_x_15024:
[----:B------:R-:W-:Y:S05]  /*3870*/  @!P2 BRA `(.L_x_15020) ;  /* 0x0000000000b4a947 */ /* 0x000fea0003800000 */
[----:B------:R-:W-:Y:S01]  /*3880*/  FMUL.FTZ R147, R151, UR17 ;  /* 0x0000001197937c20 */ /* 0x000fe20008410000 */
[----:B-----5:R-:W-:-:S03]  /*3890*/  ISETP.GE.U32.AND P4, PT, R227, 0x1000000, PT ;  /* 0x01000000e300780c */ /* 0x020fc60003f86070 */
[----:B------:R-:W-:-:S05]  /*38a0*/  FMUL.FTZ R147, R147, UR16 ;  /* 0x0000001093937c20 */ /* 0x000fca0008410000 */
[----:B------:R-:W-:Y:S01]  /*38b0*/  SEL R147, R147, RZ, P4 ;  /* 0x000000ff93937207 */ /* 0x000fe20002000000 */
[----:B------:R-:W-:Y:S06]  /*38c0*/  BRA `(.L_x_15020) ;  /* 0x0000000000a07947 */ /* 0x000fec0003800000 */
.L_x_15021:
        /* <DEDUP_REMOVED lines=10> */
.L_x_15025:
        /* <DEDUP_REMOVED lines=10> */
.L_x_15026:
        /* <DEDUP_REMOVED lines=10> */
.L_x_15027:
        /* <DEDUP_REMOVED lines=10> */
.L_x_15020:
        /* <DEDUP_REMOVED lines=47> */
.L_x_15029:
        /* <DEDUP_REMOVED lines=37> */
.L_x_15028:
        /* <DEDUP_REMOVED lines=28> */
.L_x_15032:
        /* <DEDUP_REMOVED lines=10> */
.L_x_15033:
        /* <DEDUP_REMOVED lines=10> */
.L_x_15034:
[----:B------:R-:W-:Y:S05]  /*4390*/  @!P2 BRA `(.L_x_15030) ;  /* 0x0000000000b4a947 */ /* 0x000fea0003800000 */
[----:B------:R-:W-:Y:S01]  /*43a0*/  FMUL.FTZ R147, R151, UR17 ;  /* 0x0000001197937c20 */ /* 0x000fe20008410000 */
[----:B-----5:R-:W-:-:S03]  /*43b0*/  ISETP.GE.U32.AND P4, PT, R225, 0x1000000, PT ;  /* 0x01000000e100780c */ /* 0x020fc60003f86070 */
[----:B------:R-:W-:-:S05]  /*43c0*/  FMUL.FTZ R147, R147, UR16 ;  /* 0x0000001093937c20 */ /* 0x000fca0008410000 */
[----:B------:R-:W-:Y:S01]  /*43d0*/  SEL R147, R147, RZ, P4 ;  /* 0x000000ff93937207 */ /* 0x000fe20002000000 */
[----:B------:R-:W-:Y:S06]  /*43e0*/  BRA `(.L_x_15030) ;  /* 0x0000000000a07947 */ /* 0x000fec0003800000 */
.L_x_15031:
        /* <DEDUP_REMOVED lines=10> */
.L_x_15035:
        /* <DEDUP_REMOVED lines=10> */
.L_x_15036:
        /* <DEDUP_REMOVED lines=10> */
.L_x_15037:
        /* <DEDUP_REMOVED lines=10> */
.L_x_15030:
        /* <DEDUP_REMOVED lines=47> */
.L_x_15039:
        /* <DEDUP_REMOVED lines=37> */
.L_x_15038:
        /* <DEDUP_REMOVED lines=28> */
.L_x_15042:
        /* <DEDUP_REMOVED lines=10> */
.L_x_15043:
        /* <DEDUP_REMOVED lines=10> */
.L_x_15044:
[----:B------:R-:W-:Y:S05]  /*4eb0*/  @!P2 BRA `(.L_x_15040) ;  /* 0x0000000000b4a947 */ /* 0x000fea0003800000 */
[----:B------:R-:W-:Y:S01]  /*4ec0*/  FMUL.FTZ R147, R151, UR17 ;  /* 0x0000001197937c20 */ /* 0x000fe20008410000 */
[----:B-----5:R-:W-:-:S03]  /*4ed0*/  ISETP.GE.U32.AND P4, PT, R224, 0x1000000, PT ;  /* 0x01000000e000780c */ /* 0x020fc60003f86070 */
[----:B------:R-:W-:-:S05]  /*4ee0*/  FMUL.FTZ R147, R147, UR16 ;  /* 0x0000001093937c20 */ /* 0x000fca0008410000 */
[----:B------:R-:W-:Y:S01]  /*4ef0*/  SEL R147, R147, RZ, P4 ;  /* 0x000000ff93937207 */ /* 0x000fe20002000000 */
[----:B------:R-:W-:Y:S06]  /*4f00*/  BRA `(.L_x_15040) ;  /* 0x0000000000a07947 */ /* 0x000fec0003800000 */
.L_x_15041:
        /* <DEDUP_REMOVED lines=10> */
.L_x_15045:
        /* <DEDUP_REMOVED lines=10> */
.L_x_15046:
        /* <DEDUP_REMOVED lines=10> */
.L_x_15047:
        /* <DEDUP_REMOVED lines=10> */
.L_x_15040:
        /* <DEDUP_REMOVED lines=47> */
.L_x_15049:
        /* <DEDUP_REMOVED lines=37> */
.L_x_15048:
        /* <DEDUP_REMOVED lines=28> */
.L_x_15052:
        /* <DEDUP_REMOVED lines=10> */
.L_x_15053:
        /* <DEDUP_REMOVED lines=10> */
.L_x_15054:
[----:B------:R-:W-:Y:S05]  /*59d0*/  @!P2 BRA `(.L_x_15050) ;  /* 0x0000000000b4a947 */ /* 0x000fea0003800000 */
[----:B------:R-:W-:Y:S01]  /*59e0*/  FMUL.FTZ R147, R151, UR17 ;  /* 0x0000001197937c20 */ /* 0x000fe20008410000 */
[----:B-----5:R-:W-:-:S03]  /*59f0*/  ISETP.GE.U32.AND P4, PT, R6, 0x1000000, PT ;  /* 0x010000000600780c */ /* 0x020fc60003f86070 */
[----:B------:R-:W-:-:S05]  /*5a00*/  FMUL.FTZ R147, R147, UR16 ;  /* 0x0000001093937c20 */ /* 0x000fca0008410000 */
[----:B------:R-:W-:Y:S01]  /*5a10*/  SEL R147, R147, RZ, P4 ;  /* 0x000000ff93937207 */ /* 0x000fe20002000000 */
[----:B------:R-:W-:Y:S06]  /*5a20*/  BRA `(.L_x_15050) ;  /* 0x0000000000a07947 */ /* 0x000fec0003800000 */
.L_x_15051:
        /* <DEDUP_REMOVED lines=10> */
.L_x_15055:
        /* <DEDUP_REMOVED lines=10> */
.L_x_15056:
        /* <DEDUP_REMOVED lines=10> */
.L_x_15057:
        /* <DEDUP_REMOVED lines=10> */
.L_x_15050:
        /* <DEDUP_REMOVED lines=12> */
[-CC-:B-----5:R-:W-:Y:S01]  /*5d70*/  @P3 FFMA.FTZ R6, R184, R175.reuse, R174.reuse ;  /* 0x000000afb8063223 */ /* 0x1a0fe200000100ae */
        /* <DEDUP_REMOVED lines=34> */
.L_x_15059:
        /* <DEDUP_REMOVED lines=37> */
.L_x_15058:
[----:B------:R-:W-:Y:S05]  /*61f0*/  @!P0 BRA `(.L_x_15061) ;  /* 0x0000000000d48947 */ /* 0x000fea0003800000 */
[-CC-:B0-----:R-:W-:Y:S01]  /*6200*/  FFMA.FTZ R149, R187, R175.reuse, R174.reuse ;  /* 0x000000afbb957223 */ /* 0x181fe200000100ae */
[-CC-:B-----5:R-:W-:Y:S01]  /*6210*/  FFMA.FTZ R6, R184, R175.reuse, R174.reuse ;  /* 0x000000afb8067223 */ /* 0x1a0fe200000100ae */
        /* <DEDUP_REMOVED lines=25> */
.L_x_15062:
        /* <DEDUP_REMOVED lines=10> */
.L_x_15063:
        /* <DEDUP_REMOVED lines=10> */
.L_x_15064:
[----:B------:R-:W-:Y:S05]  /*64f0*/  @!P2 BRA `(.L_x_15060) ;  /* 0x0000000000b4a947 */ /* 0x000fea0003800000 */
[----:B------:R-:W-:Y:S01]  /*6500*/  FMUL.FTZ R6, R151, UR17 ;  /* 0x0000001197067c20 */ /* 0x000fe20008410000 */
[----:B------:R-:W-:-:S03]  /*6510*/  ISETP.GE.U32.AND P4, PT, R5, 0x1000000, PT ;  /* 0x010000000500780c */ /* 0x000fc60003f86070 */
[----:B------:R-:W-:-:S05]  /*6520*/  FMUL.FTZ R6, R6, UR16 ;  /* 0x0000001006067c20 */ /* 0x000fca0008410000 */
[----:B------:R-:W-:Y:S01]  /*6530*/  SEL R147, R6, RZ, P4 ;  /* 0x000000ff06937207 */ /* 0x000fe20002000000 */
[----:B------:R-:W-:Y:S06]  /*6540*/  BRA `(.L_x_15060) ;  /* 0x0000000000a07947 */ /* 0x000fec0003800000 */
.L_x_15061:
        /* <DEDUP_REMOVED lines=10> */
.L_x_15065:
[----:B------:R-:W-:Y:S05]  /*65f0*/  @!P2 BRA `(.L_x_15066) ;  /* 0x000000000024a947 */ /* 0x000fea0003800000 */
[----:B-----5:R-:W-:Y:S01]  /*6600*/  FFMA.FTZ R6, R184, R175, R174 ;  /* 0x000000afb8067223 */ /* 0x020fe200000100ae */
[----:B------:R-:W-:-:S03]  /*6610*/  ISETP.GT.AND P4, PT, R7, RZ, PT ;  /* 0x000000ff0700720c */ /* 0x000fc60003f84270 */
[----:B0-----:R-:W-:-:S04]  /*6620*/  FADD.FTZ R145, R189, -R6 ;  /* 0x80000006bd917221 */ /* 0x001fc80000010000 */
[----:B------:R-:W-:-:S05]  /*6630*/  FMUL.FTZ R145, R8, R145 ;  /* 0x0000009108917220 */ /* 0x000fca0000410000 */
[----:B------:R-:W-:Y:S02]  /*6640*/  FSEL R145, R145, RZ, P4 ;  /* 0x000000ff91917208 */ /* 0x000fe40002000000 */
[----:B------:R-:W-:-:S03]  /*6650*/  LOP3.LUT P4, RZ, R5, 0xff00, RZ, 0xc0, !PT ;  /* 0x0000ff0005ff7812 */ /* 0x000fc6000788c0ff */
[----:B------:R-:W-:-:S04]  /*6660*/  FMUL.FTZ R145, R145, UR17 ;  /* 0x0000001191917c20 */ /* 0x000fc80008410000 */
[----:B------:R-:W-:-:S05]  /*6670*/  FMUL.FTZ R145, R145, UR16 ;  /* 0x0000001091917c20 */ /* 0x000fca0008410000 */
[----:B------:R-:W-:-:S07]  /*6680*/  SEL R145, R145, RZ, P4 ;  /* 0x000000ff91917207 */ /* 0x000fce0002000000 */
.L_x_15066:
        /* <DEDUP_REMOVED lines=10> */
.L_x_15067:
[----:B------:R-:W-:Y:S05]  /*6730*/  @!P2 BRA `(.L_x_15060) ;  /* 0x000000000024a947 */ /* 0x000fea0003800000 */
[----:B-----5:R-:W-:Y:S01]  /*6740*/  FFMA.FTZ R6, R186, R175, R174 ;  /* 0x000000afba067223 */ /* 0x020fe200000100ae */
[----:B------:R-:W-:-:S03]  /*6750*/  ISETP.GT.AND P4, PT, R7, RZ, PT ;  /* 0x000000ff0700720c */ /* 0x000fc60003f84270 */
[----:B0-----:R-:W-:-:S04]  /*6760*/  FADD.FTZ R147, R191, -R6 ;  /* 0x80000006bf937221 */ /* 0x001fc80000010000 */
[----:B------:R-:W-:-:S05]  /*6770*/  FMUL.FTZ R6, R8, R147 ;  /* 0x0000009308067220 */ /* 0x000fca0000410000 */
[----:B------:R-:W-:Y:S02]  /*6780*/  FSEL R6, R6, RZ, P4 ;  /* 0x000000ff06067208 */ /* 0x000fe40002000000 */
[----:B------:R-:W-:-:S03]  /*6790*/  ISETP.GE.U32.AND P4, PT, R5, 0x1000000, PT ;  /* 0x010000000500780c */ /* 0x000fc60003f86070 */
[----:B------:R-:W-:-:S04]  /*67a0*/  FMUL.FTZ R6, R6, UR17 ;  /* 0x0000001106067c20 */ /* 0x000fc80008410000 */
[----:B------:R-:W-:-:S05]  /*67b0*/  FMUL.FTZ R6, R6, UR16 ;  /* 0x0000001006067c20 */ /* 0x000fca0008410000 */
[----:B------:R-:W-:-:S07]  /*67c0*/  SEL R147, R6, RZ, P4 ;  /* 0x000000ff06937207 */ /* 0x000fce0002000000 */
.L_x_15060:
        /* <DEDUP_REMOVED lines=47> */
.L_x_15069:
        /* <DEDUP_REMOVED lines=37> */
.L_x_15068:
        /* <DEDUP_REMOVED lines=28> */
.L_x_15072:
        /* <DEDUP_REMOVED lines=10> */
.L_x_15073:
        /* <DEDUP_REMOVED lines=10> */
.L_x_15074:
[----:B------:R-:W-:Y:S05]  /*7010*/  @!P2 BRA `(.L_x_15070) ;  /* 0x0000000000b4a947 */ /* 0x000fea0003800000 */
[----:B------:R-:W-:Y:S01]  /*7020*/  FMUL.FTZ R5, R151, UR17 ;  /* 0x0000001197057c20 */ /* 0x000fe20008410000 */
[----:B------:R-:W-:-:S03]  /*7030*/  ISETP.GE.U32.AND P4, PT, R4, 0x1000000, PT ;  /* 0x010000000400780c */ /* 0x000fc60003f86070 */
[----:B------:R-:W-:-:S05]  /*7040*/  FMUL.FTZ R5, R5, UR16 ;  /* 0x0000001005057c20 */ /* 0x000fca0008410000 */
[----:B------:R-:W-:Y:S01]  /*7050*/  SEL R147, R5, RZ, P4 ;  /* 0x000000ff05937207 */ /* 0x000fe20002000000 */
[----:B------:R-:W-:Y:S06]  /*7060*/  BRA `(.L_x_15070) ;  /* 0x0000000000a07947 */ /* 0x000fec0003800000 */
.L_x_15071:
        /* <DEDUP_REMOVED lines=10> */
.L_x_15075:
        /* <DEDUP_REMOVED lines=10> */
.L_x_15076:
        /* <DEDUP_REMOVED lines=10> */
.L_x_15077:
        /* <DEDUP_REMOVED lines=10> */
.L_x_15070:
        /* <DEDUP_REMOVED lines=47> */
.L_x_15079:
        /* <DEDUP_REMOVED lines=37> */
.L_x_15078:
        /* <DEDUP_REMOVED lines=24> */
.L_x_15082:
        /* <DEDUP_REMOVED lines=10> */
.L_x_15083:
        /* <DEDUP_REMOVED lines=10> */
.L_x_15084:
        /* <DEDUP_REMOVED lines=10> */
.L_x_15081:
        /* <DEDUP_REMOVED lines=19> */
.L_x_15085:
        /* <DEDUP_REMOVED lines=10> */
.L_x_15086:
        /* <DEDUP_REMOVED lines=10> */
.L_x_15087:
[----:B------:R-:W-:-:S07]  /*7e00*/  @P2 SEL R147, R4, RZ, P1 ;  /* 0x000000ff04932207 */ /* 0x000fce0000800000 */
.L_x_15080:
        /* <DEDUP_REMOVED lines=13> */
.L_x_15001:
        /* <DEDUP_REMOVED lines=25> */
.L_x_15089:
        /* <DEDUP_REMOVED lines=9> */
.L_x_15771:


//--------------------- .text._ZN10layer_norm13ln_bwd_kernelINS_13Kernel_traitsIfffffjLj8192ELj1ELj1ELj8ELj16ENS_18Kernel_traits_baseILj8192EfffffjLj256EEEEELb1ELb1ELb0ELb0EEEvNS_9BwdParamsE --------------------------
	.section	.text._ZN10layer_norm13ln_bwd_kernelINS_13Kernel_traitsIfffffjLj8192ELj1ELj1ELj8ELj16ENS_18Kernel_traits_baseILj8192EfffffjLj256EEEEELb1ELb1ELb0ELb0EEEvNS_9BwdParamsE,"ax",@progbits
	.align	128
        .global         _ZN10layer_norm13ln_bwd_kernelINS_13Kernel_traitsIfffffjLj8192ELj1ELj1ELj8ELj16ENS_18Kernel_traits_baseILj8192EfffffjLj256EEEEELb1ELb1ELb0ELb0EEEvNS_9BwdParamsE
        .type           _ZN10layer_norm13ln_bwd_kernelINS_13Kernel_traitsIfffffjLj8192ELj1ELj1ELj8ELj16ENS_18Kernel_traits_baseILj8192EfffffjLj256EEEEELb1ELb1ELb0ELb0EEEvNS_9BwdParamsE,@function
        .size           _ZN10layer_norm13ln_bwd_kernelINS_13Kernel_traitsIfffffjLj8192ELj1ELj1ELj8ELj16ENS_18Kernel_traits_baseILj8192EfffffjLj256EEEEELb1ELb1ELb0ELb0EEEvNS_9BwdParamsE,(.L_x_15772 - _ZN10layer_norm13ln_bwd_kernelINS_13Kernel_traitsIfffffjLj8192ELj1ELj1ELj8ELj16ENS_18Kernel_traits_baseILj8192EfffffjLj256EEEEELb1ELb1ELb0ELb0EEEvNS_9BwdParamsE)
        .other          _ZN10layer_norm13ln_bwd_kernelINS_13Kernel_traitsIfffffjLj8192ELj1ELj1ELj8ELj16ENS_18Kernel_traits_baseILj8192EfffffjLj256EEEEELb1ELb1ELb0ELb0EEEvNS_9BwdParamsE,@"STO_CUDA_ENTRY STV_DEFAULT"
_ZN10layer_norm13ln_bwd_kernelINS_13Kernel_traitsIfffffjLj8192ELj1ELj1ELj8ELj16ENS_18Kernel_traits_baseILj8192EfffffjLj256EEEEELb1ELb1ELb0ELb0EEEvNS_9BwdParamsE:
.text._ZN10layer_norm13ln_bwd_kernelINS_13Kernel_traitsIfffffjLj8192ELj1ELj1ELj8ELj16ENS_18Kernel_traits_baseILj8192EfffffjLj256EEEEELb1ELb1ELb0ELb0EEEvNS_9BwdParamsE:
[----:B------:R-:W0:Y:S01]  /*0000*/  LDC R1, c[0x0][0x37c] ;  /* 0x0000df00ff017b82 */ /* 0x000e220000000800 */
[----:B------:R-:W1:Y:S01]  /*0010*/  S2R R0, SR_TID.X ;  /* 0x0000000000007919 */ /* 0x000e620000002100 */
[----:B------:R-:W2:Y:S01]  /*0020*/  LDCU UR6, c[0x0][0x388] ;  /* 0x00007100ff0677ac */ /* 0x000ea20008000800 */
[----:B0-----:R-:W-:Y:S01]  /*0030*/  IADD3 R1, PT, PT, R1, -0x88, RZ ;  /* 0xffffff7801017810 */ /* 0x001fe20007ffe0ff */
        /* <DEDUP_REMOVED lines=9> */
[----:B------:R-:W-:-:S02]  /*00d0*/  ISETP.GE.U32.AND P3, PT, R20, 0x100, PT ;  /* 0x000001001400780c */ /* 0x000fc40003f66070 */
[C---:B------:R-:W-:Y:S02]  /*00e0*/  ISETP.GE.U32.AND P6, PT, R20.reuse, 0x200, PT ;  /* 0x000002001400780c */ /* 0x040fe40003fc6070 */
[----:B------:R-:W-:Y:S02]  /*00f0*/  P2R R24, PR, RZ, 0x8 ;  /* 0x00000008ff187803 */ /* 0x000fe40000000000 */
[----:B------:R-:W-:Y:S02]  /*0100*/  P2R R6, PR, RZ, 0x40 ;  /* 0x00000040ff067803 */ /* 0x000fe40000000000 */
[----:B------:R-:W-:Y:S01]  /*0110*/  P2R R0, PR, RZ, 0x40 ;  /* 0x00000040ff007803 */ /* 0x000fe20000000000 */
[----:B------:R-:W-:Y:S01]  /*0120*/  STL [R1+0x10], R24 ;  /* 0x0000101801007387 */ /* 0x000fe20000100800 */
[C---:B------:R-:W-:Y:S02]  /*0130*/  ISETP.GE.U32.AND P0, PT, R20.reuse, 0x300, PT ;  /* 0x000003001400780c */ /* 0x040fe40003f06070 */
[C---:B------:R-:W-:Y:S01]  /*0140*/  ISETP.GE.U32.AND P1, PT, R20.reuse, 0x400, PT ;  /* 0x000004001400780c */ /* 0x040fe20003f26070 */
[----:B------:R2:W-:Y:S01]  /*0150*/  STL [R1+0x14], R6 ;  /* 0x0000140601007387 */ /* 0x0005e20000100800 */
[----:B------:R-:W3:Y:S01]  /*0160*/  @P3 LDC.64 R2, c[0x0][0x3d0] ;  /* 0x0000f400ff023b82 */ /* 0x000ee20000000a00 */
[----:B------:R-:W-:-:S02]  /*0170*/  ISETP.GE.U32.AND P2, PT, R20, 0x500, PT ;  /* 0x000005001400780c */ /* 0x000fc40003f46070 */
[----:B------:R4:W4:Y:S01]  /*0180*/  LDL.64 R68, [R1+0x78] ;  /* 0x0000780001447983 */ /* 0x0009220000100a00 */
[----:B------:R-:W-:-:S03]  /*0190*/  ISETP.GE.U32.AND P4, PT, R20, 0x700, PT ;  /* 0x000007001400780c */ /* 0x000fc60003f86070 */
[----:B------:R0:W4:Y:S01]  /*01a0*/  LDL.64 R70, [R1+0x80] ;  /* 0x0000800001467983 */ /* 0x0001220000100a00 */
[----:B------:R-:W1:Y:S03]  /*01b0*/  @P3 LDC.64 R4, c[0x0][0x3e8] ;  /* 0x0000fa00ff043b82 */ /* 0x000e660000000a00 */
[----:B------:R0:W4:Y:S04]  /*01c0*/  LDL.64 R64, [R1+0x68] ;  /* 0x0000680001407983 */ /* 0x0001280000100a00 */
[----:B------:R0:W4:Y:S01]  /*01d0*/  LDL.64 R66, [R1+0x70] ;  /* 0x0000700001427983 */ /* 0x0001220000100a00 */
[----:B--2---:R-:W2:Y:S03]  /*01e0*/  @P6 LDC.64 R6, c[0x0][0x3d0] ;  /* 0x0000f400ff066b82 */ /* 0x004ea60000000a00 */
[----:B------:R0:W4:Y:S04]  /*01f0*/  LDL.64 R60, [R1+0x58] ;  /* 0x00005800013c7983 */ /* 0x0001280000100a00 */
[----:B------:R0:W4:Y:S01]  /*0200*/  LDL.64 R62, [R1+0x60] ;  /* 0x00006000013e7983 */ /* 0x0001220000100a00 */
[----:B------:R-:W0:Y:S01]  /*0210*/  @P6 LDC.64 R8, c[0x0][0x3e8] ;  /* 0x0000fa00ff086b82 */ /* 0x000e220000000a00 */
[----:B---3--:R-:W-:-:S02]  /*0220*/  @P3 IMAD.WIDE.U32 R2, R21, 0x10, R2 ;  /* 0x0000001015023825 */ /* 0x008fc400078e0002 */
[----:B------:R3:W3:Y:S04]  /*0230*/  LDL.64 R56, [R1+0x48] ;  /* 0x0000480001387983 */ /* 0x0006e80000100a00 */
[----:B------:R0:W3:Y:S01]  /*0240*/  LDL.64 R58, [R1+0x50] ;  /* 0x00005000013a7983 */ /* 0x0000e20000100a00 */
[C---:B-1----:R-:W-:Y:S01]  /*0250*/  @P3 IMAD.WIDE.U32 R4, R21.reuse, 0x10, R4 ;  /* 0x0000001015043825 */ /* 0x042fe200078e0004 */
[----:B------:R-:W-:Y:S01]  /*0260*/  @P3 LOP3.LUT R21, R21, 0x100, RZ, 0xfc, !PT ;  /* 0x0000010015153812 */ /* 0x000fe200078efcff */
[----:B------:R-:W1:Y:S01]  /*0270*/  @P0 LDC.64 R14, c[0x0][0x3d0] ;  /* 0x0000f400ff0e0b82 */ /* 0x000e620000000a00 */
[----:B------:R0:W3:Y:S01]  /*0280*/  LDL.64 R52, [R1+0x38] ;  /* 0x0000380001347983 */ /* 0x0000e20000100a00 */
[----:B------:R-:W-:-:S03]  /*0290*/  ISETP.GE.U32.AND P3, PT, R20, 0x600, PT ;  /* 0x000006001400780c */ /* 0x000fc60003f66070 */
[----:B------:R0:W3:Y:S01]  /*02a0*/  LDL.64 R54, [R1+0x40] ;  /* 0x0000400001367983 */ /* 0x0000e20000100a00 */
[C---:B--2---:R-:W-:Y:S02]  /*02b0*/  @P6 IMAD.WIDE.U32 R10, R21.reuse, 0x10, R6 ;  /* 0x00000010150a6825 */ /* 0x044fe400078e0006 */
[----:B------:R-:W2:Y:S01]  /*02c0*/  @P0 LDC.64 R16, c[0x0][0x3e8] ;  /* 0x0000fa00ff100b82 */ /* 0x000ea20000000a00 */
[----:B------:R1:W3:Y:S04]  /*02d0*/  LDL.64 R48, [R1+0x28] ;  /* 0x0000280001307983 */ /* 0x0002e80000100a00 */
[----:B------:R1:W3:Y:S01]  /*02e0*/  LDL.64 R50, [R1+0x30] ;  /* 0x0000300001327983 */ /* 0x0002e20000100a00 */
[C---:B0-----:R-:W-:Y:S01]  /*02f0*/  @P6 IMAD.WIDE.U32 R12, R21.reuse, 0x10, R8 ;  /* 0x00000010150c6825 */ /* 0x041fe200078e0008 */
[----:B------:R-:W-:Y:S01]  /*0300*/  @P6 IADD3 R21, PT, PT, R21, 0x100, RZ ;  /* 0x0000010015156810 */ /* 0x000fe20007ffe0ff */
[----:B------:R-:W0:Y:S01]  /*0310*/  @P1 LDC.64 R18, c[0x0][0x3d0] ;  /* 0x0000f400ff121b82 */ /* 0x000e220000000a00 */
[----:B------:R-:W-:Y:S01]  /*0320*/  ISETP.NE.AND P6, PT, R24, RZ, PT ;  /* 0x000000ff1800720c */ /* 0x000fe20003fc5270 */
[----:B------:R0:W3:Y:S04]  /*0330*/  LDL.64 R44, [R1+0x18] ;  /* 0x00001800012c7983 */ /* 0x0000e80000100a00 */
[----:B------:R0:W3:Y:S02]  /*0340*/  LDL.64 R46, [R1+0x20] ;  /* 0x00002000012e7983 */ /* 0x0000e40000100a00 */
[----:B------:R-:W0:Y:S02]  /*0350*/  @P1 LDC.64 R22, c[0x0][0x3e8] ;  /* 0x0000fa00ff161b82 */ /* 0x000e240000000a00 */
[----:B------:R0:W3:Y:S04]  /*0360*/  LDL.64 R40, [R1] ;  /* 0x0000000001287983 */ /* 0x0000e80000100a00 */
[----:B------:R0:W3:Y:S02]  /*0370*/  LDL.64 R42, [R1+0x8] ;  /* 0x00000800012a7983 */ /* 0x0000e40000100a00 */
[----:B------:R-:W0:Y:S01]  /*0380*/  @P2 LDC.64 R6, c[0x0][0x3d0] ;  /* 0x0000f400ff062b82 */ /* 0x000e220000000a00 */
[----:B------:R-:W-:-:S07]  /*0390*/  ISETP.GE.U32.AND P5, PT, R20, 0x800, PT ;  /* 0x000008001400780c */ /* 0x000fce0003fa6070 */
[----:B------:R-:W0:Y:S01]  /*03a0*/  @P2 LDC.64 R8, c[0x0][0x3e8] ;  /* 0x0000fa00ff082b82 */ /* 0x000e220000000a00 */
[C---:B-1----:R-:W-:Y:S01]  /*03b0*/  @P0 IMAD.WIDE.U32 R14, R21.reuse, 0x10, R14 ;  /* 0x00000010150e0825 */ /* 0x042fe200078e000e */
[----:B------:R1:W5:Y:S06]  /*03c0*/  @P6 LDG.E.128 R180, desc[UR12][R4.64] ;  /* 0x0000000c04b46981 */ /* 0x00036c000c1e1d00 */
[----:B------:R-:W1:Y:S01]  /*03d0*/  @P3 LDC.64 R28, c[0x0][0x3d0] ;  /* 0x0000f400ff1c3b82 */ /* 0x000e620000000a00 */
[----:B--2---:R-:W-:-:S07]  /*03e0*/  @P0 IMAD.WIDE.U32 R16, R21, 0x10, R16 ;  /* 0x0000001015100825 */ /* 0x004fce00078e0010 */
[----:B------:R-:W2:Y:S08]  /*03f0*/  @P3 LDC.64 R30, c[0x0][0x3e8] ;  /* 0x0000fa00ff1e3b82 */ /* 0x000eb00000000a00 */
[----:B------:R-:W2:Y:S08]  /*0400*/  @P4 LDC.64 R32, c[0x0][0x3d0] ;  /* 0x0000f400ff204b82 */ /* 0x000eb00000000a00 */
[----:B------:R-:W2:Y:S01]  /*0410*/  @P4 LDC.64 R34, c[0x0][0x3e8] ;  /* 0x0000fa00ff224b82 */ /* 0x000ea20000000a00 */
[----:B----4-:R-:W4:Y:S01]  /*0420*/  @P6 LDG.E.128 R68, desc[UR12][R2.64] ;  /* 0x0000000c02446981 */ /* 0x010f22000c1e1d00 */
[----:B------:R-:W-:-:S06]  /*0430*/  @P0 IADD3 R21, PT, PT, R21, 0x100, RZ ;  /* 0x0000010015150810 */ /* 0x000fcc0007ffe0ff */
[----:B------:R-:W2:Y:S01]  /*0440*/  @P5 LDC.64 R36, c[0x0][0x3d0] ;  /* 0x0000f400ff245b82 */ /* 0x000ea20000000a00 */
[----:B------:R1:W5:Y:S01]  /*0450*/  @P0 LDG.E.128 R172, desc[UR12][R16.64] ;  /* 0x0000000c10ac0981 */ /* 0x000362000c1e1d00 */
[----:B0-----:R-:W-:-:S04]  /*0460*/  @P1 IMAD.WIDE.U32 R18, R21, 0x10, R18 ;  /* 0x0000001015121825 */ /* 0x001fc800078e0012 */
[C---:B------:R-:W-:Y:S01]  /*0470*/  @P1 IMAD.WIDE.U32 R22, R21.reuse, 0x10, R22 ;  /* 0x0000001015161825 */ /* 0x040fe200078e0016 */
[----:B------:R-:W-:Y:S01]  /*0480*/  @P1 IADD3 R21, PT, PT, R21, 0x100, RZ ;  /* 0x0000010015151810 */ /* 0x000fe20007ffe0ff */
[----:B------:R-:W0:Y:S03]  /*0490*/  @P5 LDC.64 R38, c[0x0][0x3e8] ;  /* 0x0000fa00ff265b82 */ /* 0x000e260000000a00 */
[----:B------:R0:W5:Y:S01]  /*04a0*/  @P1 LDG.E.128 R168, desc[UR12][R22.64] ;  /* 0x0000000c16a81981 */ /* 0x000162000c1e1d00 */
[----:B------:R-:W-:-:S03]  /*04b0*/  @P2 IMAD.WIDE.U32 R24, R21, 0x10, R6 ;  /* 0x0000001015182825 */ /* 0x000fc600078e0006 */
[----:B------:R-:W4:Y:S01]  /*04c0*/  @P0 LDG.E.128 R60, desc[UR12][R14.64] ;  /* 0x0000000c0e3c0981 */ /* 0x000f22000c1e1d00 */
[C---:B------:R-:W-:Y:S01]  /*04d0*/  @P2 IMAD.WIDE.U32 R26, R21.reuse, 0x10, R8 ;  /* 0x00000010151a2825 */ /* 0x040fe200078e0008 */
[----:B------:R-:W-:Y:S02]  /*04e0*/  @P2 IADD3 R21, PT, PT, R21, 0x100, RZ ;  /* 0x0000010015152810 */ /* 0x000fe40007ffe0ff */
[----:B---3--:R-:W3:Y:S03]  /*04f0*/  @P1 LDG.E.128 R56, desc[UR12][R18.64] ;  /* 0x0000000c12381981 */ /* 0x008ee6000c1e1d00 */
[C---:B-1----:R-:W-:Y:S01]  /*0500*/  @P3 IMAD.WIDE.U32 R28, R21.reuse, 0x10, R28 ;  /* 0x00000010151c3825 */ /* 0x042fe200078e001c */
[----:B------:R1:W5:Y:S03]  /*0510*/  @P2 LDG.E.128 R164, desc[UR12][R26.64] ;  /* 0x0000000c1aa42981 */ /* 0x000366000c1e1d00 */
[C---:B--2---:R-:W-:Y:S01]  /*0520*/  @P3 IMAD.WIDE.U32 R30, R21.reuse, 0x10, R30 ;  /* 0x00000010151e3825 */ /* 0x044fe200078e001e */
[----:B------:R-:W-:Y:S01]  /*0530*/  @P3 IADD3 R21, PT, PT, R21, 0x100, RZ ;  /* 0x0000010015153810 */ /* 0x000fe20007ffe0ff */
[----:B------:R-:W2:Y:S04]  /*0540*/  @P2 LDG.E.128 R52, desc[UR12][R24.64] ;  /* 0x0000000c18342981 */ /* 0x000ea8000c1e1d00 */
[C---:B------:R-:W-:Y:S01]  /*0550*/  @P4 IMAD.WIDE.U32 R32, R21.reuse, 0x10, R32 ;  /* 0x0000001015204825 */ /* 0x040fe200078e0020 */
[----:B------:R1:W5:Y:S03]  /*0560*/  @P3 LDG.E.128 R160, desc[UR12][R30.64] ;  /* 0x0000000c1ea03981 */ /* 0x000366000c1e1d00 */
[C---:B------:R-:W-:Y:S01]  /*0570*/  @P4 IMAD.WIDE.U32 R34, R21.reuse, 0x10, R34 ;  /* 0x0000001015224825 */ /* 0x040fe200078e0022 */
[----:B------:R-:W-:Y:S01]  /*0580*/  @P4 IADD3 R21, PT, PT, R21, 0x100, RZ ;  /* 0x0000010015154810 */ /* 0x000fe20007ffe0ff */
[----:B------:R-:W2:Y:S04]  /*0590*/  @P3 LDG.E.128 R48, desc[UR12][R28.64] ;  /* 0x0000000c1c303981 */ /* 0x000ea8000c1e1d00 */
[C---:B------:R-:W-:Y:S01]  /*05a0*/  @P5 IMAD.WIDE.U32 R6, R21.reuse, 0x10, R36 ;  /* 0x0000001015065825 */ /* 0x040fe200078e0024 */
[----:B------:R1:W5:Y:S04]  /*05b0*/  @P4 LDG.E.128 R156, desc[UR12][R34.64] ;  /* 0x0000000c229c4981 */ /* 0x000368000c1e1d00 */
[----:B------:R-:W2:Y:S04]  /*05c0*/  @P4 LDG.E.128 R44, desc[UR12][R32.64] ;  /* 0x0000000c202c4981 */ /* 0x000ea8000c1e1d00 */
[----:B------:R-:W2:Y:S01]  /*05d0*/  @P5 LDG.E.128 R40, desc[UR12][R6.64] ;  /* 0x0000000c06285981 */ /* 0x000ea2000c1e1d00 */
[----:B0-----:R-:W-:-:S05]  /*05e0*/  @P5 IMAD.WIDE.U32 R8, R21, 0x10, R38 ;  /* 0x0000001015085825 */ /* 0x001fca00078e0026 */
[----:B------:R1:W5:Y:S04]  /*05f0*/  @P5 LDG.E.128 R152, desc[UR12][R8.64] ;  /* 0x0000000c08985981 */ /* 0x000368000c1e1d00 */
[----:B----4-:R0:W-:Y:S04]  /*0600*/  @P6 STL.64 [R1+0x78], R68 ;  /* 0x0000784401006387 */ /* 0x0101e80000100a00 */
[----:B------:R4:W-:Y:S01]  /*0610*/  @P6 STL.64 [R1+0x80], R70 ;  /* 0x0000804601006387 */ /* 0x0009e20000100a00 */
[----:B------:R-:W-:-:S13]  /*0620*/  ISETP.NE.AND P6, PT, R0, RZ, PT ;  /* 0x000000ff0000720c */ /* 0x000fda0003fc5270 */
[----:B------:R-:W3:Y:S04]  /*0630*/  @P6 LDG.E.128 R64, desc[UR12][R10.64] ;  /* 0x0000000c0a406981 */ /* 0x000ee8000c1e1d00 */
        /* <DEDUP_REMOVED lines=44> */
[----:B----4-:R-:W-:Y:S01]  /*0900*/  CS2R R70, SRZ ;  /* 0x0000000000467805 */ /* 0x010fe2000001ff00 */
[----:B---3--:R0:W-:Y:S04]  /*0910*/  @P6 STL.64 [R1+0x68], R64 ;  /* 0x0000684001006387 */ /* 0x0081e80000100a00 */
[----:B------:R3:W-:Y:S04]  /*0920*/  @P6 STL.64 [R1+0x70], R66 ;  /* 0x0000704201006387 */ /* 0x0007e80000100a00 */
[----:B------:R4:W-:Y:S04]  /*0930*/  @P0 STL.64 [R1+0x58], R60 ;  /* 0x0000583c01000387 */ /* 0x0009e80000100a00 */
[----:B------:R1:W-:Y:S04]  /*0940*/  @P0 STL.64 [R1+0x60], R62 ;  /* 0x0000603e01000387 */ /* 0x0003e80000100a00 */
[----:B------:R1:W-:Y:S04]  /*0950*/  @P1 STL.64 [R1+0x48], R56 ;  /* 0x0000483801001387 */ /* 0x0003e80000100a00 */
        /* <DEDUP_REMOVED lines=13> */
[----:B------:R-:W-:Y:S02]  /*0a30*/  CS2R R56, SRZ ;  /* 0x0000000000387805 */ /* 0x000fe4000001ff00 */
[----:B------:R-:W-:Y:S01]  /*0a40*/  CS2R R58, SRZ ;  /* 0x00000000003a7805 */ /* 0x000fe2000001ff00 */
[----:B--2---:R-:W-:Y:S06]  /*0a50*/  BRA.U UP0, `(.L_x_15090) ;  /* 0x0000009500f07547 */ /* 0x004fec000b800000 */
        /* <DEDUP_REMOVED lines=60> */
.L_x_15172:
        /* <DEDUP_REMOVED lines=14> */
[----:B------:R-:W-:Y:S01]  /*0f00*/  PLOP3.LUT P0, PT, PT, PT, UP0, 0x80, 0x8 ;  /* 0x000000000008781c */ /* 0x000fe20003f0f008 */
[----:B------:R-:W-:Y:S01]  /*0f10*/  UMOV UR14, 0x3f800000 ;  /* 0x3f800000000e7882 */ /* 0x000fe20000000000 */
[----:B--2---:R-:W-:Y:S01]  /*0f20*/  ISETP.NE.AND P5, PT, RZ, UR18, PT ;  /* 0x00000012ff007c0c */ /* 0x004fe2000bfa5270 */
[----:B------:R-:W0:Y:S01]  /*0f30*/  S2R R191, SR_TID.X ;  /* 0x0000000000bf7919 */ /* 0x000e220000002100 */
[C---:B------:R-:W-:Y:S01]  /*0f40*/  ISETP.GE.U32.AND P3, PT, R20.reuse, 0x100, PT ;  /* 0x000001001400780c */ /* 0x040fe20003f66070 */
[----:B------:R-:W-:Y:S01]  /*0f50*/  UIMAD UR4, UR7, UR6, URZ ;  /* 0x00000006070472a4 */ /* 0x000fe2000f8e02ff */
[C---:B------:R-:W-:Y:S01]  /*0f60*/  ISETP.GE.U32.AND P4, PT, R20.reuse, 0x200, PT ;  /* 0x000002001400780c */ /* 0x040fe20003f86070 */
[----:B------:R-:W-:Y:S01]  /*0f70*/  BSSY.RECONVERGENT B0, `(.L_x_15091) ;  /* 0x0000043000007945 */ /* 0x000fe20003800200 */
[----:B------:R-:W-:Y:S01]  /*0f80*/  HFMA2 R204, -RZ, RZ, 0, 0 ;  /* 0x00000000ffcc7431 */ /* 0x000fe200000001ff */
[----:B------:R-:W-:Y:S01]  /*0f90*/  USHF.R.S32.HI UR5, URZ, 0x1f, UR4 ;  /* 0x0000001fff057899 */ /* 0x000fe20008011404 */
[----:B------:R-:W-:-:S02]  /*0fa0*/  ISETP.GE.U32.AND P1, PT, R20, 0x400, PT ;  /* 0x000004001400780c */ /* 0x000fc40003f26070 */
[----:B------:R-:W-:Y:S01]  /*0fb0*/  ISETP.GE.U32.AND P2, PT, R20, 0x500, PT ;  /* 0x000005001400780c */ /* 0x000fe20003f46070 */
[----:B------:R-:W-:Y:S01]  /*0fc0*/  ULEA.HI UR5, UR5, UR4, URZ, 0x2 ;  /* 0x0000000405057291 */ /* 0x000fe2000f8f10ff */
[----:B------:R-:W-:Y:S02]  /*0fd0*/  MOV R203, RZ ;  /* 0x000000ff00cb7202 */ /* 0x000fe40000000f00 */
[----:B---3--:R-:W-:-:S04]  /*0fe0*/  FSEL R19, R19, RZ, !P5 ;  /* 0x000000ff13137208 */ /* 0x008fc80006800000 */
[----:B------:R-:W-:Y:S02]  /*0ff0*/  R2UR UR16, R19 ;  /* 0x00000000131072ca */ /* 0x000fe400000e0000 */
[----:B------:R-:W-:-:S05]  /*1000*/  P2R R19, PR, RZ, 0x8 ;  /* 0x00000008ff137803 */ /* 0x000fca0000000000 */
[----:B------:R1:W-:Y:S01]  /*1010*/  STL [R1+0x10], R19 ;  /* 0x0000101301007387 */ /* 0x0003e20000100800 */
[----:B----4-:R-:W-:Y:S02]  /*1020*/  R2UR UR15, R190 ;  /* 0x00000000be0f72ca */ /* 0x010fe400000e0000 */
[----:B-1----:R-:W-:-:S04]  /*1030*/  MOV R19, UR5 ;  /* 0x0000000500137c02 */ /* 0x002fc80008000f00 */
[----:B0-----:R-:W-:-:S04]  /*1040*/  LEA.HI.SX32 R19, R19, R191, 0x1e ;  /* 0x000000bf13137211 */ /* 0x001fc800078ff2ff */
[----:B------:R-:W-:Y:S02]  /*1050*/  MOV R202, R19 ;  /* 0x0000001300ca7202 */ /* 0x000fe40000000f00 */
[----:B------:R-:W-:Y:S02]  /*1060*/  @P0 R2UR UR14, R188 ;  /* 0x00000000bc0e02ca */ /* 0x000fe400000e0000 */
[----:B------:R-:W-:Y:S02]  /*1070*/  P2R R188, PR, RZ, 0x10 ;  /* 0x00000010ffbc7803 */ /* 0x000fe40000000000 */
[----:B------:R-:W-:-:S03]  /*1080*/  ISETP.GE.U32.AND P0, PT, R20, 0x300, PT ;  /* 0x000003001400780c */ /* 0x000fc60003f06070 */
[----:B------:R0:W-:Y:S01]  /*1090*/  STL [R1+0x14], R188 ;  /* 0x000014bc01007387 */ /* 0x0001e20000100800 */
[----:B-----5:R-:W-:Y:S09]  /*10a0*/  @!P3 BRA `(.L_x_15092) ;  /* 0x0000000000bcb947 */ /* 0x020ff20003800000 */
[----:B------:R-:W1:Y:S01]  /*10b0*/  LDC.64 R190, c[0x0][0x3a8] ;  /* 0x0000ea00ffbe7b82 */ /* 0x000e620000000a00 */
[----:B------:R-:W2:Y:S04]  /*10c0*/  LDL R225, [R1+0x78] ;  /* 0x0000780001e17983 */ /* 0x000ea80000100800 */
[----:B------:R-:W3:Y:S03]  /*10d0*/  LDL R224, [R1+0x7c] ;  /* 0x00007c0001e07983 */ /* 0x000ee60000100800 */
[----:B0-----:R-:W0:Y:S01]  /*10e0*/  LDC.64 R188, c[0x0][0x428] ;  /* 0x00010a00ffbc7b82 */ /* 0x001e220000000a00 */
[----:B------:R-:W4:Y:S04]  /*10f0*/  LDL R223, [R1+0x80] ;  /* 0x0000800001df7983 */ /* 0x000f280000100800 */
[----:B------:R-:W4:Y:S01]  /*1100*/  LDL R252, [R1+0x84] ;  /* 0x0000840001fc7983 */ /* 0x000f220000100800 */
[----:B------:R-:W-:-:S02]  /*1110*/  ISETP.NE.U32.AND P3, PT, RZ, UR20, PT ;  /* 0x00000014ff007c0c */ /* 0x000fc4000bf65070 */
[----:B------:R-:W0:Y:S02]  /*1120*/  LDC.64 R218, c[0x0][0x3b0] ;  /* 0x0000ec00ffda7b82 */ /* 0x000e240000000a00 */
[----:B------:R-:W-:Y:S01]  /*1130*/  ISETP.NE.AND.EX P3, PT, RZ, UR21, PT, P3 ;  /* 0x00000015ff007c0c */ /* 0x000fe2000bf65330 */
[----:B-1----:R-:W-:-:S05]  /*1140*/  IMAD.WIDE.U32 R190, R19, 0x10, R190 ;  /* 0x0000001013be7825 */ /* 0x002fca00078e00be */
[----:B------:R-:W2:Y:S07]  /*1150*/  LDG.E.128 R192, desc[UR12][R190.64] ;  /* 0x0000000cbec07981 */ /* 0x000eae000c1e1d00 */
[----:B------:R-:W1:Y:S01]  /*1160*/  @P3 LDC.64 R202, c[0x0][0x438] ;  /* 0x00010e00ffca3b82 */ /* 0x000e620000000a00 */
[----:B0-----:R-:W-:-:S06]  /*1170*/  IMAD.WIDE.U32 R188, R19, 0x10, R188 ;  /* 0x0000001013bc7825 */ /* 0x001fcc00078e00bc */
[----:B------:R-:W3:Y:S01]  /*1180*/  LDG.E.128 R188, desc[UR12][R188.64] ;  /* 0x0000000cbcbc7981 */ /* 0x000ee2000c1e1d00 */
[----:B-1----:R-:W-:-:S05]  /*1190*/  @P3 IMAD.WIDE.U32 R202, R19, 0x10, R202 ;  /* 0x0000001013ca3825 */ /* 0x002fca00078e00ca */
[----:B------:R0:W5:Y:S02]  /*11a0*/  @P3 LDG.E.128 R52, desc[UR12][R202.64] ;  /* 0x0000000cca343981 */ /* 0x000164000c1e1d00 */
[----:B0-----:R-:W-:-:S05]  /*11b0*/  IMAD.WIDE.U32 R202, R19, 0x4, R218 ;  /* 0x0000000413ca7825 */ /* 0x001fca00078e00da */
[----:B------:R0:W5:Y:S02]  /*11c0*/  LDG.E R18, desc[UR12][R202.64] ;  /* 0x0000000cca127981 */ /* 0x000164000c1e1900 */
[----:B0-----:R-:W-:Y:S01]  /*11d0*/  IADD3 R202, PT, PT, R19, 0x100, RZ ;  /* 0x0000010013ca7810 */ /* 0x001fe20007ffe0ff */
[----:B--2---:R-:W-:Y:S01]  /*11e0*/  FADD.FTZ R21, R192, -UR16 ;  /* 0x80000010c0157e21 */ /* 0x004fe20008010000 */
[----:B------:R-:W-:-:S03]  /*11f0*/  FADD.FTZ R17, R193, -UR16 ;  /* 0x80000010c1117e21 */ /* 0x000fc60008010000 */
[----:B------:R-:W-:Y:S01]  /*1200*/  FMUL.FTZ R209, R21, UR15 ;  /* 0x0000000f15d17c20 */ /* 0x000fe20008410000 */
[----:B------:R-:W-:Y:S01]  /*1210*/  FADD.FTZ R21, R195, -UR16 ;  /* 0x80000010c3157e21 */ /* 0x000fe20008010000 */
[----:B------:R-:W-:Y:S01]  /*1220*/  FMUL.FTZ R244, R17, UR15 ;  /* 0x0000000f11f47c20 */ /* 0x000fe20008410000 */
[----:B---3--:R-:W-:Y:S01]  /*1230*/  FMUL.FTZ R17, R225, R188 ;  /* 0x000000bce1117220 */ /* 0x008fe20000410000 */
[----:B------:R-:W-:Y:S01]  /*1240*/  FMUL.FTZ R225, R224, R189 ;  /* 0x000000bde0e17220 */ /* 0x000fe20000410000 */
[----:B----4-:R-:W-:Y:S01]  /*1250*/  FMUL.FTZ R224, R223, R190 ;  /* 0x000000bedfe07220 */ /* 0x010fe20000410000 */
[----:B------:R-:W-:Y:S01]  /*1260*/  FADD.FTZ R116, R116, R188 ;  /* 0x000000bc74747221 */ /* 0x000fe20000010000 */
[----:B------:R-:W-:Y:S01]  /*1270*/  FFMA.FTZ R148, R188, R209, R148 ;  /* 0x000000d1bc947223 */ /* 0x000fe20000010094 */
[----:B------:R-:W-:Y:S01]  /*1280*/  FMUL.FTZ R223, R21, UR15 ;  /* 0x0000000f15df7c20 */ /* 0x000fe20008410000 */
[----:B------:R-:W-:Y:S01]  /*1290*/  FADD.FTZ R194, R194, -UR16 ;  /* 0x80000010c2c27e21 */ /* 0x000fe20008010000 */
[----:B------:R-:W-:Y:S01]  /*12a0*/  FADD.FTZ R188, RZ, R17 ;  /* 0x00000011ffbc7221 */ /* 0x000fe20000010000 */
[----:B------:R-:W-:Y:S01]  /*12b0*/  FFMA.FTZ R21, R209, R17, RZ ;  /* 0x00000011d1157223 */ /* 0x000fe200000100ff */
        /* <DEDUP_REMOVED lines=14> */
.L_x_15092:
[----:B------:R-:W-:Y:S05]  /*13a0*/  BSYNC.RECONVERGENT B0 ;  /* 0x0000000000007941 */ /* 0x000fea0003800200 */
.L_x_15091:
[----:B------:R-:W-:Y:S04]  /*13b0*/  BSSY.RECONVERGENT B0, `(.L_x_15093) ;  /* 0x0000031000007945 */ /* 0x000fe80003800200 */
        /* <DEDUP_REMOVED lines=9> */
[----:B0-----:R-:W0:Y:S08]  /*1450*/  @P3 LDC.64 R188, c[0x0][0x438] ;  /* 0x00010e00ffbc3b82 */ /* 0x001e300000000a00 */
[----:B------:R-:W1:Y:S01]  /*1460*/  LDC.64 R218, c[0x0][0x3b0] ;  /* 0x0000ec00ffda7b82 */ /* 0x000e620000000a00 */
[----:B0-----:R-:W-:-:S05]  /*1470*/  @P3 IMAD.WIDE.U32 R188, R202, 0x10, R188 ;  /* 0x00000010cabc3825 */ /* 0x001fca00078e00bc */
[----:B------:R1:W5:Y:S01]  /*1480*/  @P3 LDG.E.128 R48, desc[UR12][R188.64] ;  /* 0x0000000cbc303981 */ /* 0x000362000c1e1d00 */
[----:B----4-:R-:W-:-:S06]  /*1490*/  IMAD.WIDE.U32 R192, R202, 0x10, R192 ;  /* 0x00000010cac07825 */ /* 0x010fcc00078e00c0 */
[----:B------:R-:W2:Y:S01]  /*14a0*/  LDG.E.128 R192, desc[UR12][R192.64] ;  /* 0x0000000cc0c07981 */ /* 0x000ea2000c1e1d00 */
[----:B-1----:R-:W-:-:S06]  /*14b0*/  IMAD.WIDE.U32 R188, R202, 0x10, R190 ;  /* 0x00000010cabc7825 */ /* 0x002fcc00078e00be */
[----:B------:R-:W4:Y:S01]  /*14c0*/  LDG.E.128 R188, desc[UR12][R188.64] ;  /* 0x0000000cbcbc7981 */ /* 0x000f22000c1e1d00 */
[----:B------:R-:W-:-:S05]  /*14d0*/  IMAD.WIDE.U32 R218, R202, 0x4, R218 ;  /* 0x00000004cada7825 */ /* 0x000fca00078e00da */
[----:B------:R1:W5:Y:S01]  /*14e0*/  LDG.E R16, desc[UR12][R218.64] ;  /* 0x0000000cda107981 */ /* 0x000362000c1e1900 */
[----:B------:R-:W-:Y:S01]  /*14f0*/  IADD3 R202, PT, PT, R202, 0x100, RZ ;  /* 0x00000100caca7810 */ /* 0x000fe20007ffe0ff */
[----:B--2---:R-:W-:Y:S01]  /*1500*/  FMUL.FTZ R235, R216, R192 ;  /* 0x000000c0d8eb7220 */ /* 0x004fe20000410000 */
[----:B---3--:R-:W-:Y:S01]  /*1510*/  FMUL.FTZ R216, R208, R193 ;  /* 0x000000c1d0d87220 */ /* 0x008fe20000410000 */
[----:B----4-:R-:W-:Y:S01]  /*1520*/  FADD.FTZ R15, R188, -UR16 ;  /* 0x80000010bc0f7e21 */ /* 0x010fe20008010000 */
        /* <DEDUP_REMOVED lines=25> */
.L_x_15094:
[----:B------:R-:W-:Y:S05]  /*16c0*/  BSYNC.RECONVERGENT B0 ;  /* 0x0000000000007941 */ /* 0x000fea0003800200 */
.L_x_15093:
        /* <DEDUP_REMOVED lines=49> */
.L_x_15096:
[----:B------:R-:W-:Y:S05]  /*19e0*/  BSYNC.RECONVERGENT B0 ;  /* 0x0000000000007941 */ /* 0x000fea0003800200 */
.L_x_15095:
        /* <DEDUP_REMOVED lines=49> */
.L_x_15098:
[----:B------:R-:W-:Y:S05]  /*1d00*/  BSYNC.RECONVERGENT B0 ;  /* 0x0000000000007941 */ /* 0x000fea0003800200 */
.L_x_15097:
        /* <DEDUP_REMOVED lines=49> */
.L_x_15100:
[----:B------:R-:W-:Y:S05]  /*2020*/  BSYNC.RECONVERGENT B0 ;  /* 0x0000000000007941 */ /* 0x000fea0003800200 */
.L_x_15099:
[----:B------:R-:W-:Y:S01]  /*2030*/  ISETP.GE.U32.AND P3, PT, R20, 0x600, PT ;  /* 0x000006001400780c */ /* 0x000fe20003f66070 */
[----:B------:R-:W-:-:S12]  /*2040*/  BSSY.RECONVERGENT B0, `(.L_x_15101) ;  /* 0x0000031000007945 */ /* 0x000fd80003800200 */
[----:B------:R-:W-:Y:S05]  /*2050*/  @!P3 BRA `(.L_x_15102) ;  /* 0x0000000000bcb947 */ /* 0x000fea0003800000 */
[----:B------:R-:W-:Y:S01]  /*2060*/  ISETP.NE.U32.AND P4, PT, RZ, UR20, PT ;  /* 0x00000014ff007c0c */ /* 0x000fe2000bf85070 */
[----:B0-----:R-:W0:Y:S01]  /*2070*/  LDC.64 R188, c[0x0][0x3a8] ;  /* 0x0000ea00ffbc7b82 */ /* 0x001e220000000a00 */
[----:B------:R-:W2:Y:S02]  /*2080*/  LDL R200, [R1+0x28] ;  /* 0x0000280001c87983 */ /* 0x000ea40000100800 */
[----:B------:R-:W-:Y:S02]  /*2090*/  ISETP.NE.AND.EX P4, PT, RZ, UR21, PT, P4 ;  /* 0x00000015ff007c0c */ /* 0x000fe4000bf85340 */
[----:B------:R-:W3:Y:S04]  /*20a0*/  LDL R252, [R1+0x2c] ;  /* 0x00002c0001fc7983 */ /* 0x000ee80000100800 */
[----:B------:R-:W4:Y:S04]  /*20b0*/  LDL R219, [R1+0x30] ;  /* 0x0000300001db7983 */ /* 0x000f280000100800 */
[----:B------:R-:W4:Y:S03]  /*20c0*/  LDL R218, [R1+0x34] ;  /* 0x0000340001da7983 */ /* 0x000f260000100800 */
        /* <DEDUP_REMOVED lines=8> */
[----:B0-----:R-:W0:Y:S02]  /*2150*/  LDC.64 R6, c[0x0][0x3b0] ;  /* 0x0000ec00ff067b82 */ /* 0x001e240000000a00 */
[----:B0-----:R-:W-:-:S05]  /*2160*/  IMAD.WIDE.U32 R6, R202, 0x4, R6 ;  /* 0x00000004ca067825 */ /* 0x001fca00078e0006 */
[----:B------:R2:W5:Y:S01]  /*2170*/  LDG.E R8, desc[UR12][R6.64] ;  /* 0x0000000c06087981 */ /* 0x000562000c1e1900 */
[----:B------:R-:W-:Y:S01]  /*2180*/  IADD3 R202, PT, PT, R202, 0x100, RZ ;  /* 0x00000100caca7810 */ /* 0x000fe20007ffe0ff */
[----:B--2---:R-:W-:Y:S01]  /*2190*/  FADD.FTZ R7, R192, -UR16 ;  /* 0x80000010c0077e21 */ /* 0x004fe20008010000 */
[----:B------:R-:W-:Y:S01]  /*21a0*/  FADD.FTZ R193, R193, -UR16 ;  /* 0x80000010c1c17e21 */ /* 0x000fe20008010000 */
[----:B------:R-:W-:Y:S02]  /*21b0*/  FADD.FTZ R6, R194, -UR16 ;  /* 0x80000010c2067e21 */ /* 0x000fe40008010000 */
[----:B------:R-:W-:Y:S01]  /*21c0*/  FMUL.FTZ R246, R7, UR15 ;  /* 0x0000000f07f67c20 */ /* 0x000fe20008410000 */
[----:B------:R-:W-:Y:S01]  /*21d0*/  FMUL.FTZ R238, R193, UR15 ;  /* 0x0000000fc1ee7c20 */ /* 0x000fe20008410000 */
[----:B------:R-:W-:Y:S01]  /*21e0*/  FMUL.FTZ R220, R6, UR15 ;  /* 0x0000000f06dc7c20 */ /* 0x000fe20008410000 */
[----:B------:R-:W-:-:S04]  /*21f0*/  FADD.FTZ R7, R195, -UR16 ;  /* 0x80000010c3077e21 */ /* 0x000fc80008010000 */
        /* <DEDUP_REMOVED lines=9> */
[----:B----4-:R-:W-:Y:S01]  /*2290*/  FMUL.FTZ R200, R219, R190 ;  /* 0x000000bedbc87220 */ /* 0x010fe20000410000 */
        /* <DEDUP_REMOVED lines=11> */
.L_x_15102:
[----:B------:R-:W-:Y:S05]  /*2350*/  BSYNC.RECONVERGENT B0 ;  /* 0x0000000000007941 */ /* 0x000fea0003800200 */
.L_x_15101:
        /* <DEDUP_REMOVED lines=19> */
[----:B0-----:R-:W-:-:S06]  /*2490*/  IMAD.WIDE.U32 R4, R202, 0x4, R4 ;  /* 0x00000004ca047825 */ /* 0x001fcc00078e0004 */
[----:B------:R0:W5:Y:S01]  /*24a0*/  LDG.E R5, desc[UR12][R4.64] ;  /* 0x0000000c04057981 */ /* 0x000162000c1e1900 */
[----:B------:R-:W-:Y:S01]  /*24b0*/  IADD3 R202, PT, PT, R202, 0x100, RZ ;  /* 0x00000100caca7810 */ /* 0x000fe20007ffe0ff */
[----:B--2---:R-:W-:Y:S01]  /*24c0*/  FADD.FTZ R3, R192, -UR16 ;  /* 0x80000010c0037e21 */ /* 0x004fe20008010000 */
[----:B------:R-:W-:-:S03]  /*24d0*/  FADD.FTZ R193, R193, -UR16 ;  /* 0x80000010c1c17e21 */ /* 0x000fc60008010000 */
[----:B------:R-:W-:Y:S01]  /*24e0*/  FMUL.FTZ R245, R3, UR15 ;  /* 0x0000000f03f57c20 */ /* 0x000fe20008410000 */
[----:B------:R-:W-:Y:S01]  /*24f0*/  FMUL.FTZ R237, R193, UR15 ;  /* 0x0000000fc1ed7c20 */ /* 0x000fe20008410000 */
[----:B0-----:R-:W-:Y:S01]  /*2500*/  FADD.FTZ R4, R194, -UR16 ;  /* 0x80000010c2047e21 */ /* 0x001fe20008010000 */
[----:B------:R-:W-:-:S03]  /*2510*/  FADD.FTZ R3, R195, -UR16 ;  /* 0x80000010c3037e21 */ /* 0x000fc60008010000 */
        /* <DEDUP_REMOVED lines=10> */
[----:B----4-:R-:W-:-:S02]  /*25c0*/  FMUL.FTZ R199, R219, R190 ;  /* 0x000000bedbc77220 */ /* 0x010fc40000410000 */
        /* <DEDUP_REMOVED lines=11> */
.L_x_15104:
[----:B------:R-:W-:Y:S05]  /*2680*/  BSYNC.RECONVERGENT B0 ;  /* 0x0000000000007941 */ /* 0x000fea0003800200 */
.L_x_15103:
[----:B------:R-:W-:Y:S01]  /*2690*/  ISETP.GE.U32.AND P6, PT, R20, 0x800, PT ;  /* 0x000008001400780c */ /* 0x000fe20003fc6070 */
[----:B------:R-:W-:Y:S03]  /*26a0*/  BSSY.RECONVERGENT B0, `(.L_x_15105) ;  /* 0x0000031000007945 */ /* 0x000fe60003800200 */
[----:B------:R-:W-:-:S09]  /*26b0*/  P2R R252, PR, RZ, 0x40 ;  /* 0x00000040fffc7803 */ /* 0x000fd20000000000 */
[----:B------:R-:W-:Y:S05]  /*26c0*/  @!P6 BRA `(.L_x_15106) ;  /* 0x0000000000b8e947 */ /* 0x000fea0003800000 */
[----:B------:R-:W-:Y:S01]  /*26d0*/  ISETP.NE.U32.AND P6, PT, RZ, UR20, PT ;  /* 0x00000014ff007c0c */ /* 0x000fe2000bfc5070 */
[----:B------:R-:W1:Y:S01]  /*26e0*/  LDC.64 R192, c[0x0][0x428] ;  /* 0x00010a00ffc07b82 */ /* 0x000e620000000a00 */
[----:B------:R-:W2:Y:S02]  /*26f0*/  LDL R210, [R1] ;  /* 0x0000000001d27983 */ /* 0x000ea40000100800 */
[----:B------:R-:W-:Y:S02]  /*2700*/  ISETP.NE.AND.EX P6, PT, RZ, UR21, PT, P6 ;  /* 0x00000015ff007c0c */ /* 0x000fe4000bfc5360 */
[----:B------:R-:W3:Y:S03]  /*2710*/  LDL R198, [R1+0x4] ;  /* 0x0000040001c67983 */ /* 0x000ee60000100800 */
[----:B------:R-:W4:Y:S01]  /*2720*/  LDC.64 R218, c[0x0][0x3b0] ;  /* 0x0000ec00ffda7b82 */ /* 0x000f220000000a00 */
[----:B------:R-:W3:Y:S07]  /*2730*/  LDL R197, [R1+0x8] ;  /* 0x0000080001c57983 */ /* 0x000eee0000100800 */
[----:B0-----:R-:W0:Y:S02]  /*2740*/  @P6 LDC.64 R188, c[0x0][0x438] ;  /* 0x00010e00ffbc6b82 */ /* 0x001e240000000a00 */
[----:B0-----:R-:W-:-:S05]  /*2750*/  @P6 IMAD.WIDE.U32 R188, R202, 0x10, R188 ;  /* 0x00000010cabc6825 */ /* 0x001fca00078e00bc */
[----:B------:R0:W5:Y:S01]  /*2760*/  @P6 LDG.E.128 R24, desc[UR12][R188.64] ;  /* 0x0000000cbc186981 */ /* 0x000162000c1e1d00 */
[----:B-1----:R-:W-:-:S06]  /*2770*/  IMAD.WIDE.U32 R192, R202, 0x10, R192 ;  /* 0x00000010cac07825 */ /* 0x002fcc00078e00c0 */
[----:B------:R-:W2:Y:S01]  /*2780*/  LDG.E.128 R192, desc[UR12][R192.64] ;  /* 0x0000000cc0c07981 */ /* 0x000ea2000c1e1d00 */
[----:B0-----:R-:W0:Y:S01]  /*2790*/  LDC.64 R188, c[0x0][0x3a8] ;  /* 0x0000ea00ffbc7b82 */ /* 0x001e220000000a00 */
[----:B----4-:R-:W-:-:S05]  /*27a0*/  IMAD.WIDE.U32 R218, R202, 0x4, R218 ;  /* 0x00000004cada7825 */ /* 0x010fca00078e00da */
[----:B------:R1:W5:Y:S01]  /*27b0*/  LDG.E R2, desc[UR12][R218.64] ;  /* 0x0000000cda027981 */ /* 0x000362000c1e1900 */
[----:B0-----:R-:W-:-:S03]  /*27c0*/  IMAD.WIDE.U32 R188, R202, 0x10, R188 ;  /* 0x00000010cabc7825 */ /* 0x001fc600078e00bc */
[----:B------:R-:W4:Y:S04]  /*27d0*/  LDL R202, [R1+0xc] ;  /* 0x00000c0001ca7983 */ /* 0x000f280000100800 */
[----:B------:R-:W4:Y:S01]  /*27e0*/  LDG.E.128 R188, desc[UR12][R188.64] ;  /* 0x0000000cbcbc7981 */ /* 0x000f22000c1e1d00 */
[----:B--2---:R-:W-:Y:S01]  /*27f0*/  FMUL.FTZ R228, R210, R192 ;  /* 0x000000c0d2e47220 */ /* 0x004fe20000410000 */
[----:B---3--:R-:W-:Y:S01]  /*2800*/  FMUL.FTZ R210, R198, R193 ;  /* 0x000000c1c6d27220 */ /* 0x008fe20000410000 */
[----:B------:R-:W-:Y:S01]  /*2810*/  FMUL.FTZ R198, R197, R194 ;  /* 0x000000c2c5c67220 */ /* 0x000fe20000410000 */
[----:B------:R-:W-:Y:S01]  /*2820*/  FADD.FTZ R88, R88, R192 ;  /* 0x000000c058587221 */ /* 0x000fe20000010000 */
[----:B------:R-:W-:Y:S01]  /*2830*/  FADD.FTZ R89, R89, R193 ;  /* 0x000000c159597221 */ /* 0x000fe20000010000 */
[----:B------:R-:W-:Y:S01]  /*2840*/  FADD.FTZ R90, R90, R194 ;  /* 0x000000c25a5a7221 */ /* 0x000fe20000010000 */
[----:B------:R-:W-:Y:S01]  /*2850*/  FADD.FTZ R91, R91, R195 ;  /* 0x000000c35b5b7221 */ /* 0x000fe20000010000 */
        /* <DEDUP_REMOVED lines=15> */
[----:B------:R-:W-:Y:S01]  /*2950*/  FFMA.FTZ R120, R192, R250, R120 ;  /* 0x000000fac0787223 */ /* 0x000fe20000010078 */
[----:B------:R-:W-:Y:S01]  /*2960*/  FFMA.FTZ R121, R193, R242, R121 ;  /* 0x000000f2c1797223 */ /* 0x000fe20000010079 */
[----:B------:R-:W-:Y:S01]  /*2970*/  FFMA.FTZ R122, R194, R227, R122 ;  /* 0x000000e3c27a7223 */ /* 0x000fe2000001007a */
[----:B------:R-:W-:Y:S01]  /*2980*/  FFMA.FTZ R123, R195, R197, R123 ;  /* 0x000000c5c37b7223 */ /* 0x000fe2000001007b */
[----:B------:R-:W-:Y:S01]  /*2990*/  FADD.FTZ R204, R188, R0 ;  /* 0x00000000bccc7221 */ /* 0x000fe20000010000 */
[----:B-1----:R-:W-:-:S07]  /*29a0*/  FFMA.FTZ R203, R197, R0, R189 ;  /* 0x00000000c5cb7223 */ /* 0x002fce00000100bd */
.L_x_15106:
[----:B------:R-:W-:Y:S05]  /*29b0*/  BSYNC.RECONVERGENT B0 ;  /* 0x0000000000007941 */ /* 0x000fea0003800200 */
.L_x_15105:
        /* <DEDUP_REMOVED lines=32> */
.L_x_15108:
[----:B------:R-:W-:Y:S05]  /*2bc0*/  BSYNC.RECONVERGENT B0 ;  /* 0x0000000000007941 */ /* 0x000fea0003800200 */
.L_x_15107:
        /* <DEDUP_REMOVED lines=41> */
[----:B------:R-:W2:Y:S01]  /*2e60*/  LDL R194, [R1+0x10] ;  /* 0x0000100001c27983 */ /* 0x000ea20000100800 */
[----:B------:R-:W-:Y:S01]  /*2e70*/  BSSY.RECONVERGENT B1, `(.L_x_15111) ;  /* 0x0000073000017945 */ /* 0x000fe20003800200 */
[----:B--2---:R-:W-:-:S13]  /*2e80*/  ISETP.NE.AND P6, PT, R194, RZ, PT ;  /* 0x000000ffc200720c */ /* 0x004fda0003fc5270 */
        /* <DEDUP_REMOVED lines=8> */
[----:B-----5:R-:W-:-:S03]  /*2f10*/  LOP3.LUT P6, RZ, R18, 0xff, RZ, 0xc0, !PT ;  /* 0x000000ff12ff7812 */ /* 0x020fc600078cc0ff */
        /* <DEDUP_REMOVED lines=8> */
[----:B------:R-:W-:-:S05]  /*2fa0*/  FMUL.FTZ R84, R180, R193 ;  /* 0x000000c1b4547220 */ /* 0x000fca0000410000 */
[----:B------:R-:W-:Y:S02]  /*2fb0*/  SEL R188, R84, RZ, P6 ;  /* 0x000000ff54bc7207 */ /* 0x000fe40003000000 */
[----:B------:R-:W-:Y:S02]  /*2fc0*/  MOV R84, UR4 ;  /* 0x0000000400547c02 */ /* 0x000fe40008000f00 */
[----:B------:R-:W-:-:S03]  /*2fd0*/  LOP3.LUT P6, RZ, R18, 0xff00, RZ, 0xc0, !PT ;  /* 0x0000ff0012ff7812 */ /* 0x000fc600078cc0ff */
[----:B------:R-:W-:-:S04]  /*2fe0*/  FFMA.FTZ R84, R244, R84, UR5 ;  /* 0x00000005f4547e23 */ /* 0x000fc80008010054 */
[----:B------:R-:W-:-:S04]  /*2ff0*/  FADD.FTZ R84, R225, -R84 ;  /* 0x80000054e1547221 */ /* 0x000fc80000010000 */
[----:B------:R-:W-:-:S04]  /*3000*/  FMUL.FTZ R84, R84, UR15 ;  /* 0x0000000f54547c20 */ /* 0x000fc80008410000 */
[----:B------:R-:W-:-:S04]  /*3010*/  FMUL.FTZ R84, R84, UR14 ;  /* 0x0000000e54547c20 */ /* 0x000fc80008410000 */
[----:B------:R-:W-:-:S04]  /*3020*/  FMUL.FTZ R84, R84, UR24 ;  /* 0x0000001854547c20 */ /* 0x000fc80008410000 */
[-C--:B------:R-:W-:Y:S01]  /*3030*/  FMUL.FTZ R189, R189, R84.reuse ;  /* 0x00000054bdbd7220 */ /* 0x080fe20000410000 */
[----:B------:R-:W-:-:S04]  /*3040*/  FMUL.FTZ R84, R181, R84 ;  /* 0x00000054b5547220 */ /* 0x000fc80000410000 */
[----:B------:R-:W-:-:S05]  /*3050*/  FSEL R189, R189, RZ, P6 ;  /* 0x000000ffbdbd7208 */ /* 0x000fca0003000000 */
[----:B------:R-:W-:Y:S01]  /*3060*/  FADD.FTZ R193, R85, R189 ;  /* 0x000000bd55c17221 */ /* 0x000fe20000010000 */
        /* <DEDUP_REMOVED lines=10> */
[----:B------:R-:W-:Y:S02]  /*3110*/  FSEL R85, R85, RZ, P6 ;  /* 0x000000ff55557208 */ /* 0x000fe40003000000 */
[----:B------:R-:W-:Y:S02]  /*3120*/  SEL R190, R84, RZ, P6 ;  /* 0x000000ff54be7207 */ /* 0x000fe40003000000 */
[----:B------:R-:W-:Y:S01]  /*3130*/  MOV R84, UR4 ;  /* 0x0000000400547c02 */ /* 0x000fe20008000f00 */
[----:B------:R-:W-:Y:S01]  /*3140*/  FADD.FTZ R86, R86, R85 ;  /* 0x0000005556567221 */ /* 0x000fe20000010000 */
[----:B------:R-:W-:-:S03]  /*3150*/  ISETP.GE.U32.AND P6, PT, R18, 0x1000000, PT ;  /* 0x010000001200780c */ /* 0x000fc60003fc6070 */
        /* <DEDUP_REMOVED lines=8> */
[----:B------:R-:W-:-:S03]  /*31e0*/  SEL R191, R84, RZ, P6 ;  /* 0x000000ff54bf7207 */ /* 0x000fc60003000000 */
[----:B------:R-:W-:Y:S01]  /*31f0*/  FADD.FTZ R87, R87, R85 ;  /* 0x0000005557577221 */ /* 0x000fe20000010000 */
[----:B------:R-:W-:Y:S06]  /*3200*/  BRA `(.L_x_15114) ;  /* 0x0000000000c07947 */ /* 0x000fec0003800000 */
.L_x_15113:
[----:B------:R-:W-:Y:S02]  /*3210*/  MOV R184, UR4 ;  /* 0x0000000400b87c02 */ /* 0x000fe40008000f00 */
[----:B-----5:R-:W-:-:S03]  /*3220*/  LOP3.LUT P6, RZ, R18, 0xff, RZ, 0xc0, !PT ;  /* 0x000000ff12ff7812 */ /* 0x020fc600078cc0ff */
        /* <DEDUP_REMOVED lines=9> */
[----:B------:R-:W-:Y:S01]  /*32c0*/  LOP3.LUT P6, RZ, R18, 0xff00, RZ, 0xc0, !PT ;  /* 0x0000ff0012ff7812 */ /* 0x000fe200078cc0ff */
[----:B------:R-:W-:Y:S01]  /*32d0*/  FADD.FTZ R192, R84, R186 ;  /* 0x000000ba54c07221 */ /* 0x000fe20000010000 */
[----:B------:R-:W-:-:S05]  /*32e0*/  MOV R84, UR4 ;  /* 0x0000000400547c02 */ /* 0x000fca0008000f00 */
        /* <DEDUP_REMOVED lines=33> */
[----:B------:R-:W-:-:S07]  /*3500*/  FADD.FTZ R87, R87, R85 ;  /* 0x0000005557577221 */ /* 0x000fce0000010000 */
.L_x_15114:
        /* <DEDUP_REMOVED lines=9> */
.L_x_15112:
[----:B------:R-:W-:Y:S05]  /*35a0*/  BSYNC.RECONVERGENT B1 ;  /* 0x0000000000017941 */ /* 0x000fea0003800200 */
.L_x_15111:
        /* <DEDUP_REMOVED lines=59> */
.L_x_15117:
        /* <DEDUP_REMOVED lines=48> */
.L_x_15118:
        /* <DEDUP_REMOVED lines=9> */
.L_x_15116:
[----:B------:R-:W-:Y:S05]  /*3cf0*/  BSYNC.RECONVERGENT B1 ;  /* 0x0000000000017941 */ /* 0x000fea0003800200 */
.L_x_15115:
        /* <DEDUP_REMOVED lines=57> */
.L_x_15121:
        /* <DEDUP_REMOVED lines=48> */
.L_x_15122:
        /* <DEDUP_REMOVED lines=9> */
.L_x_15120:
[----:B------:R-:W-:Y:S05]  /*4420*/  BSYNC.RECONVERGENT B1 ;  /* 0x0000000000017941 */ /* 0x000fea0003800200 */
.L_x_15119:
        /* <DEDUP_REMOVED lines=57> */
.L_x_15125:
        /* <DEDUP_REMOVED lines=48> */
.L_x_15126:
        /* <DEDUP_REMOVED lines=9> */
.L_x_15124:
[----:B------:R-:W-:Y:S05]  /*4b50*/  BSYNC.RECONVERGENT B1 ;  /* 0x0000000000017941 */ /* 0x000fea0003800200 */
.L_x_15123:
        /* <DEDUP_REMOVED lines=57> */
.L_x_15129:
        /* <DEDUP_REMOVED lines=48> */
.L_x_15130:
        /* <DEDUP_REMOVED lines=9> */
.L_x_15128:
[----:B------:R-:W-:Y:S05]  /*5280*/  BSYNC.RECONVERGENT B1 ;  /* 0x0000000000017941 */ /* 0x000fea0003800200 */
.L_x_15127:
        /* <DEDUP_REMOVED lines=57> */
.L_x_15133:
        /* <DEDUP_REMOVED lines=48> */
.L_x_15134:
        /* <DEDUP_REMOVED lines=9> */
.L_x_15132:
[----:B------:R-:W-:Y:S05]  /*59b0*/  BSYNC.RECONVERGENT B1 ;  /* 0x0000000000017941 */ /* 0x000fea0003800200 */
.L_x_15131:
        /* <DEDUP_REMOVED lines=57> */
.L_x_15137:
        /* <DEDUP_REMOVED lines=48> */
.L_x_15138:
        /* <DEDUP_REMOVED lines=9> */
.L_x_15136:
[----:B------:R-:W-:Y:S05]  /*60e0*/  BSYNC.RECONVERGENT B1 ;  /* 0x0000000000017941 */ /* 0x000fea0003800200 */
.L_x_15135:
        /* <DEDUP_REMOVED lines=57> */
.L_x_15140:
        /* <DEDUP_REMOVED lines=48> */
.L_x_15141:
        /* <DEDUP_REMOVED lines=9> */
.L_x_15110:
        /* <DEDUP_REMOVED lines=11> */
[----:B-----5:R-:W-:-:S03]  /*68c0*/  LOP3.LUT P5, RZ, R18, 0xff, RZ, 0xc0, !PT ;  /* 0x000000ff12ff7812 */ /* 0x020fc600078ac0ff */
[----:B------:R-:W-:-:S04]  /*68d0*/  FFMA.FTZ R192, R209, R192, UR5 ;  /* 0x00000005d1c07e23 */ /* 0x000fc800080100c0 */
[----:B------:R-:W-:-:S04]  /*68e0*/  FADD.FTZ R192, R17, -R192 ;  /* 0x800000c011c07221 */ /* 0x000fc80000010000 */
[----:B------:R-:W-:-:S04]  /*68f0*/  FFMA.FTZ R192, R192, UR15, R52 ;  /* 0x0000000fc0c07c23 */ /* 0x000fc80008010034 */
        /* <DEDUP_REMOVED lines=11> */
[----:B------:R-:W-:-:S04]  /*69b0*/  FFMA.FTZ R84, R84, UR15, R53 ;  /* 0x0000000f54547c23 */ /* 0x000fc80008010035 */
        /* <DEDUP_REMOVED lines=32> */
.L_x_15144:
[----:B------:R-:W-:Y:S02]  /*6bc0*/  MOV R184, UR4 ;  /* 0x0000000400b87c02 */ /* 0x000fe40008000f00 */
[----:B-----5:R-:W-:-:S03]  /*6bd0*/  LOP3.LUT P5, RZ, R18, 0xff, RZ, 0xc0, !PT ;  /* 0x000000ff12ff7812 */ /* 0x020fc600078ac0ff */
        /* <DEDUP_REMOVED lines=45> */
[----:B------:R-:W-:-:S07]  /*6eb0*/  FADD.FTZ R87, R87, R85 ;  /* 0x0000005557577221 */ /* 0x000fce0000010000 */
.L_x_15145:
        /* <DEDUP_REMOVED lines=11> */
.L_x_15143:
[----:B------:R-:W-:Y:S05]  /*6f70*/  BSYNC.RECONVERGENT B1 ;  /* 0x0000000000017941 */ /* 0x000fea0003800200 */
.L_x_15142:
        /* <DEDUP_REMOVED lines=59> */
.L_x_15148:
        /* <DEDUP_REMOVED lines=48> */
.L_x_15149:
        /* <DEDUP_REMOVED lines=9> */
.L_x_15147:
[----:B------:R-:W-:Y:S05]  /*76c0*/  BSYNC.RECONVERGENT B1 ;  /* 0x0000000000017941 */ /* 0x000fea0003800200 */
.L_x_15146:
        /* <DEDUP_REMOVED lines=57> */
.L_x_15152:
        /* <DEDUP_REMOVED lines=48> */
.L_x_15153:
        /* <DEDUP_REMOVED lines=9> */
.L_x_15151:
[----:B------:R-:W-:Y:S05]  /*7df0*/  BSYNC.RECONVERGENT B1 ;  /* 0x0000000000017941 */ /* 0x000fea0003800200 */
.L_x_15150:
        /* <DEDUP_REMOVED lines=57> */
.L_x_15156:
        /* <DEDUP_REMOVED lines=48> */
.L_x_15157:
        /* <DEDUP_REMOVED lines=9> */
.L_x_15155:
[----:B------:R-:W-:Y:S05]  /*8520*/  BSYNC.RECONVERGENT B1 ;  /* 0x0000000000017941 */ /* 0x000fea0003800200 */
.L_x_15154:
        /* <DEDUP_REMOVED lines=57> */
.L_x_15160:
        /* <DEDUP_REMOVED lines=48> */
.L_x_15161:
        /* <DEDUP_REMOVED lines=9> */
.L_x_15159:
[----:B------:R-:W-:Y:S05]  /*8c50*/  BSYNC.RECONVERGENT B1 ;  /* 0x0000000000017941 */ /* 0x000fea0003800200 */
.L_x_15158:
        /* <DEDUP_REMOVED lines=57> */
.L_x_15164:
        /* <DEDUP_REMOVED lines=48> */
.L_x_15165:
        /* <DEDUP_REMOVED lines=9> */
.L_x_15163:
[----:B------:R-:W-:Y:S05]  /*9380*/  BSYNC.RECONVERGENT B1 ;  /* 0x0000000000017941 */ /* 0x000fea0003800200 */
.L_x_15162:
        /* <DEDUP_REMOVED lines=57> */
.L_x_15168:
        /* <DEDUP_REMOVED lines=48> */
.L_x_15169:
        /* <DEDUP_REMOVED lines=9> */
.L_x_15167:
[----:B------:R-:W-:Y:S05]  /*9ab0*/  BSYNC.RECONVERGENT B1 ;  /* 0x0000000000017941 */ /* 0x000fea0003800200 */
.L_x_15166:
        /* <DEDUP_REMOVED lines=57> */
.L_x_15170:
        /* <DEDUP_REMOVED lines=48> */
.L_x_15171:
        /* <DEDUP_REMOVED lines=8> */
.L_x_15139:
[----:B------:R-:W-:Y:S05]  /*a1d0*/  BSYNC.RECONVERGENT B0 ;  /* 0x0000000000007941 */ /* 0x000fea0003800200 */
.L_x_15109:
[----:B------:R-:W-:Y:S02]  /*a1e0*/  UIADD3 UR7, UPT, UPT, UR7, UR26, URZ ;  /* 0x0000001a07077290 */ /* 0x000fe4000fffe0ff */
[----:B------:R-:W-:Y:S02]  /*a1f0*/  UPLOP3.LUT UP2, UPT, UPT, UPT, UP2, 0x40, 0x4 ;  /* 0x000000000004789c */ /* 0x000fe40003f4e820 */
[----:B------:R-:W-:-:S09]  /*a200*/  UISETP.GE.AND UP1, UPT, UR7, UR27, UPT ;  /* 0x0000001b0700728c */ /* 0x000fd2000bf26270 */
[----:B------:R-:W-:Y:S05]  /*a210*/  BRA.U !UP1, `(.L_x_15172) ;  /* 0xffffff6d09007547 */ /* 0x000fea000b83ffff */
.L_x_15090:
[----:B------:R-:W2:Y:S01]  /*a220*/  LDL.LU R19, [R1+0x10] ;  /* 0x0000100001137983 */ /* 0x000ea20000300800 */
[----:B------:R-:W0:Y:S01]  /*a230*/  S2UR UR4, SR_CTAID.X ;  /* 0x00000000000479c3 */ /* 0x000e220000002500 */
[----:B------:R-:W-:Y:S01]  /*a240*/  BSSY.RECONVERGENT B0, `(.L_x_15173) ;  /* 0x0000011000007945 */ /* 0x000fe20003800200 */
[----:B0-----:R-:W-:-:S06]  /*a250*/  UIMAD UR4, UR4, UR6, URZ ;  /* 0x00000006040472a4 */ /* 0x001fcc000f8e02ff */
[----:B------:R-:W-:Y:S02]  /*a260*/  MOV R9, UR4 ;  /* 0x0000000400097c02 */ /* 0x000fe40008000f00 */
[----:B--2---:R-:W-:Y:S02]  /*a270*/  ISETP.NE.AND P5, PT, R19, RZ, PT ;  /* 0x000000ff1300720c */ /* 0x004fe40003fa5270 */
[----:B------:R-:W0:Y:S02]  /*a280*/  S2R R19, SR_TID.X ;  /* 0x0000000000137919 */ /* 0x000e240000002100 */
[----:B0-----:R-:W-:-:S09]  /*a290*/  LEA.HI R9, R9, R19, RZ, 0x1e ;  /* 0x0000001309097211 */ /* 0x001fd200078ff0ff */
[----:B------:R-:W-:Y:S05]  /*a2a0*/  @!P5 BRA `(.L_x_15174) ;  /* 0x000000000028d947 */ /* 0x000fea0003800000 */
[----:B-----5:R-:W0:Y:S08]  /*a2b0*/  LDC.64 R2, c[0x0][0x440] ;  /* 0x00011000ff027b82 */ /* 0x020e300000000a00 */
        /* <DEDUP_REMOVED lines=9> */
.L_x_15174:
[----:B------:R-:W-:Y:S05]  /*a350*/  BSYNC.RECONVERGENT B0 ;  /* 0x0000000000007941 */ /* 0x000fea0003800200 */
.L_x_15173:
[----:B------:R-:W2:Y:S01]  /*a360*/  LDL.LU R0, [R1+0x14] ;  /* 0x0000140001007983 */ /* 0x000ea20000300800 */
[----:B------:R-:W-:Y:S01]  /*a370*/  BSSY.RECONVERGENT B0, `(.L_x_15175) ;  /* 0x000000d000007945 */ /* 0x000fe20003800200 */
[----:B--2---:R-:W-:-:S13]  /*a380*/  ISETP.NE.AND P5, PT, R0, RZ, PT ;  /* 0x000000ff0000720c */ /* 0x004fda0003fa5270 */
[----:B------:R-:W-:Y:S05]  /*a390*/  @!P5 BRA `(.L_x_15176) ;  /* 0x000000000028d947 */ /* 0x000fea0003800000 */
[----:B0----5:R-:W0:Y:S08]  /*a3a0*/  LDC.64 R2, c[0x0][0x440] ;  /* 0x00011000ff027b82 */ /* 0x021e300000000a00 */
        /* <DEDUP_REMOVED lines=9> */
.L_x_15176:
[----:B------:R-:W-:Y:S05]  /*a440*/  BSYNC.RECONVERGENT B0 ;  /* 0x0000000000007941 */ /* 0x000fea0003800200 */
.L_x_15175:
[----:B------:R-:W-:Y:S04]  /*a450*/  BSSY.RECONVERGENT B0, `(.L_x_15177) ;  /* 0x000000c000007945 */ /* 0x000fe80003800200 */
[----:B------:R-:W-:Y:S05]  /*a460*/  @!P0 BRA `(.L_x_15178) ;  /* 0x0000000000288947 */ /* 0x000fea0003800000 */
[----:B0--3-5:R-:W0:Y:S08]  /*a470*/  LDC.64 R2, c[0x0][0x440] ;  /* 0x00011000ff027b82 */ /* 0x029e300000000a00 */
        /* <DEDUP_REMOVED lines=9> */
.L_x_15178:
[----:B------:R-:W-:Y:S05]  /*a510*/  BSYNC.RECONVERGENT B0 ;  /* 0x0000000000007941 */ /* 0x000fea0003800200 */
.L_x_15177:
[----:B------:R-:W-:Y:S04]  /*a520*/  BSSY.RECONVERGENT B0, `(.L_x_15179) ;  /* 0x000000c000007945 */ /* 0x000fe80003800200 */
[----:B------:R-:W-:Y:S05]  /*a530*/  @!P1 BRA `(.L_x_15180) ;  /* 0x0000000000289947 */ /* 0x000fea0003800000 */
[----:B0--345:R-:W0:Y:S08]  /*a540*/  LDC.64 R2, c[0x0][0x440] ;  /* 0x00011000ff027b82 */ /* 0x039e300000000a00 */
        /* <DEDUP_REMOVED lines=9> */
.L_x_15180:
[----:B------:R-:W-:Y:S05]  /*a5e0*/  BSYNC.RECONVERGENT B0 ;  /* 0x0000000000007941 */ /* 0x000fea0003800200 */
.L_x_15179:
        /* <DEDUP_REMOVED lines=12> */
.L_x_15182:
[----:B------:R-:W-:Y:S05]  /*a6b0*/  BSYNC.RECONVERGENT B0 ;  /* 0x0000000000007941 */ /* 0x000fea0003800200 */
.L_x_15181:
        /* <DEDUP_REMOVED lines=12> */
.L_x_15184:
[----:B------:R-:W-:Y:S05]  /*a780*/  BSYNC.RECONVERGENT B0 ;  /* 0x0000000000007941 */ /* 0x000fea0003800200 */
.L_x_15183:
        /* <DEDUP_REMOVED lines=12> */
.L_x_15186:
[----:B------:R-:W-:Y:S05]  /*a850*/  BSYNC.RECONVERGENT B0 ;  /* 0x0000000000007941 */ /* 0x000fea0003800200 */
.L_x_15185:
[----:B------:R-:W-:-:S13]  /*a860*/  ISETP.NE.AND P0, PT, R252, RZ, PT ;  /* 0x000000fffc00720c */ /* 0x000fda0003f05270 */
[----:B------:R-:W-:Y:S05]  /*a870*/  @!P0 EXIT ;  /* 0x000000000000894d */ /* 0x000fea0003800000 */
[----:B0--345:R-:W0:Y:S08]  /*a880*/  LDC.64 R2, c[0x0][0x440] ;  /* 0x00011000ff027b82 */ /* 0x039e300000000a00 */
        /* <DEDUP_REMOVED lines=9> */
.L_x_15187:
        /* <DEDUP_REMOVED lines=14> */
.L_x_15772:


//--------------------- .text._ZN10layer_norm13ln_bwd_kernelINS_13Kernel_traitsIfffffjLj8192ELj1ELj1ELj8ELj16ENS_18Kernel_traits_baseILj8192EfffffjLj256EEEEELb1ELb1ELb0ELb1EEEvNS_9BwdParamsE --------------------------
	.section	.text._ZN10layer_norm13ln_bwd_kernelINS_13Kernel_traitsIfffffjLj8192ELj1ELj1ELj8ELj16ENS_18Kernel_traits_baseILj8192EfffffjLj256EEEEELb1ELb1ELb0ELb1EEEvNS_9BwdParamsE,"ax",@progbits
	.align	128
        .global         _ZN10layer_norm13ln_bwd_kernelINS_13Kernel_traitsIfffffjLj8192ELj1ELj1ELj8ELj16ENS_18Kernel_traits_baseILj8192EfffffjLj256EEEEELb1ELb1ELb0ELb1EEEvNS_9BwdParamsE
        .type           _ZN10layer_norm13ln_bwd_kernelINS_13Kernel_traitsIfffffjLj8192ELj1ELj1ELj8ELj16ENS_18Kernel_traits_baseILj8192EfffffjLj256EEEEELb1ELb1ELb0ELb1EEEvNS_9BwdParamsE,@function
        .size           _ZN10layer_norm13ln_bwd_kernelINS_13Kernel_traitsIfffffjLj8192ELj1ELj1ELj8ELj16ENS_18Kernel_traits_baseILj8192EfffffjLj256EEEEELb1ELb1ELb0ELb1EEEvNS_9BwdParamsE,(.L_x_15773 - _ZN10layer_norm13ln_bwd_kernelINS_13Kernel_traitsIfffffjLj8192ELj1ELj1ELj8ELj16ENS_18Kernel_traits_baseILj8192EfffffjLj256EEEEELb1ELb1ELb0ELb1EEEvNS_9BwdParamsE)
        .other          _ZN10layer_norm13ln_bwd_kernelINS_13Kernel_traitsIfffffjLj8192ELj1ELj1ELj8ELj16ENS_18Kernel_traits_baseILj8192EfffffjLj256EEEEELb1ELb1ELb0ELb1EEEvNS_9BwdParamsE,@"STO_CUDA_ENTRY STV_DEFAULT"
_ZN10layer_norm13ln_bwd_kernelINS_13Kernel_traitsIfffffjLj8192ELj1ELj1ELj8ELj16ENS_18Kernel_traits_baseILj8192EfffffjLj256EEEEELb1ELb1ELb0ELb1EEEvNS_9BwdParamsE:
.text._ZN10layer_norm13ln_bwd_kernelINS_13Kernel_traitsIfffffjLj8192ELj1ELj1ELj8ELj16ENS_18Kernel_traits_baseILj8192EfffffjLj256EEEEELb1ELb1ELb0ELb1EEEvNS_9BwdParamsE:
        /* <DEDUP_REMOVED lines=78> */
[----:B0-----:R3:W5:Y:S01]  /*04e0*/  LDG.E.128 R188, desc[UR18][R2.64] ;  /* 0x0000001202bc7981 */ /* 0x001762000c1e1d00 */
[----:B------:R-:W-:Y:S02]  /*04f0*/  CS2R R218, SRZ ;  /* 0x0000000000da7805 */ /* 0x000fe4000001ff00 */
[----:B------:R-:W-:Y:S01]  /*0500*/  CS2R R216, SRZ ;  /* 0x0000000000d87805 */ /* 0x000fe2000001ff00 */
[----:B--2---:R-:W-:Y:S01]  /*0510*/  IMAD.WIDE.U32 R4, R0, 0x10, R4 ;  /* 0x0000001000047825 */ /* 0x004fe200078e0004 */
[----:B------:R3:W5:Y:S01]  /*0520*/  LDG.E.128 R92, desc[UR18][R2.64+0x1000] ;  /* 0x00100012025c7981 */ /* 0x000762000c1e1d00 */
[----:B------:R-:W-:-:S02]  /*0530*/  CS2R R214, SRZ ;  /* 0x0000000000d67805 */ /* 0x000fc4000001ff00 */
[----:B------:R-:W-:Y:S02]  /*0540*/  CS2R R212, SRZ ;  /* 0x0000000000d47805 */ /* 0x000fe4000001ff00 */
[----:B------:R-:W-:Y:S01]  /*0550*/  CS2R R210, SRZ ;  /* 0x0000000000d27805 */ /* 0x000fe2000001ff00 */
[----:B------:R3:W5:Y:S01]  /*0560*/  LDG.E.128 R88, desc[UR18][R2.64+0x2000] ;  /* 0x0020001202587981 */ /* 0x000762000c1e1d00 */
[----:B------:R-:W-:Y:S02]  /*0570*/  CS2R R208, SRZ ;  /* 0x0000000000d07805 */ /* 0x000fe4000001ff00 */
[----:B------:R-:W-:Y:S01]  /*0580*/  CS2R R206, SRZ ;  /* 0x0000000000ce7805 */ /* 0x000fe2000001ff00 */
[----:B------:R-:W-:Y:S01]  /*0590*/  UPLOP3.LUT UP2, UPT, UPT, UPT, UPT, 0x40, 0x4 ;  /* 0x000000000004789c */ /* 0x000fe20003f4e870 */
[----:B------:R3:W5:Y:S01]  /*05a0*/  LDG.E.128 R84, desc[UR18][R2.64+0x3000] ;  /* 0x0030001202547981 */ /* 0x000762000c1e1d00 */
[----:B------:R-:W0:Y:S03]  /*05b0*/  LDCU UR9, c[0x0][0x408] ;  /* 0x00008100ff0977ac */ /* 0x000e260008000800 */
[----:B------:R3:W5:Y:S01]  /*05c0*/  LDG.E.128 R80, desc[UR18][R2.64+0x4000] ;  /* 0x0040001202507981 */ /* 0x000762000c1e1d00 */
[----:B------:R-:W1:Y:S03]  /*05d0*/  LDCU UR21, c[0x0][0x388] ;  /* 0x00007100ff1577ac */ /* 0x000e660008000800 */
[----:B------:R3:W5:Y:S01]  /*05e0*/  LDG.E.128 R76, desc[UR18][R2.64+0x5000] ;  /* 0x00500012024c7981 */ /* 0x000762000c1e1d00 */
[----:B------:R-:W2:Y:S03]  /*05f0*/  LDCU.64 UR28, c[0x0][0x390] ;  /* 0x00007200ff1c77ac */ /* 0x000ea60008000a00 */
[----:B------:R3:W5:Y:S01]  /*0600*/  LDG.E.128 R72, desc[UR18][R2.64+0x6000] ;  /* 0x0060001202487981 */ /* 0x000762000c1e1d00 */
[----:B------:R-:W0:Y:S03]  /*0610*/  LDCU.64 UR30, c[0x0][0x468] ;  /* 0x00008d00ff1e77ac */ /* 0x000e260008000a00 */
[----:B------:R3:W5:Y:S01]  /*0620*/  LDG.E.128 R68, desc[UR18][R2.64+0x7000] ;  /* 0x0070001202447981 */ /* 0x000762000c1e1d00 */
[----:B------:R-:W0:Y:S03]  /*0630*/  LDCU.U8 UR20, c[0x0][0x410] ;  /* 0x00008200ff1477ac */ /* 0x000e260008000000 */
        /* <DEDUP_REMOVED lines=19> */
[----:B------:R3:W-:Y:S04]  /*0770*/  STL [R1], RZ ;  /* 0x000000ff01007387 */ /* 0x0007e80000100800 */
        /* <DEDUP_REMOVED lines=31> */
[----:B----4-:R-:W-:Y:S01]  /*0970*/  UISETP.NE.U32.AND UP0, UPT, UR4, URZ, UPT ;  /* 0x000000ff0400728c */ /* 0x010fe2000bf05070 */
[----:B------:R-:W-:-:S02]  /*0980*/  CS2R R204, SRZ ;  /* 0x0000000000cc7805 */ /* 0x000fc4000001ff00 */
[----:B------:R-:W-:Y:S02]  /*0990*/  CS2R R202, SRZ ;  /* 0x0000000000ca7805 */ /* 0x000fe4000001ff00 */
[----:B------:R-:W-:Y:S02]  /*09a0*/  CS2R R200, SRZ ;  /* 0x0000000000c87805 */ /* 0x000fe4000001ff00 */
[----:B------:R-:W-:Y:S02]  /*09b0*/  CS2R R198, SRZ ;  /* 0x0000000000c67805 */ /* 0x000fe4000001ff00 */
[----:B------:R-:W-:Y:S01]  /*09c0*/  CS2R R196, SRZ ;  /* 0x0000000000c47805 */ /* 0x000fe2000001ff00 */
[----:B0123--:R-:W-:-:S11]  /*09d0*/  UISETP.NE.AND.EX UP0, UPT, UR5, URZ, UPT, UP0 ;  /* 0x000000ff0500728c */ /* 0x00ffd6000bf05300 */
.L_x_15223:
[----:B0-----:R-:W0:Y:S01]  /*09e0*/  S2R R187, SR_TID.X ;  /* 0x0000000000bb7919 */ /* 0x001e220000002100 */
[----:B------:R-:W1:Y:S01]  /*09f0*/  @UP0 LDCU.64 UR4, c[0x0][0x3e0] ;  /* 0x00007c00ff0407ac */ /* 0x000e620008000a00 */
[----:B------:R-:W2:Y:S01]  /*0a00*/  LDC.64 R180, c[0x0][0x3a8] ;  /* 0x0000ea00ffb47b82 */ /* 0x000ea20000000a00 */
[----:B------:R-:W-:Y:S01]  /*0a10*/  PLOP3.LUT P0, PT, PT, PT, UP0, 0x80, 0x8 ;  /* 0x000000000008781c */ /* 0x000fe20003f0f008 */
[----:B------:R-:W-:Y:S02]  /*0a20*/  UIMAD UR7, UR6, UR21, URZ ;  /* 0x00000015060772a4 */ /* 0x000fe4000f8e02ff */
[----:B------:R-:W-:Y:S02]  /*0a30*/  UIMAD.WIDE UR16, UR6, 0x4, UR14 ;  /* 0x00000004061078a5 */ /* 0x000fe4000f8e020e */
[----:B------:R-:W-:Y:S02]  /*0a40*/  USHF.R.S32.HI UR8, URZ, 0x1f, UR7 ;  /* 0x0000001fff087899 */ /* 0x000fe40008011407 */
[----:B------:R-:W3:Y:S01]  /*0a50*/  LDC.64 R144, c[0x0][0x428] ;  /* 0x00010a00ff907b82 */ /* 0x000ee20000000a00 */
[----:B------:R-:W-:-:S02]  /*0a60*/  UIMAD.WIDE UR10, UR6, 0x4, UR12 ;  /* 0x00000004060a78a5 */ /* 0x000fc4000f8e020c */
[----:B------:R-:W-:Y:S01]  /*0a70*/  ULEA.HI UR8, UR8, UR7, URZ, 0x2 ;  /* 0x0000000708087291 */ /* 0x000fe2000f8f10ff */
[----:B------:R-:W-:Y:S02]  /*0a80*/  MOV R6, UR16 ;  /* 0x0000001000067c02 */ /* 0x000fe40008000f00 */
[----:B------:R-:W-:Y:S02]  /*0a90*/  MOV R7, UR17 ;  /* 0x0000001100077c02 */ /* 0x000fe40008000f00 */
[----:B------:R-:W-:Y:S01]  /*0aa0*/  MOV R4, UR10 ;  /* 0x0000000a00047c02 */ /* 0x000fe20008000f00 */
[----:B-1----:R-:W-:Y:S01]  /*0ab0*/  @UP0 UIMAD.WIDE UR4, UR6, 0x4, UR4 ;  /* 0x00000004060408a5 */ /* 0x002fe2000f8e0204 */
[----:B------:R-:W-:Y:S01]  /*0ac0*/  MOV R178, UR8 ;  /* 0x0000000800b27c02 */ /* 0x000fe20008000f00 */
[----:B------:R-:W4:Y:S01]  /*0ad0*/  LDG.E R6, desc[UR18][R6.64] ;  /* 0x0000001206067981 */ /* 0x000f22000c1e1900 */
[----:B------:R-:W-:-:S03]  /*0ae0*/  MOV R5, UR11 ;  /* 0x0000000b00057c02 */ /* 0x000fc60008000f00 */
[----:B------:R-:W-:Y:S02]  /*0af0*/  MOV R2, UR4 ;  /* 0x0000000400027c02 */ /* 0x000fe40008000f00 */
[----:B------:R-:W-:Y:S01]  /*0b00*/  MOV R3, UR5 ;  /* 0x0000000500037c02 */ /* 0x000fe20008000f00 */
[----:B------:R1:W4:Y:S01]  /*0b10*/  LDG.E R0, desc[UR18][R4.64] ;  /* 0x0000001204007981 */ /* 0x000322000c1e1900 */
[----:B0-----:R-:W-:-:S03]  /*0b20*/  LEA.HI.SX32 R178, R178, R187, 0x1e ;  /* 0x000000bbb2b27211 */ /* 0x001fc600078ff2ff */
[----:B------:R0:W4:Y:S01]  /*0b30*/  @P0 LDG.E R7, desc[UR18][R2.64] ;  /* 0x0000001202070981 */ /* 0x000122000c1e1900 */
[C---:B------:R-:W-:Y:S02]  /*0b40*/  IADD3 R168, PT, PT, R178.reuse, 0x100, RZ ;  /* 0x00000100b2a87810 */ /* 0x040fe40007ffe0ff */
[C---:B------:R-:W-:Y:S02]  /*0b50*/  IADD3 R159, PT, PT, R178.reuse, 0x200, RZ ;  /* 0x00000200b29f7810 */ /* 0x040fe40007ffe0ff */
[C---:B------:R-:W-:Y:S02]  /*0b60*/  IADD3 R34, PT, PT, R178.reuse, 0x300, RZ ;  /* 0x00000300b2227810 */ /* 0x040fe40007ffe0ff */
[C---:B-1----:R-:W-:Y:S02]  /*0b70*/  IADD3 R5, PT, PT, R178.reuse, 0x400, RZ ;  /* 0x00000400b2057810 */ /* 0x042fe40007ffe0ff */
[C---:B------:R-:W-:Y:S02]  /*0b80*/  IADD3 R4, PT, PT, R178.reuse, 0x500, RZ ;  /* 0x00000500b2047810 */ /* 0x040fe40007ffe0ff */
[----:B0-----:R-:W-:Y:S01]  /*0b90*/  IADD3 R3, PT, PT, R178, 0x600, RZ ;  /* 0x00000600b2037810 */ /* 0x001fe20007ffe0ff */
[----:B--2---:R-:W-:Y:S01]  /*0ba0*/  IMAD.WIDE.U32 R24, R168, 0x10, R180 ;  /* 0x00000010a8187825 */ /* 0x004fe200078e00b4 */
[----:B------:R-:W-:-:S03]  /*0bb0*/  IADD3 R2, PT, PT, R178, 0x700, RZ ;  /* 0x00000700b2027810 */ /* 0x000fc60007ffe0ff */
        /* <DEDUP_REMOVED lines=15> */
[----:B------:R-:W3:Y:S02]  /*0cb0*/  LDG.E.128 R180, desc[UR18][R180.64] ;  /* 0x00000012b4b47981 */ /* 0x000ee4000c1e1d00 */
[--C-:B------:R-:W-:Y:S02]  /*0cc0*/  IMAD.WIDE.U32 R12, R168, 0x10, R144.reuse ;  /* 0x00000010a80c7825 */ /* 0x100fe400078e0090 */
        /* <DEDUP_REMOVED lines=14> */
[----:B------:R-:W-:Y:S01]  /*0db0*/  ISETP.NE.AND P1, PT, RZ, UR20, PT ;  /* 0x00000014ff007c0c */ /* 0x000fe2000bf25270 */
[----:B------:R-:W-:Y:S01]  /*0dc0*/  UMOV UR7, 0x3f800000 ;  /* 0x3f80000000077882 */ /* 0x000fe20000000000 */
[----:B------:R-:W0:Y:S01]  /*0dd0*/  S2UR UR5, SR_CgaCtaId ;  /* 0x00000000000579c3 */ /* 0x000e220000008800 */
[----:B------:R-:W-:Y:S02]  /*0de0*/  LOP3.LUT P2, RZ, R187, 0x1f, RZ, 0xc0, !PT ;  /* 0x0000001fbbff7812 */ /* 0x000fe4000784c0ff */
[----:B------:R-:W-:Y:S01]  /*0df0*/  PLOP3.LUT P3, PT, PT, PT, UP2, 0x80, 0x8 ;  /* 0x000000000008781c */ /* 0x000fe20003f6f028 */
[----:B------:R-:W-:Y:S02]  /*0e00*/  UMOV UR4, 0x400 ;  /* 0x0000040000047882 */ /* 0x000fe40000000000 */
[----:B0-----:R-:W-:-:S04]  /*0e10*/  ULEA UR4, UR5, UR4, 0x18 ;  /* 0x0000000405047291 */ /* 0x001fc8000f8ec0ff */
[----:B------:R-:W-:Y:S01]  /*0e20*/  UIADD3 UR5, UPT, UPT, UR4, 0x8040, URZ ;  /* 0x0000804004057890 */ /* 0x000fe2000fffe0ff */
[----:B----4-:R-:W-:Y:S02]  /*0e30*/  R2UR UR8, R6 ;  /* 0x00000000060872ca */ /* 0x010fe400000e0000 */
[----:B------:R-:W-:Y:S02]  /*0e40*/  FSEL R0, R0, RZ, !P1 ;  /* 0x000000ff00007208 */ /* 0x000fe40004800000 */
[----:B------:R-:W-:-:S03]  /*0e50*/  @P0 R2UR UR7, R7 ;  /* 0x00000000070702ca */ /* 0x000fc600000e0000 */
[C---:B--2---:R-:W-:Y:S01]  /*0e60*/  FADD.FTZ R170, -R0.reuse, R24 ;  /* 0x0000001800aa7221 */ /* 0x044fe20000010100 */
[----:B------:R-:W-:-:S05]  /*0e70*/  FADD.FTZ R176, -R0, R27 ;  /* 0x0000001b00b07221 */ /* 0x000fca0000010100 */
[----:B------:R-:W-:Y:S01]  /*0e80*/  FMUL.FTZ R170, R170, UR8 ;  /* 0x00000008aaaa7c20 */ /* 0x000fe20008410000 */
[C---:B------:R-:W-:Y:S01]  /*0e90*/  FADD.FTZ R184, -R0.reuse, R23 ;  /* 0x0000001700b87221 */ /* 0x040fe20000010100 */
[C---:B------:R-:W-:Y:S01]  /*0ea0*/  FADD.FTZ R169, -R0.reuse, R28 ;  /* 0x0000001c00a97221 */ /* 0x040fe20000010100 */
[C---:B------:R-:W-:Y:S01]  /*0eb0*/  FADD.FTZ R28, -R0.reuse, R149 ;  /* 0x00000095001c7221 */ /* 0x040fe20000010100 */
[C---:B------:R-:W-:Y:S01]  /*0ec0*/  FADD.FTZ R7, -R0.reuse, R150 ;  /* 0x0000009600077221 */ /* 0x040fe20000010100 */
[C---:B------:R-:W-:Y:S01]  /*0ed0*/  FADD.FTZ R185, -R0.reuse, R22 ;  /* 0x0000001600b97221 */ /* 0x040fe20000010100 */
[C---:B------:R-:W-:Y:S01]  /*0ee0*/  FADD.FTZ R32, -R0.reuse, R148 ;  /* 0x0000009400207221 */ /* 0x040fe20000010100 */
[C---:B------:R-:W-:Y:S01]  /*0ef0*/  FADD.FTZ R27, -R0.reuse, R172 ;  /* 0x000000ac001b7221 */ /* 0x040fe20000010100 */
[C---:B---3--:R-:W-:Y:S01]  /*0f00*/  FADD.FTZ R35, -R0.reuse, R180 ;  /* 0x000000b400237221 */ /* 0x048fe20000010100 */
[----:B------:R-:W-:Y:S01]  /*0f10*/  FADD.FTZ R149, -R0, R182 ;  /* 0x000000b600957221 */ /* 0x000fe20000010100 */
[----:B-----5:R-:W-:Y:S01]  /*0f20*/  FMUL.FTZ R180, R188, R16 ;  /* 0x00000010bcb47220 */ /* 0x020fe20000410000 */
[----:B------:R-:W-:Y:S01]  /*0f30*/  FMUL.FTZ R182, R189, R17 ;  /* 0x00000011bdb67220 */ /* 0x000fe20000410000 */
[C---:B------:R-:W-:Y:S01]  /*0f40*/  FADD.FTZ R232, R12.reuse, R232 ;  /* 0x000000e80ce87221 */ /* 0x040fe20000010000 */
[----:B------:R-:W-:Y:S01]  /*0f50*/  FFMA.FTZ R200, R12, R170, R200 ;  /* 0x000000aa0cc87223 */ /* 0x000fe200000100c8 */
[----:B------:R-:W-:Y:S01]  /*0f60*/  FMUL.FTZ R172, R92, R12 ;  /* 0x0000000c5cac7220 */ /* 0x000fe20000410000 */
[----:B------:R-:W-:Y:S01]  /*0f70*/  FADD.FTZ R12, RZ, R180 ;  /* 0x000000b4ff0c7221 */ /* 0x000fe20000010000 */
[----:B------:R-:W-:Y:S01]  /*0f80*/  FADD.FTZ R150, -R0, R183 ;  /* 0x000000b700967221 */ /* 0x000fe20000010100 */
[----:B------:R-:W-:Y:S01]  /*0f90*/  FMUL.FTZ R183, R184, UR8 ;  /* 0x00000008b8b77c20 */ /* 0x000fe20008410000 */
[----:B------:R-:W-:Y:S01]  /*0fa0*/  FMUL.FTZ R184, R190, R18 ;  /* 0x00000012beb87220 */ /* 0x000fe20000410000 */
[----:B------:R-:W-:Y:S01]  /*0fb0*/  FADD.FTZ R12, R182, R12 ;  /* 0x0000000cb60c7221 */ /* 0x000fe20000010000 */
[----:B------:R-:W-:Y:S01]  /*0fc0*/  FADD.FTZ R148, -R0, R181 ;  /* 0x000000b500947221 */ /* 0x000fe20000010100 */
[----:B------:R-:W-:Y:S01]  /*0fd0*/  FMUL.FTZ R181, R185, UR8 ;  /* 0x00000008b9b57c20 */ /* 0x000fe20008410000 */
[----:B------:R-:W-:Y:S01]  /*0fe0*/  FMUL.FTZ R185, R191, R19 ;  /* 0x00000013bfb97220 */ /* 0x000fe20000410000 */
[----:B------:R-:W-:Y:S01]  /*0ff0*/  FADD.FTZ R12, R184, R12 ;  /* 0x0000000cb80c7221 */ /* 0x000fe20000010000 */
[C---:B------:R-:W-:Y:S01]  /*1000*/  FADD.FTZ R179, -R0.reuse, R20 ;  /* 0x0000001400b37221 */ /* 0x040fe20000010100 */
        /* <DEDUP_REMOVED lines=23> */
[C---:B------:R-:W-:Y:S01]  /*1180*/  FADD.FTZ R240, R8.reuse, R240 ;  /* 0x000000f008f07221 */ /* 0x040fe20000010000 */
[----:B------:R-:W-:Y:S01]  /*1190*/  FFMA.FTZ R208, R8, R151, R208 ;  /* 0x0000009708d07223 */ /* 0x000fe200000100d0 */
[----:B------:R-:W-:Y:S01]  /*11a0*/  FMUL.FTZ R152, R84, R8 ;  /* 0x0000000854987220 */ /* 0x000fe20000410000 */
[----:B------:R-:W-:Y:S01]  /*11b0*/  FMUL.FTZ R179, R186, UR8 ;  /* 0x00000008bab37c20 */ /* 0x000fe20008410000 */
[----:B------:R-:W-:Y:S01]  /*11c0*/  FMUL.FTZ R175, R176, UR8 ;  /* 0x00000008b0af7c20 */ /* 0x000fe20008410000 */
[----:B------:R-:W-:Y:S01]  /*11d0*/  FMUL.FTZ R153, R28, UR8 ;  /* 0x000000081c997c20 */ /* 0x000fe20008410000 */
[----:B------:R-:W-:Y:S01]  /*11e0*/  FFMA.FTZ R8, R0, R180, RZ ;  /* 0x000000b400087223 */ /* 0x000fe200000100ff */
[----:B------:R-:W-:Y:S01]  /*11f0*/  FMUL.FTZ R176, R94, R14 ;  /* 0x0000000e5eb07220 */ /* 0x000fe20000410000 */
[----:B------:R-:W-:Y:S01]  /*1200*/  FADD.FTZ R12, R174, R12 ;  /* 0x0000000cae0c7221 */ /* 0x000fe20000010000 */
[----:B------:R-:W-:Y:S01]  /*1210*/  FMUL.FTZ R173, R177, UR8 ;  /* 0x00000008b1ad7c20 */ /* 0x000fe20008410000 */
[C---:B------:R-:W-:Y:S01]  /*1220*/  FADD.FTZ R241, R9.reuse, R241 ;  /* 0x000000f109f17221 */ /* 0x040fe20000010000 */
[----:B------:R-:W-:Y:S01]  /*1230*/  FFMA.FTZ R209, R9, R153, R209 ;  /* 0x0000009909d17223 */ /* 0x000fe200000100d1 */
[----:B------:R-:W-:Y:S01]  /*1240*/  FMUL.FTZ R154, R85, R9 ;  /* 0x00000009559a7220 */ /* 0x000fe20000410000 */
[----:B------:R-:W-:Y:S01]  /*1250*/  FFMA.FTZ R8, R179, R182, R8 ;  /* 0x000000b6b3087223 */ /* 0x000fe20000010008 */
[----:B------:R-:W-:Y:S01]  /*1260*/  FMUL.FTZ R177, R95, R15 ;  /* 0x0000000f5fb17220 */ /* 0x000fe20000410000 */
[----:B------:R-:W-:Y:S01]  /*1270*/  FADD.FTZ R9, R176, R12 ;  /* 0x0000000cb0097221 */ /* 0x000fe20000010000 */
[----:B------:R-:W-:Y:S01]  /*1280*/  FMUL.FTZ R160, R169, UR8 ;  /* 0x00000008a9a07c20 */ /* 0x000fe20008410000 */
[----:B------:R-:W-:Y:S01]  /*1290*/  FMUL.FTZ R155, R7, UR8 ;  /* 0x00000008079b7c20 */ /* 0x000fe20008410000 */
[----:B------:R-:W-:Y:S01]  /*12a0*/  FFMA.FTZ R8, R181, R184, R8 ;  /* 0x000000b8b5087223 */ /* 0x000fe20000010008 */
[----:B------:R-:W-:Y:S01]  /*12b0*/  FMUL.FTZ R162, R88, R164 ;  /* 0x000000a458a27220 */ /* 0x000fe20000410000 */
[----:B------:R-:W-:Y:S01]  /*12c0*/  FADD.FTZ R7, R177, R9 ;  /* 0x00000009b1077221 */ /* 0x000fe20000010000 */
[----:B------:R-:W-:Y:S01]  /*12d0*/  FMUL.FTZ R161, R158, UR8 ;  /* 0x000000089ea17c20 */ /* 0x000fe20008410000 */
[----:B------:R-:W-:Y:S01]  /*12e0*/  FMUL.FTZ R163, R156, UR8 ;  /* 0x000000089ca37c20 */ /* 0x000fe20008410000 */
[C---:B------:R-:W-:Y:S01]  /*12f0*/  FADD.FTZ R236, R164.reuse, R236 ;  /* 0x000000eca4ec7221 */ /* 0x040fe20000010000 */
[----:B------:R-:W-:Y:S01]  /*1300*/  FFMA.FTZ R204, R164, R160, R204 ;  /* 0x000000a0a4cc7223 */ /* 0x000fe200000100cc */
[----:B------:R-:W-:Y:S01]  /*1310*/  FFMA.FTZ R8, R183, R185, R8 ;  /* 0x000000b9b7087223 */ /* 0x000fe20000010008 */
[----:B------:R-:W-:Y:S01]  /*1320*/  FMUL.FTZ R164, R89, R165 ;  /* 0x000000a559a47220 */ /* 0x000fe20000410000 */
[----:B------:R-:W-:Y:S01]  /*1330*/  FADD.FTZ R7, R162, R7 ;  /* 0x00000007a2077221 */ /* 0x000fe20000010000 */
[C---:B------:R-:W-:Y:S01]  /*1340*/  FADD.FTZ R237, R165.reuse, R237 ;  /* 0x000000eda5ed7221 */ /* 0x040fe20000010000 */
[----:B------:R-:W-:Y:S01]  /*1350*/  FFMA.FTZ R205, R165, R161, R205 ;  /* 0x000000a1a5cd7223 */ /* 0x000fe200000100cd */
[C---:B------:R-:W-:Y:S01]  /*1360*/  FADD.FTZ R238, R166.reuse, R238 ;  /* 0x000000eea6ee7221 */ /* 0x040fe20000010000 */
[----:B------:R-:W-:Y:S01]  /*1370*/  FFMA.FTZ R206, R166, R163, R206 ;  /* 0x000000a3a6ce7223 */ /* 0x000fe200000100ce */
[----:B------:R-:W-:Y:S01]  /*1380*/  FMUL.FTZ R165, R90, R166 ;  /* 0x000000a65aa57220 */ /* 0x000fe20000410000 */
[----:B------:R-:W-:Y:S01]  /*1390*/  FMUL.FTZ R171, R171, UR8 ;  /* 0x00000008abab7c20 */ /* 0x000fe20008410000 */
[----:B------:R-:W-:Y:S01]  /*13a0*/  FMUL.FTZ R166, R30, UR8 ;  /* 0x000000081ea67c20 */ /* 0x000fe20008410000 */
[----:B------:R-:W-:Y:S01]  /*13b0*/  FFMA.FTZ R8, R170, R172, R8 ;  /* 0x000000acaa087223 */ /* 0x000fe20000010008 */
[----:B------:R-:W-:Y:S01]  /*13c0*/  FADD.FTZ R7, R164, R7 ;  /* 0x00000007a4077221 */ /* 0x000fe20000010000 */
[C---:B------:R-:W-:Y:S01]  /*13d0*/  FADD.FTZ R239, R167.reuse, R239 ;  /* 0x000000efa7ef7221 */ /* 0x040fe20000010000 */
[----:B------:R-:W-:Y:S01]  /*13e0*/  FFMA.FTZ R207, R167, R166, R207 ;  /* 0x000000a6a7cf7223 */ /* 0x000fe200000100cf */
[----:B------:R-:W-:Y:S01]  /*13f0*/  FFMA.FTZ R8, R171, R174, R8 ;  /* 0x000000aeab087223 */ /* 0x000fe20000010008 */
[----:B------:R-:W-:Y:S01]  /*1400*/  FMUL.FTZ R167, R91, R167 ;  /* 0x000000a75ba77220 */ /* 0x000fe20000410000 */
[----:B------:R-:W-:Y:S01]  /*1410*/  FADD.FTZ R7, R165, R7 ;  /* 0x00000007a5077221 */ /* 0x000fe20000010000 */
[C---:B------:R-:W-:Y:S01]  /*1420*/  FADD.FTZ R242, R10.reuse, R242 ;  /* 0x000000f20af27221 */ /* 0x040fe20000010000 */
[----:B------:R-:W-:Y:S01]  /*1430*/  FFMA.FTZ R210, R10, R155, R210 ;  /* 0x0000009b0ad27223 */ /* 0x000fe200000100d2 */
[----:B------:R-:W-:Y:S01]  /*1440*/  FMUL.FTZ R156, R86, R10 ;  /* 0x0000000a569c7220 */ /* 0x000fe20000410000 */
[----:B------:R-:W-:Y:S01]  /*1450*/  FFMA.FTZ R10, R173, R176, R8 ;  /* 0x000000b0ad0a7223 */ /* 0x000fe20000010008 */
[----:B------:R-:W-:-:S03]  /*1460*/  FADD.FTZ R9, R167, R7 ;  /* 0x00000007a7097221 */ /* 0x000fc60000010000 */
[----:B------:R-:W-:Y:S01]  /*1470*/  FFMA.FTZ R10, R175, R177, R10 ;  /* 0x000000b1af0a7223 */ /* 0x000fe2000001000a */
[----:B------:R-:W-:Y:S01]  /*1480*/  FADD.FTZ R9, R152, R9 ;  /* 0x0000000998097221 */ /* 0x000fe20000010000 */
[----:B------:R-:W-:Y:S02]  /*1490*/  FMUL.FTZ R157, R157, UR8 ;  /* 0x000000089d9d7c20 */ /* 0x000fe40008410000 */
[----:B------:R-:W-:Y:S01]  /*14a0*/  FFMA.FTZ R10, R160, R162, R10 ;  /* 0x000000a2a00a7223 */ /* 0x000fe2000001000a */
[----:B------:R-:W-:Y:S01]  /*14b0*/  FADD.FTZ R9, R154, R9 ;  /* 0x000000099a097221 */ /* 0x000fe20000010000 */
[C---:B------:R-:W-:Y:S01]  /*14c0*/  FADD.FTZ R243, R11.reuse, R243 ;  /* 0x000000f30bf37221 */ /* 0x040fe20000010000 */
[----:B------:R-:W-:Y:S01]  /*14d0*/  FFMA.FTZ R211, R11, R157, R211 ;  /* 0x0000009d0bd37223 */ /* 0x000fe200000100d3 */
[----:B------:R-:W-:Y:S01]  /*14e0*/  FMUL.FTZ R158, R87, R11 ;  /* 0x0000000b579e7220 */ /* 0x000fe20000410000 */
[----:B------:R-:W-:Y:S01]  /*14f0*/  FFMA.FTZ R10, R161, R164, R10 ;  /* 0x000000a4a10a7223 */ /* 0x000fe2000001000a */
[----:B------:R-:W-:Y:S01]  /*1500*/  FADD.FTZ R11, R156, R9 ;  /* 0x000000099c0b7221 */ /* 0x000fe20000010000 */
[----:B------:R-:W-:-:S02]  /*1510*/  FMUL.FTZ R7, R80, R132 ;  /* 0x0000008450077220 */ /* 0x000fc40000410000 */
[----:B------:R-:W-:Y:S01]  /*1520*/  FFMA.FTZ R12, R163, R165, R10 ;  /* 0x000000a5a30c7223 */ /* 0x000fe2000001000a */
[----:B------:R-:W-:Y:S01]  /*1530*/  FADD.FTZ R11, R158, R11 ;  /* 0x0000000b9e0b7221 */ /* 0x000fe20000010000 */
[C---:B------:R-:W-:Y:S01]  /*1540*/  FADD.FTZ R233, R13.reuse, R233 ;  /* 0x000000e90de97221 */ /* 0x040fe20000010000 */
[----:B------:R-:W-:Y:S01]  /*1550*/  FFMA.FTZ R201, R13, R171, R201 ;  /* 0x000000ab0dc97223 */ /* 0x000fe200000100c9 */
[----:B------:R-:W-:Y:S01]  /*1560*/  FFMA.FTZ R12, R166, R167, R12 ;  /* 0x000000a7a60c7223 */ /* 0x000fe2000001000c */
[----:B------:R-:W-:Y:S01]  /*1570*/  FMUL.FTZ R9, R81, R133 ;  /* 0x0000008551097220 */ /* 0x000fe20000410000 */
[----:B------:R-:W-:Y:S01]  /*1580*/  FADD.FTZ R13, R7, R11 ;  /* 0x0000000b070d7221 */ /* 0x000fe20000010000 */
[----:B------:R-:W-:Y:S01]  /*1590*/  FMUL.FTZ R6, R6, UR8 ;  /* 0x0000000806067c20 */ /* 0x000fe20008410000 */
[----:B------:R-:W-:Y:S01]  /*15a0*/  FFMA.FTZ R12, R151, R152, R12 ;  /* 0x00000098970c7223 */ /* 0x000fe2000001000c */
[----:B------:R-:W-:Y:S01]  /*15b0*/  FMUL.FTZ R11, R82, R134 ;  /* 0x00000086520b7220 */ /* 0x000fe20000410000 */
[----:B------:R-:W-:Y:S01]  /*15c0*/  FADD.FTZ R13, R9, R13 ;  /* 0x0000000d090d7221 */ /* 0x000fe20000010000 */
[C---:B------:R-:W-:Y:S01]  /*15d0*/  FADD.FTZ R244, R132.reuse, R244 ;  /* 0x000000f484f47221 */ /* 0x040fe20000010000 */
[----:B------:R-:W-:Y:S01]  /*15e0*/  FFMA.FTZ R212, R132, R6, R212 ;  /* 0x0000000684d47223 */ /* 0x000fe200000100d4 */
[----:B------:R-:W-:Y:S01]  /*15f0*/  FFMA.FTZ R169, R153, R154, R12 ;  /* 0x0000009a99a97223 */ /* 0x000fe2000001000c */
[----:B------:R-:W-:Y:S01]  /*1600*/  FADD.FTZ R132, R11, R13 ;  /* 0x0000000d0b847221 */ /* 0x000fe20000010000 */
[----:B------:R-:W-:Y:S01]  /*1610*/  FMUL.FTZ R12, R83, R135 ;  /* 0x00000087530c7220 */ /* 0x000fe20000410000 */
[----:B------:R-:W-:-:S03]  /*1620*/  FMUL.FTZ R13, R76, R136 ;  /* 0x000000884c0d7220 */ /* 0x000fc60000410000 */
[----:B------:R-:W-:Y:S01]  /*1630*/  FADD.FTZ R132, R12, R132 ;  /* 0x000000840c847221 */ /* 0x000fe20000010000 */
[C---:B------:R-:W-:Y:S01]  /*1640*/  FADD.FTZ R234, R14.reuse, R234 ;  /* 0x000000ea0eea7221 */ /* 0x040fe20000010000 */
[----:B------:R-:W-:Y:S01]  /*1650*/  FFMA.FTZ R202, R14, R173, R202 ;  /* 0x000000ad0eca7223 */ /* 0x000fe200000100ca */
[----:B------:R-:W-:Y:S01]  /*1660*/  FMUL.FTZ R14, R77, R137 ;  /* 0x000000894d0e7220 */ /* 0x000fe20000410000 */
[----:B------:R-:W-:Y:S01]  /*1670*/  FADD.FTZ R132, R13, R132 ;  /* 0x000000840d847221 */ /* 0x000fe20000010000 */
[----:B------:R-:W-:Y:S01]  /*1680*/  FFMA.FTZ R169, R155, R156, R169 ;  /* 0x0000009c9ba97223 */ /* 0x000fe200000100a9 */
[C---:B------:R-:W-:Y:S01]  /*1690*/  FADD.FTZ R235, R15.reuse, R235 ;  /* 0x000000eb0feb7221 */ /* 0x040fe20000010000 */
[----:B------:R-:W-:Y:S01]  /*16a0*/  FFMA.FTZ R203, R15, R175, R203 ;  /* 0x000000af0fcb7223 */ /* 0x000fe200000100cb */
[----:B------:R-:W-:Y:S01]  /*16b0*/  FADD.FTZ R132, R14, R132 ;  /* 0x000000840e847221 */ /* 0x000fe20000010000 */
[----:B------:R-:W-:Y:S01]  /*16c0*/  FMUL.FTZ R15, R78, R138 ;  /* 0x0000008a4e0f7220 */ /* 0x000fe20000410000 */
[----:B------:R-:W-:Y:S01]  /*16d0*/  FFMA.FTZ R169, R157, R158, R169 ;  /* 0x0000009e9da97223 */ /* 0x000fe200000100a9 */
[C---:B------:R-:W-:Y:S01]  /*16e0*/  FADD.FTZ R228, R16.reuse, R228 ;  /* 0x000000e410e47221 */ /* 0x040fe20000010000 */
[----:B------:R-:W-:Y:S01]  /*16f0*/  FFMA.FTZ R196, R16, R0, R196 ;  /* 0x0000000010c47223 */ /* 0x000fe200000100c4 */
[----:B------:R-:W-:Y:S01]  /*1700*/  FADD.FTZ R132, R15, R132 ;  /* 0x000000840f847221 */ /* 0x000fe20000010000 */
[----:B------:R-:W-:Y:S01]  /*1710*/  FMUL.FTZ R16, R79, R139 ;  /* 0x0000008b4f107220 */ /* 0x000fe20000410000 */
[----:B------:R-:W-:Y:S01]  /*1720*/  FMUL.FTZ R8, R26, UR8 ;  /* 0x000000081a087c20 */ /* 0x000fe20008410000 */
        /* <DEDUP_REMOVED lines=9> */
[----:B------:R-:W-:Y:S01]  /*17c0*/  FMUL.FTZ R19, R20, UR8 ;  /* 0x0000000814137c20 */ /* 0x000fe20008410000 */
[C---:B------:R-:W-:Y:S01]  /*17d0*/  FADD.FTZ R229, R17.reuse, R229 ;  /* 0x000000e511e57221 */ /* 0x040fe20000010000 */
        /* <DEDUP_REMOVED lines=20> */
[----:B------:R-:W-:Y:S01]  /*1920*/  PLOP3.LUT P0, PT, PT, PT, PT, 0x80, 0x8 ;  /* 0x000000000008781c */ /* 0x000fe20003f0f070 */
[----:B------:R-:W-:Y:S01]  /*1930*/  FADD.FTZ R132, R132, R28 ;  /* 0x0000001c84847221 */ /* 0x000fe20000010000 */
[----:B------:R-:W-:Y:S01]  /*1940*/  @!P2 PLOP3.LUT P0, PT, P3, PT, PT, 0x80, 0x8 ;  /* 0x000000000008a81c */ /* 0x000fe20001f0f070 */
[----:B------:R-:W-:Y:S01]  /*1950*/  FMUL.FTZ R30, R70, R146 ;  /* 0x00000092461e7220 */ /* 0x000fe20000410000 */
[----:B------:R-:W-:Y:S01]  /*1960*/  FMUL.FTZ R27, R27, UR8 ;  /* 0x000000081b1b7c20 */ /* 0x000fe20008410000 */
[----:B------:R-:W-:Y:S01]  /*1970*/  FFMA.FTZ R169, R25, R16, R169 ;  /* 0x0000001019a97223 */ /* 0x000fe200000100a9 */
[----:B------:R-:W-:Y:S01]  /*1980*/  FMUL.FTZ R32, R71, R147 ;  /* 0x0000009347207220 */ /* 0x000fe20000410000 */
[----:B------:R-:W-:Y:S01]  /*1990*/  FADD.FTZ R132, R132, R30 ;  /* 0x0000001e84847221 */ /* 0x000fe20000010000 */
[----:B------:R-:W-:Y:S01]  /*19a0*/  FMUL.FTZ R29, R29, UR8 ;  /* 0x000000081d1d7c20 */ /* 0x000fe20008410000 */
[----:B------:R-:W-:Y:S01]  /*19b0*/  FFMA.FTZ R169, R27, R18, R169 ;  /* 0x000000121ba97223 */ /* 0x000fe200000100a9 */
[C---:B------:R-:W-:Y:S01]  /*19c0*/  FADD.FTZ R246, R134.reuse, R246 ;  /* 0x000000f686f67221 */ /* 0x040fe20000010000 */
[----:B------:R-:W-:Y:S01]  /*19d0*/  FFMA.FTZ R214, R134, R10, R214 ;  /* 0x0000000a86d67223 */ /* 0x000fe200000100d6 */
[----:B------:R-:W-:Y:S01]  /*19e0*/  MOV R134, UR4 ;  /* 0x0000000400867c02 */ /* 0x000fe20008000f00 */
[----:B------:R-:W-:Y:S01]  /*19f0*/  FADD.FTZ R132, R132, R32 ;  /* 0x0000002084847221 */ /* 0x000fe20000010000 */
[----:B------:R-:W-:Y:S01]  /*1a00*/  FMUL.FTZ R31, R31, UR8 ;  /* 0x000000081f1f7c20 */ /* 0x000fe20008410000 */
[----:B------:R-:W-:Y:S01]  /*1a10*/  FFMA.FTZ R169, R29, R20, R169 ;  /* 0x000000141da97223 */ /* 0x000fe200000100a9 */
[C---:B------:R-:W-:Y:S01]  /*1a20*/  FADD.FTZ R245, R133.reuse, R245 ;  /* 0x000000f585f57221 */ /* 0x040fe20000010000 */
[----:B------:R-:W-:Y:S01]  /*1a30*/  FFMA.FTZ R213, R133, R8, R213 ;  /* 0x0000000885d57223 */ /* 0x000fe200000100d5 */
[----:B------:R-:W-:Y:S01]  /*1a40*/  @!P2 MOV R133, UR5 ;  /* 0x000000050085ac02 */ /* 0x000fe20008000f00 */
[----:B------:R-:W-:Y:S01]  /*1a50*/  FMUL.FTZ R33, R33, UR8 ;  /* 0x0000000821217c20 */ /* 0x000fe20008410000 */
[----:B------:R-:W-:Y:S01]  /*1a60*/  @!P0 IADD3 R133, PT, PT, R134, 0x8000, RZ ;  /* 0x0000800086858810 */ /* 0x000fe20007ffe0ff */
[----:B------:R-:W-:Y:S01]  /*1a70*/  FFMA.FTZ R169, R31, R22, R169 ;  /* 0x000000161fa97223 */ /* 0x000fe200000100a9 */
[----:B------:R-:W0:Y:S01]  /*1a80*/  SHFL.DOWN PT, R134, R132, 0x10, 0x1f ;  /* 0x0a001f0084867f89 */ /* 0x000e2200000e0000 */
[----:B------:R-:W-:-:S02]  /*1a90*/  FMUL.FTZ R35, R35, UR8 ;  /* 0x0000000823237c20 */ /* 0x000fc40008410000 */
        /* <DEDUP_REMOVED lines=24> */
[----:B------:R-:W-:Y:S01]  /*1c20*/  ISETP.NE.U32.AND P0, PT, RZ, UR22, PT ;  /* 0x00000016ff007c0c */ /* 0x000fe2000bf05070 */
[----:B0-----:R-:W-:Y:S01]  /*1c30*/  FADD.FTZ R132, R132, R169 ;  /* 0x000000a984847221 */ /* 0x001fe20000010000 */
[----:B------:R-:W-:-:S04]  /*1c40*/  @!P2 SHF.R.U32.HI R169, RZ, 0x2, R187 ;  /* 0x00000002ffa9a819 */ /* 0x000fc800000116bb */
[----:B------:R-:W-:-:S04]  /*1c50*/  @!P2 LOP3.LUT R169, R169, 0x38, RZ, 0xc0, !PT ;  /* 0x00000038a9a9a812 */ /* 0x000fc800078ec0ff */
[----:B------:R-:W-:Y:S02]  /*1c60*/  @!P2 IADD3 R169, PT, PT, R169, R133, RZ ;  /* 0x00000085a9a9a210 */ /* 0x000fe40007ffe0ff */
[----:B------:R-:W0:Y:S01]  /*1c70*/  SHFL.DOWN PT, R133, R134, 0x1, 0x1f ;  /* 0x08201f0086857f89 */ /* 0x000e2200000e0000 */
[----:B------:R-:W-:-:S13]  /*1c80*/  ISETP.NE.AND.EX P0, PT, RZ, UR23, PT, P0 ;  /* 0x00000017ff007c0c */ /* 0x000fda000bf05300 */
[----:B------:R-:W1:Y:S08]  /*1c90*/  @P0 LDC.64 R192, c[0x0][0x438] ;  /* 0x00010e00ffc00b82 */ /* 0x000e700000000a00 */
[----:B------:R-:W2:Y:S01]  /*1ca0*/  @P0 LDC.64 R186, c[0x0][0x438] ;  /* 0x00010e00ffba0b82 */ /* 0x000ea20000000a00 */
[----:B0-----:R-:W-:Y:S02]  /*1cb0*/  FADD.FTZ R133, R134, R133 ;  /* 0x0000008586857221 */ /* 0x001fe40000010000 */
[----:B------:R-:W3:Y:S04]  /*1cc0*/  LDL.LU R134, [R1+0x7c] ;  /* 0x00007c0001867983 */ /* 0x000ee80000300800 */
[----:B------:R0:W-:Y:S01]  /*1cd0*/  @!P2 STS.64 [R169], R132 ;  /* 0x00000084a900a388 */ /* 0x0001e20000000a00 */
[----:B------:R-:W4:Y:S08]  /*1ce0*/  @P0 LDC.64 R194, c[0x0][0x438] ;  /* 0x00010e00ffc20b82 */ /* 0x000f300000000a00 */
[----:B0-----:R-:W0:Y:S01]  /*1cf0*/  @P0 LDC.64 R132, c[0x0][0x438] ;  /* 0x00010e00ff840b82 */ /* 0x001e220000000a00 */
[----:B------:R-:W3:Y:S01]  /*1d00*/  LDL.LU R169, [R1+0x78] ;  /* 0x0000780001a97983 */ /* 0x000ee20000300800 */
[----:B0-----:R-:W-:-:S05]  /*1d10*/  @P0 IMAD.WIDE.U32 R132, R178, 0x10, R132 ;  /* 0x00000010b2840825 */ /* 0x001fca00078e0084 */
[----:B------:R1:W5:Y:S02]  /*1d20*/  @P0 LDG.E.128 R96, desc[UR18][R132.64] ;  /* 0x0000001284600981 */ /* 0x000364000c1e1d00 */
[----:B-1----:R-:W-:Y:S02]  /*1d30*/  @P0 IMAD.WIDE.U32 R132, R168, 0x10, R192 ;  /* 0x00000010a8840825 */ /* 0x002fe400078e00c0 */
[----:B------:R-:W0:Y:S03]  /*1d40*/  @P0 LDC.64 R192, c[0x0][0x438] ;  /* 0x00010e00ffc00b82 */ /* 0x000e260000000a00 */
[----:B------:R2:W5:Y:S02]  /*1d50*/  @P0 LDG.E.128 R100, desc[UR18][R132.64] ;  /* 0x0000001284640981 */ /* 0x000564000c1e1d00 */
[----:B--2---:R-:W-:-:S03]  /*1d60*/  @P0 IMAD.WIDE.U32 R132, R159, 0x10, R186 ;  /* 0x000000109f840825 */ /* 0x004fc600078e00ba */
[----:B------:R-:W1:Y:S02]  /*1d70*/  @P0 LDC.64 R186, c[0x0][0x438] ;  /* 0x00010e00ffba0b82 */ /* 0x000e640000000a00 */
[----:B------:R0:W5:Y:S02]  /*1d80*/  @P0 LDG.E.128 R104, desc[UR18][R132.64] ;  /* 0x0000001284680981 */ /* 0x000164000c1e1d00 */
[----:B0-----:R-:W-:-:S04]  /*1d90*/  @P0 IMAD.WIDE.U32 R132, R34, 0x10, R192 ;  /* 0x0000001022840825 */ /* 0x001fc800078e00c0 */
[----:B------:R-:W0:Y:S01]  /*1da0*/  @P0 LDC.64 R192, c[0x0][0x438] ;  /* 0x00010e00ffc00b82 */ /* 0x000e220000000a00 */
[----:B------:R1:W5:Y:S02]  /*1db0*/  @P0 LDG.E.128 R108, desc[UR18][R132.64] ;  /* 0x00000012846c0981 */ /* 0x000364000c1e1d00 */
[----:B-1----:R-:W-:-:S05]  /*1dc0*/  @P0 IMAD.WIDE.U32 R132, R5, 0x10, R186 ;  /* 0x0000001005840825 */ /* 0x002fca00078e00ba */
[----:B------:R-:W1:Y:S01]  /*1dd0*/  @P0 LDC.64 R186, c[0x0][0x438] ;  /* 0x00010e00ffba0b82 */ /* 0x000e620000000a00 */
[----:B------:R4:W5:Y:S02]  /*1de0*/  @P0 LDG.E.128 R112, desc[UR18][R132.64] ;  /* 0x0000001284700981 */ /* 0x000964000c1e1d00 */
[----:B----4-:R-:W-:Y:S02]  /*1df0*/  @P0 IMAD.WIDE.U32 R132, R4, 0x10, R194 ;  /* 0x0000001004840825 */ /* 0x010fe400078e00c2 */
[----:B------:R-:W2:Y:S04]  /*1e00*/  LDL.LU R194, [R1+0x94] ;  /* 0x0000940001c27983 */ /* 0x000ea80000300800 */
[----:B------:R0:W5:Y:S04]  /*1e10*/  @P0 LDG.E.128 R116, desc[UR18][R132.64] ;  /* 0x0000001284740981 */ /* 0x000168000c1e1d00 */
[----:B------:R-:W4:Y:S01]  /*1e20*/  LDL.LU R195, [R1+0x98] ;  /* 0x0000980001c37983 */ /* 0x000f220000300800 */
[----:B0-----:R-:W-:-:S02]  /*1e30*/  @P0 IMAD.WIDE.U32 R132, R3, 0x10, R192 ;  /* 0x0000001003840825 */ /* 0x001fc400078e00c0 */
[----:B------:R-:W0:Y:S03]  /*1e40*/  LDC.64 R192, c[0x0][0x3b0] ;  /* 0x0000ec00ffc07b82 */ /* 0x000e260000000a00 */
[----:B------:R1:W5:Y:S02]  /*1e50*/  @P0 LDG.E.128 R120, desc[UR18][R132.64] ;  /* 0x0000001284780981 */ /* 0x000364000c1e1d00 */
[----:B-1----:R-:W-:Y:S02]  /*1e60*/  @P0 IMAD.WIDE.U32 R132, R2, 0x10, R186 ;  /* 0x0000001002840825 */ /* 0x002fe400078e00ba */
[----:B------:R-:W2:Y:S04]  /*1e70*/  LDL.LU R186, [R1+0x70] ;  /* 0x0000700001ba7983 */ /* 0x000ea80000300800 */
[----:B------:R-:W4:Y:S04]  /*1e80*/  LDL.LU R187, [R1+0x74] ;  /* 0x0000740001bb7983 */ /* 0x000f280000300800 */
[----:B------:R1:W5:Y:S04]  /*1e90*/  @P0 LDG.E.128 R124, desc[UR18][R132.64] ;  /* 0x00000012847c0981 */ /* 0x000368000c1e1d00 */
[----:B------:R-:W1:Y:S04]  /*1ea0*/  LDL.LU R132, [R1+0x68] ;  /* 0x0000680001847983 */ /* 0x000e680000300800 */
[----:B------:R-:W4:Y:S01]  /*1eb0*/  LDL.LU R133, [R1+0x6c] ;  /* 0x00006c0001857983 */ /* 0x000f220000300800 */
[----:B------:R-:W-:Y:S01]  /*1ec0*/  FFMA.FTZ R220, R140, R27, R220 ;  /* 0x0000001b8cdc7223 */ /* 0x000fe200000100dc */
[----:B------:R-:W-:Y:S01]  /*1ed0*/  FFMA.FTZ R216, R136, R19, R216 ;  /* 0x0000001388d87223 */ /* 0x000fe200000100d8 */
[----:B------:R-:W-:Y:S01]  /*1ee0*/  FFMA.FTZ R215, R135, R17, R215 ;  /* 0x0000001187d77223 */ /* 0x000fe200000100d7 */
[----:B------:R-:W-:Y:S01]  /*1ef0*/  FFMA.FTZ R217, R137, R21, R217 ;  /* 0x0000001589d97223 */ /* 0x000fe200000100d9 */
[----:B------:R-:W-:Y:S01]  /*1f00*/  FFMA.FTZ R218, R138, R23, R218 ;  /* 0x000000178ada7223 */ /* 0x000fe200000100da */
[----:B---3--:R-:W-:Y:S01]  /*1f10*/  FADD.FTZ R134, R140, R134 ;  /* 0x000000868c867221 */ /* 0x008fe20000010000 */
[----:B------:R-:W-:Y:S01]  /*1f20*/  FADD.FTZ R169, R139, R169 ;  /* 0x000000a98ba97221 */ /* 0x000fe20000010000 */
[----:B--2---:R-:W-:Y:S01]  /*1f30*/  FADD.FTZ R186, R137, R186 ;  /* 0x000000ba89ba7221 */ /* 0x004fe20000010000 */
[----:B----4-:R-:W-:Y:S01]  /*1f40*/  FADD.FTZ R187, R138, R187 ;  /* 0x000000bb8abb7221 */ /* 0x010fe20000010000 */
[----:B-1----:R-:W-:Y:S01]  /*1f50*/  FADD.FTZ R132, R135, R132 ;  /* 0x0000008487847221 */ /* 0x002fe20000010000 */
[----:B------:R-:W-:-:S04]  /*1f60*/  FADD.FTZ R133, R136, R133 ;  /* 0x0000008588857221 */ /* 0x000fc80000010000 */
[----:B------:R-:W-:Y:S04]  /*1f70*/  STL [R1+0x68], R132 ;  /* 0x0000688401007387 */ /* 0x000fe80000100800 */
[----:B------:R0:W-:Y:S04]  /*1f80*/  STL [R1+0x6c], R133 ;  /* 0x00006c8501007387 */ /* 0x0001e80000100800 */
[----:B------:R-:W-:Y:S01]  /*1f90*/  STL [R1+0x70], R186 ;  /* 0x000070ba01007387 */ /* 0x000fe20000100800 */
[----:B0-----:R-:W-:-:S03]  /*1fa0*/  IMAD.WIDE.U32 R132, R178, 0x4, R192 ;  /* 0x00000004b2847825 */ /* 0x001fc600078e00c0 */
[----:B------:R0:W-:Y:S04]  /*1fb0*/  STL [R1+0x74], R187 ;  /* 0x000074bb01007387 */ /* 0x0001e80000100800 */
[----:B0-----:R0:W5:Y:S02]  /*1fc0*/  LDG.E R187, desc[UR18][R132.64] ;  /* 0x0000001284bb7981 */ /* 0x001164000c1e1900 */
[----:B0-----:R-:W-:-:S05]  /*1fd0*/  IMAD.WIDE.U32 R132, R168, 0x4, R192 ;  /* 0x00000004a8847825 */ /* 0x001fca00078e00c0 */
[----:B------:R0:W5:Y:S04]  /*1fe0*/  LDG.E R186, desc[UR18][R132.64] ;  /* 0x0000001284ba7981 */ /* 0x000168000c1e1900 */
[----:B------:R1:W-:Y:S01]  /*1ff0*/  STL [R1+0x78], R169 ;  /* 0x000078a901007387 */ /* 0x0003e20000100800 */
[----:B0-----:R-:W-:-:S05]  /*2000*/  IMAD.WIDE.U32 R132, R159, 0x4, R192 ;  /* 0x000000049f847825 */ /* 0x001fca00078e00c0 */
[----:B-1----:R0:W5:Y:S02]  /*2010*/  LDG.E R169, desc[UR18][R132.64] ;  /* 0x0000001284a97981 */ /* 0x002164000c1e1900 */
[----:B0-----:R-:W-:-:S05]  /*2020*/  IMAD.WIDE.U32 R132, R34, 0x4, R192 ;  /* 0x0000000422847825 */ /* 0x001fca00078e00c0 */
[----:B------:R0:W5:Y:S02]  /*2030*/  LDG.E R140, desc[UR18][R132.64] ;  /* 0x00000012848c7981 */ /* 0x000164000c1e1900 */
[--C-:B0-----:R-:W-:Y:S02]  /*2040*/  IMAD.WIDE.U32 R132, R5, 0x4, R192.reuse ;  /* 0x0000000405847825 */ /* 0x101fe400078e00c0 */
[----:B------:R0:W-:Y:S04]  /*2050*/  STL [R1+0x7c], R134 ;  /* 0x00007c8601007387 */ /* 0x0001e80000100800 */
[----:B------:R1:W5:Y:S01]  /*2060*/  LDG.E R136, desc[UR18][R132.64] ;  /* 0x0000001284887981 */ /* 0x000362000c1e1900 */
[----:B0-----:R-:W-:-:S04]  /*2070*/  IMAD.WIDE.U32 R134, R3, 0x4, R192 ;  /* 0x0000000403867825 */ /* 0x001fc800078e00c0 */
[--C-:B-1----:R-:W-:Y:S01]  /*2080*/  IMAD.WIDE.U32 R132, R4, 0x4, R192.reuse ;  /* 0x0000000404847825 */ /* 0x102fe200078e00c0 */
[----:B------:R-:W5:Y:S04]  /*2090*/  LDG.E R138, desc[UR18][R134.64] ;  /* 0x00000012868a7981 */ /* 0x000f68000c1e1900 */
[----:B------:R0:W5:Y:S02]  /*20a0*/  LDG.E R137, desc[UR18][R132.64] ;  /* 0x0000001284897981 */ /* 0x000164000c1e1900 */
[----:B0-----:R-:W-:Y:S02]  /*20b0*/  IMAD.WIDE.U32 R132, R2, 0x4, R192 ;  /* 0x0000000402847825 */ /* 0x001fe400078e00c0 */
[----:B------:R-:W2:Y:S04]  /*20c0*/  LDL.LU R192, [R1+0x8c] ;  /* 0x00008c0001c07983 */ /* 0x000ea80000300800 */
[----:B------:R-:W3:Y:S04]  /*20d0*/  LDL.LU R193, [R1+0x90] ;  /* 0x0000900001c17983 */ /* 0x000ee80000300800 */
[----:B------:R-:W4:Y:S04]  /*20e0*/  LDL.LU R134, [R1+0x80] ;  /* 0x0000800001867983 */ /* 0x000f280000300800 */
[----:B------:R-:W2:Y:S01]  /*20f0*/  LDL.LU R135, [R1+0x84] ;  /* 0x0000840001877983 */ /* 0x000ea20000300800 */
[----:B------:R-:W-:Y:S01]  /*2100*/  FFMA.FTZ R221, R141, R29, R221 ;  /* 0x0000001d8ddd7223 */ /* 0x000fe200000100dd */
[----:B------:R-:W-:-:S02]  /*2110*/  FFMA.FTZ R219, R139, R25, R219 ;  /* 0x000000198bdb7223 */ /* 0x000fc400000100db */
[----:B------:R0:W5:Y:S01]  /*2120*/  LDG.E R139, desc[UR18][R132.64] ;  /* 0x00000012848b7981 */ /* 0x000162000c1e1900 */
[----:B------:R-:W-:Y:S01]  /*2130*/  @!UP2 UIADD3 UR5, UPT, UPT, UR4, 0x8000, URZ ;  /* 0x000080000405a890 */ /* 0x000fe2000fffe0ff */
[----:B------:R-:W-:Y:S01]  /*2140*/  FFMA.FTZ R222, R142, R31, R222 ;  /* 0x0000001f8ede7223 */ /* 0x000fe200000100de */
[----:B------:R-:W-:Y:S01]  /*2150*/  FADD.FTZ R194, R146, R194 ;  /* 0x000000c292c27221 */ /* 0x000fe20000010000 */
[----:B------:R-:W-:Y:S01]  /*2160*/  BAR.SYNC.DEFER_BLOCKING 0x0 ;  /* 0x0000000000007b1d */ /* 0x000fe20000010000 */
[----:B----4-:R-:W-:-:S05]  /*2170*/  FADD.FTZ R134, R141, R134 ;  /* 0x000000868d867221 */ /* 0x010fca0000010000 */
[----:B------:R-:W4:Y:S01]  /*2180*/  LDL.LU R141, [R1+0x88] ;  /* 0x00008800018d7983 */ /* 0x000f220000300800 */
[----:B--2---:R-:W-:-:S03]  /*2190*/  FADD.FTZ R135, R142, R135 ;  /* 0x000000878e877221 */ /* 0x004fc60000010000 */
[----:B------:R-:W-:Y:S04]  /*21a0*/  STL [R1+0x80], R134 ;  /* 0x0000808601007387 */ /* 0x000fe80000100800 */
[----:B------:R-:W-:Y:S04]  /*21b0*/  STL [R1+0x84], R135 ;  /* 0x0000848701007387 */ /* 0x000fe80000100800 */
[----:B0-----:R-:W0:Y:S01]  /*21c0*/  LDS.128 R132, [UR5] ;  /* 0x00000005ff847984 */ /* 0x001e220008000c00 */
[----:B------:R-:W-:Y:S02]  /*21d0*/  UIADD3 UR5, UPT, UPT, UR4, 0x8050, URZ ;  /* 0x0000805004057890 */ /* 0x000fe4000fffe0ff */
[----:B------:R-:W-:Y:S01]  /*21e0*/  @!UP2 UIADD3 UR5, UPT, UPT, UR4, 0x8010, URZ ;  /* 0x000080100405a890 */ /* 0x000fe2000fffe0ff */
[----:B0-----:R-:W-:Y:S01]  /*21f0*/  FADD.FTZ R132, RZ, R132 ;  /* 0x00000084ff847221 */ /* 0x001fe20000010000 */
[----:B------:R-:W-:-:S04]  /*2200*/  FADD.FTZ R133, RZ, R133 ;  /* 0x00000085ff857221 */ /* 0x000fc80000010000 */
[----:B------:R-:W-:Y:S01]  /*2210*/  FADD.FTZ R142, R135, R133 ;  /* 0x00000085878e7221 */ /* 0x000fe20000010000 */
[----:B------:R-:W-:Y:S01]  /*2220*/  FADD.FTZ R192, R144, R192 ;  /* 0x000000c090c07221 */ /* 0x000fe20000010000 */
[----:B---3--:R-:W-:Y:S01]  /*2230*/  FADD.FTZ R193, R145, R193 ;  /* 0x000000c191c17221 */ /* 0x008fe20000010000 */
[----:B------:R-:W-:Y:S01]  /*2240*/  FADD.FTZ R195, R147, R195 ;  /* 0x000000c393c37221 */ /* 0x000fe20000010000 */
[----:B------:R-:W-:-:S04]  /*2250*/  UISETP.NE.U32.AND UP1, UPT, UR22, URZ, UPT ;  /* 0x000000ff1600728c */ /* 0x000fc8000bf25070 */
[----:B------:R-:W-:Y:S01]  /*2260*/  UISETP.NE.AND.EX UP1, UPT, UR23, URZ, UPT, UP1 ;  /* 0x000000ff1700728c */ /* 0x000fe2000bf25310 */
[----:B------:R-:W-:Y:S01]  /*2270*/  FFMA.FTZ R223, R143, R33, R223 ;  /* 0x000000218fdf7223 */ /* 0x000fe200000100df */
[----:B------:R-:W-:Y:S01]  /*2280*/  FFMA.FTZ R224, R144, R35, R224 ;  /* 0x0000002390e07223 */ /* 0x000fe200000100e0 */
[----:B------:R-:W-:Y:S01]  /*2290*/  FFMA.FTZ R225, R145, R148, R225 ;  /* 0x0000009491e17223 */ /* 0x000fe200000100e1 */
[----:B------:R-:W-:Y:S01]  /*22a0*/  FFMA.FTZ R226, R146, R149, R226 ;  /* 0x0000009592e27223 */ /* 0x000fe200000100e2 */
[----:B------:R-:W-:Y:S01]  /*22b0*/  FFMA.FTZ R227, R147, R150, R227 ;  /* 0x0000009693e37223 */ /* 0x000fe200000100e3 */
[----:B----4-:R-:W-:-:S05]  /*22c0*/  FADD.FTZ R141, R143, R141 ;  /* 0x0000008d8f8d7221 */ /* 0x010fca0000010000 */
[----:B------:R0:W-:Y:S02]  /*22d0*/  STL [R1+0x88], R141 ;  /* 0x0000888d01007387 */ /* 0x0001e40000100800 */
        /* <DEDUP_REMOVED lines=15> */
[----:B------:R-:W0:Y:S04]  /*23d0*/  LDS.128 R132, [UR5] ;  /* 0x00000005ff847984 */ /* 0x000e280008000c00 */
[----:B------:R1:W-:Y:S04]  /*23e0*/  STL [R1+0x8c], R192 ;  /* 0x00008cc001007387 */ /* 0x0003e80000100800 */
[----:B------:R1:W-:Y:S04]  /*23f0*/  STL [R1+0x90], R193 ;  /* 0x000090c101007387 */ /* 0x0003e80000100800 */
[----:B------:R1:W-:Y:S04]  /*2400*/  STL [R1+0x94], R194 ;  /* 0x000094c201007387 */ /* 0x0003e80000100800 */
[----:B------:R1:W-:Y:S01]  /*2410*/  STL [R1+0x98], R195 ;  /* 0x000098c301007387 */ /* 0x0003e20000100800 */
        /* <DEDUP_REMOVED lines=9> */
[----:B-1----:R-:W-:-:S14]  /*24b0*/  BRA.U UP1, `(.L_x_15189) ;  /* 0x0000003101547547 */ /* 0x002fdc000b800000 */
[----:B------:R-:W-:Y:S02]  /*24c0*/  ISETP.NE.U32.AND P0, PT, RZ, UR26, PT ;  /* 0x0000001aff007c0c */ /* 0x000fe4000bf05070 */
[----:B------:R-:W-:Y:S02]  /*24d0*/  MOV R133, 0x10 ;  /* 0x0000001000857802 */ /* 0x000fe40000000f00 */
[----:B------:R-:W-:-:S03]  /*24e0*/  ISETP.NE.AND.EX P0, PT, RZ, UR27, PT, P0 ;  /* 0x0000001bff007c0c */ /* 0x000fc6000bf05300 */
[----:B------:R-:W-:-:S06]  /*24f0*/  IMAD.WIDE.U32 R132, R178, R133, UR28 ;  /* 0x0000001cb2847e25 */ /* 0x000fcc000f8e0085 */
[----:B------:R-:W5:Y:S04]  /*2500*/  LDG.E.128 R132, desc[UR18][R132.64] ;  /* 0x0000001284847981 */ /* 0x000f68000c1e1d00 */
[----:B------:R-:W-:Y:S05]  /*2510*/  @P0 BRA `(.L_x_15190) ;  /* 0x0000000000b80947 */ /* 0x000fea0003800000 */
[----:B------:R-:W-:Y:S01]  /*2520*/  MOV R141, UR5 ;  /* 0x00000005008d7c02 */ /* 0x000fe20008000f00 */
[----:B------:R-:W-:Y:S01]  /*2530*/  UMOV UR4, UR9 ;  /* 0x0000000900047c82 */ /* 0x000fe20008000000 */
[----:B------:R-:W-:Y:S02]  /*2540*/  MOV R142, UR5 ;  /* 0x00000005008e7c02 */ /* 0x000fe40008000f00 */
[----:B------:R-:W-:Y:S01]  /*2550*/  MOV R143, UR5 ;  /* 0x00000005008f7c02 */ /* 0x000fe20008000f00 */
[----:B------:R-:W-:Y:S01]  /*2560*/  FFMA.FTZ R141, R0, R141, UR10 ;  /* 0x0000000a008d7e23 */ /* 0x000fe2000801008d */
[----:B------:R-:W-:Y:S01]  /*2570*/  MOV R0, UR5 ;  /* 0x0000000500007c02 */ /* 0x000fe20008000f00 */
[----:B------:R-:W-:Y:S01]  /*2580*/  FFMA.FTZ R142, R181, R142, UR10 ;  /* 0x0000000ab58e7e23 */ /* 0x000fe2000801008e */
[----:B-----5:R-:W-:Y:S01]  /*2590*/  LOP3.LUT P1, RZ, R187, 0xff, RZ, 0xc0, !PT ;  /* 0x000000ffbbff7812 */ /* 0x020fe2000782c0ff */
        /* <DEDUP_REMOVED lines=16> */
[----:B------:R-:W-:Y:S01]  /*26a0*/  LOP3.LUT P2, RZ, R187, 0xff00, RZ, 0xc0, !PT ;  /* 0x0000ff00bbff7812 */ /* 0x000fe2000784c0ff */
        /* <DEDUP_REMOVED lines=10> */
[----:B------:R-:W-:-:S02]  /*2750*/  LOP3.LUT P3, RZ, R187, 0xff0000, RZ, 0xc0, !PT ;  /* 0x00ff0000bbff7812 */ /* 0x000fc4000786c0ff */
[----:B------:R-:W-:Y:S02]  /*2760*/  ISETP.GE.U32.AND P4, PT, R187, 0x1000000, PT ;  /* 0x01000000bb00780c */ /* 0x000fe40003f86070 */
[----:B------:R-:W-:Y:S02]  /*2770*/  FSEL R0, R141, RZ, P1 ;  /* 0x000000ff8d007208 */ /* 0x000fe40000800000 */
[----:B------:R-:W-:Y:S02]  /*2780*/  FSEL R141, R142, RZ, P2 ;  /* 0x000000ff8e8d7208 */ /* 0x000fe40001000000 */
[----:B------:R-:W-:Y:S02]  /*2790*/  FSEL R144, R144, RZ, P3 ;  /* 0x000000ff90907208 */ /* 0x000fe40001800000 */
[----:B------:R-:W-:Y:S02]  /*27a0*/  FSEL R145, R145, RZ, P4 ;  /* 0x000000ff91917208 */ /* 0x000fe40002000000 */
[----:B------:R-:W-:-:S02]  /*27b0*/  SEL R132, R132, RZ, P1 ;  /* 0x000000ff84847207 */ /* 0x000fc40000800000 */
[----:B------:R-:W-:Y:S02]  /*27c0*/  SEL R133, R133, RZ, P2 ;  /* 0x000000ff85857207 */ /* 0x000fe40001000000 */
[----:B------:R-:W-:Y:S02]  /*27d0*/  SEL R134, R134, RZ, P3 ;  /* 0x000000ff86867207 */ /* 0x000fe40001800000 */
[----:B------:R-:W-:Y:S01]  /*27e0*/  SEL R135, R135, RZ, P4 ;  /* 0x000000ff87877207 */ /* 0x000fe20002000000 */
[----:B------:R-:W-:Y:S06]  /*27f0*/  BRA `(.L_x_15191) ;  /* 0x0000000000b47947 */ /* 0x000fec0003800000 */
.L_x_15190:
[----:B------:R-:W-:Y:S01]  /*2800*/  MOV R128, UR5 ;  /* 0x0000000500807c02 */ /* 0x000fe20008000f00 */
[----:B------:R-:W-:Y:S01]  /*2810*/  UMOV UR4, UR9 ;  /* 0x0000000900047c82 */ /* 0x000fe20008000000 */
[C---:B-----5:R-:W-:Y:S02]  /*2820*/  LOP3.LUT P1, RZ, R187.reuse, 0xff, RZ, 0xc0, !PT ;  /* 0x000000ffbbff7812 */ /* 0x060fe4000782c0ff */
[C---:B------:R-:W-:Y:S01]  /*2830*/  LOP3.LUT P2, RZ, R187.reuse, 0xff00, RZ, 0xc0, !PT ;  /* 0x0000ff00bbff7812 */ /* 0x040fe2000784c0ff */
[----:B------:R-:W-:Y:S01]  /*2840*/  FFMA.FTZ R128, R0, R128, UR10 ;  /* 0x0000000a00807e23 */ /* 0x000fe20008010080 */
[----:B------:R-:W-:Y:S02]  /*2850*/  MOV R0, UR5 ;  /* 0x0000000500007c02 */ /* 0x000fe40008000f00 */
[C---:B------:R-:W-:Y:S01]  /*2860*/  LOP3.LUT P3, RZ, R187.reuse, 0xff0000, RZ, 0xc0, !PT ;  /* 0x00ff0000bbff7812 */ /* 0x040fe2000786c0ff */
[----:B------:R-:W-:Y:S01]  /*2870*/  FADD.FTZ R128, R180, -R128 ;  /* 0x80000080b4807221 */ /* 0x000fe20000010000 */
[----:B------:R-:W-:Y:S01]  /*2880*/  ISETP.GE.U32.AND P4, PT, R187, 0x1000000, PT ;  /* 0x01000000bb00780c */ /* 0x000fe20003f86070 */
[----:B------:R-:W-:-:S02]  /*2890*/  FFMA.FTZ R0, R179, R0, UR10 ;  /* 0x0000000ab3007e23 */ /* 0x000fc40008010000 */
[----:B------:R-:W-:Y:S02]  /*28a0*/  FMUL.FTZ R128, R128, UR8 ;  /* 0x0000000880807c20 */ /* 0x000fe40008410000 */
[----:B------:R-:W-:Y:S01]  /*28b0*/  FADD.FTZ R129, R182, -R0 ;  /* 0x80000000b6817221 */ /* 0x000fe20000010000 */
[----:B------:R-:W-:Y:S01]  /*28c0*/  MOV R0, UR5 ;  /* 0x0000000500007c02 */ /* 0x000fe20008000f00 */
[----:B------:R-:W-:Y:S02]  /*28d0*/  FMUL.FTZ R147, R128, UR7 ;  /* 0x0000000780937c20 */ /* 0x000fe40008410000 */
[----:B------:R-:W-:Y:S02]  /*28e0*/  FMUL.FTZ R129, R129, UR8 ;  /* 0x0000000881817c20 */ /* 0x000fe40008410000 */
[----:B------:R-:W-:Y:S01]  /*28f0*/  FFMA.FTZ R0, R181, R0, UR10 ;  /* 0x0000000ab5007e23 */ /* 0x000fe20008010000 */
[----:B------:R-:W-:Y:S01]  /*2900*/  FMUL.FTZ R147, R147, UR4 ;  /* 0x0000000493937c20 */ /* 0x000fe20008410000 */
[----:B------:R-:W-:-:S02]  /*2910*/  FMUL.FTZ R146, R129, UR7 ;  /* 0x0000000781927c20 */ /* 0x000fc40008410000 */
[----:B------:R-:W-:Y:S01]  /*2920*/  FADD.FTZ R130, R184, -R0 ;  /* 0x80000000b8827221 */ /* 0x000fe20000010000 */
[----:B------:R-:W-:Y:S01]  /*2930*/  MOV R0, UR5 ;  /* 0x0000000500007c02 */ /* 0x000fe20008000f00 */
[----:B------:R-:W-:Y:S01]  /*2940*/  FMUL.FTZ R146, R146, UR4 ;  /* 0x0000000492927c20 */ /* 0x000fe20008410000 */
[-C--:B------:R-:W-:Y:S01]  /*2950*/  FMUL.FTZ R141, R132, R147.reuse ;  /* 0x00000093848d7220 */ /* 0x080fe20000410000 */
[----:B------:R-:W-:Y:S01]  /*2960*/  FMUL.FTZ R130, R130, UR8 ;  /* 0x0000000882827c20 */ /* 0x000fe20008410000 */
[----:B------:R-:W-:Y:S01]  /*2970*/  FMUL.FTZ R132, R36, R147 ;  /* 0x0000009324847220 */ /* 0x000fe20000410000 */
[----:B------:R-:W-:Y:S01]  /*2980*/  FFMA.FTZ R0, R183, R0, UR10 ;  /* 0x0000000ab7007e23 */ /* 0x000fe20008010000 */
[-C--:B------:R-:W-:Y:S01]  /*2990*/  FMUL.FTZ R142, R133, R146.reuse ;  /* 0x00000092858e7220 */ /* 0x080fe20000410000 */
[----:B------:R-:W-:Y:S01]  /*29a0*/  FMUL.FTZ R143, R130, UR7 ;  /* 0x00000007828f7c20 */ /* 0x000fe20008410000 */
[----:B------:R-:W-:Y:S01]  /*29b0*/  FMUL.FTZ R133, R37, R146 ;  /* 0x0000009225857220 */ /* 0x000fe20000410000 */
[----:B------:R-:W-:Y:S01]  /*29c0*/  FADD.FTZ R131, R185, -R0 ;  /* 0x80000000b9837221 */ /* 0x000fe20000010000 */
[----:B------:R-:W-:Y:S01]  /*29d0*/  SEL R132, R132, RZ, P1 ;  /* 0x000000ff84847207 */ /* 0x000fe20000800000 */
[----:B------:R-:W-:-:S02]  /*29e0*/  FMUL.FTZ R143, R143, UR4 ;  /* 0x000000048f8f7c20 */ /* 0x000fc40008410000 */
[----:B------:R-:W-:Y:S01]  /*29f0*/  FMUL.FTZ R131, R131, UR8 ;  /* 0x0000000883837c20 */ /* 0x000fe20008410000 */
[----:B------:R-:W-:Y:S01]  /*2a00*/  SEL R133, R133, RZ, P2 ;  /* 0x000000ff85857207 */ /* 0x000fe20001000000 */
[-C--:B------:R-:W-:Y:S01]  /*2a10*/  FMUL.FTZ R144, R134, R143.reuse ;  /* 0x0000008f86907220 */ /* 0x080fe20000410000 */
[----:B------:R-:W-:Y:S01]  /*2a20*/  FMUL.FTZ R134, R38, R143 ;  /* 0x0000008f26867220 */ /* 0x000fe20000410000 */
[----:B------:R-:W-:-:S03]  /*2a30*/  FMUL.FTZ R0, R131, UR7 ;  /* 0x0000000783007c20 */ /* 0x000fc60008410000 */
[----:B------:R-:W-:Y:S01]  /*2a40*/  FSEL R144, R144, RZ, P3 ;  /* 0x000000ff90907208 */ /* 0x000fe20001800000 */
[----:B------:R-:W-:Y:S01]  /*2a50*/  FMUL.FTZ R0, R0, UR4 ;  /* 0x0000000400007c20 */ /* 0x000fe20008410000 */
[----:B------:R-:W-:-:S03]  /*2a60*/  SEL R134, R134, RZ, P3 ;  /* 0x000000ff86867207 */ /* 0x000fc60001800000 */
[-C--:B------:R-:W-:Y:S01]  /*2a70*/  FMUL.FTZ R145, R135, R0.reuse ;  /* 0x0000000087917220 */ /* 0x080fe20000410000 */
[----:B------:R-:W-:Y:S01]  /*2a80*/  FMUL.FTZ R135, R39, R0 ;  /* 0x0000000027877220 */ /* 0x000fe20000410000 */
[----:B------:R-:W-:Y:S02]  /*2a90*/  FSEL R0, R141, RZ, P1 ;  /* 0x000000ff8d007208 */ /* 0x000fe40000800000 */
[----:B------:R-:W-:Y:S02]  /*2aa0*/  FSEL R141, R142, RZ, P2 ;  /* 0x000000ff8e8d7208 */ /* 0x000fe40001000000 */
[----:B------:R-:W-:Y:S02]  /*2ab0*/  FSEL R145, R145, RZ, P4 ;  /* 0x000000ff91917208 */ /* 0x000fe40002000000 */
[----:B------:R-:W-:-:S07]  /*2ac0*/  SEL R135, R135, RZ, P4 ;  /* 0x000000ff87877207 */ /* 0x000fce0002000000 */
.L_x_15191:
[----:B------:R-:W0:Y:S01]  /*2ad0*/  @P0 LDC.64 R142, c[0x0][0x478] ;  /* 0x00011e00ff8e0b82 */ /* 0x000e220000000a00 */
[----:B------:R-:W-:Y:S02]  /*2ae0*/  HFMA2 R179, -RZ, RZ, 0, 9.5367431640625e-07 ;  /* 0x00000010ffb37431 */ /* 0x000fe400000001ff */
[----:B0-----:R-:W-:-:S04]  /*2af0*/  @P0 IMAD.WIDE.U32 R142, R178, 0x10, R142 ;  /* 0x00000010b28e0825 */ /* 0x001fc800078e008e */
[----:B------:R-:W-:Y:S01]  /*2b00*/  IMAD.WIDE.U32 R178, R178, R179, UR30 ;  /* 0x0000001eb2b27e25 */ /* 0x000fe2000f8e00b3 */
[----:B------:R-:W-:Y:S04]  /*2b10*/  @P0 STG.E.128 desc[UR18][R142.64], R128 ;  /* 0x000000808e000986 */ /* 0x000fe8000c101d12 */
[----:B------:R0:W-:Y:S02]  /*2b20*/  STG.E.128 desc[UR18][R178.64], R132 ;  /* 0x00000084b2007986 */ /* 0x0001e4000c101d12 */
[----:B0-----:R-:W-:-:S05]  /*2b30*/  MOV R132, 0x10 ;  /* 0x0000001000847802 */ /* 0x001fca0000000f00 */
        /* <DEDUP_REMOVED lines=37> */
[C---:B------:R-:W-:Y:S02]  /*2d90*/  LOP3.LUT P3, RZ, R186.reuse, 0xff0000, RZ, 0xc0, !PT ;  /* 0x00ff0000baff7812 */ /* 0x040fe4000786c0ff */
[----:B------:R-:W-:Y:S02]  /*2da0*/  ISETP.GE.U32.AND P4, PT, R186, 0x1000000, PT ;  /* 0x01000000ba00780c */ /* 0x000fe40003f86070 */
[----:B------:R-:W-:Y:S02]  /*2db0*/  FSEL R142, R143, RZ, P1 ;  /* 0x000000ff8f8e7208 */ /* 0x000fe40000800000 */
[----:B------:R-:W-:Y:S02]  /*2dc0*/  FSEL R143, R146, RZ, P2 ;  /* 0x000000ff928f7208 */ /* 0x000fe40001000000 */
[----:B------:R-:W-:Y:S02]  /*2dd0*/  FSEL R170, R170, RZ, P3 ;  /* 0x000000ffaaaa7208 */ /* 0x000fe40001800000 */
[----:B------:R-:W-:-:S02]  /*2de0*/  FSEL R171, R171, RZ, P4 ;  /* 0x000000ffabab7208 */ /* 0x000fc40002000000 */
[----:B------:R-:W-:Y:S02]  /*2df0*/  SEL R132, R132, RZ, P1 ;  /* 0x000000ff84847207 */ /* 0x000fe40000800000 */
[----:B------:R-:W-:Y:S02]  /*2e00*/  SEL R133, R133, RZ, P2 ;  /* 0x000000ff85857207 */ /* 0x000fe40001000000 */
[----:B------:R-:W-:Y:S02]  /*2e10*/  SEL R134, R134, RZ, P3 ;  /* 0x000000ff86867207 */ /* 0x000fe40001800000 */
[----:B------:R-:W-:Y:S01]  /*2e20*/  SEL R135, R135, RZ, P4 ;  /* 0x000000ff87877207 */ /* 0x000fe20002000000 */
[----:B------:R-:W-:Y:S06]  /*2e30*/  BRA `(.L_x_15193) ;  /* 0x0000000000b07947 */ /* 0x000fec0003800000 */
.L_x_15192:
        /* <DEDUP_REMOVED lines=43> */
[----:B------:R-:W-:-:S07]  /*30f0*/  SEL R135, R135, RZ, P4 ;  /* 0x000000ff87877207 */ /* 0x000fce0002000000 */
.L_x_15193:
[----:B------:R-:W0:Y:S02]  /*3100*/  @P0 LDC.64 R146, c[0x0][0x478] ;  /* 0x00011e00ff920b82 */ /* 0x000e240000000a00 */
[----:B0-----:R-:W-:-:S05]  /*3110*/  @P0 IMAD.WIDE.U32 R146, R168, 0x10, R146 ;  /* 0x00000010a8920825 */ /* 0x001fca00078e0092 */
        /* <DEDUP_REMOVED lines=53> */
.L_x_15194:
[----:B------:R-:W-:Y:S02]  /*3470*/  MOV R146, UR5 ;  /* 0x0000000500927c02 */ /* 0x000fe40008000f00 */
[----:B------:R-:W-:Y:S02]  /*3480*/  MOV R147, UR5 ;  /* 0x0000000500937c02 */ /* 0x000fe40008000f00 */
[----:B------:R-:W-:Y:S01]  /*3490*/  LOP3.LUT P1, RZ, R169, 0xff, RZ, 0xc0, !PT ;  /* 0x000000ffa9ff7812 */ /* 0x000fe2000782c0ff */
[----:B------:R-:W-:Y:S01]  /*34a0*/  FFMA.FTZ R146, R160, R146, UR10 ;  /* 0x0000000aa0927e23 */ /* 0x000fe20008010092 */
[----:B------:R-:W-:Y:S01]  /*34b0*/  MOV R160, UR5 ;  /* 0x0000000500a07c02 */ /* 0x000fe20008000f00 */
[----:B------:R-:W-:Y:S01]  /*34c0*/  FFMA.FTZ R147, R161, R147, UR10 ;  /* 0x0000000aa1937e23 */ /* 0x000fe20008010093 */
[----:B------:R-:W-:Y:S01]  /*34d0*/  MOV R161, UR5 ;  /* 0x0000000500a17c02 */ /* 0x000fe20008000f00 */
[----:B------:R-:W-:Y:S01]  /*34e0*/  FADD.FTZ R146, R162, -R146 ;  /* 0x80000092a2927221 */ /* 0x000fe20000010000 */
[----:B------:R-:W-:Y:S01]  /*34f0*/  LOP3.LUT P2, RZ, R169, 0xff00, RZ, 0xc0, !PT ;  /* 0x0000ff00a9ff7812 */ /* 0x000fe2000784c0ff */
        /* <DEDUP_REMOVED lines=34> */
[----:B------:R-:W-:-:S07]  /*3720*/  SEL R135, R135, RZ, P4 ;  /* 0x000000ff87877207 */ /* 0x000fce0002000000 */
.L_x_15195:
        /* <DEDUP_REMOVED lines=26> */
[C---:B------:R-:W-:Y:S01]  /*38d0*/  LOP3.LUT P2, RZ, R140.reuse, 0xff00, RZ, 0xc0, !PT ;  /* 0x0000ff008cff7812 */ /* 0x040fe2000784c0ff */
[----:B------:R-:W-:Y:S01]  /*38e0*/  FMUL.FTZ R131, R131, UR8 ;  /* 0x0000000883837c20 */ /* 0x000fe20008410000 */
[----:B------:R-:W-:Y:S01]  /*38f0*/  LOP3.LUT P3, RZ, R140, 0xff0000, RZ, 0xc0, !PT ;  /* 0x00ff00008cff7812 */ /* 0x000fe2000786c0ff */
        /* <DEDUP_REMOVED lines=21> */
[----:B------:R-:W-:Y:S02]  /*3a50*/  SEL R132, R132, RZ, P1 ;  /* 0x000000ff84847207 */ /* 0x000fe40000800000 */
[----:B------:R-:W-:Y:S02]  /*3a60*/  SEL R133, R133, RZ, P2 ;  /* 0x000000ff85857207 */ /* 0x000fe40001000000 */
[----:B------:R-:W-:-:S02]  /*3a70*/  SEL R134, R134, RZ, P3 ;  /* 0x000000ff86867207 */ /* 0x000fc40001800000 */
[----:B------:R-:W-:Y:S01]  /*3a80*/  SEL R135, R135, RZ, P4 ;  /* 0x000000ff87877207 */ /* 0x000fe20002000000 */
[----:B------:R-:W-:Y:S06]  /*3a90*/  BRA `(.L_x_15197) ;  /* 0x0000000000b07947 */ /* 0x000fec0003800000 */
.L_x_15196:
[----:B------:R-:W-:Y:S02]  /*3aa0*/  MOV R159, UR5 ;  /* 0x00000005009f7c02 */ /* 0x000fe40008000f00 */
[C---:B------:R-:W-:Y:S02]  /*3ab0*/  LOP3.LUT P1, RZ, R140.reuse, 0xff, RZ, 0xc0, !PT ;  /* 0x000000ff8cff7812 */ /* 0x040fe4000782c0ff */
[C---:B------:R-:W-:Y:S01]  /*3ac0*/  LOP3.LUT P2, RZ, R140.reuse, 0xff00, RZ, 0xc0, !PT ;  /* 0x0000ff008cff7812 */ /* 0x040fe2000784c0ff */
[----:B------:R-:W-:Y:S01]  /*3ad0*/  FFMA.FTZ R159, R151, R159, UR10 ;  /* 0x0000000a979f7e23 */ /* 0x000fe2000801009f */
[----:B------:R-:W-:Y:S02]  /*3ae0*/  MOV R151, UR5 ;  /* 0x0000000500977c02 */ /* 0x000fe40008000f00 */
[----:B------:R-:W-:Y:S01]  /*3af0*/  LOP3.LUT P3, RZ, R140, 0xff0000, RZ, 0xc0, !PT ;  /* 0x00ff00008cff7812 */ /* 0x000fe2000786c0ff */
[----:B------:R-:W-:Y:S01]  /*3b00*/  FADD.FTZ R159, R152, -R159 ;  /* 0x8000009f989f7221 */ /* 0x000fe20000010000 */
[----:B------:R-:W-:Y:S01]  /*3b10*/  MOV R152, UR5 ;  /* 0x0000000500987c02 */ /* 0x000fe20008000f00 */
[----:B------:R-:W-:Y:S01]  /*3b20*/  FFMA.FTZ R151, R153, R151, UR10 ;  /* 0x0000000a99977e23 */ /* 0x000fe20008010097 */
[----:B------:R-:W-:Y:S01]  /*3b30*/  MOV R153, UR5 ;  /* 0x0000000500997c02 */ /* 0x000fe20008000f00 */
[----:B------:R-:W-:Y:S01]  /*3b40*/  FMUL.FTZ R159, R159, UR8 ;  /* 0x000000089f9f7c20 */ /* 0x000fe20008410000 */
[----:B------:R-:W-:Y:S01]  /*3b50*/  ISETP.GE.U32.AND P4, PT, R140, 0x1000000, PT ;  /* 0x010000008c00780c */ /* 0x000fe20003f86070 */
        /* <DEDUP_REMOVED lines=10> */
[----:B------:R-:W-:-:S02]  /*3c00*/  FMUL.FTZ R158, R158, UR8 ;  /* 0x000000089e9e7c20 */ /* 0x000fc40008410000 */
        /* <DEDUP_REMOVED lines=20> */
[----:B------:R-:W-:-:S07]  /*3d50*/  SEL R135, R135, RZ, P4 ;  /* 0x000000ff87877207 */ /* 0x000fce0002000000 */
.L_x_15197:
        /* <DEDUP_REMOVED lines=11> */
[C---:B------:R-:W-:Y:S02]  /*3e10*/  LOP3.LUT P1, RZ, R136.reuse, 0xff, RZ, 0xc0, !PT ;  /* 0x000000ff88ff7812 */ /* 0x040fe4000782c0ff */
[----:B------:R-:W-:Y:S01]  /*3e20*/  LOP3.LUT P2, RZ, R136, 0xff00, RZ, 0xc0, !PT ;  /* 0x0000ff0088ff7812 */ /* 0x000fe2000784c0ff */
[----:B------:R-:W-:Y:S01]  /*3e30*/  FFMA.FTZ R34, R6, R34, UR10 ;  /* 0x0000000a06227e23 */ /* 0x000fe20008010022 */
[----:B------:R-:W-:Y:S02]  /*3e40*/  MOV R6, UR5 ;  /* 0x0000000500067c02 */ /* 0x000fe40008000f00 */
[----:B------:R-:W-:Y:S01]  /*3e50*/  LOP3.LUT P3, RZ, R136, 0xff0000, RZ, 0xc0, !PT ;  /* 0x00ff000088ff7812 */ /* 0x000fe2000786c0ff */
[----:B------:R-:W-:Y:S01]  /*3e60*/  FADD.FTZ R34, R7, -R34 ;  /* 0x8000002207227221 */ /* 0x000fe20000010000 */
[----:B------:R-:W-:Y:S01]  /*3e70*/  MOV R7, UR5 ;  /* 0x0000000500077c02 */ /* 0x000fe20008000f00 */
[----:B------:R-:W-:Y:S01]  /*3e80*/  FFMA.FTZ R6, R8, R6, UR10 ;  /* 0x0000000a08067e23 */ /* 0x000fe20008010006 */
[----:B------:R-:W-:Y:S01]  /*3e90*/  ISETP.GE.U32.AND P4, PT, R136, 0x1000000, PT ;  /* 0x010000008800780c */ /* 0x000fe20003f86070 */
[----:B------:R-:W-:-:S02]  /*3ea0*/  FMUL.FTZ R128, R34, UR8 ;  /* 0x0000000822807c20 */ /* 0x000fc40008410000 */
[----:B------:R-:W-:Y:S01]  /*3eb0*/  FADD.FTZ R9, R9, -R6 ;  /* 0x8000000609097221 */ /* 0x000fe20000010000 */
[----:B------:R-:W-:Y:S01]  /*3ec0*/  MOV R6, UR5 ;  /* 0x0000000500067c02 */ /* 0x000fe20008000f00 */
[----:B------:R-:W-:Y:S01]  /*3ed0*/  FFMA.FTZ R10, R10, R7, UR10 ;  /* 0x0000000a0a0a7e23 */ /* 0x000fe20008010007 */
[----:B------:R-:W-:Y:S01]  /*3ee0*/  FMUL.FTZ R8, R128, UR7 ;  /* 0x0000000780087c20 */ /* 0x000fe20008410000 */
[----:B------:R-:W-:Y:S02]  /*3ef0*/  FMUL.FTZ R129, R9, UR8 ;  /* 0x0000000809817c20 */ /* 0x000fe40008410000 */
[----:B------:R-:W-:Y:S01]  /*3f00*/  FFMA.FTZ R17, R17, R6, UR10 ;  /* 0x0000000a11117e23 */ /* 0x000fe20008010006 */
[----:B------:R-:W-:Y:S01]  /*3f10*/  FADD.FTZ R11, R11, -R10 ;  /* 0x8000000a0b0b7221 */ /* 0x000fe20000010000 */
[----:B------:R-:W-:Y:S01]  /*3f20*/  FMUL.FTZ R9, R129, UR7 ;  /* 0x0000000781097c20 */ /* 0x000fe20008410000 */
[----:B------:R-:W-:Y:S01]  /*3f30*/  FMUL.FTZ R8, R8, UR4 ;  /* 0x0000000408087c20 */ /* 0x000fe20008410000 */
[----:B------:R-:W-:Y:S01]  /*3f40*/  FADD.FTZ R17, R12, -R17 ;  /* 0x800000110c117221 */ /* 0x000fe20000010000 */
[----:B------:R-:W-:Y:S01]  /*3f50*/  FMUL.FTZ R130, R11, UR8 ;  /* 0x000000080b827c20 */ /* 0x000fe20008410000 */
        /* <DEDUP_REMOVED lines=8> */
[----:B------:R-:W-:Y:S01]  /*3fe0*/  FMUL.FTZ R9, R53, R9 ;  /* 0x0000000935097220 */ /* 0x000fe20000410000 */
[----:B------:R-:W-:Y:S01]  /*3ff0*/  FSEL R12, R12, RZ, P1 ;  /* 0x000000ff0c0c7208 */ /* 0x000fe20000800000 */
[----:B------:R-:W-:Y:S01]  /*4000*/  FMUL.FTZ R11, R11, UR4 ;  /* 0x000000040b0b7c20 */ /* 0x000fe20008410000 */
[-C--:B------:R-:W-:Y:S01]  /*4010*/  FMUL.FTZ R34, R134, R10.reuse ;  /* 0x0000000a86227220 */ /* 0x080fe20000410000 */
[----:B------:R-:W-:Y:S01]  /*4020*/  FMUL.FTZ R10, R54, R10 ;  /* 0x0000000a360a7220 */ /* 0x000fe20000410000 */
[----:B------:R-:W-:Y:S01]  /*4030*/  FSEL R17, R17, RZ, P2 ;  /* 0x000000ff11117208 */ /* 0x000fe20001000000 */
[-C--:B------:R-:W-:Y:S01]  /*4040*/  FMUL.FTZ R132, R135, R11.reuse ;  /* 0x0000000b87847220 */ /* 0x080fe20000410000 */
[----:B------:R-:W-:Y:S01]  /*4050*/  FMUL.FTZ R11, R55, R11 ;  /* 0x0000000b370b7220 */ /* 0x000fe20000410000 */
[----:B------:R-:W-:-:S02]  /*4060*/  FSEL R34, R34, RZ, P3 ;  /* 0x000000ff22227208 */ /* 0x000fc40001800000 */
[----:B------:R-:W-:Y:S02]  /*4070*/  SEL R8, R8, RZ, P1 ;  /* 0x000000ff08087207 */ /* 0x000fe40000800000 */
[----:B------:R-:W-:Y:S02]  /*4080*/  FSEL R132, R132, RZ, P4 ;  /* 0x000000ff84847208 */ /* 0x000fe40002000000 */
[----:B------:R-:W-:Y:S02]  /*4090*/  SEL R9, R9, RZ, P2 ;  /* 0x000000ff09097207 */ /* 0x000fe40001000000 */
[----:B------:R-:W-:Y:S02]  /*40a0*/  SEL R10, R10, RZ, P3 ;  /* 0x000000ff0a0a7207 */ /* 0x000fe40001800000 */
[----:B------:R-:W-:Y:S01]  /*40b0*/  SEL R11, R11, RZ, P4 ;  /* 0x000000ff0b0b7207 */ /* 0x000fe20002000000 */
[----:B------:R-:W-:Y:S06]  /*40c0*/  BRA `(.L_x_15199) ;  /* 0x0000000000b07947 */ /* 0x000fec0003800000 */
.L_x_15198:
        /* <DEDUP_REMOVED lines=14> */
[----:B------:R-:W-:-:S02]  /*41b0*/  FFMA.FTZ R8, R17, R8, UR10 ;  /* 0x0000000a11087e23 */ /* 0x000fc40008010008 */
        /* <DEDUP_REMOVED lines=29> */
.L_x_15199:
[----:B------:R-:W0:Y:S02]  /*4390*/  @P0 LDC.64 R6, c[0x0][0x478] ;  /* 0x00011e00ff060b82 */ /* 0x000e240000000a00 */
[----:B0-----:R-:W-:-:S05]  /*43a0*/  @P0 IMAD.WIDE.U32 R6, R5, 0x10, R6 ;  /* 0x0000001005060825 */ /* 0x001fca00078e0006 */
[----:B------:R0:W-:Y:S02]  /*43b0*/  @P0 STG.E.128 desc[UR18][R6.64], R128 ;  /* 0x0000008006000986 */ /* 0x0001e4000c101d12 */
[----:B0-----:R-:W-:-:S05]  /*43c0*/  HFMA2 R6, -RZ, RZ, 0, 9.5367431640625e-07 ;  /* 0x00000010ff067431 */ /* 0x001fca00000001ff */
[----:B------:R-:W-:Y:S01]  /*43d0*/  IMAD.WIDE.U32 R6, R5, R6, UR30 ;  /* 0x0000001e05067e25 */ /* 0x000fe2000f8e0006 */
[----:B------:R-:W-:-:S04]  /*43e0*/  MOV R5, 0x10 ;  /* 0x0000001000057802 */ /* 0x000fc80000000f00 */
[----:B------:R0:W-:Y:S02]  /*43f0*/  STG.E.128 desc[UR18][R6.64], R8 ;  /* 0x0000000806007986 */ /* 0x0001e4000c101d12 */
[----:B0-----:R-:W-:-:S06]  /*4400*/  IMAD.WIDE.U32 R8, R4, R5, UR28 ;  /* 0x0000001c04087e25 */ /* 0x001fcc000f8e0005 */
[----:B------:R-:W5:Y:S01]  /*4410*/  LDG.E.128 R8, desc[UR18][R8.64] ;  /* 0x0000001208087981 */ /* 0x000f62000c1e1d00 */
[----:B------:R-:W-:Y:S05]  /*4420*/  @!P0 BRA `(.L_x_15200) ;  /* 0x0000000000b08947 */ /* 0x000fea0003800000 */
[----:B------:R-:W-:Y:S02]  /*4430*/  MOV R128, UR5 ;  /* 0x0000000500807c02 */ /* 0x000fe40008000f00 */
[----:B------:R-:W-:Y:S02]  /*4440*/  MOV R6, UR5 ;  /* 0x0000000500067c02 */ /* 0x000fe40008000f00 */
[----:B------:R-:W-:Y:S01]  /*4450*/  MOV R130, UR5 ;  /* 0x0000000500827c02 */ /* 0x000fe20008000f00 */
[-C--:B------:R-:W-:Y:S01]  /*4460*/  FFMA.FTZ R21, R21, R128.reuse, UR10 ;  /* 0x0000000a15157e23 */ /* 0x080fe20008010080 */
[----:B------:R-:W-:Y:S01]  /*4470*/  FFMA.FTZ R128, R23, R128, UR10 ;  /* 0x0000000a17807e23 */ /* 0x000fe20008010080 */
[----:B------:R-:W-:Y:S01]  /*4480*/  FFMA.FTZ R6, R19, R6, UR10 ;  /* 0x0000000a13067e23 */ /* 0x000fe20008010006 */
[----:B------:R-:W-:Y:S01]  /*4490*/  LOP3.LUT P1, RZ, R137, 0xff, RZ, 0xc0, !PT ;  /* 0x000000ff89ff7812 */ /* 0x000fe2000782c0ff */
        /* <DEDUP_REMOVED lines=21> */
[----:B------:R-:W-:Y:S01]  /*45f0*/  LOP3.LUT P2, RZ, R137, 0xff00, RZ, 0xc0, !PT ;  /* 0x0000ff0089ff7812 */ /* 0x000fe2000784c0ff */
        /* <DEDUP_REMOVED lines=15> */
.L_x_15200:
[----:B------:R-:W-:Y:S02]  /*46f0*/  MOV R6, UR5 ;  /* 0x0000000500067c02 */ /* 0x000fe40008000f00 */
[C---:B------:R-:W-:Y:S02]  /*4700*/  LOP3.LUT P1, RZ, R137.reuse, 0xff, RZ, 0xc0, !PT ;  /* 0x000000ff89ff7812 */ /* 0x040fe4000782c0ff */
[----:B------:R-:W-:Y:S01]  /*4710*/  LOP3.LUT P2, RZ, R137, 0xff00, RZ, 0xc0, !PT ;  /* 0x0000ff0089ff7812 */ /* 0x000fe2000784c0ff */
[----:B------:R-:W-:Y:S01]  /*4720*/  FFMA.FTZ R6, R19, R6, UR10 ;  /* 0x0000000a13067e23 */ /* 0x000fe20008010006 */
[C---:B------:R-:W-:Y:S02]  /*4730*/  LOP3.LUT P3, RZ, R137.reuse, 0xff0000, RZ, 0xc0, !PT ;  /* 0x00ff000089ff7812 */ /* 0x040fe4000786c0ff */
[----:B------:R-:W-:Y:S01]  /*4740*/  ISETP.GE.U32.AND P4, PT, R137, 0x1000000, PT ;  /* 0x010000008900780c */ /* 0x000fe20003f86070 */
[----:B------:R-:W-:Y:S01]  /*4750*/  FADD.FTZ R13, R13, -R6 ;  /* 0x800000060d0d7221 */ /* 0x000fe20000010000 */
[----:B------:R-:W-:-:S03]  /*4760*/  MOV R6, UR5 ;  /* 0x0000000500067c02 */ /* 0x000fc60008000f00 */
[----:B------:R-:W-:Y:S02]  /*4770*/  FMUL.FTZ R13, R13, UR8 ;  /* 0x000000080d0d7c20 */ /* 0x000fe40008410000 */
[-C--:B------:R-:W-:Y:S01]  /*4780*/  FFMA.FTZ R21, R21, R6.reuse, UR10 ;  /* 0x0000000a15157e23 */ /* 0x080fe20008010006 */
[----:B------:R-:W-:Y:S01]  /*4790*/  FFMA.FTZ R6, R23, R6, UR10 ;  /* 0x0000000a17067e23 */ /* 0x000fe20008010006 */
[----:B------:R-:W-:Y:S02]  /*47a0*/  FMUL.FTZ R5, R13, UR7 ;  /* 0x000000070d057c20 */ /* 0x000fe40008410000 */
[----:B------:R-:W-:Y:S01]  /*47b0*/  FADD.FTZ R14, R14, -R21 ;  /* 0x800000150e0e7221 */ /* 0x000fe20000010000 */
[----:B------:R-:W-:Y:S01]  /*47c0*/  FADD.FTZ R15, R15, -R6 ;  /* 0x800000060f0f7221 */ /* 0x000fe20000010000 */
[----:B------:R-:W-:Y:S01]  /*47d0*/  MOV R6, UR5 ;  /* 0x0000000500067c02 */ /* 0x000fe20008000f00 */
[----:B------:R-:W-:Y:S01]  /*47e0*/  FMUL.FTZ R5, R5, UR4 ;  /* 0x0000000405057c20 */ /* 0x000fe20008410000 */
[----:B------:R-:W-:Y:S01]  /*47f0*/  FMUL.FTZ R14, R14, UR8 ;  /* 0x000000080e0e7c20 */ /* 0x000fe20008410000 */
[----:B------:R-:W-:-:S02]  /*4800*/  FMUL.FTZ R15, R15, UR8 ;  /* 0x000000080f0f7c20 */ /* 0x000fc40008410000 */
[----:B------:R-:W-:Y:S01]  /*4810*/  FFMA.FTZ R25, R25, R6, UR10 ;  /* 0x0000000a19197e23 */ /* 0x000fe20008010006 */
[----:B------:R-:W-:Y:S01]  /*4820*/  FMUL.FTZ R14, R14, UR7 ;  /* 0x000000070e0e7c20 */ /* 0x000fe20008410000 */
[----:B------:R-:W-:Y:S01]  /*4830*/  FMUL.FTZ R13, R15, UR7 ;  /* 0x000000070f0d7c20 */ /* 0x000fe20008410000 */
[-C--:B-----5:R-:W-:Y:S01]  /*4840*/  FMUL.FTZ R8, R8, R5.reuse ;  /* 0x0000000508087220 */ /* 0x0a0fe20000410000 */
[----:B------:R-:W-:Y:S01]  /*4850*/  FADD.FTZ R25, R16, -R25 ;  /* 0x8000001910197221 */ /* 0x000fe20000010000 */
[----:B------:R-:W-:Y:S01]  /*4860*/  FMUL.FTZ R14, R14, UR4 ;  /* 0x000000040e0e7c20 */ /* 0x000fe20008410000 */
[----:B------:R-:W-:Y:S01]  /*4870*/  FMUL.FTZ R13, R13, UR4 ;  /* 0x000000040d0d7c20 */ /* 0x000fe20008410000 */
[----:B------:R-:W-:Y:S01]  /*4880*/  FMUL.FTZ R5, R56, R5 ;  /* 0x0000000538057220 */ /* 0x000fe20000410000 */
[----:B------:R-:W-:Y:S01]  /*4890*/  FMUL.FTZ R25, R25, UR8 ;  /* 0x0000000819197c20 */ /* 0x000fe20008410000 */
[-C--:B------:R-:W-:Y:S01]  /*48a0*/  FMUL.FTZ R9, R9, R14.reuse ;  /* 0x0000000e09097220 */ /* 0x080fe20000410000 */
[-C--:B------:R-:W-:Y:S01]  /*48b0*/  FMUL.FTZ R15, R10, R13.reuse ;  /* 0x0000000d0a0f7220 */ /* 0x080fe20000410000 */
[----:B------:R-:W-:Y:S01]  /*48c0*/  FMUL.FTZ R7, R57, R14 ;  /* 0x0000000e39077220 */ /* 0x000fe20000410000 */
[----:B------:R-:W-:Y:S01]  /*48d0*/  FMUL.FTZ R6, R25, UR7 ;  /* 0x0000000719067c20 */ /* 0x000fe20008410000 */
[----:B------:R-:W-:Y:S01]  /*48e0*/  FMUL.FTZ R10, R58, R13 ;  /* 0x0000000d3a0a7220 */ /* 0x000fe20000410000 */
[----:B------:R-:W-:-:S02]  /*48f0*/  FSEL R13, R8, RZ, P1 ;  /* 0x000000ff080d7208 */ /* 0x000fc40000800000 */
[----:B------:R-:W-:Y:S01]  /*4900*/  FMUL.FTZ R6, R6, UR4 ;  /* 0x0000000406067c20 */ /* 0x000fe20008410000 */
[----:B------:R-:W-:Y:S02]  /*4910*/  FSEL R14, R9, RZ, P2 ;  /* 0x000000ff090e7208 */ /* 0x000fe40001000000 */
[----:B------:R-:W-:Y:S01]  /*4920*/  FSEL R15, R15, RZ, P3 ;  /* 0x000000ff0f0f7208 */ /* 0x000fe20001800000 */
[-C--:B------:R-:W-:Y:S01]  /*4930*/  FMUL.FTZ R16, R11, R6.reuse ;  /* 0x000000060b107220 */ /* 0x080fe20000410000 */
[----:B------:R-:W-:Y:S01]  /*4940*/  FMUL.FTZ R11, R59, R6 ;  /* 0x000000063b0b7220 */ /* 0x000fe20000410000 */
[----:B------:R-:W-:Y:S02]  /*4950*/  SEL R8, R5, RZ, P1 ;  /* 0x000000ff05087207 */ /* 0x000fe40000800000 */
[----:B------:R-:W-:Y:S02]  /*4960*/  SEL R9, R7, RZ, P2 ;  /* 0x000000ff07097207 */ /* 0x000fe40001000000 */
[----:B------:R-:W-:-:S02]  /*4970*/  FSEL R16, R16, RZ, P4 ;  /* 0x000000ff10107208 */ /* 0x000fc40002000000 */
[----:B------:R-:W-:Y:S02]  /*4980*/  SEL R10, R10, RZ, P3 ;  /* 0x000000ff0a0a7207 */ /* 0x000fe40001800000 */
[----:B------:R-:W-:-:S07]  /*4990*/  SEL R11, R11, RZ, P4 ;  /* 0x000000ff0b0b7207 */ /* 0x000fce0002000000 */
.L_x_15201:
[----:B------:R-:W0:Y:S01]  /*49a0*/  @P0 LDC.64 R6, c[0x0][0x478] ;  /* 0x00011e00ff060b82 */ /* 0x000e220000000a00 */
[----:B------:R-:W-:Y:S01]  /*49b0*/  HFMA2 R5, -RZ, RZ, 0, 9.5367431640625e-07 ;  /* 0x00000010ff057431 */ /* 0x000fe200000001ff */
[----:B------:R-:W-:Y:S01]  /*49c0*/  MOV R134, 0x10 ;  /* 0x0000001000867802 */ /* 0x000fe20000000f00 */
        /* <DEDUP_REMOVED lines=9> */
[----:B------:R-:W-:Y:S01]  /*4a60*/  LOP3.LUT P3, RZ, R138, 0xff0000, RZ, 0xc0, !PT ;  /* 0x00ff00008aff7812 */ /* 0x000fe2000786c0ff */
        /* <DEDUP_REMOVED lines=16> */
[----:B------:R-:W-:Y:S01]  /*4b70*/  FMUL.FTZ R9, R8, UR4 ;  /* 0x0000000408097c20 */ /* 0x000fe20008410000 */
[----:B------:R-:W-:Y:S01]  /*4b80*/  FMUL.FTZ R8, R129, UR7 ;  /* 0x0000000781087c20 */ /* 0x000fe20008410000 */
[----:B------:R-:W-:Y:S01]  /*4b90*/  FMUL.FTZ R11, R10, UR4 ;  /* 0x000000040a0b7c20 */ /* 0x000fe20008410000 */
[----:B------:R-:W-:Y:S01]  /*4ba0*/  FMUL.FTZ R18, R18, UR4 ;  /* 0x0000000412127c20 */ /* 0x000fe20008410000 */
[----:B-----5:R-:W-:Y:S01]  /*4bb0*/  FMUL.FTZ R4, R4, R9 ;  /* 0x0000000904047220 */ /* 0x020fe20000410000 */
[----:B------:R-:W-:Y:S01]  /*4bc0*/  FMUL.FTZ R8, R8, UR4 ;  /* 0x0000000408087c20 */ /* 0x000fe20008410000 */
[-C--:B------:R-:W-:Y:S01]  /*4bd0*/  FMUL.FTZ R6, R6, R11.reuse ;  /* 0x0000000b06067220 */ /* 0x080fe20000410000 */
[----:B------:R-:W-:Y:S01]  /*4be0*/  FMUL.FTZ R19, R7, R18 ;  /* 0x0000001207137220 */ /* 0x000fe20000410000 */
[----:B------:R-:W-:Y:S01]  /*4bf0*/  FMUL.FTZ R7, R62, R11 ;  /* 0x0000000b3e077220 */ /* 0x000fe20000410000 */
[-C--:B------:R-:W-:Y:S01]  /*4c00*/  FMUL.FTZ R5, R5, R8.reuse ;  /* 0x0000000805057220 */ /* 0x080fe20000410000 */
[----:B------:R-:W-:Y:S01]  /*4c10*/  LOP3.LUT P2, RZ, R138, 0xff00, RZ, 0xc0, !PT ;  /* 0x0000ff008aff7812 */ /* 0x000fe2000784c0ff */
[----:B------:R-:W-:Y:S01]  /*4c20*/  FMUL.FTZ R9, R60, R9 ;  /* 0x000000093c097220 */ /* 0x000fe20000410000 */
[----:B------:R-:W-:Y:S01]  /*4c30*/  FMUL.FTZ R8, R61, R8 ;  /* 0x000000083d087220 */ /* 0x000fe20000410000 */
[----:B------:R-:W-:Y:S01]  /*4c40*/  FMUL.FTZ R20, R63, R18 ;  /* 0x000000123f147220 */ /* 0x000fe20000410000 */
[----:B------:R-:W-:-:S02]  /*4c50*/  ISETP.GE.U32.AND P4, PT, R138, 0x1000000, PT ;  /* 0x010000008a00780c */ /* 0x000fc40003f86070 */
[----:B------:R-:W-:Y:S02]  /*4c60*/  FSEL R18, R6, RZ, P3 ;  /* 0x000000ff06127208 */ /* 0x000fe40001800000 */
[----:B------:R-:W-:Y:S02]  /*4c70*/  FSEL R10, R4, RZ, P1 ;  /* 0x000000ff040a7208 */ /* 0x000fe40000800000 */
[----:B------:R-:W-:Y:S02]  /*4c80*/  FSEL R11, R5, RZ, P2 ;  /* 0x000000ff050b7208 */ /* 0x000fe40001000000 */
[----:B------:R-:W-:Y:S02]  /*4c90*/  SEL R6, R7, RZ, P3 ;  /* 0x000000ff07067207 */ /* 0x000fe40001800000 */
[----:B------:R-:W-:Y:S02]  /*4ca0*/  FSEL R19, R19, RZ, P4 ;  /* 0x000000ff13137208 */ /* 0x000fe40002000000 */
[----:B------:R-:W-:-:S02]  /*4cb0*/  SEL R4, R9, RZ, P1 ;  /* 0x000000ff09047207 */ /* 0x000fc40000800000 */
[----:B------:R-:W-:Y:S02]  /*4cc0*/  SEL R5, R8, RZ, P2 ;  /* 0x000000ff08057207 */ /* 0x000fe40001000000 */
[----:B------:R-:W-:Y:S01]  /*4cd0*/  SEL R7, R20, RZ, P4 ;  /* 0x000000ff14077207 */ /* 0x000fe20002000000 */
[----:B------:R-:W-:Y:S06]  /*4ce0*/  BRA `(.L_x_15203) ;  /* 0x0000000000a87947 */ /* 0x000fec0003800000 */
.L_x_15202:
        /* <DEDUP_REMOVED lines=29> */
[C---:B------:R-:W-:Y:S01]  /*4ec0*/  LOP3.LUT P3, RZ, R138.reuse, 0xff0000, RZ, 0xc0, !PT ;  /* 0x00ff00008aff7812 */ /* 0x040fe2000786c0ff */
[----:B------:R-:W-:Y:S01]  /*4ed0*/  FMUL.FTZ R8, R61, R8 ;  /* 0x000000083d087220 */ /* 0x000fe20000410000 */
[----:B------:R-:W-:Y:S01]  /*4ee0*/  ISETP.GE.U32.AND P4, PT, R138, 0x1000000, PT ;  /* 0x010000008a00780c */ /* 0x000fe20003f86070 */
        /* <DEDUP_REMOVED lines=10> */
.L_x_15203:
[----:B------:R-:W0:Y:S01]  /*4f90*/  @P0 LDC.64 R8, c[0x0][0x478] ;  /* 0x00011e00ff080b82 */ /* 0x000e220000000a00 */
[----:B------:R-:W-:Y:S02]  /*4fa0*/  HFMA2 R20, -RZ, RZ, 0, 9.5367431640625e-07 ;  /* 0x00000010ff147431 */ /* 0x000fe400000001ff */
[----:B0-----:R-:W-:-:S05]  /*4fb0*/  @P0 IMAD.WIDE.U32 R8, R3, 0x10, R8 ;  /* 0x0000001003080825 */ /* 0x001fca00078e0008 */
[----:B------:R0:W-:Y:S02]  /*4fc0*/  @P0 STG.E.128 desc[UR18][R8.64], R128 ;  /* 0x0000008008000986 */ /* 0x0001e4000c101d12 */
[----:B0-----:R-:W-:Y:S01]  /*4fd0*/  IMAD.WIDE.U32 R8, R3, R20, UR30 ;  /* 0x0000001e03087e25 */ /* 0x001fe2000f8e0014 */
        /* <DEDUP_REMOVED lines=33> */
[C---:B------:R-:W-:Y:S01]  /*51f0*/  LOP3.LUT P2, RZ, R139.reuse, 0xff00, RZ, 0xc0, !PT ;  /* 0x0000ff008bff7812 */ /* 0x040fe2000784c0ff */
[----:B------:R-:W-:Y:S01]  /*5200*/  FMUL.FTZ R3, R64, R3 ;  /* 0x0000000340037220 */ /* 0x000fe20000410000 */
[----:B------:R-:W-:Y:S01]  /*5210*/  LOP3.LUT P3, RZ, R139, 0xff0000, RZ, 0xc0, !PT ;  /* 0x00ff00008bff7812 */ /* 0x000fe2000786c0ff */
        /* <DEDUP_REMOVED lines=13> */
.L_x_15204:
        /* <DEDUP_REMOVED lines=43> */
.L_x_15205:
[----:B------:R-:W0:Y:S01]  /*55a0*/  @P0 LDC.64 R8, c[0x0][0x478] ;  /* 0x00011e00ff080b82 */ /* 0x000e220000000a00 */
[----:B------:R-:W-:Y:S02]  /*55b0*/  HFMA2 R3, -RZ, RZ, 0, 9.5367431640625e-07 ;  /* 0x00000010ff037431 */ /* 0x000fe400000001ff */
[----:B0-----:R-:W-:-:S04]  /*55c0*/  @P0 IMAD.WIDE.U32 R8, R2, 0x10, R8 ;  /* 0x0000001002080825 */ /* 0x001fc800078e0008 */
[----:B------:R-:W-:Y:S01]  /*55d0*/  IMAD.WIDE.U32 R2, R2, R3, UR30 ;  /* 0x0000001e02027e25 */ /* 0x000fe2000f8e0003 */
[----:B------:R0:W-:Y:S04]  /*55e0*/  @P0 STG.E.128 desc[UR18][R8.64], R128 ;  /* 0x0000008008000986 */ /* 0x0001e8000c101d12 */
[----:B------:R0:W-:Y:S01]  /*55f0*/  STG.E.128 desc[UR18][R2.64], R4 ;  /* 0x0000000402007986 */ /* 0x0001e2000c101d12 */
[----:B------:R-:W-:Y:S05]  /*5600*/  BRA `(.L_x_15206) ;  /* 0x0000003000587947 */ /* 0x000fea0003800000 */
.L_x_15189:
[----:B------:R-:W-:-:S05]  /*5610*/  MOV R132, 0x10 ;  /* 0x0000001000847802 */ /* 0x000fca0000000f00 */
[----:B------:R-:W-:-:S06]  /*5620*/  IMAD.WIDE.U32 R132, R178, R132, UR28 ;  /* 0x0000001cb2847e25 */ /* 0x000fcc000f8e0084 */
[----:B------:R-:W5:Y:S01]  /*5630*/  LDG.E.128 R132, desc[UR18][R132.64] ;  /* 0x0000001284847981 */ /* 0x000f62000c1e1d00 */
[----:B------:R-:W-:-:S04]  /*5640*/  UISETP.NE.U32.AND UP1, UPT, UR26, URZ, UPT ;  /* 0x000000ff1a00728c */ /* 0x000fc8000bf25070 */
[----:B------:R-:W-:-:S09]  /*5650*/  UISETP.NE.AND.EX UP1, UPT, UR27, URZ, UPT, UP1 ;  /* 0x000000ff1b00728c */ /* 0x000fd2000bf25310 */
[----:B------:R-:W-:Y:S05]  /*5660*/  BRA.U UP1, `(.L_x_15207) ;  /* 0x0000000101b87547 */ /* 0x000fea000b800000 */
        /* <DEDUP_REMOVED lines=46> */
.L_x_15207:
        /* <DEDUP_REMOVED lines=10> */
[----:B------:R-:W-:Y:S02]  /*59f0*/  FFMA.FTZ R128, R128, UR8, R96 ;  /* 0x0000000880807c23 */ /* 0x000fe40008010060 */
[----:B------:R-:W-:Y:S01]  /*5a00*/  FADD.FTZ R129, R182, -R0 ;  /* 0x80000000b6817221 */ /* 0x000fe20000010000 */
[----:B------:R-:W-:Y:S01]  /*5a10*/  MOV R0, UR5 ;  /* 0x0000000500007c02 */ /* 0x000fe20008000f00 */
[----:B------:R-:W-:Y:S02]  /*5a20*/  FMUL.FTZ R147, R128, UR7 ;  /* 0x0000000780937c20 */ /* 0x000fe40008410000 */
[----:B------:R-:W-:Y:S02]  /*5a30*/  FFMA.FTZ R129, R129, UR8, R97 ;  /* 0x0000000881817c23 */ /* 0x000fe40008010061 */
[----:B------:R-:W-:Y:S01]  /*5a40*/  FFMA.FTZ R0, R181, R0, UR10 ;  /* 0x0000000ab5007e23 */ /* 0x000fe20008010000 */
[----:B------:R-:W-:Y:S01]  /*5a50*/  FMUL.FTZ R147, R147, UR4 ;  /* 0x0000000493937c20 */ /* 0x000fe20008410000 */
[----:B------:R-:W-:-:S02]  /*5a60*/  FMUL.FTZ R146, R129, UR7 ;  /* 0x0000000781927c20 */ /* 0x000fc40008410000 */
[----:B------:R-:W-:Y:S01]  /*5a70*/  FADD.FTZ R130, R184, -R0 ;  /* 0x80000000b8827221 */ /* 0x000fe20000010000 */
[----:B------:R-:W-:Y:S01]  /*5a80*/  MOV R0, UR5 ;  /* 0x0000000500007c02 */ /* 0x000fe20008000f00 */
[----:B------:R-:W-:Y:S01]  /*5a90*/  FMUL.FTZ R146, R146, UR4 ;  /* 0x0000000492927c20 */ /* 0x000fe20008410000 */
[-C--:B------:R-:W-:Y:S01]  /*5aa0*/  FMUL.FTZ R141, R132, R147.reuse ;  /* 0x00000093848d7220 */ /* 0x080fe20000410000 */
[----:B------:R-:W-:Y:S01]  /*5ab0*/  FFMA.FTZ R130, R130, UR8, R98 ;  /* 0x0000000882827c23 */ /* 0x000fe20008010062 */
        /* <DEDUP_REMOVED lines=8> */
[----:B------:R-:W-:Y:S01]  /*5b40*/  FFMA.FTZ R131, R131, UR8, R99 ;  /* 0x0000000883837c23 */ /* 0x000fe20008010063 */
        /* <DEDUP_REMOVED lines=13> */
.L_x_15208:
[----:B------:R-:W-:Y:S01]  /*5c20*/  ISETP.NE.U32.AND P0, PT, RZ, UR26, PT ;  /* 0x0000001aff007c0c */ /* 0x000fe2000bf05070 */
[----:B------:R-:W-:-:S03]  /*5c30*/  HFMA2 R179, -RZ, RZ, 0, 9.5367431640625e-07 ;  /* 0x00000010ffb37431 */ /* 0x000fc600000001ff */
[----:B------:R-:W-:-:S13]  /*5c40*/  ISETP.NE.AND.EX P0, PT, RZ, UR27, PT, P0 ;  /* 0x0000001bff007c0c */ /* 0x000fda000bf05300 */
[----:B------:R-:W0:Y:S02]  /*5c50*/  @P0 LDC.64 R142, c[0x0][0x478] ;  /* 0x00011e00ff8e0b82 */ /* 0x000e240000000a00 */
        /* <DEDUP_REMOVED lines=53> */
.L_x_15209:
        /* <DEDUP_REMOVED lines=44> */
.L_x_15210:
        /* <DEDUP_REMOVED lines=55> */
.L_x_15211:
        /* <DEDUP_REMOVED lines=44> */
.L_x_15212:
        /* <DEDUP_REMOVED lines=26> */
[C---:B------:R-:W-:Y:S01]  /*6a40*/  LOP3.LUT P2, RZ, R140.reuse, 0xff00, RZ, 0xc0, !PT ;  /* 0x0000ff008cff7812 */ /* 0x040fe2000784c0ff */
[----:B------:R-:W-:Y:S01]  /*6a50*/  FFMA.FTZ R131, R131, UR8, R111 ;  /* 0x0000000883837c23 */ /* 0x000fe2000801006f */
        /* <DEDUP_REMOVED lines=27> */
.L_x_15213:
        /* <DEDUP_REMOVED lines=10> */
[----:B------:R-:W-:Y:S01]  /*6cb0*/  FFMA.FTZ R159, R159, UR8, R108 ;  /* 0x000000089f9f7c23 */ /* 0x000fe2000801006c */
[----:B------:R-:W-:Y:S01]  /*6cc0*/  ISETP.GE.U32.AND P4, PT, R140, 0x1000000, PT ;  /* 0x010000008c00780c */ /* 0x000fe20003f86070 */
[----:B------:R-:W-:Y:S01]  /*6cd0*/  FFMA.FTZ R152, R155, R152, UR10 ;  /* 0x0000000a9b987e23 */ /* 0x000fe20008010098 */
[----:B------:R-:W-:Y:S01]  /*6ce0*/  FADD.FTZ R151, R154, -R151 ;  /* 0x800000979a977221 */ /* 0x000fe20000010000 */
[----:B------:R-:W-:Y:S01]  /*6cf0*/  FFMA.FTZ R153, R157, R153, UR10 ;  /* 0x0000000a9d997e23 */ /* 0x000fe20008010099 */
[----:B------:R-:W-:Y:S01]  /*6d00*/  FMUL.FTZ R157, R159, UR7 ;  /* 0x000000079f9d7c20 */ /* 0x000fe20008410000 */
[----:B------:R-:W-:Y:S01]  /*6d10*/  FADD.FTZ R152, R156, -R152 ;  /* 0x800000989c987221 */ /* 0x000fe20000010000 */
[----:B------:R-:W-:Y:S01]  /*6d20*/  FFMA.FTZ R151, R151, UR8, R109 ;  /* 0x0000000897977c23 */ /* 0x000fe2000801006d */
[----:B------:R-:W-:Y:S01]  /*6d30*/  FADD.FTZ R158, R158, -R153 ;  /* 0x800000999e9e7221 */ /* 0x000fe20000010000 */
[----:B------:R-:W-:Y:S01]  /*6d40*/  FMUL.FTZ R157, R157, UR4 ;  /* 0x000000049d9d7c20 */ /* 0x000fe20008410000 */
[----:B------:R-:W-:Y:S01]  /*6d50*/  FFMA.FTZ R152, R152, UR8, R110 ;  /* 0x0000000898987c23 */ /* 0x000fe2000801006e */
[----:B------:R-:W-:Y:S01]  /*6d60*/  FMUL.FTZ R151, R151, UR7 ;  /* 0x0000000797977c20 */ /* 0x000fe20008410000 */
[----:B------:R-:W-:-:S02]  /*6d70*/  FFMA.FTZ R158, R158, UR8, R111 ;  /* 0x000000089e9e7c23 */ /* 0x000fc4000801006f */
        /* <DEDUP_REMOVED lines=21> */
.L_x_15214:
        /* <DEDUP_REMOVED lines=34> */
[----:B------:R-:W-:Y:S01]  /*70f0*/  FMUL.FTZ R10, R130, UR7 ;  /* 0x00000007820a7c20 */ /* 0x000fe20008410000 */
[----:B------:R-:W-:Y:S01]  /*7100*/  FMUL.FTZ R9, R9, UR4 ;  /* 0x0000000409097c20 */ /* 0x000fe20008410000 */
        /* <DEDUP_REMOVED lines=19> */
.L_x_15215:
        /* <DEDUP_REMOVED lines=14> */
[----:B------:R-:W-:-:S02]  /*7320*/  FFMA.FTZ R8, R17, R8, UR10 ;  /* 0x0000000a11087e23 */ /* 0x000fc40008010008 */
        /* <DEDUP_REMOVED lines=29> */
.L_x_15216:
        /* <DEDUP_REMOVED lines=54> */
.L_x_15217:
        /* <DEDUP_REMOVED lines=8> */
[----:B------:R-:W-:Y:S02]  /*78e0*/  FFMA.FTZ R13, R13, UR8, R116 ;  /* 0x000000080d0d7c23 */ /* 0x000fe40008010074 */
[-C--:B------:R-:W-:Y:S01]  /*78f0*/  FFMA.FTZ R21, R21, R6.reuse, UR10 ;  /* 0x0000000a15157e23 */ /* 0x080fe20008010006 */
[----:B------:R-:W-:Y:S01]  /*7900*/  FFMA.FTZ R6, R23, R6, UR10 ;  /* 0x0000000a17067e23 */ /* 0x000fe20008010006 */
[----:B------:R-:W-:Y:S02]  /*7910*/  FMUL.FTZ R5, R13, UR7 ;  /* 0x000000070d057c20 */ /* 0x000fe40008410000 */
[----:B------:R-:W-:Y:S01]  /*7920*/  FADD.FTZ R14, R14, -R21 ;  /* 0x800000150e0e7221 */ /* 0x000fe20000010000 */
[----:B------:R-:W-:Y:S01]  /*7930*/  FADD.FTZ R15, R15, -R6 ;  /* 0x800000060f0f7221 */ /* 0x000fe20000010000 */
[----:B------:R-:W-:Y:S01]  /*7940*/  MOV R6, UR5 ;  /* 0x0000000500067c02 */ /* 0x000fe20008000f00 */
[----:B------:R-:W-:Y:S01]  /*7950*/  FMUL.FTZ R5, R5, UR4 ;  /* 0x0000000405057c20 */ /* 0x000fe20008410000 */
[----:B------:R-:W-:Y:S01]  /*7960*/  FFMA.FTZ R14, R14, UR8, R117 ;  /* 0x000000080e0e7c23 */ /* 0x000fe20008010075 */
[----:B------:R-:W-:-:S02]  /*7970*/  FFMA.FTZ R15, R15, UR8, R118 ;  /* 0x000000080f0f7c23 */ /* 0x000fc40008010076 */
        /* <DEDUP_REMOVED lines=8> */
[----:B------:R-:W-:Y:S01]  /*7a00*/  FFMA.FTZ R16, R16, UR8, R119 ;  /* 0x0000000810107c23 */ /* 0x000fe20008010077 */
        /* <DEDUP_REMOVED lines=16> */
.L_x_15218:
        /* <DEDUP_REMOVED lines=53> */
.L_x_15219:
        /* <DEDUP_REMOVED lines=42> */
.L_x_15220:
        /* <DEDUP_REMOVED lines=54> */
.L_x_15221:
        /* <DEDUP_REMOVED lines=43> */
.L_x_15222:
[----:B------:R-:W0:Y:S01]  /*8710*/  @P0 LDC.64 R8, c[0x0][0x478] ;  /* 0x00011e00ff080b82 */ /* 0x000e220000000a00 */
[----:B------:R-:W-:Y:S02]  /*8720*/  HFMA2 R3, -RZ, RZ, 0, 9.5367431640625e-07 ;  /* 0x00000010ff037431 */ /* 0x000fe400000001ff */
[----:B0-----:R-:W-:-:S04]  /*8730*/  @P0 IMAD.WIDE.U32 R8, R2, 0x10, R8 ;  /* 0x0000001002080825 */ /* 0x001fc800078e0008 */
[----:B------:R-:W-:Y:S01]  /*8740*/  IMAD.WIDE.U32 R2, R2, R3, UR30 ;  /* 0x0000001e02027e25 */ /* 0x000fe2000f8e0003 */
[----:B------:R1:W-:Y:S04]  /*8750*/  @P0 STG.E.128 desc[UR18][R8.64], R128 ;  /* 0x0000008008000986 */ /* 0x0003e8000c101d12 */
[----:B------:R1:W-:Y:S02]  /*8760*/  STG.E.128 desc[UR18][R2.64], R4 ;  /* 0x0000000402007986 */ /* 0x0003e4000c101d12 */
.L_x_15206:
[----:B01----:R-:W2:Y:S04]  /*8770*/  LDL.LU R7, [R1+0x10] ;  /* 0x0000100001077983 */ /* 0x003ea80000300800 */
[----:B------:R-:W3:Y:S04]  /*8780*/  LDL.LU R6, [R1+0xc] ;  /* 0x00000c0001067983 */ /* 0x000ee80000300800 */
[----:B------:R-:W4:Y:S04]  /*8790*/  LDL.LU R5, [R1+0x8] ;  /* 0x0000080001057983 */ /* 0x000f280000300800 */
[----:B------:R-:W5:Y:S04]  /*87a0*/  LDL.LU R4, [R1+0x4] ;  /* 0x0000040001047983 */ /* 0x000f680000300800 */
[----:B------:R-:W5:Y:S04]  /*87b0*/  LDL.LU R139, [R1+0x1c] ;  /* 0x00001c00018b7983 */ /* 0x000f680000300800 */
[----:B------:R-:W5:Y:S04]  /*87c0*/  LDL.LU R138, [R1+0x18] ;  /* 0x00001800018a7983 */ /* 0x000f680000300800 */
[----:B------:R-:W5:Y:S04]  /*87d0*/  LDL.LU R9, [R1+0x14] ;  /* 0x0000140001097983 */ /* 0x000f680000300800 */
[----:B------:R-:W5:Y:S04]  /*87e0*/  LDL.LU R8, [R1] ;  /* 0x0000000001087983 */ /* 0x000f680000300800 */
        /* <DEDUP_REMOVED lines=71> */
[----:B------:R0:W-:Y:S04]  /*8c60*/  STL [R1], R8 ;  /* 0x0000000801007387 */ /* 0x0001e80000100800 */
        /* <DEDUP_REMOVED lines=8> */
[----:B------:R-:W-:Y:S02]  /*8cf0*/  MOV R16, R251 ;  /* 0x000000fb00107202 */ /* 0x000fe40000000f00 */
[----:B------:R-:W-:Y:S02]  /*8d00*/  MOV R251, R31 ;  /* 0x0000001f00fb7202 */ /* 0x000fe40000000f00 */
[----:B0-----:R-:W-:Y:S02]  /*8d10*/  MOV R31, R28 ;  /* 0x0000001c001f7202 */ /* 0x001fe40000000f00 */
[----:B------:R-:W-:Y:S02]  /*8d20*/  MOV R28, R247 ;  /* 0x000000f7001c7202 */ /* 0x000fe40000000f00 */
        /* <DEDUP_REMOVED lines=33> */
[----:B-1----:R-:W-:-:S07]  /*8f40*/  MOV R39, R195 ;  /* 0x000000c300277202 */ /* 0x002fce0000000f00 */
.L_x_15188:
        /* <DEDUP_REMOVED lines=36> */
.L_x_15224:
        /* <DEDUP_REMOVED lines=15> */
.L_x_15773:


//--------------------- .text._ZN10layer_norm22ln_bwd_finalize_kernelINS_22Kernel_traits_finalizeILj8192EfffffjLb1ELj1024ELj4ENS_18Kernel_traits_baseILj8192EfffffjLj1024EEEEELb1ELb0EEEvNS_9BwdParamsE --------------------------
	.section	.text._ZN10layer_norm22ln_bwd_finalize_kernelINS_22Kernel_traits_finalizeILj8192EfffffjLb1ELj1024ELj4ENS_18Kernel_traits_baseILj8192EfffffjLj1024EEEEELb1ELb0EEEvNS_9BwdParamsE,"ax",@progbits
	.align	128
        .global         _ZN10layer_norm22ln_bwd_finalize_kernelINS_22Kernel_traits_finalizeILj8192EfffffjLb1ELj1024ELj4ENS_18Kernel_traits_baseILj8192EfffffjLj1024EEEEELb1ELb0EEEvNS_9BwdParamsE
        .type           _ZN10layer_norm22ln_bwd_finalize_kernelINS_22Kernel_traits_finalizeILj8192EfffffjLb1ELj1024ELj4ENS_18Kernel_traits_baseILj8192EfffffjLj1024EEEEELb1ELb0EEEvNS_9BwdParamsE,@function
        .size           _ZN10layer_norm22ln_bwd_finalize_kernelINS_22Kernel_traits_finalizeILj8192EfffffjLb1ELj1024ELj4ENS_18Kernel_traits_baseILj8192EfffffjLj1024EEEEELb1ELb0EEEvNS_9BwdParamsE,(.L_x_15774 - _ZN10layer_norm22ln_bwd_finalize_kernelINS_22Kernel_traits_finalizeILj8192EfffffjLb1ELj1024ELj4ENS_18Kernel_traits_baseILj8192EfffffjLj1024EEEEELb1ELb0EEEvNS_9BwdParamsE)
        .other          _ZN10layer_norm22ln_bwd_finalize_kernelINS_22Kernel_traits_finalizeILj8192EfffffjLb1ELj1024ELj4ENS_18Kernel_traits_baseILj8192EfffffjLj1024EEEEELb1ELb0EEEvNS_9BwdParamsE,@"STO_CUDA_ENTRY STV_DEFAULT"
_ZN10layer_norm22ln_bwd_finalize_kernelINS_22Kernel_traits_finalizeILj8192EfffffjLb1ELj1024ELj4ENS_18Kernel_traits_baseILj8192EfffffjLj1024EEEEELb1ELb0EEEvNS_9BwdParamsE:
.text._ZN10layer_norm22ln_bwd_finalize_kernelINS_22Kernel_traits_finalizeILj8192EfffffjLb1ELj1024ELj4ENS_18Kernel_traits_baseILj8192EfffffjLj1024EEEEELb1ELb0EEEvNS_9BwdParamsE:
        /* <DEDUP_REMOVED lines=60> */
.L_x_15229:
        /* <DEDUP_REMOVED lines=87> */
.L_x_15228:
[----:B------:R-:W-:Y:S05]  /*0930*/  BSYNC.RECONVERGENT B1 ;  /* 0x0000000000017941 */ /* 0x000fea0003800200 */
.L_x_15227:
        /* <DEDUP_REMOVED lines=49> */
.L_x_15231:
[----:B------:R-:W-:Y:S05]  /*0c50*/  BSYNC.RECONVERGENT B1 ;  /* 0x0000000000017941 */ /* 0x000fea0003800200 */
.L_x_15230:
        /* <DEDUP_REMOVED lines=29> */
.L_x_15233:
[----:B------:R-:W-:Y:S05]  /*0e30*/  BSYNC.RECONVERGENT B1 ;  /* 0x0000000000017941 */ /* 0x000fea0003800200 */
.L_x_15232:
        /* <DEDUP_REMOVED lines=14> */
.L_x_15226:
[----:B------:R-:W-:Y:S05]  /*0f20*/  BSYNC.RECONVERGENT B0 ;  /* 0x0000000000007941 */ /* 0x000fea0003800200 */
.L_x_15225:
        /* <DEDUP_REMOVED lines=72> */
.L_x_15234:
        /* <DEDUP_REMOVED lines=13> */
.L_x_15774:


//--------------------- .text._ZN10layer_norm13ln_bwd_kernelINS_13Kernel_traitsIfffffjLj8192ELj1ELj1ELj8ELj16ENS_18Kernel_traits_baseILj8192EfffffjLj256EEEEELb1ELb1ELb1ELb0EEEvNS_9BwdParamsE --------------------------
	.section	.text._ZN10layer_norm13ln_bwd_kernelINS_13Kernel_traitsIfffffjLj8192ELj1ELj1ELj8ELj16ENS_18Kernel_traits_baseILj8192EfffffjLj256EEEEELb1ELb1ELb1ELb0EEEvNS_9BwdParamsE,"ax",@progbits
	.align	128
        .global         _ZN10layer_norm13ln_bwd_kernelINS_13Kernel_traitsIfffffjLj8192ELj1ELj1ELj8ELj16ENS_18Kernel_traits_baseILj8192EfffffjLj256EEEEELb1ELb1ELb1ELb0EEEvNS_9BwdParamsE
        .type           _ZN10layer_norm13ln_bwd_kernelINS_13Kernel_traitsIfffffjLj8192ELj1ELj1ELj8ELj16ENS_18Kernel_traits_baseILj8192EfffffjLj256EEEEELb1ELb1ELb1ELb0EEEvNS_9BwdParamsE,@function
        .size           _ZN10layer_norm13ln_bwd_kernelINS_13Kernel_traitsIfffffjLj8192ELj1ELj1ELj8ELj16ENS_18Kernel_traits_baseILj8192EfffffjLj256EEEEELb1ELb1ELb1ELb0EEEvNS_9BwdParamsE,(.L_x_15775 - _ZN10layer_norm13ln_bwd_kernelINS_13Kernel_traitsIfffffjLj8192ELj1ELj1ELj8ELj16ENS_18Kernel_traits_baseILj8192EfffffjLj256EEEEELb1ELb1ELb1ELb0EEEvNS_9BwdParamsE)
        .other          _ZN10layer_norm13ln_bwd_kernelINS_13Kernel_traitsIfffffjLj8192ELj1ELj1ELj8ELj16ENS_18Kernel_traits_baseILj8192EfffffjLj256EEEEELb1ELb1ELb1ELb0EEEvNS_9BwdParamsE,@"STO_CUDA_ENTRY STV_DEFAULT"
_ZN10layer_norm13ln_bwd_kernelINS_13Kernel_traitsIfffffjLj8192ELj1ELj1ELj8ELj16ENS_18Kernel_traits_baseILj8192EfffffjLj256EEEEELb1ELb1ELb1ELb0EEEvNS_9BwdParamsE:
.text._ZN10layer_norm13ln_bwd_kernelINS_13Kernel_traitsIfffffjLj8192ELj1ELj1ELj8ELj16ENS_18Kernel_traits_baseILj8192EfffffjLj256EEEEELb1ELb1ELb1ELb0EEEvNS_9BwdParamsE:
        /* <DEDUP_REMOVED lines=11> */
[----:B------:R-:W1:Y:S02]  /*00b0*/  LDCU UR4, c[0x0][0x384] ;  /* 0x00007080ff0477ac */ /* 0x000e640008000800 */
[----:B------:R-:W-:-:S02]  /*00c0*/  ISETP.GE.U32.AND P3, PT, R2, 0x100, PT ;  /* 0x000001000200780c */ /* 0x000fc40003f66070 */
[C---:B------:R-:W-:Y:S02]  /*00d0*/  ISETP.GE.U32.AND P6, PT, R2.reuse, 0x200, PT ;  /* 0x000002000200780c */ /* 0x040fe40003fc6070 */
[----:B------:R-:W-:Y:S02]  /*00e0*/  P2R R24, PR, RZ, 0x8 ;  /* 0x00000008ff187803 */ /* 0x000fe40000000000 */
[----:B------:R-:W-:Y:S02]  /*00f0*/  P2R R3, PR, RZ, 0x40 ;  /* 0x00000040ff037803 */ /* 0x000fe40000000000 */
[C---:B------:R-:W-:Y:S01]  /*0100*/  ISETP.GE.U32.AND P0, PT, R2.reuse, 0x300, PT ;  /* 0x000003000200780c */ /* 0x040fe20003f06070 */
[----:B------:R-:W-:Y:S01]  /*0110*/  STL [R1+0x20], R24 ;  /* 0x0000201801007387 */ /* 0x000fe20000100800 */
[C---:B------:R-:W-:Y:S02]  /*0120*/  ISETP.GE.U32.AND P1, PT, R2.reuse, 0x400, PT ;  /* 0x000004000200780c */ /* 0x040fe40003f26070 */
[C---:B------:R-:W-:Y:S01]  /*0130*/  ISETP.GE.U32.AND P2, PT, R2.reuse, 0x500, PT ;  /* 0x000005000200780c */ /* 0x040fe20003f46070 */
[----:B------:R2:W-:Y:S01]  /*0140*/  STL [R1+0x24], R3 ;  /* 0x0000240301007387 */ /* 0x0005e20000100800 */
[----:B------:R-:W3:Y:S01]  /*0150*/  @P3 LDC.64 R4, c[0x0][0x3d0] ;  /* 0x0000f400ff043b82 */ /* 0x000ee20000000a00 */
[----:B------:R-:W-:-:S02]  /*0160*/  ISETP.GE.U32.AND P4, PT, R2, 0x700, PT ;  /* 0x000007000200780c */ /* 0x000fc40003f86070 */
[----:B------:R4:W4:Y:S04]  /*0170*/  LDL.64 R68, [R1+0x98] ;  /* 0x0000980001447983 */ /* 0x0009280000100a00 */
[----:B------:R0:W4:Y:S01]  /*0180*/  LDL.64 R70, [R1+0xa0] ;  /* 0x0000a00001467983 */ /* 0x0001220000100a00 */
[----:B------:R-:W1:Y:S01]  /*0190*/  @P3 LDC.64 R6, c[0x0][0x3e8] ;  /* 0x0000fa00ff063b82 */ /* 0x000e620000000a00 */
[----:B--2---:R-:W-:Y:S02]  /*01a0*/  MOV R3, R0 ;  /* 0x0000000000037202 */ /* 0x004fe40000000f00 */
[----:B------:R-:W-:Y:S01]  /*01b0*/  P2R R0, PR, RZ, 0x40 ;  /* 0x00000040ff007803 */ /* 0x000fe20000000000 */
[----:B------:R2:W2:Y:S04]  /*01c0*/  LDL.64 R64, [R1+0x88] ;  /* 0x0000880001407983 */ /* 0x0004a80000100a00 */
[----:B------:R-:W0:Y:S01]  /*01d0*/  @P6 LDC.64 R8, c[0x0][0x3d0] ;  /* 0x0000f400ff086b82 */ /* 0x000e220000000a00 */
[----:B------:R0:W2:Y:S04]  /*01e0*/  LDL.64 R66, [R1+0x90] ;  /* 0x0000900001427983 */ /* 0x0000a80000100a00 */
[----:B------:R0:W2:Y:S03]  /*01f0*/  LDL.64 R60, [R1+0x78] ;  /* 0x00007800013c7983 */ /* 0x0000a60000100a00 */
[----:B------:R-:W0:Y:S01]  /*0200*/  @P6 LDC.64 R10, c[0x0][0x3e8] ;  /* 0x0000fa00ff0a6b82 */ /* 0x000e220000000a00 */
[C---:B---3--:R-:W-:Y:S01]  /*0210*/  @P3 IMAD.WIDE.U32 R4, R3.reuse, 0x10, R4 ;  /* 0x0000001003043825 */ /* 0x048fe200078e0004 */
[----:B------:R3:W2:Y:S04]  /*0220*/  LDL.64 R62, [R1+0x80] ;  /* 0x00008000013e7983 */ /* 0x0006a80000100a00 */
[----:B------:R3:W3:Y:S01]  /*0230*/  LDL.64 R56, [R1+0x68] ;  /* 0x0000680001387983 */ /* 0x0006e20000100a00 */
[C---:B-1----:R-:W-:Y:S01]  /*0240*/  @P3 IMAD.WIDE.U32 R6, R3.reuse, 0x10, R6 ;  /* 0x0000001003063825 */ /* 0x042fe200078e0006 */
[----:B------:R-:W-:-:S02]  /*0250*/  @P3 LOP3.LUT R3, R3, 0x100, RZ, 0xfc, !PT ;  /* 0x0000010003033812 */ /* 0x000fc400078efcff */
[----:B------:R1:W3:Y:S01]  /*0260*/  LDL.64 R58, [R1+0x70] ;  /* 0x00007000013a7983 */ /* 0x0002e20000100a00 */
[----:B------:R-:W1:Y:S01]  /*0270*/  @P0 LDC.64 R16, c[0x0][0x3d0] ;  /* 0x0000f400ff100b82 */ /* 0x000e620000000a00 */
[----:B------:R-:W-:Y:S02]  /*0280*/  ISETP.GE.U32.AND P3, PT, R2, 0x600, PT ;  /* 0x000006000200780c */ /* 0x000fe40003f66070 */
[----:B------:R1:W3:Y:S01]  /*0290*/  LDL.64 R52, [R1+0x58] ;  /* 0x0000580001347983 */ /* 0x0002e20000100a00 */
[----:B0-----:R-:W-:-:S03]  /*02a0*/  @P6 IMAD.WIDE.U32 R12, R3, 0x10, R8 ;  /* 0x00000010030c6825 */ /* 0x001fc600078e0008 */
[----:B------:R0:W3:Y:S01]  /*02b0*/  LDL.64 R54, [R1+0x60] ;  /* 0x0000600001367983 */ /* 0x0000e20000100a00 */
[----:B------:R-:W0:Y:S03]  /*02c0*/  @P0 LDC.64 R18, c[0x0][0x3e8] ;  /* 0x0000fa00ff120b82 */ /* 0x000e260000000a00 */
[----:B------:R0:W3:Y:S01]  /*02d0*/  LDL.64 R48, [R1+0x48] ;  /* 0x0000480001307983 */ /* 0x0000e20000100a00 */
[C---:B------:R-:W-:Y:S01]  /*02e0*/  @P6 IMAD.WIDE.U32 R14, R3.reuse, 0x10, R10 ;  /* 0x00000010030e6825 */ /* 0x040fe200078e000a */
[----:B------:R-:W-:Y:S02]  /*02f0*/  @P6 IADD3 R3, PT, PT, R3, 0x100, RZ ;  /* 0x0000010003036810 */ /* 0x000fe40007ffe0ff */
[----:B------:R0:W3:Y:S01]  /*0300*/  LDL.64 R50, [R1+0x50] ;  /* 0x0000500001327983 */ /* 0x0000e20000100a00 */
[----:B------:R-:W-:Y:S01]  /*0310*/  ISETP.NE.AND P6, PT, R24, RZ, PT ;  /* 0x000000ff1800720c */ /* 0x000fe20003fc5270 */
[----:B------:R-:W0:Y:S02]  /*0320*/  @P1 LDC.64 R20, c[0x0][0x3d0] ;  /* 0x0000f400ff141b82 */ /* 0x000e240000000a00 */
[----:B------:R0:W3:Y:S04]  /*0330*/  LDL.64 R44, [R1+0x38] ;  /* 0x00003800012c7983 */ /* 0x0000e80000100a00 */
[----:B------:R0:W3:Y:S02]  /*0340*/  LDL.64 R46, [R1+0x40] ;  /* 0x00004000012e7983 */ /* 0x0000e40000100a00 */
[----:B------:R-:W0:Y:S02]  /*0350*/  @P1 LDC.64 R22, c[0x0][0x3e8] ;  /* 0x0000fa00ff161b82 */ /* 0x000e240000000a00 */
[----:B------:R0:W3:Y:S04]  /*0360*/  LDL.64 R40, [R1+0x28] ;  /* 0x0000280001287983 */ /* 0x0000e80000100a00 */
[----:B------:R0:W3:Y:S02]  /*0370*/  LDL.64 R42, [R1+0x30] ;  /* 0x00003000012a7983 */ /* 0x0000e40000100a00 */
[----:B------:R-:W2:Y:S01]  /*0380*/  @P2 LDC.64 R8, c[0x0][0x3d0] ;  /* 0x0000f400ff082b82 */ /* 0x000ea20000000a00 */
[----:B------:R-:W-:-:S07]  /*0390*/  ISETP.GE.U32.AND P5, PT, R2, 0x800, PT ;  /* 0x000008000200780c */ /* 0x000fce0003fa6070 */
[----:B------:R-:W0:Y:S01]  /*03a0*/  @P2 LDC.64 R10, c[0x0][0x3e8] ;  /* 0x0000fa00ff0a2b82 */ /* 0x000e220000000a00 */
[C---:B-1----:R-:W-:Y:S01]  /*03b0*/  @P0 IMAD.WIDE.U32 R16, R3.reuse, 0x10, R16 ;  /* 0x0000001003100825 */ /* 0x042fe200078e0010 */
[----:B------:R1:W5:Y:S06]  /*03c0*/  @P6 LDG.E.128 R172, desc[UR20][R6.64] ;  /* 0x0000001406ac6981 */ /* 0x00036c000c1e1d00 */
[----:B------:R-:W1:Y:S08]  /*03d0*/  @P3 LDC.64 R28, c[0x0][0x3d0] ;  /* 0x0000f400ff1c3b82 */ /* 0x000e700000000a00 */
[----:B------:R-:W3:Y:S08]  /*03e0*/  @P3 LDC.64 R30, c[0x0][0x3e8] ;  /* 0x0000fa00ff1e3b82 */ /* 0x000ef00000000a00 */
[----:B------:R-:W3:Y:S08]  /*03f0*/  @P4 LDC.64 R32, c[0x0][0x3d0] ;  /* 0x0000f400ff204b82 */ /* 0x000ef00000000a00 */
[----:B------:R-:W3:Y:S01]  /*0400*/  @P4 LDC.64 R34, c[0x0][0x3e8] ;  /* 0x0000fa00ff224b82 */ /* 0x000ee20000000a00 */
[----:B----4-:R-:W4:Y:S01]  /*0410*/  @P6 LDG.E.128 R68, desc[UR20][R4.64] ;  /* 0x0000001404446981 */ /* 0x010f22000c1e1d00 */
[C---:B0-----:R-:W-:Y:S01]  /*0420*/  @P0 IMAD.WIDE.U32 R18, R3.reuse, 0x10, R18 ;  /* 0x0000001003120825 */ /* 0x041fe200078e0012 */
[----:B------:R-:W-:-:S05]  /*0430*/  @P0 IADD3 R3, PT, PT, R3, 0x100, RZ ;  /* 0x0000010003030810 */ /* 0x000fca0007ffe0ff */
[----:B------:R-:W0:Y:S01]  /*0440*/  @P5 LDC.64 R36, c[0x0][0x3d0] ;  /* 0x0000f400ff245b82 */ /* 0x000e220000000a00 */
[----:B------:R-:W-:Y:S01]  /*0450*/  P2R R24, PR, RZ, 0x20 ;  /* 0x00000020ff187803 */ /* 0x000fe20000000000 */
[----:B------:R0:W5:Y:S01]  /*0460*/  @P0 LDG.E.128 R164, desc[UR20][R18.64] ;  /* 0x0000001412a40981 */ /* 0x000162000c1e1d00 */
[----:B------:R-:W-:-:S03]  /*0470*/  @P1 IMAD.WIDE.U32 R20, R3, 0x10, R20 ;  /* 0x0000001003141825 */ /* 0x000fc600078e0014 */
[----:B------:R1:W-:Y:S01]  /*0480*/  STL [R1+0x18], R24 ;  /* 0x0000181801007387 */ /* 0x0003e20000100800 */
[C---:B------:R-:W-:Y:S01]  /*0490*/  @P1 IMAD.WIDE.U32 R22, R3.reuse, 0x10, R22 ;  /* 0x0000001003161825 */ /* 0x040fe200078e0016 */
[----:B------:R-:W-:Y:S01]  /*04a0*/  @P1 IADD3 R3, PT, PT, R3, 0x100, RZ ;  /* 0x0000010003031810 */ /* 0x000fe20007ffe0ff */
[----:B------:R-:W0:Y:S03]  /*04b0*/  @P5 LDC.64 R38, c[0x0][0x3e8] ;  /* 0x0000fa00ff265b82 */ /* 0x000e260000000a00 */
[----:B------:R0:W5:Y:S01]  /*04c0*/  @P1 LDG.E.128 R160, desc[UR20][R22.64] ;  /* 0x0000001416a01981 */ /* 0x000162000c1e1d00 */
[----:B------:R-:W-:-:S03]  /*04d0*/  @P2 IMAD.WIDE.U32 R26, R3, 0x10, R10 ;  /* 0x00000010031a2825 */ /* 0x000fc600078e000a */
[----:B--2---:R-:W2:Y:S01]  /*04e0*/  @P0 LDG.E.128 R60, desc[UR20][R16.64] ;  /* 0x00000014103c0981 */ /* 0x004ea2000c1e1d00 */
[C---:B-1----:R-:W-:Y:S01]  /*04f0*/  @P2 IMAD.WIDE.U32 R24, R3.reuse, 0x10, R8 ;  /* 0x0000001003182825 */ /* 0x042fe200078e0008 */
[----:B------:R-:W-:Y:S02]  /*0500*/  @P2 IADD3 R3, PT, PT, R3, 0x100, RZ ;  /* 0x0000010003032810 */ /* 0x000fe40007ffe0ff */
[----:B------:R1:W5:Y:S03]  /*0510*/  @P2 LDG.E.128 R156, desc[UR20][R26.64] ;  /* 0x000000141a9c2981 */ /* 0x000366000c1e1d00 */
[C---:B------:R-:W-:Y:S01]  /*0520*/  @P3 IMAD.WIDE.U32 R28, R3.reuse, 0x10, R28 ;  /* 0x00000010031c3825 */ /* 0x040fe200078e001c */
[----:B---3--:R-:W3:Y:S03]  /*0530*/  @P1 LDG.E.128 R56, desc[UR20][R20.64] ;  /* 0x0000001414381981 */ /* 0x008ee6000c1e1d00 */
[C---:B------:R-:W-:Y:S01]  /*0540*/  @P3 IMAD.WIDE.U32 R30, R3.reuse, 0x10, R30 ;  /* 0x00000010031e3825 */ /* 0x040fe200078e001e */
[----:B------:R-:W-:Y:S01]  /*0550*/  @P3 IADD3 R3, PT, PT, R3, 0x100, RZ ;  /* 0x0000010003033810 */ /* 0x000fe20007ffe0ff */
[----:B------:R-:W3:Y:S04]  /*0560*/  @P2 LDG.E.128 R52, desc[UR20][R24.64] ;  /* 0x0000001418342981 */ /* 0x000ee8000c1e1d00 */
[C---:B------:R-:W-:Y:S01]  /*0570*/  @P4 IMAD.WIDE.U32 R32, R3.reuse, 0x10, R32 ;  /* 0x0000001003204825 */ /* 0x040fe200078e0020 */
[----:B------:R1:W5:Y:S03]  /*0580*/  @P3 LDG.E.128 R152, desc[UR20][R30.64] ;  /* 0x000000141e983981 */ /* 0x000366000c1e1d00 */
[C---:B------:R-:W-:Y:S01]  /*0590*/  @P4 IMAD.WIDE.U32 R34, R3.reuse, 0x10, R34 ;  /* 0x0000001003224825 */ /* 0x040fe200078e0022 */
[----:B------:R-:W-:Y:S01]  /*05a0*/  @P4 IADD3 R3, PT, PT, R3, 0x100, RZ ;  /* 0x0000010003034810 */ /* 0x000fe20007ffe0ff */
[----:B------:R-:W3:Y:S04]  /*05b0*/  @P3 LDG.E.128 R48, desc[UR20][R28.64] ;  /* 0x000000141c303981 */ /* 0x000ee8000c1e1d00 */
[C---:B0-----:R-:W-:Y:S01]  /*05c0*/  @P5 IMAD.WIDE.U32 R8, R3.reuse, 0x10, R36 ;  /* 0x0000001003085825 */ /* 0x041fe200078e0024 */
[----:B------:R1:W5:Y:S04]  /*05d0*/  @P4 LDG.E.128 R148, desc[UR20][R34.64] ;  /* 0x0000001422944981 */ /* 0x000368000c1e1d00 */
[----:B------:R-:W3:Y:S04]  /*05e0*/  @P4 LDG.E.128 R44, desc[UR20][R32.64] ;  /* 0x00000014202c4981 */ /* 0x000ee8000c1e1d00 */
[----:B------:R-:W3:Y:S01]  /*05f0*/  @P5 LDG.E.128 R40, desc[UR20][R8.64] ;  /* 0x0000001408285981 */ /* 0x000ee2000c1e1d00 */
[----:B------:R-:W-:-:S05]  /*0600*/  @P5 IMAD.WIDE.U32 R10, R3, 0x10, R38 ;  /* 0x00000010030a5825 */ /* 0x000fca00078e0026 */
[----:B------:R1:W5:Y:S04]  /*0610*/  @P5 LDG.E.128 R144, desc[UR20][R10.64] ;  /* 0x000000140a905981 */ /* 0x000368000c1e1d00 */
[----:B----4-:R0:W-:Y:S04]  /*0620*/  @P6 STL.64 [R1+0x98], R68 ;  /* 0x0000984401006387 */ /* 0x0101e80000100a00 */
[----:B------:R4:W-:Y:S01]  /*0630*/  @P6 STL.64 [R1+0xa0], R70 ;  /* 0x0000a04601006387 */ /* 0x0009e20000100a00 */
[----:B------:R-:W-:-:S13]  /*0640*/  ISETP.NE.AND P6, PT, R0, RZ, PT ;  /* 0x000000ff0000720c */ /* 0x000fda0003fc5270 */
[----:B------:R-:W2:Y:S04]  /*0650*/  @P6 LDG.E.128 R64, desc[UR20][R12.64] ;  /* 0x000000140c406981 */ /* 0x000ea8000c1e1d00 */
[----:B------:R1:W5:Y:S01]  /*0660*/  @P6 LDG.E.128 R168, desc[UR20][R14.64] ;  /* 0x000000140ea86981 */ /* 0x000362000c1e1d00 */
[----:B------:R-:W-:Y:S01]  /*0670*/  UISETP.GE.AND UP0, UPT, UR28, UR4, UPT ;  /* 0x000000041c00728c */ /* 0x000fe2000bf06270 */
        /* <DEDUP_REMOVED lines=36> */
[----:B0-----:R-:W-:Y:S02]  /*08c0*/  CS2R R68, SRZ ;  /* 0x0000000000447805 */ /* 0x001fe4000001ff00 */
[----:B----4-:R-:W-:Y:S01]  /*08d0*/  CS2R R70, SRZ ;  /* 0x0000000000467805 */ /* 0x010fe2000001ff00 */
[----:B--2---:R0:W-:Y:S04]  /*08e0*/  @P6 STL.64 [R1+0x88], R64 ;  /* 0x0000884001006387 */ /* 0x0041e80000100a00 */
[----:B------:R2:W-:Y:S04]  /*08f0*/  @P6 STL.64 [R1+0x90], R66 ;  /* 0x0000904201006387 */ /* 0x0005e80000100a00 */
[----:B------:R4:W-:Y:S04]  /*0900*/  @P0 STL.64 [R1+0x78], R60 ;  /* 0x0000783c01000387 */ /* 0x0009e80000100a00 */
[----:B------:R1:W-:Y:S04]  /*0910*/  @P0 STL.64 [R1+0x80], R62 ;  /* 0x0000803e01000387 */ /* 0x0003e80000100a00 */
[----:B---3--:R3:W-:Y:S04]  /*0920*/  @P1 STL.64 [R1+0x68], R56 ;  /* 0x0000683801001387 */ /* 0x0087e80000100a00 */
        /* <DEDUP_REMOVED lines=10> */
[----:B--2---:R-:W-:Y:S02]  /*09d0*/  CS2R R66, SRZ ;  /* 0x0000000000427805 */ /* 0x004fe4000001ff00 */
[----:B----4-:R-:W-:Y:S02]  /*09e0*/  CS2R R60, SRZ ;  /* 0x00000000003c7805 */ /* 0x010fe4000001ff00 */
[----:B-1----:R-:W-:Y:S02]  /*09f0*/  CS2R R62, SRZ ;  /* 0x00000000003e7805 */ /* 0x002fe4000001ff00 */
[----:B---3--:R-:W-:Y:S02]  /*0a00*/  CS2R R56, SRZ ;  /* 0x0000000000387805 */ /* 0x008fe4000001ff00 */
[----:B------:R-:W-:Y:S02]  /*0a10*/  CS2R R58, SRZ ;  /* 0x00000000003a7805 */ /* 0x000fe4000001ff00 */
[----:B------:R-:W-:-:S02]  /*0a20*/  CS2R R52, SRZ ;  /* 0x0000000000347805 */ /* 0x000fc4000001ff00 */
        /* <DEDUP_REMOVED lines=62> */
.L_x_15408:
[----:B0-----:R-:W-:-:S06]  /*0e10*/  UIMAD.WIDE UR8, UR28, 0x4, UR14 ;  /* 0x000000041c0878a5 */ /* 0x001fcc000f8e020e */
[----:B------:R-:W-:Y:S02]  /*0e20*/  MOV R192, UR8 ;  /* 0x0000000800c07c02 */ /* 0x000fe40008000f00 */
[----:B------:R-:W-:-:S05]  /*0e30*/  MOV R193, UR9 ;  /* 0x0000000900c17c02 */ /* 0x000fca0008000f00 */
[----:B------:R0:W2:Y:S01]  /*0e40*/  LDG.E R3, desc[UR20][R192.64] ;  /* 0x00000014c0037981 */ /* 0x0000a2000c1e1900 */
[----:B------:R-:W-:-:S06]  /*0e50*/  UIMAD.WIDE UR8, UR28, 0x4, UR18 ;  /* 0x000000041c0878a5 */ /* 0x000fcc000f8e0212 */
[----:B0-----:R-:W-:Y:S02]  /*0e60*/  MOV R192, UR8 ;  /* 0x0000000800c07c02 */ /* 0x001fe40008000f00 */
[----:B------:R-:W-:Y:S02]  /*0e70*/  MOV R193, UR9 ;  /* 0x0000000900c17c02 */ /* 0x000fe40008000f00 */
[----:B--2---:R-:W-:-:S03]  /*0e80*/  R2UR UR31, R3 ;  /* 0x00000000031f72ca */ /* 0x004fc600000e0000 */
        /* <DEDUP_REMOVED lines=16> */
[----:B------:R-:W-:Y:S01]  /*0f90*/  BSSY.RECONVERGENT B1, `(.L_x_15238) ;  /* 0x0000057000017945 */ /* 0x000fe20003800200 */
[----:B------:R-:W1:Y:S01]  /*0fa0*/  S2R R195, SR_TID.X ;  /* 0x0000000000c37919 */ /* 0x000e620000002100 */
[C---:B------:R-:W-:Y:S02]  /*0fb0*/  ISETP.GE.U32.AND P4, PT, R2.reuse, 0x100, PT ;  /* 0x000001000200780c */ /* 0x040fe40003f86070 */
[----:B------:R-:W-:Y:S02]  /*0fc0*/  CS2R R202, SRZ ;  /* 0x0000000000ca7805 */ /* 0x000fe4000001ff00 */
[----:B------:R-:W-:Y:S02]  /*0fd0*/  PLOP3.LUT P1, PT, PT, PT, UP3, 0x80, 0x8 ;  /* 0x000000000008781c */ /* 0x000fe40003f2f038 */
[----:B------:R-:W-:-:S02]  /*0fe0*/  ISETP.GE.U32.AND P5, PT, R2, 0x200, PT ;  /* 0x000002000200780c */ /* 0x000fc40003fa6070 */
[C---:B------:R-:W-:Y:S01]  /*0ff0*/  ISETP.GE.U32.AND P2, PT, R2.reuse, 0x500, PT ;  /* 0x000005000200780c */ /* 0x040fe20003f46070 */
[----:B------:R-:W-:Y:S01]  /*1000*/  @UP3 UIADD3 UR7, UPT, UPT, UR11, -0x1, URZ ;  /* 0xffffffff0b073890 */ /* 0x000fe2000fffe0ff */
[----:B------:R-:W-:-:S03]  /*1010*/  ISETP.GE.U32.AND P3, PT, R2, 0x600, PT ;  /* 0x000006000200780c */ /* 0x000fc60003f66070 */
[----:B------:R-:W-:-:S04]  /*1020*/  @UP3 UIMAD UR7, UR7, UR6, URZ ;  /* 0x00000006070732a4 */ /* 0x000fc8000f8e02ff */
[----:B------:R-:W-:-:S04]  /*1030*/  @UP3 USHF.R.S32.HI UR8, URZ, 0x1f, UR7 ;  /* 0x0000001fff083899 */ /* 0x000fc80008011407 */
[----:B------:R-:W-:Y:S02]  /*1040*/  @UP3 ULEA.HI UR8, UR8, UR7, URZ, 0x2 ;  /* 0x0000000708083291 */ /* 0x000fe4000f8f10ff */
[----:B------:R-:W-:-:S04]  /*1050*/  UIMAD UR7, UR28, UR6, URZ ;  /* 0x000000061c0772a4 */ /* 0x000fc8000f8e02ff */
[----:B0-----:R-:W-:Y:S01]  /*1060*/  MOV R192, UR8 ;  /* 0x0000000800c07c02 */ /* 0x001fe20008000f00 */
[----:B------:R-:W-:-:S04]  /*1070*/  UIADD3 UR8, UPT, UPT, UR32, -0x1, URZ ;  /* 0xffffffff20087890 */ /* 0x000fc8000fffe0ff */
[----:B------:R-:W-:Y:S02]  /*1080*/  UIMAD UR9, UR8, UR6, URZ ;  /* 0x00000006080972a4 */ /* 0x000fe4000f8e02ff */
[----:B------:R-:W-:Y:S02]  /*1090*/  USHF.R.S32.HI UR8, URZ, 0x1f, UR7 ;  /* 0x0000001fff087899 */ /* 0x000fe40008011407 */
[----:B------:R-:W-:Y:S02]  /*10a0*/  USHF.R.S32.HI UR10, URZ, 0x1f, UR9 ;  /* 0x0000001fff0a7899 */ /* 0x000fe40008011409 */
[----:B------:R-:W-:Y:S02]  /*10b0*/  ULEA.HI UR8, UR8, UR7, URZ, 0x2 ;  /* 0x0000000708087291 */ /* 0x000fe4000f8f10ff */
[----:B------:R-:W-:-:S04]  /*10c0*/  ULEA.HI UR10, UR10, UR9, URZ, 0x2 ;  /* 0x000000090a0a7291 */ /* 0x000fc8000f8f10ff */
[----:B------:R-:W-:-:S04]  /*10d0*/  MOV R193, UR8 ;  /* 0x0000000800c17c02 */ /* 0x000fc80008000f00 */
[----:B-1----:R-:W-:-:S04]  /*10e0*/  LEA.HI.SX32 R194, R193, R195, 0x1e ;  /* 0x000000c3c1c27211 */ /* 0x002fc800078ff2ff */
[----:B------:R-:W-:Y:S02]  /*10f0*/  MOV R201, R194 ;  /* 0x000000c200c97202 */ /* 0x000fe40000000f00 */
[----:B--2---:R-:W-:Y:S02]  /*1100*/  FSEL R3, R3, RZ, !P0 ;  /* 0x000000ff03037208 */ /* 0x004fe40004000000 */
[----:B------:R-:W-:Y:S02]  /*1110*/  ISETP.GE.U32.AND P0, PT, R2, 0x300, PT ;  /* 0x000003000200780c */ /* 0x000fe40003f06070 */
[----:B------:R-:W-:Y:S01]  /*1120*/  R2UR UR33, R3 ;  /* 0x00000000032172ca */ /* 0x000fe200000e0000 */
[----:B------:R-:W-:Y:S01]  /*1130*/  HFMA2 R3, -RZ, RZ, 0, 0 ;  /* 0x00000000ff037431 */ /* 0x000fe200000001ff */
[----:B------:R-:W-:Y:S02]  /*1140*/  @P1 LEA.HI.SX32 R3, R192, R195, 0x1e ;  /* 0x000000c3c0031211 */ /* 0x000fe400078ff2ff */
[----:B------:R-:W-:-:S02]  /*1150*/  P2R R192, PR, RZ, 0x10 ;  /* 0x00000010ffc07803 */ /* 0x000fc40000000000 */
[----:B------:R-:W-:-:S03]  /*1160*/  ISETP.GE.U32.AND P1, PT, R2, 0x400, PT ;  /* 0x000004000200780c */ /* 0x000fc60003f26070 */
[----:B------:R0:W-:Y:S02]  /*1170*/  STL [R1+0x20], R192 ;  /* 0x000020c001007387 */ /* 0x0001e40000100800 */
[----:B0-----:R-:W-:-:S05]  /*1180*/  P2R R192, PR, RZ, 0x20 ;  /* 0x00000020ffc07803 */ /* 0x001fca0000000000 */
[----:B------:R0:W-:Y:S04]  /*1190*/  STL [R1+0x24], R192 ;  /* 0x000024c001007387 */ /* 0x0001e80000100800 */
[----:B------:R1:W-:Y:S01]  /*11a0*/  STL [R1+0x1c], R194 ;  /* 0x00001cc201007387 */ /* 0x0003e20000100800 */
[----:B0-----:R-:W-:-:S04]  /*11b0*/  MOV R192, UR10 ;  /* 0x0000000a00c07c02 */ /* 0x001fc80008000f00 */
[----:B------:R-:W-:Y:S01]  /*11c0*/  LEA.HI.SX32 R204, R192, R195, 0x1e ;  /* 0x000000c3c0cc7211 */ /* 0x000fe200078ff2ff */
[----:B-1----:R-:W-:Y:S06]  /*11d0*/  @!P4 BRA `(.L_x_15239) ;  /* 0x0000000000c8c947 */ /* 0x002fec0003800000 */
[----:B----4-:R-:W-:Y:S01]  /*11e0*/  ISETP.NE.U32.AND P4, PT, RZ, UR24, PT ;  /* 0x00000018ff007c0c */ /* 0x010fe2000bf85070 */
[----:B------:R-:W0:Y:S01]  /*11f0*/  LDC.64 R192, c[0x0][0x3a8] ;  /* 0x0000ea00ffc07b82 */ /* 0x000e220000000a00 */
[----:B------:R-:W2:Y:S02]  /*1200*/  LDL R227, [R1+0x98] ;  /* 0x0000980001e37983 */ /* 0x000ea40000100800 */
[----:B------:R-:W-:Y:S02]  /*1210*/  ISETP.NE.AND.EX P4, PT, RZ, UR25, PT, P4 ;  /* 0x00000019ff007c0c */ /* 0x000fe4000bf85340 */
[----:B------:R-:W4:Y:S03]  /*1220*/  LDL R211, [R1+0x9c] ;  /* 0x00009c0001d37983 */ /* 0x000f260000100800 */
[----:B------:R-:W1:Y:S01]  /*1230*/  LDC.64 R194, c[0x0][0x428] ;  /* 0x00010a00ffc27b82 */ /* 0x000e620000000a00 */
[----:B------:R-:W3:Y:S07]  /*1240*/  LDL R250, [R1+0xa4] ;  /* 0x0000a40001fa7983 */ /* 0x000eee0000100800 */
[----:B------:R-:W1:Y:S01]  /*1250*/  @P4 LDC.64 R202, c[0x0][0x438] ;  /* 0x00010e00ffca4b82 */ /* 0x000e620000000a00 */
[----:B0-----:R-:W-:-:S05]  /*1260*/  IMAD.WIDE.U32 R192, R201, 0x10, R192 ;  /* 0x00000010c9c07825 */ /* 0x001fca00078e00c0 */
[----:B------:R-:W2:Y:S01]  /*1270*/  LDG.E.128 R196, desc[UR20][R192.64] ;  /* 0x00000014c0c47981 */ /* 0x000ea2000c1e1d00 */
[----:B-1----:R-:W-:-:S06]  /*1280*/  IMAD.WIDE.U32 R194, R204, 0x10, R194 ;  /* 0x00000010ccc27825 */ /* 0x002fcc00078e00c2 */
[----:B------:R-:W4:Y:S01]  /*1290*/  LDG.E.128 R192, desc[UR20][R194.64] ;  /* 0x00000014c2c07981 */ /* 0x000f22000c1e1d00 */
[----:B------:R-:W-:-:S05]  /*12a0*/  @P4 IMAD.WIDE.U32 R202, R201, 0x10, R202 ;  /* 0x00000010c9ca4825 */ /* 0x000fca00078e00ca */
[----:B------:R0:W5:Y:S02]  /*12b0*/  @P4 LDG.E.128 R44, desc[UR20][R202.64] ;  /* 0x00000014ca2c4981 */ /* 0x000164000c1e1d00 */
[----:B0-----:R-:W0:Y:S02]  /*12c0*/  LDC.64 R202, c[0x0][0x3b0] ;  /* 0x0000ec00ffca7b82 */ /* 0x001e240000000a00 */
[----:B0-----:R-:W-:-:S05]  /*12d0*/  IMAD.WIDE.U32 R202, R3, 0x4, R202 ;  /* 0x0000000403ca7825 */ /* 0x001fca00078e00ca */
[----:B------:R0:W5:Y:S04]  /*12e0*/  LDG.E R0, desc[UR20][R202.64] ;  /* 0x00000014ca007981 */ /* 0x000168000c1e1900 */
[----:B------:R-:W3:Y:S01]  /*12f0*/  LDL R203, [R1+0xa0] ;  /* 0x0000a00001cb7983 */ /* 0x000ee20000100800 */
[----:B------:R-:W-:Y:S02]  /*1300*/  IADD3 R3, PT, PT, R3, 0x100, RZ ;  /* 0x0000010003037810 */ /* 0x000fe40007ffe0ff */
[----:B------:R-:W-:Y:S02]  /*1310*/  IADD3 R204, PT, PT, R204, 0x100, RZ ;  /* 0x00000100cccc7810 */ /* 0x000fe40007ffe0ff */
[----:B------:R-:W-:Y:S01]  /*1320*/  IADD3 R201, PT, PT, R201, 0x100, RZ ;  /* 0x00000100c9c97810 */ /* 0x000fe20007ffe0ff */
[----:B--2---:R-:W-:Y:S01]  /*1330*/  FADD.FTZ R11, R197, -UR33 ;  /* 0x80000021c50b7e21 */ /* 0x004fe20008010000 */
[----:B------:R-:W-:Y:S01]  /*1340*/  FADD.FTZ R196, R196, -UR33 ;  /* 0x80000021c4c47e21 */ /* 0x000fe20008010000 */
[----:B------:R-:W-:-:S02]  /*1350*/  FADD.FTZ R12, R198, -UR33 ;  /* 0x80000021c60c7e21 */ /* 0x000fc40008010000 */
[----:B------:R-:W-:Y:S01]  /*1360*/  FMUL.FTZ R235, R11, UR31 ;  /* 0x0000001f0beb7c20 */ /* 0x000fe20008410000 */
[----:B------:R-:W-:Y:S01]  /*1370*/  FMUL.FTZ R212, R196, UR31 ;  /* 0x0000001fc4d47c20 */ /* 0x000fe20008410000 */
[----:B----4-:R-:W-:Y:S01]  /*1380*/  FMUL.FTZ R11, R227, R192 ;  /* 0x000000c0e30b7220 */ /* 0x010fe20000410000 */
[----:B------:R-:W-:Y:S01]  /*1390*/  FMUL.FTZ R227, R12, UR31 ;  /* 0x0000001f0ce37c20 */ /* 0x000fe20008410000 */
[----:B------:R-:W-:Y:S01]  /*13a0*/  FADD.FTZ R108, R108, R192 ;  /* 0x000000c06c6c7221 */ /* 0x000fe20000010000 */
[----:B------:R-:W-:Y:S01]  /*13b0*/  FFMA.FTZ R140, R192, R212, R140 ;  /* 0x000000d4c08c7223 */ /* 0x000fe2000001008c */
[----:B------:R-:W-:Y:S01]  /*13c0*/  FMUL.FTZ R211, R211, R193 ;  /* 0x000000c1d3d37220 */ /* 0x000fe20000410000 */
[----:B------:R-:W-:Y:S01]  /*13d0*/  FADD.FTZ R110, R110, R194 ;  /* 0x000000c26e6e7221 */ /* 0x000fe20000010000 */
[----:B------:R-:W-:Y:S01]  /*13e0*/  FFMA.FTZ R142, R194, R227, R142 ;  /* 0x000000e3c28e7223 */ /* 0x000fe2000001008e */
[----:B------:R-:W-:Y:S01]  /*13f0*/  FADD.FTZ R192, RZ, R11 ;  /* 0x0000000bffc07221 */ /* 0x000fe20000010000 */
[----:B------:R-:W-:-:S03]  /*1400*/  FADD.FTZ R199, R199, -UR33 ;  /* 0x80000021c7c77e21 */ /* 0x000fc60008010000 */
[----:B------:R-:W-:Y:S01]  /*1410*/  FADD.FTZ R192, R192, R211 ;  /* 0x000000d3c0c07221 */ /* 0x000fe20000010000 */
[----:B------:R-:W-:Y:S01]  /*1420*/  FADD.FTZ R109, R109, R193 ;  /* 0x000000c16d6d7221 */ /* 0x000fe20000010000 */
[----:B------:R-:W-:Y:S01]  /*1430*/  FFMA.FTZ R141, R193, R235, R141 ;  /* 0x000000ebc18d7223 */ /* 0x000fe2000001008d */
[----:B0-----:R-:W-:Y:S01]  /*1440*/  FMUL.FTZ R202, R199, UR31 ;  /* 0x0000001fc7ca7c20 */ /* 0x001fe20008410000 */
[----:B---3--:R-:W-:Y:S01]  /*1450*/  FMUL.FTZ R250, R250, R195 ;  /* 0x000000c3fafa7220 */ /* 0x008fe20000410000 */
[----:B------:R-:W-:Y:S02]  /*1460*/  FADD.FTZ R111, R111, R195 ;  /* 0x000000c36f6f7221 */ /* 0x000fe40000010000 */
[----:B------:R-:W-:Y:S01]  /*1470*/  FFMA.FTZ R143, R195, R202, R143 ;  /* 0x000000cac38f7223 */ /* 0x000fe2000001008f */
[----:B------:R0:W-:Y:S01]  /*1480*/  STL [R1+0x14], R202 ;  /* 0x000014ca01007387 */ /* 0x0001e20000100800 */
[----:B------:R-:W-:Y:S01]  /*1490*/  FMUL.FTZ R12, R203, R194 ;  /* 0x000000c2cb0c7220 */ /* 0x000fe20000410000 */
[----:B------:R-:W-:-:S04]  /*14a0*/  FFMA.FTZ R194, R212, R11, RZ ;  /* 0x0000000bd4c27223 */ /* 0x000fc800000100ff */
[----:B------:R-:W-:Y:S01]  /*14b0*/  FFMA.FTZ R194, R235, R211, R194 ;  /* 0x000000d3ebc27223 */ /* 0x000fe200000100c2 */
[----:B------:R-:W-:-:S03]  /*14c0*/  FADD.FTZ R193, R192, R12 ;  /* 0x0000000cc0c17221 */ /* 0x000fc60000010000 */
[----:B------:R-:W-:Y:S01]  /*14d0*/  FFMA.FTZ R192, R227, R12, R194 ;  /* 0x0000000ce3c07223 */ /* 0x000fe200000100c2 */
[----:B------:R-:W-:-:S03]  /*14e0*/  FADD.FTZ R203, R193, R250 ;  /* 0x000000fac1cb7221 */ /* 0x000fc60000010000 */
[----:B0-----:R-:W-:-:S07]  /*14f0*/  FFMA.FTZ R202, R202, R250, R192 ;  /* 0x000000facaca7223 */ /* 0x001fce00000100c0 */
.L_x_15239:
[----:B---34-:R-:W-:Y:S05]  /*1500*/  BSYNC.RECONVERGENT B1 ;  /* 0x0000000000017941 */ /* 0x018fea0003800200 */
.L_x_15238:
[----:B------:R-:W-:Y:S04]  /*1510*/  BSSY.RECONVERGENT B1, `(.L_x_15240) ;  /* 0x0000036000017945 */ /* 0x000fe80003800200 */
[----:B------:R-:W-:Y:S05]  /*1520*/  @!P5 BRA `(.L_x_15241) ;  /* 0x0000000000d0d947 */ /* 0x000fea0003800000 */
[----:B------:R-:W-:Y:S01]  /*1530*/  ISETP.NE.U32.AND P4, PT, RZ, UR24, PT ;  /* 0x00000018ff007c0c */ /* 0x000fe2000bf85070 */
[----:B------:R-:W0:Y:S01]  /*1540*/  LDC.64 R194, c[0x0][0x3a8] ;  /* 0x0000ea00ffc27b82 */ /* 0x000e220000000a00 */
[----:B------:R1:W-:Y:S02]  /*1550*/  STL [R1+0xa8], R5 ;  /* 0x0000a80501007387 */ /* 0x0003e40000100800 */
[----:B------:R-:W-:Y:S02]  /*1560*/  ISETP.NE.AND.EX P4, PT, RZ, UR25, PT, P4 ;  /* 0x00000019ff007c0c */ /* 0x000fe4000bf85340 */
[----:B------:R-:W2:Y:S03]  /*1570*/  LDL R218, [R1+0x88] ;  /* 0x0000880001da7983 */ /* 0x000ea60000100800 */
[----:B------:R-:W3:Y:S01]  /*1580*/  LDC.64 R196, c[0x0][0x428] ;  /* 0x00010a00ffc47b82 */ /* 0x000ee20000000a00 */
[----:B------:R-:W4:Y:S07]  /*1590*/  LDL R210, [R1+0x8c] ;  /* 0x00008c0001d27983 */ /* 0x000f2e0000100800 */
[----:B------:R-:W0:Y:S08]  /*15a0*/  @P4 LDC.64 R192, c[0x0][0x438] ;  /* 0x00010e00ffc04b82 */ /* 0x000e300000000a00 */
[----:B-1----:R-:W1:Y:S01]  /*15b0*/  LDC.64 R4, c[0x0][0x3b0] ;  /* 0x0000ec00ff047b82 */ /* 0x002e620000000a00 */
[----:B0-----:R-:W-:-:S05]  /*15c0*/  @P4 IMAD.WIDE.U32 R192, R201, 0x10, R192 ;  /* 0x00000010c9c04825 */ /* 0x001fca00078e00c0 */
[----:B------:R0:W5:Y:S02]  /*15d0*/  @P4 LDG.E.128 R40, desc[UR20][R192.64] ;  /* 0x00000014c0284981 */ /* 0x000164000c1e1d00 */
[----:B0-----:R-:W-:-:S04]  /*15e0*/  IMAD.WIDE.U32 R192, R201, 0x10, R194 ;  /* 0x00000010c9c07825 */ /* 0x001fc800078e00c2 */
[----:B---3--:R-:W-:Y:S02]  /*15f0*/  IMAD.WIDE.U32 R194, R204, 0x10, R196 ;  /* 0x00000010ccc27825 */ /* 0x008fe400078e00c4 */
[----:B------:R-:W3:Y:S02]  /*1600*/  LDG.E.128 R196, desc[UR20][R192.64] ;  /* 0x00000014c0c47981 */ /* 0x000ee4000c1e1d00 */
[----:B-1----:R-:W-:-:S06]  /*1610*/  IMAD.WIDE.U32 R4, R3, 0x4, R4 ;  /* 0x0000000403047825 */ /* 0x002fcc00078e0004 */
[----:B------:R0:W5:Y:S04]  /*1620*/  LDG.E R4, desc[UR20][R4.64] ;  /* 0x0000001404047981 */ /* 0x000168000c1e1900 */
[----:B------:R-:W2:Y:S04]  /*1630*/  LDG.E.128 R192, desc[UR20][R194.64] ;  /* 0x00000014c2c07981 */ /* 0x000ea8000c1e1d00 */
[----:B------:R0:W5:Y:S04]  /*1640*/  LDL.LU R5, [R1+0xa8] ;  /* 0x0000a80001057983 */ /* 0x0001680000300800 */
[----:B------:R-:W4:Y:S01]  /*1650*/  LDL R249, [R1+0x94] ;  /* 0x0000940001f97983 */ /* 0x000f220000100800 */
[----:B---3--:R-:W-:-:S03]  /*1660*/  FADD.FTZ R13, R197, -UR33 ;  /* 0x80000021c50d7e21 */ /* 0x008fc60008010000 */
[----:B------:R-:W3:Y:S01]  /*1670*/  LDL R197, [R1+0x90] ;  /* 0x0000900001c57983 */ /* 0x000ee20000100800 */
[----:B------:R-:W-:Y:S01]  /*1680*/  FADD.FTZ R199, R199, -UR33 ;  /* 0x80000021c7c77e21 */ /* 0x000fe20008010000 */
[----:B------:R-:W-:Y:S01]  /*1690*/  FMUL.FTZ R233, R13, UR31 ;  /* 0x0000001f0de97c20 */ /* 0x000fe20008410000 */
[----:B------:R-:W-:Y:S01]  /*16a0*/  FADD.FTZ R196, R196, -UR33 ;  /* 0x80000021c4c47e21 */ /* 0x000fe20008010000 */
[----:B------:R-:W-:-:S03]  /*16b0*/  FADD.FTZ R198, R198, -UR33 ;  /* 0x80000021c6c67e21 */ /* 0x000fc60008010000 */
[----:B------:R-:W-:Y:S01]  /*16c0*/  FMUL.FTZ R241, R196, UR31 ;  /* 0x0000001fc4f17c20 */ /* 0x000fe20008410000 */
[----:B--2---:R-:W-:Y:S01]  /*16d0*/  FMUL.FTZ R226, R218, R192 ;  /* 0x000000c0dae27220 */ /* 0x004fe20000410000 */
[----:B------:R-:W-:Y:S02]  /*16e0*/  FADD.FTZ R104, R104, R192 ;  /* 0x000000c068687221 */ /* 0x000fe40000010000 */
[----:B------:R-:W-:Y:S01]  /*16f0*/  FFMA.FTZ R136, R192, R241, R136 ;  /* 0x000000f1c0887223 */ /* 0x000fe20000010088 */
[----:B------:R-:W-:Y:S01]  /*1700*/  FMUL.FTZ R218, R198, UR31 ;  /* 0x0000001fc6da7c20 */ /* 0x000fe20008410000 */
[----:B------:R-:W-:Y:S01]  /*1710*/  FADD.FTZ R105, R105, R193 ;  /* 0x000000c169697221 */ /* 0x000fe20000010000 */
[----:B------:R-:W-:Y:S01]  /*1720*/  FFMA.FTZ R137, R193, R233, R137 ;  /* 0x000000e9c1897223 */ /* 0x000fe20000010089 */
[----:B----4-:R-:W-:Y:S01]  /*1730*/  FMUL.FTZ R210, R210, R193 ;  /* 0x000000c1d2d27220 */ /* 0x010fe20000410000 */
[----:B------:R-:W-:Y:S01]  /*1740*/  FADD.FTZ R192, R203, R226 ;  /* 0x000000e2cbc07221 */ /* 0x000fe20000010000 */
[----:B------:R-:W-:Y:S01]  /*1750*/  FFMA.FTZ R193, R241, R226, R202 ;  /* 0x000000e2f1c17223 */ /* 0x000fe200000100ca */
[----:B------:R-:W-:Y:S01]  /*1760*/  FADD.FTZ R106, R106, R194 ;  /* 0x000000c26a6a7221 */ /* 0x000fe20000010000 */
[----:B------:R-:W-:Y:S01]  /*1770*/  FFMA.FTZ R138, R194, R218, R138 ;  /* 0x000000dac28a7223 */ /* 0x000fe2000001008a */
[----:B------:R-:W-:Y:S01]  /*1780*/  FMUL.FTZ R249, R249, R195 ;  /* 0x000000c3f9f97220 */ /* 0x000fe20000410000 */
[----:B------:R-:W-:Y:S01]  /*1790*/  FADD.FTZ R107, R107, R195 ;  /* 0x000000c36b6b7221 */ /* 0x000fe20000010000 */
[----:B------:R-:W-:-:S02]  /*17a0*/  IADD3 R3, PT, PT, R3, 0x100, RZ ;  /* 0x0000010003037810 */ /* 0x000fc40007ffe0ff */
[----:B------:R-:W-:Y:S02]  /*17b0*/  IADD3 R204, PT, PT, R204, 0x100, RZ ;  /* 0x00000100cccc7810 */ /* 0x000fe40007ffe0ff */
[----:B------:R-:W-:Y:S01]  /*17c0*/  IADD3 R201, PT, PT, R201, 0x100, RZ ;  /* 0x00000100c9c97810 */ /* 0x000fe20007ffe0ff */
[----:B---3--:R-:W-:Y:S01]  /*17d0*/  FMUL.FTZ R13, R197, R194 ;  /* 0x000000c2c50d7220 */ /* 0x008fe20000410000 */
[----:B------:R-:W-:-:S05]  /*17e0*/  FMUL.FTZ R197, R199, UR31 ;  /* 0x0000001fc7c57c20 */ /* 0x000fca0008410000 */
[----:B------:R0:W-:Y:S01]  /*17f0*/  STL [R1+0xc], R197 ;  /* 0x00000cc501007387 */ /* 0x0001e20000100800 */
[----:B------:R-:W-:Y:S01]  /*1800*/  FADD.FTZ R194, R192, R210 ;  /* 0x000000d2c0c27221 */ /* 0x000fe20000010000 */
[----:B------:R-:W-:-:S03]  /*1810*/  FFMA.FTZ R192, R233, R210, R193 ;  /* 0x000000d2e9c07223 */ /* 0x000fc600000100c1 */
[----:B------:R-:W-:Y:S01]  /*1820*/  FADD.FTZ R193, R194, R13 ;  /* 0x0000000dc2c17221 */ /* 0x000fe20000010000 */
[----:B------:R-:W-:Y:S01]  /*1830*/  FFMA.FTZ R192, R218, R13, R192 ;  /* 0x0000000ddac07223 */ /* 0x000fe200000100c0 */
[----:B------:R-:W-:Y:S02]  /*1840*/  FFMA.FTZ R139, R195, R197, R139 ;  /* 0x000000c5c38b7223 */ /* 0x000fe4000001008b */
[----:B------:R-:W-:Y:S01]  /*1850*/  FADD.FTZ R203, R193, R249 ;  /* 0x000000f9c1cb7221 */ /* 0x000fe20000010000 */
[----:B0-----:R-:W-:-:S07]  /*1860*/  FFMA.FTZ R202, R197, R249, R192 ;  /* 0x000000f9c5ca7223 */ /* 0x001fce00000100c0 */
.L_x_15241:
[----:B------:R-:W-:Y:S05]  /*1870*/  BSYNC.RECONVERGENT B1 ;  /* 0x0000000000017941 */ /* 0x000fea0003800200 */
.L_x_15240:
[----:B------:R-:W-:Y:S04]  /*1880*/  BSSY.RECONVERGENT B1, `(.L_x_15242) ;  /* 0x0000036000017945 */ /* 0x000fe80003800200 */
[----:B------:R-:W-:Y:S05]  /*1890*/  @!P0 BRA `(.L_x_15243) ;  /* 0x0000000000d08947 */ /* 0x000fea0003800000 */
[----:B------:R-:W-:Y:S01]  /*18a0*/  ISETP.NE.U32.AND P4, PT, RZ, UR24, PT ;  /* 0x00000018ff007c0c */ /* 0x000fe2000bf85070 */
[----:B------:R-:W0:Y:S01]  /*18b0*/  LDC.64 R194, c[0x0][0x3a8] ;  /* 0x0000ea00ffc27b82 */ /* 0x000e220000000a00 */
[----:B-----5:R1:W-:Y:S02]  /*18c0*/  STL [R1+0xa8], R4 ;  /* 0x0000a80401007387 */ /* 0x0203e40000100800 */
        /* <DEDUP_REMOVED lines=49> */
.L_x_15243:
[----:B------:R-:W-:Y:S05]  /*1be0*/  BSYNC.RECONVERGENT B1 ;  /* 0x0000000000017941 */ /* 0x000fea0003800200 */
.L_x_15242:
[----:B------:R-:W-:Y:S04]  /*1bf0*/  BSSY.RECONVERGENT B1, `(.L_x_15244) ;  /* 0x0000036000017945 */ /* 0x000fe80003800200 */
[----:B------:R-:W-:Y:S05]  /*1c00*/  @!P1 BRA `(.L_x_15245) ;  /* 0x0000000000d09947 */ /* 0x000fea0003800000 */
[----:B------:R-:W-:Y:S01]  /*1c10*/  ISETP.NE.U32.AND P4, PT, RZ, UR24, PT ;  /* 0x00000018ff007c0c */ /* 0x000fe2000bf85070 */
[----:B------:R-:W0:Y:S01]  /*1c20*/  LDC.64 R194, c[0x0][0x3a8] ;  /* 0x0000ea00ffc27b82 */ /* 0x000e220000000a00 */
[----:B-----5:R1:W-:Y:S02]  /*1c30*/  STL.64 [R1+0xa8], R4 ;  /* 0x0000a80401007387 */ /* 0x0203e40000100a00 */
        /* <DEDUP_REMOVED lines=11> */
[----:B-1----:R-:W-:-:S05]  /*1cf0*/  IMAD.WIDE.U32 R4, R3, 0x4, R4 ;  /* 0x0000000403047825 */ /* 0x002fca00078e0004 */
[----:B------:R0:W5:Y:S04]  /*1d00*/  LDG.E R6, desc[UR20][R4.64] ;  /* 0x0000001404067981 */ /* 0x000168000c1e1900 */
[----:B------:R-:W2:Y:S04]  /*1d10*/  LDG.E.128 R192, desc[UR20][R194.64] ;  /* 0x00000014c2c07981 */ /* 0x000ea8000c1e1d00 */
[----:B------:R0:W5:Y:S04]  /*1d20*/  LDL.LU.64 R4, [R1+0xa8] ;  /* 0x0000a80001047983 */ /* 0x0001680000300a00 */
        /* <DEDUP_REMOVED lines=34> */
.L_x_15245:
[----:B------:R-:W-:Y:S05]  /*1f50*/  BSYNC.RECONVERGENT B1 ;  /* 0x0000000000017941 */ /* 0x000fea0003800200 */
.L_x_15244:
        /* <DEDUP_REMOVED lines=46> */
[----:B------:R0:W-:Y:S01]  /*2240*/  STL [R1], R197 ;  /* 0x000000c501007387 */ /* 0x0001e20000100800 */
[----:B------:R-:W-:Y:S01]  /*2250*/  FADD.FTZ R194, R192, R207 ;  /* 0x000000cfc0c27221 */ /* 0x000fe20000010000 */
[----:B------:R-:W-:-:S03]  /*2260*/  FFMA.FTZ R192, R230, R207, R193 ;  /* 0x000000cfe6c07223 */ /* 0x000fc600000100c1 */
[----:B------:R-:W-:Y:S01]  /*2270*/  FADD.FTZ R193, R194, R16 ;  /* 0x00000010c2c17221 */ /* 0x000fe20000010000 */
[----:B------:R-:W-:Y:S01]  /*2280*/  FFMA.FTZ R192, R215, R16, R192 ;  /* 0x00000010d7c07223 */ /* 0x000fe200000100c0 */
[----:B------:R-:W-:Y:S02]  /*2290*/  FFMA.FTZ R127, R195, R197, R127 ;  /* 0x000000c5c37f7223 */ /* 0x000fe4000001007f */
[----:B------:R-:W-:Y:S01]  /*22a0*/  FADD.FTZ R203, R193, R246 ;  /* 0x000000f6c1cb7221 */ /* 0x000fe20000010000 */
[----:B0-----:R-:W-:-:S07]  /*22b0*/  FFMA.FTZ R202, R197, R246, R192 ;  /* 0x000000f6c5ca7223 */ /* 0x001fce00000100c0 */
.L_x_15247:
[----:B------:R-:W-:Y:S05]  /*22c0*/  BSYNC.RECONVERGENT B1 ;  /* 0x0000000000017941 */ /* 0x000fea0003800200 */
.L_x_15246:
        /* <DEDUP_REMOVED lines=20> */
[----:B------:R-:W4:Y:S04]  /*2410*/  LDL R252, [R1+0x50] ;  /* 0x0000500001fc7983 */ /* 0x000f280000100800 */
[----:B------:R-:W4:Y:S01]  /*2420*/  LDL R245, [R1+0x54] ;  /* 0x0000540001f57983 */ /* 0x000f220000100800 */
[----:B------:R-:W-:-:S02]  /*2430*/  IADD3 R3, PT, PT, R3, 0x100, RZ ;  /* 0x0000010003037810 */ /* 0x000fc40007ffe0ff */
[----:B------:R-:W-:Y:S02]  /*2440*/  IADD3 R204, PT, PT, R204, 0x100, RZ ;  /* 0x00000100cccc7810 */ /* 0x000fe40007ffe0ff */
[----:B------:R-:W-:Y:S01]  /*2450*/  IADD3 R201, PT, PT, R201, 0x100, RZ ;  /* 0x00000100c9c97810 */ /* 0x000fe20007ffe0ff */
[----:B---3--:R-:W-:Y:S01]  /*2460*/  FADD.FTZ R196, R196, -UR33 ;  /* 0x80000021c4c47e21 */ /* 0x008fe20008010000 */
[----:B------:R-:W-:Y:S01]  /*2470*/  FADD.FTZ R17, R197, -UR33 ;  /* 0x80000021c5117e21 */ /* 0x000fe20008010000 */
[----:B------:R-:W-:Y:S02]  /*2480*/  FADD.FTZ R198, R198, -UR33 ;  /* 0x80000021c6c67e21 */ /* 0x000fe40008010000 */
[----:B------:R-:W-:Y:S01]  /*2490*/  FMUL.FTZ R237, R196, UR31 ;  /* 0x0000001fc4ed7c20 */ /* 0x000fe20008410000 */
[----:B------:R-:W-:Y:S01]  /*24a0*/  FMUL.FTZ R229, R17, UR31 ;  /* 0x0000001f11e57c20 */ /* 0x000fe20008410000 */
[----:B--2---:R-:W-:Y:S01]  /*24b0*/  FMUL.FTZ R222, R214, R192 ;  /* 0x000000c0d6de7220 */ /* 0x004fe20000410000 */
[----:B------:R-:W-:Y:S01]  /*24c0*/  FADD.FTZ R88, R88, R192 ;  /* 0x000000c058587221 */ /* 0x000fe20000010000 */
        /* <DEDUP_REMOVED lines=18> */
[----:B------:R-:W-:Y:S01]  /*25f0*/  FADD.FTZ R203, R193, R245 ;  /* 0x000000f5c1cb7221 */ /* 0x000fe20000010000 */
[----:B------:R-:W-:Y:S01]  /*2600*/  FFMA.FTZ R123, R195, R252, R123 ;  /* 0x000000fcc37b7223 */ /* 0x000fe2000001007b */
[----:B0-----:R-:W-:-:S07]  /*2610*/  FFMA.FTZ R202, R252, R245, R192 ;  /* 0x000000f5fcca7223 */ /* 0x001fce00000100c0 */
.L_x_15249:
[----:B------:R-:W-:Y:S05]  /*2620*/  BSYNC.RECONVERGENT B1 ;  /* 0x0000000000017941 */ /* 0x000fea0003800200 */
.L_x_15248:
[----:B------:R-:W-:Y:S01]  /*2630*/  ISETP.GE.U32.AND P4, PT, R2, 0x700, PT ;  /* 0x000007000200780c */ /* 0x000fe20003f86070 */
[----:B------:R-:W-:-:S12]  /*2640*/  BSSY.RECONVERGENT B1, `(.L_x_15250) ;  /* 0x0000035000017945 */ /* 0x000fd80003800200 */
[----:B------:R-:W-:Y:S05]  /*2650*/  @!P4 BRA `(.L_x_15251) ;  /* 0x0000000000ccc947 */ /* 0x000fea0003800000 */
[----:B------:R-:W-:Y:S01]  /*2660*/  ISETP.NE.U32.AND P5, PT, RZ, UR24, PT ;  /* 0x00000018ff007c0c */ /* 0x000fe2000bfa5070 */
[----:B------:R-:W0:Y:S01]  /*2670*/  LDC.64 R194, c[0x0][0x428] ;  /* 0x00010a00ffc27b82 */ /* 0x000e220000000a00 */
[----:B-----5:R1:W-:Y:S02]  /*2680*/  STL.64 [R1+0xa8], R4 ;  /* 0x0000a80401007387 */ /* 0x0203e40000100a00 */
[----:B------:R-:W-:Y:S02]  /*2690*/  ISETP.NE.AND.EX P5, PT, RZ, UR25, PT, P5 ;  /* 0x00000019ff007c0c */ /* 0x000fe4000bfa5350 */
[----:B------:R-:W2:Y:S04]  /*26a0*/  LDL R213, [R1+0x38] ;  /* 0x0000380001d57983 */ /* 0x000ea80000100800 */
[----:B------:R-:W3:Y:S01]  /*26b0*/  LDL R205, [R1+0x3c] ;  /* 0x00003c0001cd7983 */ /* 0x000ee20000100800 */
[----:B-1----:R-:W1:Y:S08]  /*26c0*/  LDC.64 R4, c[0x0][0x3b0] ;  /* 0x0000ec00ff047b82 */ /* 0x002e700000000a00 */
[----:B------:R-:W4:Y:S02]  /*26d0*/  @P5 LDC.64 R192, c[0x0][0x438] ;  /* 0x00010e00ffc05b82 */ /* 0x000f240000000a00 */
[----:B----4-:R-:W-:-:S05]  /*26e0*/  @P5 IMAD.WIDE.U32 R192, R201, 0x10, R192 ;  /* 0x00000010c9c05825 */ /* 0x010fca00078e00c0 */
[----:B------:R4:W5:Y:S01]  /*26f0*/  @P5 LDG.E.128 R20, desc[UR20][R192.64] ;  /* 0x00000014c0145981 */ /* 0x000962000c1e1d00 */
[----:B0-----:R-:W-:Y:S01]  /*2700*/  IMAD.WIDE.U32 R194, R204, 0x10, R194 ;  /* 0x00000010ccc27825 */ /* 0x001fe200078e00c2 */
[----:B----4-:R-:W0:Y:S03]  /*2710*/  LDC.64 R192, c[0x0][0x3a8] ;  /* 0x0000ea00ffc07b82 */ /* 0x010e260000000a00 */
[----:B-1----:R-:W-:-:S05]  /*2720*/  IMAD.WIDE.U32 R4, R3, 0x4, R4 ;  /* 0x0000000403047825 */ /* 0x002fca00078e0004 */
[----:B------:R1:W5:Y:S04]  /*2730*/  LDG.E R9, desc[UR20][R4.64] ;  /* 0x0000001404097981 */ /* 0x000368000c1e1900 */
[----:B------:R1:W5:Y:S04]  /*2740*/  LDL.LU.64 R4, [R1+0xa8] ;  /* 0x0000a80001047983 */ /* 0x0003680000300a00 */
[----:B------:R-:W4:Y:S01]  /*2750*/  LDL R251, [R1+0x40] ;  /* 0x0000400001fb7983 */ /* 0x000f220000100800 */
[----:B0-----:R-:W-:-:S03]  /*2760*/  IMAD.WIDE.U32 R192, R201, 0x10, R192 ;  /* 0x00000010c9c07825 */ /* 0x001fc600078e00c0 */
[----:B------:R-:W4:Y:S04]  /*2770*/  LDL R244, [R1+0x44] ;  /* 0x0000440001f47983 */ /* 0x000f280000100800 */
[----:B------:R-:W2:Y:S04]  /*2780*/  LDG.E.128 R196, desc[UR20][R192.64] ;  /* 0x00000014c0c47981 */ /* 0x000ea8000c1e1d00 */
[----:B------:R-:W3:Y:S01]  /*2790*/  LDG.E.128 R192, desc[UR20][R194.64] ;  /* 0x00000014c2c07981 */ /* 0x000ee2000c1e1d00 */
[----:B------:R-:W-:Y:S02]  /*27a0*/  IADD3 R3, PT, PT, R3, 0x100, RZ ;  /* 0x0000010003037810 */ /* 0x000fe40007ffe0ff */
[----:B------:R-:W-:-:S02]  /*27b0*/  IADD3 R204, PT, PT, R204, 0x100, RZ ;  /* 0x00000100cccc7810 */ /* 0x000fc40007ffe0ff */
        /* <DEDUP_REMOVED lines=28> */
[----:B-1----:R-:W-:-:S07]  /*2980*/  FFMA.FTZ R202, R251, R244, R192 ;  /* 0x000000f4fbca7223 */ /* 0x002fce00000100c0 */
.L_x_15251:
[----:B------:R-:W-:Y:S05]  /*2990*/  BSYNC.RECONVERGENT B1 ;  /* 0x0000000000017941 */ /* 0x000fea0003800200 */
.L_x_15250:
[----:B------:R-:W-:-:S04]  /*29a0*/  ISETP.GE.U32.AND P5, PT, R2, 0x800, PT ;  /* 0x000008000200780c */ /* 0x000fc80003fa6070 */
[----:B------:R-:W-:-:S05]  /*29b0*/  P2R R192, PR, RZ, 0x20 ;  /* 0x00000020ffc07803 */ /* 0x000fca0000000000 */
[----:B------:R2:W-:Y:S04]  /*29c0*/  STL [R1+0x18], R192 ;  /* 0x000018c001007387 */ /* 0x0005e80000100800 */
[----:B------:R-:W-:Y:S05]  /*29d0*/  @!P5 BRA `(.L_x_15252) ;  /* 0x0000000c0010d947 */ /* 0x000fea0003800000 */
[----:B------:R-:W-:Y:S01]  /*29e0*/  ISETP.NE.U32.AND P5, PT, RZ, UR24, PT ;  /* 0x00000018ff007c0c */ /* 0x000fe2000bfa5070 */
[----:B------:R-:W0:Y:S01]  /*29f0*/  LDC.64 R196, c[0x0][0x428] ;  /* 0x00010a00ffc47b82 */ /* 0x000e220000000a00 */
[----:B------:R-:W3:Y:S02]  /*2a00*/  LDL R219, [R1+0x28] ;  /* 0x0000280001db7983 */ /* 0x000ee40000100800 */
[----:B------:R-:W-:Y:S02]  /*2a10*/  ISETP.NE.AND.EX P5, PT, RZ, UR25, PT, P5 ;  /* 0x00000019ff007c0c */ /* 0x000fe4000bfa5350 */
[----:B------:R-:W4:Y:S11]  /*2a20*/  LDL R243, [R1+0x34] ;  /* 0x0000340001f37983 */ /* 0x000f360000100800 */
[----:B--2---:R-:W1:Y:S02]  /*2a30*/  @P5 LDC.64 R192, c[0x0][0x438] ;  /* 0x00010e00ffc05b82 */ /* 0x004e640000000a00 */
[----:B-1----:R-:W-:-:S05]  /*2a40*/  @P5 IMAD.WIDE.U32 R192, R201, 0x10, R192 ;  /* 0x00000010c9c05825 */ /* 0x002fca00078e00c0 */
[----:B------:R1:W5:Y:S01]  /*2a50*/  @P5 LDG.E.128 R176, desc[UR20][R192.64] ;  /* 0x00000014c0b05981 */ /* 0x000362000c1e1d00 */
[----:B0-----:R-:W-:-:S03]  /*2a60*/  IMAD.WIDE.U32 R196, R204, 0x10, R196 ;  /* 0x00000010ccc47825 */ /* 0x001fc600078e00c4 */
[----:B------:R-:W2:Y:S04]  /*2a70*/  LDL R204, [R1+0x30] ;  /* 0x0000300001cc7983 */ /* 0x000ea80000100800 */
[----:B------:R-:W3:Y:S01]  /*2a80*/  LDG.E.128 R196, desc[UR20][R196.64] ;  /* 0x00000014c4c47981 */ /* 0x000ee2000c1e1d00 */
[----:B-1----:R-:W0:Y:S02]  /*2a90*/  LDC.64 R192, c[0x0][0x3a8] ;  /* 0x0000ea00ffc07b82 */ /* 0x002e240000000a00 */
[----:B0-----:R-:W-:-:S06]  /*2aa0*/  IMAD.WIDE.U32 R192, R201, 0x10, R192 ;  /* 0x00000010c9c07825 */ /* 0x001fcc00078e00c0 */
[----:B------:R-:W0:Y:S01]  /*2ab0*/  LDC.64 R200, c[0x0][0x3b0] ;  /* 0x0000ec00ffc87b82 */ /* 0x000e220000000a00 */
[----:B------:R-:W2:Y:S01]  /*2ac0*/  LDG.E.128 R192, desc[UR20][R192.64] ;  /* 0x00000014c0c07981 */ /* 0x000ea2000c1e1d00 */
[----:B0-----:R-:W-:-:S05]  /*2ad0*/  IMAD.WIDE.U32 R200, R3, 0x4, R200 ;  /* 0x0000000403c87825 */ /* 0x001fca00078e00c8 */
[----:B------:R0:W5:Y:S04]  /*2ae0*/  LDG.E R10, desc[UR20][R200.64] ;  /* 0x00000014c80a7981 */ /* 0x000168000c1e1900 */
[----:B------:R-:W0:Y:S01]  /*2af0*/  LDL R201, [R1+0x2c] ;  /* 0x00002c0001c97983 */ /* 0x000e220000100800 */
[----:B---3--:R-:W-:Y:S01]  /*2b00*/  FMUL.FTZ R220, R219, R196 ;  /* 0x000000c4dbdc7220 */ /* 0x008fe20000410000 */
[----:B----4-:R-:W-:Y:S01]  /*2b10*/  FMUL.FTZ R243, R243, R199 ;  /* 0x000000c7f3f37220 */ /* 0x010fe20000410000 */
[----:B--2---:R-:W-:Y:S01]  /*2b20*/  FADD.FTZ R3, R192, -UR33 ;  /* 0x80000021c0037e21 */ /* 0x004fe20008010000 */
[----:B------:R-:W-:-:S03]  /*2b30*/  FADD.FTZ R19, R194, -UR33 ;  /* 0x80000021c2137e21 */ /* 0x000fc60008010000 */
[----:B------:R-:W-:Y:S01]  /*2b40*/  FMUL.FTZ R242, R3, UR31 ;  /* 0x0000001f03f27c20 */ /* 0x000fe20008410000 */
[----:B------:R-:W-:Y:S01]  /*2b50*/  FADD.FTZ R3, R195, -UR33 ;  /* 0x80000021c3037e21 */ /* 0x000fe20008010000 */
[----:B------:R-:W-:Y:S01]  /*2b60*/  FMUL.FTZ R219, R19, UR31 ;  /* 0x0000001f13db7c20 */ /* 0x000fe20008410000 */
[----:B------:R-:W-:Y:S02]  /*2b70*/  FMUL.FTZ R19, R204, R198 ;  /* 0x000000c6cc137220 */ /* 0x000fe40000410000 */
[----:B------:R-:W-:Y:S01]  /*2b80*/  FMUL.FTZ R204, R3, UR31 ;  /* 0x0000001f03cc7c20 */ /* 0x000fe20008410000 */
[----:B------:R-:W-:-:S04]  /*2b90*/  FADD.FTZ R193, R193, -UR33 ;  /* 0x80000021c1c17e21 */ /* 0x000fc80008010000 */
[----:B------:R1:W-:Y:S01]  /*2ba0*/  STL [R1+0x10], R204 ;  /* 0x000010cc01007387 */ /* 0x0003e20000100800 */
        /* <DEDUP_REMOVED lines=9> */
[----:B0-----:R-:W-:-:S04]  /*2c40*/  FMUL.FTZ R200, R201, R197 ;  /* 0x000000c5c9c87220 */ /* 0x001fc80000410000 */
        /* <DEDUP_REMOVED lines=8> */
[----:B-1----:R-:W-:Y:S06]  /*2cd0*/  BRA `(.L_x_15252) ;  /* 0x0000000800507947 */ /* 0x002fec0003800000 */
.L_x_15237:
[----:B------:R-:W-:Y:S01]  /*2ce0*/  UISETP.GE.AND UP3, UPT, UR11, 0x1, UPT ;  /* 0x000000010b00788c */ /* 0x000fe2000bf66270 */
[----:B------:R-:W0:Y:S01]  /*2cf0*/  S2R R192, SR_TID.X ;  /* 0x0000000000c07919 */ /* 0x000e220000002100 */
[----:B------:R-:W-:Y:S01]  /*2d00*/  HFMA2 R194, -RZ, RZ, 0, 0 ;  /* 0x00000000ffc27431 */ /* 0x000fe200000001ff */
[----:B----4-:R-:W-:-:S03]  /*2d10*/  UISETP.NE.U32.AND UP0, UPT, UR24, URZ, UPT ;  /* 0x000000ff1800728c */ /* 0x010fc6000bf05070 */
        /* <DEDUP_REMOVED lines=17> */
[C---:B------:R-:W-:Y:S02]  /*2e30*/  ISETP.GE.U32.AND P3, PT, R2.reuse, 0x200, PT ;  /* 0x000002000200780c */ /* 0x040fe40003f66070 */
[C---:B------:R-:W-:Y:S02]  /*2e40*/  ISETP.GE.U32.AND P0, PT, R2.reuse, 0x300, PT ;  /* 0x000003000200780c */ /* 0x040fe40003f06070 */
[----:B------:R-:W-:Y:S02]  /*2e50*/  ISETP.GE.U32.AND P1, PT, R2, 0x400, PT ;  /* 0x000004000200780c */ /* 0x000fe40003f26070 */
[----:B------:R-:W-:-:S05]  /*2e60*/  P2R R3, PR, RZ, 0x4 ;  /* 0x00000004ff037803 */ /* 0x000fca0000000000 */
[----:B0-----:R-:W0:Y:S01]  /*2e70*/  @P2 LDC.64 R192, c[0x0][0x3b0] ;  /* 0x0000ec00ffc02b82 */ /* 0x001e220000000a00 */
[----:B------:R2:W-:Y:S07]  /*2e80*/  STL [R1+0x20], R3 ;  /* 0x0000200301007387 */ /* 0x0005ee0000100800 */
[----:B------:R-:W4:Y:S01]  /*2e90*/  @P3 LDC.64 R196, c[0x0][0x3b0] ;  /* 0x0000ec00ffc43b82 */ /* 0x000f220000000a00 */
[----:B--2---:R-:W-:Y:S02]  /*2ea0*/  P2R R3, PR, RZ, 0x8 ;  /* 0x00000008ff037803 */ /* 0x004fe40000000000 */
[----:B------:R-:W-:-:S02]  /*2eb0*/  ISETP.GE.U32.AND P4, PT, R2, 0x700, PT ;  /* 0x000007000200780c */ /* 0x000fc40003f86070 */
[----:B------:R-:W-:Y:S01]  /*2ec0*/  ISETP.GE.U32.AND P5, PT, R2, 0x800, PT ;  /* 0x000008000200780c */ /* 0x000fe20003fa6070 */
[----:B------:R2:W-:Y:S01]  /*2ed0*/  STL [R1+0x24], R3 ;  /* 0x0000240301007387 */ /* 0x0005e20000100800 */
[----:B0-----:R-:W-:-:S05]  /*2ee0*/  @P2 IMAD.WIDE.U32 R192, R194, 0x4, R192 ;  /* 0x00000004c2c02825 */ /* 0x001fca00078e00c0 */
[----:B------:R0:W5:Y:S01]  /*2ef0*/  @P2 LDG.E R0, desc[UR20][R192.64] ;  /* 0x00000014c0002981 */ /* 0x000162000c1e1900 */
[----:B------:R-:W-:Y:S01]  /*2f00*/  @P2 IADD3 R194, PT, PT, R194, 0x100, RZ ;  /* 0x00000100c2c22810 */ /* 0x000fe20007ffe0ff */
[----:B0-----:R-:W0:Y:S01]  /*2f10*/  @P0 LDC.64 R192, c[0x0][0x3b0] ;  /* 0x0000ec00ffc00b82 */ /* 0x001e220000000a00 */
[----:B------:R-:W-:-:S03]  /*2f20*/  ISETP.GE.U32.AND P2, PT, R2, 0x500, PT ;  /* 0x000005000200780c */ /* 0x000fc60003f46070 */
[C---:B----4-:R-:W-:Y:S01]  /*2f30*/  @P3 IMAD.WIDE.U32 R196, R194.reuse, 0x4, R196 ;  /* 0x00000004c2c43825 */ /* 0x050fe200078e00c4 */
[----:B------:R-:W-:-:S04]  /*2f40*/  @P3 IADD3 R194, PT, PT, R194, 0x100, RZ ;  /* 0x00000100c2c23810 */ /* 0x000fc80007ffe0ff */
[----:B------:R4:W5:Y:S02]  /*2f50*/  @P3 LDG.E R4, desc[UR20][R196.64] ;  /* 0x00000014c4043981 */ /* 0x000964000c1e1900 */
[----:B----4-:R-:W4:Y:S01]  /*2f60*/  @P1 LDC.64 R196, c[0x0][0x3b0] ;  /* 0x0000ec00ffc41b82 */ /* 0x010f220000000a00 */
[----:B0-----:R-:W-:-:S05]  /*2f70*/  @P0 IMAD.WIDE.U32 R192, R194, 0x4, R192 ;  /* 0x00000004c2c00825 */ /* 0x001fca00078e00c0 */
[----:B------:R0:W5:Y:S01]  /*2f80*/  @P0 LDG.E R5, desc[UR20][R192.64] ;  /* 0x00000014c0050981 */ /* 0x000162000c1e1900 */
[----:B------:R-:W-:Y:S02]  /*2f90*/  ISETP.GE.U32.AND P3, PT, R2, 0x600, PT ;  /* 0x000006000200780c */ /* 0x000fe40003f66070 */
[----:B------:R-:W-:Y:S01]  /*2fa0*/  @P0 IADD3 R194, PT, PT, R194, 0x100, RZ ;  /* 0x00000100c2c20810 */ /* 0x000fe20007ffe0ff */
[----:B0-----:R-:W0:Y:S04]  /*2fb0*/  @P2 LDC.64 R192, c[0x0][0x3b0] ;  /* 0x0000ec00ffc02b82 */ /* 0x001e280000000a00 */
[C---:B----4-:R-:W-:Y:S01]  /*2fc0*/  @P1 IMAD.WIDE.U32 R196, R194.reuse, 0x4, R196 ;  /* 0x00000004c2c41825 */ /* 0x050fe200078e00c4 */
[----:B------:R-:W-:-:S04]  /*2fd0*/  @P1 IADD3 R194, PT, PT, R194, 0x100, RZ ;  /* 0x00000100c2c21810 */ /* 0x000fc80007ffe0ff */
[----:B------:R4:W5:Y:S02]  /*2fe0*/  @P1 LDG.E R6, desc[UR20][R196.64] ;  /* 0x00000014c4061981 */ /* 0x000964000c1e1900 */
[----:B----4-:R-:W4:Y:S01]  /*2ff0*/  @P3 LDC.64 R196, c[0x0][0x3b0] ;  /* 0x0000ec00ffc43b82 */ /* 0x010f220000000a00 */
[----:B0-----:R-:W-:-:S05]  /*3000*/  @P2 IMAD.WIDE.U32 R192, R194, 0x4, R192 ;  /* 0x00000004c2c02825 */ /* 0x001fca00078e00c0 */
[----:B------:R0:W5:Y:S01]  /*3010*/  @P2 LDG.E R7, desc[UR20][R192.64] ;  /* 0x00000014c0072981 */ /* 0x000162000c1e1900 */
[----:B------:R-:W-:Y:S01]  /*3020*/  @P2 IADD3 R194, PT, PT, R194, 0x100, RZ ;  /* 0x00000100c2c22810 */ /* 0x000fe20007ffe0ff */
[----:B0-----:R-:W0:Y:S04]  /*3030*/  @P4 LDC.64 R192, c[0x0][0x3b0] ;  /* 0x0000ec00ffc04b82 */ /* 0x001e280000000a00 */
[C---:B----4-:R-:W-:Y:S01]  /*3040*/  @P3 IMAD.WIDE.U32 R196, R194.reuse, 0x4, R196 ;  /* 0x00000004c2c43825 */ /* 0x050fe200078e00c4 */
[----:B------:R-:W-:-:S04]  /*3050*/  @P3 IADD3 R194, PT, PT, R194, 0x100, RZ ;  /* 0x00000100c2c23810 */ /* 0x000fc80007ffe0ff */
[----:B------:R4:W5:Y:S01]  /*3060*/  @P3 LDG.E R8, desc[UR20][R196.64] ;  /* 0x00000014c4083981 */ /* 0x000962000c1e1900 */
[----:B0-----:R-:W-:-:S05]  /*3070*/  @P4 IMAD.WIDE.U32 R192, R194, 0x4, R192 ;  /* 0x00000004c2c04825 */ /* 0x001fca00078e00c0 */
[----:B------:R4:W5:Y:S01]  /*3080*/  @P4 LDG.E R9, desc[UR20][R192.64] ;  /* 0x00000014c0094981 */ /* 0x000962000c1e1900 */
[----:B--2---:R-:W-:Y:S02]  /*3090*/  P2R R3, PR, RZ, 0x20 ;  /* 0x00000020ff037803 */ /* 0x004fe40000000000 */
[----:B------:R-:W-:Y:S02]  /*30a0*/  CS2R R202, SRZ ;  /* 0x0000000000ca7805 */ /* 0x000fe4000001ff00 */
[----:B------:R-:W-:Y:S01]  /*30b0*/  @P4 IADD3 R194, PT, PT, R194, 0x100, RZ ;  /* 0x00000100c2c24810 */ /* 0x000fe20007ffe0ff */
[----:B------:R4:W-:Y:S01]  /*30c0*/  STL [R1+0x18], R3 ;  /* 0x0000180301007387 */ /* 0x0009e20000100800 */
[----:B------:R-:W-:Y:S05]  /*30d0*/  @!P5 BRA `(.L_x_15252) ;  /* 0x000000040050d947 */ /* 0x000fea0003800000 */
[----:B----4-:R-:W0:Y:S02]  /*30e0*/  LDC.64 R192, c[0x0][0x3b0] ;  /* 0x0000ec00ffc07b82 */ /* 0x010e240000000a00 */
[----:B0-----:R-:W-:-:S05]  /*30f0*/  IMAD.WIDE.U32 R194, R194, 0x4, R192 ;  /* 0x00000004c2c27825 */ /* 0x001fca00078e00c0 */
[----:B------:R0:W5:Y:S01]  /*3100*/  LDG.E R10, desc[UR20][R194.64] ;  /* 0x00000014c20a7981 */ /* 0x000162000c1e1900 */
[----:B------:R-:W-:Y:S05]  /*3110*/  BRA `(.L_x_15252) ;  /* 0x0000000400407947 */ /* 0x000fea0003800000 */
.L_x_15253:
[C---:B------:R-:W-:Y:S02]  /*3120*/  ISETP.GE.U32.AND P2, PT, R2.reuse, 0x100, PT ;  /* 0x000001000200780c */ /* 0x040fe40003f46070 */
[C---:B------:R-:W-:Y:S02]  /*3130*/  ISETP.GE.U32.AND P6, PT, R2.reuse, 0x200, PT ;  /* 0x000002000200780c */ /* 0x040fe40003fc6070 */
[C---:B------:R-:W-:Y:S02]  /*3140*/  ISETP.GE.U32.AND P0, PT, R2.reuse, 0x300, PT ;  /* 0x000003000200780c */ /* 0x040fe40003f06070 */
[----:B------:R-:W-:Y:S02]  /*3150*/  ISETP.GE.U32.AND P1, PT, R2, 0x400, PT ;  /* 0x000004000200780c */ /* 0x000fe40003f26070 */
[----:B------:R-:W-:-:S05]  /*3160*/  P2R R195, PR, RZ, 0x4 ;  /* 0x00000004ffc37803 */ /* 0x000fca0000000000 */
[----:B0-----:R-:W0:Y:S08]  /*3170*/  @P2 LDC.64 R192, c[0x0][0x3b0] ;  /* 0x0000ec00ffc02b82 */ /* 0x001e300000000a00 */
[----:B------:R-:W2:Y:S01]  /*3180*/  @P6 LDC.64 R196, c[0x0][0x3b0] ;  /* 0x0000ec00ffc46b82 */ /* 0x000ea20000000a00 */
[C---:B------:R-:W-:Y:S01]  /*3190*/  ISETP.GE.U32.AND P3, PT, R2.reuse, 0x600, PT ;  /* 0x000006000200780c */ /* 0x040fe20003f66070 */
[----:B------:R-:W-:Y:S01]  /*31a0*/  STL [R1+0x20], R195 ;  /* 0x000020c301007387 */ /* 0x000fe20000100800 */
[----:B------:R-:W-:-:S02]  /*31b0*/  ISETP.GE.U32.AND P4, PT, R2, 0x700, PT ;  /* 0x000007000200780c */ /* 0x000fc40003f86070 */
[----:B------:R-:W-:Y:S02]  /*31c0*/  ISETP.GE.U32.AND P5, PT, R2, 0x800, PT ;  /* 0x000008000200780c */ /* 0x000fe40003fa6070 */
[----:B------:R-:W-:Y:S02]  /*31d0*/  P2R R198, PR, RZ, 0x40 ;  /* 0x00000040ffc67803 */ /* 0x000fe40000000000 */
[----:B------:R-:W-:-:S03]  /*31e0*/  P2R R201, PR, RZ, 0x2 ;  /* 0x00000002ffc97803 */ /* 0x000fc60000000000 */
[----:B------:R4:W-:Y:S01]  /*31f0*/  STL [R1+0x24], R198 ;  /* 0x000024c601007387 */ /* 0x0009e20000100800 */
[----:B0-----:R-:W-:-:S05]  /*3200*/  @P2 IMAD.WIDE.U32 R192, R194, 0x4, R192 ;  /* 0x00000004c2c02825 */ /* 0x001fca00078e00c0 */
[----:B------:R0:W5:Y:S01]  /*3210*/  @P2 LDG.E R0, desc[UR20][R192.64] ;  /* 0x00000014c0002981 */ /* 0x000162000c1e1900 */
[----:B------:R-:W-:Y:S01]  /*3220*/  @P2 IADD3 R194, PT, PT, R194, 0x100, RZ ;  /* 0x00000100c2c22810 */ /* 0x000fe20007ffe0ff */
[----:B----4-:R-:W4:Y:S08]  /*3230*/  @P5 LDC.64 R198, c[0x0][0x3b0] ;  /* 0x0000ec00ffc65b82 */ /* 0x010f300000000a00 */
[----:B0-----:R-:W0:Y:S01]  /*3240*/  @P0 LDC.64 R192, c[0x0][0x3b0] ;  /* 0x0000ec00ffc00b82 */ /* 0x001e220000000a00 */
[----:B------:R-:W-:Y:S01]  /*3250*/  ISETP.GE.U32.AND P2, PT, R2, 0x500, PT ;  /* 0x000005000200780c */ /* 0x000fe20003f46070 */
[C---:B--2---:R-:W-:Y:S01]  /*3260*/  @P6 IMAD.WIDE.U32 R196, R194.reuse, 0x4, R196 ;  /* 0x00000004c2c46825 */ /* 0x044fe200078e00c4 */
[----:B------:R-:W-:-:S04]  /*3270*/  @P6 IADD3 R194, PT, PT, R194, 0x100, RZ ;  /* 0x00000100c2c26810 */ /* 0x000fc80007ffe0ff */
[----:B------:R2:W5:Y:S02]  /*3280*/  @P6 LDG.E R4, desc[UR20][R196.64] ;  /* 0x00000014c4046981 */ /* 0x000564000c1e1900 */
[----:B--2---:R-:W2:Y:S01]  /*3290*/  @P1 LDC.64 R196, c[0x0][0x3b0] ;  /* 0x0000ec00ffc41b82 */ /* 0x004ea20000000a00 */
[----:B0-----:R-:W-:-:S05]  /*32a0*/  @P0 IMAD.WIDE.U32 R192, R194, 0x4, R192 ;  /* 0x00000004c2c00825 */ /* 0x001fca00078e00c0 */
[----:B------:R0:W5:Y:S01]  /*32b0*/  @P0 LDG.E R5, desc[UR20][R192.64] ;  /* 0x00000014c0050981 */ /* 0x000162000c1e1900 */
[----:B------:R-:W-:Y:S01]  /*32c0*/  @P0 IADD3 R194, PT, PT, R194, 0x100, RZ ;  /* 0x00000100c2c20810 */ /* 0x000fe20007ffe0ff */
[----:B0-----:R-:W0:Y:S04]  /*32d0*/  @P2 LDC.64 R192, c[0x0][0x3b0] ;  /* 0x0000ec00ffc02b82 */ /* 0x001e280000000a00 */
[C---:B--2---:R-:W-:Y:S01]  /*32e0*/  @P1 IMAD.WIDE.U32 R196, R194.reuse, 0x4, R196 ;  /* 0x00000004c2c41825 */ /* 0x044fe200078e00c4 */
[----:B------:R-:W-:-:S04]  /*32f0*/  @P1 IADD3 R194, PT, PT, R194, 0x100, RZ ;  /* 0x00000100c2c21810 */ /* 0x000fc80007ffe0ff */
[----:B------:R2:W5:Y:S01]  /*3300*/  @P1 LDG.E R6, desc[UR20][R196.64] ;  /* 0x00000014c4061981 */ /* 0x000562000c1e1900 */
[----:B------:R-:W-:Y:S01]  /*3310*/  ISETP.NE.AND P1, PT, R195, RZ, PT ;  /* 0x000000ffc300720c */ /* 0x000fe20003f25270 */
[----:B--2---:R-:W2:Y:S01]  /*3320*/  @P3 LDC.64 R196, c[0x0][0x3b0] ;  /* 0x0000ec00ffc43b82 */ /* 0x004ea20000000a00 */
[----:B0-----:R-:W-:-:S11]  /*3330*/  @P2 IMAD.WIDE.U32 R192, R194, 0x4, R192 ;  /* 0x00000004c2c02825 */ /* 0x001fd600078e00c0 */
[----:B------:R-:W0:Y:S01]  /*3340*/  @P1 LDC.64 R202, c[0x0][0x438] ;  /* 0x00010e00ffca1b82 */ /* 0x000e220000000a00 */
[----:B------:R1:W5:Y:S01]  /*3350*/  @P2 LDG.E R7, desc[UR20][R192.64] ;  /* 0x00000014c0072981 */ /* 0x000362000c1e1900 */
[----:B------:R-:W-:Y:S02]  /*3360*/  @P2 IADD3 R194, PT, PT, R194, 0x100, RZ ;  /* 0x00000100c2c22810 */ /* 0x000fe40007ffe0ff */
[----:B------:R-:W-:-:S05]  /*3370*/  P2R R195, PR, RZ, 0x20 ;  /* 0x00000020ffc37803 */ /* 0x000fca0000000000 */
[----:B------:R4:W-:Y:S01]  /*3380*/  STL [R1+0x18], R195 ;  /* 0x000018c301007387 */ /* 0x0009e20000100800 */
[----:B-1----:R-:W1:Y:S01]  /*3390*/  @P4 LDC.64 R192, c[0x0][0x3b0] ;  /* 0x0000ec00ffc04b82 */ /* 0x002e620000000a00 */
[C---:B--2---:R-:W-:Y:S01]  /*33a0*/  @P3 IMAD.WIDE.U32 R196, R194.reuse, 0x4, R196 ;  /* 0x00000004c2c43825 */ /* 0x044fe200078e00c4 */
[----:B------:R-:W-:-:S04]  /*33b0*/  @P3 IADD3 R194, PT, PT, R194, 0x100, RZ ;  /* 0x00000100c2c23810 */ /* 0x000fc80007ffe0ff */
[----:B------:R2:W5:Y:S02]  /*33c0*/  @P3 LDG.E R8, desc[UR20][R196.64] ;  /* 0x00000014c4083981 */ /* 0x000564000c1e1900 */
[----:B--2---:R-:W2:Y:S01]  /*33d0*/  @P0 LDC.64 R196, c[0x0][0x438] ;  /* 0x00010e00ffc40b82 */ /* 0x004ea20000000a00 */
[C---:B-1----:R-:W-:Y:S01]  /*33e0*/  @P4 IMAD.WIDE.U32 R192, R194.reuse, 0x4, R192 ;  /* 0x00000004c2c04825 */ /* 0x042fe200078e00c0 */
[----:B------:R-:W-:-:S04]  /*33f0*/  @P4 IADD3 R194, PT, PT, R194, 0x100, RZ ;  /* 0x00000100c2c24810 */ /* 0x000fc80007ffe0ff */
[----:B------:R1:W5:Y:S01]  /*3400*/  @P4 LDG.E R9, desc[UR20][R192.64] ;  /* 0x00000014c0094981 */ /* 0x000362000c1e1900 */
[----:B----4-:R-:W-:-:S05]  /*3410*/  @P5 IMAD.WIDE.U32 R194, R194, 0x4, R198 ;  /* 0x00000004c2c25825 */ /* 0x010fca00078e00c6 */
[----:B------:R0:W5:Y:S01]  /*3420*/  @P5 LDG.E R10, desc[UR20][R194.64] ;  /* 0x00000014c20a5981 */ /* 0x000162000c1e1900 */
[----:B-1----:R-:W1:Y:S01]  /*3430*/  @P6 LDC.64 R192, c[0x0][0x438] ;  /* 0x00010e00ffc06b82 */ /* 0x002e620000000a00 */
[C---:B0-----:R-:W-:Y:S01]  /*3440*/  @P1 IMAD.WIDE.U32 R194, R3.reuse, 0x10, R202 ;  /* 0x0000001003c21825 */ /* 0x041fe200078e00ca */
[----:B------:R-:W-:-:S04]  /*3450*/  @P1 IADD3 R3, PT, PT, R3, 0x100, RZ ;  /* 0x0000010003031810 */ /* 0x000fc80007ffe0ff */
[----:B------:R0:W5:Y:S01]  /*3460*/  @P1 LDG.E.128 R44, desc[UR20][R194.64] ;  /* 0x00000014c22c1981 */ /* 0x000162000c1e1d00 */
[----:B------:R-:W-:Y:S01]  /*3470*/  ISETP.NE.AND P1, PT, R201, RZ, PT ;  /* 0x000000ffc900720c */ /* 0x000fe20003f25270 */
[C---:B-1----:R-:W-:Y:S01]  /*3480*/  @P6 IMAD.WIDE.U32 R192, R3.reuse, 0x10, R192 ;  /* 0x0000001003c06825 */ /* 0x042fe200078e00c0 */
[----:B------:R-:W-:-:S11]  /*3490*/  @P6 IADD3 R3, PT, PT, R3, 0x100, RZ ;  /* 0x0000010003036810 */ /* 0x000fd60007ffe0ff */
[----:B0-----:R-:W0:Y:S01]  /*34a0*/  @P1 LDC.64 R194, c[0x0][0x438] ;  /* 0x00010e00ffc21b82 */ /* 0x001e220000000a00 */
[----:B------:R2:W5:Y:S02]  /*34b0*/  @P6 LDG.E.128 R40, desc[UR20][R192.64] ;  /* 0x00000014c0286981 */ /* 0x000564000c1e1d00 */
[C---:B--2---:R-:W-:Y:S01]  /*34c0*/  @P0 IMAD.WIDE.U32 R192, R3.reuse, 0x10, R196 ;  /* 0x0000001003c00825 */ /* 0x044fe200078e00c4 */
[----:B------:R-:W-:-:S04]  /*34d0*/  @P0 IADD3 R3, PT, PT, R3, 0x100, RZ ;  /* 0x0000010003030810 */ /* 0x000fc80007ffe0ff */
[----:B------:R-:W1:Y:S01]  /*34e0*/  @P5 LDC.64 R196, c[0x0][0x438] ;  /* 0x00010e00ffc45b82 */ /* 0x000e620000000a00 */
[----:B------:R2:W5:Y:S07]  /*34f0*/  @P0 LDG.E.128 R36, desc[UR20][R192.64] ;  /* 0x00000014c0240981 */ /* 0x00056e000c1e1d00 */
        /* <DEDUP_REMOVED lines=18> */
.L_x_15252:
[----:B-1-3--:R-:W-:Y:S05]  /*3620*/  BSYNC.RECONVERGENT B0 ;  /* 0x0000000000007941 */ /* 0x00afea0003800200 */
.L_x_15236:
[----:B----4-:R-:W1:Y:S01]  /*3630*/  SHFL.DOWN PT, R3, R203, 0x10, 0x1f ;  /* 0x0a001f00cb037f89 */ /* 0x010e6200000e0000 */
[----:B------:R-:W-:Y:S03]  /*3640*/  BSSY.RECONVERGENT B0, `(.L_x_15254) ;  /* 0x000001f000007945 */ /* 0x000fe60003800200 */
[----:B0-2---:R-:W0:Y:S01]  /*3650*/  SHFL.DOWN PT, R192, R202, 0x10, 0x1f ;  /* 0x0a001f00cac07f89 */ /* 0x005e2200000e0000 */
[----:B------:R-:W2:Y:S01]  /*3660*/  S2R R197, SR_TID.X ;  /* 0x0000000000c57919 */ /* 0x000ea20000002100 */
[----:B-1----:R-:W-:Y:S01]  /*3670*/  FADD.FTZ R3, R3, R203 ;  /* 0x000000cb03037221 */ /* 0x002fe20000010000 */
[----:B0-----:R-:W-:-:S04]  /*3680*/  FADD.FTZ R192, R192, R202 ;  /* 0x000000cac0c07221 */ /* 0x001fc80000010000 */
        /* <DEDUP_REMOVED lines=26> */
.L_x_15255:
[----:B------:R-:W-:Y:S05]  /*3830*/  BSYNC.RECONVERGENT B0 ;  /* 0x0000000000007941 */ /* 0x000fea0003800200 */
.L_x_15254:
[----:B0-----:R-:W2:Y:S01]  /*3840*/  LDL R3, [R1+0x20] ;  /* 0x0000200001037983 */ /* 0x001ea20000100800 */
[----:B------:R-:W0:Y:S01]  /*3850*/  S2UR UR8, SR_CgaCtaId ;  /* 0x00000000000879c3 */ /* 0x000e220000008800 */
[----:B------:R-:W-:Y:S01]  /*3860*/  UMOV UR7, 0x400 ;  /* 0x0000040000077882 */ /* 0x000fe20000000000 */
[----:B------:R-:W-:-:S06]  /*3870*/  @UP3 UIADD3 UR11, UPT, UPT, UR11, -0x1, URZ ;  /* 0xffffffff0b0b3890 */ /* 0x000fcc000fffe0ff */
[----:B------:R-:W-:Y:S01]  /*3880*/  BAR.SYNC.DEFER_BLOCKING 0x0 ;  /* 0x0000000000007b1d */ /* 0x000fe20000010000 */
[----:B------:R-:W-:Y:S01]  /*3890*/  PLOP3.LUT P5, PT, PT, PT, UP3, 0x80, 0x8 ;  /* 0x000000000008781c */ /* 0x000fe20003faf038 */
[----:B------:R-:W-:Y:S02]  /*38a0*/  @UP3 UIMAD UR11, UR11, UR6, URZ ;  /* 0x000000060b0b32a4 */ /* 0x000fe4000f8e02ff */
        /* <DEDUP_REMOVED lines=8> */
[----:B--2---:R-:W-:Y:S01]  /*3930*/  ISETP.NE.AND P6, PT, R3, RZ, PT ;  /* 0x000000ff0300720c */ /* 0x004fe20003fc5270 */
[----:B------:R-:W-:-:S04]  /*3940*/  FADD.FTZ R3, RZ, R192 ;  /* 0x000000c0ff037221 */ /* 0x000fc80000010000 */
        /* <DEDUP_REMOVED lines=19> */
[----:B------:R-:W-:Y:S01]  /*3a80*/  MOV R192, UR7 ;  /* 0x0000000700c07c02 */ /* 0x000fe20008000f00 */
[----:B------:R-:W-:Y:S02]  /*3a90*/  FADD.FTZ R193, R196, R193 ;  /* 0x000000c1c4c17221 */ /* 0x000fe40000010000 */
[----:B------:R-:W-:Y:S01]  /*3aa0*/  FADD.FTZ R194, R194, R3 ;  /* 0x00000003c2c27221 */ /* 0x000fe20000010000 */
[----:B------:R-:W-:Y:S01]  /*3ab0*/  HFMA2 R3, -RZ, RZ, 0, 0 ;  /* 0x00000000ff037431 */ /* 0x000fe200000001ff */
[----:B------:R-:W-:Y:S01]  /*3ac0*/  @P5 LEA.HI.SX32 R3, R192, R197, 0x1e ;  /* 0x000000c5c0035211 */ /* 0x000fe200078ff2ff */
[----:B------:R-:W-:Y:S01]  /*3ad0*/  FADD.FTZ R193, R195, R193 ;  /* 0x000000c1c3c17221 */ /* 0x000fe20000010000 */
[----:B------:R-:W-:Y:S01]  /*3ae0*/  FMUL.FTZ R192, R194, UR30 ;  /* 0x0000001ec2c07c20 */ /* 0x000fe20008410000 */
[----:B------:R-:W-:Y:S01]  /*3af0*/  ISETP.NE.AND P5, PT, RZ, UR29, PT ;  /* 0x0000001dff007c0c */ /* 0x000fe2000bfa5270 */
[----:B------:R0:W5:Y:S01]  /*3b00*/  LDL.LU R194, [R1+0x1c] ;  /* 0x00001c0001c27983 */ /* 0x0001620000300800 */
[----:B------:R-:W-:-:S02]  /*3b10*/  FMUL.FTZ R193, R193, UR30 ;  /* 0x0000001ec1c17c20 */ /* 0x000fc40008410000 */
[----:B------:R-:W-:Y:S01]  /*3b20*/  FSEL R192, R192, RZ, !P5 ;  /* 0x000000ffc0c07208 */ /* 0x000fe20006800000 */
[----:B------:R-:W-:Y:S02]  /*3b30*/  BSSY.RECONVERGENT B0, `(.L_x_15256) ;  /* 0x0000134000007945 */ /* 0x000fe40003800200 */
[----:B------:R-:W-:Y:S02]  /*3b40*/  R2UR UR7, R193 ;  /* 0x00000000c10772ca */ /* 0x000fe400000e0000 */
[----:B------:R-:W-:Y:S01]  /*3b50*/  R2UR UR10, R192 ;  /* 0x00000000c00a72ca */ /* 0x000fe200000e0000 */
[----:B0-----:R-:W-:-:S14]  /*3b60*/  @!P6 BRA `(.L_x_15257) ;  /* 0x0000001000c0e947 */ /* 0x001fdc0003800000 */
[----:B------:R-:W-:-:S04]  /*3b70*/  UISETP.NE.U32.AND UP0, UPT, UR24, URZ, UPT ;  /* 0x000000ff1800728c */ /* 0x000fc8000bf05070 */
[----:B------:R-:W-:Y:S01]  /*3b80*/  UISETP.NE.AND.EX UP0, UPT, UR25, URZ, UPT, UP0 ;  /* 0x000000ff1900728c */ /* 0x000fe2000bf05300 */
[----:B------:R-:W-:Y:S10]  /*3b90*/  BRA.U !UP3, `(.L_x_15258) ;  /* 0x000000010b0c7547 */ /* 0x000ff4000b800000 */
[----:B------:R-:W0:Y:S02]  /*3ba0*/  LDC.64 R180, c[0x0][0x390] ;  /* 0x0000e400ffb47b82 */ /* 0x000e240000000a00 */
[----:B0-----:R-:W-:-:S06]  /*3bb0*/  IMAD.WIDE.U32 R180, R3, 0x10, R180 ;  /* 0x0000001003b47825 */ /* 0x001fcc00078e00b4 */
[----:B------:R-:W5:Y:S02]  /*3bc0*/  LDG.E.128 R180, desc[UR20][R180.64] ;  /* 0x00000014b4b47981 */ /* 0x000f64000c1e1d00 */
.L_x_15258:
[----:B------:R-:W-:Y:S05]  /*3bd0*/  BRA.U UP0, `(.L_x_15259) ;  /* 0x0000000900387547 */ /* 0x000fea000b800000 */
        /* <DEDUP_REMOVED lines=13> */
[-C--:B------:R-:W-:Y:S01]  /*3cb0*/  FMUL.FTZ R192, R180, R184.reuse ;  /* 0x000000b8b4c07220 */ /* 0x080fe20000410000 */
[----:B------:R-:W-:-:S04]  /*3cc0*/  FMUL.FTZ R184, R172, R184 ;  /* 0x000000b8acb87220 */ /* 0x000fc80000410000 */
[----:B------:R-:W-:Y:S02]  /*3cd0*/  FSEL R192, R192, RZ, P5 ;  /* 0x000000ffc0c07208 */ /* 0x000fe40002800000 */
[----:B------:R-:W-:-:S03]  /*3ce0*/  SEL R184, R184, RZ, P5 ;  /* 0x000000ffb8b87207 */ /* 0x000fc60002800000 */
[----:B------:R-:W-:-:S07]  /*3cf0*/  FADD.FTZ R76, R76, R192 ;  /* 0x000000c04c4c7221 */ /* 0x000fce0000010000 */
.L_x_15261:
        /* <DEDUP_REMOVED lines=15> */
.L_x_15262:
        /* <DEDUP_REMOVED lines=15> */
.L_x_15263:
[----:B------:R-:W-:Y:S05]  /*3ee0*/  BRA.U !UP3, `(.L_x_15264) ;  /* 0x0000000d0bac7547 */ /* 0x000fea000b800000 */
[----:B------:R-:W2:Y:S01]  /*3ef0*/  LDL R192, [R1+0x14] ;  /* 0x0000140001c07983 */ /* 0x000ea20000100800 */
[----:B------:R-:W-:Y:S02]  /*3f00*/  MOV R187, UR7 ;  /* 0x0000000700bb7c02 */ /* 0x000fe40008000f00 */
[----:B------:R-:W-:-:S03]  /*3f10*/  ISETP.LT.AND P5, PT, RZ, UR32, PT ;  /* 0x00000020ff007c0c */ /* 0x000fc6000bfa1270 */
[----:B--2---:R-:W-:-:S04]  /*3f20*/  FFMA.FTZ R187, R192, R187, UR10 ;  /* 0x0000000ac0bb7e23 */ /* 0x004fc800080100bb */
[----:B------:R-:W-:-:S04]  /*3f30*/  FADD.FTZ R187, R250, -R187 ;  /* 0x800000bbfabb7221 */ /* 0x000fc80000010000 */
[----:B------:R-:W-:-:S05]  /*3f40*/  FMUL.FTZ R187, R187, UR31 ;  /* 0x0000001fbbbb7c20 */ /* 0x000fca0008410000 */
[----:B------:R-:W-:Y:S02]  /*3f50*/  FSEL R187, R187, RZ, P5 ;  /* 0x000000ffbbbb7208 */ /* 0x000fe40002800000 */
[----:B-----5:R-:W-:-:S03]  /*3f60*/  ISETP.GE.U32.AND P5, PT, R0, 0x1000000, PT ;  /* 0x010000000000780c */ /* 0x020fc60003fa6070 */
        /* <DEDUP_REMOVED lines=8> */
.L_x_15260:
[----:B------:R-:W2:Y:S01]  /*3ff0*/  LDL R192, [R1+0x14] ;  /* 0x0000140001c07983 */ /* 0x000ea20000100800 */
        /* <DEDUP_REMOVED lines=9> */
[----:B------:R-:W-:-:S02]  /*4090*/  FADD.FTZ R189, R211, -R189 ;  /* 0x800000bdd3bd7221 */ /* 0x000fc40000010000 */
[----:B------:R-:W-:Y:S01]  /*40a0*/  FADD.FTZ R188, R11, -R188 ;  /* 0x800000bc0bbc7221 */ /* 0x000fe20000010000 */
[----:B------:R-:W-:Y:S01]  /*40b0*/  FMUL.FTZ R190, R190, UR31 ;  /* 0x0000001fbebe7c20 */ /* 0x000fe20008410000 */
[----:B------:R-:W-:Y:S02]  /*40c0*/  FMUL.FTZ R189, R189, UR31 ;  /* 0x0000001fbdbd7c20 */ /* 0x000fe40008410000 */
[----:B------:R-:W-:Y:S02]  /*40d0*/  FMUL.FTZ R188, R188, UR31 ;  /* 0x0000001fbcbc7c20 */ /* 0x000fe40008410000 */
[----:B------:R-:W-:Y:S02]  /*40e0*/  FSEL R190, R190, RZ, P5 ;  /* 0x000000ffbebe7208 */ /* 0x000fe40002800000 */
[----:B------:R-:W-:Y:S02]  /*40f0*/  FSEL R189, R189, RZ, P5 ;  /* 0x000000ffbdbd7208 */ /* 0x000fe40002800000 */
[----:B------:R-:W-:Y:S01]  /*4100*/  FSEL R188, R188, RZ, P5 ;  /* 0x000000ffbcbc7208 */ /* 0x000fe20002800000 */
[----:B--2---:R-:W-:-:S04]  /*4110*/  FFMA.FTZ R191, R192, R191, UR10 ;  /* 0x0000000ac0bf7e23 */ /* 0x004fc800080100bf */
[----:B------:R-:W-:-:S04]  /*4120*/  FADD.FTZ R191, R250, -R191 ;  /* 0x800000bffabf7221 */ /* 0x000fc80000010000 */
[----:B------:R-:W-:-:S05]  /*4130*/  FMUL.FTZ R191, R191, UR31 ;  /* 0x0000001fbfbf7c20 */ /* 0x000fca0008410000 */
[----:B------:R-:W-:Y:S01]  /*4140*/  FSEL R191, R191, RZ, P5 ;  /* 0x000000ffbfbf7208 */ /* 0x000fe20002800000 */
[----:B------:R-:W-:Y:S06]  /*4150*/  BRA.U !UP3, `(.L_x_15265) ;  /* 0x000000010b387547 */ /* 0x000fec000b800000 */
        /* <DEDUP_REMOVED lines=14> */
.L_x_15265:
        /* <DEDUP_REMOVED lines=15> */
.L_x_15266:
        /* <DEDUP_REMOVED lines=15> */
.L_x_15267:
[----:B------:R-:W-:Y:S05]  /*4420*/  BRA.U !UP3, `(.L_x_15264) ;  /* 0x000000090b5c7547 */ /* 0x000fea000b800000 */
[----:B------:R-:W-:Y:S01]  /*4430*/  FMUL.FTZ R187, R191, UR23 ;  /* 0x00000017bfbb7c20 */ /* 0x000fe20008410000 */
[----:B-----5:R-:W-:-:S03]  /*4440*/  ISETP.GE.U32.AND P5, PT, R0, 0x1000000, PT ;  /* 0x010000000000780c */ /* 0x020fc60003fa6070 */
[----:B------:R-:W-:-:S04]  /*4450*/  FMUL.FTZ R187, R187, UR22 ;  /* 0x00000016bbbb7c20 */ /* 0x000fc80008410000 */
[-C--:B------:R-:W-:Y:S01]  /*4460*/  FMUL.FTZ R192, R183, R187.reuse ;  /* 0x000000bbb7c07220 */ /* 0x080fe20000410000 */
[----:B------:R-:W-:-:S04]  /*4470*/  FMUL.FTZ R187, R175, R187 ;  /* 0x000000bbafbb7220 */ /* 0x000fc80000410000 */
[----:B------:R-:W-:Y:S02]  /*4480*/  FSEL R192, R192, RZ, P5 ;  /* 0x000000ffc0c07208 */ /* 0x000fe40002800000 */
[----:B------:R-:W-:-:S03]  /*4490*/  SEL R187, R187, RZ, P5 ;  /* 0x000000ffbbbb7207 */ /* 0x000fc60002800000 */
[----:B------:R-:W-:Y:S01]  /*44a0*/  FADD.FTZ R79, R79, R192 ;  /* 0x000000c04f4f7221 */ /* 0x000fe20000010000 */
[----:B------:R-:W-:Y:S06]  /*44b0*/  BRA `(.L_x_15264) ;  /* 0x0000000800387947 */ /* 0x000fec0003800000 */
.L_x_15259:
[----:B------:R-:W-:-:S04]  /*44c0*/  UISETP.NE.U32.AND UP0, UPT, UR4, URZ, UPT ;  /* 0x000000ff0400728c */ /* 0x000fc8000bf05070 */
[----:B------:R-:W-:-:S09]  /*44d0*/  UISETP.NE.AND.EX UP0, UPT, UR5, URZ, UPT, UP0 ;  /* 0x000000ff0500728c */ /* 0x000fd2000bf05300 */
[----:B------:R-:W-:Y:S05]  /*44e0*/  BRA.U UP0, `(.L_x_15268) ;  /* 0x0000000500187547 */ /* 0x000fea000b800000 */
        /* <DEDUP_REMOVED lines=12> */
[-C--:B------:R-:W-:Y:S01]  /*45b0*/  FMUL.FTZ R192, R180, R184.reuse ;  /* 0x000000b8b4c07220 */ /* 0x080fe20000410000 */
[----:B------:R-:W-:-:S04]  /*45c0*/  FMUL.FTZ R184, R172, R184 ;  /* 0x000000b8acb87220 */ /* 0x000fc80000410000 */
[----:B------:R-:W-:Y:S02]  /*45d0*/  FSEL R192, R192, RZ, P5 ;  /* 0x000000ffc0c07208 */ /* 0x000fe40002800000 */
[----:B------:R-:W-:-:S03]  /*45e0*/  SEL R184, R184, RZ, P5 ;  /* 0x000000ffb8b87207 */ /* 0x000fc60002800000 */
[----:B------:R-:W-:-:S07]  /*45f0*/  FADD.FTZ R76, R76, R192 ;  /* 0x000000c04c4c7221 */ /* 0x000fce0000010000 */
.L_x_15269:
        /* <DEDUP_REMOVED lines=17> */
.L_x_15270:
        /* <DEDUP_REMOVED lines=17> */
.L_x_15271:
[----:B------:R-:W-:Y:S05]  /*4820*/  BRA.U !UP3, `(.L_x_15264) ;  /* 0x000000050b5c7547 */ /* 0x000fea000b800000 */
[----:B------:R-:W2:Y:S01]  /*4830*/  LDL R192, [R1+0x14] ;  /* 0x0000140001c07983 */ /* 0x000ea20000100800 */
[----:B------:R-:W-:Y:S02]  /*4840*/  PLOP3.LUT P5, PT, PT, PT, UP2, 0x80, 0x8 ;  /* 0x000000000008781c */ /* 0x000fe40003faf028 */
[----:B------:R-:W-:-:S11]  /*4850*/  MOV R187, UR7 ;  /* 0x0000000700bb7c02 */ /* 0x000fd60008000f00 */
[----:B--2---:R-:W-:Y:S01]  /*4860*/  @P5 FFMA.FTZ R187, R192, R187, UR10 ;  /* 0x0000000ac0bb5e23 */ /* 0x004fe200080100bb */
[----:B------:R-:W-:Y:S02]  /*4870*/  PLOP3.LUT P5, PT, PT, PT, UP2, 0x80, 0x8 ;  /* 0x000000000008781c */ /* 0x000fe40003faf028 */
[----:B-----5:R-:W-:-:S11]  /*4880*/  MOV R192, R47 ;  /* 0x0000002f00c07202 */ /* 0x020fd60000000f00 */
[----:B------:R-:W-:Y:S01]  /*4890*/  @P5 FADD.FTZ R187, R250, -R187 ;  /* 0x800000bbfabb5221 */ /* 0x000fe20000010000 */
[----:B------:R-:W-:-:S13]  /*48a0*/  PLOP3.LUT P5, PT, PT, PT, UP2, 0x80, 0x8 ;  /* 0x000000000008781c */ /* 0x000fda0003faf028 */
[----:B------:R-:W-:Y:S01]  /*48b0*/  @P5 FFMA.FTZ R192, R187, UR31, R47 ;  /* 0x0000001fbbc05c23 */ /* 0x000fe2000801002f */
[----:B------:R-:W-:-:S03]  /*48c0*/  ISETP.GE.U32.AND P5, PT, R0, 0x1000000, PT ;  /* 0x010000000000780c */ /* 0x000fc60003fa6070 */
        /* <DEDUP_REMOVED lines=8> */
.L_x_15268:
        /* <DEDUP_REMOVED lines=9> */
[----:B------:R-:W-:Y:S01]  /*49e0*/  FMUL.FTZ R184, R188, UR23 ;  /* 0x00000017bcb87c20 */ /* 0x000fe20008410000 */
[----:B------:R-:W-:-:S03]  /*49f0*/  LOP3.LUT P5, RZ, R0, 0xff, RZ, 0xc0, !PT ;  /* 0x000000ff00ff7812 */ /* 0x000fc600078ac0ff */
[----:B------:R-:W-:-:S04]  /*4a00*/  FMUL.FTZ R184, R184, UR22 ;  /* 0x00000016b8b87c20 */ /* 0x000fc80008410000 */
[-C--:B------:R-:W-:Y:S01]  /*4a10*/  FMUL.FTZ R189, R180, R184.reuse ;  /* 0x000000b8b4bd7220 */ /* 0x080fe20000410000 */
[----:B------:R-:W-:-:S04]  /*4a20*/  FMUL.FTZ R184, R172, R184 ;  /* 0x000000b8acb87220 */ /* 0x000fc80000410000 */
[----:B------:R-:W-:Y:S02]  /*4a30*/  FSEL R189, R189, RZ, P5 ;  /* 0x000000ffbdbd7208 */ /* 0x000fe40002800000 */
[----:B------:R-:W-:-:S03]  /*4a40*/  SEL R184, R184, RZ, P5 ;  /* 0x000000ffb8b87207 */ /* 0x000fc60002800000 */
[----:B------:R-:W-:-:S07]  /*4a50*/  FADD.FTZ R76, R76, R189 ;  /* 0x000000bd4c4c7221 */ /* 0x000fce0000010000 */
.L_x_15272:
        /* <DEDUP_REMOVED lines=17> */
.L_x_15273:
        /* <DEDUP_REMOVED lines=17> */
.L_x_15274:
[----:B------:R-:W2:Y:S01]  /*4c80*/  LDL R192, [R1+0x14] ;  /* 0x0000140001c07983 */ /* 0x000ea20000100800 */
[----:B------:R-:W-:Y:S02]  /*4c90*/  PLOP3.LUT P5, PT, PT, PT, UP2, 0x80, 0x8 ;  /* 0x000000000008781c */ /* 0x000fe40003faf028 */
[----:B------:R-:W-:-:S11]  /*4ca0*/  MOV R191, UR7 ;  /* 0x0000000700bf7c02 */ /* 0x000fd60008000f00 */
[----:B--2---:R-:W-:Y:S01]  /*4cb0*/  @P5 FFMA.FTZ R191, R192, R191, UR10 ;  /* 0x0000000ac0bf5e23 */ /* 0x004fe200080100bf */
        /* <DEDUP_REMOVED lines=9> */
[-C--:B------:R-:W-:Y:S01]  /*4d50*/  FMUL.FTZ R192, R183, R187.reuse ;  /* 0x000000bbb7c07220 */ /* 0x080fe20000410000 */
[----:B------:R-:W-:-:S04]  /*4d60*/  FMUL.FTZ R187, R175, R187 ;  /* 0x000000bbafbb7220 */ /* 0x000fc80000410000 */
[----:B------:R-:W-:Y:S02]  /*4d70*/  FSEL R192, R192, RZ, P5 ;  /* 0x000000ffc0c07208 */ /* 0x000fe40002800000 */
[----:B------:R-:W-:-:S03]  /*4d80*/  SEL R187, R187, RZ, P5 ;  /* 0x000000ffbbbb7207 */ /* 0x000fc60002800000 */
[----:B------:R-:W-:-:S07]  /*4d90*/  FADD.FTZ R79, R79, R192 ;  /* 0x000000c04f4f7221 */ /* 0x000fce0000010000 */
.L_x_15264:
[----:B------:R-:W-:Y:S01]  /*4da0*/  ISETP.NE.U32.AND P5, PT, RZ, UR4, PT ;  /* 0x00000004ff007c0c */ /* 0x000fe2000bfa5070 */
[----:B------:R-:W0:Y:S01]  /*4db0*/  @UP3 LDCU.64 UR8, c[0x0][0x468] ;  /* 0x00008d00ff0837ac */ /* 0x000e220008000a00 */
[----:B------:R-:W-:Y:S02]  /*4dc0*/  HFMA2 R196, -RZ, RZ, 0, 9.5367431640625e-07 ;  /* 0x00000010ffc47431 */ /* 0x000fe400000001ff */
[----:B------:R-:W-:-:S13]  /*4dd0*/  ISETP.NE.AND.EX P5, PT, RZ, UR5, PT, P5 ;  /* 0x00000005ff007c0c */ /* 0x000fda000bfa5350 */
[----:B------:R-:W1:Y:S02]  /*4de0*/  @P5 LDC.64 R192, c[0x0][0x478] ;  /* 0x00011e00ffc05b82 */ /* 0x000e640000000a00 */
[C---:B-1---5:R-:W-:Y:S01]  /*4df0*/  @P5 IMAD.WIDE.U32 R192, R194.reuse, 0x10, R192 ;  /* 0x00000010c2c05825 */ /* 0x062fe200078e00c0 */
[----:B------:R-:W-:-:S04]  /*4e00*/  IADD3 R194, PT, PT, R194, 0x100, RZ ;  /* 0x00000100c2c27810 */ /* 0x000fc80007ffe0ff */
[----:B------:R0:W-:Y:S01]  /*4e10*/  @P5 STG.E.128 desc[UR20][R192.64], R188 ;  /* 0x000000bcc0005986 */ /* 0x0001e2000c101d14 */
[----:B------:R-:W-:-:S13]  /*4e20*/  PLOP3.LUT P5, PT, PT, PT, UP3, 0x80, 0x8 ;  /* 0x000000000008781c */ /* 0x000fda0003faf038 */
[C---:B0-----:R-:W-:Y:S01]  /*4e30*/  @P5 IMAD.WIDE.U32 R192, R3.reuse, R196, UR8 ;  /* 0x0000000803c05e25 */ /* 0x041fe2000f8e00c4 */
[----:B------:R-:W-:Y:S02]  /*4e40*/  PLOP3.LUT P5, PT, PT, PT, UP3, 0x80, 0x8 ;  /* 0x000000000008781c */ /* 0x000fe40003faf038 */
[----:B------:R-:W-:-:S11]  /*4e50*/  IADD3 R3, PT, PT, R3, 0x100, RZ ;  /* 0x0000010003037810 */ /* 0x000fd60007ffe0ff */
[----:B------:R0:W-:Y:S02]  /*4e60*/  @P5 STG.E.128 desc[UR20][R192.64], R184 ;  /* 0x000000b8c0005986 */ /* 0x0001e4000c101d14 */
.L_x_15257:
[----:B------:R-:W-:Y:S05]  /*4e70*/  BSYNC.RECONVERGENT B0 ;  /* 0x0000000000007941 */ /* 0x000fea0003800200 */
.L_x_15256:
[----:B0-----:R-:W2:Y:S01]  /*4e80*/  LDL R192, [R1+0x24] ;  /* 0x0000240001c07983 */ /* 0x001ea20000100800 */
[----:B------:R-:W-:Y:S01]  /*4e90*/  BSSY.RECONVERGENT B0, `(.L_x_15275) ;  /* 0x0000133000007945 */ /* 0x000fe20003800200 */
[----:B--2---:R-:W-:-:S13]  /*4ea0*/  ISETP.NE.AND P5, PT, R192, RZ, PT ;  /* 0x000000ffc000720c */ /* 0x004fda0003fa5270 */
[----:B------:R-:W-:Y:S05]  /*4eb0*/  @!P5 BRA `(.L_x_15276) ;  /* 0x0000001000c0d947 */ /* 0x000fea0003800000 */
[----:B------:R-:W-:-:S04]  /*4ec0*/  UISETP.NE.U32.AND UP0, UPT, UR24, URZ, UPT ;  /* 0x000000ff1800728c */ /* 0x000fc8000bf05070 */
[----:B------:R-:W-:Y:S01]  /*4ed0*/  UISETP.NE.AND.EX UP0, UPT, UR25, URZ, UPT, UP0 ;  /* 0x000000ff1900728c */ /* 0x000fe2000bf05300 */
[----:B------:R-:W-:Y:S10]  /*4ee0*/  BRA.U !UP3, `(.L_x_15277) ;  /* 0x000000010b0c7547 */ /* 0x000ff4000b800000 */
[----:B------:R-:W0:Y:S02]  /*4ef0*/  LDC.64 R180, c[0x0][0x390] ;  /* 0x0000e400ffb47b82 */ /* 0x000e240000000a00 */
[----:B0-----:R-:W-:-:S06]  /*4f00*/  IMAD.WIDE.U32 R180, R3, 0x10, R180 ;  /* 0x0000001003b47825 */ /* 0x001fcc00078e00b4 */
[----:B------:R-:W5:Y:S02]  /*4f10*/  LDG.E.128 R180, desc[UR20][R180.64] ;  /* 0x00000014b4b47981 */ /* 0x000f64000c1e1d00 */
.L_x_15277:
[----:B------:R-:W-:Y:S05]  /*4f20*/  BRA.U !UP0, `(.L_x_15278) ;  /* 0x0000000908407547 */ /* 0x000fea000b800000 */
[----:B------:R-:W-:-:S04]  /*4f30*/  UISETP.NE.U32.AND UP0, UPT, UR4, URZ, UPT ;  /* 0x000000ff0400728c */ /* 0x000fc8000bf05070 */
[----:B------:R-:W-:-:S06]  /*4f40*/  UISETP.NE.AND.EX UP0, UPT, UR5, URZ, UPT, UP0 ;  /* 0x000000ff0500728c */ /* 0x000fcc000bf05300 */
[----:B------:R-:W-:-:S13]  /*4f50*/  PLOP3.LUT P5, PT, PT, PT, UP0, 0x80, 0x8 ;  /* 0x000000000008781c */ /* 0x000fda0003faf008 */
[----:B------:R-:W-:Y:S05]  /*4f60*/  @!P5 BRA `(.L_x_15279) ;  /* 0x000000040018d947 */ /* 0x000fea0003800000 */
        /* <DEDUP_REMOVED lines=17> */
.L_x_15280:
        /* <DEDUP_REMOVED lines=17> */
.L_x_15281:
        /* <DEDUP_REMOVED lines=17> */
.L_x_15282:
        /* <DEDUP_REMOVED lines=17> */
[----:B------:R-:W-:Y:S01]  /*53b0*/  FADD.FTZ R75, R75, R192 ;  /* 0x000000c04b4b7221 */ /* 0x000fe20000010000 */
[----:B------:R-:W-:Y:S06]  /*53c0*/  BRA `(.L_x_15283) ;  /* 0x0000000c00507947 */ /* 0x000fec0003800000 */
.L_x_15279:
        /* <DEDUP_REMOVED lines=17> */
.L_x_15284:
        /* <DEDUP_REMOVED lines=17> */
.L_x_15285:
        /* <DEDUP_REMOVED lines=17> */
.L_x_15286:
        /* <DEDUP_REMOVED lines=19> */
.L_x_15278:
[----:B------:R-:W0:Y:S02]  /*5830*/  LDC.64 R192, c[0x0][0x478] ;  /* 0x00011e00ffc07b82 */ /* 0x000e240000000a00 */
        /* <DEDUP_REMOVED lines=40> */
.L_x_15288:
        /* <DEDUP_REMOVED lines=15> */
.L_x_15289:
        /* <DEDUP_REMOVED lines=15> */
.L_x_15290:
        /* <DEDUP_REMOVED lines=10> */
.L_x_15287:
        /* <DEDUP_REMOVED lines=15> */
.L_x_15291:
        /* <DEDUP_REMOVED lines=15> */
.L_x_15292:
        /* <DEDUP_REMOVED lines=15> */
.L_x_15293:
        /* <DEDUP_REMOVED lines=15> */
[----:B------:R-:W-:-:S07]  /*6100*/  FADD.FTZ R75, R75, R192 ;  /* 0x000000c04b4b7221 */ /* 0x000fce0000010000 */
.L_x_15283:
[----:B------:R-:W0:Y:S01]  /*6110*/  @P5 LDC.64 R192, c[0x0][0x478] ;  /* 0x00011e00ffc05b82 */ /* 0x000e220000000a00 */
[----:B------:R-:W1:Y:S01]  /*6120*/  @UP3 LDCU.64 UR8, c[0x0][0x468] ;  /* 0x00008d00ff0837ac */ /* 0x000e620008000a00 */
[C---:B0----5:R-:W-:Y:S01]  /*6130*/  @P5 IMAD.WIDE.U32 R192, R194.reuse, 0x10, R192 ;  /* 0x00000010c2c05825 */ /* 0x061fe200078e00c0 */
        /* <DEDUP_REMOVED lines=8> */
.L_x_15276:
[----:B------:R-:W-:Y:S05]  /*61c0*/  BSYNC.RECONVERGENT B0 ;  /* 0x0000000000007941 */ /* 0x000fea0003800200 */
.L_x_15275:
[----:B------:R-:W-:Y:S04]  /*61d0*/  BSSY.RECONVERGENT B0, `(.L_x_15294) ;  /* 0x0000132000007945 */ /* 0x000fe80003800200 */
[----:B------:R-:W-:Y:S05]  /*61e0*/  @!P0 BRA `(.L_x_15295) ;  /* 0x0000001000c08947 */ /* 0x000fea0003800000 */
[----:B------:R-:W-:-:S04]  /*61f0*/  UISETP.NE.U32.AND UP0, UPT, UR24, URZ, UPT ;  /* 0x000000ff1800728c */ /* 0x000fc8000bf05070 */
[----:B------:R-:W-:Y:S01]  /*6200*/  UISETP.NE.AND.EX UP0, UPT, UR25, URZ, UPT, UP0 ;  /* 0x000000ff1900728c */ /* 0x000fe2000bf05300 */
[----:B------:R-:W-:Y:S10]  /*6210*/  BRA.U !UP3, `(.L_x_15296) ;  /* 0x000000010b0c7547 */ /* 0x000ff4000b800000 */
[----:B------:R-:W1:Y:S02]  /*6220*/  LDC.64 R180, c[0x0][0x390] ;  /* 0x0000e400ffb47b82 */ /* 0x000e640000000a00 */
[----:B-1----:R-:W-:-:S06]  /*6230*/  IMAD.WIDE.U32 R180, R3, 0x10, R180 ;  /* 0x0000001003b47825 */ /* 0x002fcc00078e00b4 */
[----:B------:R-:W5:Y:S02]  /*6240*/  LDG.E.128 R180, desc[UR20][R180.64] ;  /* 0x00000014b4b47981 */ /* 0x000f64000c1e1d00 */
.L_x_15296:
        /* <DEDUP_REMOVED lines=14> */
[----:B0-----:R-:W-:Y:S01]  /*6330*/  FMUL.FTZ R184, R188, UR23 ;  /* 0x00000017bcb87c20 */ /* 0x001fe20008410000 */
[----:B------:R-:W-:-:S03]  /*6340*/  LOP3.LUT P6, RZ, R5, 0xff, RZ, 0xc0, !PT ;  /* 0x000000ff05ff7812 */ /* 0x000fc600078cc0ff */
[----:B------:R-:W-:-:S04]  /*6350*/  FMUL.FTZ R184, R184, UR22 ;  /* 0x00000016b8b87c20 */ /* 0x000fc80008410000 */
[-C--:B------:R-:W-:Y:S01]  /*6360*/  FMUL.FTZ R189, R180, R184.reuse ;  /* 0x000000b8b4bd7220 */ /* 0x080fe20000410000 */
[----:B------:R-:W-:-:S04]  /*6370*/  FMUL.FTZ R184, R164, R184 ;  /* 0x000000b8a4b87220 */ /* 0x000fc80000410000 */
[----:B------:R-:W-:Y:S02]  /*6380*/  FSEL R189, R189, RZ, P6 ;  /* 0x000000ffbdbd7208 */ /* 0x000fe40003000000 */
[----:B------:R-:W-:-:S03]  /*6390*/  SEL R184, R184, RZ, P6 ;  /* 0x000000ffb8b87207 */ /* 0x000fc60003000000 */
[----:B------:R-:W-:-:S07]  /*63a0*/  FADD.FTZ R68, R68, R189 ;  /* 0x000000bd44447221 */ /* 0x000fce0000010000 */
.L_x_15299:
        /* <DEDUP_REMOVED lines=17> */
.L_x_15300:
        /* <DEDUP_REMOVED lines=17> */
.L_x_15301:
[----:B0-----:R-:W2:Y:S01]  /*65d0*/  LDL R192, [R1+0x8] ;  /* 0x0000080001c07983 */ /* 0x001ea20000100800 */
        /* <DEDUP_REMOVED lines=18> */
.L_x_15298:
[----:B------:R-:W-:Y:S05]  /*6700*/  BRA.U !UP3, `(.L_x_15303) ;  /* 0x000000010b407547 */ /* 0x000fea000b800000 */
[----:B------:R-:W-:Y:S02]  /*6710*/  PLOP3.LUT P6, PT, PT, PT, UP2, 0x80, 0x8 ;  /* 0x000000000008781c */ /* 0x000fe40003fcf028 */
[----:B0-----:R-:W-:Y:S02]  /*6720*/  MOV R184, UR7 ;  /* 0x0000000700b87c02 */ /* 0x001fe40008000f00 */
        /* <DEDUP_REMOVED lines=14> */
.L_x_15303:
        /* <DEDUP_REMOVED lines=17> */
.L_x_15304:
        /* <DEDUP_REMOVED lines=17> */
.L_x_15305:
[----:B------:R-:W-:Y:S05]  /*6a30*/  BRA.U !UP3, `(.L_x_15302) ;  /* 0x000000090b807547 */ /* 0x000fea000b800000 */
[----:B0-----:R-:W2:Y:S01]  /*6a40*/  LDL R192, [R1+0x8] ;  /* 0x0000080001c07983 */ /* 0x001ea20000100800 */
        /* <DEDUP_REMOVED lines=17> */
.L_x_15297:
        /* <DEDUP_REMOVED lines=41> */
.L_x_15307:
        /* <DEDUP_REMOVED lines=15> */
.L_x_15308:
        /* <DEDUP_REMOVED lines=15> */
.L_x_15309:
        /* <DEDUP_REMOVED lines=10> */
.L_x_15306:
        /* <DEDUP_REMOVED lines=15> */
.L_x_15310:
        /* <DEDUP_REMOVED lines=15> */
.L_x_15311:
        /* <DEDUP_REMOVED lines=15> */
.L_x_15312:
        /* <DEDUP_REMOVED lines=16> */
.L_x_15302:
[----:B0-----:R-:W0:Y:S01]  /*7440*/  @P5 LDC.64 R192, c[0x0][0x478] ;  /* 0x00011e00ffc05b82 */ /* 0x001e220000000a00 */
        /* <DEDUP_REMOVED lines=10> */
.L_x_15295:
[----:B------:R-:W-:Y:S05]  /*74f0*/  BSYNC.RECONVERGENT B0 ;  /* 0x0000000000007941 */ /* 0x000fea0003800200 */
.L_x_15294:
[----:B------:R-:W-:Y:S04]  /*7500*/  BSSY.RECONVERGENT B0, `(.L_x_15313) ;  /* 0x0000132000007945 */ /* 0x000fe80003800200 */
[----:B------:R-:W-:Y:S05]  /*7510*/  @!P1 BRA `(.L_x_15314) ;  /* 0x0000001000c09947 */ /* 0x000fea0003800000 */
[----:B------:R-:W-:-:S04]  /*7520*/  UISETP.NE.U32.AND UP0, UPT, UR24, URZ, UPT ;  /* 0x000000ff1800728c */ /* 0x000fc8000bf05070 */
[----:B------:R-:W-:Y:S01]  /*7530*/  UISETP.NE.AND.EX UP0, UPT, UR25, URZ, UPT, UP0 ;  /* 0x000000ff1900728c */ /* 0x000fe2000bf05300 */
[----:B------:R-:W-:Y:S10]  /*7540*/  BRA.U !UP3, `(.L_x_15315) ;  /* 0x000000010b0c7547 */ /* 0x000ff4000b800000 */
[----:B------:R-:W2:Y:S02]  /*7550*/  LDC.64 R180, c[0x0][0x390] ;  /* 0x0000e400ffb47b82 */ /* 0x000ea40000000a00 */
[----:B--2---:R-:W-:-:S06]  /*7560*/  IMAD.WIDE.U32 R180, R3, 0x10, R180 ;  /* 0x0000001003b47825 */ /* 0x004fcc00078e00b4 */
[----:B------:R-:W5:Y:S02]  /*7570*/  LDG.E.128 R180, desc[UR20][R180.64] ;  /* 0x00000014b4b47981 */ /* 0x000f64000c1e1d00 */
.L_x_15315:
        /* <DEDUP_REMOVED lines=14> */
[----:B01----:R-:W-:Y:S01]  /*7660*/  FMUL.FTZ R184, R188, UR23 ;  /* 0x00000017bcb87c20 */ /* 0x003fe20008410000 */
[----:B------:R-:W-:-:S03]  /*7670*/  LOP3.LUT P6, RZ, R6, 0xff, RZ, 0xc0, !PT ;  /* 0x000000ff06ff7812 */ /* 0x000fc600078cc0ff */
[----:B------:R-:W-:-:S04]  /*7680*/  FMUL.FTZ R184, R184, UR22 ;  /* 0x00000016b8b87c20 */ /* 0x000fc80008410000 */
[-C--:B------:R-:W-:Y:S01]  /*7690*/  FMUL.FTZ R189, R180, R184.reuse ;  /* 0x000000b8b4bd7220 */ /* 0x080fe20000410000 */
[----:B------:R-:W-:-:S04]  /*76a0*/  FMUL.FTZ R184, R160, R184 ;  /* 0x000000b8a0b87220 */ /* 0x000fc80000410000 */
[----:B------:R-:W-:Y:S02]  /*76b0*/  FSEL R189, R189, RZ, P6 ;  /* 0x000000ffbdbd7208 */ /* 0x000fe40003000000 */
[----:B------:R-:W-:-:S03]  /*76c0*/  SEL R184, R184, RZ, P6 ;  /* 0x000000ffb8b87207 */ /* 0x000fc60003000000 */
[----:B------:R-:W-:-:S07]  /*76d0*/  FADD.FTZ R64, R64, R189 ;  /* 0x000000bd40407221 */ /* 0x000fce0000010000 */
.L_x_15318:
        /* <DEDUP_REMOVED lines=17> */
.L_x_15319:
        /* <DEDUP_REMOVED lines=17> */
.L_x_15320:
[----:B01----:R-:W2:Y:S01]  /*7900*/  LDL R192, [R1+0x4] ;  /* 0x0000040001c07983 */ /* 0x003ea20000100800 */
        /* <DEDUP_REMOVED lines=18> */
.L_x_15317:
[----:B------:R-:W-:Y:S05]  /*7a30*/  BRA.U !UP3, `(.L_x_15322) ;  /* 0x000000010b407547 */ /* 0x000fea000b800000 */
[----:B------:R-:W-:Y:S02]  /*7a40*/  PLOP3.LUT P6, PT, PT, PT, UP2, 0x80, 0x8 ;  /* 0x000000000008781c */ /* 0x000fe40003fcf028 */
[----:B01----:R-:W-:Y:S02]  /*7a50*/  MOV R184, UR7 ;  /* 0x0000000700b87c02 */ /* 0x003fe40008000f00 */
        /* <DEDUP_REMOVED lines=14> */
.L_x_15322:
        /* <DEDUP_REMOVED lines=17> */
.L_x_15323:
        /* <DEDUP_REMOVED lines=17> */
.L_x_15324:
[----:B------:R-:W-:Y:S05]  /*7d60*/  BRA.U !UP3, `(.L_x_15321) ;  /* 0x000000090b807547 */ /* 0x000fea000b800000 */
[----:B01----:R-:W2:Y:S01]  /*7d70*/  LDL R192, [R1+0x4] ;  /* 0x0000040001c07983 */ /* 0x003ea20000100800 */
        /* <DEDUP_REMOVED lines=17> */
.L_x_15316:
        /* <DEDUP_REMOVED lines=41> */
.L_x_15326:
        /* <DEDUP_REMOVED lines=15> */
.L_x_15327:
        /* <DEDUP_REMOVED lines=15> */
.L_x_15328:
        /* <DEDUP_REMOVED lines=10> */
.L_x_15325:
        /* <DEDUP_REMOVED lines=15> */
.L_x_15329:
        /* <DEDUP_REMOVED lines=15> */
.L_x_15330:
        /* <DEDUP_REMOVED lines=15> */
.L_x_15331:
        /* <DEDUP_REMOVED lines=16> */
.L_x_15321:
[----:B01----:R-:W0:Y:S01]  /*8770*/  @P5 LDC.64 R192, c[0x0][0x478] ;  /* 0x00011e00ffc05b82 */ /* 0x003e220000000a00 */
        /* <DEDUP_REMOVED lines=10> */
.L_x_15314:
[----:B------:R-:W-:Y:S05]  /*8820*/  BSYNC.RECONVERGENT B0 ;  /* 0x0000000000007941 */ /* 0x000fea0003800200 */
.L_x_15313:
[----:B------:R-:W-:Y:S04]  /*8830*/  BSSY.RECONVERGENT B0, `(.L_x_15332) ;  /* 0x0000132000007945 */ /* 0x000fe80003800200 */
[----:B------:R-:W-:Y:S05]  /*8840*/  @!P2 BRA `(.L_x_15333) ;  /* 0x0000001000c0a947 */ /* 0x000fea0003800000 */
[----:B------:R-:W-:-:S04]  /*8850*/  UISETP.NE.U32.AND UP0, UPT, UR24, URZ, UPT ;  /* 0x000000ff1800728c */ /* 0x000fc8000bf05070 */
[----:B------:R-:W-:Y:S01]  /*8860*/  UISETP.NE.AND.EX UP0, UPT, UR25, URZ, UPT, UP0 ;  /* 0x000000ff1900728c */ /* 0x000fe2000bf05300 */
[----:B------:R-:W-:Y:S10]  /*8870*/  BRA.U !UP3, `(.L_x_15334) ;  /* 0x000000010b0c7547 */ /* 0x000ff4000b800000 */
[----:B------:R-:W3:Y:S02]  /*8880*/  LDC.64 R180, c[0x0][0x390] ;  /* 0x0000e400ffb47b82 */ /* 0x000ee40000000a00 */
[----:B---3--:R-:W-:-:S06]  /*8890*/  IMAD.WIDE.U32 R180, R3, 0x10, R180 ;  /* 0x0000001003b47825 */ /* 0x008fcc00078e00b4 */
[----:B------:R-:W5:Y:S02]  /*88a0*/  LDG.E.128 R180, desc[UR20][R180.64] ;  /* 0x00000014b4b47981 */ /* 0x000f64000c1e1d00 */
.L_x_15334:
        /* <DEDUP_REMOVED lines=14> */
[----:B012---:R-:W-:Y:S01]  /*8990*/  FMUL.FTZ R184, R188, UR23 ;  /* 0x00000017bcb87c20 */ /* 0x007fe20008410000 */
[----:B------:R-:W-:-:S03]  /*89a0*/  LOP3.LUT P6, RZ, R7, 0xff, RZ, 0xc0, !PT ;  /* 0x000000ff07ff7812 */ /* 0x000fc600078cc0ff */
[----:B------:R-:W-:-:S04]  /*89b0*/  FMUL.FTZ R184, R184, UR22 ;  /* 0x00000016b8b87c20 */ /* 0x000fc80008410000 */
[-C--:B------:R-:W-:Y:S01]  /*89c0*/  FMUL.FTZ R189, R180, R184.reuse ;  /* 0x000000b8b4bd7220 */ /* 0x080fe20000410000 */
[----:B------:R-:W-:-:S04]  /*89d0*/  FMUL.FTZ R184, R156, R184 ;  /* 0x000000b89cb87220 */ /* 0x000fc80000410000 */
[----:B------:R-:W-:Y:S02]  /*89e0*/  FSEL R189, R189, RZ, P6 ;  /* 0x000000ffbdbd7208 */ /* 0x000fe40003000000 */
[----:B------:R-:W-:-:S03]  /*89f0*/  SEL R184, R184, RZ, P6 ;  /* 0x000000ffb8b87207 */ /* 0x000fc60003000000 */
[----:B------:R-:W-:-:S07]  /*8a00*/  FADD.FTZ R60, R60, R189 ;  /* 0x000000bd3c3c7221 */ /* 0x000fce0000010000 */
.L_x_15337:
        /* <DEDUP_REMOVED lines=17> */
.L_x_15338:
        /* <DEDUP_REMOVED lines=17> */
.L_x_15339:
[----:B012---:R-:W2:Y:S01]  /*8c30*/  LDL R192, [R1] ;  /* 0x0000000001c07983 */ /* 0x007ea20000100800 */
        /* <DEDUP_REMOVED lines=18> */
.L_x_15336:
[----:B------:R-:W-:Y:S05]  /*8d60*/  BRA.U !UP3, `(.L_x_15341) ;  /* 0x000000010b407547 */ /* 0x000fea000b800000 */
[----:B------:R-:W-:Y:S02]  /*8d70*/  PLOP3.LUT P6, PT, PT, PT, UP2, 0x80, 0x8 ;  /* 0x000000000008781c */ /* 0x000fe40003fcf028 */
[----:B012---:R-:W-:Y:S02]  /*8d80*/  MOV R184, UR7 ;  /* 0x0000000700b87c02 */ /* 0x007fe40008000f00 */
        /* <DEDUP_REMOVED lines=14> */
.L_x_15341:
        /* <DEDUP_REMOVED lines=17> */
.L_x_15342:
        /* <DEDUP_REMOVED lines=17> */
.L_x_15343:
[----:B------:R-:W-:Y:S05]  /*9090*/  BRA.U !UP3, `(.L_x_15340) ;  /* 0x000000090b807547 */ /* 0x000fea000b800000 */
[----:B012---:R-:W2:Y:S01]  /*90a0*/  LDL R192, [R1] ;  /* 0x0000000001c07983 */ /* 0x007ea20000100800 */
        /* <DEDUP_REMOVED lines=17> */
.L_x_15335:
[----:B012---:R-:W0:Y:S02]  /*91c0*/  LDC.64 R192, c[0x0][0x478] ;  /* 0x00011e00ffc07b82 */ /* 0x007e240000000a00 */
[----:B0-----:R-:W-:-:S04]  /*91d0*/  ISETP.NE.U32.AND P5, PT, R192, RZ, PT ;  /* 0x000000ffc000720c */ /* 0x001fc80003fa5070 */
[----:B------:R-:W-:-:S13]  /*91e0*/  ISETP.NE.AND.EX P5, PT, R193, RZ, PT, P5 ;  /* 0x000000ffc100720c */ /* 0x000fda0003fa5350 */
[----:B------:R-:W-:Y:S05]  /*91f0*/  @!P5 BRA `(.L_x_15344) ;  /* 0x000000040034d947 */ /* 0x000fea0003800000 */
[----:B------:R-:W2:Y:S01]  /*9200*/  LDL R195, [R1] ;  /* 0x0000000001c37983 */ /* 0x000ea20000100800 */
        /* <DEDUP_REMOVED lines=36> */
.L_x_15345:
        /* <DEDUP_REMOVED lines=15> */
.L_x_15346:
        /* <DEDUP_REMOVED lines=15> */
.L_x_15347:
        /* <DEDUP_REMOVED lines=10> */
.L_x_15344:
        /* <DEDUP_REMOVED lines=15> */
.L_x_15348:
        /* <DEDUP_REMOVED lines=15> */
.L_x_15349:
        /* <DEDUP_REMOVED lines=15> */
.L_x_15350:
[----:B------:R-:W-:Y:S05]  /*99a0*/  BRA.U !UP3, `(.L_x_15340) ;  /* 0x000000010b3c7547 */ /* 0x000fea000b800000 */
[----:B------:R-:W2:Y:S01]  /*99b0*/  LDL R192, [R1] ;  /* 0x0000000001c07983 */ /* 0x000ea20000100800 */
        /* <DEDUP_REMOVED lines=14> */
.L_x_15340:
[----:B012---:R-:W0:Y:S01]  /*9aa0*/  @P5 LDC.64 R192, c[0x0][0x478] ;  /* 0x00011e00ffc05b82 */ /* 0x007e220000000a00 */
        /* <DEDUP_REMOVED lines=10> */
.L_x_15333:
[----:B------:R-:W-:Y:S05]  /*9b50*/  BSYNC.RECONVERGENT B0 ;  /* 0x0000000000007941 */ /* 0x000fea0003800200 */
.L_x_15332:
[----:B------:R-:W-:Y:S04]  /*9b60*/  BSSY.RECONVERGENT B0, `(.L_x_15351) ;  /* 0x000012e000007945 */ /* 0x000fe80003800200 */
[----:B------:R-:W-:Y:S05]  /*9b70*/  @!P3 BRA `(.L_x_15352) ;  /* 0x0000001000b0b947 */ /* 0x000fea0003800000 */
[----:B------:R-:W-:-:S04]  /*9b80*/  UISETP.NE.U32.AND UP0, UPT, UR24, URZ, UPT ;  /* 0x000000ff1800728c */ /* 0x000fc8000bf05070 */
[----:B------:R-:W-:Y:S01]  /*9b90*/  UISETP.NE.AND.EX UP0, UPT, UR25, URZ, UPT, UP0 ;  /* 0x000000ff1900728c */ /* 0x000fe2000bf05300 */
[----:B------:R-:W-:Y:S10]  /*9ba0*/  BRA.U !UP3, `(.L_x_15353) ;  /* 0x000000010b0c7547 */ /* 0x000ff4000b800000 */
[----:B------:R-:W4:Y:S02]  /*9bb0*/  LDC.64 R180, c[0x0][0x390] ;  /* 0x0000e400ffb47b82 */ /* 0x000f240000000a00 */
[----:B----4-:R-:W-:-:S06]  /*9bc0*/  IMAD.WIDE.U32 R180, R3, 0x10, R180 ;  /* 0x0000001003b47825 */ /* 0x010fcc00078e00b4 */
[----:B------:R-:W5:Y:S02]  /*9bd0*/  LDG.E.128 R180, desc[UR20][R180.64] ;  /* 0x00000014b4b47981 */ /* 0x000f64000c1e1d00 */
.L_x_15353:
        /* <DEDUP_REMOVED lines=14> */
[----:B0123--:R-:W-:Y:S01]  /*9cc0*/  FMUL.FTZ R184, R188, UR23 ;  /* 0x00000017bcb87c20 */ /* 0x00ffe20008410000 */
[----:B------:R-:W-:-:S03]  /*9cd0*/  LOP3.LUT P6, RZ, R8, 0xff, RZ, 0xc0, !PT ;  /* 0x000000ff08ff7812 */ /* 0x000fc600078cc0ff */
[----:B------:R-:W-:-:S04]  /*9ce0*/  FMUL.FTZ R184, R184, UR22 ;  /* 0x00000016b8b87c20 */ /* 0x000fc80008410000 */
[-C--:B------:R-:W-:Y:S01]  /*9cf0*/  FMUL.FTZ R189, R180, R184.reuse ;  /* 0x000000b8b4bd7220 */ /* 0x080fe20000410000 */
[----:B------:R-:W-:-:S04]  /*9d00*/  FMUL.FTZ R184, R152, R184 ;  /* 0x000000b898b87220 */ /* 0x000fc80000410000 */
[----:B------:R-:W-:Y:S02]  /*9d10*/  FSEL R189, R189, RZ, P6 ;  /* 0x000000ffbdbd7208 */ /* 0x000fe40003000000 */
[----:B------:R-:W-:-:S03]  /*9d20*/  SEL R184, R184, RZ, P6 ;  /* 0x000000ffb8b87207 */ /* 0x000fc60003000000 */
[----:B------:R-:W-:-:S07]  /*9d30*/  FADD.FTZ R56, R56, R189 ;  /* 0x000000bd38387221 */ /* 0x000fce0000010000 */
.L_x_15356:
        /* <DEDUP_REMOVED lines=17> */
.L_x_15357:
        /* <DEDUP_REMOVED lines=17> */
.L_x_15358:
        /* <DEDUP_REMOVED lines=18> */
.L_x_15355:
[----:B------:R-:W-:Y:S05]  /*a080*/  BRA.U !UP3, `(.L_x_15360) ;  /* 0x000000010b407547 */ /* 0x000fea000b800000 */
[----:B------:R-:W-:Y:S02]  /*a090*/  PLOP3.LUT P6, PT, PT, PT, UP2, 0x80, 0x8 ;  /* 0x000000000008781c */ /* 0x000fe40003fcf028 */
[----:B0123--:R-:W-:Y:S02]  /*a0a0*/  MOV R184, UR7 ;  /* 0x0000000700b87c02 */ /* 0x00ffe40008000f00 */
        /* <DEDUP_REMOVED lines=14> */
.L_x_15360:
        /* <DEDUP_REMOVED lines=17> */
.L_x_15361:
        /* <DEDUP_REMOVED lines=17> */
.L_x_15362:
        /* <DEDUP_REMOVED lines=18> */
.L_x_15354:
[----:B0123--:R-:W0:Y:S02]  /*a4d0*/  LDC.64 R192, c[0x0][0x478] ;  /* 0x00011e00ffc07b82 */ /* 0x00fe240000000a00 */
        /* <DEDUP_REMOVED lines=39> */
.L_x_15364:
        /* <DEDUP_REMOVED lines=15> */
.L_x_15365:
        /* <DEDUP_REMOVED lines=15> */
.L_x_15366:
        /* <DEDUP_REMOVED lines=10> */
.L_x_15363:
        /* <DEDUP_REMOVED lines=15> */
.L_x_15367:
        /* <DEDUP_REMOVED lines=15> */
.L_x_15368:
        /* <DEDUP_REMOVED lines=15> */
.L_x_15369:
        /* <DEDUP_REMOVED lines=15> */
.L_x_15359:
[----:B0123--:R-:W0:Y:S01]  /*ad90*/  @P5 LDC.64 R192, c[0x0][0x478] ;  /* 0x00011e00ffc05b82 */ /* 0x00fe220000000a00 */
        /* <DEDUP_REMOVED lines=10> */
.L_x_15352:
[----:B------:R-:W-:Y:S05]  /*ae40*/  BSYNC.RECONVERGENT B0 ;  /* 0x0000000000007941 */ /* 0x000fea0003800200 */
.L_x_15351:
[----:B------:R-:W-:Y:S04]  /*ae50*/  BSSY.RECONVERGENT B0, `(.L_x_15370) ;  /* 0x000012e000007945 */ /* 0x000fe80003800200 */
[----:B------:R-:W-:Y:S05]  /*ae60*/  @!P4 BRA `(.L_x_15371) ;  /* 0x0000001000b0c947 */ /* 0x000fea0003800000 */
[----:B------:R-:W-:-:S04]  /*ae70*/  UISETP.NE.U32.AND UP0, UPT, UR24, URZ, UPT ;  /* 0x000000ff1800728c */ /* 0x000fc8000bf05070 */
[----:B------:R-:W-:Y:S01]  /*ae80*/  UISETP.NE.AND.EX UP0, UPT, UR25, URZ, UPT, UP0 ;  /* 0x000000ff1900728c */ /* 0x000fe2000bf05300 */
[----:B------:R-:W-:Y:S10]  /*ae90*/  BRA.U !UP3, `(.L_x_15372) ;  /* 0x000000010b0c7547 */ /* 0x000ff4000b800000 */
[----:B------:R-:W0:Y:S02]  /*aea0*/  LDC.64 R180, c[0x0][0x390] ;  /* 0x0000e400ffb47b82 */ /* 0x000e240000000a00 */
[----:B0-----:R-:W-:-:S06]  /*aeb0*/  IMAD.WIDE.U32 R180, R3, 0x10, R180 ;  /* 0x0000001003b47825 */ /* 0x001fcc00078e00b4 */
[----:B------:R-:W5:Y:S02]  /*aec0*/  LDG.E.128 R180, desc[UR20][R180.64] ;  /* 0x00000014b4b47981 */ /* 0x000f64000c1e1d00 */
.L_x_15372:
        /* <DEDUP_REMOVED lines=14> */
[----:B01234-:R-:W-:Y:S01]  /*afb0*/  FMUL.FTZ R184, R188, UR23 ;  /* 0x00000017bcb87c20 */ /* 0x01ffe20008410000 */
[----:B------:R-:W-:-:S03]  /*afc0*/  LOP3.LUT P6, RZ, R9, 0xff, RZ, 0xc0, !PT ;  /* 0x000000ff09ff7812 */ /* 0x000fc600078cc0ff */
[----:B------:R-:W-:-:S04]  /*afd0*/  FMUL.FTZ R184, R184, UR22 ;  /* 0x00000016b8b87c20 */ /* 0x000fc80008410000 */
[-C--:B------:R-:W-:Y:S01]  /*afe0*/  FMUL.FTZ R189, R180, R184.reuse ;  /* 0x000000b8b4bd7220 */ /* 0x080fe20000410000 */
[----:B------:R-:W-:-:S04]  /*aff0*/  FMUL.FTZ R184, R148, R184 ;  /* 0x000000b894b87220 */ /* 0x000fc80000410000 */
[----:B------:R-:W-:Y:S02]  /*b000*/  FSEL R189, R189, RZ, P6 ;  /* 0x000000ffbdbd7208 */ /* 0x000fe40003000000 */
[----:B------:R-:W-:-:S03]  /*b010*/  SEL R184, R184, RZ, P6 ;  /* 0x000000ffb8b87207 */ /* 0x000fc60003000000 */
[----:B------:R-:W-:-:S07]  /*b020*/  FADD.FTZ R52, R52, R189 ;  /* 0x000000bd34347221 */ /* 0x000fce0000010000 */
.L_x_15375:
        /* <DEDUP_REMOVED lines=17> */
.L_x_15376:
        /* <DEDUP_REMOVED lines=17> */
.L_x_15377:
        /* <DEDUP_REMOVED lines=18> */
.L_x_15374:
[----:B------:R-:W-:Y:S05]  /*b370*/  BRA.U !UP3, `(.L_x_15379) ;  /* 0x000000010b407547 */ /* 0x000fea000b800000 */
[----:B------:R-:W-:Y:S02]  /*b380*/  PLOP3.LUT P6, PT, PT, PT, UP2, 0x80, 0x8 ;  /* 0x000000000008781c */ /* 0x000fe40003fcf028 */
[----:B01234-:R-:W-:Y:S02]  /*b390*/  MOV R184, UR7 ;  /* 0x0000000700b87c02 */ /* 0x01ffe40008000f00 */
        /* <DEDUP_REMOVED lines=14> */
.L_x_15379:
        /* <DEDUP_REMOVED lines=17> */
.L_x_15380:
        /* <DEDUP_REMOVED lines=17> */
.L_x_15381:
        /* <DEDUP_REMOVED lines=18> */
.L_x_15373:
[----:B01234-:R-:W0:Y:S02]  /*b7c0*/  LDC.64 R192, c[0x0][0x478] ;  /* 0x00011e00ffc07b82 */ /* 0x01fe240000000a00 */
        /* <DEDUP_REMOVED lines=39> */
.L_x_15383:
        /* <DEDUP_REMOVED lines=15> */
.L_x_15384:
        /* <DEDUP_REMOVED lines=15> */
.L_x_15385:
        /* <DEDUP_REMOVED lines=10> */
.L_x_15382:
        /* <DEDUP_REMOVED lines=15> */
.L_x_15386:
        /* <DEDUP_REMOVED lines=15> */
.L_x_15387:
        /* <DEDUP_REMOVED lines=15> */
.L_x_15388:
        /* <DEDUP_REMOVED lines=15> */
.L_x_15378:
[----:B01234-:R-:W0:Y:S01]  /*c080*/  @P5 LDC.64 R192, c[0x0][0x478] ;  /* 0x00011e00ffc05b82 */ /* 0x01fe220000000a00 */
        /* <DEDUP_REMOVED lines=10> */
.L_x_15371:
[----:B------:R-:W-:Y:S05]  /*c130*/  BSYNC.RECONVERGENT B0 ;  /* 0x0000000000007941 */ /* 0x000fea0003800200 */
.L_x_15370:
[----:B01234-:R-:W2:Y:S01]  /*c140*/  LDL R192, [R1+0x18] ;  /* 0x0000180001c07983 */ /* 0x01fea20000100800 */
        /* <DEDUP_REMOVED lines=9> */
.L_x_15391:
        /* <DEDUP_REMOVED lines=22> */
.L_x_15394:
        /* <DEDUP_REMOVED lines=17> */
.L_x_15395:
        /* <DEDUP_REMOVED lines=17> */
.L_x_15396:
        /* <DEDUP_REMOVED lines=19> */
.L_x_15393:
        /* <DEDUP_REMOVED lines=17> */
.L_x_15398:
        /* <DEDUP_REMOVED lines=17> */
.L_x_15399:
        /* <DEDUP_REMOVED lines=17> */
.L_x_15400:
        /* <DEDUP_REMOVED lines=19> */
.L_x_15392:
[----:B------:R-:W0:Y:S02]  /*caf0*/  LDC.64 R192, c[0x0][0x478] ;  /* 0x00011e00ffc07b82 */ /* 0x000e240000000a00 */
[----:B0-----:R-:W-:-:S04]  /*cb00*/  ISETP.NE.U32.AND P5, PT, R192, RZ, PT ;  /* 0x000000ffc000720c */ /* 0x001fc80003fa5070 */
[----:B------:R-:W-:-:S13]  /*cb10*/  ISETP.NE.AND.EX P5, PT, R193, RZ, PT, P5 ;  /* 0x000000ffc100720c */ /* 0x000fda0003fa5350 */
[----:B------:R-:W-:Y:S05]  /*cb20*/  @!P5 BRA `(.L_x_15401) ;  /* 0x000000040034d947 */ /* 0x000fea0003800000 */
        /* <DEDUP_REMOVED lines=15> */
.L_x_15402:
        /* <DEDUP_REMOVED lines=15> */
.L_x_15403:
        /* <DEDUP_REMOVED lines=15> */
.L_x_15404:
        /* <DEDUP_REMOVED lines=32> */
.L_x_15401:
        /* <DEDUP_REMOVED lines=15> */
.L_x_15405:
        /* <DEDUP_REMOVED lines=15> */
.L_x_15406:
        /* <DEDUP_REMOVED lines=15> */
.L_x_15407:
[----:B------:R-:W-:Y:S05]  /*d2d0*/  BRA.U !UP3, `(.L_x_15397) ;  /* 0x000000010b407547 */ /* 0x000fea000b800000 */
[----:B------:R-:W2:Y:S01]  /*d2e0*/  LDL R192, [R1+0x10] ;  /* 0x0000100001c07983 */ /* 0x000ea20000100800 */
[----:B------:R-:W-:Y:S01]  /*d2f0*/  MOV R187, UR7 ;  /* 0x0000000700bb7c02 */ /* 0x000fe20008000f00 */
[----:B------:R-:W-:-:S06]  /*d300*/  UISETP.GT.AND UP0, UPT, UR32, URZ, UPT ;  /* 0x000000ff2000728c */ /* 0x000fcc000bf04270 */
[----:B------:R-:W-:Y:S01]  /*d310*/  PLOP3.LUT P6, PT, PT, PT, UP0, 0x80, 0x8 ;  /* 0x000000000008781c */ /* 0x000fe20003fcf008 */
        /* <DEDUP_REMOVED lines=12> */
.L_x_15397:
[----:B------:R-:W0:Y:S01]  /*d3e0*/  @P5 LDC.64 R192, c[0x0][0x478] ;  /* 0x00011e00ffc05b82 */ /* 0x000e220000000a00 */
[----:B------:R-:W1:Y:S01]  /*d3f0*/  @UP3 LDCU.64 UR8, c[0x0][0x468] ;  /* 0x00008d00ff0837ac */ /* 0x000e620008000a00 */
[----:B0----5:R-:W-:-:S04]  /*d400*/  @P5 IMAD.WIDE.U32 R194, R194, 0x10, R192 ;  /* 0x00000010c2c25825 */ /* 0x021fc800078e00c0 */
[----:B------:R-:W-:Y:S01]  /*d410*/  HFMA2 R192, -RZ, RZ, 0, 9.5367431640625e-07 ;  /* 0x00000010ffc07431 */ /* 0x000fe200000001ff */
[----:B------:R0:W-:Y:S01]  /*d420*/  @P5 STG.E.128 desc[UR20][R194.64], R188 ;  /* 0x000000bcc2005986 */ /* 0x0001e2000c101d14 */
[----:B------:R-:W-:-:S13]  /*d430*/  PLOP3.LUT P5, PT, PT, PT, UP3, 0x80, 0x8 ;  /* 0x000000000008781c */ /* 0x000fda0003faf038 */
[----:B-1----:R-:W-:Y:S01]  /*d440*/  @P5 IMAD.WIDE.U32 R192, R3, R192, UR8 ;  /* 0x0000000803c05e25 */ /* 0x002fe2000f8e00c0 */
[----:B------:R-:W-:-:S13]  /*d450*/  PLOP3.LUT P5, PT, PT, PT, UP3, 0x80, 0x8 ;  /* 0x000000000008781c */ /* 0x000fda0003faf038 */
[----:B------:R0:W-:Y:S02]  /*d460*/  @P5 STG.E.128 desc[UR20][R192.64], R184 ;  /* 0x000000b8c0005986 */ /* 0x0001e4000c101d14 */
.L_x_15390:
[----:B------:R-:W-:Y:S05]  /*d470*/  BSYNC.RECONVERGENT B0 ;  /* 0x0000000000007941 */ /* 0x000fea0003800200 */
.L_x_15389:
[----:B------:R-:W-:Y:S02]  /*d480*/  UIADD3 UR28, UPT, UPT, UR28, UR26, URZ ;  /* 0x0000001a1c1c7290 */ /* 0x000fe4000fffe0ff */
[----:B------:R-:W-:Y:S02]  /*d490*/  UPLOP3.LUT UP1, UPT, UPT, UPT, UP1, 0x40, 0x4 ;  /* 0x000000000004789c */ /* 0x000fe40003f2e810 */
[----:B------:R-:W-:-:S09]  /*d4a0*/  UISETP.GE.AND UP0, UPT, UR28, UR27, UPT ;  /* 0x0000001b1c00728c */ /* 0x000fd2000bf06270 */
[----:B------:R-:W-:Y:S05]  /*d4b0*/  BRA.U !UP0, `(.L_x_15408) ;  /* 0xffffff3908547547 */ /* 0x000fea000b83ffff */
.L_x_15235:
[----:B------:R-:W2:Y:S01]  /*d4c0*/  LDL.LU R3, [R1+0x20] ;  /* 0x0000200001037983 */ /* 0x000ea20000300800 */
[----:B------:R-:W1:Y:S01]  /*d4d0*/  S2UR UR4, SR_CTAID.X ;  /* 0x00000000000479c3 */ /* 0x000e620000002500 */
[----:B------:R-:W-:Y:S01]  /*d4e0*/  BSSY.RECONVERGENT B0, `(.L_x_15409) ;  /* 0x0000011000007945 */ /* 0x000fe20003800200 */
[----:B-1----:R-:W-:-:S06]  /*d4f0*/  UIMAD UR6, UR4, UR6, URZ ;  /* 0x00000006040672a4 */ /* 0x002fcc000f8e02ff */
[----:B-----5:R-:W-:Y:S02]  /*d500*/  MOV R9, UR6 ;  /* 0x0000000600097c02 */ /* 0x020fe40008000f00 */
[----:B--2---:R-:W-:Y:S02]  /*d510*/  ISETP.NE.AND P5, PT, R3, RZ, PT ;  /* 0x000000ff0300720c */ /* 0x004fe40003fa5270 */
[----:B------:R-:W1:Y:S02]  /*d520*/  S2R R3, SR_TID.X ;  /* 0x0000000000037919 */ /* 0x000e640000002100 */
[----:B-1----:R-:W-:-:S09]  /*d530*/  LEA.HI R9, R9, R3, RZ, 0x1e ;  /* 0x0000000309097211 */ /* 0x002fd200078ff0ff */
[----:B------:R-:W-:Y:S05]  /*d540*/  @!P5 BRA `(.L_x_15410) ;  /* 0x000000000028d947 */ /* 0x000fea0003800000 */
[----:B------:R-:W1:Y:S08]  /*d550*/  LDC.64 R2, c[0x0][0x440] ;  /* 0x00011000ff027b82 */ /* 0x000e700000000a00 */
[----:B------:R-:W2:Y:S08]  /*d560*/  LDC.64 R4, c[0x0][0x448] ;  /* 0x00011200ff047b82 */ /* 0x000eb00000000a00 */
[----:B------:R-:W3:Y:S01]  /*d570*/  LDC.64 R6, c[0x0][0x460] ;  /* 0x00011800ff067b82 */ /* 0x000ee20000000a00 */
[----:B-1----:R-:W-:-:S05]  /*d580*/  IMAD.WIDE.U32 R2, R9, 0x10, R2 ;  /* 0x0000001009027825 */ /* 0x002fca00078e0002 */
[----:B------:R1:W-:Y:S01]  /*d590*/  STG.E.128 desc[UR20][R2.64], R108 ;  /* 0x0000006c02007986 */ /* 0x0003e2000c101d14 */
[----:B--2---:R-:W-:-:S05]  /*d5a0*/  IMAD.WIDE.U32 R4, R9, 0x10, R4 ;  /* 0x0000001009047825 */ /* 0x004fca00078e0004 */
[----:B------:R1:W-:Y:S01]  /*d5b0*/  STG.E.128 desc[UR20][R4.64], R140 ;  /* 0x0000008c04007986 */ /* 0x0003e2000c101d14 */
[C---:B---3--:R-:W-:Y:S01]  /*d5c0*/  IMAD.WIDE.U32 R6, R9.reuse, 0x10, R6 ;  /* 0x0000001009067825 */ /* 0x048fe200078e0006 */
[----:B------:R-:W-:-:S04]  /*d5d0*/  IADD3 R9, PT, PT, R9, 0x100, RZ ;  /* 0x0000010009097810 */ /* 0x000fc80007ffe0ff */
[----:B------:R1:W-:Y:S03]  /*d5e0*/  STG.E.128 desc[UR20][R6.64], R76 ;  /* 0x0000004c06007986 */ /* 0x0003e6000c101d14 */
.L_x_15410:
[----:B------:R-:W-:Y:S05]  /*d5f0*/  BSYNC.RECONVERGENT B0 ;  /* 0x0000000000007941 */ /* 0x000fea0003800200 */
.L_x_15409:
[----:B------:R-:W2:Y:S01]  /*d600*/  LDL.LU R0, [R1+0x24] ;  /* 0x0000240001007983 */ /* 0x000ea20000300800 */
[----:B------:R-:W-:Y:S01]  /*d610*/  BSSY.RECONVERGENT B0, `(.L_x_15411) ;  /* 0x000000d000007945 */ /* 0x000fe20003800200 */
[----:B--2---:R-:W-:-:S13]  /*d620*/  ISETP.NE.AND P5, PT, R0, RZ, PT ;  /* 0x000000ff0000720c */ /* 0x004fda0003fa5270 */
[----:B------:R-:W-:Y:S05]  /*d630*/  @!P5 BRA `(.L_x_15412) ;  /* 0x000000000028d947 */ /* 0x000fea0003800000 */
[----:B-1----:R-:W1:Y:S08]  /*d640*/  LDC.64 R2, c[0x0][0x440] ;  /* 0x00011000ff027b82 */ /* 0x002e700000000a00 */
        /* <DEDUP_REMOVED lines=9> */
.L_x_15412:
[----:B------:R-:W-:Y:S05]  /*d6e0*/  BSYNC.RECONVERGENT B0 ;  /* 0x0000000000007941 */ /* 0x000fea0003800200 */
.L_x_15411:
[----:B------:R-:W-:Y:S04]  /*d6f0*/  BSSY.RECONVERGENT B0, `(.L_x_15413) ;  /* 0x000000c000007945 */ /* 0x000fe80003800200 */
[----:B------:R-:W-:Y:S05]  /*d700*/  @!P0 BRA `(.L_x_15414) ;  /* 0x0000000000288947 */ /* 0x000fea0003800000 */
[----:B-1--4-:R-:W1:Y:S08]  /*d710*/  LDC.64 R2, c[0x0][0x440] ;  /* 0x00011000ff027b82 */ /* 0x012e700000000a00 */
        /* <DEDUP_REMOVED lines=9> */
.L_x_15414:
[----:B------:R-:W-:Y:S05]  /*d7b0*/  BSYNC.RECONVERGENT B0 ;  /* 0x0000000000007941 */ /* 0x000fea0003800200 */
.L_x_15413:
        /* <DEDUP_REMOVED lines=12> */
.L_x_15416:
[----:B------:R-:W-:Y:S05]  /*d880*/  BSYNC.RECONVERGENT B0 ;  /* 0x0000000000007941 */ /* 0x000fea0003800200 */
.L_x_15415:
        /* <DEDUP_REMOVED lines=12> */
.L_x_15418:
[----:B------:R-:W-:Y:S05]  /*d950*/  BSYNC.RECONVERGENT B0 ;  /* 0x0000000000007941 */ /* 0x000fea0003800200 */
.L_x_15417:
        /* <DEDUP_REMOVED lines=12> */
.L_x_15420:
[----:B------:R-:W-:Y:S05]  /*da20*/  BSYNC.RECONVERGENT B0 ;  /* 0x0000000000007941 */ /* 0x000fea0003800200 */
.L_x_15419:
        /* <DEDUP_REMOVED lines=12> */
.L_x_15422:
[----:B------:R-:W-:Y:S05]  /*daf0*/  BSYNC.RECONVERGENT B0 ;  /* 0x0000000000007941 */ /* 0x000fea0003800200 */
.L_x_15421:
[----:B------:R-:W2:Y:S02]  /*db00*/  LDL.LU R0, [R1+0x18] ;  /* 0x0000180001007983 */ /* 0x000ea40000300800 */
[----:B--2---:R-:W-:-:S13]  /*db10*/  ISETP.NE.AND P0, PT, R0, RZ, PT ;  /* 0x000000ff0000720c */ /* 0x004fda0003f05270 */
[----:B------:R-:W-:Y:S05]  /*db20*/  @!P0 EXIT ;  /* 0x000000000000894d */ /* 0x000fea0003800000 */
[----:B-1--4-:R-:W1:Y:S08]  /*db30*/  LDC.64 R2, c[0x0][0x440] ;  /* 0x00011000ff027b82 */ /* 0x012e700000000a00 */
[----:B------:R-:W2:Y:S08]  /*db40*/  LDC.64 R4, c[0x0][0x448] ;  /* 0x00011200ff047b82 */ /* 0x000eb00000000a00 */
[----:B------:R-:W3:Y:S01]  /*db50*/  LDC.64 R6, c[0x0][0x460] ;  /* 0x00011800ff067b82 */ /* 0x000ee20000000a00 */
[----:B-1----:R-:W-:-:S05]  /*db60*/  IMAD.WIDE.U32 R2, R9, 0x10, R2 ;  /* 0x0000001009027825 */ /* 0x002fca00078e0002 */
[----:B------:R-:W-:Y:S01]  /*db70*/  STG.E.128 desc[UR20][R2.64], R80 ;  /* 0x0000005002007986 */ /* 0x000fe2000c101d14 */
[----:B--2---:R-:W-:-:S05]  /*db80*/  IMAD.WIDE.U32 R4, R9, 0x10, R4 ;  /* 0x0000001009047825 */ /* 0x004fca00078e0004 */
[----:B------:R-:W-:Y:S01]  /*db90*/  STG.E.128 desc[UR20][R4.64], R112 ;  /* 0x0000007004007986 */ /* 0x000fe2000c101d14 */
[----:B---3--:R-:W-:-:S05]  /*dba0*/  IMAD.WIDE.U32 R6, R9, 0x10, R6 ;  /* 0x0000001009067825 */ /* 0x008fca00078e0006 */
[----:B------:R-:W-:Y:S01]  /*dbb0*/  STG.E.128 desc[UR20][R6.64], R48 ;  /* 0x0000003006007986 */ /* 0x000fe2000c101d14 */
[----:B------:R-:W-:Y:S05]  /*dbc0*/  EXIT ;  /* 0x000000000000794d */ /* 0x000fea0003800000 */
.L_x_15423:
        /* <DEDUP_REMOVED lines=11> */
.L_x_15775:


//--------------------- .text._ZN10layer_norm22ln_bwd_finalize_kernelINS_22Kernel_traits_finalizeILj8192EfffffjLb1ELj1024ELj4ENS_18Kernel_traits_baseILj8192EfffffjLj1024EEEEELb1ELb1EEEvNS_9BwdParamsE --------------------------
	.section	.text._ZN10layer_norm22ln_bwd_finalize_kernelINS_22Kernel_traits_finalizeILj8192EfffffjLb1ELj1024ELj4ENS_18Kernel_traits_baseILj8192EfffffjLj1024EEEEELb1ELb1EEEvNS_9BwdParamsE,"ax",@progbits
	.align	128
        .global         _ZN10layer_norm22ln_bwd_finalize_kernelINS_22Kernel_traits_finalizeILj8192EfffffjLb1ELj1024ELj4ENS_18Kernel_traits_baseILj8192EfffffjLj1024EEEEELb1ELb1EEEvNS_9BwdParamsE
        .type           _ZN10layer_norm22ln_bwd_finalize_kernelINS_22Kernel_traits_finalizeILj8192EfffffjLb1ELj1024ELj4ENS_18Kernel_traits_baseILj8192EfffffjLj1024EEEEELb1ELb1EEEvNS_9BwdParamsE,@function
        .size           _ZN10layer_norm22ln_bwd_finalize_kernelINS_22Kernel_traits_finalizeILj8192EfffffjLb1ELj1024ELj4ENS_18Kernel_traits_baseILj8192EfffffjLj1024EEEEELb1ELb1EEEvNS_9BwdParamsE,(.L_x_15776 - _ZN10layer_norm22ln_bwd_finalize_kernelINS_22Kernel_traits_finalizeILj8192EfffffjLb1ELj1024ELj4ENS_18Kernel_traits_baseILj8192EfffffjLj1024EEEEELb1ELb1EEEvNS_9BwdParamsE)
        .other          _ZN10layer_norm22ln_bwd_finalize_kernelINS_22Kernel_traits_finalizeILj8192EfffffjLb1ELj1024ELj4ENS_18Kernel_traits_baseILj8192EfffffjLj1024EEEEELb1ELb1EEEvNS_9BwdParamsE,@"STO_CUDA_ENTRY STV_DEFAULT"
_ZN10layer_norm22ln_bwd_finalize_kernelINS_22Kernel_traits_finalizeILj8192EfffffjLb1ELj1024ELj4ENS_18Kernel_traits_baseILj8192EfffffjLj1024EEEEELb1ELb1EEEvNS_9BwdParamsE:
.text._ZN10layer_norm22ln_bwd_finalize_kernelINS_22Kernel_traits_finalizeILj8192EfffffjLb1ELj1024ELj4ENS_18Kernel_traits_baseILj8192EfffffjLj1024EEEEELb1ELb1EEEvNS_9BwdParamsE:
        /* <DEDUP_REMOVED lines=60> */
.L_x_15428:
        /* <DEDUP_REMOVED lines=87> */
.L_x_15427:
[----:B------:R-:W-:Y:S05]  /*0930*/  BSYNC.RECONVERGENT B1 ;  /* 0x0000000000017941 */ /* 0x000fea0003800200 */
.L_x_15426:
        /* <DEDUP_REMOVED lines=50> */
.L_x_15430:
[----:B------:R-:W-:Y:S05]  /*0c60*/  BSYNC.RECONVERGENT B1 ;  /* 0x0000000000017941 */ /* 0x000fea0003800200 */
.L_x_15429:
        /* <DEDUP_REMOVED lines=30> */
.L_x_15432:
[----:B------:R-:W-:Y:S05]  /*0e50*/  BSYNC.RECONVERGENT B1 ;  /* 0x0000000000017941 */ /* 0x000fea0003800200 */
.L_x_15431:
        /* <DEDUP_REMOVED lines=15> */
.L_x_15425:
[----:B------:R-:W-:Y:S05]  /*0f50*/  BSYNC.RECONVERGENT B0 ;  /* 0x0000000000007941 */ /* 0x000fea0003800200 */
.L_x_15424:
        /* <DEDUP_REMOVED lines=70> */
.L_x_15433:
        /* <DEDUP_REMOVED lines=12> */
.L_x_15776:


//--------------------- .text._ZN10layer_norm13ln_bwd_kernelINS_13Kernel_traitsIfffffjLj8192ELj1ELj1ELj8ELj16ENS_18Kernel_traits_baseILj8192EfffffjLj256EEEEELb1ELb1ELb1ELb1EEEvNS_9BwdParamsE --------------------------
	.section	.text._ZN10layer_norm13ln_bwd_kernelINS_13Kernel_traitsIfffffjLj8192ELj1ELj1ELj8ELj16ENS_18Kernel_traits_baseILj8192EfffffjLj256EEEEELb1ELb1ELb1ELb1EEEvNS_9BwdParamsE,"ax",@progbits
	.align	128
        .global         _ZN10layer_norm13ln_bwd_kernelINS_13Kernel_traitsIfffffjLj8192ELj1ELj1ELj8ELj16ENS_18Kernel_traits_baseILj8192EfffffjLj256EEEEELb1ELb1ELb1ELb1EEEvNS_9BwdParamsE
        .type           _ZN10layer_norm13ln_bwd_kernelINS_13Kernel_traitsIfffffjLj8192ELj1ELj1ELj8ELj16ENS_18Kernel_traits_baseILj8192EfffffjLj256EEEEELb1ELb1ELb1ELb1EEEvNS_9BwdParamsE,@function
        .size           _ZN10layer_norm13ln_bwd_kernelINS_13Kernel_traitsIfffffjLj8192ELj1ELj1ELj8ELj16ENS_18Kernel_traits_baseILj8192EfffffjLj256EEEEELb1ELb1ELb1ELb1EEEvNS_9BwdParamsE,(.L_x_15777 - _ZN10layer_norm13ln_bwd_kernelINS_13Kernel_traitsIfffffjLj8192ELj1ELj1ELj8ELj16ENS_18Kernel_traits_baseILj8192EfffffjLj256EEEEELb1ELb1ELb1ELb1EEEvNS_9BwdParamsE)
        .other          _ZN10layer_norm13ln_bwd_kernelINS_13Kernel_traitsIfffffjLj8192ELj1ELj1ELj8ELj16ENS_18Kernel_traits_baseILj8192EfffffjLj256EEEEELb1ELb1ELb1ELb1EEEvNS_9BwdParamsE,@"STO_CUDA_ENTRY STV_DEFAULT"
_ZN10layer_norm13ln_bwd_kernelINS_13Kernel_traitsIfffffjLj8192ELj1ELj1ELj8ELj16ENS_18Kernel_traits_baseILj8192EfffffjLj256EEEEELb1ELb1ELb1ELb1EEEvNS_9BwdParamsE:
.text._ZN10layer_norm13ln_bwd_kernelINS_13Kernel_traitsIfffffjLj8192ELj1ELj1ELj8ELj16ENS_18Kernel_traits_baseILj8192EfffffjLj256EEEEELb1ELb1ELb1ELb1EEEvNS_9BwdParamsE:
        /* <DEDUP_REMOVED lines=103> */
.L_x_15576:
        /* <DEDUP_REMOVED lines=18> */
[----:B------:R-:W1:Y:S01]  /*0790*/  LDC.64 R180, c[0x0][0x3a8] ;  /* 0x0000ea00ffb47b82 */ /* 0x000e620000000a00 */
[----:B------:R-:W-:Y:S02]  /*07a0*/  UIMAD UR9, UR8, UR26, URZ ;  /* 0x0000001a080972a4 */ /* 0x000fe4000f8e02ff */
[----:B------:R-:W-:Y:S01]  /*07b0*/  UIMAD.WIDE UR32, UR8, 0x4, UR12 ;  /* 0x00000004082078a5 */ /* 0x000fe2000f8e020c */
[----:B------:R3:W-:Y:S01]  /*07c0*/  STL.64 [R1+0x88], R42 ;  /* 0x0000882a01007387 */ /* 0x0007e20000100a00 */
[----:B------:R-:W-:Y:S01]  /*07d0*/  USHF.R.S32.HI UR10, URZ, 0x1f, UR9 ;  /* 0x0000001fff0a7899 */ /* 0x000fe20008011409 */
[----:B------:R-:W-:Y:S01]  /*07e0*/  ISETP.NE.U32.AND P0, PT, RZ, UR4, PT ;  /* 0x00000004ff007c0c */ /* 0x000fe2000bf05070 */
[----:B------:R-:W-:Y:S01]  /*07f0*/  UISETP.GE.AND UP3, UPT, UR11, 0x1, UPT ;  /* 0x000000010b00788c */ /* 0x000fe2000bf66270 */
[----:B------:R-:W4:Y:S01]  /*0800*/  LDC.64 R248, c[0x0][0x428] ;  /* 0x00010a00fff87b82 */ /* 0x000f220000000a00 */
[----:B------:R-:W-:Y:S01]  /*0810*/  ULEA.HI UR10, UR10, UR9, URZ, 0x2 ;  /* 0x000000090a0a7291 */ /* 0x000fe2000f8f10ff */
[----:B------:R-:W-:Y:S01]  /*0820*/  MOV R2, UR32 ;  /* 0x0000002000027c02 */ /* 0x000fe20008000f00 */
[----:B------:R4:W-:Y:S01]  /*0830*/  STL [R1+0x80], R40 ;  /* 0x0000802801007387 */ /* 0x0009e20000100800 */
[----:B------:R-:W-:-:S03]  /*0840*/  MOV R3, UR33 ;  /* 0x0000002100037c02 */ /* 0x000fc60008000f00 */
[----:B------:R-:W-:Y:S01]  /*0850*/  MOV R5, UR10 ;  /* 0x0000000a00057c02 */ /* 0x000fe20008000f00 */
[----:B---3--:R-:W3:Y:S01]  /*0860*/  LDC.64 R42, c[0x0][0x3b0] ;  /* 0x0000ec00ff2a7b82 */ /* 0x008ee20000000a00 */
[----:B------:R2:W3:Y:S02]  /*0870*/  LDG.E R252, desc[UR20][R2.64] ;  /* 0x0000001402fc7981 */ /* 0x0004e4000c1e1900 */
[----:B0-----:R-:W-:-:S04]  /*0880*/  LEA.HI.SX32 R204, R5, R250, 0x1e ;  /* 0x000000fa05cc7211 */ /* 0x001fc800078ff2ff */
[C---:B------:R-:W-:Y:S01]  /*0890*/  IADD3 R0, PT, PT, R204.reuse, 0x100, RZ ;  /* 0x00000100cc007810 */ /* 0x040fe20007ffe0ff */
[C---:B-1----:R-:W-:Y:S01]  /*08a0*/  IMAD.WIDE.U32 R212, R204.reuse, 0x10, R180 ;  /* 0x00000010ccd47825 */ /* 0x042fe200078e00b4 */
[C---:B------:R-:W-:Y:S02]  /*08b0*/  IADD3 R246, PT, PT, R204.reuse, 0x200, RZ ;  /* 0x00000200ccf67810 */ /* 0x040fe40007ffe0ff */
[C---:B------:R-:W-:Y:S02]  /*08c0*/  IADD3 R6, PT, PT, R204.reuse, 0x300, RZ ;  /* 0x00000300cc067810 */ /* 0x040fe40007ffe0ff */
[C---:B------:R-:W-:Y:S02]  /*08d0*/  IADD3 R7, PT, PT, R204.reuse, 0x400, RZ ;  /* 0x00000400cc077810 */ /* 0x040fe40007ffe0ff */
[C---:B--2---:R-:W-:Y:S02]  /*08e0*/  IADD3 R2, PT, PT, R204.reuse, 0x500, RZ ;  /* 0x00000500cc027810 */ /* 0x044fe40007ffe0ff */
[----:B------:R-:W-:-:S02]  /*08f0*/  IADD3 R3, PT, PT, R204, 0x600, RZ ;  /* 0x00000600cc037810 */ /* 0x000fc40007ffe0ff */
[----:B------:R-:W-:Y:S01]  /*0900*/  IADD3 R4, PT, PT, R204, 0x700, RZ ;  /* 0x00000700cc047810 */ /* 0x000fe20007ffe0ff */
[--C-:B------:R-:W-:Y:S01]  /*0910*/  IMAD.WIDE.U32 R216, R0, 0x10, R180.reuse ;  /* 0x0000001000d87825 */ /* 0x100fe200078e00b4 */
[----:B------:R-:W2:Y:S03]  /*0920*/  LDG.E.128 R212, desc[UR20][R212.64] ;  /* 0x00000014d4d47981 */ /* 0x000ea6000c1e1d00 */
[--C-:B------:R-:W-:Y:S01]  /*0930*/  IMAD.WIDE.U32 R220, R246, 0x10, R180.reuse ;  /* 0x00000010f6dc7825 */ /* 0x100fe200078e00b4 */
[----:B------:R-:W-:Y:S01]  /*0940*/  ISETP.NE.AND.EX P0, PT, RZ, UR5, PT, P0 ;  /* 0x00000005ff007c0c */ /* 0x000fe2000bf05300 */
[----:B------:R-:W-:Y:S01]  /*0950*/  UIADD3 UR9, UPT, UPT, UR30, -0x1, URZ ;  /* 0xffffffff1e097890 */ /* 0x000fe2000fffe0ff */
[----:B------:R-:W-:Y:S01]  /*0960*/  PLOP3.LUT P1, PT, PT, PT, UP3, 0x80, 0x8 ;  /* 0x000000000008781c */ /* 0x000fe20003f2f038 */
[--C-:B------:R-:W-:Y:S01]  /*0970*/  IMAD.WIDE.U32 R224, R6, 0x10, R180.reuse ;  /* 0x0000001006e07825 */ /* 0x100fe200078e00b4 */
[----:B------:R-:W2:Y:S03]  /*0980*/  LDG.E.128 R216, desc[UR20][R216.64] ;  /* 0x00000014d8d87981 */ /* 0x000ea6000c1e1d00 */
[--C-:B------:R-:W-:Y:S01]  /*0990*/  IMAD.WIDE.U32 R228, R7, 0x10, R180.reuse ;  /* 0x0000001007e47825 */ /* 0x100fe200078e00b4 */
[----:B------:R-:W2:Y:S03]  /*09a0*/  LDG.E.128 R220, desc[UR20][R220.64] ;  /* 0x00000014dcdc7981 */ /* 0x000ea6000c1e1d00 */
[----:B------:R-:W-:-:S02]  /*09b0*/  IMAD.WIDE.U32 R232, R2, 0x10, R180 ;  /* 0x0000001002e87825 */ /* 0x000fc400078e00b4 */
[----:B------:R-:W0:Y:S02]  /*09c0*/  @P0 LDC.64 R200, c[0x0][0x438] ;  /* 0x00010e00ffc80b82 */ /* 0x000e240000000a00 */
[----:B------:R-:W-:-:S06]  /*09d0*/  IMAD.WIDE.U32 R182, R3, 0x10, R180 ;  /* 0x0000001003b67825 */ /* 0x000fcc00078e00b4 */
[----:B------:R-:W1:Y:S01]  /*09e0*/  @P0 LDC.64 R210, c[0x0][0x438] ;  /* 0x00010e00ffd20b82 */ /* 0x000e620000000a00 */
[----:B------:R-:W-:-:S07]  /*09f0*/  IMAD.WIDE.U32 R180, R4, 0x10, R180 ;  /* 0x0000001004b47825 */ /* 0x000fce00078e00b4 */
[----:B------:R-:W4:Y:S01]  /*0a00*/  @P0 LDC.64 R244, c[0x0][0x438] ;  /* 0x00010e00fff40b82 */ /* 0x000f220000000a00 */
[----:B------:R-:W2:Y:S01]  /*0a10*/  LDG.E.128 R240, desc[UR20][R180.64] ;  /* 0x00000014b4f07981 */ /* 0x000ea2000c1e1d00 */
[----:B------:R-:W-:-:S03]  /*0a20*/  UIMAD UR9, UR9, UR26, URZ ;  /* 0x0000001a090972a4 */ /* 0x000fc6000f8e02ff */
[----:B------:R-:W2:Y:S03]  /*0a30*/  LDG.E.128 R224, desc[UR20][R224.64] ;  /* 0x00000014e0e07981 */ /* 0x000ea6000c1e1d00 */
[----:B------:R-:W4:Y:S01]  /*0a40*/  @P0 LDC.64 R202, c[0x0][0x438] ;  /* 0x00010e00ffca0b82 */ /* 0x000f220000000a00 */
[----:B------:R-:W-:-:S07]  /*0a50*/  USHF.R.S32.HI UR10, URZ, 0x1f, UR9 ;  /* 0x0000001fff0a7899 */ /* 0x000fce0008011409 */
[----:B------:R-:W4:Y:S01]  /*0a60*/  @P0 LDC.64 R208, c[0x0][0x438] ;  /* 0x00010e00ffd00b82 */ /* 0x000f220000000a00 */
[----:B------:R-:W-:Y:S01]  /*0a70*/  ULEA.HI UR10, UR10, UR9, URZ, 0x2 ;  /* 0x000000090a0a7291 */ /* 0x000fe2000f8f10ff */
[----:B0-----:R-:W-:Y:S01]  /*0a80*/  @P0 IMAD.WIDE.U32 R206, R0, 0x10, R200 ;  /* 0x0000001000ce0825 */ /* 0x001fe200078e00c8 */
[----:B------:R-:W-:Y:S01]  /*0a90*/  @UP3 UIADD3 UR9, UPT, UPT, UR11, -0x1, URZ ;  /* 0xffffffff0b093890 */ /* 0x000fe2000fffe0ff */
[----:B------:R-:W2:Y:S03]  /*0aa0*/  LDG.E.128 R228, desc[UR20][R228.64] ;  /* 0x00000014e4e47981 */ /* 0x000ea6000c1e1d00 */
[----:B------:R-:W-:Y:S01]  /*0ab0*/  MOV R5, UR10 ;  /* 0x0000000a00057c02 */ /* 0x000fe20008000f00 */
[----:B------:R1:W5:Y:S01]  /*0ac0*/  @P0 LDG.E.128 R32, desc[UR20][R206.64] ;  /* 0x00000014ce200981 */ /* 0x000362000c1e1d00 */
[----:B------:R-:W-:Y:S02]  /*0ad0*/  @UP3 UIMAD UR9, UR9, UR26, URZ ;  /* 0x0000001a090932a4 */ /* 0x000fe4000f8e02ff */
[----:B------:R-:W-:Y:S01]  /*0ae0*/  LEA.HI.SX32 R5, R5, R250, 0x1e ;  /* 0x000000fa05057211 */ /* 0x000fe200078ff2ff */
[----:B------:R-:W2:Y:S04]  /*0af0*/  LDG.E.128 R232, desc[UR20][R232.64] ;  /* 0x00000014e8e87981 */ /* 0x000ea8000c1e1d00 */
[----:B------:R-:W2:Y:S01]  /*0b00*/  LDG.E.128 R236, desc[UR20][R182.64] ;  /* 0x00000014b6ec7981 */ /* 0x000ea2000c1e1d00 */
[----:B-1----:R-:W-:-:S04]  /*0b10*/  @P0 IMAD.WIDE.U32 R206, R6, 0x10, R210 ;  /* 0x0000001006ce0825 */ /* 0x002fc800078e00d2 */
[----:B----4-:R-:W-:Y:S01]  /*0b20*/  @P0 IMAD.WIDE.U32 R6, R7, 0x10, R244 ;  /* 0x0000001007060825 */ /* 0x010fe200078e00f4 */
[----:B------:R-:W-:-:S03]  /*0b30*/  @UP3 USHF.R.S32.HI UR10, URZ, 0x1f, UR9 ;  /* 0x0000001fff0a3899 */ /* 0x000fc60008011409 */
[----:B------:R-:W-:Y:S01]  /*0b40*/  @P0 IMAD.WIDE.U32 R204, R204, 0x10, R202 ;  /* 0x00000010cccc0825 */ /* 0x000fe200078e00ca */
[----:B------:R0:W5:Y:S01]  /*0b50*/  @P0 LDG.E.128 R20, desc[UR20][R6.64] ;  /* 0x0000001406140981 */ /* 0x000162000c1e1d00 */
[----:B------:R-:W-:Y:S01]  /*0b60*/  @UP3 ULEA.HI UR10, UR10, UR9, URZ, 0x2 ;  /* 0x000000090a0a3291 */ /* 0x000fe2000f8f10ff */
[C---:B------:R-:W-:Y:S01]  /*0b70*/  IADD3 R0, PT, PT, R5.reuse, 0x500, RZ ;  /* 0x0000050005007810 */ /* 0x040fe20007ffe0ff */
[----:B------:R-:W1:Y:S01]  /*0b80*/  @P0 LDC.64 R244, c[0x0][0x438] ;  /* 0x00010e00fff40b82 */ /* 0x000e620000000a00 */
[----:B------:R4:W5:Y:S04]  /*0b90*/  @P0 LDG.E.128 R36, desc[UR20][R204.64] ;  /* 0x00000014cc240981 */ /* 0x000968000c1e1d00 */
[----:B------:R-:W5:Y:S01]  /*0ba0*/  @P0 LDG.E.128 R24, desc[UR20][R206.64] ;  /* 0x00000014ce180981 */ /* 0x000f62000c1e1d00 */
[----:B0-----:R-:W-:Y:S01]  /*0bb0*/  IADD3 R6, PT, PT, R5, 0x600, RZ ;  /* 0x0000060005067810 */ /* 0x001fe20007ffe0ff */
[----:B----4-:R-:W-:-:S04]  /*0bc0*/  @P0 IMAD.WIDE.U32 R204, R246, 0x10, R208 ;  /* 0x00000010f6cc0825 */ /* 0x010fc800078e00d0 */
[--C-:B------:R-:W-:Y:S01]  /*0bd0*/  IMAD.WIDE.U32 R6, R6, 0x10, R248.reuse ;  /* 0x0000001006067825 */ /* 0x100fe200078e00f8 */
[----:B------:R-:W5:Y:S01]  /*0be0*/  @P0 LDG.E.128 R28, desc[UR20][R204.64] ;  /* 0x00000014cc1c0981 */ /* 0x000f62000c1e1d00 */
[----:B------:R-:W-:Y:S02]  /*0bf0*/  MOV R247, UR10 ;  /* 0x0000000a00f77c02 */ /* 0x000fe40008000f00 */
[--C-:B------:R-:W-:Y:S01]  /*0c00*/  IMAD.WIDE.U32 R200, R0, 0x10, R248.reuse ;  /* 0x0000001000c87825 */ /* 0x100fe200078e00f8 */
[----:B------:R-:W-:Y:S01]  /*0c10*/  MOV R0, RZ ;  /* 0x000000ff00007202 */ /* 0x000fe20000000f00 */
[----:B------:R0:W4:Y:S01]  /*0c20*/  LDG.E.128 R204, desc[UR20][R6.64] ;  /* 0x0000001406cc7981 */ /* 0x000122000c1e1d00 */
[----:B------:R-:W-:Y:S02]  /*0c30*/  @P1 LEA.HI.SX32 R0, R247, R250, 0x1e ;  /* 0x000000faf7001211 */ /* 0x000fe400078ff2ff */
[----:B------:R-:W1:Y:S01]  /*0c40*/  @P0 LDC.64 R246, c[0x0][0x438] ;  /* 0x00010e00fff60b82 */ /* 0x000e620000000a00 */
[C---:B------:R-:W-:Y:S01]  /*0c50*/  IMAD.WIDE.U32 R180, R5.reuse, 0x10, R248 ;  /* 0x0000001005b47825 */ /* 0x040fe200078e00f8 */
[C---:B------:R-:W-:Y:S01]  /*0c60*/  IADD3 R184, PT, PT, R5.reuse, 0x100, RZ ;  /* 0x0000010005b87810 */ /* 0x040fe20007ffe0ff */
[----:B------:R-:W4:Y:S05]  /*0c70*/  LDG.E.128 R200, desc[UR20][R200.64] ;  /* 0x00000014c8c87981 */ /* 0x000f2a000c1e1d00 */
[----:B0-----:R-:W0:Y:S01]  /*0c80*/  @P0 LDC.64 R6, c[0x0][0x438] ;  /* 0x00010e00ff060b82 */ /* 0x001e220000000a00 */
[----:B------:R-:W-:-:S02]  /*0c90*/  IADD3 R188, PT, PT, R5, 0x200, RZ ;  /* 0x0000020005bc7810 */ /* 0x000fc40007ffe0ff */
[C---:B------:R-:W-:Y:S02]  /*0ca0*/  IADD3 R192, PT, PT, R5.reuse, 0x300, RZ ;  /* 0x0000030005c07810 */ /* 0x040fe40007ffe0ff */
[C---:B------:R-:W-:Y:S01]  /*0cb0*/  IADD3 R196, PT, PT, R5.reuse, 0x400, RZ ;  /* 0x0000040005c47810 */ /* 0x040fe20007ffe0ff */
[----:B------:R-:W4:Y:S01]  /*0cc0*/  LDG.E.128 R180, desc[UR20][R180.64] ;  /* 0x00000014b4b47981 */ /* 0x000f22000c1e1d00 */
[----:B------:R-:W-:-:S05]  /*0cd0*/  IADD3 R5, PT, PT, R5, 0x700, RZ ;  /* 0x0000070005057810 */ /* 0x000fca0007ffe0ff */
[----:B------:R-:W-:-:S04]  /*0ce0*/  IMAD.WIDE.U32 R208, R5, 0x10, R248 ;  /* 0x0000001005d07825 */ /* 0x000fc800078e00f8 */
[----:B-1----:R-:W-:Y:S02]  /*0cf0*/  @P0 IMAD.WIDE.U32 R4, R4, 0x10, R246 ;  /* 0x0000001004040825 */ /* 0x002fe400078e00f6 */
[----:B------:R-:W4:Y:S02]  /*0d00*/  LDG.E.128 R208, desc[UR20][R208.64] ;  /* 0x00000014d0d07981 */ /* 0x000f24000c1e1d00 */
[----:B0-----:R-:W-:Y:S02]  /*0d10*/  @P0 IMAD.WIDE.U32 R6, R2, 0x10, R6 ;  /* 0x0000001002060825 */ /* 0x001fe400078e0006 */
[----:B------:R0:W5:Y:S02]  /*0d20*/  @P0 LDG.E.128 R8, desc[UR20][R4.64] ;  /* 0x0000001404080981 */ /* 0x000164000c1e1d00 */
[----:B------:R-:W-:Y:S02]  /*0d30*/  @P0 IMAD.WIDE.U32 R2, R3, 0x10, R244 ;  /* 0x0000001003020825 */ /* 0x000fe400078e00f4 */
[----:B------:R-:W5:Y:S04]  /*0d40*/  @P0 LDG.E.128 R16, desc[UR20][R6.64] ;  /* 0x0000001406100981 */ /* 0x000f68000c1e1d00 */
[----:B------:R3:W5:Y:S01]  /*0d50*/  @P0 LDG.E.128 R12, desc[UR20][R2.64] ;  /* 0x00000014020c0981 */ /* 0x000762000c1e1d00 */
[----:B------:R-:W-:Y:S01]  /*0d60*/  IMAD.WIDE.U32 R184, R184, 0x10, R248 ;  /* 0x00000010b8b87825 */ /* 0x000fe200078e00f8 */
[----:B0-----:R-:W-:-:S03]  /*0d70*/  IADD3 R4, PT, PT, R0, 0x100, RZ ;  /* 0x0000010000047810 */ /* 0x001fc60007ffe0ff */
[C---:B---3--:R-:W-:Y:S01]  /*0d80*/  IMAD.WIDE.U32 R2, R0.reuse, 0x4, R42 ;  /* 0x0000000400027825 */ /* 0x048fe200078e002a */
[C---:B------:R-:W-:Y:S01]  /*0d90*/  IADD3 R6, PT, PT, R0.reuse, 0x200, RZ ;  /* 0x0000020000067810 */ /* 0x040fe20007ffe0ff */
[----:B------:R-:W3:Y:S01]  /*0da0*/  LDG.E.128 R184, desc[UR20][R184.64] ;  /* 0x00000014b8b87981 */ /* 0x000ee2000c1e1d00 */
[----:B------:R-:W-:Y:S01]  /*0db0*/  IADD3 R244, PT, PT, R0, 0x600, RZ ;  /* 0x0000060000f47810 */ /* 0x000fe20007ffe0ff */
[--C-:B------:R-:W-:Y:S02]  /*0dc0*/  IMAD.WIDE.U32 R188, R188, 0x10, R248.reuse ;  /* 0x00000010bcbc7825 */ /* 0x100fe400078e00f8 */
[----:B------:R0:W5:Y:S02]  /*0dd0*/  LDG.E R245, desc[UR20][R2.64] ;  /* 0x0000001402f57981 */ /* 0x000164000c1e1900 */
[----:B------:R-:W-:-:S04]  /*0de0*/  IMAD.WIDE.U32 R192, R192, 0x10, R248 ;  /* 0x00000010c0c07825 */ /* 0x000fc800078e00f8 */
[----:B------:R-:W-:Y:S01]  /*0df0*/  IMAD.WIDE.U32 R196, R196, 0x10, R248 ;  /* 0x00000010c4c47825 */ /* 0x000fe200078e00f8 */
[C---:B------:R-:W-:Y:S01]  /*0e00*/  IADD3 R248, PT, PT, R0.reuse, 0x500, RZ ;  /* 0x0000050000f87810 */ /* 0x040fe20007ffe0ff */
[----:B------:R-:W3:Y:S01]  /*0e10*/  LDG.E.128 R188, desc[UR20][R188.64] ;  /* 0x00000014bcbc7981 */ /* 0x000ee2000c1e1d00 */
[C---:B0-----:R-:W-:Y:S02]  /*0e20*/  IADD3 R3, PT, PT, R0.reuse, 0x300, RZ ;  /* 0x0000030000037810 */ /* 0x041fe40007ffe0ff */
[----:B------:R-:W-:Y:S01]  /*0e30*/  IADD3 R2, PT, PT, R0, 0x400, RZ ;  /* 0x0000040000027810 */ /* 0x000fe20007ffe0ff */
[--C-:B------:R-:W-:Y:S01]  /*0e40*/  IMAD.WIDE.U32 R246, R4, 0x4, R42.reuse ;  /* 0x0000000404f67825 */ /* 0x100fe200078e002a */
[----:B------:R-:W-:Y:S01]  /*0e50*/  IADD3 R0, PT, PT, R0, 0x700, RZ ;  /* 0x0000070000007810 */ /* 0x000fe20007ffe0ff */
[----:B------:R-:W3:Y:S02]  /*0e60*/  LDG.E.128 R192, desc[UR20][R192.64] ;  /* 0x00000014c0c07981 */ /* 0x000ee4000c1e1d00 */
[--C-:B------:R-:W-:Y:S01]  /*0e70*/  IMAD.WIDE.U32 R4, R3, 0x4, R42.reuse ;  /* 0x0000000403047825 */ /* 0x100fe200078e002a */
[----:B------:R-:W-:Y:S01]  /*0e80*/  ISETP.NE.AND P0, PT, RZ, UR27, PT ;  /* 0x0000001bff007c0c */ /* 0x000fe2000bf05270 */
[----:B------:R-:W3:Y:S02]  /*0e90*/  LDG.E.128 R196, desc[UR20][R196.64] ;  /* 0x00000014c4c47981 */ /* 0x000ee4000c1e1d00 */
[----:B------:R-:W-:-:S04]  /*0ea0*/  IMAD.WIDE.U32 R6, R6, 0x4, R42 ;  /* 0x0000000406067825 */ /* 0x000fc800078e002a */
[--C-:B------:R-:W-:Y:S02]  /*0eb0*/  IMAD.WIDE.U32 R2, R2, 0x4, R42.reuse ;  /* 0x0000000402027825 */ /* 0x100fe400078e002a */
[----:B------:R-:W5:Y:S02]  /*0ec0*/  LDG.E R7, desc[UR20][R6.64] ;  /* 0x0000001406077981 */ /* 0x000f64000c1e1900 */
[----:B------:R-:W-:-:S04]  /*0ed0*/  IMAD.WIDE.U32 R248, R248, 0x4, R42 ;  /* 0x00000004f8f87825 */ /* 0x000fc800078e002a */
[--C-:B------:R-:W-:Y:S02]  /*0ee0*/  IMAD.WIDE.U32 R250, R244, 0x4, R42.reuse ;  /* 0x00000004f4fa7825 */ /* 0x100fe400078e002a */
[----:B------:R0:W5:Y:S02]  /*0ef0*/  LDG.E R244, desc[UR20][R246.64] ;  /* 0x00000014f6f47981 */ /* 0x000164000c1e1900 */
[----:B------:R-:W-:Y:S02]  /*0f00*/  IMAD.WIDE.U32 R42, R0, 0x4, R42 ;  /* 0x00000004002a7825 */ /* 0x000fe400078e002a */
[----:B------:R-:W5:Y:S01]  /*0f10*/  LDG.E R6, desc[UR20][R4.64] ;  /* 0x0000001404067981 */ /* 0x000f62000c1e1900 */
[----:B0-----:R-:W-:Y:S02]  /*0f20*/  MOV R246, R42 ;  /* 0x0000002a00f67202 */ /* 0x001fe40000000f00 */
[----:B------:R-:W-:Y:S01]  /*0f30*/  MOV R247, R43 ;  /* 0x0000002b00f77202 */ /* 0x000fe20000000f00 */
[----:B------:R-:W5:Y:S04]  /*0f40*/  LDG.E R5, desc[UR20][R2.64] ;  /* 0x0000001402057981 */ /* 0x000f68000c1e1900 */
[----:B------:R-:W5:Y:S04]  /*0f50*/  LDL.LU.64 R42, [R1+0x88] ;  /* 0x00008800012a7983 */ /* 0x000f680000300a00 */
[----:B------:R-:W5:Y:S04]  /*0f60*/  LDG.E R4, desc[UR20][R248.64] ;  /* 0x00000014f8047981 */ /* 0x000f68000c1e1900 */
[----:B------:R2:W5:Y:S04]  /*0f70*/  LDG.E R2, desc[UR20][R246.64] ;  /* 0x00000014f6027981 */ /* 0x000568000c1e1900 */
[----:B------:R0:W5:Y:S04]  /*0f80*/  LDG.E R3, desc[UR20][R250.64] ;  /* 0x00000014fa037981 */ /* 0x000168000c1e1900 */
[----:B------:R-:W3:Y:S04]  /*0f90*/  LDL R248, [R1+0x74] ;  /* 0x0000740001f87983 */ /* 0x000ee80000100800 */
[----:B------:R-:W3:Y:S01]  /*0fa0*/  LDL R247, [R1+0x7c] ;  /* 0x00007c0001f77983 */ /* 0x000ee20000100800 */
[----:B------:R-:W-:-:S05]  /*0fb0*/  FSEL R0, R252, RZ, !P0 ;  /* 0x000000fffc007208 */ /* 0x000fca0004000000 */
[C---:B--2---:R-:W-:Y:S01]  /*0fc0*/  FADD.FTZ R246, -R0.reuse, R212 ;  /* 0x000000d400f67221 */ /* 0x044fe20000010100 */
[C---:B------:R-:W-:Y:S02]  /*0fd0*/  FADD.FTZ R212, -R0.reuse, R213 ;  /* 0x000000d500d47221 */ /* 0x040fe40000010100 */
[----:B------:R-:W2:Y:S01]  /*0fe0*/  LDL R213, [R1+0x70] ;  /* 0x0000700001d57983 */ /* 0x000ea20000100800 */
[----:B------:R-:W-:-:S03]  /*0ff0*/  FADD.FTZ R40, -R0, R242 ;  /* 0x000000f200287221 */ /* 0x000fc60000010100 */
[----:B------:R-:W2:Y:S01]  /*1000*/  LDL R242, [R1+0x78] ;  /* 0x0000780001f27983 */ /* 0x000ea20000100800 */
[----:B------:R-:W-:-:S03]  /*1010*/  FADD.FTZ R252, -R0, R243 ;  /* 0x000000f300fc7221 */ /* 0x000fc60000010100 */
[----:B------:R-:W2:Y:S01]  /*1020*/  LDL R243, [R1+0x60] ;  /* 0x0000600001f37983 */ /* 0x000ea20000100800 */
[----:B0-----:R-:W-:-:S03]  /*1030*/  FADD.FTZ R250, -R0, R240 ;  /* 0x000000f000fa7221 */ /* 0x001fc60000010100 */
[----:B------:R-:W2:Y:S01]  /*1040*/  LDL R240, [R1+0x68] ;  /* 0x0000680001f07983 */ /* 0x000ea20000100800 */
[----:B------:R-:W-:-:S03]  /*1050*/  FADD.FTZ R251, -R0, R241 ;  /* 0x000000f100fb7221 */ /* 0x000fc60000010100 */
[----:B------:R-:W2:Y:S01]  /*1060*/  LDL R241, [R1+0x64] ;  /* 0x0000640001f17983 */ /* 0x000ea20000100800 */
        /* <DEDUP_REMOVED lines=28> */
[----:B------:R-:W2:Y:S01]  /*1230*/  LDL R239, [R1+0x6c] ;  /* 0x00006c0001ef7983 */ /* 0x000ea20000100800 */
[----:B----4-:R-:W-:Y:S01]  /*1240*/  FADD.FTZ R156, R156, R180 ;  /* 0x000000b49c9c7221 */ /* 0x010fe20000010000 */
[----:B------:R-:W-:Y:S01]  /*1250*/  FFMA.FTZ R104, R180, R0, R104 ;  /* 0x00000000b4687223 */ /* 0x000fe20000010068 */
[----:B------:R-:W-:Y:S01]  /*1260*/  FADD.FTZ R158, R158, R182 ;  /* 0x000000b69e9e7221 */ /* 0x000fe20000010000 */
[----:B------:R-:W-:Y:S01]  /*1270*/  FADD.FTZ R157, R157, R181 ;  /* 0x000000b59d9d7221 */ /* 0x000fe20000010000 */
[----:B------:R-:W-:Y:S01]  /*1280*/  FFMA.FTZ R105, R181, R212, R105 ;  /* 0x000000d4b5697223 */ /* 0x000fe20000010069 */
[----:B------:R-:W-:Y:S01]  /*1290*/  FADD.FTZ R159, R159, R183 ;  /* 0x000000b79f9f7221 */ /* 0x000fe20000010000 */
[----:B---3--:R-:W-:Y:S01]  /*12a0*/  FADD.FTZ R160, R160, R184 ;  /* 0x000000b8a0a07221 */ /* 0x008fe20000010000 */
[----:B------:R-:W-:Y:S01]  /*12b0*/  FADD.FTZ R162, R162, R186 ;  /* 0x000000baa2a27221 */ /* 0x000fe20000010000 */
[----:B------:R-:W-:Y:S01]  /*12c0*/  FADD.FTZ R161, R161, R185 ;  /* 0x000000b9a1a17221 */ /* 0x000fe20000010000 */
[----:B------:R-:W-:Y:S01]  /*12d0*/  FMUL.FTZ R181, R248, R181 ;  /* 0x000000b5f8b57220 */ /* 0x000fe20000410000 */
[----:B------:R-:W-:Y:S01]  /*12e0*/  FMUL.FTZ R248, R215, UR29 ;  /* 0x0000001dd7f87c20 */ /* 0x000fe20008410000 */
[----:B------:R-:W-:-:S03]  /*12f0*/  FMUL.FTZ R247, R247, R183 ;  /* 0x000000b7f7f77220 */ /* 0x000fc60000410000 */
[----:B------:R-:W-:Y:S01]  /*1300*/  FFMA.FTZ R107, R183, R248, R107 ;  /* 0x000000f8b76b7223 */ /* 0x000fe2000001006b */
[----:B------:R-:W-:Y:S02]  /*1310*/  FMUL.FTZ R183, R217, UR29 ;  /* 0x0000001dd9b77c20 */ /* 0x000fe40008410000 */
[----:B------:R-:W3:Y:S02]  /*1320*/  LDL R217, [R1+0x50] ;  /* 0x0000500001d97983 */ /* 0x000ee40000100800 */
[----:B------:R-:W-:Y:S01]  /*1330*/  FFMA.FTZ R101, R185, R183, R101 ;  /* 0x000000b7b9657223 */ /* 0x000fe20000010065 */
[----:B--2---:R-:W-:Y:S01]  /*1340*/  FMUL.FTZ R213, R213, R180 ;  /* 0x000000b4d5d57220 */ /* 0x004fe20000410000 */
[----:B------:R-:W-:-:S04]  /*1350*/  FMUL.FTZ R180, R214, UR29 ;  /* 0x0000001dd6b47c20 */ /* 0x000fc80008410000 */
[----:B------:R-:W-:Y:S01]  /*1360*/  FFMA.FTZ R106, R182, R180, R106 ;  /* 0x000000b4b66a7223 */ /* 0x000fe2000001006a */
[----:B------:R-:W-:Y:S01]  /*1370*/  FMUL.FTZ R214, R242, R182 ;  /* 0x000000b6f2d67220 */ /* 0x000fe20000410000 */
[----:B------:R-:W-:Y:S01]  /*1380*/  FMUL.FTZ R182, R216, UR29 ;  /* 0x0000001dd8b67c20 */ /* 0x000fe20008410000 */
[----:B------:R-:W2:Y:S01]  /*1390*/  LDL R242, [R1+0x54] ;  /* 0x0000540001f27983 */ /* 0x000ea20000100800 */
[----:B------:R-:W-:Y:S02]  /*13a0*/  FMUL.FTZ R215, R243, R184 ;  /* 0x000000b8f3d77220 */ /* 0x000fe40000410000 */
[----:B------:R-:W-:Y:S01]  /*13b0*/  FFMA.FTZ R100, R184, R182, R100 ;  /* 0x000000b6b8647223 */ /* 0x000fe20000010064 */
[----:B------:R-:W-:Y:S01]  /*13c0*/  FMUL.FTZ R184, R218, UR29 ;  /* 0x0000001ddab87c20 */ /* 0x000fe20008410000 */
[----:B------:R-:W-:-:S03]  /*13d0*/  FMUL.FTZ R216, R240, R186 ;  /* 0x000000baf0d87220 */ /* 0x000fc60000410000 */
[----:B------:R-:W-:Y:S01]  /*13e0*/  FFMA.FTZ R102, R186, R184, R102 ;  /* 0x000000b8ba667223 */ /* 0x000fe20000010066 */
[----:B------:R-:W-:Y:S01]  /*13f0*/  FMUL.FTZ R186, R220, UR29 ;  /* 0x0000001ddcba7c20 */ /* 0x000fe20008410000 */
[----:B------:R-:W-:Y:S01]  /*1400*/  FMUL.FTZ R185, R241, R185 ;  /* 0x000000b9f1b97220 */ /* 0x000fe20000410000 */
[----:B------:R-:W4:Y:S04]  /*1410*/  LDL R220, [R1+0x58] ;  /* 0x0000580001dc7983 */ /* 0x000f280000100800 */
[----:B------:R-:W4:Y:S01]  /*1420*/  LDL R241, [R1+0x5c] ;  /* 0x00005c0001f17983 */ /* 0x000f220000100800 */
[----:B------:R-:W-:Y:S01]  /*1430*/  FMUL.FTZ R246, R219, UR29 ;  /* 0x0000001ddbf67c20 */ /* 0x000fe20008410000 */
[----:B------:R-:W-:Y:S02]  /*1440*/  FADD.FTZ R163, R163, R187 ;  /* 0x000000bba3a37221 */ /* 0x000fe40000010000 */
[----:B------:R-:W4:Y:S01]  /*1450*/  LDL R240, [R1+0x40] ;  /* 0x0000400001f07983 */ /* 0x000f220000100800 */
[----:B------:R-:W-:Y:S01]  /*1460*/  FFMA.FTZ R103, R187, R246, R103 ;  /* 0x000000f6bb677223 */ /* 0x000fe20000010067 */
[----:B------:R-:W-:Y:S01]  /*1470*/  FADD.FTZ R165, R165, R189 ;  /* 0x000000bda5a57221 */ /* 0x000fe20000010000 */
[----:B------:R-:W-:Y:S01]  /*1480*/  FADD.FTZ R166, R166, R190 ;  /* 0x000000bea6a67221 */ /* 0x000fe20000010000 */
[----:B------:R-:W-:Y:S01]  /*1490*/  FMUL.FTZ R243, R239, R187 ;  /* 0x000000bbeff37220 */ /* 0x000fe20000410000 */
[----:B------:R-:W-:Y:S01]  /*14a0*/  FMUL.FTZ R187, R221, UR29 ;  /* 0x0000001dddbb7c20 */ /* 0x000fe20008410000 */
[----:B------:R-:W4:Y:S03]  /*14b0*/  LDL R239, [R1+0x44] ;  /* 0x0000440001ef7983 */ /* 0x000f260000100800 */
[----:B------:R-:W-:Y:S01]  /*14c0*/  FFMA.FTZ R97, R189, R187, R97 ;  /* 0x000000bbbd617223 */ /* 0x000fe20000010061 */
[----:B------:R-:W-:Y:S01]  /*14d0*/  FADD.FTZ R167, R167, R191 ;  /* 0x000000bfa7a77221 */ /* 0x000fe20000010000 */
[----:B---3--:R-:W-:Y:S01]  /*14e0*/  FMUL.FTZ R218, R217, R188 ;  /* 0x000000bcd9da7220 */ /* 0x008fe20000410000 */
[----:B------:R-:W-:Y:S01]  /*14f0*/  FMUL.FTZ R217, R222, UR29 ;  /* 0x0000001dded97c20 */ /* 0x000fe20008410000 */
[----:B------:R-:W-:-:S02]  /*1500*/  FMUL.FTZ R222, R225, UR29 ;  /* 0x0000001de1de7c20 */ /* 0x000fc40008410000 */
[----:B------:R-:W3:Y:S01]  /*1510*/  LDL R225, [R1+0x34] ;  /* 0x0000340001e17983 */ /* 0x000ee20000100800 */
[----:B------:R-:W-:Y:S01]  /*1520*/  FFMA.FTZ R98, R190, R217, R98 ;  /* 0x000000d9be627223 */ /* 0x000fe20000010062 */
[----:B--2---:R-:W-:Y:S02]  /*1530*/  FMUL.FTZ R219, R242, R189 ;  /* 0x000000bdf2db7220 */ /* 0x004fe40000410000 */
[----:B------:R-:W2:Y:S01]  /*1540*/  LDL R189, [R1+0x4c] ;  /* 0x00004c0001bd7983 */ /* 0x000ea20000100800 */
[----:B----4-:R-:W-:Y:S01]  /*1550*/  FMUL.FTZ R221, R220, R190 ;  /* 0x000000bedcdd7220 */ /* 0x010fe20000410000 */
[----:B------:R-:W-:Y:S01]  /*1560*/  FMUL.FTZ R220, R224, UR29 ;  /* 0x0000001de0dc7c20 */ /* 0x000fe20008410000 */
[----:B------:R-:W-:Y:S01]  /*1570*/  FMUL.FTZ R242, R223, UR29 ;  /* 0x0000001ddff27c20 */ /* 0x000fe20008410000 */
[----:B------:R-:W4:Y:S01]  /*1580*/  LDL R224, [R1+0x48] ;  /* 0x0000480001e07983 */ /* 0x000f220000100800 */
[----:B------:R-:W-:-:S03]  /*1590*/  FMUL.FTZ R241, R241, R191 ;  /* 0x000000bff1f17220 */ /* 0x000fc60000410000 */
[----:B------:R-:W4:Y:S01]  /*15a0*/  LDL R190, [R1+0x3c] ;  /* 0x00003c0001be7983 */ /* 0x000f220000100800 */
[----:B------:R-:W-:-:S03]  /*15b0*/  FFMA.FTZ R99, R191, R242, R99 ;  /* 0x000000f2bf637223 */ /* 0x000fc60000010063 */
[----:B------:R-:W4:Y:S01]  /*15c0*/  LDL R191, [R1+0x38] ;  /* 0x0000380001bf7983 */ /* 0x000f220000100800 */
[----:B------:R-:W-:Y:S01]  /*15d0*/  FADD.FTZ R168, R168, R192 ;  /* 0x000000c0a8a87221 */ /* 0x000fe20000010000 */
[----:B------:R-:W-:Y:S01]  /*15e0*/  FFMA.FTZ R92, R192, R220, R92 ;  /* 0x000000dcc05c7223 */ /* 0x000fe2000001005c */
[----:B------:R-:W-:Y:S01]  /*15f0*/  FMUL.FTZ R223, R240, R192 ;  /* 0x000000c0f0df7220 */ /* 0x000fe20000410000 */
[----:B------:R-:W-:Y:S01]  /*1600*/  FMUL.FTZ R192, R226, UR29 ;  /* 0x0000001de2c07c20 */ /* 0x000fe20008410000 */
[----:B------:R-:W-:Y:S01]  /*1610*/  FADD.FTZ R170, R170, R194 ;  /* 0x000000c2aaaa7221 */ /* 0x000fe20000010000 */
[----:B------:R-:W-:Y:S02]  /*1620*/  FMUL.FTZ R240, R227, UR29 ;  /* 0x0000001de3f07c20 */ /* 0x000fe40008410000 */
[----:B------:R-:W-:Y:S01]  /*1630*/  FFMA.FTZ R94, R194, R192, R94 ;  /* 0x000000c0c25e7223 */ /* 0x000fe2000001005e */
[----:B------:R-:W-:Y:S01]  /*1640*/  FADD.FTZ R169, R169, R193 ;  /* 0x000000c1a9a97221 */ /* 0x000fe20000010000 */
[----:B------:R-:W-:Y:S01]  /*1650*/  FFMA.FTZ R93, R193, R222, R93 ;  /* 0x000000dec15d7223 */ /* 0x000fe2000001005d */
[----:B------:R-:W-:Y:S01]  /*1660*/  FADD.FTZ R171, R171, R195 ;  /* 0x000000c3abab7221 */ /* 0x000fe20000010000 */
[----:B------:R-:W-:Y:S01]  /*1670*/  FFMA.FTZ R95, R195, R240, R95 ;  /* 0x000000f0c35f7223 */ /* 0x000fe2000001005f */
[----:B------:R-:W-:Y:S01]  /*1680*/  FADD.FTZ R173, R173, R197 ;  /* 0x000000c5adad7221 */ /* 0x000fe20000010000 */
[----:B------:R-:W-:Y:S01]  /*1690*/  FMUL.FTZ R193, R239, R193 ;  /* 0x000000c1efc17220 */ /* 0x000fe20000410000 */
[----:B------:R-:W-:Y:S01]  /*16a0*/  FADD.FTZ R174, R174, R198 ;  /* 0x000000c6aeae7221 */ /* 0x000fe20000010000 */
[----:B------:R-:W-:Y:S01]  /*16b0*/  FADD.FTZ R175, R175, R199 ;  /* 0x000000c7afaf7221 */ /* 0x000fe20000010000 */
[----:B---3--:R-:W-:Y:S01]  /*16c0*/  FMUL.FTZ R225, R225, R197 ;  /* 0x000000c5e1e17220 */ /* 0x008fe20000410000 */
[----:B--2---:R-:W-:Y:S01]  /*16d0*/  FMUL.FTZ R239, R189, R195 ;  /* 0x000000c3bdef7220 */ /* 0x004fe20000410000 */
[----:B------:R-:W-:-:S02]  /*16e0*/  FMUL.FTZ R195, R229, UR29 ;  /* 0x0000001de5c37c20 */ /* 0x000fc40008410000 */
[----:B------:R-:W2:Y:S01]  /*16f0*/  LDL R229, [R1+0x24] ;  /* 0x0000240001e57983 */ /* 0x000ea20000100800 */
[----:B----4-:R-:W-:Y:S01]  /*1700*/  FMUL.FTZ R224, R224, R194 ;  /* 0x000000c2e0e07220 */ /* 0x010fe20000410000 */
[----:B------:R-:W-:Y:S02]  /*1710*/  FMUL.FTZ R194, R228, UR29 ;  /* 0x0000001de4c27c20 */ /* 0x000fe40008410000 */
[----:B------:R-:W3:Y:S01]  /*1720*/  LDL R228, [R1+0x20] ;  /* 0x0000200001e47983 */ /* 0x000ee20000100800 */
[----:B------:R-:W-:Y:S01]  /*1730*/  FFMA.FTZ R89, R197, R195, R89 ;  /* 0x000000c3c5597223 */ /* 0x000fe20000010059 */
[----:B------:R-:W-:Y:S01]  /*1740*/  FMUL.FTZ R197, R230, UR29 ;  /* 0x0000001de6c57c20 */ /* 0x000fe20008410000 */
[----:B------:R-:W-:Y:S01]  /*1750*/  FMUL.FTZ R227, R190, R199 ;  /* 0x000000c7bee37220 */ /* 0x000fe20000410000 */
[----:B------:R-:W4:Y:S01]  /*1760*/  LDL R230, [R1+0x28] ;  /* 0x0000280001e67983 */ /* 0x000f220000100800 */
[----:B------:R-:W-:Y:S01]  /*1770*/  FMUL.FTZ R226, R191, R198 ;  /* 0x000000c6bfe27220 */ /* 0x000fe20000410000 */
[----:B------:R-:W-:-:S02]  /*1780*/  FFMA.FTZ R90, R198, R197, R90 ;  /* 0x000000c5c65a7223 */ /* 0x000fc4000001005a */
[----:B------:R-:W4:Y:S01]  /*1790*/  LDL R190, [R1+0x2c] ;  /* 0x00002c0001be7983 */ /* 0x000f220000100800 */
[----:B------:R-:W-:Y:S01]  /*17a0*/  FMUL.FTZ R198, R231, UR29 ;  /* 0x0000001de7c67c20 */ /* 0x000fe20008410000 */
[----:B------:R-:W-:Y:S01]  /*17b0*/  FADD.FTZ R176, R176, R200 ;  /* 0x000000c8b0b07221 */ /* 0x000fe20000010000 */
[----:B------:R-:W-:Y:S01]  /*17c0*/  FADD.FTZ R177, R177, R201 ;  /* 0x000000c9b1b17221 */ /* 0x000fe20000010000 */
[----:B------:R-:W4:Y:S01]  /*17d0*/  LDL R191, [R1+0x18] ;  /* 0x0000180001bf7983 */ /* 0x000f220000100800 */
[----:B------:R-:W-:Y:S01]  /*17e0*/  FFMA.FTZ R91, R199, R198, R91 ;  /* 0x000000c6c75b7223 */ /* 0x000fe2000001005b */
[----:B------:R-:W-:Y:S02]  /*17f0*/  FMUL.FTZ R199, R232, UR29 ;  /* 0x0000001de8c77c20 */ /* 0x000fe40008410000 */
[----:B------:R-:W4:Y:S02]  /*1800*/  LDL R232, [R1+0x10] ;  /* 0x0000100001e87983 */ /* 0x000f240000100800 */
[----:B------:R-:W-:Y:S01]  /*1810*/  FFMA.FTZ R80, R200, R199, R80 ;  /* 0x000000c7c8507223 */ /* 0x000fe20000010050 */
[----:B------:R-:W-:Y:S01]  /*1820*/  FADD.FTZ R178, R178, R202 ;  /* 0x000000cab2b27221 */ /* 0x000fe20000010000 */
[----:B------:R-:W-:Y:S01]  /*1830*/  FADD.FTZ R179, R179, R203 ;  /* 0x000000cbb3b37221 */ /* 0x000fe20000010000 */
[----:B------:R-:W-:Y:S01]  /*1840*/  FADD.FTZ R120, R120, R204 ;  /* 0x000000cc78787221 */ /* 0x000fe20000010000 */
[----:B------:R-:W-:Y:S01]  /*1850*/  FADD.FTZ R164, R164, R188 ;  /* 0x000000bca4a47221 */ /* 0x000fe20000010000 */
[----:B------:R-:W-:-:S02]  /*1860*/  FFMA.FTZ R96, R188, R186, R96 ;  /* 0x000000babc607223 */ /* 0x000fc40000010060 */
[----:B------:R-:W4:Y:S01]  /*1870*/  LDL R188, [R1+0x30] ;  /* 0x0000300001bc7983 */ /* 0x000f220000100800 */
[----:B--2---:R-:W-:Y:S01]  /*1880*/  FMUL.FTZ R229, R229, R201 ;  /* 0x000000c9e5e57220 */ /* 0x004fe20000410000 */
[----:B---3--:R-:W-:Y:S01]  /*1890*/  FMUL.FTZ R228, R228, R200 ;  /* 0x000000c8e4e47220 */ /* 0x008fe20000410000 */
[----:B------:R-:W-:Y:S02]  /*18a0*/  FMUL.FTZ R200, R233, UR29 ;  /* 0x0000001de9c87c20 */ /* 0x000fe40008410000 */
[----:B------:R-:W2:Y:S02]  /*18b0*/  LDL R233, [R1+0x14] ;  /* 0x0000140001e97983 */ /* 0x000ea40000100800 */
[----:B------:R-:W-:Y:S01]  /*18c0*/  FFMA.FTZ R81, R201, R200, R81 ;  /* 0x000000c8c9517223 */ /* 0x000fe20000010051 */
[----:B------:R-:W-:Y:S01]  /*18d0*/  FMUL.FTZ R201, R234, UR29 ;  /* 0x0000001deac97c20 */ /* 0x000fe20008410000 */
[----:B----4-:R-:W-:Y:S01]  /*18e0*/  FMUL.FTZ R230, R230, R202 ;  /* 0x000000cae6e67220 */ /* 0x010fe20000410000 */
[----:B------:R-:W-:-:S02]  /*18f0*/  FMUL.FTZ R231, R190, R203 ;  /* 0x000000cbbee77220 */ /* 0x000fc40000410000 */
[----:B------:R-:W-:Y:S01]  /*1900*/  FFMA.FTZ R82, R202, R201, R82 ;  /* 0x000000c9ca527223 */ /* 0x000fe20000010052 */
[----:B------:R-:W-:Y:S01]  /*1910*/  FMUL.FTZ R202, R235, UR29 ;  /* 0x0000001debca7c20 */ /* 0x000fe20008410000 */
[----:B------:R-:W3:Y:S03]  /*1920*/  LDL R190, [R1+0x1c] ;  /* 0x00001c0001be7983 */ /* 0x000ee60000100800 */
[----:B------:R-:W-:Y:S01]  /*1930*/  FFMA.FTZ R83, R203, R202, R83 ;  /* 0x000000cacb537223 */ /* 0x000fe20000010053 */
[----:B------:R-:W-:Y:S02]  /*1940*/  FMUL.FTZ R203, R236, UR29 ;  /* 0x0000001deccb7c20 */ /* 0x000fe40008410000 */
[----:B------:R-:W4:Y:S01]  /*1950*/  LDL R236, [R1] ;  /* 0x0000000001ec7983 */ /* 0x000f220000100800 */
[----:B------:R-:W-:Y:S01]  /*1960*/  FMUL.FTZ R232, R232, R204 ;  /* 0x000000cce8e87220 */ /* 0x000fe20000410000 */
[----:B------:R-:W-:Y:S01]  /*1970*/  FFMA.FTZ R76, R204, R203, R76 ;  /* 0x000000cbcc4c7223 */ /* 0x000fe2000001004c */
[----:B------:R-:W-:-:S02]  /*1980*/  FMUL.FTZ R204, R237, UR29 ;  /* 0x0000001dedcc7c20 */ /* 0x000fc40008410000 */
[----:B------:R-:W4:Y:S01]  /*1990*/  LDL R237, [R1+0x4] ;  /* 0x0000040001ed7983 */ /* 0x000f220000100800 */
[----:B------:R-:W-:Y:S01]  /*19a0*/  FADD.FTZ R121, R121, R205 ;  /* 0x000000cd79797221 */ /* 0x000fe20000010000 */
[----:B------:R-:W-:Y:S01]  /*19b0*/  FFMA.FTZ R77, R205, R204, R77 ;  /* 0x000000cccd4d7223 */ /* 0x000fe2000001004d */
[----:B------:R-:W-:Y:S01]  /*19c0*/  FADD.FTZ R122, R122, R206 ;  /* 0x000000ce7a7a7221 */ /* 0x000fe20000010000 */
[----:B------:R-:W-:Y:S02]  /*19d0*/  FMUL.FTZ R234, R191, R206 ;  /* 0x000000cebfea7220 */ /* 0x000fe40000410000 */
[----:B------:R-:W4:Y:S01]  /*19e0*/  LDL R191, [R1+0x8] ;  /* 0x0000080001bf7983 */ /* 0x000f220000100800 */
[----:B------:R-:W-:Y:S01]  /*19f0*/  FADD.FTZ R123, R123, R207 ;  /* 0x000000cf7b7b7221 */ /* 0x000fe20000010000 */
[----:B------:R-:W-:Y:S01]  /*1a00*/  FADD.FTZ R116, R116, R208 ;  /* 0x000000d074747221 */ /* 0x000fe20000010000 */
[----:B------:R-:W-:Y:S01]  /*1a10*/  FADD.FTZ R117, R117, R209 ;  /* 0x000000d175757221 */ /* 0x000fe20000010000 */
[----:B------:R-:W-:Y:S01]  /*1a20*/  FADD.FTZ R172, R172, R196 ;  /* 0x000000c4acac7221 */ /* 0x000fe20000010000 */
[----:B------:R-:W-:Y:S01]  /*1a30*/  FFMA.FTZ R88, R196, R194, R88 ;  /* 0x000000c2c4587223 */ /* 0x000fe20000010058 */
        /* <DEDUP_REMOVED lines=21> */
[----:B--2---:R-:W-:Y:S01]  /*1b90*/  FMUL.FTZ R233, R233, R205 ;  /* 0x000000cde9e97220 */ /* 0x004fe20000410000 */
[----:B------:R-:W-:-:S04]  /*1ba0*/  FMUL.FTZ R205, R238, UR29 ;  /* 0x0000001deecd7c20 */ /* 0x000fc80008410000 */
[----:B------:R-:W-:Y:S01]  /*1bb0*/  FFMA.FTZ R78, R206, R205, R78 ;  /* 0x000000cdce4e7223 */ /* 0x000fe2000001004e */
[----:B------:R-:W-:Y:S01]  /*1bc0*/  FMUL.FTZ R206, R249, UR29 ;  /* 0x0000001df9ce7c20 */ /* 0x000fe20008410000 */
[----:B---3--:R-:W-:-:S03]  /*1bd0*/  FMUL.FTZ R235, R190, R207 ;  /* 0x000000cfbeeb7220 */ /* 0x008fc60000410000 */
[----:B------:R-:W-:Y:S01]  /*1be0*/  FFMA.FTZ R79, R207, R206, R79 ;  /* 0x000000cecf4f7223 */ /* 0x000fe2000001004f */
[----:B------:R-:W-:Y:S01]  /*1bf0*/  FMUL.FTZ R207, R250, UR29 ;  /* 0x0000001dfacf7c20 */ /* 0x000fe20008410000 */
[----:B------:R-:W2:Y:S03]  /*1c00*/  LDL R190, [R1+0xc] ;  /* 0x00000c0001be7983 */ /* 0x000ea60000100800 */
[----:B------:R-:W-:Y:S01]  /*1c10*/  FFMA.FTZ R72, R208, R207, R72 ;  /* 0x000000cfd0487223 */ /* 0x000fe20000010048 */
[----:B----4-:R-:W-:Y:S01]  /*1c20*/  FMUL.FTZ R236, R236, R208 ;  /* 0x000000d0ecec7220 */ /* 0x010fe20000410000 */
[----:B------:R-:W-:Y:S01]  /*1c30*/  FMUL.FTZ R208, R251, UR29 ;  /* 0x0000001dfbd07c20 */ /* 0x000fe20008410000 */
[----:B------:R-:W-:-:S03]  /*1c40*/  FMUL.FTZ R237, R237, R209 ;  /* 0x000000d1eded7220 */ /* 0x000fc60000410000 */
[----:B------:R-:W-:Y:S01]  /*1c50*/  FFMA.FTZ R73, R209, R208, R73 ;  /* 0x000000d0d1497223 */ /* 0x000fe20000010049 */
[----:B------:R-:W-:Y:S02]  /*1c60*/  FMUL.FTZ R209, R40, UR29 ;  /* 0x0000001d28d17c20 */ /* 0x000fe40008410000 */
        /* <DEDUP_REMOVED lines=37> */
[----:B------:R-:W-:Y:S02]  /*1ec0*/  FADD.FTZ R118, R118, R210 ;  /* 0x000000d276767221 */ /* 0x000fe40000010000 */
[----:B------:R-:W-:Y:S01]  /*1ed0*/  FFMA.FTZ R188, R207, R236, R188 ;  /* 0x000000eccfbc7223 */ /* 0x000fe200000100bc */
[----:B------:R-:W-:Y:S01]  /*1ee0*/  FADD.FTZ R189, R236, R189 ;  /* 0x000000bdecbd7221 */ /* 0x000fe20000010000 */
[----:B------:R-:W-:Y:S01]  /*1ef0*/  FFMA.FTZ R74, R210, R209, R74 ;  /* 0x000000d1d24a7223 */ /* 0x000fe2000001004a */
[----:B------:R-:W-:Y:S01]  /*1f00*/  FMUL.FTZ R238, R191, R210 ;  /* 0x000000d2bfee7220 */ /* 0x000fe20000410000 */
[----:B------:R-:W-:Y:S01]  /*1f10*/  FMUL.FTZ R210, R252, UR29 ;  /* 0x0000001dfcd27c20 */ /* 0x000fe20008410000 */
[----:B------:R-:W-:Y:S01]  /*1f20*/  FFMA.FTZ R188, R208, R237, R188 ;  /* 0x000000edd0bc7223 */ /* 0x000fe200000100bc */
[----:B------:R-:W-:Y:S01]  /*1f30*/  FADD.FTZ R189, R189, R237 ;  /* 0x000000edbdbd7221 */ /* 0x000fe20000010000 */
[----:B------:R-:W-:Y:S01]  /*1f40*/  FADD.FTZ R119, R119, R211 ;  /* 0x000000d377777221 */ /* 0x000fe20000010000 */
[----:B------:R-:W-:Y:S01]  /*1f50*/  FFMA.FTZ R75, R211, R210, R75 ;  /* 0x000000d2d34b7223 */ /* 0x000fe2000001004b */
[----:B------:R-:W-:Y:S01]  /*1f60*/  FFMA.FTZ R188, R209, R238, R188 ;  /* 0x000000eed1bc7223 */ /* 0x000fe200000100bc */
[----:B------:R-:W-:Y:S01]  /*1f70*/  FADD.FTZ R189, R189, R238 ;  /* 0x000000eebdbd7221 */ /* 0x000fe20000010000 */
[----:B--2---:R-:W-:-:S04]  /*1f80*/  FMUL.FTZ R211, R190, R211 ;  /* 0x000000d3bed37220 */ /* 0x004fc80000410000 */
[----:B------:R-:W-:Y:S01]  /*1f90*/  FFMA.FTZ R188, R210, R211, R188 ;  /* 0x000000d3d2bc7223 */ /* 0x000fe200000100bc */
[----:B------:R-:W-:Y:S01]  /*1fa0*/  FADD.FTZ R189, R189, R211 ;  /* 0x000000d3bdbd7221 */ /* 0x000fe20000010000 */
[----:B0-----:R-:W-:Y:S06]  /*1fb0*/  BRA `(.L_x_15436) ;  /* 0x00000004009c7947 */ /* 0x001fec0003800000 */
.L_x_15435:
        /* <DEDUP_REMOVED lines=12> */
.L_x_15437:
[----:B------:R-:W-:Y:S01]  /*2080*/  CS2R R188, SRZ ;  /* 0x0000000000bc7805 */ /* 0x000fe2000001ff00 */
[----:B------:R-:W-:Y:S06]  /*2090*/  BRA.U UP0, `(.L_x_15438) ;  /* 0x00000001008c7547 */ /* 0x000fec000b800000 */
[----:B------:R-:W-:Y:S01]  /*20a0*/  STL.64 [R1+0x90], R12 ;  /* 0x0000900c01007387 */ /* 0x000fe20000100a00 */
[----:B------:R-:W-:-:S03]  /*20b0*/  IADD3 R2, PT, PT, R6, 0x100, RZ ;  /* 0x0000010006027810 */ /* 0x000fc60007ffe0ff */
[----:B------:R-:W-:Y:S04]  /*20c0*/  STL.64 [R1+0x88], R10 ;  /* 0x0000880a01007387 */ /* 0x000fe80000100a00 */
[----:B------:R2:W-:Y:S02]  /*20d0*/  STL.64 [R1+0x80], R8 ;  /* 0x0000800801007387 */ /* 0x0005e40000100a00 */
[----:B--2---:R-:W0:Y:S01]  /*20e0*/  LDC.64 R8, c[0x0][0x3b0] ;  /* 0x0000ec00ff087b82 */ /* 0x004e220000000a00 */
[C---:B------:R-:W-:Y:S02]  /*20f0*/  IADD3 R7, PT, PT, R6.reuse, 0x600, RZ ;  /* 0x0000060006077810 */ /* 0x040fe40007ffe0ff */
[C---:B------:R-:W-:Y:S02]  /*2100*/  IADD3 R4, PT, PT, R6.reuse, 0x300, RZ ;  /* 0x0000030006047810 */ /* 0x040fe40007ffe0ff */
[----:B------:R-:W-:-:S02]  /*2110*/  IADD3 R190, PT, PT, R6, 0x400, RZ ;  /* 0x0000040006be7810 */ /* 0x000fc40007ffe0ff */
[C---:B------:R-:W-:Y:S02]  /*2120*/  IADD3 R245, PT, PT, R6.reuse, 0x500, RZ ;  /* 0x0000050006f57810 */ /* 0x040fe40007ffe0ff */
[----:B------:R-:W-:Y:S01]  /*2130*/  IADD3 R249, PT, PT, R6, 0x700, RZ ;  /* 0x0000070006f97810 */ /* 0x000fe20007ffe0ff */
[----:B0-----:R-:W-:-:S05]  /*2140*/  IMAD.WIDE.U32 R2, R2, 0x4, R8 ;  /* 0x0000000402027825 */ /* 0x001fca00078e0008 */
[----:B------:R0:W5:Y:S01]  /*2150*/  LDG.E R244, desc[UR20][R2.64] ;  /* 0x0000001402f47981 */ /* 0x000162000c1e1900 */
[----:B------:R-:W-:-:S04]  /*2160*/  IMAD.WIDE.U32 R12, R7, 0x4, R8 ;  /* 0x00000004070c7825 */ /* 0x000fc800078e0008 */
[----:B------:R-:W-:-:S04]  /*2170*/  IMAD.WIDE.U32 R4, R4, 0x4, R8 ;  /* 0x0000000404047825 */ /* 0x000fc800078e0008 */
[----:B------:R-:W-:Y:S01]  /*2180*/  IMAD.WIDE.U32 R190, R190, 0x4, R8 ;  /* 0x00000004bebe7825 */ /* 0x000fe200078e0008 */
[----:B0-----:R-:W-:-:S03]  /*2190*/  IADD3 R2, PT, PT, R6, 0x200, RZ ;  /* 0x0000020006027810 */ /* 0x001fc60007ffe0ff */
[--C-:B------:R-:W-:Y:S02]  /*21a0*/  IMAD.WIDE.U32 R10, R6, 0x4, R8.reuse ;  /* 0x00000004060a7825 */ /* 0x100fe400078e0008 */
[----:B------:R-:W5:Y:S02]  /*21b0*/  LDG.E R6, desc[UR20][R4.64] ;  /* 0x0000001404067981 */ /* 0x000f64000c1e1900 */
[----:B------:R-:W-:-:S04]  /*21c0*/  IMAD.WIDE.U32 R2, R2, 0x4, R8 ;  /* 0x0000000402027825 */ /* 0x000fc800078e0008 */
[--C-:B------:R-:W-:Y:S01]  /*21d0*/  IMAD.WIDE.U32 R250, R245, 0x4, R8.reuse ;  /* 0x00000004f5fa7825 */ /* 0x100fe200078e0008 */
[----:B------:R0:W5:Y:S03]  /*21e0*/  LDG.E R7, desc[UR20][R2.64] ;  /* 0x0000001402077981 */ /* 0x000166000c1e1900 */
[----:B------:R-:W-:Y:S01]  /*21f0*/  IMAD.WIDE.U32 R8, R249, 0x4, R8 ;  /* 0x00000004f9087825 */ /* 0x000fe200078e0008 */
[----:B------:R1:W5:Y:S04]  /*2200*/  LDG.E R5, desc[UR20][R190.64] ;  /* 0x00000014be057981 */ /* 0x000368000c1e1900 */
[----:B------:R2:W5:Y:S01]  /*2210*/  LDG.E R4, desc[UR20][R250.64] ;  /* 0x00000014fa047981 */ /* 0x000562000c1e1900 */
[----:B0-----:R-:W-:-:S02]  /*2220*/  MOV R3, R13 ;  /* 0x0000000d00037202 */ /* 0x001fc40000000f00 */
[----:B------:R-:W-:Y:S02]  /*2230*/  MOV R2, R12 ;  /* 0x0000000c00027202 */ /* 0x000fe40000000f00 */
[----:B-1----:R-:W-:Y:S01]  /*2240*/  MOV R190, R10 ;  /* 0x0000000a00be7202 */ /* 0x002fe20000000f00 */
[----:B------:R2:W5:Y:S01]  /*2250*/  LDL.LU.64 R12, [R1+0x90] ;  /* 0x00009000010c7983 */ /* 0x0005620000300a00 */
[----:B------:R-:W-:-:S03]  /*2260*/  MOV R191, R11 ;  /* 0x0000000b00bf7202 */ /* 0x000fc60000000f00 */
[----:B------:R2:W5:Y:S04]  /*2270*/  LDG.E R3, desc[UR20][R2.64] ;  /* 0x0000001402037981 */ /* 0x000568000c1e1900 */
[----:B------:R2:W5:Y:S04]  /*2280*/  LDL.LU.64 R10, [R1+0x88] ;  /* 0x00008800010a7983 */ /* 0x0005680000300a00 */
[----:B------:R2:W5:Y:S04]  /*2290*/  LDG.E R245, desc[UR20][R190.64] ;  /* 0x00000014bef57981 */ /* 0x000568000c1e1900 */
[----:B------:R2:W5:Y:S04]  /*22a0*/  LDG.E R2, desc[UR20][R8.64] ;  /* 0x0000001408027981 */ /* 0x000568000c1e1900 */
[----:B------:R2:W5:Y:S01]  /*22b0*/  LDL.LU.64 R8, [R1+0x80] ;  /* 0x0000800001087983 */ /* 0x0005620000300a00 */
[----:B------:R-:W-:Y:S05]  /*22c0*/  BRA `(.L_x_15436) ;  /* 0x0000000000d87947 */ /* 0x000fea0003800000 */
.L_x_15438:
[----:B--2---:R-:W0:Y:S01]  /*22d0*/  S2R R22, SR_TID.X ;  /* 0x0000000000167919 */ /* 0x004e220000002100 */
[----:B------:R-:W-:Y:S01]  /*22e0*/  UIMAD UR9, UR8, UR26, URZ ;  /* 0x0000001a080972a4 */ /* 0x000fe2000f8e02ff */
[----:B------:R-:W1:Y:S01]  /*22f0*/  LDC.64 R18, c[0x0][0x3b0] ;  /* 0x0000ec00ff127b82 */ /* 0x000e620000000a00 */
[C---:B------:R-:W-:Y:S02]  /*2300*/  IADD3 R3, PT, PT, R6.reuse, 0x100, RZ ;  /* 0x0000010006037810 */ /* 0x040fe40007ffe0ff */
[----:B------:R-:W-:Y:S01]  /*2310*/  USHF.R.S32.HI UR10, URZ, 0x1f, UR9 ;  /* 0x0000001fff0a7899 */ /* 0x000fe20008011409 */
[C---:B------:R-:W-:Y:S02]  /*2320*/  IADD3 R8, PT, PT, R6.reuse, 0x300, RZ ;  /* 0x0000030006087810 */ /* 0x040fe40007ffe0ff */
[C---:B------:R-:W-:Y:S01]  /*2330*/  IADD3 R10, PT, PT, R6.reuse, 0x400, RZ ;  /* 0x00000400060a7810 */ /* 0x040fe20007ffe0ff */
[----:B------:R-:W-:Y:S01]  /*2340*/  ULEA.HI UR10, UR10, UR9, URZ, 0x2 ;  /* 0x000000090a0a7291 */ /* 0x000fe2000f8f10ff */
[----:B------:R-:W2:Y:S01]  /*2350*/  LDC.64 R20, c[0x0][0x438] ;  /* 0x00010e00ff147b82 */ /* 0x000ea20000000a00 */
[----:B------:R-:W-:-:S02]  /*2360*/  IADD3 R12, PT, PT, R6, 0x500, RZ ;  /* 0x00000500060c7810 */ /* 0x000fc40007ffe0ff */
[C---:B------:R-:W-:Y:S02]  /*2370*/  IADD3 R14, PT, PT, R6.reuse, 0x600, RZ ;  /* 0x00000600060e7810 */ /* 0x040fe40007ffe0ff */
[----:B------:R-:W-:Y:S02]  /*2380*/  MOV R5, UR10 ;  /* 0x0000000a00057c02 */ /* 0x000fe40008000f00 */
[----:B------:R-:W-:Y:S01]  /*2390*/  IADD3 R7, PT, PT, R6, 0x700, RZ ;  /* 0x0000070006077810 */ /* 0x000fe20007ffe0ff */
[----:B-1----:R-:W-:-:S04]  /*23a0*/  IMAD.WIDE.U32 R2, R3, 0x4, R18 ;  /* 0x0000000403027825 */ /* 0x002fc800078e0012 */
[--C-:B------:R-:W-:Y:S01]  /*23b0*/  IMAD.WIDE.U32 R8, R8, 0x4, R18.reuse ;  /* 0x0000000408087825 */ /* 0x100fe200078e0012 */
[----:B------:R-:W5:Y:S01]  /*23c0*/  LDG.E R244, desc[UR20][R2.64] ;  /* 0x0000001402f47981 */ /* 0x000f62000c1e1900 */
[----:B0-----:R-:W-:Y:S02]  /*23d0*/  LEA.HI.SX32 R22, R5, R22, 0x1e ;  /* 0x0000001605167211 */ /* 0x001fe400078ff2ff */
[----:B------:R-:W-:Y:S01]  /*23e0*/  IADD3 R5, PT, PT, R6, 0x200, RZ ;  /* 0x0000020006057810 */ /* 0x000fe20007ffe0ff */
[----:B------:R-:W-:-:S04]  /*23f0*/  IMAD.WIDE.U32 R10, R10, 0x4, R18 ;  /* 0x000000040a0a7825 */ /* 0x000fc800078e0012 */
[----:B------:R-:W-:-:S04]  /*2400*/  IMAD.WIDE.U32 R4, R5, 0x4, R18 ;  /* 0x0000000405047825 */ /* 0x000fc800078e0012 */
[----:B------:R-:W-:-:S04]  /*2410*/  IMAD.WIDE.U32 R12, R12, 0x4, R18 ;  /* 0x000000040c0c7825 */ /* 0x000fc800078e0012 */
[----:B------:R-:W-:-:S04]  /*2420*/  IMAD.WIDE.U32 R14, R14, 0x4, R18 ;  /* 0x000000040e0e7825 */ /* 0x000fc800078e0012 */
[--C-:B------:R-:W-:Y:S01]  /*2430*/  IMAD.WIDE.U32 R16, R6, 0x4, R18.reuse ;  /* 0x0000000406107825 */ /* 0x100fe200078e0012 */
[----:B------:R0:W5:Y:S03]  /*2440*/  LDG.E R3, desc[UR20][R14.64] ;  /* 0x000000140e037981 */ /* 0x000166000c1e1900 */
[----:B------:R-:W-:Y:S01]  /*2450*/  IMAD.WIDE.U32 R18, R7, 0x4, R18 ;  /* 0x0000000407127825 */ /* 0x000fe200078e0012 */
[----:B------:R1:W5:Y:S01]  /*2460*/  LDG.E R245, desc[UR20][R16.64] ;  /* 0x0000001410f57981 */ /* 0x000362000c1e1900 */
[----:B------:R-:W-:-:S03]  /*2470*/  IADD3 R24, PT, PT, R22, 0x600, RZ ;  /* 0x0000060016187810 */ /* 0x000fc60007ffe0ff */
[----:B------:R-:W5:Y:S01]  /*2480*/  LDG.E R7, desc[UR20][R4.64] ;  /* 0x0000001404077981 */ /* 0x000f62000c1e1900 */
[C---:B------:R-:W-:Y:S02]  /*2490*/  IADD3 R23, PT, PT, R22.reuse, 0x700, RZ ;  /* 0x0000070016177810 */ /* 0x040fe40007ffe0ff */
[C---:B0-----:R-:W-:Y:S01]  /*24a0*/  IADD3 R14, PT, PT, R22.reuse, 0x300, RZ ;  /* 0x00000300160e7810 */ /* 0x041fe20007ffe0ff */
[----:B------:R0:W5:Y:S01]  /*24b0*/  LDG.E R2, desc[UR20][R18.64] ;  /* 0x0000001412027981 */ /* 0x000162000c1e1900 */
[----:B-1----:R-:W-:-:S03]  /*24c0*/  IADD3 R16, PT, PT, R22, 0x400, RZ ;  /* 0x0000040016107810 */ /* 0x002fc60007ffe0ff */
[----:B------:R-:W5:Y:S04]  /*24d0*/  LDG.E R6, desc[UR20][R8.64] ;  /* 0x0000001408067981 */ /* 0x000f68000c1e1900 */
[----:B------:R1:W5:Y:S01]  /*24e0*/  LDG.E R5, desc[UR20][R10.64] ;  /* 0x000000140a057981 */ /* 0x000362000c1e1900 */
[----:B0-----:R-:W-:-:S03]  /*24f0*/  IADD3 R18, PT, PT, R22, 0x500, RZ ;  /* 0x0000050016127810 */ /* 0x001fc60007ffe0ff */
[----:B------:R0:W5:Y:S01]  /*2500*/  LDG.E R4, desc[UR20][R12.64] ;  /* 0x000000140c047981 */ /* 0x000162000c1e1900 */
[--C-:B--2---:R-:W-:Y:S01]  /*2510*/  IMAD.WIDE.U32 R14, R14, 0x10, R20.reuse ;  /* 0x000000100e0e7825 */ /* 0x104fe200078e0014 */
[C---:B-1----:R-:W-:Y:S02]  /*2520*/  IADD3 R10, PT, PT, R22.reuse, 0x100, RZ ;  /* 0x00000100160a7810 */ /* 0x042fe40007ffe0ff */
[C---:B0-----:R-:W-:Y:S01]  /*2530*/  IADD3 R12, PT, PT, R22.reuse, 0x200, RZ ;  /* 0x00000200160c7810 */ /* 0x041fe20007ffe0ff */
[----:B------:R-:W-:-:S04]  /*2540*/  IMAD.WIDE.U32 R8, R22, 0x10, R20 ;  /* 0x0000001016087825 */ /* 0x000fc800078e0014 */
[--C-:B------:R-:W-:Y:S01]  /*2550*/  IMAD.WIDE.U32 R10, R10, 0x10, R20.reuse ;  /* 0x000000100a0a7825 */ /* 0x100fe200078e0014 */
[----:B------:R0:W5:Y:S03]  /*2560*/  LDG.E.128 R36, desc[UR20][R8.64] ;  /* 0x0000001408247981 */ /* 0x000166000c1e1d00 */
[--C-:B------:R-:W-:Y:S01]  /*2570*/  IMAD.WIDE.U32 R12, R12, 0x10, R20.reuse ;  /* 0x000000100c0c7825 */ /* 0x100fe200078e0014 */
[----:B------:R0:W5:Y:S03]  /*2580*/  LDG.E.128 R32, desc[UR20][R10.64] ;  /* 0x000000140a207981 */ /* 0x000166000c1e1d00 */
[--C-:B------:R-:W-:Y:S01]  /*2590*/  IMAD.WIDE.U32 R16, R16, 0x10, R20.reuse ;  /* 0x0000001010107825 */ /* 0x100fe200078e0014 */
[----:B------:R0:W5:Y:S03]  /*25a0*/  LDG.E.128 R28, desc[UR20][R12.64] ;  /* 0x000000140c1c7981 */ /* 0x000166000c1e1d00 */
[----:B------:R-:W-:-:S04]  /*25b0*/  IMAD.WIDE.U32 R18, R18, 0x10, R20 ;  /* 0x0000001012127825 */ /* 0x000fc800078e0014 */
[--C-:B------:R-:W-:Y:S02]  /*25c0*/  IMAD.WIDE.U32 R190, R24, 0x10, R20.reuse ;  /* 0x0000001018be7825 */ /* 0x100fe400078e0014 */
[----:B------:R0:W5:Y:S02]  /*25d0*/  LDG.E.128 R24, desc[UR20][R14.64] ;  /* 0x000000140e187981 */ /* 0x000164000c1e1d00 */
[----:B------:R-:W-:Y:S02]  /*25e0*/  IMAD.WIDE.U32 R250, R23, 0x10, R20 ;  /* 0x0000001017fa7825 */ /* 0x000fe400078e0014 */
[----:B------:R0:W5:Y:S04]  /*25f0*/  LDG.E.128 R20, desc[UR20][R16.64] ;  /* 0x0000001410147981 */ /* 0x000168000c1e1d00 */
[----:B------:R0:W5:Y:S04]  /*2600*/  LDG.E.128 R8, desc[UR20][R250.64] ;  /* 0x00000014fa087981 */ /* 0x000168000c1e1d00 */
[----:B------:R0:W5:Y:S04]  /*2610*/  LDG.E.128 R12, desc[UR20][R190.64] ;  /* 0x00000014be0c7981 */ /* 0x000168000c1e1d00 */
[----:B------:R-:W5:Y:S02]  /*2620*/  LDG.E.128 R16, desc[UR20][R18.64] ;  /* 0x0000001412107981 */ /* 0x000f64000c1e1d00 */
.L_x_15436:
[----:B0-2---:R-:W0:Y:S01]  /*2630*/  SHFL.DOWN PT, R191, R189, 0x10, 0x1f ;  /* 0x0a001f00bdbf7f89 */ /* 0x005e2200000e0000 */
        /* <DEDUP_REMOVED lines=31> */
.L_x_15440:
[----:B------:R-:W-:Y:S05]  /*2830*/  BSYNC.RECONVERGENT B0 ;  /* 0x0000000000007941 */ /* 0x000fea0003800200 */
.L_x_15439:
        /* <DEDUP_REMOVED lines=45> */
[----:B------:R-:W-:Y:S01]  /*2b10*/  MOV R190, 0x10 ;  /* 0x0000001000be7802 */ /* 0x000fe20000000f00 */
        /* <DEDUP_REMOVED lines=30> */
.L_x_15443:
        /* <DEDUP_REMOVED lines=15> */
.L_x_15444:
        /* <DEDUP_REMOVED lines=15> */
.L_x_15445:
[----:B------:R-:W-:Y:S05]  /*2ee0*/  BRA.U !UP3, `(.L_x_15446) ;  /* 0x0000000d0b507547 */ /* 0x000fea000b800000 */
[----:B------:R-:W-:Y:S02]  /*2ef0*/  MOV R111, UR31 ;  /* 0x0000001f006f7c02 */ /* 0x000fe40008000f00 */
[----:B------:R-:W-:Y:S02]  /*2f00*/  ISETP.LT.AND P1, PT, RZ, UR30, PT ;  /* 0x0000001eff007c0c */ /* 0x000fe4000bf21270 */
[----:B-----5:R-:W-:Y:S01]  /*2f10*/  ISETP.GE.U32.AND P0, PT, R245, 0x1000000, PT ;  /* 0x01000000f500780c */ /* 0x020fe20003f06070 */
[----:B------:R-:W-:-:S04]  /*2f20*/  FFMA.FTZ R111, R248, R111, UR32 ;  /* 0x00000020f86f7e23 */ /* 0x000fc8000801006f */
[----:B------:R-:W-:-:S04]  /*2f30*/  FADD.FTZ R111, R247, -R111 ;  /* 0x8000006ff76f7221 */ /* 0x000fc80000010000 */
[----:B------:R-:W-:-:S05]  /*2f40*/  FMUL.FTZ R111, R111, UR29 ;  /* 0x0000001d6f6f7c20 */ /* 0x000fca0008410000 */
[----:B------:R-:W-:-:S05]  /*2f50*/  FSEL R111, R111, RZ, P1 ;  /* 0x000000ff6f6f7208 */ /* 0x000fca0000800000 */
        /* <DEDUP_REMOVED lines=8> */
.L_x_15442:
        /* <DEDUP_REMOVED lines=36> */
.L_x_15447:
        /* <DEDUP_REMOVED lines=15> */
.L_x_15448:
        /* <DEDUP_REMOVED lines=15> */
.L_x_15449:
        /* <DEDUP_REMOVED lines=10> */
.L_x_15441:
        /* <DEDUP_REMOVED lines=18> */
.L_x_15451:
        /* <DEDUP_REMOVED lines=15> */
.L_x_15452:
        /* <DEDUP_REMOVED lines=15> */
.L_x_15453:
[----:B------:R-:W-:Y:S05]  /*37a0*/  BRA.U !UP3, `(.L_x_15446) ;  /* 0x000000050b207547 */ /* 0x000fea000b800000 */
[----:B------:R-:W-:Y:S02]  /*37b0*/  PLOP3.LUT P1, PT, PT, PT, UP2, 0x80, 0x8 ;  /* 0x000000000008781c */ /* 0x000fe40003f2f028 */
[----:B------:R-:W-:Y:S02]  /*37c0*/  MOV R111, UR31 ;  /* 0x0000001f006f7c02 */ /* 0x000fe40008000f00 */
[----:B-----5:R-:W-:Y:S02]  /*37d0*/  MOV R190, R39 ;  /* 0x0000002700be7202 */ /* 0x020fe40000000f00 */
[----:B------:R-:W-:-:S07]  /*37e0*/  ISETP.GE.U32.AND P0, PT, R245, 0x1000000, PT ;  /* 0x01000000f500780c */ /* 0x000fce0003f06070 */
[----:B------:R-:W-:-:S04]  /*37f0*/  @P1 FFMA.FTZ R111, R248, R111, UR32 ;  /* 0x00000020f86f1e23 */ /* 0x000fc8000801006f */
[----:B------:R-:W-:-:S04]  /*3800*/  @P1 FADD.FTZ R111, R247, -R111 ;  /* 0x8000006ff76f1221 */ /* 0x000fc80000010000 */
[----:B------:R-:W-:-:S04]  /*3810*/  @P1 FFMA.FTZ R190, R111, UR29, R39 ;  /* 0x0000001d6fbe1c23 */ /* 0x000fc80008010027 */
        /* <DEDUP_REMOVED lines=8> */
.L_x_15450:
        /* <DEDUP_REMOVED lines=15> */
.L_x_15454:
        /* <DEDUP_REMOVED lines=14> */
.L_x_15455:
        /* <DEDUP_REMOVED lines=11> */
[----:B------:R-:W-:-:S05]  /*3b20*/  FSEL R110, R110, RZ, P1 ;  /* 0x000000ff6e6e7208 */ /* 0x000fca0000800000 */
[----:B------:R-:W-:Y:S01]  /*3b30*/  FADD.FTZ R42, R42, R110 ;  /* 0x0000006e2a2a7221 */ /* 0x000fe20000010000 */
[----:B------:R-:W-:-:S07]  /*3b40*/  SEL R110, R87, RZ, P1 ;  /* 0x000000ff576e7207 */ /* 0x000fce0000800000 */
.L_x_15456:
[----:B------:R-:W-:-:S05]  /*3b50*/  MOV R87, UR31 ;  /* 0x0000001f00577c02 */ /* 0x000fca0008000f00 */
[----:B------:R-:W-:-:S04]  /*3b60*/  @P0 FFMA.FTZ R87, R248, R87, UR32 ;  /* 0x00000020f8570e23 */ /* 0x000fc80008010057 */
[----:B------:R-:W-:Y:S01]  /*3b70*/  @P0 FADD.FTZ R190, R247, -R87 ;  /* 0x80000057f7be0221 */ /* 0x000fe20000010000 */
[----:B------:R-:W-:-:S03]  /*3b80*/  MOV R87, R39 ;  /* 0x0000002700577202 */ /* 0x000fc60000000f00 */
        /* <DEDUP_REMOVED lines=10> */
.L_x_15446:
        /* <DEDUP_REMOVED lines=17> */
.L_x_15457:
[----:B------:R-:W-:Y:S05]  /*3d40*/  BRA.U !UP0, `(.L_x_15458) ;  /* 0x0000000508e07547 */ /* 0x000fea000b800000 */
[----:B------:R-:W-:Y:S05]  /*3d50*/  @!P0 BRA `(.L_x_15459) ;  /* 0x0000000000e88947 */ /* 0x000fea0003800000 */
        /* <DEDUP_REMOVED lines=13> */
[----:B0-----:R-:W-:-:S03]  /*3e30*/  SEL R108, R85, RZ, P2 ;  /* 0x000000ff556c7207 */ /* 0x001fc60001000000 */
[----:B------:R-:W-:-:S07]  /*3e40*/  FADD.FTZ R44, R44, R86 ;  /* 0x000000562c2c7221 */ /* 0x000fce0000010000 */
.L_x_15460:
        /* <DEDUP_REMOVED lines=14> */
.L_x_15461:
        /* <DEDUP_REMOVED lines=9> */
[-C--:B0-----:R-:W-:Y:S01]  /*3fc0*/  FMUL.FTZ R110, R114, R87.reuse ;  /* 0x00000057726e7220 */ /* 0x081fe20000410000 */
[----:B------:R-:W-:-:S04]  /*3fd0*/  FMUL.FTZ R87, R150, R87 ;  /* 0x0000005796577220 */ /* 0x000fc80000410000 */
[----:B------:R-:W-:-:S05]  /*3fe0*/  FSEL R110, R110, RZ, P2 ;  /* 0x000000ff6e6e7208 */ /* 0x000fca0001000000 */
[----:B------:R-:W-:Y:S01]  /*3ff0*/  FADD.FTZ R46, R46, R110 ;  /* 0x0000006e2e2e7221 */ /* 0x000fe20000010000 */
[----:B------:R-:W-:-:S07]  /*4000*/  SEL R110, R87, RZ, P2 ;  /* 0x000000ff576e7207 */ /* 0x000fce0001000000 */
.L_x_15462:
[----:B------:R-:W-:-:S05]  /*4010*/  MOV R87, UR31 ;  /* 0x0000001f00577c02 */ /* 0x000fca0008000f00 */
[----:B------:R-:W-:-:S04]  /*4020*/  @P1 FFMA.FTZ R87, R246, R87, UR32 ;  /* 0x00000020f6571e23 */ /* 0x000fc80008010057 */
[----:B0-----:R-:W-:Y:S01]  /*4030*/  @P1 FADD.FTZ R190, R243, -R87 ;  /* 0x80000057f3be1221 */ /* 0x001fe20000010000 */
        /* <DEDUP_REMOVED lines=12> */
.L_x_15459:
[----:B------:R-:W-:Y:S05]  /*4100*/  BRA.U !UP3, `(.L_x_15464) ;  /* 0x000000010b387547 */ /* 0x000fea000b800000 */
[----:B------:R-:W-:Y:S02]  /*4110*/  PLOP3.LUT P1, PT, PT, PT, UP2, 0x80, 0x8 ;  /* 0x000000000008781c */ /* 0x000fe40003f2f028 */
[----:B0-----:R-:W-:Y:S02]  /*4120*/  MOV R108, UR31 ;  /* 0x0000001f006c7c02 */ /* 0x001fe40008000f00 */
        /* <DEDUP_REMOVED lines=12> */
.L_x_15464:
        /* <DEDUP_REMOVED lines=15> */
.L_x_15465:
        /* <DEDUP_REMOVED lines=15> */
.L_x_15466:
[----:B------:R-:W-:Y:S05]  /*43d0*/  BRA.U !UP3, `(.L_x_15463) ;  /* 0x000000090b607547 */ /* 0x000fea000b800000 */
[----:B------:R-:W-:Y:S02]  /*43e0*/  PLOP3.LUT P2, PT, PT, PT, UP2, 0x80, 0x8 ;  /* 0x000000000008781c */ /* 0x000fe40003f4f028 */
[----:B0-----:R-:W-:Y:S02]  /*43f0*/  MOV R111, UR31 ;  /* 0x0000001f006f7c02 */ /* 0x001fe40008000f00 */
        /* <DEDUP_REMOVED lines=13> */
.L_x_15458:
        /* <DEDUP_REMOVED lines=37> */
.L_x_15468:
[----:B------:R-:W-:Y:S05]  /*4720*/  BRA.U !UP3, `(.L_x_15469) ;  /* 0x000000010b387547 */ /* 0x000fea000b800000 */
        /* <DEDUP_REMOVED lines=14> */
.L_x_15469:
        /* <DEDUP_REMOVED lines=15> */
.L_x_15470:
[----:B------:R-:W-:Y:S05]  /*4900*/  BRA.U !UP3, `(.L_x_15463) ;  /* 0x000000050b147547 */ /* 0x000fea000b800000 */
[----:B0-----:R-:W-:Y:S01]  /*4910*/  FMUL.FTZ R111, R87, UR23 ;  /* 0x00000017576f7c20 */ /* 0x001fe20008410000 */
        /* <DEDUP_REMOVED lines=8> */
.L_x_15467:
        /* <DEDUP_REMOVED lines=15> */
.L_x_15471:
        /* <DEDUP_REMOVED lines=15> */
.L_x_15472:
        /* <DEDUP_REMOVED lines=15> */
.L_x_15473:
[----:B------:R-:W-:Y:S05]  /*4c70*/  BRA.U !UP3, `(.L_x_15463) ;  /* 0x000000010b387547 */ /* 0x000fea000b800000 */
[----:B0-----:R-:W-:Y:S02]  /*4c80*/  MOV R111, UR31 ;  /* 0x0000001f006f7c02 */ /* 0x001fe40008000f00 */
        /* <DEDUP_REMOVED lines=12> */
[----:B------:R-:W-:-:S07]  /*4d50*/  FADD.FTZ R47, R47, R190 ;  /* 0x000000be2f2f7221 */ /* 0x000fce0000010000 */
.L_x_15463:
[----:B0-----:R-:W0:Y:S01]  /*4d60*/  @P0 LDC.64 R190, c[0x0][0x478] ;  /* 0x00011e00ffbe0b82 */ /* 0x001e220000000a00 */
[----:B------:R-:W-:Y:S01]  /*4d70*/  PLOP3.LUT P1, PT, PT, PT, UP3, 0x80, 0x8 ;  /* 0x000000000008781c */ /* 0x000fe20003f2f038 */
[----:B------:R-:W1:Y:S01]  /*4d80*/  @UP3 LDCU.64 UR10, c[0x0][0x468] ;  /* 0x00008d00ff0a37ac */ /* 0x000e620008000a00 */
[----:B-----5:R-:W-:-:S05]  /*4d90*/  @P0 IADD3 R244, PT, PT, R188, 0x100, RZ ;  /* 0x00000100bcf40810 */ /* 0x020fca0007ffe0ff */
[----:B0-----:R-:W-:-:S05]  /*4da0*/  @P0 IMAD.WIDE.U32 R190, R244, 0x10, R190 ;  /* 0x00000010f4be0825 */ /* 0x001fca00078e00be */
[----:B------:R0:W-:Y:S02]  /*4db0*/  @P0 STG.E.128 desc[UR20][R190.64], R84 ;  /* 0x00000054be000986 */ /* 0x0001e4000c101d14 */
[----:B0-----:R-:W-:Y:S01]  /*4dc0*/  HFMA2 R191, -RZ, RZ, 0, 9.5367431640625e-07 ;  /* 0x00000010ffbf7431 */ /* 0x001fe200000001ff */
        /* <DEDUP_REMOVED lines=8> */
.L_x_15474:
[----:B------:R-:W-:Y:S05]  /*4e50*/  BRA.U !UP0, `(.L_x_15475) ;  /* 0x0000000508e07547 */ /* 0x000fea000b800000 */
[----:B------:R-:W-:Y:S05]  /*4e60*/  @!P0 BRA `(.L_x_15476) ;  /* 0x0000000000e88947 */ /* 0x000fea0003800000 */
[----:B------:R-:W-:Y:S02]  /*4e70*/  PLOP3.LUT P1, PT, PT, PT, UP2, 0x80, 0x8 ;  /* 0x000000000008781c */ /* 0x000fe40003f2f028 */
[----:B------:R-:W-:-:S11]  /*4e80*/  MOV R84, UR31 ;  /* 0x0000001f00547c02 */ /* 0x000fd60008000f00 */
        /* <DEDUP_REMOVED lines=8> */
[-C--:B-----5:R-:W-:Y:S01]  /*4f10*/  FMUL.FTZ R86, R112, R85.reuse ;  /* 0x0000005570567220 */ /* 0x0a0fe20000410000 */
[----:B------:R-:W-:-:S04]  /*4f20*/  FMUL.FTZ R85, R144, R85 ;  /* 0x0000005590557220 */ /* 0x000fc80000410000 */
[----:B------:R-:W-:Y:S02]  /*4f30*/  FSEL R86, R86, RZ, P2 ;  /* 0x000000ff56567208 */ /* 0x000fe40001000000 */
[----:B0-----:R-:W-:-:S03]  /*4f40*/  SEL R108, R85, RZ, P2 ;  /* 0x000000ff556c7207 */ /* 0x001fc60001000000 */
[----:B------:R-:W-:-:S07]  /*4f50*/  FADD.FTZ R48, R48, R86 ;  /* 0x0000005630307221 */ /* 0x000fce0000010000 */
.L_x_15477:
        /* <DEDUP_REMOVED lines=14> */
.L_x_15478:
        /* <DEDUP_REMOVED lines=9> */
[-C--:B0----5:R-:W-:Y:S01]  /*50d0*/  FMUL.FTZ R110, R114, R87.reuse ;  /* 0x00000057726e7220 */ /* 0x0a1fe20000410000 */
[----:B------:R-:W-:-:S04]  /*50e0*/  FMUL.FTZ R87, R146, R87 ;  /* 0x0000005792577220 */ /* 0x000fc80000410000 */
[----:B------:R-:W-:-:S05]  /*50f0*/  FSEL R110, R110, RZ, P2 ;  /* 0x000000ff6e6e7208 */ /* 0x000fca0001000000 */
[----:B------:R-:W-:Y:S01]  /*5100*/  FADD.FTZ R50, R50, R110 ;  /* 0x0000006e32327221 */ /* 0x000fe20000010000 */
[----:B------:R-:W-:-:S07]  /*5110*/  SEL R110, R87, RZ, P2 ;  /* 0x000000ff576e7207 */ /* 0x000fce0001000000 */
.L_x_15479:
        /* <DEDUP_REMOVED lines=9> */
[----:B-----5:R-:W-:-:S05]  /*51b0*/  FMUL.FTZ R7, R115, R111 ;  /* 0x0000006f73077220 */ /* 0x020fca0000410000 */
[----:B------:R-:W-:-:S05]  /*51c0*/  FSEL R7, R7, RZ, P1 ;  /* 0x000000ff07077208 */ /* 0x000fca0000800000 */
[----:B------:R-:W-:Y:S01]  /*51d0*/  FADD.FTZ R51, R51, R7 ;  /* 0x0000000733337221 */ /* 0x000fe20000010000 */
[----:B------:R-:W-:-:S05]  /*51e0*/  FMUL.FTZ R7, R147, R111 ;  /* 0x0000006f93077220 */ /* 0x000fca0000410000 */
[----:B------:R-:W-:Y:S01]  /*51f0*/  SEL R111, R7, RZ, P1 ;  /* 0x000000ff076f7207 */ /* 0x000fe20000800000 */
[----:B------:R-:W-:Y:S06]  /*5200*/  BRA `(.L_x_15480) ;  /* 0x0000000c00187947 */ /* 0x000fec0003800000 */
.L_x_15476:
[----:B------:R-:W-:Y:S05]  /*5210*/  BRA.U !UP3, `(.L_x_15481) ;  /* 0x000000010b387547 */ /* 0x000fea000b800000 */
[----:B------:R-:W-:Y:S02]  /*5220*/  PLOP3.LUT P1, PT, PT, PT, UP2, 0x80, 0x8 ;  /* 0x000000000008781c */ /* 0x000fe40003f2f028 */
[----:B0-----:R-:W-:Y:S02]  /*5230*/  MOV R108, UR31 ;  /* 0x0000001f006c7c02 */ /* 0x001fe40008000f00 */
[----:B------:R-:W-:-:S09]  /*5240*/  MOV R190, R28 ;  /* 0x0000001c00be7202 */ /* 0x000fd20000000f00 */
[----:B------:R-:W-:-:S04]  /*5250*/  @P1 FFMA.FTZ R108, R186, R108, UR32 ;  /* 0x00000020ba6c1e23 */ /* 0x000fc8000801006c */
[----:B------:R-:W-:-:S04]  /*5260*/  @P1 FADD.FTZ R108, R218, -R108 ;  /* 0x8000006cda6c1221 */ /* 0x000fc80000010000 */
[----:B------:R-:W-:Y:S01]  /*5270*/  @P1 FFMA.FTZ R190, R108, UR29, R28 ;  /* 0x0000001d6cbe1c23 */ /* 0x000fe2000801001c */
[----:B------:R-:W-:-:S03]  /*5280*/  LOP3.LUT P1, RZ, R7, 0xff, RZ, 0xc0, !PT ;  /* 0x000000ff07ff7812 */ /* 0x000fc6000782c0ff */
[----:B------:R-:W-:-:S04]  /*5290*/  FMUL.FTZ R108, R190, UR23 ;  /* 0x00000017be6c7c20 */ /* 0x000fc80008410000 */
[----:B------:R-:W-:-:S04]  /*52a0*/  FMUL.FTZ R108, R108, UR22 ;  /* 0x000000166c6c7c20 */ /* 0x000fc80008410000 */
[-C--:B-----5:R-:W-:Y:S01]  /*52b0*/  FMUL.FTZ R190, R112, R108.reuse ;  /* 0x0000006c70be7220 */ /* 0x0a0fe20000410000 */
[----:B------:R-:W-:-:S04]  /*52c0*/  FMUL.FTZ R108, R144, R108 ;  /* 0x0000006c906c7220 */ /* 0x000fc80000410000 */
[----:B------:R-:W-:Y:S02]  /*52d0*/  FSEL R190, R190, RZ, P1 ;  /* 0x000000ffbebe7208 */ /* 0x000fe40000800000 */
[----:B------:R-:W-:-:S03]  /*52e0*/  SEL R108, R108, RZ, P1 ;  /* 0x000000ff6c6c7207 */ /* 0x000fc60000800000 */
[----:B------:R-:W-:-:S07]  /*52f0*/  FADD.FTZ R48, R48, R190 ;  /* 0x000000be30307221 */ /* 0x000fce0000010000 */
.L_x_15481:
        /* <DEDUP_REMOVED lines=15> */
.L_x_15482:
        /* <DEDUP_REMOVED lines=15> */
.L_x_15483:
[----:B------:R-:W-:Y:S05]  /*54e0*/  BRA.U !UP3, `(.L_x_15480) ;  /* 0x000000090b607547 */ /* 0x000fea000b800000 */
[----:B------:R-:W-:Y:S02]  /*54f0*/  PLOP3.LUT P2, PT, PT, PT, UP2, 0x80, 0x8 ;  /* 0x000000000008781c */ /* 0x000fe40003f4f028 */
[----:B------:R-:W-:Y:S02]  /*5500*/  ISETP.GE.U32.AND P1, PT, R7, 0x1000000, PT ;  /* 0x010000000700780c */ /* 0x000fe40003f26070 */
[----:B------:R-:W-:Y:S02]  /*5510*/  MOV R7, UR31 ;  /* 0x0000001f00077c02 */ /* 0x000fe40008000f00 */
[----:B0-----:R-:W-:-:S07]  /*5520*/  MOV R111, R31 ;  /* 0x0000001f006f7202 */ /* 0x001fce0000000f00 */
[----:B------:R-:W-:-:S04]  /*5530*/  @P2 FFMA.FTZ R7, R242, R7, UR32 ;  /* 0x00000020f2072e23 */ /* 0x000fc80008010007 */
[----:B------:R-:W-:-:S04]  /*5540*/  @P2 FADD.FTZ R7, R241, -R7 ;  /* 0x80000007f1072221 */ /* 0x000fc80000010000 */
[----:B------:R-:W-:-:S04]  /*5550*/  @P2 FFMA.FTZ R111, R7, UR29, R31 ;  /* 0x0000001d076f2c23 */ /* 0x000fc8000801001f */
[----:B------:R-:W-:-:S04]  /*5560*/  FMUL.FTZ R7, R111, UR23 ;  /* 0x000000176f077c20 */ /* 0x000fc80008410000 */
[----:B------:R-:W-:-:S04]  /*5570*/  FMUL.FTZ R7, R7, UR22 ;  /* 0x0000001607077c20 */ /* 0x000fc80008410000 */
[-C--:B-----5:R-:W-:Y:S01]  /*5580*/  FMUL.FTZ R111, R115, R7.reuse ;  /* 0x00000007736f7220 */ /* 0x0a0fe20000410000 */
[----:B------:R-:W-:-:S04]  /*5590*/  FMUL.FTZ R7, R147, R7 ;  /* 0x0000000793077220 */ /* 0x000fc80000410000 */
[----:B------:R-:W-:-:S05]  /*55a0*/  FSEL R111, R111, RZ, P1 ;  /* 0x000000ff6f6f7208 */ /* 0x000fca0000800000 */
[----:B------:R-:W-:Y:S01]  /*55b0*/  FADD.FTZ R51, R51, R111 ;  /* 0x0000006f33337221 */ /* 0x000fe20000010000 */
[----:B------:R-:W-:Y:S01]  /*55c0*/  SEL R111, R7, RZ, P1 ;  /* 0x000000ff076f7207 */ /* 0x000fe20000800000 */
[----:B------:R-:W-:Y:S06]  /*55d0*/  BRA `(.L_x_15480) ;  /* 0x0000000800247947 */ /* 0x000fec0003800000 */
.L_x_15475:
        /* <DEDUP_REMOVED lines=37> */
.L_x_15485:
[----:B------:R-:W-:Y:S05]  /*5830*/  BRA.U !UP3, `(.L_x_15486) ;  /* 0x000000010b387547 */ /* 0x000fea000b800000 */
        /* <DEDUP_REMOVED lines=14> */
.L_x_15486:
        /* <DEDUP_REMOVED lines=15> */
.L_x_15487:
[----:B------:R-:W-:Y:S05]  /*5a10*/  BRA.U !UP3, `(.L_x_15480) ;  /* 0x000000050b147547 */ /* 0x000fea000b800000 */
[----:B------:R-:W-:Y:S01]  /*5a20*/  ISETP.GE.U32.AND P1, PT, R7, 0x1000000, PT ;  /* 0x010000000700780c */ /* 0x000fe20003f26070 */
[----:B------:R-:W-:-:S04]  /*5a30*/  FMUL.FTZ R7, R87, UR23 ;  /* 0x0000001757077c20 */ /* 0x000fc80008410000 */
[----:B------:R-:W-:-:S04]  /*5a40*/  FMUL.FTZ R7, R7, UR22 ;  /* 0x0000001607077c20 */ /* 0x000fc80008410000 */
[-C--:B0----5:R-:W-:Y:S01]  /*5a50*/  FMUL.FTZ R111, R115, R7.reuse ;  /* 0x00000007736f7220 */ /* 0x0a1fe20000410000 */
[----:B------:R-:W-:-:S04]  /*5a60*/  FMUL.FTZ R7, R147, R7 ;  /* 0x0000000793077220 */ /* 0x000fc80000410000 */
[----:B------:R-:W-:-:S05]  /*5a70*/  FSEL R111, R111, RZ, P1 ;  /* 0x000000ff6f6f7208 */ /* 0x000fca0000800000 */
[----:B------:R-:W-:Y:S01]  /*5a80*/  FADD.FTZ R51, R51, R111 ;  /* 0x0000006f33337221 */ /* 0x000fe20000010000 */
[----:B------:R-:W-:Y:S01]  /*5a90*/  SEL R111, R7, RZ, P1 ;  /* 0x000000ff076f7207 */ /* 0x000fe20000800000 */
[----:B------:R-:W-:Y:S06]  /*5aa0*/  BRA `(.L_x_15480) ;  /* 0x0000000000f07947 */ /* 0x000fec0003800000 */
.L_x_15484:
        /* <DEDUP_REMOVED lines=15> */
.L_x_15488:
        /* <DEDUP_REMOVED lines=15> */
.L_x_15489:
        /* <DEDUP_REMOVED lines=15> */
.L_x_15490:
[----:B------:R-:W-:Y:S05]  /*5d80*/  BRA.U !UP3, `(.L_x_15480) ;  /* 0x000000010b387547 */ /* 0x000fea000b800000 */
[----:B------:R-:W-:Y:S02]  /*5d90*/  ISETP.GE.U32.AND P2, PT, R7, 0x1000000, PT ;  /* 0x010000000700780c */ /* 0x000fe40003f46070 */
        /* <DEDUP_REMOVED lines=8> */
[-C--:B0----5:R-:W-:Y:S01]  /*5e20*/  FMUL.FTZ R111, R115, R7.reuse ;  /* 0x00000007736f7220 */ /* 0x0a1fe20000410000 */
[----:B------:R-:W-:-:S04]  /*5e30*/  FMUL.FTZ R7, R147, R7 ;  /* 0x0000000793077220 */ /* 0x000fc80000410000 */
[----:B------:R-:W-:-:S05]  /*5e40*/  FSEL R111, R111, RZ, P2 ;  /* 0x000000ff6f6f7208 */ /* 0x000fca0001000000 */
[----:B------:R-:W-:Y:S01]  /*5e50*/  FADD.FTZ R51, R51, R111 ;  /* 0x0000006f33337221 */ /* 0x000fe20000010000 */
[----:B------:R-:W-:-:S07]  /*5e60*/  SEL R111, R7, RZ, P2 ;  /* 0x000000ff076f7207 */ /* 0x000fce0001000000 */
.L_x_15480:
[----:B0-----:R-:W0:Y:S01]  /*5e70*/  @P0 LDC.64 R190, c[0x0][0x478] ;  /* 0x00011e00ffbe0b82 */ /* 0x001e220000000a00 */
[----:B------:R-:W-:Y:S01]  /*5e80*/  PLOP3.LUT P1, PT, PT, PT, UP3, 0x80, 0x8 ;  /* 0x000000000008781c */ /* 0x000fe20003f2f038 */
[----:B------:R-:W1:Y:S01]  /*5e90*/  @UP3 LDCU.64 UR10, c[0x0][0x468] ;  /* 0x00008d00ff0a37ac */ /* 0x000e620008000a00 */
[----:B------:R-:W-:-:S05]  /*5ea0*/  @P0 IADD3 R7, PT, PT, R188, 0x200, RZ ;  /* 0x00000200bc070810 */ /* 0x000fca0007ffe0ff */
[----:B0-----:R-:W-:-:S06]  /*5eb0*/  @P0 IMAD.WIDE.U32 R190, R7, 0x10, R190 ;  /* 0x0000001007be0825 */ /* 0x001fcc00078e00be */
[----:B------:R-:W-:Y:S01]  /*5ec0*/  @P1 IADD3 R7, PT, PT, R189, 0x200, RZ ;  /* 0x00000200bd071810 */ /* 0x000fe20007ffe0ff */
[----:B------:R0:W-:Y:S02]  /*5ed0*/  @P0 STG.E.128 desc[UR20][R190.64], R84 ;  /* 0x00000054be000986 */ /* 0x0001e4000c101d14 */
[----:B0-----:R-:W-:-:S05]  /*5ee0*/  HFMA2 R190, -RZ, RZ, 0, 9.5367431640625e-07 ;  /* 0x00000010ffbe7431 */ /* 0x001fca00000001ff */
[----:B-1----:R-:W-:-:S05]  /*5ef0*/  @P1 IMAD.WIDE.U32 R190, R7, R190, UR10 ;  /* 0x0000000a07be1e25 */ /* 0x002fca000f8e00be */
[----:B------:R0:W-:Y:S01]  /*5f00*/  @P1 STG.E.128 desc[UR20][R190.64], R108 ;  /* 0x0000006cbe001986 */ /* 0x0001e2000c101d14 */
[----:B------:R-:W-:Y:S05]  /*5f10*/  BRA.U !UP3, `(.L_x_15491) ;  /* 0x000000010b107547 */ /* 0x000fea000b800000 */
[----:B-----5:R-:W1:Y:S01]  /*5f20*/  LDC.64 R112, c[0x0][0x390] ;  /* 0x0000e400ff707b82 */ /* 0x020e620000000a00 */
[----:B------:R-:W-:-:S05]  /*5f30*/  IADD3 R7, PT, PT, R189, 0x300, RZ ;  /* 0x00000300bd077810 */ /* 0x000fca0007ffe0ff */
[----:B-1----:R-:W-:-:S06]  /*5f40*/  IMAD.WIDE.U32 R112, R7, 0x10, R112 ;  /* 0x0000001007707825 */ /* 0x002fcc00078e0070 */
[----:B------:R-:W5:Y:S02]  /*5f50*/  LDG.E.128 R112, desc[UR20][R112.64] ;  /* 0x0000001470707981 */ /* 0x000f64000c1e1d00 */
.L_x_15491:
        /* <DEDUP_REMOVED lines=17> */
.L_x_15494:
[----:B------:R-:W-:Y:S02]  /*6070*/  MOV R7, UR31 ;  /* 0x0000001f00077c02 */ /* 0x000fe40008000f00 */
[----:B------:R-:W-:-:S03]  /*6080*/  MOV R85, R25 ;  /* 0x0000001900557202 */ /* 0x000fc60000000f00 */
        /* <DEDUP_REMOVED lines=12> */
.L_x_15495:
        /* <DEDUP_REMOVED lines=14> */
.L_x_15496:
        /* <DEDUP_REMOVED lines=8> */
[----:B------:R-:W-:-:S03]  /*62b0*/  ISETP.GE.U32.AND P1, PT, R6, 0x1000000, PT ;  /* 0x010000000600780c */ /* 0x000fc60003f26070 */
[----:B------:R-:W-:-:S04]  /*62c0*/  FMUL.FTZ R7, R7, UR22 ;  /* 0x0000001607077c20 */ /* 0x000fc80008410000 */
[-C--:B-----5:R-:W-:Y:S01]  /*62d0*/  FMUL.FTZ R6, R115, R7.reuse ;  /* 0x0000000773067220 */ /* 0x0a0fe20000410000 */
[----:B------:R-:W-:-:S04]  /*62e0*/  FMUL.FTZ R7, R143, R7 ;  /* 0x000000078f077220 */ /* 0x000fc80000410000 */
[----:B------:R-:W-:Y:S02]  /*62f0*/  FSEL R6, R6, RZ, P1 ;  /* 0x000000ff06067208 */ /* 0x000fe40000800000 */
[----:B0-----:R-:W-:-:S03]  /*6300*/  SEL R111, R7, RZ, P1 ;  /* 0x000000ff076f7207 */ /* 0x001fc60000800000 */
[----:B------:R-:W-:Y:S01]  /*6310*/  FADD.FTZ R55, R55, R6 ;  /* 0x0000000637377221 */ /* 0x000fe20000010000 */
[----:B------:R-:W-:Y:S06]  /*6320*/  BRA `(.L_x_15497) ;  /* 0x0000000c00207947 */ /* 0x000fec0003800000 */
.L_x_15493:
[----:B------:R-:W-:Y:S05]  /*6330*/  BRA.U !UP3, `(.L_x_15498) ;  /* 0x000000010b387547 */ /* 0x000fea000b800000 */
[----:B------:R-:W-:Y:S02]  /*6340*/  PLOP3.LUT P1, PT, PT, PT, UP2, 0x80, 0x8 ;  /* 0x000000000008781c */ /* 0x000fe40003f2f028 */
[----:B------:R-:W-:Y:S02]  /*6350*/  MOV R7, UR31 ;  /* 0x0000001f00077c02 */ /* 0x000fe40008000f00 */
[----:B0-----:R-:W-:-:S09]  /*6360*/  MOV R108, R24 ;  /* 0x00000018006c7202 */ /* 0x001fd20000000f00 */
        /* <DEDUP_REMOVED lines=8> */
[----:B------:R-:W-:-:S05]  /*63f0*/  FSEL R108, R108, RZ, P1 ;  /* 0x000000ff6c6c7208 */ /* 0x000fca0000800000 */
[----:B------:R-:W-:Y:S01]  /*6400*/  FADD.FTZ R52, R52, R108 ;  /* 0x0000006c34347221 */ /* 0x000fe20000010000 */
[----:B------:R-:W-:-:S07]  /*6410*/  SEL R108, R7, RZ, P1 ;  /* 0x000000ff076c7207 */ /* 0x000fce0000800000 */
.L_x_15498:
        /* <DEDUP_REMOVED lines=15> */
.L_x_15499:
        /* <DEDUP_REMOVED lines=15> */
.L_x_15500:
[----:B------:R-:W-:Y:S05]  /*6600*/  BRA.U !UP3, `(.L_x_15497) ;  /* 0x000000090b687547 */ /* 0x000fea000b800000 */
[----:B------:R-:W-:Y:S02]  /*6610*/  PLOP3.LUT P2, PT, PT, PT, UP2, 0x80, 0x8 ;  /* 0x000000000008781c */ /* 0x000fe40003f4f028 */
[----:B------:R-:W-:Y:S02]  /*6620*/  ISETP.GE.U32.AND P1, PT, R6, 0x1000000, PT ;  /* 0x010000000600780c */ /* 0x000fe40003f26070 */
[----:B------:R-:W-:Y:S02]  /*6630*/  MOV R6, UR31 ;  /* 0x0000001f00067c02 */ /* 0x000fe40008000f00 */
[----:B------:R-:W-:-:S07]  /*6640*/  MOV R7, R27 ;  /* 0x0000001b00077202 */ /* 0x000fce0000000f00 */
[----:B------:R-:W-:-:S04]  /*6650*/  @P2 FFMA.FTZ R6, R240, R6, UR32 ;  /* 0x00000020f0062e23 */ /* 0x000fc80008010006 */
[----:B------:R-:W-:-:S04]  /*6660*/  @P2 FADD.FTZ R6, R239, -R6 ;  /* 0x80000006ef062221 */ /* 0x000fc80000010000 */
[----:B------:R-:W-:-:S04]  /*6670*/  @P2 FFMA.FTZ R7, R6, UR29, R27 ;  /* 0x0000001d06072c23 */ /* 0x000fc8000801001b */
[----:B------:R-:W-:-:S04]  /*6680*/  FMUL.FTZ R6, R7, UR23 ;  /* 0x0000001707067c20 */ /* 0x000fc80008410000 */
[----:B------:R-:W-:-:S04]  /*6690*/  FMUL.FTZ R6, R6, UR22 ;  /* 0x0000001606067c20 */ /* 0x000fc80008410000 */
[-C--:B-----5:R-:W-:Y:S01]  /*66a0*/  FMUL.FTZ R7, R115, R6.reuse ;  /* 0x0000000673077220 */ /* 0x0a0fe20000410000 */
[----:B------:R-:W-:-:S04]  /*66b0*/  FMUL.FTZ R6, R143, R6 ;  /* 0x000000068f067220 */ /* 0x000fc80000410000 */
[----:B------:R-:W-:Y:S02]  /*66c0*/  FSEL R7, R7, RZ, P1 ;  /* 0x000000ff07077208 */ /* 0x000fe40000800000 */
[----:B0-----:R-:W-:-:S03]  /*66d0*/  SEL R111, R6, RZ, P1 ;  /* 0x000000ff066f7207 */ /* 0x001fc60000800000 */
[----:B------:R-:W-:Y:S01]  /*66e0*/  FADD.FTZ R55, R55, R7 ;  /* 0x0000000737377221 */ /* 0x000fe20000010000 */
[----:B------:R-:W-:Y:S06]  /*66f0*/  BRA `(.L_x_15497) ;  /* 0x00000008002c7947 */ /* 0x000fec0003800000 */
.L_x_15492:
        /* <DEDUP_REMOVED lines=32> */
[-C--:B0----5:R-:W-:Y:S01]  /*6900*/  FMUL.FTZ R108, R112, R86.reuse ;  /* 0x00000056706c7220 */ /* 0x0a1fe20000410000 */
[----:B------:R-:W-:-:S04]  /*6910*/  FMUL.FTZ R86, R140, R86 ;  /* 0x000000568c567220 */ /* 0x000fc80000410000 */
[----:B------:R-:W-:-:S05]  /*6920*/  FSEL R108, R108, RZ, P1 ;  /* 0x000000ff6c6c7208 */ /* 0x000fca0000800000 */
[----:B------:R-:W-:Y:S01]  /*6930*/  FADD.FTZ R52, R52, R108 ;  /* 0x0000006c34347221 */ /* 0x000fe20000010000 */
[----:B------:R-:W-:-:S07]  /*6940*/  SEL R108, R86, RZ, P1 ;  /* 0x000000ff566c7207 */ /* 0x000fce0000800000 */
.L_x_15502:
[----:B------:R-:W-:Y:S05]  /*6950*/  BRA.U !UP3, `(.L_x_15503) ;  /* 0x000000010b387547 */ /* 0x000fea000b800000 */
        /* <DEDUP_REMOVED lines=14> */
.L_x_15503:
        /* <DEDUP_REMOVED lines=15> */
.L_x_15504:
[----:B------:R-:W-:Y:S01]  /*6b30*/  MOV R86, R7 ;  /* 0x0000000700567202 */ /* 0x000fe20000000f00 */
[----:B------:R-:W-:Y:S06]  /*6b40*/  BRA.U !UP3, `(.L_x_15497) ;  /* 0x000000050b187547 */ /* 0x000fec000b800000 */
[----:B------:R-:W-:Y:S01]  /*6b50*/  ISETP.GE.U32.AND P1, PT, R6, 0x1000000, PT ;  /* 0x010000000600780c */ /* 0x000fe20003f26070 */
[----:B------:R-:W-:-:S04]  /*6b60*/  FMUL.FTZ R6, R87, UR23 ;  /* 0x0000001757067c20 */ /* 0x000fc80008410000 */
[----:B------:R-:W-:-:S04]  /*6b70*/  FMUL.FTZ R6, R6, UR22 ;  /* 0x0000001606067c20 */ /* 0x000fc80008410000 */
[-C--:B-----5:R-:W-:Y:S01]  /*6b80*/  FMUL.FTZ R86, R115, R6.reuse ;  /* 0x0000000673567220 */ /* 0x0a0fe20000410000 */
[----:B------:R-:W-:-:S04]  /*6b90*/  FMUL.FTZ R6, R143, R6 ;  /* 0x000000068f067220 */ /* 0x000fc80000410000 */
[----:B------:R-:W-:Y:S02]  /*6ba0*/  FSEL R86, R86, RZ, P1 ;  /* 0x000000ff56567208 */ /* 0x000fe40000800000 */
[----:B0-----:R-:W-:-:S03]  /*6bb0*/  SEL R111, R6, RZ, P1 ;  /* 0x000000ff066f7207 */ /* 0x001fc60000800000 */
[----:B------:R-:W-:Y:S01]  /*6bc0*/  FADD.FTZ R55, R55, R86 ;  /* 0x0000005637377221 */ /* 0x000fe20000010000 */
[----:B------:R-:W-:Y:S01]  /*6bd0*/  MOV R86, R7 ;  /* 0x0000000700567202 */ /* 0x000fe20000000f00 */
[----:B------:R-:W-:Y:S06]  /*6be0*/  BRA `(.L_x_15497) ;  /* 0x0000000000f07947 */ /* 0x000fec0003800000 */
.L_x_15501:
        /* <DEDUP_REMOVED lines=15> */
.L_x_15505:
        /* <DEDUP_REMOVED lines=15> */
.L_x_15506:
        /* <DEDUP_REMOVED lines=15> */
.L_x_15507:
        /* <DEDUP_REMOVED lines=10> */
[-C--:B-----5:R-:W-:Y:S01]  /*6f60*/  FMUL.FTZ R7, R115, R6.reuse ;  /* 0x0000000673077220 */ /* 0x0a0fe20000410000 */
[----:B------:R-:W-:-:S04]  /*6f70*/  FMUL.FTZ R6, R143, R6 ;  /* 0x000000068f067220 */ /* 0x000fc80000410000 */
[----:B------:R-:W-:Y:S02]  /*6f80*/  FSEL R7, R7, RZ, P2 ;  /* 0x000000ff07077208 */ /* 0x000fe40001000000 */
[----:B0-----:R-:W-:-:S03]  /*6f90*/  SEL R111, R6, RZ, P2 ;  /* 0x000000ff066f7207 */ /* 0x001fc60001000000 */
[----:B------:R-:W-:-:S07]  /*6fa0*/  FADD.FTZ R55, R55, R7 ;  /* 0x0000000737377221 */ /* 0x000fce0000010000 */
.L_x_15497:
[----:B------:R-:W1:Y:S01]  /*6fb0*/  @P0 LDC.64 R6, c[0x0][0x478] ;  /* 0x00011e00ff060b82 */ /* 0x000e620000000a00 */
        /* <DEDUP_REMOVED lines=10> */
[----:B-----5:R-:W1:Y:S01]  /*7060*/  LDC.64 R112, c[0x0][0x390] ;  /* 0x0000e400ff707b82 */ /* 0x020e620000000a00 */
[----:B0-----:R-:W-:-:S05]  /*7070*/  IADD3 R6, PT, PT, R189, 0x400, RZ ;  /* 0x00000400bd067810 */ /* 0x001fca0007ffe0ff */
[----:B-1----:R-:W-:-:S05]  /*7080*/  IMAD.WIDE.U32 R6, R6, 0x10, R112 ;  /* 0x0000001006067825 */ /* 0x002fca00078e0070 */
[----:B------:R1:W5:Y:S02]  /*7090*/  LDG.E.128 R112, desc[UR20][R6.64] ;  /* 0x0000001406707981 */ /* 0x000364000c1e1d00 */
.L_x_15508:
[----:B------:R-:W-:Y:S05]  /*70a0*/  BRA.U !UP0, `(.L_x_15509) ;  /* 0x0000000508f07547 */ /* 0x000fea000b800000 */
[----:B------:R-:W-:Y:S05]  /*70b0*/  @!P0 BRA `(.L_x_15510) ;  /* 0x0000000000f88947 */ /* 0x000fea0003800000 */
[----:B------:R-:W-:Y:S02]  /*70c0*/  PLOP3.LUT P1, PT, PT, PT, UP2, 0x80, 0x8 ;  /* 0x000000000008781c */ /* 0x000fe40003f2f028 */
[----:B01----:R-:W-:Y:S02]  /*70d0*/  MOV R6, UR31 ;  /* 0x0000001f00067c02 */ /* 0x003fe40008000f00 */
        /* <DEDUP_REMOVED lines=11> */
[----:B------:R-:W-:-:S03]  /*7190*/  SEL R108, R6, RZ, P2 ;  /* 0x000000ff066c7207 */ /* 0x000fc60001000000 */
[----:B------:R-:W-:-:S07]  /*71a0*/  FADD.FTZ R56, R56, R84 ;  /* 0x0000005438387221 */ /* 0x000fce0000010000 */
.L_x_15511:
        /* <DEDUP_REMOVED lines=14> */
.L_x_15512:
        /* <DEDUP_REMOVED lines=14> */
.L_x_15513:
        /* <DEDUP_REMOVED lines=16> */
[----:B------:R-:W-:-:S03]  /*7470*/  SEL R111, R6, RZ, P1 ;  /* 0x000000ff066f7207 */ /* 0x000fc60000800000 */
[----:B------:R-:W-:Y:S01]  /*7480*/  FADD.FTZ R59, R59, R5 ;  /* 0x000000053b3b7221 */ /* 0x000fe20000010000 */
[----:B------:R-:W-:Y:S06]  /*7490*/  BRA `(.L_x_15514) ;  /* 0x0000000c00287947 */ /* 0x000fec0003800000 */
.L_x_15510:
[----:B------:R-:W-:Y:S05]  /*74a0*/  BRA.U !UP3, `(.L_x_15515) ;  /* 0x000000010b387547 */ /* 0x000fea000b800000 */
[----:B------:R-:W-:Y:S02]  /*74b0*/  PLOP3.LUT P1, PT, PT, PT, UP2, 0x80, 0x8 ;  /* 0x000000000008781c */ /* 0x000fe40003f2f028 */
[----:B01----:R-:W-:Y:S02]  /*74c0*/  MOV R6, UR31 ;  /* 0x0000001f00067c02 */ /* 0x003fe40008000f00 */
        /* <DEDUP_REMOVED lines=12> */
.L_x_15515:
        /* <DEDUP_REMOVED lines=15> */
.L_x_15516:
        /* <DEDUP_REMOVED lines=15> */
.L_x_15517:
[----:B------:R-:W-:Y:S05]  /*7770*/  BRA.U !UP3, `(.L_x_15514) ;  /* 0x000000090b707547 */ /* 0x000fea000b800000 */
[----:B------:R-:W-:Y:S02]  /*7780*/  PLOP3.LUT P2, PT, PT, PT, UP2, 0x80, 0x8 ;  /* 0x000000000008781c */ /* 0x000fe40003f4f028 */
[----:B------:R-:W-:Y:S02]  /*7790*/  ISETP.GE.U32.AND P1, PT, R5, 0x1000000, PT ;  /* 0x010000000500780c */ /* 0x000fe40003f26070 */
[----:B------:R-:W-:Y:S02]  /*77a0*/  MOV R5, UR31 ;  /* 0x0000001f00057c02 */ /* 0x000fe40008000f00 */
[----:B01----:R-:W-:-:S07]  /*77b0*/  MOV R6, R23 ;  /* 0x0000001700067202 */ /* 0x003fce0000000f00 */
        /* <DEDUP_REMOVED lines=8> */
[----:B------:R-:W-:-:S03]  /*7840*/  SEL R111, R5, RZ, P1 ;  /* 0x000000ff056f7207 */ /* 0x000fc60000800000 */
[----:B------:R-:W-:Y:S01]  /*7850*/  FADD.FTZ R59, R59, R6 ;  /* 0x000000063b3b7221 */ /* 0x000fe20000010000 */
[----:B------:R-:W-:Y:S06]  /*7860*/  BRA `(.L_x_15514) ;  /* 0x0000000800347947 */ /* 0x000fec0003800000 */
.L_x_15509:
[----:B------:R-:W-:Y:S05]  /*7870*/  @!P0 BRA `(.L_x_15518) ;  /* 0x0000000400408947 */ /* 0x000fea0003800000 */
[----:B01----:R-:W-:Y:S02]  /*7880*/  MOV R6, UR31 ;  /* 0x0000001f00067c02 */ /* 0x003fe40008000f00 */
        /* <DEDUP_REMOVED lines=35> */
.L_x_15519:
        /* <DEDUP_REMOVED lines=15> */
.L_x_15520:
        /* <DEDUP_REMOVED lines=15> */
.L_x_15521:
[----:B------:R-:W-:Y:S02]  /*7ca0*/  MOV R86, R6 ;  /* 0x0000000600567202 */ /* 0x000fe40000000f00 */
[----:B------:R-:W-:Y:S01]  /*7cb0*/  MOV R85, R7 ;  /* 0x0000000700557202 */ /* 0x000fe20000000f00 */
[----:B------:R-:W-:Y:S06]  /*7cc0*/  BRA.U !UP3, `(.L_x_15514) ;  /* 0x000000050b1c7547 */ /* 0x000fec000b800000 */
[----:B------:R-:W-:Y:S01]  /*7cd0*/  ISETP.GE.U32.AND P1, PT, R5, 0x1000000, PT ;  /* 0x010000000500780c */ /* 0x000fe20003f26070 */
[----:B------:R-:W-:Y:S01]  /*7ce0*/  FMUL.FTZ R5, R87, UR23 ;  /* 0x0000001757057c20 */ /* 0x000fe20008410000 */
[----:B------:R-:W-:-:S03]  /*7cf0*/  MOV R86, R6 ;  /* 0x0000000600567202 */ /* 0x000fc60000000f00 */
[----:B------:R-:W-:-:S04]  /*7d00*/  FMUL.FTZ R5, R5, UR22 ;  /* 0x0000001605057c20 */ /* 0x000fc80008410000 */
[-C--:B-----5:R-:W-:Y:S01]  /*7d10*/  FMUL.FTZ R85, R115, R5.reuse ;  /* 0x0000000573557220 */ /* 0x0a0fe20000410000 */
[----:B------:R-:W-:-:S04]  /*7d20*/  FMUL.FTZ R5, R139, R5 ;  /* 0x000000058b057220 */ /* 0x000fc80000410000 */
[----:B------:R-:W-:Y:S02]  /*7d30*/  FSEL R85, R85, RZ, P1 ;  /* 0x000000ff55557208 */ /* 0x000fe40000800000 */
[----:B------:R-:W-:-:S03]  /*7d40*/  SEL R111, R5, RZ, P1 ;  /* 0x000000ff056f7207 */ /* 0x000fc60000800000 */
[----:B------:R-:W-:Y:S01]  /*7d50*/  FADD.FTZ R59, R59, R85 ;  /* 0x000000553b3b7221 */ /* 0x000fe20000010000 */
[----:B------:R-:W-:Y:S01]  /*7d60*/  MOV R85, R7 ;  /* 0x0000000700557202 */ /* 0x000fe20000000f00 */
[----:B------:R-:W-:Y:S06]  /*7d70*/  BRA `(.L_x_15514) ;  /* 0x0000000000f07947 */ /* 0x000fec0003800000 */
.L_x_15518:
[----:B------:R-:W-:Y:S05]  /*7d80*/  BRA.U !UP3, `(.L_x_15522) ;  /* 0x000000010b387547 */ /* 0x000fea000b800000 */
[----:B01----:R-:W-:Y:S02]  /*7d90*/  MOV R6, UR31 ;  /* 0x0000001f00067c02 */ /* 0x003fe40008000f00 */
        /* <DEDUP_REMOVED lines=13> */
.L_x_15522:
        /* <DEDUP_REMOVED lines=15> */
.L_x_15523:
        /* <DEDUP_REMOVED lines=15> */
.L_x_15524:
        /* <DEDUP_REMOVED lines=10> */
[-C--:B01---5:R-:W-:Y:S01]  /*80f0*/  FMUL.FTZ R6, R115, R5.reuse ;  /* 0x0000000573067220 */ /* 0x0a3fe20000410000 */
[----:B------:R-:W-:-:S04]  /*8100*/  FMUL.FTZ R5, R139, R5 ;  /* 0x000000058b057220 */ /* 0x000fc80000410000 */
[----:B------:R-:W-:Y:S02]  /*8110*/  FSEL R6, R6, RZ, P2 ;  /* 0x000000ff06067208 */ /* 0x000fe40001000000 */
[----:B------:R-:W-:-:S03]  /*8120*/  SEL R111, R5, RZ, P2 ;  /* 0x000000ff056f7207 */ /* 0x000fc60001000000 */
[----:B------:R-:W-:-:S07]  /*8130*/  FADD.FTZ R59, R59, R6 ;  /* 0x000000063b3b7221 */ /* 0x000fce0000010000 */
.L_x_15514:
[----:B01----:R-:W0:Y:S01]  /*8140*/  @P0 LDC.64 R6, c[0x0][0x478] ;  /* 0x00011e00ff060b82 */ /* 0x003e220000000a00 */
        /* <DEDUP_REMOVED lines=10> */
[----:B-----5:R-:W1:Y:S01]  /*81f0*/  LDC.64 R112, c[0x0][0x390] ;  /* 0x0000e400ff707b82 */ /* 0x020e620000000a00 */
[----:B0-----:R-:W-:-:S05]  /*8200*/  IADD3 R6, PT, PT, R189, 0x500, RZ ;  /* 0x00000500bd067810 */ /* 0x001fca0007ffe0ff */
[----:B-1----:R-:W-:-:S05]  /*8210*/  IMAD.WIDE.U32 R6, R6, 0x10, R112 ;  /* 0x0000001006067825 */ /* 0x002fca00078e0070 */
[----:B------:R1:W5:Y:S02]  /*8220*/  LDG.E.128 R112, desc[UR20][R6.64] ;  /* 0x0000001406707981 */ /* 0x000364000c1e1d00 */
.L_x_15525:
[----:B------:R-:W-:Y:S05]  /*8230*/  BRA.U !UP0, `(.L_x_15526) ;  /* 0x0000000508f07547 */ /* 0x000fea000b800000 */
[----:B------:R-:W-:Y:S05]  /*8240*/  @!P0 BRA `(.L_x_15527) ;  /* 0x0000000000f88947 */ /* 0x000fea0003800000 */
[----:B------:R-:W-:Y:S02]  /*8250*/  PLOP3.LUT P1, PT, PT, PT, UP2, 0x80, 0x8 ;  /* 0x000000000008781c */ /* 0x000fe40003f2f028 */
[----:B------:R-:W-:Y:S02]  /*8260*/  MOV R5, UR31 ;  /* 0x0000001f00057c02 */ /* 0x000fe40008000f00 */
[----:B01----:R-:W-:-:S09]  /*8270*/  MOV R6, R16 ;  /* 0x0000001000067202 */ /* 0x003fd20000000f00 */
        /* <DEDUP_REMOVED lines=12> */
.L_x_15528:
        /* <DEDUP_REMOVED lines=14> */
.L_x_15529:
        /* <DEDUP_REMOVED lines=14> */
.L_x_15530:
        /* <DEDUP_REMOVED lines=19> */
.L_x_15527:
[----:B------:R-:W-:Y:S05]  /*8630*/  BRA.U !UP3, `(.L_x_15532) ;  /* 0x000000010b387547 */ /* 0x000fea000b800000 */
[----:B------:R-:W-:Y:S02]  /*8640*/  PLOP3.LUT P1, PT, PT, PT, UP2, 0x80, 0x8 ;  /* 0x000000000008781c */ /* 0x000fe40003f2f028 */
[----:B------:R-:W-:Y:S02]  /*8650*/  MOV R5, UR31 ;  /* 0x0000001f00057c02 */ /* 0x000fe40008000f00 */
[----:B01----:R-:W-:-:S09]  /*8660*/  MOV R6, R16 ;  /* 0x0000001000067202 */ /* 0x003fd20000000f00 */
        /* <DEDUP_REMOVED lines=11> */
.L_x_15532:
        /* <DEDUP_REMOVED lines=15> */
.L_x_15533:
        /* <DEDUP_REMOVED lines=15> */
.L_x_15534:
        /* <DEDUP_REMOVED lines=16> */
.L_x_15526:
        /* <DEDUP_REMOVED lines=37> */
.L_x_15536:
        /* <DEDUP_REMOVED lines=15> */
.L_x_15537:
        /* <DEDUP_REMOVED lines=15> */
.L_x_15538:
[----:B------:R-:W-:Y:S02]  /*8e30*/  MOV R86, R6 ;  /* 0x0000000600567202 */ /* 0x000fe40000000f00 */
[----:B------:R-:W-:Y:S02]  /*8e40*/  MOV R85, R7 ;  /* 0x0000000700557202 */ /* 0x000fe40000000f00 */
[----:B------:R-:W-:Y:S01]  /*8e50*/  MOV R87, R5 ;  /* 0x0000000500577202 */ /* 0x000fe20000000f00 */
[----:B------:R-:W-:Y:S06]  /*8e60*/  BRA.U !UP3, `(.L_x_15531) ;  /* 0x000000050b207547 */ /* 0x000fec000b800000 */
[----:B------:R-:W-:Y:S01]  /*8e70*/  ISETP.GE.U32.AND P1, PT, R4, 0x1000000, PT ;  /* 0x010000000400780c */ /* 0x000fe20003f26070 */
[----:B------:R-:W-:Y:S01]  /*8e80*/  FMUL.FTZ R4, R5, UR23 ;  /* 0x0000001705047c20 */ /* 0x000fe20008410000 */
[----:B------:R-:W-:Y:S02]  /*8e90*/  MOV R86, R6 ;  /* 0x0000000600567202 */ /* 0x000fe40000000f00 */
[----:B------:R-:W-:Y:S01]  /*8ea0*/  MOV R87, R5 ;  /* 0x0000000500577202 */ /* 0x000fe20000000f00 */
        /* <DEDUP_REMOVED lines=8> */
.L_x_15535:
        /* <DEDUP_REMOVED lines=10> */
[-C--:B01---5:R-:W-:Y:S01]  /*8fd0*/  FMUL.FTZ R6, R112, R5.reuse ;  /* 0x0000000570067220 */ /* 0x0a3fe20000410000 */
[----:B------:R-:W-:-:S04]  /*8fe0*/  FMUL.FTZ R5, R132, R5 ;  /* 0x0000000584057220 */ /* 0x000fc80000410000 */
[----:B------:R-:W-:Y:S02]  /*8ff0*/  FSEL R6, R6, RZ, P1 ;  /* 0x000000ff06067208 */ /* 0x000fe40000800000 */
[----:B------:R-:W-:-:S03]  /*9000*/  SEL R108, R5, RZ, P1 ;  /* 0x000000ff056c7207 */ /* 0x000fc60000800000 */
[----:B------:R-:W-:-:S07]  /*9010*/  FADD.FTZ R60, R60, R6 ;  /* 0x000000063c3c7221 */ /* 0x000fce0000010000 */
.L_x_15539:
        /* <DEDUP_REMOVED lines=15> */
.L_x_15540:
        /* <DEDUP_REMOVED lines=15> */
.L_x_15541:
        /* <DEDUP_REMOVED lines=15> */
.L_x_15531:
[----:B------:R-:W2:Y:S01]  /*92f0*/  @P0 LDC.64 R4, c[0x0][0x478] ;  /* 0x00011e00ff040b82 */ /* 0x000ea20000000a00 */
[----:B------:R-:W-:Y:S01]  /*9300*/  PLOP3.LUT P1, PT, PT, PT, UP3, 0x80, 0x8 ;  /* 0x000000000008781c */ /* 0x000fe20003f2f038 */
[----:B------:R-:W3:Y:S01]  /*9310*/  @UP3 LDCU.64 UR10, c[0x0][0x468] ;  /* 0x00008d00ff0a37ac */ /* 0x000ee20008000a00 */
[----:B01----:R-:W-:-:S05]  /*9320*/  @P0 IADD3 R6, PT, PT, R188, 0x500, RZ ;  /* 0x00000500bc060810 */ /* 0x003fca0007ffe0ff */
[----:B--2---:R-:W-:-:S05]  /*9330*/  @P0 IMAD.WIDE.U32 R4, R6, 0x10, R4 ;  /* 0x0000001006040825 */ /* 0x004fca00078e0004 */
[----:B------:R0:W-:Y:S02]  /*9340*/  @P0 STG.E.128 desc[UR20][R4.64], R84 ;  /* 0x0000005404000986 */ /* 0x0001e4000c101d14 */
[----:B0-----:R-:W-:Y:S01]  /*9350*/  HFMA2 R5, -RZ, RZ, 0, 9.5367431640625e-07 ;  /* 0x00000010ff057431 */ /* 0x001fe200000001ff */
[----:B------:R-:W-:-:S05]  /*9360*/  @P1 IADD3 R4, PT, PT, R189, 0x500, RZ ;  /* 0x00000500bd041810 */ /* 0x000fca0007ffe0ff */
[----:B---3--:R-:W-:-:S05]  /*9370*/  @P1 IMAD.WIDE.U32 R4, R4, R5, UR10 ;  /* 0x0000000a04041e25 */ /* 0x008fca000f8e0005 */
[----:B------:R0:W-:Y:S01]  /*9380*/  @P1 STG.E.128 desc[UR20][R4.64], R108 ;  /* 0x0000006c04001986 */ /* 0x0001e2000c101d14 */
[----:B------:R-:W-:Y:S05]  /*9390*/  BRA.U !UP3, `(.L_x_15542) ;  /* 0x000000010b107547 */ /* 0x000fea000b800000 */
[----:B------:R-:W1:Y:S01]  /*93a0*/  LDC.64 R6, c[0x0][0x390] ;  /* 0x0000e400ff067b82 */ /* 0x000e620000000a00 */
[----:B0-----:R-:W-:-:S05]  /*93b0*/  IADD3 R4, PT, PT, R189, 0x600, RZ ;  /* 0x00000600bd047810 */ /* 0x001fca0007ffe0ff */
[----:B-1----:R-:W-:-:S05]  /*93c0*/  IMAD.WIDE.U32 R4, R4, 0x10, R6 ;  /* 0x0000001004047825 */ /* 0x002fca00078e0006 */
[----:B-----5:R1:W5:Y:S02]  /*93d0*/  LDG.E.128 R112, desc[UR20][R4.64] ;  /* 0x0000001404707981 */ /* 0x020364000c1e1d00 */
.L_x_15542:
        /* <DEDUP_REMOVED lines=17> */
.L_x_15545:
        /* <DEDUP_REMOVED lines=14> */
.L_x_15546:
        /* <DEDUP_REMOVED lines=14> */
.L_x_15547:
        /* <DEDUP_REMOVED lines=19> */
.L_x_15544:
        /* <DEDUP_REMOVED lines=15> */
.L_x_15549:
        /* <DEDUP_REMOVED lines=15> */
.L_x_15550:
        /* <DEDUP_REMOVED lines=15> */
.L_x_15551:
        /* <DEDUP_REMOVED lines=16> */
.L_x_15543:
        /* <DEDUP_REMOVED lines=37> */
.L_x_15553:
        /* <DEDUP_REMOVED lines=15> */
.L_x_15554:
        /* <DEDUP_REMOVED lines=15> */
.L_x_15555:
[----:B------:R-:W-:Y:S02]  /*9fe0*/  MOV R86, R5 ;  /* 0x0000000500567202 */ /* 0x000fe40000000f00 */
        /* <DEDUP_REMOVED lines=8> */
[----:B------:R-:W-:Y:S01]  /*a070*/  FMUL.FTZ R3, R3, UR22 ;  /* 0x0000001603037c20 */ /* 0x000fe20008410000 */
[----:B------:R-:W-:-:S03]  /*a080*/  MOV R87, R4 ;  /* 0x0000000400577202 */ /* 0x000fc60000000f00 */
[-C--:B-----5:R-:W-:Y:S01]  /*a090*/  FMUL.FTZ R84, R115, R3.reuse ;  /* 0x0000000373547220 */ /* 0x0a0fe20000410000 */
[----:B------:R-:W-:-:S04]  /*a0a0*/  FMUL.FTZ R3, R131, R3 ;  /* 0x0000000383037220 */ /* 0x000fc80000410000 */
[----:B------:R-:W-:Y:S02]  /*a0b0*/  FSEL R84, R84, RZ, P1 ;  /* 0x000000ff54547208 */ /* 0x000fe40000800000 */
[----:B------:R-:W-:-:S03]  /*a0c0*/  SEL R111, R3, RZ, P1 ;  /* 0x000000ff036f7207 */ /* 0x000fc60000800000 */
[----:B------:R-:W-:Y:S01]  /*a0d0*/  FADD.FTZ R67, R67, R84 ;  /* 0x0000005443437221 */ /* 0x000fe20000010000 */
[----:B------:R-:W-:Y:S01]  /*a0e0*/  MOV R84, R7 ;  /* 0x0000000700547202 */ /* 0x000fe20000000f00 */
[----:B------:R-:W-:Y:S06]  /*a0f0*/  BRA `(.L_x_15548) ;  /* 0x0000000000f07947 */ /* 0x000fec0003800000 */
.L_x_15552:
        /* <DEDUP_REMOVED lines=15> */
.L_x_15556:
        /* <DEDUP_REMOVED lines=15> */
.L_x_15557:
        /* <DEDUP_REMOVED lines=15> */
.L_x_15558:
        /* <DEDUP_REMOVED lines=15> */
.L_x_15548:
[----:B01----:R-:W0:Y:S01]  /*a4c0*/  @P0 LDC.64 R4, c[0x0][0x478] ;  /* 0x00011e00ff040b82 */ /* 0x003e220000000a00 */
[----:B------:R-:W-:Y:S01]  /*a4d0*/  PLOP3.LUT P1, PT, PT, PT, UP3, 0x80, 0x8 ;  /* 0x000000000008781c */ /* 0x000fe20003f2f038 */
[----:B------:R-:W1:Y:S01]  /*a4e0*/  @UP3 LDCU.64 UR10, c[0x0][0x468] ;  /* 0x00008d00ff0a37ac */ /* 0x000e620008000a00 */
[----:B------:R-:W-:Y:S02]  /*a4f0*/  @P0 IADD3 R3, PT, PT, R188, 0x600, RZ ;  /* 0x00000600bc030810 */ /* 0x000fe40007ffe0ff */
[----:B------:R-:W-:-:S03]  /*a500*/  IADD3 R6, PT, PT, R189, 0x700, RZ ;  /* 0x00000700bd067810 */ /* 0x000fc60007ffe0ff */
[----:B0-----:R-:W-:-:S06]  /*a510*/  @P0 IMAD.WIDE.U32 R4, R3, 0x10, R4 ;  /* 0x0000001003040825 */ /* 0x001fcc00078e0004 */
[----:B------:R-:W-:Y:S01]  /*a520*/  @P1 IADD3 R3, PT, PT, R189, 0x600, RZ ;  /* 0x00000600bd031810 */ /* 0x000fe20007ffe0ff */
[----:B------:R0:W-:Y:S02]  /*a530*/  @P0 STG.E.128 desc[UR20][R4.64], R84 ;  /* 0x0000005404000986 */ /* 0x0001e4000c101d14 */
[----:B0-----:R-:W-:-:S05]  /*a540*/  HFMA2 R4, -RZ, RZ, 0, 9.5367431640625e-07 ;  /* 0x00000010ff047431 */ /* 0x001fca00000001ff */
[----:B-1----:R-:W-:-:S05]  /*a550*/  @P1 IMAD.WIDE.U32 R4, R3, R4, UR10 ;  /* 0x0000000a03041e25 */ /* 0x002fca000f8e0004 */
[----:B------:R0:W-:Y:S01]  /*a560*/  @P1 STG.E.128 desc[UR20][R4.64], R108 ;  /* 0x0000006c04001986 */ /* 0x0001e2000c101d14 */
[----:B------:R-:W-:Y:S05]  /*a570*/  BRA.U !UP3, `(.L_x_15559) ;  /* 0x000000010b0c7547 */ /* 0x000fea000b800000 */
[----:B0-----:R-:W0:Y:S02]  /*a580*/  LDC.64 R4, c[0x0][0x390] ;  /* 0x0000e400ff047b82 */ /* 0x001e240000000a00 */
[----:B0-----:R-:W-:-:S05]  /*a590*/  IMAD.WIDE.U32 R4, R6, 0x10, R4 ;  /* 0x0000001006047825 */ /* 0x001fca00078e0004 */
[----:B-----5:R1:W5:Y:S02]  /*a5a0*/  LDG.E.128 R112, desc[UR20][R4.64] ;  /* 0x0000001404707981 */ /* 0x020364000c1e1d00 */
.L_x_15559:
        /* <DEDUP_REMOVED lines=17> */
.L_x_15562:
        /* <DEDUP_REMOVED lines=14> */
.L_x_15563:
        /* <DEDUP_REMOVED lines=14> */
.L_x_15564:
        /* <DEDUP_REMOVED lines=19> */
.L_x_15561:
        /* <DEDUP_REMOVED lines=15> */
.L_x_15566:
        /* <DEDUP_REMOVED lines=15> */
.L_x_15567:
        /* <DEDUP_REMOVED lines=15> */
.L_x_15568:
        /* <DEDUP_REMOVED lines=16> */
.L_x_15560:
[----:B------:R-:W-:Y:S05]  /*ad80*/  @!P0 BRA `(.L_x_15569) ;  /* 0x0000000400348947 */ /* 0x000fea0003800000 */
        /* <DEDUP_REMOVED lines=16> */
.L_x_15570:
        /* <DEDUP_REMOVED lines=15> */
.L_x_15571:
        /* <DEDUP_REMOVED lines=15> */
.L_x_15572:
[----:B------:R-:W-:Y:S02]  /*b070*/  MOV R3, UR31 ;  /* 0x0000001f00037c02 */ /* 0x000fe40008000f00 */
[----:B------:R-:W-:Y:S02]  /*b080*/  MOV R7, UR31 ;  /* 0x0000001f00077c02 */ /* 0x000fe40008000f00 */
[----:B01----:R-:W-:Y:S01]  /*b090*/  MOV R5, UR31 ;  /* 0x0000001f00057c02 */ /* 0x003fe20008000f00 */
        /* <DEDUP_REMOVED lines=28> */
.L_x_15569:
        /* <DEDUP_REMOVED lines=15> */
.L_x_15573:
        /* <DEDUP_REMOVED lines=15> */
.L_x_15574:
        /* <DEDUP_REMOVED lines=15> */
.L_x_15575:
        /* <DEDUP_REMOVED lines=15> */
.L_x_15565:
[----:B------:R-:W2:Y:S01]  /*b620*/  @P0 LDC.64 R2, c[0x0][0x478] ;  /* 0x00011e00ff020b82 */ /* 0x000ea20000000a00 */
[----:B01----:R-:W-:Y:S01]  /*b630*/  @P0 IADD3 R4, PT, PT, R188, 0x700, RZ ;  /* 0x00000700bc040810 */ /* 0x003fe20007ffe0ff */
[----:B------:R-:W0:Y:S01]  /*b640*/  @UP3 LDCU.64 UR10, c[0x0][0x468] ;  /* 0x00008d00ff0a37ac */ /* 0x000e220008000a00 */
[----:B------:R-:W-:Y:S02]  /*b650*/  UIADD3 UR8, UPT, UPT, UR8, UR24, URZ ;  /* 0x0000001808087290 */ /* 0x000fe4000fffe0ff */
[----:B------:R-:W-:Y:S02]  /*b660*/  UPLOP3.LUT UP1, UPT, UPT, UPT, UP1, 0x40, 0x4 ;  /* 0x000000000004789c */ /* 0x000fe40003f2e810 */
[----:B------:R-:W-:Y:S01]  /*b670*/  UISETP.GE.AND UP0, UPT, UR8, UR25, UPT ;  /* 0x000000190800728c */ /* 0x000fe2000bf06270 */
[----:B--2---:R-:W-:-:S05]  /*b680*/  @P0 IMAD.WIDE.U32 R2, R4, 0x10, R2 ;  /* 0x0000001004020825 */ /* 0x004fca00078e0002 */
[----:B------:R1:W-:Y:S01]  /*b690*/  @P0 STG.E.128 desc[UR20][R2.64], R84 ;  /* 0x0000005402000986 */ /* 0x0003e2000c101d14 */
[----:B------:R-:W-:Y:S01]  /*b6a0*/  PLOP3.LUT P0, PT, PT, PT, UP3, 0x80, 0x8 ;  /* 0x000000000008781c */ /* 0x000fe20003f0f038 */
[----:B-1----:R-:W-:-:S12]  /*b6b0*/  HFMA2 R2, -RZ, RZ, 0, 9.5367431640625e-07 ;  /* 0x00000010ff027431 */ /* 0x002fd800000001ff */
[----:B0-----:R-:W-:-:S05]  /*b6c0*/  @P0 IMAD.WIDE.U32 R2, R6, R2, UR10 ;  /* 0x0000000a06020e25 */ /* 0x001fca000f8e0002 */
[----:B------:R1:W-:Y:S01]  /*b6d0*/  @P0 STG.E.128 desc[UR20][R2.64], R108 ;  /* 0x0000006c02000986 */ /* 0x0003e2000c101d14 */
[----:B------:R-:W-:Y:S05]  /*b6e0*/  BRA.U !UP0, `(.L_x_15576) ;  /* 0xffffff4d08e07547 */ /* 0x000fea000b83ffff */
.L_x_15434:
        /* <DEDUP_REMOVED lines=35> */
.L_x_15577:
        /* <DEDUP_REMOVED lines=14> */
.L_x_15777:


//--------------------- .nv.shared._ZN10layer_norm13ln_bwd_kernelINS_13Kernel_traitsI13__nv_bfloat16S2_S2_S2_fjLj8192ELj1ELj1ELj8ELj16ENS_18Kernel_traits_baseILj8192ES2_S2_S2_S2_fjLj256EEEEELb0ELb0ELb0ELb0EEEvNS_9BwdParamsE --------------------------
	.section	.nv.shared._ZN10layer_norm13ln_bwd_kernelINS_13Kernel_traitsI13__nv_bfloat16S2_S2_S2_fjLj8192ELj1ELj1ELj8ELj16ENS_18Kernel_traits_baseILj8192ES2_S2_S2_S2_fjLj256EEEEELb0ELb0ELb0ELb0EEEvNS_9BwdParamsE,"aw",@nobits
	.sectionflags	@""
	.align	16
	.zero		1024


//--------------------- .nv.shared.reserved.0     --------------------------
	.section	.nv.shared.reserved.0,"aw",@nobits
	.weak		__nv_reservedSMEM_offset_0_alias
	.size		__nv_reservedSMEM_offset_0_alias, 0, 64
	.other		__nv_reservedSMEM_offset_0_alias,@"STO_CUDA_RESERVED_SHARED STV_DEFAULT"
__nv_reservedSMEM_offset_0_alias:
	.zero		0
	.zero		64


//--------------------- .nv.shared._ZN10layer_norm13ln_bwd_kernelINS_13Kernel_traitsI13__nv_bfloat16S2_S2_S2_fjLj8192ELj1ELj1ELj8ELj16ENS_18Kernel_traits_baseILj8192ES2_S2_S2_S2_fjLj256EEEEELb0ELb0ELb0ELb1EEEvNS_9BwdParamsE --------------------------
	.section	.nv.shared._ZN10layer_norm13ln_bwd_kernelINS_13Kernel_traitsI13__nv_bfloat16S2_S2_S2_fjLj8192ELj1ELj1ELj8ELj16ENS_18Kernel_traits_baseILj8192ES2_S2_S2_S2_fjLj256EEEEELb0ELb0ELb0ELb1EEEvNS_9BwdParamsE,"aw",@nobits
	.sectionflags	@""
	.align	16
	.zero		1024


//--------------------- .nv.shared._ZN10layer_norm13ln_bwd_kernelINS_13Kernel_traitsI13__nv_bfloat16S2_S2_S2_fjLj8192ELj1ELj1ELj8ELj16ENS_18Kernel_traits_baseILj8192ES2_S2_S2_S2_fjLj256EEEEELb0ELb0ELb1ELb0EEEvNS_9BwdParamsE --------------------------
	.section	.nv.shared._ZN10layer_norm13ln_bwd_kernelINS_13Kernel_traitsI13__nv_bfloat16S2_S2_S2_fjLj8192ELj1ELj1ELj8ELj16ENS_18Kernel_traits_baseILj8192ES2_S2_S2_S2_fjLj256EEEEELb0ELb0ELb1ELb0EEEvNS_9BwdParamsE,"aw",@nobits
	.sectionflags	@""
	.align	16
	.zero		1024


//--------------------- .nv.shared._ZN10layer_norm13ln_bwd_kernelINS_13Kernel_traitsI13__nv_bfloat16S2_S2_S2_fjLj8192ELj1ELj1ELj8ELj16ENS_18Kernel_traits_baseILj8192ES2_S2_S2_S2_fjLj256EEEEELb0ELb0ELb1ELb1EEEvNS_9BwdParamsE --------------------------
	.section	.nv.shared._ZN10layer_norm13ln_bwd_kernelINS_13Kernel_traitsI13__nv_bfloat16S2_S2_S2_fjLj8192ELj1ELj1ELj8ELj16ENS_18Kernel_traits_baseILj8192ES2_S2_S2_S2_fjLj256EEEEELb0ELb0ELb1ELb1EEEvNS_9BwdParamsE,"aw",@nobits
	.sectionflags	@""
	.align	16
	.zero		1024


//--------------------- .nv.shared._ZN10layer_norm13ln_bwd_kernelINS_13Kernel_traitsI13__nv_bfloat16S2_S2_S2_fjLj8192ELj1ELj1ELj8ELj16ENS_18Kernel_traits_baseILj8192ES2_S2_S2_S2_fjLj256EEEEELb0ELb1ELb0ELb0EEEvNS_9BwdParamsE --------------------------
	.section	.nv.shared._ZN10layer_norm13ln_bwd_kernelINS_13Kernel_traitsI13__nv_bfloat16S2_S2_S2_fjLj8192ELj1ELj1ELj8ELj16ENS_18Kernel_traits_baseILj8192ES2_S2_S2_S2_fjLj256EEEEELb0ELb1ELb0ELb0EEEvNS_9BwdParamsE,"aw",@nobits
	.sectionflags	@""
	.align	16
	.zero		1024


//--------------------- .nv.shared._ZN10layer_norm13ln_bwd_kernelINS_13Kernel_traitsI13__nv_bfloat16S2_S2_S2_fjLj8192ELj1ELj1ELj8ELj16ENS_18Kernel_traits_baseILj8192ES2_S2_S2_S2_fjLj256EEEEELb0ELb1ELb0ELb1EEEvNS_9BwdParamsE --------------------------
	.section	.nv.shared._ZN10layer_norm13ln_bwd_kernelINS_13Kernel_traitsI13__nv_bfloat16S2_S2_S2_fjLj8192ELj1ELj1ELj8ELj16ENS_18Kernel_traits_baseILj8192ES2_S2_S2_S2_fjLj256EEEEELb0ELb1ELb0ELb1EEEvNS_9BwdParamsE,"aw",@nobits
	.sectionflags	@""
	.align	16
	.zero		1024


//--------------------- .nv.shared._ZN10layer_norm13ln_bwd_kernelINS_13Kernel_traitsI13__nv_bfloat16S2_S2_S2_fjLj8192ELj1ELj1ELj8ELj16ENS_18Kernel_traits_baseILj8192ES2_S2_S2_S2_fjLj256EEEEELb0ELb1ELb1ELb0EEEvNS_9BwdParamsE --------------------------
	.section	.nv.shared._ZN10layer_norm13ln_bwd_kernelINS_13Kernel_traitsI13__nv_bfloat16S2_S2_S2_fjLj8192ELj1ELj1ELj8ELj16ENS_18Kernel_traits_baseILj8192ES2_S2_S2_S2_fjLj256EEEEELb0ELb1ELb1ELb0EEEvNS_9BwdParamsE,"aw",@nobits
	.sectionflags	@""
	.align	16
	.zero		1024


//--------------------- .nv.shared._ZN10layer_norm13ln_bwd_kernelINS_13Kernel_traitsI13__nv_bfloat16S2_S2_S2_fjLj8192ELj1ELj1ELj8ELj16ENS_18Kernel_traits_baseILj8192ES2_S2_S2_S2_fjLj256EEEEELb0ELb1ELb1ELb1EEEvNS_9BwdParamsE --------------------------
	.section	.nv.shared._ZN10layer_norm13ln_bwd_kernelINS_13Kernel_traitsI13__nv_bfloat16S2_S2_S2_fjLj8192ELj1ELj1ELj8ELj16ENS_18Kernel_traits_baseILj8192ES2_S2_S2_S2_fjLj256EEEEELb0ELb1ELb1ELb1EEEvNS_9BwdParamsE,"aw",@nobits
	.sectionflags	@""
	.align	16
	.zero		1024


//--------------------- .nv.shared._ZN10layer_norm13ln_bwd_kernelINS_13Kernel_traitsI13__nv_bfloat16S2_S2_S2_fjLj8192ELj1ELj1ELj8ELj16ENS_18Kernel_traits_baseILj8192ES2_S2_S2_S2_fjLj256EEEEELb1ELb0ELb0ELb0EEEvNS_9BwdParamsE --------------------------
	.section	.nv.shared._ZN10layer_norm13ln_bwd_kernelINS_13Kernel_traitsI13__nv_bfloat16S2_S2_S2_fjLj8192ELj1ELj1ELj8ELj16ENS_18Kernel_traits_baseILj8192ES2_S2_S2_S2_fjLj256EEEEELb1ELb0ELb0ELb0EEEvNS_9BwdParamsE,"aw",@nobits
	.sectionflags	@""
	.align	16
	.zero		1024


//--------------------- .nv.shared._ZN10layer_norm13ln_bwd_kernelINS_13Kernel_traitsI13__nv_bfloat16S2_S2_S2_fjLj8192ELj1ELj1ELj8ELj16ENS_18Kernel_traits_baseILj8192ES2_S2_S2_S2_fjLj256EEEEELb1ELb0ELb0ELb1EEEvNS_9BwdParamsE --------------------------
	.section	.nv.shared._ZN10layer_norm13ln_bwd_kernelINS_13Kernel_traitsI13__nv_bfloat16S2_S2_S2_fjLj8192ELj1ELj1ELj8ELj16ENS_18Kernel_traits_baseILj8192ES2_S2_S2_S2_fjLj256EEEEELb1ELb0ELb0ELb1EEEvNS_9BwdParamsE,"aw",@nobits
	.sectionflags	@""
	.align	16
	.zero		1024


//--------------------- .nv.shared._ZN10layer_norm22ln_bwd_finalize_kernelINS_22Kernel_traits_finalizeILj8192E13__nv_bfloat16S2_S2_S2_fjLb0ELj1024ELj4ENS_18Kernel_traits_baseILj8192ES2_S2_S2_S2_fjLj1024EEEEELb0ELb0EEEvNS_9BwdParamsE --------------------------
	.section	.nv.shared._ZN10layer_norm22ln_bwd_finalize_kernelINS_22Kernel_traits_finalizeILj8192E13__nv_bfloat16S2_S2_S2_fjLb0ELj1024ELj4ENS_18Kernel_traits_baseILj8192ES2_S2_S2_S2_fjLj1024EEEEELb0ELb0EEEvNS_9BwdParamsE,"aw",@nobits
	.sectionflags	@""
	.align	16
.nv.shared._ZN10layer_norm22ln_bwd_finalize_kernelINS_22Kernel_traits_finalizeILj8192E13__nv_bfloat16S2_S2_S2_fjLb0ELj1024ELj4ENS_18Kernel_traits_baseILj8192ES2_S2_S2_S2_fjLj1024EEEEELb0ELb0EEEvNS_9BwdParamsE:
	.zero		9472


//--------------------- .nv.shared._ZN10layer_norm13ln_bwd_kernelINS_13Kernel_traitsI13__nv_bfloat16S2_S2_S2_fjLj8192ELj1ELj1ELj8ELj16ENS_18Kernel_traits_baseILj8192ES2_S2_S2_S2_fjLj256EEEEELb1ELb0ELb1ELb0EEEvNS_9BwdParamsE --------------------------
	.section	.nv.shared._ZN10layer_norm13ln_bwd_kernelINS_13Kernel_traitsI13__nv_bfloat16S2_S2_S2_fjLj8192ELj1ELj1ELj8ELj16ENS_18Kernel_traits_baseILj8192ES2_S2_S2_S2_fjLj256EEEEELb1ELb0ELb1ELb0EEEvNS_9BwdParamsE,"aw",@nobits
	.sectionflags	@""
	.align	16
	.zero		1024


//--------------------- .nv.shared._ZN10layer_norm22ln_bwd_finalize_kernelINS_22Kernel_traits_finalizeILj8192E13__nv_bfloat16S2_S2_S2_fjLb0ELj1024ELj4ENS_18Kernel_traits_baseILj8192ES2_S2_S2_S2_fjLj1024EEEEELb0ELb1EEEvNS_9BwdParamsE --------------------------
	.section	.nv.shared._ZN10layer_norm22ln_bwd_finalize_kernelINS_22Kernel_traits_finalizeILj8192E13__nv_bfloat16S2_S2_S2_fjLb0ELj1024ELj4ENS_18Kernel_traits_baseILj8192ES2_S2_S2_S2_fjLj1024EEEEELb0ELb1EEEvNS_9BwdParamsE,"aw",@nobits
	.sectionflags	@""
	.align	16
.nv.shared._ZN10layer_norm22ln_bwd_finalize_kernelINS_22Kernel_traits_finalizeILj8192E13__nv_bfloat16S2_S2_S2_fjLb0ELj1024ELj4ENS_18Kernel_traits_baseILj8192ES2_S2_S2_S2_fjLj1024EEEEELb0ELb1EEEvNS_9BwdParamsE:
	.zero		9472


//--------------------- .nv.shared._ZN10layer_norm13ln_bwd_kernelINS_13Kernel_traitsI13__nv_bfloat16S2_S2_S2_fjLj8192ELj1ELj1ELj8ELj16ENS_18Kernel_traits_baseILj8192ES2_S2_S2_S2_fjLj256EEEEELb1ELb0ELb1ELb1EEEvNS_9BwdParamsE --------------------------
	.section	.nv.shared._ZN10layer_norm13ln_bwd_kernelINS_13Kernel_traitsI13__nv_bfloat16S2_S2_S2_fjLj8192ELj1ELj1ELj8ELj16ENS_18Kernel_traits_baseILj8192ES2_S2_S2_S2_fjLj256EEEEELb1ELb0ELb1ELb1EEEvNS_9BwdParamsE,"aw",@nobits
	.sectionflags	@""
	.align	16
	.zero		1024


//--------------------- .nv.shared._ZN10layer_norm13ln_bwd_kernelINS_13Kernel_traitsI13__nv_bfloat16S2_S2_S2_fjLj8192ELj1ELj1ELj8ELj16ENS_18Kernel_traits_baseILj8192ES2_S2_S2_S2_fjLj256EEEEELb1ELb1ELb0ELb0EEEvNS_9BwdParamsE --------------------------
	.section	.nv.shared._ZN10layer_norm13ln_bwd_kernelINS_13Kernel_traitsI13__nv_bfloat16S2_S2_S2_fjLj8192ELj1ELj1ELj8ELj16ENS_18Kernel_traits_baseILj8192ES2_S2_S2_S2_fjLj256EEEEELb1ELb1ELb0ELb0EEEvNS_9BwdParamsE,"aw",@nobits
	.sectionflags	@""
	.align	16
	.zero		1024


//--------------------- .nv.shared._ZN10layer_norm13ln_bwd_kernelINS_13Kernel_traitsI13__nv_bfloat16S2_S2_S2_fjLj8192ELj1ELj1ELj8ELj16ENS_18Kernel_traits_baseILj8192ES2_S2_S2_S2_fjLj256EEEEELb1ELb1ELb0ELb1EEEvNS_9BwdParamsE --------------------------
	.section	.nv.shared._ZN10layer_norm13ln_bwd_kernelINS_13Kernel_traitsI13__nv_bfloat16S2_S2_S2_fjLj8192ELj1ELj1ELj8ELj16ENS_18Kernel_traits_baseILj8192ES2_S2_S2_S2_fjLj256EEEEELb1ELb1ELb0ELb1EEEvNS_9BwdParamsE,"aw",@nobits
	.sectionflags	@""
	.align	16
	.zero		1024


//--------------------- .nv.shared._ZN10layer_norm22ln_bwd_finalize_kernelINS_22Kernel_traits_finalizeILj8192E13__nv_bfloat16S2_S2_S2_fjLb1ELj1024ELj4ENS_18Kernel_traits_baseILj8192ES2_S2_S2_S2_fjLj1024EEEEELb1ELb0EEEvNS_9BwdParamsE --------------------------
	.section	.nv.shared._ZN10layer_norm22ln_bwd_finalize_kernelINS_22Kernel_traits_finalizeILj8192E13__nv_bfloat16S2_S2_S2_fjLb1ELj1024ELj4ENS_18Kernel_traits_baseILj8192ES2_S2_S2_S2_fjLj1024EEEEELb1ELb0EEEvNS_9BwdParamsE,"aw",@nobits
	.sectionflags	@""
	.align	16
.nv.shared._ZN10layer_norm22ln_bwd_finalize_kernelINS_22Kernel_traits_finalizeILj8192E13__nv_bfloat16S2_S2_S2_fjLb1ELj1024ELj4ENS_18Kernel_traits_baseILj8192ES2_S2_S2_S2_fjLj1024EEEEELb1ELb0EEEvNS_9BwdParamsE:
	.zero		13696


//--------------------- .nv.shared._ZN10layer_norm13ln_bwd_kernelINS_13Kernel_traitsI13__nv_bfloat16S2_S2_S2_fjLj8192ELj1ELj1ELj8ELj16ENS_18Kernel_traits_baseILj8192ES2_S2_S2_S2_fjLj256EEEEELb1ELb1ELb1ELb0EEEvNS_9BwdParamsE --------------------------
	.section	.nv.shared._ZN10layer_norm13ln_bwd_kernelINS_13Kernel_traitsI13__nv_bfloat16S2_S2_S2_fjLj8192ELj1ELj1ELj8ELj16ENS_18Kernel_traits_baseILj8192ES2_S2_S2_S2_fjLj256EEEEELb1ELb1ELb1ELb0EEEvNS_9BwdParamsE,"aw",@nobits
	.sectionflags	@""
	.align	16
	.zero		1024


//--------------------- .nv.shared._ZN10layer_norm22ln_bwd_finalize_kernelINS_22Kernel_traits_finalizeILj8192E13__nv_bfloat16S2_S2_S2_fjLb1ELj1024ELj4ENS_18Kernel_traits_baseILj8192ES2_S2_S2_S2_fjLj1024EEEEELb1ELb1EEEvNS_9BwdParamsE --------------------------
	.section	.nv.shared._ZN10layer_norm22ln_bwd_finalize_kernelINS_22Kernel_traits_finalizeILj8192E13__nv_bfloat16S2_S2_S2_fjLb1ELj1024ELj4ENS_18Kernel_traits_baseILj8192ES2_S2_S2_S2_fjLj1024EEEEELb1ELb1EEEvNS_9BwdParamsE,"aw",@nobits
	.sectionflags	@""
	.align	16
.nv.shared._ZN10layer_norm22ln_bwd_finalize_kernelINS_22Kernel_traits_finalizeILj8192E13__nv_bfloat16S2_S2_S2_fjLb1ELj1024ELj4ENS_18Kernel_traits_baseILj8192ES2_S2_S2_S2_fjLj1024EEEEELb1ELb1EEEvNS_9BwdParamsE:
	.zero		13696


//--------------------- .nv.shared._ZN10layer_norm13ln_bwd_kernelINS_13Kernel_traitsI13__nv_bfloat16S2_S2_S2_fjLj8192ELj1ELj1ELj8ELj16ENS_18Kernel_traits_baseILj8192ES2_S2_S2_S2_fjLj256EEEEELb1ELb1ELb1ELb1EEEvNS_9BwdParamsE --------------------------
	.section	.nv.shared._ZN10layer_norm13ln_bwd_kernelINS_13Kernel_traitsI13__nv_bfloat16S2_S2_S2_fjLj8192ELj1ELj1ELj8ELj16ENS_18Kernel_traits_baseILj8192ES2_S2_S2_S2_fjLj256EEEEELb1ELb1ELb1ELb1EEEvNS_9BwdParamsE,"aw",@nobits
	.sectionflags	@""
	.align	16
	.zero		1024


//--------------------- .nv.shared._ZN10layer_norm13ln_bwd_kernelINS_13Kernel_traitsI6__halfS2_S2_S2_fjLj8192ELj1ELj1ELj8ELj16ENS_18Kernel_traits_baseILj8192ES2_S2_S2_S2_fjLj256EEEEELb0ELb0ELb0ELb0EEEvNS_9BwdParamsE --------------------------
	.section	.nv.shared._ZN10layer_norm13ln_bwd_kernelINS_13Kernel_traitsI6__halfS2_S2_S2_fjLj8192ELj1ELj1ELj8ELj16ENS_18Kernel_traits_baseILj8192ES2_S2_S2_S2_fjLj256EEEEELb0ELb0ELb0ELb0EEEvNS_9BwdParamsE,"aw",@nobits
	.sectionflags	@""
	.align	16
	.zero		1024


//--------------------- .nv.shared._ZN10layer_norm13ln_bwd_kernelINS_13Kernel_traitsI6__halfS2_S2_S2_fjLj8192ELj1ELj1ELj8ELj16ENS_18Kernel_traits_baseILj8192ES2_S2_S2_S2_fjLj256EEEEELb0ELb0ELb0ELb1EEEvNS_9BwdParamsE --------------------------
	.section	.nv.shared._ZN10layer_norm13ln_bwd_kernelINS_13Kernel_traitsI6__halfS2_S2_S2_fjLj8192ELj1ELj1ELj8ELj16ENS_18Kernel_traits_baseILj8192ES2_S2_S2_S2_fjLj256EEEEELb0ELb0ELb0ELb1EEEvNS_9BwdParamsE,"aw",@nobits
	.sectionflags	@""
	.align	16
	.zero		1024


//--------------------- .nv.shared._ZN10layer_norm13ln_bwd_kernelINS_13Kernel_traitsI6__halfS2_S2_S2_fjLj8192ELj1ELj1ELj8ELj16ENS_18Kernel_traits_baseILj8192ES2_S2_S2_S2_fjLj256EEEEELb0ELb0ELb1ELb0EEEvNS_9BwdParamsE --------------------------
	.section	.nv.shared._ZN10layer_norm13ln_bwd_kernelINS_13Kernel_traitsI6__halfS2_S2_S2_fjLj8192ELj1ELj1ELj8ELj16ENS_18Kernel_traits_baseILj8192ES2_S2_S2_S2_fjLj256EEEEELb0ELb0ELb1ELb0EEEvNS_9BwdParamsE,"aw",@nobits
	.sectionflags	@""
	.align	16
	.zero		1024


//--------------------- .nv.shared._ZN10layer_norm13ln_bwd_kernelINS_13Kernel_traitsI6__halfS2_S2_S2_fjLj8192ELj1ELj1ELj8ELj16ENS_18Kernel_traits_baseILj8192ES2_S2_S2_S2_fjLj256EEEEELb0ELb0ELb1ELb1EEEvNS_9BwdParamsE --------------------------
	.section	.nv.shared._ZN10layer_norm13ln_bwd_kernelINS_13Kernel_traitsI6__halfS2_S2_S2_fjLj8192ELj1ELj1ELj8ELj16ENS_18Kernel_traits_baseILj8192ES2_S2_S2_S2_fjLj256EEEEELb0ELb0ELb1ELb1EEEvNS_9BwdParamsE,"aw",@nobits
	.sectionflags	@""
	.align	16
	.zero		1024


//--------------------- .nv.shared._ZN10layer_norm13ln_bwd_kernelINS_13Kernel_traitsI6__halfS2_S2_S2_fjLj8192ELj1ELj1ELj8ELj16ENS_18Kernel_traits_baseILj8192ES2_S2_S2_S2_fjLj256EEEEELb0ELb1ELb0ELb0EEEvNS_9BwdParamsE --------------------------
	.section	.nv.shared._ZN10layer_norm13ln_bwd_kernelINS_13Kernel_traitsI6__halfS2_S2_S2_fjLj8192ELj1ELj1ELj8ELj16ENS_18Kernel_traits_baseILj8192ES2_S2_S2_S2_fjLj256EEEEELb0ELb1ELb0ELb0EEEvNS_9BwdParamsE,"aw",@nobits
	.sectionflags	@""
	.align	16
	.zero		1024


//--------------------- .nv.shared._ZN10layer_norm13ln_bwd_kernelINS_13Kernel_traitsI6__halfS2_S2_S2_fjLj8192ELj1ELj1ELj8ELj16ENS_18Kernel_traits_baseILj8192ES2_S2_S2_S2_fjLj256EEEEELb0ELb1ELb0ELb1EEEvNS_9BwdParamsE --------------------------
	.section	.nv.shared._ZN10layer_norm13ln_bwd_kernelINS_13Kernel_traitsI6__halfS2_S2_S2_fjLj8192ELj1ELj1ELj8ELj16ENS_18Kernel_traits_baseILj8192ES2_S2_S2_S2_fjLj256EEEEELb0ELb1ELb0ELb1EEEvNS_9BwdParamsE,"aw",@nobits
	.sectionflags	@""
	.align	16
	.zero		1024


//--------------------- .nv.shared._ZN10layer_norm13ln_bwd_kernelINS_13Kernel_traitsI6__halfS2_S2_S2_fjLj8192ELj1ELj1ELj8ELj16ENS_18Kernel_traits_baseILj8192ES2_S2_S2_S2_fjLj256EEEEELb0ELb1ELb1ELb0EEEvNS_9BwdParamsE --------------------------
	.section	.nv.shared._ZN10layer_norm13ln_bwd_kernelINS_13Kernel_traitsI6__halfS2_S2_S2_fjLj8192ELj1ELj1ELj8ELj16ENS_18Kernel_traits_baseILj8192ES2_S2_S2_S2_fjLj256EEEEELb0ELb1ELb1ELb0EEEvNS_9BwdParamsE,"aw",@nobits
	.sectionflags	@""
	.align	16
	.zero		1024


//--------------------- .nv.shared._ZN10layer_norm13ln_bwd_kernelINS_13Kernel_traitsI6__halfS2_S2_S2_fjLj8192ELj1ELj1ELj8ELj16ENS_18Kernel_traits_baseILj8192ES2_S2_S2_S2_fjLj256EEEEELb0ELb1ELb1ELb1EEEvNS_9BwdParamsE --------------------------
	.section	.nv.shared._ZN10layer_norm13ln_bwd_kernelINS_13Kernel_traitsI6__halfS2_S2_S2_fjLj8192ELj1ELj1ELj8ELj16ENS_18Kernel_traits_baseILj8192ES2_S2_S2_S2_fjLj256EEEEELb0ELb1ELb1ELb1EEEvNS_9BwdParamsE,"aw",@nobits
	.sectionflags	@""
	.align	16
	.zero		1024


//--------------------- .nv.shared._ZN10layer_norm13ln_bwd_kernelINS_13Kernel_traitsI6__halfS2_S2_S2_fjLj8192ELj1ELj1ELj8ELj16ENS_18Kernel_traits_baseILj8192ES2_S2_S2_S2_fjLj256EEEEELb1ELb0ELb0ELb0EEEvNS_9BwdParamsE --------------------------
	.section	.nv.shared._ZN10layer_norm13ln_bwd_kernelINS_13Kernel_traitsI6__halfS2_S2_S2_fjLj8192ELj1ELj1ELj8ELj16ENS_18Kernel_traits_baseILj8192ES2_S2_S2_S2_fjLj256EEEEELb1ELb0ELb0ELb0EEEvNS_9BwdParamsE,"aw",@nobits
	.sectionflags	@""
	.align	16
	.zero		1024


//--------------------- .nv.shared._ZN10layer_norm13ln_bwd_kernelINS_13Kernel_traitsI6__halfS2_S2_S2_fjLj8192ELj1ELj1ELj8ELj16ENS_18Kernel_traits_baseILj8192ES2_S2_S2_S2_fjLj256EEEEELb1ELb0ELb0ELb1EEEvNS_9BwdParamsE --------------------------
	.section	.nv.shared._ZN10layer_norm13ln_bwd_kernelINS_13Kernel_traitsI6__halfS2_S2_S2_fjLj8192ELj1ELj1ELj8ELj16ENS_18Kernel_traits_baseILj8192ES2_S2_S2_S2_fjLj256EEEEELb1ELb0ELb0ELb1EEEvNS_9BwdParamsE,"aw",@nobits
	.sectionflags	@""
	.align	16
	.zero		1024


//--------------------- .nv.shared._ZN10layer_norm22ln_bwd_finalize_kernelINS_22Kernel_traits_finalizeILj8192E6__halfS2_S2_S2_fjLb0ELj1024ELj4ENS_18Kernel_traits_baseILj8192ES2_S2_S2_S2_fjLj1024EEEEELb0ELb0EEEvNS_9BwdParamsE --------------------------
	.section	.nv.shared._ZN10layer_norm22ln_bwd_finalize_kernelINS_22Kernel_traits_finalizeILj8192E6__halfS2_S2_S2_fjLb0ELj1024ELj4ENS_18Kernel_traits_baseILj8192ES2_S2_S2_S2_fjLj1024EEEEELb0ELb0EEEvNS_9BwdParamsE,"aw",@nobits
	.sectionflags	@""
	.align	16
.nv.shared._ZN10layer_norm22ln_bwd_finalize_kernelINS_22Kernel_traits_finalizeILj8192E6__halfS2_S2_S2_fjLb0ELj1024ELj4ENS_18Kernel_traits_baseILj8192ES2_S2_S2_S2_fjLj1024EEEEELb0ELb0EEEvNS_9BwdParamsE:
	.zero		9472


//--------------------- .nv.shared._ZN10layer_norm13ln_bwd_kernelINS_13Kernel_traitsI6__halfS2_S2_S2_fjLj8192ELj1ELj1ELj8ELj16ENS_18Kernel_traits_baseILj8192ES2_S2_S2_S2_fjLj256EEEEELb1ELb0ELb1ELb0EEEvNS_9BwdParamsE --------------------------
	.section	.nv.shared._ZN10layer_norm13ln_bwd_kernelINS_13Kernel_traitsI6__halfS2_S2_S2_fjLj8192ELj1ELj1ELj8ELj16ENS_18Kernel_traits_baseILj8192ES2_S2_S2_S2_fjLj256EEEEELb1ELb0ELb1ELb0EEEvNS_9BwdParamsE,"aw",@nobits
	.sectionflags	@""
	.align	16
	.zero		1024


//--------------------- .nv.shared._ZN10layer_norm22ln_bwd_finalize_kernelINS_22Kernel_traits_finalizeILj8192E6__halfS2_S2_S2_fjLb0ELj1024ELj4ENS_18Kernel_traits_baseILj8192ES2_S2_S2_S2_fjLj1024EEEEELb0ELb1EEEvNS_9BwdParamsE --------------------------
	.section	.nv.shared._ZN10layer_norm22ln_bwd_finalize_kernelINS_22Kernel_traits_finalizeILj8192E6__halfS2_S2_S2_fjLb0ELj1024ELj4ENS_18Kernel_traits_baseILj8192ES2_S2_S2_S2_fjLj1024EEEEELb0ELb1EEEvNS_9BwdParamsE,"aw",@nobits
	.sectionflags	@""
	.align	16
.nv.shared._ZN10layer_norm22ln_bwd_finalize_kernelINS_22Kernel_traits_finalizeILj8192E6__halfS2_S2_S2_fjLb0ELj1024ELj4ENS_18Kernel_traits_baseILj8192ES2_S2_S2_S2_fjLj1024EEEEELb0ELb1EEEvNS_9BwdParamsE:
	.zero		9472


//--------------------- .nv.shared._ZN10layer_norm13ln_bwd_kernelINS_13Kernel_traitsI6__halfS2_S2_S2_fjLj8192ELj1ELj1ELj8ELj16ENS_18Kernel_traits_baseILj8192ES2_S2_S2_S2_fjLj256EEEEELb1ELb0ELb1ELb1EEEvNS_9BwdParamsE --------------------------
	.section	.nv.shared._ZN10layer_norm13ln_bwd_kernelINS_13Kernel_traitsI6__halfS2_S2_S2_fjLj8192ELj1ELj1ELj8ELj16ENS_18Kernel_traits_baseILj8192ES2_S2_S2_S2_fjLj256EEEEELb1ELb0ELb1ELb1EEEvNS_9BwdParamsE,"aw",@nobits
	.sectionflags	@""
	.align	16
	.zero		1024


//--------------------- .nv.shared._ZN10layer_norm13ln_bwd_kernelINS_13Kernel_traitsI6__halfS2_S2_S2_fjLj8192ELj1ELj1ELj8ELj16ENS_18Kernel_traits_baseILj8192ES2_S2_S2_S2_fjLj256EEEEELb1ELb1ELb0ELb0EEEvNS_9BwdParamsE --------------------------
	.section	.nv.shared._ZN10layer_norm13ln_bwd_kernelINS_13Kernel_traitsI6__halfS2_S2_S2_fjLj8192ELj1ELj1ELj8ELj16ENS_18Kernel_traits_baseILj8192ES2_S2_S2_S2_fjLj256EEEEELb1ELb1ELb0ELb0EEEvNS_9BwdParamsE,"aw",@nobits
	.sectionflags	@""
	.align	16
	.zero		1024


//--------------------- .nv.shared._ZN10layer_norm13ln_bwd_kernelINS_13Kernel_traitsI6__halfS2_S2_S2_fjLj8192ELj1ELj1ELj8ELj16ENS_18Kernel_traits_baseILj8192ES2_S2_S2_S2_fjLj256EEEEELb1ELb1ELb0ELb1EEEvNS_9BwdParamsE --------------------------
	.section	.nv.shared._ZN10layer_norm13ln_bwd_kernelINS_13Kernel_traitsI6__halfS2_S2_S2_fjLj8192ELj1ELj1ELj8ELj16ENS_18Kernel_traits_baseILj8192ES2_S2_S2_S2_fjLj256EEEEELb1ELb1ELb0ELb1EEEvNS_9BwdParamsE,"aw",@nobits
	.sectionflags	@""
	.align	16
	.zero		1024


//--------------------- .nv.shared._ZN10layer_norm22ln_bwd_finalize_kernelINS_22Kernel_traits_finalizeILj8192E6__halfS2_S2_S2_fjLb1ELj1024ELj4ENS_18Kernel_traits_baseILj8192ES2_S2_S2_S2_fjLj1024EEEEELb1ELb0EEEvNS_9BwdParamsE --------------------------
	.section	.nv.shared._ZN10layer_norm22ln_bwd_finalize_kernelINS_22Kernel_traits_finalizeILj8192E6__halfS2_S2_S2_fjLb1ELj1024ELj4ENS_18Kernel_traits_baseILj8192ES2_S2_S2_S2_fjLj1024EEEEELb1ELb0EEEvNS_9BwdParamsE,"aw",@nobits
	.sectionflags	@""
	.align	16
.nv.shared._ZN10layer_norm22ln_bwd_finalize_kernelINS_22Kernel_traits_finalizeILj8192E6__halfS2_S2_S2_fjLb1ELj1024ELj4ENS_18Kernel_traits_baseILj8192ES2_S2_S2_S2_fjLj1024EEEEELb1ELb0EEEvNS_9BwdParamsE:
	.zero		13696


//--------------------- .nv.shared._ZN10layer_norm13ln_bwd_kernelINS_13Kernel_traitsI6__halfS2_S2_S2_fjLj8192ELj1ELj1ELj8ELj16ENS_18Kernel_traits_baseILj8192ES2_S2_S2_S2_fjLj256EEEEELb1ELb1ELb1ELb0EEEvNS_9BwdParamsE --------------------------
	.section	.nv.shared._ZN10layer_norm13ln_bwd_kernelINS_13Kernel_traitsI6__halfS2_S2_S2_fjLj8192ELj1ELj1ELj8ELj16ENS_18Kernel_traits_baseILj8192ES2_S2_S2_S2_fjLj256EEEEELb1ELb1ELb1ELb0EEEvNS_9BwdParamsE,"aw",@nobits
	.sectionflags	@""
	.align	16
	.zero		1024


//--------------------- .nv.shared._ZN10layer_norm22ln_bwd_finalize_kernelINS_22Kernel_traits_finalizeILj8192E6__halfS2_S2_S2_fjLb1ELj1024ELj4ENS_18Kernel_traits_baseILj8192ES2_S2_S2_S2_fjLj1024EEEEELb1ELb1EEEvNS_9BwdParamsE --------------------------
	.section	.nv.shared._ZN10layer_norm22ln_bwd_finalize_kernelINS_22Kernel_traits_finalizeILj8192E6__halfS2_S2_S2_fjLb1ELj1024ELj4ENS_18Kernel_traits_baseILj8192ES2_S2_S2_S2_fjLj1024EEEEELb1ELb1EEEvNS_9BwdParamsE,"aw",@nobits
	.sectionflags	@""
	.align	16
.nv.shared._ZN10layer_norm22ln_bwd_finalize_kernelINS_22Kernel_traits_finalizeILj8192E6__halfS2_S2_S2_fjLb1ELj1024ELj4ENS_18Kernel_traits_baseILj8192ES2_S2_S2_S2_fjLj1024EEEEELb1ELb1EEEvNS_9BwdParamsE:
	.zero		13696


//--------------------- .nv.shared._ZN10layer_norm13ln_bwd_kernelINS_13Kernel_traitsI6__halfS2_S2_S2_fjLj8192ELj1ELj1ELj8ELj16ENS_18Kernel_traits_baseILj8192ES2_S2_S2_S2_fjLj256EEEEELb1ELb1ELb1ELb1EEEvNS_9BwdParamsE --------------------------
	.section	.nv.shared._ZN10layer_norm13ln_bwd_kernelINS_13Kernel_traitsI6__halfS2_S2_S2_fjLj8192ELj1ELj1ELj8ELj16ENS_18Kernel_traits_baseILj8192ES2_S2_S2_S2_fjLj256EEEEELb1ELb1ELb1ELb1EEEvNS_9BwdParamsE,"aw",@nobits
	.sectionflags	@""
	.align	16
	.zero		1024


//--------------------- .nv.shared._ZN10layer_norm13ln_bwd_kernelINS_13Kernel_traitsIf13__nv_bfloat16S2_S2_fjLj8192ELj1ELj1ELj8ELj16ENS_18Kernel_traits_baseILj8192EfS2_S2_S2_fjLj256EEEEELb0ELb0ELb0ELb0EEEvNS_9BwdParamsE --------------------------
	.section	.nv.shared._ZN10layer_norm13ln_bwd_kernelINS_13Kernel_traitsIf13__nv_bfloat16S2_S2_fjLj8192ELj1ELj1ELj8ELj16ENS_18Kernel_traits_baseILj8192EfS2_S2_S2_fjLj256EEEEELb0ELb0ELb0ELb0EEEvNS_9BwdParamsE,"aw",@nobits
	.sectionflags	@""
	.align	16
	.zero		1024


//--------------------- .nv.shared._ZN10layer_norm13ln_bwd_kernelINS_13Kernel_traitsIf13__nv_bfloat16S2_S2_fjLj8192ELj1ELj1ELj8ELj16ENS_18Kernel_traits_baseILj8192EfS2_S2_S2_fjLj256EEEEELb0ELb0ELb0ELb1EEEvNS_9BwdParamsE --------------------------
	.section	.nv.shared._ZN10layer_norm13ln_bwd_kernelINS_13Kernel_traitsIf13__nv_bfloat16S2_S2_fjLj8192ELj1ELj1ELj8ELj16ENS_18Kernel_traits_baseILj8192EfS2_S2_S2_fjLj256EEEEELb0ELb0ELb0ELb1EEEvNS_9BwdParamsE,"aw",@nobits
	.sectionflags	@""
	.align	16
	.zero		1024


//--------------------- .nv.shared._ZN10layer_norm13ln_bwd_kernelINS_13Kernel_traitsIf13__nv_bfloat16S2_S2_fjLj8192ELj1ELj1ELj8ELj16ENS_18Kernel_traits_baseILj8192EfS2_S2_S2_fjLj256EEEEELb0ELb0ELb1ELb0EEEvNS_9BwdParamsE --------------------------
	.section	.nv.shared._ZN10layer_norm13ln_bwd_kernelINS_13Kernel_traitsIf13__nv_bfloat16S2_S2_fjLj8192ELj1ELj1ELj8ELj16ENS_18Kernel_traits_baseILj8192EfS2_S2_S2_fjLj256EEEEELb0ELb0ELb1ELb0EEEvNS_9BwdParamsE,"aw",@nobits
	.sectionflags	@""
	.align	16
	.zero		1024


//--------------------- .nv.shared._ZN10layer_norm13ln_bwd_kernelINS_13Kernel_traitsIf13__nv_bfloat16S2_S2_fjLj8192ELj1ELj1ELj8ELj16ENS_18Kernel_traits_baseILj8192EfS2_S2_S2_fjLj256EEEEELb0ELb0ELb1ELb1EEEvNS_9BwdParamsE --------------------------
	.section	.nv.shared._ZN10layer_norm13ln_bwd_kernelINS_13Kernel_traitsIf13__nv_bfloat16S2_S2_fjLj8192ELj1ELj1ELj8ELj16ENS_18Kernel_traits_baseILj8192EfS2_S2_S2_fjLj256EEEEELb0ELb0ELb1ELb1EEEvNS_9BwdParamsE,"aw",@nobits
	.sectionflags	@""
	.align	16
	.zero		1024


//--------------------- .nv.shared._ZN10layer_norm13ln_bwd_kernelINS_13Kernel_traitsIf13__nv_bfloat16S2_S2_fjLj8192ELj1ELj1ELj8ELj16ENS_18Kernel_traits_baseILj8192EfS2_S2_S2_fjLj256EEEEELb0ELb1ELb0ELb0EEEvNS_9BwdParamsE --------------------------
	.section	.nv.shared._ZN10layer_norm13ln_bwd_kernelINS_13Kernel_traitsIf13__nv_bfloat16S2_S2_fjLj8192ELj1ELj1ELj8ELj16ENS_18Kernel_traits_baseILj8192EfS2_S2_S2_fjLj256EEEEELb0ELb1ELb0ELb0EEEvNS_9BwdParamsE,"aw",@nobits
	.sectionflags	@""
	.align	16
	.zero		1024


//--------------------- .nv.shared._ZN10layer_norm13ln_bwd_kernelINS_13Kernel_traitsIf13__nv_bfloat16S2_S2_fjLj8192ELj1ELj1ELj8ELj16ENS_18Kernel_traits_baseILj8192EfS2_S2_S2_fjLj256EEEEELb0ELb1ELb0ELb1EEEvNS_9BwdParamsE --------------------------
	.section	.nv.shared._ZN10layer_norm13ln_bwd_kernelINS_13Kernel_traitsIf13__nv_bfloat16S2_S2_fjLj8192ELj1ELj1ELj8ELj16ENS_18Kernel_traits_baseILj8192EfS2_S2_S2_fjLj256EEEEELb0ELb1ELb0ELb1EEEvNS_9BwdParamsE,"aw",@nobits
	.sectionflags	@""
	.align	16
	.zero		1024


//--------------------- .nv.shared._ZN10layer_norm13ln_bwd_kernelINS_13Kernel_traitsIf13__nv_bfloat16S2_S2_fjLj8192ELj1ELj1ELj8ELj16ENS_18Kernel_traits_baseILj8192EfS2_S2_S2_fjLj256EEEEELb0ELb1ELb1ELb0EEEvNS_9BwdParamsE --------------------------
	.section	.nv.shared._ZN10layer_norm13ln_bwd_kernelINS_13Kernel_traitsIf13__nv_bfloat16S2_S2_fjLj8192ELj1ELj1ELj8ELj16ENS_18Kernel_traits_baseILj8192EfS2_S2_S2_fjLj256EEEEELb0ELb1ELb1ELb0EEEvNS_9BwdParamsE,"aw",@nobits
	.sectionflags	@""
	.align	16
	.zero		1024


//--------------------- .nv.shared._ZN10layer_norm13ln_bwd_kernelINS_13Kernel_traitsIf13__nv_bfloat16S2_S2_fjLj8192ELj1ELj1ELj8ELj16ENS_18Kernel_traits_baseILj8192EfS2_S2_S2_fjLj256EEEEELb0ELb1ELb1ELb1EEEvNS_9BwdParamsE --------------------------
	.section	.nv.shared._ZN10layer_norm13ln_bwd_kernelINS_13Kernel_traitsIf13__nv_bfloat16S2_S2_fjLj8192ELj1ELj1ELj8ELj16ENS_18Kernel_traits_baseILj8192EfS2_S2_S2_fjLj256EEEEELb0ELb1ELb1ELb1EEEvNS_9BwdParamsE,"aw",@nobits
	.sectionflags	@""
	.align	16
	.zero		1024


//--------------------- .nv.shared._ZN10layer_norm13ln_bwd_kernelINS_13Kernel_traitsIf13__nv_bfloat16S2_S2_fjLj8192ELj1ELj1ELj8ELj16ENS_18Kernel_traits_baseILj8192EfS2_S2_S2_fjLj256EEEEELb1ELb0ELb0ELb0EEEvNS_9BwdParamsE --------------------------
	.section	.nv.shared._ZN10layer_norm13ln_bwd_kernelINS_13Kernel_traitsIf13__nv_bfloat16S2_S2_fjLj8192ELj1ELj1ELj8ELj16ENS_18Kernel_traits_baseILj8192EfS2_S2_S2_fjLj256EEEEELb1ELb0ELb0ELb0EEEvNS_9BwdParamsE,"aw",@nobits
	.sectionflags	@""
	.align	16
	.zero		1024


//--------------------- .nv.shared._ZN10layer_norm13ln_bwd_kernelINS_13Kernel_traitsIf13__nv_bfloat16S2_S2_fjLj8192ELj1ELj1ELj8ELj16ENS_18Kernel_traits_baseILj8192EfS2_S2_S2_fjLj256EEEEELb1ELb0ELb0ELb1EEEvNS_9BwdParamsE --------------------------
	.section	.nv.shared._ZN10layer_norm13ln_bwd_kernelINS_13Kernel_traitsIf13__nv_bfloat16S2_S2_fjLj8192ELj1ELj1ELj8ELj16ENS_18Kernel_traits_baseILj8192EfS2_S2_S2_fjLj256EEEEELb1ELb0ELb0ELb1EEEvNS_9BwdParamsE,"aw",@nobits
	.sectionflags	@""
	.align	16
	.zero		1024


//--------------------- .nv.shared._ZN10layer_norm22ln_bwd_finalize_kernelINS_22Kernel_traits_finalizeILj8192Ef13__nv_bfloat16S2_S2_fjLb0ELj1024ELj4ENS_18Kernel_traits_baseILj8192EfS2_S2_S2_fjLj1024EEEEELb0ELb0EEEvNS_9BwdParamsE --------------------------
	.section	.nv.shared._ZN10layer_norm22ln_bwd_finalize_kernelINS_22Kernel_traits_finalizeILj8192Ef13__nv_bfloat16S2_S2_fjLb0ELj1024ELj4ENS_18Kernel_traits_baseILj8192EfS2_S2_S2_fjLj1024EEEEELb0ELb0EEEvNS_9BwdParamsE,"aw",@nobits
	.sectionflags	@""
	.align	16
.nv.shared._ZN10layer_norm22ln_bwd_finalize_kernelINS_22Kernel_traits_finalizeILj8192Ef13__nv_bfloat16S2_S2_fjLb0ELj1024ELj4ENS_18Kernel_traits_baseILj8192EfS2_S2_S2_fjLj1024EEEEELb0ELb0EEEvNS_9BwdParamsE:
	.zero		9472


//--------------------- .nv.shared._ZN10layer_norm13ln_bwd_kernelINS_13Kernel_traitsIf13__nv_bfloat16S2_S2_fjLj8192ELj1ELj1ELj8ELj16ENS_18Kernel_traits_baseILj8192EfS2_S2_S2_fjLj256EEEEELb1ELb0ELb1ELb0EEEvNS_9BwdParamsE --------------------------
	.section	.nv.shared._ZN10layer_norm13ln_bwd_kernelINS_13Kernel_traitsIf13__nv_bfloat16S2_S2_fjLj8192ELj1ELj1ELj8ELj16ENS_18Kernel_traits_baseILj8192EfS2_S2_S2_fjLj256EEEEELb1ELb0ELb1ELb0EEEvNS_9BwdParamsE,"aw",@nobits
	.sectionflags	@""
	.align	16
	.zero		1024


//--------------------- .nv.shared._ZN10layer_norm22ln_bwd_finalize_kernelINS_22Kernel_traits_finalizeILj8192Ef13__nv_bfloat16S2_S2_fjLb0ELj1024ELj4ENS_18Kernel_traits_baseILj8192EfS2_S2_S2_fjLj1024EEEEELb0ELb1EEEvNS_9BwdParamsE --------------------------
	.section	.nv.shared._ZN10layer_norm22ln_bwd_finalize_kernelINS_22Kernel_traits_finalizeILj8192Ef13__nv_bfloat16S2_S2_fjLb0ELj1024ELj4ENS_18Kernel_traits_baseILj8192EfS2_S2_S2_fjLj1024EEEEELb0ELb1EEEvNS_9BwdParamsE,"aw",@nobits
	.sectionflags	@""
	.align	16
.nv.shared._ZN10layer_norm22ln_bwd_finalize_kernelINS_22Kernel_traits_finalizeILj8192Ef13__nv_bfloat16S2_S2_fjLb0ELj1024ELj4ENS_18Kernel_traits_baseILj8192EfS2_S2_S2_fjLj1024EEEEELb0ELb1EEEvNS_9BwdParamsE:
	.zero		9472


//--------------------- .nv.shared._ZN10layer_norm13ln_bwd_kernelINS_13Kernel_traitsIf13__nv_bfloat16S2_S2_fjLj8192ELj1ELj1ELj8ELj16ENS_18Kernel_traits_baseILj8192EfS2_S2_S2_fjLj256EEEEELb1ELb0ELb1ELb1EEEvNS_9BwdParamsE --------------------------
	.section	.nv.shared._ZN10layer_norm13ln_bwd_kernelINS_13Kernel_traitsIf13__nv_bfloat16S2_S2_fjLj8192ELj1ELj1ELj8ELj16ENS_18Kernel_traits_baseILj8192EfS2_S2_S2_fjLj256EEEEELb1ELb0ELb1ELb1EEEvNS_9BwdParamsE,"aw",@nobits
	.sectionflags	@""
	.align	16
	.zero		1024


//--------------------- .nv.shared._ZN10layer_norm13ln_bwd_kernelINS_13Kernel_traitsIf13__nv_bfloat16S2_S2_fjLj8192ELj1ELj1ELj8ELj16ENS_18Kernel_traits_baseILj8192EfS2_S2_S2_fjLj256EEEEELb1ELb1ELb0ELb0EEEvNS_9BwdParamsE --------------------------
	.section	.nv.shared._ZN10layer_norm13ln_bwd_kernelINS_13Kernel_traitsIf13__nv_bfloat16S2_S2_fjLj8192ELj1ELj1ELj8ELj16ENS_18Kernel_traits_baseILj8192EfS2_S2_S2_fjLj256EEEEELb1ELb1ELb0ELb0EEEvNS_9BwdParamsE,"aw",@nobits
	.sectionflags	@""
	.align	16
	.zero		1024


//--------------------- .nv.shared._ZN10layer_norm13ln_bwd_kernelINS_13Kernel_traitsIf13__nv_bfloat16S2_S2_fjLj8192ELj1ELj1ELj8ELj16ENS_18Kernel_traits_baseILj8192EfS2_S2_S2_fjLj256EEEEELb1ELb1ELb0ELb1EEEvNS_9BwdParamsE --------------------------
	.section	.nv.shared._ZN10layer_norm13ln_bwd_kernelINS_13Kernel_traitsIf13__nv_bfloat16S2_S2_fjLj8192ELj1ELj1ELj8ELj16ENS_18Kernel_traits_baseILj8192EfS2_S2_S2_fjLj256EEEEELb1ELb1ELb0ELb1EEEvNS_9BwdParamsE,"aw",@nobits
	.sectionflags	@""
	.align	16
	.zero		1024


//--------------------- .nv.shared._ZN10layer_norm22ln_bwd_finalize_kernelINS_22Kernel_traits_finalizeILj8192Ef13__nv_bfloat16S2_S2_fjLb1ELj1024ELj4ENS_18Kernel_traits_baseILj8192EfS2_S2_S2_fjLj1024EEEEELb1ELb0EEEvNS_9BwdParamsE --------------------------
	.section	.nv.shared._ZN10layer_norm22ln_bwd_finalize_kernelINS_22Kernel_traits_finalizeILj8192Ef13__nv_bfloat16S2_S2_fjLb1ELj1024ELj4ENS_18Kernel_traits_baseILj8192EfS2_S2_S2_fjLj1024EEEEELb1ELb0EEEvNS_9BwdParamsE,"aw",@nobits
	.sectionflags	@""
	.align	16
.nv.shared._ZN10layer_norm22ln_bwd_finalize_kernelINS_22Kernel_traits_finalizeILj8192Ef13__nv_bfloat16S2_S2_fjLb1ELj1024ELj4ENS_18Kernel_traits_baseILj8192EfS2_S2_S2_fjLj1024EEEEELb1ELb0EEEvNS_9BwdParamsE:
	.zero		13696


//--------------------- .nv.shared._ZN10layer_norm13ln_bwd_kernelINS_13Kernel_traitsIf13__nv_bfloat16S2_S2_fjLj8192ELj1ELj1ELj8ELj16ENS_18Kernel_traits_baseILj8192EfS2_S2_S2_fjLj256EEEEELb1ELb1ELb1ELb0EEEvNS_9BwdParamsE --------------------------
	.section	.nv.shared._ZN10layer_norm13ln_bwd_kernelINS_13Kernel_traitsIf13__nv_bfloat16S2_S2_fjLj8192ELj1ELj1ELj8ELj16ENS_18Kernel_traits_baseILj8192EfS2_S2_S2_fjLj256EEEEELb1ELb1ELb1ELb0EEEvNS_9BwdParamsE,"aw",@nobits
	.sectionflags	@""
	.align	16
	.zero		1024


//--------------------- .nv.shared._ZN10layer_norm22ln_bwd_finalize_kernelINS_22Kernel_traits_finalizeILj8192Ef13__nv_bfloat16S2_S2_fjLb1ELj1024ELj4ENS_18Kernel_traits_baseILj8192EfS2_S2_S2_fjLj1024EEEEELb1ELb1EEEvNS_9BwdParamsE --------------------------
	.section	.nv.shared._ZN10layer_norm22ln_bwd_finalize_kernelINS_22Kernel_traits_finalizeILj8192Ef13__nv_bfloat16S2_S2_fjLb1ELj1024ELj4ENS_18Kernel_traits_baseILj8192EfS2_S2_S2_fjLj1024EEEEELb1ELb1EEEvNS_9BwdParamsE,"aw",@nobits
	.sectionflags	@""
	.align	16
.nv.shared._ZN10layer_norm22ln_bwd_finalize_kernelINS_22Kernel_traits_finalizeILj8192Ef13__nv_bfloat16S2_S2_fjLb1ELj1024ELj4ENS_18Kernel_traits_baseILj8192EfS2_S2_S2_fjLj1024EEEEELb1ELb1EEEvNS_9BwdParamsE:
	.zero		13696


//--------------------- .nv.shared._ZN10layer_norm13ln_bwd_kernelINS_13Kernel_traitsIf13__nv_bfloat16S2_S2_fjLj8192ELj1ELj1ELj8ELj16ENS_18Kernel_traits_baseILj8192EfS2_S2_S2_fjLj256EEEEELb1ELb1ELb1ELb1EEEvNS_9BwdParamsE --------------------------
	.section	.nv.shared._ZN10layer_norm13ln_bwd_kernelINS_13Kernel_traitsIf13__nv_bfloat16S2_S2_fjLj8192ELj1ELj1ELj8ELj16ENS_18Kernel_traits_baseILj8192EfS2_S2_S2_fjLj256EEEEELb1ELb1ELb1ELb1EEEvNS_9BwdParamsE,"aw",@nobits
	.sectionflags	@""
	.align	16
	.zero		1024


//--------------------- .nv.shared._ZN10layer_norm13ln_bwd_kernelINS_13Kernel_traitsI13__nv_bfloat16S2_fS2_fjLj8192ELj1ELj1ELj8ELj16ENS_18Kernel_traits_baseILj8192ES2_S2_fS2_fjLj256EEEEELb0ELb0ELb0ELb0EEEvNS_9BwdParamsE --------------------------
	.section	.nv.shared._ZN10layer_norm13ln_bwd_kernelINS_13Kernel_traitsI13__nv_bfloat16S2_fS2_fjLj8192ELj1ELj1ELj8ELj16ENS_18Kernel_traits_baseILj8192ES2_S2_fS2_fjLj256EEEEELb0ELb0ELb0ELb0EEEvNS_9BwdParamsE,"aw",@nobits
	.sectionflags	@""
	.align	16
	.zero		1024


//--------------------- .nv.shared._ZN10layer_norm13ln_bwd_kernelINS_13Kernel_traitsI13__nv_bfloat16S2_fS2_fjLj8192ELj1ELj1ELj8ELj16ENS_18Kernel_traits_baseILj8192ES2_S2_fS2_fjLj256EEEEELb0ELb0ELb0ELb1EEEvNS_9BwdParamsE --------------------------
	.section	.nv.shared._ZN10layer_norm13ln_bwd_kernelINS_13Kernel_traitsI13__nv_bfloat16S2_fS2_fjLj8192ELj1ELj1ELj8ELj16ENS_18Kernel_traits_baseILj8192ES2_S2_fS2_fjLj256EEEEELb0ELb0ELb0ELb1EEEvNS_9BwdParamsE,"aw",@nobits
	.sectionflags	@""
	.align	16
	.zero		1024


//--------------------- .nv.shared._ZN10layer_norm13ln_bwd_kernelINS_13Kernel_traitsI13__nv_bfloat16S2_fS2_fjLj8192ELj1ELj1ELj8ELj16ENS_18Kernel_traits_baseILj8192ES2_S2_fS2_fjLj256EEEEELb0ELb0ELb1ELb0EEEvNS_9BwdParamsE --------------------------
	.section	.nv.shared._ZN10layer_norm13ln_bwd_kernelINS_13Kernel_traitsI13__nv_bfloat16S2_fS2_fjLj8192ELj1ELj1ELj8ELj16ENS_18Kernel_traits_baseILj8192ES2_S2_fS2_fjLj256EEEEELb0ELb0ELb1ELb0EEEvNS_9BwdParamsE,"aw",@nobits
	.sectionflags	@""
	.align	16
	.zero		1024


//--------------------- .nv.shared._ZN10layer_norm13ln_bwd_kernelINS_13Kernel_traitsI13__nv_bfloat16S2_fS2_fjLj8192ELj1ELj1ELj8ELj16ENS_18Kernel_traits_baseILj8192ES2_S2_fS2_fjLj256EEEEELb0ELb0ELb1ELb1EEEvNS_9BwdParamsE --------------------------
	.section	.nv.shared._ZN10layer_norm13ln_bwd_kernelINS_13Kernel_traitsI13__nv_bfloat16S2_fS2_fjLj8192ELj1ELj1ELj8ELj16ENS_18Kernel_traits_baseILj8192ES2_S2_fS2_fjLj256EEEEELb0ELb0ELb1ELb1EEEvNS_9BwdParamsE,"aw",@nobits
	.sectionflags	@""
	.align	16
	.zero		1024


//--------------------- .nv.shared._ZN10layer_norm13ln_bwd_kernelINS_13Kernel_traitsI13__nv_bfloat16S2_fS2_fjLj8192ELj1ELj1ELj8ELj16ENS_18Kernel_traits_baseILj8192ES2_S2_fS2_fjLj256EEEEELb0ELb1ELb0ELb0EEEvNS_9BwdParamsE --------------------------
	.section	.nv.shared._ZN10layer_norm13ln_bwd_kernelINS_13Kernel_traitsI13__nv_bfloat16S2_fS2_fjLj8192ELj1ELj1ELj8ELj16ENS_18Kernel_traits_baseILj8192ES2_S2_fS2_fjLj256EEEEELb0ELb1ELb0ELb0EEEvNS_9BwdParamsE,"aw",@nobits
	.sectionflags	@""
	.align	16
	.zero		1024


//--------------------- .nv.shared._ZN10layer_norm13ln_bwd_kernelINS_13Kernel_traitsI13__nv_bfloat16S2_fS2_fjLj8192ELj1ELj1ELj8ELj16ENS_18Kernel_traits_baseILj8192ES2_S2_fS2_fjLj256EEEEELb0ELb1ELb0ELb1EEEvNS_9BwdParamsE --------------------------
	.section	.nv.shared._ZN10layer_norm13ln_bwd_kernelINS_13Kernel_traitsI13__nv_bfloat16S2_fS2_fjLj8192ELj1ELj1ELj8ELj16ENS_18Kernel_traits_baseILj8192ES2_S2_fS2_fjLj256EEEEELb0ELb1ELb0ELb1EEEvNS_9BwdParamsE,"aw",@nobits
	.sectionflags	@""
	.align	16
	.zero		1024


//--------------------- .nv.shared._ZN10layer_norm13ln_bwd_kernelINS_13Kernel_traitsI13__nv_bfloat16S2_fS2_fjLj8192ELj1ELj1ELj8ELj16ENS_18Kernel_traits_baseILj8192ES2_S2_fS2_fjLj256EEEEELb0ELb1ELb1ELb0EEEvNS_9BwdParamsE --------------------------
	.section	.nv.shared._ZN10layer_norm13ln_bwd_kernelINS_13Kernel_traitsI13__nv_bfloat16S2_fS2_fjLj8192ELj1ELj1ELj8ELj16ENS_18Kernel_traits_baseILj8192ES2_S2_fS2_fjLj256EEEEELb0ELb1ELb1ELb0EEEvNS_9BwdParamsE,"aw",@nobits
	.sectionflags	@""
	.align	16
	.zero		1024


//--------------------- .nv.shared._ZN10layer_norm13ln_bwd_kernelINS_13Kernel_traitsI13__nv_bfloat16S2_fS2_fjLj8192ELj1ELj1ELj8ELj16ENS_18Kernel_traits_baseILj8192ES2_S2_fS2_fjLj256EEEEELb0ELb1ELb1ELb1EEEvNS_9BwdParamsE --------------------------
	.section	.nv.shared._ZN10layer_norm13ln_bwd_kernelINS_13Kernel_traitsI13__nv_bfloat16S2_fS2_fjLj8192ELj1ELj1ELj8ELj16ENS_18Kernel_traits_baseILj8192ES2_S2_fS2_fjLj256EEEEELb0ELb1ELb1ELb1EEEvNS_9BwdParamsE,"aw",@nobits
	.sectionflags	@""
	.align	16
	.zero		1024


//--------------------- .nv.shared._ZN10layer_norm13ln_bwd_kernelINS_13Kernel_traitsI13__nv_bfloat16S2_fS2_fjLj8192ELj1ELj1ELj8ELj16ENS_18Kernel_traits_baseILj8192ES2_S2_fS2_fjLj256EEEEELb1ELb0ELb0ELb0EEEvNS_9BwdParamsE --------------------------
	.section	.nv.shared._ZN10layer_norm13ln_bwd_kernelINS_13Kernel_traitsI13__nv_bfloat16S2_fS2_fjLj8192ELj1ELj1ELj8ELj16ENS_18Kernel_traits_baseILj8192ES2_S2_fS2_fjLj256EEEEELb1ELb0ELb0ELb0EEEvNS_9BwdParamsE,"aw",@nobits
	.sectionflags	@""
	.align	16
	.zero		1024


//--------------------- .nv.shared._ZN10layer_norm13ln_bwd_kernelINS_13Kernel_traitsI13__nv_bfloat16S2_fS2_fjLj8192ELj1ELj1ELj8ELj16ENS_18Kernel_traits_baseILj8192ES2_S2_fS2_fjLj256EEEEELb1ELb0ELb0ELb1EEEvNS_9BwdParamsE --------------------------
	.section	.nv.shared._ZN10layer_norm13ln_bwd_kernelINS_13Kernel_traitsI13__nv_bfloat16S2_fS2_fjLj8192ELj1ELj1ELj8ELj16ENS_18Kernel_traits_baseILj8192ES2_S2_fS2_fjLj256EEEEELb1ELb0ELb0ELb1EEEvNS_9BwdParamsE,"aw",@nobits
	.sectionflags	@""
	.align	16
	.zero		1024


//--------------------- .nv.shared._ZN10layer_norm22ln_bwd_finalize_kernelINS_22Kernel_traits_finalizeILj8192E13__nv_bfloat16S2_fS2_fjLb0ELj1024ELj4ENS_18Kernel_traits_baseILj8192ES2_S2_fS2_fjLj1024EEEEELb0ELb0EEEvNS_9BwdParamsE --------------------------
	.section	.nv.shared._ZN10layer_norm22ln_bwd_finalize_kernelINS_22Kernel_traits_finalizeILj8192E13__nv_bfloat16S2_fS2_fjLb0ELj1024ELj4ENS_18Kernel_traits_baseILj8192ES2_S2_fS2_fjLj1024EEEEELb0ELb0EEEvNS_9BwdParamsE,"aw",@nobits
	.sectionflags	@""
	.align	16
.nv.shared._ZN10layer_norm22ln_bwd_finalize_kernelINS_22Kernel_traits_finalizeILj8192E13__nv_bfloat16S2_fS2_fjLb0ELj1024ELj4ENS_18Kernel_traits_baseILj8192ES2_S2_fS2_fjLj1024EEEEELb0ELb0EEEvNS_9BwdParamsE:
	.zero		9472


//--------------------- .nv.shared._ZN10layer_norm13ln_bwd_kernelINS_13Kernel_traitsI13__nv_bfloat16S2_fS2_fjLj8192ELj1ELj1ELj8ELj16ENS_18Kernel_traits_baseILj8192ES2_S2_fS2_fjLj256EEEEELb1ELb0ELb1ELb0EEEvNS_9BwdParamsE --------------------------
	.section	.nv.shared._ZN10layer_norm13ln_bwd_kernelINS_13Kernel_traitsI13__nv_bfloat16S2_fS2_fjLj8192ELj1ELj1ELj8ELj16ENS_18Kernel_traits_baseILj8192ES2_S2_fS2_fjLj256EEEEELb1ELb0ELb1ELb0EEEvNS_9BwdParamsE,"aw",@nobits
	.sectionflags	@""
	.align	16
	.zero		1024


//--------------------- .nv.shared._ZN10layer_norm22ln_bwd_finalize_kernelINS_22Kernel_traits_finalizeILj8192E13__nv_bfloat16S2_fS2_fjLb0ELj1024ELj4ENS_18Kernel_traits_baseILj8192ES2_S2_fS2_fjLj1024EEEEELb0ELb1EEEvNS_9BwdParamsE --------------------------
	.section	.nv.shared._ZN10layer_norm22ln_bwd_finalize_kernelINS_22Kernel_traits_finalizeILj8192E13__nv_bfloat16S2_fS2_fjLb0ELj1024ELj4ENS_18Kernel_traits_baseILj8192ES2_S2_fS2_fjLj1024EEEEELb0ELb1EEEvNS_9BwdParamsE,"aw",@nobits
	.sectionflags	@""
	.align	16
.nv.shared._ZN10layer_norm22ln_bwd_finalize_kernelINS_22Kernel_traits_finalizeILj8192E13__nv_bfloat16S2_fS2_fjLb0ELj1024ELj4ENS_18Kernel_traits_baseILj8192ES2_S2_fS2_fjLj1024EEEEELb0ELb1EEEvNS_9BwdParamsE:
	.zero		9472


//--------------------- .nv.shared._ZN10layer_norm13ln_bwd_kernelINS_13Kernel_traitsI13__nv_bfloat16S2_fS2_fjLj8192ELj1ELj1ELj8ELj16ENS_18Kernel_traits_baseILj8192ES2_S2_fS2_fjLj256EEEEELb1ELb0ELb1ELb1EEEvNS_9BwdParamsE --------------------------
	.section	.nv.shared._ZN10layer_norm13ln_bwd_kernelINS_13Kernel_traitsI13__nv_bfloat16S2_fS2_fjLj8192ELj1ELj1ELj8ELj16ENS_18Kernel_traits_baseILj8192ES2_S2_fS2_fjLj256EEEEELb1ELb0ELb1ELb1EEEvNS_9BwdParamsE,"aw",@nobits
	.sectionflags	@""
	.align	16
	.zero		1024


//--------------------- .nv.shared._ZN10layer_norm13ln_bwd_kernelINS_13Kernel_traitsI13__nv_bfloat16S2_fS2_fjLj8192ELj1ELj1ELj8ELj16ENS_18Kernel_traits_baseILj8192ES2_S2_fS2_fjLj256EEEEELb1ELb1ELb0ELb0EEEvNS_9BwdParamsE --------------------------
	.section	.nv.shared._ZN10layer_norm13ln_bwd_kernelINS_13Kernel_traitsI13__nv_bfloat16S2_fS2_fjLj8192ELj1ELj1ELj8ELj16ENS_18Kernel_traits_baseILj8192ES2_S2_fS2_fjLj256EEEEELb1ELb1ELb0ELb0EEEvNS_9BwdParamsE,"aw",@nobits
	.sectionflags	@""
	.align	16
	.zero		1024


//--------------------- .nv.shared._ZN10layer_norm13ln_bwd_kernelINS_13Kernel_traitsI13__nv_bfloat16S2_fS2_fjLj8192ELj1ELj1ELj8ELj16ENS_18Kernel_traits_baseILj8192ES2_S2_fS2_fjLj256EEEEELb1ELb1ELb0ELb1EEEvNS_9BwdParamsE --------------------------
	.section	.nv.shared._ZN10layer_norm13ln_bwd_kernelINS_13Kernel_traitsI13__nv_bfloat16S2_fS2_fjLj8192ELj1ELj1ELj8ELj16ENS_18Kernel_traits_baseILj8192ES2_S2_fS2_fjLj256EEEEELb1ELb1ELb0ELb1EEEvNS_9BwdParamsE,"aw",@nobits
	.sectionflags	@""
	.align	16
	.zero		1024


//--------------------- .nv.shared._ZN10layer_norm22ln_bwd_finalize_kernelINS_22Kernel_traits_finalizeILj8192E13__nv_bfloat16S2_fS2_fjLb1ELj1024ELj4ENS_18Kernel_traits_baseILj8192ES2_S2_fS2_fjLj1024EEEEELb1ELb0EEEvNS_9BwdParamsE --------------------------
	.section	.nv.shared._ZN10layer_norm22ln_bwd_finalize_kernelINS_22Kernel_traits_finalizeILj8192E13__nv_bfloat16S2_fS2_fjLb1ELj1024ELj4ENS_18Kernel_traits_baseILj8192ES2_S2_fS2_fjLj1024EEEEELb1ELb0EEEvNS_9BwdParamsE,"aw",@nobits
	.sectionflags	@""
	.align	16
.nv.shared._ZN10layer_norm22ln_bwd_finalize_kernelINS_22Kernel_traits_finalizeILj8192E13__nv_bfloat16S2_fS2_fjLb1ELj1024ELj4ENS_18Kernel_traits_baseILj8192ES2_S2_fS2_fjLj1024EEEEELb1ELb0EEEvNS_9BwdParamsE:
	.zero		13696


//--------------------- .nv.shared._ZN10layer_norm13ln_bwd_kernelINS_13Kernel_traitsI13__nv_bfloat16S2_fS2_fjLj8192ELj1ELj1ELj8ELj16ENS_18Kernel_traits_baseILj8192ES2_S2_fS2_fjLj256EEEEELb1ELb1ELb1ELb0EEEvNS_9BwdParamsE --------------------------
	.section	.nv.shared._ZN10layer_norm13ln_bwd_kernelINS_13Kernel_traitsI13__nv_bfloat16S2_fS2_fjLj8192ELj1ELj1ELj8ELj16ENS_18Kernel_traits_baseILj8192ES2_S2_fS2_fjLj256EEEEELb1ELb1ELb1ELb0EEEvNS_9BwdParamsE,"aw",@nobits
	.sectionflags	@""
	.align	16
	.zero		1024


//--------------------- .nv.shared._ZN10layer_norm22ln_bwd_finalize_kernelINS_22Kernel_traits_finalizeILj8192E13__nv_bfloat16S2_fS2_fjLb1ELj1024ELj4ENS_18Kernel_traits_baseILj8192ES2_S2_fS2_fjLj1024EEEEELb1ELb1EEEvNS_9BwdParamsE --------------------------
	.section	.nv.shared._ZN10layer_norm22ln_bwd_finalize_kernelINS_22Kernel_traits_finalizeILj8192E13__nv_bfloat16S2_fS2_fjLb1ELj1024ELj4ENS_18Kernel_traits_baseILj8192ES2_S2_fS2_fjLj1024EEEEELb1ELb1EEEvNS_9BwdParamsE,"aw",@nobits
	.sectionflags	@""
	.align	16
.nv.shared._ZN10layer_norm22ln_bwd_finalize_kernelINS_22Kernel_traits_finalizeILj8192E13__nv_bfloat16S2_fS2_fjLb1ELj1024ELj4ENS_18Kernel_traits_baseILj8192ES2_S2_fS2_fjLj1024EEEEELb1ELb1EEEvNS_9BwdParamsE:
	.zero		13696


//--------------------- .nv.shared._ZN10layer_norm13ln_bwd_kernelINS_13Kernel_traitsI13__nv_bfloat16S2_fS2_fjLj8192ELj1ELj1ELj8ELj16ENS_18Kernel_traits_baseILj8192ES2_S2_fS2_fjLj256EEEEELb1ELb1ELb1ELb1EEEvNS_9BwdParamsE --------------------------
	.section	.nv.shared._ZN10layer_norm13ln_bwd_kernelINS_13Kernel_traitsI13__nv_bfloat16S2_fS2_fjLj8192ELj1ELj1ELj8ELj16ENS_18Kernel_traits_baseILj8192ES2_S2_fS2_fjLj256EEEEELb1ELb1ELb1ELb1EEEvNS_9BwdParamsE,"aw",@nobits
	.sectionflags	@""
	.align	16
	.zero		1024


//--------------------- .nv.shared._ZN10layer_norm13ln_bwd_kernelINS_13Kernel_traitsIf13__nv_bfloat16fS2_fjLj8192ELj1ELj1ELj8ELj16ENS_18Kernel_traits_baseILj8192EfS2_fS2_fjLj256EEEEELb0ELb0ELb0ELb0EEEvNS_9BwdParamsE --------------------------
	.section	.nv.shared._ZN10layer_norm13ln_bwd_kernelINS_13Kernel_traitsIf13__nv_bfloat16fS2_fjLj8192ELj1ELj1ELj8ELj16ENS_18Kernel_traits_baseILj8192EfS2_fS2_fjLj256EEEEELb0ELb0ELb0ELb0EEEvNS_9BwdParamsE,"aw",@nobits
	.sectionflags	@""
	.align	16
	.zero		1024


//--------------------- .nv.shared._ZN10layer_norm13ln_bwd_kernelINS_13Kernel_traitsIf13__nv_bfloat16fS2_fjLj8192ELj1ELj1ELj8ELj16ENS_18Kernel_traits_baseILj8192EfS2_fS2_fjLj256EEEEELb0ELb0ELb0ELb1EEEvNS_9BwdParamsE --------------------------
	.section	.nv.shared._ZN10layer_norm13ln_bwd_kernelINS_13Kernel_traitsIf13__nv_bfloat16fS2_fjLj8192ELj1ELj1ELj8ELj16ENS_18Kernel_traits_baseILj8192EfS2_fS2_fjLj256EEEEELb0ELb0ELb0ELb1EEEvNS_9BwdParamsE,"aw",@nobits
	.sectionflags	@""
	.align	16
	.zero		1024


//--------------------- .nv.shared._ZN10layer_norm13ln_bwd_kernelINS_13Kernel_traitsIf13__nv_bfloat16fS2_fjLj8192ELj1ELj1ELj8ELj16ENS_18Kernel_traits_baseILj8192EfS2_fS2_fjLj256EEEEELb0ELb0ELb1ELb0EEEvNS_9BwdParamsE --------------------------
	.section	.nv.shared._ZN10layer_norm13ln_bwd_kernelINS_13Kernel_traitsIf13__nv_bfloat16fS2_fjLj8192ELj1ELj1ELj8ELj16ENS_18Kernel_traits_baseILj8192EfS2_fS2_fjLj256EEEEELb0ELb0ELb1ELb0EEEvNS_9BwdParamsE,"aw",@nobits
	.sectionflags	@""
	.align	16
	.zero		1024


//--------------------- .nv.shared._ZN10layer_norm13ln_bwd_kernelINS_13Kernel_traitsIf13__nv_bfloat16fS2_fjLj8192ELj1ELj1ELj8ELj16ENS_18Kernel_traits_baseILj8192EfS2_fS2_fjLj256EEEEELb0ELb0ELb1ELb1EEEvNS_9BwdParamsE --------------------------
	.section	.nv.shared._ZN10layer_norm13ln_bwd_kernelINS_13Kernel_traitsIf13__nv_bfloat16fS2_fjLj8192ELj1ELj1ELj8ELj16ENS_18Kernel_traits_baseILj8192EfS2_fS2_fjLj256EEEEELb0ELb0ELb1ELb1EEEvNS_9BwdParamsE,"aw",@nobits
	.sectionflags	@""
	.align	16
	.zero		1024


//--------------------- .nv.shared._ZN10layer_norm13ln_bwd_kernelINS_13Kernel_traitsIf13__nv_bfloat16fS2_fjLj8192ELj1ELj1ELj8ELj16ENS_18Kernel_traits_baseILj8192EfS2_fS2_fjLj256EEEEELb0ELb1ELb0ELb0EEEvNS_9BwdParamsE --------------------------
	.section	.nv.shared._ZN10layer_norm13ln_bwd_kernelINS_13Kernel_traitsIf13__nv_bfloat16fS2_fjLj8192ELj1ELj1ELj8ELj16ENS_18Kernel_traits_baseILj8192EfS2_fS2_fjLj256EEEEELb0ELb1ELb0ELb0EEEvNS_9BwdParamsE,"aw",@nobits
	.sectionflags	@""
	.align	16
	.zero		1024


//--------------------- .nv.shared._ZN10layer_norm13ln_bwd_kernelINS_13Kernel_traitsIf13__nv_bfloat16fS2_fjLj8192ELj1ELj1ELj8ELj16ENS_18Kernel_traits_baseILj8192EfS2_fS2_fjLj256EEEEELb0ELb1ELb0ELb1EEEvNS_9BwdParamsE --------------------------
	.section	.nv.shared._ZN10layer_norm13ln_bwd_kernelINS_13Kernel_traitsIf13__nv_bfloat16fS2_fjLj8192ELj1ELj1ELj8ELj16ENS_18Kernel_traits_baseILj8192EfS2_fS2_fjLj256EEEEELb0ELb1ELb0ELb1EEEvNS_9BwdParamsE,"aw",@nobits
	.sectionflags	@""
	.align	16
	.zero		1024


//--------------------- .nv.shared._ZN10layer_norm13ln_bwd_kernelINS_13Kernel_traitsIf13__nv_bfloat16fS2_fjLj8192ELj1ELj1ELj8ELj16ENS_18Kernel_traits_baseILj8192EfS2_fS2_fjLj256EEEEELb0ELb1ELb1ELb0EEEvNS_9BwdParamsE --------------------------
	.section	.nv.shared._ZN10layer_norm13ln_bwd_kernelINS_13Kernel_traitsIf13__nv_bfloat16fS2_fjLj8192ELj1ELj1ELj8ELj16ENS_18Kernel_traits_baseILj8192EfS2_fS2_fjLj256EEEEELb0ELb1ELb1ELb0EEEvNS_9BwdParamsE,"aw",@nobits
	.sectionflags	@""
	.align	16
	.zero		1024


//--------------------- .nv.shared._ZN10layer_norm13ln_bwd_kernelINS_13Kernel_traitsIf13__nv_bfloat16fS2_fjLj8192ELj1ELj1ELj8ELj16ENS_18Kernel_traits_baseILj8192EfS2_fS2_fjLj256EEEEELb0ELb1ELb1ELb1EEEvNS_9BwdParamsE --------------------------
	.section	.nv.shared._ZN10layer_norm13ln_bwd_kernelINS_13Kernel_traitsIf13__nv_bfloat16fS2_fjLj8192ELj1ELj1ELj8ELj16ENS_18Kernel_traits_baseILj8192EfS2_fS2_fjLj256EEEEELb0ELb1ELb1ELb1EEEvNS_9BwdParamsE,"aw",@nobits
	.sectionflags	@""
	.align	16
	.zero		1024


//--------------------- .nv.shared._ZN10layer_norm13ln_bwd_kernelINS_13Kernel_traitsIf13__nv_bfloat16fS2_fjLj8192ELj1ELj1ELj8ELj16ENS_18Kernel_traits_baseILj8192EfS2_fS2_fjLj256EEEEELb1ELb0ELb0ELb0EEEvNS_9BwdParamsE --------------------------
	.section	.nv.shared._ZN10layer_norm13ln_bwd_kernelINS_13Kernel_traitsIf13__nv_bfloat16fS2_fjLj8192ELj1ELj1ELj8ELj16ENS_18Kernel_traits_baseILj8192EfS2_fS2_fjLj256EEEEELb1ELb0ELb0ELb0EEEvNS_9BwdParamsE,"aw",@nobits
	.sectionflags	@""
	.align	16
	.zero		1024


//--------------------- .nv.shared._ZN10layer_norm13ln_bwd_kernelINS_13Kernel_traitsIf13__nv_bfloat16fS2_fjLj8192ELj1ELj1ELj8ELj16ENS_18Kernel_traits_baseILj8192EfS2_fS2_fjLj256EEEEELb1ELb0ELb0ELb1EEEvNS_9BwdParamsE --------------------------
	.section	.nv.shared._ZN10layer_norm13ln_bwd_kernelINS_13Kernel_traitsIf13__nv_bfloat16fS2_fjLj8192ELj1ELj1ELj8ELj16ENS_18Kernel_traits_baseILj8192EfS2_fS2_fjLj256EEEEELb1ELb0ELb0ELb1EEEvNS_9BwdParamsE,"aw",@nobits
	.sectionflags	@""
	.align	16
	.zero		1024


//--------------------- .nv.shared._ZN10layer_norm22ln_bwd_finalize_kernelINS_22Kernel_traits_finalizeILj8192Ef13__nv_bfloat16fS2_fjLb0ELj1024ELj4ENS_18Kernel_traits_baseILj8192EfS2_fS2_fjLj1024EEEEELb0ELb0EEEvNS_9BwdParamsE --------------------------
	.section	.nv.shared._ZN10layer_norm22ln_bwd_finalize_kernelINS_22Kernel_traits_finalizeILj8192Ef13__nv_bfloat16fS2_fjLb0ELj1024ELj4ENS_18Kernel_traits_baseILj8192EfS2_fS2_fjLj1024EEEEELb0ELb0EEEvNS_9BwdParamsE,"aw",@nobits
	.sectionflags	@""
	.align	16
.nv.shared._ZN10layer_norm22ln_bwd_finalize_kernelINS_22Kernel_traits_finalizeILj8192Ef13__nv_bfloat16fS2_fjLb0ELj1024ELj4ENS_18Kernel_traits_baseILj8192EfS2_fS2_fjLj1024EEEEELb0ELb0EEEvNS_9BwdParamsE:
	.zero		9472


//--------------------- .nv.shared._ZN10layer_norm13ln_bwd_kernelINS_13Kernel_traitsIf13__nv_bfloat16fS2_fjLj8192ELj1ELj1ELj8ELj16ENS_18Kernel_traits_baseILj8192EfS2_fS2_fjLj256EEEEELb1ELb0ELb1ELb0EEEvNS_9BwdParamsE --------------------------
	.section	.nv.shared._ZN10layer_norm13ln_bwd_kernelINS_13Kernel_traitsIf13__nv_bfloat16fS2_fjLj8192ELj1ELj1ELj8ELj16ENS_18Kernel_traits_baseILj8192EfS2_fS2_fjLj256EEEEELb1ELb0ELb1ELb0EEEvNS_9BwdParamsE,"aw",@nobits
	.sectionflags	@""
	.align	16
	.zero		1024


//--------------------- .nv.shared._ZN10layer_norm22ln_bwd_finalize_kernelINS_22Kernel_traits_finalizeILj8192Ef13__nv_bfloat16fS2_fjLb0ELj1024ELj4ENS_18Kernel_traits_baseILj8192EfS2_fS2_fjLj1024EEEEELb0ELb1EEEvNS_9BwdParamsE --------------------------
	.section	.nv.shared._ZN10layer_norm22ln_bwd_finalize_kernelINS_22Kernel_traits_finalizeILj8192Ef13__nv_bfloat16fS2_fjLb0ELj1024ELj4ENS_18Kernel_traits_baseILj8192EfS2_fS2_fjLj1024EEEEELb0ELb1EEEvNS_9BwdParamsE,"aw",@nobits
	.sectionflags	@""
	.align	16
.nv.shared._ZN10layer_norm22ln_bwd_finalize_kernelINS_22Kernel_traits_finalizeILj8192Ef13__nv_bfloat16fS2_fjLb0ELj1024ELj4ENS_18Kernel_traits_baseILj8192EfS2_fS2_fjLj1024EEEEELb0ELb1EEEvNS_9BwdParamsE:
	.zero		9472


//--------------------- .nv.shared._ZN10layer_norm13ln_bwd_kernelINS_13Kernel_traitsIf13__nv_bfloat16fS2_fjLj8192ELj1ELj1ELj8ELj16ENS_18Kernel_traits_baseILj8192EfS2_fS2_fjLj256EEEEELb1ELb0ELb1ELb1EEEvNS_9BwdParamsE --------------------------
	.section	.nv.shared._ZN10layer_norm13ln_bwd_kernelINS_13Kernel_traitsIf13__nv_bfloat16fS2_fjLj8192ELj1ELj1ELj8ELj16ENS_18Kernel_traits_baseILj8192EfS2_fS2_fjLj256EEEEELb1ELb0ELb1ELb1EEEvNS_9BwdParamsE,"aw",@nobits
	.sectionflags	@""
	.align	16
	.zero		1024


//--------------------- .nv.shared._ZN10layer_norm13ln_bwd_kernelINS_13Kernel_traitsIf13__nv_bfloat16fS2_fjLj8192ELj1ELj1ELj8ELj16ENS_18Kernel_traits_baseILj8192EfS2_fS2_fjLj256EEEEELb1ELb1ELb0ELb0EEEvNS_9BwdParamsE --------------------------
	.section	.nv.shared._ZN10layer_norm13ln_bwd_kernelINS_13Kernel_traitsIf13__nv_bfloat16fS2_fjLj8192ELj1ELj1ELj8ELj16ENS_18Kernel_traits_baseILj8192EfS2_fS2_fjLj256EEEEELb1ELb1ELb0ELb0EEEvNS_9BwdParamsE,"aw",@nobits
	.sectionflags	@""
	.align	16
	.zero		1024


//--------------------- .nv.shared._ZN10layer_norm13ln_bwd_kernelINS_13Kernel_traitsIf13__nv_bfloat16fS2_fjLj8192ELj1ELj1ELj8ELj16ENS_18Kernel_traits_baseILj8192EfS2_fS2_fjLj256EEEEELb1ELb1ELb0ELb1EEEvNS_9BwdParamsE --------------------------
	.section	.nv.shared._ZN10layer_norm13ln_bwd_kernelINS_13Kernel_traitsIf13__nv_bfloat16fS2_fjLj8192ELj1ELj1ELj8ELj16ENS_18Kernel_traits_baseILj8192EfS2_fS2_fjLj256EEEEELb1ELb1ELb0ELb1EEEvNS_9BwdParamsE,"aw",@nobits
	.sectionflags	@""
	.align	16
	.zero		1024


//--------------------- .nv.shared._ZN10layer_norm22ln_bwd_finalize_kernelINS_22Kernel_traits_finalizeILj8192Ef13__nv_bfloat16fS2_fjLb1ELj1024ELj4ENS_18Kernel_traits_baseILj8192EfS2_fS2_fjLj1024EEEEELb1ELb0EEEvNS_9BwdParamsE --------------------------
	.section	.nv.shared._ZN10layer_norm22ln_bwd_finalize_kernelINS_22Kernel_traits_finalizeILj8192Ef13__nv_bfloat16fS2_fjLb1ELj1024ELj4ENS_18Kernel_traits_baseILj8192EfS2_fS2_fjLj1024EEEEELb1ELb0EEEvNS_9BwdParamsE,"aw",@nobits
	.sectionflags	@""
	.align	16
.nv.shared._ZN10layer_norm22ln_bwd_finalize_kernelINS_22Kernel_traits_finalizeILj8192Ef13__nv_bfloat16fS2_fjLb1ELj1024ELj4ENS_18Kernel_traits_baseILj8192EfS2_fS2_fjLj1024EEEEELb1ELb0EEEvNS_9BwdParamsE:
	.zero		13696


//--------------------- .nv.shared._ZN10layer_norm13ln_bwd_kernelINS_13Kernel_traitsIf13__nv_bfloat16fS2_fjLj8192ELj1ELj1ELj8ELj16ENS_18Kernel_traits_baseILj8192EfS2_fS2_fjLj256EEEEELb1ELb1ELb1ELb0EEEvNS_9BwdParamsE --------------------------
	.section	.nv.shared._ZN10layer_norm13ln_bwd_kernelINS_13Kernel_traitsIf13__nv_bfloat16fS2_fjLj8192ELj1ELj1ELj8ELj16ENS_18Kernel_traits_baseILj8192EfS2_fS2_fjLj256EEEEELb1ELb1ELb1ELb0EEEvNS_9BwdParamsE,"aw",@nobits
	.sectionflags	@""
	.align	16
	.zero		1024


//--------------------- .nv.shared._ZN10layer_norm22ln_bwd_finalize_kernelINS_22Kernel_traits_finalizeILj8192Ef13__nv_bfloat16fS2_fjLb1ELj1024ELj4ENS_18Kernel_traits_baseILj8192EfS2_fS2_fjLj1024EEEEELb1ELb1EEEvNS_9BwdParamsE --------------------------
	.section	.nv.shared._ZN10layer_norm22ln_bwd_finalize_kernelINS_22Kernel_traits_finalizeILj8192Ef13__nv_bfloat16fS2_fjLb1ELj1024ELj4ENS_18Kernel_traits_baseILj8192EfS2_fS2_fjLj1024EEEEELb1ELb1EEEvNS_9BwdParamsE,"aw",@nobits
	.sectionflags	@""
	.align	16
.nv.shared._ZN10layer_norm22ln_bwd_finalize_kernelINS_22Kernel_traits_finalizeILj8192Ef13__nv_bfloat16fS2_fjLb1ELj1024ELj4ENS_18Kernel_traits_baseILj8192EfS2_fS2_fjLj1024EEEEELb1ELb1EEEvNS_9BwdParamsE:
	.zero		13696


//--------------------- .nv.shared._ZN10layer_norm13ln_bwd_kernelINS_13Kernel_traitsIf13__nv_bfloat16fS2_fjLj8192ELj1ELj1ELj8ELj16ENS_18Kernel_traits_baseILj8192EfS2_fS2_fjLj256EEEEELb1ELb1ELb1ELb1EEEvNS_9BwdParamsE --------------------------
	.section	.nv.shared._ZN10layer_norm13ln_bwd_kernelINS_13Kernel_traitsIf13__nv_bfloat16fS2_fjLj8192ELj1ELj1ELj8ELj16ENS_18Kernel_traits_baseILj8192EfS2_fS2_fjLj256EEEEELb1ELb1ELb1ELb1EEEvNS_9BwdParamsE,"aw",@nobits
	.sectionflags	@""
	.align	16
	.zero		1024


//--------------------- .nv.shared._ZN10layer_norm13ln_bwd_kernelINS_13Kernel_traitsIf6__halfS2_S2_fjLj8192ELj1ELj1ELj8ELj16ENS_18Kernel_traits_baseILj8192EfS2_S2_S2_fjLj256EEEEELb0ELb0ELb0ELb0EEEvNS_9BwdParamsE --------------------------
	.section	.nv.shared._ZN10layer_norm13ln_bwd_kernelINS_13Kernel_traitsIf6__halfS2_S2_fjLj8192ELj1ELj1ELj8ELj16ENS_18Kernel_traits_baseILj8192EfS2_S2_S2_fjLj256EEEEELb0ELb0ELb0ELb0EEEvNS_9BwdParamsE,"aw",@nobits
	.sectionflags	@""
	.align	16
	.zero		1024


//--------------------- .nv.shared._ZN10layer_norm13ln_bwd_kernelINS_13Kernel_traitsIf6__halfS2_S2_fjLj8192ELj1ELj1ELj8ELj16ENS_18Kernel_traits_baseILj8192EfS2_S2_S2_fjLj256EEEEELb0ELb0ELb0ELb1EEEvNS_9BwdParamsE --------------------------
	.section	.nv.shared._ZN10layer_norm13ln_bwd_kernelINS_13Kernel_traitsIf6__halfS2_S2_fjLj8192ELj1ELj1ELj8ELj16ENS_18Kernel_traits_baseILj8192EfS2_S2_S2_fjLj256EEEEELb0ELb0ELb0ELb1EEEvNS_9BwdParamsE,"aw",@nobits
	.sectionflags	@""
	.align	16
	.zero		1024


//--------------------- .nv.shared._ZN10layer_norm13ln_bwd_kernelINS_13Kernel_traitsIf6__halfS2_S2_fjLj8192ELj1ELj1ELj8ELj16ENS_18Kernel_traits_baseILj8192EfS2_S2_S2_fjLj256EEEEELb0ELb0ELb1ELb0EEEvNS_9BwdParamsE --------------------------
	.section	.nv.shared._ZN10layer_norm13ln_bwd_kernelINS_13Kernel_traitsIf6__halfS2_S2_fjLj8192ELj1ELj1ELj8ELj16ENS_18Kernel_traits_baseILj8192EfS2_S2_S2_fjLj256EEEEELb0ELb0ELb1ELb0EEEvNS_9BwdParamsE,"aw",@nobits
	.sectionflags	@""
	.align	16
	.zero		1024


//--------------------- .nv.shared._ZN10layer_norm13ln_bwd_kernelINS_13Kernel_traitsIf6__halfS2_S2_fjLj8192ELj1ELj1ELj8ELj16ENS_18Kernel_traits_baseILj8192EfS2_S2_S2_fjLj256EEEEELb0ELb0ELb1ELb1EEEvNS_9BwdParamsE --------------------------
	.section	.nv.shared._ZN10layer_norm13ln_bwd_kernelINS_13Kernel_traitsIf6__halfS2_S2_fjLj8192ELj1ELj1ELj8ELj16ENS_18Kernel_traits_baseILj8192EfS2_S2_S2_fjLj256EEEEELb0ELb0ELb1ELb1EEEvNS_9BwdParamsE,"aw",@nobits
	.sectionflags	@""
	.align	16
	.zero		1024


//--------------------- .nv.shared._ZN10layer_norm13ln_bwd_kernelINS_13Kernel_traitsIf6__halfS2_S2_fjLj8192ELj1ELj1ELj8ELj16ENS_18Kernel_traits_baseILj8192EfS2_S2_S2_fjLj256EEEEELb0ELb1ELb0ELb0EEEvNS_9BwdParamsE --------------------------
	.section	.nv.shared._ZN10layer_norm13ln_bwd_kernelINS_13Kernel_traitsIf6__halfS2_S2_fjLj8192ELj1ELj1ELj8ELj16ENS_18Kernel_traits_baseILj8192EfS2_S2_S2_fjLj256EEEEELb0ELb1ELb0ELb0EEEvNS_9BwdParamsE,"aw",@nobits
	.sectionflags	@""
	.align	16
	.zero		1024


//--------------------- .nv.shared._ZN10layer_norm13ln_bwd_kernelINS_13Kernel_traitsIf6__halfS2_S2_fjLj8192ELj1ELj1ELj8ELj16ENS_18Kernel_traits_baseILj8192EfS2_S2_S2_fjLj256EEEEELb0ELb1ELb0ELb1EEEvNS_9BwdParamsE --------------------------
	.section	.nv.shared._ZN10layer_norm13ln_bwd_kernelINS_13Kernel_traitsIf6__halfS2_S2_fjLj8192ELj1ELj1ELj8ELj16ENS_18Kernel_traits_baseILj8192EfS2_S2_S2_fjLj256EEEEELb0ELb1ELb0ELb1EEEvNS_9BwdParamsE,"aw",@nobits
	.sectionflags	@""
	.align	16
	.zero		1024


//--------------------- .nv.shared._ZN10layer_norm13ln_bwd_kernelINS_13Kernel_traitsIf6__halfS2_S2_fjLj8192ELj1ELj1ELj8ELj16ENS_18Kernel_traits_baseILj8192EfS2_S2_S2_fjLj256EEEEELb0ELb1ELb1ELb0EEEvNS_9BwdParamsE --------------------------
	.section	.nv.shared._ZN10layer_norm13ln_bwd_kernelINS_13Kernel_traitsIf6__halfS2_S2_fjLj8192ELj1ELj1ELj8ELj16ENS_18Kernel_traits_baseILj8192EfS2_S2_S2_fjLj256EEEEELb0ELb1ELb1ELb0EEEvNS_9BwdParamsE,"aw",@nobits
	.sectionflags	@""
	.align	16
	.zero		1024


//--------------------- .nv.shared._ZN10layer_norm13ln_bwd_kernelINS_13Kernel_traitsIf6__halfS2_S2_fjLj8192ELj1ELj1ELj8ELj16ENS_18Kernel_traits_baseILj8192EfS2_S2_S2_fjLj256EEEEELb0ELb1ELb1ELb1EEEvNS_9BwdParamsE --------------------------
	.section	.nv.shared._ZN10layer_norm13ln_bwd_kernelINS_13Kernel_traitsIf6__halfS2_S2_fjLj8192ELj1ELj1ELj8ELj16ENS_18Kernel_traits_baseILj8192EfS2_S2_S2_fjLj256EEEEELb0ELb1ELb1ELb1EEEvNS_9BwdParamsE,"aw",@nobits
	.sectionflags	@""
	.align	16
	.zero		1024


//--------------------- .nv.shared._ZN10layer_norm13ln_bwd_kernelINS_13Kernel_traitsIf6__halfS2_S2_fjLj8192ELj1ELj1ELj8ELj16ENS_18Kernel_traits_baseILj8192EfS2_S2_S2_fjLj256EEEEELb1ELb0ELb0ELb0EEEvNS_9BwdParamsE --------------------------
	.section	.nv.shared._ZN10layer_norm13ln_bwd_kernelINS_13Kernel_traitsIf6__halfS2_S2_fjLj8192ELj1ELj1ELj8ELj16ENS_18Kernel_traits_baseILj8192EfS2_S2_S2_fjLj256EEEEELb1ELb0ELb0ELb0EEEvNS_9BwdParamsE,"aw",@nobits
	.sectionflags	@""
	.align	16
	.zero		1024


//--------------------- .nv.shared._ZN10layer_norm13ln_bwd_kernelINS_13Kernel_traitsIf6__halfS2_S2_fjLj8192ELj1ELj1ELj8ELj16ENS_18Kernel_traits_baseILj8192EfS2_S2_S2_fjLj256EEEEELb1ELb0ELb0ELb1EEEvNS_9BwdParamsE --------------------------
	.section	.nv.shared._ZN10layer_norm13ln_bwd_kernelINS_13Kernel_traitsIf6__halfS2_S2_fjLj8192ELj1ELj1ELj8ELj16ENS_18Kernel_traits_baseILj8192EfS2_S2_S2_fjLj256EEEEELb1ELb0ELb0ELb1EEEvNS_9BwdParamsE,"aw",@nobits
	.sectionflags	@""
	.align	16
	.zero		1024


//--------------------- .nv.shared._ZN10layer_norm22ln_bwd_finalize_kernelINS_22Kernel_traits_finalizeILj8192Ef6__halfS2_S2_fjLb0ELj1024ELj4ENS_18Kernel_traits_baseILj8192EfS2_S2_S2_fjLj1024EEEEELb0ELb0EEEvNS_9BwdParamsE --------------------------
	.section	.nv.shared._ZN10layer_norm22ln_bwd_finalize_kernelINS_22Kernel_traits_finalizeILj8192Ef6__halfS2_S2_fjLb0ELj1024ELj4ENS_18Kernel_traits_baseILj8192EfS2_S2_S2_fjLj1024EEEEELb0ELb0EEEvNS_9BwdParamsE,"aw",@nobits
	.sectionflags	@""
	.align	16
.nv.shared._ZN10layer_norm22ln_bwd_finalize_kernelINS_22Kernel_traits_finalizeILj8192Ef6__halfS2_S2_fjLb0ELj1024ELj4ENS_18Kernel_traits_baseILj8192EfS2_S2_S2_fjLj1024EEEEELb0ELb0EEEvNS_9BwdParamsE:
	.zero		9472


//--------------------- .nv.shared._ZN10layer_norm13ln_bwd_kernelINS_13Kernel_traitsIf6__halfS2_S2_fjLj8192ELj1ELj1ELj8ELj16ENS_18Kernel_traits_baseILj8192EfS2_S2_S2_fjLj256EEEEELb1ELb0ELb1ELb0EEEvNS_9BwdParamsE --------------------------
	.section	.nv.shared._ZN10layer_norm13ln_bwd_kernelINS_13Kernel_traitsIf6__halfS2_S2_fjLj8192ELj1ELj1ELj8ELj16ENS_18Kernel_traits_baseILj8192EfS2_S2_S2_fjLj256EEEEELb1ELb0ELb1ELb0EEEvNS_9BwdParamsE,"aw",@nobits
	.sectionflags	@""
	.align	16
	.zero		1024


//--------------------- .nv.shared._ZN10layer_norm22ln_bwd_finalize_kernelINS_22Kernel_traits_finalizeILj8192Ef6__halfS2_S2_fjLb0ELj1024ELj4ENS_18Kernel_traits_baseILj8192EfS2_S2_S2_fjLj1024EEEEELb0ELb1EEEvNS_9BwdParamsE --------------------------
	.section	.nv.shared._ZN10layer_norm22ln_bwd_finalize_kernelINS_22Kernel_traits_finalizeILj8192Ef6__halfS2_S2_fjLb0ELj1024ELj4ENS_18Kernel_traits_baseILj8192EfS2_S2_S2_fjLj1024EEEEELb0ELb1EEEvNS_9BwdParamsE,"aw",@nobits
	.sectionflags	@""
	.align	16
.nv.shared._ZN10layer_norm22ln_bwd_finalize_kernelINS_22Kernel_traits_finalizeILj8192Ef6__halfS2_S2_fjLb0ELj1024ELj4ENS_18Kernel_traits_baseILj8192EfS2_S2_S2_fjLj1024EEEEELb0ELb1EEEvNS_9BwdParamsE:
	.zero		9472


//--------------------- .nv.shared._ZN10layer_norm13ln_bwd_kernelINS_13Kernel_traitsIf6__halfS2_S2_fjLj8192ELj1ELj1ELj8ELj16ENS_18Kernel_traits_baseILj8192EfS2_S2_S2_fjLj256EEEEELb1ELb0ELb1ELb1EEEvNS_9BwdParamsE --------------------------
	.section	.nv.shared._ZN10layer_norm13ln_bwd_kernelINS_13Kernel_traitsIf6__halfS2_S2_fjLj8192ELj1ELj1ELj8ELj16ENS_18Kernel_traits_baseILj8192EfS2_S2_S2_fjLj256EEEEELb1ELb0ELb1ELb1EEEvNS_9BwdParamsE,"aw",@nobits
	.sectionflags	@""
	.align	16
	.zero		1024


//--------------------- .nv.shared._ZN10layer_norm13ln_bwd_kernelINS_13Kernel_traitsIf6__halfS2_S2_fjLj8192ELj1ELj1ELj8ELj16ENS_18Kernel_traits_baseILj8192EfS2_S2_S2_fjLj256EEEEELb1ELb1ELb0ELb0EEEvNS_9BwdParamsE --------------------------
	.section	.nv.shared._ZN10layer_norm13ln_bwd_kernelINS_13Kernel_traitsIf6__halfS2_S2_fjLj8192ELj1ELj1ELj8ELj16ENS_18Kernel_traits_baseILj8192EfS2_S2_S2_fjLj256EEEEELb1ELb1ELb0ELb0EEEvNS_9BwdParamsE,"aw",@nobits
	.sectionflags	@""
	.align	16
	.zero		1024


//--------------------- .nv.shared._ZN10layer_norm13ln_bwd_kernelINS_13Kernel_traitsIf6__halfS2_S2_fjLj8192ELj1ELj1ELj8ELj16ENS_18Kernel_traits_baseILj8192EfS2_S2_S2_fjLj256EEEEELb1ELb1ELb0ELb1EEEvNS_9BwdParamsE --------------------------
	.section	.nv.shared._ZN10layer_norm13ln_bwd_kernelINS_13Kernel_traitsIf6__halfS2_S2_fjLj8192ELj1ELj1ELj8ELj16ENS_18Kernel_traits_baseILj8192EfS2_S2_S2_fjLj256EEEEELb1ELb1ELb0ELb1EEEvNS_9BwdParamsE,"aw",@nobits
	.sectionflags	@""
	.align	16
	.zero		1024


//--------------------- .nv.shared._ZN10layer_norm22ln_bwd_finalize_kernelINS_22Kernel_traits_finalizeILj8192Ef6__halfS2_S2_fjLb1ELj1024ELj4ENS_18Kernel_traits_baseILj8192EfS2_S2_S2_fjLj1024EEEEELb1ELb0EEEvNS_9BwdParamsE --------------------------
	.section	.nv.shared._ZN10layer_norm22ln_bwd_finalize_kernelINS_22Kernel_traits_finalizeILj8192Ef6__halfS2_S2_fjLb1ELj1024ELj4ENS_18Kernel_traits_baseILj8192EfS2_S2_S2_fjLj1024EEEEELb1ELb0EEEvNS_9BwdParamsE,"aw",@nobits
	.sectionflags	@""
	.align	16
.nv.shared._ZN10layer_norm22ln_bwd_finalize_kernelINS_22Kernel_traits_finalizeILj8192Ef6__halfS2_S2_fjLb1ELj1024ELj4ENS_18Kernel_traits_baseILj8192EfS2_S2_S2_fjLj1024EEEEELb1ELb0EEEvNS_9BwdParamsE:
	.zero		13696


//--------------------- .nv.shared._ZN10layer_norm13ln_bwd_kernelINS_13Kernel_traitsIf6__halfS2_S2_fjLj8192ELj1ELj1ELj8ELj16ENS_18Kernel_traits_baseILj8192EfS2_S2_S2_fjLj256EEEEELb1ELb1ELb1ELb0EEEvNS_9BwdParamsE --------------------------
	.section	.nv.shared._ZN10layer_norm13ln_bwd_kernelINS_13Kernel_traitsIf6__halfS2_S2_fjLj8192ELj1ELj1ELj8ELj16ENS_18Kernel_traits_baseILj8192EfS2_S2_S2_fjLj256EEEEELb1ELb1ELb1ELb0EEEvNS_9BwdParamsE,"aw",@nobits
	.sectionflags	@""
	.align	16
	.zero		1024


//--------------------- .nv.shared._ZN10layer_norm22ln_bwd_finalize_kernelINS_22Kernel_traits_finalizeILj8192Ef6__halfS2_S2_fjLb1ELj1024ELj4ENS_18Kernel_traits_baseILj8192EfS2_S2_S2_fjLj1024EEEEELb1ELb1EEEvNS_9BwdParamsE --------------------------
	.section	.nv.shared._ZN10layer_norm22ln_bwd_finalize_kernelINS_22Kernel_traits_finalizeILj8192Ef6__halfS2_S2_fjLb1ELj1024ELj4ENS_18Kernel_traits_baseILj8192EfS2_S2_S2_fjLj1024EEEEELb1ELb1EEEvNS_9BwdParamsE,"aw",@nobits
	.sectionflags	@""
	.align	16
.nv.shared._ZN10layer_norm22ln_bwd_finalize_kernelINS_22Kernel_traits_finalizeILj8192Ef6__halfS2_S2_fjLb1ELj1024ELj4ENS_18Kernel_traits_baseILj8192EfS2_S2_S2_fjLj1024EEEEELb1ELb1EEEvNS_9BwdParamsE:
	.zero		13696


//--------------------- .nv.shared._ZN10layer_norm13ln_bwd_kernelINS_13Kernel_traitsIf6__halfS2_S2_fjLj8192ELj1ELj1ELj8ELj16ENS_18Kernel_traits_baseILj8192EfS2_S2_S2_fjLj256EEEEELb1ELb1ELb1ELb1EEEvNS_9BwdParamsE --------------------------
	.section	.nv.shared._ZN10layer_norm13ln_bwd_kernelINS_13Kernel_traitsIf6__halfS2_S2_fjLj8192ELj1ELj1ELj8ELj16ENS_18Kernel_traits_baseILj8192EfS2_S2_S2_fjLj256EEEEELb1ELb1ELb1ELb1EEEvNS_9BwdParamsE,"aw",@nobits
	.sectionflags	@""
	.align	16
	.zero		1024


//--------------------- .nv.shared._ZN10layer_norm13ln_bwd_kernelINS_13Kernel_traitsI6__halfS2_fS2_fjLj8192ELj1ELj1ELj8ELj16ENS_18Kernel_traits_baseILj8192ES2_S2_fS2_fjLj256EEEEELb0ELb0ELb0ELb0EEEvNS_9BwdParamsE --------------------------
	.section	.nv.shared._ZN10layer_norm13ln_bwd_kernelINS_13Kernel_traitsI6__halfS2_fS2_fjLj8192ELj1ELj1ELj8ELj16ENS_18Kernel_traits_baseILj8192ES2_S2_fS2_fjLj256EEEEELb0ELb0ELb0ELb0EEEvNS_9BwdParamsE,"aw",@nobits
	.sectionflags	@""
	.align	16
	.zero		1024


//--------------------- .nv.shared._ZN10layer_norm13ln_bwd_kernelINS_13Kernel_traitsI6__halfS2_fS2_fjLj8192ELj1ELj1ELj8ELj16ENS_18Kernel_traits_baseILj8192ES2_S2_fS2_fjLj256EEEEELb0ELb0ELb0ELb1EEEvNS_9BwdParamsE --------------------------
	.section	.nv.shared._ZN10layer_norm13ln_bwd_kernelINS_13Kernel_traitsI6__halfS2_fS2_fjLj8192ELj1ELj1ELj8ELj16ENS_18Kernel_traits_baseILj8192ES2_S2_fS2_fjLj256EEEEELb0ELb0ELb0ELb1EEEvNS_9BwdParamsE,"aw",@nobits
	.sectionflags	@""
	.align	16
	.zero		1024


//--------------------- .nv.shared._ZN10layer_norm13ln_bwd_kernelINS_13Kernel_traitsI6__halfS2_fS2_fjLj8192ELj1ELj1ELj8ELj16ENS_18Kernel_traits_baseILj8192ES2_S2_fS2_fjLj256EEEEELb0ELb0ELb1ELb0EEEvNS_9BwdParamsE --------------------------
	.section	.nv.shared._ZN10layer_norm13ln_bwd_kernelINS_13Kernel_traitsI6__halfS2_fS2_fjLj8192ELj1ELj1ELj8ELj16ENS_18Kernel_traits_baseILj8192ES2_S2_fS2_fjLj256EEEEELb0ELb0ELb1ELb0EEEvNS_9BwdParamsE,"aw",@nobits
	.sectionflags	@""
	.align	16
	.zero		1024


//--------------------- .nv.shared._ZN10layer_norm13ln_bwd_kernelINS_13Kernel_traitsI6__halfS2_fS2_fjLj8192ELj1ELj1ELj8ELj16ENS_18Kernel_traits_baseILj8192ES2_S2_fS2_fjLj256EEEEELb0ELb0ELb1ELb1EEEvNS_9BwdParamsE --------------------------
	.section	.nv.shared._ZN10layer_norm13ln_bwd_kernelINS_13Kernel_traitsI6__halfS2_fS2_fjLj8192ELj1ELj1ELj8ELj16ENS_18Kernel_traits_baseILj8192ES2_S2_fS2_fjLj256EEEEELb0ELb0ELb1ELb1EEEvNS_9BwdParamsE,"aw",@nobits
	.sectionflags	@""
	.align	16
	.zero		1024


//--------------------- .nv.shared._ZN10layer_norm13ln_bwd_kernelINS_13Kernel_traitsI6__halfS2_fS2_fjLj8192ELj1ELj1ELj8ELj16ENS_18Kernel_traits_baseILj8192ES2_S2_fS2_fjLj256EEEEELb0ELb1ELb0ELb0EEEvNS_9BwdParamsE --------------------------
	.section	.nv.shared._ZN10layer_norm13ln_bwd_kernelINS_13Kernel_traitsI6__halfS2_fS2_fjLj8192ELj1ELj1ELj8ELj16ENS_18Kernel_traits_baseILj8192ES2_S2_fS2_fjLj256EEEEELb0ELb1ELb0ELb0EEEvNS_9BwdParamsE,"aw",@nobits
	.sectionflags	@""
	.align	16
	.zero		1024


//--------------------- .nv.shared._ZN10layer_norm13ln_bwd_kernelINS_13Kernel_traitsI6__halfS2_fS2_fjLj8192ELj1ELj1ELj8ELj16ENS_18Kernel_traits_baseILj8192ES2_S2_fS2_fjLj256EEEEELb0ELb1ELb0ELb1EEEvNS_9BwdParamsE --------------------------
	.section	.nv.shared._ZN10layer_norm13ln_bwd_kernelINS_13Kernel_traitsI6__halfS2_fS2_fjLj8192ELj1ELj1ELj8ELj16ENS_18Kernel_traits_baseILj8192ES2_S2_fS2_fjLj256EEEEELb0ELb1ELb0ELb1EEEvNS_9BwdParamsE,"aw",@nobits
	.sectionflags	@""
	.align	16
	.zero		1024


//--------------------- .nv.shared._ZN10layer_norm13ln_bwd_kernelINS_13Kernel_traitsI6__halfS2_fS2_fjLj8192ELj1ELj1ELj8ELj16ENS_18Kernel_traits_baseILj8192ES2_S2_fS2_fjLj256EEEEELb0ELb1ELb1ELb0EEEvNS_9BwdParamsE --------------------------
	.section	.nv.shared._ZN10layer_norm13ln_bwd_kernelINS_13Kernel_traitsI6__halfS2_fS2_fjLj8192ELj1ELj1ELj8ELj16ENS_18Kernel_traits_baseILj8192ES2_S2_fS2_fjLj256EEEEELb0ELb1ELb1ELb0EEEvNS_9BwdParamsE,"aw",@nobits
	.sectionflags	@""
	.align	16
	.zero		1024


//--------------------- .nv.shared._ZN10layer_norm13ln_bwd_kernelINS_13Kernel_traitsI6__halfS2_fS2_fjLj8192ELj1ELj1ELj8ELj16ENS_18Kernel_traits_baseILj8192ES2_S2_fS2_fjLj256EEEEELb0ELb1ELb1ELb1EEEvNS_9BwdParamsE --------------------------
	.section	.nv.shared._ZN10layer_norm13ln_bwd_kernelINS_13Kernel_traitsI6__halfS2_fS2_fjLj8192ELj1ELj1ELj8ELj16ENS_18Kernel_traits_baseILj8192ES2_S2_fS2_fjLj256EEEEELb0ELb1ELb1ELb1EEEvNS_9BwdParamsE,"aw",@nobits
	.sectionflags	@""
	.align	16
	.zero		1024


//--------------------- .nv.shared._ZN10layer_norm13ln_bwd_kernelINS_13Kernel_traitsI6__halfS2_fS2_fjLj8192ELj1ELj1ELj8ELj16ENS_18Kernel_traits_baseILj8192ES2_S2_fS2_fjLj256EEEEELb1ELb0ELb0ELb0EEEvNS_9BwdParamsE --------------------------
	.section	.nv.shared._ZN10layer_norm13ln_bwd_kernelINS_13Kernel_traitsI6__halfS2_fS2_fjLj8192ELj1ELj1ELj8ELj16ENS_18Kernel_traits_baseILj8192ES2_S2_fS2_fjLj256EEEEELb1ELb0ELb0ELb0EEEvNS_9BwdParamsE,"aw",@nobits
	.sectionflags	@""
	.align	16
	.zero		1024


//--------------------- .nv.shared._ZN10layer_norm13ln_bwd_kernelINS_13Kernel_traitsI6__halfS2_fS2_fjLj8192ELj1ELj1ELj8ELj16ENS_18Kernel_traits_baseILj8192ES2_S2_fS2_fjLj256EEEEELb1ELb0ELb0ELb1EEEvNS_9BwdParamsE --------------------------
	.section	.nv.shared._ZN10layer_norm13ln_bwd_kernelINS_13Kernel_traitsI6__halfS2_fS2_fjLj8192ELj1ELj1ELj8ELj16ENS_18Kernel_traits_baseILj8192ES2_S2_fS2_fjLj256EEEEELb1ELb0ELb0ELb1EEEvNS_9BwdParamsE,"aw",@nobits
	.sectionflags	@""
	.align	16
	.zero		1024


//--------------------- .nv.shared._ZN10layer_norm22ln_bwd_finalize_kernelINS_22Kernel_traits_finalizeILj8192E6__halfS2_fS2_fjLb0ELj1024ELj4ENS_18Kernel_traits_baseILj8192ES2_S2_fS2_fjLj1024EEEEELb0ELb0EEEvNS_9BwdParamsE --------------------------
	.section	.nv.shared._ZN10layer_norm22ln_bwd_finalize_kernelINS_22Kernel_traits_finalizeILj8192E6__halfS2_fS2_fjLb0ELj1024ELj4ENS_18Kernel_traits_baseILj8192ES2_S2_fS2_fjLj1024EEEEELb0ELb0EEEvNS_9BwdParamsE,"aw",@nobits
	.sectionflags	@""
	.align	16
.nv.shared._ZN10layer_norm22ln_bwd_finalize_kernelINS_22Kernel_traits_finalizeILj8192E6__halfS2_fS2_fjLb0ELj1024ELj4ENS_18Kernel_traits_baseILj8192ES2_S2_fS2_fjLj1024EEEEELb0ELb0EEEvNS_9BwdParamsE:
	.zero		9472


//--------------------- .nv.shared._ZN10layer_norm13ln_bwd_kernelINS_13Kernel_traitsI6__halfS2_fS2_fjLj8192ELj1ELj1ELj8ELj16ENS_18Kernel_traits_baseILj8192ES2_S2_fS2_fjLj256EEEEELb1ELb0ELb1ELb0EEEvNS_9BwdParamsE --------------------------
	.section	.nv.shared._ZN10layer_norm13ln_bwd_kernelINS_13Kernel_traitsI6__halfS2_fS2_fjLj8192ELj1ELj1ELj8ELj16ENS_18Kernel_traits_baseILj8192ES2_S2_fS2_fjLj256EEEEELb1ELb0ELb1ELb0EEEvNS_9BwdParamsE,"aw",@nobits
	.sectionflags	@""
	.align	16
	.zero		1024


//--------------------- .nv.shared._ZN10layer_norm22ln_bwd_finalize_kernelINS_22Kernel_traits_finalizeILj8192E6__halfS2_fS2_fjLb0ELj1024ELj4ENS_18Kernel_traits_baseILj8192ES2_S2_fS2_fjLj1024EEEEELb0ELb1EEEvNS_9BwdParamsE --------------------------
	.section	.nv.shared._ZN10layer_norm22ln_bwd_finalize_kernelINS_22Kernel_traits_finalizeILj8192E6__halfS2_fS2_fjLb0ELj1024ELj4ENS_18Kernel_traits_baseILj8192ES2_S2_fS2_fjLj1024EEEEELb0ELb1EEEvNS_9BwdParamsE,"aw",@nobits
	.sectionflags	@""
	.align	16
.nv.shared._ZN10layer_norm22ln_bwd_finalize_kernelINS_22Kernel_traits_finalizeILj8192E6__halfS2_fS2_fjLb0ELj1024ELj4ENS_18Kernel_traits_baseILj8192ES2_S2_fS2_fjLj1024EEEEELb0ELb1EEEvNS_9BwdParamsE:
	.zero		9472


//--------------------- .nv.shared._ZN10layer_norm13ln_bwd_kernelINS_13Kernel_traitsI6__halfS2_fS2_fjLj8192ELj1ELj1ELj8ELj16ENS_18Kernel_traits_baseILj8192ES2_S2_fS2_fjLj256EEEEELb1ELb0ELb1ELb1EEEvNS_9BwdParamsE --------------------------
	.section	.nv.shared._ZN10layer_norm13ln_bwd_kernelINS_13Kernel_traitsI6__halfS2_fS2_fjLj8192ELj1ELj1ELj8ELj16ENS_18Kernel_traits_baseILj8192ES2_S2_fS2_fjLj256EEEEELb1ELb0ELb1ELb1EEEvNS_9BwdParamsE,"aw",@nobits
	.sectionflags	@""
	.align	16
	.zero		1024


//--------------------- .nv.shared._ZN10layer_norm13ln_bwd_kernelINS_13Kernel_traitsI6__halfS2_fS2_fjLj8192ELj1ELj1ELj8ELj16ENS_18Kernel_traits_baseILj8192ES2_S2_fS2_fjLj256EEEEELb1ELb1ELb0ELb0EEEvNS_9BwdParamsE --------------------------
	.section	.nv.shared._ZN10layer_norm13ln_bwd_kernelINS_13Kernel_traitsI6__halfS2_fS2_fjLj8192ELj1ELj1ELj8ELj16ENS_18Kernel_traits_baseILj8192ES2_S2_fS2_fjLj256EEEEELb1ELb1ELb0ELb0EEEvNS_9BwdParamsE,"aw",@nobits
	.sectionflags	@""
	.align	16
	.zero		1024


//--------------------- .nv.shared._ZN10layer_norm13ln_bwd_kernelINS_13Kernel_traitsI6__halfS2_fS2_fjLj8192ELj1ELj1ELj8ELj16ENS_18Kernel_traits_baseILj8192ES2_S2_fS2_fjLj256EEEEELb1ELb1ELb0ELb1EEEvNS_9BwdParamsE --------------------------
	.section	.nv.shared._ZN10layer_norm13ln_bwd_kernelINS_13Kernel_traitsI6__halfS2_fS2_fjLj8192ELj1ELj1ELj8ELj16ENS_18Kernel_traits_baseILj8192ES2_S2_fS2_fjLj256EEEEELb1ELb1ELb0ELb1EEEvNS_9BwdParamsE,"aw",@nobits
	.sectionflags	@""
	.align	16
	.zero		1024


//--------------------- .nv.shared._ZN10layer_norm22ln_bwd_finalize_kernelINS_22Kernel_traits_finalizeILj8192E6__halfS2_fS2_fjLb1ELj1024ELj4ENS_18Kernel_traits_baseILj8192ES2_S2_fS2_fjLj1024EEEEELb1ELb0EEEvNS_9BwdParamsE --------------------------
	.section	.nv.shared._ZN10layer_norm22ln_bwd_finalize_kernelINS_22Kernel_traits_finalizeILj8192E6__halfS2_fS2_fjLb1ELj1024ELj4ENS_18Kernel_traits_baseILj8192ES2_S2_fS2_fjLj1024EEEEELb1ELb0EEEvNS_9BwdParamsE,"aw",@nobits
	.sectionflags	@""
	.align	16
.nv.shared._ZN10layer_norm22ln_bwd_finalize_kernelINS_22Kernel_traits_finalizeILj8192E6__halfS2_fS2_fjLb1ELj1024ELj4ENS_18Kernel_traits_baseILj8192ES2_S2_fS2_fjLj1024EEEEELb1ELb0EEEvNS_9BwdParamsE:
	.zero		13696


//--------------------- .nv.shared._ZN10layer_norm13ln_bwd_kernelINS_13Kernel_traitsI6__halfS2_fS2_fjLj8192ELj1ELj1ELj8ELj16ENS_18Kernel_traits_baseILj8192ES2_S2_fS2_fjLj256EEEEELb1ELb1ELb1ELb0EEEvNS_9BwdParamsE --------------------------
	.section	.nv.shared._ZN10layer_norm13ln_bwd_kernelINS_13Kernel_traitsI6__halfS2_fS2_fjLj8192ELj1ELj1ELj8ELj16ENS_18Kernel_traits_baseILj8192ES2_S2_fS2_fjLj256EEEEELb1ELb1ELb1ELb0EEEvNS_9BwdParamsE,"aw",@nobits
	.sectionflags	@""
	.align	16
	.zero		1024


//--------------------- .nv.shared._ZN10layer_norm22ln_bwd_finalize_kernelINS_22Kernel_traits_finalizeILj8192E6__halfS2_fS2_fjLb1ELj1024ELj4ENS_18Kernel_traits_baseILj8192ES2_S2_fS2_fjLj1024EEEEELb1ELb1EEEvNS_9BwdParamsE --------------------------
	.section	.nv.shared._ZN10layer_norm22ln_bwd_finalize_kernelINS_22Kernel_traits_finalizeILj8192E6__halfS2_fS2_fjLb1ELj1024ELj4ENS_18Kernel_traits_baseILj8192ES2_S2_fS2_fjLj1024EEEEELb1ELb1EEEvNS_9BwdParamsE,"aw",@nobits
	.sectionflags	@""
	.align	16
.nv.shared._ZN10layer_norm22ln_bwd_finalize_kernelINS_22Kernel_traits_finalizeILj8192E6__halfS2_fS2_fjLb1ELj1024ELj4ENS_18Kernel_traits_baseILj8192ES2_S2_fS2_fjLj1024EEEEELb1ELb1EEEvNS_9BwdParamsE:
	.zero		13696


//--------------------- .nv.shared._ZN10layer_norm13ln_bwd_kernelINS_13Kernel_traitsI6__halfS2_fS2_fjLj8192ELj1ELj1ELj8ELj16ENS_18Kernel_traits_baseILj8192ES2_S2_fS2_fjLj256EEEEELb1ELb1ELb1ELb1EEEvNS_9BwdParamsE --------------------------
	.section	.nv.shared._ZN10layer_norm13ln_bwd_kernelINS_13Kernel_traitsI6__halfS2_fS2_fjLj8192ELj1ELj1ELj8ELj16ENS_18Kernel_traits_baseILj8192ES2_S2_fS2_fjLj256EEEEELb1ELb1ELb1ELb1EEEvNS_9BwdParamsE,"aw",@nobits
	.sectionflags	@""
	.align	16
	.zero		1024


//--------------------- .nv.shared._ZN10layer_norm13ln_bwd_kernelINS_13Kernel_traitsIf6__halffS2_fjLj8192ELj1ELj1ELj8ELj16ENS_18Kernel_traits_baseILj8192EfS2_fS2_fjLj256EEEEELb0ELb0ELb0ELb0EEEvNS_9BwdParamsE --------------------------
	.section	.nv.shared._ZN10layer_norm13ln_bwd_kernelINS_13Kernel_traitsIf6__halffS2_fjLj8192ELj1ELj1ELj8ELj16ENS_18Kernel_traits_baseILj8192EfS2_fS2_fjLj256EEEEELb0ELb0ELb0ELb0EEEvNS_9BwdParamsE,"aw",@nobits
	.sectionflags	@""
	.align	16
	.zero		1024


//--------------------- .nv.shared._ZN10layer_norm13ln_bwd_kernelINS_13Kernel_traitsIf6__halffS2_fjLj8192ELj1ELj1ELj8ELj16ENS_18Kernel_traits_baseILj8192EfS2_fS2_fjLj256EEEEELb0ELb0ELb0ELb1EEEvNS_9BwdParamsE --------------------------
	.section	.nv.shared._ZN10layer_norm13ln_bwd_kernelINS_13Kernel_traitsIf6__halffS2_fjLj8192ELj1ELj1ELj8ELj16ENS_18Kernel_traits_baseILj8192EfS2_fS2_fjLj256EEEEELb0ELb0ELb0ELb1EEEvNS_9BwdParamsE,"aw",@nobits
	.sectionflags	@""
	.align	16
	.zero		1024


//--------------------- .nv.shared._ZN10layer_norm13ln_bwd_kernelINS_13Kernel_traitsIf6__halffS2_fjLj8192ELj1ELj1ELj8ELj16ENS_18Kernel_traits_baseILj8192EfS2_fS2_fjLj256EEEEELb0ELb0ELb1ELb0EEEvNS_9BwdParamsE --------------------------
	.section	.nv.shared._ZN10layer_norm13ln_bwd_kernelINS_13Kernel_traitsIf6__halffS2_fjLj8192ELj1ELj1ELj8ELj16ENS_18Kernel_traits_baseILj8192EfS2_fS2_fjLj256EEEEELb0ELb0ELb1ELb0EEEvNS_9BwdParamsE,"aw",@nobits
	.sectionflags	@""
	.align	16
	.zero		1024


//--------------------- .nv.shared._ZN10layer_norm13ln_bwd_kernelINS_13Kernel_traitsIf6__halffS2_fjLj8192ELj1ELj1ELj8ELj16ENS_18Kernel_traits_baseILj8192EfS2_fS2_fjLj256EEEEELb0ELb0ELb1ELb1EEEvNS_9BwdParamsE --------------------------
	.section	.nv.shared._ZN10layer_norm13ln_bwd_kernelINS_13Kernel_traitsIf6__halffS2_fjLj8192ELj1ELj1ELj8ELj16ENS_18Kernel_traits_baseILj8192EfS2_fS2_fjLj256EEEEELb0ELb0ELb1ELb1EEEvNS_9BwdParamsE,"aw",@nobits
	.sectionflags	@""
	.align	16
	.zero		1024


//--------------------- .nv.shared._ZN10layer_norm13ln_bwd_kernelINS_13Kernel_traitsIf6__halffS2_fjLj8192ELj1ELj1ELj8ELj16ENS_18Kernel_traits_baseILj8192EfS2_fS2_fjLj256EEEEELb0ELb1ELb0ELb0EEEvNS_9BwdParamsE --------------------------
	.section	.nv.shared._ZN10layer_norm13ln_bwd_kernelINS_13Kernel_traitsIf6__halffS2_fjLj8192ELj1ELj1ELj8ELj16ENS_18Kernel_traits_baseILj8192EfS2_fS2_fjLj256EEEEELb0ELb1ELb0ELb0EEEvNS_9BwdParamsE,"aw",@nobits
	.sectionflags	@""
	.align	16
	.zero		1024


//--------------------- .nv.shared._ZN10layer_norm13ln_bwd_kernelINS_13Kernel_traitsIf6__halffS2_fjLj8192ELj1ELj1ELj8ELj16ENS_18Kernel_traits_baseILj8192EfS2_fS2_fjLj256EEEEELb0ELb1ELb0ELb1EEEvNS_9BwdParamsE --------------------------
	.section	.nv.shared._ZN10layer_norm13ln_bwd_kernelINS_13Kernel_traitsIf6__halffS2_fjLj8192ELj1ELj1ELj8ELj16ENS_18Kernel_traits_baseILj8192EfS2_fS2_fjLj256EEEEELb0ELb1ELb0ELb1EEEvNS_9BwdParamsE,"aw",@nobits
	.sectionflags	@""
	.align	16
	.zero		1024


//--------------------- .nv.shared._ZN10layer_norm13ln_bwd_kernelINS_13Kernel_traitsIf6__halffS2_fjLj8192ELj1ELj1ELj8ELj16ENS_18Kernel_traits_baseILj8192EfS2_fS2_fjLj256EEEEELb0ELb1ELb1ELb0EEEvNS_9BwdParamsE --------------------------
	.section	.nv.shared._ZN10layer_norm13ln_bwd_kernelINS_13Kernel_traitsIf6__halffS2_fjLj8192ELj1ELj1ELj8ELj16ENS_18Kernel_traits_baseILj8192EfS2_fS2_fjLj256EEEEELb0ELb1ELb1ELb0EEEvNS_9BwdParamsE,"aw",@nobits
	.sectionflags	@""
	.align	16
	.zero		1024


//--------------------- .nv.shared._ZN10layer_norm13ln_bwd_kernelINS_13Kernel_traitsIf6__halffS2_fjLj8192ELj1ELj1ELj8ELj16ENS_18Kernel_traits_baseILj8192EfS2_fS2_fjLj256EEEEELb0ELb1ELb1ELb1EEEvNS_9BwdParamsE --------------------------
	.section	.nv.shared._ZN10layer_norm13ln_bwd_kernelINS_13Kernel_traitsIf6__halffS2_fjLj8192ELj1ELj1ELj8ELj16ENS_18Kernel_traits_baseILj8192EfS2_fS2_fjLj256EEEEELb0ELb1ELb1ELb1EEEvNS_9BwdParamsE,"aw",@nobits
	.sectionflags	@""
	.align	16
	.zero		1024


//--------------------- .nv.shared._ZN10layer_norm13ln_bwd_kernelINS_13Kernel_traitsIf6__halffS2_fjLj8192ELj1ELj1ELj8ELj16ENS_18Kernel_traits_baseILj8192EfS2_fS2_fjLj256EEEEELb1ELb0ELb0ELb0EEEvNS_9BwdParamsE --------------------------
	.section	.nv.shared._ZN10layer_norm13ln_bwd_kernelINS_13Kernel_traitsIf6__halffS2_fjLj8192ELj1ELj1ELj8ELj16ENS_18Kernel_traits_baseILj8192EfS2_fS2_fjLj256EEEEELb1ELb0ELb0ELb0EEEvNS_9BwdParamsE,"aw",@nobits
	.sectionflags	@""
	.align	16
	.zero		1024


//--------------------- .nv.shared._ZN10layer_norm13ln_bwd_kernelINS_13Kernel_traitsIf6__halffS2_fjLj8192ELj1ELj1ELj8ELj16ENS_18Kernel_traits_baseILj8192EfS2_fS2_fjLj256EEEEELb1ELb0ELb0ELb1EEEvNS_9BwdParamsE --------------------------
	.section	.nv.shared._ZN10layer_norm13ln_bwd_kernelINS_13Kernel_traitsIf6__halffS2_fjLj8192ELj1ELj1ELj8ELj16ENS_18Kernel_traits_baseILj8192EfS2_fS2_fjLj256EEEEELb1ELb0ELb0ELb1EEEvNS_9BwdParamsE,"aw",@nobits
	.sectionflags	@""
	.align	16
	.zero		1024


//--------------------- .nv.shared._ZN10layer_norm22ln_bwd_finalize_kernelINS_22Kernel_traits_finalizeILj8192Ef6__halffS2_fjLb0ELj1024ELj4ENS_18Kernel_traits_baseILj8192EfS2_fS2_fjLj1024EEEEELb0ELb0EEEvNS_9BwdParamsE --------------------------
	.section	.nv.shared._ZN10layer_norm22ln_bwd_finalize_kernelINS_22Kernel_traits_finalizeILj8192Ef6__halffS2_fjLb0ELj1024ELj4ENS_18Kernel_traits_baseILj8192EfS2_fS2_fjLj1024EEEEELb0ELb0EEEvNS_9BwdParamsE,"aw",@nobits
	.sectionflags	@""
	.align	16
.nv.shared._ZN10layer_norm22ln_bwd_finalize_kernelINS_22Kernel_traits_finalizeILj8192Ef6__halffS2_fjLb0ELj1024ELj4ENS_18Kernel_traits_baseILj8192EfS2_fS2_fjLj1024EEEEELb0ELb0EEEvNS_9BwdParamsE:
	.zero		9472


//--------------------- .nv.shared._ZN10layer_norm13ln_bwd_kernelINS_13Kernel_traitsIf6__halffS2_fjLj8192ELj1ELj1ELj8ELj16ENS_18Kernel_traits_baseILj8192EfS2_fS2_fjLj256EEEEELb1ELb0ELb1ELb0EEEvNS_9BwdParamsE --------------------------
	.section	.nv.shared._ZN10layer_norm13ln_bwd_kernelINS_13Kernel_traitsIf6__halffS2_fjLj8192ELj1ELj1ELj8ELj16ENS_18Kernel_traits_baseILj8192EfS2_fS2_fjLj256EEEEELb1ELb0ELb1ELb0EEEvNS_9BwdParamsE,"aw",@nobits
	.sectionflags	@""
	.align	16
	.zero		1024


//--------------------- .nv.shared._ZN10layer_norm22ln_bwd_finalize_kernelINS_22Kernel_traits_finalizeILj8192Ef6__halffS2_fjLb0ELj1024ELj4ENS_18Kernel_traits_baseILj8192EfS2_fS2_fjLj1024EEEEELb0ELb1EEEvNS_9BwdParamsE --------------------------
	.section	.nv.shared._ZN10layer_norm22ln_bwd_finalize_kernelINS_22Kernel_traits_finalizeILj8192Ef6__halffS2_fjLb0ELj1024ELj4ENS_18Kernel_traits_baseILj8192EfS2_fS2_fjLj1024EEEEELb0ELb1EEEvNS_9BwdParamsE,"aw",@nobits
	.sectionflags	@""
	.align	16
.nv.shared._ZN10layer_norm22ln_bwd_finalize_kernelINS_22Kernel_traits_finalizeILj8192Ef6__halffS2_fjLb0ELj1024ELj4ENS_18Kernel_traits_baseILj8192EfS2_fS2_fjLj1024EEEEELb0ELb1EEEvNS_9BwdParamsE:
	.zero		9472


//--------------------- .nv.shared._ZN10layer_norm13ln_bwd_kernelINS_13Kernel_traitsIf6__halffS2_fjLj8192ELj1ELj1ELj8ELj16ENS_18Kernel_traits_baseILj8192EfS2_fS2_fjLj256EEEEELb1ELb0ELb1ELb1EEEvNS_9BwdParamsE --------------------------
	.section	.nv.shared._ZN10layer_norm13ln_bwd_kernelINS_13Kernel_traitsIf6__halffS2_fjLj8192ELj1ELj1ELj8ELj16ENS_18Kernel_traits_baseILj8192EfS2_fS2_fjLj256EEEEELb1ELb0ELb1ELb1EEEvNS_9BwdParamsE,"aw",@nobits
	.sectionflags	@""
	.align	16
	.zero		1024


//--------------------- .nv.shared._ZN10layer_norm13ln_bwd_kernelINS_13Kernel_traitsIf6__halffS2_fjLj8192ELj1ELj1ELj8ELj16ENS_18Kernel_traits_baseILj8192EfS2_fS2_fjLj256EEEEELb1ELb1ELb0ELb0EEEvNS_9BwdParamsE --------------------------
	.section	.nv.shared._ZN10layer_norm13ln_bwd_kernelINS_13Kernel_traitsIf6__halffS2_fjLj8192ELj1ELj1ELj8ELj16ENS_18Kernel_traits_baseILj8192EfS2_fS2_fjLj256EEEEELb1ELb1ELb0ELb0EEEvNS_9BwdParamsE,"aw",@nobits
	.sectionflags	@""
	.align	16
	.zero		1024


//--------------------- .nv.shared._ZN10layer_norm13ln_bwd_kernelINS_13Kernel_traitsIf6__halffS2_fjLj8192ELj1ELj1ELj8ELj16ENS_18Kernel_traits_baseILj8192EfS2_fS2_fjLj256EEEEELb1ELb1ELb0ELb1EEEvNS_9BwdParamsE --------------------------
	.section	.nv.shared._ZN10layer_norm13ln_bwd_kernelINS_13Kernel_traitsIf6__halffS2_fjLj8192ELj1ELj1ELj8ELj16ENS_18Kernel_traits_baseILj8192EfS2_fS2_fjLj256EEEEELb1ELb1ELb0ELb1EEEvNS_9BwdParamsE,"aw",@nobits
	.sectionflags	@""
	.align	16
	.zero		1024


//--------------------- .nv.shared._ZN10layer_norm22ln_bwd_finalize_kernelINS_22Kernel_traits_finalizeILj8192Ef6__halffS2_fjLb1ELj1024ELj4ENS_18Kernel_traits_baseILj8192EfS2_fS2_fjLj1024EEEEELb1ELb0EEEvNS_9BwdParamsE --------------------------
	.section	.nv.shared._ZN10layer_norm22ln_bwd_finalize_kernelINS_22Kernel_traits_finalizeILj8192Ef6__halffS2_fjLb1ELj1024ELj4ENS_18Kernel_traits_baseILj8192EfS2_fS2_fjLj1024EEEEELb1ELb0EEEvNS_9BwdParamsE,"aw",@nobits
	.sectionflags	@""
	.align	16
.nv.shared._ZN10layer_norm22ln_bwd_finalize_kernelINS_22Kernel_traits_finalizeILj8192Ef6__halffS2_fjLb1ELj1024ELj4ENS_18Kernel_traits_baseILj8192EfS2_fS2_fjLj1024EEEEELb1ELb0EEEvNS_9BwdParamsE:
	.zero		13696


//--------------------- .nv.shared._ZN10layer_norm13ln_bwd_kernelINS_13Kernel_traitsIf6__halffS2_fjLj8192ELj1ELj1ELj8ELj16ENS_18Kernel_traits_baseILj8192EfS2_fS2_fjLj256EEEEELb1ELb1ELb1ELb0EEEvNS_9BwdParamsE --------------------------
	.section	.nv.shared._ZN10layer_norm13ln_bwd_kernelINS_13Kernel_traitsIf6__halffS2_fjLj8192ELj1ELj1ELj8ELj16ENS_18Kernel_traits_baseILj8192EfS2_fS2_fjLj256EEEEELb1ELb1ELb1ELb0EEEvNS_9BwdParamsE,"aw",@nobits
	.sectionflags	@""
	.align	16
	.zero		1024


//--------------------- .nv.shared._ZN10layer_norm22ln_bwd_finalize_kernelINS_22Kernel_traits_finalizeILj8192Ef6__halffS2_fjLb1ELj1024ELj4ENS_18Kernel_traits_baseILj8192EfS2_fS2_fjLj1024EEEEELb1ELb1EEEvNS_9BwdParamsE --------------------------
	.section	.nv.shared._ZN10layer_norm22ln_bwd_finalize_kernelINS_22Kernel_traits_finalizeILj8192Ef6__halffS2_fjLb1ELj1024ELj4ENS_18Kernel_traits_baseILj8192EfS2_fS2_fjLj1024EEEEELb1ELb1EEEvNS_9BwdParamsE,"aw",@nobits
	.sectionflags	@""
	.align	16
.nv.shared._ZN10layer_norm22ln_bwd_finalize_kernelINS_22Kernel_traits_finalizeILj8192Ef6__halffS2_fjLb1ELj1024ELj4ENS_18Kernel_traits_baseILj8192EfS2_fS2_fjLj1024EEEEELb1ELb1EEEvNS_9BwdParamsE:
	.zero		13696


//--------------------- .nv.shared._ZN10layer_norm13ln_bwd_kernelINS_13Kernel_traitsIf6__halffS2_fjLj8192ELj1ELj1ELj8ELj16ENS_18Kernel_traits_baseILj8192EfS2_fS2_fjLj256EEEEELb1ELb1ELb1ELb1EEEvNS_9BwdParamsE --------------------------
	.section	.nv.shared._ZN10layer_norm13ln_bwd_kernelINS_13Kernel_traitsIf6__halffS2_fjLj8192ELj1ELj1ELj8ELj16ENS_18Kernel_traits_baseILj8192EfS2_fS2_fjLj256EEEEELb1ELb1ELb1ELb1EEEvNS_9BwdParamsE,"aw",@nobits
	.sectionflags	@""
	.align	16
	.zero		1024


//--------------------- .nv.shared._ZN10layer_norm13ln_bwd_kernelINS_13Kernel_traitsI6__halfffffjLj8192ELj1ELj1ELj8ELj16ENS_18Kernel_traits_baseILj8192ES2_ffffjLj256EEEEELb0ELb0ELb0ELb0EEEvNS_9BwdParamsE --------------------------
	.section	.nv.shared._ZN10layer_norm13ln_bwd_kernelINS_13Kernel_traitsI6__halfffffjLj8192ELj1ELj1ELj8ELj16ENS_18Kernel_traits_baseILj8192ES2_ffffjLj256EEEEELb0ELb0ELb0ELb0EEEvNS_9BwdParamsE,"aw",@nobits
	.sectionflags	@""
	.align	16
	.zero		1024


//--------------------- .nv.shared._ZN10layer_norm13ln_bwd_kernelINS_13Kernel_traitsI6__halfffffjLj8192ELj1ELj1ELj8ELj16ENS_18Kernel_traits_baseILj8192ES2_ffffjLj256EEEEELb0ELb0ELb0ELb1EEEvNS_9BwdParamsE --------------------------
	.section	.nv.shared._ZN10layer_norm13ln_bwd_kernelINS_13Kernel_traitsI6__halfffffjLj8192ELj1ELj1ELj8ELj16ENS_18Kernel_traits_baseILj8192ES2_ffffjLj256EEEEELb0ELb0ELb0ELb1EEEvNS_9BwdParamsE,"aw",@nobits
	.sectionflags	@""
	.align	16
	.zero		1024


//--------------------- .nv.shared._ZN10layer_norm13ln_bwd_kernelINS_13Kernel_traitsI6__halfffffjLj8192ELj1ELj1ELj8ELj16ENS_18Kernel_traits_baseILj8192ES2_ffffjLj256EEEEELb0ELb0ELb1ELb0EEEvNS_9BwdParamsE --------------------------
	.section	.nv.shared._ZN10layer_norm13ln_bwd_kernelINS_13Kernel_traitsI6__halfffffjLj8192ELj1ELj1ELj8ELj16ENS_18Kernel_traits_baseILj8192ES2_ffffjLj256EEEEELb0ELb0ELb1ELb0EEEvNS_9BwdParamsE,"aw",@nobits
	.sectionflags	@""
	.align	16
	.zero		1024


//--------------------- .nv.shared._ZN10layer_norm13ln_bwd_kernelINS_13Kernel_traitsI6__halfffffjLj8192ELj1ELj1ELj8ELj16ENS_18Kernel_traits_baseILj8192ES2_ffffjLj256EEEEELb0ELb0ELb1ELb1EEEvNS_9BwdParamsE --------------------------
	.section	.nv.shared._ZN10layer_norm13ln_bwd_kernelINS_13Kernel_traitsI6__halfffffjLj8192ELj1ELj1ELj8ELj16ENS_18Kernel_traits_baseILj8192ES2_ffffjLj256EEEEELb0ELb0ELb1ELb1EEEvNS_9BwdParamsE,"aw",@nobits
	.sectionflags	@""
	.align	16
	.zero		1024


//--------------------- .nv.shared._ZN10layer_norm13ln_bwd_kernelINS_13Kernel_traitsI6__halfffffjLj8192ELj1ELj1ELj8ELj16ENS_18Kernel_traits_baseILj8192ES2_ffffjLj256EEEEELb0ELb1ELb0ELb0EEEvNS_9BwdParamsE --------------------------
	.section	.nv.shared._ZN10layer_norm13ln_bwd_kernelINS_13Kernel_traitsI6__halfffffjLj8192ELj1ELj1ELj8ELj16ENS_18Kernel_traits_baseILj8192ES2_ffffjLj256EEEEELb0ELb1ELb0ELb0EEEvNS_9BwdParamsE,"aw",@nobits
	.sectionflags	@""
	.align	16
	.zero		1024


//--------------------- .nv.shared._ZN10layer_norm13ln_bwd_kernelINS_13Kernel_traitsI6__halfffffjLj8192ELj1ELj1ELj8ELj16ENS_18Kernel_traits_baseILj8192ES2_ffffjLj256EEEEELb0ELb1ELb0ELb1EEEvNS_9BwdParamsE --------------------------
	.section	.nv.shared._ZN10layer_norm13ln_bwd_kernelINS_13Kernel_traitsI6__halfffffjLj8192ELj1ELj1ELj8ELj16ENS_18Kernel_traits_baseILj8192ES2_ffffjLj256EEEEELb0ELb1ELb0ELb1EEEvNS_9BwdParamsE,"aw",@nobits
	.sectionflags	@""
	.align	16
	.zero		1024


//--------------------- .nv.shared._ZN10layer_norm13ln_bwd_kernelINS_13Kernel_traitsI6__halfffffjLj8192ELj1ELj1ELj8ELj16ENS_18Kernel_traits_baseILj8192ES2_ffffjLj256EEEEELb0ELb1ELb1ELb0EEEvNS_9BwdParamsE --------------------------
	.section	.nv.shared._ZN10layer_norm13ln_bwd_kernelINS_13Kernel_traitsI6__halfffffjLj8192ELj1ELj1ELj8ELj16ENS_18Kernel_traits_baseILj8192ES2_ffffjLj256EEEEELb0ELb1ELb1ELb0EEEvNS_9BwdParamsE,"aw",@nobits
	.sectionflags	@""
	.align	16
	.zero		1024


//--------------------- .nv.shared._ZN10layer_norm13ln_bwd_kernelINS_13Kernel_traitsI6__halfffffjLj8192ELj1ELj1ELj8ELj16ENS_18Kernel_traits_baseILj8192ES2_ffffjLj256EEEEELb0ELb1ELb1ELb1EEEvNS_9BwdParamsE --------------------------
	.section	.nv.shared._ZN10layer_norm13ln_bwd_kernelINS_13Kernel_traitsI6__halfffffjLj8192ELj1ELj1ELj8ELj16ENS_18Kernel_traits_baseILj8192ES2_ffffjLj256EEEEELb0ELb1ELb1ELb1EEEvNS_9BwdParamsE,"aw",@nobits
	.sectionflags	@""
	.align	16
	.zero		1024


//--------------------- .nv.shared._ZN10layer_norm13ln_bwd_kernelINS_13Kernel_traitsI6__halfffffjLj8192ELj1ELj1ELj8ELj16ENS_18Kernel_traits_baseILj8192ES2_ffffjLj256EEEEELb1ELb0ELb0ELb0EEEvNS_9BwdParamsE --------------------------
	.section	.nv.shared._ZN10layer_norm13ln_bwd_kernelINS_13Kernel_traitsI6__halfffffjLj8192ELj1ELj1ELj8ELj16ENS_18Kernel_traits_baseILj8192ES2_ffffjLj256EEEEELb1ELb0ELb0ELb0EEEvNS_9BwdParamsE,"aw",@nobits
	.sectionflags	@""
	.align	16
	.zero		1024


//--------------------- .nv.shared._ZN10layer_norm13ln_bwd_kernelINS_13Kernel_traitsI6__halfffffjLj8192ELj1ELj1ELj8ELj16ENS_18Kernel_traits_baseILj8192ES2_ffffjLj256EEEEELb1ELb0ELb0ELb1EEEvNS_9BwdParamsE --------------------------
	.section	.nv.shared._ZN10layer_norm13ln_bwd_kernelINS_13Kernel_traitsI6__halfffffjLj8192ELj1ELj1ELj8ELj16ENS_18Kernel_traits_baseILj8192ES2_ffffjLj256EEEEELb1ELb0ELb0ELb1EEEvNS_9BwdParamsE,"aw",@nobits
	.sectionflags	@""
	.align	16
	.zero		1024


//--------------------- .nv.shared._ZN10layer_norm22ln_bwd_finalize_kernelINS_22Kernel_traits_finalizeILj8192E6__halfffffjLb0ELj1024ELj4ENS_18Kernel_traits_baseILj8192ES2_ffffjLj1024EEEEELb0ELb0EEEvNS_9BwdParamsE --------------------------
	.section	.nv.shared._ZN10layer_norm22ln_bwd_finalize_kernelINS_22Kernel_traits_finalizeILj8192E6__halfffffjLb0ELj1024ELj4ENS_18Kernel_traits_baseILj8192ES2_ffffjLj1024EEEEELb0ELb0EEEvNS_9BwdParamsE,"aw",@nobits
	.sectionflags	@""
	.align	16
.nv.shared._ZN10layer_norm22ln_bwd_finalize_kernelINS_22Kernel_traits_finalizeILj8192E6__halfffffjLb0ELj1024ELj4ENS_18Kernel_traits_baseILj8192ES2_ffffjLj1024EEEEELb0ELb0EEEvNS_9BwdParamsE:
	.zero		9472


//--------------------- .nv.shared._ZN10layer_norm13ln_bwd_kernelINS_13Kernel_traitsI6__halfffffjLj8192ELj1ELj1ELj8ELj16ENS_18Kernel_traits_baseILj8192ES2_ffffjLj256EEEEELb1ELb0ELb1ELb0EEEvNS_9BwdParamsE --------------------------
	.section	.nv.shared._ZN10layer_norm13ln_bwd_kernelINS_13Kernel_traitsI6__halfffffjLj8192ELj1ELj1ELj8ELj16ENS_18Kernel_traits_baseILj8192ES2_ffffjLj256EEEEELb1ELb0ELb1ELb0EEEvNS_9BwdParamsE,"aw",@nobits
	.sectionflags	@""
	.align	16
	.zero		1024


//--------------------- .nv.shared._ZN10layer_norm22ln_bwd_finalize_kernelINS_22Kernel_traits_finalizeILj8192E6__halfffffjLb0ELj1024ELj4ENS_18Kernel_traits_baseILj8192ES2_ffffjLj1024EEEEELb0ELb1EEEvNS_9BwdParamsE --------------------------
	.section	.nv.shared._ZN10layer_norm22ln_bwd_finalize_kernelINS_22Kernel_traits_finalizeILj8192E6__halfffffjLb0ELj1024ELj4ENS_18Kernel_traits_baseILj8192ES2_ffffjLj1024EEEEELb0ELb1EEEvNS_9BwdParamsE,"aw",@nobits
	.sectionflags	@""
	.align	16
.nv.shared._ZN10layer_norm22ln_bwd_finalize_kernelINS_22Kernel_traits_finalizeILj8192E6__halfffffjLb0ELj1024ELj4ENS_18Kernel_traits_baseILj8192ES2_ffffjLj1024EEEEELb0ELb1EEEvNS_9BwdParamsE:
	.zero		9472


//--------------------- .nv.shared._ZN10layer_norm13ln_bwd_kernelINS_13Kernel_traitsI6__halfffffjLj8192ELj1ELj1ELj8ELj16ENS_18Kernel_traits_baseILj8192ES2_ffffjLj256EEEEELb1ELb0ELb1ELb1EEEvNS_9BwdParamsE --------------------------
	.section	.nv.shared._ZN10layer_norm13ln_bwd_kernelINS_13Kernel_traitsI6__halfffffjLj8192ELj1ELj1ELj8ELj16ENS_18Kernel_traits_baseILj8192ES2_ffffjLj256EEEEELb1ELb0ELb1ELb1EEEvNS_9BwdParamsE,"aw",@nobits
	.sectionflags	@""
	.align	16
	.zero		1024


//--------------------- .nv.shared._ZN10layer_norm13ln_bwd_kernelINS_13Kernel_traitsI6__halfffffjLj8192ELj1ELj1ELj8ELj16ENS_18Kernel_traits_baseILj8192ES2_ffffjLj256EEEEELb1ELb1ELb0ELb0EEEvNS_9BwdParamsE --------------------------
	.section	.nv.shared._ZN10layer_norm13ln_bwd_kernelINS_13Kernel_traitsI6__halfffffjLj8192ELj1ELj1ELj8ELj16ENS_18Kernel_traits_baseILj8192ES2_ffffjLj256EEEEELb1ELb1ELb0ELb0EEEvNS_9BwdParamsE,"aw",@nobits
	.sectionflags	@""
	.align	16
	.zero		1024


//--------------------- .nv.shared._ZN10layer_norm13ln_bwd_kernelINS_13Kernel_traitsI6__halfffffjLj8192ELj1ELj1ELj8ELj16ENS_18Kernel_traits_baseILj8192ES2_ffffjLj256EEEEELb1ELb1ELb0ELb1EEEvNS_9BwdParamsE --------------------------
	.section	.nv.shared._ZN10layer_norm13ln_bwd_kernelINS_13Kernel_traitsI6__halfffffjLj8192ELj1ELj1ELj8ELj16ENS_18Kernel_traits_baseILj8192ES2_ffffjLj256EEEEELb1ELb1ELb0ELb1EEEvNS_9BwdParamsE,"aw",@nobits
	.sectionflags	@""
	.align	16
	.zero		1024


//--------------------- .nv.shared._ZN10layer_norm22ln_bwd_finalize_kernelINS_22Kernel_traits_finalizeILj8192E6__halfffffjLb1ELj1024ELj4ENS_18Kernel_traits_baseILj8192ES2_ffffjLj1024EEEEELb1ELb0EEEvNS_9BwdParamsE --------------------------
	.section	.nv.shared._ZN10layer_norm22ln_bwd_finalize_kernelINS_22Kernel_traits_finalizeILj8192E6__halfffffjLb1ELj1024ELj4ENS_18Kernel_traits_baseILj8192ES2_ffffjLj1024EEEEELb1ELb0EEEvNS_9BwdParamsE,"aw",@nobits
	.sectionflags	@""
	.align	16
.nv.shared._ZN10layer_norm22ln_bwd_finalize_kernelINS_22Kernel_traits_finalizeILj8192E6__halfffffjLb1ELj1024ELj4ENS_18Kernel_traits_baseILj8192ES2_ffffjLj1024EEEEELb1ELb0EEEvNS_9BwdParamsE:
	.zero		13696


//--------------------- .nv.shared._ZN10layer_norm13ln_bwd_kernelINS_13Kernel_traitsI6__halfffffjLj8192ELj1ELj1ELj8ELj16ENS_18Kernel_traits_baseILj8192ES2_ffffjLj256EEEEELb1ELb1ELb1ELb0EEEvNS_9BwdParamsE --------------------------
	.section	.nv.shared._ZN10layer_norm13ln_bwd_kernelINS_13Kernel_traitsI6__halfffffjLj8192ELj1ELj1ELj8ELj16ENS_18Kernel_traits_baseILj8192ES2_ffffjLj256EEEEELb1ELb1ELb1ELb0EEEvNS_9BwdParamsE,"aw",@nobits
	.sectionflags	@""
	.align	16
	.zero		1024


//--------------------- .nv.shared._ZN10layer_norm22ln_bwd_finalize_kernelINS_22Kernel_traits_finalizeILj8192E6__halfffffjLb1ELj1024ELj4ENS_18Kernel_traits_baseILj8192ES2_ffffjLj1024EEEEELb1ELb1EEEvNS_9BwdParamsE --------------------------
	.section	.nv.shared._ZN10layer_norm22ln_bwd_finalize_kernelINS_22Kernel_traits_finalizeILj8192E6__halfffffjLb1ELj1024ELj4ENS_18Kernel_traits_baseILj8192ES2_ffffjLj1024EEEEELb1ELb1EEEvNS_9BwdParamsE,"aw",@nobits
	.sectionflags	@""
	.align	16
.nv.shared._ZN10layer_norm22ln_bwd_finalize_kernelINS_22Kernel_traits_finalizeILj8192E6__halfffffjLb1ELj1024ELj4ENS_18Kernel_traits_baseILj8192ES2_ffffjLj1024EEEEELb1ELb1EEEvNS_9BwdParamsE:
	.zero		13696


//--------------------- .nv.shared._ZN10layer_norm13ln_bwd_kernelINS_13Kernel_traitsI6__halfffffjLj8192ELj1ELj1ELj8ELj16ENS_18Kernel_traits_baseILj8192ES2_ffffjLj256EEEEELb1ELb1ELb1ELb1EEEvNS_9BwdParamsE --------------------------
	.section	.nv.shared._ZN10layer_norm13ln_bwd_kernelINS_13Kernel_traitsI6__halfffffjLj8192ELj1ELj1ELj8ELj16ENS_18Kernel_traits_baseILj8192ES2_ffffjLj256EEEEELb1ELb1ELb1ELb1EEEvNS_9BwdParamsE,"aw",@nobits
	.sectionflags	@""
	.align	16
	.zero		1024


//--------------------- .nv.shared._ZN10layer_norm13ln_bwd_kernelINS_13Kernel_traitsIfffffjLj8192ELj1ELj1ELj8ELj16ENS_18Kernel_traits_baseILj8192EfffffjLj256EEEEELb0ELb0ELb0ELb0EEEvNS_9BwdParamsE --------------------------
	.section	.nv.shared._ZN10layer_norm13ln_bwd_kernelINS_13Kernel_traitsIfffffjLj8192ELj1ELj1ELj8ELj16ENS_18Kernel_traits_baseILj8192EfffffjLj256EEEEELb0ELb0ELb0ELb0EEEvNS_9BwdParamsE,"aw",@nobits
	.sectionflags	@""
	.align	16
	.zero		1024


//--------------------- .nv.shared._ZN10layer_norm13ln_bwd_kernelINS_13Kernel_traitsIfffffjLj8192ELj1ELj1ELj8ELj16ENS_18Kernel_traits_baseILj8192EfffffjLj256EEEEELb0ELb0ELb0ELb1EEEvNS_9BwdParamsE --------------------------
	.section	.nv.shared._ZN10layer_norm13ln_bwd_kernelINS_13Kernel_traitsIfffffjLj8192ELj1ELj1ELj8ELj16ENS_18Kernel_traits_baseILj8192EfffffjLj256EEEEELb0ELb0ELb0ELb1EEEvNS_9BwdParamsE,"aw",@nobits
	.sectionflags	@""
	.align	16
	.zero		1024


//--------------------- .nv.shared._ZN10layer_norm13ln_bwd_kernelINS_13Kernel_traitsIfffffjLj8192ELj1ELj1ELj8ELj16ENS_18Kernel_traits_baseILj8192EfffffjLj256EEEEELb0ELb0ELb1ELb0EEEvNS_9BwdParamsE --------------------------
	.section	.nv.shared._ZN10layer_norm13ln_bwd_kernelINS_13Kernel_traitsIfffffjLj8192ELj1ELj1ELj8ELj16ENS_18Kernel_traits_baseILj8192EfffffjLj256EEEEELb0ELb0ELb1ELb0EEEvNS_9BwdParamsE,"aw",@nobits
	.sectionflags	@""
	.align	16
	.zero		1024


//--------------------- .nv.shared._ZN10layer_norm13ln_bwd_kernelINS_13Kernel_traitsIfffffjLj8192ELj1ELj1ELj8ELj16ENS_18Kernel_traits_baseILj8192EfffffjLj256EEEEELb0ELb0ELb1ELb1EEEvNS_9BwdParamsE --------------------------
	.section	.nv.shared._ZN10layer_norm13ln_bwd_kernelINS_13Kernel_traitsIfffffjLj8192ELj1ELj1ELj8ELj16ENS_18Kernel_traits_baseILj8192EfffffjLj256EEEEELb0ELb0ELb1ELb1EEEvNS_9BwdParamsE,"aw",@nobits
	.sectionflags	@""
	.align	16
	.zero		1024


//--------------------- .nv.shared._ZN10layer_norm13ln_bwd_kernelINS_13Kernel_traitsIfffffjLj8192ELj1ELj1ELj8ELj16ENS_18Kernel_traits_baseILj8192EfffffjLj256EEEEELb0ELb1ELb0ELb0EEEvNS_9BwdParamsE --------------------------
	.section	.nv.shared._ZN10layer_norm13ln_bwd_kernelINS_13Kernel_traitsIfffffjLj8192ELj1ELj1ELj8ELj16ENS_18Kernel_traits_baseILj8192EfffffjLj256EEEEELb0ELb1ELb0ELb0EEEvNS_9BwdParamsE,"aw",@nobits
	.sectionflags	@""
	.align	16
	.zero		1024


//--------------------- .nv.shared._ZN10layer_norm13ln_bwd_kernelINS_13Kernel_traitsIfffffjLj8192ELj1ELj1ELj8ELj16ENS_18Kernel_traits_baseILj8192EfffffjLj256EEEEELb0ELb1ELb0ELb1EEEvNS_9BwdParamsE --------------------------
	.section	.nv.shared._ZN10layer_norm13ln_bwd_kernelINS_13Kernel_traitsIfffffjLj8192ELj1ELj1ELj8ELj16ENS_18Kernel_traits_baseILj8192EfffffjLj256EEEEELb0ELb1ELb0ELb1EEEvNS_9BwdParamsE,"aw",@nobits
	.sectionflags	@""
	.align	16
	.zero		1024


//--------------------- .nv.shared._ZN10layer_norm13ln_bwd_kernelINS_13Kernel_traitsIfffffjLj8192ELj1ELj1ELj8ELj16ENS_18Kernel_traits_baseILj8192EfffffjLj256EEEEELb0ELb1ELb1ELb0EEEvNS_9BwdParamsE --------------------------
	.section	.nv.shared._ZN10layer_norm13ln_bwd_kernelINS_13Kernel_traitsIfffffjLj8192ELj1ELj1ELj8ELj16ENS_18Kernel_traits_baseILj8192EfffffjLj256EEEEELb0ELb1ELb1ELb0EEEvNS_9BwdParamsE,"aw",@nobits
	.sectionflags	@""
	.align	16
	.zero		1024


//--------------------- .nv.shared._ZN10layer_norm13ln_bwd_kernelINS_13Kernel_traitsIfffffjLj8192ELj1ELj1ELj8ELj16ENS_18Kernel_traits_baseILj8192EfffffjLj256EEEEELb0ELb1ELb1ELb1EEEvNS_9BwdParamsE --------------------------
	.section	.nv.shared._ZN10layer_norm13ln_bwd_kernelINS_13Kernel_traitsIfffffjLj8192ELj1ELj1ELj8ELj16ENS_18Kernel_traits_baseILj8192EfffffjLj256EEEEELb0ELb1ELb1ELb1EEEvNS_9BwdParamsE,"aw",@nobits
	.sectionflags	@""
	.align	16
	.zero		1024


//--------------------- .nv.shared._ZN10layer_norm13ln_bwd_kernelINS_13Kernel_traitsIfffffjLj8192ELj1ELj1ELj8ELj16ENS_18Kernel_traits_baseILj8192EfffffjLj256EEEEELb1ELb0ELb0ELb0EEEvNS_9BwdParamsE --------------------------
	.section	.nv.shared._ZN10layer_norm13ln_bwd_kernelINS_13Kernel_traitsIfffffjLj8192ELj1ELj1ELj8ELj16ENS_18Kernel_traits_baseILj8192EfffffjLj256EEEEELb1ELb0ELb0ELb0EEEvNS_9BwdParamsE,"aw",@nobits
	.sectionflags	@""
	.align	16
	.zero		1024


//--------------------- .nv.shared._ZN10layer_norm13ln_bwd_kernelINS_13Kernel_traitsIfffffjLj8192ELj1ELj1ELj8ELj16ENS_18Kernel_traits_baseILj8192EfffffjLj256EEEEELb1ELb0ELb0ELb1EEEvNS_9BwdParamsE --------------------------
	.section	.nv.shared._ZN10layer_norm13ln_bwd_kernelINS_13Kernel_traitsIfffffjLj8192ELj1ELj1ELj8ELj16ENS_18Kernel_traits_baseILj8192EfffffjLj256EEEEELb1ELb0ELb0ELb1EEEvNS_9BwdParamsE,"aw",@nobits
	.sectionflags	@""
	.align	16
	.zero		1024


//--------------------- .nv.shared._ZN10layer_norm22ln_bwd_finalize_kernelINS_22Kernel_traits_finalizeILj8192EfffffjLb0ELj1024ELj4ENS_18Kernel_traits_baseILj8192EfffffjLj1024EEEEELb0ELb0EEEvNS_9BwdParamsE --------------------------
	.section	.nv.shared._ZN10layer_norm22ln_bwd_finalize_kernelINS_22Kernel_traits_finalizeILj8192EfffffjLb0ELj1024ELj4ENS_18Kernel_traits_baseILj8192EfffffjLj1024EEEEELb0ELb0EEEvNS_9BwdParamsE,"aw",@nobits
	.sectionflags	@""
	.align	16
.nv.shared._ZN10layer_norm22ln_bwd_finalize_kernelINS_22Kernel_traits_finalizeILj8192EfffffjLb0ELj1024ELj4ENS_18Kernel_traits_baseILj8192EfffffjLj1024EEEEELb0ELb0EEEvNS_9BwdParamsE:
	.zero		9472


//--------------------- .nv.shared._ZN10layer_norm13ln_bwd_kernelINS_13Kernel_traitsIfffffjLj8192ELj1ELj1ELj8ELj16ENS_18Kernel_traits_baseILj8192EfffffjLj256EEEEELb1ELb0ELb1ELb0EEEvNS_9BwdParamsE --------------------------
	.section	.nv.shared._ZN10layer_norm13ln_bwd_kernelINS_13Kernel_traitsIfffffjLj8192ELj1ELj1ELj8ELj16ENS_18Kernel_traits_baseILj8192EfffffjLj256EEEEELb1ELb0ELb1ELb0EEEvNS_9BwdParamsE,"aw",@nobits
	.sectionflags	@""
	.align	16
	.zero		1024


//--------------------- .nv.shared._ZN10layer_norm22ln_bwd_finalize_kernelINS_22Kernel_traits_finalizeILj8192EfffffjLb0ELj1024ELj4ENS_18Kernel_traits_baseILj8192EfffffjLj1024EEEEELb0ELb1EEEvNS_9BwdParamsE --------------------------
	.section	.nv.shared._ZN10layer_norm22ln_bwd_finalize_kernelINS_22Kernel_traits_finalizeILj8192EfffffjLb0ELj1024ELj4ENS_18Kernel_traits_baseILj8192EfffffjLj1024EEEEELb0ELb1EEEvNS_9BwdParamsE,"aw",@nobits
	.sectionflags	@""
	.align	16
.nv.shared._ZN10layer_norm22ln_bwd_finalize_kernelINS_22Kernel_traits_finalizeILj8192EfffffjLb0ELj1024ELj4ENS_18Kernel_traits_baseILj8192EfffffjLj1024EEEEELb0ELb1EEEvNS_9BwdParamsE:
	.zero		9472


//--------------------- .nv.shared._ZN10layer_norm13ln_bwd_kernelINS_13Kernel_traitsIfffffjLj8192ELj1ELj1ELj8ELj16ENS_18Kernel_traits_baseILj8192EfffffjLj256EEEEELb1ELb0ELb1ELb1EEEvNS_9BwdParamsE --------------------------
	.section	.nv.shared._ZN10layer_norm13ln_bwd_kernelINS_13Kernel_traitsIfffffjLj8192ELj1ELj1ELj8ELj16ENS_18Kernel_traits_baseILj8192EfffffjLj256EEEEELb1ELb0ELb1ELb1EEEvNS_9BwdParamsE,"aw",@nobits
	.sectionflags	@""
	.align	16
	.zero		1024


//--------------------- .nv.shared._ZN10layer_norm13ln_bwd_kernelINS_13Kernel_traitsIfffffjLj8192ELj1ELj1ELj8ELj16ENS_18Kernel_traits_baseILj8192EfffffjLj256EEEEELb1ELb1ELb0ELb0EEEvNS_9BwdParamsE --------------------------
	.section	.nv.shared._ZN10layer_norm13ln_bwd_kernelINS_13Kernel_traitsIfffffjLj8192ELj1ELj1ELj8ELj16ENS_18Kernel_traits_baseILj8192EfffffjLj256EEEEELb1ELb1ELb0ELb0EEEvNS_9BwdParamsE,"aw",@nobits
	.sectionflags	@""
	.align	16
	.zero		1024


//--------------------- .nv.shared._ZN10layer_norm13ln_bwd_kernelINS_13Kernel_traitsIfffffjLj8192ELj1ELj1ELj8ELj16ENS_18Kernel_traits_baseILj8192EfffffjLj256EEEEELb1ELb1ELb0ELb1EEEvNS_9BwdParamsE --------------------------
	.section	.nv.shared._ZN10layer_norm13ln_bwd_kernelINS_13Kernel_traitsIfffffjLj8192ELj1ELj1ELj8ELj16ENS_18Kernel_traits_baseILj8192EfffffjLj256EEEEELb1ELb1ELb0ELb1EEEvNS_9BwdParamsE,"aw",@nobits
	.sectionflags	@""
	.align	16
	.zero		1024


//--------------------- .nv.shared._ZN10layer_norm22ln_bwd_finalize_kernelINS_22Kernel_traits_finalizeILj8192EfffffjLb1ELj1024ELj4ENS_18Kernel_traits_baseILj8192EfffffjLj1024EEEEELb1ELb0EEEvNS_9BwdParamsE --------------------------
	.section	.nv.shared._ZN10layer_norm22ln_bwd_finalize_kernelINS_22Kernel_traits_finalizeILj8192EfffffjLb1ELj1024ELj4ENS_18Kernel_traits_baseILj8192EfffffjLj1024EEEEELb1ELb0EEEvNS_9BwdParamsE,"aw",@nobits
	.sectionflags	@""
	.align	16
.nv.shared._ZN10layer_norm22ln_bwd_finalize_kernelINS_22Kernel_traits_finalizeILj8192EfffffjLb1ELj1024ELj4ENS_18Kernel_traits_baseILj8192EfffffjLj1024EEEEELb1ELb0EEEvNS_9BwdParamsE:
	.zero		13696


//--------------------- .nv.shared._ZN10layer_norm13ln_bwd_kernelINS_13Kernel_traitsIfffffjLj8192ELj1ELj1ELj8ELj16ENS_18Kernel_traits_baseILj8192EfffffjLj256EEEEELb1ELb1ELb1ELb0EEEvNS_9BwdParamsE --------------------------
	.section	.nv.shared._ZN10layer_norm13ln_bwd_kernelINS_13Kernel_traitsIfffffjLj8192ELj1ELj1ELj8ELj16ENS_18Kernel_traits_baseILj8192EfffffjLj256EEEEELb1ELb1ELb1ELb0EEEvNS_9BwdParamsE,"aw",@nobits
	.sectionflags	@""
	.align	16
	.zero		1024


//--------------------- .nv.shared._ZN10layer_norm22ln_bwd_finalize_kernelINS_22Kernel_traits_finalizeILj8192EfffffjLb1ELj1024ELj4ENS_18Kernel_traits_baseILj8192EfffffjLj1024EEEEELb1ELb1EEEvNS_9BwdParamsE --------------------------
	.section	.nv.shared._ZN10layer_norm22ln_bwd_finalize_kernelINS_22Kernel_traits_finalizeILj8192EfffffjLb1ELj1024ELj4ENS_18Kernel_traits_baseILj8192EfffffjLj1024EEEEELb1ELb1EEEvNS_9BwdParamsE,"aw",@nobits
	.sectionflags	@""
	.align	16
.nv.shared._ZN10layer_norm22ln_bwd_finalize_kernelINS_22Kernel_traits_finalizeILj8192EfffffjLb1ELj1024ELj4ENS_18Kernel_traits_baseILj8192EfffffjLj1024EEEEELb1ELb1EEEvNS_9BwdParamsE:
	.zero		13696


//--------------------- .nv.shared._ZN10layer_norm13ln_bwd_kernelINS_13Kernel_traitsIfffffjLj8192ELj1ELj1ELj8ELj16ENS_18Kernel_traits_baseILj8192EfffffjLj256EEEEELb1ELb1ELb1ELb1EEEvNS_9BwdParamsE --------------------------
	.section	.nv.shared._ZN10layer_norm13ln_bwd_kernelINS_13Kernel_traitsIfffffjLj8192ELj1ELj1ELj8ELj16ENS_18Kernel_traits_baseILj8192EfffffjLj256EEEEELb1ELb1ELb1ELb1EEEvNS_9BwdParamsE,"aw",@nobits
	.sectionflags	@""
	.align	16
	.zero		1024


//--------------------- .nv.constant0._ZN10layer_norm13ln_bwd_kernelINS_13Kernel_traitsI13__nv_bfloat16S2_S2_S2_fjLj8192ELj1ELj1ELj8ELj16ENS_18Kernel_traits_baseILj8192ES2_S2_S2_S2_fjLj256EEEEELb0ELb0ELb0ELb0EEEvNS_9BwdParamsE --------------------------
	.section	.nv.constant0._ZN10layer_norm13ln_bwd_kernelINS_13Kernel_traitsI13__nv_bfloat16S2_S2_S2_fjLj8192ELj1ELj1ELj8ELj16ENS_18Kernel_traits_baseILj8192ES2_S2_S2_S2_fjLj256EEEEELb0ELb0ELb0ELb0EEEvNS_9BwdParamsE,"a",@progbits
	.sectionflags	@""
	.align	4
.nv.constant0._ZN10layer_norm13ln_bwd_kernelINS_13Kernel_traitsI13__nv_bfloat16S2_S2_S2_fjLj8192ELj1ELj1ELj8ELj16ENS_18Kernel_traits_baseILj8192ES2_S2_S2_S2_fjLj256EEEEELb0ELb0ELb0ELb0EEEvNS_9BwdParamsE:
	.zero		1192


//--------------------- .nv.constant0._ZN10layer_norm13ln_bwd_kernelINS_13Kernel_traitsI13__nv_bfloat16S2_S2_S2_fjLj8192ELj1ELj1ELj8ELj16ENS_18Kernel_traits_baseILj8192ES2_S2_S2_S2_fjLj256EEEEELb0ELb0ELb0ELb1EEEvNS_9BwdParamsE --------------------------
	.section	.nv.constant0._ZN10layer_norm13ln_bwd_kernelINS_13Kernel_traitsI13__nv_bfloat16S2_S2_S2_fjLj8192ELj1ELj1ELj8ELj16ENS_18Kernel_traits_baseILj8192ES2_S2_S2_S2_fjLj256EEEEELb0ELb0ELb0ELb1EEEvNS_9BwdParamsE,"a",@progbits
	.sectionflags	@""
	.align	4
.nv.constant0._ZN10layer_norm13ln_bwd_kernelINS_13Kernel_traitsI13__nv_bfloat16S2_S2_S2_fjLj8192ELj1ELj1ELj8ELj16ENS_18Kernel_traits_baseILj8192ES2_S2_S2_S2_fjLj256EEEEELb0ELb0ELb0ELb1EEEvNS_9BwdParamsE:
	.zero		1192


//--------------------- .nv.constant0._ZN10layer_norm13ln_bwd_kernelINS_13Kernel_traitsI13__nv_bfloat16S2_S2_S2_fjLj8192ELj1ELj1ELj8ELj16ENS_18Kernel_traits_baseILj8192ES2_S2_S2_S2_fjLj256EEEEELb0ELb0ELb1ELb0EEEvNS_9BwdParamsE --------------------------
	.section	.nv.constant0._ZN10layer_norm13ln_bwd_kernelINS_13Kernel_traitsI13__nv_bfloat16S2_S2_S2_fjLj8192ELj1ELj1ELj8ELj16ENS_18Kernel_traits_baseILj8192ES2_S2_S2_S2_fjLj256EEEEELb0ELb0ELb1ELb0EEEvNS_9BwdParamsE,"a",@progbits
	.sectionflags	@""
	.align	4
.nv.constant0._ZN10layer_norm13ln_bwd_kernelINS_13Kernel_traitsI13__nv_bfloat16S2_S2_S2_fjLj8192ELj1ELj1ELj8ELj16ENS_18Kernel_traits_baseILj8192ES2_S2_S2_S2_fjLj256EEEEELb0ELb0ELb1ELb0EEEvNS_9BwdParamsE:
	.zero		1192


//--------------------- .nv.constant0._ZN10layer_norm13ln_bwd_kernelINS_13Kernel_traitsI13__nv_bfloat16S2_S2_S2_fjLj8192ELj1ELj1ELj8ELj16ENS_18Kernel_traits_baseILj8192ES2_S2_S2_S2_fjLj256EEEEELb0ELb0ELb1ELb1EEEvNS_9BwdParamsE --------------------------
	.section	.nv.constant0._ZN10layer_norm13ln_bwd_kernelINS_13Kernel_traitsI13__nv_bfloat16S2_S2_S2_fjLj8192ELj1ELj1ELj8ELj16ENS_18Kernel_traits_baseILj8192ES2_S2_S2_S2_fjLj256EEEEELb0ELb0ELb1ELb1EEEvNS_9BwdParamsE,"a",@progbits
	.sectionflags	@""
	.align	4
.nv.constant0._ZN10layer_norm13ln_bwd_kernelINS_13Kernel_traitsI13__nv_bfloat16S2_S2_S2_fjLj8192ELj1ELj1ELj8ELj16ENS_18Kernel_traits_baseILj8192ES2_S2_S2_S2_fjLj256EEEEELb0ELb0ELb1ELb1EEEvNS_9BwdParamsE:
	.zero		1192


//--------------------- .nv.constant0._ZN10layer_norm13ln_bwd_kernelINS_13Kernel_traitsI13__nv_bfloat16S2_S2_S2_fjLj8192ELj1ELj1ELj8ELj16ENS_18Kernel_traits_baseILj8192ES2_S2_S2_S2_fjLj256EEEEELb0ELb1ELb0ELb0EEEvNS_9BwdParamsE --------------------------
	.section	.nv.constant0._ZN10layer_norm13ln_bwd_kernelINS_13Kernel_traitsI13__nv_bfloat16S2_S2_S2_fjLj8192ELj1ELj1ELj8ELj16ENS_18Kernel_traits_baseILj8192ES2_S2_S2_S2_fjLj256EEEEELb0ELb1ELb0ELb0EEEvNS_9BwdParamsE,"a",@progbits
	.sectionflags	@""
	.align	4
.nv.constant0._ZN10layer_norm13ln_bwd_kernelINS_13Kernel_traitsI13__nv_bfloat16S2_S2_S2_fjLj8192ELj1ELj1ELj8ELj16ENS_18Kernel_traits_baseILj8192ES2_S2_S2_S2_fjLj256EEEEELb0ELb1ELb0ELb0EEEvNS_9BwdParamsE:
	.zero		1192


//--------------------- .nv.constant0._ZN10layer_norm13ln_bwd_kernelINS_13Kernel_traitsI13__nv_bfloat16S2_S2_S2_fjLj8192ELj1ELj1ELj8ELj16ENS_18Kernel_traits_baseILj8192ES2_S2_S2_S2_fjLj256EEEEELb0ELb1ELb0ELb1EEEvNS_9BwdParamsE --------------------------
	.section	.nv.constant0._ZN10layer_norm13ln_bwd_kernelINS_13Kernel_traitsI13__nv_bfloat16S2_S2_S2_fjLj8192ELj1ELj1ELj8ELj16ENS_18Kernel_traits_baseILj8192ES2_S2_S2_S2_fjLj256EEEEELb0ELb1ELb0ELb1EEEvNS_9BwdParamsE,"a",@progbits
	.sectionflags	@""
	.align	4
.nv.constant0._ZN10layer_norm13ln_bwd_kernelINS_13Kernel_traitsI13__nv_bfloat16S2_S2_S2_fjLj8192ELj1ELj1ELj8ELj16ENS_18Kernel_traits_baseILj8192ES2_S2_S2_S2_fjLj256EEEEELb0ELb1ELb0ELb1EEEvNS_9BwdParamsE:
	.zero		1192


//--------------------- .nv.constant0._ZN10layer_norm13ln_bwd_kernelINS_13Kernel_traitsI13__nv_bfloat16S2_S2_S2_fjLj8192ELj1ELj1ELj8ELj16ENS_18Kernel_traits_baseILj8192ES2_S2_S2_S2_fjLj256EEEEELb0ELb1ELb1ELb0EEEvNS_9BwdParamsE --------------------------
	.section	.nv.constant0._ZN10layer_norm13ln_bwd_kernelINS_13Kernel_traitsI13__nv_bfloat16S2_S2_S2_fjLj8192ELj1ELj1ELj8ELj16ENS_18Kernel_traits_baseILj8192ES2_S2_S2_S2_fjLj256EEEEELb0ELb1ELb1ELb0EEEvNS_9BwdParamsE,"a",@progbits
	.sectionflags	@""
	.align	4
.nv.constant0._ZN10layer_norm13ln_bwd_kernelINS_13Kernel_traitsI13__nv_bfloat16S2_S2_S2_fjLj8192ELj1ELj1ELj8ELj16ENS_18Kernel_traits_baseILj8192ES2_S2_S2_S2_fjLj256EEEEELb0ELb1ELb1ELb0EEEvNS_9BwdParamsE:
	.zero		1192


//--------------------- .nv.constant0._ZN10layer_norm13ln_bwd_kernelINS_13Kernel_traitsI13__nv_bfloat16S2_S2_S2_fjLj8192ELj1ELj1ELj8ELj16ENS_18Kernel_traits_baseILj8192ES2_S2_S2_S2_fjLj256EEEEELb0ELb1ELb1ELb1EEEvNS_9BwdParamsE --------------------------
	.section	.nv.constant0._ZN10layer_norm13ln_bwd_kernelINS_13Kernel_traitsI13__nv_bfloat16S2_S2_S2_fjLj8192ELj1ELj1ELj8ELj16ENS_18Kernel_traits_baseILj8192ES2_S2_S2_S2_fjLj256EEEEELb0ELb1ELb1ELb1EEEvNS_9BwdParamsE,"a",@progbits
	.sectionflags	@""
	.align	4
.nv.constant0._ZN10layer_norm13ln_bwd_kernelINS_13Kernel_traitsI13__nv_bfloat16S2_S2_S2_fjLj8192ELj1ELj1ELj8ELj16ENS_18Kernel_traits_baseILj8192ES2_S2_S2_S2_fjLj256EEEEELb0ELb1ELb1ELb1EEEvNS_9BwdParamsE:
	.zero		1192


//--------------------- .nv.constant0._ZN10layer_norm13ln_bwd_kernelINS_13Kernel_traitsI13__nv_bfloat16S2_S2_S2_fjLj8192ELj1ELj1ELj8ELj16ENS_18Kernel_traits_baseILj8192ES2_S2_S2_S2_fjLj256EEEEELb1ELb0ELb0ELb0EEEvNS_9BwdParamsE --------------------------
	.section	.nv.constant0._ZN10layer_norm13ln_bwd_kernelINS_13Kernel_traitsI13__nv_bfloat16S2_S2_S2_fjLj8192ELj1ELj1ELj8ELj16ENS_18Kernel_traits_baseILj8192ES2_S2_S2_S2_fjLj256EEEEELb1ELb0ELb0ELb0EEEvNS_9BwdParamsE,"a",@progbits
	.sectionflags	@""
	.align	4
.nv.constant0._ZN10layer_norm13ln_bwd_kernelINS_13Kernel_traitsI13__nv_bfloat16S2_S2_S2_fjLj8192ELj1ELj1ELj8ELj16ENS_18Kernel_traits_baseILj8192ES2_S2_S2_S2_fjLj256EEEEELb1ELb0ELb0ELb0EEEvNS_9BwdParamsE:
	.zero		1192


//--------------------- .nv.constant0._ZN10layer_norm13ln_bwd_kernelINS_13Kernel_traitsI13__nv_bfloat16S2_S2_S2_fjLj8192ELj1ELj1ELj8ELj16ENS_18Kernel_traits_baseILj8192ES2_S2_S2_S2_fjLj256EEEEELb1ELb0ELb0ELb1EEEvNS_9BwdParamsE --------------------------
	.section	.nv.constant0._ZN10layer_norm13ln_bwd_kernelINS_13Kernel_traitsI13__nv_bfloat16S2_S2_S2_fjLj8192ELj1ELj1ELj8ELj16ENS_18Kernel_traits_baseILj8192ES2_S2_S2_S2_fjLj256EEEEELb1ELb0ELb0ELb1EEEvNS_9BwdParamsE,"a",@progbits
	.sectionflags	@""
	.align	4
.nv.constant0._ZN10layer_norm13ln_bwd_kernelINS_13Kernel_traitsI13__nv_bfloat16S2_S2_S2_fjLj8192ELj1ELj1ELj8ELj16ENS_18Kernel_traits_baseILj8192ES2_S2_S2_S2_fjLj256EEEEELb1ELb0ELb0ELb1EEEvNS_9BwdParamsE:
	.zero		1192


//--------------------- .nv.constant0._ZN10layer_norm22ln_bwd_finalize_kernelINS_22Kernel_traits_finalizeILj8192E13__nv_bfloat16S2_S2_S2_fjLb0ELj1024ELj4ENS_18Kernel_traits_baseILj8192ES2_S2_S2_S2_fjLj1024EEEEELb0ELb0EEEvNS_9BwdParamsE --------------------------
	.section	.nv.constant0._ZN10layer_norm22ln_bwd_finalize_kernelINS_22Kernel_traits_finalizeILj8192E13__nv_bfloat16S2_S2_S2_fjLb0ELj1024ELj4ENS_18Kernel_traits_baseILj8192ES2_S2_S2_S2_fjLj1024EEEEELb0ELb0EEEvNS_9BwdParamsE,"a",@progbits
	.sectionflags	@""
	.align	4
.nv.constant0._ZN10layer_norm22ln_bwd_finalize_kernelINS_22Kernel_traits_finalizeILj8192E13__nv_bfloat16S2_S2_S2_fjLb0ELj1024ELj4ENS_18Kernel_traits_baseILj8192ES2_S2_S2_S2_fjLj1024EEEEELb0ELb0EEEvNS_9BwdParamsE:
	.zero		1192


//--------------------- .nv.constant0._ZN10layer_norm13ln_bwd_kernelINS_13Kernel_traitsI13__nv_bfloat16S2_S2_S2_fjLj8192ELj1ELj1ELj8ELj16ENS_18Kernel_traits_baseILj8192ES2_S2_S2_S2_fjLj256EEEEELb1ELb0ELb1ELb0EEEvNS_9BwdParamsE --------------------------
	.section	.nv.constant0._ZN10layer_norm13ln_bwd_kernelINS_13Kernel_traitsI13__nv_bfloat16S2_S2_S2_fjLj8192ELj1ELj1ELj8ELj16ENS_18Kernel_traits_baseILj8192ES2_S2_S2_S2_fjLj256EEEEELb1ELb0ELb1ELb0EEEvNS_9BwdParamsE,"a",@progbits
	.sectionflags	@""
	.align	4
.nv.constant0._ZN10layer_norm13ln_bwd_kernelINS_13Kernel_traitsI13__nv_bfloat16S2_S2_S2_fjLj8192ELj1ELj1ELj8ELj16ENS_18Kernel_traits_baseILj8192ES2_S2_S2_S2_fjLj256EEEEELb1ELb0ELb1ELb0EEEvNS_9BwdParamsE:
	.zero		1192


//--------------------- .nv.constant0._ZN10layer_norm22ln_bwd_finalize_kernelINS_22Kernel_traits_finalizeILj8192E13__nv_bfloat16S2_S2_S2_fjLb0ELj1024ELj4ENS_18Kernel_traits_baseILj8192ES2_S2_S2_S2_fjLj1024EEEEELb0ELb1EEEvNS_9BwdParamsE --------------------------
	.section	.nv.constant0._ZN10layer_norm22ln_bwd_finalize_kernelINS_22Kernel_traits_finalizeILj8192E13__nv_bfloat16S2_S2_S2_fjLb0ELj1024ELj4ENS_18Kernel_traits_baseILj8192ES2_S2_S2_S2_fjLj1024EEEEELb0ELb1EEEvNS_9BwdParamsE,"a",@progbits
	.sectionflags	@""
	.align	4
.nv.constant0._ZN10layer_norm22ln_bwd_finalize_kernelINS_22Kernel_traits_finalizeILj8192E13__nv_bfloat16S2_S2_S2_fjLb0ELj1024ELj4ENS_18Kernel_traits_baseILj8192ES2_S2_S2_S2_fjLj1024EEEEELb0ELb1EEEvNS_9BwdParamsE:
	.zero		1192


//--------------------- .nv.constant0._ZN10layer_norm13ln_bwd_kernelINS_13Kernel_traitsI13__nv_bfloat16S2_S2_S2_fjLj8192ELj1ELj1ELj8ELj16ENS_18Kernel_traits_baseILj8192ES2_S2_S2_S2_fjLj256EEEEELb1ELb0ELb1ELb1EEEvNS_9BwdParamsE --------------------------
	.section	.nv.constant0._ZN10layer_norm13ln_bwd_kernelINS_13Kernel_traitsI13__nv_bfloat16S2_S2_S2_fjLj8192ELj1ELj1ELj8ELj16ENS_18Kernel_traits_baseILj8192ES2_S2_S2_S2_fjLj256EEEEELb1ELb0ELb1ELb1EEEvNS_9BwdParamsE,"a",@progbits
	.sectionflags	@""
	.align	4
.nv.constant0._ZN10layer_norm13ln_bwd_kernelINS_13Kernel_traitsI13__nv_bfloat16S2_S2_S2_fjLj8192ELj1ELj1ELj8ELj16ENS_18Kernel_traits_baseILj8192ES2_S2_S2_S2_fjLj256EEEEELb1ELb0ELb1ELb1EEEvNS_9BwdParamsE:
	.zero		1192


//--------------------- .nv.constant0._ZN10layer_norm13ln_bwd_kernelINS_13Kernel_traitsI13__nv_bfloat16S2_S2_S2_fjLj8192ELj1ELj1ELj8ELj16ENS_18Kernel_traits_baseILj8192ES2_S2_S2_S2_fjLj256EEEEELb1ELb1ELb0ELb0EEEvNS_9BwdParamsE --------------------------
	.section	.nv.constant0._ZN10layer_norm13ln_bwd_kernelINS_13Kernel_traitsI13__nv_bfloat16S2_S2_S2_fjLj8192ELj1ELj1ELj8ELj16ENS_18Kernel_traits_baseILj8192ES2_S2_S2_S2_fjLj256EEEEELb1ELb1ELb0ELb0EEEvNS_9BwdParamsE,"a",@progbits
	.sectionflags	@""
	.align	4
.nv.constant0._ZN10layer_norm13ln_bwd_kernelINS_13Kernel_traitsI13__nv_bfloat16S2_S2_S2_fjLj8192ELj1ELj1ELj8ELj16ENS_18Kernel_traits_baseILj8192ES2_S2_S2_S2_fjLj256EEEEELb1ELb1ELb0ELb0EEEvNS_9BwdParamsE:
	.zero		1192


//--------------------- .nv.constant0._ZN10layer_norm13ln_bwd_kernelINS_13Kernel_traitsI13__nv_bfloat16S2_S2_S2_fjLj8192ELj1ELj1ELj8ELj16ENS_18Kernel_traits_baseILj8192ES2_S2_S2_S2_fjLj256EEEEELb1ELb1ELb0ELb1EEEvNS_9BwdParamsE --------------------------
	.section	.nv.constant0._ZN10layer_norm13ln_bwd_kernelINS_13Kernel_traitsI13__nv_bfloat16S2_S2_S2_fjLj8192ELj1ELj1ELj8ELj16ENS_18Kernel_traits_baseILj8192ES2_S2_S2_S2_fjLj256EEEEELb1ELb1ELb0ELb1EEEvNS_9BwdParamsE,"a",@progbits
	.sectionflags	@""
	.align	4
.nv.constant0._ZN10layer_norm13ln_bwd_kernelINS_13Kernel_traitsI13__nv_bfloat16S2_S2_S2_fjLj8192ELj1ELj1ELj8ELj16ENS_18Kernel_traits_baseILj8192ES2_S2_S2_S2_fjLj256EEEEELb1ELb1ELb0ELb1EEEvNS_9BwdParamsE:
	.zero		1192


//--------------------- .nv.constant0._ZN10layer_norm22ln_bwd_finalize_kernelINS_22Kernel_traits_finalizeILj8192E13__nv_bfloat16S2_S2_S2_fjLb1ELj1024ELj4ENS_18Kernel_traits_baseILj8192ES2_S2_S2_S2_fjLj1024EEEEELb1ELb0EEEvNS_9BwdParamsE --------------------------
	.section	.nv.constant0._ZN10layer_norm22ln_bwd_finalize_kernelINS_22Kernel_traits_finalizeILj8192E13__nv_bfloat16S2_S2_S2_fjLb1ELj1024ELj4ENS_18Kernel_traits_baseILj8192ES2_S2_S2_S2_fjLj1024EEEEELb1ELb0EEEvNS_9BwdParamsE,"a",@progbits
	.sectionflags	@""
	.align	4
.nv.constant0._ZN10layer_norm22ln_bwd_finalize_kernelINS_22Kernel_traits_finalizeILj8192E13__nv_bfloat16S2_S2_S2_fjLb1ELj1024ELj4ENS_18Kernel_traits_baseILj8192ES2_S2_S2_S2_fjLj1024EEEEELb1ELb0EEEvNS_9BwdParamsE:
	.zero		1192


//--------------------- .nv.constant0._ZN10layer_norm13ln_bwd_kernelINS_13Kernel_traitsI13__nv_bfloat16S2_S2_S2_fjLj8192ELj1ELj1ELj8ELj16ENS_18Kernel_traits_baseILj8192ES2_S2_S2_S2_fjLj256EEEEELb1ELb1ELb1ELb0EEEvNS_9BwdParamsE --------------------------
	.section	.nv.constant0._ZN10layer_norm13ln_bwd_kernelINS_13Kernel_traitsI13__nv_bfloat16S2_S2_S2_fjLj8192ELj1ELj1ELj8ELj16ENS_18Kernel_traits_baseILj8192ES2_S2_S2_S2_fjLj256EEEEELb1ELb1ELb1ELb0EEEvNS_9BwdParamsE,"a",@progbits
	.sectionflags	@""
	.align	4
.nv.constant0._ZN10layer_norm13ln_bwd_kernelINS_13Kernel_traitsI13__nv_bfloat16S2_S2_S2_fjLj8192ELj1ELj1ELj8ELj16ENS_18Kernel_traits_baseILj8192ES2_S2_S2_S2_fjLj256EEEEELb1ELb1ELb1ELb0EEEvNS_9BwdParamsE:
	.zero		1192


//--------------------- .nv.constant0._ZN10layer_norm22ln_bwd_finalize_kernelINS_22Kernel_traits_finalizeILj8192E13__nv_bfloat16S2_S2_S2_fjLb1ELj1024ELj4ENS_18Kernel_traits_baseILj8192ES2_S2_S2_S2_fjLj1024EEEEELb1ELb1EEEvNS_9BwdParamsE --------------------------
	.section	.nv.constant0._ZN10layer_norm22ln_bwd_finalize_kernelINS_22Kernel_traits_finalizeILj8192E13__nv_bfloat16S2_S2_S2_fjLb1ELj1024ELj4ENS_18Kernel_traits_baseILj8192ES2_S2_S2_S2_fjLj1024EEEEELb1ELb1EEEvNS_9BwdParamsE,"a",@progbits
	.sectionflags	@""
	.align	4
.nv.constant0._ZN10layer_norm22ln_bwd_finalize_kernelINS_22Kernel_traits_finalizeILj8192E13__nv_bfloat16S2_S2_S2_fjLb1ELj1024ELj4ENS_18Kernel_traits_baseILj8192ES2_S2_S2_S2_fjLj1024EEEEELb1ELb1EEEvNS_9BwdParamsE:
	.zero		1192


//--------------------- .nv.constant0._ZN10layer_norm13ln_bwd_kernelINS_13Kernel_traitsI13__nv_bfloat16S2_S2_S2_fjLj8192ELj1ELj1ELj8ELj16ENS_18Kernel_traits_baseILj8192ES2_S2_S2_S2_fjLj256EEEEELb1ELb1ELb1ELb1EEEvNS_9BwdParamsE --------------------------
	.section	.nv.constant0._ZN10layer_norm13ln_bwd_kernelINS_13Kernel_traitsI13__nv_bfloat16S2_S2_S2_fjLj8192ELj1ELj1ELj8ELj16ENS_18Kernel_traits_baseILj8192ES2_S2_S2_S2_fjLj256EEEEELb1ELb1ELb1ELb1EEEvNS_9BwdParamsE,"a",@progbits
	.sectionflags	@""
	.align	4
.nv.constant0._ZN10layer_norm13ln_bwd_kernelINS_13Kernel_traitsI13__nv_bfloat16S2_S2_S2_fjLj8192ELj1ELj1ELj8ELj16ENS_18Kernel_traits_baseILj8192ES2_S2_S2_S2_fjLj256EEEEELb1ELb1ELb1ELb1EEEvNS_9BwdParamsE:
	.zero		1192


//--------------------- .nv.constant0._ZN10layer_norm13ln_bwd_kernelINS_13Kernel_traitsI6__halfS2_S2_S2_fjLj8192ELj1ELj1ELj8ELj16ENS_18Kernel_traits_baseILj8192ES2_S2_S2_S2_fjLj256EEEEELb0ELb0ELb0ELb0EEEvNS_9BwdParamsE --------------------------
	.section	.nv.constant0._ZN10layer_norm13ln_bwd_kernelINS_13Kernel_traitsI6__halfS2_S2_S2_fjLj8192ELj1ELj1ELj8ELj16ENS_18Kernel_traits_baseILj8192ES2_S2_S2_S2_fjLj256EEEEELb0ELb0ELb0ELb0EEEvNS_9BwdParamsE,"a",@progbits
	.sectionflags	@""
	.align	4
.nv.constant0._ZN10layer_norm13ln_bwd_kernelINS_13Kernel_traitsI6__halfS2_S2_S2_fjLj8192ELj1ELj1ELj8ELj16ENS_18Kernel_traits_baseILj8192ES2_S2_S2_S2_fjLj256EEEEELb0ELb0ELb0ELb0EEEvNS_9BwdParamsE:
	.zero		1192


//--------------------- .nv.constant0._ZN10layer_norm13ln_bwd_kernelINS_13Kernel_traitsI6__halfS2_S2_S2_fjLj8192ELj1ELj1ELj8ELj16ENS_18Kernel_traits_baseILj8192ES2_S2_S2_S2_fjLj256EEEEELb0ELb0ELb0ELb1EEEvNS_9BwdParamsE --------------------------
	.section	.nv.constant0._ZN10layer_norm13ln_bwd_kernelINS_13Kernel_traitsI6__halfS2_S2_S2_fjLj8192ELj1ELj1ELj8ELj16ENS_18Kernel_traits_baseILj8192ES2_S2_S2_S2_fjLj256EEEEELb0ELb0ELb0ELb1EEEvNS_9BwdParamsE,"a",@progbits
	.sectionflags	@""
	.align	4
.nv.constant0._ZN10layer_norm13ln_bwd_kernelINS_13Kernel_traitsI6__halfS2_S2_S2_fjLj8192ELj1ELj1ELj8ELj16ENS_18Kernel_traits_baseILj8192ES2_S2_S2_S2_fjLj256EEEEELb0ELb0ELb0ELb1EEEvNS_9BwdParamsE:
	.zero		1192


//--------------------- .nv.constant0._ZN10layer_norm13ln_bwd_kernelINS_13Kernel_traitsI6__halfS2_S2_S2_fjLj8192ELj1ELj1ELj8ELj16ENS_18Kernel_traits_baseILj8192ES2_S2_S2_S2_fjLj256EEEEELb0ELb0ELb1ELb0EEEvNS_9BwdParamsE --------------------------
	.section	.nv.constant0._ZN10layer_norm13ln_bwd_kernelINS_13Kernel_traitsI6__halfS2_S2_S2_fjLj8192ELj1ELj1ELj8ELj16ENS_18Kernel_traits_baseILj8192ES2_S2_S2_S2_fjLj256EEEEELb0ELb0ELb1ELb0EEEvNS_9BwdParamsE,"a",@progbits
	.sectionflags	@""
	.align	4
.nv.constant0._ZN10layer_norm13ln_bwd_kernelINS_13Kernel_traitsI6__halfS2_S2_S2_fjLj8192ELj1ELj1ELj8ELj16ENS_18Kernel_traits_baseILj8192ES2_S2_S2_S2_fjLj256EEEEELb0ELb0ELb1ELb0EEEvNS_9BwdParamsE:
	.zero		1192


//--------------------- .nv.constant0._ZN10layer_norm13ln_bwd_kernelINS_13Kernel_traitsI6__halfS2_S2_S2_fjLj8192ELj1ELj1ELj8ELj16ENS_18Kernel_traits_baseILj8192ES2_S2_S2_S2_fjLj256EEEEELb0ELb0ELb1ELb1EEEvNS_9BwdParamsE --------------------------
	.section	.nv.constant0._ZN10layer_norm13ln_bwd_kernelINS_13Kernel_traitsI6__halfS2_S2_S2_fjLj8192ELj1ELj1ELj8ELj16ENS_18Kernel_traits_baseILj8192ES2_S2_S2_S2_fjLj256EEEEELb0ELb0ELb1ELb1EEEvNS_9BwdParamsE,"a",@progbits
	.sectionflags	@""
	.align	4
.nv.constant0._ZN10layer_norm13ln_bwd_kernelINS_13Kernel_traitsI6__halfS2_S2_S2_fjLj8192ELj1ELj1ELj8ELj16ENS_18Kernel_traits_baseILj8192ES2_S2_S2_S2_fjLj256EEEEELb0ELb0ELb1ELb1EEEvNS_9BwdParamsE:
	.zero		1192


//--------------------- .nv.constant0._ZN10layer_norm13ln_bwd_kernelINS_13Kernel_traitsI6__halfS2_S2_S2_fjLj8192ELj1ELj1ELj8ELj16ENS_18Kernel_traits_baseILj8192ES2_S2_S2_S2_fjLj256EEEEELb0ELb1ELb0ELb0EEEvNS_9BwdParamsE --------------------------
	.section	.nv.constant0._ZN10layer_norm13ln_bwd_kernelINS_13Kernel_traitsI6__halfS2_S2_S2_fjLj8192ELj1ELj1ELj8ELj16ENS_18Kernel_traits_baseILj8192ES2_S2_S2_S2_fjLj256EEEEELb0ELb1ELb0ELb0EEEvNS_9BwdParamsE,"a",@progbits
	.sectionflags	@""
	.align	4
.nv.constant0._ZN10layer_norm13ln_bwd_kernelINS_13Kernel_traitsI6__halfS2_S2_S2_fjLj8192ELj1ELj1ELj8ELj16ENS_18Kernel_traits_baseILj8192ES2_S2_S2_S2_fjLj256EEEEELb0ELb1ELb0ELb0EEEvNS_9BwdParamsE:
	.zero		1192


//--------------------- .nv.constant0._ZN10layer_norm13ln_bwd_kernelINS_13Kernel_traitsI6__halfS2_S2_S2_fjLj8192ELj1ELj1ELj8ELj16ENS_18Kernel_traits_baseILj8192ES2_S2_S2_S2_fjLj256EEEEELb0ELb1ELb0ELb1EEEvNS_9BwdParamsE --------------------------
	.section	.nv.constant0._ZN10layer_norm13ln_bwd_kernelINS_13Kernel_traitsI6__halfS2_S2_S2_fjLj8192ELj1ELj1ELj8ELj16ENS_18Kernel_traits_baseILj8192ES2_S2_S2_S2_fjLj256EEEEELb0ELb1ELb0ELb1EEEvNS_9BwdParamsE,"a",@progbits
	.sectionflags	@""
	.align	4
.nv.constant0._ZN10layer_norm13ln_bwd_kernelINS_13Kernel_traitsI6__halfS2_S2_S2_fjLj8192ELj1ELj1ELj8ELj16ENS_18Kernel_traits_baseILj8192ES2_S2_S2_S2_fjLj256EEEEELb0ELb1ELb0ELb1EEEvNS_9BwdParamsE:
	.zero		1192


//--------------------- .nv.constant0._ZN10layer_norm13ln_bwd_kernelINS_13Kernel_traitsI6__halfS2_S2_S2_fjLj8192ELj1ELj1ELj8ELj16ENS_18Kernel_traits_baseILj8192ES2_S2_S2_S2_fjLj256EEEEELb0ELb1ELb1ELb0EEEvNS_9BwdParamsE --------------------------
	.section	.nv.constant0._ZN10layer_norm13ln_bwd_kernelINS_13Kernel_traitsI6__halfS2_S2_S2_fjLj8192ELj1ELj1ELj8ELj16ENS_18Kernel_traits_baseILj8192ES2_S2_S2_S2_fjLj256EEEEELb0ELb1ELb1ELb0EEEvNS_9BwdParamsE,"a",@progbits
	.sectionflags	@""
	.align	4
.nv.constant0._ZN10layer_norm13ln_bwd_kernelINS_13Kernel_traitsI6__halfS2_S2_S2_fjLj8192ELj1ELj1ELj8ELj16ENS_18Kernel_traits_baseILj8192ES2_S2_S2_S2_fjLj256EEEEELb0ELb1ELb1ELb0EEEvNS_9BwdParamsE:
	.zero		1192


//--------------------- .nv.constant0._ZN10layer_norm13ln_bwd_kernelINS_13Kernel_traitsI6__halfS2_S2_S2_fjLj8192ELj1ELj1ELj8ELj16ENS_18Kernel_traits_baseILj8192ES2_S2_S2_S2_fjLj256EEEEELb0ELb1ELb1ELb1EEEvNS_9BwdParamsE --------------------------
	.section	.nv.constant0._ZN10layer_norm13ln_bwd_kernelINS_13Kernel_traitsI6__halfS2_S2_S2_fjLj8192ELj1ELj1ELj8ELj16ENS_18Kernel_traits_baseILj8192ES2_S2_S2_S2_fjLj256EEEEELb0ELb1ELb1ELb1EEEvNS_9BwdParamsE,"a",@progbits
	.sectionflags	@""
	.align	4
.nv.constant0._ZN10layer_norm13ln_bwd_kernelINS_13Kernel_traitsI6__halfS2_S2_S2_fjLj8192ELj1ELj1ELj8ELj16ENS_18Kernel_traits_baseILj8192ES2_S2_S2_S2_fjLj256EEEEELb0ELb1ELb1ELb1EEEvNS_9BwdParamsE:
	.zero		1192


//--------------------- .nv.constant0._ZN10layer_norm13ln_bwd_kernelINS_13Kernel_traitsI6__halfS2_S2_S2_fjLj8192ELj1ELj1ELj8ELj16ENS_18Kernel_traits_baseILj8192ES2_S2_S2_S2_fjLj256EEEEELb1ELb0ELb0ELb0EEEvNS_9BwdParamsE --------------------------
	.section	.nv.constant0._ZN10layer_norm13ln_bwd_kernelINS_13Kernel_traitsI6__halfS2_S2_S2_fjLj8192ELj1ELj1ELj8ELj16ENS_18Kernel_traits_baseILj8192ES2_S2_S2_S2_fjLj256EEEEELb1ELb0ELb0ELb0EEEvNS_9BwdParamsE,"a",@progbits
	.sectionflags	@""
	.align	4
.nv.constant0._ZN10layer_norm13ln_bwd_kernelINS_13Kernel_traitsI6__halfS2_S2_S2_fjLj8192ELj1ELj1ELj8ELj16ENS_18Kernel_traits_baseILj8192ES2_S2_S2_S2_fjLj256EEEEELb1ELb0ELb0ELb0EEEvNS_9BwdParamsE:
	.zero		1192


//--------------------- .nv.constant0._ZN10layer_norm13ln_bwd_kernelINS_13Kernel_traitsI6__halfS2_S2_S2_fjLj8192ELj1ELj1ELj8ELj16ENS_18Kernel_traits_baseILj8192ES2_S2_S2_S2_fjLj256EEEEELb1ELb0ELb0ELb1EEEvNS_9BwdParamsE --------------------------
	.section	.nv.constant0._ZN10layer_norm13ln_bwd_kernelINS_13Kernel_traitsI6__halfS2_S2_S2_fjLj8192ELj1ELj1ELj8ELj16ENS_18Kernel_traits_baseILj8192ES2_S2_S2_S2_fjLj256EEEEELb1ELb0ELb0ELb1EEEvNS_9BwdParamsE,"a",@progbits
	.sectionflags	@""
	.align	4
.nv.constant0._ZN10layer_norm13ln_bwd_kernelINS_13Kernel_traitsI6__halfS2_S2_S2_fjLj8192ELj1ELj1ELj8ELj16ENS_18Kernel_traits_baseILj8192ES2_S2_S2_S2_fjLj256EEEEELb1ELb0ELb0ELb1EEEvNS_9BwdParamsE:
	.zero		1192


//--------------------- .nv.constant0._ZN10layer_norm22ln_bwd_finalize_kernelINS_22Kernel_traits_finalizeILj8192E6__halfS2_S2_S2_fjLb0ELj1024ELj4ENS_18Kernel_traits_baseILj8192ES2_S2_S2_S2_fjLj1024EEEEELb0ELb0EEEvNS_9BwdParamsE --------------------------
	.section	.nv.constant0._ZN10layer_norm22ln_bwd_finalize_kernelINS_22Kernel_traits_finalizeILj8192E6__halfS2_S2_S2_fjLb0ELj1024ELj4ENS_18Kernel_traits_baseILj8192ES2_S2_S2_S2_fjLj1024EEEEELb0ELb0EEEvNS_9BwdParamsE,"a",@progbits
	.sectionflags	@""
	.align	4
.nv.constant0._ZN10layer_norm22ln_bwd_finalize_kernelINS_22Kernel_traits_finalizeILj8192E6__halfS2_S2_S2_fjLb0ELj1024ELj4ENS_18Kernel_traits_baseILj8192ES2_S2_S2_S2_fjLj1024EEEEELb0ELb0EEEvNS_9BwdParamsE:
	.zero		1192


//--------------------- .nv.constant0._ZN10layer_norm13ln_bwd_kernelINS_13Kernel_traitsI6__halfS2_S2_S2_fjLj8192ELj1ELj1ELj8ELj16ENS_18Kernel_traits_baseILj8192ES2_S2_S2_S2_fjLj256EEEEELb1ELb0ELb1ELb0EEEvNS_9BwdParamsE --------------------------
	.section	.nv.constant0._ZN10layer_norm13ln_bwd_kernelINS_13Kernel_traitsI6__halfS2_S2_S2_fjLj8192ELj1ELj1ELj8ELj16ENS_18Kernel_traits_baseILj8192ES2_S2_S2_S2_fjLj256EEEEELb1ELb0ELb1ELb0EEEvNS_9BwdParamsE,"a",@progbits
	.sectionflags	@""
	.align	4
.nv.constant0._ZN10layer_norm13ln_bwd_kernelINS_13Kernel_traitsI6__halfS2_S2_S2_fjLj8192ELj1ELj1ELj8ELj16ENS_18Kernel_traits_baseILj8192ES2_S2_S2_S2_fjLj256EEEEELb1ELb0ELb1ELb0EEEvNS_9BwdParamsE:
	.zero		1192


//--------------------- .nv.constant0._ZN10layer_norm22ln_bwd_finalize_kernelINS_22Kernel_traits_finalizeILj8192E6__halfS2_S2_S2_fjLb0ELj1024ELj4ENS_18Kernel_traits_baseILj8192ES2_S2_S2_S2_fjLj1024EEEEELb0ELb1EEEvNS_9BwdParamsE --------------------------
	.section	.nv.constant0._ZN10layer_norm22ln_bwd_finalize_kernelINS_22Kernel_traits_finalizeILj8192E6__halfS2_S2_S2_fjLb0ELj1024ELj4ENS_18Kernel_traits_baseILj8192ES2_S2_S2_S2_fjLj1024EEEEELb0ELb1EEEvNS_9BwdParamsE,"a",@progbits
	.sectionflags	@""
	.align	4
.nv.constant0._ZN10layer_norm22ln_bwd_finalize_kernelINS_22Kernel_traits_finalizeILj8192E6__halfS2_S2_S2_fjLb0ELj1024ELj4ENS_18Kernel_traits_baseILj8192ES2_S2_S2_S2_fjLj1024EEEEELb0ELb1EEEvNS_9BwdParamsE:
	.zero		1192


//--------------------- .nv.constant0._ZN10layer_norm13ln_bwd_kernelINS_13Kernel_traitsI6__halfS2_S2_S2_fjLj8192ELj1ELj1ELj8ELj16ENS_18Kernel_traits_baseILj8192ES2_S2_S2_S2_fjLj256EEEEELb1ELb0ELb1ELb1EEEvNS_9BwdParamsE --------------------------
	.section	.nv.constant0._ZN10layer_norm13ln_bwd_kernelINS_13Kernel_traitsI6__halfS2_S2_S2_fjLj8192ELj1ELj1ELj8ELj16ENS_18Kernel_traits_baseILj8192ES2_S2_S2_S2_fjLj256EEEEELb1ELb0ELb1ELb1EEEvNS_9BwdParamsE,"a",@progbits
	.sectionflags	@""
	.align	4
.nv.constant0._ZN10layer_norm13ln_bwd_kernelINS_13Kernel_traitsI6__halfS2_S2_S2_fjLj8192ELj1ELj1ELj8ELj16ENS_18Kernel_traits_baseILj8192ES2_S2_S2_S2_fjLj256EEEEELb1ELb0ELb1ELb1EEEvNS_9BwdParamsE:
	.zero		1192


//--------------------- .nv.constant0._ZN10layer_norm13ln_bwd_kernelINS_13Kernel_traitsI6__halfS2_S2_S2_fjLj8192ELj1ELj1ELj8ELj16ENS_18Kernel_traits_baseILj8192ES2_S2_S2_S2_fjLj256EEEEELb1ELb1ELb0ELb0EEEvNS_9BwdParamsE --------------------------
	.section	.nv.constant0._ZN10layer_norm13ln_bwd_kernelINS_13Kernel_traitsI6__halfS2_S2_S2_fjLj8192ELj1ELj1ELj8ELj16ENS_18Kernel_traits_baseILj8192ES2_S2_S2_S2_fjLj256EEEEELb1ELb1ELb0ELb0EEEvNS_9BwdParamsE,"a",@progbits
	.sectionflags	@""
	.align	4
.nv.constant0._ZN10layer_norm13ln_bwd_kernelINS_13Kernel_traitsI6__halfS2_S2_S2_fjLj8192ELj1ELj1ELj8ELj16ENS_18Kernel_traits_baseILj8192ES2_S2_S2_S2_fjLj256EEEEELb1ELb1ELb0ELb0EEEvNS_9BwdParamsE:
	.zero		1192


//--------------------- .nv.constant0._ZN10layer_norm13ln_bwd_kernelINS_13Kernel_traitsI6__halfS2_S2_S2_fjLj8192ELj1ELj1ELj8ELj16ENS_18Kernel_traits_baseILj8192ES2_S2_S2_S2_fjLj256EEEEELb1ELb1ELb0ELb1EEEvNS_9BwdParamsE --------------------------
	.section	.nv.constant0._ZN10layer_norm13ln_bwd_kernelINS_13Kernel_traitsI6__halfS2_S2_S2_fjLj8192ELj1ELj1ELj8ELj16ENS_18Kernel_traits_baseILj8192ES2_S2_S2_S2_fjLj256EEEEELb1ELb1ELb0ELb1EEEvNS_9BwdParamsE,"a",@progbits
	.sectionflags	@""
	.align	4
.nv.constant0._ZN10layer_norm13ln_bwd_kernelINS_13Kernel_traitsI6__halfS2_S2_S2_fjLj8192ELj1ELj1ELj8ELj16ENS_18Kernel_traits_baseILj8192ES2_S2_S2_S2_fjLj256EEEEELb1ELb1ELb0ELb1EEEvNS_9BwdParamsE:
	.zero		1192


//--------------------- .nv.constant0._ZN10layer_norm22ln_bwd_finalize_kernelINS_22Kernel_traits_finalizeILj8192E6__halfS2_S2_S2_fjLb1ELj1024ELj4ENS_18Kernel_traits_baseILj8192ES2_S2_S2_S2_fjLj1024EEEEELb1ELb0EEEvNS_9BwdParamsE --------------------------
	.section	.nv.constant0._ZN10layer_norm22ln_bwd_finalize_kernelINS_22Kernel_traits_finalizeILj8192E6__halfS2_S2_S2_fjLb1ELj1024ELj4ENS_18Kernel_traits_baseILj8192ES2_S2_S2_S2_fjLj1024EEEEELb1ELb0EEEvNS_9BwdParamsE,"a",@progbits
	.sectionflags	@""
	.align	4
.nv.constant0._ZN10layer_norm22ln_bwd_finalize_kernelINS_22Kernel_traits_finalizeILj8192E6__halfS2_S2_S2_fjLb1ELj1024ELj4ENS_18Kernel_traits_baseILj8192ES2_S2_S2_S2_fjLj1024EEEEELb1ELb0EEEvNS_9BwdParamsE:
	.zero		1192


//--------------------- .nv.constant0._ZN10layer_norm13ln_bwd_kernelINS_13Kernel_traitsI6__halfS2_S2_S2_fjLj8192ELj1ELj1ELj8ELj16ENS_18Kernel_traits_baseILj8192ES2_S2_S2_S2_fjLj256EEEEELb1ELb1ELb1ELb0EEEvNS_9BwdParamsE --------------------------
	.section	.nv.constant0._ZN10layer_norm13ln_bwd_kernelINS_13Kernel_traitsI6__halfS2_S2_S2_fjLj8192ELj1ELj1ELj8ELj16ENS_18Kernel_traits_baseILj8192ES2_S2_S2_S2_fjLj256EEEEELb1ELb1ELb1ELb0EEEvNS_9BwdParamsE,"a",@progbits
	.sectionflags	@""
	.align	4
.nv.constant0._ZN10layer_norm13ln_bwd_kernelINS_13Kernel_traitsI6__halfS2_S2_S2_fjLj8192ELj1ELj1ELj8ELj16ENS_18Kernel_traits_baseILj8192ES2_S2_S2_S2_fjLj256EEEEELb1ELb1ELb1ELb0EEEvNS_9BwdParamsE:
	.zero		1192


//--------------------- .nv.constant0._ZN10layer_norm22ln_bwd_finalize_kernelINS_22Kernel_traits_finalizeILj8192E6__halfS2_S2_S2_fjLb1ELj1024ELj4ENS_18Kernel_traits_baseILj8192ES2_S2_S2_S2_fjLj1024EEEEELb1ELb1EEEvNS_9BwdParamsE --------------------------
	.section	.nv.constant0._ZN10layer_norm22ln_bwd_finalize_kernelINS_22Kernel_traits_finalizeILj8192E6__halfS2_S2_S2_fjLb1ELj1024ELj4ENS_18Kernel_traits_baseILj8192ES2_S2_S2_S2_fjLj1024EEEEELb1ELb1EEEvNS_9BwdParamsE,"a",@progbits
	.sectionflags	@""
	.align	4
.nv.constant0._ZN10layer_norm22ln_bwd_finalize_kernelINS_22Kernel_traits_finalizeILj8192E6__halfS2_S2_S2_fjLb1ELj1024ELj4ENS_18Kernel_traits_baseILj8192ES2_S2_S2_S2_fjLj1024EEEEELb1ELb1EEEvNS_9BwdParamsE:
	.zero		1192


//--------------------- .nv.constant0._ZN10layer_norm13ln_bwd_kernelINS_13Kernel_traitsI6__halfS2_S2_S2_fjLj8192ELj1ELj1ELj8ELj16ENS_18Kernel_traits_baseILj8192ES2_S2_S2_S2_fjLj256EEEEELb1ELb1ELb1ELb1EEEvNS_9BwdParamsE --------------------------
	.section	.nv.constant0._ZN10layer_norm13ln_bwd_kernelINS_13Kernel_traitsI6__halfS2_S2_S2_fjLj8192ELj1ELj1ELj8ELj16ENS_18Kernel_traits_baseILj8192ES2_S2_S2_S2_fjLj256EEEEELb1ELb1ELb1ELb1EEEvNS_9BwdParamsE,"a",@progbits
	.sectionflags	@""
	.align	4
.nv.constant0._ZN10layer_norm13ln_bwd_kernelINS_13Kernel_traitsI6__halfS2_S2_S2_fjLj8192ELj1ELj1ELj8ELj16ENS_18Kernel_traits_baseILj8192ES2_S2_S2_S2_fjLj256EEEEELb1ELb1ELb1ELb1EEEvNS_9BwdParamsE:
	.zero		1192


//--------------------- .nv.constant0._ZN10layer_norm13ln_bwd_kernelINS_13Kernel_traitsIf13__nv_bfloat16S2_S2_fjLj8192ELj1ELj1ELj8ELj16ENS_18Kernel_traits_baseILj8192EfS2_S2_S2_fjLj256EEEEELb0ELb0ELb0ELb0EEEvNS_9BwdParamsE --------------------------
	.section	.nv.constant0._ZN10layer_norm13ln_bwd_kernelINS_13Kernel_traitsIf13__nv_bfloat16S2_S2_fjLj8192ELj1ELj1ELj8ELj16ENS_18Kernel_traits_baseILj8192EfS2_S2_S2_fjLj256EEEEELb0ELb0ELb0ELb0EEEvNS_9BwdParamsE,"a",@progbits
	.sectionflags	@""
	.align	4
.nv.constant0._ZN10layer_norm13ln_bwd_kernelINS_13Kernel_traitsIf13__nv_bfloat16S2_S2_fjLj8192ELj1ELj1ELj8ELj16ENS_18Kernel_traits_baseILj8192EfS2_S2_S2_fjLj256EEEEELb0ELb0ELb0ELb0EEEvNS_9BwdParamsE:
	.zero		1192


//--------------------- .nv.constant0._ZN10layer_norm13ln_bwd_kernelINS_13Kernel_traitsIf13__nv_bfloat16S2_S2_fjLj8192ELj1ELj1ELj8ELj16ENS_18Kernel_traits_baseILj8192EfS2_S2_S2_fjLj256EEEEELb0ELb0ELb0ELb1EEEvNS_9BwdParamsE --------------------------
	.section	.nv.constant0._ZN10layer_norm13ln_bwd_kernelINS_13Kernel_traitsIf13__nv_bfloat16S2_S2_fjLj8192ELj1ELj1ELj8ELj16ENS_18Kernel_traits_baseILj8192EfS2_S2_S2_fjLj256EEEEELb0ELb0ELb0ELb1EEEvNS_9BwdParamsE,"a",@progbits
	.sectionflags	@""
	.align	4
.nv.constant0._ZN10layer_norm13ln_bwd_kernelINS_13Kernel_traitsIf13__nv_bfloat16S2_S2_fjLj8192ELj1ELj1ELj8ELj16ENS_18Kernel_traits_baseILj8192EfS2_S2_S2_fjLj256EEEEELb0ELb0ELb0ELb1EEEvNS_9BwdParamsE:
	.zero		1192


//--------------------- .nv.constant0._ZN10layer_norm13ln_bwd_kernelINS_13Kernel_traitsIf13__nv_bfloat16S2_S2_fjLj8192ELj1ELj1ELj8ELj16ENS_18Kernel_traits_baseILj8192EfS2_S2_S2_fjLj256EEEEELb0ELb0ELb1ELb0EEEvNS_9BwdParamsE --------------------------
	.section	.nv.constant0._ZN10layer_norm13ln_bwd_kernelINS_13Kernel_traitsIf13__nv_bfloat16S2_S2_fjLj8192ELj1ELj1ELj8ELj16ENS_18Kernel_traits_baseILj8192EfS2_S2_S2_fjLj256EEEEELb0ELb0ELb1ELb0EEEvNS_9BwdParamsE,"a",@progbits
	.sectionflags	@""
	.align	4
.nv.constant0._ZN10layer_norm13ln_bwd_kernelINS_13Kernel_traitsIf13__nv_bfloat16S2_S2_fjLj8192ELj1ELj1ELj8ELj16ENS_18Kernel_traits_baseILj8192EfS2_S2_S2_fjLj256EEEEELb0ELb0ELb1ELb0EEEvNS_9BwdParamsE:
	.zero		1192


//--------------------- .nv.constant0._ZN10layer_norm13ln_bwd_kernelINS_13Kernel_traitsIf13__nv_bfloat16S2_S2_fjLj8192ELj1ELj1ELj8ELj16ENS_18Kernel_traits_baseILj8192EfS2_S2_S2_fjLj256EEEEELb0ELb0ELb1ELb1EEEvNS_9BwdParamsE --------------------------
	.section	.nv.constant0._ZN10layer_norm13ln_bwd_kernelINS_13Kernel_traitsIf13__nv_bfloat16S2_S2_fjLj8192ELj1ELj1ELj8ELj16ENS_18Kernel_traits_baseILj8192EfS2_S2_S2_fjLj256EEEEELb0ELb0ELb1ELb1EEEvNS_9BwdParamsE,"a",@progbits
	.sectionflags	@""
	.align	4
.nv.constant0._ZN10layer_norm13ln_bwd_kernelINS_13Kernel_traitsIf13__nv_bfloat16S2_S2_fjLj8192ELj1ELj1ELj8ELj16ENS_18Kernel_traits_baseILj8192EfS2_S2_S2_fjLj256EEEEELb0ELb0ELb1ELb1EEEvNS_9BwdParamsE:
	.zero		1192


//--------------------- .nv.constant0._ZN10layer_norm13ln_bwd_kernelINS_13Kernel_traitsIf13__nv_bfloat16S2_S2_fjLj8192ELj1ELj1ELj8ELj16ENS_18Kernel_traits_baseILj8192EfS2_S2_S2_fjLj256EEEEELb0ELb1ELb0ELb0EEEvNS_9BwdParamsE --------------------------
	.section	.nv.constant0._ZN10layer_norm13ln_bwd_kernelINS_13Kernel_traitsIf13__nv_bfloat16S2_S2_fjLj8192ELj1ELj1ELj8ELj16ENS_18Kernel_traits_baseILj8192EfS2_S2_S2_fjLj256EEEEELb0ELb1ELb0ELb0EEEvNS_9BwdParamsE,"a",@progbits
	.sectionflags	@""
	.align	4
.nv.constant0._ZN10layer_norm13ln_bwd_kernelINS_13Kernel_traitsIf13__nv_bfloat16S2_S2_fjLj8192ELj1ELj1ELj8ELj16ENS_18Kernel_traits_baseILj8192EfS2_S2_S2_fjLj256EEEEELb0ELb1ELb0ELb0EEEvNS_9BwdParamsE:
	.zero		1192


//--------------------- .nv.constant0._ZN10layer_norm13ln_bwd_kernelINS_13Kernel_traitsIf13__nv_bfloat16S2_S2_fjLj8192ELj1ELj1ELj8ELj16ENS_18Kernel_traits_baseILj8192EfS2_S2_S2_fjLj256EEEEELb0ELb1ELb0ELb1EEEvNS_9BwdParamsE --------------------------
	.section	.nv.constant0._ZN10layer_norm13ln_bwd_kernelINS_13Kernel_traitsIf13__nv_bfloat16S2_S2_fjLj8192ELj1ELj1ELj8ELj16ENS_18Kernel_traits_baseILj8192EfS2_S2_S2_fjLj256EEEEELb0ELb1ELb0ELb1EEEvNS_9BwdParamsE,"a",@progbits
	.sectionflags	@""
	.align	4
.nv.constant0._ZN10layer_norm13ln_bwd_kernelINS_13Kernel_traitsIf13__nv_bfloat16S2_S2_fjLj8192ELj1ELj1ELj8ELj16ENS_18Kernel_traits_baseILj8192EfS2_S2_S2_fjLj256EEEEELb0ELb1ELb0ELb1EEEvNS_9BwdParamsE:
	.zero		1192


//--------------------- .nv.constant0._ZN10layer_norm13ln_bwd_kernelINS_13Kernel_traitsIf13__nv_bfloat16S2_S2_fjLj8192ELj1ELj1ELj8ELj16ENS_18Kernel_traits_baseILj8192EfS2_S2_S2_fjLj256EEEEELb0ELb1ELb1ELb0EEEvNS_9BwdParamsE --------------------------
	.section	.nv.constant0._ZN10layer_norm13ln_bwd_kernelINS_13Kernel_traitsIf13__nv_bfloat16S2_S2_fjLj8192ELj1ELj1ELj8ELj16ENS_18Kernel_traits_baseILj8192EfS2_S2_S2_fjLj256EEEEELb0ELb1ELb1ELb0EEEvNS_9BwdParamsE,"a",@progbits
	.sectionflags	@""
	.align	4
.nv.constant0._ZN10layer_norm13ln_bwd_kernelINS_13Kernel_traitsIf13__nv_bfloat16S2_S2_fjLj8192ELj1ELj1ELj8ELj16ENS_18Kernel_traits_baseILj8192EfS2_S2_S2_fjLj256EEEEELb0ELb1ELb1ELb0EEEvNS_9BwdParamsE:
	.zero		1192


//--------------------- .nv.constant0._ZN10layer_norm13ln_bwd_kernelINS_13Kernel_traitsIf13__nv_bfloat16S2_S2_fjLj8192ELj1ELj1ELj8ELj16ENS_18Kernel_traits_baseILj8192EfS2_S2_S2_fjLj256EEEEELb0ELb1ELb1ELb1EEEvNS_9BwdParamsE --------------------------
	.section	.nv.constant0._ZN10layer_norm13ln_bwd_kernelINS_13Kernel_traitsIf13__nv_bfloat16S2_S2_fjLj8192ELj1ELj1ELj8ELj16ENS_18Kernel_traits_baseILj8192EfS2_S2_S2_fjLj256EEEEELb0ELb1ELb1ELb1EEEvNS_9BwdParamsE,"a",@progbits
	.sectionflags	@""
	.align	4
.nv.constant0._ZN10layer_norm13ln_bwd_kernelINS_13Kernel_traitsIf13__nv_bfloat16S2_S2_fjLj8192ELj1ELj1ELj8ELj16ENS_18Kernel_traits_baseILj8192EfS2_S2_S2_fjLj256EEEEELb0ELb1ELb1ELb1EEEvNS_9BwdParamsE:
	.zero		1192


//--------------------- .nv.constant0._ZN10layer_norm13ln_bwd_kernelINS_13Kernel_traitsIf13__nv_bfloat16S2_S2_fjLj8192ELj1ELj1ELj8ELj16ENS_18Kernel_traits_baseILj8192EfS2_S2_S2_fjLj256EEEEELb1ELb0ELb0ELb0EEEvNS_9BwdParamsE --------------------------
	.section	.nv.constant0._ZN10layer_norm13ln_bwd_kernelINS_13Kernel_traitsIf13__nv_bfloat16S2_S2_fjLj8192ELj1ELj1ELj8ELj16ENS_18Kernel_traits_baseILj8192EfS2_S2_S2_fjLj256EEEEELb1ELb0ELb0ELb0EEEvNS_9BwdParamsE,"a",@progbits
	.sectionflags	@""
	.align	4
.nv.constant0._ZN10layer_norm13ln_bwd_kernelINS_13Kernel_traitsIf13__nv_bfloat16S2_S2_fjLj8192ELj1ELj1ELj8ELj16ENS_18Kernel_traits_baseILj8192EfS2_S2_S2_fjLj256EEEEELb1ELb0ELb0ELb0EEEvNS_9BwdParamsE:
	.zero		1192


//--------------------- .nv.constant0._ZN10layer_norm13ln_bwd_kernelINS_13Kernel_traitsIf13__nv_bfloat16S2_S2_fjLj8192ELj1ELj1ELj8ELj16ENS_18Kernel_traits_baseILj8192EfS2_S2_S2_fjLj256EEEEELb1ELb0ELb0ELb1EEEvNS_9BwdParamsE --------------------------
	.section	.nv.constant0._ZN10layer_norm13ln_bwd_kernelINS_13Kernel_traitsIf13__nv_bfloat16S2_S2_fjLj8192ELj1ELj1ELj8ELj16ENS_18Kernel_traits_baseILj8192EfS2_S2_S2_fjLj256EEEEELb1ELb0ELb0ELb1EEEvNS_9BwdParamsE,"a",@progbits
	.sectionflags	@""
	.align	4
.nv.constant0._ZN10layer_norm13ln_bwd_kernelINS_13Kernel_traitsIf13__nv_bfloat16S2_S2_fjLj8192ELj1ELj1ELj8ELj16ENS_18Kernel_traits_baseILj8192EfS2_S2_S2_fjLj256EEEEELb1ELb0ELb0ELb1EEEvNS_9BwdParamsE:
	.zero		1192


//--------------------- .nv.constant0._ZN10layer_norm22ln_bwd_finalize_kernelINS_22Kernel_traits_finalizeILj8192Ef13__nv_bfloat16S2_S2_fjLb0ELj1024ELj4ENS_18Kernel_traits_baseILj8192EfS2_S2_S2_fjLj1024EEEEELb0ELb0EEEvNS_9BwdParamsE --------------------------
	.section	.nv.constant0._ZN10layer_norm22ln_bwd_finalize_kernelINS_22Kernel_traits_finalizeILj8192Ef13__nv_bfloat16S2_S2_fjLb0ELj1024ELj4ENS_18Kernel_traits_baseILj8192EfS2_S2_S2_fjLj1024EEEEELb0ELb0EEEvNS_9BwdParamsE,"a",@progbits
	.sectionflags	@""
	.align	4
.nv.constant0._ZN10layer_norm22ln_bwd_finalize_kernelINS_22Kernel_traits_finalizeILj8192Ef13__nv_bfloat16S2_S2_fjLb0ELj1024ELj4ENS_18Kernel_traits_baseILj8192EfS2_S2_S2_fjLj1024EEEEELb0ELb0EEEvNS_9BwdParamsE:
	.zero		1192


//--------------------- .nv.constant0._ZN10layer_norm13ln_bwd_kernelINS_13Kernel_traitsIf13__nv_bfloat16S2_S2_fjLj8192ELj1ELj1ELj8ELj16ENS_18Kernel_traits_baseILj8192EfS2_S2_S2_fjLj256EEEEELb1ELb0ELb1ELb0EEEvNS_9BwdParamsE --------------------------
	.section	.nv.constant0._ZN10layer_norm13ln_bwd_kernelINS_13Kernel_traitsIf13__nv_bfloat16S2_S2_fjLj8192ELj1ELj1ELj8ELj16ENS_18Kernel_traits_baseILj8192EfS2_S2_S2_fjLj256EEEEELb1ELb0ELb1ELb0EEEvNS_9BwdParamsE,"a",@progbits
	.sectionflags	@""
	.align	4
.nv.constant0._ZN10layer_norm13ln_bwd_kernelINS_13Kernel_traitsIf13__nv_bfloat16S2_S2_fjLj8192ELj1ELj1ELj8ELj16ENS_18Kernel_traits_baseILj8192EfS2_S2_S2_fjLj256EEEEELb1ELb0ELb1ELb0EEEvNS_9BwdParamsE:
	.zero		1192


//--------------------- .nv.constant0._ZN10layer_norm22ln_bwd_finalize_kernelINS_22Kernel_traits_finalizeILj8192Ef13__nv_bfloat16S2_S2_fjLb0ELj1024ELj4ENS_18Kernel_traits_baseILj8192EfS2_S2_S2_fjLj1024EEEEELb0ELb1EEEvNS_9BwdParamsE --------------------------
	.section	.nv.constant0._ZN10layer_norm22ln_bwd_finalize_kernelINS_22Kernel_traits_finalizeILj8192Ef13__nv_bfloat16S2_S2_fjLb0ELj1024ELj4ENS_18Kernel_traits_baseILj8192EfS2_S2_S2_fjLj1024EEEEELb0ELb1EEEvNS_9BwdParamsE,"a",@progbits
	.sectionflags	@""
	.align	4
.nv.constant0._ZN10layer_norm22ln_bwd_finalize_kernelINS_22Kernel_traits_finalizeILj8192Ef13__nv_bfloat16S2_S2_fjLb0ELj1024ELj4ENS_18Kernel_traits_baseILj8192EfS2_S2_S2_fjLj1024EEEEELb0ELb1EEEvNS_9BwdParamsE:
	.zero		1192


//--------------------- .nv.constant0._ZN10layer_norm13ln_bwd_kernelINS_13Kernel_traitsIf13__nv_bfloat16S2_S2_fjLj8192ELj1ELj1ELj8ELj16ENS_18Kernel_traits_baseILj8192EfS2_S2_S2_fjLj256EEEEELb1ELb0ELb1ELb1EEEvNS_9BwdParamsE --------------------------
	.section	.nv.constant0._ZN10layer_norm13ln_bwd_kernelINS_13Kernel_traitsIf13__nv_bfloat16S2_S2_fjLj8192ELj1ELj1ELj8ELj16ENS_18Kernel_traits_baseILj8192EfS2_S2_S2_fjLj256EEEEELb1ELb0ELb1ELb1EEEvNS_9BwdParamsE,"a",@progbits
	.sectionflags	@""
	.align	4
.nv.constant0._ZN10layer_norm13ln_bwd_kernelINS_13Kernel_traitsIf13__nv_bfloat16S2_S2_fjLj8192ELj1ELj1ELj8ELj16ENS_18Kernel_traits_baseILj8192EfS2_S2_S2_fjLj256EEEEELb1ELb0ELb1ELb1EEEvNS_9BwdParamsE:
	.zero		1192


//--------------------- .nv.constant0._ZN10layer_norm13ln_bwd_kernelINS_13Kernel_traitsIf13__nv_bfloat16S2_S2_fjLj8192ELj1ELj1ELj8ELj16ENS_18Kernel_traits_baseILj8192EfS2_S2_S2_fjLj256EEEEELb1ELb1ELb0ELb0EEEvNS_9BwdParamsE --------------------------
	.section	.nv.constant0._ZN10layer_norm13ln_bwd_kernelINS_13Kernel_traitsIf13__nv_bfloat16S2_S2_fjLj8192ELj1ELj1ELj8ELj16ENS_18Kernel_traits_baseILj8192EfS2_S2_S2_fjLj256EEEEELb1ELb1ELb0ELb0EEEvNS_9BwdParamsE,"a",@progbits
	.sectionflags	@""
	.align	4
.nv.constant0._ZN10layer_norm13ln_bwd_kernelINS_13Kernel_traitsIf13__nv_bfloat16S2_S2_fjLj8192ELj1ELj1ELj8ELj16ENS_18Kernel_traits_baseILj8192EfS2_S2_S2_fjLj256EEEEELb1ELb1ELb0ELb0EEEvNS_9BwdParamsE:
	.zero		1192


//--------------------- .nv.constant0._ZN10layer_norm13ln_bwd_kernelINS_13Kernel_traitsIf13__nv_bfloat16S2_S2_fjLj8192ELj1ELj1ELj8ELj16ENS_18Kernel_traits_baseILj8192EfS2_S2_S2_fjLj256EEEEELb1ELb1ELb0ELb1EEEvNS_9BwdParamsE --------------------------
	.section	.nv.constant0._ZN10layer_norm13ln_bwd_kernelINS_13Kernel_traitsIf13__nv_bfloat16S2_S2_fjLj8192ELj1ELj1ELj8ELj16ENS_18Kernel_traits_baseILj8192EfS2_S2_S2_fjLj256EEEEELb1ELb1ELb0ELb1EEEvNS_9BwdParamsE,"a",@progbits
	.sectionflags	@""
	.align	4
.nv.constant0._ZN10layer_norm13ln_bwd_kernelINS_13Kernel_traitsIf13__nv_bfloat16S2_S2_fjLj8192ELj1ELj1ELj8ELj16ENS_18Kernel_traits_baseILj8192EfS2_S2_S2_fjLj256EEEEELb1ELb1ELb0ELb1EEEvNS_9BwdParamsE:
	.zero		1192


//--------------------- .nv.constant0._ZN10layer_norm22ln_bwd_finalize_kernelINS_22Kernel_traits_finalizeILj8192Ef13__nv_bfloat16S2_S2_fjLb1ELj1024ELj4ENS_18Kernel_traits_baseILj8192EfS2_S2_S2_fjLj1024EEEEELb1ELb0EEEvNS_9BwdParamsE --------------------------
	.section	.nv.constant0._ZN10layer_norm22ln_bwd_finalize_kernelINS_22Kernel_traits_finalizeILj8192Ef13__nv_bfloat16S2_S2_fjLb1ELj1024ELj4ENS_18Kernel_traits_baseILj8192EfS2_S2_S2_fjLj1024EEEEELb1ELb0EEEvNS_9BwdParamsE,"a",@progbits
	.sectionflags	@""
	.align	4
.nv.constant0._ZN10layer_norm22ln_bwd_finalize_kernelINS_22Kernel_traits_finalizeILj8192Ef13__nv_bfloat16S2_S2_fjLb1ELj1024ELj4ENS_18Kernel_traits_baseILj8192EfS2_S2_S2_fjLj1024EEEEELb1ELb0EEEvNS_9BwdParamsE:
	.zero		1192


//--------------------- .nv.constant0._ZN10layer_norm13ln_bwd_kernelINS_13Kernel_traitsIf13__nv_bfloat16S2_S2_fjLj8192ELj1ELj1ELj8ELj16ENS_18Kernel_traits_baseILj8192EfS2_S2_S2_fjLj256EEEEELb1ELb1ELb1ELb0EEEvNS_9BwdParamsE --------------------------
	.section	.nv.constant0._ZN10layer_norm13ln_bwd_kernelINS_13Kernel_traitsIf13__nv_bfloat16S2_S2_fjLj8192ELj1ELj1ELj8ELj16ENS_18Kernel_traits_baseILj8192EfS2_S2_S2_fjLj256EEEEELb1ELb1ELb1ELb0EEEvNS_9BwdParamsE,"a",@progbits
	.sectionflags	@""
	.align	4
.nv.constant0._ZN10layer_norm13ln_bwd_kernelINS_13Kernel_traitsIf13__nv_bfloat16S2_S2_fjLj8192ELj1ELj1ELj8ELj16ENS_18Kernel_traits_baseILj8192EfS2_S2_S2_fjLj256EEEEELb1ELb1ELb1ELb0EEEvNS_9BwdParamsE:
	.zero		1192


//--------------------- .nv.constant0._ZN10layer_norm22ln_bwd_finalize_kernelINS_22Kernel_traits_finalizeILj8192Ef13__nv_bfloat16S2_S2_fjLb1ELj1024ELj4ENS_18Kernel_traits_baseILj8192EfS2_S2_S2_fjLj1024EEEEELb1ELb1EEEvNS_9BwdParamsE --------------------------
	.section	.nv.constant0._ZN10layer_norm22ln_bwd_finalize_kernelINS_22Kernel_traits_finalizeILj8192Ef13__nv_bfloat16S2_S2_fjLb1ELj1024ELj4ENS_18Kernel_traits_baseILj8192EfS2_S2_S2_fjLj1024EEEEELb1ELb1EEEvNS_9BwdParamsE,"a",@progbits
	.sectionflags	@""
	.align	4
.nv.constant0._ZN10layer_norm22ln_bwd_finalize_kernelINS_22Kernel_traits_finalizeILj8192Ef13__nv_bfloat16S2_S2_fjLb1ELj1024ELj4ENS_18Kernel_traits_baseILj8192EfS2_S2_S2_fjLj1024EEEEELb1ELb1EEEvNS_9BwdParamsE:
	.zero		1192


//--------------------- .nv.constant0._ZN10layer_norm13ln_bwd_kernelINS_13Kernel_traitsIf13__nv_bfloat16S2_S2_fjLj8192ELj1ELj1ELj8ELj16ENS_18Kernel_traits_baseILj8192EfS2_S2_S2_fjLj256EEEEELb1ELb1ELb1ELb1EEEvNS_9BwdParamsE --------------------------
	.section	.nv.constant0._ZN10layer_norm13ln_bwd_kernelINS_13Kernel_traitsIf13__nv_bfloat16S2_S2_fjLj8192ELj1ELj1ELj8ELj16ENS_18Kernel_traits_baseILj8192EfS2_S2_S2_fjLj256EEEEELb1ELb1ELb1ELb1EEEvNS_9BwdParamsE,"a",@progbits
	.sectionflags	@""
	.align	4
.nv.constant0._ZN10layer_norm13ln_bwd_kernelINS_13Kernel_traitsIf13__nv_bfloat16S2_S2_fjLj8192ELj1ELj1ELj8ELj16ENS_18Kernel_traits_baseILj8192EfS2_S2_S2_fjLj256EEEEELb1ELb1ELb1ELb1EEEvNS_9BwdParamsE:
	.zero		1192


//--------------------- .nv.constant0._ZN10layer_norm13ln_bwd_kernelINS_13Kernel_traitsI13__nv_bfloat16S2_fS2_fjLj8192ELj1ELj1ELj8ELj16ENS_18Kernel_traits_baseILj8192ES2_S2_fS2_fjLj256EEEEELb0ELb0ELb0ELb0EEEvNS_9BwdParamsE --------------------------
	.section	.nv.constant0._ZN10layer_norm13ln_bwd_kernelINS_13Kernel_traitsI13__nv_bfloat16S2_fS2_fjLj8192ELj1ELj1ELj8ELj16ENS_18Kernel_traits_baseILj8192ES2_S2_fS2_fjLj256EEEEELb0ELb0ELb0ELb0EEEvNS_9BwdParamsE,"a",@progbits
	.sectionflags	@""
	.align	4
.nv.constant0._ZN10layer_norm13ln_bwd_kernelINS_13Kernel_traitsI13__nv_bfloat16S2_fS2_fjLj8192ELj1ELj1ELj8ELj16ENS_18Kernel_traits_baseILj8192ES2_S2_fS2_fjLj256EEEEELb0ELb0ELb0ELb0EEEvNS_9BwdParamsE:
	.zero		1192


//--------------------- .nv.constant0._ZN10layer_norm13ln_bwd_kernelINS_13Kernel_traitsI13__nv_bfloat16S2_fS2_fjLj8192ELj1ELj1ELj8ELj16ENS_18Kernel_traits_baseILj8192ES2_S2_fS2_fjLj256EEEEELb0ELb0ELb0ELb1EEEvNS_9BwdParamsE --------------------------
	.section	.nv.constant0._ZN10layer_norm13ln_bwd_kernelINS_13Kernel_traitsI13__nv_bfloat16S2_fS2_fjLj8192ELj1ELj1ELj8ELj16ENS_18Kernel_traits_baseILj8192ES2_S2_fS2_fjLj256EEEEELb0ELb0ELb0ELb1EEEvNS_9BwdParamsE,"a",@progbits
	.sectionflags	@""
	.align	4
.nv.constant0._ZN10layer_norm13ln_bwd_kernelINS_13Kernel_traitsI13__nv_bfloat16S2_fS2_fjLj8192ELj1ELj1ELj8ELj16ENS_18Kernel_traits_baseILj8192ES2_S2_fS2_fjLj256EEEEELb0ELb0ELb0ELb1EEEvNS_9BwdParamsE:
	.zero		1192


//--------------------- .nv.constant0._ZN10layer_norm13ln_bwd_kernelINS_13Kernel_traitsI13__nv_bfloat16S2_fS2_fjLj8192ELj1ELj1ELj8ELj16ENS_18Kernel_traits_baseILj8192ES2_S2_fS2_fjLj256EEEEELb0ELb0ELb1ELb0EEEvNS_9BwdParamsE --------------------------
	.section	.nv.constant0._ZN10layer_norm13ln_bwd_kernelINS_13Kernel_traitsI13__nv_bfloat16S2_fS2_fjLj8192ELj1ELj1ELj8ELj16ENS_18Kernel_traits_baseILj8192ES2_S2_fS2_fjLj256EEEEELb0ELb0ELb1ELb0EEEvNS_9BwdParamsE,"a",@progbits
	.sectionflags	@""
	.align	4
.nv.constant0._ZN10layer_norm13ln_bwd_kernelINS_13Kernel_traitsI13__nv_bfloat16S2_fS2_fjLj8192ELj1ELj1ELj8ELj16ENS_18Kernel_traits_baseILj8192ES2_S2_fS2_fjLj256EEEEELb0ELb0ELb1ELb0EEEvNS_9BwdParamsE:
	.zero		1192


//--------------------- .nv.constant0._ZN10layer_norm13ln_bwd_kernelINS_13Kernel_traitsI13__nv_bfloat16S2_fS2_fjLj8192ELj1ELj1ELj8ELj16ENS_18Kernel_traits_baseILj8192ES2_S2_fS2_fjLj256EEEEELb0ELb0ELb1ELb1EEEvNS_9BwdParamsE --------------------------
	.section	.nv.constant0._ZN10layer_norm13ln_bwd_kernelINS_13Kernel_traitsI13__nv_bfloat16S2_fS2_fjLj8192ELj1ELj1ELj8ELj16ENS_18Kernel_traits_baseILj8192ES2_S2_fS2_fjLj256EEEEELb0ELb0ELb1ELb1EEEvNS_9BwdParamsE,"a",@progbits
	.sectionflags	@""
	.align	4
.nv.constant0._ZN10layer_norm13ln_bwd_kernelINS_13Kernel_traitsI13__nv_bfloat16S2_fS2_fjLj8192ELj1ELj1ELj8ELj16ENS_18Kernel_traits_baseILj8192ES2_S2_fS2_fjLj256EEEEELb0ELb0ELb1ELb1EEEvNS_9BwdParamsE:
	.zero		1192


//--------------------- .nv.constant0._ZN10layer_norm13ln_bwd_kernelINS_13Kernel_traitsI13__nv_bfloat16S2_fS2_fjLj8192ELj1ELj1ELj8ELj16ENS_18Kernel_traits_baseILj8192ES2_S2_fS2_fjLj256EEEEELb0ELb1ELb0ELb0EEEvNS_9BwdParamsE --------------------------
	.section	.nv.constant0._ZN10layer_norm13ln_bwd_kernelINS_13Kernel_traitsI13__nv_bfloat16S2_fS2_fjLj8192ELj1ELj1ELj8ELj16ENS_18Kernel_traits_baseILj8192ES2_S2_fS2_fjLj256EEEEELb0ELb1ELb0ELb0EEEvNS_9BwdParamsE,"a",@progbits
	.sectionflags	@""
	.align	4
.nv.constant0._ZN10layer_norm13ln_bwd_kernelINS_13Kernel_traitsI13__nv_bfloat16S2_fS2_fjLj8192ELj1ELj1ELj8ELj16ENS_18Kernel_traits_baseILj8192ES2_S2_fS2_fjLj256EEEEELb0ELb1ELb0ELb0EEEvNS_9BwdParamsE:
	.zero		1192


//--------------------- .nv.constant0._ZN10layer_norm13ln_bwd_kernelINS_13Kernel_traitsI13__nv_bfloat16S2_fS2_fjLj8192ELj1ELj1ELj8ELj16ENS_18Kernel_traits_baseILj8192ES2_S2_fS2_fjLj256EEEEELb0ELb1ELb0ELb1EEEvNS_9BwdParamsE --------------------------
	.section	.nv.constant0._ZN10layer_norm13ln_bwd_kernelINS_13Kernel_traitsI13__nv_bfloat16S2_fS2_fjLj8192ELj1ELj1ELj8ELj16ENS_18Kernel_traits_baseILj8192ES2_S2_fS2_fjLj256EEEEELb0ELb1ELb0ELb1EEEvNS_9BwdParamsE,"a",@progbits
	.sectionflags	@""
	.align	4
.nv.constant0._ZN10layer_norm13ln_bwd_kernelINS_13Kernel_traitsI13__nv_bfloat16S2_fS2_fjLj8192ELj1ELj1ELj8ELj16ENS_18Kernel_traits_baseILj8192ES2_S2_fS2_fjLj256EEEEELb0ELb1ELb0ELb1EEEvNS_9BwdParamsE:
	.zero		1192


//--------------------- .nv.constant0._ZN10layer_norm13ln_bwd_kernelINS_13Kernel_traitsI13__nv_bfloat16S2_fS2_fjLj8192ELj1ELj1ELj8ELj16ENS_18Kernel_traits_baseILj8192ES2_S2_fS2_fjLj256EEEEELb0ELb1ELb1ELb0EEEvNS_9BwdParamsE --------------------------
	.section	.nv.constant0._ZN10layer_norm13ln_bwd_kernelINS_13Kernel_traitsI13__nv_bfloat16S2_fS2_fjLj8192ELj1ELj1ELj8ELj16ENS_18Kernel_traits_baseILj8192ES2_S2_fS2_fjLj256EEEEELb0ELb1ELb1ELb0EEEvNS_9BwdParamsE,"a",@progbits
	.sectionflags	@""
	.align	4
.nv.constant0._ZN10layer_norm13ln_bwd_kernelINS_13Kernel_traitsI13__nv_bfloat16S2_fS2_fjLj8192ELj1ELj1ELj8ELj16ENS_18Kernel_traits_baseILj8192ES2_S2_fS2_fjLj256EEEEELb0ELb1ELb1ELb0EEEvNS_9BwdParamsE:
	.zero		1192


//--------------------- .nv.constant0._ZN10layer_norm13ln_bwd_kernelINS_13Kernel_traitsI13__nv_bfloat16S2_fS2_fjLj8192ELj1ELj1ELj8ELj16ENS_18Kernel_traits_baseILj8192ES2_S2_fS2_fjLj256EEEEELb0ELb1ELb1ELb1EEEvNS_9BwdParamsE --------------------------
	.section	.nv.constant0._ZN10layer_norm13ln_bwd_kernelINS_13Kernel_traitsI13__nv_bfloat16S2_fS2_fjLj8192ELj1ELj1ELj8ELj16ENS_18Kernel_traits_baseILj8192ES2_S2_fS2_fjLj256EEEEELb0ELb1ELb1ELb1EEEvNS_9BwdParamsE,"a",@progbits
	.sectionflags	@""
	.align	4
.nv.constant0._ZN10layer_norm13ln_bwd_kernelINS_13Kernel_traitsI13__nv_bfloat16S2_fS2_fjLj8192ELj1ELj1ELj8ELj16ENS_18Kernel_traits_baseILj8192ES2_S2_fS2_fjLj256EEEEELb0ELb1ELb1ELb1EEEvNS_9BwdParamsE:
	.zero		1192


//--------------------- .nv.constant0._ZN10layer_norm13ln_bwd_kernelINS_13Kernel_traitsI13__nv_bfloat16S2_fS2_fjLj8192ELj1ELj1ELj8ELj16ENS_18Kernel_traits_baseILj8192ES2_S2_fS2_fjLj256EEEEELb1ELb0ELb0ELb0EEEvNS_9BwdParamsE --------------------------
	.section	.nv.constant0._ZN10layer_norm13ln_bwd_kernelINS_13Kernel_traitsI13__nv_bfloat16S2_fS2_fjLj8192ELj1ELj1ELj8ELj16ENS_18Kernel_traits_baseILj8192ES2_S2_fS2_fjLj256EEEEELb1ELb0ELb0ELb0EEEvNS_9BwdParamsE,"a",@progbits
	.sectionflags	@""
	.align	4
.nv.constant0._ZN10layer_norm13ln_bwd_kernelINS_13Kernel_traitsI13__nv_bfloat16S2_fS2_fjLj8192ELj1ELj1ELj8ELj16ENS_18Kernel_traits_baseILj8192ES2_S2_fS2_fjLj256EEEEELb1ELb0ELb0ELb0EEEvNS_9BwdParamsE:
	.zero		1192


//--------------------- .nv.constant0._ZN10layer_norm13ln_bwd_kernelINS_13Kernel_traitsI13__nv_bfloat16S2_fS2_fjLj8192ELj1ELj1ELj8ELj16ENS_18Kernel_traits_baseILj8192ES2_S2_fS2_fjLj256EEEEELb1ELb0ELb0ELb1EEEvNS_9BwdParamsE --------------------------
	.section	.nv.constant0._ZN10layer_norm13ln_bwd_kernelINS_13Kernel_traitsI13__nv_bfloat16S2_fS2_fjLj8192ELj1ELj1ELj8ELj16ENS_18Kernel_traits_baseILj8192ES2_S2_fS2_fjLj256EEEEELb1ELb0ELb0ELb1EEEvNS_9BwdParamsE,"a",@progbits
	.sectionflags	@""
	.align	4
.nv.constant0._ZN10layer_norm13ln_bwd_kernelINS_13Kernel_traitsI13__nv_bfloat16S2_fS2_fjLj8192ELj1ELj1ELj8ELj16ENS_18Kernel_traits_baseILj8192ES2_S2_fS2_fjLj256EEEEELb1ELb0ELb0ELb1EEEvNS_9BwdParamsE:
	.zero		1192


//--------------------- .nv.constant0._ZN10layer_norm22ln_bwd_finalize_kernelINS_22Kernel_traits_finalizeILj8192E13__nv_bfloat16S2_fS2_fjLb0ELj1024ELj4ENS_18Kernel_traits_baseILj8192ES2_S2_fS2_fjLj1024EEEEELb0ELb0EEEvNS_9BwdParamsE --------------------------
	.section	.nv.constant0._ZN10layer_norm22ln_bwd_finalize_kernelINS_22Kernel_traits_finalizeILj8192E13__nv_bfloat16S2_fS2_fjLb0ELj1024ELj4ENS_18Kernel_traits_baseILj8192ES2_S2_fS2_fjLj1024EEEEELb0ELb0EEEvNS_9BwdParamsE,"a",@progbits
	.sectionflags	@""
	.align	4
.nv.constant0._ZN10layer_norm22ln_bwd_finalize_kernelINS_22Kernel_traits_finalizeILj8192E13__nv_bfloat16S2_fS2_fjLb0ELj1024ELj4ENS_18Kernel_traits_baseILj8192ES2_S2_fS2_fjLj1024EEEEELb0ELb0EEEvNS_9BwdParamsE:
	.zero		1192


//--------------------- .nv.constant0._ZN10layer_norm13ln_bwd_kernelINS_13Kernel_traitsI13__nv_bfloat16S2_fS2_fjLj8192ELj1ELj1ELj8ELj16ENS_18Kernel_traits_baseILj8192ES2_S2_fS2_fjLj256EEEEELb1ELb0ELb1ELb0EEEvNS_9BwdParamsE --------------------------
	.section	.nv.constant0._ZN10layer_norm13ln_bwd_kernelINS_13Kernel_traitsI13__nv_bfloat16S2_fS2_fjLj8192ELj1ELj1ELj8ELj16ENS_18Kernel_traits_baseILj8192ES2_S2_fS2_fjLj256EEEEELb1ELb0ELb1ELb0EEEvNS_9BwdParamsE,"a",@progbits
	.sectionflags	@""
	.align	4
.nv.constant0._ZN10layer_norm13ln_bwd_kernelINS_13Kernel_traitsI13__nv_bfloat16S2_fS2_fjLj8192ELj1ELj1ELj8ELj16ENS_18Kernel_traits_baseILj8192ES2_S2_fS2_fjLj256EEEEELb1ELb0ELb1ELb0EEEvNS_9BwdParamsE:
	.zero		1192


//--------------------- .nv.constant0._ZN10layer_norm22ln_bwd_finalize_kernelINS_22Kernel_traits_finalizeILj8192E13__nv_bfloat16S2_fS2_fjLb0ELj1024ELj4ENS_18Kernel_traits_baseILj8192ES2_S2_fS2_fjLj1024EEEEELb0ELb1EEEvNS_9BwdParamsE --------------------------
	.section	.nv.constant0._ZN10layer_norm22ln_bwd_finalize_kernelINS_22Kernel_traits_finalizeILj8192E13__nv_bfloat16S2_fS2_fjLb0ELj1024ELj4ENS_18Kernel_traits_baseILj8192ES2_S2_fS2_fjLj1024EEEEELb0ELb1EEEvNS_9BwdParamsE,"a",@progbits
	.sectionflags	@""
	.align	4
.nv.constant0._ZN10layer_norm22ln_bwd_finalize_kernelINS_22Kernel_traits_finalizeILj8192E13__nv_bfloat16S2_fS2_fjLb0ELj1024ELj4ENS_18Kernel_traits_baseILj8192ES2_S2_fS2_fjLj1024EEEEELb0ELb1EEEvNS_9BwdParamsE:
	.zero		1192


//--------------------- .nv.constant0._ZN10layer_norm13ln_bwd_kernelINS_13Kernel_traitsI13__nv_bfloat16S2_fS2_fjLj8192ELj1ELj1ELj8ELj16ENS_18Kernel_traits_baseILj8192ES2_S2_fS2_fjLj256EEEEELb1ELb0ELb1ELb1EEEvNS_9BwdParamsE --------------------------
	.section	.nv.constant0._ZN10layer_norm13ln_bwd_kernelINS_13Kernel_traitsI13__nv_bfloat16S2_fS2_fjLj8192ELj1ELj1ELj8ELj16ENS_18Kernel_traits_baseILj8192ES2_S2_fS2_fjLj256EEEEELb1ELb0ELb1ELb1EEEvNS_9BwdParamsE,"a",@progbits
	.sectionflags	@""
	.align	4
.nv.constant0._ZN10layer_norm13ln_bwd_kernelINS_13Kernel_traitsI13__nv_bfloat16S2_fS2_fjLj8192ELj1ELj1ELj8ELj16ENS_18Kernel_traits_baseILj8192ES2_S2_fS2_fjLj256EEEEELb1ELb0ELb1ELb1EEEvNS_9BwdParamsE:
	.zero		1192


//--------------------- .nv.constant0._ZN10layer_norm13ln_bwd_kernelINS_13Kernel_traitsI13__nv_bfloat16S2_fS2_fjLj8192ELj1ELj1ELj8ELj16ENS_18Kernel_traits_baseILj8192ES2_S2_fS2_fjLj256EEEEELb1ELb1ELb0ELb0EEEvNS_9BwdParamsE --------------------------
	.section	.nv.constant0._ZN10layer_norm13ln_bwd_kernelINS_13Kernel_traitsI13__nv_bfloat16S2_fS2_fjLj8192ELj1ELj1ELj8ELj16ENS_18Kernel_traits_baseILj8192ES2_S2_fS2_fjLj256EEEEELb1ELb1ELb0ELb0EEEvNS_9BwdParamsE,"a",@progbits
	.sectionflags	@""
	.align	4
.nv.constant0._ZN10layer_norm13ln_bwd_kernelINS_13Kernel_traitsI13__nv_bfloat16S2_fS2_fjLj8192ELj1ELj1ELj8ELj16ENS_18Kernel_traits_baseILj8192ES2_S2_fS2_fjLj256EEEEELb1ELb1ELb0ELb0EEEvNS_9BwdParamsE:
	.zero		1192


//--------------------- .nv.constant0._ZN10layer_norm13ln_bwd_kernelINS_13Kernel_traitsI13__nv_bfloat16S2_fS2_fjLj8192ELj1ELj1ELj8ELj16ENS_18Kernel_traits_baseILj8192ES2_S2_fS2_fjLj256EEEEELb1ELb1ELb0ELb1EEEvNS_9BwdParamsE --------------------------
	.section	.nv.constant0._ZN10layer_norm13ln_bwd_kernelINS_13Kernel_traitsI13__nv_bfloat16S2_fS2_fjLj8192ELj1ELj1ELj8ELj16ENS_18Kernel_traits_baseILj8192ES2_S2_fS2_fjLj256EEEEELb1ELb1ELb0ELb1EEEvNS_9BwdParamsE,"a",@progbits
	.sectionflags	@""
	.align	4
.nv.constant0._ZN10layer_norm13ln_bwd_kernelINS_13Kernel_traitsI13__nv_bfloat16S2_fS2_fjLj8192ELj1ELj1ELj8ELj16ENS_18Kernel_traits_baseILj8192ES2_S2_fS2_fjLj256EEEEELb1ELb1ELb0ELb1EEEvNS_9BwdParamsE:
	.zero		1192


//--------------------- .nv.constant0._ZN10layer_norm22ln_bwd_finalize_kernelINS_22Kernel_traits_finalizeILj8192E13__nv_bfloat16S2_fS2_fjLb1ELj1024ELj4ENS_18Kernel_traits_baseILj8192ES2_S2_fS2_fjLj1024EEEEELb1ELb0EEEvNS_9BwdParamsE --------------------------
	.section	.nv.constant0._ZN10layer_norm22ln_bwd_finalize_kernelINS_22Kernel_traits_finalizeILj8192E13__nv_bfloat16S2_fS2_fjLb1ELj1024ELj4ENS_18Kernel_traits_baseILj8192ES2_S2_fS2_fjLj1024EEEEELb1ELb0EEEvNS_9BwdParamsE,"a",@progbits
	.sectionflags	@""
	.align	4
.nv.constant0._ZN10layer_norm22ln_bwd_finalize_kernelINS_22Kernel_traits_finalizeILj8192E13__nv_bfloat16S2_fS2_fjLb1ELj1024ELj4ENS_18Kernel_traits_baseILj8192ES2_S2_fS2_fjLj1024EEEEELb1ELb0EEEvNS_9BwdParamsE:
	.zero		1192


//--------------------- .nv.constant0._ZN10layer_norm13ln_bwd_kernelINS_13Kernel_traitsI13__nv_bfloat16S2_fS2_fjLj8192ELj1ELj1ELj8ELj16ENS_18Kernel_traits_baseILj8192ES2_S2_fS2_fjLj256EEEEELb1ELb1ELb1ELb0EEEvNS_9BwdParamsE --------------------------
	.section	.nv.constant0._ZN10layer_norm13ln_bwd_kernelINS_13Kernel_traitsI13__nv_bfloat16S2_fS2_fjLj8192ELj1ELj1ELj8ELj16ENS_18Kernel_traits_baseILj8192ES2_S2_fS2_fjLj256EEEEELb1ELb1ELb1ELb0EEEvNS_9BwdParamsE,"a",@progbits
	.sectionflags	@""
	.align	4
.nv.constant0._ZN10layer_norm13ln_bwd_kernelINS_13Kernel_traitsI13__nv_bfloat16S2_fS2_fjLj8192ELj1ELj1ELj8ELj16ENS_18Kernel_traits_baseILj8192ES2_S2_fS2_fjLj256EEEEELb1ELb1ELb1ELb0EEEvNS_9BwdParamsE:
	.zero		1192


//--------------------- .nv.constant0._ZN10layer_norm22ln_bwd_finalize_kernelINS_22Kernel_traits_finalizeILj8192E13__nv_bfloat16S2_fS2_fjLb1ELj1024ELj4ENS_18Kernel_traits_baseILj8192ES2_S2_fS2_fjLj1024EEEEELb1ELb1EEEvNS_9BwdParamsE --------------------------
	.section	.nv.constant0._ZN10layer_norm22ln_bwd_finalize_kernelINS_22Kernel_traits_finalizeILj8192E13__nv_bfloat16S2_fS2_fjLb1ELj1024ELj4ENS_18Kernel_traits_baseILj8192ES2_S2_fS2_fjLj1024EEEEELb1ELb1EEEvNS_9BwdParamsE,"a",@progbits
	.sectionflags	@""
	.align	4
.nv.constant0._ZN10layer_norm22ln_bwd_finalize_kernelINS_22Kernel_traits_finalizeILj8192E13__nv_bfloat16S2_fS2_fjLb1ELj1024ELj4ENS_18Kernel_traits_baseILj8192ES2_S2_fS2_fjLj1024EEEEELb1ELb1EEEvNS_9BwdParamsE:
	.zero		1192


//--------------------- .nv.constant0._ZN10layer_norm13ln_bwd_kernelINS_13Kernel_traitsI13__nv_bfloat16S2_fS2_fjLj8192ELj1ELj1ELj8ELj16ENS_18Kernel_traits_baseILj8192ES2_S2_fS2_fjLj256EEEEELb1ELb1ELb1ELb1EEEvNS_9BwdParamsE --------------------------
	.section	.nv.constant0._ZN10layer_norm13ln_bwd_kernelINS_13Kernel_traitsI13__nv_bfloat16S2_fS2_fjLj8192ELj1ELj1ELj8ELj16ENS_18Kernel_traits_baseILj8192ES2_S2_fS2_fjLj256EEEEELb1ELb1ELb1ELb1EEEvNS_9BwdParamsE,"a",@progbits
	.sectionflags	@""
	.align	4
.nv.constant0._ZN10layer_norm13ln_bwd_kernelINS_13Kernel_traitsI13__nv_bfloat16S2_fS2_fjLj8192ELj1ELj1ELj8ELj16ENS_18Kernel_traits_baseILj8192ES2_S2_fS2_fjLj256EEEEELb1ELb1ELb1ELb1EEEvNS_9BwdParamsE:
	.zero		1192


//--------------------- .nv.constant0._ZN10layer_norm13ln_bwd_kernelINS_13Kernel_traitsIf13__nv_bfloat16fS2_fjLj8192ELj1ELj1ELj8ELj16ENS_18Kernel_traits_baseILj8192EfS2_fS2_fjLj256EEEEELb0ELb0ELb0ELb0EEEvNS_9BwdParamsE --------------------------
	.section	.nv.constant0._ZN10layer_norm13ln_bwd_kernelINS_13Kernel_traitsIf13__nv_bfloat16fS2_fjLj8192ELj1ELj1ELj8ELj16ENS_18Kernel_traits_baseILj8192EfS2_fS2_fjLj256EEEEELb0ELb0ELb0ELb0EEEvNS_9BwdParamsE,"a",@progbits
	.sectionflags	@""
	.align	4
.nv.constant0._ZN10layer_norm13ln_bwd_kernelINS_13Kernel_traitsIf13__nv_bfloat16fS2_fjLj8192ELj1ELj1ELj8ELj16ENS_18Kernel_traits_baseILj8192EfS2_fS2_fjLj256EEEEELb0ELb0ELb0ELb0EEEvNS_9BwdParamsE:
	.zero		1192


//--------------------- .nv.constant0._ZN10layer_norm13ln_bwd_kernelINS_13Kernel_traitsIf13__nv_bfloat16fS2_fjLj8192ELj1ELj1ELj8ELj16ENS_18Kernel_traits_baseILj8192EfS2_fS2_fjLj256EEEEELb0ELb0ELb0ELb1EEEvNS_9BwdParamsE --------------------------
	.section	.nv.constant0._ZN10layer_norm13ln_bwd_kernelINS_13Kernel_traitsIf13__nv_bfloat16fS2_fjLj8192ELj1ELj1ELj8ELj16ENS_18Kernel_traits_baseILj8192EfS2_fS2_fjLj256EEEEELb0ELb0ELb0ELb1EEEvNS_9BwdParamsE,"a",@progbits
	.sectionflags	@""
	.align	4
.nv.constant0._ZN10layer_norm13ln_bwd_kernelINS_13Kernel_traitsIf13__nv_bfloat16fS2_fjLj8192ELj1ELj1ELj8ELj16ENS_18Kernel_traits_baseILj8192EfS2_fS2_fjLj256EEEEELb0ELb0ELb0ELb1EEEvNS_9BwdParamsE:
	.zero		1192


//--------------------- .nv.constant0._ZN10layer_norm13ln_bwd_kernelINS_13Kernel_traitsIf13__nv_bfloat16fS2_fjLj8192ELj1ELj1ELj8ELj16ENS_18Kernel_traits_baseILj8192EfS2_fS2_fjLj256EEEEELb0ELb0ELb1ELb0EEEvNS_9BwdParamsE --------------------------
	.section	.nv.constant0._ZN10layer_norm13ln_bwd_kernelINS_13Kernel_traitsIf13__nv_bfloat16fS2_fjLj8192ELj1ELj1ELj8ELj16ENS_18Kernel_traits_baseILj8192EfS2_fS2_fjLj256EEEEELb0ELb0ELb1ELb0EEEvNS_9BwdParamsE,"a",@progbits
	.sectionflags	@""
	.align	4
.nv.constant0._ZN10layer_norm13ln_bwd_kernelINS_13Kernel_traitsIf13__nv_bfloat16fS2_fjLj8192ELj1ELj1ELj8ELj16ENS_18Kernel_traits_baseILj8192EfS2_fS2_fjLj256EEEEELb0ELb0ELb1ELb0EEEvNS_9BwdParamsE:
	.zero		1192


//--------------------- .nv.constant0._ZN10layer_norm13ln_bwd_kernelINS_13Kernel_traitsIf13__nv_bfloat16fS2_fjLj8192ELj1ELj1ELj8ELj16ENS_18Kernel_traits_baseILj8192EfS2_fS2_fjLj256EEEEELb0ELb0ELb1ELb1EEEvNS_9BwdParamsE --------------------------
	.section	.nv.constant0._ZN10layer_norm13ln_bwd_kernelINS_13Kernel_traitsIf13__nv_bfloat16fS2_fjLj8192ELj1ELj1ELj8ELj16ENS_18Kernel_traits_baseILj8192EfS2_fS2_fjLj256EEEEELb0ELb0ELb1ELb1EEEvNS_9BwdParamsE,"a",@progbits
	.sectionflags	@""
	.align	4
.nv.constant0._ZN10layer_norm13ln_bwd_kernelINS_13Kernel_traitsIf13__nv_bfloat16fS2_fjLj8192ELj1ELj1ELj8ELj16ENS_18Kernel_traits_baseILj8192EfS2_fS2_fjLj256EEEEELb0ELb0ELb1ELb1EEEvNS_9BwdParamsE:
	.zero		1192


//--------------------- .nv.constant0._ZN10layer_norm13ln_bwd_kernelINS_13Kernel_traitsIf13__nv_bfloat16fS2_fjLj8192ELj1ELj1ELj8ELj16ENS_18Kernel_traits_baseILj8192EfS2_fS2_fjLj256EEEEELb0ELb1ELb0ELb0EEEvNS_9BwdParamsE --------------------------
	.section	.nv.constant0._ZN10layer_norm13ln_bwd_kernelINS_13Kernel_traitsIf13__nv_bfloat16fS2_fjLj8192ELj1ELj1ELj8ELj16ENS_18Kernel_traits_baseILj8192EfS2_fS2_fjLj256EEEEELb0ELb1ELb0ELb0EEEvNS_9BwdParamsE,"a",@progbits
	.sectionflags	@""
	.align	4
.nv.constant0._ZN10layer_norm13ln_bwd_kernelINS_13Kernel_traitsIf13__nv_bfloat16fS2_fjLj8192ELj1ELj1ELj8ELj16ENS_18Kernel_traits_baseILj8192EfS2_fS2_fjLj256EEEEELb0ELb1ELb0ELb0EEEvNS_9BwdParamsE:
	.zero		1192


//--------------------- .nv.constant0._ZN10layer_norm13ln_bwd_kernelINS_13Kernel_traitsIf13__nv_bfloat16fS2_fjLj8192ELj1ELj1ELj8ELj16ENS_18Kernel_traits_baseILj8192EfS2_fS2_fjLj256EEEEELb0ELb1ELb0ELb1EEEvNS_9BwdParamsE --------------------------
	.section	.nv.constant0._ZN10layer_norm13ln_bwd_kernelINS_13Kernel_traitsIf13__nv_bfloat16fS2_fjLj8192ELj1ELj1ELj8ELj16ENS_18Kernel_traits_baseILj8192EfS2_fS2_fjLj256EEEEELb0ELb1ELb0ELb1EEEvNS_9BwdParamsE,"a",@progbits
	.sectionflags	@""
	.align	4
.nv.constant0._ZN10layer_norm13ln_bwd_kernelINS_13Kernel_traitsIf13__nv_bfloat16fS2_fjLj8192ELj1ELj1ELj8ELj16ENS_18Kernel_traits_baseILj8192EfS2_fS2_fjLj256EEEEELb0ELb1ELb0ELb1EEEvNS_9BwdParamsE:
	.zero		1192


//--------------------- .nv.constant0._ZN10layer_norm13ln_bwd_kernelINS_13Kernel_traitsIf13__nv_bfloat16fS2_fjLj8192ELj1ELj1ELj8ELj16ENS_18Kernel_traits_baseILj8192EfS2_fS2_fjLj256EEEEELb0ELb1ELb1ELb0EEEvNS_9BwdParamsE --------------------------
	.section	.nv.constant0._ZN10layer_norm13ln_bwd_kernelINS_13Kernel_traitsIf13__nv_bfloat16fS2_fjLj8192ELj1ELj1ELj8ELj16ENS_18Kernel_traits_baseILj8192EfS2_fS2_fjLj256EEEEELb0ELb1ELb1ELb0EEEvNS_9BwdParamsE,"a",@progbits
	.sectionflags	@""
	.align	4
.nv.constant0._ZN10layer_norm13ln_bwd_kernelINS_13Kernel_traitsIf13__nv_bfloat16fS2_fjLj8192ELj1ELj1ELj8ELj16ENS_18Kernel_traits_baseILj8192EfS2_fS2_fjLj256EEEEELb0ELb1ELb1ELb0EEEvNS_9BwdParamsE:
	.zero		1192


//--------------------- .nv.constant0._ZN10layer_norm13ln_bwd_kernelINS_13Kernel_traitsIf13__nv_bfloat16fS2_fjLj8192ELj1ELj1ELj8ELj16ENS_18Kernel_traits_baseILj8192EfS2_fS2_fjLj256EEEEELb0ELb1ELb1ELb1EEEvNS_9BwdParamsE --------------------------
	.section	.nv.constant0._ZN10layer_norm13ln_bwd_kernelINS_13Kernel_traitsIf13__nv_bfloat16fS2_fjLj8192ELj1ELj1ELj8ELj16ENS_18Kernel_traits_baseILj8192EfS2_fS2_fjLj256EEEEELb0ELb1ELb1ELb1EEEvNS_9BwdParamsE,"a",@progbits
	.sectionflags	@""
	.align	4
.nv.constant0._ZN10layer_norm13ln_bwd_kernelINS_13Kernel_traitsIf13__nv_bfloat16fS2_fjLj8192ELj1ELj1ELj8ELj16ENS_18Kernel_traits_baseILj8192EfS2_fS2_fjLj256EEEEELb0ELb1ELb1ELb1EEEvNS_9BwdParamsE:
	.zero		1192


//--------------------- .nv.constant0._ZN10layer_norm13ln_bwd_kernelINS_13Kernel_traitsIf13__nv_bfloat16fS2_fjLj8192ELj1ELj1ELj8ELj16ENS_18Kernel_traits_baseILj8192EfS2_fS2_fjLj256EEEEELb1ELb0ELb0ELb0EEEvNS_9BwdParamsE --------------------------
	.section	.nv.constant0._ZN10layer_norm13ln_bwd_kernelINS_13Kernel_traitsIf13__nv_bfloat16fS2_fjLj8192ELj1ELj1ELj8ELj16ENS_18Kernel_traits_baseILj8192EfS2_fS2_fjLj256EEEEELb1ELb0ELb0ELb0EEEvNS_9BwdParamsE,"a",@progbits
	.sectionflags	@""
	.align	4
.nv.constant0._ZN10layer_norm13ln_bwd_kernelINS_13Kernel_traitsIf13__nv_bfloat16fS2_fjLj8192ELj1ELj1ELj8ELj16ENS_18Kernel_traits_baseILj8192EfS2_fS2_fjLj256EEEEELb1ELb0ELb0ELb0EEEvNS_9BwdParamsE:
	.zero		1192


//--------------------- .nv.constant0._ZN10layer_norm13ln_bwd_kernelINS_13Kernel_traitsIf13__nv_bfloat16fS2_fjLj8192ELj1ELj1ELj8ELj16ENS_18Kernel_traits_baseILj8192EfS2_fS2_fjLj256EEEEELb1ELb0ELb0ELb1EEEvNS_9BwdParamsE --------------------------
	.section	.nv.constant0._ZN10layer_norm13ln_bwd_kernelINS_13Kernel_traitsIf13__nv_bfloat16fS2_fjLj8192ELj1ELj1ELj8ELj16ENS_18Kernel_traits_baseILj8192EfS2_fS2_fjLj256EEEEELb1ELb0ELb0ELb1EEEvNS_9BwdParamsE,"a",@progbits
	.sectionflags	@""
	.align	4
.nv.constant0._ZN10layer_norm13ln_bwd_kernelINS_13Kernel_traitsIf13__nv_bfloat16fS2_fjLj8192ELj1ELj1ELj8ELj16ENS_18Kernel_traits_baseILj8192EfS2_fS2_fjLj256EEEEELb1ELb0ELb0ELb1EEEvNS_9BwdParamsE:
	.zero		1192


//--------------------- .nv.constant0._ZN10layer_norm22ln_bwd_finalize_kernelINS_22Kernel_traits_finalizeILj8192Ef13__nv_bfloat16fS2_fjLb0ELj1024ELj4ENS_18Kernel_traits_baseILj8192EfS2_fS2_fjLj1024EEEEELb0ELb0EEEvNS_9BwdParamsE --------------------------
	.section	.nv.constant0._ZN10layer_norm22ln_bwd_finalize_kernelINS_22Kernel_traits_finalizeILj8192Ef13__nv_bfloat16fS2_fjLb0ELj1024ELj4ENS_18Kernel_traits_baseILj8192EfS2_fS2_fjLj1024EEEEELb0ELb0EEEvNS_9BwdParamsE,"a",@progbits
	.sectionflags	@""
	.align	4
.nv.constant0._ZN10layer_norm22ln_bwd_finalize_kernelINS_22Kernel_traits_finalizeILj8192Ef13__nv_bfloat16fS2_fjLb0ELj1024ELj4ENS_18Kernel_traits_baseILj8192EfS2_fS2_fjLj1024EEEEELb0ELb0EEEvNS_9BwdParamsE:
	.zero		1192


//--------------------- .nv.constant0._ZN10layer_norm13ln_bwd_kernelINS_13Kernel_traitsIf13__nv_bfloat16fS2_fjLj8192ELj1ELj1ELj8ELj16ENS_18Kernel_traits_baseILj8192EfS2_fS2_fjLj256EEEEELb1ELb0ELb1ELb0EEEvNS_9BwdParamsE --------------------------
	.section	.nv.constant0._ZN10layer_norm13ln_bwd_kernelINS_13Kernel_traitsIf13__nv_bfloat16fS2_fjLj8192ELj1ELj1ELj8ELj16ENS_18Kernel_traits_baseILj8192EfS2_fS2_fjLj256EEEEELb1ELb0ELb1ELb0EEEvNS_9BwdParamsE,"a",@progbits
	.sectionflags	@""
	.align	4
.nv.constant0._ZN10layer_norm13ln_bwd_kernelINS_13Kernel_traitsIf13__nv_bfloat16fS2_fjLj8192ELj1ELj1ELj8ELj16ENS_18Kernel_traits_baseILj8192EfS2_fS2_fjLj256EEEEELb1ELb0ELb1ELb0EEEvNS_9BwdParamsE:
	.zero		1192


//--------------------- .nv.constant0._ZN10layer_norm22ln_bwd_finalize_kernelINS_22Kernel_traits_finalizeILj8192Ef13__nv_bfloat16fS2_fjLb0ELj1024ELj4ENS_18Kernel_traits_baseILj8192EfS2_fS2_fjLj1024EEEEELb0ELb1EEEvNS_9BwdParamsE --------------------------
	.section	.nv.constant0._ZN10layer_norm22ln_bwd_finalize_kernelINS_22Kernel_traits_finalizeILj8192Ef13__nv_bfloat16fS2_fjLb0ELj1024ELj4ENS_18Kernel_traits_baseILj8192EfS2_fS2_fjLj1024EEEEELb0ELb1EEEvNS_9BwdParamsE,"a",@progbits
	.sectionflags	@""
	.align	4
.nv.constant0._ZN10layer_norm22ln_bwd_finalize_kernelINS_22Kernel_traits_finalizeILj8192Ef13__nv_bfloat16fS2_fjLb0ELj1024ELj4ENS_18Kernel_traits_baseILj8192EfS2_fS2_fjLj1024EEEEELb0ELb1EEEvNS_9BwdParamsE:
	.zero		1192


//--------------------- .nv.constant0._ZN10layer_norm13ln_bwd_kernelINS_13Kernel_traitsIf13__nv_bfloat16fS2_fjLj8192ELj1ELj1ELj8ELj16ENS_18Kernel_traits_baseILj8192EfS2_fS2_fjLj256EEEEELb1ELb0ELb1ELb1EEEvNS_9BwdParamsE --------------------------
	.section	.nv.constant0._ZN10layer_norm13ln_bwd_kernelINS_13Kernel_traitsIf13__nv_bfloat16fS2_fjLj8192ELj1ELj1ELj8ELj16ENS_18Kernel_traits_baseILj8192EfS2_fS2_fjLj256EEEEELb1ELb0ELb1ELb1EEEvNS_9BwdParamsE,"a",@progbits
	.sectionflags	@""
	.align	4
.nv.constant0._ZN10layer_norm13ln_bwd_kernelINS_13Kernel_traitsIf13__nv_bfloat16fS2_fjLj8192ELj1ELj1ELj8ELj16ENS_18Kernel_traits_baseILj8192EfS2_fS2_fjLj256EEEEELb1ELb0ELb1ELb1EEEvNS_9BwdParamsE:
	.zero		1192


//--------------------- .nv.constant0._ZN10layer_norm13ln_bwd_kernelINS_13Kernel_traitsIf13__nv_bfloat16fS2_fjLj8192ELj1ELj1ELj8ELj16ENS_18Kernel_traits_baseILj8192EfS2_fS2_fjLj256EEEEELb1ELb1ELb0ELb0EEEvNS_9BwdParamsE --------------------------
	.section	.nv.constant0._ZN10layer_norm13ln_bwd_kernelINS_13Kernel_traitsIf13__nv_bfloat16fS2_fjLj8192ELj1ELj1ELj8ELj16ENS_18Kernel_traits_baseILj8192EfS2_fS2_fjLj256EEEEELb1ELb1ELb0ELb0EEEvNS_9BwdParamsE,"a",@progbits
	.sectionflags	@""
	.align	4
.nv.constant0._ZN10layer_norm13ln_bwd_kernelINS_13Kernel_traitsIf13__nv_bfloat16fS2_fjLj8192ELj1ELj1ELj8ELj16ENS_18Kernel_traits_baseILj8192EfS2_fS2_fjLj256EEEEELb1ELb1ELb0ELb0EEEvNS_9BwdParamsE:
	.zero		1192


//--------------------- .nv.constant0._ZN10layer_norm13ln_bwd_kernelINS_13Kernel_traitsIf13__nv_bfloat16fS2_fjLj8192ELj1ELj1ELj8ELj16ENS_18Kernel_traits_baseILj8192EfS2_fS2_fjLj256EEEEELb1ELb1ELb0ELb1EEEvNS_9BwdParamsE --------------------------
	.section	.nv.constant0._ZN10layer_norm13ln_bwd_kernelINS_13Kernel_traitsIf13__nv_bfloat16fS2_fjLj8192ELj1ELj1ELj8ELj16ENS_18Kernel_traits_baseILj8192EfS2_fS2_fjLj256EEEEELb1ELb1ELb0ELb1EEEvNS_9BwdParamsE,"a",@progbits
	.sectionflags	@""
	.align	4
.nv.constant0._ZN10layer_norm13ln_bwd_kernelINS_13Kernel_traitsIf13__nv_bfloat16fS2_fjLj8192ELj1ELj1ELj8ELj16ENS_18Kernel_traits_baseILj8192EfS2_fS2_fjLj256EEEEELb1ELb1ELb0ELb1EEEvNS_9BwdParamsE:
	.zero		1192


//--------------------- .nv.constant0._ZN10layer_norm22ln_bwd_finalize_kernelINS_22Kernel_traits_finalizeILj8192Ef13__nv_bfloat16fS2_fjLb1ELj1024ELj4ENS_18Kernel_traits_baseILj8192EfS2_fS2_fjLj1024EEEEELb1ELb0EEEvNS_9BwdParamsE --------------------------
	.section	.nv.constant0._ZN10layer_norm22ln_bwd_finalize_kernelINS_22Kernel_traits_finalizeILj8192Ef13__nv_bfloat16fS2_fjLb1ELj1024ELj4ENS_18Kernel_traits_baseILj8192EfS2_fS2_fjLj1024EEEEELb1ELb0EEEvNS_9BwdParamsE,"a",@progbits
	.sectionflags	@""
	.align	4
.nv.constant0._ZN10layer_norm22ln_bwd_finalize_kernelINS_22Kernel_traits_finalizeILj8192Ef13__nv_bfloat16fS2_fjLb1ELj1024ELj4ENS_18Kernel_traits_baseILj8192EfS2_fS2_fjLj1024EEEEELb1ELb0EEEvNS_9BwdParamsE:
	.zero		1192


//--------------------- .nv.constant0._ZN10layer_norm13ln_bwd_kernelINS_13Kernel_traitsIf13__nv_bfloat16fS2_fjLj8192ELj1ELj1ELj8ELj16ENS_18Kernel_traits_baseILj8192EfS2_fS2_fjLj256EEEEELb1ELb1ELb1ELb0EEEvNS_9BwdParamsE --------------------------
	.section	.nv.constant0._ZN10layer_norm13ln_bwd_kernelINS_13Kernel_traitsIf13__nv_bfloat16fS2_fjLj8192ELj1ELj1ELj8ELj16ENS_18Kernel_traits_baseILj8192EfS2_fS2_fjLj256EEEEELb1ELb1ELb1ELb0EEEvNS_9BwdParamsE,"a",@progbits
	.sectionflags	@""
	.align	4
.nv.constant0._ZN10layer_norm13ln_bwd_kernelINS_13Kernel_traitsIf13__nv_bfloat16fS2_fjLj8192ELj1ELj1ELj8ELj16ENS_18Kernel_traits_baseILj8192EfS2_fS2_fjLj256EEEEELb1ELb1ELb1ELb0EEEvNS_9BwdParamsE:
	.zero		1192


//--------------------- .nv.constant0._ZN10layer_norm22ln_bwd_finalize_kernelINS_22Kernel_traits_finalizeILj8192Ef13__nv_bfloat16fS2_fjLb1ELj1024ELj4ENS_18Kernel_traits_baseILj8192EfS2_fS2_fjLj1024EEEEELb1ELb1EEEvNS_9BwdParamsE --------------------------
	.section	.nv.constant0._ZN10layer_norm22ln_bwd_finalize_kernelINS_22Kernel_traits_finalizeILj8192Ef13__nv_bfloat16fS2_fjLb1ELj1024ELj4ENS_18Kernel_traits_baseILj8192EfS2_fS2_fjLj1024EEEEELb1ELb1EEEvNS_9BwdParamsE,"a",@progbits
	.sectionflags	@""
	.align	4
.nv.constant0._ZN10layer_norm22ln_bwd_finalize_kernelINS_22Kernel_traits_finalizeILj8192Ef13__nv_bfloat16fS2_fjLb1ELj1024ELj4ENS_18Kernel_traits_baseILj8192EfS2_fS2_fjLj1024EEEEELb1ELb1EEEvNS_9BwdParamsE:
	.zero		1192


//--------------------- .nv.constant0._ZN10layer_norm13ln_bwd_kernelINS_13Kernel_traitsIf13__nv_bfloat16fS2_fjLj8192ELj1ELj1ELj8ELj16ENS_18Kernel_traits_baseILj8192EfS2_fS2_fjLj256EEEEELb1ELb1ELb1ELb1EEEvNS_9BwdParamsE --------------------------
	.section	.nv.constant0._ZN10layer_norm13ln_bwd_kernelINS_13Kernel_traitsIf13__nv_bfloat16fS2_fjLj8192ELj1ELj1ELj8ELj16ENS_18Kernel_traits_baseILj8192EfS2_fS2_fjLj256EEEEELb1ELb1ELb1ELb1EEEvNS_9BwdParamsE,"a",@progbits
	.sectionflags	@""
	.align	4
.nv.constant0._ZN10layer_norm13ln_bwd_kernelINS_13Kernel_traitsIf13__nv_bfloat16fS2_fjLj8192ELj1ELj1ELj8ELj16ENS_18Kernel_traits_baseILj8192EfS2_fS2_fjLj256EEEEELb1ELb1ELb1ELb1EEEvNS_9BwdParamsE:
	.zero		1192


//--------------------- .nv.constant0._ZN10layer_norm13ln_bwd_kernelINS_13Kernel_traitsIf6__halfS2_S2_fjLj8192ELj1ELj1ELj8ELj16ENS_18Kernel_traits_baseILj8192EfS2_S2_S2_fjLj256EEEEELb0ELb0ELb0ELb0EEEvNS_9BwdParamsE --------------------------
	.section	.nv.constant0._ZN10layer_norm13ln_bwd_kernelINS_13Kernel_traitsIf6__halfS2_S2_fjLj8192ELj1ELj1ELj8ELj16ENS_18Kernel_traits_baseILj8192EfS2_S2_S2_fjLj256EEEEELb0ELb0ELb0ELb0EEEvNS_9BwdParamsE,"a",@progbits
	.sectionflags	@""
	.align	4
.nv.constant0._ZN10layer_norm13ln_bwd_kernelINS_13Kernel_traitsIf6__halfS2_S2_fjLj8192ELj1ELj1ELj8ELj16ENS_18Kernel_traits_baseILj8192EfS2_S2_S2_fjLj256EEEEELb0ELb0ELb0ELb0EEEvNS_9BwdParamsE:
	.zero		1192


//--------------------- .nv.constant0._ZN10layer_norm13ln_bwd_kernelINS_13Kernel_traitsIf6__halfS2_S2_fjLj8192ELj1ELj1ELj8ELj16ENS_18Kernel_traits_baseILj8192EfS2_S2_S2_fjLj256EEEEELb0ELb0ELb0ELb1EEEvNS_9BwdParamsE --------------------------
	.section	.nv.constant0._ZN10layer_norm13ln_bwd_kernelINS_13Kernel_traitsIf6__halfS2_S2_fjLj8192ELj1ELj1ELj8ELj16ENS_18Kernel_traits_baseILj8192EfS2_S2_S2_fjLj256EEEEELb0ELb0ELb0ELb1EEEvNS_9BwdParamsE,"a",@progbits
	.sectionflags	@""
	.align	4
.nv.constant0._ZN10layer_norm13ln_bwd_kernelINS_13Kernel_traitsIf6__halfS2_S2_fjLj8192ELj1ELj1ELj8ELj16ENS_18Kernel_traits_baseILj8192EfS2_S2_S2_fjLj256EEEEELb0ELb0ELb0ELb1EEEvNS_9BwdParamsE:
	.zero		1192


//--------------------- .nv.constant0._ZN10layer_norm13ln_bwd_kernelINS_13Kernel_traitsIf6__halfS2_S2_fjLj8192ELj1ELj1ELj8ELj16ENS_18Kernel_traits_baseILj8192EfS2_S2_S2_fjLj256EEEEELb0ELb0ELb1ELb0EEEvNS_9BwdParamsE --------------------------
	.section	.nv.constant0._ZN10layer_norm13ln_bwd_kernelINS_13Kernel_traitsIf6__halfS2_S2_fjLj8192ELj1ELj1ELj8ELj16ENS_18Kernel_traits_baseILj8192EfS2_S2_S2_fjLj256EEEEELb0ELb0ELb1ELb0EEEvNS_9BwdParamsE,"a",@progbits
	.sectionflags	@""
	.align	4
.nv.constant0._ZN10layer_norm13ln_bwd_kernelINS_13Kernel_traitsIf6__halfS2_S2_fjLj8192ELj1ELj1ELj8ELj16ENS_18Kernel_traits_baseILj8192EfS2_S2_S2_fjLj256EEEEELb0ELb0ELb1ELb0EEEvNS_9BwdParamsE:
	.zero		1192


//--------------------- .nv.constant0._ZN10layer_norm13ln_bwd_kernelINS_13Kernel_traitsIf6__halfS2_S2_fjLj8192ELj1ELj1ELj8ELj16ENS_18Kernel_traits_baseILj8192EfS2_S2_S2_fjLj256EEEEELb0ELb0ELb1ELb1EEEvNS_9BwdParamsE --------------------------
	.section	.nv.constant0._ZN10layer_norm13ln_bwd_kernelINS_13Kernel_traitsIf6__halfS2_S2_fjLj8192ELj1ELj1ELj8ELj16ENS_18Kernel_traits_baseILj8192EfS2_S2_S2_fjLj256EEEEELb0ELb0ELb1ELb1EEEvNS_9BwdParamsE,"a",@progbits
	.sectionflags	@""
	.align	4
.nv.constant0._ZN10layer_norm13ln_bwd_kernelINS_13Kernel_traitsIf6__halfS2_S2_fjLj8192ELj1ELj1ELj8ELj16ENS_18Kernel_traits_baseILj8192EfS2_S2_S2_fjLj256EEEEELb0ELb0ELb1ELb1EEEvNS_9BwdParamsE:
	.zero		1192


//--------------------- .nv.constant0._ZN10layer_norm13ln_bwd_kernelINS_13Kernel_traitsIf6__halfS2_S2_fjLj8192ELj1ELj1ELj8ELj16ENS_18Kernel_traits_baseILj8192EfS2_S2_S2_fjLj256EEEEELb0ELb1ELb0ELb0EEEvNS_9BwdParamsE --------------------------
	.section	.nv.constant0._ZN10layer_norm13ln_bwd_kernelINS_13Kernel_traitsIf6__halfS2_S2_fjLj8192ELj1ELj1ELj8ELj16ENS_18Kernel_traits_baseILj8192EfS2_S2_S2_fjLj256EEEEELb0ELb1ELb0ELb0EEEvNS_9BwdParamsE,"a",@progbits
	.sectionflags	@""
	.align	4
.nv.constant0._ZN10layer_norm13ln_bwd_kernelINS_13Kernel_traitsIf6__halfS2_S2_fjLj8192ELj1ELj1ELj8ELj16ENS_18Kernel_traits_baseILj8192EfS2_S2_S2_fjLj256EEEEELb0ELb1ELb0ELb0EEEvNS_9BwdParamsE:
	.zero		1192


//--------------------- .nv.constant0._ZN10layer_norm13ln_bwd_kernelINS_13Kernel_traitsIf6__halfS2_S2_fjLj8192ELj1ELj1ELj8ELj16ENS_18Kernel_traits_baseILj8192EfS2_S2_S2_fjLj256EEEEELb0ELb1ELb0ELb1EEEvNS_9BwdParamsE --------------------------
	.section	.nv.constant0._ZN10layer_norm13ln_bwd_kernelINS_13Kernel_traitsIf6__halfS2_S2_fjLj8192ELj1ELj1ELj8ELj16ENS_18Kernel_traits_baseILj8192EfS2_S2_S2_fjLj256EEEEELb0ELb1ELb0ELb1EEEvNS_9BwdParamsE,"a",@progbits
	.sectionflags	@""
	.align	4
.nv.constant0._ZN10layer_norm13ln_bwd_kernelINS_13Kernel_traitsIf6__halfS2_S2_fjLj8192ELj1ELj1ELj8ELj16ENS_18Kernel_traits_baseILj8192EfS2_S2_S2_fjLj256EEEEELb0ELb1ELb0ELb1EEEvNS_9BwdParamsE:
	.zero		1192


//--------------------- .nv.constant0._ZN10layer_norm13ln_bwd_kernelINS_13Kernel_traitsIf6__halfS2_S2_fjLj8192ELj1ELj1ELj8ELj16ENS_18Kernel_traits_baseILj8192EfS2_S2_S2_fjLj256EEEEELb0ELb1ELb1ELb0EEEvNS_9BwdParamsE --------------------------
	.section	.nv.constant0._ZN10layer_norm13ln_bwd_kernelINS_13Kernel_traitsIf6__halfS2_S2_fjLj8192ELj1ELj1ELj8ELj16ENS_18Kernel_traits_baseILj8192EfS2_S2_S2_fjLj256EEEEELb0ELb1ELb1ELb0EEEvNS_9BwdParamsE,"a",@progbits
	.sectionflags	@""
	.align	4
.nv.constant0._ZN10layer_norm13ln_bwd_kernelINS_13Kernel_traitsIf6__halfS2_S2_fjLj8192ELj1ELj1ELj8ELj16ENS_18Kernel_traits_baseILj8192EfS2_S2_S2_fjLj256EEEEELb0ELb1ELb1ELb0EEEvNS_9BwdParamsE:
	.zero		1192


//--------------------- .nv.constant0._ZN10layer_norm13ln_bwd_kernelINS_13Kernel_traitsIf6__halfS2_S2_fjLj8192ELj1ELj1ELj8ELj16ENS_18Kernel_traits_baseILj8192EfS2_S2_S2_fjLj256EEEEELb0ELb1ELb1ELb1EEEvNS_9BwdParamsE --------------------------
	.section	.nv.constant0._ZN10layer_norm13ln_bwd_kernelINS_13Kernel_traitsIf6__halfS2_S2_fjLj8192ELj1ELj1ELj8ELj16ENS_18Kernel_traits_baseILj8192EfS2_S2_S2_fjLj256EEEEELb0ELb1ELb1ELb1EEEvNS_9BwdParamsE,"a",@progbits
	.sectionflags	@""
	.align	4
.nv.constant0._ZN10layer_norm13ln_bwd_kernelINS_13Kernel_traitsIf6__halfS2_S2_fjLj8192ELj1ELj1ELj8ELj16ENS_18Kernel_traits_baseILj8192EfS2_S2_S2_fjLj256EEEEELb0ELb1ELb1ELb1EEEvNS_9BwdParamsE:
	.zero		1192


//--------------------- .nv.constant0._ZN10layer_norm13ln_bwd_kernelINS_13Kernel_traitsIf6__halfS2_S2_fjLj8192ELj1ELj1ELj8ELj16ENS_18Kernel_traits_baseILj8192EfS2_S2_S2_fjLj256EEEEELb1ELb0ELb0ELb0EEEvNS_9BwdParamsE --------------------------
	.section	.nv.constant0._ZN10layer_norm13ln_bwd_kernelINS_13Kernel_traitsIf6__halfS2_S2_fjLj8192ELj1ELj1ELj8ELj16ENS_18Kernel_traits_baseILj8192EfS2_S2_S2_fjLj256EEEEELb1ELb0ELb0ELb0EEEvNS_9BwdParamsE,"a",@progbits
	.sectionflags	@""
	.align	4
.nv.constant0._ZN10layer_norm13ln_bwd_kernelINS_13Kernel_traitsIf6__halfS2_S2_fjLj8192ELj1ELj1ELj8ELj16ENS_18Kernel_traits_baseILj8192EfS2_S2_S2_fjLj256EEEEELb1ELb0ELb0ELb0EEEvNS_9BwdParamsE:
	.zero		1192


//--------------------- .nv.constant0._ZN10layer_norm13ln_bwd_kernelINS_13Kernel_traitsIf6__halfS2_S2_fjLj8192ELj1ELj1ELj8ELj16ENS_18Kernel_traits_baseILj8192EfS2_S2_S2_fjLj256EEEEELb1ELb0ELb0ELb1EEEvNS_9BwdParamsE --------------------------
	.section	.nv.constant0._ZN10layer_norm13ln_bwd_kernelINS_13Kernel_traitsIf6__halfS2_S2_fjLj8192ELj1ELj1ELj8ELj16ENS_18Kernel_traits_baseILj8192EfS2_S2_S2_fjLj256EEEEELb1ELb0ELb0ELb1EEEvNS_9BwdParamsE,"a",@progbits
	.sectionflags	@""
	.align	4
.nv.constant0._ZN10layer_norm13ln_bwd_kernelINS_13Kernel_traitsIf6__halfS2_S2_fjLj8192ELj1ELj1ELj8ELj16ENS_18Kernel_traits_baseILj8192EfS2_S2_S2_fjLj256EEEEELb1ELb0ELb0ELb1EEEvNS_9BwdParamsE:
	.zero		1192


//--------------------- .nv.constant0._ZN10layer_norm22ln_bwd_finalize_kernelINS_22Kernel_traits_finalizeILj8192Ef6__halfS2_S2_fjLb0ELj1024ELj4ENS_18Kernel_traits_baseILj8192EfS2_S2_S2_fjLj1024EEEEELb0ELb0EEEvNS_9BwdParamsE --------------------------
	.section	.nv.constant0._ZN10layer_norm22ln_bwd_finalize_kernelINS_22Kernel_traits_finalizeILj8192Ef6__halfS2_S2_fjLb0ELj1024ELj4ENS_18Kernel_traits_baseILj8192EfS2_S2_S2_fjLj1024EEEEELb0ELb0EEEvNS_9BwdParamsE,"a",@progbits
	.sectionflags	@""
	.align	4
.nv.constant0._ZN10layer_norm22ln_bwd_finalize_kernelINS_22Kernel_traits_finalizeILj8192Ef6__halfS2_S2_fjLb0ELj1024ELj4ENS_18Kernel_traits_baseILj8192EfS2_S2_S2_fjLj1024EEEEELb0ELb0EEEvNS_9BwdParamsE:
	.zero		1192


//--------------------- .nv.constant0._ZN10layer_norm13ln_bwd_kernelINS_13Kernel_traitsIf6__halfS2_S2_fjLj8192ELj1ELj1ELj8ELj16ENS_18Kernel_traits_baseILj8192EfS2_S2_S2_fjLj256EEEEELb1ELb0ELb1ELb0EEEvNS_9BwdParamsE --------------------------
	.section	.nv.constant0._ZN10layer_norm13ln_bwd_kernelINS_13Kernel_traitsIf6__halfS2_S2_fjLj8192ELj1ELj1ELj8ELj16ENS_18Kernel_traits_baseILj8192EfS2_S2_S2_fjLj256EEEEELb1ELb0ELb1ELb0EEEvNS_9BwdParamsE,"a",@progbits
	.sectionflags	@""
	.align	4
.nv.constant0._ZN10layer_norm13ln_bwd_kernelINS_13Kernel_traitsIf6__halfS2_S2_fjLj8192ELj1ELj1ELj8ELj16ENS_18Kernel_traits_baseILj8192EfS2_S2_S2_fjLj256EEEEELb1ELb0ELb1ELb0EEEvNS_9BwdParamsE:
	.zero		1192


//--------------------- .nv.constant0._ZN10layer_norm22ln_bwd_finalize_kernelINS_22Kernel_traits_finalizeILj8192Ef6__halfS2_S2_fjLb0ELj1024ELj4ENS_18Kernel_traits_baseILj8192EfS2_S2_S2_fjLj1024EEEEELb0ELb1EEEvNS_9BwdParamsE --------------------------
	.section	.nv.constant0._ZN10layer_norm22ln_bwd_finalize_kernelINS_22Kernel_traits_finalizeILj8192Ef6__halfS2_S2_fjLb0ELj1024ELj4ENS_18Kernel_traits_baseILj8192EfS2_S2_S2_fjLj1024EEEEELb0ELb1EEEvNS_9BwdParamsE,"a",@progbits
	.sectionflags	@""
	.align	4
.nv.constant0._ZN10layer_norm22ln_bwd_finalize_kernelINS_22Kernel_traits_finalizeILj8192Ef6__halfS2_S2_fjLb0ELj1024ELj4ENS_18Kernel_traits_baseILj8192EfS2_S2_S2_fjLj1024EEEEELb0ELb1EEEvNS_9BwdParamsE:
	.zero		1192


//--------------------- .nv.constant0._ZN10layer_norm13ln_bwd_kernelINS_13Kernel_traitsIf6__halfS2_S2_fjLj8192ELj1ELj1ELj8ELj16ENS_18Kernel_traits_baseILj8192EfS2_S2_S2_fjLj256EEEEELb1ELb0ELb1ELb1EEEvNS_9BwdParamsE --------------------------
	.section	.nv.constant0._ZN10layer_norm13ln_bwd_kernelINS_13Kernel_traitsIf6__halfS2_S2_fjLj8192ELj1ELj1ELj8ELj16ENS_18Kernel_traits_baseILj8192EfS2_S2_S2_fjLj256EEEEELb1ELb0ELb1ELb1EEEvNS_9BwdParamsE,"a",@progbits
	.sectionflags	@""
	.align	4
.nv.constant0._ZN10layer_norm13ln_bwd_kernelINS_13Kernel_traitsIf6__halfS2_S2_fjLj8192ELj1ELj1ELj8ELj16ENS_18Kernel_traits_baseILj8192EfS2_S2_S2_fjLj256EEEEELb1ELb0ELb1ELb1EEEvNS_9BwdParamsE:
	.zero		1192


//--------------------- .nv.constant0._ZN10layer_norm13ln_bwd_kernelINS_13Kernel_traitsIf6__halfS2_S2_fjLj8192ELj1ELj1ELj8ELj16ENS_18Kernel_traits_baseILj8192EfS2_S2_S2_fjLj256EEEEELb1ELb1ELb0ELb0EEEvNS_9BwdParamsE --------------------------
	.section	.nv.constant0._ZN10layer_norm13ln_bwd_kernelINS_13Kernel_traitsIf6__halfS2_S2_fjLj8192ELj1ELj1ELj8ELj16ENS_18Kernel_traits_baseILj8192EfS2_S2_S2_fjLj256EEEEELb1ELb1ELb0ELb0EEEvNS_9BwdParamsE,"a",@progbits
	.sectionflags	@""
	.align	4
.nv.constant0._ZN10layer_norm13ln_bwd_kernelINS_13Kernel_traitsIf6__halfS2_S2_fjLj8192ELj1ELj1ELj8ELj16ENS_18Kernel_traits_baseILj8192EfS2_S2_S2_fjLj256EEEEELb1ELb1ELb0ELb0EEEvNS_9BwdParamsE:
	.zero		1192


//--------------------- .nv.constant0._ZN10layer_norm13ln_bwd_kernelINS_13Kernel_traitsIf6__halfS2_S2_fjLj8192ELj1ELj1ELj8ELj16ENS_18Kernel_traits_baseILj8192EfS2_S2_S2_fjLj256EEEEELb1ELb1ELb0ELb1EEEvNS_9BwdParamsE --------------------------
	.section	.nv.constant0._ZN10layer_norm13ln_bwd_kernelINS_13Kernel_traitsIf6__halfS2_S2_fjLj8192ELj1ELj1ELj8ELj16ENS_18Kernel_traits_baseILj8192EfS2_S2_S2_fjLj256EEEEELb1ELb1ELb0ELb1EEEvNS_9BwdParamsE,"a",@progbits
	.sectionflags	@""
	.align	4
.nv.constant0._ZN10layer_norm13ln_bwd_kernelINS_13Kernel_traitsIf6__halfS2_S2_fjLj8192ELj1ELj1ELj8ELj16ENS_18Kernel_traits_baseILj8192EfS2_S2_S2_fjLj256EEEEELb1ELb1ELb0ELb1EEEvNS_9BwdParamsE:
	.zero		1192


//--------------------- .nv.constant0._ZN10layer_norm22ln_bwd_finalize_kernelINS_22Kernel_traits_finalizeILj8192Ef6__halfS2_S2_fjLb1ELj1024ELj4ENS_18Kernel_traits_baseILj8192EfS2_S2_S2_fjLj1024EEEEELb1ELb0EEEvNS_9BwdParamsE --------------------------
	.section	.nv.constant0._ZN10layer_norm22ln_bwd_finalize_kernelINS_22Kernel_traits_finalizeILj8192Ef6__halfS2_S2_fjLb1ELj1024ELj4ENS_18Kernel_traits_baseILj8192EfS2_S2_S2_fjLj1024EEEEELb1ELb0EEEvNS_9BwdParamsE,"a",@progbits
	.sectionflags	@""
	.align	4
.nv.constant0._ZN10layer_norm22ln_bwd_finalize_kernelINS_22Kernel_traits_finalizeILj8192Ef6__halfS2_S2_fjLb1ELj1024ELj4ENS_18Kernel_traits_baseILj8192EfS2_S2_S2_fjLj1024EEEEELb1ELb0EEEvNS_9BwdParamsE:
	.zero		1192


//--------------------- .nv.constant0._ZN10layer_norm13ln_bwd_kernelINS_13Kernel_traitsIf6__halfS2_S2_fjLj8192ELj1ELj1ELj8ELj16ENS_18Kernel_traits_baseILj8192EfS2_S2_S2_fjLj256EEEEELb1ELb1ELb1ELb0EEEvNS_9BwdParamsE --------------------------
	.section	.nv.constant0._ZN10layer_norm13ln_bwd_kernelINS_13Kernel_traitsIf6__halfS2_S2_fjLj8192ELj1ELj1ELj8ELj16ENS_18Kernel_traits_baseILj8192EfS2_S2_S2_fjLj256EEEEELb1ELb1ELb1ELb0EEEvNS_9BwdParamsE,"a",@progbits
	.sectionflags	@""
	.align	4
.nv.constant0._ZN10layer_norm13ln_bwd_kernelINS_13Kernel_traitsIf6__halfS2_S2_fjLj8192ELj1ELj1ELj8ELj16ENS_18Kernel_traits_baseILj8192EfS2_S2_S2_fjLj256EEEEELb1ELb1ELb1ELb0EEEvNS_9BwdParamsE:
	.zero		1192


//--------------------- .nv.constant0._ZN10layer_norm22ln_bwd_finalize_kernelINS_22Kernel_traits_finalizeILj8192Ef6__halfS2_S2_fjLb1ELj1024ELj4ENS_18Kernel_traits_baseILj8192EfS2_S2_S2_fjLj1024EEEEELb1ELb1EEEvNS_9BwdParamsE --------------------------
	.section	.nv.constant0._ZN10layer_norm22ln_bwd_finalize_kernelINS_22Kernel_traits_finalizeILj8192Ef6__halfS2_S2_fjLb1ELj1024ELj4ENS_18Kernel_traits_baseILj8192EfS2_S2_S2_fjLj1024EEEEELb1ELb1EEEvNS_9BwdParamsE,"a",@progbits
	.sectionflags	@""
	.align	4
.nv.constant0._ZN10layer_norm22ln_bwd_finalize_kernelINS_22Kernel_traits_finalizeILj8192Ef6__halfS2_S2_fjLb1ELj1024ELj4ENS_18Kernel_traits_baseILj8192EfS2_S2_S2_fjLj1024EEEEELb1ELb1EEEvNS_9BwdParamsE:
	.zero		1192


//--------------------- .nv.constant0._ZN10layer_norm13ln_bwd_kernelINS_13Kernel_traitsIf6__halfS2_S2_fjLj8192ELj1ELj1ELj8ELj16ENS_18Kernel_traits_baseILj8192EfS2_S2_S2_fjLj256EEEEELb1ELb1ELb1ELb1EEEvNS_9BwdParamsE --------------------------
	.section	.nv.constant0._ZN10layer_norm13ln_bwd_kernelINS_13Kernel_traitsIf6__halfS2_S2_fjLj8192ELj1ELj1ELj8ELj16ENS_18Kernel_traits_baseILj8192EfS2_S2_S2_fjLj256EEEEELb1ELb1ELb1ELb1EEEvNS_9BwdParamsE,"a",@progbits
	.sectionflags	@""
	.align	4
.nv.constant0._ZN10layer_norm13ln_bwd_kernelINS_13Kernel_traitsIf6__halfS2_S2_fjLj8192ELj1ELj1ELj8ELj16ENS_18Kernel_traits_baseILj8192EfS2_S2_S2_fjLj256EEEEELb1ELb1ELb1ELb1EEEvNS_9BwdParamsE:
	.zero		1192


//--------------------- .nv.constant0._ZN10layer_norm13ln_bwd_kernelINS_13Kernel_traitsI6__halfS2_fS2_fjLj8192ELj1ELj1ELj8ELj16ENS_18Kernel_traits_baseILj8192ES2_S2_fS2_fjLj256EEEEELb0ELb0ELb0ELb0EEEvNS_9BwdParamsE --------------------------
	.section	.nv.constant0._ZN10layer_norm13ln_bwd_kernelINS_13Kernel_traitsI6__halfS2_fS2_fjLj8192ELj1ELj1ELj8ELj16ENS_18Kernel_traits_baseILj8192ES2_S2_fS2_fjLj256EEEEELb0ELb0ELb0ELb0EEEvNS_9BwdParamsE,"a",@progbits
	.sectionflags	@""
	.align	4
.nv.constant0._ZN10layer_norm13ln_bwd_kernelINS_13Kernel_traitsI6__halfS2_fS2_fjLj8192ELj1ELj1ELj8ELj16ENS_18Kernel_traits_baseILj8192ES2_S2_fS2_fjLj256EEEEELb0ELb0ELb0ELb0EEEvNS_9BwdParamsE:
	.zero		1192


//--------------------- .nv.constant0._ZN10layer_norm13ln_bwd_kernelINS_13Kernel_traitsI6__halfS2_fS2_fjLj8192ELj1ELj1ELj8ELj16ENS_18Kernel_traits_baseILj8192ES2_S2_fS2_fjLj256EEEEELb0ELb0ELb0ELb1EEEvNS_9BwdParamsE --------------------------
	.section	.nv.constant0._ZN10layer_norm13ln_bwd_kernelINS_13Kernel_traitsI6__halfS2_fS2_fjLj8192ELj1ELj1ELj8ELj16ENS_18Kernel_traits_baseILj8192ES2_S2_fS2_fjLj256EEEEELb0ELb0ELb0ELb1EEEvNS_9BwdParamsE,"a",@progbits
	.sectionflags	@""
	.align	4
.nv.constant0._ZN10layer_norm13ln_bwd_kernelINS_13Kernel_traitsI6__halfS2_fS2_fjLj8192ELj1ELj1ELj8ELj16ENS_18Kernel_traits_baseILj8192ES2_S2_fS2_fjLj256EEEEELb0ELb0ELb0ELb1EEEvNS_9BwdParamsE:
	.zero		1192


//--------------------- .nv.constant0._ZN10layer_norm13ln_bwd_kernelINS_13Kernel_traitsI6__halfS2_fS2_fjLj8192ELj1ELj1ELj8ELj16ENS_18Kernel_traits_baseILj8192ES2_S2_fS2_fjLj256EEEEELb0ELb0ELb1ELb0EEEvNS_9BwdParamsE --------------------------
	.section	.nv.constant0._ZN10layer_norm13ln_bwd_kernelINS_13Kernel_traitsI6__halfS2_fS2_fjLj8192ELj1ELj1ELj8ELj16ENS_18Kernel_traits_baseILj8192ES2_S2_fS2_fjLj256EEEEELb0ELb0ELb1ELb0EEEvNS_9BwdParamsE,"a",@progbits
	.sectionflags	@""
	.align	4
.nv.constant0._ZN10layer_norm13ln_bwd_kernelINS_13Kernel_traitsI6__halfS2_fS2_fjLj8192ELj1ELj1ELj8ELj16ENS_18Kernel_traits_baseILj8192ES2_S2_fS2_fjLj256EEEEELb0ELb0ELb1ELb0EEEvNS_9BwdParamsE:
	.zero		1192


//--------------------- .nv.constant0._ZN10layer_norm13ln_bwd_kernelINS_13Kernel_traitsI6__halfS2_fS2_fjLj8192ELj1ELj1ELj8ELj16ENS_18Kernel_traits_baseILj8192ES2_S2_fS2_fjLj256EEEEELb0ELb0ELb1ELb1EEEvNS_9BwdParamsE --------------------------
	.section	.nv.constant0._ZN10layer_norm13ln_bwd_kernelINS_13Kernel_traitsI6__halfS2_fS2_fjLj8192ELj1ELj1ELj8ELj16ENS_18Kernel_traits_baseILj8192ES2_S2_fS2_fjLj256EEEEELb0ELb0ELb1ELb1EEEvNS_9BwdParamsE,"a",@progbits
	.sectionflags	@""
	.align	4
.nv.constant0._ZN10layer_norm13ln_bwd_kernelINS_13Kernel_traitsI6__halfS2_fS2_fjLj8192ELj1ELj1ELj8ELj16ENS_18Kernel_traits_baseILj8192ES2_S2_fS2_fjLj256EEEEELb0ELb0ELb1ELb1EEEvNS_9BwdParamsE:
	.zero		1192


//--------------------- .nv.constant0._ZN10layer_norm13ln_bwd_kernelINS_13Kernel_traitsI6__halfS2_fS2_fjLj8192ELj1ELj1ELj8ELj16ENS_18Kernel_traits_baseILj8192ES2_S2_fS2_fjLj256EEEEELb0ELb1ELb0ELb0EEEvNS_9BwdParamsE --------------------------
	.section	.nv.constant0._ZN10layer_norm13ln_bwd_kernelINS_13Kernel_traitsI6__halfS2_fS2_fjLj8192ELj1ELj1ELj8ELj16ENS_18Kernel_traits_baseILj8192ES2_S2_fS2_fjLj256EEEEELb0ELb1ELb0ELb0EEEvNS_9BwdParamsE,"a",@progbits
	.sectionflags	@""
	.align	4
.nv.constant0._ZN10layer_norm13ln_bwd_kernelINS_13Kernel_traitsI6__halfS2_fS2_fjLj8192ELj1ELj1ELj8ELj16ENS_18Kernel_traits_baseILj8192ES2_S2_fS2_fjLj256EEEEELb0ELb1ELb0ELb0EEEvNS_9BwdParamsE:
	.zero		1192


//--------------------- .nv.constant0._ZN10layer_norm13ln_bwd_kernelINS_13Kernel_traitsI6__halfS2_fS2_fjLj8192ELj1ELj1ELj8ELj16ENS_18Kernel_traits_baseILj8192ES2_S2_fS2_fjLj256EEEEELb0ELb1ELb0ELb1EEEvNS_9BwdParamsE --------------------------
	.section	.nv.constant0._ZN10layer_norm13ln_bwd_kernelINS_13Kernel_traitsI6__halfS2_fS2_fjLj8192ELj1ELj1ELj8ELj16ENS_18Kernel_traits_baseILj8192ES2_S2_fS2_fjLj256EEEEELb0ELb1ELb0ELb1EEEvNS_9BwdParamsE,"a",@progbits
	.sectionflags	@""
	.align	4
.nv.constant0._ZN10layer_norm13ln_bwd_kernelINS_13Kernel_traitsI6__halfS2_fS2_fjLj8192ELj1ELj1ELj8ELj16ENS_18Kernel_traits_baseILj8192ES2_S2_fS2_fjLj256EEEEELb0ELb1ELb0ELb1EEEvNS_9BwdParamsE:
	.zero		1192


//--------------------- .nv.constant0._ZN10layer_norm13ln_bwd_kernelINS_13Kernel_traitsI6__halfS2_fS2_fjLj8192ELj1ELj1ELj8ELj16ENS_18Kernel_traits_baseILj8192ES2_S2_fS2_fjLj256EEEEELb0ELb1ELb1ELb0EEEvNS_9BwdParamsE --------------------------
	.section	.nv.constant0._ZN10layer_norm13ln_bwd_kernelINS_13Kernel_traitsI6__halfS2_fS2_fjLj8192ELj1ELj1ELj8ELj16ENS_18Kernel_traits_baseILj8192ES2_S2_fS2_fjLj256EEEEELb0ELb1ELb1ELb0EEEvNS_9BwdParamsE,"a",@progbits
	.sectionflags	@""
	.align	4
.nv.constant0._ZN10layer_norm13ln_bwd_kernelINS_13Kernel_traitsI6__halfS2_fS2_fjLj8192ELj1ELj1ELj8ELj16ENS_18Kernel_traits_baseILj8192ES2_S2_fS2_fjLj256EEEEELb0ELb1ELb1ELb0EEEvNS_9BwdParamsE:
	.zero		1192


//--------------------- .nv.constant0._ZN10layer_norm13ln_bwd_kernelINS_13Kernel_traitsI6__halfS2_fS2_fjLj8192ELj1ELj1ELj8ELj16ENS_18Kernel_traits_baseILj8192ES2_S2_fS2_fjLj256EEEEELb0ELb1ELb1ELb1EEEvNS_9BwdParamsE --------------------------
	.section	.nv.constant0._ZN10layer_norm13ln_bwd_kernelINS_13Kernel_traitsI6__halfS2_fS2_fjLj8192ELj1ELj1ELj8ELj16ENS_18Kernel_traits_baseILj8192ES2_S2_fS2_fjLj256EEEEELb0ELb1ELb1ELb1EEEvNS_9BwdParamsE,"a",@progbits
	.sectionflags	@""
	.align	4
.nv.constant0._ZN10layer_norm13ln_bwd_kernelINS_13Kernel_traitsI6__halfS2_fS2_fjLj8192ELj1ELj1ELj8ELj16ENS_18Kernel_traits_baseILj8192ES2_S2_fS2_fjLj256EEEEELb0ELb1ELb1ELb1EEEvNS_9BwdParamsE:
	.zero		1192


//--------------------- .nv.constant0._ZN10layer_norm13ln_bwd_kernelINS_13Kernel_traitsI6__halfS2_fS2_fjLj8192ELj1ELj1ELj8ELj16ENS_18Kernel_traits_baseILj8192ES2_S2_fS2_fjLj256EEEEELb1ELb0ELb0ELb0EEEvNS_9BwdParamsE --------------------------
	.section	.nv.constant0._ZN10layer_norm13ln_bwd_kernelINS_13Kernel_traitsI6__halfS2_fS2_fjLj8192ELj1ELj1ELj8ELj16ENS_18Kernel_traits_baseILj8192ES2_S2_fS2_fjLj256EEEEELb1ELb0ELb0ELb0EEEvNS_9BwdParamsE,"a",@progbits
	.sectionflags	@""
	.align	4
.nv.constant0._ZN10layer_norm13ln_bwd_kernelINS_13Kernel_traitsI6__halfS2_fS2_fjLj8192ELj1ELj1ELj8ELj16ENS_18Kernel_traits_baseILj8192ES2_S2_fS2_fjLj256EEEEELb1ELb0ELb0ELb0EEEvNS_9BwdParamsE:
	.zero		1192


//--------------------- .nv.constant0._ZN10layer_norm13ln_bwd_kernelINS_13Kernel_traitsI6__halfS2_fS2_fjLj8192ELj1ELj1ELj8ELj16ENS_18Kernel_traits_baseILj8192ES2_S2_fS2_fjLj256EEEEELb1ELb0ELb0ELb1EEEvNS_9BwdParamsE --------------------------
	.section	.nv.constant0._ZN10layer_norm13ln_bwd_kernelINS_13Kernel_traitsI6__halfS2_fS2_fjLj8192ELj1ELj1ELj8ELj16ENS_18Kernel_traits_baseILj8192ES2_S2_fS2_fjLj256EEEEELb1ELb0ELb0ELb1EEEvNS_9BwdParamsE,"a",@progbits
	.sectionflags	@""
	.align	4
.nv.constant0._ZN10layer_norm13ln_bwd_kernelINS_13Kernel_traitsI6__halfS2_fS2_fjLj8192ELj1ELj1ELj8ELj16ENS_18Kernel_traits_baseILj8192ES2_S2_fS2_fjLj256EEEEELb1ELb0ELb0ELb1EEEvNS_9BwdParamsE:
	.zero		1192


//--------------------- .nv.constant0._ZN10layer_norm22ln_bwd_finalize_kernelINS_22Kernel_traits_finalizeILj8192E6__halfS2_fS2_fjLb0ELj1024ELj4ENS_18Kernel_traits_baseILj8192ES2_S2_fS2_fjLj1024EEEEELb0ELb0EEEvNS_9BwdParamsE --------------------------
	.section	.nv.constant0._ZN10layer_norm22ln_bwd_finalize_kernelINS_22Kernel_traits_finalizeILj8192E6__halfS2_fS2_fjLb0ELj1024ELj4ENS_18Kernel_traits_baseILj8192ES2_S2_fS2_fjLj1024EEEEELb0ELb0EEEvNS_9BwdParamsE,"a",@progbits
	.sectionflags	@""
	.align	4
.nv.constant0._ZN10layer_norm22ln_bwd_finalize_kernelINS_22Kernel_traits_finalizeILj8192E6__halfS2_fS2_fjLb0ELj1024ELj4ENS_18Kernel_traits_baseILj8192ES2_S2_fS2_fjLj1024EEEEELb0ELb0EEEvNS_9BwdParamsE:
	.zero		1192


//--------------------- .nv.constant0._ZN10layer_norm13ln_bwd_kernelINS_13Kernel_traitsI6__halfS2_fS2_fjLj8192ELj1ELj1ELj8ELj16ENS_18Kernel_traits_baseILj8192ES2_S2_fS2_fjLj256EEEEELb1ELb0ELb1ELb0EEEvNS_9BwdParamsE --------------------------
	.section	.nv.constant0._ZN10layer_norm13ln_bwd_kernelINS_13Kernel_traitsI6__halfS2_fS2_fjLj8192ELj1ELj1ELj8ELj16ENS_18Kernel_traits_baseILj8192ES2_S2_fS2_fjLj256EEEEELb1ELb0ELb1ELb0EEEvNS_9BwdParamsE,"a",@progbits
	.sectionflags	@""
	.align	4
.nv.constant0._ZN10layer_norm13ln_bwd_kernelINS_13Kernel_traitsI6__halfS2_fS2_fjLj8192ELj1ELj1ELj8ELj16ENS_18Kernel_traits_baseILj8192ES2_S2_fS2_fjLj256EEEEELb1ELb0ELb1ELb0EEEvNS_9BwdParamsE:
	.zero		1192


//--------------------- .nv.constant0._ZN10layer_norm22ln_bwd_finalize_kernelINS_22Kernel_traits_finalizeILj8192E6__halfS2_fS2_fjLb0ELj1024ELj4ENS_18Kernel_traits_baseILj8192ES2_S2_fS2_fjLj1024EEEEELb0ELb1EEEvNS_9BwdParamsE --------------------------
	.section	.nv.constant0._ZN10layer_norm22ln_bwd_finalize_kernelINS_22Kernel_traits_finalizeILj8192E6__halfS2_fS2_fjLb0ELj1024ELj4ENS_18Kernel_traits_baseILj8192ES2_S2_fS2_fjLj1024EEEEELb0ELb1EEEvNS_9BwdParamsE,"a",@progbits
	.sectionflags	@""
	.align	4
.nv.constant0._ZN10layer_norm22ln_bwd_finalize_kernelINS_22Kernel_traits_finalizeILj8192E6__halfS2_fS2_fjLb0ELj1024ELj4ENS_18Kernel_traits_baseILj8192ES2_S2_fS2_fjLj1024EEEEELb0ELb1EEEvNS_9BwdParamsE:
	.zero		1192


//--------------------- .nv.constant0._ZN10layer_norm13ln_bwd_kernelINS_13Kernel_traitsI6__halfS2_fS2_fjLj8192ELj1ELj1ELj8ELj16ENS_18Kernel_traits_baseILj8192ES2_S2_fS2_fjLj256EEEEELb1ELb0ELb1ELb1EEEvNS_9BwdParamsE --------------------------
	.section	.nv.constant0._ZN10layer_norm13ln_bwd_kernelINS_13Kernel_traitsI6__halfS2_fS2_fjLj8192ELj1ELj1ELj8ELj16ENS_18Kernel_traits_baseILj8192ES2_S2_fS2_fjLj256EEEEELb1ELb0ELb1ELb1EEEvNS_9BwdParamsE,"a",@progbits
	.sectionflags	@""
	.align	4
.nv.constant0._ZN10layer_norm13ln_bwd_kernelINS_13Kernel_traitsI6__halfS2_fS2_fjLj8192ELj1ELj1ELj8ELj16ENS_18Kernel_traits_baseILj8192ES2_S2_fS2_fjLj256EEEEELb1ELb0ELb1ELb1EEEvNS_9BwdParamsE:
	.zero		1192


//--------------------- .nv.constant0._ZN10layer_norm13ln_bwd_kernelINS_13Kernel_traitsI6__halfS2_fS2_fjLj8192ELj1ELj1ELj8ELj16ENS_18Kernel_traits_baseILj8192ES2_S2_fS2_fjLj256EEEEELb1ELb1ELb0ELb0EEEvNS_9BwdParamsE --------------------------
	.section	.nv.constant0._ZN10layer_norm13ln_bwd_kernelINS_13Kernel_traitsI6__halfS2_fS2_fjLj8192ELj1ELj1ELj8ELj16ENS_18Kernel_traits_baseILj8192ES2_S2_fS2_fjLj256EEEEELb1ELb1ELb0ELb0EEEvNS_9BwdParamsE,"a",@progbits
	.sectionflags	@""
	.align	4
.nv.constant0._ZN10layer_norm13ln_bwd_kernelINS_13Kernel_traitsI6__halfS2_fS2_fjLj8192ELj1ELj1ELj8ELj16ENS_18Kernel_traits_baseILj8192ES2_S2_fS2_fjLj256EEEEELb1ELb1ELb0ELb0EEEvNS_9BwdParamsE:
	.zero		1192


//--------------------- .nv.constant0._ZN10layer_norm13ln_bwd_kernelINS_13Kernel_traitsI6__halfS2_fS2_fjLj8192ELj1ELj1ELj8ELj16ENS_18Kernel_traits_baseILj8192ES2_S2_fS2_fjLj256EEEEELb1ELb1ELb0ELb1EEEvNS_9BwdParamsE --------------------------
	.section	.nv.constant0._ZN10layer_norm13ln_bwd_kernelINS_13Kernel_traitsI6__halfS2_fS2_fjLj8192ELj1ELj1ELj8ELj16ENS_18Kernel_traits_baseILj8192ES2_S2_fS2_fjLj256EEEEELb1ELb1ELb0ELb1EEEvNS_9BwdParamsE,"a",@progbits
	.sectionflags	@""
	.align	4
.nv.constant0._ZN10layer_norm13ln_bwd_kernelINS_13Kernel_traitsI6__halfS2_fS2_fjLj8192ELj1ELj1ELj8ELj16ENS_18Kernel_traits_baseILj8192ES2_S2_fS2_fjLj256EEEEELb1ELb1ELb0ELb1EEEvNS_9BwdParamsE:
	.zero		1192


//--------------------- .nv.constant0._ZN10layer_norm22ln_bwd_finalize_kernelINS_22Kernel_traits_finalizeILj8192E6__halfS2_fS2_fjLb1ELj1024ELj4ENS_18Kernel_traits_baseILj8192ES2_S2_fS2_fjLj1024EEEEELb1ELb0EEEvNS_9BwdParamsE --------------------------
	.section	.nv.constant0._ZN10layer_norm22ln_bwd_finalize_kernelINS_22Kernel_traits_finalizeILj8192E6__halfS2_fS2_fjLb1ELj1024ELj4ENS_18Kernel_traits_baseILj8192ES2_S2_fS2_fjLj1024EEEEELb1ELb0EEEvNS_9BwdParamsE,"a",@progbits
	.sectionflags	@""
	.align	4
.nv.constant0._ZN10layer_norm22ln_bwd_finalize_kernelINS_22Kernel_traits_finalizeILj8192E6__halfS2_fS2_fjLb1ELj1024ELj4ENS_18Kernel_traits_baseILj8192ES2_S2_fS2_fjLj1024EEEEELb1ELb0EEEvNS_9BwdParamsE:
	.zero		1192


//--------------------- .nv.constant0._ZN10layer_norm13ln_bwd_kernelINS_13Kernel_traitsI6__halfS2_fS2_fjLj8192ELj1ELj1ELj8ELj16ENS_18Kernel_traits_baseILj8192ES2_S2_fS2_fjLj256EEEEELb1ELb1ELb1ELb0EEEvNS_9BwdParamsE --------------------------
	.section	.nv.constant0._ZN10layer_norm13ln_bwd_kernelINS_13Kernel_traitsI6__halfS2_fS2_fjLj8192ELj1ELj1ELj8ELj16ENS_18Kernel_traits_baseILj8192ES2_S2_fS2_fjLj256EEEEELb1ELb1ELb1ELb0EEEvNS_9BwdParamsE,"a",@progbits
	.sectionflags	@""
	.align	4
.nv.constant0._ZN10layer_norm13ln_bwd_kernelINS_13Kernel_traitsI6__halfS2_fS2_fjLj8192ELj1ELj1ELj8ELj16ENS_18Kernel_traits_baseILj8192ES2_S2_fS2_fjLj256EEEEELb1ELb1ELb1ELb0EEEvNS_9BwdParamsE:
	.zero		1192


//--------------------- .nv.constant0._ZN10layer_norm22ln_bwd_finalize_kernelINS_22Kernel_traits_finalizeILj8192E6__halfS2_fS2_fjLb1ELj1024ELj4ENS_18Kernel_traits_baseILj8192ES2_S2_fS2_fjLj1024EEEEELb1ELb1EEEvNS_9BwdParamsE --------------------------
	.section	.nv.constant0._ZN10layer_norm22ln_bwd_finalize_kernelINS_22Kernel_traits_finalizeILj8192E6__halfS2_fS2_fjLb1ELj1024ELj4ENS_18Kernel_traits_baseILj8192ES2_S2_fS2_fjLj1024EEEEELb1ELb1EEEvNS_9BwdParamsE,"a",@progbits
	.sectionflags	@""
	.align	4
.nv.constant0._ZN10layer_norm22ln_bwd_finalize_kernelINS_22Kernel_traits_finalizeILj8192E6__halfS2_fS2_fjLb1ELj1024ELj4ENS_18Kernel_traits_baseILj8192ES2_S2_fS2_fjLj1024EEEEELb1ELb1EEEvNS_9BwdParamsE:
	.zero		1192


//--------------------- .nv.constant0._ZN10layer_norm13ln_bwd_kernelINS_13Kernel_traitsI6__halfS2_fS2_fjLj8192ELj1ELj1ELj8ELj16ENS_18Kernel_traits_baseILj8192ES2_S2_fS2_fjLj256EEEEELb1ELb1ELb1ELb1EEEvNS_9BwdParamsE --------------------------
	.section	.nv.constant0._ZN10layer_norm13ln_bwd_kernelINS_13Kernel_traitsI6__halfS2_fS2_fjLj8192ELj1ELj1ELj8ELj16ENS_18Kernel_traits_baseILj8192ES2_S2_fS2_fjLj256EEEEELb1ELb1ELb1ELb1EEEvNS_9BwdParamsE,"a",@progbits
	.sectionflags	@""
	.align	4
.nv.constant0._ZN10layer_norm13ln_bwd_kernelINS_13Kernel_traitsI6__halfS2_fS2_fjLj8192ELj1ELj1ELj8ELj16ENS_18Kernel_traits_baseILj8192ES2_S2_fS2_fjLj256EEEEELb1ELb1ELb1ELb1EEEvNS_9BwdParamsE:
	.zero		1192


//--------------------- .nv.constant0._ZN10layer_norm13ln_bwd_kernelINS_13Kernel_traitsIf6__halffS2_fjLj8192ELj1ELj1ELj8ELj16ENS_18Kernel_traits_baseILj8192EfS2_fS2_fjLj256EEEEELb0ELb0ELb0ELb0EEEvNS_9BwdParamsE --------------------------
	.section	.nv.constant0._ZN10layer_norm13ln_bwd_kernelINS_13Kernel_traitsIf6__halffS2_fjLj8192ELj1ELj1ELj8ELj16ENS_18Kernel_traits_baseILj8192EfS2_fS2_fjLj256EEEEELb0ELb0ELb0ELb0EEEvNS_9BwdParamsE,"a",@progbits
	.sectionflags	@""
	.align	4
.nv.constant0._ZN10layer_norm13ln_bwd_kernelINS_13Kernel_traitsIf6__halffS2_fjLj8192ELj1ELj1ELj8ELj16ENS_18Kernel_traits_baseILj8192EfS2_fS2_fjLj256EEEEELb0ELb0ELb0ELb0EEEvNS_9BwdParamsE:
	.zero		1192


//--------------------- .nv.constant0._ZN10layer_norm13ln_bwd_kernelINS_13Kernel_traitsIf6__halffS2_fjLj8192ELj1ELj1ELj8ELj16ENS_18Kernel_traits_baseILj8192EfS2_fS2_fjLj256EEEEELb0ELb0ELb0ELb1EEEvNS_9BwdParamsE --------------------------
	.section	.nv.constant0._ZN10layer_norm13ln_bwd_kernelINS_13Kernel_traitsIf6__halffS2_fjLj8192ELj1ELj1ELj8ELj16ENS_18Kernel_traits_baseILj8192EfS2_fS2_fjLj256EEEEELb0ELb0ELb0ELb1EEEvNS_9BwdParamsE,"a",@progbits
	.sectionflags	@""
	.align	4
.nv.constant0._ZN10layer_norm13ln_bwd_kernelINS_13Kernel_traitsIf6__halffS2_fjLj8192ELj1ELj1ELj8ELj16ENS_18Kernel_traits_baseILj8192EfS2_fS2_fjLj256EEEEELb0ELb0ELb0ELb1EEEvNS_9BwdParamsE:
	.zero		1192


//--------------------- .nv.constant0._ZN10layer_norm13ln_bwd_kernelINS_13Kernel_traitsIf6__halffS2_fjLj8192ELj1ELj1ELj8ELj16ENS_18Kernel_traits_baseILj8192EfS2_fS2_fjLj256EEEEELb0ELb0ELb1ELb0EEEvNS_9BwdParamsE --------------------------
	.section	.nv.constant0._ZN10layer_norm13ln_bwd_kernelINS_13Kernel_traitsIf6__halffS2_fjLj8192ELj1ELj1ELj8ELj16ENS_18Kernel_traits_baseILj8192EfS2_fS2_fjLj256EEEEELb0ELb0ELb1ELb0EEEvNS_9BwdParamsE,"a",@progbits
	.sectionflags	@""
	.align	4
.nv.constant0._ZN10layer_norm13ln_bwd_kernelINS_13Kernel_traitsIf6__halffS2_fjLj8192ELj1ELj1ELj8ELj16ENS_18Kernel_traits_baseILj8192EfS2_fS2_fjLj256EEEEELb0ELb0ELb1ELb0EEEvNS_9BwdParamsE:
	.zero		1192


//--------------------- .nv.constant0._ZN10layer_norm13ln_bwd_kernelINS_13Kernel_traitsIf6__halffS2_fjLj8192ELj1ELj1ELj8ELj16ENS_18Kernel_traits_baseILj8192EfS2_fS2_fjLj256EEEEELb0ELb0ELb1ELb1EEEvNS_9BwdParamsE --------------------------
	.section	.nv.constant0._ZN10layer_norm13ln_bwd_kernelINS_13Kernel_traitsIf6__halffS2_fjLj8192ELj1ELj1ELj8ELj16ENS_18Kernel_traits_baseILj8192EfS2_fS2_fjLj256EEEEELb0ELb0ELb1ELb1EEEvNS_9BwdParamsE,"a",@progbits
	.sectionflags	@""
	.align	4
.nv.constant0._ZN10layer_norm13ln_bwd_kernelINS_13Kernel_traitsIf6__halffS2_fjLj8192ELj1ELj1ELj8ELj16ENS_18Kernel_traits_baseILj8192EfS2_fS2_fjLj256EEEEELb0ELb0ELb1ELb1EEEvNS_9BwdParamsE:
	.zero		1192


//--------------------- .nv.constant0._ZN10layer_norm13ln_bwd_kernelINS_13Kernel_traitsIf6__halffS2_fjLj8192ELj1ELj1ELj8ELj16ENS_18Kernel_traits_baseILj8192EfS2_fS2_fjLj256EEEEELb0ELb1ELb0ELb0EEEvNS_9BwdParamsE --------------------------
	.section	.nv.constant0._ZN10layer_norm13ln_bwd_kernelINS_13Kernel_traitsIf6__halffS2_fjLj8192ELj1ELj1ELj8ELj16ENS_18Kernel_traits_baseILj8192EfS2_fS2_fjLj256EEEEELb0ELb1ELb0ELb0EEEvNS_9BwdParamsE,"a",@progbits
	.sectionflags	@""
	.align	4
.nv.constant0._ZN10layer_norm13ln_bwd_kernelINS_13Kernel_traitsIf6__halffS2_fjLj8192ELj1ELj1ELj8ELj16ENS_18Kernel_traits_baseILj8192EfS2_fS2_fjLj256EEEEELb0ELb1ELb0ELb0EEEvNS_9BwdParamsE:
	.zero		1192


//--------------------- .nv.constant0._ZN10layer_norm13ln_bwd_kernelINS_13Kernel_traitsIf6__halffS2_fjLj8192ELj1ELj1ELj8ELj16ENS_18Kernel_traits_baseILj8192EfS2_fS2_fjLj256EEEEELb0ELb1ELb0ELb1EEEvNS_9BwdParamsE --------------------------
	.section	.nv.constant0._ZN10layer_norm13ln_bwd_kernelINS_13Kernel_traitsIf6__halffS2_fjLj8192ELj1ELj1ELj8ELj16ENS_18Kernel_traits_baseILj8192EfS2_fS2_fjLj256EEEEELb0ELb1ELb0ELb1EEEvNS_9BwdParamsE,"a",@progbits
	.sectionflags	@""
	.align	4
.nv.constant0._ZN10layer_norm13ln_bwd_kernelINS_13Kernel_traitsIf6__halffS2_fjLj8192ELj1ELj1ELj8ELj16ENS_18Kernel_traits_baseILj8192EfS2_fS2_fjLj256EEEEELb0ELb1ELb0ELb1EEEvNS_9BwdParamsE:
	.zero		1192


//--------------------- .nv.constant0._ZN10layer_norm13ln_bwd_kernelINS_13Kernel_traitsIf6__halffS2_fjLj8192ELj1ELj1ELj8ELj16ENS_18Kernel_traits_baseILj8192EfS2_fS2_fjLj256EEEEELb0ELb1ELb1ELb0EEEvNS_9BwdParamsE --------------------------
	.section	.nv.constant0._ZN10layer_norm13ln_bwd_kernelINS_13Kernel_traitsIf6__halffS2_fjLj8192ELj1ELj1ELj8ELj16ENS_18Kernel_traits_baseILj8192EfS2_fS2_fjLj256EEEEELb0ELb1ELb1ELb0EEEvNS_9BwdParamsE,"a",@progbits
	.sectionflags	@""
	.align	4
.nv.constant0._ZN10layer_norm13ln_bwd_kernelINS_13Kernel_traitsIf6__halffS2_fjLj8192ELj1ELj1ELj8ELj16ENS_18Kernel_traits_baseILj8192EfS2_fS2_fjLj256EEEEELb0ELb1ELb1ELb0EEEvNS_9BwdParamsE:
	.zero		1192


//--------------------- .nv.constant0._ZN10layer_norm13ln_bwd_kernelINS_13Kernel_traitsIf6__halffS2_fjLj8192ELj1ELj1ELj8ELj16ENS_18Kernel_traits_baseILj8192EfS2_fS2_fjLj256EEEEELb0ELb1ELb1ELb1EEEvNS_9BwdParamsE --------------------------
	.section	.nv.constant0._ZN10layer_norm13ln_bwd_kernelINS_13Kernel_traitsIf6__halffS2_fjLj8192ELj1ELj1ELj8ELj16ENS_18Kernel_traits_baseILj8192EfS2_fS2_fjLj256EEEEELb0ELb1ELb1ELb1EEEvNS_9BwdParamsE,"a",@progbits
	.sectionflags	@""
	.align	4
.nv.constant0._ZN10layer_norm13ln_bwd_kernelINS_13Kernel_traitsIf6__halffS2_fjLj8192ELj1ELj1ELj8ELj16ENS_18Kernel_traits_baseILj8192EfS2_fS2_fjLj256EEEEELb0ELb1ELb1ELb1EEEvNS_9BwdParamsE:
	.zero		1192


//--------------------- .nv.constant0._ZN10layer_norm13ln_bwd_kernelINS_13Kernel_traitsIf6__halffS2_fjLj8192ELj1ELj1ELj8ELj16ENS_18Kernel_traits_baseILj8192EfS2_fS2_fjLj256EEEEELb1ELb0ELb0ELb0EEEvNS_9BwdParamsE --------------------------
	.section	.nv.constant0._ZN10layer_norm13ln_bwd_kernelINS_13Kernel_traitsIf6__halffS2_fjLj8192ELj1ELj1ELj8ELj16ENS_18Kernel_traits_baseILj8192EfS2_fS2_fjLj256EEEEELb1ELb0ELb0ELb0EEEvNS_9BwdParamsE,"a",@progbits
	.sectionflags	@""
	.align	4
.nv.constant0._ZN10layer_norm13ln_bwd_kernelINS_13Kernel_traitsIf6__halffS2_fjLj8192ELj1ELj1ELj8ELj16ENS_18Kernel_traits_baseILj8192EfS2_fS2_fjLj256EEEEELb1ELb0ELb0ELb0EEEvNS_9BwdParamsE:
	.zero		1192


//--------------------- .nv.constant0._ZN10layer_norm13ln_bwd_kernelINS_13Kernel_traitsIf6__halffS2_fjLj8192ELj1ELj1ELj8ELj16ENS_18Kernel_traits_baseILj8192EfS2_fS2_fjLj256EEEEELb1ELb0ELb0ELb1EEEvNS_9BwdParamsE --------------------------
	.section	.nv.constant0._ZN10layer_norm13ln_bwd_kernelINS_13Kernel_traitsIf6__halffS2_fjLj8192ELj1ELj1ELj8ELj16ENS_18Kernel_traits_baseILj8192EfS2_fS2_fjLj256EEEEELb1ELb0ELb0ELb1EEEvNS_9BwdParamsE,"a",@progbits
	.sectionflags	@""
	.align	4
.nv.constant0._ZN10layer_norm13ln_bwd_kernelINS_13Kernel_traitsIf6__halffS2_fjLj8192ELj1ELj1ELj8ELj16ENS_18Kernel_traits_baseILj8192EfS2_fS2_fjLj256EEEEELb1ELb0ELb0ELb1EEEvNS_9BwdParamsE:
	.zero		1192


//--------------------- .nv.constant0._ZN10layer_norm22ln_bwd_finalize_kernelINS_22Kernel_traits_finalizeILj8192Ef6__halffS2_fjLb0ELj1024ELj4ENS_18Kernel_traits_baseILj8192EfS2_fS2_fjLj1024EEEEELb0ELb0EEEvNS_9BwdParamsE --------------------------
	.section	.nv.constant0._ZN10layer_norm22ln_bwd_finalize_kernelINS_22Kernel_traits_finalizeILj8192Ef6__halffS2_fjLb0ELj1024ELj4ENS_18Kernel_traits_baseILj8192EfS2_fS2_fjLj1024EEEEELb0ELb0EEEvNS_9BwdParamsE,"a",@progbits
	.sectionflags	@""
	.align	4
.nv.constant0._ZN10layer_norm22ln_bwd_finalize_kernelINS_22Kernel_traits_finalizeILj8192Ef6__halffS2_fjLb0ELj1024ELj4ENS_18Kernel_traits_baseILj8192EfS2_fS2_fjLj1024EEEEELb0ELb0EEEvNS_9BwdParamsE:
	.zero		1192


//--------------------- .nv.constant0._ZN10layer_norm13ln_bwd_kernelINS_13Kernel_traitsIf6__halffS2_fjLj8192ELj1ELj1ELj8ELj16ENS_18Kernel_traits_baseILj8192EfS2_fS2_fjLj256EEEEELb1ELb0ELb1ELb0EEEvNS_9BwdParamsE --------------------------
	.section	.nv.constant0._ZN10layer_norm13ln_bwd_kernelINS_13Kernel_traitsIf6__halffS2_fjLj8192ELj1ELj1ELj8ELj16ENS_18Kernel_traits_baseILj8192EfS2_fS2_fjLj256EEEEELb1ELb0ELb1ELb0EEEvNS_9BwdParamsE,"a",@progbits
	.sectionflags	@""
	.align	4
.nv.constant0._ZN10layer_norm13ln_bwd_kernelINS_13Kernel_traitsIf6__halffS2_fjLj8192ELj1ELj1ELj8ELj16ENS_18Kernel_traits_baseILj8192EfS2_fS2_fjLj256EEEEELb1ELb0ELb1ELb0EEEvNS_9BwdParamsE:
	.zero		1192


//--------------------- .nv.constant0._ZN10layer_norm22ln_bwd_finalize_kernelINS_22Kernel_traits_finalizeILj8192Ef6__halffS2_fjLb0ELj1024ELj4ENS_18Kernel_traits_baseILj8192EfS2_fS2_fjLj1024EEEEELb0ELb1EEEvNS_9BwdParamsE --------------------------
	.section	.nv.constant0._ZN10layer_norm22ln_bwd_finalize_kernelINS_22Kernel_traits_finalizeILj8192Ef6__halffS2_fjLb0ELj1024ELj4ENS_18Kernel_traits_baseILj8192EfS2_fS2_fjLj1024EEEEELb0ELb1EEEvNS_9BwdParamsE,"a",@progbits
	.sectionflags	@""
	.align	4
.nv.constant0._ZN10layer_norm22ln_bwd_finalize_kernelINS_22Kernel_traits_finalizeILj8192Ef6__halffS2_fjLb0ELj1024ELj4ENS_18Kernel_traits_baseILj8192EfS2_fS2_fjLj1024EEEEELb0ELb1EEEvNS_9BwdParamsE:
	.zero		1192


//--------------------- .nv.constant0._ZN10layer_norm13ln_bwd_kernelINS_13Kernel_traitsIf6__halffS2_fjLj8192ELj1ELj1ELj8ELj16ENS_18Kernel_traits_baseILj8192EfS2_fS2_fjLj256EEEEELb1ELb0ELb1ELb1EEEvNS_9BwdParamsE --------------------------
	.section	.nv.constant0._ZN10layer_norm13ln_bwd_kernelINS_13Kernel_traitsIf6__halffS2_fjLj8192ELj1ELj1ELj8ELj16ENS_18Kernel_traits_baseILj8192EfS2_fS2_fjLj256EEEEELb1ELb0ELb1ELb1EEEvNS_9BwdParamsE,"a",@progbits
	.sectionflags	@""
	.align	4
.nv.constant0._ZN10layer_norm13ln_bwd_kernelINS_13Kernel_traitsIf6__halffS2_fjLj8192ELj1ELj1ELj8ELj16ENS_18Kernel_traits_baseILj8192EfS2_fS2_fjLj256EEEEELb1ELb0ELb1ELb1EEEvNS_9BwdParamsE:
	.zero		1192


//--------------------- .nv.constant0._ZN10layer_norm13ln_bwd_kernelINS_13Kernel_traitsIf6__halffS2_fjLj8192ELj1ELj1ELj8ELj16ENS_18Kernel_traits_baseILj8192EfS2_fS2_fjLj256EEEEELb1ELb1ELb0ELb0EEEvNS_9BwdParamsE --------------------------
	.section	.nv.constant0._ZN10layer_norm13ln_bwd_kernelINS_13Kernel_traitsIf6__halffS2_fjLj8192ELj1ELj1ELj8ELj16ENS_18Kernel_traits_baseILj8192EfS2_fS2_fjLj256EEEEELb1ELb1ELb0ELb0EEEvNS_9BwdParamsE,"a",@progbits
	.sectionflags	@""
	.align	4
.nv.constant0._ZN10layer_norm13ln_bwd_kernelINS_13Kernel_traitsIf6__halffS2_fjLj8192ELj1ELj1ELj8ELj16ENS_18Kernel_traits_baseILj8192EfS2_fS2_fjLj256EEEEELb1ELb1ELb0ELb0EEEvNS_9BwdParamsE:
	.zero		1192


//--------------------- .nv.constant0._ZN10layer_norm13ln_bwd_kernelINS_13Kernel_traitsIf6__halffS2_fjLj8192ELj1ELj1ELj8ELj16ENS_18Kernel_traits_baseILj8192EfS2_fS2_fjLj256EEEEELb1ELb1ELb0ELb1EEEvNS_9BwdParamsE --------------------------
	.section	.nv.constant0._ZN10layer_norm13ln_bwd_kernelINS_13Kernel_traitsIf6__halffS2_fjLj8192ELj1ELj1ELj8ELj16ENS_18Kernel_traits_baseILj8192EfS2_fS2_fjLj256EEEEELb1ELb1ELb0ELb1EEEvNS_9BwdParamsE,"a",@progbits
	.sectionflags	@""
	.align	4
.nv.constant0._ZN10layer_norm13ln_bwd_kernelINS_13Kernel_traitsIf6__halffS2_fjLj8192ELj1ELj1ELj8ELj16ENS_18Kernel_traits_baseILj8192EfS2_fS2_fjLj256EEEEELb1ELb1ELb0ELb1EEEvNS_9BwdParamsE:
	.zero		1192


//--------------------- .nv.constant0._ZN10layer_norm22ln_bwd_finalize_kernelINS_22Kernel_traits_finalizeILj8192Ef6__halffS2_fjLb1ELj1024ELj4ENS_18Kernel_traits_baseILj8192EfS2_fS2_fjLj1024EEEEELb1ELb0EEEvNS_9BwdParamsE --------------------------
	.section	.nv.constant0._ZN10layer_norm22ln_bwd_finalize_kernelINS_22Kernel_traits_finalizeILj8192Ef6__halffS2_fjLb1ELj1024ELj4ENS_18Kernel_traits_baseILj8192EfS2_fS2_fjLj1024EEEEELb1ELb0EEEvNS_9BwdParamsE,"a",@progbits
	.sectionflags	@""
	.align	4
.nv.constant0._ZN10layer_norm22ln_bwd_finalize_kernelINS_22Kernel_traits_finalizeILj8192Ef6__halffS2_fjLb1ELj1024ELj4ENS_18Kernel_traits_baseILj8192EfS2_fS2_fjLj1024EEEEELb1ELb0EEEvNS_9BwdParamsE:
	.zero		1192


//--------------------- .nv.constant0._ZN10layer_norm13ln_bwd_kernelINS_13Kernel_traitsIf6__halffS2_fjLj8192ELj1ELj1ELj8ELj16ENS_18Kernel_traits_baseILj8192EfS2_fS2_fjLj256EEEEELb1ELb1ELb1ELb0EEEvNS_9BwdParamsE --------------------------
	.section	.nv.constant0._ZN10layer_norm13ln_bwd_kernelINS_13Kernel_traitsIf6__halffS2_fjLj8192ELj1ELj1ELj8ELj16ENS_18Kernel_traits_baseILj8192EfS2_fS2_fjLj256EEEEELb1ELb1ELb1ELb0EEEvNS_9BwdParamsE,"a",@progbits
	.sectionflags	@""
	.align	4
.nv.constant0._ZN10layer_norm13ln_bwd_kernelINS_13Kernel_traitsIf6__halffS2_fjLj8192ELj1ELj1ELj8ELj16ENS_18Kernel_traits_baseILj8192EfS2_fS2_fjLj256EEEEELb1ELb1ELb1ELb0EEEvNS_9BwdParamsE:
	.zero		1192


//--------------------- .nv.constant0._ZN10layer_norm22ln_bwd_finalize_kernelINS_22Kernel_traits_finalizeILj8192Ef6__halffS2_fjLb1ELj1024ELj4ENS_18Kernel_traits_baseILj8192EfS2_fS2_fjLj1024EEEEELb1ELb1EEEvNS_9BwdParamsE --------------------------
	.section	.nv.constant0._ZN10layer_norm22ln_bwd_finalize_kernelINS_22Kernel_traits_finalizeILj8192Ef6__halffS2_fjLb1ELj1024ELj4ENS_18Kernel_traits_baseILj8192EfS2_fS2_fjLj1024EEEEELb1ELb1EEEvNS_9BwdParamsE,"a",@progbits
	.sectionflags	@""
	.align	4
.nv.constant0._ZN10layer_norm22ln_bwd_finalize_kernelINS_22Kernel_traits_finalizeILj8192Ef6__halffS2_fjLb1ELj1024ELj4ENS_18Kernel_traits_baseILj8192EfS2_fS2_fjLj1024EEEEELb1ELb1EEEvNS_9BwdParamsE:
	.zero		1192


//--------------------- .nv.constant0._ZN10layer_norm13ln_bwd_kernelINS_13Kernel_traitsIf6__halffS2_fjLj8192ELj1ELj1ELj8ELj16ENS_18Kernel_traits_baseILj8192EfS2_fS2_fjLj256EEEEELb1ELb1ELb1ELb1EEEvNS_9BwdParamsE --------------------------
	.section	.nv.constant0._ZN10layer_norm13ln_bwd_kernelINS_13Kernel_traitsIf6__halffS2_fjLj8192ELj1ELj1ELj8ELj16ENS_18Kernel_traits_baseILj8192EfS2_fS2_fjLj256EEEEELb1ELb1ELb1ELb1EEEvNS_9BwdParamsE,"a",@progbits
	.sectionflags	@""
	.align	4
.nv.constant0._ZN10layer_norm13ln_bwd_kernelINS_13Kernel_traitsIf6__halffS2_fjLj8192ELj1ELj1ELj8ELj16ENS_18Kernel_traits_baseILj8192EfS2_fS2_fjLj256EEEEELb1ELb1ELb1ELb1EEEvNS_9BwdParamsE:
	.zero		1192


//--------------------- .nv.constant0._ZN10layer_norm13ln_bwd_kernelINS_13Kernel_traitsI6__halfffffjLj8192ELj1ELj1ELj8ELj16ENS_18Kernel_traits_baseILj8192ES2_ffffjLj256EEEEELb0ELb0ELb0ELb0EEEvNS_9BwdParamsE --------------------------
	.section	.nv.constant0._ZN10layer_norm13ln_bwd_kernelINS_13Kernel_traitsI6__halfffffjLj8192ELj1ELj1ELj8ELj16ENS_18Kernel_traits_baseILj8192ES2_ffffjLj256EEEEELb0ELb0ELb0ELb0EEEvNS_9BwdParamsE,"a",@progbits
	.sectionflags	@""
	.align	4
.nv.constant0._ZN10layer_norm13ln_bwd_kernelINS_13Kernel_traitsI6__halfffffjLj8192ELj1ELj1ELj8ELj16ENS_18Kernel_traits_baseILj8192ES2_ffffjLj256EEEEELb0ELb0ELb0ELb0EEEvNS_9BwdParamsE:
	.zero		1192


//--------------------- .nv.constant0._ZN10layer_norm13ln_bwd_kernelINS_13Kernel_traitsI6__halfffffjLj8192ELj1ELj1ELj8ELj16ENS_18Kernel_traits_baseILj8192ES2_ffffjLj256EEEEELb0ELb0ELb0ELb1EEEvNS_9BwdParamsE --------------------------
	.section	.nv.constant0._ZN10layer_norm13ln_bwd_kernelINS_13Kernel_traitsI6__halfffffjLj8192ELj1ELj1ELj8ELj16ENS_18Kernel_traits_baseILj8192ES2_ffffjLj256EEEEELb0ELb0ELb0ELb1EEEvNS_9BwdParamsE,"a",@progbits
	.sectionflags	@""
	.align	4
.nv.constant0._ZN10layer_norm13ln_bwd_kernelINS_13Kernel_traitsI6__halfffffjLj8192ELj1ELj1ELj8ELj16ENS_18Kernel_traits_baseILj8192ES2_ffffjLj256EEEEELb0ELb0ELb0ELb1EEEvNS_9BwdParamsE:
	.zero		1192


//--------------------- .nv.constant0._ZN10layer_norm13ln_bwd_kernelINS_13Kernel_traitsI6__halfffffjLj8192ELj1ELj1ELj8ELj16ENS_18Kernel_traits_baseILj8192ES2_ffffjLj256EEEEELb0ELb0ELb1ELb0EEEvNS_9BwdParamsE --------------------------
	.section	.nv.constant0._ZN10layer_norm13ln_bwd_kernelINS_13Kernel_traitsI6__halfffffjLj8192ELj1ELj1ELj8ELj16ENS_18Kernel_traits_baseILj8192ES2_ffffjLj256EEEEELb0ELb0ELb1ELb0EEEvNS_9BwdParamsE,"a",@progbits
	.sectionflags	@""
	.align	4
.nv.constant0._ZN10layer_norm13ln_bwd_kernelINS_13Kernel_traitsI6__halfffffjLj8192ELj1ELj1ELj8ELj16ENS_18Kernel_traits_baseILj8192ES2_ffffjLj256EEEEELb0ELb0ELb1ELb0EEEvNS_9BwdParamsE:
	.zero		1192


//--------------------- .nv.constant0._ZN10layer_norm13ln_bwd_kernelINS_13Kernel_traitsI6__halfffffjLj8192ELj1ELj1ELj8ELj16ENS_18Kernel_traits_baseILj8192ES2_ffffjLj256EEEEELb0ELb0ELb1ELb1EEEvNS_9BwdParamsE --------------------------
	.section	.nv.constant0._ZN10layer_norm13ln_bwd_kernelINS_13Kernel_traitsI6__halfffffjLj8192ELj1ELj1ELj8ELj16ENS_18Kernel_traits_baseILj8192ES2_ffffjLj256EEEEELb0ELb0ELb1ELb1EEEvNS_9BwdParamsE,"a",@progbits
	.sectionflags	@""
	.align	4
.nv.constant0._ZN10layer_norm13ln_bwd_kernelINS_13Kernel_traitsI6__halfffffjLj8192ELj1ELj1ELj8ELj16ENS_18Kernel_traits_baseILj8192ES2_ffffjLj256EEEEELb0ELb0ELb1ELb1EEEvNS_9BwdParamsE:
	.zero		1192


//--------------------- .nv.constant0._ZN10layer_norm13ln_bwd_kernelINS_13Kernel_traitsI6__halfffffjLj8192ELj1ELj1ELj8ELj16ENS_18Kernel_traits_baseILj8192ES2_ffffjLj256EEEEELb0ELb1ELb0ELb0EEEvNS_9BwdParamsE --------------------------
	.section	.nv.constant0._ZN10layer_norm13ln_bwd_kernelINS_13Kernel_traitsI6__halfffffjLj8192ELj1ELj1ELj8ELj16ENS_18Kernel_traits_baseILj8192ES2_ffffjLj256EEEEELb0ELb1ELb0ELb0EEEvNS_9BwdParamsE,"a",@progbits
	.sectionflags	@""
	.align	4
.nv.constant0._ZN10layer_norm13ln_bwd_kernelINS_13Kernel_traitsI6__halfffffjLj8192ELj1ELj1ELj8ELj16ENS_18Kernel_traits_baseILj8192ES2_ffffjLj256EEEEELb0ELb1ELb0ELb0EEEvNS_9BwdParamsE:
	.zero		1192


//--------------------- .nv.constant0._ZN10layer_norm13ln_bwd_kernelINS_13Kernel_traitsI6__halfffffjLj8192ELj1ELj1ELj8ELj16ENS_18Kernel_traits_baseILj8192ES2_ffffjLj256EEEEELb0ELb1ELb0ELb1EEEvNS_9BwdParamsE --------------------------
	.section	.nv.constant0._ZN10layer_norm13ln_bwd_kernelINS_13Kernel_traitsI6__halfffffjLj8192ELj1ELj1ELj8ELj16ENS_18Kernel_traits_baseILj8192ES2_ffffjLj256EEEEELb0ELb1ELb0ELb1EEEvNS_9BwdParamsE,"a",@progbits
	.sectionflags	@""
	.align	4
.nv.constant0._ZN10layer_norm13ln_bwd_kernelINS_13Kernel_traitsI6__halfffffjLj8192ELj1ELj1ELj8ELj16ENS_18Kernel_traits_baseILj8192ES2_ffffjLj256EEEEELb0ELb1ELb0ELb1EEEvNS_9BwdParamsE:
	.zero		1192


//--------------------- .nv.constant0._ZN10layer_norm13ln_bwd_kernelINS_13Kernel_traitsI6__halfffffjLj8192ELj1ELj1ELj8ELj16ENS_18Kernel_traits_baseILj8192ES2_ffffjLj256EEEEELb0ELb1ELb1ELb0EEEvNS_9BwdParamsE --------------------------
	.section	.nv.constant0._ZN10layer_norm13ln_bwd_kernelINS_13Kernel_traitsI6__halfffffjLj8192ELj1ELj1ELj8ELj16ENS_18Kernel_traits_baseILj8192ES2_ffffjLj256EEEEELb0ELb1ELb1ELb0EEEvNS_9BwdParamsE,"a",@progbits
	.sectionflags	@""
	.align	4
.nv.constant0._ZN10layer_norm13ln_bwd_kernelINS_13Kernel_traitsI6__halfffffjLj8192ELj1ELj1ELj8ELj16ENS_18Kernel_traits_baseILj8192ES2_ffffjLj256EEEEELb0ELb1ELb1ELb0EEEvNS_9BwdParamsE:
	.zero		1192


//--------------------- .nv.constant0._ZN10layer_norm13ln_bwd_kernelINS_13Kernel_traitsI6__halfffffjLj8192ELj1ELj1ELj8ELj16ENS_18Kernel_traits_baseILj8192ES2_ffffjLj256EEEEELb0ELb1ELb1ELb1EEEvNS_9BwdParamsE --------------------------
	.section	.nv.constant0._ZN10layer_norm13ln_bwd_kernelINS_13Kernel_traitsI6__halfffffjLj8192ELj1ELj1ELj8ELj16ENS_18Kernel_traits_baseILj8192ES2_ffffjLj256EEEEELb0ELb1ELb1ELb1EEEvNS_9BwdParamsE,"a",@progbits
	.sectionflags	@""
	.align	4
.nv.constant0._ZN10layer_norm13ln_bwd_kernelINS_13Kernel_traitsI6__halfffffjLj8192ELj1ELj1ELj8ELj16ENS_18Kernel_traits_baseILj8192ES2_ffffjLj256EEEEELb0ELb1ELb1ELb1EEEvNS_9BwdParamsE:
	.zero		1192


//--------------------- .nv.constant0._ZN10layer_norm13ln_bwd_kernelINS_13Kernel_traitsI6__halfffffjLj8192ELj1ELj1ELj8ELj16ENS_18Kernel_traits_baseILj8192ES2_ffffjLj256EEEEELb1ELb0ELb0ELb0EEEvNS_9BwdParamsE --------------------------
	.section	.nv.constant0._ZN10layer_norm13ln_bwd_kernelINS_13Kernel_traitsI6__halfffffjLj8192ELj1ELj1ELj8ELj16ENS_18Kernel_traits_baseILj8192ES2_ffffjLj256EEEEELb1ELb0ELb0ELb0EEEvNS_9BwdParamsE,"a",@progbits
	.sectionflags	@""
	.align	4
.nv.constant0._ZN10layer_norm13ln_bwd_kernelINS_13Kernel_traitsI6__halfffffjLj8192ELj1ELj1ELj8ELj16ENS_18Kernel_traits_baseILj8192ES2_ffffjLj256EEEEELb1ELb0ELb0ELb0EEEvNS_9BwdParamsE:
	.zero		1192


//--------------------- .nv.constant0._ZN10layer_norm13ln_bwd_kernelINS_13Kernel_traitsI6__halfffffjLj8192ELj1ELj1ELj8ELj16ENS_18Kernel_traits_baseILj8192ES2_ffffjLj256EEEEELb1ELb0ELb0ELb1EEEvNS_9BwdParamsE --------------------------
	.section	.nv.constant0._ZN10layer_norm13ln_bwd_kernelINS_13Kernel_traitsI6__halfffffjLj8192ELj1ELj1ELj8ELj16ENS_18Kernel_traits_baseILj8192ES2_ffffjLj256EEEEELb1ELb0ELb0ELb1EEEvNS_9BwdParamsE,"a",@progbits
	.sectionflags	@""
	.align	4
.nv.constant0._ZN10layer_norm13ln_bwd_kernelINS_13Kernel_traitsI6__halfffffjLj8192ELj1ELj1ELj8ELj16ENS_18Kernel_traits_baseILj8192ES2_ffffjLj256EEEEELb1ELb0ELb0ELb1EEEvNS_9BwdParamsE:
	.zero		1192


//--------------------- .nv.constant0._ZN10layer_norm22ln_bwd_finalize_kernelINS_22Kernel_traits_finalizeILj8192E6__halfffffjLb0ELj1024ELj4ENS_18Kernel_traits_baseILj8192ES2_ffffjLj1024EEEEELb0ELb0EEEvNS_9BwdParamsE --------------------------
	.section	.nv.constant0._ZN10layer_norm22ln_bwd_finalize_kernelINS_22Kernel_traits_finalizeILj8192E6__halfffffjLb0ELj1024ELj4ENS_18Kernel_traits_baseILj8192ES2_ffffjLj1024EEEEELb0ELb0EEEvNS_9BwdParamsE,"a",@progbits
	.sectionflags	@""
	.align	4
.nv.constant0._ZN10layer_norm22ln_bwd_finalize_kernelINS_22Kernel_traits_finalizeILj8192E6__halfffffjLb0ELj1024ELj4ENS_18Kernel_traits_baseILj8192ES2_ffffjLj1024EEEEELb0ELb0EEEvNS_9BwdParamsE:
	.zero		1192


//--------------------- .nv.constant0._ZN10layer_norm13ln_bwd_kernelINS_13Kernel_traitsI6__halfffffjLj8192ELj1ELj1ELj8ELj16ENS_18Kernel_traits_baseILj8192ES2_ffffjLj256EEEEELb1ELb0ELb1ELb0EEEvNS_9BwdParamsE --------------------------
	.section	.nv.constant0._ZN10layer_norm13ln_bwd_kernelINS_13Kernel_traitsI6__halfffffjLj8192ELj1ELj1ELj8ELj16ENS_18Kernel_traits_baseILj8192ES2_ffffjLj256EEEEELb1ELb0ELb1ELb0EEEvNS_9BwdParamsE,"a",@progbits
	.sectionflags	@""
	.align	4
.nv.constant0._ZN10layer_norm13ln_bwd_kernelINS_13Kernel_traitsI6__halfffffjLj8192ELj1ELj1ELj8ELj16ENS_18Kernel_traits_baseILj8192ES2_ffffjLj256EEEEELb1ELb0ELb1ELb0EEEvNS_9BwdParamsE:
	.zero		1192


//--------------------- .nv.constant0._ZN10layer_norm22ln_bwd_finalize_kernelINS_22Kernel_traits_finalizeILj8192E6__halfffffjLb0ELj1024ELj4ENS_18Kernel_traits_baseILj8192ES2_ffffjLj1024EEEEELb0ELb1EEEvNS_9BwdParamsE --------------------------
	.section	.nv.constant0._ZN10layer_norm22ln_bwd_finalize_kernelINS_22Kernel_traits_finalizeILj8192E6__halfffffjLb0ELj1024ELj4ENS_18Kernel_traits_baseILj8192ES2_ffffjLj1024EEEEELb0ELb1EEEvNS_9BwdParamsE,"a",@progbits
	.sectionflags	@""
	.align	4
.nv.constant0._ZN10layer_norm22ln_bwd_finalize_kernelINS_22Kernel_traits_finalizeILj8192E6__halfffffjLb0ELj1024ELj4ENS_18Kernel_traits_baseILj8192ES2_ffffjLj1024EEEEELb0ELb1EEEvNS_9BwdParamsE:
	.zero		1192


//--------------------- .nv.constant0._ZN10layer_norm13ln_bwd_kernelINS_13Kernel_traitsI6__halfffffjLj8192ELj1ELj1ELj8ELj16ENS_18Kernel_traits_baseILj8192ES2_ffffjLj256EEEEELb1ELb0ELb1ELb1EEEvNS_9BwdParamsE --------------------------
	.section	.nv.constant0._ZN10layer_norm13ln_bwd_kernelINS_13Kernel_traitsI6__halfffffjLj8192ELj1ELj1ELj8ELj16ENS_18Kernel_traits_baseILj8192ES2_ffffjLj256EEEEELb1ELb0ELb1ELb1EEEvNS_9BwdParamsE,"a",@progbits
	.sectionflags	@""
	.align	4
.nv.constant0._ZN10layer_norm13ln_bwd_kernelINS_13Kernel_traitsI6__halfffffjLj8192ELj1ELj1ELj8ELj16ENS_18Kernel_traits_baseILj8192ES2_ffffjLj256EEEEELb1ELb0ELb1ELb1EEEvNS_9BwdParamsE:
	.zero		1192


//--------------------- .nv.constant0._ZN10layer_norm13ln_bwd_kernelINS_13Kernel_traitsI6__halfffffjLj8192ELj1ELj1ELj8ELj16ENS_18Kernel_traits_baseILj8192ES2_ffffjLj256EEEEELb1ELb1ELb0ELb0EEEvNS_9BwdParamsE --------------------------
	.section	.nv.constant0._ZN10layer_norm13ln_bwd_kernelINS_13Kernel_traitsI6__halfffffjLj8192ELj1ELj1ELj8ELj16ENS_18Kernel_traits_baseILj8192ES2_ffffjLj256EEEEELb1ELb1ELb0ELb0EEEvNS_9BwdParamsE,"a",@progbits
	.sectionflags	@""
	.align	4
.nv.constant0._ZN10layer_norm13ln_bwd_kernelINS_13Kernel_traitsI6__halfffffjLj8192ELj1ELj1ELj8ELj16ENS_18Kernel_traits_baseILj8192ES2_ffffjLj256EEEEELb1ELb1ELb0ELb0EEEvNS_9BwdParamsE:
	.zero		1192


//--------------------- .nv.constant0._ZN10layer_norm13ln_bwd_kernelINS_13Kernel_traitsI6__halfffffjLj8192ELj1ELj1ELj8ELj16ENS_18Kernel_traits_baseILj8192ES2_ffffjLj256EEEEELb1ELb1ELb0ELb1EEEvNS_9BwdParamsE --------------------------
	.section	.nv.constant0._ZN10layer_norm13ln_bwd_kernelINS_13Kernel_traitsI6__halfffffjLj8192ELj1ELj1ELj8ELj16ENS_18Kernel_traits_baseILj8192ES2_ffffjLj256EEEEELb1ELb1ELb0ELb1EEEvNS_9BwdParamsE,"a",@progbits
	.sectionflags	@""
	.align	4
.nv.constant0._ZN10layer_norm13ln_bwd_kernelINS_13Kernel_traitsI6__halfffffjLj8192ELj1ELj1ELj8ELj16ENS_18Kernel_traits_baseILj8192ES2_ffffjLj256EEEEELb1ELb1ELb0ELb1EEEvNS_9BwdParamsE:
	.zero		1192


//--------------------- .nv.constant0._ZN10layer_norm22ln_bwd_finalize_kernelINS_22Kernel_traits_finalizeILj8192E6__halfffffjLb1ELj1024ELj4ENS_18Kernel_traits_baseILj8192ES2_ffffjLj1024EEEEELb1ELb0EEEvNS_9BwdParamsE --------------------------
	.section	.nv.constant0._ZN10layer_norm22ln_bwd_finalize_kernelINS_22Kernel_traits_finalizeILj8192E6__halfffffjLb1ELj1024ELj4ENS_18Kernel_traits_baseILj8192ES2_ffffjLj1024EEEEELb1ELb0EEEvNS_9BwdParamsE,"a",@progbits
	.sectionflags	@""
	.align	4
.nv.constant0._ZN10layer_norm22ln_bwd_finalize_kernelINS_22Kernel_traits_finalizeILj8192E6__halfffffjLb1ELj1024ELj4ENS_18Kernel_traits_baseILj8192ES2_ffffjLj1024EEEEELb1ELb0EEEvNS_9BwdParamsE:
	.zero		1192


//--------------------- .nv.constant0._ZN10layer_norm13ln_bwd_kernelINS_13Kernel_traitsI6__halfffffjLj8192ELj1ELj1ELj8ELj16ENS_18Kernel_traits_baseILj8192ES2_ffffjLj256EEEEELb1ELb1ELb1ELb0EEEvNS_9BwdParamsE --------------------------
	.section	.nv.constant0._ZN10layer_norm13ln_bwd_kernelINS_13Kernel_traitsI6__halfffffjLj8192ELj1ELj1ELj8ELj16ENS_18Kernel_traits_baseILj8192ES2_ffffjLj256EEEEELb1ELb1ELb1ELb0EEEvNS_9BwdParamsE,"a",@progbits
	.sectionflags	@""
	.align	4
.nv.constant0._ZN10layer_norm13ln_bwd_kernelINS_13Kernel_traitsI6__halfffffjLj8192ELj1ELj1ELj8ELj16ENS_18Kernel_traits_baseILj8192ES2_ffffjLj256EEEEELb1ELb1ELb1ELb0EEEvNS_9BwdParamsE:
	.zero		1192


//--------------------- .nv.constant0._ZN10layer_norm22ln_bwd_finalize_kernelINS_22Kernel_traits_finalizeILj8192E6__halfffffjLb1ELj1024ELj4ENS_18Kernel_traits_baseILj8192ES2_ffffjLj1024EEEEELb1ELb1EEEvNS_9BwdParamsE --------------------------
	.section	.nv.constant0._ZN10layer_norm22ln_bwd_finalize_kernelINS_22Kernel_traits_finalizeILj8192E6__halfffffjLb1ELj1024ELj4ENS_18Kernel_traits_baseILj8192ES2_ffffjLj1024EEEEELb1ELb1EEEvNS_9BwdParamsE,"a",@progbits
	.sectionflags	@""
	.align	4
.nv.constant0._ZN10layer_norm22ln_bwd_finalize_kernelINS_22Kernel_traits_finalizeILj8192E6__halfffffjLb1ELj1024ELj4ENS_18Kernel_traits_baseILj8192ES2_ffffjLj1024EEEEELb1ELb1EEEvNS_9BwdParamsE:
	.zero		1192


//--------------------- .nv.constant0._ZN10layer_norm13ln_bwd_kernelINS_13Kernel_traitsI6__halfffffjLj8192ELj1ELj1ELj8ELj16ENS_18Kernel_traits_baseILj8192ES2_ffffjLj256EEEEELb1ELb1ELb1ELb1EEEvNS_9BwdParamsE --------------------------
	.section	.nv.constant0._ZN10layer_norm13ln_bwd_kernelINS_13Kernel_traitsI6__halfffffjLj8192ELj1ELj1ELj8ELj16ENS_18Kernel_traits_baseILj8192ES2_ffffjLj256EEEEELb1ELb1ELb1ELb1EEEvNS_9BwdParamsE,"a",@progbits
	.sectionflags	@""
	.align	4
.nv.constant0._ZN10layer_norm13ln_bwd_kernelINS_13Kernel_traitsI6__halfffffjLj8192ELj1ELj1ELj8ELj16ENS_18Kernel_traits_baseILj8192ES2_ffffjLj256EEEEELb1ELb1ELb1ELb1EEEvNS_9BwdParamsE:
	.zero		1192


//--------------------- .nv.constant0._ZN10layer_norm13ln_bwd_kernelINS_13Kernel_traitsIfffffjLj8192ELj1ELj1ELj8ELj16ENS_18Kernel_traits_baseILj8192EfffffjLj256EEEEELb0ELb0ELb0ELb0EEEvNS_9BwdParamsE --------------------------
	.section	.nv.constant0._ZN10layer_norm13ln_bwd_kernelINS_13Kernel_traitsIfffffjLj8192ELj1ELj1ELj8ELj16ENS_18Kernel_traits_baseILj8192EfffffjLj256EEEEELb0ELb0ELb0ELb0EEEvNS_9BwdParamsE,"a",@progbits
	.sectionflags	@""
	.align	4
.nv.constant0._ZN10layer_norm13ln_bwd_kernelINS_13Kernel_traitsIfffffjLj8192ELj1ELj1ELj8ELj16ENS_18Kernel_traits_baseILj8192EfffffjLj256EEEEELb0ELb0ELb0ELb0EEEvNS_9BwdParamsE:
	.zero		1192


//--------------------- .nv.constant0._ZN10layer_norm13ln_bwd_kernelINS_13Kernel_traitsIfffffjLj8192ELj1ELj1ELj8ELj16ENS_18Kernel_traits_baseILj8192EfffffjLj256EEEEELb0ELb0ELb0ELb1EEEvNS_9BwdParamsE --------------------------
	.section	.nv.constant0._ZN10layer_norm13ln_bwd_kernelINS_13Kernel_traitsIfffffjLj8192ELj1ELj1ELj8ELj16ENS_18Kernel_traits_baseILj8192EfffffjLj256EEEEELb0ELb0ELb0ELb1EEEvNS_9BwdParamsE,"a",@progbits
	.sectionflags	@""
	.align	4
.nv.constant0._ZN10layer_norm13ln_bwd_kernelINS_13Kernel_traitsIfffffjLj8192ELj1ELj1ELj8ELj16ENS_18Kernel_traits_baseILj8192EfffffjLj256EEEEELb0ELb0ELb0ELb1EEEvNS_9BwdParamsE:
	.zero		1192


//--------------------- .nv.constant0._ZN10layer_norm13ln_bwd_kernelINS_13Kernel_traitsIfffffjLj8192ELj1ELj1ELj8ELj16ENS_18Kernel_traits_baseILj8192EfffffjLj256EEEEELb0ELb0ELb1ELb0EEEvNS_9BwdParamsE --------------------------
	.section	.nv.constant0._ZN10layer_norm13ln_bwd_kernelINS_13Kernel_traitsIfffffjLj8192ELj1ELj1ELj8ELj16ENS_18Kernel_traits_baseILj8192EfffffjLj256EEEEELb0ELb0ELb1ELb0EEEvNS_9BwdParamsE,"a",@progbits
	.sectionflags	@""
	.align	4
.nv.constant0._ZN10layer_norm13ln_bwd_kernelINS_13Kernel_traitsIfffffjLj8192ELj1ELj1ELj8ELj16ENS_18Kernel_traits_baseILj8192EfffffjLj256EEEEELb0ELb0ELb1ELb0EEEvNS_9BwdParamsE:
	.zero		1192


//--------------------- .nv.constant0._ZN10layer_norm13ln_bwd_kernelINS_13Kernel_traitsIfffffjLj8192ELj1ELj1ELj8ELj16ENS_18Kernel_traits_baseILj8192EfffffjLj256EEEEELb0ELb0ELb1ELb1EEEvNS_9BwdParamsE --------------------------
	.section	.nv.constant0._ZN10layer_norm13ln_bwd_kernelINS_13Kernel_traitsIfffffjLj8192ELj1ELj1ELj8ELj16ENS_18Kernel_traits_baseILj8192EfffffjLj256EEEEELb0ELb0ELb1ELb1EEEvNS_9BwdParamsE,"a",@progbits
	.sectionflags	@""
	.align	4
.nv.constant0._ZN10layer_norm13ln_bwd_kernelINS_13Kernel_traitsIfffffjLj8192ELj1ELj1ELj8ELj16ENS_18Kernel_traits_baseILj8192EfffffjLj256EEEEELb0ELb0ELb1ELb1EEEvNS_9BwdParamsE:
	.zero		1192


//--------------------- .nv.constant0._ZN10layer_norm13ln_bwd_kernelINS_13Kernel_traitsIfffffjLj8192ELj1ELj1ELj8ELj16ENS_18Kernel_traits_baseILj8192EfffffjLj256EEEEELb0ELb1ELb0ELb0EEEvNS_9BwdParamsE --------------------------
	.section	.nv.constant0._ZN10layer_norm13ln_bwd_kernelINS_13Kernel_traitsIfffffjLj8192ELj1ELj1ELj8ELj16ENS_18Kernel_traits_baseILj8192EfffffjLj256EEEEELb0ELb1ELb0ELb0EEEvNS_9BwdParamsE,"a",@progbits
	.sectionflags	@""
	.align	4
.nv.constant0._ZN10layer_norm13ln_bwd_kernelINS_13Kernel_traitsIfffffjLj8192ELj1ELj1ELj8ELj16ENS_18Kernel_traits_baseILj8192EfffffjLj256EEEEELb0ELb1ELb0ELb0EEEvNS_9BwdParamsE:
	.zero		1192


//--------------------- .nv.constant0._ZN10layer_norm13ln_bwd_kernelINS_13Kernel_traitsIfffffjLj8192ELj1ELj1ELj8ELj16ENS_18Kernel_traits_baseILj8192EfffffjLj256EEEEELb0ELb1ELb0ELb1EEEvNS_9BwdParamsE --------------------------
	.section	.nv.constant0._ZN10layer_norm13ln_bwd_kernelINS_13Kernel_traitsIfffffjLj8192ELj1ELj1ELj8ELj16ENS_18Kernel_traits_baseILj8192EfffffjLj256EEEEELb0ELb1ELb0ELb1EEEvNS_9BwdParamsE,"a",@progbits
	.sectionflags	@""
	.align	4
.nv.constant0._ZN10layer_norm13ln_bwd_kernelINS_13Kernel_traitsIfffffjLj8192ELj1ELj1ELj8ELj16ENS_18Kernel_traits_baseILj8192EfffffjLj256EEEEELb0ELb1ELb0ELb1EEEvNS_9BwdParamsE:
	.zero		1192


//--------------------- .nv.constant0._ZN10layer_norm13ln_bwd_kernelINS_13Kernel_traitsIfffffjLj8192ELj1ELj1ELj8ELj16ENS_18Kernel_traits_baseILj8192EfffffjLj256EEEEELb0ELb1ELb1ELb0EEEvNS_9BwdParamsE --------------------------
	.section	.nv.constant0._ZN10layer_norm13ln_bwd_kernelINS_13Kernel_traitsIfffffjLj8192ELj1ELj1ELj8ELj16ENS_18Kernel_traits_baseILj8192EfffffjLj256EEEEELb0ELb1ELb1ELb0EEEvNS_9BwdParamsE,"a",@progbits
	.sectionflags	@""
	.align	4
.nv.constant0._ZN10layer_norm13ln_bwd_kernelINS_13Kernel_traitsIfffffjLj8192ELj1ELj1ELj8ELj16ENS_18Kernel_traits_baseILj8192EfffffjLj256EEEEELb0ELb1ELb1ELb0EEEvNS_9BwdParamsE:
	.zero		1192


//--------------------- .nv.constant0._ZN10layer_norm13ln_bwd_kernelINS_13Kernel_traitsIfffffjLj8192ELj1ELj1ELj8ELj16ENS_18Kernel_traits_baseILj8192EfffffjLj256EEEEELb0ELb1ELb1ELb1EEEvNS_9BwdParamsE --------------------------
	.section	.nv.constant0._ZN10layer_norm13ln_bwd_kernelINS_13Kernel_traitsIfffffjLj8192ELj1ELj1ELj8ELj16ENS_18Kernel_traits_baseILj8192EfffffjLj256EEEEELb0ELb1ELb1ELb1EEEvNS_9BwdParamsE,"a",@progbits
	.sectionflags	@""
	.align	4
.nv.constant0._ZN10layer_norm13ln_bwd_kernelINS_13Kernel_traitsIfffffjLj8192ELj1ELj1ELj8ELj16ENS_18Kernel_traits_baseILj8192EfffffjLj256EEEEELb0ELb1ELb1ELb1EEEvNS_9BwdParamsE:
	.zero		1192


//--------------------- .nv.constant0._ZN10layer_norm13ln_bwd_kernelINS_13Kernel_traitsIfffffjLj8192ELj1ELj1ELj8ELj16ENS_18Kernel_traits_baseILj8192EfffffjLj256EEEEELb1ELb0ELb0ELb0EEEvNS_9BwdParamsE --------------------------
	.section	.nv.constant0._ZN10layer_norm13ln_bwd_kernelINS_13Kernel_traitsIfffffjLj8192ELj1ELj1ELj8ELj16ENS_18Kernel_traits_baseILj8192EfffffjLj256EEEEELb1ELb0ELb0ELb0EEEvNS_9BwdParamsE,"a",@progbits
	.sectionflags	@""
	.align	4
.nv.constant0._ZN10layer_norm13ln_bwd_kernelINS_13Kernel_traitsIfffffjLj8192ELj1ELj1ELj8ELj16ENS_18Kernel_traits_baseILj8192EfffffjLj256EEEEELb1ELb0ELb0ELb0EEEvNS_9BwdParamsE:
	.zero		1192


//--------------------- .nv.constant0._ZN10layer_norm13ln_bwd_kernelINS_13Kernel_traitsIfffffjLj8192ELj1ELj1ELj8ELj16ENS_18Kernel_traits_baseILj8192EfffffjLj256EEEEELb1ELb0ELb0ELb1EEEvNS_9BwdParamsE --------------------------
	.section	.nv.constant0._ZN10layer_norm13ln_bwd_kernelINS_13Kernel_traitsIfffffjLj8192ELj1ELj1ELj8ELj16ENS_18Kernel_traits_baseILj8192EfffffjLj256EEEEELb1ELb0ELb0ELb1EEEvNS_9BwdParamsE,"a",@progbits
	.sectionflags	@""
	.align	4
.nv.constant0._ZN10layer_norm13ln_bwd_kernelINS_13Kernel_traitsIfffffjLj8192ELj1ELj1ELj8ELj16ENS_18Kernel_traits_baseILj8192EfffffjLj256EEEEELb1ELb0ELb0ELb1EEEvNS_9BwdParamsE:
	.zero		1192


//--------------------- .nv.constant0._ZN10layer_norm22ln_bwd_finalize_kernelINS_22Kernel_traits_finalizeILj8192EfffffjLb0ELj1024ELj4ENS_18Kernel_traits_baseILj8192EfffffjLj1024EEEEELb0ELb0EEEvNS_9BwdParamsE --------------------------
	.section	.nv.constant0._ZN10layer_norm22ln_bwd_finalize_kernelINS_22Kernel_traits_finalizeILj8192EfffffjLb0ELj1024ELj4ENS_18Kernel_traits_baseILj8192EfffffjLj1024EEEEELb0ELb0EEEvNS_9BwdParamsE,"a",@progbits
	.sectionflags	@""
	.align	4
.nv.constant0._ZN10layer_norm22ln_bwd_finalize_kernelINS_22Kernel_traits_finalizeILj8192EfffffjLb0ELj1024ELj4ENS_18Kernel_traits_baseILj8192EfffffjLj1024EEEEELb0ELb0EEEvNS_9BwdParamsE:
	.zero		1192


//--------------------- .nv.constant0._ZN10layer_norm13ln_bwd_kernelINS_13Kernel_traitsIfffffjLj8192ELj1ELj1ELj8ELj16ENS_18Kernel_traits_baseILj8192EfffffjLj256EEEEELb1ELb0ELb1ELb0EEEvNS_9BwdParamsE --------------------------
	.section	.nv.constant0._ZN10layer_norm13ln_bwd_kernelINS_13Kernel_traitsIfffffjLj8192ELj1ELj1ELj8ELj16ENS_18Kernel_traits_baseILj8192EfffffjLj256EEEEELb1ELb0ELb1ELb0EEEvNS_9BwdParamsE,"a",@progbits
	.sectionflags	@""
	.align	4
.nv.constant0._ZN10layer_norm13ln_bwd_kernelINS_13Kernel_traitsIfffffjLj8192ELj1ELj1ELj8ELj16ENS_18Kernel_traits_baseILj8192EfffffjLj256EEEEELb1ELb0ELb1ELb0EEEvNS_9BwdParamsE:
	.zero		1192


//--------------------- .nv.constant0._ZN10layer_norm22ln_bwd_finalize_kernelINS_22Kernel_traits_finalizeILj8192EfffffjLb0ELj1024ELj4ENS_18Kernel_traits_baseILj8192EfffffjLj1024EEEEELb0ELb1EEEvNS_9BwdParamsE --------------------------
	.section	.nv.constant0._ZN10layer_norm22ln_bwd_finalize_kernelINS_22Kernel_traits_finalizeILj8192EfffffjLb0ELj1024ELj4ENS_18Kernel_traits_baseILj8192EfffffjLj1024EEEEELb0ELb1EEEvNS_9BwdParamsE,"a",@progbits
	.sectionflags	@""
	.align	4
.nv.constant0._ZN10layer_norm22ln_bwd_finalize_kernelINS_22Kernel_traits_finalizeILj8192EfffffjLb0ELj1024ELj4ENS_18Kernel_traits_baseILj8192EfffffjLj1024EEEEELb0ELb1EEEvNS_9BwdParamsE:
	.zero		1192


//--------------------- .nv.constant0._ZN10layer_norm13ln_bwd_kernelINS_13Kernel_traitsIfffffjLj8192ELj1ELj1ELj8ELj16ENS_18Kernel_traits_baseILj8192EfffffjLj256EEEEELb1ELb0ELb1ELb1EEEvNS_9BwdParamsE --------------------------
	.section	.nv.constant0._ZN10layer_norm13ln_bwd_kernelINS_13Kernel_traitsIfffffjLj8192ELj1ELj1ELj8ELj16ENS_18Kernel_traits_baseILj8192EfffffjLj256EEEEELb1ELb0ELb1ELb1EEEvNS_9BwdParamsE,"a",@progbits
	.sectionflags	@""
	.align	4
.nv.constant0._ZN10layer_norm13ln_bwd_kernelINS_13Kernel_traitsIfffffjLj8192ELj1ELj1ELj8ELj16ENS_18Kernel_traits_baseILj8192EfffffjLj256EEEEELb1ELb0ELb1ELb1EEEvNS_9BwdParamsE:
	.zero		1192


//--------------------- .nv.constant0._ZN10layer_norm13ln_bwd_kernelINS_13Kernel_traitsIfffffjLj8192ELj1ELj1ELj8ELj16ENS_18Kernel_traits_baseILj8192EfffffjLj256EEEEELb1ELb1ELb0ELb0EEEvNS_9BwdParamsE --------------------------
	.section	.nv.constant0._ZN10layer_norm13ln_bwd_kernelINS_13Kernel_traitsIfffffjLj8192ELj1ELj1ELj8ELj16ENS_18Kernel_traits_baseILj8192EfffffjLj256EEEEELb1ELb1ELb0ELb0EEEvNS_9BwdParamsE,"a",@progbits
	.sectionflags	@""
	.align	4
.nv.constant0._ZN10layer_norm13ln_bwd_kernelINS_13Kernel_traitsIfffffjLj8192ELj1ELj1ELj8ELj16ENS_18Kernel_traits_baseILj8192EfffffjLj256EEEEELb1ELb1ELb0ELb0EEEvNS_9BwdParamsE:
	.zero		1192


//--------------------- .nv.constant0._ZN10layer_norm13ln_bwd_kernelINS_13Kernel_traitsIfffffjLj8192ELj1ELj1ELj8ELj16ENS_18Kernel_traits_baseILj8192EfffffjLj256EEEEELb1ELb1ELb0ELb1EEEvNS_9BwdParamsE --------------------------
	.section	.nv.constant0._ZN10layer_norm13ln_bwd_kernelINS_13Kernel_traitsIfffffjLj8192ELj1ELj1ELj8ELj16ENS_18Kernel_traits_baseILj8192EfffffjLj256EEEEELb1ELb1ELb0ELb1EEEvNS_9BwdParamsE,"a",@progbits
	.sectionflags	@""
	.align	4
.nv.constant0._ZN10layer_norm13ln_bwd_kernelINS_13Kernel_traitsIfffffjLj8192ELj1ELj1ELj8ELj16ENS_18Kernel_traits_baseILj8192EfffffjLj256EEEEELb1ELb1ELb0ELb1EEEvNS_9BwdParamsE:
	.zero		1192


//--------------------- .nv.constant0._ZN10layer_norm22ln_bwd_finalize_kernelINS_22Kernel_traits_finalizeILj8192EfffffjLb1ELj1024ELj4ENS_18Kernel_traits_baseILj8192EfffffjLj1024EEEEELb1ELb0EEEvNS_9BwdParamsE --------------------------
	.section	.nv.constant0._ZN10layer_norm22ln_bwd_finalize_kernelINS_22Kernel_traits_finalizeILj8192EfffffjLb1ELj1024ELj4ENS_18Kernel_traits_baseILj8192EfffffjLj1024EEEEELb1ELb0EEEvNS_9BwdParamsE,"a",@progbits
	.sectionflags	@""
	.align	4
.nv.constant0._ZN10layer_norm22ln_bwd_finalize_kernelINS_22Kernel_traits_finalizeILj8192EfffffjLb1ELj1024ELj4ENS_18Kernel_traits_baseILj8192EfffffjLj1024EEEEELb1ELb0EEEvNS_9BwdParamsE:
	.zero		1192


//--------------------- .nv.constant0._ZN10layer_norm13ln_bwd_kernelINS_13Kernel_traitsIfffffjLj8192ELj1ELj1ELj8ELj16ENS_18Kernel_traits_baseILj8192EfffffjLj256EEEEELb1ELb1ELb1ELb0EEEvNS_9BwdParamsE --------------------------
	.section	.nv.constant0._ZN10layer_norm13ln_bwd_kernelINS_13Kernel_traitsIfffffjLj8192ELj1ELj1ELj8ELj16ENS_18Kernel_traits_baseILj8192EfffffjLj256EEEEELb1ELb1ELb1ELb0EEEvNS_9BwdParamsE,"a",@progbits
	.sectionflags	@""
	.align	4
.nv.constant0._ZN10layer_norm13ln_bwd_kernelINS_13Kernel_traitsIfffffjLj8192ELj1ELj1ELj8ELj16ENS_18Kernel_traits_baseILj8192EfffffjLj256EEEEELb1ELb1ELb1ELb0EEEvNS_9BwdParamsE:
	.zero		1192


//--------------------- .nv.constant0._ZN10layer_norm22ln_bwd_finalize_kernelINS_22Kernel_traits_finalizeILj8192EfffffjLb1ELj1024ELj4ENS_18Kernel_traits_baseILj8192EfffffjLj1024EEEEELb1ELb1EEEvNS_9BwdParamsE --------------------------
	.section	.nv.constant0._ZN10layer_norm22ln_bwd_finalize_kernelINS_22Kernel_traits_finalizeILj8192EfffffjLb1ELj1024ELj4ENS_18Kernel_traits_baseILj8192EfffffjLj1024EEEEELb1ELb1EEEvNS_9BwdParamsE,"a",@progbits
	.sectionflags	@""
	.align	4
.nv.constant0._ZN10layer_norm22ln_bwd_finalize_kernelINS_22Kernel_traits_finalizeILj8192EfffffjLb1ELj1024ELj4ENS_18Kernel_traits_baseILj8192EfffffjLj1024EEEEELb1ELb1EEEvNS_9BwdParamsE:
	.zero		1192


//--------------------- .nv.constant0._ZN10layer_norm13ln_bwd_kernelINS_13Kernel_traitsIfffffjLj8192ELj1ELj1ELj8ELj16ENS_18Kernel_traits_baseILj8192EfffffjLj256EEEEELb1ELb1ELb1ELb1EEEvNS_9BwdParamsE --------------------------
	.section	.nv.constant0._ZN10layer_norm13ln_bwd_kernelINS_13Kernel_traitsIfffffjLj8192ELj1ELj1ELj8ELj16ENS_18Kernel_traits_baseILj8192EfffffjLj256EEEEELb1ELb1ELb1ELb1EEEvNS_9BwdParamsE,"a",@progbits
	.sectionflags	@""
	.align	4
.nv.constant0._ZN10layer_norm13ln_bwd_kernelINS_13Kernel_traitsIfffffjLj8192ELj1ELj1ELj8ELj16ENS_18Kernel_traits_baseILj8192EfffffjLj256EEEEELb1ELb1ELb1ELb1EEEvNS_9BwdParamsE:
	.zero		1192


//--------------------- SYMBOLS --------------------------

	.type		.nv.reservedSmem.offset0,@object
	.size		.nv.reservedSmem.offset0,0x4
	.type		.nv.reservedSmem.cap,@object
	.size		.nv.reservedSmem.cap,0x4
